	.target	sm_80

	.elftype	@"ET_EXEC"


//--------------------- .note.nv.tkinfo           --------------------------
	.section	.note.nv.tkinfo,"",@"SHT_NOTE"
	.sectionflags	@"SHF_NOTE_NV_TKINFO"
	.tkinfo
        /*0018*/ 	.word	0x00000002
        /*0030*/ 	.string	""
        /*0030*/ 	.string	"ptxas"
        /*0030*/ 	.string	"Cuda compilation tools, release 13.0, V13.0.88"
        /*0030*/ 	.string	"Build cuda_13.0.r13.0/compiler.36424714_0"
        /*0030*/ 	.string	"-arch sm_80 -m 64 "



//--------------------- .note.nv.cuinfo           --------------------------
	.section	.note.nv.cuinfo,"",@"SHT_NOTE"
	.sectionflags	@"SHF_NOTE_NV_CUINFO"
        /*0018*/ 	.short	0x0002
        /*001a*/ 	.short	0x0050
        /*001c*/ 	.short	0x0082
	.zero		2


//--------------------- .nv.info                  --------------------------
	.section	.nv.info,"",@"SHT_CUDA_INFO"
	.align	4


	//----- nvinfo : EIATTR_REGCOUNT
	.align		4
        /*0000*/ 	.byte	0x04, 0x2f
        /*0002*/ 	.short	(.L_12 - .L_11)
	.align		4
.L_11:
        /*0004*/ 	.word	index@(_ZN5flash16flash_fwd_kernelI23Flash_fwd_kernel_traitsILi256ELi128ELi64ELi8ELb0ELb0EN7cutlass10bfloat16_tE19Flash_kernel_traitsILi256ELi128ELi64ELi8ES3_EELb0ELb0ELb1ELb1ELb0ELb0ELb1ELb0EEEvNS_16Flash_fwd_paramsE)
        /*0008*/ 	.word	0x000000ff


	//----- nvinfo : EIATTR_FRAME_SIZE
	.align		4
.L_12:
        /*000c*/ 	.byte	0x04, 0x11
        /*000e*/ 	.short	(.L_14 - .L_13)
	.align		4
.L_13:
        /*0010*/ 	.word	index@(_ZN5flash16flash_fwd_kernelI23Flash_fwd_kernel_traitsILi256ELi128ELi64ELi8ELb0ELb0EN7cutlass10bfloat16_tE19Flash_kernel_traitsILi256ELi128ELi64ELi8ES3_EELb0ELb0ELb1ELb1ELb0ELb0ELb1ELb0EEEvNS_16Flash_fwd_paramsE)
        /*0014*/ 	.word	0x000000b0


	//----- nvinfo : EIATTR_REGCOUNT
	.align		4
.L_14:
        /*0018*/ 	.byte	0x04, 0x2f
        /*001a*/ 	.short	(.L_16 - .L_15)
	.align		4
.L_15:
        /*001c*/ 	.word	index@(_ZN5flash16flash_fwd_kernelI23Flash_fwd_kernel_traitsILi256ELi128ELi64ELi8ELb0ELb0EN7cutlass10bfloat16_tE19Flash_kernel_traitsILi256ELi128ELi64ELi8ES3_EELb1ELb0ELb1ELb1ELb0ELb0ELb0ELb1EEEvNS_16Flash_fwd_paramsE)
        /*0020*/ 	.word	0x000000ff


	//----- nvinfo : EIATTR_FRAME_SIZE
	.align		4
.L_16:
        /*0024*/ 	.byte	0x04, 0x11
        /*0026*/ 	.short	(.L_18 - .L_17)
	.align		4
.L_17:
        /*0028*/ 	.word	index@($__internal_0_$__cuda_sm70_shflsync_bfly_p)
        /*002c*/ 	.word	0x00000000


	//----- nvinfo : EIATTR_FRAME_SIZE
	.align		4
.L_18:
        /*0030*/ 	.byte	0x04, 0x11
        /*0032*/ 	.short	(.L_20 - .L_19)
	.align		4
.L_19:
        /*0034*/ 	.word	index@($_ZN5flash16flash_fwd_kernelI23Flash_fwd_kernel_traitsILi256ELi128ELi64ELi8ELb0ELb0EN7cutlass10bfloat16_tE19Flash_kernel_traitsILi256ELi128ELi64ELi8ES3_EELb1ELb0ELb1ELb1ELb0ELb0ELb0ELb1EEEvNS_16Flash_fwd_paramsE$_ZN5flash22compute_attn_1rowblockI23Flash_fwd_kernel_traitsILi256ELi128ELi64ELi8ELb0ELb0EN7cutlass10bfloat16_tE19Flash_kernel_traitsILi256ELi128ELi64ELi8ES3_EELb1ELb0ELb1ELb1ELb0ELb0ELb0ELb1ENS_16Flash_fwd_paramsEEEvRKT8_iii)
        /*0038*/ 	.word	0x00000000


	//----- nvinfo : EIATTR_FRAME_SIZE
	.align		4
.L_20:
        /*003c*/ 	.byte	0x04, 0x11
        /*003e*/ 	.short	(.L_22 - .L_21)
	.align		4
.L_21:
        /*0040*/ 	.word	index@(_ZN5flash16flash_fwd_kernelI23Flash_fwd_kernel_traitsILi256ELi128ELi64ELi8ELb0ELb0EN7cutlass10bfloat16_tE19Flash_kernel_traitsILi256ELi128ELi64ELi8ES3_EELb1ELb0ELb1ELb1ELb0ELb0ELb0ELb1EEEvNS_16Flash_fwd_paramsE)
        /*0044*/ 	.word	0x00000208


	//----- nvinfo : EIATTR_REGCOUNT
	.align		4
.L_22:
        /*0048*/ 	.byte	0x04, 0x2f
        /*004a*/ 	.short	(.L_24 - .L_23)
	.align		4
.L_23:
        /*004c*/ 	.word	index@(_ZN5flash16flash_fwd_kernelI23Flash_fwd_kernel_traitsILi256ELi128ELi64ELi8ELb0ELb0EN7cutlass10bfloat16_tE19Flash_kernel_traitsILi256ELi128ELi64ELi8ES3_EELb0ELb0ELb1ELb0ELb0ELb0ELb1ELb0EEEvNS_16Flash_fwd_paramsE)
        /*0050*/ 	.word	0x000000ff


	//----- nvinfo : EIATTR_FRAME_SIZE
	.align		4
.L_24:
        /*0054*/ 	.byte	0x04, 0x11
        /*0056*/ 	.short	(.L_26 - .L_25)
	.align		4
.L_25:
        /*0058*/ 	.word	index@(_ZN5flash16flash_fwd_kernelI23Flash_fwd_kernel_traitsILi256ELi128ELi64ELi8ELb0ELb0EN7cutlass10bfloat16_tE19Flash_kernel_traitsILi256ELi128ELi64ELi8ES3_EELb0ELb0ELb1ELb0ELb0ELb0ELb1ELb0EEEvNS_16Flash_fwd_paramsE)
        /*005c*/ 	.word	0x00000068


	//----- nvinfo : EIATTR_REGCOUNT
	.align		4
.L_26:
        /*0060*/ 	.byte	0x04, 0x2f
        /*0062*/ 	.short	(.L_28 - .L_27)
	.align		4
.L_27:
        /*0064*/ 	.word	index@(_ZN5flash16flash_fwd_kernelI23Flash_fwd_kernel_traitsILi256ELi128ELi64ELi8ELb0ELb0EN7cutlass10bfloat16_tE19Flash_kernel_traitsILi256ELi128ELi64ELi8ES3_EELb1ELb0ELb1ELb0ELb0ELb0ELb0ELb1EEEvNS_16Flash_fwd_paramsE)
        /*0068*/ 	.word	0x000000ff


	//----- nvinfo : EIATTR_FRAME_SIZE
	.align		4
.L_28:
        /*006c*/ 	.byte	0x04, 0x11
        /*006e*/ 	.short	(.L_30 - .L_29)
	.align		4
.L_29:
        /*0070*/ 	.word	index@(_ZN5flash16flash_fwd_kernelI23Flash_fwd_kernel_traitsILi256ELi128ELi64ELi8ELb0ELb0EN7cutlass10bfloat16_tE19Flash_kernel_traitsILi256ELi128ELi64ELi8ES3_EELb1ELb0ELb1ELb0ELb0ELb0ELb0ELb1EEEvNS_16Flash_fwd_paramsE)
        /*0074*/ 	.word	0x000001b0


	//----- nvinfo : EIATTR_REGCOUNT
	.align		4
.L_30:
        /*0078*/ 	.byte	0x04, 0x2f
        /*007a*/ 	.short	(.L_32 - .L_31)
	.align		4
.L_31:
        /*007c*/ 	.word	index@(_ZN5flash16flash_fwd_kernelI23Flash_fwd_kernel_traitsILi256ELi128ELi64ELi8ELb0ELb0EN7cutlass10bfloat16_tE19Flash_kernel_traitsILi256ELi128ELi64ELi8ES3_EELb1ELb0ELb1ELb1ELb0ELb0ELb0ELb0EEEvNS_16Flash_fwd_paramsE)
        /*0080*/ 	.word	0x000000ff


	//----- nvinfo : EIATTR_FRAME_SIZE
	.align		4
.L_32:
        /*0084*/ 	.byte	0x04, 0x11
        /*0086*/ 	.short	(.L_34 - .L_33)
	.align		4
.L_33:
        /*0088*/ 	.word	index@(_ZN5flash16flash_fwd_kernelI23Flash_fwd_kernel_traitsILi256ELi128ELi64ELi8ELb0ELb0EN7cutlass10bfloat16_tE19Flash_kernel_traitsILi256ELi128ELi64ELi8ES3_EELb1ELb0ELb1ELb1ELb0ELb0ELb0ELb0EEEvNS_16Flash_fwd_paramsE)
        /*008c*/ 	.word	0x00000050


	//----- nvinfo : EIATTR_REGCOUNT
	.align		4
.L_34:
        /*0090*/ 	.byte	0x04, 0x2f
        /*0092*/ 	.short	(.L_36 - .L_35)
	.align		4
.L_35:
        /*0094*/ 	.word	index@(_ZN5flash16flash_fwd_kernelI23Flash_fwd_kernel_traitsILi256ELi128ELi64ELi8ELb0ELb0EN7cutlass10bfloat16_tE19Flash_kernel_traitsILi256ELi128ELi64ELi8ES3_EELb0ELb0ELb1ELb0ELb0ELb1ELb1ELb0EEEvNS_16Flash_fwd_paramsE)
        /*0098*/ 	.word	0x000000ff


	//----- nvinfo : EIATTR_FRAME_SIZE
	.align		4
.L_36:
        /*009c*/ 	.byte	0x04, 0x11
        /*009e*/ 	.short	(.L_38 - .L_37)
	.align		4
.L_37:
        /*00a0*/ 	.word	index@(_ZN5flash16flash_fwd_kernelI23Flash_fwd_kernel_traitsILi256ELi128ELi64ELi8ELb0ELb0EN7cutlass10bfloat16_tE19Flash_kernel_traitsILi256ELi128ELi64ELi8ES3_EELb0ELb0ELb1ELb0ELb0ELb1ELb1ELb0EEEvNS_16Flash_fwd_paramsE)
        /*00a4*/ 	.word	0x00000008


	//----- nvinfo : EIATTR_REGCOUNT
	.align		4
.L_38:
        /*00a8*/ 	.byte	0x04, 0x2f
        /*00aa*/ 	.short	(.L_40 - .L_39)
	.align		4
.L_39:
        /*00ac*/ 	.word	index@(_ZN5flash16flash_fwd_kernelI23Flash_fwd_kernel_traitsILi256ELi128ELi64ELi8ELb0ELb0EN7cutlass10bfloat16_tE19Flash_kernel_traitsILi256ELi128ELi64ELi8ES3_EELb1ELb0ELb1ELb0ELb0ELb1ELb0ELb0EEEvNS_16Flash_fwd_paramsE)
        /*00b0*/ 	.word	0x000000ff


	//----- nvinfo : EIATTR_FRAME_SIZE
	.align		4
.L_40:
        /*00b4*/ 	.byte	0x04, 0x11
        /*00b6*/ 	.short	(.L_42 - .L_41)
	.align		4
.L_41:
        /*00b8*/ 	.word	index@(_ZN5flash16flash_fwd_kernelI23Flash_fwd_kernel_traitsILi256ELi128ELi64ELi8ELb0ELb0EN7cutlass10bfloat16_tE19Flash_kernel_traitsILi256ELi128ELi64ELi8ES3_EELb1ELb0ELb1ELb0ELb0ELb1ELb0ELb0EEEvNS_16Flash_fwd_paramsE)
        /*00bc*/ 	.word	0x00000078


	//----- nvinfo : EIATTR_REGCOUNT
	.align		4
.L_42:
        /*00c0*/ 	.byte	0x04, 0x2f
        /*00c2*/ 	.short	(.L_44 - .L_43)
	.align		4
.L_43:
        /*00c4*/ 	.word	index@(_ZN5flash16flash_fwd_kernelI23Flash_fwd_kernel_traitsILi256ELi128ELi64ELi8ELb0ELb0EN7cutlass10bfloat16_tE19Flash_kernel_traitsILi256ELi128ELi64ELi8ES3_EELb0ELb0ELb0ELb1ELb0ELb0ELb1ELb0EEEvNS_16Flash_fwd_paramsE)
        /*00c8*/ 	.word	0x000000ff


	//----- nvinfo : EIATTR_FRAME_SIZE
	.align		4
.L_44:
        /*00cc*/ 	.byte	0x04, 0x11
        /*00ce*/ 	.short	(.L_46 - .L_45)
	.align		4
.L_45:
        /*00d0*/ 	.word	index@(_ZN5flash16flash_fwd_kernelI23Flash_fwd_kernel_traitsILi256ELi128ELi64ELi8ELb0ELb0EN7cutlass10bfloat16_tE19Flash_kernel_traitsILi256ELi128ELi64ELi8ES3_EELb0ELb0ELb0ELb1ELb0ELb0ELb1ELb0EEEvNS_16Flash_fwd_paramsE)
        /*00d4*/ 	.word	0x00000050


	//----- nvinfo : EIATTR_REGCOUNT
	.align		4
.L_46:
        /*00d8*/ 	.byte	0x04, 0x2f
        /*00da*/ 	.short	(.L_48 - .L_47)
	.align		4
.L_47:
        /*00dc*/ 	.word	index@(_ZN5flash16flash_fwd_kernelI23Flash_fwd_kernel_traitsILi256ELi128ELi64ELi8ELb0ELb0EN7cutlass10bfloat16_tE19Flash_kernel_traitsILi256ELi128ELi64ELi8ES3_EELb1ELb0ELb0ELb1ELb0ELb0ELb0ELb1EEEvNS_16Flash_fwd_paramsE)
        /*00e0*/ 	.word	0x000000ff


	//----- nvinfo : EIATTR_FRAME_SIZE
	.align		4
.L_48:
        /*00e4*/ 	.byte	0x04, 0x11
        /*00e6*/ 	.short	(.L_50 - .L_49)
	.align		4
.L_49:
        /*00e8*/ 	.word	index@(_ZN5flash16flash_fwd_kernelI23Flash_fwd_kernel_traitsILi256ELi128ELi64ELi8ELb0ELb0EN7cutlass10bfloat16_tE19Flash_kernel_traitsILi256ELi128ELi64ELi8ES3_EELb1ELb0ELb0ELb1ELb0ELb0ELb0ELb1EEEvNS_16Flash_fwd_paramsE)
        /*00ec*/ 	.word	0x00000070


	//----- nvinfo : EIATTR_REGCOUNT
	.align		4
.L_50:
        /*00f0*/ 	.byte	0x04, 0x2f
        /*00f2*/ 	.short	(.L_52 - .L_51)
	.align		4
.L_51:
        /*00f4*/ 	.word	index@(_ZN5flash16flash_fwd_kernelI23Flash_fwd_kernel_traitsILi256ELi128ELi64ELi8ELb0ELb0EN7cutlass10bfloat16_tE19Flash_kernel_traitsILi256ELi128ELi64ELi8ES3_EELb0ELb0ELb0ELb0ELb0ELb0ELb1ELb0EEEvNS_16Flash_fwd_paramsE)
        /*00f8*/ 	.word	0x000000ff


	//----- nvinfo : EIATTR_FRAME_SIZE
	.align		4
.L_52:
        /*00fc*/ 	.byte	0x04, 0x11
        /*00fe*/ 	.short	(.L_54 - .L_53)
	.align		4
.L_53:
        /*0100*/ 	.word	index@(_ZN5flash16flash_fwd_kernelI23Flash_fwd_kernel_traitsILi256ELi128ELi64ELi8ELb0ELb0EN7cutlass10bfloat16_tE19Flash_kernel_traitsILi256ELi128ELi64ELi8ES3_EELb0ELb0ELb0ELb0ELb0ELb0ELb1ELb0EEEvNS_16Flash_fwd_paramsE)
        /*0104*/ 	.word	0x00000020


	//----- nvinfo : EIATTR_REGCOUNT
	.align		4
.L_54:
        /*0108*/ 	.byte	0x04, 0x2f
        /*010a*/ 	.short	(.L_56 - .L_55)
	.align		4
.L_55:
        /*010c*/ 	.word	index@(_ZN5flash16flash_fwd_kernelI23Flash_fwd_kernel_traitsILi256ELi128ELi64ELi8ELb0ELb0EN7cutlass10bfloat16_tE19Flash_kernel_traitsILi256ELi128ELi64ELi8ES3_EELb1ELb0ELb0ELb0ELb0ELb0ELb0ELb1EEEvNS_16Flash_fwd_paramsE)
        /*0110*/ 	.word	0x000000ff


	//----- nvinfo : EIATTR_FRAME_SIZE
	.align		4
.L_56:
        /*0114*/ 	.byte	0x04, 0x11
        /*0116*/ 	.short	(.L_58 - .L_57)
	.align		4
.L_57:
        /*0118*/ 	.word	index@(_ZN5flash16flash_fwd_kernelI23Flash_fwd_kernel_traitsILi256ELi128ELi64ELi8ELb0ELb0EN7cutlass10bfloat16_tE19Flash_kernel_traitsILi256ELi128ELi64ELi8ES3_EELb1ELb0ELb0ELb0ELb0ELb0ELb0ELb1EEEvNS_16Flash_fwd_paramsE)
        /*011c*/ 	.word	0x00000070


	//----- nvinfo : EIATTR_REGCOUNT
	.align		4
.L_58:
        /*0120*/ 	.byte	0x04, 0x2f
        /*0122*/ 	.short	(.L_60 - .L_59)
	.align		4
.L_59:
        /*0124*/ 	.word	index@(_ZN5flash16flash_fwd_kernelI23Flash_fwd_kernel_traitsILi256ELi128ELi64ELi8ELb0ELb0EN7cutlass10bfloat16_tE19Flash_kernel_traitsILi256ELi128ELi64ELi8ES3_EELb1ELb0ELb0ELb1ELb0ELb0ELb0ELb0EEEvNS_16Flash_fwd_paramsE)
        /*0128*/ 	.word	0x000000ff


	//----- nvinfo : EIATTR_FRAME_SIZE
	.align		4
.L_60:
        /*012c*/ 	.byte	0x04, 0x11
        /*012e*/ 	.short	(.L_62 - .L_61)
	.align		4
.L_61:
        /*0130*/ 	.word	index@(_ZN5flash16flash_fwd_kernelI23Flash_fwd_kernel_traitsILi256ELi128ELi64ELi8ELb0ELb0EN7cutlass10bfloat16_tE19Flash_kernel_traitsILi256ELi128ELi64ELi8ES3_EELb1ELb0ELb0ELb1ELb0ELb0ELb0ELb0EEEvNS_16Flash_fwd_paramsE)
        /*0134*/ 	.word	0x00000030


	//----- nvinfo : EIATTR_REGCOUNT
	.align		4
.L_62:
        /*0138*/ 	.byte	0x04, 0x2f
        /*013a*/ 	.short	(.L_64 - .L_63)
	.align		4
.L_63:
        /*013c*/ 	.word	index@(_ZN5flash16flash_fwd_kernelI23Flash_fwd_kernel_traitsILi256ELi128ELi64ELi8ELb0ELb0EN7cutlass10bfloat16_tE19Flash_kernel_traitsILi256ELi128ELi64ELi8ES3_EELb0ELb0ELb0ELb0ELb0ELb1ELb1ELb0EEEvNS_16Flash_fwd_paramsE)
        /*0140*/ 	.word	0x000000ff


	//----- nvinfo : EIATTR_FRAME_SIZE
	.align		4
.L_64:
        /*0144*/ 	.byte	0x04, 0x11
        /*0146*/ 	.short	(.L_66 - .L_65)
	.align		4
.L_65:
        /*0148*/ 	.word	index@(_ZN5flash16flash_fwd_kernelI23Flash_fwd_kernel_traitsILi256ELi128ELi64ELi8ELb0ELb0EN7cutlass10bfloat16_tE19Flash_kernel_traitsILi256ELi128ELi64ELi8ES3_EELb0ELb0ELb0ELb0ELb0ELb1ELb1ELb0EEEvNS_16Flash_fwd_paramsE)
        /*014c*/ 	.word	0x00000008


	//----- nvinfo : EIATTR_REGCOUNT
	.align		4
.L_66:
        /*0150*/ 	.byte	0x04, 0x2f
        /*0152*/ 	.short	(.L_68 - .L_67)
	.align		4
.L_67:
        /*0154*/ 	.word	index@(_ZN5flash16flash_fwd_kernelI23Flash_fwd_kernel_traitsILi256ELi128ELi64ELi8ELb0ELb0EN7cutlass10bfloat16_tE19Flash_kernel_traitsILi256ELi128ELi64ELi8ES3_EELb1ELb0ELb0ELb0ELb0ELb1ELb0ELb0EEEvNS_16Flash_fwd_paramsE)
        /*0158*/ 	.word	0x000000fe


	//----- nvinfo : EIATTR_FRAME_SIZE
	.align		4
.L_68:
        /*015c*/ 	.byte	0x04, 0x11
        /*015e*/ 	.short	(.L_70 - .L_69)
	.align		4
.L_69:
        /*0160*/ 	.word	index@(_ZN5flash16flash_fwd_kernelI23Flash_fwd_kernel_traitsILi256ELi128ELi64ELi8ELb0ELb0EN7cutlass10bfloat16_tE19Flash_kernel_traitsILi256ELi128ELi64ELi8ES3_EELb1ELb0ELb0ELb0ELb0ELb1ELb0ELb0EEEvNS_16Flash_fwd_paramsE)
        /*0164*/ 	.word	0x00000010


	//----- nvinfo : EIATTR_REGCOUNT
	.align		4
.L_70:
        /*0168*/ 	.byte	0x04, 0x2f
        /*016a*/ 	.short	(.L_72 - .L_71)
	.align		4
.L_71:
        /*016c*/ 	.word	index@(_ZN5flash16flash_fwd_kernelI23Flash_fwd_kernel_traitsILi256ELi128ELi64ELi8ELb0ELb0EN7cutlass10bfloat16_tE19Flash_kernel_traitsILi256ELi128ELi64ELi8ES3_EELb1ELb0ELb1ELb0ELb0ELb0ELb0ELb0EEEvNS_16Flash_fwd_paramsE)
        /*0170*/ 	.word	0x000000ff


	//----- nvinfo : EIATTR_FRAME_SIZE
	.align		4
.L_72:
        /*0174*/ 	.byte	0x04, 0x11
        /*0176*/ 	.short	(.L_74 - .L_73)
	.align		4
.L_73:
        /*0178*/ 	.word	index@(_ZN5flash16flash_fwd_kernelI23Flash_fwd_kernel_traitsILi256ELi128ELi64ELi8ELb0ELb0EN7cutlass10bfloat16_tE19Flash_kernel_traitsILi256ELi128ELi64ELi8ES3_EELb1ELb0ELb1ELb0ELb0ELb0ELb0ELb0EEEvNS_16Flash_fwd_paramsE)
        /*017c*/ 	.word	0x00000040


	//----- nvinfo : EIATTR_REGCOUNT
	.align		4
.L_74:
        /*0180*/ 	.byte	0x04, 0x2f
        /*0182*/ 	.short	(.L_76 - .L_75)
	.align		4
.L_75:
        /*0184*/ 	.word	index@(_ZN5flash16flash_fwd_kernelI23Flash_fwd_kernel_traitsILi256ELi128ELi64ELi8ELb0ELb0EN7cutlass10bfloat16_tE19Flash_kernel_traitsILi256ELi128ELi64ELi8ES3_EELb1ELb0ELb0ELb0ELb0ELb0ELb0ELb0EEEvNS_16Flash_fwd_paramsE)
        /*0188*/ 	.word	0x000000ff


	//----- nvinfo : EIATTR_FRAME_SIZE
	.align		4
.L_76:
        /*018c*/ 	.byte	0x04, 0x11
        /*018e*/ 	.short	(.L_78 - .L_77)
	.align		4
.L_77:
        /*0190*/ 	.word	index@(_ZN5flash16flash_fwd_kernelI23Flash_fwd_kernel_traitsILi256ELi128ELi64ELi8ELb0ELb0EN7cutlass10bfloat16_tE19Flash_kernel_traitsILi256ELi128ELi64ELi8ES3_EELb1ELb0ELb0ELb0ELb0ELb0ELb0ELb0EEEvNS_16Flash_fwd_paramsE)
        /*0194*/ 	.word	0x00000070


	//----- nvinfo : EIATTR_REGCOUNT
	.align		4
.L_78:
        /*0198*/ 	.byte	0x04, 0x2f
        /*019a*/ 	.short	(.L_80 - .L_79)
	.align		4
.L_79:
        /*019c*/ 	.word	index@(_ZN5flash16flash_fwd_kernelI23Flash_fwd_kernel_traitsILi256ELi64ELi64ELi4ELb0ELb0EN7cutlass10bfloat16_tE19Flash_kernel_traitsILi256ELi64ELi64ELi4ES3_EELb0ELb0ELb1ELb1ELb0ELb0ELb1ELb0EEEvNS_16Flash_fwd_paramsE)
        /*01a0*/ 	.word	0x000000ff


	//----- nvinfo : EIATTR_FRAME_SIZE
	.align		4
.L_80:
        /*01a4*/ 	.byte	0x04, 0x11
        /*01a6*/ 	.short	(.L_82 - .L_81)
	.align		4
.L_81:
        /*01a8*/ 	.word	index@(_ZN5flash16flash_fwd_kernelI23Flash_fwd_kernel_traitsILi256ELi64ELi64ELi4ELb0ELb0EN7cutlass10bfloat16_tE19Flash_kernel_traitsILi256ELi64ELi64ELi4ES3_EELb0ELb0ELb1ELb1ELb0ELb0ELb1ELb0EEEvNS_16Flash_fwd_paramsE)
        /*01ac*/ 	.word	0x00000028


	//----- nvinfo : EIATTR_REGCOUNT
	.align		4
.L_82:
        /*01b0*/ 	.byte	0x04, 0x2f
        /*01b2*/ 	.short	(.L_84 - .L_83)
	.align		4
.L_83:
        /*01b4*/ 	.word	index@(_ZN5flash16flash_fwd_kernelI23Flash_fwd_kernel_traitsILi256ELi64ELi64ELi4ELb0ELb0EN7cutlass10bfloat16_tE19Flash_kernel_traitsILi256ELi64ELi64ELi4ES3_EELb1ELb0ELb1ELb1ELb0ELb0ELb0ELb1EEEvNS_16Flash_fwd_paramsE)
        /*01b8*/ 	.word	0x000000ff


	//----- nvinfo : EIATTR_FRAME_SIZE
	.align		4
.L_84:
        /*01bc*/ 	.byte	0x04, 0x11
        /*01be*/ 	.short	(.L_86 - .L_85)
	.align		4
.L_85:
        /*01c0*/ 	.word	index@(_ZN5flash16flash_fwd_kernelI23Flash_fwd_kernel_traitsILi256ELi64ELi64ELi4ELb0ELb0EN7cutlass10bfloat16_tE19Flash_kernel_traitsILi256ELi64ELi64ELi4ES3_EELb1ELb0ELb1ELb1ELb0ELb0ELb0ELb1EEEvNS_16Flash_fwd_paramsE)
        /*01c4*/ 	.word	0x00000178


	//----- nvinfo : EIATTR_REGCOUNT
	.align		4
.L_86:
        /*01c8*/ 	.byte	0x04, 0x2f
        /*01ca*/ 	.short	(.L_88 - .L_87)
	.align		4
.L_87:
        /*01cc*/ 	.word	index@(_ZN5flash16flash_fwd_kernelI23Flash_fwd_kernel_traitsILi256ELi64ELi64ELi4ELb0ELb0EN7cutlass10bfloat16_tE19Flash_kernel_traitsILi256ELi64ELi64ELi4ES3_EELb0ELb0ELb1ELb0ELb0ELb0ELb1ELb0EEEvNS_16Flash_fwd_paramsE)
        /*01d0*/ 	.word	0x000000ff


	//----- nvinfo : EIATTR_FRAME_SIZE
	.align		4
.L_88:
        /*01d4*/ 	.byte	0x04, 0x11
        /*01d6*/ 	.short	(.L_90 - .L_89)
	.align		4
.L_89:
        /*01d8*/ 	.word	index@(_ZN5flash16flash_fwd_kernelI23Flash_fwd_kernel_traitsILi256ELi64ELi64ELi4ELb0ELb0EN7cutlass10bfloat16_tE19Flash_kernel_traitsILi256ELi64ELi64ELi4ES3_EELb0ELb0ELb1ELb0ELb0ELb0ELb1ELb0EEEvNS_16Flash_fwd_paramsE)
        /*01dc*/ 	.word	0x00000038


	//----- nvinfo : EIATTR_REGCOUNT
	.align		4
.L_90:
        /*01e0*/ 	.byte	0x04, 0x2f
        /*01e2*/ 	.short	(.L_92 - .L_91)
	.align		4
.L_91:
        /*01e4*/ 	.word	index@(_ZN5flash16flash_fwd_kernelI23Flash_fwd_kernel_traitsILi256ELi64ELi64ELi4ELb0ELb0EN7cutlass10bfloat16_tE19Flash_kernel_traitsILi256ELi64ELi64ELi4ES3_EELb1ELb0ELb1ELb0ELb0ELb0ELb0ELb1EEEvNS_16Flash_fwd_paramsE)
        /*01e8*/ 	.word	0x000000ff


	//----- nvinfo : EIATTR_FRAME_SIZE
	.align		4
.L_92:
        /*01ec*/ 	.byte	0x04, 0x11
        /*01ee*/ 	.short	(.L_94 - .L_93)
	.align		4
.L_93:
        /*01f0*/ 	.word	index@(_ZN5flash16flash_fwd_kernelI23Flash_fwd_kernel_traitsILi256ELi64ELi64ELi4ELb0ELb0EN7cutlass10bfloat16_tE19Flash_kernel_traitsILi256ELi64ELi64ELi4ES3_EELb1ELb0ELb1ELb0ELb0ELb0ELb0ELb1EEEvNS_16Flash_fwd_paramsE)
        /*01f4*/ 	.word	0x00000190


	//----- nvinfo : EIATTR_REGCOUNT
	.align		4
.L_94:
        /*01f8*/ 	.byte	0x04, 0x2f
        /*01fa*/ 	.short	(.L_96 - .L_95)
	.align		4
.L_95:
        /*01fc*/ 	.word	index@(_ZN5flash16flash_fwd_kernelI23Flash_fwd_kernel_traitsILi256ELi64ELi64ELi4ELb0ELb0EN7cutlass10bfloat16_tE19Flash_kernel_traitsILi256ELi64ELi64ELi4ES3_EELb1ELb0ELb1ELb1ELb0ELb0ELb0ELb0EEEvNS_16Flash_fwd_paramsE)
        /*0200*/ 	.word	0x000000ff


	//----- nvinfo : EIATTR_FRAME_SIZE
	.align		4
.L_96:
        /*0204*/ 	.byte	0x04, 0x11
        /*0206*/ 	.short	(.L_98 - .L_97)
	.align		4
.L_97:
        /*0208*/ 	.word	index@(_ZN5flash16flash_fwd_kernelI23Flash_fwd_kernel_traitsILi256ELi64ELi64ELi4ELb0ELb0EN7cutlass10bfloat16_tE19Flash_kernel_traitsILi256ELi64ELi64ELi4ES3_EELb1ELb0ELb1ELb1ELb0ELb0ELb0ELb0EEEvNS_16Flash_fwd_paramsE)
        /*020c*/ 	.word	0x00000058


	//----- nvinfo : EIATTR_REGCOUNT
	.align		4
.L_98:
        /*0210*/ 	.byte	0x04, 0x2f
        /*0212*/ 	.short	(.L_100 - .L_99)
	.align		4
.L_99:
        /*0214*/ 	.word	index@(_ZN5flash16flash_fwd_kernelI23Flash_fwd_kernel_traitsILi256ELi64ELi64ELi4ELb0ELb0EN7cutlass10bfloat16_tE19Flash_kernel_traitsILi256ELi64ELi64ELi4ES3_EELb0ELb0ELb1ELb0ELb0ELb1ELb1ELb0EEEvNS_16Flash_fwd_paramsE)
        /*0218*/ 	.word	0x000000ff


	//----- nvinfo : EIATTR_FRAME_SIZE
	.align		4
.L_100:
        /*021c*/ 	.byte	0x04, 0x11
        /*021e*/ 	.short	(.L_102 - .L_101)
	.align		4
.L_101:
        /*0220*/ 	.word	index@(_ZN5flash16flash_fwd_kernelI23Flash_fwd_kernel_traitsILi256ELi64ELi64ELi4ELb0ELb0EN7cutlass10bfloat16_tE19Flash_kernel_traitsILi256ELi64ELi64ELi4ES3_EELb0ELb0ELb1ELb0ELb0ELb1ELb1ELb0EEEvNS_16Flash_fwd_paramsE)
        /*0224*/ 	.word	0x00000008


	//----- nvinfo : EIATTR_REGCOUNT
	.align		4
.L_102:
        /*0228*/ 	.byte	0x04, 0x2f
        /*022a*/ 	.short	(.L_104 - .L_103)
	.align		4
.L_103:
        /*022c*/ 	.word	index@(_ZN5flash16flash_fwd_kernelI23Flash_fwd_kernel_traitsILi256ELi64ELi64ELi4ELb0ELb0EN7cutlass10bfloat16_tE19Flash_kernel_traitsILi256ELi64ELi64ELi4ES3_EELb1ELb0ELb1ELb0ELb0ELb1ELb0ELb0EEEvNS_16Flash_fwd_paramsE)
        /*0230*/ 	.word	0x000000ff


	//----- nvinfo : EIATTR_FRAME_SIZE
	.align		4
.L_104:
        /*0234*/ 	.byte	0x04, 0x11
        /*0236*/ 	.short	(.L_106 - .L_105)
	.align		4
.L_105:
        /*0238*/ 	.word	index@(_ZN5flash16flash_fwd_kernelI23Flash_fwd_kernel_traitsILi256ELi64ELi64ELi4ELb0ELb0EN7cutlass10bfloat16_tE19Flash_kernel_traitsILi256ELi64ELi64ELi4ES3_EELb1ELb0ELb1ELb0ELb0ELb1ELb0ELb0EEEvNS_16Flash_fwd_paramsE)
        /*023c*/ 	.word	0x00000080


	//----- nvinfo : EIATTR_REGCOUNT
	.align		4
.L_106:
        /*0240*/ 	.byte	0x04, 0x2f
        /*0242*/ 	.short	(.L_108 - .L_107)
	.align		4
.L_107:
        /*0244*/ 	.word	index@(_ZN5flash16flash_fwd_kernelI23Flash_fwd_kernel_traitsILi256ELi64ELi64ELi4ELb0ELb0EN7cutlass10bfloat16_tE19Flash_kernel_traitsILi256ELi64ELi64ELi4ES3_EELb0ELb0ELb0ELb1ELb0ELb0ELb1ELb0EEEvNS_16Flash_fwd_paramsE)
        /*0248*/ 	.word	0x000000ff


	//----- nvinfo : EIATTR_FRAME_SIZE
	.align		4
.L_108:
        /*024c*/ 	.byte	0x04, 0x11
        /*024e*/ 	.short	(.L_110 - .L_109)
	.align		4
.L_109:
        /*0250*/ 	.word	index@(_ZN5flash16flash_fwd_kernelI23Flash_fwd_kernel_traitsILi256ELi64ELi64ELi4ELb0ELb0EN7cutlass10bfloat16_tE19Flash_kernel_traitsILi256ELi64ELi64ELi4ES3_EELb0ELb0ELb0ELb1ELb0ELb0ELb1ELb0EEEvNS_16Flash_fwd_paramsE)
        /*0254*/ 	.word	0x00000060


	//----- nvinfo : EIATTR_REGCOUNT
	.align		4
.L_110:
        /*0258*/ 	.byte	0x04, 0x2f
        /*025a*/ 	.short	(.L_112 - .L_111)
	.align		4
.L_111:
        /*025c*/ 	.word	index@(_ZN5flash16flash_fwd_kernelI23Flash_fwd_kernel_traitsILi256ELi64ELi64ELi4ELb0ELb0EN7cutlass10bfloat16_tE19Flash_kernel_traitsILi256ELi64ELi64ELi4ES3_EELb1ELb0ELb0ELb1ELb0ELb0ELb0ELb1EEEvNS_16Flash_fwd_paramsE)
        /*0260*/ 	.word	0x000000ff


	//----- nvinfo : EIATTR_FRAME_SIZE
	.align		4
.L_112:
        /*0264*/ 	.byte	0x04, 0x11
        /*0266*/ 	.short	(.L_114 - .L_113)
	.align		4
.L_113:
        /*0268*/ 	.word	index@(_ZN5flash16flash_fwd_kernelI23Flash_fwd_kernel_traitsILi256ELi64ELi64ELi4ELb0ELb0EN7cutlass10bfloat16_tE19Flash_kernel_traitsILi256ELi64ELi64ELi4ES3_EELb1ELb0ELb0ELb1ELb0ELb0ELb0ELb1EEEvNS_16Flash_fwd_paramsE)
        /*026c*/ 	.word	0x00000088


	//----- nvinfo : EIATTR_REGCOUNT
	.align		4
.L_114:
        /*0270*/ 	.byte	0x04, 0x2f
        /*0272*/ 	.short	(.L_116 - .L_115)
	.align		4
.L_115:
        /*0274*/ 	.word	index@(_ZN5flash16flash_fwd_kernelI23Flash_fwd_kernel_traitsILi256ELi64ELi64ELi4ELb0ELb0EN7cutlass10bfloat16_tE19Flash_kernel_traitsILi256ELi64ELi64ELi4ES3_EELb0ELb0ELb0ELb0ELb0ELb0ELb1ELb0EEEvNS_16Flash_fwd_paramsE)
        /*0278*/ 	.word	0x000000ff


	//----- nvinfo : EIATTR_FRAME_SIZE
	.align		4
.L_116:
        /*027c*/ 	.byte	0x04, 0x11
        /*027e*/ 	.short	(.L_118 - .L_117)
	.align		4
.L_117:
        /*0280*/ 	.word	index@(_ZN5flash16flash_fwd_kernelI23Flash_fwd_kernel_traitsILi256ELi64ELi64ELi4ELb0ELb0EN7cutlass10bfloat16_tE19Flash_kernel_traitsILi256ELi64ELi64ELi4ES3_EELb0ELb0ELb0ELb0ELb0ELb0ELb1ELb0EEEvNS_16Flash_fwd_paramsE)
        /*0284*/ 	.word	0x00000060


	//----- nvinfo : EIATTR_REGCOUNT
	.align		4
.L_118:
        /*0288*/ 	.byte	0x04, 0x2f
        /*028a*/ 	.short	(.L_120 - .L_119)
	.align		4
.L_119:
        /*028c*/ 	.word	index@(_ZN5flash16flash_fwd_kernelI23Flash_fwd_kernel_traitsILi256ELi64ELi64ELi4ELb0ELb0EN7cutlass10bfloat16_tE19Flash_kernel_traitsILi256ELi64ELi64ELi4ES3_EELb1ELb0ELb0ELb0ELb0ELb0ELb0ELb1EEEvNS_16Flash_fwd_paramsE)
        /*0290*/ 	.word	0x000000ff


	//----- nvinfo : EIATTR_FRAME_SIZE
	.align		4
.L_120:
        /*0294*/ 	.byte	0x04, 0x11
        /*0296*/ 	.short	(.L_122 - .L_121)
	.align		4
.L_121:
        /*0298*/ 	.word	index@(_ZN5flash16flash_fwd_kernelI23Flash_fwd_kernel_traitsILi256ELi64ELi64ELi4ELb0ELb0EN7cutlass10bfloat16_tE19Flash_kernel_traitsILi256ELi64ELi64ELi4ES3_EELb1ELb0ELb0ELb0ELb0ELb0ELb0ELb1EEEvNS_16Flash_fwd_paramsE)
        /*029c*/ 	.word	0x00000088


	//----- nvinfo : EIATTR_REGCOUNT
	.align		4
.L_122:
        /*02a0*/ 	.byte	0x04, 0x2f
        /*02a2*/ 	.short	(.L_124 - .L_123)
	.align		4
.L_123:
        /*02a4*/ 	.word	index@(_ZN5flash16flash_fwd_kernelI23Flash_fwd_kernel_traitsILi256ELi64ELi64ELi4ELb0ELb0EN7cutlass10bfloat16_tE19Flash_kernel_traitsILi256ELi64ELi64ELi4ES3_EELb1ELb0ELb0ELb1ELb0ELb0ELb0ELb0EEEvNS_16Flash_fwd_paramsE)
        /*02a8*/ 	.word	0x000000ff


	//----- nvinfo : EIATTR_FRAME_SIZE
	.align		4
.L_124:
        /*02ac*/ 	.byte	0x04, 0x11
        /*02ae*/ 	.short	(.L_126 - .L_125)
	.align		4
.L_125:
        /*02b0*/ 	.word	index@(_ZN5flash16flash_fwd_kernelI23Flash_fwd_kernel_traitsILi256ELi64ELi64ELi4ELb0ELb0EN7cutlass10bfloat16_tE19Flash_kernel_traitsILi256ELi64ELi64ELi4ES3_EELb1ELb0ELb0ELb1ELb0ELb0ELb0ELb0EEEvNS_16Flash_fwd_paramsE)
        /*02b4*/ 	.word	0x00000088


	//----- nvinfo : EIATTR_REGCOUNT
	.align		4
.L_126:
        /*02b8*/ 	.byte	0x04, 0x2f
        /*02ba*/ 	.short	(.L_128 - .L_127)
	.align		4
.L_127:
        /*02bc*/ 	.word	index@(_ZN5flash16flash_fwd_kernelI23Flash_fwd_kernel_traitsILi256ELi64ELi64ELi4ELb0ELb0EN7cutlass10bfloat16_tE19Flash_kernel_traitsILi256ELi64ELi64ELi4ES3_EELb0ELb0ELb0ELb0ELb0ELb1ELb1ELb0EEEvNS_16Flash_fwd_paramsE)
        /*02c0*/ 	.word	0x000000ff


	//----- nvinfo : EIATTR_FRAME_SIZE
	.align		4
.L_128:
        /*02c4*/ 	.byte	0x04, 0x11
        /*02c6*/ 	.short	(.L_130 - .L_129)
	.align		4
.L_129:
        /*02c8*/ 	.word	index@(_ZN5flash16flash_fwd_kernelI23Flash_fwd_kernel_traitsILi256ELi64ELi64ELi4ELb0ELb0EN7cutlass10bfloat16_tE19Flash_kernel_traitsILi256ELi64ELi64ELi4ES3_EELb0ELb0ELb0ELb0ELb0ELb1ELb1ELb0EEEvNS_16Flash_fwd_paramsE)
        /*02cc*/ 	.word	0x00000008


	//----- nvinfo : EIATTR_REGCOUNT
	.align		4
.L_130:
        /*02d0*/ 	.byte	0x04, 0x2f
        /*02d2*/ 	.short	(.L_132 - .L_131)
	.align		4
.L_131:
        /*02d4*/ 	.word	index@(_ZN5flash16flash_fwd_kernelI23Flash_fwd_kernel_traitsILi256ELi64ELi64ELi4ELb0ELb0EN7cutlass10bfloat16_tE19Flash_kernel_traitsILi256ELi64ELi64ELi4ES3_EELb1ELb0ELb0ELb0ELb0ELb1ELb0ELb0EEEvNS_16Flash_fwd_paramsE)
        /*02d8*/ 	.word	0x000000ff


	//----- nvinfo : EIATTR_FRAME_SIZE
	.align		4
.L_132:
        /*02dc*/ 	.byte	0x04, 0x11
        /*02de*/ 	.short	(.L_134 - .L_133)
	.align		4
.L_133:
        /*02e0*/ 	.word	index@(_ZN5flash16flash_fwd_kernelI23Flash_fwd_kernel_traitsILi256ELi64ELi64ELi4ELb0ELb0EN7cutlass10bfloat16_tE19Flash_kernel_traitsILi256ELi64ELi64ELi4ES3_EELb1ELb0ELb0ELb0ELb0ELb1ELb0ELb0EEEvNS_16Flash_fwd_paramsE)
        /*02e4*/ 	.word	0x00000038


	//----- nvinfo : EIATTR_REGCOUNT
	.align		4
.L_134:
        /*02e8*/ 	.byte	0x04, 0x2f
        /*02ea*/ 	.short	(.L_136 - .L_135)
	.align		4
.L_135:
        /*02ec*/ 	.word	index@(_ZN5flash16flash_fwd_kernelI23Flash_fwd_kernel_traitsILi256ELi64ELi64ELi4ELb0ELb0EN7cutlass10bfloat16_tE19Flash_kernel_traitsILi256ELi64ELi64ELi4ES3_EELb1ELb0ELb1ELb0ELb0ELb0ELb0ELb0EEEvNS_16Flash_fwd_paramsE)
        /*02f0*/ 	.word	0x000000ff


	//----- nvinfo : EIATTR_FRAME_SIZE
	.align		4
.L_136:
        /*02f4*/ 	.byte	0x04, 0x11
        /*02f6*/ 	.short	(.L_138 - .L_137)
	.align		4
.L_137:
        /*02f8*/ 	.word	index@(_ZN5flash16flash_fwd_kernelI23Flash_fwd_kernel_traitsILi256ELi64ELi64ELi4ELb0ELb0EN7cutlass10bfloat16_tE19Flash_kernel_traitsILi256ELi64ELi64ELi4ES3_EELb1ELb0ELb1ELb0ELb0ELb0ELb0ELb0EEEvNS_16Flash_fwd_paramsE)
        /*02fc*/ 	.word	0x00000040


	//----- nvinfo : EIATTR_REGCOUNT
	.align		4
.L_138:
        /*0300*/ 	.byte	0x04, 0x2f
        /*0302*/ 	.short	(.L_140 - .L_139)
	.align		4
.L_139:
        /*0304*/ 	.word	index@(_ZN5flash16flash_fwd_kernelI23Flash_fwd_kernel_traitsILi256ELi64ELi64ELi4ELb0ELb0EN7cutlass10bfloat16_tE19Flash_kernel_traitsILi256ELi64ELi64ELi4ES3_EELb1ELb0ELb0ELb0ELb0ELb0ELb0ELb0EEEvNS_16Flash_fwd_paramsE)
        /*0308*/ 	.word	0x000000ff


	//----- nvinfo : EIATTR_FRAME_SIZE
	.align		4
.L_140:
        /*030c*/ 	.byte	0x04, 0x11
        /*030e*/ 	.short	(.L_142 - .L_141)
	.align		4
.L_141:
        /*0310*/ 	.word	index@(_ZN5flash16flash_fwd_kernelI23Flash_fwd_kernel_traitsILi256ELi64ELi64ELi4ELb0ELb0EN7cutlass10bfloat16_tE19Flash_kernel_traitsILi256ELi64ELi64ELi4ES3_EELb1ELb0ELb0ELb0ELb0ELb0ELb0ELb0EEEvNS_16Flash_fwd_paramsE)
        /*0314*/ 	.word	0x00000038


	//----- nvinfo : EIATTR_REGCOUNT
	.align		4
.L_142:
        /*0318*/ 	.byte	0x04, 0x2f
        /*031a*/ 	.short	(.L_144 - .L_143)
	.align		4
.L_143:
        /*031c*/ 	.word	index@(_ZN5flash16flash_fwd_kernelI23Flash_fwd_kernel_traitsILi256ELi128ELi64ELi8ELb0ELb0EN7cutlass10bfloat16_tE19Flash_kernel_traitsILi256ELi128ELi64ELi8ES3_EELb0ELb0ELb1ELb1ELb0ELb0ELb0ELb0EEEvNS_16Flash_fwd_paramsE)
        /*0320*/ 	.word	0x000000ff


	//----- nvinfo : EIATTR_FRAME_SIZE
	.align		4
.L_144:
        /*0324*/ 	.byte	0x04, 0x11
        /*0326*/ 	.short	(.L_146 - .L_145)
	.align		4
.L_145:
        /*0328*/ 	.word	index@(_ZN5flash16flash_fwd_kernelI23Flash_fwd_kernel_traitsILi256ELi128ELi64ELi8ELb0ELb0EN7cutlass10bfloat16_tE19Flash_kernel_traitsILi256ELi128ELi64ELi8ES3_EELb0ELb0ELb1ELb1ELb0ELb0ELb0ELb0EEEvNS_16Flash_fwd_paramsE)
        /*032c*/ 	.word	0x000000b8


	//----- nvinfo : EIATTR_REGCOUNT
	.align		4
.L_146:
        /*0330*/ 	.byte	0x04, 0x2f
        /*0332*/ 	.short	(.L_148 - .L_147)
	.align		4
.L_147:
        /*0334*/ 	.word	index@(_ZN5flash16flash_fwd_kernelI23Flash_fwd_kernel_traitsILi256ELi128ELi64ELi8ELb0ELb0EN7cutlass10bfloat16_tE19Flash_kernel_traitsILi256ELi128ELi64ELi8ES3_EELb0ELb0ELb1ELb0ELb0ELb0ELb0ELb0EEEvNS_16Flash_fwd_paramsE)
        /*0338*/ 	.word	0x000000ff


	//----- nvinfo : EIATTR_FRAME_SIZE
	.align		4
.L_148:
        /*033c*/ 	.byte	0x04, 0x11
        /*033e*/ 	.short	(.L_150 - .L_149)
	.align		4
.L_149:
        /*0340*/ 	.word	index@(_ZN5flash16flash_fwd_kernelI23Flash_fwd_kernel_traitsILi256ELi128ELi64ELi8ELb0ELb0EN7cutlass10bfloat16_tE19Flash_kernel_traitsILi256ELi128ELi64ELi8ES3_EELb0ELb0ELb1ELb0ELb0ELb0ELb0ELb0EEEvNS_16Flash_fwd_paramsE)
        /*0344*/ 	.word	0x00000068


	//----- nvinfo : EIATTR_REGCOUNT
	.align		4
.L_150:
        /*0348*/ 	.byte	0x04, 0x2f
        /*034a*/ 	.short	(.L_152 - .L_151)
	.align		4
.L_151:
        /*034c*/ 	.word	index@(_ZN5flash16flash_fwd_kernelI23Flash_fwd_kernel_traitsILi256ELi128ELi64ELi8ELb0ELb0EN7cutlass10bfloat16_tE19Flash_kernel_traitsILi256ELi128ELi64ELi8ES3_EELb0ELb0ELb1ELb0ELb0ELb1ELb0ELb0EEEvNS_16Flash_fwd_paramsE)
        /*0350*/ 	.word	0x000000ff


	//----- nvinfo : EIATTR_FRAME_SIZE
	.align		4
.L_152:
        /*0354*/ 	.byte	0x04, 0x11
        /*0356*/ 	.short	(.L_154 - .L_153)
	.align		4
.L_153:
        /*0358*/ 	.word	index@(_ZN5flash16flash_fwd_kernelI23Flash_fwd_kernel_traitsILi256ELi128ELi64ELi8ELb0ELb0EN7cutlass10bfloat16_tE19Flash_kernel_traitsILi256ELi128ELi64ELi8ES3_EELb0ELb0ELb1ELb0ELb0ELb1ELb0ELb0EEEvNS_16Flash_fwd_paramsE)
        /*035c*/ 	.word	0x00000050


	//----- nvinfo : EIATTR_REGCOUNT
	.align		4
.L_154:
        /*0360*/ 	.byte	0x04, 0x2f
        /*0362*/ 	.short	(.L_156 - .L_155)
	.align		4
.L_155:
        /*0364*/ 	.word	index@(_ZN5flash16flash_fwd_kernelI23Flash_fwd_kernel_traitsILi256ELi128ELi64ELi8ELb0ELb0EN7cutlass10bfloat16_tE19Flash_kernel_traitsILi256ELi128ELi64ELi8ES3_EELb0ELb0ELb0ELb1ELb0ELb0ELb0ELb0EEEvNS_16Flash_fwd_paramsE)
        /*0368*/ 	.word	0x000000ff


	//----- nvinfo : EIATTR_FRAME_SIZE
	.align		4
.L_156:
        /*036c*/ 	.byte	0x04, 0x11
        /*036e*/ 	.short	(.L_158 - .L_157)
	.align		4
.L_157:
        /*0370*/ 	.word	index@(_ZN5flash16flash_fwd_kernelI23Flash_fwd_kernel_traitsILi256ELi128ELi64ELi8ELb0ELb0EN7cutlass10bfloat16_tE19Flash_kernel_traitsILi256ELi128ELi64ELi8ES3_EELb0ELb0ELb0ELb1ELb0ELb0ELb0ELb0EEEvNS_16Flash_fwd_paramsE)
        /*0374*/ 	.word	0x00000048


	//----- nvinfo : EIATTR_REGCOUNT
	.align		4
.L_158:
        /*0378*/ 	.byte	0x04, 0x2f
        /*037a*/ 	.short	(.L_160 - .L_159)
	.align		4
.L_159:
        /*037c*/ 	.word	index@(_ZN5flash16flash_fwd_kernelI23Flash_fwd_kernel_traitsILi256ELi128ELi64ELi8ELb0ELb0EN7cutlass10bfloat16_tE19Flash_kernel_traitsILi256ELi128ELi64ELi8ES3_EELb0ELb0ELb0ELb0ELb0ELb0ELb0ELb0EEEvNS_16Flash_fwd_paramsE)
        /*0380*/ 	.word	0x000000ff


	//----- nvinfo : EIATTR_FRAME_SIZE
	.align		4
.L_160:
        /*0384*/ 	.byte	0x04, 0x11
        /*0386*/ 	.short	(.L_162 - .L_161)
	.align		4
.L_161:
        /*0388*/ 	.word	index@(_ZN5flash16flash_fwd_kernelI23Flash_fwd_kernel_traitsILi256ELi128ELi64ELi8ELb0ELb0EN7cutlass10bfloat16_tE19Flash_kernel_traitsILi256ELi128ELi64ELi8ES3_EELb0ELb0ELb0ELb0ELb0ELb0ELb0ELb0EEEvNS_16Flash_fwd_paramsE)
        /*038c*/ 	.word	0x00000010


	//----- nvinfo : EIATTR_REGCOUNT
	.align		4
.L_162:
        /*0390*/ 	.byte	0x04, 0x2f
        /*0392*/ 	.short	(.L_164 - .L_163)
	.align		4
.L_163:
        /*0394*/ 	.word	index@(_ZN5flash16flash_fwd_kernelI23Flash_fwd_kernel_traitsILi256ELi128ELi64ELi8ELb0ELb0EN7cutlass10bfloat16_tE19Flash_kernel_traitsILi256ELi128ELi64ELi8ES3_EELb0ELb0ELb0ELb0ELb0ELb1ELb0ELb0EEEvNS_16Flash_fwd_paramsE)
        /*0398*/ 	.word	0x000000fe


	//----- nvinfo : EIATTR_FRAME_SIZE
	.align		4
.L_164:
        /*039c*/ 	.byte	0x04, 0x11
        /*039e*/ 	.short	(.L_166 - .L_165)
	.align		4
.L_165:
        /*03a0*/ 	.word	index@(_ZN5flash16flash_fwd_kernelI23Flash_fwd_kernel_traitsILi256ELi128ELi64ELi8ELb0ELb0EN7cutlass10bfloat16_tE19Flash_kernel_traitsILi256ELi128ELi64ELi8ES3_EELb0ELb0ELb0ELb0ELb0ELb1ELb0ELb0EEEvNS_16Flash_fwd_paramsE)
        /*03a4*/ 	.word	0x00000000


	//----- nvinfo : EIATTR_REGCOUNT
	.align		4
.L_166:
        /*03a8*/ 	.byte	0x04, 0x2f
        /*03aa*/ 	.short	(.L_168 - .L_167)
	.align		4
.L_167:
        /*03ac*/ 	.word	index@(_ZN5flash16flash_fwd_kernelI23Flash_fwd_kernel_traitsILi256ELi64ELi64ELi4ELb0ELb0EN7cutlass10bfloat16_tE19Flash_kernel_traitsILi256ELi64ELi64ELi4ES3_EELb0ELb0ELb1ELb1ELb0ELb0ELb0ELb0EEEvNS_16Flash_fwd_paramsE)
        /*03b0*/ 	.word	0x000000ff


	//----- nvinfo : EIATTR_FRAME_SIZE
	.align		4
.L_168:
        /*03b4*/ 	.byte	0x04, 0x11
        /*03b6*/ 	.short	(.L_170 - .L_169)
	.align		4
.L_169:
        /*03b8*/ 	.word	index@(_ZN5flash16flash_fwd_kernelI23Flash_fwd_kernel_traitsILi256ELi64ELi64ELi4ELb0ELb0EN7cutlass10bfloat16_tE19Flash_kernel_traitsILi256ELi64ELi64ELi4ES3_EELb0ELb0ELb1ELb1ELb0ELb0ELb0ELb0EEEvNS_16Flash_fwd_paramsE)
        /*03bc*/ 	.word	0x00000030


	//----- nvinfo : EIATTR_REGCOUNT
	.align		4
.L_170:
        /*03c0*/ 	.byte	0x04, 0x2f
        /*03c2*/ 	.short	(.L_172 - .L_171)
	.align		4
.L_171:
        /*03c4*/ 	.word	index@(_ZN5flash16flash_fwd_kernelI23Flash_fwd_kernel_traitsILi256ELi64ELi64ELi4ELb0ELb0EN7cutlass10bfloat16_tE19Flash_kernel_traitsILi256ELi64ELi64ELi4ES3_EELb0ELb0ELb1ELb0ELb0ELb0ELb0ELb0EEEvNS_16Flash_fwd_paramsE)
        /*03c8*/ 	.word	0x000000ff


	//----- nvinfo : EIATTR_FRAME_SIZE
	.align		4
.L_172:
        /*03cc*/ 	.byte	0x04, 0x11
        /*03ce*/ 	.short	(.L_174 - .L_173)
	.align		4
.L_173:
        /*03d0*/ 	.word	index@(_ZN5flash16flash_fwd_kernelI23Flash_fwd_kernel_traitsILi256ELi64ELi64ELi4ELb0ELb0EN7cutlass10bfloat16_tE19Flash_kernel_traitsILi256ELi64ELi64ELi4ES3_EELb0ELb0ELb1ELb0ELb0ELb0ELb0ELb0EEEvNS_16Flash_fwd_paramsE)
        /*03d4*/ 	.word	0x00000038


	//----- nvinfo : EIATTR_REGCOUNT
	.align		4
.L_174:
        /*03d8*/ 	.byte	0x04, 0x2f
        /*03da*/ 	.short	(.L_176 - .L_175)
	.align		4
.L_175:
        /*03dc*/ 	.word	index@(_ZN5flash16flash_fwd_kernelI23Flash_fwd_kernel_traitsILi256ELi64ELi64ELi4ELb0ELb0EN7cutlass10bfloat16_tE19Flash_kernel_traitsILi256ELi64ELi64ELi4ES3_EELb0ELb0ELb1ELb0ELb0ELb1ELb0ELb0EEEvNS_16Flash_fwd_paramsE)
        /*03e0*/ 	.word	0x000000ff


	//----- nvinfo : EIATTR_FRAME_SIZE
	.align		4
.L_176:
        /*03e4*/ 	.byte	0x04, 0x11
        /*03e6*/ 	.short	(.L_178 - .L_177)
	.align		4
.L_177:
        /*03e8*/ 	.word	index@(_ZN5flash16flash_fwd_kernelI23Flash_fwd_kernel_traitsILi256ELi64ELi64ELi4ELb0ELb0EN7cutlass10bfloat16_tE19Flash_kernel_traitsILi256ELi64ELi64ELi4ES3_EELb0ELb0ELb1ELb0ELb0ELb1ELb0ELb0EEEvNS_16Flash_fwd_paramsE)
        /*03ec*/ 	.word	0x00000000


	//----- nvinfo : EIATTR_REGCOUNT
	.align		4
.L_178:
        /*03f0*/ 	.byte	0x04, 0x2f
        /*03f2*/ 	.short	(.L_180 - .L_179)
	.align		4
.L_179:
        /*03f4*/ 	.word	index@(_ZN5flash16flash_fwd_kernelI23Flash_fwd_kernel_traitsILi256ELi64ELi64ELi4ELb0ELb0EN7cutlass10bfloat16_tE19Flash_kernel_traitsILi256ELi64ELi64ELi4ES3_EELb0ELb0ELb0ELb1ELb0ELb0ELb0ELb0EEEvNS_16Flash_fwd_paramsE)
        /*03f8*/ 	.word	0x000000ff


	//----- nvinfo : EIATTR_FRAME_SIZE
	.align		4
.L_180:
        /*03fc*/ 	.byte	0x04, 0x11
        /*03fe*/ 	.short	(.L_182 - .L_181)
	.align		4
.L_181:
        /*0400*/ 	.word	index@(_ZN5flash16flash_fwd_kernelI23Flash_fwd_kernel_traitsILi256ELi64ELi64ELi4ELb0ELb0EN7cutlass10bfloat16_tE19Flash_kernel_traitsILi256ELi64ELi64ELi4ES3_EELb0ELb0ELb0ELb1ELb0ELb0ELb0ELb0EEEvNS_16Flash_fwd_paramsE)
        /*0404*/ 	.word	0x00000058


	//----- nvinfo : EIATTR_REGCOUNT
	.align		4
.L_182:
        /*0408*/ 	.byte	0x04, 0x2f
        /*040a*/ 	.short	(.L_184 - .L_183)
	.align		4
.L_183:
        /*040c*/ 	.word	index@(_ZN5flash16flash_fwd_kernelI23Flash_fwd_kernel_traitsILi256ELi64ELi64ELi4ELb0ELb0EN7cutlass10bfloat16_tE19Flash_kernel_traitsILi256ELi64ELi64ELi4ES3_EELb0ELb0ELb0ELb0ELb0ELb0ELb0ELb0EEEvNS_16Flash_fwd_paramsE)
        /*0410*/ 	.word	0x000000ff


	//----- nvinfo : EIATTR_FRAME_SIZE
	.align		4
.L_184:
        /*0414*/ 	.byte	0x04, 0x11
        /*0416*/ 	.short	(.L_186 - .L_185)
	.align		4
.L_185:
        /*0418*/ 	.word	index@(_ZN5flash16flash_fwd_kernelI23Flash_fwd_kernel_traitsILi256ELi64ELi64ELi4ELb0ELb0EN7cutlass10bfloat16_tE19Flash_kernel_traitsILi256ELi64ELi64ELi4ES3_EELb0ELb0ELb0ELb0ELb0ELb0ELb0ELb0EEEvNS_16Flash_fwd_paramsE)
        /*041c*/ 	.word	0x00000050


	//----- nvinfo : EIATTR_REGCOUNT
	.align		4
.L_186:
        /*0420*/ 	.byte	0x04, 0x2f
        /*0422*/ 	.short	(.L_188 - .L_187)
	.align		4
.L_187:
        /*0424*/ 	.word	index@(_ZN5flash16flash_fwd_kernelI23Flash_fwd_kernel_traitsILi256ELi64ELi64ELi4ELb0ELb0EN7cutlass10bfloat16_tE19Flash_kernel_traitsILi256ELi64ELi64ELi4ES3_EELb0ELb0ELb0ELb0ELb0ELb1ELb0ELb0EEEvNS_16Flash_fwd_paramsE)
        /*0428*/ 	.word	0x000000fe


	//----- nvinfo : EIATTR_FRAME_SIZE
	.align		4
.L_188:
        /*042c*/ 	.byte	0x04, 0x11
        /*042e*/ 	.short	(.L_190 - .L_189)
	.align		4
.L_189:
        /*0430*/ 	.word	index@(_ZN5flash16flash_fwd_kernelI23Flash_fwd_kernel_traitsILi256ELi64ELi64ELi4ELb0ELb0EN7cutlass10bfloat16_tE19Flash_kernel_traitsILi256ELi64ELi64ELi4ES3_EELb0ELb0ELb0ELb0ELb0ELb1ELb0ELb0EEEvNS_16Flash_fwd_paramsE)
        /*0434*/ 	.word	0x00000000


	//----- nvinfo : EIATTR_MIN_STACK_SIZE
	.align		4
.L_190:
        /*0438*/ 	.byte	0x04, 0x12
        /*043a*/ 	.short	(.L_192 - .L_191)
	.align		4
.L_191:
        /*043c*/ 	.word	index@(_ZN5flash16flash_fwd_kernelI23Flash_fwd_kernel_traitsILi256ELi64ELi64ELi4ELb0ELb0EN7cutlass10bfloat16_tE19Flash_kernel_traitsILi256ELi64ELi64ELi4ES3_EELb0ELb0ELb0ELb0ELb0ELb1ELb0ELb0EEEvNS_16Flash_fwd_paramsE)
        /*0440*/ 	.word	0x00000000


	//----- nvinfo : EIATTR_MIN_STACK_SIZE
	.align		4
.L_192:
        /*0444*/ 	.byte	0x04, 0x12
        /*0446*/ 	.short	(.L_194 - .L_193)
	.align		4
.L_193:
        /*0448*/ 	.word	index@(_ZN5flash16flash_fwd_kernelI23Flash_fwd_kernel_traitsILi256ELi64ELi64ELi4ELb0ELb0EN7cutlass10bfloat16_tE19Flash_kernel_traitsILi256ELi64ELi64ELi4ES3_EELb0ELb0ELb0ELb0ELb0ELb0ELb0ELb0EEEvNS_16Flash_fwd_paramsE)
        /*044c*/ 	.word	0x00000050


	//----- nvinfo : EIATTR_MIN_STACK_SIZE
	.align		4
.L_194:
        /*0450*/ 	.byte	0x04, 0x12
        /*0452*/ 	.short	(.L_196 - .L_195)
	.align		4
.L_195:
        /*0454*/ 	.word	index@(_ZN5flash16flash_fwd_kernelI23Flash_fwd_kernel_traitsILi256ELi64ELi64ELi4ELb0ELb0EN7cutlass10bfloat16_tE19Flash_kernel_traitsILi256ELi64ELi64ELi4ES3_EELb0ELb0ELb0ELb1ELb0ELb0ELb0ELb0EEEvNS_16Flash_fwd_paramsE)
        /*0458*/ 	.word	0x00000058


	//----- nvinfo : EIATTR_MIN_STACK_SIZE
	.align		4
.L_196:
        /*045c*/ 	.byte	0x04, 0x12
        /*045e*/ 	.short	(.L_198 - .L_197)
	.align		4
.L_197:
        /*0460*/ 	.word	index@(_ZN5flash16flash_fwd_kernelI23Flash_fwd_kernel_traitsILi256ELi64ELi64ELi4ELb0ELb0EN7cutlass10bfloat16_tE19Flash_kernel_traitsILi256ELi64ELi64ELi4ES3_EELb0ELb0ELb1ELb0ELb0ELb1ELb0ELb0EEEvNS_16Flash_fwd_paramsE)
        /*0464*/ 	.word	0x00000000


	//----- nvinfo : EIATTR_MIN_STACK_SIZE
	.align		4
.L_198:
        /*0468*/ 	.byte	0x04, 0x12
        /*046a*/ 	.short	(.L_200 - .L_199)
	.align		4
.L_199:
        /*046c*/ 	.word	index@(_ZN5flash16flash_fwd_kernelI23Flash_fwd_kernel_traitsILi256ELi64ELi64ELi4ELb0ELb0EN7cutlass10bfloat16_tE19Flash_kernel_traitsILi256ELi64ELi64ELi4ES3_EELb0ELb0ELb1ELb0ELb0ELb0ELb0ELb0EEEvNS_16Flash_fwd_paramsE)
        /*0470*/ 	.word	0x00000038


	//----- nvinfo : EIATTR_MIN_STACK_SIZE
	.align		4
.L_200:
        /*0474*/ 	.byte	0x04, 0x12
        /*0476*/ 	.short	(.L_202 - .L_201)
	.align		4
.L_201:
        /*0478*/ 	.word	index@(_ZN5flash16flash_fwd_kernelI23Flash_fwd_kernel_traitsILi256ELi64ELi64ELi4ELb0ELb0EN7cutlass10bfloat16_tE19Flash_kernel_traitsILi256ELi64ELi64ELi4ES3_EELb0ELb0ELb1ELb1ELb0ELb0ELb0ELb0EEEvNS_16Flash_fwd_paramsE)
        /*047c*/ 	.word	0x00000030


	//----- nvinfo : EIATTR_MIN_STACK_SIZE
	.align		4
.L_202:
        /*0480*/ 	.byte	0x04, 0x12
        /*0482*/ 	.short	(.L_204 - .L_203)
	.align		4
.L_203:
        /*0484*/ 	.word	index@(_ZN5flash16flash_fwd_kernelI23Flash_fwd_kernel_traitsILi256ELi128ELi64ELi8ELb0ELb0EN7cutlass10bfloat16_tE19Flash_kernel_traitsILi256ELi128ELi64ELi8ES3_EELb0ELb0ELb0ELb0ELb0ELb1ELb0ELb0EEEvNS_16Flash_fwd_paramsE)
        /*0488*/ 	.word	0x00000000


	//----- nvinfo : EIATTR_MIN_STACK_SIZE
	.align		4
.L_204:
        /*048c*/ 	.byte	0x04, 0x12
        /*048e*/ 	.short	(.L_206 - .L_205)
	.align		4
.L_205:
        /*0490*/ 	.word	index@(_ZN5flash16flash_fwd_kernelI23Flash_fwd_kernel_traitsILi256ELi128ELi64ELi8ELb0ELb0EN7cutlass10bfloat16_tE19Flash_kernel_traitsILi256ELi128ELi64ELi8ES3_EELb0ELb0ELb0ELb0ELb0ELb0ELb0ELb0EEEvNS_16Flash_fwd_paramsE)
        /*0494*/ 	.word	0x00000010


	//----- nvinfo : EIATTR_MIN_STACK_SIZE
	.align		4
.L_206:
        /*0498*/ 	.byte	0x04, 0x12
        /*049a*/ 	.short	(.L_208 - .L_207)
	.align		4
.L_207:
        /*049c*/ 	.word	index@(_ZN5flash16flash_fwd_kernelI23Flash_fwd_kernel_traitsILi256ELi128ELi64ELi8ELb0ELb0EN7cutlass10bfloat16_tE19Flash_kernel_traitsILi256ELi128ELi64ELi8ES3_EELb0ELb0ELb0ELb1ELb0ELb0ELb0ELb0EEEvNS_16Flash_fwd_paramsE)
        /*04a0*/ 	.word	0x00000048


	//----- nvinfo : EIATTR_MIN_STACK_SIZE
	.align		4
.L_208:
        /*04a4*/ 	.byte	0x04, 0x12
        /*04a6*/ 	.short	(.L_210 - .L_209)
	.align		4
.L_209:
        /*04a8*/ 	.word	index@(_ZN5flash16flash_fwd_kernelI23Flash_fwd_kernel_traitsILi256ELi128ELi64ELi8ELb0ELb0EN7cutlass10bfloat16_tE19Flash_kernel_traitsILi256ELi128ELi64ELi8ES3_EELb0ELb0ELb1ELb0ELb0ELb1ELb0ELb0EEEvNS_16Flash_fwd_paramsE)
        /*04ac*/ 	.word	0x00000050


	//----- nvinfo : EIATTR_MIN_STACK_SIZE
	.align		4
.L_210:
        /*04b0*/ 	.byte	0x04, 0x12
        /*04b2*/ 	.short	(.L_212 - .L_211)
	.align		4
.L_211:
        /*04b4*/ 	.word	index@(_ZN5flash16flash_fwd_kernelI23Flash_fwd_kernel_traitsILi256ELi128ELi64ELi8ELb0ELb0EN7cutlass10bfloat16_tE19Flash_kernel_traitsILi256ELi128ELi64ELi8ES3_EELb0ELb0ELb1ELb0ELb0ELb0ELb0ELb0EEEvNS_16Flash_fwd_paramsE)
        /*04b8*/ 	.word	0x00000068


	//----- nvinfo : EIATTR_MIN_STACK_SIZE
	.align		4
.L_212:
        /*04bc*/ 	.byte	0x04, 0x12
        /*04be*/ 	.short	(.L_214 - .L_213)
	.align		4
.L_213:
        /*04c0*/ 	.word	index@(_ZN5flash16flash_fwd_kernelI23Flash_fwd_kernel_traitsILi256ELi128ELi64ELi8ELb0ELb0EN7cutlass10bfloat16_tE19Flash_kernel_traitsILi256ELi128ELi64ELi8ES3_EELb0ELb0ELb1ELb1ELb0ELb0ELb0ELb0EEEvNS_16Flash_fwd_paramsE)
        /*04c4*/ 	.word	0x000000b8


	//----- nvinfo : EIATTR_MIN_STACK_SIZE
	.align		4
.L_214:
        /*04c8*/ 	.byte	0x04, 0x12
        /*04ca*/ 	.short	(.L_216 - .L_215)
	.align		4
.L_215:
        /*04cc*/ 	.word	index@(_ZN5flash16flash_fwd_kernelI23Flash_fwd_kernel_traitsILi256ELi64ELi64ELi4ELb0ELb0EN7cutlass10bfloat16_tE19Flash_kernel_traitsILi256ELi64ELi64ELi4ES3_EELb1ELb0ELb0ELb0ELb0ELb0ELb0ELb0EEEvNS_16Flash_fwd_paramsE)
        /*04d0*/ 	.word	0x00000038


	//----- nvinfo : EIATTR_MIN_STACK_SIZE
	.align		4
.L_216:
        /*04d4*/ 	.byte	0x04, 0x12
        /*04d6*/ 	.short	(.L_218 - .L_217)
	.align		4
.L_217:
        /*04d8*/ 	.word	index@(_ZN5flash16flash_fwd_kernelI23Flash_fwd_kernel_traitsILi256ELi64ELi64ELi4ELb0ELb0EN7cutlass10bfloat16_tE19Flash_kernel_traitsILi256ELi64ELi64ELi4ES3_EELb1ELb0ELb1ELb0ELb0ELb0ELb0ELb0EEEvNS_16Flash_fwd_paramsE)
        /*04dc*/ 	.word	0x00000040


	//----- nvinfo : EIATTR_MIN_STACK_SIZE
	.align		4
.L_218:
        /*04e0*/ 	.byte	0x04, 0x12
        /*04e2*/ 	.short	(.L_220 - .L_219)
	.align		4
.L_219:
        /*04e4*/ 	.word	index@(_ZN5flash16flash_fwd_kernelI23Flash_fwd_kernel_traitsILi256ELi64ELi64ELi4ELb0ELb0EN7cutlass10bfloat16_tE19Flash_kernel_traitsILi256ELi64ELi64ELi4ES3_EELb1ELb0ELb0ELb0ELb0ELb1ELb0ELb0EEEvNS_16Flash_fwd_paramsE)
        /*04e8*/ 	.word	0x00000038


	//----- nvinfo : EIATTR_MIN_STACK_SIZE
	.align		4
.L_220:
        /*04ec*/ 	.byte	0x04, 0x12
        /*04ee*/ 	.short	(.L_222 - .L_221)
	.align		4
.L_221:
        /*04f0*/ 	.word	index@(_ZN5flash16flash_fwd_kernelI23Flash_fwd_kernel_traitsILi256ELi64ELi64ELi4ELb0ELb0EN7cutlass10bfloat16_tE19Flash_kernel_traitsILi256ELi64ELi64ELi4ES3_EELb0ELb0ELb0ELb0ELb0ELb1ELb1ELb0EEEvNS_16Flash_fwd_paramsE)
        /*04f4*/ 	.word	0x00000008


	//----- nvinfo : EIATTR_MIN_STACK_SIZE
	.align		4
.L_222:
        /*04f8*/ 	.byte	0x04, 0x12
        /*04fa*/ 	.short	(.L_224 - .L_223)
	.align		4
.L_223:
        /*04fc*/ 	.word	index@(_ZN5flash16flash_fwd_kernelI23Flash_fwd_kernel_traitsILi256ELi64ELi64ELi4ELb0ELb0EN7cutlass10bfloat16_tE19Flash_kernel_traitsILi256ELi64ELi64ELi4ES3_EELb1ELb0ELb0ELb1ELb0ELb0ELb0ELb0EEEvNS_16Flash_fwd_paramsE)
        /*0500*/ 	.word	0x00000088


	//----- nvinfo : EIATTR_MIN_STACK_SIZE
	.align		4
.L_224:
        /*0504*/ 	.byte	0x04, 0x12
        /*0506*/ 	.short	(.L_226 - .L_225)
	.align		4
.L_225:
        /*0508*/ 	.word	index@(_ZN5flash16flash_fwd_kernelI23Flash_fwd_kernel_traitsILi256ELi64ELi64ELi4ELb0ELb0EN7cutlass10bfloat16_tE19Flash_kernel_traitsILi256ELi64ELi64ELi4ES3_EELb1ELb0ELb0ELb0ELb0ELb0ELb0ELb1EEEvNS_16Flash_fwd_paramsE)
        /*050c*/ 	.word	0x00000088


	//----- nvinfo : EIATTR_MIN_STACK_SIZE
	.align		4
.L_226:
        /*0510*/ 	.byte	0x04, 0x12
        /*0512*/ 	.short	(.L_228 - .L_227)
	.align		4
.L_227:
        /*0514*/ 	.word	index@(_ZN5flash16flash_fwd_kernelI23Flash_fwd_kernel_traitsILi256ELi64ELi64ELi4ELb0ELb0EN7cutlass10bfloat16_tE19Flash_kernel_traitsILi256ELi64ELi64ELi4ES3_EELb0ELb0ELb0ELb0ELb0ELb0ELb1ELb0EEEvNS_16Flash_fwd_paramsE)
        /*0518*/ 	.word	0x00000060


	//----- nvinfo : EIATTR_MIN_STACK_SIZE
	.align		4
.L_228:
        /*051c*/ 	.byte	0x04, 0x12
        /*051e*/ 	.short	(.L_230 - .L_229)
	.align		4
.L_229:
        /*0520*/ 	.word	index@(_ZN5flash16flash_fwd_kernelI23Flash_fwd_kernel_traitsILi256ELi64ELi64ELi4ELb0ELb0EN7cutlass10bfloat16_tE19Flash_kernel_traitsILi256ELi64ELi64ELi4ES3_EELb1ELb0ELb0ELb1ELb0ELb0ELb0ELb1EEEvNS_16Flash_fwd_paramsE)
        /*0524*/ 	.word	0x00000088


	//----- nvinfo : EIATTR_MIN_STACK_SIZE
	.align		4
.L_230:
        /*0528*/ 	.byte	0x04, 0x12
        /*052a*/ 	.short	(.L_232 - .L_231)
	.align		4
.L_231:
        /*052c*/ 	.word	index@(_ZN5flash16flash_fwd_kernelI23Flash_fwd_kernel_traitsILi256ELi64ELi64ELi4ELb0ELb0EN7cutlass10bfloat16_tE19Flash_kernel_traitsILi256ELi64ELi64ELi4ES3_EELb0ELb0ELb0ELb1ELb0ELb0ELb1ELb0EEEvNS_16Flash_fwd_paramsE)
        /*0530*/ 	.word	0x00000060


	//----- nvinfo : EIATTR_MIN_STACK_SIZE
	.align		4
.L_232:
        /*0534*/ 	.byte	0x04, 0x12
        /*0536*/ 	.short	(.L_234 - .L_233)
	.align		4
.L_233:
        /*0538*/ 	.word	index@(_ZN5flash16flash_fwd_kernelI23Flash_fwd_kernel_traitsILi256ELi64ELi64ELi4ELb0ELb0EN7cutlass10bfloat16_tE19Flash_kernel_traitsILi256ELi64ELi64ELi4ES3_EELb1ELb0ELb1ELb0ELb0ELb1ELb0ELb0EEEvNS_16Flash_fwd_paramsE)
        /*053c*/ 	.word	0x00000080


	//----- nvinfo : EIATTR_MIN_STACK_SIZE
	.align		4
.L_234:
        /*0540*/ 	.byte	0x04, 0x12
        /*0542*/ 	.short	(.L_236 - .L_235)
	.align		4
.L_235:
        /*0544*/ 	.word	index@(_ZN5flash16flash_fwd_kernelI23Flash_fwd_kernel_traitsILi256ELi64ELi64ELi4ELb0ELb0EN7cutlass10bfloat16_tE19Flash_kernel_traitsILi256ELi64ELi64ELi4ES3_EELb0ELb0ELb1ELb0ELb0ELb1ELb1ELb0EEEvNS_16Flash_fwd_paramsE)
        /*0548*/ 	.word	0x00000008


	//----- nvinfo : EIATTR_MIN_STACK_SIZE
	.align		4
.L_236:
        /*054c*/ 	.byte	0x04, 0x12
        /*054e*/ 	.short	(.L_238 - .L_237)
	.align		4
.L_237:
        /*0550*/ 	.word	index@(_ZN5flash16flash_fwd_kernelI23Flash_fwd_kernel_traitsILi256ELi64ELi64ELi4ELb0ELb0EN7cutlass10bfloat16_tE19Flash_kernel_traitsILi256ELi64ELi64ELi4ES3_EELb1ELb0ELb1ELb1ELb0ELb0ELb0ELb0EEEvNS_16Flash_fwd_paramsE)
        /*0554*/ 	.word	0x00000058


	//----- nvinfo : EIATTR_MIN_STACK_SIZE
	.align		4
.L_238:
        /*0558*/ 	.byte	0x04, 0x12
        /*055a*/ 	.short	(.L_240 - .L_239)
	.align		4
.L_239:
        /*055c*/ 	.word	index@(_ZN5flash16flash_fwd_kernelI23Flash_fwd_kernel_traitsILi256ELi64ELi64ELi4ELb0ELb0EN7cutlass10bfloat16_tE19Flash_kernel_traitsILi256ELi64ELi64ELi4ES3_EELb1ELb0ELb1ELb0ELb0ELb0ELb0ELb1EEEvNS_16Flash_fwd_paramsE)
        /*0560*/ 	.word	0x00000190


	//----- nvinfo : EIATTR_MIN_STACK_SIZE
	.align		4
.L_240:
        /*0564*/ 	.byte	0x04, 0x12
        /*0566*/ 	.short	(.L_242 - .L_241)
	.align		4
.L_241:
        /*0568*/ 	.word	index@(_ZN5flash16flash_fwd_kernelI23Flash_fwd_kernel_traitsILi256ELi64ELi64ELi4ELb0ELb0EN7cutlass10bfloat16_tE19Flash_kernel_traitsILi256ELi64ELi64ELi4ES3_EELb0ELb0ELb1ELb0ELb0ELb0ELb1ELb0EEEvNS_16Flash_fwd_paramsE)
        /*056c*/ 	.word	0x00000038


	//----- nvinfo : EIATTR_MIN_STACK_SIZE
	.align		4
.L_242:
        /*0570*/ 	.byte	0x04, 0x12
        /*0572*/ 	.short	(.L_244 - .L_243)
	.align		4
.L_243:
        /*0574*/ 	.word	index@(_ZN5flash16flash_fwd_kernelI23Flash_fwd_kernel_traitsILi256ELi64ELi64ELi4ELb0ELb0EN7cutlass10bfloat16_tE19Flash_kernel_traitsILi256ELi64ELi64ELi4ES3_EELb1ELb0ELb1ELb1ELb0ELb0ELb0ELb1EEEvNS_16Flash_fwd_paramsE)
        /*0578*/ 	.word	0x00000178


	//----- nvinfo : EIATTR_MIN_STACK_SIZE
	.align		4
.L_244:
        /*057c*/ 	.byte	0x04, 0x12
        /*057e*/ 	.short	(.L_246 - .L_245)
	.align		4
.L_245:
        /*0580*/ 	.word	index@(_ZN5flash16flash_fwd_kernelI23Flash_fwd_kernel_traitsILi256ELi64ELi64ELi4ELb0ELb0EN7cutlass10bfloat16_tE19Flash_kernel_traitsILi256ELi64ELi64ELi4ES3_EELb0ELb0ELb1ELb1ELb0ELb0ELb1ELb0EEEvNS_16Flash_fwd_paramsE)
        /*0584*/ 	.word	0x00000028


	//----- nvinfo : EIATTR_MIN_STACK_SIZE
	.align		4
.L_246:
        /*0588*/ 	.byte	0x04, 0x12
        /*058a*/ 	.short	(.L_248 - .L_247)
	.align		4
.L_247:
        /*058c*/ 	.word	index@(_ZN5flash16flash_fwd_kernelI23Flash_fwd_kernel_traitsILi256ELi128ELi64ELi8ELb0ELb0EN7cutlass10bfloat16_tE19Flash_kernel_traitsILi256ELi128ELi64ELi8ES3_EELb1ELb0ELb0ELb0ELb0ELb0ELb0ELb0EEEvNS_16Flash_fwd_paramsE)
        /*0590*/ 	.word	0x00000070


	//----- nvinfo : EIATTR_MIN_STACK_SIZE
	.align		4
.L_248:
        /*0594*/ 	.byte	0x04, 0x12
        /*0596*/ 	.short	(.L_250 - .L_249)
	.align		4
.L_249:
        /*0598*/ 	.word	index@(_ZN5flash16flash_fwd_kernelI23Flash_fwd_kernel_traitsILi256ELi128ELi64ELi8ELb0ELb0EN7cutlass10bfloat16_tE19Flash_kernel_traitsILi256ELi128ELi64ELi8ES3_EELb1ELb0ELb1ELb0ELb0ELb0ELb0ELb0EEEvNS_16Flash_fwd_paramsE)
        /*059c*/ 	.word	0x00000040


	//----- nvinfo : EIATTR_MIN_STACK_SIZE
	.align		4
.L_250:
        /*05a0*/ 	.byte	0x04, 0x12
        /*05a2*/ 	.short	(.L_252 - .L_251)
	.align		4
.L_251:
        /*05a4*/ 	.word	index@(_ZN5flash16flash_fwd_kernelI23Flash_fwd_kernel_traitsILi256ELi128ELi64ELi8ELb0ELb0EN7cutlass10bfloat16_tE19Flash_kernel_traitsILi256ELi128ELi64ELi8ES3_EELb1ELb0ELb0ELb0ELb0ELb1ELb0ELb0EEEvNS_16Flash_fwd_paramsE)
        /*05a8*/ 	.word	0x00000010


	//----- nvinfo : EIATTR_MIN_STACK_SIZE
	.align		4
.L_252:
        /*05ac*/ 	.byte	0x04, 0x12
        /*05ae*/ 	.short	(.L_254 - .L_253)
	.align		4
.L_253:
        /*05b0*/ 	.word	index@(_ZN5flash16flash_fwd_kernelI23Flash_fwd_kernel_traitsILi256ELi128ELi64ELi8ELb0ELb0EN7cutlass10bfloat16_tE19Flash_kernel_traitsILi256ELi128ELi64ELi8ES3_EELb0ELb0ELb0ELb0ELb0ELb1ELb1ELb0EEEvNS_16Flash_fwd_paramsE)
        /*05b4*/ 	.word	0x00000008


	//----- nvinfo : EIATTR_MIN_STACK_SIZE
	.align		4
.L_254:
        /*05b8*/ 	.byte	0x04, 0x12
        /*05ba*/ 	.short	(.L_256 - .L_255)
	.align		4
.L_255:
        /*05bc*/ 	.word	index@(_ZN5flash16flash_fwd_kernelI23Flash_fwd_kernel_traitsILi256ELi128ELi64ELi8ELb0ELb0EN7cutlass10bfloat16_tE19Flash_kernel_traitsILi256ELi128ELi64ELi8ES3_EELb1ELb0ELb0ELb1ELb0ELb0ELb0ELb0EEEvNS_16Flash_fwd_paramsE)
        /*05c0*/ 	.word	0x00000030


	//----- nvinfo : EIATTR_MIN_STACK_SIZE
	.align		4
.L_256:
        /*05c4*/ 	.byte	0x04, 0x12
        /*05c6*/ 	.short	(.L_258 - .L_257)
	.align		4
.L_257:
        /*05c8*/ 	.word	index@(_ZN5flash16flash_fwd_kernelI23Flash_fwd_kernel_traitsILi256ELi128ELi64ELi8ELb0ELb0EN7cutlass10bfloat16_tE19Flash_kernel_traitsILi256ELi128ELi64ELi8ES3_EELb1ELb0ELb0ELb0ELb0ELb0ELb0ELb1EEEvNS_16Flash_fwd_paramsE)
        /*05cc*/ 	.word	0x00000070


	//----- nvinfo : EIATTR_MIN_STACK_SIZE
	.align		4
.L_258:
        /*05d0*/ 	.byte	0x04, 0x12
        /*05d2*/ 	.short	(.L_260 - .L_259)
	.align		4
.L_259:
        /*05d4*/ 	.word	index@(_ZN5flash16flash_fwd_kernelI23Flash_fwd_kernel_traitsILi256ELi128ELi64ELi8ELb0ELb0EN7cutlass10bfloat16_tE19Flash_kernel_traitsILi256ELi128ELi64ELi8ES3_EELb0ELb0ELb0ELb0ELb0ELb0ELb1ELb0EEEvNS_16Flash_fwd_paramsE)
        /*05d8*/ 	.word	0x00000020


	//----- nvinfo : EIATTR_MIN_STACK_SIZE
	.align		4
.L_260:
        /*05dc*/ 	.byte	0x04, 0x12
        /*05de*/ 	.short	(.L_262 - .L_261)
	.align		4
.L_261:
        /*05e0*/ 	.word	index@(_ZN5flash16flash_fwd_kernelI23Flash_fwd_kernel_traitsILi256ELi128ELi64ELi8ELb0ELb0EN7cutlass10bfloat16_tE19Flash_kernel_traitsILi256ELi128ELi64ELi8ES3_EELb1ELb0ELb0ELb1ELb0ELb0ELb0ELb1EEEvNS_16Flash_fwd_paramsE)
        /*05e4*/ 	.word	0x00000070


	//----- nvinfo : EIATTR_MIN_STACK_SIZE
	.align		4
.L_262:
        /*05e8*/ 	.byte	0x04, 0x12
        /*05ea*/ 	.short	(.L_264 - .L_263)
	.align		4
.L_263:
        /*05ec*/ 	.word	index@(_ZN5flash16flash_fwd_kernelI23Flash_fwd_kernel_traitsILi256ELi128ELi64ELi8ELb0ELb0EN7cutlass10bfloat16_tE19Flash_kernel_traitsILi256ELi128ELi64ELi8ES3_EELb0ELb0ELb0ELb1ELb0ELb0ELb1ELb0EEEvNS_16Flash_fwd_paramsE)
        /*05f0*/ 	.word	0x00000050


	//----- nvinfo : EIATTR_MIN_STACK_SIZE
	.align		4
.L_264:
        /*05f4*/ 	.byte	0x04, 0x12
        /*05f6*/ 	.short	(.L_266 - .L_265)
	.align		4
.L_265:
        /*05f8*/ 	.word	index@(_ZN5flash16flash_fwd_kernelI23Flash_fwd_kernel_traitsILi256ELi128ELi64ELi8ELb0ELb0EN7cutlass10bfloat16_tE19Flash_kernel_traitsILi256ELi128ELi64ELi8ES3_EELb1ELb0ELb1ELb0ELb0ELb1ELb0ELb0EEEvNS_16Flash_fwd_paramsE)
        /*05fc*/ 	.word	0x00000078


	//----- nvinfo : EIATTR_MIN_STACK_SIZE
	.align		4
.L_266:
        /*0600*/ 	.byte	0x04, 0x12
        /*0602*/ 	.short	(.L_268 - .L_267)
	.align		4
.L_267:
        /*0604*/ 	.word	index@(_ZN5flash16flash_fwd_kernelI23Flash_fwd_kernel_traitsILi256ELi128ELi64ELi8ELb0ELb0EN7cutlass10bfloat16_tE19Flash_kernel_traitsILi256ELi128ELi64ELi8ES3_EELb0ELb0ELb1ELb0ELb0ELb1ELb1ELb0EEEvNS_16Flash_fwd_paramsE)
        /*0608*/ 	.word	0x00000008


	//----- nvinfo : EIATTR_MIN_STACK_SIZE
	.align		4
.L_268:
        /*060c*/ 	.byte	0x04, 0x12
        /*060e*/ 	.short	(.L_270 - .L_269)
	.align		4
.L_269:
        /*0610*/ 	.word	index@(_ZN5flash16flash_fwd_kernelI23Flash_fwd_kernel_traitsILi256ELi128ELi64ELi8ELb0ELb0EN7cutlass10bfloat16_tE19Flash_kernel_traitsILi256ELi128ELi64ELi8ES3_EELb1ELb0ELb1ELb1ELb0ELb0ELb0ELb0EEEvNS_16Flash_fwd_paramsE)
        /*0614*/ 	.word	0x00000050


	//----- nvinfo : EIATTR_MIN_STACK_SIZE
	.align		4
.L_270:
        /*0618*/ 	.byte	0x04, 0x12
        /*061a*/ 	.short	(.L_272 - .L_271)
	.align		4
.L_271:
        /*061c*/ 	.word	index@(_ZN5flash16flash_fwd_kernelI23Flash_fwd_kernel_traitsILi256ELi128ELi64ELi8ELb0ELb0EN7cutlass10bfloat16_tE19Flash_kernel_traitsILi256ELi128ELi64ELi8ES3_EELb1ELb0ELb1ELb0ELb0ELb0ELb0ELb1EEEvNS_16Flash_fwd_paramsE)
        /*0620*/ 	.word	0x000001b0


	//----- nvinfo : EIATTR_MIN_STACK_SIZE
	.align		4
.L_272:
        /*0624*/ 	.byte	0x04, 0x12
        /*0626*/ 	.short	(.L_274 - .L_273)
	.align		4
.L_273:
        /*0628*/ 	.word	index@(_ZN5flash16flash_fwd_kernelI23Flash_fwd_kernel_traitsILi256ELi128ELi64ELi8ELb0ELb0EN7cutlass10bfloat16_tE19Flash_kernel_traitsILi256ELi128ELi64ELi8ES3_EELb0ELb0ELb1ELb0ELb0ELb0ELb1ELb0EEEvNS_16Flash_fwd_paramsE)
        /*062c*/ 	.word	0x00000068


	//----- nvinfo : EIATTR_MIN_STACK_SIZE
	.align		4
.L_274:
        /*0630*/ 	.byte	0x04, 0x12
        /*0632*/ 	.short	(.L_276 - .L_275)
	.align		4
.L_275:
        /*0634*/ 	.word	index@(_ZN5flash16flash_fwd_kernelI23Flash_fwd_kernel_traitsILi256ELi128ELi64ELi8ELb0ELb0EN7cutlass10bfloat16_tE19Flash_kernel_traitsILi256ELi128ELi64ELi8ES3_EELb1ELb0ELb1ELb1ELb0ELb0ELb0ELb1EEEvNS_16Flash_fwd_paramsE)
        /*0638*/ 	.word	0x00000208


	//----- nvinfo : EIATTR_MIN_STACK_SIZE
	.align		4
.L_276:
        /*063c*/ 	.byte	0x04, 0x12
        /*063e*/ 	.short	(.L_278 - .L_277)
	.align		4
.L_277:
        /*0640*/ 	.word	index@(_ZN5flash16flash_fwd_kernelI23Flash_fwd_kernel_traitsILi256ELi128ELi64ELi8ELb0ELb0EN7cutlass10bfloat16_tE19Flash_kernel_traitsILi256ELi128ELi64ELi8ES3_EELb0ELb0ELb1ELb1ELb0ELb0ELb1ELb0EEEvNS_16Flash_fwd_paramsE)
        /*0644*/ 	.word	0x000000b0
.L_278:


//--------------------- .nv.info._ZN5flash16flash_fwd_kernelI23Flash_fwd_kernel_traitsILi256ELi64ELi64ELi4ELb0ELb0EN7cutlass10bfloat16_tE19Flash_kernel_traitsILi256ELi64ELi64ELi4ES3_EELb0ELb0ELb0ELb0ELb0ELb1ELb0ELb0EEEvNS_16Flash_fwd_paramsE --------------------------
	.section	.nv.info._ZN5flash16flash_fwd_kernelI23Flash_fwd_kernel_traitsILi256ELi64ELi64ELi4ELb0ELb0EN7cutlass10bfloat16_tE19Flash_kernel_traitsILi256ELi64ELi64ELi4ES3_EELb0ELb0ELb0ELb0ELb0ELb1ELb0ELb0EEEvNS_16Flash_fwd_paramsE,"",@"SHT_CUDA_INFO"
	.sectionflags	@""
	.align	4


	//----- nvinfo : EIATTR_CUDA_API_VERSION
	.align		4
        /*0000*/ 	.byte	0x04, 0x37
        /*0002*/ 	.short	(.L_280 - .L_279)
.L_279:
        /*0004*/ 	.word	0x00000082


	//----- nvinfo : EIATTR_SW2861232_WAR
	.align		4
.L_280:
        /*0008*/ 	.byte	0x01, 0x35
	.zero		2


	//----- nvinfo : EIATTR_PARAM_CBANK
	.align		4
        /*000c*/ 	.byte	0x04, 0x0a
        /*000e*/ 	.short	(.L_282 - .L_281)
	.align		4
.L_281:
        /*0010*/ 	.word	index@(.nv.constant0._ZN5flash16flash_fwd_kernelI23Flash_fwd_kernel_traitsILi256ELi64ELi64ELi4ELb0ELb0EN7cutlass10bfloat16_tE19Flash_kernel_traitsILi256ELi64ELi64ELi4ES3_EELb0ELb0ELb0ELb0ELb0ELb1ELb0ELb0EEEvNS_16Flash_fwd_paramsE)
        /*0014*/ 	.short	0x0160
        /*0016*/ 	.short	0x01d0


	//----- nvinfo : EIATTR_CBANK_PARAM_SIZE
	.align		4
.L_282:
        /*0018*/ 	.byte	0x03, 0x19
        /*001a*/ 	.short	0x01d0


	//----- nvinfo : EIATTR_KPARAM_INFO
	.align		4
        /*001c*/ 	.byte	0x04, 0x17
        /*001e*/ 	.short	(.L_284 - .L_283)
.L_283:
        /*0020*/ 	.word	0x00000000
        /*0024*/ 	.short	0x0000
        /*0026*/ 	.short	0x0000
        /*0028*/ 	.byte	0x00, 0xf0, 0x41, 0x07


	//----- nvinfo : EIATTR_MAXREG_COUNT
	.align		4
.L_284:
        /*002c*/ 	.byte	0x03, 0x1b
        /*002e*/ 	.short	0x00ff


	//----- nvinfo : EIATTR_NUM_BARRIERS
	.align		4
        /*0030*/ 	.byte	0x02, 0x4c
        /*0032*/ 	.byte	0x01
	.zero		1


	//----- nvinfo : EIATTR_MERCURY_ISA_VERSION
	.align		4
        /*0034*/ 	.byte	0x03, 0x5f
        /*0036*/ 	.short	0x0000


	//----- nvinfo : EIATTR_INT_WARP_WIDE_INSTR_OFFSETS
	.align		4
        /*0038*/ 	.byte	0x04, 0x31
        /*003a*/ 	.short	(.L_286 - .L_285)


	//   ....[0]....
.L_285:
        /*003c*/ 	.word	0x000016b0


	//----- nvinfo : EIATTR_COOP_GROUP_MASK_REGIDS
	.align		4
.L_286:
        /*0040*/ 	.byte	0x04, 0x29
        /*0042*/ 	.short	(.L_288 - .L_287)


	//   ....[0]....
.L_287:
        /*0044*/ 	.word	0xffffffff


	//   ....[1]....
        /*0048*/ 	.word	0xffffffff


	//   ....[2]....
        /*004c*/ 	.word	0xffffffff


	//   ....[3]....
        /*0050*/ 	.word	0xffffffff


	//   ....[4]....
        /*0054*/ 	.word	0xffffffff


	//   ....[5]....
        /*0058*/ 	.word	0xffffffff


	//   ....[6]....
        /*005c*/ 	.word	0xffffffff


	//   ....[7]....
        /*0060*/ 	.word	0xffffffff


	//   ....[8]....
        /*0064*/ 	.word	0xffffffff


	//   ....[9]....
        /*0068*/ 	.word	0xffffffff


	//   ....[10]....
        /*006c*/ 	.word	0xffffffff


	//   ....[11]....
        /*0070*/ 	.word	0xffffffff


	//----- nvinfo : EIATTR_COOP_GROUP_INSTR_OFFSETS
	.align		4
.L_288:
        /*0074*/ 	.byte	0x04, 0x28
        /*0076*/ 	.short	(.L_290 - .L_289)


	//   ....[0]....
.L_289:
        /*0078*/ 	.word	0x00003300


	//   ....[1]....
        /*007c*/ 	.word	0x00003320


	//   ....[2]....
        /*0080*/ 	.word	0x000033c0


	//   ....[3]....
        /*0084*/ 	.word	0x000033d0


	//   ....[4]....
        /*0088*/ 	.word	0x00005c30


	//   ....[5]....
        /*008c*/ 	.word	0x00005c50


	//   ....[6]....
        /*0090*/ 	.word	0x00005c80


	//   ....[7]....
        /*0094*/ 	.word	0x00005c90


	//   ....[8]....
        /*0098*/ 	.word	0x00007860


	//   ....[9]....
        /*009c*/ 	.word	0x000078a0


	//   ....[10]....
        /*00a0*/ 	.word	0x00007990


	//   ....[11]....
        /*00a4*/ 	.word	0x000079c0


	//----- nvinfo : EIATTR_EXIT_INSTR_OFFSETS
	.align		4
.L_290:
        /*00a8*/ 	.byte	0x04, 0x1c
        /*00aa*/ 	.short	(.L_292 - .L_291)


	//   ....[0]....
.L_291:
        /*00ac*/ 	.word	0x000004d0


	//   ....[1]....
        /*00b0*/ 	.word	0x000095b0


	//   ....[2]....
        /*00b4*/ 	.word	0x00009690


	//   ....[3]....
        /*00b8*/ 	.word	0x0000a060


	//   ....[4]....
        /*00bc*/ 	.word	0x0000a0e0


	//----- nvinfo : EIATTR_CTAIDZ_USED
	.align		4
.L_292:
        /*00c0*/ 	.byte	0x01, 0x04
	.zero		2


	//----- nvinfo : EIATTR_CRS_STACK_SIZE
	.align		4
        /*00c4*/ 	.byte	0x04, 0x1e
        /*00c6*/ 	.short	(.L_294 - .L_293)
.L_293:
        /*00c8*/ 	.word	0x00000000
.L_294:


//--------------------- .nv.info._ZN5flash16flash_fwd_kernelI23Flash_fwd_kernel_traitsILi256ELi64ELi64ELi4ELb0ELb0EN7cutlass10bfloat16_tE19Flash_kernel_traitsILi256ELi64ELi64ELi4ES3_EELb0ELb0ELb0ELb0ELb0ELb0ELb0ELb0EEEvNS_16Flash_fwd_paramsE --------------------------
	.section	.nv.info._ZN5flash16flash_fwd_kernelI23Flash_fwd_kernel_traitsILi256ELi64ELi64ELi4ELb0ELb0EN7cutlass10bfloat16_tE19Flash_kernel_traitsILi256ELi64ELi64ELi4ES3_EELb0ELb0ELb0ELb0ELb0ELb0ELb0ELb0EEEvNS_16Flash_fwd_paramsE,"",@"SHT_CUDA_INFO"
	.sectionflags	@""
	.align	4


	//----- nvinfo : EIATTR_CUDA_API_VERSION
	.align		4
        /*0000*/ 	.byte	0x04, 0x37
        /*0002*/ 	.short	(.L_296 - .L_295)
.L_295:
        /*0004*/ 	.word	0x00000082


	//----- nvinfo : EIATTR_SW2861232_WAR
	.align		4
.L_296:
        /*0008*/ 	.byte	0x01, 0x35
	.zero		2


	//----- nvinfo : EIATTR_PARAM_CBANK
	.align		4
        /*000c*/ 	.byte	0x04, 0x0a
        /*000e*/ 	.short	(.L_298 - .L_297)
	.align		4
.L_297:
        /*0010*/ 	.word	index@(.nv.constant0._ZN5flash16flash_fwd_kernelI23Flash_fwd_kernel_traitsILi256ELi64ELi64ELi4ELb0ELb0EN7cutlass10bfloat16_tE19Flash_kernel_traitsILi256ELi64ELi64ELi4ES3_EELb0ELb0ELb0ELb0ELb0ELb0ELb0ELb0EEEvNS_16Flash_fwd_paramsE)
        /*0014*/ 	.short	0x0160
        /*0016*/ 	.short	0x01d0


	//----- nvinfo : EIATTR_CBANK_PARAM_SIZE
	.align		4
.L_298:
        /*0018*/ 	.byte	0x03, 0x19
        /*001a*/ 	.short	0x01d0


	//----- nvinfo : EIATTR_KPARAM_INFO
	.align		4
        /*001c*/ 	.byte	0x04, 0x17
        /*001e*/ 	.short	(.L_300 - .L_299)
.L_299:
        /*0020*/ 	.word	0x00000000
        /*0024*/ 	.short	0x0000
        /*0026*/ 	.short	0x0000
        /*0028*/ 	.byte	0x00, 0xf0, 0x41, 0x07


	//----- nvinfo : EIATTR_MAXREG_COUNT
	.align		4
.L_300:
        /*002c*/ 	.byte	0x03, 0x1b
        /*002e*/ 	.short	0x00ff


	//----- nvinfo : EIATTR_NUM_BARRIERS
	.align		4
        /*0030*/ 	.byte	0x02, 0x4c
        /*0032*/ 	.byte	0x01
	.zero		1


	//----- nvinfo : EIATTR_ANNOTATIONS
	.align		4
        /*0034*/ 	.byte	0x04, 0x55
        /*0036*/ 	.short	(.L_302 - .L_301)


	//   ....[0]....
.L_301:
        /*0038*/ 	.word	0x00000001
        /*003c*/ 	.byte	0x10, 0x0f, 0x00, 0x00, 0x01, 0x00, 0x00, 0x00, 0x40, 0x0f, 0x00, 0x00, 0x01, 0x00, 0x00, 0x00
        /* <DEDUP_REMOVED lines=15> */
        /*013c*/ 	.byte	0x60, 0x79, 0x00, 0x00, 0x01, 0x00, 0x00, 0x00, 0x30, 0x80, 0x00, 0x00


	//----- nvinfo : EIATTR_MERCURY_ISA_VERSION
	.align		4
.L_302:
        /*0148*/ 	.byte	0x03, 0x5f
        /*014a*/ 	.short	0x0000


	//----- nvinfo : EIATTR_COOP_GROUP_MASK_REGIDS
	.align		4
        /*014c*/ 	.byte	0x04, 0x29
        /*014e*/ 	.short	(.L_304 - .L_303)


	//   ....[0]....
.L_303:
        /*0150*/ 	.word	0xffffffff


	//   ....[1]....
        /*0154*/ 	.word	0xffffffff


	//   ....[2]....
        /*0158*/ 	.word	0xffffffff


	//   ....[3]....
        /*015c*/ 	.word	0xffffffff


	//   ....[4]....
        /*0160*/ 	.word	0xffffffff


	//   ....[5]....
        /*0164*/ 	.word	0xffffffff


	//   ....[6]....
        /*0168*/ 	.word	0xffffffff


	//   ....[7]....
        /*016c*/ 	.word	0xffffffff


	//   ....[8]....
        /*0170*/ 	.word	0xffffffff


	//   ....[9]....
        /*0174*/ 	.word	0xffffffff


	//   ....[10]....
        /*0178*/ 	.word	0xffffffff


	//   ....[11]....
        /*017c*/ 	.word	0xffffffff


	//----- nvinfo : EIATTR_COOP_GROUP_INSTR_OFFSETS
	.align		4
.L_304:
        /*0180*/ 	.byte	0x04, 0x28
        /*0182*/ 	.short	(.L_306 - .L_305)


	//   ....[0]....
.L_305:
        /*0184*/ 	.word	0x00005170


	//   ....[1]....
        /*0188*/ 	.word	0x00005190


	//   ....[2]....
        /*018c*/ 	.word	0x000051c0


	//   ....[3]....
        /*0190*/ 	.word	0x000051e0


	//   ....[4]....
        /*0194*/ 	.word	0x00009b10


	//   ....[5]....
        /*0198*/ 	.word	0x00009b30


	//   ....[6]....
        /*019c*/ 	.word	0x00009b60


	//   ....[7]....
        /*01a0*/ 	.word	0x00009b70


	//   ....[8]....
        /*01a4*/ 	.word	0x0000b760


	//   ....[9]....
        /*01a8*/ 	.word	0x0000b7a0


	//   ....[10]....
        /*01ac*/ 	.word	0x0000b880


	//   ....[11]....
        /*01b0*/ 	.word	0x0000b8a0


	//----- nvinfo : EIATTR_EXIT_INSTR_OFFSETS
	.align		4
.L_306:
        /*01b4*/ 	.byte	0x04, 0x1c
        /*01b6*/ 	.short	(.L_308 - .L_307)


	//   ....[0]....
.L_307:
        /*01b8*/ 	.word	0x000004e0


	//   ....[1]....
        /*01bc*/ 	.word	0x0000d5f0


	//   ....[2]....
        /*01c0*/ 	.word	0x0000d710


	//   ....[3]....
        /*01c4*/ 	.word	0x0000d730


	//   ....[4]....
        /*01c8*/ 	.word	0x0000e230


	//   ....[5]....
        /*01cc*/ 	.word	0x0000e2b0


	//----- nvinfo : EIATTR_CTAIDZ_USED
	.align		4
.L_308:
        /*01d0*/ 	.byte	0x01, 0x04
	.zero		2


	//----- nvinfo : EIATTR_CRS_STACK_SIZE
	.align		4
        /*01d4*/ 	.byte	0x04, 0x1e
        /*01d6*/ 	.short	(.L_310 - .L_309)
.L_309:
        /*01d8*/ 	.word	0x00000000
.L_310:


//--------------------- .nv.info._ZN5flash16flash_fwd_kernelI23Flash_fwd_kernel_traitsILi256ELi64ELi64ELi4ELb0ELb0EN7cutlass10bfloat16_tE19Flash_kernel_traitsILi256ELi64ELi64ELi4ES3_EELb0ELb0ELb0ELb1ELb0ELb0ELb0ELb0EEEvNS_16Flash_fwd_paramsE --------------------------
	.section	.nv.info._ZN5flash16flash_fwd_kernelI23Flash_fwd_kernel_traitsILi256ELi64ELi64ELi4ELb0ELb0EN7cutlass10bfloat16_tE19Flash_kernel_traitsILi256ELi64ELi64ELi4ES3_EELb0ELb0ELb0ELb1ELb0ELb0ELb0ELb0EEEvNS_16Flash_fwd_paramsE,"",@"SHT_CUDA_INFO"
	.sectionflags	@""
	.align	4


	//----- nvinfo : EIATTR_CUDA_API_VERSION
	.align		4
        /*0000*/ 	.byte	0x04, 0x37
        /*0002*/ 	.short	(.L_312 - .L_311)
.L_311:
        /*0004*/ 	.word	0x00000082


	//----- nvinfo : EIATTR_SW2861232_WAR
	.align		4
.L_312:
        /*0008*/ 	.byte	0x01, 0x35
	.zero		2


	//----- nvinfo : EIATTR_PARAM_CBANK
	.align		4
        /*000c*/ 	.byte	0x04, 0x0a
        /*000e*/ 	.short	(.L_314 - .L_313)
	.align		4
.L_313:
        /*0010*/ 	.word	index@(.nv.constant0._ZN5flash16flash_fwd_kernelI23Flash_fwd_kernel_traitsILi256ELi64ELi64ELi4ELb0ELb0EN7cutlass10bfloat16_tE19Flash_kernel_traitsILi256ELi64ELi64ELi4ES3_EELb0ELb0ELb0ELb1ELb0ELb0ELb0ELb0EEEvNS_16Flash_fwd_paramsE)
        /*0014*/ 	.short	0x0160
        /*0016*/ 	.short	0x01d0


	//----- nvinfo : EIATTR_CBANK_PARAM_SIZE
	.align		4
.L_314:
        /*0018*/ 	.byte	0x03, 0x19
        /*001a*/ 	.short	0x01d0


	//----- nvinfo : EIATTR_KPARAM_INFO
	.align		4
        /*001c*/ 	.byte	0x04, 0x17
        /*001e*/ 	.short	(.L_316 - .L_315)
.L_315:
        /*0020*/ 	.word	0x00000000
        /*0024*/ 	.short	0x0000
        /*0026*/ 	.short	0x0000
        /*0028*/ 	.byte	0x00, 0xf0, 0x41, 0x07


	//----- nvinfo : EIATTR_MAXREG_COUNT
	.align		4
.L_316:
        /*002c*/ 	.byte	0x03, 0x1b
        /*002e*/ 	.short	0x00ff


	//----- nvinfo : EIATTR_NUM_BARRIERS
	.align		4
        /*0030*/ 	.byte	0x02, 0x4c
        /*0032*/ 	.byte	0x01
	.zero		1


	//----- nvinfo : EIATTR_ANNOTATIONS
	.align		4
        /*0034*/ 	.byte	0x04, 0x55
        /*0036*/ 	.short	(.L_318 - .L_317)


	//   ....[0]....
.L_317:
        /* <DEDUP_REMOVED lines=21> */


	//----- nvinfo : EIATTR_MERCURY_ISA_VERSION
	.align		4
.L_318:
        /*0178*/ 	.byte	0x03, 0x5f
        /*017a*/ 	.short	0x0000


	//----- nvinfo : EIATTR_COOP_GROUP_MASK_REGIDS
	.align		4
        /*017c*/ 	.byte	0x04, 0x29
        /*017e*/ 	.short	(.L_320 - .L_319)


	//   ....[0]....
.L_319:
        /*0180*/ 	.word	0xffffffff


	//   ....[1]....
        /*0184*/ 	.word	0xffffffff


	//   ....[2]....
        /*0188*/ 	.word	0xffffffff


	//   ....[3]....
        /*018c*/ 	.word	0xffffffff


	//   ....[4]....
        /*0190*/ 	.word	0xffffffff


	//   ....[5]....
        /*0194*/ 	.word	0xffffffff


	//   ....[6]....
        /*0198*/ 	.word	0xffffffff


	//   ....[7]....
        /*019c*/ 	.word	0xffffffff


	//   ....[8]....
        /*01a0*/ 	.word	0xffffffff


	//   ....[9]....
        /*01a4*/ 	.word	0xffffffff


	//   ....[10]....
        /*01a8*/ 	.word	0xffffffff


	//   ....[11]....
        /*01ac*/ 	.word	0xffffffff


	//----- nvinfo : EIATTR_COOP_GROUP_INSTR_OFFSETS
	.align		4
.L_320:
        /*01b0*/ 	.byte	0x04, 0x28
        /*01b2*/ 	.short	(.L_322 - .L_321)


	//   ....[0]....
.L_321:
        /*01b4*/ 	.word	0x00005d30


	//   ....[1]....
        /*01b8*/ 	.word	0x00005d40


	//   ....[2]....
        /*01bc*/ 	.word	0x00005d70


	//   ....[3]....
        /*01c0*/ 	.word	0x00005d80


	//   ....[4]....
        /*01c4*/ 	.word	0x0000aa30


	//   ....[5]....
        /*01c8*/ 	.word	0x0000aa40


	//   ....[6]....
        /*01cc*/ 	.word	0x0000aa70


	//   ....[7]....
        /*01d0*/ 	.word	0x0000aa80


	//   ....[8]....
        /*01d4*/ 	.word	0x0000c670


	//   ....[9]....
        /*01d8*/ 	.word	0x0000c6b0


	//   ....[10]....
        /*01dc*/ 	.word	0x0000c790


	//   ....[11]....
        /*01e0*/ 	.word	0x0000c7b0


	//----- nvinfo : EIATTR_EXIT_INSTR_OFFSETS
	.align		4
.L_322:
        /*01e4*/ 	.byte	0x04, 0x1c
        /*01e6*/ 	.short	(.L_324 - .L_323)


	//   ....[0]....
.L_323:
        /*01e8*/ 	.word	0x000004e0


	//   ....[1]....
        /*01ec*/ 	.word	0x0000e550


	//   ....[2]....
        /*01f0*/ 	.word	0x0000e670


	//   ....[3]....
        /*01f4*/ 	.word	0x0000e690


	//   ....[4]....
        /*01f8*/ 	.word	0x0000f1a0


	//   ....[5]....
        /*01fc*/ 	.word	0x0000f220


	//----- nvinfo : EIATTR_CTAIDZ_USED
	.align		4
.L_324:
        /*0200*/ 	.byte	0x01, 0x04
	.zero		2


	//----- nvinfo : EIATTR_CRS_STACK_SIZE
	.align		4
        /*0204*/ 	.byte	0x04, 0x1e
        /*0206*/ 	.short	(.L_326 - .L_325)
.L_325:
        /*0208*/ 	.word	0x00000000
.L_326:


//--------------------- .nv.info._ZN5flash16flash_fwd_kernelI23Flash_fwd_kernel_traitsILi256ELi64ELi64ELi4ELb0ELb0EN7cutlass10bfloat16_tE19Flash_kernel_traitsILi256ELi64ELi64ELi4ES3_EELb0ELb0ELb1ELb0ELb0ELb1ELb0ELb0EEEvNS_16Flash_fwd_paramsE --------------------------
	.section	.nv.info._ZN5flash16flash_fwd_kernelI23Flash_fwd_kernel_traitsILi256ELi64ELi64ELi4ELb0ELb0EN7cutlass10bfloat16_tE19Flash_kernel_traitsILi256ELi64ELi64ELi4ES3_EELb0ELb0ELb1ELb0ELb0ELb1ELb0ELb0EEEvNS_16Flash_fwd_paramsE,"",@"SHT_CUDA_INFO"
	.sectionflags	@""
	.align	4


	//----- nvinfo : EIATTR_CUDA_API_VERSION
	.align		4
        /*0000*/ 	.byte	0x04, 0x37
        /*0002*/ 	.short	(.L_328 - .L_327)
.L_327:
        /*0004*/ 	.word	0x00000082


	//----- nvinfo : EIATTR_SW2861232_WAR
	.align		4
.L_328:
        /*0008*/ 	.byte	0x01, 0x35
	.zero		2


	//----- nvinfo : EIATTR_PARAM_CBANK
	.align		4
        /*000c*/ 	.byte	0x04, 0x0a
        /*000e*/ 	.short	(.L_330 - .L_329)
	.align		4
.L_329:
        /*0010*/ 	.word	index@(.nv.constant0._ZN5flash16flash_fwd_kernelI23Flash_fwd_kernel_traitsILi256ELi64ELi64ELi4ELb0ELb0EN7cutlass10bfloat16_tE19Flash_kernel_traitsILi256ELi64ELi64ELi4ES3_EELb0ELb0ELb1ELb0ELb0ELb1ELb0ELb0EEEvNS_16Flash_fwd_paramsE)
        /*0014*/ 	.short	0x0160
        /*0016*/ 	.short	0x01d0


	//----- nvinfo : EIATTR_CBANK_PARAM_SIZE
	.align		4
.L_330:
        /*0018*/ 	.byte	0x03, 0x19
        /*001a*/ 	.short	0x01d0


	//----- nvinfo : EIATTR_KPARAM_INFO
	.align		4
        /*001c*/ 	.byte	0x04, 0x17
        /*001e*/ 	.short	(.L_332 - .L_331)
.L_331:
        /*0020*/ 	.word	0x00000000
        /*0024*/ 	.short	0x0000
        /*0026*/ 	.short	0x0000
        /*0028*/ 	.byte	0x00, 0xf0, 0x41, 0x07


	//----- nvinfo : EIATTR_MAXREG_COUNT
	.align		4
.L_332:
        /*002c*/ 	.byte	0x03, 0x1b
        /*002e*/ 	.short	0x00ff


	//----- nvinfo : EIATTR_NUM_BARRIERS
	.align		4
        /*0030*/ 	.byte	0x02, 0x4c
        /*0032*/ 	.byte	0x01
	.zero		1


	//----- nvinfo : EIATTR_MERCURY_ISA_VERSION
	.align		4
        /*0034*/ 	.byte	0x03, 0x5f
        /*0036*/ 	.short	0x0000


	//----- nvinfo : EIATTR_INT_WARP_WIDE_INSTR_OFFSETS
	.align		4
        /*0038*/ 	.byte	0x04, 0x31
        /*003a*/ 	.short	(.L_334 - .L_333)


	//   ....[0]....
.L_333:
        /*003c*/ 	.word	0x00001ec0


	//   ....[1]....
        /*0040*/ 	.word	0x000021e0


	//----- nvinfo : EIATTR_COOP_GROUP_MASK_REGIDS
	.align		4
.L_334:
        /*0044*/ 	.byte	0x04, 0x29
        /*0046*/ 	.short	(.L_336 - .L_335)


	//   ....[0]....
.L_335:
        /*0048*/ 	.word	0xffffffff


	//   ....[1]....
        /*004c*/ 	.word	0xffffffff


	//   ....[2]....
        /*0050*/ 	.word	0xffffffff


	//   ....[3]....
        /*0054*/ 	.word	0xffffffff


	//   ....[4]....
        /*0058*/ 	.word	0xffffffff


	//   ....[5]....
        /*005c*/ 	.word	0xffffffff


	//   ....[6]....
        /*0060*/ 	.word	0xffffffff


	//   ....[7]....
        /*0064*/ 	.word	0xffffffff


	//   ....[8]....
        /*0068*/ 	.word	0xffffffff


	//   ....[9]....
        /*006c*/ 	.word	0xffffffff


	//   ....[10]....
        /*0070*/ 	.word	0xffffffff


	//   ....[11]....
        /*0074*/ 	.word	0xffffffff


	//   ....[12]....
        /*0078*/ 	.word	0xffffffff


	//   ....[13]....
        /*007c*/ 	.word	0xffffffff


	//   ....[14]....
        /*0080*/ 	.word	0xffffffff


	//   ....[15]....
        /*0084*/ 	.word	0xffffffff


	//----- nvinfo : EIATTR_COOP_GROUP_INSTR_OFFSETS
	.align		4
.L_336:
        /*0088*/ 	.byte	0x04, 0x28
        /*008a*/ 	.short	(.L_338 - .L_337)


	//   ....[0]....
.L_337:
        /*008c*/ 	.word	0x00004300


	//   ....[1]....
        /*0090*/ 	.word	0x00004320


	//   ....[2]....
        /*0094*/ 	.word	0x000043c0


	//   ....[3]....
        /*0098*/ 	.word	0x000043d0


	//   ....[4]....
        /*009c*/ 	.word	0x00007310


	//   ....[5]....
        /*00a0*/ 	.word	0x00007320


	//   ....[6]....
        /*00a4*/ 	.word	0x00007350


	//   ....[7]....
        /*00a8*/ 	.word	0x00007360


	//   ....[8]....
        /*00ac*/ 	.word	0x0000ab90


	//   ....[9]....
        /*00b0*/ 	.word	0x0000abb0


	//   ....[10]....
        /*00b4*/ 	.word	0x0000abe0


	//   ....[11]....
        /*00b8*/ 	.word	0x0000abf0


	//   ....[12]....
        /*00bc*/ 	.word	0x0000c850


	//   ....[13]....
        /*00c0*/ 	.word	0x0000c890


	//   ....[14]....
        /*00c4*/ 	.word	0x0000c9a0


	//   ....[15]....
        /*00c8*/ 	.word	0x0000c9d0


	//----- nvinfo : EIATTR_EXIT_INSTR_OFFSETS
	.align		4
.L_338:
        /*00cc*/ 	.byte	0x04, 0x1c
        /*00ce*/ 	.short	(.L_340 - .L_339)


	//   ....[0]....
.L_339:
        /*00d0*/ 	.word	0x000004d0


	//   ....[1]....
        /*00d4*/ 	.word	0x00001010


	//   ....[2]....
        /*00d8*/ 	.word	0x00001090


	//   ....[3]....
        /*00dc*/ 	.word	0x0000e580


	//   ....[4]....
        /*00e0*/ 	.word	0x0000e660


	//----- nvinfo : EIATTR_CTAIDZ_USED
	.align		4
.L_340:
        /*00e4*/ 	.byte	0x01, 0x04
	.zero		2


	//----- nvinfo : EIATTR_CRS_STACK_SIZE
	.align		4
        /*00e8*/ 	.byte	0x04, 0x1e
        /*00ea*/ 	.short	(.L_342 - .L_341)
.L_341:
        /*00ec*/ 	.word	0x00000000
.L_342:


//--------------------- .nv.info._ZN5flash16flash_fwd_kernelI23Flash_fwd_kernel_traitsILi256ELi64ELi64ELi4ELb0ELb0EN7cutlass10bfloat16_tE19Flash_kernel_traitsILi256ELi64ELi64ELi4ES3_EELb0ELb0ELb1ELb0ELb0ELb0ELb0ELb0EEEvNS_16Flash_fwd_paramsE --------------------------
	.section	.nv.info._ZN5flash16flash_fwd_kernelI23Flash_fwd_kernel_traitsILi256ELi64ELi64ELi4ELb0ELb0EN7cutlass10bfloat16_tE19Flash_kernel_traitsILi256ELi64ELi64ELi4ES3_EELb0ELb0ELb1ELb0ELb0ELb0ELb0ELb0EEEvNS_16Flash_fwd_paramsE,"",@"SHT_CUDA_INFO"
	.sectionflags	@""
	.align	4


	//----- nvinfo : EIATTR_CUDA_API_VERSION
	.align		4
        /*0000*/ 	.byte	0x04, 0x37
        /*0002*/ 	.short	(.L_344 - .L_343)
.L_343:
        /*0004*/ 	.word	0x00000082


	//----- nvinfo : EIATTR_SW2861232_WAR
	.align		4
.L_344:
        /*0008*/ 	.byte	0x01, 0x35
	.zero		2


	//----- nvinfo : EIATTR_PARAM_CBANK
	.align		4
        /*000c*/ 	.byte	0x04, 0x0a
        /*000e*/ 	.short	(.L_346 - .L_345)
	.align		4
.L_345:
        /*0010*/ 	.word	index@(.nv.constant0._ZN5flash16flash_fwd_kernelI23Flash_fwd_kernel_traitsILi256ELi64ELi64ELi4ELb0ELb0EN7cutlass10bfloat16_tE19Flash_kernel_traitsILi256ELi64ELi64ELi4ES3_EELb0ELb0ELb1ELb0ELb0ELb0ELb0ELb0EEEvNS_16Flash_fwd_paramsE)
        /*0014*/ 	.short	0x0160
        /*0016*/ 	.short	0x01d0


	//----- nvinfo : EIATTR_CBANK_PARAM_SIZE
	.align		4
.L_346:
        /*0018*/ 	.byte	0x03, 0x19
        /*001a*/ 	.short	0x01d0


	//----- nvinfo : EIATTR_KPARAM_INFO
	.align		4
        /*001c*/ 	.byte	0x04, 0x17
        /*001e*/ 	.short	(.L_348 - .L_347)
.L_347:
        /*0020*/ 	.word	0x00000000
        /*0024*/ 	.short	0x0000
        /*0026*/ 	.short	0x0000
        /*0028*/ 	.byte	0x00, 0xf0, 0x41, 0x07


	//----- nvinfo : EIATTR_MAXREG_COUNT
	.align		4
.L_348:
        /*002c*/ 	.byte	0x03, 0x1b
        /*002e*/ 	.short	0x00ff


	//----- nvinfo : EIATTR_NUM_BARRIERS
	.align		4
        /*0030*/ 	.byte	0x02, 0x4c
        /*0032*/ 	.byte	0x01
	.zero		1


	//----- nvinfo : EIATTR_ANNOTATIONS
	.align		4
        /*0034*/ 	.byte	0x04, 0x55
        /*0036*/ 	.short	(.L_350 - .L_349)


	//   ....[0]....
.L_349:
        /*0038*/ 	.word	0x00000001
        /*003c*/ 	.byte	0x10, 0xba, 0x00, 0x00, 0x01, 0x00, 0x00, 0x00, 0x70, 0xba, 0x00, 0x00, 0x01, 0x00, 0x00, 0x00
        /*004c*/ 	.byte	0x80, 0xba, 0x00, 0x00, 0x01, 0x00, 0x00, 0x00, 0x90, 0xba, 0x00, 0x00, 0x01, 0x00, 0x00, 0x00
        /*005c*/ 	.byte	0x70, 0xc1, 0x00, 0x00, 0x01, 0x00, 0x00, 0x00, 0xa0, 0xc1, 0x00, 0x00, 0x01, 0x00, 0x00, 0x00
        /*006c*/ 	.byte	0xd0, 0xc2, 0x00, 0x00, 0x01, 0x00, 0x00, 0x00, 0xe0, 0xc2, 0x00, 0x00, 0x01, 0x00, 0x00, 0x00
        /*007c*/ 	.byte	0x40, 0xc3, 0x00, 0x00, 0x01, 0x00, 0x00, 0x00, 0x50, 0xc3, 0x00, 0x00, 0x01, 0x00, 0x00, 0x00
        /*008c*/ 	.byte	0x60, 0xc3, 0x00, 0x00, 0x01, 0x00, 0x00, 0x00, 0x40, 0xd9, 0x00, 0x00, 0x01, 0x00, 0x00, 0x00
        /*009c*/ 	.byte	0x70, 0xd9, 0x00, 0x00, 0x01, 0x00, 0x00, 0x00, 0xb0, 0xd9, 0x00, 0x00


	//----- nvinfo : EIATTR_MERCURY_ISA_VERSION
	.align		4
.L_350:
        /*00a8*/ 	.byte	0x03, 0x5f
        /*00aa*/ 	.short	0x0000


	//----- nvinfo : EIATTR_COOP_GROUP_MASK_REGIDS
	.align		4
        /*00ac*/ 	.byte	0x04, 0x29
        /*00ae*/ 	.short	(.L_352 - .L_351)


	//   ....[0]....
.L_351:
        /*00b0*/ 	.word	0xffffffff


	//   ....[1]....
        /*00b4*/ 	.word	0xffffffff


	//   ....[2]....
        /*00b8*/ 	.word	0xffffffff


	//   ....[3]....
        /*00bc*/ 	.word	0xffffffff


	//   ....[4]....
        /*00c0*/ 	.word	0xffffffff


	//   ....[5]....
        /*00c4*/ 	.word	0xffffffff


	//   ....[6]....
        /*00c8*/ 	.word	0xffffffff


	//   ....[7]....
        /*00cc*/ 	.word	0xffffffff


	//   ....[8]....
        /*00d0*/ 	.word	0xffffffff


	//   ....[9]....
        /*00d4*/ 	.word	0xffffffff


	//   ....[10]....
        /*00d8*/ 	.word	0xffffffff


	//   ....[11]....
        /*00dc*/ 	.word	0xffffffff


	//   ....[12]....
        /*00e0*/ 	.word	0xffffffff


	//   ....[13]....
        /*00e4*/ 	.word	0xffffffff


	//   ....[14]....
        /*00e8*/ 	.word	0xffffffff


	//   ....[15]....
        /*00ec*/ 	.word	0xffffffff


	//----- nvinfo : EIATTR_COOP_GROUP_INSTR_OFFSETS
	.align		4
.L_352:
        /*00f0*/ 	.byte	0x04, 0x28
        /*00f2*/ 	.short	(.L_354 - .L_353)


	//   ....[0]....
.L_353:
        /*00f4*/ 	.word	0x00006070


	//   ....[1]....
        /*00f8*/ 	.word	0x00006090


	//   ....[2]....
        /*00fc*/ 	.word	0x00006130


	//   ....[3]....
        /*0100*/ 	.word	0x00006140


	//   ....[4]....
        /*0104*/ 	.word	0x00009b50


	//   ....[5]....
        /*0108*/ 	.word	0x00009ba0


	//   ....[6]....
        /*010c*/ 	.word	0x00009bc0


	//   ....[7]....
        /*0110*/ 	.word	0x00009be0


	//   ....[8]....
        /*0114*/ 	.word	0x0000e3e0


	//   ....[9]....
        /*0118*/ 	.word	0x0000e400


	//   ....[10]....
        /*011c*/ 	.word	0x0000e430


	//   ....[11]....
        /*0120*/ 	.word	0x0000e440


	//   ....[12]....
        /*0124*/ 	.word	0x00010180


	//   ....[13]....
        /*0128*/ 	.word	0x000101c0


	//   ....[14]....
        /*012c*/ 	.word	0x000102d0


	//   ....[15]....
        /*0130*/ 	.word	0x00010300


	//----- nvinfo : EIATTR_EXIT_INSTR_OFFSETS
	.align		4
.L_354:
        /*0134*/ 	.byte	0x04, 0x1c
        /*0136*/ 	.short	(.L_356 - .L_355)


	//   ....[0]....
.L_355:
        /*0138*/ 	.word	0x000004e0


	//   ....[1]....
        /*013c*/ 	.word	0x00001150


	//   ....[2]....
        /*0140*/ 	.word	0x000011d0


	//   ....[3]....
        /*0144*/ 	.word	0x00012040


	//   ....[4]....
        /*0148*/ 	.word	0x00012160


	//   ....[5]....
        /*014c*/ 	.word	0x00012180


	//----- nvinfo : EIATTR_CTAIDZ_USED
	.align		4
.L_356:
        /*0150*/ 	.byte	0x01, 0x04
	.zero		2


	//----- nvinfo : EIATTR_CRS_STACK_SIZE
	.align		4
        /*0154*/ 	.byte	0x04, 0x1e
        /*0156*/ 	.short	(.L_358 - .L_357)
.L_357:
        /*0158*/ 	.word	0x00000000
.L_358:


//--------------------- .nv.info._ZN5flash16flash_fwd_kernelI23Flash_fwd_kernel_traitsILi256ELi64ELi64ELi4ELb0ELb0EN7cutlass10bfloat16_tE19Flash_kernel_traitsILi256ELi64ELi64ELi4ES3_EELb0ELb0ELb1ELb1ELb0ELb0ELb0ELb0EEEvNS_16Flash_fwd_paramsE --------------------------
	.section	.nv.info._ZN5flash16flash_fwd_kernelI23Flash_fwd_kernel_traitsILi256ELi64ELi64ELi4ELb0ELb0EN7cutlass10bfloat16_tE19Flash_kernel_traitsILi256ELi64ELi64ELi4ES3_EELb0ELb0ELb1ELb1ELb0ELb0ELb0ELb0EEEvNS_16Flash_fwd_paramsE,"",@"SHT_CUDA_INFO"
	.sectionflags	@""
	.align	4


	//----- nvinfo : EIATTR_CUDA_API_VERSION
	.align		4
        /*0000*/ 	.byte	0x04, 0x37
        /*0002*/ 	.short	(.L_360 - .L_359)
.L_359:
        /*0004*/ 	.word	0x00000082


	//----- nvinfo : EIATTR_SW2861232_WAR
	.align		4
.L_360:
        /*0008*/ 	.byte	0x01, 0x35
	.zero		2


	//----- nvinfo : EIATTR_PARAM_CBANK
	.align		4
        /*000c*/ 	.byte	0x04, 0x0a
        /*000e*/ 	.short	(.L_362 - .L_361)
	.align		4
.L_361:
        /*0010*/ 	.word	index@(.nv.constant0._ZN5flash16flash_fwd_kernelI23Flash_fwd_kernel_traitsILi256ELi64ELi64ELi4ELb0ELb0EN7cutlass10bfloat16_tE19Flash_kernel_traitsILi256ELi64ELi64ELi4ES3_EELb0ELb0ELb1ELb1ELb0ELb0ELb0ELb0EEEvNS_16Flash_fwd_paramsE)
        /*0014*/ 	.short	0x0160
        /*0016*/ 	.short	0x01d0


	//----- nvinfo : EIATTR_CBANK_PARAM_SIZE
	.align		4
.L_362:
        /*0018*/ 	.byte	0x03, 0x19
        /*001a*/ 	.short	0x01d0


	//----- nvinfo : EIATTR_KPARAM_INFO
	.align		4
        /*001c*/ 	.byte	0x04, 0x17
        /*001e*/ 	.short	(.L_364 - .L_363)
.L_363:
        /*0020*/ 	.word	0x00000000
        /*0024*/ 	.short	0x0000
        /*0026*/ 	.short	0x0000
        /*0028*/ 	.byte	0x00, 0xf0, 0x41, 0x07


	//----- nvinfo : EIATTR_MAXREG_COUNT
	.align		4
.L_364:
        /*002c*/ 	.byte	0x03, 0x1b
        /*002e*/ 	.short	0x00ff


	//----- nvinfo : EIATTR_NUM_BARRIERS
	.align		4
        /*0030*/ 	.byte	0x02, 0x4c
        /*0032*/ 	.byte	0x01
	.zero		1


	//----- nvinfo : EIATTR_ANNOTATIONS
	.align		4
        /*0034*/ 	.byte	0x04, 0x55
        /*0036*/ 	.short	(.L_366 - .L_365)


	//   ....[0]....
.L_365:
        /* <DEDUP_REMOVED lines=8> */
        /*00ac*/ 	.byte	0xd0, 0x1b, 0x01, 0x00


	//----- nvinfo : EIATTR_MERCURY_ISA_VERSION
	.align		4
.L_366:
        /*00b0*/ 	.byte	0x03, 0x5f
        /*00b2*/ 	.short	0x0000


	//----- nvinfo : EIATTR_COOP_GROUP_MASK_REGIDS
	.align		4
        /*00b4*/ 	.byte	0x04, 0x29
        /*00b6*/ 	.short	(.L_368 - .L_367)


	//   ....[0]....
.L_367:
        /*00b8*/ 	.word	0xffffffff


	//   ....[1]....
        /*00bc*/ 	.word	0xffffffff


	//   ....[2]....
        /*00c0*/ 	.word	0xffffffff


	//   ....[3]....
        /*00c4*/ 	.word	0xffffffff


	//   ....[4]....
        /*00c8*/ 	.word	0xffffffff


	//   ....[5]....
        /*00cc*/ 	.word	0xffffffff


	//   ....[6]....
        /*00d0*/ 	.word	0xffffffff


	//   ....[7]....
        /*00d4*/ 	.word	0xffffffff


	//   ....[8]....
        /*00d8*/ 	.word	0xffffffff


	//   ....[9]....
        /*00dc*/ 	.word	0xffffffff


	//   ....[10]....
        /*00e0*/ 	.word	0xffffffff


	//   ....[11]....
        /*00e4*/ 	.word	0xffffffff


	//   ....[12]....
        /*00e8*/ 	.word	0xffffffff


	//   ....[13]....
        /*00ec*/ 	.word	0xffffffff


	//   ....[14]....
        /*00f0*/ 	.word	0xffffffff


	//   ....[15]....
        /*00f4*/ 	.word	0xffffffff


	//----- nvinfo : EIATTR_COOP_GROUP_INSTR_OFFSETS
	.align		4
.L_368:
        /*00f8*/ 	.byte	0x04, 0x28
        /*00fa*/ 	.short	(.L_370 - .L_369)


	//   ....[0]....
.L_369:
        /*00fc*/ 	.word	0x00006a60


	//   ....[1]....
        /*0100*/ 	.word	0x00006a80


	//   ....[2]....
        /*0104*/ 	.word	0x00006b20


	//   ....[3]....
        /*0108*/ 	.word	0x00006b30


	//   ....[4]....
        /*010c*/ 	.word	0x0000ae20


	//   ....[5]....
        /*0110*/ 	.word	0x0000ae30


	//   ....[6]....
        /*0114*/ 	.word	0x0000ae60


	//   ....[7]....
        /*0118*/ 	.word	0x0000ae70


	//   ....[8]....
        /*011c*/ 	.word	0x0000fde0


	//   ....[9]....
        /*0120*/ 	.word	0x0000ff40


	//   ....[10]....
        /*0124*/ 	.word	0x0000ff50


	//   ....[11]....
        /*0128*/ 	.word	0x0000ffb0


	//   ....[12]....
        /*012c*/ 	.word	0x00011c10


	//   ....[13]....
        /*0130*/ 	.word	0x00011d30


	//   ....[14]....
        /*0134*/ 	.word	0x00012540


	//   ....[15]....
        /*0138*/ 	.word	0x00012570


	//----- nvinfo : EIATTR_EXIT_INSTR_OFFSETS
	.align		4
.L_370:
        /*013c*/ 	.byte	0x04, 0x1c
        /*013e*/ 	.short	(.L_372 - .L_371)


	//   ....[0]....
.L_371:
        /*0140*/ 	.word	0x000004e0


	//   ....[1]....
        /*0144*/ 	.word	0x00001150


	//   ....[2]....
        /*0148*/ 	.word	0x000011d0


	//   ....[3]....
        /*014c*/ 	.word	0x00013aa0


	//   ....[4]....
        /*0150*/ 	.word	0x00013bc0


	//   ....[5]....
        /*0154*/ 	.word	0x00013be0


	//----- nvinfo : EIATTR_CTAIDZ_USED
	.align		4
.L_372:
        /*0158*/ 	.byte	0x01, 0x04
	.zero		2


	//----- nvinfo : EIATTR_CRS_STACK_SIZE
	.align		4
        /*015c*/ 	.byte	0x04, 0x1e
        /*015e*/ 	.short	(.L_374 - .L_373)
.L_373:
        /*0160*/ 	.word	0x00000000
.L_374:


//--------------------- .nv.info._ZN5flash16flash_fwd_kernelI23Flash_fwd_kernel_traitsILi256ELi128ELi64ELi8ELb0ELb0EN7cutlass10bfloat16_tE19Flash_kernel_traitsILi256ELi128ELi64ELi8ES3_EELb0ELb0ELb0ELb0ELb0ELb1ELb0ELb0EEEvNS_16Flash_fwd_paramsE --------------------------
	.section	.nv.info._ZN5flash16flash_fwd_kernelI23Flash_fwd_kernel_traitsILi256ELi128ELi64ELi8ELb0ELb0EN7cutlass10bfloat16_tE19Flash_kernel_traitsILi256ELi128ELi64ELi8ES3_EELb0ELb0ELb0ELb0ELb0ELb1ELb0ELb0EEEvNS_16Flash_fwd_paramsE,"",@"SHT_CUDA_INFO"
	.sectionflags	@""
	.align	4


	//----- nvinfo : EIATTR_CUDA_API_VERSION
	.align		4
        /*0000*/ 	.byte	0x04, 0x37
        /*0002*/ 	.short	(.L_376 - .L_375)
.L_375:
        /*0004*/ 	.word	0x00000082


	//----- nvinfo : EIATTR_SW2861232_WAR
	.align		4
.L_376:
        /*0008*/ 	.byte	0x01, 0x35
	.zero		2


	//----- nvinfo : EIATTR_PARAM_CBANK
	.align		4
        /*000c*/ 	.byte	0x04, 0x0a
        /*000e*/ 	.short	(.L_378 - .L_377)
	.align		4
.L_377:
        /*0010*/ 	.word	index@(.nv.constant0._ZN5flash16flash_fwd_kernelI23Flash_fwd_kernel_traitsILi256ELi128ELi64ELi8ELb0ELb0EN7cutlass10bfloat16_tE19Flash_kernel_traitsILi256ELi128ELi64ELi8ES3_EELb0ELb0ELb0ELb0ELb0ELb1ELb0ELb0EEEvNS_16Flash_fwd_paramsE)
        /*0014*/ 	.short	0x0160
        /*0016*/ 	.short	0x01d0


	//----- nvinfo : EIATTR_CBANK_PARAM_SIZE
	.align		4
.L_378:
        /*0018*/ 	.byte	0x03, 0x19
        /*001a*/ 	.short	0x01d0


	//----- nvinfo : EIATTR_KPARAM_INFO
	.align		4
        /*001c*/ 	.byte	0x04, 0x17
        /*001e*/ 	.short	(.L_380 - .L_379)
.L_379:
        /*0020*/ 	.word	0x00000000
        /*0024*/ 	.short	0x0000
        /*0026*/ 	.short	0x0000
        /*0028*/ 	.byte	0x00, 0xf0, 0x41, 0x07


	//----- nvinfo : EIATTR_MAXREG_COUNT
	.align		4
.L_380:
        /*002c*/ 	.byte	0x03, 0x1b
        /*002e*/ 	.short	0x00ff


	//----- nvinfo : EIATTR_NUM_BARRIERS
	.align		4
        /*0030*/ 	.byte	0x02, 0x4c
        /*0032*/ 	.byte	0x01
	.zero		1


	//----- nvinfo : EIATTR_MERCURY_ISA_VERSION
	.align		4
        /*0034*/ 	.byte	0x03, 0x5f
        /*0036*/ 	.short	0x0000


	//----- nvinfo : EIATTR_COOP_GROUP_MASK_REGIDS
	.align		4
        /*0038*/ 	.byte	0x04, 0x29
        /*003a*/ 	.short	(.L_382 - .L_381)


	//   ....[0]....
.L_381:
        /*003c*/ 	.word	0xffffffff


	//   ....[1]....
        /*0040*/ 	.word	0xffffffff


	//   ....[2]....
        /*0044*/ 	.word	0xffffffff


	//   ....[3]....
        /*0048*/ 	.word	0xffffffff


	//   ....[4]....
        /*004c*/ 	.word	0xffffffff


	//   ....[5]....
        /*0050*/ 	.word	0xffffffff


	//   ....[6]....
        /*0054*/ 	.word	0xffffffff


	//   ....[7]....
        /*0058*/ 	.word	0xffffffff


	//   ....[8]....
        /*005c*/ 	.word	0xffffffff


	//   ....[9]....
        /*0060*/ 	.word	0xffffffff


	//   ....[10]....
        /*0064*/ 	.word	0xffffffff


	//   ....[11]....
        /*0068*/ 	.word	0xffffffff


	//----- nvinfo : EIATTR_COOP_GROUP_INSTR_OFFSETS
	.align		4
.L_382:
        /*006c*/ 	.byte	0x04, 0x28
        /*006e*/ 	.short	(.L_384 - .L_383)


	//   ....[0]....
.L_383:
        /*0070*/ 	.word	0x00002ea0


	//   ....[1]....
        /*0074*/ 	.word	0x00002ec0


	//   ....[2]....
        /*0078*/ 	.word	0x00002f60


	//   ....[3]....
        /*007c*/ 	.word	0x00002f70


	//   ....[4]....
        /*0080*/ 	.word	0x00005640


	//   ....[5]....
        /*0084*/ 	.word	0x00005660


	//   ....[6]....
        /*0088*/ 	.word	0x00005690


	//   ....[7]....
        /*008c*/ 	.word	0x000056a0


	//   ....[8]....
        /*0090*/ 	.word	0x00007270


	//   ....[9]....
        /*0094*/ 	.word	0x000072b0


	//   ....[10]....
        /*0098*/ 	.word	0x000073a0


	//   ....[11]....
        /*009c*/ 	.word	0x000073d0


	//----- nvinfo : EIATTR_EXIT_INSTR_OFFSETS
	.align		4
.L_384:
        /*00a0*/ 	.byte	0x04, 0x1c
        /*00a2*/ 	.short	(.L_386 - .L_385)


	//   ....[0]....
.L_385:
        /*00a4*/ 	.word	0x000004d0


	//   ....[1]....
        /*00a8*/ 	.word	0x00008fc0


	//   ....[2]....
        /*00ac*/ 	.word	0x000090a0


	//   ....[3]....
        /*00b0*/ 	.word	0x00009a70


	//   ....[4]....
        /*00b4*/ 	.word	0x00009af0


	//----- nvinfo : EIATTR_CTAIDZ_USED
	.align		4
.L_386:
        /*00b8*/ 	.byte	0x01, 0x04
	.zero		2


	//----- nvinfo : EIATTR_CRS_STACK_SIZE
	.align		4
        /*00bc*/ 	.byte	0x04, 0x1e
        /*00be*/ 	.short	(.L_388 - .L_387)
.L_387:
        /*00c0*/ 	.word	0x00000000
.L_388:


//--------------------- .nv.info._ZN5flash16flash_fwd_kernelI23Flash_fwd_kernel_traitsILi256ELi128ELi64ELi8ELb0ELb0EN7cutlass10bfloat16_tE19Flash_kernel_traitsILi256ELi128ELi64ELi8ES3_EELb0ELb0ELb0ELb0ELb0ELb0ELb0ELb0EEEvNS_16Flash_fwd_paramsE --------------------------
	.section	.nv.info._ZN5flash16flash_fwd_kernelI23Flash_fwd_kernel_traitsILi256ELi128ELi64ELi8ELb0ELb0EN7cutlass10bfloat16_tE19Flash_kernel_traitsILi256ELi128ELi64ELi8ES3_EELb0ELb0ELb0ELb0ELb0ELb0ELb0ELb0EEEvNS_16Flash_fwd_paramsE,"",@"SHT_CUDA_INFO"
	.sectionflags	@""
	.align	4


	//----- nvinfo : EIATTR_CUDA_API_VERSION
	.align		4
        /*0000*/ 	.byte	0x04, 0x37
        /*0002*/ 	.short	(.L_390 - .L_389)
.L_389:
        /*0004*/ 	.word	0x00000082


	//----- nvinfo : EIATTR_SW2861232_WAR
	.align		4
.L_390:
        /*0008*/ 	.byte	0x01, 0x35
	.zero		2


	//----- nvinfo : EIATTR_PARAM_CBANK
	.align		4
        /*000c*/ 	.byte	0x04, 0x0a
        /*000e*/ 	.short	(.L_392 - .L_391)
	.align		4
.L_391:
        /*0010*/ 	.word	index@(.nv.constant0._ZN5flash16flash_fwd_kernelI23Flash_fwd_kernel_traitsILi256ELi128ELi64ELi8ELb0ELb0EN7cutlass10bfloat16_tE19Flash_kernel_traitsILi256ELi128ELi64ELi8ES3_EELb0ELb0ELb0ELb0ELb0ELb0ELb0ELb0EEEvNS_16Flash_fwd_paramsE)
        /*0014*/ 	.short	0x0160
        /*0016*/ 	.short	0x01d0


	//----- nvinfo : EIATTR_CBANK_PARAM_SIZE
	.align		4
.L_392:
        /*0018*/ 	.byte	0x03, 0x19
        /*001a*/ 	.short	0x01d0


	//----- nvinfo : EIATTR_KPARAM_INFO
	.align		4
        /*001c*/ 	.byte	0x04, 0x17
        /*001e*/ 	.short	(.L_394 - .L_393)
.L_393:
        /*0020*/ 	.word	0x00000000
        /*0024*/ 	.short	0x0000
        /*0026*/ 	.short	0x0000
        /*0028*/ 	.byte	0x00, 0xf0, 0x41, 0x07


	//----- nvinfo : EIATTR_MAXREG_COUNT
	.align		4
.L_394:
        /*002c*/ 	.byte	0x03, 0x1b
        /*002e*/ 	.short	0x00ff


	//----- nvinfo : EIATTR_NUM_BARRIERS
	.align		4
        /*0030*/ 	.byte	0x02, 0x4c
        /*0032*/ 	.byte	0x01
	.zero		1


	//----- nvinfo : EIATTR_ANNOTATIONS
	.align		4
        /*0034*/ 	.byte	0x04, 0x55
        /*0036*/ 	.short	(.L_396 - .L_395)


	//   ....[0]....
.L_395:
        /*0038*/ 	.word	0x00000001
        /*003c*/ 	.byte	0x50, 0x57, 0x00, 0x00, 0x01, 0x00, 0x00, 0x00, 0xd0, 0x5b, 0x00, 0x00, 0x01, 0x00, 0x00, 0x00
        /*004c*/ 	.byte	0x20, 0x5d, 0x00, 0x00, 0x01, 0x00, 0x00, 0x00, 0xa0, 0x6e, 0x00, 0x00


	//----- nvinfo : EIATTR_MERCURY_ISA_VERSION
	.align		4
.L_396:
        /*0058*/ 	.byte	0x03, 0x5f
        /*005a*/ 	.short	0x0000


	//----- nvinfo : EIATTR_INT_WARP_WIDE_INSTR_OFFSETS
	.align		4
        /*005c*/ 	.byte	0x04, 0x31
        /*005e*/ 	.short	(.L_398 - .L_397)


	//   ....[0]....
.L_397:
        /*0060*/ 	.word	0x00005790


	//----- nvinfo : EIATTR_COOP_GROUP_MASK_REGIDS
	.align		4
.L_398:
        /*0064*/ 	.byte	0x04, 0x29
        /*0066*/ 	.short	(.L_400 - .L_399)


	//   ....[0]....
.L_399:
        /*0068*/ 	.word	0xffffffff


	//   ....[1]....
        /*006c*/ 	.word	0xffffffff


	//   ....[2]....
        /*0070*/ 	.word	0xffffffff


	//   ....[3]....
        /*0074*/ 	.word	0xffffffff


	//   ....[4]....
        /*0078*/ 	.word	0xffffffff


	//   ....[5]....
        /*007c*/ 	.word	0xffffffff


	//   ....[6]....
        /*0080*/ 	.word	0xffffffff


	//   ....[7]....
        /*0084*/ 	.word	0xffffffff


	//   ....[8]....
        /*0088*/ 	.word	0xffffffff


	//   ....[9]....
        /*008c*/ 	.word	0xffffffff


	//   ....[10]....
        /*0090*/ 	.word	0xffffffff


	//   ....[11]....
        /*0094*/ 	.word	0xffffffff


	//----- nvinfo : EIATTR_COOP_GROUP_INSTR_OFFSETS
	.align		4
.L_400:
        /*0098*/ 	.byte	0x04, 0x28
        /*009a*/ 	.short	(.L_402 - .L_401)


	//   ....[0]....
.L_401:
        /*009c*/ 	.word	0x000040f0


	//   ....[1]....
        /*00a0*/ 	.word	0x00004110


	//   ....[2]....
        /*00a4*/ 	.word	0x000041b0


	//   ....[3]....
        /*00a8*/ 	.word	0x000041c0


	//   ....[4]....
        /*00ac*/ 	.word	0x000071b0


	//   ....[5]....
        /*00b0*/ 	.word	0x000071c0


	//   ....[6]....
        /*00b4*/ 	.word	0x000071f0


	//   ....[7]....
        /*00b8*/ 	.word	0x00007200


	//   ....[8]....
        /*00bc*/ 	.word	0x00008de0


	//   ....[9]....
        /*00c0*/ 	.word	0x00008e20


	//   ....[10]....
        /*00c4*/ 	.word	0x00008f20


	//   ....[11]....
        /*00c8*/ 	.word	0x00008f50


	//----- nvinfo : EIATTR_EXIT_INSTR_OFFSETS
	.align		4
.L_402:
        /*00cc*/ 	.byte	0x04, 0x1c
        /*00ce*/ 	.short	(.L_404 - .L_403)


	//   ....[0]....
.L_403:
        /*00d0*/ 	.word	0x000004e0


	//   ....[1]....
        /*00d4*/ 	.word	0x0000ac40


	//   ....[2]....
        /*00d8*/ 	.word	0x0000ad60


	//   ....[3]....
        /*00dc*/ 	.word	0x0000ad80


	//   ....[4]....
        /*00e0*/ 	.word	0x0000b880


	//   ....[5]....
        /*00e4*/ 	.word	0x0000b900


	//----- nvinfo : EIATTR_CTAIDZ_USED
	.align		4
.L_404:
        /*00e8*/ 	.byte	0x01, 0x04
	.zero		2


	//----- nvinfo : EIATTR_CRS_STACK_SIZE
	.align		4
        /*00ec*/ 	.byte	0x04, 0x1e
        /*00ee*/ 	.short	(.L_406 - .L_405)
.L_405:
        /*00f0*/ 	.word	0x00000000
.L_406:


//--------------------- .nv.info._ZN5flash16flash_fwd_kernelI23Flash_fwd_kernel_traitsILi256ELi128ELi64ELi8ELb0ELb0EN7cutlass10bfloat16_tE19Flash_kernel_traitsILi256ELi128ELi64ELi8ES3_EELb0ELb0ELb0ELb1ELb0ELb0ELb0ELb0EEEvNS_16Flash_fwd_paramsE --------------------------
	.section	.nv.info._ZN5flash16flash_fwd_kernelI23Flash_fwd_kernel_traitsILi256ELi128ELi64ELi8ELb0ELb0EN7cutlass10bfloat16_tE19Flash_kernel_traitsILi256ELi128ELi64ELi8ES3_EELb0ELb0ELb0ELb1ELb0ELb0ELb0ELb0EEEvNS_16Flash_fwd_paramsE,"",@"SHT_CUDA_INFO"
	.sectionflags	@""
	.align	4


	//----- nvinfo : EIATTR_CUDA_API_VERSION
	.align		4
        /*0000*/ 	.byte	0x04, 0x37
        /*0002*/ 	.short	(.L_408 - .L_407)
.L_407:
        /*0004*/ 	.word	0x00000082


	//----- nvinfo : EIATTR_SW2861232_WAR
	.align		4
.L_408:
        /*0008*/ 	.byte	0x01, 0x35
	.zero		2


	//----- nvinfo : EIATTR_PARAM_CBANK
	.align		4
        /*000c*/ 	.byte	0x04, 0x0a
        /*000e*/ 	.short	(.L_410 - .L_409)
	.align		4
.L_409:
        /*0010*/ 	.word	index@(.nv.constant0._ZN5flash16flash_fwd_kernelI23Flash_fwd_kernel_traitsILi256ELi128ELi64ELi8ELb0ELb0EN7cutlass10bfloat16_tE19Flash_kernel_traitsILi256ELi128ELi64ELi8ES3_EELb0ELb0ELb0ELb1ELb0ELb0ELb0ELb0EEEvNS_16Flash_fwd_paramsE)
        /*0014*/ 	.short	0x0160
        /*0016*/ 	.short	0x01d0


	//----- nvinfo : EIATTR_CBANK_PARAM_SIZE
	.align		4
.L_410:
        /*0018*/ 	.byte	0x03, 0x19
        /*001a*/ 	.short	0x01d0


	//----- nvinfo : EIATTR_KPARAM_INFO
	.align		4
        /*001c*/ 	.byte	0x04, 0x17
        /*001e*/ 	.short	(.L_412 - .L_411)
.L_411:
        /*0020*/ 	.word	0x00000000
        /*0024*/ 	.short	0x0000
        /*0026*/ 	.short	0x0000
        /*0028*/ 	.byte	0x00, 0xf0, 0x41, 0x07


	//----- nvinfo : EIATTR_MAXREG_COUNT
	.align		4
.L_412:
        /*002c*/ 	.byte	0x03, 0x1b
        /*002e*/ 	.short	0x00ff


	//----- nvinfo : EIATTR_NUM_BARRIERS
	.align		4
        /*0030*/ 	.byte	0x02, 0x4c
        /*0032*/ 	.byte	0x01
	.zero		1


	//----- nvinfo : EIATTR_ANNOTATIONS
	.align		4
        /*0034*/ 	.byte	0x04, 0x55
        /*0036*/ 	.short	(.L_414 - .L_413)


	//   ....[0]....
.L_413:
        /* <DEDUP_REMOVED lines=21> */


	//----- nvinfo : EIATTR_MERCURY_ISA_VERSION
	.align		4
.L_414:
        /*0170*/ 	.byte	0x03, 0x5f
        /*0172*/ 	.short	0x0000


	//----- nvinfo : EIATTR_INT_WARP_WIDE_INSTR_OFFSETS
	.align		4
        /*0174*/ 	.byte	0x04, 0x31
        /*0176*/ 	.short	(.L_416 - .L_415)


	//   ....[0]....
.L_415:
        /*0178*/ 	.word	0x000073b0


	//----- nvinfo : EIATTR_COOP_GROUP_MASK_REGIDS
	.align		4
.L_416:
        /*017c*/ 	.byte	0x04, 0x29
        /*017e*/ 	.short	(.L_418 - .L_417)


	//   ....[0]....
.L_417:
        /*0180*/ 	.word	0xffffffff


	//   ....[1]....
        /*0184*/ 	.word	0xffffffff


	//   ....[2]....
        /*0188*/ 	.word	0xffffffff


	//   ....[3]....
        /*018c*/ 	.word	0xffffffff


	//   ....[4]....
        /*0190*/ 	.word	0xffffffff


	//   ....[5]....
        /*0194*/ 	.word	0xffffffff


	//   ....[6]....
        /*0198*/ 	.word	0xffffffff


	//   ....[7]....
        /*019c*/ 	.word	0xffffffff


	//   ....[8]....
        /*01a0*/ 	.word	0xffffffff


	//   ....[9]....
        /*01a4*/ 	.word	0xffffffff


	//   ....[10]....
        /*01a8*/ 	.word	0xffffffff


	//   ....[11]....
        /*01ac*/ 	.word	0xffffffff


	//----- nvinfo : EIATTR_COOP_GROUP_INSTR_OFFSETS
	.align		4
.L_418:
        /*01b0*/ 	.byte	0x04, 0x28
        /*01b2*/ 	.short	(.L_420 - .L_419)


	//   ....[0]....
.L_419:
        /*01b4*/ 	.word	0x00004e20


	//   ....[1]....
        /*01b8*/ 	.word	0x00004e40


	//   ....[2]....
        /*01bc*/ 	.word	0x00004f90


	//   ....[3]....
        /*01c0*/ 	.word	0x00004fc0


	//   ....[4]....
        /*01c4*/ 	.word	0x00009430


	//   ....[5]....
        /*01c8*/ 	.word	0x00009440


	//   ....[6]....
        /*01cc*/ 	.word	0x00009470


	//   ....[7]....
        /*01d0*/ 	.word	0x00009480


	//   ....[8]....
        /*01d4*/ 	.word	0x0000b070


	//   ....[9]....
        /*01d8*/ 	.word	0x0000b0b0


	//   ....[10]....
        /*01dc*/ 	.word	0x0000b1a0


	//   ....[11]....
        /*01e0*/ 	.word	0x0000b1d0


	//----- nvinfo : EIATTR_EXIT_INSTR_OFFSETS
	.align		4
.L_420:
        /*01e4*/ 	.byte	0x04, 0x1c
        /*01e6*/ 	.short	(.L_422 - .L_421)


	//   ....[0]....
.L_421:
        /*01e8*/ 	.word	0x000004e0


	//   ....[1]....
        /*01ec*/ 	.word	0x0000cf30


	//   ....[2]....
        /*01f0*/ 	.word	0x0000d050


	//   ....[3]....
        /*01f4*/ 	.word	0x0000d070


	//   ....[4]....
        /*01f8*/ 	.word	0x0000db80


	//   ....[5]....
        /*01fc*/ 	.word	0x0000dc00


	//----- nvinfo : EIATTR_CTAIDZ_USED
	.align		4
.L_422:
        /*0200*/ 	.byte	0x01, 0x04
	.zero		2


	//----- nvinfo : EIATTR_CRS_STACK_SIZE
	.align		4
        /*0204*/ 	.byte	0x04, 0x1e
        /*0206*/ 	.short	(.L_424 - .L_423)
.L_423:
        /*0208*/ 	.word	0x00000000
.L_424:


//--------------------- .nv.info._ZN5flash16flash_fwd_kernelI23Flash_fwd_kernel_traitsILi256ELi128ELi64ELi8ELb0ELb0EN7cutlass10bfloat16_tE19Flash_kernel_traitsILi256ELi128ELi64ELi8ES3_EELb0ELb0ELb1ELb0ELb0ELb1ELb0ELb0EEEvNS_16Flash_fwd_paramsE --------------------------
	.section	.nv.info._ZN5flash16flash_fwd_kernelI23Flash_fwd_kernel_traitsILi256ELi128ELi64ELi8ELb0ELb0EN7cutlass10bfloat16_tE19Flash_kernel_traitsILi256ELi128ELi64ELi8ES3_EELb0ELb0ELb1ELb0ELb0ELb1ELb0ELb0EEEvNS_16Flash_fwd_paramsE,"",@"SHT_CUDA_INFO"
	.sectionflags	@""
	.align	4


	//----- nvinfo : EIATTR_CUDA_API_VERSION
	.align		4
        /*0000*/ 	.byte	0x04, 0x37
        /*0002*/ 	.short	(.L_426 - .L_425)
.L_425:
        /*0004*/ 	.word	0x00000082


	//----- nvinfo : EIATTR_SW2861232_WAR
	.align		4
.L_426:
        /*0008*/ 	.byte	0x01, 0x35
	.zero		2


	//----- nvinfo : EIATTR_PARAM_CBANK
	.align		4
        /*000c*/ 	.byte	0x04, 0x0a
        /*000e*/ 	.short	(.L_428 - .L_427)
	.align		4
.L_427:
        /*0010*/ 	.word	index@(.nv.constant0._ZN5flash16flash_fwd_kernelI23Flash_fwd_kernel_traitsILi256ELi128ELi64ELi8ELb0ELb0EN7cutlass10bfloat16_tE19Flash_kernel_traitsILi256ELi128ELi64ELi8ES3_EELb0ELb0ELb1ELb0ELb0ELb1ELb0ELb0EEEvNS_16Flash_fwd_paramsE)
        /*0014*/ 	.short	0x0160
        /*0016*/ 	.short	0x01d0


	//----- nvinfo : EIATTR_CBANK_PARAM_SIZE
	.align		4
.L_428:
        /*0018*/ 	.byte	0x03, 0x19
        /*001a*/ 	.short	0x01d0


	//----- nvinfo : EIATTR_KPARAM_INFO
	.align		4
        /*001c*/ 	.byte	0x04, 0x17
        /*001e*/ 	.short	(.L_430 - .L_429)
.L_429:
        /*0020*/ 	.word	0x00000000
        /*0024*/ 	.short	0x0000
        /*0026*/ 	.short	0x0000
        /*0028*/ 	.byte	0x00, 0xf0, 0x41, 0x07


	//----- nvinfo : EIATTR_MAXREG_COUNT
	.align		4
.L_430:
        /*002c*/ 	.byte	0x03, 0x1b
        /*002e*/ 	.short	0x00ff


	//----- nvinfo : EIATTR_NUM_BARRIERS
	.align		4
        /*0030*/ 	.byte	0x02, 0x4c
        /*0032*/ 	.byte	0x01
	.zero		1


	//----- nvinfo : EIATTR_ANNOTATIONS
	.align		4
        /*0034*/ 	.byte	0x04, 0x55
        /*0036*/ 	.short	(.L_432 - .L_431)


	//   ....[0]....
.L_431:
        /* <DEDUP_REMOVED lines=25> */


	//----- nvinfo : EIATTR_MERCURY_ISA_VERSION
	.align		4
.L_432:
        /*01b8*/ 	.byte	0x03, 0x5f
        /*01ba*/ 	.short	0x0000


	//----- nvinfo : EIATTR_COOP_GROUP_MASK_REGIDS
	.align		4
        /*01bc*/ 	.byte	0x04, 0x29
        /*01be*/ 	.short	(.L_434 - .L_433)


	//   ....[0]....
.L_433:
        /*01c0*/ 	.word	0xffffffff


	//   ....[1]....
        /*01c4*/ 	.word	0xffffffff


	//   ....[2]....
        /*01c8*/ 	.word	0xffffffff


	//   ....[3]....
        /*01cc*/ 	.word	0xffffffff


	//   ....[4]....
        /*01d0*/ 	.word	0xffffffff


	//   ....[5]....
        /*01d4*/ 	.word	0xffffffff


	//   ....[6]....
        /*01d8*/ 	.word	0xffffffff


	//   ....[7]....
        /*01dc*/ 	.word	0xffffffff


	//   ....[8]....
        /*01e0*/ 	.word	0xffffffff


	//   ....[9]....
        /*01e4*/ 	.word	0xffffffff


	//   ....[10]....
        /*01e8*/ 	.word	0xffffffff


	//   ....[11]....
        /*01ec*/ 	.word	0xffffffff


	//   ....[12]....
        /*01f0*/ 	.word	0xffffffff


	//   ....[13]....
        /*01f4*/ 	.word	0xffffffff


	//   ....[14]....
        /*01f8*/ 	.word	0xffffffff


	//   ....[15]....
        /*01fc*/ 	.word	0xffffffff


	//   ....[16]....
        /*0200*/ 	.word	0xffffffff


	//   ....[17]....
        /*0204*/ 	.word	0xffffffff


	//   ....[18]....
        /*0208*/ 	.word	0xffffffff


	//   ....[19]....
        /*020c*/ 	.word	0xffffffff


	//----- nvinfo : EIATTR_COOP_GROUP_INSTR_OFFSETS
	.align		4
.L_434:
        /*0210*/ 	.byte	0x04, 0x28
        /*0212*/ 	.short	(.L_436 - .L_435)


	//   ....[0]....
.L_435:
        /*0214*/ 	.word	0x00003f10


	//   ....[1]....
        /*0218*/ 	.word	0x00003f60


	//   ....[2]....
        /*021c*/ 	.word	0x00003f80


	//   ....[3]....
        /*0220*/ 	.word	0x00003fa0


	//   ....[4]....
        /*0224*/ 	.word	0x00007920


	//   ....[5]....
        /*0228*/ 	.word	0x00007970


	//   ....[6]....
        /*022c*/ 	.word	0x00007990


	//   ....[7]....
        /*0230*/ 	.word	0x000079b0


	//   ....[8]....
        /*0234*/ 	.word	0x0000bdb0


	//   ....[9]....
        /*0238*/ 	.word	0x0000be00


	//   ....[10]....
        /*023c*/ 	.word	0x0000be20


	//   ....[11]....
        /*0240*/ 	.word	0x0000be40


	//   ....[12]....
        /*0244*/ 	.word	0x000104d0


	//   ....[13]....
        /*0248*/ 	.word	0x00010610


	//   ....[14]....
        /*024c*/ 	.word	0x00010620


	//   ....[15]....
        /*0250*/ 	.word	0x00010680


	//   ....[16]....
        /*0254*/ 	.word	0x00012460


	//   ....[17]....
        /*0258*/ 	.word	0x00012470


	//   ....[18]....
        /*025c*/ 	.word	0x000124a0


	//   ....[19]....
        /*0260*/ 	.word	0x000124b0


	//----- nvinfo : EIATTR_EXIT_INSTR_OFFSETS
	.align		4
.L_436:
        /*0264*/ 	.byte	0x04, 0x1c
        /*0266*/ 	.short	(.L_438 - .L_437)


	//   ....[0]....
.L_437:
        /*0268*/ 	.word	0x000004e0


	//   ....[1]....
        /*026c*/ 	.word	0x00001020


	//   ....[2]....
        /*0270*/ 	.word	0x000010a0


	//   ....[3]....
        /*0274*/ 	.word	0x00014020


	//   ....[4]....
        /*0278*/ 	.word	0x00014110


	//----- nvinfo : EIATTR_CTAIDZ_USED
	.align		4
.L_438:
        /*027c*/ 	.byte	0x01, 0x04
	.zero		2


	//----- nvinfo : EIATTR_CRS_STACK_SIZE
	.align		4
        /*0280*/ 	.byte	0x04, 0x1e
        /*0282*/ 	.short	(.L_440 - .L_439)
.L_439:
        /*0284*/ 	.word	0x00000000
.L_440:


//--------------------- .nv.info._ZN5flash16flash_fwd_kernelI23Flash_fwd_kernel_traitsILi256ELi128ELi64ELi8ELb0ELb0EN7cutlass10bfloat16_tE19Flash_kernel_traitsILi256ELi128ELi64ELi8ES3_EELb0ELb0ELb1ELb0ELb0ELb0ELb0ELb0EEEvNS_16Flash_fwd_paramsE --------------------------
	.section	.nv.info._ZN5flash16flash_fwd_kernelI23Flash_fwd_kernel_traitsILi256ELi128ELi64ELi8ELb0ELb0EN7cutlass10bfloat16_tE19Flash_kernel_traitsILi256ELi128ELi64ELi8ES3_EELb0ELb0ELb1ELb0ELb0ELb0ELb0ELb0EEEvNS_16Flash_fwd_paramsE,"",@"SHT_CUDA_INFO"
	.sectionflags	@""
	.align	4


	//----- nvinfo : EIATTR_CUDA_API_VERSION
	.align		4
        /*0000*/ 	.byte	0x04, 0x37
        /*0002*/ 	.short	(.L_442 - .L_441)
.L_441:
        /*0004*/ 	.word	0x00000082


	//----- nvinfo : EIATTR_SW2861232_WAR
	.align		4
.L_442:
        /*0008*/ 	.byte	0x01, 0x35
	.zero		2


	//----- nvinfo : EIATTR_PARAM_CBANK
	.align		4
        /*000c*/ 	.byte	0x04, 0x0a
        /*000e*/ 	.short	(.L_444 - .L_443)
	.align		4
.L_443:
        /*0010*/ 	.word	index@(.nv.constant0._ZN5flash16flash_fwd_kernelI23Flash_fwd_kernel_traitsILi256ELi128ELi64ELi8ELb0ELb0EN7cutlass10bfloat16_tE19Flash_kernel_traitsILi256ELi128ELi64ELi8ES3_EELb0ELb0ELb1ELb0ELb0ELb0ELb0ELb0EEEvNS_16Flash_fwd_paramsE)
        /*0014*/ 	.short	0x0160
        /*0016*/ 	.short	0x01d0


	//----- nvinfo : EIATTR_CBANK_PARAM_SIZE
	.align		4
.L_444:
        /*0018*/ 	.byte	0x03, 0x19
        /*001a*/ 	.short	0x01d0


	//----- nvinfo : EIATTR_KPARAM_INFO
	.align		4
        /*001c*/ 	.byte	0x04, 0x17
        /*001e*/ 	.short	(.L_446 - .L_445)
.L_445:
        /*0020*/ 	.word	0x00000000
        /*0024*/ 	.short	0x0000
        /*0026*/ 	.short	0x0000
        /*0028*/ 	.byte	0x00, 0xf0, 0x41, 0x07


	//----- nvinfo : EIATTR_MAXREG_COUNT
	.align		4
.L_446:
        /*002c*/ 	.byte	0x03, 0x1b
        /*002e*/ 	.short	0x00ff


	//----- nvinfo : EIATTR_NUM_BARRIERS
	.align		4
        /*0030*/ 	.byte	0x02, 0x4c
        /*0032*/ 	.byte	0x01
	.zero		1


	//----- nvinfo : EIATTR_ANNOTATIONS
	.align		4
        /*0034*/ 	.byte	0x04, 0x55
        /*0036*/ 	.short	(.L_448 - .L_447)


	//   ....[0]....
.L_447:
        /* <DEDUP_REMOVED lines=31> */


	//----- nvinfo : EIATTR_MERCURY_ISA_VERSION
	.align		4
.L_448:
        /*0218*/ 	.byte	0x03, 0x5f
        /*021a*/ 	.short	0x0000


	//----- nvinfo : EIATTR_COOP_GROUP_MASK_REGIDS
	.align		4
        /*021c*/ 	.byte	0x04, 0x29
        /*021e*/ 	.short	(.L_450 - .L_449)


	//   ....[0]....
.L_449:
        /*0220*/ 	.word	0xffffffff


	//   ....[1]....
        /*0224*/ 	.word	0xffffffff


	//   ....[2]....
        /*0228*/ 	.word	0xffffffff


	//   ....[3]....
        /*022c*/ 	.word	0xffffffff


	//   ....[4]....
        /*0230*/ 	.word	0xffffffff


	//   ....[5]....
        /*0234*/ 	.word	0xffffffff


	//   ....[6]....
        /*0238*/ 	.word	0xffffffff


	//   ....[7]....
        /*023c*/ 	.word	0xffffffff


	//   ....[8]....
        /*0240*/ 	.word	0xffffffff


	//   ....[9]....
        /*0244*/ 	.word	0xffffffff


	//   ....[10]....
        /*0248*/ 	.word	0xffffffff


	//   ....[11]....
        /*024c*/ 	.word	0xffffffff


	//   ....[12]....
        /*0250*/ 	.word	0xffffffff


	//   ....[13]....
        /*0254*/ 	.word	0xffffffff


	//   ....[14]....
        /*0258*/ 	.word	0xffffffff


	//   ....[15]....
        /*025c*/ 	.word	0xffffffff


	//   ....[16]....
        /*0260*/ 	.word	0xffffffff


	//   ....[17]....
        /*0264*/ 	.word	0xffffffff


	//   ....[18]....
        /*0268*/ 	.word	0xffffffff


	//   ....[19]....
        /*026c*/ 	.word	0xffffffff


	//----- nvinfo : EIATTR_COOP_GROUP_INSTR_OFFSETS
	.align		4
.L_450:
        /*0270*/ 	.byte	0x04, 0x28
        /*0272*/ 	.short	(.L_452 - .L_451)


	//   ....[0]....
.L_451:
        /*0274*/ 	.word	0x000052f0


	//   ....[1]....
        /*0278*/ 	.word	0x00005340


	//   ....[2]....
        /*027c*/ 	.word	0x00005360


	//   ....[3]....
        /*0280*/ 	.word	0x00005380


	//   ....[4]....
        /*0284*/ 	.word	0x000092f0


	//   ....[5]....
        /*0288*/ 	.word	0x00009340


	//   ....[6]....
        /*028c*/ 	.word	0x00009360


	//   ....[7]....
        /*0290*/ 	.word	0x00009380


	//   ....[8]....
        /*0294*/ 	.word	0x0000d900


	//   ....[9]....
        /*0298*/ 	.word	0x0000d940


	//   ....[10]....
        /*029c*/ 	.word	0x0000d960


	//   ....[11]....
        /*02a0*/ 	.word	0x0000d980


	//   ....[12]....
        /*02a4*/ 	.word	0x00012570


	//   ....[13]....
        /*02a8*/ 	.word	0x000125b0


	//   ....[14]....
        /*02ac*/ 	.word	0x000125d0


	//   ....[15]....
        /*02b0*/ 	.word	0x000125f0


	//   ....[16]....
        /*02b4*/ 	.word	0x00014540


	//   ....[17]....
        /*02b8*/ 	.word	0x00014550


	//   ....[18]....
        /*02bc*/ 	.word	0x00014580


	//   ....[19]....
        /*02c0*/ 	.word	0x00014590


	//----- nvinfo : EIATTR_EXIT_INSTR_OFFSETS
	.align		4
.L_452:
        /*02c4*/ 	.byte	0x04, 0x1c
        /*02c6*/ 	.short	(.L_454 - .L_453)


	//   ....[0]....
.L_453:
        /*02c8*/ 	.word	0x000004d0


	//   ....[1]....
        /*02cc*/ 	.word	0x00001150


	//   ....[2]....
        /*02d0*/ 	.word	0x000011d0


	//   ....[3]....
        /*02d4*/ 	.word	0x00016170


	//   ....[4]....
        /*02d8*/ 	.word	0x00016290


	//   ....[5]....
        /*02dc*/ 	.word	0x000162b0


	//----- nvinfo : EIATTR_CTAIDZ_USED
	.align		4
.L_454:
        /*02e0*/ 	.byte	0x01, 0x04
	.zero		2


	//----- nvinfo : EIATTR_CRS_STACK_SIZE
	.align		4
        /*02e4*/ 	.byte	0x04, 0x1e
        /*02e6*/ 	.short	(.L_456 - .L_455)
.L_455:
        /*02e8*/ 	.word	0x00000000
.L_456:


//--------------------- .nv.info._ZN5flash16flash_fwd_kernelI23Flash_fwd_kernel_traitsILi256ELi128ELi64ELi8ELb0ELb0EN7cutlass10bfloat16_tE19Flash_kernel_traitsILi256ELi128ELi64ELi8ES3_EELb0ELb0ELb1ELb1ELb0ELb0ELb0ELb0EEEvNS_16Flash_fwd_paramsE --------------------------
	.section	.nv.info._ZN5flash16flash_fwd_kernelI23Flash_fwd_kernel_traitsILi256ELi128ELi64ELi8ELb0ELb0EN7cutlass10bfloat16_tE19Flash_kernel_traitsILi256ELi128ELi64ELi8ES3_EELb0ELb0ELb1ELb1ELb0ELb0ELb0ELb0EEEvNS_16Flash_fwd_paramsE,"",@"SHT_CUDA_INFO"
	.sectionflags	@""
	.align	4


	//----- nvinfo : EIATTR_CUDA_API_VERSION
	.align		4
        /*0000*/ 	.byte	0x04, 0x37
        /*0002*/ 	.short	(.L_458 - .L_457)
.L_457:
        /*0004*/ 	.word	0x00000082


	//----- nvinfo : EIATTR_SW2861232_WAR
	.align		4
.L_458:
        /*0008*/ 	.byte	0x01, 0x35
	.zero		2


	//----- nvinfo : EIATTR_PARAM_CBANK
	.align		4
        /*000c*/ 	.byte	0x04, 0x0a
        /*000e*/ 	.short	(.L_460 - .L_459)
	.align		4
.L_459:
        /*0010*/ 	.word	index@(.nv.constant0._ZN5flash16flash_fwd_kernelI23Flash_fwd_kernel_traitsILi256ELi128ELi64ELi8ELb0ELb0EN7cutlass10bfloat16_tE19Flash_kernel_traitsILi256ELi128ELi64ELi8ES3_EELb0ELb0ELb1ELb1ELb0ELb0ELb0ELb0EEEvNS_16Flash_fwd_paramsE)
        /*0014*/ 	.short	0x0160
        /*0016*/ 	.short	0x01d0


	//----- nvinfo : EIATTR_CBANK_PARAM_SIZE
	.align		4
.L_460:
        /*0018*/ 	.byte	0x03, 0x19
        /*001a*/ 	.short	0x01d0


	//----- nvinfo : EIATTR_KPARAM_INFO
	.align		4
        /*001c*/ 	.byte	0x04, 0x17
        /*001e*/ 	.short	(.L_462 - .L_461)
.L_461:
        /*0020*/ 	.word	0x00000000
        /*0024*/ 	.short	0x0000
        /*0026*/ 	.short	0x0000
        /*0028*/ 	.byte	0x00, 0xf0, 0x41, 0x07


	//----- nvinfo : EIATTR_MAXREG_COUNT
	.align		4
.L_462:
        /*002c*/ 	.byte	0x03, 0x1b
        /*002e*/ 	.short	0x00ff


	//----- nvinfo : EIATTR_NUM_BARRIERS
	.align		4
        /*0030*/ 	.byte	0x02, 0x4c
        /*0032*/ 	.byte	0x01
	.zero		1


	//----- nvinfo : EIATTR_ANNOTATIONS
	.align		4
        /*0034*/ 	.byte	0x04, 0x55
        /*0036*/ 	.short	(.L_464 - .L_463)


	//   ....[0]....
.L_463:
        /* <DEDUP_REMOVED lines=49> */


	//----- nvinfo : EIATTR_MERCURY_ISA_VERSION
	.align		4
.L_464:
        /*0338*/ 	.byte	0x03, 0x5f
        /*033a*/ 	.short	0x0000


	//----- nvinfo : EIATTR_COOP_GROUP_MASK_REGIDS
	.align		4
        /*033c*/ 	.byte	0x04, 0x29
        /*033e*/ 	.short	(.L_466 - .L_465)


	//   ....[0]....
.L_465:
        /*0340*/ 	.word	0xffffffff


	//   ....[1]....
        /*0344*/ 	.word	0xffffffff


	//   ....[2]....
        /*0348*/ 	.word	0xffffffff


	//   ....[3]....
        /*034c*/ 	.word	0xffffffff


	//   ....[4]....
        /*0350*/ 	.word	0xffffffff


	//   ....[5]....
        /*0354*/ 	.word	0xffffffff


	//   ....[6]....
        /*0358*/ 	.word	0xffffffff


	//   ....[7]....
        /*035c*/ 	.word	0xffffffff


	//   ....[8]....
        /*0360*/ 	.word	0xffffffff


	//   ....[9]....
        /*0364*/ 	.word	0xffffffff


	//   ....[10]....
        /*0368*/ 	.word	0xffffffff


	//   ....[11]....
        /*036c*/ 	.word	0xffffffff


	//   ....[12]....
        /*0370*/ 	.word	0xffffffff


	//   ....[13]....
        /*0374*/ 	.word	0xffffffff


	//   ....[14]....
        /*0378*/ 	.word	0xffffffff


	//   ....[15]....
        /*037c*/ 	.word	0xffffffff


	//   ....[16]....
        /*0380*/ 	.word	0xffffffff


	//   ....[17]....
        /*0384*/ 	.word	0xffffffff


	//   ....[18]....
        /*0388*/ 	.word	0xffffffff


	//   ....[19]....
        /*038c*/ 	.word	0xffffffff


	//----- nvinfo : EIATTR_COOP_GROUP_INSTR_OFFSETS
	.align		4
.L_466:
        /*0390*/ 	.byte	0x04, 0x28
        /*0392*/ 	.short	(.L_468 - .L_467)


	//   ....[0]....
.L_467:
        /*0394*/ 	.word	0x00005ef0


	//   ....[1]....
        /*0398*/ 	.word	0x00005f10


	//   ....[2]....
        /*039c*/ 	.word	0x00005fc0


	//   ....[3]....
        /*03a0*/ 	.word	0x00006020


	//   ....[4]....
        /*03a4*/ 	.word	0x0000ada0


	//   ....[5]....
        /*03a8*/ 	.word	0x0000adf0


	//   ....[6]....
        /*03ac*/ 	.word	0x0000ae10


	//   ....[7]....
        /*03b0*/ 	.word	0x0000ae30


	//   ....[8]....
        /*03b4*/ 	.word	0x0000fc90


	//   ....[9]....
        /*03b8*/ 	.word	0x0000fce0


	//   ....[10]....
        /*03bc*/ 	.word	0x0000fd00


	//   ....[11]....
        /*03c0*/ 	.word	0x0000fd20


	//   ....[12]....
        /*03c4*/ 	.word	0x00014e10


	//   ....[13]....
        /*03c8*/ 	.word	0x00014f50


	//   ....[14]....
        /*03cc*/ 	.word	0x00014fa0


	//   ....[15]....
        /*03d0*/ 	.word	0x00015020


	//   ....[16]....
        /*03d4*/ 	.word	0x00016f50


	//   ....[17]....
        /*03d8*/ 	.word	0x00016f60


	//   ....[18]....
        /*03dc*/ 	.word	0x00016f90


	//   ....[19]....
        /*03e0*/ 	.word	0x00016fa0


	//----- nvinfo : EIATTR_EXIT_INSTR_OFFSETS
	.align		4
.L_468:
        /*03e4*/ 	.byte	0x04, 0x1c
        /*03e6*/ 	.short	(.L_470 - .L_469)


	//   ....[0]....
.L_469:
        /*03e8*/ 	.word	0x000004d0


	//   ....[1]....
        /*03ec*/ 	.word	0x00001150


	//   ....[2]....
        /*03f0*/ 	.word	0x000011d0


	//   ....[3]....
        /*03f4*/ 	.word	0x00018b80


	//   ....[4]....
        /*03f8*/ 	.word	0x00018ca0


	//   ....[5]....
        /*03fc*/ 	.word	0x00018cc0


	//----- nvinfo : EIATTR_CTAIDZ_USED
	.align		4
.L_470:
        /*0400*/ 	.byte	0x01, 0x04
	.zero		2


	//----- nvinfo : EIATTR_CRS_STACK_SIZE
	.align		4
        /*0404*/ 	.byte	0x04, 0x1e
        /*0406*/ 	.short	(.L_472 - .L_471)
.L_471:
        /*0408*/ 	.word	0x00000000
.L_472:


//--------------------- .nv.info._ZN5flash16flash_fwd_kernelI23Flash_fwd_kernel_traitsILi256ELi64ELi64ELi4ELb0ELb0EN7cutlass10bfloat16_tE19Flash_kernel_traitsILi256ELi64ELi64ELi4ES3_EELb1ELb0ELb0ELb0ELb0ELb0ELb0ELb0EEEvNS_16Flash_fwd_paramsE --------------------------
	.section	.nv.info._ZN5flash16flash_fwd_kernelI23Flash_fwd_kernel_traitsILi256ELi64ELi64ELi4ELb0ELb0EN7cutlass10bfloat16_tE19Flash_kernel_traitsILi256ELi64ELi64ELi4ES3_EELb1ELb0ELb0ELb0ELb0ELb0ELb0ELb0EEEvNS_16Flash_fwd_paramsE,"",@"SHT_CUDA_INFO"
	.sectionflags	@""
	.align	4


	//----- nvinfo : EIATTR_CUDA_API_VERSION
	.align		4
        /*0000*/ 	.byte	0x04, 0x37
        /*0002*/ 	.short	(.L_474 - .L_473)
.L_473:
        /*0004*/ 	.word	0x00000082


	//----- nvinfo : EIATTR_SW2861232_WAR
	.align		4
.L_474:
        /*0008*/ 	.byte	0x01, 0x35
	.zero		2


	//----- nvinfo : EIATTR_PARAM_CBANK
	.align		4
        /*000c*/ 	.byte	0x04, 0x0a
        /*000e*/ 	.short	(.L_476 - .L_475)
	.align		4
.L_475:
        /*0010*/ 	.word	index@(.nv.constant0._ZN5flash16flash_fwd_kernelI23Flash_fwd_kernel_traitsILi256ELi64ELi64ELi4ELb0ELb0EN7cutlass10bfloat16_tE19Flash_kernel_traitsILi256ELi64ELi64ELi4ES3_EELb1ELb0ELb0ELb0ELb0ELb0ELb0ELb0EEEvNS_16Flash_fwd_paramsE)
        /*0014*/ 	.short	0x0160
        /*0016*/ 	.short	0x01d0


	//----- nvinfo : EIATTR_CBANK_PARAM_SIZE
	.align		4
.L_476:
        /*0018*/ 	.byte	0x03, 0x19
        /*001a*/ 	.short	0x01d0


	//----- nvinfo : EIATTR_KPARAM_INFO
	.align		4
        /*001c*/ 	.byte	0x04, 0x17
        /*001e*/ 	.short	(.L_478 - .L_477)
.L_477:
        /*0020*/ 	.word	0x00000000
        /*0024*/ 	.short	0x0000
        /*0026*/ 	.short	0x0000
        /*0028*/ 	.byte	0x00, 0xf0, 0x41, 0x07


	//----- nvinfo : EIATTR_MAXREG_COUNT
	.align		4
.L_478:
        /*002c*/ 	.byte	0x03, 0x1b
        /*002e*/ 	.short	0x00ff


	//----- nvinfo : EIATTR_NUM_BARRIERS
	.align		4
        /*0030*/ 	.byte	0x02, 0x4c
        /*0032*/ 	.byte	0x01
	.zero		1


	//----- nvinfo : EIATTR_ANNOTATIONS
	.align		4
        /*0034*/ 	.byte	0x04, 0x55
        /*0036*/ 	.short	(.L_480 - .L_479)


	//   ....[0]....
.L_479:
        /* <DEDUP_REMOVED lines=13> */


	//----- nvinfo : EIATTR_MERCURY_ISA_VERSION
	.align		4
.L_480:
        /*00f8*/ 	.byte	0x03, 0x5f
        /*00fa*/ 	.short	0x0000


	//----- nvinfo : EIATTR_COOP_GROUP_MASK_REGIDS
	.align		4
        /*00fc*/ 	.byte	0x04, 0x29
        /*00fe*/ 	.short	(.L_482 - .L_481)


	//   ....[0]....
.L_481:
        /*0100*/ 	.word	0xffffffff


	//   ....[1]....
        /*0104*/ 	.word	0xffffffff


	//   ....[2]....
        /*0108*/ 	.word	0xffffffff


	//   ....[3]....
        /*010c*/ 	.word	0xffffffff


	//   ....[4]....
        /*0110*/ 	.word	0xffffffff


	//   ....[5]....
        /*0114*/ 	.word	0xffffffff


	//   ....[6]....
        /*0118*/ 	.word	0xffffffff


	//   ....[7]....
        /*011c*/ 	.word	0xffffffff


	//   ....[8]....
        /*0120*/ 	.word	0xffffffff


	//   ....[9]....
        /*0124*/ 	.word	0xffffffff


	//   ....[10]....
        /*0128*/ 	.word	0xffffffff


	//   ....[11]....
        /*012c*/ 	.word	0xffffffff


	//----- nvinfo : EIATTR_COOP_GROUP_INSTR_OFFSETS
	.align		4
.L_482:
        /*0130*/ 	.byte	0x04, 0x28
        /*0132*/ 	.short	(.L_484 - .L_483)


	//   ....[0]....
.L_483:
        /*0134*/ 	.word	0x000053e0


	//   ....[1]....
        /*0138*/ 	.word	0x00005460


	//   ....[2]....
        /*013c*/ 	.word	0x00005480


	//   ....[3]....
        /*0140*/ 	.word	0x00005520


	//   ....[4]....
        /*0144*/ 	.word	0x0000a260


	//   ....[5]....
        /*0148*/ 	.word	0x0000a2b0


	//   ....[6]....
        /*014c*/ 	.word	0x0000a2e0


	//   ....[7]....
        /*0150*/ 	.word	0x0000a2f0


	//   ....[8]....
        /*0154*/ 	.word	0x0000c810


	//   ....[9]....
        /*0158*/ 	.word	0x0000c850


	//   ....[10]....
        /*015c*/ 	.word	0x0000c930


	//   ....[11]....
        /*0160*/ 	.word	0x0000c960


	//----- nvinfo : EIATTR_EXIT_INSTR_OFFSETS
	.align		4
.L_484:
        /*0164*/ 	.byte	0x04, 0x1c
        /*0166*/ 	.short	(.L_486 - .L_485)


	//   ....[0]....
.L_485:
        /*0168*/ 	.word	0x00000730


	//   ....[1]....
        /*016c*/ 	.word	0x0000e700


	//   ....[2]....
        /*0170*/ 	.word	0x0000e820


	//   ....[3]....
        /*0174*/ 	.word	0x0000e840


	//   ....[4]....
        /*0178*/ 	.word	0x0000f350


	//   ....[5]....
        /*017c*/ 	.word	0x0000f3d0


	//----- nvinfo : EIATTR_CTAIDZ_USED
	.align		4
.L_486:
        /*0180*/ 	.byte	0x01, 0x04
	.zero		2


	//----- nvinfo : EIATTR_CRS_STACK_SIZE
	.align		4
        /*0184*/ 	.byte	0x04, 0x1e
        /*0186*/ 	.short	(.L_488 - .L_487)
.L_487:
        /*0188*/ 	.word	0x00000000
.L_488:


//--------------------- .nv.info._ZN5flash16flash_fwd_kernelI23Flash_fwd_kernel_traitsILi256ELi64ELi64ELi4ELb0ELb0EN7cutlass10bfloat16_tE19Flash_kernel_traitsILi256ELi64ELi64ELi4ES3_EELb1ELb0ELb1ELb0ELb0ELb0ELb0ELb0EEEvNS_16Flash_fwd_paramsE --------------------------
	.section	.nv.info._ZN5flash16flash_fwd_kernelI23Flash_fwd_kernel_traitsILi256ELi64ELi64ELi4ELb0ELb0EN7cutlass10bfloat16_tE19Flash_kernel_traitsILi256ELi64ELi64ELi4ES3_EELb1ELb0ELb1ELb0ELb0ELb0ELb0ELb0EEEvNS_16Flash_fwd_paramsE,"",@"SHT_CUDA_INFO"
	.sectionflags	@""
	.align	4


	//----- nvinfo : EIATTR_CUDA_API_VERSION
	.align		4
        /*0000*/ 	.byte	0x04, 0x37
        /*0002*/ 	.short	(.L_490 - .L_489)
.L_489:
        /*0004*/ 	.word	0x00000082


	//----- nvinfo : EIATTR_SW2861232_WAR
	.align		4
.L_490:
        /*0008*/ 	.byte	0x01, 0x35
	.zero		2


	//----- nvinfo : EIATTR_PARAM_CBANK
	.align		4
        /*000c*/ 	.byte	0x04, 0x0a
        /*000e*/ 	.short	(.L_492 - .L_491)
	.align		4
.L_491:
        /*0010*/ 	.word	index@(.nv.constant0._ZN5flash16flash_fwd_kernelI23Flash_fwd_kernel_traitsILi256ELi64ELi64ELi4ELb0ELb0EN7cutlass10bfloat16_tE19Flash_kernel_traitsILi256ELi64ELi64ELi4ES3_EELb1ELb0ELb1ELb0ELb0ELb0ELb0ELb0EEEvNS_16Flash_fwd_paramsE)
        /*0014*/ 	.short	0x0160
        /*0016*/ 	.short	0x01d0


	//----- nvinfo : EIATTR_CBANK_PARAM_SIZE
	.align		4
.L_492:
        /*0018*/ 	.byte	0x03, 0x19
        /*001a*/ 	.short	0x01d0


	//----- nvinfo : EIATTR_KPARAM_INFO
	.align		4
        /*001c*/ 	.byte	0x04, 0x17
        /*001e*/ 	.short	(.L_494 - .L_493)
.L_493:
        /*0020*/ 	.word	0x00000000
        /*0024*/ 	.short	0x0000
        /*0026*/ 	.short	0x0000
        /*0028*/ 	.byte	0x00, 0xf0, 0x41, 0x07


	//----- nvinfo : EIATTR_MAXREG_COUNT
	.align		4
.L_494:
        /*002c*/ 	.byte	0x03, 0x1b
        /*002e*/ 	.short	0x00ff


	//----- nvinfo : EIATTR_NUM_BARRIERS
	.align		4
        /*0030*/ 	.byte	0x02, 0x4c
        /*0032*/ 	.byte	0x01
	.zero		1


	//----- nvinfo : EIATTR_ANNOTATIONS
	.align		4
        /*0034*/ 	.byte	0x04, 0x55
        /*0036*/ 	.short	(.L_496 - .L_495)


	//   ....[0]....
.L_495:
        /* <DEDUP_REMOVED lines=9> */


	//----- nvinfo : EIATTR_MERCURY_ISA_VERSION
	.align		4
.L_496:
        /*00b8*/ 	.byte	0x03, 0x5f
        /*00ba*/ 	.short	0x0000


	//----- nvinfo : EIATTR_COOP_GROUP_MASK_REGIDS
	.align		4
        /*00bc*/ 	.byte	0x04, 0x29
        /*00be*/ 	.short	(.L_498 - .L_497)


	//   ....[0]....
.L_497:
        /*00c0*/ 	.word	0xffffffff


	//   ....[1]....
        /*00c4*/ 	.word	0xffffffff


	//   ....[2]....
        /*00c8*/ 	.word	0xffffffff


	//   ....[3]....
        /*00cc*/ 	.word	0xffffffff


	//   ....[4]....
        /*00d0*/ 	.word	0xffffffff


	//   ....[5]....
        /*00d4*/ 	.word	0xffffffff


	//   ....[6]....
        /*00d8*/ 	.word	0xffffffff


	//   ....[7]....
        /*00dc*/ 	.word	0xffffffff


	//   ....[8]....
        /*00e0*/ 	.word	0xffffffff


	//   ....[9]....
        /*00e4*/ 	.word	0xffffffff


	//   ....[10]....
        /*00e8*/ 	.word	0xffffffff


	//   ....[11]....
        /*00ec*/ 	.word	0xffffffff


	//   ....[12]....
        /*00f0*/ 	.word	0xffffffff


	//   ....[13]....
        /*00f4*/ 	.word	0xffffffff


	//   ....[14]....
        /*00f8*/ 	.word	0xffffffff


	//   ....[15]....
        /*00fc*/ 	.word	0xffffffff


	//----- nvinfo : EIATTR_COOP_GROUP_INSTR_OFFSETS
	.align		4
.L_498:
        /*0100*/ 	.byte	0x04, 0x28
        /*0102*/ 	.short	(.L_500 - .L_499)


	//   ....[0]....
.L_499:
        /*0104*/ 	.word	0x00006420


	//   ....[1]....
        /*0108*/ 	.word	0x00006460


	//   ....[2]....
        /*010c*/ 	.word	0x00006590


	//   ....[3]....
        /*0110*/ 	.word	0x000065d0


	//   ....[4]....
        /*0114*/ 	.word	0x0000a6f0


	//   ....[5]....
        /*0118*/ 	.word	0x0000a850


	//   ....[6]....
        /*011c*/ 	.word	0x0000a880


	//   ....[7]....
        /*0120*/ 	.word	0x0000a910


	//   ....[8]....
        /*0124*/ 	.word	0x0000fb80


	//   ....[9]....
        /*0128*/ 	.word	0x0000fbd0


	//   ....[10]....
        /*012c*/ 	.word	0x0000fbf0


	//   ....[11]....
        /*0130*/ 	.word	0x0000fc10


	//   ....[12]....
        /*0134*/ 	.word	0x00012250


	//   ....[13]....
        /*0138*/ 	.word	0x00012290


	//   ....[14]....
        /*013c*/ 	.word	0x000123c0


	//   ....[15]....
        /*0140*/ 	.word	0x000123f0


	//----- nvinfo : EIATTR_EXIT_INSTR_OFFSETS
	.align		4
.L_500:
        /*0144*/ 	.byte	0x04, 0x1c
        /*0146*/ 	.short	(.L_502 - .L_501)


	//   ....[0]....
.L_501:
        /*0148*/ 	.word	0x000006e0


	//   ....[1]....
        /*014c*/ 	.word	0x00001350


	//   ....[2]....
        /*0150*/ 	.word	0x000013d0


	//   ....[3]....
        /*0154*/ 	.word	0x00014140


	//   ....[4]....
        /*0158*/ 	.word	0x00014260


	//   ....[5]....
        /*015c*/ 	.word	0x00014280


	//----- nvinfo : EIATTR_CTAIDZ_USED
	.align		4
.L_502:
        /*0160*/ 	.byte	0x01, 0x04
	.zero		2


	//----- nvinfo : EIATTR_CRS_STACK_SIZE
	.align		4
        /*0164*/ 	.byte	0x04, 0x1e
        /*0166*/ 	.short	(.L_504 - .L_503)
.L_503:
        /*0168*/ 	.word	0x00000000
.L_504:


//--------------------- .nv.info._ZN5flash16flash_fwd_kernelI23Flash_fwd_kernel_traitsILi256ELi64ELi64ELi4ELb0ELb0EN7cutlass10bfloat16_tE19Flash_kernel_traitsILi256ELi64ELi64ELi4ES3_EELb1ELb0ELb0ELb0ELb0ELb1ELb0ELb0EEEvNS_16Flash_fwd_paramsE --------------------------
	.section	.nv.info._ZN5flash16flash_fwd_kernelI23Flash_fwd_kernel_traitsILi256ELi64ELi64ELi4ELb0ELb0EN7cutlass10bfloat16_tE19Flash_kernel_traitsILi256ELi64ELi64ELi4ES3_EELb1ELb0ELb0ELb0ELb0ELb1ELb0ELb0EEEvNS_16Flash_fwd_paramsE,"",@"SHT_CUDA_INFO"
	.sectionflags	@""
	.align	4


	//----- nvinfo : EIATTR_CUDA_API_VERSION
	.align		4
        /*0000*/ 	.byte	0x04, 0x37
        /*0002*/ 	.short	(.L_506 - .L_505)
.L_505:
        /*0004*/ 	.word	0x00000082


	//----- nvinfo : EIATTR_SW2861232_WAR
	.align		4
.L_506:
        /*0008*/ 	.byte	0x01, 0x35
	.zero		2


	//----- nvinfo : EIATTR_PARAM_CBANK
	.align		4
        /*000c*/ 	.byte	0x04, 0x0a
        /*000e*/ 	.short	(.L_508 - .L_507)
	.align		4
.L_507:
        /*0010*/ 	.word	index@(.nv.constant0._ZN5flash16flash_fwd_kernelI23Flash_fwd_kernel_traitsILi256ELi64ELi64ELi4ELb0ELb0EN7cutlass10bfloat16_tE19Flash_kernel_traitsILi256ELi64ELi64ELi4ES3_EELb1ELb0ELb0ELb0ELb0ELb1ELb0ELb0EEEvNS_16Flash_fwd_paramsE)
        /*0014*/ 	.short	0x0160
        /*0016*/ 	.short	0x01d0


	//----- nvinfo : EIATTR_CBANK_PARAM_SIZE
	.align		4
.L_508:
        /*0018*/ 	.byte	0x03, 0x19
        /*001a*/ 	.short	0x01d0


	//----- nvinfo : EIATTR_KPARAM_INFO
	.align		4
        /*001c*/ 	.byte	0x04, 0x17
        /*001e*/ 	.short	(.L_510 - .L_509)
.L_509:
        /*0020*/ 	.word	0x00000000
        /*0024*/ 	.short	0x0000
        /*0026*/ 	.short	0x0000
        /*0028*/ 	.byte	0x00, 0xf0, 0x41, 0x07


	//----- nvinfo : EIATTR_MAXREG_COUNT
	.align		4
.L_510:
        /*002c*/ 	.byte	0x03, 0x1b
        /*002e*/ 	.short	0x00ff


	//----- nvinfo : EIATTR_NUM_BARRIERS
	.align		4
        /*0030*/ 	.byte	0x02, 0x4c
        /*0032*/ 	.byte	0x01
	.zero		1


	//----- nvinfo : EIATTR_ANNOTATIONS
	.align		4
        /*0034*/ 	.byte	0x04, 0x55
        /*0036*/ 	.short	(.L_512 - .L_511)


	//   ....[0]....
.L_511:
        /* <DEDUP_REMOVED lines=11> */


	//----- nvinfo : EIATTR_MERCURY_ISA_VERSION
	.align		4
.L_512:
        /*00d8*/ 	.byte	0x03, 0x5f
        /*00da*/ 	.short	0x0000


	//----- nvinfo : EIATTR_INT_WARP_WIDE_INSTR_OFFSETS
	.align		4
        /*00dc*/ 	.byte	0x04, 0x31
        /*00de*/ 	.short	(.L_514 - .L_513)


	//   ....[0]....
.L_513:
        /*00e0*/ 	.word	0x000018e0


	//----- nvinfo : EIATTR_COOP_GROUP_MASK_REGIDS
	.align		4
.L_514:
        /*00e4*/ 	.byte	0x04, 0x29
        /*00e6*/ 	.short	(.L_516 - .L_515)


	//   ....[0]....
.L_515:
        /*00e8*/ 	.word	0xffffffff


	//   ....[1]....
        /*00ec*/ 	.word	0xffffffff


	//   ....[2]....
        /*00f0*/ 	.word	0xffffffff


	//   ....[3]....
        /*00f4*/ 	.word	0xffffffff


	//   ....[4]....
        /*00f8*/ 	.word	0xffffffff


	//   ....[5]....
        /*00fc*/ 	.word	0xffffffff


	//   ....[6]....
        /*0100*/ 	.word	0xffffffff


	//   ....[7]....
        /*0104*/ 	.word	0xffffffff


	//   ....[8]....
        /*0108*/ 	.word	0xffffffff


	//   ....[9]....
        /*010c*/ 	.word	0xffffffff


	//   ....[10]....
        /*0110*/ 	.word	0xffffffff


	//   ....[11]....
        /*0114*/ 	.word	0xffffffff


	//----- nvinfo : EIATTR_COOP_GROUP_INSTR_OFFSETS
	.align		4
.L_516:
        /*0118*/ 	.byte	0x04, 0x28
        /*011a*/ 	.short	(.L_518 - .L_517)


	//   ....[0]....
.L_517:
        /*011c*/ 	.word	0x00003770


	//   ....[1]....
        /*0120*/ 	.word	0x000037b0


	//   ....[2]....
        /*0124*/ 	.word	0x000037e0


	//   ....[3]....
        /*0128*/ 	.word	0x00003850


	//   ....[4]....
        /*012c*/ 	.word	0x000077d0


	//   ....[5]....
        /*0130*/ 	.word	0x00007820


	//   ....[6]....
        /*0134*/ 	.word	0x00007850


	//   ....[7]....
        /*0138*/ 	.word	0x00007860


	//   ....[8]....
        /*013c*/ 	.word	0x00009d70


	//   ....[9]....
        /*0140*/ 	.word	0x00009db0


	//   ....[10]....
        /*0144*/ 	.word	0x00009e90


	//   ....[11]....
        /*0148*/ 	.word	0x00009ec0


	//----- nvinfo : EIATTR_EXIT_INSTR_OFFSETS
	.align		4
.L_518:
        /*014c*/ 	.byte	0x04, 0x1c
        /*014e*/ 	.short	(.L_520 - .L_519)


	//   ....[0]....
.L_519:
        /*0150*/ 	.word	0x00000730


	//   ....[1]....
        /*0154*/ 	.word	0x0000bb20


	//   ....[2]....
        /*0158*/ 	.word	0x0000bc10


	//   ....[3]....
        /*015c*/ 	.word	0x0000c5f0


	//   ....[4]....
        /*0160*/ 	.word	0x0000c670


	//----- nvinfo : EIATTR_CTAIDZ_USED
	.align		4
.L_520:
        /*0164*/ 	.byte	0x01, 0x04
	.zero		2


	//----- nvinfo : EIATTR_CRS_STACK_SIZE
	.align		4
        /*0168*/ 	.byte	0x04, 0x1e
        /*016a*/ 	.short	(.L_522 - .L_521)
.L_521:
        /*016c*/ 	.word	0x00000000
.L_522:


//--------------------- .nv.info._ZN5flash16flash_fwd_kernelI23Flash_fwd_kernel_traitsILi256ELi64ELi64ELi4ELb0ELb0EN7cutlass10bfloat16_tE19Flash_kernel_traitsILi256ELi64ELi64ELi4ES3_EELb0ELb0ELb0ELb0ELb0ELb1ELb1ELb0EEEvNS_16Flash_fwd_paramsE --------------------------
	.section	.nv.info._ZN5flash16flash_fwd_kernelI23Flash_fwd_kernel_traitsILi256ELi64ELi64ELi4ELb0ELb0EN7cutlass10bfloat16_tE19Flash_kernel_traitsILi256ELi64ELi64ELi4ES3_EELb0ELb0ELb0ELb0ELb0ELb1ELb1ELb0EEEvNS_16Flash_fwd_paramsE,"",@"SHT_CUDA_INFO"
	.sectionflags	@""
	.align	4


	//----- nvinfo : EIATTR_CUDA_API_VERSION
	.align		4
        /*0000*/ 	.byte	0x04, 0x37
        /*0002*/ 	.short	(.L_524 - .L_523)
.L_523:
        /*0004*/ 	.word	0x00000082


	//----- nvinfo : EIATTR_SW2861232_WAR
	.align		4
.L_524:
        /*0008*/ 	.byte	0x01, 0x35
	.zero		2


	//----- nvinfo : EIATTR_PARAM_CBANK
	.align		4
        /*000c*/ 	.byte	0x04, 0x0a
        /*000e*/ 	.short	(.L_526 - .L_525)
	.align		4
.L_525:
        /*0010*/ 	.word	index@(.nv.constant0._ZN5flash16flash_fwd_kernelI23Flash_fwd_kernel_traitsILi256ELi64ELi64ELi4ELb0ELb0EN7cutlass10bfloat16_tE19Flash_kernel_traitsILi256ELi64ELi64ELi4ES3_EELb0ELb0ELb0ELb0ELb0ELb1ELb1ELb0EEEvNS_16Flash_fwd_paramsE)
        /*0014*/ 	.short	0x0160
        /*0016*/ 	.short	0x01d0


	//----- nvinfo : EIATTR_CBANK_PARAM_SIZE
	.align		4
.L_526:
        /*0018*/ 	.byte	0x03, 0x19
        /*001a*/ 	.short	0x01d0


	//----- nvinfo : EIATTR_KPARAM_INFO
	.align		4
        /*001c*/ 	.byte	0x04, 0x17
        /*001e*/ 	.short	(.L_528 - .L_527)
.L_527:
        /*0020*/ 	.word	0x00000000
        /*0024*/ 	.short	0x0000
        /*0026*/ 	.short	0x0000
        /*0028*/ 	.byte	0x00, 0xf0, 0x41, 0x07


	//----- nvinfo : EIATTR_MAXREG_COUNT
	.align		4
.L_528:
        /*002c*/ 	.byte	0x03, 0x1b
        /*002e*/ 	.short	0x00ff


	//----- nvinfo : EIATTR_NUM_BARRIERS
	.align		4
        /*0030*/ 	.byte	0x02, 0x4c
        /*0032*/ 	.byte	0x01
	.zero		1


	//----- nvinfo : EIATTR_ANNOTATIONS
	.align		4
        /*0034*/ 	.byte	0x04, 0x55
        /*0036*/ 	.short	(.L_530 - .L_529)


	//   ....[0]....
.L_529:
        /*0038*/ 	.word	0x00000001
        /*003c*/ 	.byte	0x90, 0x45, 0x00, 0x00, 0x01, 0x00, 0x00, 0x00, 0x10, 0x63, 0x00, 0x00, 0x01, 0x00, 0x00, 0x00
        /*004c*/ 	.byte	0x30, 0x7b, 0x00, 0x00, 0x01, 0x00, 0x00, 0x00, 0xa0, 0x80, 0x00, 0x00


	//----- nvinfo : EIATTR_MERCURY_ISA_VERSION
	.align		4
.L_530:
        /*0058*/ 	.byte	0x03, 0x5f
        /*005a*/ 	.short	0x0000


	//----- nvinfo : EIATTR_INT_WARP_WIDE_INSTR_OFFSETS
	.align		4
        /*005c*/ 	.byte	0x04, 0x31
        /*005e*/ 	.short	(.L_532 - .L_531)


	//   ....[0]....
.L_531:
        /*0060*/ 	.word	0x000016f0


	//----- nvinfo : EIATTR_COOP_GROUP_MASK_REGIDS
	.align		4
.L_532:
        /*0064*/ 	.byte	0x04, 0x29
        /*0066*/ 	.short	(.L_534 - .L_533)


	//   ....[0]....
.L_533:
        /*0068*/ 	.word	0xffffffff


	//   ....[1]....
        /*006c*/ 	.word	0xffffffff


	//   ....[2]....
        /*0070*/ 	.word	0xffffffff


	//   ....[3]....
        /*0074*/ 	.word	0xffffffff


	//   ....[4]....
        /*0078*/ 	.word	0xffffffff


	//   ....[5]....
        /*007c*/ 	.word	0xffffffff


	//   ....[6]....
        /*0080*/ 	.word	0xffffffff


	//   ....[7]....
        /*0084*/ 	.word	0xffffffff


	//   ....[8]....
        /*0088*/ 	.word	0xffffffff


	//   ....[9]....
        /*008c*/ 	.word	0xffffffff


	//   ....[10]....
        /*0090*/ 	.word	0xffffffff


	//   ....[11]....
        /*0094*/ 	.word	0xffffffff


	//----- nvinfo : EIATTR_COOP_GROUP_INSTR_OFFSETS
	.align		4
.L_534:
        /*0098*/ 	.byte	0x04, 0x28
        /*009a*/ 	.short	(.L_536 - .L_535)


	//   ....[0]....
.L_535:
        /*009c*/ 	.word	0x00003710


	//   ....[1]....
        /*00a0*/ 	.word	0x00003730


	//   ....[2]....
        /*00a4*/ 	.word	0x000037d0


	//   ....[3]....
        /*00a8*/ 	.word	0x000037e0


	//   ....[4]....
        /*00ac*/ 	.word	0x00006450


	//   ....[5]....
        /*00b0*/ 	.word	0x00006460


	//   ....[6]....
        /*00b4*/ 	.word	0x00006480


	//   ....[7]....
        /*00b8*/ 	.word	0x000064a0


	//   ....[8]....
        /*00bc*/ 	.word	0x000080e0


	//   ....[9]....
        /*00c0*/ 	.word	0x000081e0


	//   ....[10]....
        /*00c4*/ 	.word	0x00008570


	//   ....[11]....
        /*00c8*/ 	.word	0x000085a0


	//----- nvinfo : EIATTR_EXIT_INSTR_OFFSETS
	.align		4
.L_536:
        /*00cc*/ 	.byte	0x04, 0x1c
        /*00ce*/ 	.short	(.L_538 - .L_537)


	//   ....[0]....
.L_537:
        /*00d0*/ 	.word	0x000004e0


	//   ....[1]....
        /*00d4*/ 	.word	0x00009e00


	//   ....[2]....
        /*00d8*/ 	.word	0x00009ef0


	//   ....[3]....
        /*00dc*/ 	.word	0x0000a8c0


	//   ....[4]....
        /*00e0*/ 	.word	0x0000a940


	//----- nvinfo : EIATTR_CTAIDZ_USED
	.align		4
.L_538:
        /*00e4*/ 	.byte	0x01, 0x04
	.zero		2


	//----- nvinfo : EIATTR_CRS_STACK_SIZE
	.align		4
        /*00e8*/ 	.byte	0x04, 0x1e
        /*00ea*/ 	.short	(.L_540 - .L_539)
.L_539:
        /*00ec*/ 	.word	0x00000000
.L_540:


//--------------------- .nv.info._ZN5flash16flash_fwd_kernelI23Flash_fwd_kernel_traitsILi256ELi64ELi64ELi4ELb0ELb0EN7cutlass10bfloat16_tE19Flash_kernel_traitsILi256ELi64ELi64ELi4ES3_EELb1ELb0ELb0ELb1ELb0ELb0ELb0ELb0EEEvNS_16Flash_fwd_paramsE --------------------------
	.section	.nv.info._ZN5flash16flash_fwd_kernelI23Flash_fwd_kernel_traitsILi256ELi64ELi64ELi4ELb0ELb0EN7cutlass10bfloat16_tE19Flash_kernel_traitsILi256ELi64ELi64ELi4ES3_EELb1ELb0ELb0ELb1ELb0ELb0ELb0ELb0EEEvNS_16Flash_fwd_paramsE,"",@"SHT_CUDA_INFO"
	.sectionflags	@""
	.align	4


	//----- nvinfo : EIATTR_CUDA_API_VERSION
	.align		4
        /*0000*/ 	.byte	0x04, 0x37
        /*0002*/ 	.short	(.L_542 - .L_541)
.L_541:
        /*0004*/ 	.word	0x00000082


	//----- nvinfo : EIATTR_SW2861232_WAR
	.align		4
.L_542:
        /*0008*/ 	.byte	0x01, 0x35
	.zero		2


	//----- nvinfo : EIATTR_PARAM_CBANK
	.align		4
        /*000c*/ 	.byte	0x04, 0x0a
        /*000e*/ 	.short	(.L_544 - .L_543)
	.align		4
.L_543:
        /*0010*/ 	.word	index@(.nv.constant0._ZN5flash16flash_fwd_kernelI23Flash_fwd_kernel_traitsILi256ELi64ELi64ELi4ELb0ELb0EN7cutlass10bfloat16_tE19Flash_kernel_traitsILi256ELi64ELi64ELi4ES3_EELb1ELb0ELb0ELb1ELb0ELb0ELb0ELb0EEEvNS_16Flash_fwd_paramsE)
        /*0014*/ 	.short	0x0160
        /*0016*/ 	.short	0x01d0


	//----- nvinfo : EIATTR_CBANK_PARAM_SIZE
	.align		4
.L_544:
        /*0018*/ 	.byte	0x03, 0x19
        /*001a*/ 	.short	0x01d0


	//----- nvinfo : EIATTR_KPARAM_INFO
	.align		4
        /*001c*/ 	.byte	0x04, 0x17
        /*001e*/ 	.short	(.L_546 - .L_545)
.L_545:
        /*0020*/ 	.word	0x00000000
        /*0024*/ 	.short	0x0000
        /*0026*/ 	.short	0x0000
        /*0028*/ 	.byte	0x00, 0xf0, 0x41, 0x07


	//----- nvinfo : EIATTR_MAXREG_COUNT
	.align		4
.L_546:
        /*002c*/ 	.byte	0x03, 0x1b
        /*002e*/ 	.short	0x00ff


	//----- nvinfo : EIATTR_NUM_BARRIERS
	.align		4
        /*0030*/ 	.byte	0x02, 0x4c
        /*0032*/ 	.byte	0x01
	.zero		1


	//----- nvinfo : EIATTR_ANNOTATIONS
	.align		4
        /*0034*/ 	.byte	0x04, 0x55
        /*0036*/ 	.short	(.L_548 - .L_547)


	//   ....[0]....
.L_547:
        /* <DEDUP_REMOVED lines=34> */


	//----- nvinfo : EIATTR_MERCURY_ISA_VERSION
	.align		4
.L_548:
        /*0240*/ 	.byte	0x03, 0x5f
        /*0242*/ 	.short	0x0000


	//----- nvinfo : EIATTR_COOP_GROUP_MASK_REGIDS
	.align		4
        /*0244*/ 	.byte	0x04, 0x29
        /*0246*/ 	.short	(.L_550 - .L_549)


	//   ....[0]....
.L_549:
        /*0248*/ 	.word	0xffffffff


	//   ....[1]....
        /*024c*/ 	.word	0xffffffff


	//   ....[2]....
        /*0250*/ 	.word	0xffffffff


	//   ....[3]....
        /*0254*/ 	.word	0xffffffff


	//   ....[4]....
        /*0258*/ 	.word	0xffffffff


	//   ....[5]....
        /*025c*/ 	.word	0xffffffff


	//   ....[6]....
        /*0260*/ 	.word	0xffffffff


	//   ....[7]....
        /*0264*/ 	.word	0xffffffff


	//   ....[8]....
        /*0268*/ 	.word	0xffffffff


	//   ....[9]....
        /*026c*/ 	.word	0xffffffff


	//   ....[10]....
        /*0270*/ 	.word	0xffffffff


	//   ....[11]....
        /*0274*/ 	.word	0xffffffff


	//----- nvinfo : EIATTR_COOP_GROUP_INSTR_OFFSETS
	.align		4
.L_550:
        /*0278*/ 	.byte	0x04, 0x28
        /*027a*/ 	.short	(.L_552 - .L_551)


	//   ....[0]....
.L_551:
        /*027c*/ 	.word	0x00006070


	//   ....[1]....
        /*0280*/ 	.word	0x000060f0


	//   ....[2]....
        /*0284*/ 	.word	0x000063f0


	//   ....[3]....
        /*0288*/ 	.word	0x00006410


	//   ....[4]....
        /*028c*/ 	.word	0x0000b9f0


	//   ....[5]....
        /*0290*/ 	.word	0x0000ba80


	//   ....[6]....
        /*0294*/ 	.word	0x0000baa0


	//   ....[7]....
        /*0298*/ 	.word	0x0000bb20


	//   ....[8]....
        /*029c*/ 	.word	0x0000dfa0


	//   ....[9]....
        /*02a0*/ 	.word	0x0000dfe0


	//   ....[10]....
        /*02a4*/ 	.word	0x0000e0c0


	//   ....[11]....
        /*02a8*/ 	.word	0x0000e0f0


	//----- nvinfo : EIATTR_EXIT_INSTR_OFFSETS
	.align		4
.L_552:
        /*02ac*/ 	.byte	0x04, 0x1c
        /*02ae*/ 	.short	(.L_554 - .L_553)


	//   ....[0]....
.L_553:
        /*02b0*/ 	.word	0x00000730


	//   ....[1]....
        /*02b4*/ 	.word	0x0000fed0


	//   ....[2]....
        /*02b8*/ 	.word	0x0000fff0


	//   ....[3]....
        /*02bc*/ 	.word	0x00010010


	//   ....[4]....
        /*02c0*/ 	.word	0x00010b30


	//   ....[5]....
        /*02c4*/ 	.word	0x00010bb0


	//----- nvinfo : EIATTR_CTAIDZ_USED
	.align		4
.L_554:
        /*02c8*/ 	.byte	0x01, 0x04
	.zero		2


	//----- nvinfo : EIATTR_CRS_STACK_SIZE
	.align		4
        /*02cc*/ 	.byte	0x04, 0x1e
        /*02ce*/ 	.short	(.L_556 - .L_555)
.L_555:
        /*02d0*/ 	.word	0x00000000
.L_556:


//--------------------- .nv.info._ZN5flash16flash_fwd_kernelI23Flash_fwd_kernel_traitsILi256ELi64ELi64ELi4ELb0ELb0EN7cutlass10bfloat16_tE19Flash_kernel_traitsILi256ELi64ELi64ELi4ES3_EELb1ELb0ELb0ELb0ELb0ELb0ELb0ELb1EEEvNS_16Flash_fwd_paramsE --------------------------
	.section	.nv.info._ZN5flash16flash_fwd_kernelI23Flash_fwd_kernel_traitsILi256ELi64ELi64ELi4ELb0ELb0EN7cutlass10bfloat16_tE19Flash_kernel_traitsILi256ELi64ELi64ELi4ES3_EELb1ELb0ELb0ELb0ELb0ELb0ELb0ELb1EEEvNS_16Flash_fwd_paramsE,"",@"SHT_CUDA_INFO"
	.sectionflags	@""
	.align	4


	//----- nvinfo : EIATTR_CUDA_API_VERSION
	.align		4
        /*0000*/ 	.byte	0x04, 0x37
        /*0002*/ 	.short	(.L_558 - .L_557)
.L_557:
        /*0004*/ 	.word	0x00000082


	//----- nvinfo : EIATTR_SW2861232_WAR
	.align		4
.L_558:
        /*0008*/ 	.byte	0x01, 0x35
	.zero		2


	//----- nvinfo : EIATTR_PARAM_CBANK
	.align		4
        /*000c*/ 	.byte	0x04, 0x0a
        /*000e*/ 	.short	(.L_560 - .L_559)
	.align		4
.L_559:
        /*0010*/ 	.word	index@(.nv.constant0._ZN5flash16flash_fwd_kernelI23Flash_fwd_kernel_traitsILi256ELi64ELi64ELi4ELb0ELb0EN7cutlass10bfloat16_tE19Flash_kernel_traitsILi256ELi64ELi64ELi4ES3_EELb1ELb0ELb0ELb0ELb0ELb0ELb0ELb1EEEvNS_16Flash_fwd_paramsE)
        /*0014*/ 	.short	0x0160
        /*0016*/ 	.short	0x01d0


	//----- nvinfo : EIATTR_CBANK_PARAM_SIZE
	.align		4
.L_560:
        /*0018*/ 	.byte	0x03, 0x19
        /*001a*/ 	.short	0x01d0


	//----- nvinfo : EIATTR_KPARAM_INFO
	.align		4
        /*001c*/ 	.byte	0x04, 0x17
        /*001e*/ 	.short	(.L_562 - .L_561)
.L_561:
        /*0020*/ 	.word	0x00000000
        /*0024*/ 	.short	0x0000
        /*0026*/ 	.short	0x0000
        /*0028*/ 	.byte	0x00, 0xf0, 0x41, 0x07


	//----- nvinfo : EIATTR_MAXREG_COUNT
	.align		4
.L_562:
        /*002c*/ 	.byte	0x03, 0x1b
        /*002e*/ 	.short	0x00ff


	//----- nvinfo : EIATTR_NUM_BARRIERS
	.align		4
        /*0030*/ 	.byte	0x02, 0x4c
        /*0032*/ 	.byte	0x01
	.zero		1


	//----- nvinfo : EIATTR_ANNOTATIONS
	.align		4
        /*0034*/ 	.byte	0x04, 0x55
        /*0036*/ 	.short	(.L_564 - .L_563)


	//   ....[0]....
.L_563:
        /* <DEDUP_REMOVED lines=25> */


	//----- nvinfo : EIATTR_MERCURY_ISA_VERSION
	.align		4
.L_564:
        /*01b8*/ 	.byte	0x03, 0x5f
        /*01ba*/ 	.short	0x0000


	//----- nvinfo : EIATTR_COOP_GROUP_MASK_REGIDS
	.align		4
        /*01bc*/ 	.byte	0x04, 0x29
        /*01be*/ 	.short	(.L_566 - .L_565)


	//   ....[0]....
.L_565:
        /*01c0*/ 	.word	0xffffffff


	//   ....[1]....
        /*01c4*/ 	.word	0xffffffff


	//   ....[2]....
        /*01c8*/ 	.word	0xffffffff


	//   ....[3]....
        /*01cc*/ 	.word	0xffffffff


	//   ....[4]....
        /*01d0*/ 	.word	0xffffffff


	//   ....[5]....
        /*01d4*/ 	.word	0xffffffff


	//   ....[6]....
        /*01d8*/ 	.word	0xffffffff


	//   ....[7]....
        /*01dc*/ 	.word	0xffffffff


	//   ....[8]....
        /*01e0*/ 	.word	0xffffffff


	//   ....[9]....
        /*01e4*/ 	.word	0xffffffff


	//   ....[10]....
        /*01e8*/ 	.word	0xffffffff


	//   ....[11]....
        /*01ec*/ 	.word	0xffffffff


	//----- nvinfo : EIATTR_COOP_GROUP_INSTR_OFFSETS
	.align		4
.L_566:
        /*01f0*/ 	.byte	0x04, 0x28
        /*01f2*/ 	.short	(.L_568 - .L_567)


	//   ....[0]....
.L_567:
        /*01f4*/ 	.word	0x00005530


	//   ....[1]....
        /*01f8*/ 	.word	0x00005560


	//   ....[2]....
        /*01fc*/ 	.word	0x00005690


	//   ....[3]....
        /*0200*/ 	.word	0x000056c0


	//   ....[4]....
        /*0204*/ 	.word	0x0000a9e0


	//   ....[5]....
        /*0208*/ 	.word	0x0000a9f0


	//   ....[6]....
        /*020c*/ 	.word	0x0000aa10


	//   ....[7]....
        /*0210*/ 	.word	0x0000aa30


	//   ....[8]....
        /*0214*/ 	.word	0x0000e5c0


	//   ....[9]....
        /*0218*/ 	.word	0x0000e5d0


	//   ....[10]....
        /*021c*/ 	.word	0x0000e610


	//   ....[11]....
        /*0220*/ 	.word	0x0000e620


	//----- nvinfo : EIATTR_EXIT_INSTR_OFFSETS
	.align		4
.L_568:
        /*0224*/ 	.byte	0x04, 0x1c
        /*0226*/ 	.short	(.L_570 - .L_569)


	//   ....[0]....
.L_569:
        /*0228*/ 	.word	0x00000660


	//   ....[1]....
        /*022c*/ 	.word	0x000101f0


	//   ....[2]....
        /*0230*/ 	.word	0x00010310


	//   ....[3]....
        /*0234*/ 	.word	0x00010330


	//   ....[4]....
        /*0238*/ 	.word	0x00010e40


	//   ....[5]....
        /*023c*/ 	.word	0x00010ec0


	//----- nvinfo : EIATTR_CTAIDZ_USED
	.align		4
.L_570:
        /*0240*/ 	.byte	0x01, 0x04
	.zero		2


	//----- nvinfo : EIATTR_CRS_STACK_SIZE
	.align		4
        /*0244*/ 	.byte	0x04, 0x1e
        /*0246*/ 	.short	(.L_572 - .L_571)
.L_571:
        /*0248*/ 	.word	0x00000000
.L_572:


//--------------------- .nv.info._ZN5flash16flash_fwd_kernelI23Flash_fwd_kernel_traitsILi256ELi64ELi64ELi4ELb0ELb0EN7cutlass10bfloat16_tE19Flash_kernel_traitsILi256ELi64ELi64ELi4ES3_EELb0ELb0ELb0ELb0ELb0ELb0ELb1ELb0EEEvNS_16Flash_fwd_paramsE --------------------------
	.section	.nv.info._ZN5flash16flash_fwd_kernelI23Flash_fwd_kernel_traitsILi256ELi64ELi64ELi4ELb0ELb0EN7cutlass10bfloat16_tE19Flash_kernel_traitsILi256ELi64ELi64ELi4ES3_EELb0ELb0ELb0ELb0ELb0ELb0ELb1ELb0EEEvNS_16Flash_fwd_paramsE,"",@"SHT_CUDA_INFO"
	.sectionflags	@""
	.align	4


	//----- nvinfo : EIATTR_CUDA_API_VERSION
	.align		4
        /*0000*/ 	.byte	0x04, 0x37
        /*0002*/ 	.short	(.L_574 - .L_573)
.L_573:
        /*0004*/ 	.word	0x00000082


	//----- nvinfo : EIATTR_SW2861232_WAR
	.align		4
.L_574:
        /*0008*/ 	.byte	0x01, 0x35
	.zero		2


	//----- nvinfo : EIATTR_PARAM_CBANK
	.align		4
        /*000c*/ 	.byte	0x04, 0x0a
        /*000e*/ 	.short	(.L_576 - .L_575)
	.align		4
.L_575:
        /*0010*/ 	.word	index@(.nv.constant0._ZN5flash16flash_fwd_kernelI23Flash_fwd_kernel_traitsILi256ELi64ELi64ELi4ELb0ELb0EN7cutlass10bfloat16_tE19Flash_kernel_traitsILi256ELi64ELi64ELi4ES3_EELb0ELb0ELb0ELb0ELb0ELb0ELb1ELb0EEEvNS_16Flash_fwd_paramsE)
        /*0014*/ 	.short	0x0160
        /*0016*/ 	.short	0x01d0


	//----- nvinfo : EIATTR_CBANK_PARAM_SIZE
	.align		4
.L_576:
        /*0018*/ 	.byte	0x03, 0x19
        /*001a*/ 	.short	0x01d0


	//----- nvinfo : EIATTR_KPARAM_INFO
	.align		4
        /*001c*/ 	.byte	0x04, 0x17
        /*001e*/ 	.short	(.L_578 - .L_577)
.L_577:
        /*0020*/ 	.word	0x00000000
        /*0024*/ 	.short	0x0000
        /*0026*/ 	.short	0x0000
        /*0028*/ 	.byte	0x00, 0xf0, 0x41, 0x07


	//----- nvinfo : EIATTR_MAXREG_COUNT
	.align		4
.L_578:
        /*002c*/ 	.byte	0x03, 0x1b
        /*002e*/ 	.short	0x00ff


	//----- nvinfo : EIATTR_NUM_BARRIERS
	.align		4
        /*0030*/ 	.byte	0x02, 0x4c
        /*0032*/ 	.byte	0x01
	.zero		1


	//----- nvinfo : EIATTR_ANNOTATIONS
	.align		4
        /*0034*/ 	.byte	0x04, 0x55
        /*0036*/ 	.short	(.L_580 - .L_579)


	//   ....[0]....
.L_579:
        /* <DEDUP_REMOVED lines=25> */


	//----- nvinfo : EIATTR_MERCURY_ISA_VERSION
	.align		4
.L_580:
        /*01b0*/ 	.byte	0x03, 0x5f
        /*01b2*/ 	.short	0x0000


	//----- nvinfo : EIATTR_COOP_GROUP_MASK_REGIDS
	.align		4
        /*01b4*/ 	.byte	0x04, 0x29
        /*01b6*/ 	.short	(.L_582 - .L_581)


	//   ....[0]....
.L_581:
        /*01b8*/ 	.word	0xffffffff


	//   ....[1]....
        /*01bc*/ 	.word	0xffffffff


	//   ....[2]....
        /*01c0*/ 	.word	0xffffffff


	//   ....[3]....
        /*01c4*/ 	.word	0xffffffff


	//   ....[4]....
        /*01c8*/ 	.word	0xffffffff


	//   ....[5]....
        /*01cc*/ 	.word	0xffffffff


	//   ....[6]....
        /*01d0*/ 	.word	0xffffffff


	//   ....[7]....
        /*01d4*/ 	.word	0xffffffff


	//   ....[8]....
        /*01d8*/ 	.word	0xffffffff


	//   ....[9]....
        /*01dc*/ 	.word	0xffffffff


	//   ....[10]....
        /*01e0*/ 	.word	0xffffffff


	//   ....[11]....
        /*01e4*/ 	.word	0xffffffff


	//----- nvinfo : EIATTR_COOP_GROUP_INSTR_OFFSETS
	.align		4
.L_582:
        /*01e8*/ 	.byte	0x04, 0x28
        /*01ea*/ 	.short	(.L_584 - .L_583)


	//   ....[0]....
.L_583:
        /*01ec*/ 	.word	0x00005550


	//   ....[1]....
        /*01f0*/ 	.word	0x00005580


	//   ....[2]....
        /*01f4*/ 	.word	0x000056d0


	//   ....[3]....
        /*01f8*/ 	.word	0x00005700


	//   ....[4]....
        /*01fc*/ 	.word	0x0000a260


	//   ....[5]....
        /*0200*/ 	.word	0x0000a280


	//   ....[6]....
        /*0204*/ 	.word	0x0000a2b0


	//   ....[7]....
        /*0208*/ 	.word	0x0000a2c0


	//   ....[8]....
        /*020c*/ 	.word	0x0000c240


	//   ....[9]....
        /*0210*/ 	.word	0x0000c250


	//   ....[10]....
        /*0214*/ 	.word	0x0000c280


	//   ....[11]....
        /*0218*/ 	.word	0x0000c290


	//----- nvinfo : EIATTR_EXIT_INSTR_OFFSETS
	.align		4
.L_584:
        /*021c*/ 	.byte	0x04, 0x1c
        /*021e*/ 	.short	(.L_586 - .L_585)


	//   ....[0]....
.L_585:
        /*0220*/ 	.word	0x000004e0


	//   ....[1]....
        /*0224*/ 	.word	0x0000de40


	//   ....[2]....
        /*0228*/ 	.word	0x0000df60


	//   ....[3]....
        /*022c*/ 	.word	0x0000df80


	//   ....[4]....
        /*0230*/ 	.word	0x0000ea80


	//   ....[5]....
        /*0234*/ 	.word	0x0000eb00


	//----- nvinfo : EIATTR_CTAIDZ_USED
	.align		4
.L_586:
        /*0238*/ 	.byte	0x01, 0x04
	.zero		2


	//----- nvinfo : EIATTR_CRS_STACK_SIZE
	.align		4
        /*023c*/ 	.byte	0x04, 0x1e
        /*023e*/ 	.short	(.L_588 - .L_587)
.L_587:
        /*0240*/ 	.word	0x00000000
.L_588:


//--------------------- .nv.info._ZN5flash16flash_fwd_kernelI23Flash_fwd_kernel_traitsILi256ELi64ELi64ELi4ELb0ELb0EN7cutlass10bfloat16_tE19Flash_kernel_traitsILi256ELi64ELi64ELi4ES3_EELb1ELb0ELb0ELb1ELb0ELb0ELb0ELb1EEEvNS_16Flash_fwd_paramsE --------------------------
	.section	.nv.info._ZN5flash16flash_fwd_kernelI23Flash_fwd_kernel_traitsILi256ELi64ELi64ELi4ELb0ELb0EN7cutlass10bfloat16_tE19Flash_kernel_traitsILi256ELi64ELi64ELi4ES3_EELb1ELb0ELb0ELb1ELb0ELb0ELb0ELb1EEEvNS_16Flash_fwd_paramsE,"",@"SHT_CUDA_INFO"
	.sectionflags	@""
	.align	4


	//----- nvinfo : EIATTR_CUDA_API_VERSION
	.align		4
        /*0000*/ 	.byte	0x04, 0x37
        /*0002*/ 	.short	(.L_590 - .L_589)
.L_589:
        /*0004*/ 	.word	0x00000082


	//----- nvinfo : EIATTR_SW2861232_WAR
	.align		4
.L_590:
        /*0008*/ 	.byte	0x01, 0x35
	.zero		2


	//----- nvinfo : EIATTR_PARAM_CBANK
	.align		4
        /*000c*/ 	.byte	0x04, 0x0a
        /*000e*/ 	.short	(.L_592 - .L_591)
	.align		4
.L_591:
        /*0010*/ 	.word	index@(.nv.constant0._ZN5flash16flash_fwd_kernelI23Flash_fwd_kernel_traitsILi256ELi64ELi64ELi4ELb0ELb0EN7cutlass10bfloat16_tE19Flash_kernel_traitsILi256ELi64ELi64ELi4ES3_EELb1ELb0ELb0ELb1ELb0ELb0ELb0ELb1EEEvNS_16Flash_fwd_paramsE)
        /*0014*/ 	.short	0x0160
        /*0016*/ 	.short	0x01d0


	//----- nvinfo : EIATTR_CBANK_PARAM_SIZE
	.align		4
.L_592:
        /*0018*/ 	.byte	0x03, 0x19
        /*001a*/ 	.short	0x01d0


	//----- nvinfo : EIATTR_KPARAM_INFO
	.align		4
        /*001c*/ 	.byte	0x04, 0x17
        /*001e*/ 	.short	(.L_594 - .L_593)
.L_593:
        /*0020*/ 	.word	0x00000000
        /*0024*/ 	.short	0x0000
        /*0026*/ 	.short	0x0000
        /*0028*/ 	.byte	0x00, 0xf0, 0x41, 0x07


	//----- nvinfo : EIATTR_MAXREG_COUNT
	.align		4
.L_594:
        /*002c*/ 	.byte	0x03, 0x1b
        /*002e*/ 	.short	0x00ff


	//----- nvinfo : EIATTR_NUM_BARRIERS
	.align		4
        /*0030*/ 	.byte	0x02, 0x4c
        /*0032*/ 	.byte	0x01
	.zero		1


	//----- nvinfo : EIATTR_ANNOTATIONS
	.align		4
        /*0034*/ 	.byte	0x04, 0x55
        /*0036*/ 	.short	(.L_596 - .L_595)


	//   ....[0]....
.L_595:
        /* <DEDUP_REMOVED lines=26> */


	//----- nvinfo : EIATTR_MERCURY_ISA_VERSION
	.align		4
.L_596:
        /*01c8*/ 	.byte	0x03, 0x5f
        /*01ca*/ 	.short	0x0000


	//----- nvinfo : EIATTR_COOP_GROUP_MASK_REGIDS
	.align		4
        /*01cc*/ 	.byte	0x04, 0x29
        /*01ce*/ 	.short	(.L_598 - .L_597)


	//   ....[0]....
.L_597:
        /*01d0*/ 	.word	0xffffffff


	//   ....[1]....
        /*01d4*/ 	.word	0xffffffff


	//   ....[2]....
        /*01d8*/ 	.word	0xffffffff


	//   ....[3]....
        /*01dc*/ 	.word	0xffffffff


	//   ....[4]....
        /*01e0*/ 	.word	0xffffffff


	//   ....[5]....
        /*01e4*/ 	.word	0xffffffff


	//   ....[6]....
        /*01e8*/ 	.word	0xffffffff


	//   ....[7]....
        /*01ec*/ 	.word	0xffffffff


	//   ....[8]....
        /*01f0*/ 	.word	0xffffffff


	//   ....[9]....
        /*01f4*/ 	.word	0xffffffff


	//   ....[10]....
        /*01f8*/ 	.word	0xffffffff


	//   ....[11]....
        /*01fc*/ 	.word	0xffffffff


	//----- nvinfo : EIATTR_COOP_GROUP_INSTR_OFFSETS
	.align		4
.L_598:
        /*0200*/ 	.byte	0x04, 0x28
        /*0202*/ 	.short	(.L_600 - .L_599)


	//   ....[0]....
.L_599:
        /*0204*/ 	.word	0x00005f90


	//   ....[1]....
        /*0208*/ 	.word	0x00005fd0


	//   ....[2]....
        /*020c*/ 	.word	0x000060e0


	//   ....[3]....
        /*0210*/ 	.word	0x00006110


	//   ....[4]....
        /*0214*/ 	.word	0x0000bb60


	//   ....[5]....
        /*0218*/ 	.word	0x0000bb70


	//   ....[6]....
        /*021c*/ 	.word	0x0000bb90


	//   ....[7]....
        /*0220*/ 	.word	0x0000bbb0


	//   ....[8]....
        /*0224*/ 	.word	0x0000f620


	//   ....[9]....
        /*0228*/ 	.word	0x0000f630


	//   ....[10]....
        /*022c*/ 	.word	0x0000f670


	//   ....[11]....
        /*0230*/ 	.word	0x0000f680


	//----- nvinfo : EIATTR_EXIT_INSTR_OFFSETS
	.align		4
.L_600:
        /*0234*/ 	.byte	0x04, 0x1c
        /*0236*/ 	.short	(.L_602 - .L_601)


	//   ....[0]....
.L_601:
        /*0238*/ 	.word	0x00000660


	//   ....[1]....
        /*023c*/ 	.word	0x00011250


	//   ....[2]....
        /*0240*/ 	.word	0x00011370


	//   ....[3]....
        /*0244*/ 	.word	0x00011390


	//   ....[4]....
        /*0248*/ 	.word	0x00011eb0


	//   ....[5]....
        /*024c*/ 	.word	0x00011f30


	//----- nvinfo : EIATTR_CTAIDZ_USED
	.align		4
.L_602:
        /*0250*/ 	.byte	0x01, 0x04
	.zero		2


	//----- nvinfo : EIATTR_CRS_STACK_SIZE
	.align		4
        /*0254*/ 	.byte	0x04, 0x1e
        /*0256*/ 	.short	(.L_604 - .L_603)
.L_603:
        /*0258*/ 	.word	0x00000000
.L_604:


//--------------------- .nv.info._ZN5flash16flash_fwd_kernelI23Flash_fwd_kernel_traitsILi256ELi64ELi64ELi4ELb0ELb0EN7cutlass10bfloat16_tE19Flash_kernel_traitsILi256ELi64ELi64ELi4ES3_EELb0ELb0ELb0ELb1ELb0ELb0ELb1ELb0EEEvNS_16Flash_fwd_paramsE --------------------------
	.section	.nv.info._ZN5flash16flash_fwd_kernelI23Flash_fwd_kernel_traitsILi256ELi64ELi64ELi4ELb0ELb0EN7cutlass10bfloat16_tE19Flash_kernel_traitsILi256ELi64ELi64ELi4ES3_EELb0ELb0ELb0ELb1ELb0ELb0ELb1ELb0EEEvNS_16Flash_fwd_paramsE,"",@"SHT_CUDA_INFO"
	.sectionflags	@""
	.align	4


	//----- nvinfo : EIATTR_CUDA_API_VERSION
	.align		4
        /*0000*/ 	.byte	0x04, 0x37
        /*0002*/ 	.short	(.L_606 - .L_605)
.L_605:
        /*0004*/ 	.word	0x00000082


	//----- nvinfo : EIATTR_SW2861232_WAR
	.align		4
.L_606:
        /*0008*/ 	.byte	0x01, 0x35
	.zero		2


	//----- nvinfo : EIATTR_PARAM_CBANK
	.align		4
        /*000c*/ 	.byte	0x04, 0x0a
        /*000e*/ 	.short	(.L_608 - .L_607)
	.align		4
.L_607:
        /*0010*/ 	.word	index@(.nv.constant0._ZN5flash16flash_fwd_kernelI23Flash_fwd_kernel_traitsILi256ELi64ELi64ELi4ELb0ELb0EN7cutlass10bfloat16_tE19Flash_kernel_traitsILi256ELi64ELi64ELi4ES3_EELb0ELb0ELb0ELb1ELb0ELb0ELb1ELb0EEEvNS_16Flash_fwd_paramsE)
        /*0014*/ 	.short	0x0160
        /*0016*/ 	.short	0x01d0


	//----- nvinfo : EIATTR_CBANK_PARAM_SIZE
	.align		4
.L_608:
        /*0018*/ 	.byte	0x03, 0x19
        /*001a*/ 	.short	0x01d0


	//----- nvinfo : EIATTR_KPARAM_INFO
	.align		4
        /*001c*/ 	.byte	0x04, 0x17
        /*001e*/ 	.short	(.L_610 - .L_609)
.L_609:
        /*0020*/ 	.word	0x00000000
        /*0024*/ 	.short	0x0000
        /*0026*/ 	.short	0x0000
        /*0028*/ 	.byte	0x00, 0xf0, 0x41, 0x07


	//----- nvinfo : EIATTR_MAXREG_COUNT
	.align		4
.L_610:
        /*002c*/ 	.byte	0x03, 0x1b
        /*002e*/ 	.short	0x00ff


	//----- nvinfo : EIATTR_NUM_BARRIERS
	.align		4
        /*0030*/ 	.byte	0x02, 0x4c
        /*0032*/ 	.byte	0x01
	.zero		1


	//----- nvinfo : EIATTR_ANNOTATIONS
	.align		4
        /*0034*/ 	.byte	0x04, 0x55
        /*0036*/ 	.short	(.L_612 - .L_611)


	//   ....[0]....
.L_611:
        /* <DEDUP_REMOVED lines=25> */


	//----- nvinfo : EIATTR_MERCURY_ISA_VERSION
	.align		4
.L_612:
        /*01b0*/ 	.byte	0x03, 0x5f
        /*01b2*/ 	.short	0x0000


	//----- nvinfo : EIATTR_COOP_GROUP_MASK_REGIDS
	.align		4
        /*01b4*/ 	.byte	0x04, 0x29
        /*01b6*/ 	.short	(.L_614 - .L_613)


	//   ....[0]....
.L_613:
        /*01b8*/ 	.word	0xffffffff


	//   ....[1]....
        /*01bc*/ 	.word	0xffffffff


	//   ....[2]....
        /*01c0*/ 	.word	0xffffffff


	//   ....[3]....
        /*01c4*/ 	.word	0xffffffff


	//   ....[4]....
        /*01c8*/ 	.word	0xffffffff


	//   ....[5]....
        /*01cc*/ 	.word	0xffffffff


	//   ....[6]....
        /*01d0*/ 	.word	0xffffffff


	//   ....[7]....
        /*01d4*/ 	.word	0xffffffff


	//   ....[8]....
        /*01d8*/ 	.word	0xffffffff


	//   ....[9]....
        /*01dc*/ 	.word	0xffffffff


	//   ....[10]....
        /*01e0*/ 	.word	0xffffffff


	//   ....[11]....
        /*01e4*/ 	.word	0xffffffff


	//----- nvinfo : EIATTR_COOP_GROUP_INSTR_OFFSETS
	.align		4
.L_614:
        /*01e8*/ 	.byte	0x04, 0x28
        /*01ea*/ 	.short	(.L_616 - .L_615)


	//   ....[0]....
.L_615:
        /*01ec*/ 	.word	0x00006030


	//   ....[1]....
        /*01f0*/ 	.word	0x00006060


	//   ....[2]....
        /*01f4*/ 	.word	0x00006160


	//   ....[3]....
        /*01f8*/ 	.word	0x00006190


	//   ....[4]....
        /*01fc*/ 	.word	0x0000b3d0


	//   ....[5]....
        /*0200*/ 	.word	0x0000b460


	//   ....[6]....
        /*0204*/ 	.word	0x0000b470


	//   ....[7]....
        /*0208*/ 	.word	0x0000b4d0


	//   ....[8]....
        /*020c*/ 	.word	0x0000d3c0


	//   ....[9]....
        /*0210*/ 	.word	0x0000d3d0


	//   ....[10]....
        /*0214*/ 	.word	0x0000d400


	//   ....[11]....
        /*0218*/ 	.word	0x0000d410


	//----- nvinfo : EIATTR_EXIT_INSTR_OFFSETS
	.align		4
.L_616:
        /*021c*/ 	.byte	0x04, 0x1c
        /*021e*/ 	.short	(.L_618 - .L_617)


	//   ....[0]....
.L_617:
        /*0220*/ 	.word	0x000004e0


	//   ....[1]....
        /*0224*/ 	.word	0x0000eff0


	//   ....[2]....
        /*0228*/ 	.word	0x0000f110


	//   ....[3]....
        /*022c*/ 	.word	0x0000f130


	//   ....[4]....
        /*0230*/ 	.word	0x0000fc40


	//   ....[5]....
        /*0234*/ 	.word	0x0000fcc0


	//----- nvinfo : EIATTR_CTAIDZ_USED
	.align		4
.L_618:
        /*0238*/ 	.byte	0x01, 0x04
	.zero		2


	//----- nvinfo : EIATTR_CRS_STACK_SIZE
	.align		4
        /*023c*/ 	.byte	0x04, 0x1e
        /*023e*/ 	.short	(.L_620 - .L_619)
.L_619:
        /*0240*/ 	.word	0x00000000
.L_620:


//--------------------- .nv.info._ZN5flash16flash_fwd_kernelI23Flash_fwd_kernel_traitsILi256ELi64ELi64ELi4ELb0ELb0EN7cutlass10bfloat16_tE19Flash_kernel_traitsILi256ELi64ELi64ELi4ES3_EELb1ELb0ELb1ELb0ELb0ELb1ELb0ELb0EEEvNS_16Flash_fwd_paramsE --------------------------
	.section	.nv.info._ZN5flash16flash_fwd_kernelI23Flash_fwd_kernel_traitsILi256ELi64ELi64ELi4ELb0ELb0EN7cutlass10bfloat16_tE19Flash_kernel_traitsILi256ELi64ELi64ELi4ES3_EELb1ELb0ELb1ELb0ELb0ELb1ELb0ELb0EEEvNS_16Flash_fwd_paramsE,"",@"SHT_CUDA_INFO"
	.sectionflags	@""
	.align	4


	//----- nvinfo : EIATTR_CUDA_API_VERSION
	.align		4
        /*0000*/ 	.byte	0x04, 0x37
        /*0002*/ 	.short	(.L_622 - .L_621)
.L_621:
        /*0004*/ 	.word	0x00000082


	//----- nvinfo : EIATTR_SW2861232_WAR
	.align		4
.L_622:
        /*0008*/ 	.byte	0x01, 0x35
	.zero		2


	//----- nvinfo : EIATTR_PARAM_CBANK
	.align		4
        /*000c*/ 	.byte	0x04, 0x0a
        /*000e*/ 	.short	(.L_624 - .L_623)
	.align		4
.L_623:
        /*0010*/ 	.word	index@(.nv.constant0._ZN5flash16flash_fwd_kernelI23Flash_fwd_kernel_traitsILi256ELi64ELi64ELi4ELb0ELb0EN7cutlass10bfloat16_tE19Flash_kernel_traitsILi256ELi64ELi64ELi4ES3_EELb1ELb0ELb1ELb0ELb0ELb1ELb0ELb0EEEvNS_16Flash_fwd_paramsE)
        /*0014*/ 	.short	0x0160
        /*0016*/ 	.short	0x01d0


	//----- nvinfo : EIATTR_CBANK_PARAM_SIZE
	.align		4
.L_624:
        /*0018*/ 	.byte	0x03, 0x19
        /*001a*/ 	.short	0x01d0


	//----- nvinfo : EIATTR_KPARAM_INFO
	.align		4
        /*001c*/ 	.byte	0x04, 0x17
        /*001e*/ 	.short	(.L_626 - .L_625)
.L_625:
        /*0020*/ 	.word	0x00000000
        /*0024*/ 	.short	0x0000
        /*0026*/ 	.short	0x0000
        /*0028*/ 	.byte	0x00, 0xf0, 0x41, 0x07


	//----- nvinfo : EIATTR_MAXREG_COUNT
	.align		4
.L_626:
        /*002c*/ 	.byte	0x03, 0x1b
        /*002e*/ 	.short	0x00ff


	//----- nvinfo : EIATTR_NUM_BARRIERS
	.align		4
        /*0030*/ 	.byte	0x02, 0x4c
        /*0032*/ 	.byte	0x01
	.zero		1


	//----- nvinfo : EIATTR_ANNOTATIONS
	.align		4
        /*0034*/ 	.byte	0x04, 0x55
        /*0036*/ 	.short	(.L_628 - .L_627)


	//   ....[0]....
.L_627:
        /* <DEDUP_REMOVED lines=28> */


	//----- nvinfo : EIATTR_MERCURY_ISA_VERSION
	.align		4
.L_628:
        /*01e8*/ 	.byte	0x03, 0x5f
        /*01ea*/ 	.short	0x0000


	//----- nvinfo : EIATTR_COOP_GROUP_MASK_REGIDS
	.align		4
        /*01ec*/ 	.byte	0x04, 0x29
        /*01ee*/ 	.short	(.L_630 - .L_629)


	//   ....[0]....
.L_629:
        /*01f0*/ 	.word	0xffffffff


	//   ....[1]....
        /*01f4*/ 	.word	0xffffffff


	//   ....[2]....
        /*01f8*/ 	.word	0xffffffff


	//   ....[3]....
        /*01fc*/ 	.word	0xffffffff


	//   ....[4]....
        /*0200*/ 	.word	0xffffffff


	//   ....[5]....
        /*0204*/ 	.word	0xffffffff


	//   ....[6]....
        /*0208*/ 	.word	0xffffffff


	//   ....[7]....
        /*020c*/ 	.word	0xffffffff


	//   ....[8]....
        /*0210*/ 	.word	0xffffffff


	//   ....[9]....
        /*0214*/ 	.word	0xffffffff


	//   ....[10]....
        /*0218*/ 	.word	0xffffffff


	//   ....[11]....
        /*021c*/ 	.word	0xffffffff


	//   ....[12]....
        /*0220*/ 	.word	0xffffffff


	//   ....[13]....
        /*0224*/ 	.word	0xffffffff


	//   ....[14]....
        /*0228*/ 	.word	0xffffffff


	//   ....[15]....
        /*022c*/ 	.word	0xffffffff


	//----- nvinfo : EIATTR_COOP_GROUP_INSTR_OFFSETS
	.align		4
.L_630:
        /*0230*/ 	.byte	0x04, 0x28
        /*0232*/ 	.short	(.L_632 - .L_631)


	//   ....[0]....
.L_631:
        /*0234*/ 	.word	0x00004740


	//   ....[1]....
        /*0238*/ 	.word	0x00004810


	//   ....[2]....
        /*023c*/ 	.word	0x00004870


	//   ....[3]....
        /*0240*/ 	.word	0x00004940


	//   ....[4]....
        /*0244*/ 	.word	0x00008ce0


	//   ....[5]....
        /*0248*/ 	.word	0x00008d20


	//   ....[6]....
        /*024c*/ 	.word	0x00008e30


	//   ....[7]....
        /*0250*/ 	.word	0x00008ed0


	//   ....[8]....
        /*0254*/ 	.word	0x0000dde0


	//   ....[9]....
        /*0258*/ 	.word	0x0000def0


	//   ....[10]....
        /*025c*/ 	.word	0x0000df10


	//   ....[11]....
        /*0260*/ 	.word	0x0000df70


	//   ....[12]....
        /*0264*/ 	.word	0x00010880


	//   ....[13]....
        /*0268*/ 	.word	0x00010890


	//   ....[14]....
        /*026c*/ 	.word	0x000108b0


	//   ....[15]....
        /*0270*/ 	.word	0x000108d0


	//----- nvinfo : EIATTR_EXIT_INSTR_OFFSETS
	.align		4
.L_632:
        /*0274*/ 	.byte	0x04, 0x1c
        /*0276*/ 	.short	(.L_634 - .L_633)


	//   ....[0]....
.L_633:
        /*0278*/ 	.word	0x00000730


	//   ....[1]....
        /*027c*/ 	.word	0x00001280


	//   ....[2]....
        /*0280*/ 	.word	0x00001300


	//   ....[3]....
        /*0284*/ 	.word	0x000123b0


	//   ....[4]....
        /*0288*/ 	.word	0x000124a0


	//----- nvinfo : EIATTR_CTAIDZ_USED
	.align		4
.L_634:
        /*028c*/ 	.byte	0x01, 0x04
	.zero		2


	//----- nvinfo : EIATTR_CRS_STACK_SIZE
	.align		4
        /*0290*/ 	.byte	0x04, 0x1e
        /*0292*/ 	.short	(.L_636 - .L_635)
.L_635:
        /*0294*/ 	.word	0x00000000
.L_636:


//--------------------- .nv.info._ZN5flash16flash_fwd_kernelI23Flash_fwd_kernel_traitsILi256ELi64ELi64ELi4ELb0ELb0EN7cutlass10bfloat16_tE19Flash_kernel_traitsILi256ELi64ELi64ELi4ES3_EELb0ELb0ELb1ELb0ELb0ELb1ELb1ELb0EEEvNS_16Flash_fwd_paramsE --------------------------
	.section	.nv.info._ZN5flash16flash_fwd_kernelI23Flash_fwd_kernel_traitsILi256ELi64ELi64ELi4ELb0ELb0EN7cutlass10bfloat16_tE19Flash_kernel_traitsILi256ELi64ELi64ELi4ES3_EELb0ELb0ELb1ELb0ELb0ELb1ELb1ELb0EEEvNS_16Flash_fwd_paramsE,"",@"SHT_CUDA_INFO"
	.sectionflags	@""
	.align	4


	//----- nvinfo : EIATTR_CUDA_API_VERSION
	.align		4
        /*0000*/ 	.byte	0x04, 0x37
        /*0002*/ 	.short	(.L_638 - .L_637)
.L_637:
        /*0004*/ 	.word	0x00000082


	//----- nvinfo : EIATTR_SW2861232_WAR
	.align		4
.L_638:
        /*0008*/ 	.byte	0x01, 0x35
	.zero		2


	//----- nvinfo : EIATTR_PARAM_CBANK
	.align		4
        /*000c*/ 	.byte	0x04, 0x0a
        /*000e*/ 	.short	(.L_640 - .L_639)
	.align		4
.L_639:
        /*0010*/ 	.word	index@(.nv.constant0._ZN5flash16flash_fwd_kernelI23Flash_fwd_kernel_traitsILi256ELi64ELi64ELi4ELb0ELb0EN7cutlass10bfloat16_tE19Flash_kernel_traitsILi256ELi64ELi64ELi4ES3_EELb0ELb0ELb1ELb0ELb0ELb1ELb1ELb0EEEvNS_16Flash_fwd_paramsE)
        /*0014*/ 	.short	0x0160
        /*0016*/ 	.short	0x01d0


	//----- nvinfo : EIATTR_CBANK_PARAM_SIZE
	.align		4
.L_640:
        /*0018*/ 	.byte	0x03, 0x19
        /*001a*/ 	.short	0x01d0


	//----- nvinfo : EIATTR_KPARAM_INFO
	.align		4
        /*001c*/ 	.byte	0x04, 0x17
        /*001e*/ 	.short	(.L_642 - .L_641)
.L_641:
        /*0020*/ 	.word	0x00000000
        /*0024*/ 	.short	0x0000
        /*0026*/ 	.short	0x0000
        /*0028*/ 	.byte	0x00, 0xf0, 0x41, 0x07


	//----- nvinfo : EIATTR_MAXREG_COUNT
	.align		4
.L_642:
        /*002c*/ 	.byte	0x03, 0x1b
        /*002e*/ 	.short	0x00ff


	//----- nvinfo : EIATTR_NUM_BARRIERS
	.align		4
        /*0030*/ 	.byte	0x02, 0x4c
        /*0032*/ 	.byte	0x01
	.zero		1


	//----- nvinfo : EIATTR_ANNOTATIONS
	.align		4
        /*0034*/ 	.byte	0x04, 0x55
        /*0036*/ 	.short	(.L_644 - .L_643)


	//   ....[0]....
.L_643:
        /*0038*/ 	.word	0x00000001
        /*003c*/ 	.byte	0x80, 0x58, 0x00, 0x00, 0x01, 0x00, 0x00, 0x00, 0xd0, 0x94, 0x00, 0x00, 0x01, 0x00, 0x00, 0x00
        /*004c*/ 	.byte	0x20, 0xd1, 0x00, 0x00, 0x01, 0x00, 0x00, 0x00, 0x50, 0xd4, 0x00, 0x00, 0x01, 0x00, 0x00, 0x00
        /*005c*/ 	.byte	0x80, 0xd4, 0x00, 0x00


	//----- nvinfo : EIATTR_MERCURY_ISA_VERSION
	.align		4
.L_644:
        /*0060*/ 	.byte	0x03, 0x5f
        /*0062*/ 	.short	0x0000


	//----- nvinfo : EIATTR_INT_WARP_WIDE_INSTR_OFFSETS
	.align		4
        /*0064*/ 	.byte	0x04, 0x31
        /*0066*/ 	.short	(.L_646 - .L_645)


	//   ....[0]....
.L_645:
        /*0068*/ 	.word	0x00001e00


	//   ....[1]....
        /*006c*/ 	.word	0x00002270


	//----- nvinfo : EIATTR_COOP_GROUP_MASK_REGIDS
	.align		4
.L_646:
        /*0070*/ 	.byte	0x04, 0x29
        /*0072*/ 	.short	(.L_648 - .L_647)


	//   ....[0]....
.L_647:
        /*0074*/ 	.word	0xffffffff


	//   ....[1]....
        /*0078*/ 	.word	0xffffffff


	//   ....[2]....
        /*007c*/ 	.word	0xffffffff


	//   ....[3]....
        /*0080*/ 	.word	0xffffffff


	//   ....[4]....
        /*0084*/ 	.word	0xffffffff


	//   ....[5]....
        /*0088*/ 	.word	0xffffffff


	//   ....[6]....
        /*008c*/ 	.word	0xffffffff


	//   ....[7]....
        /*0090*/ 	.word	0xffffffff


	//   ....[8]....
        /*0094*/ 	.word	0xffffffff


	//   ....[9]....
        /*0098*/ 	.word	0xffffffff


	//   ....[10]....
        /*009c*/ 	.word	0xffffffff


	//   ....[11]....
        /*00a0*/ 	.word	0xffffffff


	//   ....[12]....
        /*00a4*/ 	.word	0xffffffff


	//   ....[13]....
        /*00a8*/ 	.word	0xffffffff


	//   ....[14]....
        /*00ac*/ 	.word	0xffffffff


	//   ....[15]....
        /*00b0*/ 	.word	0xffffffff


	//----- nvinfo : EIATTR_COOP_GROUP_INSTR_OFFSETS
	.align		4
.L_648:
        /*00b4*/ 	.byte	0x04, 0x28
        /*00b6*/ 	.short	(.L_650 - .L_649)


	//   ....[0]....
.L_649:
        /*00b8*/ 	.word	0x00004710


	//   ....[1]....
        /*00bc*/ 	.word	0x00004730


	//   ....[2]....
        /*00c0*/ 	.word	0x000047d0


	//   ....[3]....
        /*00c4*/ 	.word	0x000047e0


	//   ....[4]....
        /*00c8*/ 	.word	0x00007af0


	//   ....[5]....
        /*00cc*/ 	.word	0x00007b00


	//   ....[6]....
        /*00d0*/ 	.word	0x00007b30


	//   ....[7]....
        /*00d4*/ 	.word	0x00007b40


	//   ....[8]....
        /*00d8*/ 	.word	0x0000b7a0


	//   ....[9]....
        /*00dc*/ 	.word	0x0000b7c0


	//   ....[10]....
        /*00e0*/ 	.word	0x0000b7f0


	//   ....[11]....
        /*00e4*/ 	.word	0x0000b810


	//   ....[12]....
        /*00e8*/ 	.word	0x0000d4c0


	//   ....[13]....
        /*00ec*/ 	.word	0x0000d5e0


	//   ....[14]....
        /*00f0*/ 	.word	0x0000ddf0


	//   ....[15]....
        /*00f4*/ 	.word	0x0000de20


	//----- nvinfo : EIATTR_EXIT_INSTR_OFFSETS
	.align		4
.L_650:
        /*00f8*/ 	.byte	0x04, 0x1c
        /*00fa*/ 	.short	(.L_652 - .L_651)


	//   ....[0]....
.L_651:
        /*00fc*/ 	.word	0x000004e0


	//   ....[1]....
        /*0100*/ 	.word	0x00001020


	//   ....[2]....
        /*0104*/ 	.word	0x000010a0


	//   ....[3]....
        /*0108*/ 	.word	0x0000f1c0


	//   ....[4]....
        /*010c*/ 	.word	0x0000f2a0


	//----- nvinfo : EIATTR_CTAIDZ_USED
	.align		4
.L_652:
        /*0110*/ 	.byte	0x01, 0x04
	.zero		2


	//----- nvinfo : EIATTR_CRS_STACK_SIZE
	.align		4
        /*0114*/ 	.byte	0x04, 0x1e
        /*0116*/ 	.short	(.L_654 - .L_653)
.L_653:
        /*0118*/ 	.word	0x00000000
.L_654:


//--------------------- .nv.info._ZN5flash16flash_fwd_kernelI23Flash_fwd_kernel_traitsILi256ELi64ELi64ELi4ELb0ELb0EN7cutlass10bfloat16_tE19Flash_kernel_traitsILi256ELi64ELi64ELi4ES3_EELb1ELb0ELb1ELb1ELb0ELb0ELb0ELb0EEEvNS_16Flash_fwd_paramsE --------------------------
	.section	.nv.info._ZN5flash16flash_fwd_kernelI23Flash_fwd_kernel_traitsILi256ELi64ELi64ELi4ELb0ELb0EN7cutlass10bfloat16_tE19Flash_kernel_traitsILi256ELi64ELi64ELi4ES3_EELb1ELb0ELb1ELb1ELb0ELb0ELb0ELb0EEEvNS_16Flash_fwd_paramsE,"",@"SHT_CUDA_INFO"
	.sectionflags	@""
	.align	4


	//----- nvinfo : EIATTR_CUDA_API_VERSION
	.align		4
        /*0000*/ 	.byte	0x04, 0x37
        /*0002*/ 	.short	(.L_656 - .L_655)
.L_655:
        /*0004*/ 	.word	0x00000082


	//----- nvinfo : EIATTR_SW2861232_WAR
	.align		4
.L_656:
        /*0008*/ 	.byte	0x01, 0x35
	.zero		2


	//----- nvinfo : EIATTR_PARAM_CBANK
	.align		4
        /*000c*/ 	.byte	0x04, 0x0a
        /*000e*/ 	.short	(.L_658 - .L_657)
	.align		4
.L_657:
        /*0010*/ 	.word	index@(.nv.constant0._ZN5flash16flash_fwd_kernelI23Flash_fwd_kernel_traitsILi256ELi64ELi64ELi4ELb0ELb0EN7cutlass10bfloat16_tE19Flash_kernel_traitsILi256ELi64ELi64ELi4ES3_EELb1ELb0ELb1ELb1ELb0ELb0ELb0ELb0EEEvNS_16Flash_fwd_paramsE)
        /*0014*/ 	.short	0x0160
        /*0016*/ 	.short	0x01d0


	//----- nvinfo : EIATTR_CBANK_PARAM_SIZE
	.align		4
.L_658:
        /*0018*/ 	.byte	0x03, 0x19
        /*001a*/ 	.short	0x01d0


	//----- nvinfo : EIATTR_KPARAM_INFO
	.align		4
        /*001c*/ 	.byte	0x04, 0x17
        /*001e*/ 	.short	(.L_660 - .L_659)
.L_659:
        /*0020*/ 	.word	0x00000000
        /*0024*/ 	.short	0x0000
        /*0026*/ 	.short	0x0000
        /*0028*/ 	.byte	0x00, 0xf0, 0x41, 0x07


	//----- nvinfo : EIATTR_MAXREG_COUNT
	.align		4
.L_660:
        /*002c*/ 	.byte	0x03, 0x1b
        /*002e*/ 	.short	0x00ff


	//----- nvinfo : EIATTR_NUM_BARRIERS
	.align		4
        /*0030*/ 	.byte	0x02, 0x4c
        /*0032*/ 	.byte	0x01
	.zero		1


	//----- nvinfo : EIATTR_ANNOTATIONS
	.align		4
        /*0034*/ 	.byte	0x04, 0x55
        /*0036*/ 	.short	(.L_662 - .L_661)


	//   ....[0]....
.L_661:
        /* <DEDUP_REMOVED lines=14> */


	//----- nvinfo : EIATTR_MERCURY_ISA_VERSION
	.align		4
.L_662:
        /*0108*/ 	.byte	0x03, 0x5f
        /*010a*/ 	.short	0x0000


	//----- nvinfo : EIATTR_COOP_GROUP_MASK_REGIDS
	.align		4
        /*010c*/ 	.byte	0x04, 0x29
        /*010e*/ 	.short	(.L_664 - .L_663)


	//   ....[0]....
.L_663:
        /*0110*/ 	.word	0xffffffff


	//   ....[1]....
        /*0114*/ 	.word	0xffffffff


	//   ....[2]....
        /*0118*/ 	.word	0xffffffff


	//   ....[3]....
        /*011c*/ 	.word	0xffffffff


	//   ....[4]....
        /*0120*/ 	.word	0xffffffff


	//   ....[5]....
        /*0124*/ 	.word	0xffffffff


	//   ....[6]....
        /*0128*/ 	.word	0xffffffff


	//   ....[7]....
        /*012c*/ 	.word	0xffffffff


	//   ....[8]....
        /*0130*/ 	.word	0xffffffff


	//   ....[9]....
        /*0134*/ 	.word	0xffffffff


	//   ....[10]....
        /*0138*/ 	.word	0xffffffff


	//   ....[11]....
        /*013c*/ 	.word	0xffffffff


	//   ....[12]....
        /*0140*/ 	.word	0xffffffff


	//   ....[13]....
        /*0144*/ 	.word	0xffffffff


	//   ....[14]....
        /*0148*/ 	.word	0xffffffff


	//   ....[15]....
        /*014c*/ 	.word	0xffffffff


	//----- nvinfo : EIATTR_COOP_GROUP_INSTR_OFFSETS
	.align		4
.L_664:
        /*0150*/ 	.byte	0x04, 0x28
        /*0152*/ 	.short	(.L_666 - .L_665)


	//   ....[0]....
.L_665:
        /*0154*/ 	.word	0x00006e00


	//   ....[1]....
        /*0158*/ 	.word	0x00006e40


	//   ....[2]....
        /*015c*/ 	.word	0x00006f30


	//   ....[3]....
        /*0160*/ 	.word	0x00006f80


	//   ....[4]....
        /*0164*/ 	.word	0x0000bad0


	//   ....[5]....
        /*0168*/ 	.word	0x0000bba0


	//   ....[6]....
        /*016c*/ 	.word	0x0000bbc0


	//   ....[7]....
        /*0170*/ 	.word	0x0000bc30


	//   ....[8]....
        /*0174*/ 	.word	0x00011790


	//   ....[9]....
        /*0178*/ 	.word	0x000117a0


	//   ....[10]....
        /*017c*/ 	.word	0x000117c0


	//   ....[11]....
        /*0180*/ 	.word	0x000117e0


	//   ....[12]....
        /*0184*/ 	.word	0x00013e20


	//   ....[13]....
        /*0188*/ 	.word	0x00013e60


	//   ....[14]....
        /*018c*/ 	.word	0x00013f90


	//   ....[15]....
        /*0190*/ 	.word	0x00013fc0


	//----- nvinfo : EIATTR_EXIT_INSTR_OFFSETS
	.align		4
.L_666:
        /*0194*/ 	.byte	0x04, 0x1c
        /*0196*/ 	.short	(.L_668 - .L_667)


	//   ....[0]....
.L_667:
        /*0198*/ 	.word	0x000006e0


	//   ....[1]....
        /*019c*/ 	.word	0x00001350


	//   ....[2]....
        /*01a0*/ 	.word	0x000013d0


	//   ....[3]....
        /*01a4*/ 	.word	0x00015d10


	//   ....[4]....
        /*01a8*/ 	.word	0x00015e30


	//   ....[5]....
        /*01ac*/ 	.word	0x00015e50


	//----- nvinfo : EIATTR_CTAIDZ_USED
	.align		4
.L_668:
        /*01b0*/ 	.byte	0x01, 0x04
	.zero		2


	//----- nvinfo : EIATTR_CRS_STACK_SIZE
	.align		4
        /*01b4*/ 	.byte	0x04, 0x1e
        /*01b6*/ 	.short	(.L_670 - .L_669)
.L_669:
        /*01b8*/ 	.word	0x00000000
.L_670:


//--------------------- .nv.info._ZN5flash16flash_fwd_kernelI23Flash_fwd_kernel_traitsILi256ELi64ELi64ELi4ELb0ELb0EN7cutlass10bfloat16_tE19Flash_kernel_traitsILi256ELi64ELi64ELi4ES3_EELb1ELb0ELb1ELb0ELb0ELb0ELb0ELb1EEEvNS_16Flash_fwd_paramsE --------------------------
	.section	.nv.info._ZN5flash16flash_fwd_kernelI23Flash_fwd_kernel_traitsILi256ELi64ELi64ELi4ELb0ELb0EN7cutlass10bfloat16_tE19Flash_kernel_traitsILi256ELi64ELi64ELi4ES3_EELb1ELb0ELb1ELb0ELb0ELb0ELb0ELb1EEEvNS_16Flash_fwd_paramsE,"",@"SHT_CUDA_INFO"
	.sectionflags	@""
	.align	4


	//----- nvinfo : EIATTR_CUDA_API_VERSION
	.align		4
        /*0000*/ 	.byte	0x04, 0x37
        /*0002*/ 	.short	(.L_672 - .L_671)
.L_671:
        /*0004*/ 	.word	0x00000082


	//----- nvinfo : EIATTR_SW2861232_WAR
	.align		4
.L_672:
        /*0008*/ 	.byte	0x01, 0x35
	.zero		2


	//----- nvinfo : EIATTR_PARAM_CBANK
	.align		4
        /*000c*/ 	.byte	0x04, 0x0a
        /*000e*/ 	.short	(.L_674 - .L_673)
	.align		4
.L_673:
        /*0010*/ 	.word	index@(.nv.constant0._ZN5flash16flash_fwd_kernelI23Flash_fwd_kernel_traitsILi256ELi64ELi64ELi4ELb0ELb0EN7cutlass10bfloat16_tE19Flash_kernel_traitsILi256ELi64ELi64ELi4ES3_EELb1ELb0ELb1ELb0ELb0ELb0ELb0ELb1EEEvNS_16Flash_fwd_paramsE)
        /*0014*/ 	.short	0x0160
        /*0016*/ 	.short	0x01d0


	//----- nvinfo : EIATTR_CBANK_PARAM_SIZE
	.align		4
.L_674:
        /*0018*/ 	.byte	0x03, 0x19
        /*001a*/ 	.short	0x01d0


	//----- nvinfo : EIATTR_KPARAM_INFO
	.align		4
        /*001c*/ 	.byte	0x04, 0x17
        /*001e*/ 	.short	(.L_676 - .L_675)
.L_675:
        /*0020*/ 	.word	0x00000000
        /*0024*/ 	.short	0x0000
        /*0026*/ 	.short	0x0000
        /*0028*/ 	.byte	0x00, 0xf0, 0x41, 0x07


	//----- nvinfo : EIATTR_MAXREG_COUNT
	.align		4
.L_676:
        /*002c*/ 	.byte	0x03, 0x1b
        /*002e*/ 	.short	0x00ff


	//----- nvinfo : EIATTR_NUM_BARRIERS
	.align		4
        /*0030*/ 	.byte	0x02, 0x4c
        /*0032*/ 	.byte	0x01
	.zero		1


	//----- nvinfo : EIATTR_ANNOTATIONS
	.align		4
        /*0034*/ 	.byte	0x04, 0x55
        /*0036*/ 	.short	(.L_678 - .L_677)


	//   ....[0]....
.L_677:
        /* <DEDUP_REMOVED lines=115> */


	//----- nvinfo : EIATTR_MERCURY_ISA_VERSION
	.align		4
.L_678:
        /*0750*/ 	.byte	0x03, 0x5f
        /*0752*/ 	.short	0x0000


	//----- nvinfo : EIATTR_COOP_GROUP_MASK_REGIDS
	.align		4
        /*0754*/ 	.byte	0x04, 0x29
        /*0756*/ 	.short	(.L_680 - .L_679)


	//   ....[0]....
.L_679:
        /*0758*/ 	.word	0xffffffff


	//   ....[1]....
        /*075c*/ 	.word	0xffffffff


	//   ....[2]....
        /*0760*/ 	.word	0xffffffff


	//   ....[3]....
        /*0764*/ 	.word	0xffffffff


	//   ....[4]....
        /*0768*/ 	.word	0xffffffff


	//   ....[5]....
        /*076c*/ 	.word	0xffffffff


	//   ....[6]....
        /*0770*/ 	.word	0xffffffff


	//   ....[7]....
        /*0774*/ 	.word	0xffffffff


	//   ....[8]....
        /*0778*/ 	.word	0xffffffff


	//   ....[9]....
        /*077c*/ 	.word	0xffffffff


	//   ....[10]....
        /*0780*/ 	.word	0xffffffff


	//   ....[11]....
        /*0784*/ 	.word	0xffffffff


	//   ....[12]....
        /*0788*/ 	.word	0xffffffff


	//   ....[13]....
        /*078c*/ 	.word	0xffffffff


	//   ....[14]....
        /*0790*/ 	.word	0xffffffff


	//   ....[15]....
        /*0794*/ 	.word	0xffffffff


	//----- nvinfo : EIATTR_COOP_GROUP_INSTR_OFFSETS
	.align		4
.L_680:
        /*0798*/ 	.byte	0x04, 0x28
        /*079a*/ 	.short	(.L_682 - .L_681)


	//   ....[0]....
.L_681:
        /*079c*/ 	.word	0x00006710


	//   ....[1]....
        /*07a0*/ 	.word	0x00006730


	//   ....[2]....
        /*07a4*/ 	.word	0x000067c0


	//   ....[3]....
        /*07a8*/ 	.word	0x000067f0


	//   ....[4]....
        /*07ac*/ 	.word	0x0000c930


	//   ....[5]....
        /*07b0*/ 	.word	0x0000c940


	//   ....[6]....
        /*07b4*/ 	.word	0x0000c9d0


	//   ....[7]....
        /*07b8*/ 	.word	0x0000c9e0


	//   ....[8]....
        /*07bc*/ 	.word	0x00014b00


	//   ....[9]....
        /*07c0*/ 	.word	0x00014ba0


	//   ....[10]....
        /*07c4*/ 	.word	0x00014c60


	//   ....[11]....
        /*07c8*/ 	.word	0x00014d50


	//   ....[12]....
        /*07cc*/ 	.word	0x00018990


	//   ....[13]....
        /*07d0*/ 	.word	0x000189a0


	//   ....[14]....
        /*07d4*/ 	.word	0x000189c0


	//   ....[15]....
        /*07d8*/ 	.word	0x000189f0


	//----- nvinfo : EIATTR_EXIT_INSTR_OFFSETS
	.align		4
.L_682:
        /*07dc*/ 	.byte	0x04, 0x1c
        /*07de*/ 	.short	(.L_684 - .L_683)


	//   ....[0]....
.L_683:
        /*07e0*/ 	.word	0x000006a0


	//   ....[1]....
        /*07e4*/ 	.word	0x00001330


	//   ....[2]....
        /*07e8*/ 	.word	0x000013b0


	//   ....[3]....
        /*07ec*/ 	.word	0x0001a5d0


	//   ....[4]....
        /*07f0*/ 	.word	0x0001a6f0


	//   ....[5]....
        /*07f4*/ 	.word	0x0001a710


	//----- nvinfo : EIATTR_CTAIDZ_USED
	.align		4
.L_684:
        /*07f8*/ 	.byte	0x01, 0x04
	.zero		2


	//----- nvinfo : EIATTR_CRS_STACK_SIZE
	.align		4
        /*07fc*/ 	.byte	0x04, 0x1e
        /*07fe*/ 	.short	(.L_686 - .L_685)
.L_685:
        /*0800*/ 	.word	0x00000000
.L_686:


//--------------------- .nv.info._ZN5flash16flash_fwd_kernelI23Flash_fwd_kernel_traitsILi256ELi64ELi64ELi4ELb0ELb0EN7cutlass10bfloat16_tE19Flash_kernel_traitsILi256ELi64ELi64ELi4ES3_EELb0ELb0ELb1ELb0ELb0ELb0ELb1ELb0EEEvNS_16Flash_fwd_paramsE --------------------------
	.section	.nv.info._ZN5flash16flash_fwd_kernelI23Flash_fwd_kernel_traitsILi256ELi64ELi64ELi4ELb0ELb0EN7cutlass10bfloat16_tE19Flash_kernel_traitsILi256ELi64ELi64ELi4ES3_EELb0ELb0ELb1ELb0ELb0ELb0ELb1ELb0EEEvNS_16Flash_fwd_paramsE,"",@"SHT_CUDA_INFO"
	.sectionflags	@""
	.align	4


	//----- nvinfo : EIATTR_CUDA_API_VERSION
	.align		4
        /*0000*/ 	.byte	0x04, 0x37
        /*0002*/ 	.short	(.L_688 - .L_687)
.L_687:
        /*0004*/ 	.word	0x00000082


	//----- nvinfo : EIATTR_SW2861232_WAR
	.align		4
.L_688:
        /*0008*/ 	.byte	0x01, 0x35
	.zero		2


	//----- nvinfo : EIATTR_PARAM_CBANK
	.align		4
        /*000c*/ 	.byte	0x04, 0x0a
        /*000e*/ 	.short	(.L_690 - .L_689)
	.align		4
.L_689:
        /*0010*/ 	.word	index@(.nv.constant0._ZN5flash16flash_fwd_kernelI23Flash_fwd_kernel_traitsILi256ELi64ELi64ELi4ELb0ELb0EN7cutlass10bfloat16_tE19Flash_kernel_traitsILi256ELi64ELi64ELi4ES3_EELb0ELb0ELb1ELb0ELb0ELb0ELb1ELb0EEEvNS_16Flash_fwd_paramsE)
        /*0014*/ 	.short	0x0160
        /*0016*/ 	.short	0x01d0


	//----- nvinfo : EIATTR_CBANK_PARAM_SIZE
	.align		4
.L_690:
        /*0018*/ 	.byte	0x03, 0x19
        /*001a*/ 	.short	0x01d0


	//----- nvinfo : EIATTR_KPARAM_INFO
	.align		4
        /*001c*/ 	.byte	0x04, 0x17
        /*001e*/ 	.short	(.L_692 - .L_691)
.L_691:
        /*0020*/ 	.word	0x00000000
        /*0024*/ 	.short	0x0000
        /*0026*/ 	.short	0x0000
        /*0028*/ 	.byte	0x00, 0xf0, 0x41, 0x07


	//----- nvinfo : EIATTR_MAXREG_COUNT
	.align		4
.L_692:
        /*002c*/ 	.byte	0x03, 0x1b
        /*002e*/ 	.short	0x00ff


	//----- nvinfo : EIATTR_NUM_BARRIERS
	.align		4
        /*0030*/ 	.byte	0x02, 0x4c
        /*0032*/ 	.byte	0x01
	.zero		1


	//----- nvinfo : EIATTR_ANNOTATIONS
	.align		4
        /*0034*/ 	.byte	0x04, 0x55
        /*0036*/ 	.short	(.L_694 - .L_693)


	//   ....[0]....
.L_693:
        /* <DEDUP_REMOVED lines=8> */


	//----- nvinfo : EIATTR_MERCURY_ISA_VERSION
	.align		4
.L_694:
        /*00a8*/ 	.byte	0x03, 0x5f
        /*00aa*/ 	.short	0x0000


	//----- nvinfo : EIATTR_COOP_GROUP_MASK_REGIDS
	.align		4
        /*00ac*/ 	.byte	0x04, 0x29
        /*00ae*/ 	.short	(.L_696 - .L_695)


	//   ....[0]....
.L_695:
        /*00b0*/ 	.word	0xffffffff


	//   ....[1]....
        /*00b4*/ 	.word	0xffffffff


	//   ....[2]....
        /*00b8*/ 	.word	0xffffffff


	//   ....[3]....
        /*00bc*/ 	.word	0xffffffff


	//   ....[4]....
        /*00c0*/ 	.word	0xffffffff


	//   ....[5]....
        /*00c4*/ 	.word	0xffffffff


	//   ....[6]....
        /*00c8*/ 	.word	0xffffffff


	//   ....[7]....
        /*00cc*/ 	.word	0xffffffff


	//   ....[8]....
        /*00d0*/ 	.word	0xffffffff


	//   ....[9]....
        /*00d4*/ 	.word	0xffffffff


	//   ....[10]....
        /*00d8*/ 	.word	0xffffffff


	//   ....[11]....
        /*00dc*/ 	.word	0xffffffff


	//   ....[12]....
        /*00e0*/ 	.word	0xffffffff


	//   ....[13]....
        /*00e4*/ 	.word	0xffffffff


	//   ....[14]....
        /*00e8*/ 	.word	0xffffffff


	//   ....[15]....
        /*00ec*/ 	.word	0xffffffff


	//----- nvinfo : EIATTR_COOP_GROUP_INSTR_OFFSETS
	.align		4
.L_696:
        /*00f0*/ 	.byte	0x04, 0x28
        /*00f2*/ 	.short	(.L_698 - .L_697)


	//   ....[0]....
.L_697:
        /*00f4*/ 	.word	0x00006470


	//   ....[1]....
        /*00f8*/ 	.word	0x00006490


	//   ....[2]....
        /*00fc*/ 	.word	0x00006530


	//   ....[3]....
        /*0100*/ 	.word	0x00006540


	//   ....[4]....
        /*0104*/ 	.word	0x0000a370


	//   ....[5]....
        /*0108*/ 	.word	0x0000a380


	//   ....[6]....
        /*010c*/ 	.word	0x0000a3b0


	//   ....[7]....
        /*0110*/ 	.word	0x0000a3c0


	//   ....[8]....
        /*0114*/ 	.word	0x0000eee0


	//   ....[9]....
        /*0118*/ 	.word	0x0000f010


	//   ....[10]....
        /*011c*/ 	.word	0x0000f020


	//   ....[11]....
        /*0120*/ 	.word	0x0000f040


	//   ....[12]....
        /*0124*/ 	.word	0x00010da0


	//   ....[13]....
        /*0128*/ 	.word	0x00010de0


	//   ....[14]....
        /*012c*/ 	.word	0x00010ef0


	//   ....[15]....
        /*0130*/ 	.word	0x00010f20


	//----- nvinfo : EIATTR_EXIT_INSTR_OFFSETS
	.align		4
.L_698:
        /*0134*/ 	.byte	0x04, 0x1c
        /*0136*/ 	.short	(.L_700 - .L_699)


	//   ....[0]....
.L_699:
        /*0138*/ 	.word	0x000004e0


	//   ....[1]....
        /*013c*/ 	.word	0x00001150


	//   ....[2]....
        /*0140*/ 	.word	0x000011d0


	//   ....[3]....
        /*0144*/ 	.word	0x00012c60


	//   ....[4]....
        /*0148*/ 	.word	0x00012d80


	//   ....[5]....
        /*014c*/ 	.word	0x00012da0


	//----- nvinfo : EIATTR_CTAIDZ_USED
	.align		4
.L_700:
        /*0150*/ 	.byte	0x01, 0x04
	.zero		2


	//----- nvinfo : EIATTR_CRS_STACK_SIZE
	.align		4
        /*0154*/ 	.byte	0x04, 0x1e
        /*0156*/ 	.short	(.L_702 - .L_701)
.L_701:
        /*0158*/ 	.word	0x00000000
.L_702:


//--------------------- .nv.info._ZN5flash16flash_fwd_kernelI23Flash_fwd_kernel_traitsILi256ELi64ELi64ELi4ELb0ELb0EN7cutlass10bfloat16_tE19Flash_kernel_traitsILi256ELi64ELi64ELi4ES3_EELb1ELb0ELb1ELb1ELb0ELb0ELb0ELb1EEEvNS_16Flash_fwd_paramsE --------------------------
	.section	.nv.info._ZN5flash16flash_fwd_kernelI23Flash_fwd_kernel_traitsILi256ELi64ELi64ELi4ELb0ELb0EN7cutlass10bfloat16_tE19Flash_kernel_traitsILi256ELi64ELi64ELi4ES3_EELb1ELb0ELb1ELb1ELb0ELb0ELb0ELb1EEEvNS_16Flash_fwd_paramsE,"",@"SHT_CUDA_INFO"
	.sectionflags	@""
	.align	4


	//----- nvinfo : EIATTR_CUDA_API_VERSION
	.align		4
        /*0000*/ 	.byte	0x04, 0x37
        /*0002*/ 	.short	(.L_704 - .L_703)
.L_703:
        /*0004*/ 	.word	0x00000082


	//----- nvinfo : EIATTR_SW2861232_WAR
	.align		4
.L_704:
        /*0008*/ 	.byte	0x01, 0x35
	.zero		2


	//----- nvinfo : EIATTR_PARAM_CBANK
	.align		4
        /*000c*/ 	.byte	0x04, 0x0a
        /*000e*/ 	.short	(.L_706 - .L_705)
	.align		4
.L_705:
        /*0010*/ 	.word	index@(.nv.constant0._ZN5flash16flash_fwd_kernelI23Flash_fwd_kernel_traitsILi256ELi64ELi64ELi4ELb0ELb0EN7cutlass10bfloat16_tE19Flash_kernel_traitsILi256ELi64ELi64ELi4ES3_EELb1ELb0ELb1ELb1ELb0ELb0ELb0ELb1EEEvNS_16Flash_fwd_paramsE)
        /*0014*/ 	.short	0x0160
        /*0016*/ 	.short	0x01d0


	//----- nvinfo : EIATTR_CBANK_PARAM_SIZE
	.align		4
.L_706:
        /*0018*/ 	.byte	0x03, 0x19
        /*001a*/ 	.short	0x01d0


	//----- nvinfo : EIATTR_KPARAM_INFO
	.align		4
        /*001c*/ 	.byte	0x04, 0x17
        /*001e*/ 	.short	(.L_708 - .L_707)
.L_707:
        /*0020*/ 	.word	0x00000000
        /*0024*/ 	.short	0x0000
        /*0026*/ 	.short	0x0000
        /*0028*/ 	.byte	0x00, 0xf0, 0x41, 0x07


	//----- nvinfo : EIATTR_MAXREG_COUNT
	.align		4
.L_708:
        /*002c*/ 	.byte	0x03, 0x1b
        /*002e*/ 	.short	0x00ff


	//----- nvinfo : EIATTR_NUM_BARRIERS
	.align		4
        /*0030*/ 	.byte	0x02, 0x4c
        /*0032*/ 	.byte	0x01
	.zero		1


	//----- nvinfo : EIATTR_ANNOTATIONS
	.align		4
        /*0034*/ 	.byte	0x04, 0x55
        /*0036*/ 	.short	(.L_710 - .L_709)


	//   ....[0]....
.L_709:
        /* <DEDUP_REMOVED lines=106> */


	//----- nvinfo : EIATTR_MERCURY_ISA_VERSION
	.align		4
.L_710:
        /*06c0*/ 	.byte	0x03, 0x5f
        /*06c2*/ 	.short	0x0000


	//----- nvinfo : EIATTR_COOP_GROUP_MASK_REGIDS
	.align		4
        /*06c4*/ 	.byte	0x04, 0x29
        /*06c6*/ 	.short	(.L_712 - .L_711)


	//   ....[0]....
.L_711:
        /*06c8*/ 	.word	0xffffffff


	//   ....[1]....
        /*06cc*/ 	.word	0xffffffff


	//   ....[2]....
        /*06d0*/ 	.word	0xffffffff


	//   ....[3]....
        /*06d4*/ 	.word	0xffffffff


	//   ....[4]....
        /*06d8*/ 	.word	0xffffffff


	//   ....[5]....
        /*06dc*/ 	.word	0xffffffff


	//   ....[6]....
        /*06e0*/ 	.word	0xffffffff


	//   ....[7]....
        /*06e4*/ 	.word	0xffffffff


	//   ....[8]....
        /*06e8*/ 	.word	0xffffffff


	//   ....[9]....
        /*06ec*/ 	.word	0xffffffff


	//   ....[10]....
        /*06f0*/ 	.word	0xffffffff


	//   ....[11]....
        /*06f4*/ 	.word	0xffffffff


	//   ....[12]....
        /*06f8*/ 	.word	0xffffffff


	//   ....[13]....
        /*06fc*/ 	.word	0xffffffff


	//   ....[14]....
        /*0700*/ 	.word	0xffffffff


	//   ....[15]....
        /*0704*/ 	.word	0xffffffff


	//----- nvinfo : EIATTR_COOP_GROUP_INSTR_OFFSETS
	.align		4
.L_712:
        /*0708*/ 	.byte	0x04, 0x28
        /*070a*/ 	.short	(.L_714 - .L_713)


	//   ....[0]....
.L_713:
        /*070c*/ 	.word	0x00007170


	//   ....[1]....
        /*0710*/ 	.word	0x00007190


	//   ....[2]....
        /*0714*/ 	.word	0x00007200


	//   ....[3]....
        /*0718*/ 	.word	0x00007220


	//   ....[4]....
        /*071c*/ 	.word	0x0000dc90


	//   ....[5]....
        /*0720*/ 	.word	0x0000dca0


	//   ....[6]....
        /*0724*/ 	.word	0x0000dd20


	//   ....[7]....
        /*0728*/ 	.word	0x0000dd30


	//   ....[8]....
        /*072c*/ 	.word	0x00016150


	//   ....[9]....
        /*0730*/ 	.word	0x00016170


	//   ....[10]....
        /*0734*/ 	.word	0x00016190


	//   ....[11]....
        /*0738*/ 	.word	0x000161b0


	//   ....[12]....
        /*073c*/ 	.word	0x00019f00


	//   ....[13]....
        /*0740*/ 	.word	0x00019f10


	//   ....[14]....
        /*0744*/ 	.word	0x00019f30


	//   ....[15]....
        /*0748*/ 	.word	0x00019f60


	//----- nvinfo : EIATTR_EXIT_INSTR_OFFSETS
	.align		4
.L_714:
        /*074c*/ 	.byte	0x04, 0x1c
        /*074e*/ 	.short	(.L_716 - .L_715)


	//   ....[0]....
.L_715:
        /*0750*/ 	.word	0x000006a0


	//   ....[1]....
        /*0754*/ 	.word	0x00001330


	//   ....[2]....
        /*0758*/ 	.word	0x000013b0


	//   ....[3]....
        /*075c*/ 	.word	0x0001ba70


	//   ....[4]....
        /*0760*/ 	.word	0x0001bb90


	//   ....[5]....
        /*0764*/ 	.word	0x0001bbb0


	//----- nvinfo : EIATTR_CTAIDZ_USED
	.align		4
.L_716:
        /*0768*/ 	.byte	0x01, 0x04
	.zero		2


	//----- nvinfo : EIATTR_CRS_STACK_SIZE
	.align		4
        /*076c*/ 	.byte	0x04, 0x1e
        /*076e*/ 	.short	(.L_718 - .L_717)
.L_717:
        /*0770*/ 	.word	0x00000000
.L_718:


//--------------------- .nv.info._ZN5flash16flash_fwd_kernelI23Flash_fwd_kernel_traitsILi256ELi64ELi64ELi4ELb0ELb0EN7cutlass10bfloat16_tE19Flash_kernel_traitsILi256ELi64ELi64ELi4ES3_EELb0ELb0ELb1ELb1ELb0ELb0ELb1ELb0EEEvNS_16Flash_fwd_paramsE --------------------------
	.section	.nv.info._ZN5flash16flash_fwd_kernelI23Flash_fwd_kernel_traitsILi256ELi64ELi64ELi4ELb0ELb0EN7cutlass10bfloat16_tE19Flash_kernel_traitsILi256ELi64ELi64ELi4ES3_EELb0ELb0ELb1ELb1ELb0ELb0ELb1ELb0EEEvNS_16Flash_fwd_paramsE,"",@"SHT_CUDA_INFO"
	.sectionflags	@""
	.align	4


	//----- nvinfo : EIATTR_CUDA_API_VERSION
	.align		4
        /*0000*/ 	.byte	0x04, 0x37
        /*0002*/ 	.short	(.L_720 - .L_719)
.L_719:
        /*0004*/ 	.word	0x00000082


	//----- nvinfo : EIATTR_SW2861232_WAR
	.align		4
.L_720:
        /*0008*/ 	.byte	0x01, 0x35
	.zero		2


	//----- nvinfo : EIATTR_PARAM_CBANK
	.align		4
        /*000c*/ 	.byte	0x04, 0x0a
        /*000e*/ 	.short	(.L_722 - .L_721)
	.align		4
.L_721:
        /*0010*/ 	.word	index@(.nv.constant0._ZN5flash16flash_fwd_kernelI23Flash_fwd_kernel_traitsILi256ELi64ELi64ELi4ELb0ELb0EN7cutlass10bfloat16_tE19Flash_kernel_traitsILi256ELi64ELi64ELi4ES3_EELb0ELb0ELb1ELb1ELb0ELb0ELb1ELb0EEEvNS_16Flash_fwd_paramsE)
        /*0014*/ 	.short	0x0160
        /*0016*/ 	.short	0x01d0


	//----- nvinfo : EIATTR_CBANK_PARAM_SIZE
	.align		4
.L_722:
        /*0018*/ 	.byte	0x03, 0x19
        /*001a*/ 	.short	0x01d0


	//----- nvinfo : EIATTR_KPARAM_INFO
	.align		4
        /*001c*/ 	.byte	0x04, 0x17
        /*001e*/ 	.short	(.L_724 - .L_723)
.L_723:
        /*0020*/ 	.word	0x00000000
        /*0024*/ 	.short	0x0000
        /*0026*/ 	.short	0x0000
        /*0028*/ 	.byte	0x00, 0xf0, 0x41, 0x07


	//----- nvinfo : EIATTR_MAXREG_COUNT
	.align		4
.L_724:
        /*002c*/ 	.byte	0x03, 0x1b
        /*002e*/ 	.short	0x00ff


	//----- nvinfo : EIATTR_NUM_BARRIERS
	.align		4
        /*0030*/ 	.byte	0x02, 0x4c
        /*0032*/ 	.byte	0x01
	.zero		1


	//----- nvinfo : EIATTR_ANNOTATIONS
	.align		4
        /*0034*/ 	.byte	0x04, 0x55
        /*0036*/ 	.short	(.L_726 - .L_725)


	//   ....[0]....
.L_725:
        /*0038*/ 	.word	0x00000001
        /*003c*/ 	.byte	0x00, 0xd6, 0x00, 0x00, 0x01, 0x00, 0x00, 0x00, 0x10, 0xd6, 0x00, 0x00, 0x01, 0x00, 0x00, 0x00
        /*004c*/ 	.byte	0x20, 0xd6, 0x00, 0x00, 0x01, 0x00, 0x00, 0x00, 0x00, 0xdd, 0x00, 0x00, 0x01, 0x00, 0x00, 0x00
        /*005c*/ 	.byte	0x30, 0xdd, 0x00, 0x00, 0x01, 0x00, 0x00, 0x00, 0x80, 0xde, 0x00, 0x00, 0x01, 0x00, 0x00, 0x00
        /*006c*/ 	.byte	0xc0, 0xde, 0x00, 0x00, 0x01, 0x00, 0x00, 0x00, 0x20, 0xe0, 0x00, 0x00, 0x01, 0x00, 0x00, 0x00
        /*007c*/ 	.byte	0x30, 0xf4, 0x00, 0x00, 0x01, 0x00, 0x00, 0x00, 0x60, 0xf5, 0x00, 0x00


	//----- nvinfo : EIATTR_MERCURY_ISA_VERSION
	.align		4
.L_726:
        /*0088*/ 	.byte	0x03, 0x5f
        /*008a*/ 	.short	0x0000


	//----- nvinfo : EIATTR_COOP_GROUP_MASK_REGIDS
	.align		4
        /*008c*/ 	.byte	0x04, 0x29
        /*008e*/ 	.short	(.L_728 - .L_727)


	//   ....[0]....
.L_727:
        /*0090*/ 	.word	0xffffffff


	//   ....[1]....
        /*0094*/ 	.word	0xffffffff


	//   ....[2]....
        /*0098*/ 	.word	0xffffffff


	//   ....[3]....
        /*009c*/ 	.word	0xffffffff


	//   ....[4]....
        /*00a0*/ 	.word	0xffffffff


	//   ....[5]....
        /*00a4*/ 	.word	0xffffffff


	//   ....[6]....
        /*00a8*/ 	.word	0xffffffff


	//   ....[7]....
        /*00ac*/ 	.word	0xffffffff


	//   ....[8]....
        /*00b0*/ 	.word	0xffffffff


	//   ....[9]....
        /*00b4*/ 	.word	0xffffffff


	//   ....[10]....
        /*00b8*/ 	.word	0xffffffff


	//   ....[11]....
        /*00bc*/ 	.word	0xffffffff


	//   ....[12]....
        /*00c0*/ 	.word	0xffffffff


	//   ....[13]....
        /*00c4*/ 	.word	0xffffffff


	//   ....[14]....
        /*00c8*/ 	.word	0xffffffff


	//   ....[15]....
        /*00cc*/ 	.word	0xffffffff


	//----- nvinfo : EIATTR_COOP_GROUP_INSTR_OFFSETS
	.align		4
.L_728:
        /*00d0*/ 	.byte	0x04, 0x28
        /*00d2*/ 	.short	(.L_730 - .L_729)


	//   ....[0]....
.L_729:
        /*00d4*/ 	.word	0x00006f80


	//   ....[1]....
        /*00d8*/ 	.word	0x00006fa0


	//   ....[2]....
        /*00dc*/ 	.word	0x00007040


	//   ....[3]....
        /*00e0*/ 	.word	0x00007050


	//   ....[4]....
        /*00e4*/ 	.word	0x0000b730


	//   ....[5]....
        /*00e8*/ 	.word	0x0000b740


	//   ....[6]....
        /*00ec*/ 	.word	0x0000b770


	//   ....[7]....
        /*00f0*/ 	.word	0x0000b780


	//   ....[8]....
        /*00f4*/ 	.word	0x00010a40


	//   ....[9]....
        /*00f8*/ 	.word	0x00010bd0


	//   ....[10]....
        /*00fc*/ 	.word	0x00010be0


	//   ....[11]....
        /*0100*/ 	.word	0x00010c00


	//   ....[12]....
        /*0104*/ 	.word	0x00012970


	//   ....[13]....
        /*0108*/ 	.word	0x000129b0


	//   ....[14]....
        /*010c*/ 	.word	0x00012ac0


	//   ....[15]....
        /*0110*/ 	.word	0x00012af0


	//----- nvinfo : EIATTR_EXIT_INSTR_OFFSETS
	.align		4
.L_730:
        /*0114*/ 	.byte	0x04, 0x1c
        /*0116*/ 	.short	(.L_732 - .L_731)


	//   ....[0]....
.L_731:
        /*0118*/ 	.word	0x000004e0


	//   ....[1]....
        /*011c*/ 	.word	0x00001150


	//   ....[2]....
        /*0120*/ 	.word	0x000011d0


	//   ....[3]....
        /*0124*/ 	.word	0x00014830


	//   ....[4]....
        /*0128*/ 	.word	0x00014950


	//   ....[5]....
        /*012c*/ 	.word	0x00014970


	//----- nvinfo : EIATTR_CTAIDZ_USED
	.align		4
.L_732:
        /*0130*/ 	.byte	0x01, 0x04
	.zero		2


	//----- nvinfo : EIATTR_CRS_STACK_SIZE
	.align		4
        /*0134*/ 	.byte	0x04, 0x1e
        /*0136*/ 	.short	(.L_734 - .L_733)
.L_733:
        /*0138*/ 	.word	0x00000000
.L_734:


//--------------------- .nv.info._ZN5flash16flash_fwd_kernelI23Flash_fwd_kernel_traitsILi256ELi128ELi64ELi8ELb0ELb0EN7cutlass10bfloat16_tE19Flash_kernel_traitsILi256ELi128ELi64ELi8ES3_EELb1ELb0ELb0ELb0ELb0ELb0ELb0ELb0EEEvNS_16Flash_fwd_paramsE --------------------------
	.section	.nv.info._ZN5flash16flash_fwd_kernelI23Flash_fwd_kernel_traitsILi256ELi128ELi64ELi8ELb0ELb0EN7cutlass10bfloat16_tE19Flash_kernel_traitsILi256ELi128ELi64ELi8ES3_EELb1ELb0ELb0ELb0ELb0ELb0ELb0ELb0EEEvNS_16Flash_fwd_paramsE,"",@"SHT_CUDA_INFO"
	.sectionflags	@""
	.align	4


	//----- nvinfo : EIATTR_CUDA_API_VERSION
	.align		4
        /*0000*/ 	.byte	0x04, 0x37
        /*0002*/ 	.short	(.L_736 - .L_735)
.L_735:
        /*0004*/ 	.word	0x00000082


	//----- nvinfo : EIATTR_SW2861232_WAR
	.align		4
.L_736:
        /*0008*/ 	.byte	0x01, 0x35
	.zero		2


	//----- nvinfo : EIATTR_PARAM_CBANK
	.align		4
        /*000c*/ 	.byte	0x04, 0x0a
        /*000e*/ 	.short	(.L_738 - .L_737)
	.align		4
.L_737:
        /*0010*/ 	.word	index@(.nv.constant0._ZN5flash16flash_fwd_kernelI23Flash_fwd_kernel_traitsILi256ELi128ELi64ELi8ELb0ELb0EN7cutlass10bfloat16_tE19Flash_kernel_traitsILi256ELi128ELi64ELi8ES3_EELb1ELb0ELb0ELb0ELb0ELb0ELb0ELb0EEEvNS_16Flash_fwd_paramsE)
        /*0014*/ 	.short	0x0160
        /*0016*/ 	.short	0x01d0


	//----- nvinfo : EIATTR_CBANK_PARAM_SIZE
	.align		4
.L_738:
        /*0018*/ 	.byte	0x03, 0x19
        /*001a*/ 	.short	0x01d0


	//----- nvinfo : EIATTR_KPARAM_INFO
	.align		4
        /*001c*/ 	.byte	0x04, 0x17
        /*001e*/ 	.short	(.L_740 - .L_739)
.L_739:
        /*0020*/ 	.word	0x00000000
        /*0024*/ 	.short	0x0000
        /*0026*/ 	.short	0x0000
        /*0028*/ 	.byte	0x00, 0xf0, 0x41, 0x07


	//----- nvinfo : EIATTR_MAXREG_COUNT
	.align		4
.L_740:
        /*002c*/ 	.byte	0x03, 0x1b
        /*002e*/ 	.short	0x00ff


	//----- nvinfo : EIATTR_NUM_BARRIERS
	.align		4
        /*0030*/ 	.byte	0x02, 0x4c
        /*0032*/ 	.byte	0x01
	.zero		1


	//----- nvinfo : EIATTR_ANNOTATIONS
	.align		4
        /*0034*/ 	.byte	0x04, 0x55
        /*0036*/ 	.short	(.L_742 - .L_741)


	//   ....[0]....
.L_741:
        /* <DEDUP_REMOVED lines=29> */


	//----- nvinfo : EIATTR_MERCURY_ISA_VERSION
	.align		4
.L_742:
        /*01f8*/ 	.byte	0x03, 0x5f
        /*01fa*/ 	.short	0x0000


	//----- nvinfo : EIATTR_INT_WARP_WIDE_INSTR_OFFSETS
	.align		4
        /*01fc*/ 	.byte	0x04, 0x31
        /*01fe*/ 	.short	(.L_744 - .L_743)


	//   ....[0]....
.L_743:
        /*0200*/ 	.word	0x000079b0


	//----- nvinfo : EIATTR_COOP_GROUP_MASK_REGIDS
	.align		4
.L_744:
        /*0204*/ 	.byte	0x04, 0x29
        /*0206*/ 	.short	(.L_746 - .L_745)


	//   ....[0]....
.L_745:
        /*0208*/ 	.word	0xffffffff


	//   ....[1]....
        /*020c*/ 	.word	0xffffffff


	//   ....[2]....
        /*0210*/ 	.word	0xffffffff


	//   ....[3]....
        /*0214*/ 	.word	0xffffffff


	//   ....[4]....
        /*0218*/ 	.word	0xffffffff


	//   ....[5]....
        /*021c*/ 	.word	0xffffffff


	//   ....[6]....
        /*0220*/ 	.word	0xffffffff


	//   ....[7]....
        /*0224*/ 	.word	0xffffffff


	//   ....[8]....
        /*0228*/ 	.word	0xffffffff


	//   ....[9]....
        /*022c*/ 	.word	0xffffffff


	//   ....[10]....
        /*0230*/ 	.word	0xffffffff


	//   ....[11]....
        /*0234*/ 	.word	0xffffffff


	//----- nvinfo : EIATTR_COOP_GROUP_INSTR_OFFSETS
	.align		4
.L_746:
        /*0238*/ 	.byte	0x04, 0x28
        /*023a*/ 	.short	(.L_748 - .L_747)


	//   ....[0]....
.L_747:
        /*023c*/ 	.word	0x00004660


	//   ....[1]....
        /*0240*/ 	.word	0x00004690


	//   ....[2]....
        /*0244*/ 	.word	0x000046c0


	//   ....[3]....
        /*0248*/ 	.word	0x00004730


	//   ....[4]....
        /*024c*/ 	.word	0x00009380


	//   ....[5]....
        /*0250*/ 	.word	0x000093d0


	//   ....[6]....
        /*0254*/ 	.word	0x00009400


	//   ....[7]....
        /*0258*/ 	.word	0x00009410


	//   ....[8]....
        /*025c*/ 	.word	0x0000b920


	//   ....[9]....
        /*0260*/ 	.word	0x0000b960


	//   ....[10]....
        /*0264*/ 	.word	0x0000ba40


	//   ....[11]....
        /*0268*/ 	.word	0x0000ba70


	//----- nvinfo : EIATTR_EXIT_INSTR_OFFSETS
	.align		4
.L_748:
        /*026c*/ 	.byte	0x04, 0x1c
        /*026e*/ 	.short	(.L_750 - .L_749)


	//   ....[0]....
.L_749:
        /*0270*/ 	.word	0x00000730


	//   ....[1]....
        /*0274*/ 	.word	0x0000d7f0


	//   ....[2]....
        /*0278*/ 	.word	0x0000d910


	//   ....[3]....
        /*027c*/ 	.word	0x0000d930


	//   ....[4]....
        /*0280*/ 	.word	0x0000e440


	//   ....[5]....
        /*0284*/ 	.word	0x0000e4c0


	//----- nvinfo : EIATTR_CTAIDZ_USED
	.align		4
.L_750:
        /*0288*/ 	.byte	0x01, 0x04
	.zero		2


	//----- nvinfo : EIATTR_CRS_STACK_SIZE
	.align		4
        /*028c*/ 	.byte	0x04, 0x1e
        /*028e*/ 	.short	(.L_752 - .L_751)
.L_751:
        /*0290*/ 	.word	0x00000000
.L_752:


//--------------------- .nv.info._ZN5flash16flash_fwd_kernelI23Flash_fwd_kernel_traitsILi256ELi128ELi64ELi8ELb0ELb0EN7cutlass10bfloat16_tE19Flash_kernel_traitsILi256ELi128ELi64ELi8ES3_EELb1ELb0ELb1ELb0ELb0ELb0ELb0ELb0EEEvNS_16Flash_fwd_paramsE --------------------------
	.section	.nv.info._ZN5flash16flash_fwd_kernelI23Flash_fwd_kernel_traitsILi256ELi128ELi64ELi8ELb0ELb0EN7cutlass10bfloat16_tE19Flash_kernel_traitsILi256ELi128ELi64ELi8ES3_EELb1ELb0ELb1ELb0ELb0ELb0ELb0ELb0EEEvNS_16Flash_fwd_paramsE,"",@"SHT_CUDA_INFO"
	.sectionflags	@""
	.align	4


	//----- nvinfo : EIATTR_CUDA_API_VERSION
	.align		4
        /*0000*/ 	.byte	0x04, 0x37
        /*0002*/ 	.short	(.L_754 - .L_753)
.L_753:
        /*0004*/ 	.word	0x00000082


	//----- nvinfo : EIATTR_SW2861232_WAR
	.align		4
.L_754:
        /*0008*/ 	.byte	0x01, 0x35
	.zero		2


	//----- nvinfo : EIATTR_PARAM_CBANK
	.align		4
        /*000c*/ 	.byte	0x04, 0x0a
        /*000e*/ 	.short	(.L_756 - .L_755)
	.align		4
.L_755:
        /*0010*/ 	.word	index@(.nv.constant0._ZN5flash16flash_fwd_kernelI23Flash_fwd_kernel_traitsILi256ELi128ELi64ELi8ELb0ELb0EN7cutlass10bfloat16_tE19Flash_kernel_traitsILi256ELi128ELi64ELi8ES3_EELb1ELb0ELb1ELb0ELb0ELb0ELb0ELb0EEEvNS_16Flash_fwd_paramsE)
        /*0014*/ 	.short	0x0160
        /*0016*/ 	.short	0x01d0


	//----- nvinfo : EIATTR_CBANK_PARAM_SIZE
	.align		4
.L_756:
        /*0018*/ 	.byte	0x03, 0x19
        /*001a*/ 	.short	0x01d0


	//----- nvinfo : EIATTR_KPARAM_INFO
	.align		4
        /*001c*/ 	.byte	0x04, 0x17
        /*001e*/ 	.short	(.L_758 - .L_757)
.L_757:
        /*0020*/ 	.word	0x00000000
        /*0024*/ 	.short	0x0000
        /*0026*/ 	.short	0x0000
        /*0028*/ 	.byte	0x00, 0xf0, 0x41, 0x07


	//----- nvinfo : EIATTR_MAXREG_COUNT
	.align		4
.L_758:
        /*002c*/ 	.byte	0x03, 0x1b
        /*002e*/ 	.short	0x00ff


	//----- nvinfo : EIATTR_NUM_BARRIERS
	.align		4
        /*0030*/ 	.byte	0x02, 0x4c
        /*0032*/ 	.byte	0x01
	.zero		1


	//----- nvinfo : EIATTR_ANNOTATIONS
	.align		4
        /*0034*/ 	.byte	0x04, 0x55
        /*0036*/ 	.short	(.L_760 - .L_759)


	//   ....[0]....
.L_759:
        /* <DEDUP_REMOVED lines=15> */


	//----- nvinfo : EIATTR_MERCURY_ISA_VERSION
	.align		4
.L_760:
        /*0118*/ 	.byte	0x03, 0x5f
        /*011a*/ 	.short	0x0000


	//----- nvinfo : EIATTR_COOP_GROUP_MASK_REGIDS
	.align		4
        /*011c*/ 	.byte	0x04, 0x29
        /*011e*/ 	.short	(.L_762 - .L_761)


	//   ....[0]....
.L_761:
        /*0120*/ 	.word	0xffffffff


	//   ....[1]....
        /*0124*/ 	.word	0xffffffff


	//   ....[2]....
        /*0128*/ 	.word	0xffffffff


	//   ....[3]....
        /*012c*/ 	.word	0xffffffff


	//   ....[4]....
        /*0130*/ 	.word	0xffffffff


	//   ....[5]....
        /*0134*/ 	.word	0xffffffff


	//   ....[6]....
        /*0138*/ 	.word	0xffffffff


	//   ....[7]....
        /*013c*/ 	.word	0xffffffff


	//   ....[8]....
        /*0140*/ 	.word	0xffffffff


	//   ....[9]....
        /*0144*/ 	.word	0xffffffff


	//   ....[10]....
        /*0148*/ 	.word	0xffffffff


	//   ....[11]....
        /*014c*/ 	.word	0xffffffff


	//   ....[12]....
        /*0150*/ 	.word	0xffffffff


	//   ....[13]....
        /*0154*/ 	.word	0xffffffff


	//   ....[14]....
        /*0158*/ 	.word	0xffffffff


	//   ....[15]....
        /*015c*/ 	.word	0xffffffff


	//   ....[16]....
        /*0160*/ 	.word	0xffffffff


	//   ....[17]....
        /*0164*/ 	.word	0xffffffff


	//   ....[18]....
        /*0168*/ 	.word	0xffffffff


	//   ....[19]....
        /*016c*/ 	.word	0xffffffff


	//----- nvinfo : EIATTR_COOP_GROUP_INSTR_OFFSETS
	.align		4
.L_762:
        /*0170*/ 	.byte	0x04, 0x28
        /*0172*/ 	.short	(.L_764 - .L_763)


	//   ....[0]....
.L_763:
        /*0174*/ 	.word	0x00005350


	//   ....[1]....
        /*0178*/ 	.word	0x00005540


	//   ....[2]....
        /*017c*/ 	.word	0x000056a0


	//   ....[3]....
        /*0180*/ 	.word	0x000057d0


	//   ....[4]....
        /*0184*/ 	.word	0x000093d0


	//   ....[5]....
        /*0188*/ 	.word	0x00009490


	//   ....[6]....
        /*018c*/ 	.word	0x000094c0


	//   ....[7]....
        /*0190*/ 	.word	0x00009540


	//   ....[8]....
        /*0194*/ 	.word	0x0000dac0


	//   ....[9]....
        /*0198*/ 	.word	0x0000daf0


	//   ....[10]....
        /*019c*/ 	.word	0x0000dbc0


	//   ....[11]....
        /*01a0*/ 	.word	0x0000dbf0


	//   ....[12]....
        /*01a4*/ 	.word	0x00012400


	//   ....[13]....
        /*01a8*/ 	.word	0x00012460


	//   ....[14]....
        /*01ac*/ 	.word	0x00012480


	//   ....[15]....
        /*01b0*/ 	.word	0x000124a0


	//   ....[16]....
        /*01b4*/ 	.word	0x00014b60


	//   ....[17]....
        /*01b8*/ 	.word	0x00014ba0


	//   ....[18]....
        /*01bc*/ 	.word	0x00014cc0


	//   ....[19]....
        /*01c0*/ 	.word	0x00014d00


	//----- nvinfo : EIATTR_EXIT_INSTR_OFFSETS
	.align		4
.L_764:
        /*01c4*/ 	.byte	0x04, 0x1c
        /*01c6*/ 	.short	(.L_766 - .L_765)


	//   ....[0]....
.L_765:
        /*01c8*/ 	.word	0x000006e0


	//   ....[1]....
        /*01cc*/ 	.word	0x00001350


	//   ....[2]....
        /*01d0*/ 	.word	0x000013d0


	//   ....[3]....
        /*01d4*/ 	.word	0x00016a50


	//   ....[4]....
        /*01d8*/ 	.word	0x00016b70


	//   ....[5]....
        /*01dc*/ 	.word	0x00016b90


	//----- nvinfo : EIATTR_CTAIDZ_USED
	.align		4
.L_766:
        /*01e0*/ 	.byte	0x01, 0x04
	.zero		2


	//----- nvinfo : EIATTR_CRS_STACK_SIZE
	.align		4
        /*01e4*/ 	.byte	0x04, 0x1e
        /*01e6*/ 	.short	(.L_768 - .L_767)
.L_767:
        /*01e8*/ 	.word	0x00000000
.L_768:


//--------------------- .nv.info._ZN5flash16flash_fwd_kernelI23Flash_fwd_kernel_traitsILi256ELi128ELi64ELi8ELb0ELb0EN7cutlass10bfloat16_tE19Flash_kernel_traitsILi256ELi128ELi64ELi8ES3_EELb1ELb0ELb0ELb0ELb0ELb1ELb0ELb0EEEvNS_16Flash_fwd_paramsE --------------------------
	.section	.nv.info._ZN5flash16flash_fwd_kernelI23Flash_fwd_kernel_traitsILi256ELi128ELi64ELi8ELb0ELb0EN7cutlass10bfloat16_tE19Flash_kernel_traitsILi256ELi128ELi64ELi8ES3_EELb1ELb0ELb0ELb0ELb0ELb1ELb0ELb0EEEvNS_16Flash_fwd_paramsE,"",@"SHT_CUDA_INFO"
	.sectionflags	@""
	.align	4


	//----- nvinfo : EIATTR_CUDA_API_VERSION
	.align		4
        /*0000*/ 	.byte	0x04, 0x37
        /*0002*/ 	.short	(.L_770 - .L_769)
.L_769:
        /*0004*/ 	.word	0x00000082


	//----- nvinfo : EIATTR_SW2861232_WAR
	.align		4
.L_770:
        /*0008*/ 	.byte	0x01, 0x35
	.zero		2


	//----- nvinfo : EIATTR_PARAM_CBANK
	.align		4
        /*000c*/ 	.byte	0x04, 0x0a
        /*000e*/ 	.short	(.L_772 - .L_771)
	.align		4
.L_771:
        /*0010*/ 	.word	index@(.nv.constant0._ZN5flash16flash_fwd_kernelI23Flash_fwd_kernel_traitsILi256ELi128ELi64ELi8ELb0ELb0EN7cutlass10bfloat16_tE19Flash_kernel_traitsILi256ELi128ELi64ELi8ES3_EELb1ELb0ELb0ELb0ELb0ELb1ELb0ELb0EEEvNS_16Flash_fwd_paramsE)
        /*0014*/ 	.short	0x0160
        /*0016*/ 	.short	0x01d0


	//----- nvinfo : EIATTR_CBANK_PARAM_SIZE
	.align		4
.L_772:
        /*0018*/ 	.byte	0x03, 0x19
        /*001a*/ 	.short	0x01d0


	//----- nvinfo : EIATTR_KPARAM_INFO
	.align		4
        /*001c*/ 	.byte	0x04, 0x17
        /*001e*/ 	.short	(.L_774 - .L_773)
.L_773:
        /*0020*/ 	.word	0x00000000
        /*0024*/ 	.short	0x0000
        /*0026*/ 	.short	0x0000
        /*0028*/ 	.byte	0x00, 0xf0, 0x41, 0x07


	//----- nvinfo : EIATTR_MAXREG_COUNT
	.align		4
.L_774:
        /*002c*/ 	.byte	0x03, 0x1b
        /*002e*/ 	.short	0x00ff


	//----- nvinfo : EIATTR_NUM_BARRIERS
	.align		4
        /*0030*/ 	.byte	0x02, 0x4c
        /*0032*/ 	.byte	0x01
	.zero		1


	//----- nvinfo : EIATTR_ANNOTATIONS
	.align		4
        /*0034*/ 	.byte	0x04, 0x55
        /*0036*/ 	.short	(.L_776 - .L_775)


	//   ....[0]....
.L_775:
        /*0038*/ 	.word	0x00000001
        /*003c*/ 	.byte	0xa0, 0x4f, 0x00, 0x00, 0x01, 0x00, 0x00, 0x00, 0x00, 0x61, 0x00, 0x00, 0x01, 0x00, 0x00, 0x00
        /*004c*/ 	.byte	0x20, 0x62, 0x00, 0x00, 0x01, 0x00, 0x00, 0x00, 0xe0, 0x7f, 0x00, 0x00


	//----- nvinfo : EIATTR_MERCURY_ISA_VERSION
	.align		4
.L_776:
        /*0058*/ 	.byte	0x03, 0x5f
        /*005a*/ 	.short	0x0000


	//----- nvinfo : EIATTR_COOP_GROUP_MASK_REGIDS
	.align		4
        /*005c*/ 	.byte	0x04, 0x29
        /*005e*/ 	.short	(.L_778 - .L_777)


	//   ....[0]....
.L_777:
        /*0060*/ 	.word	0xffffffff


	//   ....[1]....
        /*0064*/ 	.word	0xffffffff


	//   ....[2]....
        /*0068*/ 	.word	0xffffffff


	//   ....[3]....
        /*006c*/ 	.word	0xffffffff


	//   ....[4]....
        /*0070*/ 	.word	0xffffffff


	//   ....[5]....
        /*0074*/ 	.word	0xffffffff


	//   ....[6]....
        /*0078*/ 	.word	0xffffffff


	//   ....[7]....
        /*007c*/ 	.word	0xffffffff


	//   ....[8]....
        /*0080*/ 	.word	0xffffffff


	//   ....[9]....
        /*0084*/ 	.word	0xffffffff


	//   ....[10]....
        /*0088*/ 	.word	0xffffffff


	//   ....[11]....
        /*008c*/ 	.word	0xffffffff


	//----- nvinfo : EIATTR_COOP_GROUP_INSTR_OFFSETS
	.align		4
.L_778:
        /*0090*/ 	.byte	0x04, 0x28
        /*0092*/ 	.short	(.L_780 - .L_779)


	//   ....[0]....
.L_779:
        /*0094*/ 	.word	0x000032b0


	//   ....[1]....
        /*0098*/ 	.word	0x000033c0


	//   ....[2]....
        /*009c*/ 	.word	0x000033e0


	//   ....[3]....
        /*00a0*/ 	.word	0x00003480


	//   ....[4]....
        /*00a4*/ 	.word	0x00006360


	//   ....[5]....
        /*00a8*/ 	.word	0x00006370


	//   ....[6]....
        /*00ac*/ 	.word	0x000063c0


	//   ....[7]....
        /*00b0*/ 	.word	0x000063d0


	//   ....[8]....
        /*00b4*/ 	.word	0x00008910


	//   ....[9]....
        /*00b8*/ 	.word	0x00008950


	//   ....[10]....
        /*00bc*/ 	.word	0x00008a60


	//   ....[11]....
        /*00c0*/ 	.word	0x00008a80


	//----- nvinfo : EIATTR_EXIT_INSTR_OFFSETS
	.align		4
.L_780:
        /*00c4*/ 	.byte	0x04, 0x1c
        /*00c6*/ 	.short	(.L_782 - .L_781)


	//   ....[0]....
.L_781:
        /*00c8*/ 	.word	0x00000720


	//   ....[1]....
        /*00cc*/ 	.word	0x0000a690


	//   ....[2]....
        /*00d0*/ 	.word	0x0000a780


	//   ....[3]....
        /*00d4*/ 	.word	0x0000b160


	//   ....[4]....
        /*00d8*/ 	.word	0x0000b1e0


	//----- nvinfo : EIATTR_CTAIDZ_USED
	.align		4
.L_782:
        /*00dc*/ 	.byte	0x01, 0x04
	.zero		2


	//----- nvinfo : EIATTR_CRS_STACK_SIZE
	.align		4
        /*00e0*/ 	.byte	0x04, 0x1e
        /*00e2*/ 	.short	(.L_784 - .L_783)
.L_783:
        /*00e4*/ 	.word	0x00000000
.L_784:


//--------------------- .nv.info._ZN5flash16flash_fwd_kernelI23Flash_fwd_kernel_traitsILi256ELi128ELi64ELi8ELb0ELb0EN7cutlass10bfloat16_tE19Flash_kernel_traitsILi256ELi128ELi64ELi8ES3_EELb0ELb0ELb0ELb0ELb0ELb1ELb1ELb0EEEvNS_16Flash_fwd_paramsE --------------------------
	.section	.nv.info._ZN5flash16flash_fwd_kernelI23Flash_fwd_kernel_traitsILi256ELi128ELi64ELi8ELb0ELb0EN7cutlass10bfloat16_tE19Flash_kernel_traitsILi256ELi128ELi64ELi8ES3_EELb0ELb0ELb0ELb0ELb0ELb1ELb1ELb0EEEvNS_16Flash_fwd_paramsE,"",@"SHT_CUDA_INFO"
	.sectionflags	@""
	.align	4


	//----- nvinfo : EIATTR_CUDA_API_VERSION
	.align		4
        /*0000*/ 	.byte	0x04, 0x37
        /*0002*/ 	.short	(.L_786 - .L_785)
.L_785:
        /*0004*/ 	.word	0x00000082


	//----- nvinfo : EIATTR_SW2861232_WAR
	.align		4
.L_786:
        /*0008*/ 	.byte	0x01, 0x35
	.zero		2


	//----- nvinfo : EIATTR_PARAM_CBANK
	.align		4
        /*000c*/ 	.byte	0x04, 0x0a
        /*000e*/ 	.short	(.L_788 - .L_787)
	.align		4
.L_787:
        /*0010*/ 	.word	index@(.nv.constant0._ZN5flash16flash_fwd_kernelI23Flash_fwd_kernel_traitsILi256ELi128ELi64ELi8ELb0ELb0EN7cutlass10bfloat16_tE19Flash_kernel_traitsILi256ELi128ELi64ELi8ES3_EELb0ELb0ELb0ELb0ELb0ELb1ELb1ELb0EEEvNS_16Flash_fwd_paramsE)
        /*0014*/ 	.short	0x0160
        /*0016*/ 	.short	0x01d0


	//----- nvinfo : EIATTR_CBANK_PARAM_SIZE
	.align		4
.L_788:
        /*0018*/ 	.byte	0x03, 0x19
        /*001a*/ 	.short	0x01d0


	//----- nvinfo : EIATTR_KPARAM_INFO
	.align		4
        /*001c*/ 	.byte	0x04, 0x17
        /*001e*/ 	.short	(.L_790 - .L_789)
.L_789:
        /*0020*/ 	.word	0x00000000
        /*0024*/ 	.short	0x0000
        /*0026*/ 	.short	0x0000
        /*0028*/ 	.byte	0x00, 0xf0, 0x41, 0x07


	//----- nvinfo : EIATTR_MAXREG_COUNT
	.align		4
.L_790:
        /*002c*/ 	.byte	0x03, 0x1b
        /*002e*/ 	.short	0x00ff


	//----- nvinfo : EIATTR_NUM_BARRIERS
	.align		4
        /*0030*/ 	.byte	0x02, 0x4c
        /*0032*/ 	.byte	0x01
	.zero		1


	//----- nvinfo : EIATTR_ANNOTATIONS
	.align		4
        /*0034*/ 	.byte	0x04, 0x55
        /*0036*/ 	.short	(.L_792 - .L_791)


	//   ....[0]....
.L_791:
        /*0038*/ 	.word	0x00000001
        /*003c*/ 	.byte	0x40, 0x41, 0x00, 0x00, 0x01, 0x00, 0x00, 0x00, 0x30, 0x5d, 0x00, 0x00, 0x01, 0x00, 0x00, 0x00
        /*004c*/ 	.byte	0x50, 0x75, 0x00, 0x00, 0x01, 0x00, 0x00, 0x00, 0xc0, 0x7a, 0x00, 0x00


	//----- nvinfo : EIATTR_MERCURY_ISA_VERSION
	.align		4
.L_792:
        /*0058*/ 	.byte	0x03, 0x5f
        /*005a*/ 	.short	0x0000


	//----- nvinfo : EIATTR_COOP_GROUP_MASK_REGIDS
	.align		4
        /*005c*/ 	.byte	0x04, 0x29
        /*005e*/ 	.short	(.L_794 - .L_793)


	//   ....[0]....
.L_793:
        /*0060*/ 	.word	0xffffffff


	//   ....[1]....
        /*0064*/ 	.word	0xffffffff


	//   ....[2]....
        /*0068*/ 	.word	0xffffffff


	//   ....[3]....
        /*006c*/ 	.word	0xffffffff


	//   ....[4]....
        /*0070*/ 	.word	0xffffffff


	//   ....[5]....
        /*0074*/ 	.word	0xffffffff


	//   ....[6]....
        /*0078*/ 	.word	0xffffffff


	//   ....[7]....
        /*007c*/ 	.word	0xffffffff


	//   ....[8]....
        /*0080*/ 	.word	0xffffffff


	//   ....[9]....
        /*0084*/ 	.word	0xffffffff


	//   ....[10]....
        /*0088*/ 	.word	0xffffffff


	//   ....[11]....
        /*008c*/ 	.word	0xffffffff


	//----- nvinfo : EIATTR_COOP_GROUP_INSTR_OFFSETS
	.align		4
.L_794:
        /*0090*/ 	.byte	0x04, 0x28
        /*0092*/ 	.short	(.L_796 - .L_795)


	//   ....[0]....
.L_795:
        /*0094*/ 	.word	0x000032c0


	//   ....[1]....
        /*0098*/ 	.word	0x000032e0


	//   ....[2]....
        /*009c*/ 	.word	0x00003380


	//   ....[3]....
        /*00a0*/ 	.word	0x00003390


	//   ....[4]....
        /*00a4*/ 	.word	0x00005e70


	//   ....[5]....
        /*00a8*/ 	.word	0x00005e80


	//   ....[6]....
        /*00ac*/ 	.word	0x00005ea0


	//   ....[7]....
        /*00b0*/ 	.word	0x00005ec0


	//   ....[8]....
        /*00b4*/ 	.word	0x00007b00


	//   ....[9]....
        /*00b8*/ 	.word	0x00007c00


	//   ....[10]....
        /*00bc*/ 	.word	0x00007f90


	//   ....[11]....
        /*00c0*/ 	.word	0x00007fc0


	//----- nvinfo : EIATTR_EXIT_INSTR_OFFSETS
	.align		4
.L_796:
        /*00c4*/ 	.byte	0x04, 0x1c
        /*00c6*/ 	.short	(.L_798 - .L_797)


	//   ....[0]....
.L_797:
        /*00c8*/ 	.word	0x000004e0


	//   ....[1]....
        /*00cc*/ 	.word	0x00009820


	//   ....[2]....
        /*00d0*/ 	.word	0x00009910


	//   ....[3]....
        /*00d4*/ 	.word	0x0000a2e0


	//   ....[4]....
        /*00d8*/ 	.word	0x0000a360


	//----- nvinfo : EIATTR_CTAIDZ_USED
	.align		4
.L_798:
        /*00dc*/ 	.byte	0x01, 0x04
	.zero		2


	//----- nvinfo : EIATTR_CRS_STACK_SIZE
	.align		4
        /*00e0*/ 	.byte	0x04, 0x1e
        /*00e2*/ 	.short	(.L_800 - .L_799)
.L_799:
        /*00e4*/ 	.word	0x00000000
.L_800:


//--------------------- .nv.info._ZN5flash16flash_fwd_kernelI23Flash_fwd_kernel_traitsILi256ELi128ELi64ELi8ELb0ELb0EN7cutlass10bfloat16_tE19Flash_kernel_traitsILi256ELi128ELi64ELi8ES3_EELb1ELb0ELb0ELb1ELb0ELb0ELb0ELb0EEEvNS_16Flash_fwd_paramsE --------------------------
	.section	.nv.info._ZN5flash16flash_fwd_kernelI23Flash_fwd_kernel_traitsILi256ELi128ELi64ELi8ELb0ELb0EN7cutlass10bfloat16_tE19Flash_kernel_traitsILi256ELi128ELi64ELi8ES3_EELb1ELb0ELb0ELb1ELb0ELb0ELb0ELb0EEEvNS_16Flash_fwd_paramsE,"",@"SHT_CUDA_INFO"
	.sectionflags	@""
	.align	4


	//----- nvinfo : EIATTR_CUDA_API_VERSION
	.align		4
        /*0000*/ 	.byte	0x04, 0x37
        /*0002*/ 	.short	(.L_802 - .L_801)
.L_801:
        /*0004*/ 	.word	0x00000082


	//----- nvinfo : EIATTR_SW2861232_WAR
	.align		4
.L_802:
        /*0008*/ 	.byte	0x01, 0x35
	.zero		2


	//----- nvinfo : EIATTR_PARAM_CBANK
	.align		4
        /*000c*/ 	.byte	0x04, 0x0a
        /*000e*/ 	.short	(.L_804 - .L_803)
	.align		4
.L_803:
        /*0010*/ 	.word	index@(.nv.constant0._ZN5flash16flash_fwd_kernelI23Flash_fwd_kernel_traitsILi256ELi128ELi64ELi8ELb0ELb0EN7cutlass10bfloat16_tE19Flash_kernel_traitsILi256ELi128ELi64ELi8ES3_EELb1ELb0ELb0ELb1ELb0ELb0ELb0ELb0EEEvNS_16Flash_fwd_paramsE)
        /*0014*/ 	.short	0x0160
        /*0016*/ 	.short	0x01d0


	//----- nvinfo : EIATTR_CBANK_PARAM_SIZE
	.align		4
.L_804:
        /*0018*/ 	.byte	0x03, 0x19
        /*001a*/ 	.short	0x01d0


	//----- nvinfo : EIATTR_KPARAM_INFO
	.align		4
        /*001c*/ 	.byte	0x04, 0x17
        /*001e*/ 	.short	(.L_806 - .L_805)
.L_805:
        /*0020*/ 	.word	0x00000000
        /*0024*/ 	.short	0x0000
        /*0026*/ 	.short	0x0000
        /*0028*/ 	.byte	0x00, 0xf0, 0x41, 0x07


	//----- nvinfo : EIATTR_MAXREG_COUNT
	.align		4
.L_806:
        /*002c*/ 	.byte	0x03, 0x1b
        /*002e*/ 	.short	0x00ff


	//----- nvinfo : EIATTR_NUM_BARRIERS
	.align		4
        /*0030*/ 	.byte	0x02, 0x4c
        /*0032*/ 	.byte	0x01
	.zero		1


	//----- nvinfo : EIATTR_ANNOTATIONS
	.align		4
        /*0034*/ 	.byte	0x04, 0x55
        /*0036*/ 	.short	(.L_808 - .L_807)


	//   ....[0]....
.L_807:
        /* <DEDUP_REMOVED lines=12> */


	//----- nvinfo : EIATTR_MERCURY_ISA_VERSION
	.align		4
.L_808:
        /*00e8*/ 	.byte	0x03, 0x5f
        /*00ea*/ 	.short	0x0000


	//----- nvinfo : EIATTR_INT_WARP_WIDE_INSTR_OFFSETS
	.align		4
        /*00ec*/ 	.byte	0x04, 0x31
        /*00ee*/ 	.short	(.L_810 - .L_809)


	//   ....[0]....
.L_809:
        /*00f0*/ 	.word	0x00007ec0


	//----- nvinfo : EIATTR_COOP_GROUP_MASK_REGIDS
	.align		4
.L_810:
        /*00f4*/ 	.byte	0x04, 0x29
        /*00f6*/ 	.short	(.L_812 - .L_811)


	//   ....[0]....
.L_811:
        /*00f8*/ 	.word	0xffffffff


	//   ....[1]....
        /*00fc*/ 	.word	0xffffffff


	//   ....[2]....
        /*0100*/ 	.word	0xffffffff


	//   ....[3]....
        /*0104*/ 	.word	0xffffffff


	//   ....[4]....
        /*0108*/ 	.word	0xffffffff


	//   ....[5]....
        /*010c*/ 	.word	0xffffffff


	//   ....[6]....
        /*0110*/ 	.word	0xffffffff


	//   ....[7]....
        /*0114*/ 	.word	0xffffffff


	//   ....[8]....
        /*0118*/ 	.word	0xffffffff


	//   ....[9]....
        /*011c*/ 	.word	0xffffffff


	//   ....[10]....
        /*0120*/ 	.word	0xffffffff


	//   ....[11]....
        /*0124*/ 	.word	0xffffffff


	//----- nvinfo : EIATTR_COOP_GROUP_INSTR_OFFSETS
	.align		4
.L_812:
        /*0128*/ 	.byte	0x04, 0x28
        /*012a*/ 	.short	(.L_814 - .L_813)


	//   ....[0]....
.L_813:
        /*012c*/ 	.word	0x00005050


	//   ....[1]....
        /*0130*/ 	.word	0x00005100


	//   ....[2]....
        /*0134*/ 	.word	0x00005120


	//   ....[3]....
        /*0138*/ 	.word	0x000051c0


	//   ....[4]....
        /*013c*/ 	.word	0x00009ee0


	//   ....[5]....
        /*0140*/ 	.word	0x00009f70


	//   ....[6]....
        /*0144*/ 	.word	0x00009f90


	//   ....[7]....
        /*0148*/ 	.word	0x0000a040


	//   ....[8]....
        /*014c*/ 	.word	0x0000c4c0


	//   ....[9]....
        /*0150*/ 	.word	0x0000c500


	//   ....[10]....
        /*0154*/ 	.word	0x0000c5e0


	//   ....[11]....
        /*0158*/ 	.word	0x0000c610


	//----- nvinfo : EIATTR_EXIT_INSTR_OFFSETS
	.align		4
.L_814:
        /*015c*/ 	.byte	0x04, 0x1c
        /*015e*/ 	.short	(.L_816 - .L_815)


	//   ....[0]....
.L_815:
        /*0160*/ 	.word	0x00000730


	//   ....[1]....
        /*0164*/ 	.word	0x0000e3c0


	//   ....[2]....
        /*0168*/ 	.word	0x0000e4e0


	//   ....[3]....
        /*016c*/ 	.word	0x0000e500


	//   ....[4]....
        /*0170*/ 	.word	0x0000f020


	//   ....[5]....
        /*0174*/ 	.word	0x0000f0a0


	//----- nvinfo : EIATTR_CTAIDZ_USED
	.align		4
.L_816:
        /*0178*/ 	.byte	0x01, 0x04
	.zero		2


	//----- nvinfo : EIATTR_CRS_STACK_SIZE
	.align		4
        /*017c*/ 	.byte	0x04, 0x1e
        /*017e*/ 	.short	(.L_818 - .L_817)
.L_817:
        /*0180*/ 	.word	0x00000000
.L_818:


//--------------------- .nv.info._ZN5flash16flash_fwd_kernelI23Flash_fwd_kernel_traitsILi256ELi128ELi64ELi8ELb0ELb0EN7cutlass10bfloat16_tE19Flash_kernel_traitsILi256ELi128ELi64ELi8ES3_EELb1ELb0ELb0ELb0ELb0ELb0ELb0ELb1EEEvNS_16Flash_fwd_paramsE --------------------------
	.section	.nv.info._ZN5flash16flash_fwd_kernelI23Flash_fwd_kernel_traitsILi256ELi128ELi64ELi8ELb0ELb0EN7cutlass10bfloat16_tE19Flash_kernel_traitsILi256ELi128ELi64ELi8ES3_EELb1ELb0ELb0ELb0ELb0ELb0ELb0ELb1EEEvNS_16Flash_fwd_paramsE,"",@"SHT_CUDA_INFO"
	.sectionflags	@""
	.align	4


	//----- nvinfo : EIATTR_CUDA_API_VERSION
	.align		4
        /*0000*/ 	.byte	0x04, 0x37
        /*0002*/ 	.short	(.L_820 - .L_819)
.L_819:
        /*0004*/ 	.word	0x00000082


	//----- nvinfo : EIATTR_SW2861232_WAR
	.align		4
.L_820:
        /*0008*/ 	.byte	0x01, 0x35
	.zero		2


	//----- nvinfo : EIATTR_PARAM_CBANK
	.align		4
        /*000c*/ 	.byte	0x04, 0x0a
        /*000e*/ 	.short	(.L_822 - .L_821)
	.align		4
.L_821:
        /*0010*/ 	.word	index@(.nv.constant0._ZN5flash16flash_fwd_kernelI23Flash_fwd_kernel_traitsILi256ELi128ELi64ELi8ELb0ELb0EN7cutlass10bfloat16_tE19Flash_kernel_traitsILi256ELi128ELi64ELi8ES3_EELb1ELb0ELb0ELb0ELb0ELb0ELb0ELb1EEEvNS_16Flash_fwd_paramsE)
        /*0014*/ 	.short	0x0160
        /*0016*/ 	.short	0x01d0


	//----- nvinfo : EIATTR_CBANK_PARAM_SIZE
	.align		4
.L_822:
        /*0018*/ 	.byte	0x03, 0x19
        /*001a*/ 	.short	0x01d0


	//----- nvinfo : EIATTR_KPARAM_INFO
	.align		4
        /*001c*/ 	.byte	0x04, 0x17
        /*001e*/ 	.short	(.L_824 - .L_823)
.L_823:
        /*0020*/ 	.word	0x00000000
        /*0024*/ 	.short	0x0000
        /*0026*/ 	.short	0x0000
        /*0028*/ 	.byte	0x00, 0xf0, 0x41, 0x07


	//----- nvinfo : EIATTR_MAXREG_COUNT
	.align		4
.L_824:
        /*002c*/ 	.byte	0x03, 0x1b
        /*002e*/ 	.short	0x00ff


	//----- nvinfo : EIATTR_NUM_BARRIERS
	.align		4
        /*0030*/ 	.byte	0x02, 0x4c
        /*0032*/ 	.byte	0x01
	.zero		1


	//----- nvinfo : EIATTR_ANNOTATIONS
	.align		4
        /*0034*/ 	.byte	0x04, 0x55
        /*0036*/ 	.short	(.L_826 - .L_825)


	//   ....[0]....
.L_825:
        /* <DEDUP_REMOVED lines=23> */


	//----- nvinfo : EIATTR_MERCURY_ISA_VERSION
	.align		4
.L_826:
        /*0190*/ 	.byte	0x03, 0x5f
        /*0192*/ 	.short	0x0000


	//----- nvinfo : EIATTR_COOP_GROUP_MASK_REGIDS
	.align		4
        /*0194*/ 	.byte	0x04, 0x29
        /*0196*/ 	.short	(.L_828 - .L_827)


	//   ....[0]....
.L_827:
        /*0198*/ 	.word	0xffffffff


	//   ....[1]....
        /*019c*/ 	.word	0xffffffff


	//   ....[2]....
        /*01a0*/ 	.word	0xffffffff


	//   ....[3]....
        /*01a4*/ 	.word	0xffffffff


	//   ....[4]....
        /*01a8*/ 	.word	0xffffffff


	//   ....[5]....
        /*01ac*/ 	.word	0xffffffff


	//   ....[6]....
        /*01b0*/ 	.word	0xffffffff


	//   ....[7]....
        /*01b4*/ 	.word	0xffffffff


	//   ....[8]....
        /*01b8*/ 	.word	0xffffffff


	//   ....[9]....
        /*01bc*/ 	.word	0xffffffff


	//   ....[10]....
        /*01c0*/ 	.word	0xffffffff


	//   ....[11]....
        /*01c4*/ 	.word	0xffffffff


	//----- nvinfo : EIATTR_COOP_GROUP_INSTR_OFFSETS
	.align		4
.L_828:
        /*01c8*/ 	.byte	0x04, 0x28
        /*01ca*/ 	.short	(.L_830 - .L_829)


	//   ....[0]....
.L_829:
        /*01cc*/ 	.word	0x000046b0


	//   ....[1]....
        /*01d0*/ 	.word	0x00004700


	//   ....[2]....
        /*01d4*/ 	.word	0x000047e0


	//   ....[3]....
        /*01d8*/ 	.word	0x00004840


	//   ....[4]....
        /*01dc*/ 	.word	0x00009230


	//   ....[5]....
        /*01e0*/ 	.word	0x00009240


	//   ....[6]....
        /*01e4*/ 	.word	0x000092b0


	//   ....[7]....
        /*01e8*/ 	.word	0x000092e0


	//   ....[8]....
        /*01ec*/ 	.word	0x0000cbb0


	//   ....[9]....
        /*01f0*/ 	.word	0x0000cce0


	//   ....[10]....
        /*01f4*/ 	.word	0x0000d510


	//   ....[11]....
        /*01f8*/ 	.word	0x0000d540


	//----- nvinfo : EIATTR_EXIT_INSTR_OFFSETS
	.align		4
.L_830:
        /*01fc*/ 	.byte	0x04, 0x1c
        /*01fe*/ 	.short	(.L_832 - .L_831)


	//   ....[0]....
.L_831:
        /*0200*/ 	.word	0x00000660


	//   ....[1]....
        /*0204*/ 	.word	0x0000e9d0


	//   ....[2]....
        /*0208*/ 	.word	0x0000eae0


	//   ....[3]....
        /*020c*/ 	.word	0x0000eb00


	//   ....[4]....
        /*0210*/ 	.word	0x0000f610


	//   ....[5]....
        /*0214*/ 	.word	0x0000f690


	//----- nvinfo : EIATTR_CTAIDZ_USED
	.align		4
.L_832:
        /*0218*/ 	.byte	0x01, 0x04
	.zero		2


	//----- nvinfo : EIATTR_CRS_STACK_SIZE
	.align		4
        /*021c*/ 	.byte	0x04, 0x1e
        /*021e*/ 	.short	(.L_834 - .L_833)
.L_833:
        /*0220*/ 	.word	0x00000000
.L_834:


//--------------------- .nv.info._ZN5flash16flash_fwd_kernelI23Flash_fwd_kernel_traitsILi256ELi128ELi64ELi8ELb0ELb0EN7cutlass10bfloat16_tE19Flash_kernel_traitsILi256ELi128ELi64ELi8ES3_EELb0ELb0ELb0ELb0ELb0ELb0ELb1ELb0EEEvNS_16Flash_fwd_paramsE --------------------------
	.section	.nv.info._ZN5flash16flash_fwd_kernelI23Flash_fwd_kernel_traitsILi256ELi128ELi64ELi8ELb0ELb0EN7cutlass10bfloat16_tE19Flash_kernel_traitsILi256ELi128ELi64ELi8ES3_EELb0ELb0ELb0ELb0ELb0ELb0ELb1ELb0EEEvNS_16Flash_fwd_paramsE,"",@"SHT_CUDA_INFO"
	.sectionflags	@""
	.align	4


	//----- nvinfo : EIATTR_CUDA_API_VERSION
	.align		4
        /*0000*/ 	.byte	0x04, 0x37
        /*0002*/ 	.short	(.L_836 - .L_835)
.L_835:
        /*0004*/ 	.word	0x00000082


	//----- nvinfo : EIATTR_SW2861232_WAR
	.align		4
.L_836:
        /*0008*/ 	.byte	0x01, 0x35
	.zero		2


	//----- nvinfo : EIATTR_PARAM_CBANK
	.align		4
        /*000c*/ 	.byte	0x04, 0x0a
        /*000e*/ 	.short	(.L_838 - .L_837)
	.align		4
.L_837:
        /*0010*/ 	.word	index@(.nv.constant0._ZN5flash16flash_fwd_kernelI23Flash_fwd_kernel_traitsILi256ELi128ELi64ELi8ELb0ELb0EN7cutlass10bfloat16_tE19Flash_kernel_traitsILi256ELi128ELi64ELi8ES3_EELb0ELb0ELb0ELb0ELb0ELb0ELb1ELb0EEEvNS_16Flash_fwd_paramsE)
        /*0014*/ 	.short	0x0160
        /*0016*/ 	.short	0x01d0


	//----- nvinfo : EIATTR_CBANK_PARAM_SIZE
	.align		4
.L_838:
        /*0018*/ 	.byte	0x03, 0x19
        /*001a*/ 	.short	0x01d0


	//----- nvinfo : EIATTR_KPARAM_INFO
	.align		4
        /*001c*/ 	.byte	0x04, 0x17
        /*001e*/ 	.short	(.L_840 - .L_839)
.L_839:
        /*0020*/ 	.word	0x00000000
        /*0024*/ 	.short	0x0000
        /*0026*/ 	.short	0x0000
        /*0028*/ 	.byte	0x00, 0xf0, 0x41, 0x07


	//----- nvinfo : EIATTR_MAXREG_COUNT
	.align		4
.L_840:
        /*002c*/ 	.byte	0x03, 0x1b
        /*002e*/ 	.short	0x00ff


	//----- nvinfo : EIATTR_NUM_BARRIERS
	.align		4
        /*0030*/ 	.byte	0x02, 0x4c
        /*0032*/ 	.byte	0x01
	.zero		1


	//----- nvinfo : EIATTR_ANNOTATIONS
	.align		4
        /*0034*/ 	.byte	0x04, 0x55
        /*0036*/ 	.short	(.L_842 - .L_841)


	//   ....[0]....
.L_841:
        /* <DEDUP_REMOVED lines=8> */


	//----- nvinfo : EIATTR_MERCURY_ISA_VERSION
	.align		4
.L_842:
        /*00a8*/ 	.byte	0x03, 0x5f
        /*00aa*/ 	.short	0x0000


	//----- nvinfo : EIATTR_INT_WARP_WIDE_INSTR_OFFSETS
	.align		4
        /*00ac*/ 	.byte	0x04, 0x31
        /*00ae*/ 	.short	(.L_844 - .L_843)


	//   ....[0]....
.L_843:
        /*00b0*/ 	.word	0x00005bb0


	//----- nvinfo : EIATTR_COOP_GROUP_MASK_REGIDS
	.align		4
.L_844:
        /*00b4*/ 	.byte	0x04, 0x29
        /*00b6*/ 	.short	(.L_846 - .L_845)


	//   ....[0]....
.L_845:
        /*00b8*/ 	.word	0xffffffff


	//   ....[1]....
        /*00bc*/ 	.word	0xffffffff


	//   ....[2]....
        /*00c0*/ 	.word	0xffffffff


	//   ....[3]....
        /*00c4*/ 	.word	0xffffffff


	//   ....[4]....
        /*00c8*/ 	.word	0xffffffff


	//   ....[5]....
        /*00cc*/ 	.word	0xffffffff


	//   ....[6]....
        /*00d0*/ 	.word	0xffffffff


	//   ....[7]....
        /*00d4*/ 	.word	0xffffffff


	//   ....[8]....
        /*00d8*/ 	.word	0xffffffff


	//   ....[9]....
        /*00dc*/ 	.word	0xffffffff


	//   ....[10]....
        /*00e0*/ 	.word	0xffffffff


	//   ....[11]....
        /*00e4*/ 	.word	0xffffffff


	//----- nvinfo : EIATTR_COOP_GROUP_INSTR_OFFSETS
	.align		4
.L_846:
        /*00e8*/ 	.byte	0x04, 0x28
        /*00ea*/ 	.short	(.L_848 - .L_847)


	//   ....[0]....
.L_847:
        /*00ec*/ 	.word	0x000044f0


	//   ....[1]....
        /*00f0*/ 	.word	0x00004510


	//   ....[2]....
        /*00f4*/ 	.word	0x000045b0


	//   ....[3]....
        /*00f8*/ 	.word	0x000045c0


	//   ....[4]....
        /*00fc*/ 	.word	0x00007a90


	//   ....[5]....
        /*0100*/ 	.word	0x00007ab0


	//   ....[6]....
        /*0104*/ 	.word	0x00007ae0


	//   ....[7]....
        /*0108*/ 	.word	0x00007af0


	//   ....[8]....
        /*010c*/ 	.word	0x00009af0


	//   ....[9]....
        /*0110*/ 	.word	0x00009b00


	//   ....[10]....
        /*0114*/ 	.word	0x00009b30


	//   ....[11]....
        /*0118*/ 	.word	0x00009b50


	//----- nvinfo : EIATTR_EXIT_INSTR_OFFSETS
	.align		4
.L_848:
        /*011c*/ 	.byte	0x04, 0x1c
        /*011e*/ 	.short	(.L_850 - .L_849)


	//   ....[0]....
.L_849:
        /*0120*/ 	.word	0x000004e0


	//   ....[1]....
        /*0124*/ 	.word	0x0000b670


	//   ....[2]....
        /*0128*/ 	.word	0x0000b790


	//   ....[3]....
        /*012c*/ 	.word	0x0000b7b0


	//   ....[4]....
        /*0130*/ 	.word	0x0000c2b0


	//   ....[5]....
        /*0134*/ 	.word	0x0000c330


	//----- nvinfo : EIATTR_CTAIDZ_USED
	.align		4
.L_850:
        /*0138*/ 	.byte	0x01, 0x04
	.zero		2


	//----- nvinfo : EIATTR_CRS_STACK_SIZE
	.align		4
        /*013c*/ 	.byte	0x04, 0x1e
        /*013e*/ 	.short	(.L_852 - .L_851)
.L_851:
        /*0140*/ 	.word	0x00000000
.L_852:


//--------------------- .nv.info._ZN5flash16flash_fwd_kernelI23Flash_fwd_kernel_traitsILi256ELi128ELi64ELi8ELb0ELb0EN7cutlass10bfloat16_tE19Flash_kernel_traitsILi256ELi128ELi64ELi8ES3_EELb1ELb0ELb0ELb1ELb0ELb0ELb0ELb1EEEvNS_16Flash_fwd_paramsE --------------------------
	.section	.nv.info._ZN5flash16flash_fwd_kernelI23Flash_fwd_kernel_traitsILi256ELi128ELi64ELi8ELb0ELb0EN7cutlass10bfloat16_tE19Flash_kernel_traitsILi256ELi128ELi64ELi8ES3_EELb1ELb0ELb0ELb1ELb0ELb0ELb0ELb1EEEvNS_16Flash_fwd_paramsE,"",@"SHT_CUDA_INFO"
	.sectionflags	@""
	.align	4


	//----- nvinfo : EIATTR_CUDA_API_VERSION
	.align		4
        /*0000*/ 	.byte	0x04, 0x37
        /*0002*/ 	.short	(.L_854 - .L_853)
.L_853:
        /*0004*/ 	.word	0x00000082


	//----- nvinfo : EIATTR_SW2861232_WAR
	.align		4
.L_854:
        /*0008*/ 	.byte	0x01, 0x35
	.zero		2


	//----- nvinfo : EIATTR_PARAM_CBANK
	.align		4
        /*000c*/ 	.byte	0x04, 0x0a
        /*000e*/ 	.short	(.L_856 - .L_855)
	.align		4
.L_855:
        /*0010*/ 	.word	index@(.nv.constant0._ZN5flash16flash_fwd_kernelI23Flash_fwd_kernel_traitsILi256ELi128ELi64ELi8ELb0ELb0EN7cutlass10bfloat16_tE19Flash_kernel_traitsILi256ELi128ELi64ELi8ES3_EELb1ELb0ELb0ELb1ELb0ELb0ELb0ELb1EEEvNS_16Flash_fwd_paramsE)
        /*0014*/ 	.short	0x0160
        /*0016*/ 	.short	0x01d0


	//----- nvinfo : EIATTR_CBANK_PARAM_SIZE
	.align		4
.L_856:
        /*0018*/ 	.byte	0x03, 0x19
        /*001a*/ 	.short	0x01d0


	//----- nvinfo : EIATTR_KPARAM_INFO
	.align		4
        /*001c*/ 	.byte	0x04, 0x17
        /*001e*/ 	.short	(.L_858 - .L_857)
.L_857:
        /*0020*/ 	.word	0x00000000
        /*0024*/ 	.short	0x0000
        /*0026*/ 	.short	0x0000
        /*0028*/ 	.byte	0x00, 0xf0, 0x41, 0x07


	//----- nvinfo : EIATTR_MAXREG_COUNT
	.align		4
.L_858:
        /*002c*/ 	.byte	0x03, 0x1b
        /*002e*/ 	.short	0x00ff


	//----- nvinfo : EIATTR_NUM_BARRIERS
	.align		4
        /*0030*/ 	.byte	0x02, 0x4c
        /*0032*/ 	.byte	0x01
	.zero		1


	//----- nvinfo : EIATTR_ANNOTATIONS
	.align		4
        /*0034*/ 	.byte	0x04, 0x55
        /*0036*/ 	.short	(.L_860 - .L_859)


	//   ....[0]....
.L_859:
        /* <DEDUP_REMOVED lines=24> */


	//----- nvinfo : EIATTR_MERCURY_ISA_VERSION
	.align		4
.L_860:
        /*01a0*/ 	.byte	0x03, 0x5f
        /*01a2*/ 	.short	0x0000


	//----- nvinfo : EIATTR_COOP_GROUP_MASK_REGIDS
	.align		4
        /*01a4*/ 	.byte	0x04, 0x29
        /*01a6*/ 	.short	(.L_862 - .L_861)


	//   ....[0]....
.L_861:
        /*01a8*/ 	.word	0xffffffff


	//   ....[1]....
        /*01ac*/ 	.word	0xffffffff


	//   ....[2]....
        /*01b0*/ 	.word	0xffffffff


	//   ....[3]....
        /*01b4*/ 	.word	0xffffffff


	//   ....[4]....
        /*01b8*/ 	.word	0xffffffff


	//   ....[5]....
        /*01bc*/ 	.word	0xffffffff


	//   ....[6]....
        /*01c0*/ 	.word	0xffffffff


	//   ....[7]....
        /*01c4*/ 	.word	0xffffffff


	//   ....[8]....
        /*01c8*/ 	.word	0xffffffff


	//   ....[9]....
        /*01cc*/ 	.word	0xffffffff


	//   ....[10]....
        /*01d0*/ 	.word	0xffffffff


	//   ....[11]....
        /*01d4*/ 	.word	0xffffffff


	//----- nvinfo : EIATTR_COOP_GROUP_INSTR_OFFSETS
	.align		4
.L_862:
        /*01d8*/ 	.byte	0x04, 0x28
        /*01da*/ 	.short	(.L_864 - .L_863)


	//   ....[0]....
.L_863:
        /*01dc*/ 	.word	0x00005100


	//   ....[1]....
        /*01e0*/ 	.word	0x00005260


	//   ....[2]....
        /*01e4*/ 	.word	0x00005280


	//   ....[3]....
        /*01e8*/ 	.word	0x00005300


	//   ....[4]....
        /*01ec*/ 	.word	0x0000a340


	//   ....[5]....
        /*01f0*/ 	.word	0x0000a360


	//   ....[6]....
        /*01f4*/ 	.word	0x0000a3b0


	//   ....[7]....
        /*01f8*/ 	.word	0x0000a400


	//   ....[8]....
        /*01fc*/ 	.word	0x0000e0d0


	//   ....[9]....
        /*0200*/ 	.word	0x0000e0e0


	//   ....[10]....
        /*0204*/ 	.word	0x0000e120


	//   ....[11]....
        /*0208*/ 	.word	0x0000e130


	//----- nvinfo : EIATTR_EXIT_INSTR_OFFSETS
	.align		4
.L_864:
        /*020c*/ 	.byte	0x04, 0x1c
        /*020e*/ 	.short	(.L_866 - .L_865)


	//   ....[0]....
.L_865:
        /*0210*/ 	.word	0x00000660


	//   ....[1]....
        /*0214*/ 	.word	0x0000fc30


	//   ....[2]....
        /*0218*/ 	.word	0x0000fd40


	//   ....[3]....
        /*021c*/ 	.word	0x0000fd60


	//   ....[4]....
        /*0220*/ 	.word	0x00010880


	//   ....[5]....
        /*0224*/ 	.word	0x00010900


	//----- nvinfo : EIATTR_CTAIDZ_USED
	.align		4
.L_866:
        /*0228*/ 	.byte	0x01, 0x04
	.zero		2


	//----- nvinfo : EIATTR_CRS_STACK_SIZE
	.align		4
        /*022c*/ 	.byte	0x04, 0x1e
        /*022e*/ 	.short	(.L_868 - .L_867)
.L_867:
        /*0230*/ 	.word	0x00000000
.L_868:


//--------------------- .nv.info._ZN5flash16flash_fwd_kernelI23Flash_fwd_kernel_traitsILi256ELi128ELi64ELi8ELb0ELb0EN7cutlass10bfloat16_tE19Flash_kernel_traitsILi256ELi128ELi64ELi8ES3_EELb0ELb0ELb0ELb1ELb0ELb0ELb1ELb0EEEvNS_16Flash_fwd_paramsE --------------------------
	.section	.nv.info._ZN5flash16flash_fwd_kernelI23Flash_fwd_kernel_traitsILi256ELi128ELi64ELi8ELb0ELb0EN7cutlass10bfloat16_tE19Flash_kernel_traitsILi256ELi128ELi64ELi8ES3_EELb0ELb0ELb0ELb1ELb0ELb0ELb1ELb0EEEvNS_16Flash_fwd_paramsE,"",@"SHT_CUDA_INFO"
	.sectionflags	@""
	.align	4


	//----- nvinfo : EIATTR_CUDA_API_VERSION
	.align		4
        /*0000*/ 	.byte	0x04, 0x37
        /*0002*/ 	.short	(.L_870 - .L_869)
.L_869:
        /*0004*/ 	.word	0x00000082


	//----- nvinfo : EIATTR_SW2861232_WAR
	.align		4
.L_870:
        /*0008*/ 	.byte	0x01, 0x35
	.zero		2


	//----- nvinfo : EIATTR_PARAM_CBANK
	.align		4
        /*000c*/ 	.byte	0x04, 0x0a
        /*000e*/ 	.short	(.L_872 - .L_871)
	.align		4
.L_871:
        /*0010*/ 	.word	index@(.nv.constant0._ZN5flash16flash_fwd_kernelI23Flash_fwd_kernel_traitsILi256ELi128ELi64ELi8ELb0ELb0EN7cutlass10bfloat16_tE19Flash_kernel_traitsILi256ELi128ELi64ELi8ES3_EELb0ELb0ELb0ELb1ELb0ELb0ELb1ELb0EEEvNS_16Flash_fwd_paramsE)
        /*0014*/ 	.short	0x0160
        /*0016*/ 	.short	0x01d0


	//----- nvinfo : EIATTR_CBANK_PARAM_SIZE
	.align		4
.L_872:
        /*0018*/ 	.byte	0x03, 0x19
        /*001a*/ 	.short	0x01d0


	//----- nvinfo : EIATTR_KPARAM_INFO
	.align		4
        /*001c*/ 	.byte	0x04, 0x17
        /*001e*/ 	.short	(.L_874 - .L_873)
.L_873:
        /*0020*/ 	.word	0x00000000
        /*0024*/ 	.short	0x0000
        /*0026*/ 	.short	0x0000
        /*0028*/ 	.byte	0x00, 0xf0, 0x41, 0x07


	//----- nvinfo : EIATTR_MAXREG_COUNT
	.align		4
.L_874:
        /*002c*/ 	.byte	0x03, 0x1b
        /*002e*/ 	.short	0x00ff


	//----- nvinfo : EIATTR_NUM_BARRIERS
	.align		4
        /*0030*/ 	.byte	0x02, 0x4c
        /*0032*/ 	.byte	0x01
	.zero		1


	//----- nvinfo : EIATTR_ANNOTATIONS
	.align		4
        /*0034*/ 	.byte	0x04, 0x55
        /*0036*/ 	.short	(.L_876 - .L_875)


	//   ....[0]....
.L_875:
        /* <DEDUP_REMOVED lines=20> */


	//----- nvinfo : EIATTR_MERCURY_ISA_VERSION
	.align		4
.L_876:
        /*0160*/ 	.byte	0x03, 0x5f
        /*0162*/ 	.short	0x0000


	//----- nvinfo : EIATTR_INT_WARP_WIDE_INSTR_OFFSETS
	.align		4
        /*0164*/ 	.byte	0x04, 0x31
        /*0166*/ 	.short	(.L_878 - .L_877)


	//   ....[0]....
.L_877:
        /*0168*/ 	.word	0x00007420


	//----- nvinfo : EIATTR_COOP_GROUP_MASK_REGIDS
	.align		4
.L_878:
        /*016c*/ 	.byte	0x04, 0x29
        /*016e*/ 	.short	(.L_880 - .L_879)


	//   ....[0]....
.L_879:
        /*0170*/ 	.word	0xffffffff


	//   ....[1]....
        /*0174*/ 	.word	0xffffffff


	//   ....[2]....
        /*0178*/ 	.word	0xffffffff


	//   ....[3]....
        /*017c*/ 	.word	0xffffffff


	//   ....[4]....
        /*0180*/ 	.word	0xffffffff


	//   ....[5]....
        /*0184*/ 	.word	0xffffffff


	//   ....[6]....
        /*0188*/ 	.word	0xffffffff


	//   ....[7]....
        /*018c*/ 	.word	0xffffffff


	//   ....[8]....
        /*0190*/ 	.word	0xffffffff


	//   ....[9]....
        /*0194*/ 	.word	0xffffffff


	//   ....[10]....
        /*0198*/ 	.word	0xffffffff


	//   ....[11]....
        /*019c*/ 	.word	0xffffffff


	//----- nvinfo : EIATTR_COOP_GROUP_INSTR_OFFSETS
	.align		4
.L_880:
        /*01a0*/ 	.byte	0x04, 0x28
        /*01a2*/ 	.short	(.L_882 - .L_881)


	//   ....[0]....
.L_881:
        /*01a4*/ 	.word	0x00005190


	//   ....[1]....
        /*01a8*/ 	.word	0x000051e0


	//   ....[2]....
        /*01ac*/ 	.word	0x00005200


	//   ....[3]....
        /*01b0*/ 	.word	0x00005220


	//   ....[4]....
        /*01b4*/ 	.word	0x00009890


	//   ....[5]....
        /*01b8*/ 	.word	0x00009920


	//   ....[6]....
        /*01bc*/ 	.word	0x00009930


	//   ....[7]....
        /*01c0*/ 	.word	0x00009990


	//   ....[8]....
        /*01c4*/ 	.word	0x0000b550


	//   ....[9]....
        /*01c8*/ 	.word	0x0000b590


	//   ....[10]....
        /*01cc*/ 	.word	0x0000b680


	//   ....[11]....
        /*01d0*/ 	.word	0x0000b6b0


	//----- nvinfo : EIATTR_EXIT_INSTR_OFFSETS
	.align		4
.L_882:
        /*01d4*/ 	.byte	0x04, 0x1c
        /*01d6*/ 	.short	(.L_884 - .L_883)


	//   ....[0]....
.L_883:
        /*01d8*/ 	.word	0x000004e0


	//   ....[1]....
        /*01dc*/ 	.word	0x0000d420


	//   ....[2]....
        /*01e0*/ 	.word	0x0000d540


	//   ....[3]....
        /*01e4*/ 	.word	0x0000d560


	//   ....[4]....
        /*01e8*/ 	.word	0x0000e070


	//   ....[5]....
        /*01ec*/ 	.word	0x0000e0f0


	//----- nvinfo : EIATTR_CTAIDZ_USED
	.align		4
.L_884:
        /*01f0*/ 	.byte	0x01, 0x04
	.zero		2


	//----- nvinfo : EIATTR_CRS_STACK_SIZE
	.align		4
        /*01f4*/ 	.byte	0x04, 0x1e
        /*01f6*/ 	.short	(.L_886 - .L_885)
.L_885:
        /*01f8*/ 	.word	0x00000000
.L_886:


//--------------------- .nv.info._ZN5flash16flash_fwd_kernelI23Flash_fwd_kernel_traitsILi256ELi128ELi64ELi8ELb0ELb0EN7cutlass10bfloat16_tE19Flash_kernel_traitsILi256ELi128ELi64ELi8ES3_EELb1ELb0ELb1ELb0ELb0ELb1ELb0ELb0EEEvNS_16Flash_fwd_paramsE --------------------------
	.section	.nv.info._ZN5flash16flash_fwd_kernelI23Flash_fwd_kernel_traitsILi256ELi128ELi64ELi8ELb0ELb0EN7cutlass10bfloat16_tE19Flash_kernel_traitsILi256ELi128ELi64ELi8ES3_EELb1ELb0ELb1ELb0ELb0ELb1ELb0ELb0EEEvNS_16Flash_fwd_paramsE,"",@"SHT_CUDA_INFO"
	.sectionflags	@""
	.align	4


	//----- nvinfo : EIATTR_CUDA_API_VERSION
	.align		4
        /*0000*/ 	.byte	0x04, 0x37
        /*0002*/ 	.short	(.L_888 - .L_887)
.L_887:
        /*0004*/ 	.word	0x00000082


	//----- nvinfo : EIATTR_SW2861232_WAR
	.align		4
.L_888:
        /*0008*/ 	.byte	0x01, 0x35
	.zero		2


	//----- nvinfo : EIATTR_PARAM_CBANK
	.align		4
        /*000c*/ 	.byte	0x04, 0x0a
        /*000e*/ 	.short	(.L_890 - .L_889)
	.align		4
.L_889:
        /*0010*/ 	.word	index@(.nv.constant0._ZN5flash16flash_fwd_kernelI23Flash_fwd_kernel_traitsILi256ELi128ELi64ELi8ELb0ELb0EN7cutlass10bfloat16_tE19Flash_kernel_traitsILi256ELi128ELi64ELi8ES3_EELb1ELb0ELb1ELb0ELb0ELb1ELb0ELb0EEEvNS_16Flash_fwd_paramsE)
        /*0014*/ 	.short	0x0160
        /*0016*/ 	.short	0x01d0


	//----- nvinfo : EIATTR_CBANK_PARAM_SIZE
	.align		4
.L_890:
        /*0018*/ 	.byte	0x03, 0x19
        /*001a*/ 	.short	0x01d0


	//----- nvinfo : EIATTR_KPARAM_INFO
	.align		4
        /*001c*/ 	.byte	0x04, 0x17
        /*001e*/ 	.short	(.L_892 - .L_891)
.L_891:
        /*0020*/ 	.word	0x00000000
        /*0024*/ 	.short	0x0000
        /*0026*/ 	.short	0x0000
        /*0028*/ 	.byte	0x00, 0xf0, 0x41, 0x07


	//----- nvinfo : EIATTR_MAXREG_COUNT
	.align		4
.L_892:
        /*002c*/ 	.byte	0x03, 0x1b
        /*002e*/ 	.short	0x00ff


	//----- nvinfo : EIATTR_NUM_BARRIERS
	.align		4
        /*0030*/ 	.byte	0x02, 0x4c
        /*0032*/ 	.byte	0x01
	.zero		1


	//----- nvinfo : EIATTR_ANNOTATIONS
	.align		4
        /*0034*/ 	.byte	0x04, 0x55
        /*0036*/ 	.short	(.L_894 - .L_893)


	//   ....[0]....
.L_893:
        /* <DEDUP_REMOVED lines=30> */


	//----- nvinfo : EIATTR_MERCURY_ISA_VERSION
	.align		4
.L_894:
        /*0208*/ 	.byte	0x03, 0x5f
        /*020a*/ 	.short	0x0000


	//----- nvinfo : EIATTR_COOP_GROUP_MASK_REGIDS
	.align		4
        /*020c*/ 	.byte	0x04, 0x29
        /*020e*/ 	.short	(.L_896 - .L_895)


	//   ....[0]....
.L_895:
        /*0210*/ 	.word	0xffffffff


	//   ....[1]....
        /*0214*/ 	.word	0xffffffff


	//   ....[2]....
        /*0218*/ 	.word	0xffffffff


	//   ....[3]....
        /*021c*/ 	.word	0xffffffff


	//   ....[4]....
        /*0220*/ 	.word	0xffffffff


	//   ....[5]....
        /*0224*/ 	.word	0xffffffff


	//   ....[6]....
        /*0228*/ 	.word	0xffffffff


	//   ....[7]....
        /*022c*/ 	.word	0xffffffff


	//   ....[8]....
        /*0230*/ 	.word	0xffffffff


	//   ....[9]....
        /*0234*/ 	.word	0xffffffff


	//   ....[10]....
        /*0238*/ 	.word	0xffffffff


	//   ....[11]....
        /*023c*/ 	.word	0xffffffff


	//   ....[12]....
        /*0240*/ 	.word	0xffffffff


	//   ....[13]....
        /*0244*/ 	.word	0xffffffff


	//   ....[14]....
        /*0248*/ 	.word	0xffffffff


	//   ....[15]....
        /*024c*/ 	.word	0xffffffff


	//   ....[16]....
        /*0250*/ 	.word	0xffffffff


	//   ....[17]....
        /*0254*/ 	.word	0xffffffff


	//   ....[18]....
        /*0258*/ 	.word	0xffffffff


	//   ....[19]....
        /*025c*/ 	.word	0xffffffff


	//----- nvinfo : EIATTR_COOP_GROUP_INSTR_OFFSETS
	.align		4
.L_896:
        /*0260*/ 	.byte	0x04, 0x28
        /*0262*/ 	.short	(.L_898 - .L_897)


	//   ....[0]....
.L_897:
        /*0264*/ 	.word	0x000042d0


	//   ....[1]....
        /*0268*/ 	.word	0x000043b0


	//   ....[2]....
        /*026c*/ 	.word	0x00004400


	//   ....[3]....
        /*0270*/ 	.word	0x000044d0


	//   ....[4]....
        /*0274*/ 	.word	0x00008680


	//   ....[5]....
        /*0278*/ 	.word	0x000086f0


	//   ....[6]....
        /*027c*/ 	.word	0x00008710


	//   ....[7]....
        /*0280*/ 	.word	0x00008730


	//   ....[8]....
        /*0284*/ 	.word	0x0000d800


	//   ....[9]....
        /*0288*/ 	.word	0x0000d950


	//   ....[10]....
        /*028c*/ 	.word	0x0000d990


	//   ....[11]....
        /*0290*/ 	.word	0x0000da60


	//   ....[12]....
        /*0294*/ 	.word	0x00012360


	//   ....[13]....
        /*0298*/ 	.word	0x00012470


	//   ....[14]....
        /*029c*/ 	.word	0x00012490


	//   ....[15]....
        /*02a0*/ 	.word	0x000124f0


	//   ....[16]....
        /*02a4*/ 	.word	0x00014d80


	//   ....[17]....
        /*02a8*/ 	.word	0x00014d90


	//   ....[18]....
        /*02ac*/ 	.word	0x00014db0


	//   ....[19]....
        /*02b0*/ 	.word	0x00014dd0


	//----- nvinfo : EIATTR_EXIT_INSTR_OFFSETS
	.align		4
.L_898:
        /*02b4*/ 	.byte	0x04, 0x1c
        /*02b6*/ 	.short	(.L_900 - .L_899)


	//   ....[0]....
.L_899:
        /*02b8*/ 	.word	0x00000730


	//   ....[1]....
        /*02bc*/ 	.word	0x00001280


	//   ....[2]....
        /*02c0*/ 	.word	0x00001300


	//   ....[3]....
        /*02c4*/ 	.word	0x000168b0


	//   ....[4]....
        /*02c8*/ 	.word	0x000169a0


	//----- nvinfo : EIATTR_CTAIDZ_USED
	.align		4
.L_900:
        /*02cc*/ 	.byte	0x01, 0x04
	.zero		2


	//----- nvinfo : EIATTR_CRS_STACK_SIZE
	.align		4
        /*02d0*/ 	.byte	0x04, 0x1e
        /*02d2*/ 	.short	(.L_902 - .L_901)
.L_901:
        /*02d4*/ 	.word	0x00000000
.L_902:


//--------------------- .nv.info._ZN5flash16flash_fwd_kernelI23Flash_fwd_kernel_traitsILi256ELi128ELi64ELi8ELb0ELb0EN7cutlass10bfloat16_tE19Flash_kernel_traitsILi256ELi128ELi64ELi8ES3_EELb0ELb0ELb1ELb0ELb0ELb1ELb1ELb0EEEvNS_16Flash_fwd_paramsE --------------------------
	.section	.nv.info._ZN5flash16flash_fwd_kernelI23Flash_fwd_kernel_traitsILi256ELi128ELi64ELi8ELb0ELb0EN7cutlass10bfloat16_tE19Flash_kernel_traitsILi256ELi128ELi64ELi8ES3_EELb0ELb0ELb1ELb0ELb0ELb1ELb1ELb0EEEvNS_16Flash_fwd_paramsE,"",@"SHT_CUDA_INFO"
	.sectionflags	@""
	.align	4


	//----- nvinfo : EIATTR_CUDA_API_VERSION
	.align		4
        /*0000*/ 	.byte	0x04, 0x37
        /*0002*/ 	.short	(.L_904 - .L_903)
.L_903:
        /*0004*/ 	.word	0x00000082


	//----- nvinfo : EIATTR_SW2861232_WAR
	.align		4
.L_904:
        /*0008*/ 	.byte	0x01, 0x35
	.zero		2


	//----- nvinfo : EIATTR_PARAM_CBANK
	.align		4
        /*000c*/ 	.byte	0x04, 0x0a
        /*000e*/ 	.short	(.L_906 - .L_905)
	.align		4
.L_905:
        /*0010*/ 	.word	index@(.nv.constant0._ZN5flash16flash_fwd_kernelI23Flash_fwd_kernel_traitsILi256ELi128ELi64ELi8ELb0ELb0EN7cutlass10bfloat16_tE19Flash_kernel_traitsILi256ELi128ELi64ELi8ES3_EELb0ELb0ELb1ELb0ELb0ELb1ELb1ELb0EEEvNS_16Flash_fwd_paramsE)
        /*0014*/ 	.short	0x0160
        /*0016*/ 	.short	0x01d0


	//----- nvinfo : EIATTR_CBANK_PARAM_SIZE
	.align		4
.L_906:
        /*0018*/ 	.byte	0x03, 0x19
        /*001a*/ 	.short	0x01d0


	//----- nvinfo : EIATTR_KPARAM_INFO
	.align		4
        /*001c*/ 	.byte	0x04, 0x17
        /*001e*/ 	.short	(.L_908 - .L_907)
.L_907:
        /*0020*/ 	.word	0x00000000
        /*0024*/ 	.short	0x0000
        /*0026*/ 	.short	0x0000
        /*0028*/ 	.byte	0x00, 0xf0, 0x41, 0x07


	//----- nvinfo : EIATTR_MAXREG_COUNT
	.align		4
.L_908:
        /*002c*/ 	.byte	0x03, 0x1b
        /*002e*/ 	.short	0x00ff


	//----- nvinfo : EIATTR_NUM_BARRIERS
	.align		4
        /*0030*/ 	.byte	0x02, 0x4c
        /*0032*/ 	.byte	0x01
	.zero		1


	//----- nvinfo : EIATTR_ANNOTATIONS
	.align		4
        /*0034*/ 	.byte	0x04, 0x55
        /*0036*/ 	.short	(.L_910 - .L_909)


	//   ....[0]....
.L_909:
        /*0038*/ 	.word	0x00000001
        /*003c*/ 	.byte	0xc0, 0x53, 0x00, 0x00, 0x01, 0x00, 0x00, 0x00, 0x70, 0x8e, 0x00, 0x00, 0x01, 0x00, 0x00, 0x00
        /*004c*/ 	.byte	0x00, 0xc9, 0x00, 0x00, 0x01, 0x00, 0x00, 0x00, 0xf0, 0x03, 0x01, 0x00, 0x01, 0x00, 0x00, 0x00
        /*005c*/ 	.byte	0x20, 0x07, 0x01, 0x00, 0x01, 0x00, 0x00, 0x00, 0x50, 0x07, 0x01, 0x00


	//----- nvinfo : EIATTR_MERCURY_ISA_VERSION
	.align		4
.L_910:
        /*0068*/ 	.byte	0x03, 0x5f
        /*006a*/ 	.short	0x0000


	//----- nvinfo : EIATTR_COOP_GROUP_MASK_REGIDS
	.align		4
        /*006c*/ 	.byte	0x04, 0x29
        /*006e*/ 	.short	(.L_912 - .L_911)


	//   ....[0]....
.L_911:
        /*0070*/ 	.word	0xffffffff


	//   ....[1]....
        /*0074*/ 	.word	0xffffffff


	//   ....[2]....
        /*0078*/ 	.word	0xffffffff


	//   ....[3]....
        /*007c*/ 	.word	0xffffffff


	//   ....[4]....
        /*0080*/ 	.word	0xffffffff


	//   ....[5]....
        /*0084*/ 	.word	0xffffffff


	//   ....[6]....
        /*0088*/ 	.word	0xffffffff


	//   ....[7]....
        /*008c*/ 	.word	0xffffffff


	//   ....[8]....
        /*0090*/ 	.word	0xffffffff


	//   ....[9]....
        /*0094*/ 	.word	0xffffffff


	//   ....[10]....
        /*0098*/ 	.word	0xffffffff


	//   ....[11]....
        /*009c*/ 	.word	0xffffffff


	//   ....[12]....
        /*00a0*/ 	.word	0xffffffff


	//   ....[13]....
        /*00a4*/ 	.word	0xffffffff


	//   ....[14]....
        /*00a8*/ 	.word	0xffffffff


	//   ....[15]....
        /*00ac*/ 	.word	0xffffffff


	//   ....[16]....
        /*00b0*/ 	.word	0xffffffff


	//   ....[17]....
        /*00b4*/ 	.word	0xffffffff


	//   ....[18]....
        /*00b8*/ 	.word	0xffffffff


	//   ....[19]....
        /*00bc*/ 	.word	0xffffffff


	//----- nvinfo : EIATTR_COOP_GROUP_INSTR_OFFSETS
	.align		4
.L_912:
        /*00c0*/ 	.byte	0x04, 0x28
        /*00c2*/ 	.short	(.L_914 - .L_913)


	//   ....[0]....
.L_913:
        /*00c4*/ 	.word	0x00004250


	//   ....[1]....
        /*00c8*/ 	.word	0x00004270


	//   ....[2]....
        /*00cc*/ 	.word	0x00004310


	//   ....[3]....
        /*00d0*/ 	.word	0x00004320


	//   ....[4]....
        /*00d4*/ 	.word	0x00007490


	//   ....[5]....
        /*00d8*/ 	.word	0x000074a0


	//   ....[6]....
        /*00dc*/ 	.word	0x000074d0


	//   ....[7]....
        /*00e0*/ 	.word	0x000074e0


	//   ....[8]....
        /*00e4*/ 	.word	0x0000aea0


	//   ....[9]....
        /*00e8*/ 	.word	0x0000af60


	//   ....[10]....
        /*00ec*/ 	.word	0x0000af70


	//   ....[11]....
        /*00f0*/ 	.word	0x0000afa0


	//   ....[12]....
        /*00f4*/ 	.word	0x0000ea70


	//   ....[13]....
        /*00f8*/ 	.word	0x0000ea90


	//   ....[14]....
        /*00fc*/ 	.word	0x0000eac0


	//   ....[15]....
        /*0100*/ 	.word	0x0000eae0


	//   ....[16]....
        /*0104*/ 	.word	0x00010790


	//   ....[17]....
        /*0108*/ 	.word	0x000108b0


	//   ....[18]....
        /*010c*/ 	.word	0x000110c0


	//   ....[19]....
        /*0110*/ 	.word	0x000110f0


	//----- nvinfo : EIATTR_EXIT_INSTR_OFFSETS
	.align		4
.L_914:
        /*0114*/ 	.byte	0x04, 0x1c
        /*0116*/ 	.short	(.L_916 - .L_915)


	//   ....[0]....
.L_915:
        /*0118*/ 	.word	0x000004e0


	//   ....[1]....
        /*011c*/ 	.word	0x00001020


	//   ....[2]....
        /*0120*/ 	.word	0x000010a0


	//   ....[3]....
        /*0124*/ 	.word	0x00012490


	//   ....[4]....
        /*0128*/ 	.word	0x00012570


	//----- nvinfo : EIATTR_CTAIDZ_USED
	.align		4
.L_916:
        /*012c*/ 	.byte	0x01, 0x04
	.zero		2


	//----- nvinfo : EIATTR_CRS_STACK_SIZE
	.align		4
        /*0130*/ 	.byte	0x04, 0x1e
        /*0132*/ 	.short	(.L_918 - .L_917)
.L_917:
        /*0134*/ 	.word	0x00000000
.L_918:


//--------------------- .nv.info._ZN5flash16flash_fwd_kernelI23Flash_fwd_kernel_traitsILi256ELi128ELi64ELi8ELb0ELb0EN7cutlass10bfloat16_tE19Flash_kernel_traitsILi256ELi128ELi64ELi8ES3_EELb1ELb0ELb1ELb1ELb0ELb0ELb0ELb0EEEvNS_16Flash_fwd_paramsE --------------------------
	.section	.nv.info._ZN5flash16flash_fwd_kernelI23Flash_fwd_kernel_traitsILi256ELi128ELi64ELi8ELb0ELb0EN7cutlass10bfloat16_tE19Flash_kernel_traitsILi256ELi128ELi64ELi8ES3_EELb1ELb0ELb1ELb1ELb0ELb0ELb0ELb0EEEvNS_16Flash_fwd_paramsE,"",@"SHT_CUDA_INFO"
	.sectionflags	@""
	.align	4


	//----- nvinfo : EIATTR_CUDA_API_VERSION
	.align		4
        /*0000*/ 	.byte	0x04, 0x37
        /*0002*/ 	.short	(.L_920 - .L_919)
.L_919:
        /*0004*/ 	.word	0x00000082


	//----- nvinfo : EIATTR_SW2861232_WAR
	.align		4
.L_920:
        /*0008*/ 	.byte	0x01, 0x35
	.zero		2


	//----- nvinfo : EIATTR_PARAM_CBANK
	.align		4
        /*000c*/ 	.byte	0x04, 0x0a
        /*000e*/ 	.short	(.L_922 - .L_921)
	.align		4
.L_921:
        /*0010*/ 	.word	index@(.nv.constant0._ZN5flash16flash_fwd_kernelI23Flash_fwd_kernel_traitsILi256ELi128ELi64ELi8ELb0ELb0EN7cutlass10bfloat16_tE19Flash_kernel_traitsILi256ELi128ELi64ELi8ES3_EELb1ELb0ELb1ELb1ELb0ELb0ELb0ELb0EEEvNS_16Flash_fwd_paramsE)
        /*0014*/ 	.short	0x0160
        /*0016*/ 	.short	0x01d0


	//----- nvinfo : EIATTR_CBANK_PARAM_SIZE
	.align		4
.L_922:
        /*0018*/ 	.byte	0x03, 0x19
        /*001a*/ 	.short	0x01d0


	//----- nvinfo : EIATTR_KPARAM_INFO
	.align		4
        /*001c*/ 	.byte	0x04, 0x17
        /*001e*/ 	.short	(.L_924 - .L_923)
.L_923:
        /*0020*/ 	.word	0x00000000
        /*0024*/ 	.short	0x0000
        /*0026*/ 	.short	0x0000
        /*0028*/ 	.byte	0x00, 0xf0, 0x41, 0x07


	//----- nvinfo : EIATTR_MAXREG_COUNT
	.align		4
.L_924:
        /*002c*/ 	.byte	0x03, 0x1b
        /*002e*/ 	.short	0x00ff


	//----- nvinfo : EIATTR_NUM_BARRIERS
	.align		4
        /*0030*/ 	.byte	0x02, 0x4c
        /*0032*/ 	.byte	0x01
	.zero		1


	//----- nvinfo : EIATTR_ANNOTATIONS
	.align		4
        /*0034*/ 	.byte	0x04, 0x55
        /*0036*/ 	.short	(.L_926 - .L_925)


	//   ....[0]....
.L_925:
        /* <DEDUP_REMOVED lines=12> */


	//----- nvinfo : EIATTR_MERCURY_ISA_VERSION
	.align		4
.L_926:
        /*00e8*/ 	.byte	0x03, 0x5f
        /*00ea*/ 	.short	0x0000


	//----- nvinfo : EIATTR_COOP_GROUP_MASK_REGIDS
	.align		4
        /*00ec*/ 	.byte	0x04, 0x29
        /*00ee*/ 	.short	(.L_928 - .L_927)


	//   ....[0]....
.L_927:
        /*00f0*/ 	.word	0xffffffff


	//   ....[1]....
        /*00f4*/ 	.word	0xffffffff


	//   ....[2]....
        /*00f8*/ 	.word	0xffffffff


	//   ....[3]....
        /*00fc*/ 	.word	0xffffffff


	//   ....[4]....
        /*0100*/ 	.word	0xffffffff


	//   ....[5]....
        /*0104*/ 	.word	0xffffffff


	//   ....[6]....
        /*0108*/ 	.word	0xffffffff


	//   ....[7]....
        /*010c*/ 	.word	0xffffffff


	//   ....[8]....
        /*0110*/ 	.word	0xffffffff


	//   ....[9]....
        /*0114*/ 	.word	0xffffffff


	//   ....[10]....
        /*0118*/ 	.word	0xffffffff


	//   ....[11]....
        /*011c*/ 	.word	0xffffffff


	//   ....[12]....
        /*0120*/ 	.word	0xffffffff


	//   ....[13]....
        /*0124*/ 	.word	0xffffffff


	//   ....[14]....
        /*0128*/ 	.word	0xffffffff


	//   ....[15]....
        /*012c*/ 	.word	0xffffffff


	//   ....[16]....
        /*0130*/ 	.word	0xffffffff


	//   ....[17]....
        /*0134*/ 	.word	0xffffffff


	//   ....[18]....
        /*0138*/ 	.word	0xffffffff


	//   ....[19]....
        /*013c*/ 	.word	0xffffffff


	//----- nvinfo : EIATTR_COOP_GROUP_INSTR_OFFSETS
	.align		4
.L_928:
        /*0140*/ 	.byte	0x04, 0x28
        /*0142*/ 	.short	(.L_930 - .L_929)


	//   ....[0]....
.L_929:
        /*0144*/ 	.word	0x00005f10


	//   ....[1]....
        /*0148*/ 	.word	0x00006050


	//   ....[2]....
        /*014c*/ 	.word	0x00006080


	//   ....[3]....
        /*0150*/ 	.word	0x00006140


	//   ....[4]....
        /*0154*/ 	.word	0x0000a550


	//   ....[5]....
        /*0158*/ 	.word	0x0000a5b0


	//   ....[6]....
        /*015c*/ 	.word	0x0000a650


	//   ....[7]....
        /*0160*/ 	.word	0x0000a6b0


	//   ....[8]....
        /*0164*/ 	.word	0x0000f460


	//   ....[9]....
        /*0168*/ 	.word	0x0000f480


	//   ....[10]....
        /*016c*/ 	.word	0x0000f540


	//   ....[11]....
        /*0170*/ 	.word	0x0000f560


	//   ....[12]....
        /*0174*/ 	.word	0x00014880


	//   ....[13]....
        /*0178*/ 	.word	0x00014890


	//   ....[14]....
        /*017c*/ 	.word	0x000148b0


	//   ....[15]....
        /*0180*/ 	.word	0x000148d0


	//   ....[16]....
        /*0184*/ 	.word	0x00016f90


	//   ....[17]....
        /*0188*/ 	.word	0x00016fd0


	//   ....[18]....
        /*018c*/ 	.word	0x00017100


	//   ....[19]....
        /*0190*/ 	.word	0x00017130


	//----- nvinfo : EIATTR_EXIT_INSTR_OFFSETS
	.align		4
.L_930:
        /*0194*/ 	.byte	0x04, 0x1c
        /*0196*/ 	.short	(.L_932 - .L_931)


	//   ....[0]....
.L_931:
        /*0198*/ 	.word	0x000006e0


	//   ....[1]....
        /*019c*/ 	.word	0x00001350


	//   ....[2]....
        /*01a0*/ 	.word	0x000013d0


	//   ....[3]....
        /*01a4*/ 	.word	0x00018e80


	//   ....[4]....
        /*01a8*/ 	.word	0x00018fa0


	//   ....[5]....
        /*01ac*/ 	.word	0x00018fc0


	//----- nvinfo : EIATTR_CTAIDZ_USED
	.align		4
.L_932:
        /*01b0*/ 	.byte	0x01, 0x04
	.zero		2


	//----- nvinfo : EIATTR_CRS_STACK_SIZE
	.align		4
        /*01b4*/ 	.byte	0x04, 0x1e
        /*01b6*/ 	.short	(.L_934 - .L_933)
.L_933:
        /*01b8*/ 	.word	0x00000000
.L_934:


//--------------------- .nv.info._ZN5flash16flash_fwd_kernelI23Flash_fwd_kernel_traitsILi256ELi128ELi64ELi8ELb0ELb0EN7cutlass10bfloat16_tE19Flash_kernel_traitsILi256ELi128ELi64ELi8ES3_EELb1ELb0ELb1ELb0ELb0ELb0ELb0ELb1EEEvNS_16Flash_fwd_paramsE --------------------------
	.section	.nv.info._ZN5flash16flash_fwd_kernelI23Flash_fwd_kernel_traitsILi256ELi128ELi64ELi8ELb0ELb0EN7cutlass10bfloat16_tE19Flash_kernel_traitsILi256ELi128ELi64ELi8ES3_EELb1ELb0ELb1ELb0ELb0ELb0ELb0ELb1EEEvNS_16Flash_fwd_paramsE,"",@"SHT_CUDA_INFO"
	.sectionflags	@""
	.align	4


	//----- nvinfo : EIATTR_CUDA_API_VERSION
	.align		4
        /*0000*/ 	.byte	0x04, 0x37
        /*0002*/ 	.short	(.L_936 - .L_935)
.L_935:
        /*0004*/ 	.word	0x00000082


	//----- nvinfo : EIATTR_SW2861232_WAR
	.align		4
.L_936:
        /*0008*/ 	.byte	0x01, 0x35
	.zero		2


	//----- nvinfo : EIATTR_PARAM_CBANK
	.align		4
        /*000c*/ 	.byte	0x04, 0x0a
        /*000e*/ 	.short	(.L_938 - .L_937)
	.align		4
.L_937:
        /*0010*/ 	.word	index@(.nv.constant0._ZN5flash16flash_fwd_kernelI23Flash_fwd_kernel_traitsILi256ELi128ELi64ELi8ELb0ELb0EN7cutlass10bfloat16_tE19Flash_kernel_traitsILi256ELi128ELi64ELi8ES3_EELb1ELb0ELb1ELb0ELb0ELb0ELb0ELb1EEEvNS_16Flash_fwd_paramsE)
        /*0014*/ 	.short	0x0160
        /*0016*/ 	.short	0x01d0


	//----- nvinfo : EIATTR_CBANK_PARAM_SIZE
	.align		4
.L_938:
        /*0018*/ 	.byte	0x03, 0x19
        /*001a*/ 	.short	0x01d0


	//----- nvinfo : EIATTR_KPARAM_INFO
	.align		4
        /*001c*/ 	.byte	0x04, 0x17
        /*001e*/ 	.short	(.L_940 - .L_939)
.L_939:
        /*0020*/ 	.word	0x00000000
        /*0024*/ 	.short	0x0000
        /*0026*/ 	.short	0x0000
        /*0028*/ 	.byte	0x00, 0xf0, 0x41, 0x07


	//----- nvinfo : EIATTR_MAXREG_COUNT
	.align		4
.L_940:
        /*002c*/ 	.byte	0x03, 0x1b
        /*002e*/ 	.short	0x00ff


	//----- nvinfo : EIATTR_NUM_BARRIERS
	.align		4
        /*0030*/ 	.byte	0x02, 0x4c
        /*0032*/ 	.byte	0x01
	.zero		1


	//----- nvinfo : EIATTR_ANNOTATIONS
	.align		4
        /*0034*/ 	.byte	0x04, 0x55
        /*0036*/ 	.short	(.L_942 - .L_941)


	//   ....[0]....
.L_941:
        /* <DEDUP_REMOVED lines=148> */


	//----- nvinfo : EIATTR_MERCURY_ISA_VERSION
	.align		4
.L_942:
        /*0960*/ 	.byte	0x03, 0x5f
        /*0962*/ 	.short	0x0000


	//----- nvinfo : EIATTR_COOP_GROUP_MASK_REGIDS
	.align		4
        /*0964*/ 	.byte	0x04, 0x29
        /*0966*/ 	.short	(.L_944 - .L_943)


	//   ....[0]....
.L_943:
        /*0968*/ 	.word	0xffffffff


	//   ....[1]....
        /*096c*/ 	.word	0xffffffff


	//   ....[2]....
        /*0970*/ 	.word	0xffffffff


	//   ....[3]....
        /*0974*/ 	.word	0xffffffff


	//   ....[4]....
        /*0978*/ 	.word	0xffffffff


	//   ....[5]....
        /*097c*/ 	.word	0xffffffff


	//   ....[6]....
        /*0980*/ 	.word	0xffffffff


	//   ....[7]....
        /*0984*/ 	.word	0xffffffff


	//   ....[8]....
        /*0988*/ 	.word	0xffffffff


	//   ....[9]....
        /*098c*/ 	.word	0xffffffff


	//   ....[10]....
        /*0990*/ 	.word	0xffffffff


	//   ....[11]....
        /*0994*/ 	.word	0xffffffff


	//   ....[12]....
        /*0998*/ 	.word	0xffffffff


	//   ....[13]....
        /*099c*/ 	.word	0xffffffff


	//   ....[14]....
        /*09a0*/ 	.word	0xffffffff


	//   ....[15]....
        /*09a4*/ 	.word	0xffffffff


	//   ....[16]....
        /*09a8*/ 	.word	0xffffffff


	//   ....[17]....
        /*09ac*/ 	.word	0xffffffff


	//   ....[18]....
        /*09b0*/ 	.word	0xffffffff


	//   ....[19]....
        /*09b4*/ 	.word	0xffffffff


	//----- nvinfo : EIATTR_COOP_GROUP_INSTR_OFFSETS
	.align		4
.L_944:
        /*09b8*/ 	.byte	0x04, 0x28
        /*09ba*/ 	.short	(.L_946 - .L_945)


	//   ....[0]....
.L_945:
        /*09bc*/ 	.word	0x000057f0


	//   ....[1]....
        /*09c0*/ 	.word	0x00005800


	//   ....[2]....
        /*09c4*/ 	.word	0x00005850


	//   ....[3]....
        /*09c8*/ 	.word	0x00005870


	//   ....[4]....
        /*09cc*/ 	.word	0x0000aea0


	//   ....[5]....
        /*09d0*/ 	.word	0x0000afb0


	//   ....[6]....
        /*09d4*/ 	.word	0x0000b0a0


	//   ....[7]....
        /*09d8*/ 	.word	0x0000b0e0


	//   ....[8]....
        /*09dc*/ 	.word	0x00012e20


	//   ....[9]....
        /*09e0*/ 	.word	0x00012e80


	//   ....[10]....
        /*09e4*/ 	.word	0x00012ea0


	//   ....[11]....
        /*09e8*/ 	.word	0x00012ec0


	//   ....[12]....
        /*09ec*/ 	.word	0x0001ad70


	//   ....[13]....
        /*09f0*/ 	.word	0x0001ad90


	//   ....[14]....
        /*09f4*/ 	.word	0x0001adb0


	//   ....[15]....
        /*09f8*/ 	.word	0x0001add0


	//   ....[16]....
        /*09fc*/ 	.word	0x0001e700


	//   ....[17]....
        /*0a00*/ 	.word	0x0001e740


	//   ....[18]....
        /*0a04*/ 	.word	0x0001e850


	//   ....[19]....
        /*0a08*/ 	.word	0x0001e890


	//----- nvinfo : EIATTR_EXIT_INSTR_OFFSETS
	.align		4
.L_946:
        /*0a0c*/ 	.byte	0x04, 0x1c
        /*0a0e*/ 	.short	(.L_948 - .L_947)


	//   ....[0]....
.L_947:
        /*0a10*/ 	.word	0x000006a0


	//   ....[1]....
        /*0a14*/ 	.word	0x00001330


	//   ....[2]....
        /*0a18*/ 	.word	0x000013b0


	//   ....[3]....
        /*0a1c*/ 	.word	0x00020650


	//   ....[4]....
        /*0a20*/ 	.word	0x00020770


	//   ....[5]....
        /*0a24*/ 	.word	0x00020790


	//----- nvinfo : EIATTR_CTAIDZ_USED
	.align		4
.L_948:
        /*0a28*/ 	.byte	0x01, 0x04
	.zero		2


	//----- nvinfo : EIATTR_CRS_STACK_SIZE
	.align		4
        /*0a2c*/ 	.byte	0x04, 0x1e
        /*0a2e*/ 	.short	(.L_950 - .L_949)
.L_949:
        /*0a30*/ 	.word	0x00000000
.L_950:


//--------------------- .nv.info._ZN5flash16flash_fwd_kernelI23Flash_fwd_kernel_traitsILi256ELi128ELi64ELi8ELb0ELb0EN7cutlass10bfloat16_tE19Flash_kernel_traitsILi256ELi128ELi64ELi8ES3_EELb0ELb0ELb1ELb0ELb0ELb0ELb1ELb0EEEvNS_16Flash_fwd_paramsE --------------------------
	.section	.nv.info._ZN5flash16flash_fwd_kernelI23Flash_fwd_kernel_traitsILi256ELi128ELi64ELi8ELb0ELb0EN7cutlass10bfloat16_tE19Flash_kernel_traitsILi256ELi128ELi64ELi8ES3_EELb0ELb0ELb1ELb0ELb0ELb0ELb1ELb0EEEvNS_16Flash_fwd_paramsE,"",@"SHT_CUDA_INFO"
	.sectionflags	@""
	.align	4


	//----- nvinfo : EIATTR_CUDA_API_VERSION
	.align		4
        /*0000*/ 	.byte	0x04, 0x37
        /*0002*/ 	.short	(.L_952 - .L_951)
.L_951:
        /*0004*/ 	.word	0x00000082


	//----- nvinfo : EIATTR_SW2861232_WAR
	.align		4
.L_952:
        /*0008*/ 	.byte	0x01, 0x35
	.zero		2


	//----- nvinfo : EIATTR_PARAM_CBANK
	.align		4
        /*000c*/ 	.byte	0x04, 0x0a
        /*000e*/ 	.short	(.L_954 - .L_953)
	.align		4
.L_953:
        /*0010*/ 	.word	index@(.nv.constant0._ZN5flash16flash_fwd_kernelI23Flash_fwd_kernel_traitsILi256ELi128ELi64ELi8ELb0ELb0EN7cutlass10bfloat16_tE19Flash_kernel_traitsILi256ELi128ELi64ELi8ES3_EELb0ELb0ELb1ELb0ELb0ELb0ELb1ELb0EEEvNS_16Flash_fwd_paramsE)
        /*0014*/ 	.short	0x0160
        /*0016*/ 	.short	0x01d0


	//----- nvinfo : EIATTR_CBANK_PARAM_SIZE
	.align		4
.L_954:
        /*0018*/ 	.byte	0x03, 0x19
        /*001a*/ 	.short	0x01d0


	//----- nvinfo : EIATTR_KPARAM_INFO
	.align		4
        /*001c*/ 	.byte	0x04, 0x17
        /*001e*/ 	.short	(.L_956 - .L_955)
.L_955:
        /*0020*/ 	.word	0x00000000
        /*0024*/ 	.short	0x0000
        /*0026*/ 	.short	0x0000
        /*0028*/ 	.byte	0x00, 0xf0, 0x41, 0x07


	//----- nvinfo : EIATTR_MAXREG_COUNT
	.align		4
.L_956:
        /*002c*/ 	.byte	0x03, 0x1b
        /*002e*/ 	.short	0x00ff


	//----- nvinfo : EIATTR_NUM_BARRIERS
	.align		4
        /*0030*/ 	.byte	0x02, 0x4c
        /*0032*/ 	.byte	0x01
	.zero		1


	//----- nvinfo : EIATTR_ANNOTATIONS
	.align		4
        /*0034*/ 	.byte	0x04, 0x55
        /*0036*/ 	.short	(.L_958 - .L_957)


	//   ....[0]....
.L_957:
        /* <DEDUP_REMOVED lines=31> */


	//----- nvinfo : EIATTR_MERCURY_ISA_VERSION
	.align		4
.L_958:
        /*0218*/ 	.byte	0x03, 0x5f
        /*021a*/ 	.short	0x0000


	//----- nvinfo : EIATTR_COOP_GROUP_MASK_REGIDS
	.align		4
        /*021c*/ 	.byte	0x04, 0x29
        /*021e*/ 	.short	(.L_960 - .L_959)


	//   ....[0]....
.L_959:
        /*0220*/ 	.word	0xffffffff


	//   ....[1]....
        /*0224*/ 	.word	0xffffffff


	//   ....[2]....
        /*0228*/ 	.word	0xffffffff


	//   ....[3]....
        /*022c*/ 	.word	0xffffffff


	//   ....[4]....
        /*0230*/ 	.word	0xffffffff


	//   ....[5]....
        /*0234*/ 	.word	0xffffffff


	//   ....[6]....
        /*0238*/ 	.word	0xffffffff


	//   ....[7]....
        /*023c*/ 	.word	0xffffffff


	//   ....[8]....
        /*0240*/ 	.word	0xffffffff


	//   ....[9]....
        /*0244*/ 	.word	0xffffffff


	//   ....[10]....
        /*0248*/ 	.word	0xffffffff


	//   ....[11]....
        /*024c*/ 	.word	0xffffffff


	//   ....[12]....
        /*0250*/ 	.word	0xffffffff


	//   ....[13]....
        /*0254*/ 	.word	0xffffffff


	//   ....[14]....
        /*0258*/ 	.word	0xffffffff


	//   ....[15]....
        /*025c*/ 	.word	0xffffffff


	//   ....[16]....
        /*0260*/ 	.word	0xffffffff


	//   ....[17]....
        /*0264*/ 	.word	0xffffffff


	//   ....[18]....
        /*0268*/ 	.word	0xffffffff


	//   ....[19]....
        /*026c*/ 	.word	0xffffffff


	//----- nvinfo : EIATTR_COOP_GROUP_INSTR_OFFSETS
	.align		4
.L_960:
        /*0270*/ 	.byte	0x04, 0x28
        /*0272*/ 	.short	(.L_962 - .L_961)


	//   ....[0]....
.L_961:
        /*0274*/ 	.word	0x00005700


	//   ....[1]....
        /*0278*/ 	.word	0x00005750


	//   ....[2]....
        /*027c*/ 	.word	0x00005770


	//   ....[3]....
        /*0280*/ 	.word	0x00005790


	//   ....[4]....
        /*0284*/ 	.word	0x00009be0


	//   ....[5]....
        /*0288*/ 	.word	0x00009c30


	//   ....[6]....
        /*028c*/ 	.word	0x00009c50


	//   ....[7]....
        /*0290*/ 	.word	0x00009c70


	//   ....[8]....
        /*0294*/ 	.word	0x0000e4c0


	//   ....[9]....
        /*0298*/ 	.word	0x0000e500


	//   ....[10]....
        /*029c*/ 	.word	0x0000e520


	//   ....[11]....
        /*02a0*/ 	.word	0x0000e540


	//   ....[12]....
        /*02a4*/ 	.word	0x00013650


	//   ....[13]....
        /*02a8*/ 	.word	0x00013660


	//   ....[14]....
        /*02ac*/ 	.word	0x00013680


	//   ....[15]....
        /*02b0*/ 	.word	0x000136a0


	//   ....[16]....
        /*02b4*/ 	.word	0x00015610


	//   ....[17]....
        /*02b8*/ 	.word	0x00015620


	//   ....[18]....
        /*02bc*/ 	.word	0x00015650


	//   ....[19]....
        /*02c0*/ 	.word	0x00015660


	//----- nvinfo : EIATTR_EXIT_INSTR_OFFSETS
	.align		4
.L_962:
        /*02c4*/ 	.byte	0x04, 0x1c
        /*02c6*/ 	.short	(.L_964 - .L_963)


	//   ....[0]....
.L_963:
        /*02c8*/ 	.word	0x000004d0


	//   ....[1]....
        /*02cc*/ 	.word	0x00001150


	//   ....[2]....
        /*02d0*/ 	.word	0x000011d0


	//   ....[3]....
        /*02d4*/ 	.word	0x00017240


	//   ....[4]....
        /*02d8*/ 	.word	0x00017360


	//   ....[5]....
        /*02dc*/ 	.word	0x00017380


	//----- nvinfo : EIATTR_CTAIDZ_USED
	.align		4
.L_964:
        /*02e0*/ 	.byte	0x01, 0x04
	.zero		2


	//----- nvinfo : EIATTR_CRS_STACK_SIZE
	.align		4
        /*02e4*/ 	.byte	0x04, 0x1e
        /*02e6*/ 	.short	(.L_966 - .L_965)
.L_965:
        /*02e8*/ 	.word	0x00000000
.L_966:


//--------------------- .nv.info._ZN5flash16flash_fwd_kernelI23Flash_fwd_kernel_traitsILi256ELi128ELi64ELi8ELb0ELb0EN7cutlass10bfloat16_tE19Flash_kernel_traitsILi256ELi128ELi64ELi8ES3_EELb1ELb0ELb1ELb1ELb0ELb0ELb0ELb1EEEvNS_16Flash_fwd_paramsE --------------------------
	.section	.nv.info._ZN5flash16flash_fwd_kernelI23Flash_fwd_kernel_traitsILi256ELi128ELi64ELi8ELb0ELb0EN7cutlass10bfloat16_tE19Flash_kernel_traitsILi256ELi128ELi64ELi8ES3_EELb1ELb0ELb1ELb1ELb0ELb0ELb0ELb1EEEvNS_16Flash_fwd_paramsE,"",@"SHT_CUDA_INFO"
	.sectionflags	@""
	.align	4


	//----- nvinfo : EIATTR_CUDA_API_VERSION
	.align		4
        /*0000*/ 	.byte	0x04, 0x37
        /*0002*/ 	.short	(.L_968 - .L_967)
.L_967:
        /*0004*/ 	.word	0x00000082


	//----- nvinfo : EIATTR_SW2861232_WAR
	.align		4
.L_968:
        /*0008*/ 	.byte	0x01, 0x35
	.zero		2


	//----- nvinfo : EIATTR_PARAM_CBANK
	.align		4
        /*000c*/ 	.byte	0x04, 0x0a
        /*000e*/ 	.short	(.L_970 - .L_969)
	.align		4
.L_969:
        /*0010*/ 	.word	index@(.nv.constant0._ZN5flash16flash_fwd_kernelI23Flash_fwd_kernel_traitsILi256ELi128ELi64ELi8ELb0ELb0EN7cutlass10bfloat16_tE19Flash_kernel_traitsILi256ELi128ELi64ELi8ES3_EELb1ELb0ELb1ELb1ELb0ELb0ELb0ELb1EEEvNS_16Flash_fwd_paramsE)
        /*0014*/ 	.short	0x0160
        /*0016*/ 	.short	0x01d0


	//----- nvinfo : EIATTR_CBANK_PARAM_SIZE
	.align		4
.L_970:
        /*0018*/ 	.byte	0x03, 0x19
        /*001a*/ 	.short	0x01d0


	//----- nvinfo : EIATTR_KPARAM_INFO
	.align		4
        /*001c*/ 	.byte	0x04, 0x17
        /*001e*/ 	.short	(.L_972 - .L_971)
.L_971:
        /*0020*/ 	.word	0x00000000
        /*0024*/ 	.short	0x0000
        /*0026*/ 	.short	0x0000
        /*0028*/ 	.byte	0x00, 0xf0, 0x41, 0x07


	//----- nvinfo : EIATTR_MAXREG_COUNT
	.align		4
.L_972:
        /*002c*/ 	.byte	0x03, 0x1b
        /*002e*/ 	.short	0x00ff


	//----- nvinfo : EIATTR_NUM_BARRIERS
	.align		4
        /*0030*/ 	.byte	0x02, 0x4c
        /*0032*/ 	.byte	0x01
	.zero		1


	//----- nvinfo : EIATTR_ANNOTATIONS
	.align		4
        /*0034*/ 	.byte	0x04, 0x55
        /*0036*/ 	.short	(.L_974 - .L_973)


	//   ....[0]....
.L_973:
        /* <DEDUP_REMOVED lines=197> */


	//----- nvinfo : EIATTR_MERCURY_ISA_VERSION
	.align		4
.L_974:
        /*0c70*/ 	.byte	0x03, 0x5f
        /*0c72*/ 	.short	0x0000


	//----- nvinfo : EIATTR_COOP_GROUP_MASK_REGIDS
	.align		4
        /*0c74*/ 	.byte	0x04, 0x29
        /*0c76*/ 	.short	(.L_976 - .L_975)


	//   ....[0]....
.L_975:
        /*0c78*/ 	.word	0xffffffff


	//   ....[1]....
        /*0c7c*/ 	.word	0xffffffff


	//   ....[2]....
        /*0c80*/ 	.word	0xffffffff


	//   ....[3]....
        /*0c84*/ 	.word	0xffffffff


	//   ....[4]....
        /*0c88*/ 	.word	0xffffffff


	//   ....[5]....
        /*0c8c*/ 	.word	0xffffffff


	//   ....[6]....
        /*0c90*/ 	.word	0xffffffff


	//   ....[7]....
        /*0c94*/ 	.word	0xffffffff


	//   ....[8]....
        /*0c98*/ 	.word	0xffffffff


	//   ....[9]....
        /*0c9c*/ 	.word	0xffffffff


	//   ....[10]....
        /*0ca0*/ 	.word	0xffffffff


	//   ....[11]....
        /*0ca4*/ 	.word	0xffffffff


	//   ....[12]....
        /*0ca8*/ 	.word	0xffffffff


	//   ....[13]....
        /*0cac*/ 	.word	0xffffffff


	//   ....[14]....
        /*0cb0*/ 	.word	0xffffffff


	//   ....[15]....
        /*0cb4*/ 	.word	0xffffffff


	//   ....[16]....
        /*0cb8*/ 	.word	0xffffffff


	//   ....[17]....
        /*0cbc*/ 	.word	0xffffffff


	//   ....[18]....
        /*0cc0*/ 	.word	0xffffffff


	//   ....[19]....
        /*0cc4*/ 	.word	0xffffffff


	//   ....[20]....
        /*0cc8*/ 	.word	0xffffffff


	//   ....[21]....
        /*0ccc*/ 	.word	0xffffffff


	//   ....[22]....
        /*0cd0*/ 	.word	0xffffffff


	//   ....[23]....
        /*0cd4*/ 	.word	0xffffffff


	//----- nvinfo : EIATTR_COOP_GROUP_INSTR_OFFSETS
	.align		4
.L_976:
        /*0cd8*/ 	.byte	0x04, 0x28
        /*0cda*/ 	.short	(.L_978 - .L_977)


	//   ....[0]....
.L_977:
        /*0cdc*/ 	.word	0x00006170


	//   ....[1]....
        /*0ce0*/ 	.word	0x00006270


	//   ....[2]....
        /*0ce4*/ 	.word	0x00006340


	//   ....[3]....
        /*0ce8*/ 	.word	0x00006480


	//   ....[4]....
        /*0cec*/ 	.word	0x0000bdd0


	//   ....[5]....
        /*0cf0*/ 	.word	0x0000be50


	//   ....[6]....
        /*0cf4*/ 	.word	0x0000be60


	//   ....[7]....
        /*0cf8*/ 	.word	0x0000c1d0


	//   ....[8]....
        /*0cfc*/ 	.word	0x00014040


	//   ....[9]....
        /*0d00*/ 	.word	0x00014060


	//   ....[10]....
        /*0d04*/ 	.word	0x00014080


	//   ....[11]....
        /*0d08*/ 	.word	0x000140a0


	//   ....[12]....
        /*0d0c*/ 	.word	0x0001bd40


	//   ....[13]....
        /*0d10*/ 	.word	0x0001bd70


	//   ....[14]....
        /*0d14*/ 	.word	0x0001c040


	//   ....[15]....
        /*0d18*/ 	.word	0x0001c090


	//   ....[16]....
        /*0d1c*/ 	.word	0x0001fad0


	//   ....[17]....
        /*0d20*/ 	.word	0x0001fb20


	//   ....[18]....
        /*0d24*/ 	.word	0x0001fb40


	//   ....[19]....
        /*0d28*/ 	.word	0x0001fb60


	//   ....[20]....
        /*0d2c*/ 	.word	0x00021d50


	//   ....[21]....
        /*0d30*/ 	.word	0x00021da0


	//   ....[22]....
        /*0d34*/ 	.word	0x00021df0


	//   ....[23]....
        /*0d38*/ 	.word	0x00021e50


	//----- nvinfo : EIATTR_EXIT_INSTR_OFFSETS
	.align		4
.L_978:
        /*0d3c*/ 	.byte	0x04, 0x1c
        /*0d3e*/ 	.short	(.L_980 - .L_979)


	//   ....[0]....
.L_979:
        /*0d40*/ 	.word	0x00000080


	//----- nvinfo : EIATTR_CTAIDZ_USED
	.align		4
.L_980:
        /*0d44*/ 	.byte	0x01, 0x04
	.zero		2


	//----- nvinfo : EIATTR_CRS_STACK_SIZE
	.align		4
        /*0d48*/ 	.byte	0x04, 0x1e
        /*0d4a*/ 	.short	(.L_982 - .L_981)
.L_981:
        /*0d4c*/ 	.word	0x00000000
.L_982:


//--------------------- .nv.info._ZN5flash16flash_fwd_kernelI23Flash_fwd_kernel_traitsILi256ELi128ELi64ELi8ELb0ELb0EN7cutlass10bfloat16_tE19Flash_kernel_traitsILi256ELi128ELi64ELi8ES3_EELb0ELb0ELb1ELb1ELb0ELb0ELb1ELb0EEEvNS_16Flash_fwd_paramsE --------------------------
	.section	.nv.info._ZN5flash16flash_fwd_kernelI23Flash_fwd_kernel_traitsILi256ELi128ELi64ELi8ELb0ELb0EN7cutlass10bfloat16_tE19Flash_kernel_traitsILi256ELi128ELi64ELi8ES3_EELb0ELb0ELb1ELb1ELb0ELb0ELb1ELb0EEEvNS_16Flash_fwd_paramsE,"",@"SHT_CUDA_INFO"
	.sectionflags	@""
	.align	4


	//----- nvinfo : EIATTR_CUDA_API_VERSION
	.align		4
        /*0000*/ 	.byte	0x04, 0x37
        /*0002*/ 	.short	(.L_984 - .L_983)
.L_983:
        /*0004*/ 	.word	0x00000082


	//----- nvinfo : EIATTR_SW2861232_WAR
	.align		4
.L_984:
        /*0008*/ 	.byte	0x01, 0x35
	.zero		2


	//----- nvinfo : EIATTR_PARAM_CBANK
	.align		4
        /*000c*/ 	.byte	0x04, 0x0a
        /*000e*/ 	.short	(.L_986 - .L_985)
	.align		4
.L_985:
        /*0010*/ 	.word	index@(.nv.constant0._ZN5flash16flash_fwd_kernelI23Flash_fwd_kernel_traitsILi256ELi128ELi64ELi8ELb0ELb0EN7cutlass10bfloat16_tE19Flash_kernel_traitsILi256ELi128ELi64ELi8ES3_EELb0ELb0ELb1ELb1ELb0ELb0ELb1ELb0EEEvNS_16Flash_fwd_paramsE)
        /*0014*/ 	.short	0x0160
        /*0016*/ 	.short	0x01d0


	//----- nvinfo : EIATTR_CBANK_PARAM_SIZE
	.align		4
.L_986:
        /*0018*/ 	.byte	0x03, 0x19
        /*001a*/ 	.short	0x01d0


	//----- nvinfo : EIATTR_KPARAM_INFO
	.align		4
        /*001c*/ 	.byte	0x04, 0x17
        /*001e*/ 	.short	(.L_988 - .L_987)
.L_987:
        /*0020*/ 	.word	0x00000000
        /*0024*/ 	.short	0x0000
        /*0026*/ 	.short	0x0000
        /*0028*/ 	.byte	0x00, 0xf0, 0x41, 0x07


	//----- nvinfo : EIATTR_MAXREG_COUNT
	.align		4
.L_988:
        /*002c*/ 	.byte	0x03, 0x1b
        /*002e*/ 	.short	0x00ff


	//----- nvinfo : EIATTR_NUM_BARRIERS
	.align		4
        /*0030*/ 	.byte	0x02, 0x4c
        /*0032*/ 	.byte	0x01
	.zero		1


	//----- nvinfo : EIATTR_ANNOTATIONS
	.align		4
        /*0034*/ 	.byte	0x04, 0x55
        /*0036*/ 	.short	(.L_990 - .L_989)


	//   ....[0]....
.L_989:
        /* <DEDUP_REMOVED lines=51> */


	//----- nvinfo : EIATTR_MERCURY_ISA_VERSION
	.align		4
.L_990:
        /*0358*/ 	.byte	0x03, 0x5f
        /*035a*/ 	.short	0x0000


	//----- nvinfo : EIATTR_COOP_GROUP_MASK_REGIDS
	.align		4
        /*035c*/ 	.byte	0x04, 0x29
        /*035e*/ 	.short	(.L_992 - .L_991)


	//   ....[0]....
.L_991:
        /*0360*/ 	.word	0xffffffff


	//   ....[1]....
        /*0364*/ 	.word	0xffffffff


	//   ....[2]....
        /*0368*/ 	.word	0xffffffff


	//   ....[3]....
        /*036c*/ 	.word	0xffffffff


	//   ....[4]....
        /*0370*/ 	.word	0xffffffff


	//   ....[5]....
        /*0374*/ 	.word	0xffffffff


	//   ....[6]....
        /*0378*/ 	.word	0xffffffff


	//   ....[7]....
        /*037c*/ 	.word	0xffffffff


	//   ....[8]....
        /*0380*/ 	.word	0xffffffff


	//   ....[9]....
        /*0384*/ 	.word	0xffffffff


	//   ....[10]....
        /*0388*/ 	.word	0xffffffff


	//   ....[11]....
        /*038c*/ 	.word	0xffffffff


	//   ....[12]....
        /*0390*/ 	.word	0xffffffff


	//   ....[13]....
        /*0394*/ 	.word	0xffffffff


	//   ....[14]....
        /*0398*/ 	.word	0xffffffff


	//   ....[15]....
        /*039c*/ 	.word	0xffffffff


	//   ....[16]....
        /*03a0*/ 	.word	0xffffffff


	//   ....[17]....
        /*03a4*/ 	.word	0xffffffff


	//   ....[18]....
        /*03a8*/ 	.word	0xffffffff


	//   ....[19]....
        /*03ac*/ 	.word	0xffffffff


	//----- nvinfo : EIATTR_COOP_GROUP_INSTR_OFFSETS
	.align		4
.L_992:
        /*03b0*/ 	.byte	0x04, 0x28
        /*03b2*/ 	.short	(.L_994 - .L_993)


	//   ....[0]....
.L_993:
        /*03b4*/ 	.word	0x00006360


	//   ....[1]....
        /*03b8*/ 	.word	0x00006390


	//   ....[2]....
        /*03bc*/ 	.word	0x000064a0


	//   ....[3]....
        /*03c0*/ 	.word	0x000064f0


	//   ....[4]....
        /*03c4*/ 	.word	0x0000b2f0


	//   ....[5]....
        /*03c8*/ 	.word	0x0000b340


	//   ....[6]....
        /*03cc*/ 	.word	0x0000b360


	//   ....[7]....
        /*03d0*/ 	.word	0x0000b380


	//   ....[8]....
        /*03d4*/ 	.word	0x000106c0


	//   ....[9]....
        /*03d8*/ 	.word	0x00010710


	//   ....[10]....
        /*03dc*/ 	.word	0x00010730


	//   ....[11]....
        /*03e0*/ 	.word	0x00010750


	//   ....[12]....
        /*03e4*/ 	.word	0x00015c70


	//   ....[13]....
        /*03e8*/ 	.word	0x00015da0


	//   ....[14]....
        /*03ec*/ 	.word	0x00015db0


	//   ....[15]....
        /*03f0*/ 	.word	0x00015e10


	//   ....[16]....
        /*03f4*/ 	.word	0x00017d40


	//   ....[17]....
        /*03f8*/ 	.word	0x00017d50


	//   ....[18]....
        /*03fc*/ 	.word	0x00017d80


	//   ....[19]....
        /*0400*/ 	.word	0x00017d90


	//----- nvinfo : EIATTR_EXIT_INSTR_OFFSETS
	.align		4
.L_994:
        /*0404*/ 	.byte	0x04, 0x1c
        /*0406*/ 	.short	(.L_996 - .L_995)


	//   ....[0]....
.L_995:
        /*0408*/ 	.word	0x000004d0


	//   ....[1]....
        /*040c*/ 	.word	0x00001150


	//   ....[2]....
        /*0410*/ 	.word	0x000011d0


	//   ....[3]....
        /*0414*/ 	.word	0x00019970


	//   ....[4]....
        /*0418*/ 	.word	0x00019a90


	//   ....[5]....
        /*041c*/ 	.word	0x00019ab0


	//----- nvinfo : EIATTR_CTAIDZ_USED
	.align		4
.L_996:
        /*0420*/ 	.byte	0x01, 0x04
	.zero		2


	//----- nvinfo : EIATTR_CRS_STACK_SIZE
	.align		4
        /*0424*/ 	.byte	0x04, 0x1e
        /*0426*/ 	.short	(.L_998 - .L_997)
.L_997:
        /*0428*/ 	.word	0x00000000
.L_998:


//--------------------- .nv.callgraph             --------------------------
	.section	.nv.callgraph,"",@"SHT_CUDA_CALLGRAPH"
	.align	4
	.sectionentsize	8
	.align		4
        /*0000*/ 	.word	0x00000000
	.align		4
        /*0004*/ 	.word	0xffffffff
	.align		4
        /*0008*/ 	.word	0x00000000
	.align		4
        /*000c*/ 	.word	0xfffffffe
	.align		4
        /*0010*/ 	.word	0x00000000
	.align		4
        /*0014*/ 	.word	0xfffffffd
	.align		4
        /*0018*/ 	.word	0x00000000
	.align		4
        /*001c*/ 	.word	0xfffffffc


//--------------------- .nv.rel.action            --------------------------
	.section	.nv.rel.action,"",@"SHT_CUDA_RELOCINFO"
	.align	8
	.sectionentsize	8
        /*0000*/ 	.byte	0x73, 0x00, 0x00, 0x00, 0x00, 0x00, 0x00, 0x00, 0x00, 0x00, 0x00, 0x11, 0x25, 0x00, 0x05, 0x36


//--------------------- .nv.constant4             --------------------------
	.section	.nv.constant4,"a",@progbits
	.align	8
	.align		8
.nv.constant4:
        /*0000*/ 	.dword	_ZN66_INTERNAL_e4d567b6_30_flash_fwd_hdim256_bf16_sm80_cu_c0233546_28484cuda3std3__45__cpo5beginE
	.align		8
        /*0008*/ 	.dword	_ZN66_INTERNAL_e4d567b6_30_flash_fwd_hdim256_bf16_sm80_cu_c0233546_28484cuda3std3__45__cpo3endE
	.align		8
        /*0010*/ 	.dword	_ZN66_INTERNAL_e4d567b6_30_flash_fwd_hdim256_bf16_sm80_cu_c0233546_28484cuda3std3__45__cpo6cbeginE
	.align		8
        /*0018*/ 	.dword	_ZN66_INTERNAL_e4d567b6_30_flash_fwd_hdim256_bf16_sm80_cu_c0233546_28484cuda3std3__45__cpo4cendE
	.align		8
        /*0020*/ 	.dword	_ZN66_INTERNAL_e4d567b6_30_flash_fwd_hdim256_bf16_sm80_cu_c0233546_28484cuda3std3__468_GLOBAL__N__e4d567b6_30_flash_fwd_hdim256_bf16_sm80_cu_c0233546_28486ignoreE
	.align		8
        /*0028*/ 	.dword	_ZN66_INTERNAL_e4d567b6_30_flash_fwd_hdim256_bf16_sm80_cu_c0233546_28484cuda3std3__419piecewise_constructE
	.align		8
        /*0030*/ 	.dword	_ZN66_INTERNAL_e4d567b6_30_flash_fwd_hdim256_bf16_sm80_cu_c0233546_28484cuda3std3__48in_placeE
	.align		8
        /*0038*/ 	.dword	_ZN66_INTERNAL_e4d567b6_30_flash_fwd_hdim256_bf16_sm80_cu_c0233546_28484cuda3std6ranges3__45__cpo4swapE
	.align		8
        /*0040*/ 	.dword	_ZN66_INTERNAL_e4d567b6_30_flash_fwd_hdim256_bf16_sm80_cu_c0233546_28484cuda3std6ranges3__45__cpo9iter_moveE
	.align		8
        /*0048*/ 	.dword	_ZN66_INTERNAL_e4d567b6_30_flash_fwd_hdim256_bf16_sm80_cu_c0233546_28484cute7productE
	.align		8
        /*0050*/ 	.dword	_ZN66_INTERNAL_e4d567b6_30_flash_fwd_hdim256_bf16_sm80_cu_c0233546_28484cute1_E


//--------------------- .nv.constant0._ZN5flash16flash_fwd_kernelI23Flash_fwd_kernel_traitsILi256ELi64ELi64ELi4ELb0ELb0EN7cutlass10bfloat16_tE19Flash_kernel_traitsILi256ELi64ELi64ELi4ES3_EELb0ELb0ELb0ELb0ELb0ELb1ELb0ELb0EEEvNS_16Flash_fwd_paramsE --------------------------
	.section	.nv.constant0._ZN5flash16flash_fwd_kernelI23Flash_fwd_kernel_traitsILi256ELi64ELi64ELi4ELb0ELb0EN7cutlass10bfloat16_tE19Flash_kernel_traitsILi256ELi64ELi64ELi4ES3_EELb0ELb0ELb0ELb0ELb0ELb1ELb0ELb0EEEvNS_16Flash_fwd_paramsE,"a",@progbits
	.sectionflags	@""
	.align	4
.nv.constant0._ZN5flash16flash_fwd_kernelI23Flash_fwd_kernel_traitsILi256ELi64ELi64ELi4ELb0ELb0EN7cutlass10bfloat16_tE19Flash_kernel_traitsILi256ELi64ELi64ELi4ES3_EELb0ELb0ELb0ELb0ELb0ELb1ELb0ELb0EEEvNS_16Flash_fwd_paramsE:
	.zero		816


//--------------------- .nv.constant0._ZN5flash16flash_fwd_kernelI23Flash_fwd_kernel_traitsILi256ELi64ELi64ELi4ELb0ELb0EN7cutlass10bfloat16_tE19Flash_kernel_traitsILi256ELi64ELi64ELi4ES3_EELb0ELb0ELb0ELb0ELb0ELb0ELb0ELb0EEEvNS_16Flash_fwd_paramsE --------------------------
	.section	.nv.constant0._ZN5flash16flash_fwd_kernelI23Flash_fwd_kernel_traitsILi256ELi64ELi64ELi4ELb0ELb0EN7cutlass10bfloat16_tE19Flash_kernel_traitsILi256ELi64ELi64ELi4ES3_EELb0ELb0ELb0ELb0ELb0ELb0ELb0ELb0EEEvNS_16Flash_fwd_paramsE,"a",@progbits
	.sectionflags	@""
	.align	4
.nv.constant0._ZN5flash16flash_fwd_kernelI23Flash_fwd_kernel_traitsILi256ELi64ELi64ELi4ELb0ELb0EN7cutlass10bfloat16_tE19Flash_kernel_traitsILi256ELi64ELi64ELi4ES3_EELb0ELb0ELb0ELb0ELb0ELb0ELb0ELb0EEEvNS_16Flash_fwd_paramsE:
	.zero		816


//--------------------- .nv.constant0._ZN5flash16flash_fwd_kernelI23Flash_fwd_kernel_traitsILi256ELi64ELi64ELi4ELb0ELb0EN7cutlass10bfloat16_tE19Flash_kernel_traitsILi256ELi64ELi64ELi4ES3_EELb0ELb0ELb0ELb1ELb0ELb0ELb0ELb0EEEvNS_16Flash_fwd_paramsE --------------------------
	.section	.nv.constant0._ZN5flash16flash_fwd_kernelI23Flash_fwd_kernel_traitsILi256ELi64ELi64ELi4ELb0ELb0EN7cutlass10bfloat16_tE19Flash_kernel_traitsILi256ELi64ELi64ELi4ES3_EELb0ELb0ELb0ELb1ELb0ELb0ELb0ELb0EEEvNS_16Flash_fwd_paramsE,"a",@progbits
	.sectionflags	@""
	.align	4
.nv.constant0._ZN5flash16flash_fwd_kernelI23Flash_fwd_kernel_traitsILi256ELi64ELi64ELi4ELb0ELb0EN7cutlass10bfloat16_tE19Flash_kernel_traitsILi256ELi64ELi64ELi4ES3_EELb0ELb0ELb0ELb1ELb0ELb0ELb0ELb0EEEvNS_16Flash_fwd_paramsE:
	.zero		816


//--------------------- .nv.constant0._ZN5flash16flash_fwd_kernelI23Flash_fwd_kernel_traitsILi256ELi64ELi64ELi4ELb0ELb0EN7cutlass10bfloat16_tE19Flash_kernel_traitsILi256ELi64ELi64ELi4ES3_EELb0ELb0ELb1ELb0ELb0ELb1ELb0ELb0EEEvNS_16Flash_fwd_paramsE --------------------------
	.section	.nv.constant0._ZN5flash16flash_fwd_kernelI23Flash_fwd_kernel_traitsILi256ELi64ELi64ELi4ELb0ELb0EN7cutlass10bfloat16_tE19Flash_kernel_traitsILi256ELi64ELi64ELi4ES3_EELb0ELb0ELb1ELb0ELb0ELb1ELb0ELb0EEEvNS_16Flash_fwd_paramsE,"a",@progbits
	.sectionflags	@""
	.align	4
.nv.constant0._ZN5flash16flash_fwd_kernelI23Flash_fwd_kernel_traitsILi256ELi64ELi64ELi4ELb0ELb0EN7cutlass10bfloat16_tE19Flash_kernel_traitsILi256ELi64ELi64ELi4ES3_EELb0ELb0ELb1ELb0ELb0ELb1ELb0ELb0EEEvNS_16Flash_fwd_paramsE:
	.zero		816


//--------------------- .nv.constant0._ZN5flash16flash_fwd_kernelI23Flash_fwd_kernel_traitsILi256ELi64ELi64ELi4ELb0ELb0EN7cutlass10bfloat16_tE19Flash_kernel_traitsILi256ELi64ELi64ELi4ES3_EELb0ELb0ELb1ELb0ELb0ELb0ELb0ELb0EEEvNS_16Flash_fwd_paramsE --------------------------
	.section	.nv.constant0._ZN5flash16flash_fwd_kernelI23Flash_fwd_kernel_traitsILi256ELi64ELi64ELi4ELb0ELb0EN7cutlass10bfloat16_tE19Flash_kernel_traitsILi256ELi64ELi64ELi4ES3_EELb0ELb0ELb1ELb0ELb0ELb0ELb0ELb0EEEvNS_16Flash_fwd_paramsE,"a",@progbits
	.sectionflags	@""
	.align	4
.nv.constant0._ZN5flash16flash_fwd_kernelI23Flash_fwd_kernel_traitsILi256ELi64ELi64ELi4ELb0ELb0EN7cutlass10bfloat16_tE19Flash_kernel_traitsILi256ELi64ELi64ELi4ES3_EELb0ELb0ELb1ELb0ELb0ELb0ELb0ELb0EEEvNS_16Flash_fwd_paramsE:
	.zero		816


//--------------------- .nv.constant0._ZN5flash16flash_fwd_kernelI23Flash_fwd_kernel_traitsILi256ELi64ELi64ELi4ELb0ELb0EN7cutlass10bfloat16_tE19Flash_kernel_traitsILi256ELi64ELi64ELi4ES3_EELb0ELb0ELb1ELb1ELb0ELb0ELb0ELb0EEEvNS_16Flash_fwd_paramsE --------------------------
	.section	.nv.constant0._ZN5flash16flash_fwd_kernelI23Flash_fwd_kernel_traitsILi256ELi64ELi64ELi4ELb0ELb0EN7cutlass10bfloat16_tE19Flash_kernel_traitsILi256ELi64ELi64ELi4ES3_EELb0ELb0ELb1ELb1ELb0ELb0ELb0ELb0EEEvNS_16Flash_fwd_paramsE,"a",@progbits
	.sectionflags	@""
	.align	4
.nv.constant0._ZN5flash16flash_fwd_kernelI23Flash_fwd_kernel_traitsILi256ELi64ELi64ELi4ELb0ELb0EN7cutlass10bfloat16_tE19Flash_kernel_traitsILi256ELi64ELi64ELi4ES3_EELb0ELb0ELb1ELb1ELb0ELb0ELb0ELb0EEEvNS_16Flash_fwd_paramsE:
	.zero		816


//--------------------- .nv.constant0._ZN5flash16flash_fwd_kernelI23Flash_fwd_kernel_traitsILi256ELi128ELi64ELi8ELb0ELb0EN7cutlass10bfloat16_tE19Flash_kernel_traitsILi256ELi128ELi64ELi8ES3_EELb0ELb0ELb0ELb0ELb0ELb1ELb0ELb0EEEvNS_16Flash_fwd_paramsE --------------------------
	.section	.nv.constant0._ZN5flash16flash_fwd_kernelI23Flash_fwd_kernel_traitsILi256ELi128ELi64ELi8ELb0ELb0EN7cutlass10bfloat16_tE19Flash_kernel_traitsILi256ELi128ELi64ELi8ES3_EELb0ELb0ELb0ELb0ELb0ELb1ELb0ELb0EEEvNS_16Flash_fwd_paramsE,"a",@progbits
	.sectionflags	@""
	.align	4
.nv.constant0._ZN5flash16flash_fwd_kernelI23Flash_fwd_kernel_traitsILi256ELi128ELi64ELi8ELb0ELb0EN7cutlass10bfloat16_tE19Flash_kernel_traitsILi256ELi128ELi64ELi8ES3_EELb0ELb0ELb0ELb0ELb0ELb1ELb0ELb0EEEvNS_16Flash_fwd_paramsE:
	.zero		816


//--------------------- .nv.constant0._ZN5flash16flash_fwd_kernelI23Flash_fwd_kernel_traitsILi256ELi128ELi64ELi8ELb0ELb0EN7cutlass10bfloat16_tE19Flash_kernel_traitsILi256ELi128ELi64ELi8ES3_EELb0ELb0ELb0ELb0ELb0ELb0ELb0ELb0EEEvNS_16Flash_fwd_paramsE --------------------------
	.section	.nv.constant0._ZN5flash16flash_fwd_kernelI23Flash_fwd_kernel_traitsILi256ELi128ELi64ELi8ELb0ELb0EN7cutlass10bfloat16_tE19Flash_kernel_traitsILi256ELi128ELi64ELi8ES3_EELb0ELb0ELb0ELb0ELb0ELb0ELb0ELb0EEEvNS_16Flash_fwd_paramsE,"a",@progbits
	.sectionflags	@""
	.align	4
.nv.constant0._ZN5flash16flash_fwd_kernelI23Flash_fwd_kernel_traitsILi256ELi128ELi64ELi8ELb0ELb0EN7cutlass10bfloat16_tE19Flash_kernel_traitsILi256ELi128ELi64ELi8ES3_EELb0ELb0ELb0ELb0ELb0ELb0ELb0ELb0EEEvNS_16Flash_fwd_paramsE:
	.zero		816


//--------------------- .nv.constant0._ZN5flash16flash_fwd_kernelI23Flash_fwd_kernel_traitsILi256ELi128ELi64ELi8ELb0ELb0EN7cutlass10bfloat16_tE19Flash_kernel_traitsILi256ELi128ELi64ELi8ES3_EELb0ELb0ELb0ELb1ELb0ELb0ELb0ELb0EEEvNS_16Flash_fwd_paramsE --------------------------
	.section	.nv.constant0._ZN5flash16flash_fwd_kernelI23Flash_fwd_kernel_traitsILi256ELi128ELi64ELi8ELb0ELb0EN7cutlass10bfloat16_tE19Flash_kernel_traitsILi256ELi128ELi64ELi8ES3_EELb0ELb0ELb0ELb1ELb0ELb0ELb0ELb0EEEvNS_16Flash_fwd_paramsE,"a",@progbits
	.sectionflags	@""
	.align	4
.nv.constant0._ZN5flash16flash_fwd_kernelI23Flash_fwd_kernel_traitsILi256ELi128ELi64ELi8ELb0ELb0EN7cutlass10bfloat16_tE19Flash_kernel_traitsILi256ELi128ELi64ELi8ES3_EELb0ELb0ELb0ELb1ELb0ELb0ELb0ELb0EEEvNS_16Flash_fwd_paramsE:
	.zero		816


//--------------------- .nv.constant0._ZN5flash16flash_fwd_kernelI23Flash_fwd_kernel_traitsILi256ELi128ELi64ELi8ELb0ELb0EN7cutlass10bfloat16_tE19Flash_kernel_traitsILi256ELi128ELi64ELi8ES3_EELb0ELb0ELb1ELb0ELb0ELb1ELb0ELb0EEEvNS_16Flash_fwd_paramsE --------------------------
	.section	.nv.constant0._ZN5flash16flash_fwd_kernelI23Flash_fwd_kernel_traitsILi256ELi128ELi64ELi8ELb0ELb0EN7cutlass10bfloat16_tE19Flash_kernel_traitsILi256ELi128ELi64ELi8ES3_EELb0ELb0ELb1ELb0ELb0ELb1ELb0ELb0EEEvNS_16Flash_fwd_paramsE,"a",@progbits
	.sectionflags	@""
	.align	4
.nv.constant0._ZN5flash16flash_fwd_kernelI23Flash_fwd_kernel_traitsILi256ELi128ELi64ELi8ELb0ELb0EN7cutlass10bfloat16_tE19Flash_kernel_traitsILi256ELi128ELi64ELi8ES3_EELb0ELb0ELb1ELb0ELb0ELb1ELb0ELb0EEEvNS_16Flash_fwd_paramsE:
	.zero		816


//--------------------- .nv.constant0._ZN5flash16flash_fwd_kernelI23Flash_fwd_kernel_traitsILi256ELi128ELi64ELi8ELb0ELb0EN7cutlass10bfloat16_tE19Flash_kernel_traitsILi256ELi128ELi64ELi8ES3_EELb0ELb0ELb1ELb0ELb0ELb0ELb0ELb0EEEvNS_16Flash_fwd_paramsE --------------------------
	.section	.nv.constant0._ZN5flash16flash_fwd_kernelI23Flash_fwd_kernel_traitsILi256ELi128ELi64ELi8ELb0ELb0EN7cutlass10bfloat16_tE19Flash_kernel_traitsILi256ELi128ELi64ELi8ES3_EELb0ELb0ELb1ELb0ELb0ELb0ELb0ELb0EEEvNS_16Flash_fwd_paramsE,"a",@progbits
	.sectionflags	@""
	.align	4
.nv.constant0._ZN5flash16flash_fwd_kernelI23Flash_fwd_kernel_traitsILi256ELi128ELi64ELi8ELb0ELb0EN7cutlass10bfloat16_tE19Flash_kernel_traitsILi256ELi128ELi64ELi8ES3_EELb0ELb0ELb1ELb0ELb0ELb0ELb0ELb0EEEvNS_16Flash_fwd_paramsE:
	.zero		816


//--------------------- .nv.constant0._ZN5flash16flash_fwd_kernelI23Flash_fwd_kernel_traitsILi256ELi128ELi64ELi8ELb0ELb0EN7cutlass10bfloat16_tE19Flash_kernel_traitsILi256ELi128ELi64ELi8ES3_EELb0ELb0ELb1ELb1ELb0ELb0ELb0ELb0EEEvNS_16Flash_fwd_paramsE --------------------------
	.section	.nv.constant0._ZN5flash16flash_fwd_kernelI23Flash_fwd_kernel_traitsILi256ELi128ELi64ELi8ELb0ELb0EN7cutlass10bfloat16_tE19Flash_kernel_traitsILi256ELi128ELi64ELi8ES3_EELb0ELb0ELb1ELb1ELb0ELb0ELb0ELb0EEEvNS_16Flash_fwd_paramsE,"a",@progbits
	.sectionflags	@""
	.align	4
.nv.constant0._ZN5flash16flash_fwd_kernelI23Flash_fwd_kernel_traitsILi256ELi128ELi64ELi8ELb0ELb0EN7cutlass10bfloat16_tE19Flash_kernel_traitsILi256ELi128ELi64ELi8ES3_EELb0ELb0ELb1ELb1ELb0ELb0ELb0ELb0EEEvNS_16Flash_fwd_paramsE:
	.zero		816


//--------------------- .nv.constant0._ZN5flash16flash_fwd_kernelI23Flash_fwd_kernel_traitsILi256ELi64ELi64ELi4ELb0ELb0EN7cutlass10bfloat16_tE19Flash_kernel_traitsILi256ELi64ELi64ELi4ES3_EELb1ELb0ELb0ELb0ELb0ELb0ELb0ELb0EEEvNS_16Flash_fwd_paramsE --------------------------
	.section	.nv.constant0._ZN5flash16flash_fwd_kernelI23Flash_fwd_kernel_traitsILi256ELi64ELi64ELi4ELb0ELb0EN7cutlass10bfloat16_tE19Flash_kernel_traitsILi256ELi64ELi64ELi4ES3_EELb1ELb0ELb0ELb0ELb0ELb0ELb0ELb0EEEvNS_16Flash_fwd_paramsE,"a",@progbits
	.sectionflags	@""
	.align	4
.nv.constant0._ZN5flash16flash_fwd_kernelI23Flash_fwd_kernel_traitsILi256ELi64ELi64ELi4ELb0ELb0EN7cutlass10bfloat16_tE19Flash_kernel_traitsILi256ELi64ELi64ELi4ES3_EELb1ELb0ELb0ELb0ELb0ELb0ELb0ELb0EEEvNS_16Flash_fwd_paramsE:
	.zero		816


//--------------------- .nv.constant0._ZN5flash16flash_fwd_kernelI23Flash_fwd_kernel_traitsILi256ELi64ELi64ELi4ELb0ELb0EN7cutlass10bfloat16_tE19Flash_kernel_traitsILi256ELi64ELi64ELi4ES3_EELb1ELb0ELb1ELb0ELb0ELb0ELb0ELb0EEEvNS_16Flash_fwd_paramsE --------------------------
	.section	.nv.constant0._ZN5flash16flash_fwd_kernelI23Flash_fwd_kernel_traitsILi256ELi64ELi64ELi4ELb0ELb0EN7cutlass10bfloat16_tE19Flash_kernel_traitsILi256ELi64ELi64ELi4ES3_EELb1ELb0ELb1ELb0ELb0ELb0ELb0ELb0EEEvNS_16Flash_fwd_paramsE,"a",@progbits
	.sectionflags	@""
	.align	4
.nv.constant0._ZN5flash16flash_fwd_kernelI23Flash_fwd_kernel_traitsILi256ELi64ELi64ELi4ELb0ELb0EN7cutlass10bfloat16_tE19Flash_kernel_traitsILi256ELi64ELi64ELi4ES3_EELb1ELb0ELb1ELb0ELb0ELb0ELb0ELb0EEEvNS_16Flash_fwd_paramsE:
	.zero		816


//--------------------- .nv.constant0._ZN5flash16flash_fwd_kernelI23Flash_fwd_kernel_traitsILi256ELi64ELi64ELi4ELb0ELb0EN7cutlass10bfloat16_tE19Flash_kernel_traitsILi256ELi64ELi64ELi4ES3_EELb1ELb0ELb0ELb0ELb0ELb1ELb0ELb0EEEvNS_16Flash_fwd_paramsE --------------------------
	.section	.nv.constant0._ZN5flash16flash_fwd_kernelI23Flash_fwd_kernel_traitsILi256ELi64ELi64ELi4ELb0ELb0EN7cutlass10bfloat16_tE19Flash_kernel_traitsILi256ELi64ELi64ELi4ES3_EELb1ELb0ELb0ELb0ELb0ELb1ELb0ELb0EEEvNS_16Flash_fwd_paramsE,"a",@progbits
	.sectionflags	@""
	.align	4
.nv.constant0._ZN5flash16flash_fwd_kernelI23Flash_fwd_kernel_traitsILi256ELi64ELi64ELi4ELb0ELb0EN7cutlass10bfloat16_tE19Flash_kernel_traitsILi256ELi64ELi64ELi4ES3_EELb1ELb0ELb0ELb0ELb0ELb1ELb0ELb0EEEvNS_16Flash_fwd_paramsE:
	.zero		816


//--------------------- .nv.constant0._ZN5flash16flash_fwd_kernelI23Flash_fwd_kernel_traitsILi256ELi64ELi64ELi4ELb0ELb0EN7cutlass10bfloat16_tE19Flash_kernel_traitsILi256ELi64ELi64ELi4ES3_EELb0ELb0ELb0ELb0ELb0ELb1ELb1ELb0EEEvNS_16Flash_fwd_paramsE --------------------------
	.section	.nv.constant0._ZN5flash16flash_fwd_kernelI23Flash_fwd_kernel_traitsILi256ELi64ELi64ELi4ELb0ELb0EN7cutlass10bfloat16_tE19Flash_kernel_traitsILi256ELi64ELi64ELi4ES3_EELb0ELb0ELb0ELb0ELb0ELb1ELb1ELb0EEEvNS_16Flash_fwd_paramsE,"a",@progbits
	.sectionflags	@""
	.align	4
.nv.constant0._ZN5flash16flash_fwd_kernelI23Flash_fwd_kernel_traitsILi256ELi64ELi64ELi4ELb0ELb0EN7cutlass10bfloat16_tE19Flash_kernel_traitsILi256ELi64ELi64ELi4ES3_EELb0ELb0ELb0ELb0ELb0ELb1ELb1ELb0EEEvNS_16Flash_fwd_paramsE:
	.zero		816


//--------------------- .nv.constant0._ZN5flash16flash_fwd_kernelI23Flash_fwd_kernel_traitsILi256ELi64ELi64ELi4ELb0ELb0EN7cutlass10bfloat16_tE19Flash_kernel_traitsILi256ELi64ELi64ELi4ES3_EELb1ELb0ELb0ELb1ELb0ELb0ELb0ELb0EEEvNS_16Flash_fwd_paramsE --------------------------
	.section	.nv.constant0._ZN5flash16flash_fwd_kernelI23Flash_fwd_kernel_traitsILi256ELi64ELi64ELi4ELb0ELb0EN7cutlass10bfloat16_tE19Flash_kernel_traitsILi256ELi64ELi64ELi4ES3_EELb1ELb0ELb0ELb1ELb0ELb0ELb0ELb0EEEvNS_16Flash_fwd_paramsE,"a",@progbits
	.sectionflags	@""
	.align	4
.nv.constant0._ZN5flash16flash_fwd_kernelI23Flash_fwd_kernel_traitsILi256ELi64ELi64ELi4ELb0ELb0EN7cutlass10bfloat16_tE19Flash_kernel_traitsILi256ELi64ELi64ELi4ES3_EELb1ELb0ELb0ELb1ELb0ELb0ELb0ELb0EEEvNS_16Flash_fwd_paramsE:
	.zero		816


//--------------------- .nv.constant0._ZN5flash16flash_fwd_kernelI23Flash_fwd_kernel_traitsILi256ELi64ELi64ELi4ELb0ELb0EN7cutlass10bfloat16_tE19Flash_kernel_traitsILi256ELi64ELi64ELi4ES3_EELb1ELb0ELb0ELb0ELb0ELb0ELb0ELb1EEEvNS_16Flash_fwd_paramsE --------------------------
	.section	.nv.constant0._ZN5flash16flash_fwd_kernelI23Flash_fwd_kernel_traitsILi256ELi64ELi64ELi4ELb0ELb0EN7cutlass10bfloat16_tE19Flash_kernel_traitsILi256ELi64ELi64ELi4ES3_EELb1ELb0ELb0ELb0ELb0ELb0ELb0ELb1EEEvNS_16Flash_fwd_paramsE,"a",@progbits
	.sectionflags	@""
	.align	4
.nv.constant0._ZN5flash16flash_fwd_kernelI23Flash_fwd_kernel_traitsILi256ELi64ELi64ELi4ELb0ELb0EN7cutlass10bfloat16_tE19Flash_kernel_traitsILi256ELi64ELi64ELi4ES3_EELb1ELb0ELb0ELb0ELb0ELb0ELb0ELb1EEEvNS_16Flash_fwd_paramsE:
	.zero		816


//--------------------- .nv.constant0._ZN5flash16flash_fwd_kernelI23Flash_fwd_kernel_traitsILi256ELi64ELi64ELi4ELb0ELb0EN7cutlass10bfloat16_tE19Flash_kernel_traitsILi256ELi64ELi64ELi4ES3_EELb0ELb0ELb0ELb0ELb0ELb0ELb1ELb0EEEvNS_16Flash_fwd_paramsE --------------------------
	.section	.nv.constant0._ZN5flash16flash_fwd_kernelI23Flash_fwd_kernel_traitsILi256ELi64ELi64ELi4ELb0ELb0EN7cutlass10bfloat16_tE19Flash_kernel_traitsILi256ELi64ELi64ELi4ES3_EELb0ELb0ELb0ELb0ELb0ELb0ELb1ELb0EEEvNS_16Flash_fwd_paramsE,"a",@progbits
	.sectionflags	@""
	.align	4
.nv.constant0._ZN5flash16flash_fwd_kernelI23Flash_fwd_kernel_traitsILi256ELi64ELi64ELi4ELb0ELb0EN7cutlass10bfloat16_tE19Flash_kernel_traitsILi256ELi64ELi64ELi4ES3_EELb0ELb0ELb0ELb0ELb0ELb0ELb1ELb0EEEvNS_16Flash_fwd_paramsE:
	.zero		816


//--------------------- .nv.constant0._ZN5flash16flash_fwd_kernelI23Flash_fwd_kernel_traitsILi256ELi64ELi64ELi4ELb0ELb0EN7cutlass10bfloat16_tE19Flash_kernel_traitsILi256ELi64ELi64ELi4ES3_EELb1ELb0ELb0ELb1ELb0ELb0ELb0ELb1EEEvNS_16Flash_fwd_paramsE --------------------------
	.section	.nv.constant0._ZN5flash16flash_fwd_kernelI23Flash_fwd_kernel_traitsILi256ELi64ELi64ELi4ELb0ELb0EN7cutlass10bfloat16_tE19Flash_kernel_traitsILi256ELi64ELi64ELi4ES3_EELb1ELb0ELb0ELb1ELb0ELb0ELb0ELb1EEEvNS_16Flash_fwd_paramsE,"a",@progbits
	.sectionflags	@""
	.align	4
.nv.constant0._ZN5flash16flash_fwd_kernelI23Flash_fwd_kernel_traitsILi256ELi64ELi64ELi4ELb0ELb0EN7cutlass10bfloat16_tE19Flash_kernel_traitsILi256ELi64ELi64ELi4ES3_EELb1ELb0ELb0ELb1ELb0ELb0ELb0ELb1EEEvNS_16Flash_fwd_paramsE:
	.zero		816


//--------------------- .nv.constant0._ZN5flash16flash_fwd_kernelI23Flash_fwd_kernel_traitsILi256ELi64ELi64ELi4ELb0ELb0EN7cutlass10bfloat16_tE19Flash_kernel_traitsILi256ELi64ELi64ELi4ES3_EELb0ELb0ELb0ELb1ELb0ELb0ELb1ELb0EEEvNS_16Flash_fwd_paramsE --------------------------
	.section	.nv.constant0._ZN5flash16flash_fwd_kernelI23Flash_fwd_kernel_traitsILi256ELi64ELi64ELi4ELb0ELb0EN7cutlass10bfloat16_tE19Flash_kernel_traitsILi256ELi64ELi64ELi4ES3_EELb0ELb0ELb0ELb1ELb0ELb0ELb1ELb0EEEvNS_16Flash_fwd_paramsE,"a",@progbits
	.sectionflags	@""
	.align	4
.nv.constant0._ZN5flash16flash_fwd_kernelI23Flash_fwd_kernel_traitsILi256ELi64ELi64ELi4ELb0ELb0EN7cutlass10bfloat16_tE19Flash_kernel_traitsILi256ELi64ELi64ELi4ES3_EELb0ELb0ELb0ELb1ELb0ELb0ELb1ELb0EEEvNS_16Flash_fwd_paramsE:
	.zero		816


//--------------------- .nv.constant0._ZN5flash16flash_fwd_kernelI23Flash_fwd_kernel_traitsILi256ELi64ELi64ELi4ELb0ELb0EN7cutlass10bfloat16_tE19Flash_kernel_traitsILi256ELi64ELi64ELi4ES3_EELb1ELb0ELb1ELb0ELb0ELb1ELb0ELb0EEEvNS_16Flash_fwd_paramsE --------------------------
	.section	.nv.constant0._ZN5flash16flash_fwd_kernelI23Flash_fwd_kernel_traitsILi256ELi64ELi64ELi4ELb0ELb0EN7cutlass10bfloat16_tE19Flash_kernel_traitsILi256ELi64ELi64ELi4ES3_EELb1ELb0ELb1ELb0ELb0ELb1ELb0ELb0EEEvNS_16Flash_fwd_paramsE,"a",@progbits
	.sectionflags	@""
	.align	4
.nv.constant0._ZN5flash16flash_fwd_kernelI23Flash_fwd_kernel_traitsILi256ELi64ELi64ELi4ELb0ELb0EN7cutlass10bfloat16_tE19Flash_kernel_traitsILi256ELi64ELi64ELi4ES3_EELb1ELb0ELb1ELb0ELb0ELb1ELb0ELb0EEEvNS_16Flash_fwd_paramsE:
	.zero		816


//--------------------- .nv.constant0._ZN5flash16flash_fwd_kernelI23Flash_fwd_kernel_traitsILi256ELi64ELi64ELi4ELb0ELb0EN7cutlass10bfloat16_tE19Flash_kernel_traitsILi256ELi64ELi64ELi4ES3_EELb0ELb0ELb1ELb0ELb0ELb1ELb1ELb0EEEvNS_16Flash_fwd_paramsE --------------------------
	.section	.nv.constant0._ZN5flash16flash_fwd_kernelI23Flash_fwd_kernel_traitsILi256ELi64ELi64ELi4ELb0ELb0EN7cutlass10bfloat16_tE19Flash_kernel_traitsILi256ELi64ELi64ELi4ES3_EELb0ELb0ELb1ELb0ELb0ELb1ELb1ELb0EEEvNS_16Flash_fwd_paramsE,"a",@progbits
	.sectionflags	@""
	.align	4
.nv.constant0._ZN5flash16flash_fwd_kernelI23Flash_fwd_kernel_traitsILi256ELi64ELi64ELi4ELb0ELb0EN7cutlass10bfloat16_tE19Flash_kernel_traitsILi256ELi64ELi64ELi4ES3_EELb0ELb0ELb1ELb0ELb0ELb1ELb1ELb0EEEvNS_16Flash_fwd_paramsE:
	.zero		816


//--------------------- .nv.constant0._ZN5flash16flash_fwd_kernelI23Flash_fwd_kernel_traitsILi256ELi64ELi64ELi4ELb0ELb0EN7cutlass10bfloat16_tE19Flash_kernel_traitsILi256ELi64ELi64ELi4ES3_EELb1ELb0ELb1ELb1ELb0ELb0ELb0ELb0EEEvNS_16Flash_fwd_paramsE --------------------------
	.section	.nv.constant0._ZN5flash16flash_fwd_kernelI23Flash_fwd_kernel_traitsILi256ELi64ELi64ELi4ELb0ELb0EN7cutlass10bfloat16_tE19Flash_kernel_traitsILi256ELi64ELi64ELi4ES3_EELb1ELb0ELb1ELb1ELb0ELb0ELb0ELb0EEEvNS_16Flash_fwd_paramsE,"a",@progbits
	.sectionflags	@""
	.align	4
.nv.constant0._ZN5flash16flash_fwd_kernelI23Flash_fwd_kernel_traitsILi256ELi64ELi64ELi4ELb0ELb0EN7cutlass10bfloat16_tE19Flash_kernel_traitsILi256ELi64ELi64ELi4ES3_EELb1ELb0ELb1ELb1ELb0ELb0ELb0ELb0EEEvNS_16Flash_fwd_paramsE:
	.zero		816


//--------------------- .nv.constant0._ZN5flash16flash_fwd_kernelI23Flash_fwd_kernel_traitsILi256ELi64ELi64ELi4ELb0ELb0EN7cutlass10bfloat16_tE19Flash_kernel_traitsILi256ELi64ELi64ELi4ES3_EELb1ELb0ELb1ELb0ELb0ELb0ELb0ELb1EEEvNS_16Flash_fwd_paramsE --------------------------
	.section	.nv.constant0._ZN5flash16flash_fwd_kernelI23Flash_fwd_kernel_traitsILi256ELi64ELi64ELi4ELb0ELb0EN7cutlass10bfloat16_tE19Flash_kernel_traitsILi256ELi64ELi64ELi4ES3_EELb1ELb0ELb1ELb0ELb0ELb0ELb0ELb1EEEvNS_16Flash_fwd_paramsE,"a",@progbits
	.sectionflags	@""
	.align	4
.nv.constant0._ZN5flash16flash_fwd_kernelI23Flash_fwd_kernel_traitsILi256ELi64ELi64ELi4ELb0ELb0EN7cutlass10bfloat16_tE19Flash_kernel_traitsILi256ELi64ELi64ELi4ES3_EELb1ELb0ELb1ELb0ELb0ELb0ELb0ELb1EEEvNS_16Flash_fwd_paramsE:
	.zero		816


//--------------------- .nv.constant0._ZN5flash16flash_fwd_kernelI23Flash_fwd_kernel_traitsILi256ELi64ELi64ELi4ELb0ELb0EN7cutlass10bfloat16_tE19Flash_kernel_traitsILi256ELi64ELi64ELi4ES3_EELb0ELb0ELb1ELb0ELb0ELb0ELb1ELb0EEEvNS_16Flash_fwd_paramsE --------------------------
	.section	.nv.constant0._ZN5flash16flash_fwd_kernelI23Flash_fwd_kernel_traitsILi256ELi64ELi64ELi4ELb0ELb0EN7cutlass10bfloat16_tE19Flash_kernel_traitsILi256ELi64ELi64ELi4ES3_EELb0ELb0ELb1ELb0ELb0ELb0ELb1ELb0EEEvNS_16Flash_fwd_paramsE,"a",@progbits
	.sectionflags	@""
	.align	4
.nv.constant0._ZN5flash16flash_fwd_kernelI23Flash_fwd_kernel_traitsILi256ELi64ELi64ELi4ELb0ELb0EN7cutlass10bfloat16_tE19Flash_kernel_traitsILi256ELi64ELi64ELi4ES3_EELb0ELb0ELb1ELb0ELb0ELb0ELb1ELb0EEEvNS_16Flash_fwd_paramsE:
	.zero		816


//--------------------- .nv.constant0._ZN5flash16flash_fwd_kernelI23Flash_fwd_kernel_traitsILi256ELi64ELi64ELi4ELb0ELb0EN7cutlass10bfloat16_tE19Flash_kernel_traitsILi256ELi64ELi64ELi4ES3_EELb1ELb0ELb1ELb1ELb0ELb0ELb0ELb1EEEvNS_16Flash_fwd_paramsE --------------------------
	.section	.nv.constant0._ZN5flash16flash_fwd_kernelI23Flash_fwd_kernel_traitsILi256ELi64ELi64ELi4ELb0ELb0EN7cutlass10bfloat16_tE19Flash_kernel_traitsILi256ELi64ELi64ELi4ES3_EELb1ELb0ELb1ELb1ELb0ELb0ELb0ELb1EEEvNS_16Flash_fwd_paramsE,"a",@progbits
	.sectionflags	@""
	.align	4
.nv.constant0._ZN5flash16flash_fwd_kernelI23Flash_fwd_kernel_traitsILi256ELi64ELi64ELi4ELb0ELb0EN7cutlass10bfloat16_tE19Flash_kernel_traitsILi256ELi64ELi64ELi4ES3_EELb1ELb0ELb1ELb1ELb0ELb0ELb0ELb1EEEvNS_16Flash_fwd_paramsE:
	.zero		816


//--------------------- .nv.constant0._ZN5flash16flash_fwd_kernelI23Flash_fwd_kernel_traitsILi256ELi64ELi64ELi4ELb0ELb0EN7cutlass10bfloat16_tE19Flash_kernel_traitsILi256ELi64ELi64ELi4ES3_EELb0ELb0ELb1ELb1ELb0ELb0ELb1ELb0EEEvNS_16Flash_fwd_paramsE --------------------------
	.section	.nv.constant0._ZN5flash16flash_fwd_kernelI23Flash_fwd_kernel_traitsILi256ELi64ELi64ELi4ELb0ELb0EN7cutlass10bfloat16_tE19Flash_kernel_traitsILi256ELi64ELi64ELi4ES3_EELb0ELb0ELb1ELb1ELb0ELb0ELb1ELb0EEEvNS_16Flash_fwd_paramsE,"a",@progbits
	.sectionflags	@""
	.align	4
.nv.constant0._ZN5flash16flash_fwd_kernelI23Flash_fwd_kernel_traitsILi256ELi64ELi64ELi4ELb0ELb0EN7cutlass10bfloat16_tE19Flash_kernel_traitsILi256ELi64ELi64ELi4ES3_EELb0ELb0ELb1ELb1ELb0ELb0ELb1ELb0EEEvNS_16Flash_fwd_paramsE:
	.zero		816


//--------------------- .nv.constant0._ZN5flash16flash_fwd_kernelI23Flash_fwd_kernel_traitsILi256ELi128ELi64ELi8ELb0ELb0EN7cutlass10bfloat16_tE19Flash_kernel_traitsILi256ELi128ELi64ELi8ES3_EELb1ELb0ELb0ELb0ELb0ELb0ELb0ELb0EEEvNS_16Flash_fwd_paramsE --------------------------
	.section	.nv.constant0._ZN5flash16flash_fwd_kernelI23Flash_fwd_kernel_traitsILi256ELi128ELi64ELi8ELb0ELb0EN7cutlass10bfloat16_tE19Flash_kernel_traitsILi256ELi128ELi64ELi8ES3_EELb1ELb0ELb0ELb0ELb0ELb0ELb0ELb0EEEvNS_16Flash_fwd_paramsE,"a",@progbits
	.sectionflags	@""
	.align	4
.nv.constant0._ZN5flash16flash_fwd_kernelI23Flash_fwd_kernel_traitsILi256ELi128ELi64ELi8ELb0ELb0EN7cutlass10bfloat16_tE19Flash_kernel_traitsILi256ELi128ELi64ELi8ES3_EELb1ELb0ELb0ELb0ELb0ELb0ELb0ELb0EEEvNS_16Flash_fwd_paramsE:
	.zero		816


//--------------------- .nv.constant0._ZN5flash16flash_fwd_kernelI23Flash_fwd_kernel_traitsILi256ELi128ELi64ELi8ELb0ELb0EN7cutlass10bfloat16_tE19Flash_kernel_traitsILi256ELi128ELi64ELi8ES3_EELb1ELb0ELb1ELb0ELb0ELb0ELb0ELb0EEEvNS_16Flash_fwd_paramsE --------------------------
	.section	.nv.constant0._ZN5flash16flash_fwd_kernelI23Flash_fwd_kernel_traitsILi256ELi128ELi64ELi8ELb0ELb0EN7cutlass10bfloat16_tE19Flash_kernel_traitsILi256ELi128ELi64ELi8ES3_EELb1ELb0ELb1ELb0ELb0ELb0ELb0ELb0EEEvNS_16Flash_fwd_paramsE,"a",@progbits
	.sectionflags	@""
	.align	4
.nv.constant0._ZN5flash16flash_fwd_kernelI23Flash_fwd_kernel_traitsILi256ELi128ELi64ELi8ELb0ELb0EN7cutlass10bfloat16_tE19Flash_kernel_traitsILi256ELi128ELi64ELi8ES3_EELb1ELb0ELb1ELb0ELb0ELb0ELb0ELb0EEEvNS_16Flash_fwd_paramsE:
	.zero		816


//--------------------- .nv.constant0._ZN5flash16flash_fwd_kernelI23Flash_fwd_kernel_traitsILi256ELi128ELi64ELi8ELb0ELb0EN7cutlass10bfloat16_tE19Flash_kernel_traitsILi256ELi128ELi64ELi8ES3_EELb1ELb0ELb0ELb0ELb0ELb1ELb0ELb0EEEvNS_16Flash_fwd_paramsE --------------------------
	.section	.nv.constant0._ZN5flash16flash_fwd_kernelI23Flash_fwd_kernel_traitsILi256ELi128ELi64ELi8ELb0ELb0EN7cutlass10bfloat16_tE19Flash_kernel_traitsILi256ELi128ELi64ELi8ES3_EELb1ELb0ELb0ELb0ELb0ELb1ELb0ELb0EEEvNS_16Flash_fwd_paramsE,"a",@progbits
	.sectionflags	@""
	.align	4
.nv.constant0._ZN5flash16flash_fwd_kernelI23Flash_fwd_kernel_traitsILi256ELi128ELi64ELi8ELb0ELb0EN7cutlass10bfloat16_tE19Flash_kernel_traitsILi256ELi128ELi64ELi8ES3_EELb1ELb0ELb0ELb0ELb0ELb1ELb0ELb0EEEvNS_16Flash_fwd_paramsE:
	.zero		816


//--------------------- .nv.constant0._ZN5flash16flash_fwd_kernelI23Flash_fwd_kernel_traitsILi256ELi128ELi64ELi8ELb0ELb0EN7cutlass10bfloat16_tE19Flash_kernel_traitsILi256ELi128ELi64ELi8ES3_EELb0ELb0ELb0ELb0ELb0ELb1ELb1ELb0EEEvNS_16Flash_fwd_paramsE --------------------------
	.section	.nv.constant0._ZN5flash16flash_fwd_kernelI23Flash_fwd_kernel_traitsILi256ELi128ELi64ELi8ELb0ELb0EN7cutlass10bfloat16_tE19Flash_kernel_traitsILi256ELi128ELi64ELi8ES3_EELb0ELb0ELb0ELb0ELb0ELb1ELb1ELb0EEEvNS_16Flash_fwd_paramsE,"a",@progbits
	.sectionflags	@""
	.align	4
.nv.constant0._ZN5flash16flash_fwd_kernelI23Flash_fwd_kernel_traitsILi256ELi128ELi64ELi8ELb0ELb0EN7cutlass10bfloat16_tE19Flash_kernel_traitsILi256ELi128ELi64ELi8ES3_EELb0ELb0ELb0ELb0ELb0ELb1ELb1ELb0EEEvNS_16Flash_fwd_paramsE:
	.zero		816


//--------------------- .nv.constant0._ZN5flash16flash_fwd_kernelI23Flash_fwd_kernel_traitsILi256ELi128ELi64ELi8ELb0ELb0EN7cutlass10bfloat16_tE19Flash_kernel_traitsILi256ELi128ELi64ELi8ES3_EELb1ELb0ELb0ELb1ELb0ELb0ELb0ELb0EEEvNS_16Flash_fwd_paramsE --------------------------
	.section	.nv.constant0._ZN5flash16flash_fwd_kernelI23Flash_fwd_kernel_traitsILi256ELi128ELi64ELi8ELb0ELb0EN7cutlass10bfloat16_tE19Flash_kernel_traitsILi256ELi128ELi64ELi8ES3_EELb1ELb0ELb0ELb1ELb0ELb0ELb0ELb0EEEvNS_16Flash_fwd_paramsE,"a",@progbits
	.sectionflags	@""
	.align	4
.nv.constant0._ZN5flash16flash_fwd_kernelI23Flash_fwd_kernel_traitsILi256ELi128ELi64ELi8ELb0ELb0EN7cutlass10bfloat16_tE19Flash_kernel_traitsILi256ELi128ELi64ELi8ES3_EELb1ELb0ELb0ELb1ELb0ELb0ELb0ELb0EEEvNS_16Flash_fwd_paramsE:
	.zero		816


//--------------------- .nv.constant0._ZN5flash16flash_fwd_kernelI23Flash_fwd_kernel_traitsILi256ELi128ELi64ELi8ELb0ELb0EN7cutlass10bfloat16_tE19Flash_kernel_traitsILi256ELi128ELi64ELi8ES3_EELb1ELb0ELb0ELb0ELb0ELb0ELb0ELb1EEEvNS_16Flash_fwd_paramsE --------------------------
	.section	.nv.constant0._ZN5flash16flash_fwd_kernelI23Flash_fwd_kernel_traitsILi256ELi128ELi64ELi8ELb0ELb0EN7cutlass10bfloat16_tE19Flash_kernel_traitsILi256ELi128ELi64ELi8ES3_EELb1ELb0ELb0ELb0ELb0ELb0ELb0ELb1EEEvNS_16Flash_fwd_paramsE,"a",@progbits
	.sectionflags	@""
	.align	4
.nv.constant0._ZN5flash16flash_fwd_kernelI23Flash_fwd_kernel_traitsILi256ELi128ELi64ELi8ELb0ELb0EN7cutlass10bfloat16_tE19Flash_kernel_traitsILi256ELi128ELi64ELi8ES3_EELb1ELb0ELb0ELb0ELb0ELb0ELb0ELb1EEEvNS_16Flash_fwd_paramsE:
	.zero		816


//--------------------- .nv.constant0._ZN5flash16flash_fwd_kernelI23Flash_fwd_kernel_traitsILi256ELi128ELi64ELi8ELb0ELb0EN7cutlass10bfloat16_tE19Flash_kernel_traitsILi256ELi128ELi64ELi8ES3_EELb0ELb0ELb0ELb0ELb0ELb0ELb1ELb0EEEvNS_16Flash_fwd_paramsE --------------------------
	.section	.nv.constant0._ZN5flash16flash_fwd_kernelI23Flash_fwd_kernel_traitsILi256ELi128ELi64ELi8ELb0ELb0EN7cutlass10bfloat16_tE19Flash_kernel_traitsILi256ELi128ELi64ELi8ES3_EELb0ELb0ELb0ELb0ELb0ELb0ELb1ELb0EEEvNS_16Flash_fwd_paramsE,"a",@progbits
	.sectionflags	@""
	.align	4
.nv.constant0._ZN5flash16flash_fwd_kernelI23Flash_fwd_kernel_traitsILi256ELi128ELi64ELi8ELb0ELb0EN7cutlass10bfloat16_tE19Flash_kernel_traitsILi256ELi128ELi64ELi8ES3_EELb0ELb0ELb0ELb0ELb0ELb0ELb1ELb0EEEvNS_16Flash_fwd_paramsE:
	.zero		816


//--------------------- .nv.constant0._ZN5flash16flash_fwd_kernelI23Flash_fwd_kernel_traitsILi256ELi128ELi64ELi8ELb0ELb0EN7cutlass10bfloat16_tE19Flash_kernel_traitsILi256ELi128ELi64ELi8ES3_EELb1ELb0ELb0ELb1ELb0ELb0ELb0ELb1EEEvNS_16Flash_fwd_paramsE --------------------------
	.section	.nv.constant0._ZN5flash16flash_fwd_kernelI23Flash_fwd_kernel_traitsILi256ELi128ELi64ELi8ELb0ELb0EN7cutlass10bfloat16_tE19Flash_kernel_traitsILi256ELi128ELi64ELi8ES3_EELb1ELb0ELb0ELb1ELb0ELb0ELb0ELb1EEEvNS_16Flash_fwd_paramsE,"a",@progbits
	.sectionflags	@""
	.align	4
.nv.constant0._ZN5flash16flash_fwd_kernelI23Flash_fwd_kernel_traitsILi256ELi128ELi64ELi8ELb0ELb0EN7cutlass10bfloat16_tE19Flash_kernel_traitsILi256ELi128ELi64ELi8ES3_EELb1ELb0ELb0ELb1ELb0ELb0ELb0ELb1EEEvNS_16Flash_fwd_paramsE:
	.zero		816


//--------------------- .nv.constant0._ZN5flash16flash_fwd_kernelI23Flash_fwd_kernel_traitsILi256ELi128ELi64ELi8ELb0ELb0EN7cutlass10bfloat16_tE19Flash_kernel_traitsILi256ELi128ELi64ELi8ES3_EELb0ELb0ELb0ELb1ELb0ELb0ELb1ELb0EEEvNS_16Flash_fwd_paramsE --------------------------
	.section	.nv.constant0._ZN5flash16flash_fwd_kernelI23Flash_fwd_kernel_traitsILi256ELi128ELi64ELi8ELb0ELb0EN7cutlass10bfloat16_tE19Flash_kernel_traitsILi256ELi128ELi64ELi8ES3_EELb0ELb0ELb0ELb1ELb0ELb0ELb1ELb0EEEvNS_16Flash_fwd_paramsE,"a",@progbits
	.sectionflags	@""
	.align	4
.nv.constant0._ZN5flash16flash_fwd_kernelI23Flash_fwd_kernel_traitsILi256ELi128ELi64ELi8ELb0ELb0EN7cutlass10bfloat16_tE19Flash_kernel_traitsILi256ELi128ELi64ELi8ES3_EELb0ELb0ELb0ELb1ELb0ELb0ELb1ELb0EEEvNS_16Flash_fwd_paramsE:
	.zero		816


//--------------------- .nv.constant0._ZN5flash16flash_fwd_kernelI23Flash_fwd_kernel_traitsILi256ELi128ELi64ELi8ELb0ELb0EN7cutlass10bfloat16_tE19Flash_kernel_traitsILi256ELi128ELi64ELi8ES3_EELb1ELb0ELb1ELb0ELb0ELb1ELb0ELb0EEEvNS_16Flash_fwd_paramsE --------------------------
	.section	.nv.constant0._ZN5flash16flash_fwd_kernelI23Flash_fwd_kernel_traitsILi256ELi128ELi64ELi8ELb0ELb0EN7cutlass10bfloat16_tE19Flash_kernel_traitsILi256ELi128ELi64ELi8ES3_EELb1ELb0ELb1ELb0ELb0ELb1ELb0ELb0EEEvNS_16Flash_fwd_paramsE,"a",@progbits
	.sectionflags	@""
	.align	4
.nv.constant0._ZN5flash16flash_fwd_kernelI23Flash_fwd_kernel_traitsILi256ELi128ELi64ELi8ELb0ELb0EN7cutlass10bfloat16_tE19Flash_kernel_traitsILi256ELi128ELi64ELi8ES3_EELb1ELb0ELb1ELb0ELb0ELb1ELb0ELb0EEEvNS_16Flash_fwd_paramsE:
	.zero		816


//--------------------- .nv.constant0._ZN5flash16flash_fwd_kernelI23Flash_fwd_kernel_traitsILi256ELi128ELi64ELi8ELb0ELb0EN7cutlass10bfloat16_tE19Flash_kernel_traitsILi256ELi128ELi64ELi8ES3_EELb0ELb0ELb1ELb0ELb0ELb1ELb1ELb0EEEvNS_16Flash_fwd_paramsE --------------------------
	.section	.nv.constant0._ZN5flash16flash_fwd_kernelI23Flash_fwd_kernel_traitsILi256ELi128ELi64ELi8ELb0ELb0EN7cutlass10bfloat16_tE19Flash_kernel_traitsILi256ELi128ELi64ELi8ES3_EELb0ELb0ELb1ELb0ELb0ELb1ELb1ELb0EEEvNS_16Flash_fwd_paramsE,"a",@progbits
	.sectionflags	@""
	.align	4
.nv.constant0._ZN5flash16flash_fwd_kernelI23Flash_fwd_kernel_traitsILi256ELi128ELi64ELi8ELb0ELb0EN7cutlass10bfloat16_tE19Flash_kernel_traitsILi256ELi128ELi64ELi8ES3_EELb0ELb0ELb1ELb0ELb0ELb1ELb1ELb0EEEvNS_16Flash_fwd_paramsE:
	.zero		816


//--------------------- .nv.constant0._ZN5flash16flash_fwd_kernelI23Flash_fwd_kernel_traitsILi256ELi128ELi64ELi8ELb0ELb0EN7cutlass10bfloat16_tE19Flash_kernel_traitsILi256ELi128ELi64ELi8ES3_EELb1ELb0ELb1ELb1ELb0ELb0ELb0ELb0EEEvNS_16Flash_fwd_paramsE --------------------------
	.section	.nv.constant0._ZN5flash16flash_fwd_kernelI23Flash_fwd_kernel_traitsILi256ELi128ELi64ELi8ELb0ELb0EN7cutlass10bfloat16_tE19Flash_kernel_traitsILi256ELi128ELi64ELi8ES3_EELb1ELb0ELb1ELb1ELb0ELb0ELb0ELb0EEEvNS_16Flash_fwd_paramsE,"a",@progbits
	.sectionflags	@""
	.align	4
.nv.constant0._ZN5flash16flash_fwd_kernelI23Flash_fwd_kernel_traitsILi256ELi128ELi64ELi8ELb0ELb0EN7cutlass10bfloat16_tE19Flash_kernel_traitsILi256ELi128ELi64ELi8ES3_EELb1ELb0ELb1ELb1ELb0ELb0ELb0ELb0EEEvNS_16Flash_fwd_paramsE:
	.zero		816


//--------------------- .nv.constant0._ZN5flash16flash_fwd_kernelI23Flash_fwd_kernel_traitsILi256ELi128ELi64ELi8ELb0ELb0EN7cutlass10bfloat16_tE19Flash_kernel_traitsILi256ELi128ELi64ELi8ES3_EELb1ELb0ELb1ELb0ELb0ELb0ELb0ELb1EEEvNS_16Flash_fwd_paramsE --------------------------
	.section	.nv.constant0._ZN5flash16flash_fwd_kernelI23Flash_fwd_kernel_traitsILi256ELi128ELi64ELi8ELb0ELb0EN7cutlass10bfloat16_tE19Flash_kernel_traitsILi256ELi128ELi64ELi8ES3_EELb1ELb0ELb1ELb0ELb0ELb0ELb0ELb1EEEvNS_16Flash_fwd_paramsE,"a",@progbits
	.sectionflags	@""
	.align	4
.nv.constant0._ZN5flash16flash_fwd_kernelI23Flash_fwd_kernel_traitsILi256ELi128ELi64ELi8ELb0ELb0EN7cutlass10bfloat16_tE19Flash_kernel_traitsILi256ELi128ELi64ELi8ES3_EELb1ELb0ELb1ELb0ELb0ELb0ELb0ELb1EEEvNS_16Flash_fwd_paramsE:
	.zero		816


//--------------------- .nv.constant0._ZN5flash16flash_fwd_kernelI23Flash_fwd_kernel_traitsILi256ELi128ELi64ELi8ELb0ELb0EN7cutlass10bfloat16_tE19Flash_kernel_traitsILi256ELi128ELi64ELi8ES3_EELb0ELb0ELb1ELb0ELb0ELb0ELb1ELb0EEEvNS_16Flash_fwd_paramsE --------------------------
	.section	.nv.constant0._ZN5flash16flash_fwd_kernelI23Flash_fwd_kernel_traitsILi256ELi128ELi64ELi8ELb0ELb0EN7cutlass10bfloat16_tE19Flash_kernel_traitsILi256ELi128ELi64ELi8ES3_EELb0ELb0ELb1ELb0ELb0ELb0ELb1ELb0EEEvNS_16Flash_fwd_paramsE,"a",@progbits
	.sectionflags	@""
	.align	4
.nv.constant0._ZN5flash16flash_fwd_kernelI23Flash_fwd_kernel_traitsILi256ELi128ELi64ELi8ELb0ELb0EN7cutlass10bfloat16_tE19Flash_kernel_traitsILi256ELi128ELi64ELi8ES3_EELb0ELb0ELb1ELb0ELb0ELb0ELb1ELb0EEEvNS_16Flash_fwd_paramsE:
	.zero		816


//--------------------- .nv.constant0._ZN5flash16flash_fwd_kernelI23Flash_fwd_kernel_traitsILi256ELi128ELi64ELi8ELb0ELb0EN7cutlass10bfloat16_tE19Flash_kernel_traitsILi256ELi128ELi64ELi8ES3_EELb1ELb0ELb1ELb1ELb0ELb0ELb0ELb1EEEvNS_16Flash_fwd_paramsE --------------------------
	.section	.nv.constant0._ZN5flash16flash_fwd_kernelI23Flash_fwd_kernel_traitsILi256ELi128ELi64ELi8ELb0ELb0EN7cutlass10bfloat16_tE19Flash_kernel_traitsILi256ELi128ELi64ELi8ES3_EELb1ELb0ELb1ELb1ELb0ELb0ELb0ELb1EEEvNS_16Flash_fwd_paramsE,"a",@progbits
	.sectionflags	@""
	.align	4
.nv.constant0._ZN5flash16flash_fwd_kernelI23Flash_fwd_kernel_traitsILi256ELi128ELi64ELi8ELb0ELb0EN7cutlass10bfloat16_tE19Flash_kernel_traitsILi256ELi128ELi64ELi8ES3_EELb1ELb0ELb1ELb1ELb0ELb0ELb0ELb1EEEvNS_16Flash_fwd_paramsE:
	.zero		816


//--------------------- .nv.constant0._ZN5flash16flash_fwd_kernelI23Flash_fwd_kernel_traitsILi256ELi128ELi64ELi8ELb0ELb0EN7cutlass10bfloat16_tE19Flash_kernel_traitsILi256ELi128ELi64ELi8ES3_EELb0ELb0ELb1ELb1ELb0ELb0ELb1ELb0EEEvNS_16Flash_fwd_paramsE --------------------------
	.section	.nv.constant0._ZN5flash16flash_fwd_kernelI23Flash_fwd_kernel_traitsILi256ELi128ELi64ELi8ELb0ELb0EN7cutlass10bfloat16_tE19Flash_kernel_traitsILi256ELi128ELi64ELi8ES3_EELb0ELb0ELb1ELb1ELb0ELb0ELb1ELb0EEEvNS_16Flash_fwd_paramsE,"a",@progbits
	.sectionflags	@""
	.align	4
.nv.constant0._ZN5flash16flash_fwd_kernelI23Flash_fwd_kernel_traitsILi256ELi128ELi64ELi8ELb0ELb0EN7cutlass10bfloat16_tE19Flash_kernel_traitsILi256ELi128ELi64ELi8ES3_EELb0ELb0ELb1ELb1ELb0ELb0ELb1ELb0EEEvNS_16Flash_fwd_paramsE:
	.zero		816


//--------------------- .text._ZN5flash16flash_fwd_kernelI23Flash_fwd_kernel_traitsILi256ELi64ELi64ELi4ELb0ELb0EN7cutlass10bfloat16_tE19Flash_kernel_traitsILi256ELi64ELi64ELi4ES3_EELb0ELb0ELb0ELb0ELb0ELb1ELb0ELb0EEEvNS_16Flash_fwd_paramsE --------------------------
	.section	.text._ZN5flash16flash_fwd_kernelI23Flash_fwd_kernel_traitsILi256ELi64ELi64ELi4ELb0ELb0EN7cutlass10bfloat16_tE19Flash_kernel_traitsILi256ELi64ELi64ELi4ES3_EELb0ELb0ELb0ELb0ELb0ELb1ELb0ELb0EEEvNS_16Flash_fwd_paramsE,"ax",@progbits
	.sectioninfo	@"SHI_REGISTERS=254"
	.align	128
        .global         _ZN5flash16flash_fwd_kernelI23Flash_fwd_kernel_traitsILi256ELi64ELi64ELi4ELb0ELb0EN7cutlass10bfloat16_tE19Flash_kernel_traitsILi256ELi64ELi64ELi4ES3_EELb0ELb0ELb0ELb0ELb0ELb1ELb0ELb0EEEvNS_16Flash_fwd_paramsE
        .type           _ZN5flash16flash_fwd_kernelI23Flash_fwd_kernel_traitsILi256ELi64ELi64ELi4ELb0ELb0EN7cutlass10bfloat16_tE19Flash_kernel_traitsILi256ELi64ELi64ELi4ES3_EELb0ELb0ELb0ELb0ELb0ELb1ELb0ELb0EEEvNS_16Flash_fwd_paramsE,@function
        .size           _ZN5flash16flash_fwd_kernelI23Flash_fwd_kernel_traitsILi256ELi64ELi64ELi4ELb0ELb0EN7cutlass10bfloat16_tE19Flash_kernel_traitsILi256ELi64ELi64ELi4ES3_EELb0ELb0ELb0ELb0ELb0ELb1ELb0ELb0EEEvNS_16Flash_fwd_paramsE,(.L_x_2022 - _ZN5flash16flash_fwd_kernelI23Flash_fwd_kernel_traitsILi256ELi64ELi64ELi4ELb0ELb0EN7cutlass10bfloat16_tE19Flash_kernel_traitsILi256ELi64ELi64ELi4ES3_EELb0ELb0ELb0ELb0ELb0ELb1ELb0ELb0EEEvNS_16Flash_fwd_paramsE)
        .other          _ZN5flash16flash_fwd_kernelI23Flash_fwd_kernel_traitsILi256ELi64ELi64ELi4ELb0ELb0EN7cutlass10bfloat16_tE19Flash_kernel_traitsILi256ELi64ELi64ELi4ES3_EELb0ELb0ELb0ELb0ELb0ELb1ELb0ELb0EEEvNS_16Flash_fwd_paramsE,@"STO_CUDA_ENTRY STV_DEFAULT"
_ZN5flash16flash_fwd_kernelI23Flash_fwd_kernel_traitsILi256ELi64ELi64ELi4ELb0ELb0EN7cutlass10bfloat16_tE19Flash_kernel_traitsILi256ELi64ELi64ELi4ES3_EELb0ELb0ELb0ELb0ELb0ELb1ELb0ELb0EEEvNS_16Flash_fwd_paramsE:
.text._ZN5flash16flash_fwd_kernelI23Flash_fwd_kernel_traitsILi256ELi64ELi64ELi4ELb0ELb0EN7cutlass10bfloat16_tE19Flash_kernel_traitsILi256ELi64ELi64ELi4ES3_EELb0ELb0ELb0ELb0ELb0ELb1ELb0ELb0EEEvNS_16Flash_fwd_paramsE:
[----:B------:R-:W-:Y:S02]  /*0000*/  MOV R1, c[0x0][0x28] ;  /* 0x00000a0000017a02 */ /* 0x000fe40000000f00 */
[----:B------:R-:W1:Y:S01]  /*0010*/  S2UR UR10, SR_CTAID.Y ;  /* 0x00000000000a79c3 */ /* 0x000e620000002600 */
[----:B------:R-:W-:Y:S02]  /*0020*/  ULDC.64 UR4, c[0x0][0x240] ;  /* 0x0000900000047ab9 */ /* 0x000fe40000000a00 */
[----:B------:R-:W-:Y:S02]  /*0030*/  UISETP.NE.U32.AND UP2, UPT, URZ, UR4, UPT ;  /* 0x000000043f00728c */ /* 0x000fe4000bf45070 */
[----:B------:R-:W-:Y:S02]  /*0040*/  UMOV UR7, 0x4 ;  /* 0x0000000400077882 */ /* 0x000fe40000000000 */
[----:B------:R-:W-:Y:S02]  /*0050*/  UISETP.NE.AND.EX UP2, UPT, URZ, UR5, UPT, UP2 ;  /* 0x000000053f00728c */ /* 0x000fe4000bf45320 */
[----:B------:R-:W-:Y:S02]  /*0060*/  ULDC.64 UR12, c[0x0][0x240] ;  /* 0x00009000000c7ab9 */ /* 0x000fe40000000a00 */
[----:B------:R-:W-:-:S02]  /*0070*/  ULDC.64 UR4, c[0x0][0x250] ;  /* 0x0000940000047ab9 */ /* 0x000fc40000000a00 */
[----:B------:R-:W-:Y:S01]  /*0080*/  PLOP3.LUT P2, PT, PT, PT, UP2, 0x80, 0x0 ;  /* 0x000000000000781c */ /* 0x000fe20003f4f028 */
[----:B------:R-:W-:Y:S02]  /*0090*/  UISETP.NE.U32.AND UP0, UPT, URZ, UR4, UPT ;  /* 0x000000043f00728c */ /* 0x000fe4000bf05070 */
[----:B------:R-:W-:Y:S02]  /*00a0*/  ULDC.64 UR16, c[0x0][0x118] ;  /* 0x0000460000107ab9 */ /* 0x000fe40000000a00 */
[----:B------:R-:W-:Y:S02]  /*00b0*/  UISETP.NE.AND.EX UP0, UPT, URZ, UR5, UPT, UP0 ;  /* 0x000000053f00728c */ /* 0x000fe4000bf05300 */
[----:B------:R-:W-:Y:S02]  /*00c0*/  ULDC.U8 UR6, c[0x0][0x312] ;  /* 0x0000c48000067ab9 */ /* 0x000fe40000000000 */
[----:B------:R-:W-:Y:S02]  /*00d0*/  ULDC.64 UR8, c[0x0][0x248] ;  /* 0x0000920000087ab9 */ /* 0x000fe40000000a00 */
[----:B-1----:R-:W-:Y:S01]  /*00e0*/  UIMAD.WIDE UR12, UR10, UR7, UR12 ;  /* 0x000000070a0c72a5 */ /* 0x002fe2000f8e020c */
[----:B------:R-:W-:Y:S01]  /*00f0*/  PLOP3.LUT P0, PT, PT, PT, UP0, 0x80, 0x0 ;  /* 0x000000000000781c */ /* 0x000fe20003f0f008 */
[----:B------:R-:W-:-:S02]  /*0100*/  ULDC.64 UR4, c[0x0][0x250] ;  /* 0x0000940000047ab9 */ /* 0x000fc40000000a00 */
[----:B------:R-:W-:Y:S02]  /*0110*/  UISETP.NE.AND UP3, UPT, UR6, URZ, UPT ;  /* 0x0000003f0600728c */ /* 0x000fe4000bf65270 */
[----:B------:R-:W-:Y:S01]  /*0120*/  IMAD.U32 R10, RZ, RZ, UR12 ;  /* 0x0000000cff0a7e24 */ /* 0x000fe2000f8e00ff */
[----:B------:R-:W-:Y:S01]  /*0130*/  UISETP.EQ.U32.AND UP1, UPT, URZ, UR8, UPT ;  /* 0x000000083f00728c */ /* 0x000fe2000bf22070 */
[----:B------:R-:W-:Y:S01]  /*0140*/  IMAD.U32 R11, RZ, RZ, UR13 ;  /* 0x0000000dff0b7e24 */ /* 0x000fe2000f8e00ff */
[----:B------:R-:W-:Y:S02]  /*0150*/  @UP0 UIMAD.WIDE UR4, UR10, UR7, UR4 ;  /* 0x000000070a0402a5 */ /* 0x000fe4000f8e0204 */
[----:B------:R-:W-:Y:S02]  /*0160*/  UISETP.EQ.OR.EX UP1, UPT, URZ, UR9, !UP3, UP1 ;  /* 0x000000093f00728c */ /* 0x000fe4000df22710 */
[----:B------:R-:W2:Y:S01]  /*0170*/  @P2 LDG.E R6, [R10.64] ;  /* 0x000000100a062981 */ /* 0x000ea2000c1e1900 */
[----:B------:R-:W-:-:S03]  /*0180*/  ULDC.64 UR8, c[0x0][0x248] ;  /* 0x0000920000087ab9 */ /* 0x000fc60000000a00 */
[----:B------:R-:W3:Y:S01]  /*0190*/  @P2 LDG.E R0, [R10.64+0x4] ;  /* 0x000004100a002981 */ /* 0x000ee2000c1e1900 */
[----:B------:R-:W-:Y:S01]  /*01a0*/  IMAD.U32 R8, RZ, RZ, UR4 ;  /* 0x00000004ff087e24 */ /* 0x000fe2000f8e00ff */
[----:B------:R-:W-:-:S05]  /*01b0*/  MOV R9, UR5 ;  /* 0x0000000500097c02 */ /* 0x000fca0008000f00 */
[----:B------:R-:W4:Y:S01]  /*01c0*/  @P0 LDG.E R4, [R8.64] ;  /* 0x0000001008040981 */ /* 0x000f22000c1e1900 */
[----:B------:R-:W-:Y:S01]  /*01d0*/  PLOP3.LUT P1, PT, PT, PT, UP1, 0x80, 0x0 ;  /* 0x000000000000781c */ /* 0x000fe20003f2f018 */
[----:B------:R-:W-:-:S06]  /*01e0*/  UIMAD.WIDE UR8, UR10, UR7, UR8 ;  /* 0x000000070a0872a5 */ /* 0x000fcc000f8e0208 */
[----:B------:R-:W-:Y:S01]  /*01f0*/  IMAD.U32 R2, RZ, RZ, UR8 ;  /* 0x00000008ff027e24 */ /* 0x000fe2000f8e00ff */
[----:B------:R-:W-:-:S05]  /*0200*/  MOV R3, UR9 ;  /* 0x0000000900037c02 */ /* 0x000fca0008000f00 */
[----:B------:R-:W5:Y:S01]  /*0210*/  @!P1 LDG.E R5, [R2.64] ;  /* 0x0000001002059981 */ /* 0x000f62000c1e1900 */
[----:B------:R-:W-:Y:S02]  /*0220*/  UMOV UR9, 0xffffffff ;  /* 0xffffffff00097882 */ /* 0x000fe40000000000 */
[----:B------:R-:W-:Y:S01]  /*0230*/  UMOV UR14, URZ ;  /* 0x0000003f000e7c82 */ /* 0x000fe20008000000 */
[----:B------:R-:W1:Y:S01]  /*0240*/  S2R R84, SR_TID.X ;  /* 0x0000000000547919 */ /* 0x000e620000002100 */
[----:B------:R-:W-:Y:S01]  /*0250*/  UMOV UR19, 0xffffffff ;  /* 0xffffffff00137882 */ /* 0x000fe20000000000 */
[----:B------:R-:W1:Y:S08]  /*0260*/  S2UR UR12, SR_CTAID.X ;  /* 0x00000000000c79c3 */ /* 0x000e700000002500 */
[----:B------:R-:W1:Y:S08]  /*0270*/  S2UR UR11, SR_CTAID.Z ;  /* 0x00000000000b79c3 */ /* 0x000e700000002700 */
[----:B--2---:R-:W2:Y:S08]  /*0280*/  @P2 R2UR UR9, R6 ;  /* 0x00000000060923c2 */ /* 0x004eb000000e0000 */
[----:B---3--:R-:W2:Y:S08]  /*0290*/  @P2 R2UR UR15, R0 ;  /* 0x00000000000f23c2 */ /* 0x008eb000000e0000 */
[----:B----4-:R3:W4:Y:S01]  /*02a0*/  @P0 R2UR UR14, R4 ;  /* 0x00000000040e03c2 */ /* 0x01072200000e0000 */
[----:B------:R-:W-:-:S04]  /*02b0*/  ISETP.NE.U32.AND P0, PT, RZ, c[0x0][0x248], PT ;  /* 0x00009200ff007a0c */ /* 0x000fc80003f05070 */
[----:B------:R-:W-:-:S03]  /*02c0*/  ISETP.NE.AND.EX P0, PT, RZ, c[0x0][0x24c], PT, P0 ;  /* 0x00009300ff007a0c */ /* 0x000fc60003f05300 */
[----:B-----5:R3:W1:Y:S01]  /*02d0*/  @!P1 R2UR UR19, R5 ;  /* 0x00000000051393c2 */ /* 0x02066200000e0000 */
[----:B--2---:R-:W-:-:S07]  /*02e0*/  @UP2 UIADD3 UR15, UR15, -UR9, URZ ;  /* 0x800000090f0f2290 */ /* 0x004fce000fffe03f */
[----:B------:R-:W-:Y:S02]  /*02f0*/  @!UP2 ULDC UR15, c[0x0][0x214] ;  /* 0x00008500000faab9 */ /* 0x000fe40000000800 */
[----:B-1-34-:R-:W-:Y:S05]  /*0300*/  @!P0 BRA `(.L_x_0) ;  /* 0x0000007000008947 */ /* 0x01afea0003800000 */
[----:B------:R-:W-:-:S13]  /*0310*/  PLOP3.LUT P0, PT, PT, PT, UP3, 0x80, 0x0 ;  /* 0x000000000000781c */ /* 0x000fda0003f0f038 */
[----:B------:R-:W2:Y:S04]  /*0320*/  @P0 LDG.E R0, [R2.64+0x4] ;  /* 0x0000041002000981 */ /* 0x000ea8000c1e1900 */
[----:B------:R-:W3:Y:S01]  /*0330*/  @!P0 LDG.E R4, [R2.64] ;  /* 0x0000001002048981 */ /* 0x000ee2000c1e1900 */
[----:B--2---:R-:W1:Y:S02]  /*0340*/  @P0 R2UR UR6, R0 ;  /* 0x00000000000603c2 */ /* 0x004e6400000e0000 */
[----:B-1----:R-:W-:-:S11]  /*0350*/  @UP3 UIADD3 UR6, UR6, -UR19, URZ ;  /* 0x8000001306063290 */ /* 0x002fd6000fffe03f */
[----:B---3--:R1:W2:Y:S02]  /*0360*/  @!P0 R2UR UR6, R4 ;  /* 0x00000000040683c2 */ /* 0x0082a400000e0000 */
[----:B-12---:R-:W-:Y:S05]  /*0370*/  BRA `(.L_x_1) ;  /* 0x0000001000007947 */ /* 0x006fea0003800000 */
.L_x_0:
[----:B------:R-:W-:Y:S02]  /*0380*/  ULDC UR6, c[0x0][0x218] ;  /* 0x0000860000067ab9 */ /* 0x000fe40000000800 */
.L_x_1:
[----:B------:R-:W-:Y:S02]  /*0390*/  ULDC.64 UR4, c[0x0][0x258] ;  /* 0x0000960000047ab9 */ /* 0x000fe40000000a00 */
[----:B------:R-:W-:-:S04]  /*03a0*/  UISETP.NE.U32.AND UP2, UPT, URZ, UR4, UPT ;  /* 0x000000043f00728c */ /* 0x000fc8000bf45070 */
[----:B------:R-:W-:-:S03]  /*03b0*/  UISETP.NE.AND.EX UP2, UPT, URZ, UR5, UPT, UP2 ;  /* 0x000000053f00728c */ /* 0x000fc6000bf45320 */
[----:B------:R-:W-:-:S03]  /*03c0*/  ULDC.64 UR4, c[0x0][0x258] ;  /* 0x0000960000047ab9 */ /* 0x000fc60000000a00 */
[----:B------:R-:W-:-:S05]  /*03d0*/  PLOP3.LUT P0, PT, PT, PT, UP2, 0x80, 0x0 ;  /* 0x000000000000781c */ /* 0x000fca0003f0f028 */
[----:B------:R-:W-:-:S06]  /*03e0*/  @UP2 UIMAD.WIDE UR4, UR10, UR7, UR4 ;  /* 0x000000070a0422a5 */ /* 0x000fcc000f8e0204 */
[----:B------:R-:W-:Y:S02]  /*03f0*/  IMAD.U32 R2, RZ, RZ, UR4 ;  /* 0x00000004ff027e24 */ /* 0x000fe4000f8e00ff */
[----:B------:R-:W-:Y:S01]  /*0400*/  IMAD.U32 R3, RZ, RZ, UR5 ;  /* 0x00000005ff037e24 */ /* 0x000fe2000f8e00ff */
[----:B------:R-:W-:Y:S02]  /*0410*/  USHF.L.U32 UR12, UR12, 0x6, URZ ;  /* 0x000000060c0c7899 */ /* 0x000fe4000800063f */
[----:B------:R-:W-:Y:S02]  /*0420*/  ULDC.64 UR4, c[0x0][0x268] ;  /* 0x00009a0000047ab9 */ /* 0x000fe40000000a00 */
[----:B------:R-:W2:Y:S01]  /*0430*/  @P0 LDG.E R0, [R2.64] ;  /* 0x0000001002000981 */ /* 0x000ea2000c1e1900 */
[----:B------:R-:W-:Y:S02]  /*0440*/  UISETP.GT.AND UP0, UPT, UR15, UR12, UPT ;  /* 0x0000000c0f00728c */ /* 0x000fe4000bf04270 */
[----:B------:R-:W-:-:S03]  /*0450*/  @!UP2 UISETP.NE.U32.AND UP1, UPT, URZ, UR4, UPT ;  /* 0x000000043f00a28c */ /* 0x000fc6000bf25070 */
[----:B------:R-:W-:Y:S02]  /*0460*/  ULDC UR4, c[0x0][0x21c] ;  /* 0x0000870000047ab9 */ /* 0x000fe40000000800 */
[----:B------:R-:W-:-:S04]  /*0470*/  @!UP2 UISETP.NE.AND.EX UP1, UPT, URZ, UR5, UPT, UP1 ;  /* 0x000000053f00a28c */ /* 0x000fc8000bf25310 */
[----:B------:R-:W-:Y:S01]  /*0480*/  @!UP2 USEL UR4, URZ, UR4, !UP1 ;  /* 0x000000043f04a287 */ /* 0x000fe2000c800000 */
[----:B--2---:R-:W1:Y:S01]  /*0490*/  @P0 R2UR UR13, R0 ;  /* 0x00000000000d03c2 */ /* 0x004e6200000e0000 */
[----:B------:R-:W-:Y:S01]  /*04a0*/  PLOP3.LUT P0, PT, PT, PT, UP0, 0x80, 0x0 ;  /* 0x000000000000781c */ /* 0x000fe20003f0f008 */
[----:B-1----:R-:W-:Y:S02]  /*04b0*/  @UP2 UIADD3 UR13, UR13, -UR14, URZ ;  /* 0x8000000e0d0d2290 */ /* 0x002fe4000fffe03f */
[----:B------:R-:W-:-:S10]  /*04c0*/  @!UP2 UIADD3 UR13, UR4, UR6, -UR14 ;  /* 0x00000006040da290 */ /* 0x000fd4000fffe80e */
[----:B------:R-:W-:Y:S05]  /*04d0*/  @!P0 EXIT ;  /* 0x000000000000894d */ /* 0x000fea0003800000 */
[----:B------:R-:W-:Y:S02]  /*04e0*/  UISETP.GE.AND UP0, UPT, UR13, 0x1, UPT ;  /* 0x000000010d00788c */ /* 0x000fe4000bf06270 */
[----:B------:R-:W-:-:S04]  /*04f0*/  UIADD3 UR4, UR13, 0x3f, URZ ;  /* 0x0000003f0d047890 */ /* 0x000fc8000fffe03f */
[----:B------:R-:W-:Y:S01]  /*0500*/  PLOP3.LUT P0, PT, PT, PT, UP0, 0x80, 0x0 ;  /* 0x000000000000781c */ /* 0x000fe20003f0f008 */
[----:B------:R-:W-:-:S04]  /*0510*/  USHF.R.S32.HI UR8, URZ, 0x1f, UR4 ;  /* 0x0000001f3f087899 */ /* 0x000fc80008011404 */
[----:B------:R-:W-:-:S08]  /*0520*/  ULEA.HI UR8, UR8, UR4, URZ, 0x6 ;  /* 0x0000000408087291 */ /* 0x000fd0000f8f303f */
[----:B------:R-:W-:Y:S05]  /*0530*/  @!P0 BRA `(.L_x_2) ;  /* 0x0000916000008947 */ /* 0x000fea0003800000 */
[----:B------:R-:W-:Y:S02]  /*0540*/  UISETP.NE.AND UP1, UPT, UR9, -0x1, UPT ;  /* 0xffffffff0900788c */ /* 0x000fe4000bf25270 */
[----:B------:R-:W-:Y:S02]  /*0550*/  UISETP.NE.AND UP0, UPT, UR19, -0x1, UPT ;  /* 0xffffffff1300788c */ /* 0x000fe4000bf05270 */
[----:B------:R-:W-:Y:S02]  /*0560*/  ULDC.64 UR4, c[0x0][0x190] ;  /* 0x0000640000047ab9 */ /* 0x000fe40000000a00 */
[----:B------:R-:W-:Y:S02]  /*0570*/  ULDC.64 UR6, c[0x0][0x178] ;  /* 0x00005e0000067ab9 */ /* 0x000fe40000000a00 */
[----:B------:R-:W-:-:S03]  /*0580*/  PLOP3.LUT P0, PT, PT, PT, UP0, 0x80, 0x0 ;  /* 0x000000000000781c */ /* 0x000fc60003f0f008 */
[----:B------:R-:W-:Y:S02]  /*0590*/  @UP1 UIMAD.WIDE.U32 UR24, UR9, UR4, URZ ;  /* 0x00000004091812a5 */ /* 0x000fe4000f8e003f */
[----:B------:R-:W-:Y:S02]  /*05a0*/  @!UP1 USHF.R.S32.HI UR22, URZ, 0x1f, UR10 ;  /* 0x0000001f3f169899 */ /* 0x000fe4000801140a */
[----:B------:R-:W-:Y:S02]  /*05b0*/  @UP0 UIADD3 UR23, UR14, UR19, URZ ;  /* 0x000000130e170290 */ /* 0x000fe4000fffe03f */
[----:B------:R-:W-:Y:S02]  /*05c0*/  @UP1 UIMAD UR18, UR9, UR5, UR25 ;  /* 0x00000005091212a4 */ /* 0x000fe4000f8e0219 */
[----:B------:R-:W-:Y:S02]  /*05d0*/  @!UP1 UIMAD.WIDE.U32 UR20, UR10, UR6, URZ ;  /* 0x000000060a1492a5 */ /* 0x000fe4000f8e003f */
[----:B------:R-:W-:-:S02]  /*05e0*/  ULDC.64 UR4, c[0x0][0x198] ;  /* 0x0000660000047ab9 */ /* 0x000fc40000000a00 */
[----:B------:R-:W-:Y:S02]  /*05f0*/  @!UP1 UIMAD UR22, UR22, UR6, URZ ;  /* 0x00000006161692a4 */ /* 0x000fe4000f8e023f */
[----:B------:R-:W-:Y:S02]  /*0600*/  @UP0 UIMAD.WIDE.U32 UR26, UR23, UR4, URZ ;  /* 0x00000004171a02a5 */ /* 0x000fe4000f8e003f */
[----:B------:R-:W-:Y:S02]  /*0610*/  @!UP1 UIMAD UR22, UR10, UR7, UR22 ;  /* 0x000000070a1692a4 */ /* 0x000fe4000f8e0216 */
[----:B------:R-:W-:Y:S02]  /*0620*/  @UP1 UMOV UR6, UR24 ;  /* 0x0000001800061c82 */ /* 0x000fe40008000000 */
[----:B------:R-:W-:Y:S02]  /*0630*/  @!UP1 UMOV UR6, UR20 ;  /* 0x0000001400069c82 */ /* 0x000fe40008000000 */
[----:B------:R-:W-:-:S02]  /*0640*/  @UP0 UIMAD UR7, UR23, UR5, UR27 ;  /* 0x00000005170702a4 */ /* 0x000fc4000f8e021b */
[----:B------:R-:W-:Y:S02]  /*0650*/  @!UP1 UIADD3 UR18, UR21, UR22, URZ ;  /* 0x0000001615129290 */ /* 0x000fe4000fffe03f */
[----:B------:R-:W-:Y:S01]  /*0660*/  @UP0 UMOV UR20, UR26 ;  /* 0x0000001a00140c82 */ /* 0x000fe20008000000 */
[----:B------:R-:W-:Y:S05]  /*0670*/  @P0 BRA `(.L_x_3) ;  /* 0x000000d000000947 */ /* 0x000fea0003800000 */
[----:B------:R-:W-:Y:S02]  /*0680*/  USHF.R.S32.HI UR20, URZ, 0x1f, UR14 ;  /* 0x0000001f3f147899 */ /* 0x000fe4000801140e */
[----:B------:R-:W-:Y:S02]  /*0690*/  ULDC.64 UR4, c[0x0][0x198] ;  /* 0x0000660000047ab9 */ /* 0x000fe40000000a00 */
[----:B------:R-:W-:Y:S02]  /*06a0*/  UIMAD UR20, UR20, UR4, URZ ;  /* 0x00000004141472a4 */ /* 0x000fe4000f8e023f */
[----:B------:R-:W-:Y:S02]  /*06b0*/  UIMAD.WIDE.U32 UR22, UR14, UR4, URZ ;  /* 0x000000040e1672a5 */ /* 0x000fe4000f8e003f */
[----:B------:R-:W-:-:S02]  /*06c0*/  UIMAD UR20, UR14, UR5, UR20 ;  /* 0x000000050e1472a4 */ /* 0x000fc4000f8e0214 */
[----:B------:R-:W-:Y:S02]  /*06d0*/  USHF.R.S32.HI UR7, URZ, 0x1f, UR10 ;  /* 0x0000001f3f077899 */ /* 0x000fe4000801140a */
[----:B------:R-:W-:Y:S02]  /*06e0*/  ULDC.64 UR4, c[0x0][0x180] ;  /* 0x0000600000047ab9 */ /* 0x000fe40000000a00 */
[----:B------:R-:W-:Y:S02]  /*06f0*/  UIADD3 UR21, UR23, UR20, URZ ;  /* 0x0000001417157290 */ /* 0x000fe4000fffe03f */
[----:B------:R-:W-:Y:S02]  /*0700*/  UIMAD UR7, UR7, UR4, URZ ;  /* 0x00000004070772a4 */ /* 0x000fe4000f8e023f */
[----:B------:R-:W-:Y:S02]  /*0710*/  UMOV UR20, UR22 ;  /* 0x0000001600147c82 */ /* 0x000fe40008000000 */
[----:B------:R-:W-:-:S02]  /*0720*/  UIMAD UR7, UR10, UR5, UR7 ;  /* 0x000000050a0772a4 */ /* 0x000fc4000f8e0207 */
[----:B------:R-:W-:-:S04]  /*0730*/  UIMAD.WIDE.U32 UR20, UR10, UR4, UR20 ;  /* 0x000000040a1472a5 */ /* 0x000fc8000f8e0014 */
[----:B------:R-:W-:Y:S02]  /*0740*/  UIADD3 UR7, UR21, UR7, URZ ;  /* 0x0000000715077290 */ /* 0x000fe4000fffe03f */
.L_x_3:
[----:B------:R-:W-:Y:S01]  /*0750*/  IABS R3, c[0x0][0x1c8] ;  /* 0x0000720000037a13 */ /* 0x000fe20000000000 */
[----:B------:R-:W1:Y:S01]  /*0760*/  S2R R0, SR_CTAID.Z ;  /* 0x0000000000007919 */ /* 0x000e620000002700 */
[----:B------:R-:W-:Y:S02]  /*0770*/  ULDC UR4, c[0x0][0x1c8] ;  /* 0x0000720000047ab9 */ /* 0x000fe40000000800 */
[----:B------:R-:W2:Y:S01]  /*0780*/  I2F.RP R6, R3 ;  /* 0x0000000300067306 */ /* 0x000ea20000209400 */
[----:B------:R-:W-:Y:S02]  /*0790*/  ULOP3.LUT UR4, UR11, UR4, URZ, 0x3c, !UPT ;  /* 0x000000040b047292 */ /* 0x000fe4000f8e3c3f */
[----:B------:R-:W-:-:S04]  /*07a0*/  @UP0 UIADD3 UR19, UR14, UR19, URZ ;  /* 0x000000130e130290 */ /* 0x000fc8000fffe03f */
[----:B------:R-:W-:Y:S01]  /*07b0*/  ISETP.LE.AND P1, PT, RZ, UR4, PT ;  /* 0x00000004ff007c0c */ /* 0x000fe2000bf23270 */
[----:B------:R-:W-:Y:S02]  /*07c0*/  ULDC.64 UR4, c[0x0][0x1a0] ;  /* 0x0000680000047ab9 */ /* 0x000fe40000000a00 */
[----:B------:R-:W-:-:S04]  /*07d0*/  @UP0 UIMAD.WIDE.U32 UR22, UR19, UR4, URZ ;  /* 0x00000004131602a5 */ /* 0x000fc8000f8e003f */
[----:B------:R-:W-:Y:S01]  /*07e0*/  @UP0 UIMAD UR21, UR19, UR5, UR23 ;  /* 0x00000005131502a4 */ /* 0x000fe2000f8e0217 */
[----:B--2---:R-:W2:Y:S01]  /*07f0*/  MUFU.RCP R4, R6 ;  /* 0x0000000600047308 */ /* 0x004ea20000001000 */
[----:B------:R-:W-:Y:S01]  /*0800*/  USHF.R.S32.HI UR19, URZ, 0x1f, UR11 ;  /* 0x0000001f3f137899 */ /* 0x000fe2000801140b */
[----:B-1----:R-:W-:Y:S02]  /*0810*/  IABS R0, R0 ;  /* 0x0000000000007213 */ /* 0x002fe40000000000 */
[----:B--2---:R-:W-:-:S04]  /*0820*/  IADD3 R4, R4, 0xffffffe, RZ ;  /* 0x0ffffffe04047810 */ /* 0x004fc80007ffe0ff */
[----:B------:R-:W1:Y:S02]  /*0830*/  F2I.FTZ.U32.TRUNC.NTZ R5, R4 ;  /* 0x0000000400057305 */ /* 0x000e64000021f000 */
[----:B-1----:R-:W-:Y:S02]  /*0840*/  IMAD.MOV R2, RZ, RZ, -R5 ;  /* 0x000000ffff027224 */ /* 0x002fe400078e0a05 */
[----:B------:R-:W-:Y:S02]  /*0850*/  IMAD.MOV.U32 R4, RZ, RZ, RZ ;  /* 0x000000ffff047224 */ /* 0x000fe400078e00ff */
[----:B------:R-:W-:-:S04]  /*0860*/  IMAD R2, R2, R3, RZ ;  /* 0x0000000302027224 */ /* 0x000fc800078e02ff */
[----:B------:R-:W-:-:S04]  /*0870*/  IMAD.HI.U32 R5, R5, R2, R4 ;  /* 0x0000000205057227 */ /* 0x000fc800078e0004 */
[----:B------:R-:W-:-:S04]  /*0880*/  IMAD.MOV.U32 R2, RZ, RZ, R0 ;  /* 0x000000ffff027224 */ /* 0x000fc800078e0000 */
[----:B------:R-:W-:-:S04]  /*0890*/  IMAD.HI.U32 R238, R5, R2, RZ ;  /* 0x0000000205ee7227 */ /* 0x000fc800078e00ff */
[----:B------:R-:W-:-:S04]  /*08a0*/  IMAD.MOV R0, RZ, RZ, -R238 ;  /* 0x000000ffff007224 */ /* 0x000fc800078e0aee */
[----:B------:R-:W-:-:S05]  /*08b0*/  IMAD R0, R3, R0, R2 ;  /* 0x0000000003007224 */ /* 0x000fca00078e0202 */
[----:B------:R-:W-:-:S13]  /*08c0*/  ISETP.GT.U32.AND P2, PT, R3, R0, PT ;  /* 0x000000000300720c */ /* 0x000fda0003f44070 */
[----:B------:R-:W-:Y:S01]  /*08d0*/  @!P2 IMAD.IADD R0, R0, 0x1, -R3 ;  /* 0x000000010000a824 */ /* 0x000fe200078e0a03 */
[----:B------:R-:W-:Y:S02]  /*08e0*/  @!P2 IADD3 R238, R238, 0x1, RZ ;  /* 0x00000001eeeea810 */ /* 0x000fe40007ffe0ff */
[----:B------:R-:W-:Y:S02]  /*08f0*/  ISETP.NE.AND P2, PT, RZ, c[0x0][0x1c8], PT ;  /* 0x00007200ff007a0c */ /* 0x000fe40003f45270 */
[----:B------:R-:W-:-:S13]  /*0900*/  ISETP.GE.U32.AND P3, PT, R0, R3, PT ;  /* 0x000000030000720c */ /* 0x000fda0003f66070 */
[----:B------:R-:W-:-:S05]  /*0910*/  @P3 IADD3 R238, R238, 0x1, RZ ;  /* 0x00000001eeee3810 */ /* 0x000fca0007ffe0ff */
[----:B------:R-:W-:Y:S01]  /*0920*/  @!P1 IMAD.MOV R238, RZ, RZ, -R238 ;  /* 0x000000ffffee9224 */ /* 0x000fe200078e0aee */
[----:B------:R-:W-:Y:S01]  /*0930*/  @!P2 LOP3.LUT R238, RZ, c[0x0][0x1c8], RZ, 0x33, !PT ;  /* 0x00007200ffeeaa12 */ /* 0x000fe200078e33ff */
        /* <DEDUP_REMOVED lines=10> */
[----:B------:R-:W-:Y:S02]  /*09e0*/  UIMAD.WIDE.U32 UR22, UR10, UR4, UR22 ;  /* 0x000000040a1672a5 */ /* 0x000fe4000f8e0016 */
[----:B------:R-:W-:-:S04]  /*09f0*/  UIMAD UR5, UR10, UR5, UR14 ;  /* 0x000000050a0572a4 */ /* 0x000fc8000f8e020e */
[----:B------:R-:W-:Y:S02]  /*0a00*/  UIADD3 UR21, UR23, UR5, URZ ;  /* 0x0000000517157290 */ /* 0x000fe4000fffe03f */
.L_x_4:
[----:B------:R-:W-:Y:S01]  /*0a10*/  SHF.R.S32.HI R9, RZ, 0x1f, R84 ;  /* 0x0000001fff097819 */ /* 0x000fe20000011454 */
[----:B------:R-:W1:Y:S01]  /*0a20*/  S2R R247, SR_CTAID.X ;  /* 0x0000000000f77919 */ /* 0x000e620000002500 */
[----:B------:R-:W-:Y:S01]  /*0a30*/  UIADD3 UR12, -UR12, UR15, URZ ;  /* 0x0000000f0c0c7290 */ /* 0x000fe2000fffe13f */
[----:B------:R-:W-:Y:S01]  /*0a40*/  SHF.R.S32.HI R8, RZ, 0x1f, R238 ;  /* 0x0000001fff087819 */ /* 0x000fe200000114ee */
[----:B------:R-:W-:Y:S01]  /*0a50*/  ULDC.64 UR4, c[0x0][0x1a8] ;  /* 0x00006a0000047ab9 */ /* 0x000fe20000000a00 */
[CC--:B------:R-:W-:Y:S01]  /*0a60*/  LEA.HI R5, R9.reuse, R84.reuse, RZ, 0x3 ;  /* 0x0000005409057211 */ /* 0x0c0fe200078f18ff */
[----:B------:R-:W2:Y:S01]  /*0a70*/  S2R R24, SR_CTAID.Z ;  /* 0x0000000000187919 */ /* 0x000ea20000002700 */
[----:B------:R-:W-:Y:S01]  /*0a80*/  UIMAD UR4, UR19, UR4, URZ ;  /* 0x00000004130472a4 */ /* 0x000fe2000f8e023f */
[----:B------:R-:W-:Y:S01]  /*0a90*/  LEA.HI R4, R9, R84, RZ, 0x6 ;  /* 0x0000005409047211 */ /* 0x000fe200078f30ff */
[----:B------:R-:W-:Y:S01]  /*0aa0*/  ULEA.HI.SX32 UR10, UR8, 0xffffffff, 0x1a ;  /* 0xffffffff080a7891 */ /* 0x000fe2000f8fd23f */
[----:B------:R-:W-:Y:S01]  /*0ab0*/  SHF.R.S32.HI R10, RZ, 0x3, R5 ;  /* 0x00000003ff0a7819 */ /* 0x000fe20000011405 */
[----:B------:R-:W-:Y:S01]  /*0ac0*/  UIMAD UR4, UR11, UR5, UR4 ;  /* 0x000000050b0472a4 */ /* 0x000fe2000f8e0204 */
[----:B------:R-:W-:Y:S01]  /*0ad0*/  LOP3.LUT R5, R5, 0xfffffff8, RZ, 0xc0, !PT ;  /* 0xfffffff805057812 */ /* 0x000fe200078ec0ff */
[----:B------:R-:W-:Y:S01]  /*0ae0*/  IMAD.SHL.U32 R4, R4, 0x8, RZ ;  /* 0x0000000804047824 */ /* 0x000fe200078e00ff */
[C---:B------:R-:W-:Y:S01]  /*0af0*/  IADD3 R16, R10.reuse, 0x10, RZ ;  /* 0x000000100a107810 */ /* 0x040fe20007ffe0ff */
[----:B------:R-:W-:Y:S01]  /*0b00*/  IMAD.SHL.U32 R3, R10, 0x40, RZ ;  /* 0x000000400a037824 */ /* 0x000fe200078e00ff */
[--C-:B------:R-:W-:Y:S01]  /*0b10*/  SHF.R.S32.HI R11, RZ, 0x1f, R10.reuse ;  /* 0x0000001fff0b7819 */ /* 0x100fe2000001140a */
[----:B------:R-:W-:Y:S01]  /*0b20*/  IMAD.IADD R0, R84, 0x1, -R5 ;  /* 0x0000000154007824 */ /* 0x000fe200078e0a05 */
[----:B------:R-:W-:Y:S01]  /*0b30*/  IADD3 R7, R10, 0x20, RZ ;  /* 0x000000200a077810 */ /* 0x000fe20007ffe0ff */
[----:B------:R-:W-:Y:S01]  /*0b40*/  IMAD R243, R8, c[0x0][0x1b0], RZ ;  /* 0x00006c0008f37a24 */ /* 0x000fe200078e02ff */
[----:B------:R-:W-:Y:S01]  /*0b50*/  LOP3.LUT R3, R3, 0x1c0, RZ, 0xc0, !PT ;  /* 0x000001c003037812 */ /* 0x000fe200078ec0ff */
[----:B------:R-:W-:Y:S01]  /*0b60*/  IMAD.SHL.U32 R244, R0, 0x8, RZ ;  /* 0x0000000800f47824 */ /* 0x000fe200078e00ff */
[----:B------:R-:W-:Y:S01]  /*0b70*/  ISETP.GE.AND P3, PT, R16, UR12, PT ;  /* 0x0000000c10007c0c */ /* 0x000fe2000bf66270 */
[----:B------:R-:W-:Y:S01]  /*0b80*/  IMAD R243, R238, c[0x0][0x1b4], R243 ;  /* 0x00006d00eef37a24 */ /* 0x000fe200078e02f3 */
[----:B------:R-:W-:Y:S01]  /*0b90*/  SHF.R.U32.HI R237, RZ, 0x3, R3 ;  /* 0x00000003ffed7819 */ /* 0x000fe20000011603 */
[----:B-1----:R-:W-:Y:S01]  /*0ba0*/  IMAD.WIDE R246, R247, 0x40, R10 ;  /* 0x00000040f7f67825 */ /* 0x002fe200078e020a */
[----:B------:R-:W-:-:S02]  /*0bb0*/  SHF.R.S32.HI R245, RZ, 0x1f, R244 ;  /* 0x0000001ffff57819 */ /* 0x000fc400000114f4 */
[--C-:B------:R-:W-:Y:S01]  /*0bc0*/  LOP3.LUT R2, R3, 0x38, R244.reuse, 0xf8, !PT ;  /* 0x0000003803027812 */ /* 0x100fe200078ef8f4 */
[----:B------:R-:W-:Y:S01]  /*0bd0*/  IMAD R3, R11, c[0x0][0x198], RZ ;  /* 0x000066000b037a24 */ /* 0x000fe200078e02ff */
[----:B------:R-:W-:Y:S01]  /*0be0*/  ISETP.GE.AND P1, PT, R7, UR12, PT ;  /* 0x0000000c07007c0c */ /* 0x000fe2000bf26270 */
[----:B------:R-:W-:Y:S01]  /*0bf0*/  IMAD.WIDE.U32 R12, R10, c[0x0][0x198], R244 ;  /* 0x000066000a0c7a25 */ /* 0x000fe200078e00f4 */
[----:B------:R-:W-:Y:S01]  /*0c00*/  IADD3 R14, P0, R244, UR6, RZ ;  /* 0x00000006f40e7c10 */ /* 0x000fe2000ff1e0ff */
[----:B------:R-:W-:Y:S01]  /*0c10*/  UIMAD UR6, UR10, -0x40, UR13 ;  /* 0xffffffc00a0678a4 */ /* 0x000fe2000f8e020d */
[----:B------:R-:W-:Y:S01]  /*0c20*/  LOP3.LUT R237, R2, R237, RZ, 0x3c, !PT ;  /* 0x000000ed02ed7212 */ /* 0x000fe200078e3cff */
[----:B------:R-:W-:Y:S01]  /*0c30*/  IMAD R2, R10, c[0x0][0x19c], R3 ;  /* 0x000067000a027a24 */ /* 0x000fe200078e0203 */
[----:B------:R-:W-:Y:S01]  /*0c40*/  IADD3.X R15, R245, UR18, RZ, P0, !PT ;  /* 0x00000012f50f7c10 */ /* 0x000fe200087fe4ff */
[----:B------:R-:W-:Y:S01]  /*0c50*/  IMAD R11, R11, c[0x0][0x1a0], RZ ;  /* 0x000068000b0b7a24 */ /* 0x000fe200078e02ff */
[----:B------:R-:W-:Y:S01]  /*0c60*/  IADD3 R240, P4, R12, UR20, RZ ;  /* 0x000000140cf07c10 */ /* 0x000fe2000ff9e0ff */
[----:B------:R-:W-:Y:S01]  /*0c70*/  IMAD R235, R8, c[0x0][0x1b8], RZ ;  /* 0x00006e0008eb7a24 */ /* 0x000fe200078e02ff */
[----:B------:R-:W-:Y:S01]  /*0c80*/  IADD3 R236, R10, 0x30, RZ ;  /* 0x000000300aec7810 */ /* 0x000fe20007ffe0ff */
[----:B--2---:R-:W-:Y:S01]  /*0c90*/  IMAD.WIDE.U32 R24, R24, c[0x0][0x1a8], R14 ;  /* 0x00006a0018187a25 */ /* 0x004fe200078e000e */
[----:B------:R-:W-:-:S02]  /*0ca0*/  ISETP.GE.AND P2, PT, R10, UR12, PT ;  /* 0x0000000c0a007c0c */ /* 0x000fc4000bf46270 */
[----:B------:R-:W-:Y:S01]  /*0cb0*/  IADD3.X R241, R13, UR7, R2, P4, !PT ;  /* 0x000000070df17c10 */ /* 0x000fe2000a7fe402 */
[--C-:B------:R-:W-:Y:S01]  /*0cc0*/  @!P3 IMAD.MOV.U32 R22, RZ, RZ, R24.reuse ;  /* 0x000000ffff16b224 */ /* 0x100fe200078e0018 */
[----:B------:R-:W-:Y:S01]  /*0cd0*/  ISETP.GE.AND P0, PT, R236, UR12, PT ;  /* 0x0000000cec007c0c */ /* 0x000fe2000bf06270 */
[----:B------:R-:W-:Y:S01]  /*0ce0*/  @!P1 IMAD.MOV.U32 R20, RZ, RZ, R24 ;  /* 0x000000ffff149224 */ /* 0x000fe200078e0018 */
[----:B------:R-:W-:Y:S01]  /*0cf0*/  @!P3 IADD3 R18, P4, R246, 0x10, RZ ;  /* 0x00000010f612b810 */ /* 0x000fe20007f9e0ff */
[----:B------:R-:W-:Y:S01]  /*0d00*/  IMAD.WIDE.U32 R240, R238, c[0x0][0x1b0], R240 ;  /* 0x00006c00eef07a25 */ /* 0x000fe200078e00f0 */
[----:B------:R-:W-:Y:S01]  /*0d10*/  @!P1 IADD3 R14, P5, R246, 0x20, RZ ;  /* 0x00000020f60e9810 */ /* 0x000fe20007fbe0ff */
[----:B------:R-:W-:Y:S01]  /*0d20*/  USHF.R.S32.HI UR7, URZ, 0x1f, UR10 ;  /* 0x0000001f3f077899 */ /* 0x000fe2000801140a */
[----:B------:R-:W-:Y:S01]  /*0d30*/  IADD3 R25, R25, UR4, RZ ;  /* 0x0000000419197c10 */ /* 0x000fe2000fffe0ff */
[--C-:B------:R-:W-:Y:S01]  /*0d40*/  @!P3 IMAD.X R15, RZ, RZ, R247.reuse, P4 ;  /* 0x000000ffff0fb224 */ /* 0x100fe200020e06f7 */
[----:B------:R-:W-:Y:S01]  /*0d50*/  LOP3.LUT R237, R237, 0xfffffe00, R4, 0xf8, !PT ;  /* 0xfffffe00eded7812 */ /* 0x000fe200078ef804 */
[----:B------:R-:W-:Y:S01]  /*0d60*/  @!P1 IMAD.X R13, RZ, RZ, R247, P5 ;  /* 0x000000ffff0d9224 */ /* 0x000fe200028e06f7 */
[----:B------:R-:W-:Y:S01]  /*0d70*/  ISETP.GE.AND P6, PT, R10, UR6, PT ;  /* 0x000000060a007c0c */ /* 0x000fe2000bfc6270 */
[----:B------:R-:W-:Y:S01]  /*0d80*/  @!P3 IMAD R15, R15, c[0x0][0x190], RZ ;  /* 0x000064000f0fba24 */ /* 0x000fe200078e02ff */
[----:B------:R-:W-:Y:S01]  /*0d90*/  ULDC.64 UR4, c[0x0][0x1a0] ;  /* 0x0000680000047ab9 */ /* 0x000fe20000000a00 */
[----:B------:R-:W-:Y:S01]  /*0da0*/  @!P2 IMAD R3, R247, c[0x0][0x190], RZ ;  /* 0x00006400f703aa24 */ /* 0x000fe200078e02ff */
[----:B------:R-:W-:Y:S01]  /*0db0*/  @!P0 IADD3 R12, P4, R246, 0x30, RZ ;  /* 0x00000030f60c8810 */ /* 0x000fe20007f9e0ff */
[--C-:B------:R-:W-:Y:S01]  /*0dc0*/  @!P3 IMAD.MOV.U32 R23, RZ, RZ, R25.reuse ;  /* 0x000000ffff17b224 */ /* 0x100fe200078e0019 */
[----:B------:R-:W-:Y:S01]  /*0dd0*/  UIMAD.WIDE.U32 UR18, UR10, UR4, URZ ;  /* 0x000000040a1272a5 */ /* 0x000fe2000f8e003f */
[----:B------:R-:W-:-:S02]  /*0de0*/  @!P1 IMAD.MOV.U32 R21, RZ, RZ, R25 ;  /* 0x000000ffff159224 */ /* 0x000fc400078e0019 */
[--C-:B------:R-:W-:Y:S02]  /*0df0*/  @!P0 IMAD.MOV.U32 R26, RZ, RZ, R24.reuse ;  /* 0x000000ffff1a8224 */ /* 0x100fe400078e0018 */
[----:B------:R-:W-:Y:S02]  /*0e00*/  @!P0 IMAD.MOV.U32 R27, RZ, RZ, R25 ;  /* 0x000000ffff1b8224 */ /* 0x000fe400078e0019 */
[----:B------:R-:W-:Y:S02]  /*0e10*/  @!P1 IMAD R13, R13, c[0x0][0x190], RZ ;  /* 0x000064000d0d9a24 */ /* 0x000fe400078e02ff */
[----:B------:R-:W-:Y:S02]  /*0e20*/  @!P3 IMAD R4, R18, c[0x0][0x194], R15 ;  /* 0x000065001204ba24 */ /* 0x000fe400078e020f */
[C---:B------:R-:W-:Y:S02]  /*0e30*/  @!P2 IMAD R3, R246.reuse, c[0x0][0x194], R3 ;  /* 0x00006500f603aa24 */ /* 0x040fe400078e0203 */
[----:B------:R-:W-:-:S04]  /*0e40*/  @!P2 IMAD.WIDE.U32 R24, R246, c[0x0][0x190], R24 ;  /* 0x00006400f618aa25 */ /* 0x000fc800078e0018 */
[----:B------:R-:W-:Y:S01]  /*0e50*/  @!P3 IMAD.WIDE.U32 R18, R18, c[0x0][0x190], R22 ;  /* 0x000064001212ba25 */ /* 0x000fe200078e0016 */
[----:B------:R-:W-:-:S03]  /*0e60*/  @!P2 LEA R22, P5, R24, c[0x0][0x160], 0x1 ;  /* 0x000058001816aa11 */ /* 0x000fc600078a08ff */
[C---:B------:R-:W-:Y:S02]  /*0e70*/  @!P1 IMAD R2, R14.reuse, c[0x0][0x194], R13 ;  /* 0x000065000e029a24 */ /* 0x040fe400078e020d */
[----:B------:R-:W-:Y:S02]  /*0e80*/  @!P0 IMAD.X R5, RZ, RZ, R247, P4 ;  /* 0x000000ffff058224 */ /* 0x000fe400020e06f7 */
[----:B------:R-:W-:Y:S01]  /*0e90*/  @!P1 IMAD.WIDE.U32 R14, R14, c[0x0][0x190], R20 ;  /* 0x000064000e0e9a25 */ /* 0x000fe200078e0014 */
[----:B------:R-:W-:-:S03]  /*0ea0*/  @!P3 LEA R20, P4, R18, c[0x0][0x160], 0x1 ;  /* 0x000058001214ba11 */ /* 0x000fc600078808ff */
[----:B------:R-:W-:Y:S02]  /*0eb0*/  @!P2 IMAD.IADD R3, R25, 0x1, R3 ;  /* 0x000000011903a824 */ /* 0x000fe400078e0203 */
[----:B------:R-:W-:Y:S02]  /*0ec0*/  @!P3 IMAD.IADD R4, R19, 0x1, R4 ;  /* 0x000000011304b824 */ /* 0x000fe400078e0204 */
[----:B------:R-:W-:Y:S01]  /*0ed0*/  @!P0 IMAD R5, R5, c[0x0][0x190], RZ ;  /* 0x0000640005058a24 */ /* 0x000fe200078e02ff */
[----:B------:R-:W-:Y:S01]  /*0ee0*/  @!P2 LEA.HI.X R23, R24, c[0x0][0x164], R3, 0x1, P5 ;  /* 0x000059001817aa11 */ /* 0x000fe200028f0c03 */
[----:B------:R-:W-:Y:S01]  /*0ef0*/  IMAD.MOV.U32 R3, RZ, RZ, c[0x0][0x198] ;  /* 0x00006600ff037624 */ /* 0x000fe200078e00ff */
[----:B------:R-:W-:Y:S01]  /*0f00*/  @!P3 LEA.HI.X R21, R18, c[0x0][0x164], R4, 0x1, P4 ;  /* 0x000059001215ba11 */ /* 0x000fe200020f0c04 */
[----:B------:R-:W-:Y:S01]  /*0f10*/  IMAD.MOV.U32 R4, RZ, RZ, 0x6 ;  /* 0x00000006ff047424 */ /* 0x000fe200078e00ff */
[----:B------:R-:W-:Y:S01]  /*0f20*/  @!P1 LEA R18, P4, R14, c[0x0][0x160], 0x1 ;  /* 0x000058000e129a11 */ /* 0x000fe200078808ff */
[----:B------:R-:W-:Y:S01]  /*0f30*/  @!P0 IMAD R5, R12, c[0x0][0x194], R5 ;  /* 0x000065000c058a24 */ /* 0x000fe200078e0205 */
[----:B------:R-:W-:Y:S01]  /*0f40*/  ISETP.GE.AND P5, PT, R16, UR6, PT ;  /* 0x0000000610007c0c */ /* 0x000fe2000bfa6270 */
[----:B------:R-:W-:Y:S01]  /*0f50*/  @!P1 IMAD.IADD R2, R15, 0x1, R2 ;  /* 0x000000010f029824 */ /* 0x000fe200078e0202 */
[----:B------:R-:W-:Y:S01]  /*0f60*/  SHF.L.U64.HI R4, R3, R4, c[0x0][0x19c] ;  /* 0x0000670003047619 */ /* 0x000fe20000010204 */
[----:B------:R-:W-:-:S03]  /*0f70*/  @!P0 IMAD.WIDE.U32 R12, R12, c[0x0][0x190], R26 ;  /* 0x000064000c0c8a25 */ /* 0x000fc600078e001a */
[----:B------:R-:W-:Y:S01]  /*0f80*/  @!P1 LEA.HI.X R19, R14, c[0x0][0x164], R2, 0x1, P4 ;  /* 0x000059000e139a11 */ /* 0x000fe200020f0c02 */
[----:B------:R-:W-:Y:S01]  /*0f90*/  @!P0 IMAD.IADD R5, R13, 0x1, R5 ;  /* 0x000000010d058824 */ /* 0x000fe200078e0205 */
[----:B------:R-:W-:Y:S01]  /*0fa0*/  @!P0 LEA R14, P4, R12, c[0x0][0x160], 0x1 ;  /* 0x000058000c0e8a11 */ /* 0x000fe200078808ff */
[----:B------:R-:W-:Y:S02]  /*0fb0*/  IMAD.SHL.U32 R85, R3, 0x40, RZ ;  /* 0x0000004003557824 */ /* 0x000fe400078e00ff */
[----:B------:R-:W-:Y:S01]  /*0fc0*/  IMAD R2, R4, UR10, RZ ;  /* 0x0000000a04027c24 */ /* 0x000fe2000f8e02ff */
[----:B------:R-:W-:Y:S01]  /*0fd0*/  @!P0 LEA.HI.X R15, R12, c[0x0][0x164], R5, 0x1, P4 ;  /* 0x000059000c0f8a11 */ /* 0x000fe200020f0c05 */
[----:B------:R-:W-:Y:S01]  /*0fe0*/  IMAD.IADD R243, R241, 0x1, R243 ;  /* 0x00000001f1f37824 */ /* 0x000fe200078e02f3 */
[----:B------:R-:W-:Y:S01]  /*0ff0*/  ISETP.GE.AND P4, PT, R7, UR6, PT ;  /* 0x0000000607007c0c */ /* 0x000fe2000bf86270 */
[----:B------:R-:W-:Y:S02]  /*1000*/  IMAD.SHL.U32 R237, R237, 0x2, RZ ;  /* 0x00000002eded7824 */ /* 0x000fe400078e00ff */
[----:B------:R-:W-:-:S02]  /*1010*/  IMAD.MOV.U32 R242, RZ, RZ, R240 ;  /* 0x000000fffff27224 */ /* 0x000fc400078e00f0 */
[C---:B------:R-:W-:Y:S01]  /*1020*/  IMAD R5, R85.reuse, UR7, R2 ;  /* 0x0000000755057c24 */ /* 0x040fe2000f8e0202 */
[----:B------:R-:W-:Y:S01]  /*1030*/  @!PT LDS RZ, [RZ] ;  /* 0x00000000fffff984 */ /* 0x000fe20000000800 */
[----:B------:R-:W-:Y:S01]  /*1040*/  @!PT LDS RZ, [RZ] ;  /* 0x00000000fffff984 */ /* 0x000fe20000000800 */
[----:B------:R-:W-:Y:S01]  /*1050*/  @!PT LDS RZ, [RZ] ;  /* 0x00000000fffff984 */ /* 0x000fe20000000800 */
[----:B------:R1:W-:Y:S01]  /*1060*/  @!P2 LDGSTS.E.BYPASS.LTC128B.128 [R237], [R22.64] ;  /* 0x0000000016edafae */ /* 0x0003e2000b901d50 */
[----:B------:R-:W-:Y:S01]  /*1070*/  IMAD.WIDE.U32 R12, R85, UR10, R242 ;  /* 0x0000000a550c7c25 */ /* 0x000fe2000f8e00f2 */
[----:B------:R-:W-:Y:S02]  /*1080*/  UIMAD UR7, UR7, UR4, URZ ;  /* 0x00000004070772a4 */ /* 0x000fe4000f8e023f */
[----:B------:R1:W-:Y:S01]  /*1090*/  @!P2 LDGSTS.E.BYPASS.LTC128B.128 [R237+0x2000], [R22.64+0x80] ;  /* 0x0200008016edafae */ /* 0x0003e2000b901d50 */
[----:B------:R-:W-:Y:S01]  /*10a0*/  IMAD.MOV.U32 R2, RZ, RZ, c[0x0][0x19c] ;  /* 0x00006700ff027624 */ /* 0x000fe200078e00ff */
[----:B------:R-:W-:Y:S01]  /*10b0*/  UIMAD UR7, UR10, UR5, UR7 ;  /* 0x000000050a0772a4 */ /* 0x000fe2000f8e0207 */
[----:B------:R-:W-:Y:S01]  /*10c0*/  IMAD.IADD R13, R13, 0x1, R5 ;  /* 0x000000010d0d7824 */ /* 0x000fe200078e0205 */
[----:B------:R1:W-:Y:S01]  /*10d0*/  @!P2 LDGSTS.E.BYPASS.LTC128B.128 [R237+0x4000], [R22.64+0x100] ;  /* 0x0400010016edafae */ /* 0x0003e2000b901d50 */
[----:B------:R-:W-:Y:S01]  /*10e0*/  IMAD.WIDE.U32 R24, R3, 0x20, RZ ;  /* 0x0000002003187825 */ /* 0x000fe200078e00ff */
[----:B------:R-:W-:-:S02]  /*10f0*/  UIADD3 UR7, UR19, UR7, URZ ;  /* 0x0000000713077290 */ /* 0x000fc4000fffe03f */
[----:B------:R1:W-:Y:S01]  /*1100*/  @!P2 LDGSTS.E.BYPASS.LTC128B.128 [R237+0x6000], [R22.64+0x180] ;  /* 0x0600018016edafae */ /* 0x0003e2000b901d50 */
[C---:B------:R-:W-:Y:S01]  /*1110*/  @!P5 LEA R6, P2, R3.reuse, R12, 0x4 ;  /* 0x0000000c0306d211 */ /* 0x040fe200078420ff */
[----:B------:R-:W-:Y:S02]  /*1120*/  IMAD R11, R10, c[0x0][0x1a4], R11 ;  /* 0x000069000a0b7a24 */ /* 0x000fe400078e020b */
[----:B------:R2:W-:Y:S01]  /*1130*/  @!P3 LDGSTS.E.BYPASS.LTC128B.128 [R237+0x800], [R20.64] ;  /* 0x0080000014edbfae */ /* 0x0005e2000b901d50 */
[----:B------:R-:W-:Y:S01]  /*1140*/  @!P5 LEA.HI.X R5, R3, R13, R2, 0x4, P2 ;  /* 0x0000000d0305d211 */ /* 0x000fe200010f2402 */
[----:B------:R-:W-:Y:S01]  /*1150*/  IMAD R235, R238, c[0x0][0x1bc], R235 ;  /* 0x00006f00eeeb7a24 */ /* 0x000fe200078e02eb */
[----:B------:R-:W-:Y:S01]  /*1160*/  ISETP.GE.AND P2, PT, R16, UR6, PT ;  /* 0x0000000610007c0c */ /* 0x000fe2000bf46270 */
[----:B------:R2:W-:Y:S01]  /*1170*/  @!P3 LDGSTS.E.BYPASS.LTC128B.128 [R237+0x2800], [R20.64+0x80] ;  /* 0x0280008014edbfae */ /* 0x0005e2000b901d50 */
[----:B------:R-:W-:-:S03]  /*1180*/  IMAD.WIDE.U32 R16, R10, c[0x0][0x1a0], R244 ;  /* 0x000068000a107a25 */ /* 0x000fc600078e00f4 */
[----:B------:R2:W-:Y:S01]  /*1190*/  @!P3 LDGSTS.E.BYPASS.LTC128B.128 [R237+0x4800], [R20.64+0x100] ;  /* 0x0480010014edbfae */ /* 0x0005e2000b901d50 */
[----:B------:R-:W-:Y:S02]  /*11a0*/  IMAD.U32 R26, RZ, RZ, UR18 ;  /* 0x00000012ff1a7e24 */ /* 0x000fe4000f8e00ff */
[----:B------:R-:W-:Y:S01]  /*11b0*/  IMAD.U32 R8, RZ, RZ, UR7 ;  /* 0x00000007ff087e24 */ /* 0x000fe2000f8e00ff */
[----:B------:R2:W-:Y:S01]  /*11c0*/  @!P3 LDGSTS.E.BYPASS.LTC128B.128 [R237+0x6800], [R20.64+0x180] ;  /* 0x0680018014edbfae */ /* 0x0005e2000b901d50 */
[----:B------:R-:W-:Y:S01]  /*11d0*/  IMAD.U32 R27, RZ, RZ, UR19 ;  /* 0x00000013ff1b7e24 */ /* 0x000fe2000f8e00ff */
[----:B------:R-:W-:Y:S02]  /*11e0*/  UIMAD.WIDE.U32 UR18, UR4, 0x20, URZ ;  /* 0x00000020041278a5 */ /* 0x000fe4000f8e003f */
[----:B------:R3:W-:Y:S04]  /*11f0*/  @!P1 LDGSTS.E.BYPASS.LTC128B.128 [R237+0x1000], [R18.64] ;  /* 0x0100000012ed9fae */ /* 0x0007e8000b901d50 */
[----:B------:R3:W-:Y:S01]  /*1200*/  @!P1 LDGSTS.E.BYPASS.LTC128B.128 [R237+0x3000], [R18.64+0x80] ;  /* 0x0300008012ed9fae */ /* 0x0007e2000b901d50 */
[----:B-1----:R-:W-:-:S03]  /*1210*/  @!P5 LEA R22, P3, R6, c[0x0][0x168], 0x1 ;  /* 0x00005a000616da11 */ /* 0x002fc600078608ff */
[----:B------:R3:W-:Y:S01]  /*1220*/  @!P1 LDGSTS.E.BYPASS.LTC128B.128 [R237+0x5000], [R18.64+0x100] ;  /* 0x0500010012ed9fae */ /* 0x0007e2000b901d50 */
[----:B------:R-:W-:-:S03]  /*1230*/  @!P5 LEA.HI.X R23, R6, c[0x0][0x16c], R5, 0x1, P3 ;  /* 0x00005b000617da11 */ /* 0x000fc600018f0c05 */
[----:B------:R3:W-:Y:S01]  /*1240*/  @!P1 LDGSTS.E.BYPASS.LTC128B.128 [R237+0x7000], [R18.64+0x180] ;  /* 0x0700018012ed9fae */ /* 0x0007e2000b901d50 */
[----:B------:R-:W-:Y:S01]  /*1250*/  IMAD.SHL.U32 R5, R2, 0x20, RZ ;  /* 0x0000002002057824 */ /* 0x000fe200078e00ff */
[C---:B------:R-:W-:Y:S02]  /*1260*/  @!P4 IADD3 R6, P1, R12.reuse, R24, RZ ;  /* 0x000000180c06c210 */ /* 0x040fe40007f3e0ff */
[C---:B------:R-:W-:Y:S01]  /*1270*/  @!P6 LEA R24, P3, R12.reuse, c[0x0][0x168], 0x1 ;  /* 0x00005a000c18ea11 */ /* 0x040fe200078608ff */
[----:B------:R1:W-:Y:S01]  /*1280*/  @!P0 LDGSTS.E.BYPASS.LTC128B.128 [R237+0x1800], [R14.64] ;  /* 0x018000000eed8fae */ /* 0x0003e2000b901d50 */
[----:B------:R-:W-:Y:S02]  /*1290*/  @!P4 IADD3.X R5, R13, R25, R5, P1, !PT ;  /* 0x000000190d05c210 */ /* 0x000fe40000ffe405 */
[----:B------:R-:W-:Y:S01]  /*12a0*/  @!P6 LEA.HI.X R25, R12, c[0x0][0x16c], R13, 0x1, P3 ;  /* 0x00005b000c19ea11 */ /* 0x000fe200018f0c0d */
[----:B------:R1:W-:Y:S01]  /*12b0*/  @!P0 LDGSTS.E.BYPASS.LTC128B.128 [R237+0x3800], [R14.64+0x80] ;  /* 0x038000800eed8fae */ /* 0x0003e2000b901d50 */
[----:B------:R-:W-:-:S02]  /*12c0*/  ISETP.GE.AND P3, PT, R236, UR6, PT ;  /* 0x00000006ec007c0c */ /* 0x000fc4000bf66270 */
[----:B------:R-:W-:Y:S01]  /*12d0*/  IADD3 R16, P1, R16, UR22, RZ ;  /* 0x0000001610107c10 */ /* 0x000fe2000ff3e0ff */
[----:B------:R1:W-:Y:S03]  /*12e0*/  @!P0 LDGSTS.E.BYPASS.LTC128B.128 [R237+0x5800], [R14.64+0x100] ;  /* 0x058001000eed8fae */ /* 0x0003e6000b901d50 */
[----:B------:R-:W-:Y:S01]  /*12f0*/  IADD3.X R17, R17, UR21, R11, P1, !PT ;  /* 0x0000001511117c10 */ /* 0x000fe20008ffe40b */
[----:B------:R1:W-:Y:S01]  /*1300*/  @!P0 LDGSTS.E.BYPASS.LTC128B.128 [R237+0x7800], [R14.64+0x180] ;  /* 0x078001800eed8fae */ /* 0x0003e2000b901d50 */
[C---:B--2---:R-:W-:Y:S01]  /*1310*/  @!P4 LEA R20, P1, R6.reuse, c[0x0][0x168], 0x1 ;  /* 0x00005a000614ca11 */ /* 0x044fe200078208ff */
[----:B------:R-:W-:Y:S02]  /*1320*/  IMAD.U32 R11, RZ, RZ, UR4 ;  /* 0x00000004ff0b7e24 */ /* 0x000fe4000f8e00ff */
[----:B------:R2:W-:Y:S01]  /*1330*/  @!P6 LDGSTS.E.BYPASS.LTC128B.128 [R237+0x8000], [R24.64] ;  /* 0x0800000018edefae */ /* 0x0005e2000b901d50 */
[----:B------:R-:W-:Y:S01]  /*1340*/  @!P4 LEA.HI.X R21, R6, c[0x0][0x16c], R5, 0x1, P1 ;  /* 0x00005b000615ca11 */ /* 0x000fe200008f0c05 */
[----:B------:R-:W-:Y:S01]  /*1350*/  @!P3 IMAD R5, R2, 0x30, RZ ;  /* 0x000000300205b824 */ /* 0x000fe200078e02ff */
[-C--:B------:R-:W-:Y:S01]  /*1360*/  LEA.HI R6, R9, R84.reuse, RZ, 0x4 ;  /* 0x0000005409067211 */ /* 0x080fe200078f20ff */
[----:B------:R-:W-:Y:S01]  /*1370*/  @!P3 IMAD.WIDE.U32 R12, R3, 0x30, R12 ;  /* 0x00000030030cb825 */ /* 0x000fe200078e000c */
[----:B------:R2:W-:Y:S01]  /*1380*/  @!P6 LDGSTS.E.BYPASS.LTC128B.128 [R237+0xa000], [R24.64+0x80] ;  /* 0x0a00008018edefae */ /* 0x0005e2000b901d50 */
[----:B------:R-:W-:-:S02]  /*1390*/  LEA.HI R9, R9, R84, RZ, 0x5 ;  /* 0x0000005409097211 */ /* 0x000fc400078f28ff */
[----:B------:R-:W-:Y:S01]  /*13a0*/  @!P3 IMAD.IADD R5, R13, 0x1, R5 ;  /* 0x000000010d05b824 */ /* 0x000fe200078e0205 */
[----:B------:R2:W-:Y:S01]  /*13b0*/  @!P6 LDGSTS.E.BYPASS.LTC128B.128 [R237+0xc000], [R24.64+0x100] ;  /* 0x0c00010018edefae */ /* 0x0005e2000b901d50 */
[----:B---3--:R-:W-:Y:S01]  /*13c0*/  @!P3 LEA R18, P1, R12, c[0x0][0x168], 0x1 ;  /* 0x00005a000c12ba11 */ /* 0x008fe200078208ff */
[----:B------:R-:W-:Y:S02]  /*13d0*/  IMAD.WIDE.U32 R238, R238, c[0x0][0x1b8], R16 ;  /* 0x00006e00eeee7a25 */ /* 0x000fe400078e0010 */
[----:B------:R2:W-:Y:S01]  /*13e0*/  @!P6 LDGSTS.E.BYPASS.LTC128B.128 [R237+0xe000], [R24.64+0x180] ;  /* 0x0e00018018edefae */ /* 0x0005e2000b901d50 */
[----:B------:R-:W-:Y:S01]  /*13f0*/  @!P3 LEA.HI.X R19, R12, c[0x0][0x16c], R5, 0x1, P1 ;  /* 0x00005b000c13ba11 */ /* 0x000fe200008f0c05 */
[----:B------:R-:W-:Y:S01]  /*1400*/  IMAD.IADD R235, R239, 0x1, R235 ;  /* 0x00000001efeb7824 */ /* 0x000fe200078e02eb */
[----:B------:R-:W-:Y:S01]  /*1410*/  LOP3.LUT R5, R6, 0xfffffff0, RZ, 0xc0, !PT ;  /* 0xfffffff006057812 */ /* 0x000fe200078ec0ff */
[----:B------:R3:W-:Y:S01]  /*1420*/  @!P5 LDGSTS.E.BYPASS.LTC128B.128 [R237+0x8800], [R22.64] ;  /* 0x0880000016eddfae */ /* 0x0007e2000b901d50 */
[----:B------:R-:W-:Y:S01]  /*1430*/  ISETP.GE.AND P1, PT, R7, UR6, PT ;  /* 0x0000000607007c0c */ /* 0x000fe2000bf26270 */
[----:B------:R-:W-:Y:S01]  /*1440*/  IMAD.U32 R7, RZ, RZ, UR4 ;  /* 0x00000004ff077e24 */ /* 0x000fe2000f8e00ff */
[----:B------:R-:W-:Y:S01]  /*1450*/  LEA R16, P0, R26, R238, 0x6 ;  /* 0x000000ee1a107211 */ /* 0x000fe200078030ff */
[----:B------:R3:W-:Y:S01]  /*1460*/  @!P5 LDGSTS.E.BYPASS.LTC128B.128 [R237+0xa800], [R22.64+0x80] ;  /* 0x0a80008016eddfae */ /* 0x0007e2000b901d50 */
[----:B------:R-:W-:Y:S01]  /*1470*/  ISETP.GE.AND P6, PT, R10, UR6, PT ;  /* 0x000000060a007c0c */ /* 0x000fe2000bfc6270 */
[----:B-1----:R-:W-:Y:S01]  /*1480*/  IMAD.IADD R14, R84, 0x1, -R5 ;  /* 0x00000001540e7824 */ /* 0x002fe200078e0a05 */
[----:B------:R-:W-:Y:S01]  /*1490*/  LEA.HI.X R17, R26, R235, R8, 0x6, P0 ;  /* 0x000000eb1a117211 */ /* 0x000fe200000f3408 */
[----:B------:R3:W-:Y:S01]  /*14a0*/  @!P5 LDGSTS.E.BYPASS.LTC128B.128 [R237+0xc800], [R22.64+0x100] ;  /* 0x0c80010016eddfae */ /* 0x0007e2000b901d50 */
[----:B------:R-:W-:Y:S01]  /*14b0*/  IMAD.SHL.U32 R12, R0, 0x40, RZ ;  /* 0x00000040000c7824 */ /* 0x000fe200078e00ff */
[----:B------:R-:W-:Y:S01]  /*14c0*/  SHF.R.S32.HI R15, RZ, 0x4, R6 ;  /* 0x00000004ff0f7819 */ /* 0x000fe20000011406 */
[----:B------:R-:W-:Y:S01]  /*14d0*/  IMAD.SHL.U32 R13, R10, 0x8, RZ ;  /* 0x000000080a0d7824 */ /* 0x000fe200078e00ff */
[----:B------:R3:W-:Y:S01]  /*14e0*/  @!P5 LDGSTS.E.BYPASS.LTC128B.128 [R237+0xe800], [R22.64+0x180] ;  /* 0x0e80018016eddfae */ /* 0x0007e2000b901d50 */
[----:B------:R-:W-:Y:S01]  /*14f0*/  SHF.R.S32.HI R5, RZ, 0x1f, R14 ;  /* 0x0000001fff057819 */ /* 0x000fe2000001140e */
[----:B------:R-:W-:Y:S01]  /*1500*/  IMAD.U32 R10, RZ, RZ, UR5 ;  /* 0x00000005ff0a7e24 */ /* 0x000fe2000f8e00ff */
[----:B------:R-:W-:Y:S01]  /*1510*/  @!P2 LEA R7, P0, R7, R16, 0x4 ;  /* 0x000000100707a211 */ /* 0x000fe200078020ff */
[----:B------:R1:W-:Y:S01]  /*1520*/  @!P4 LDGSTS.E.BYPASS.LTC128B.128 [R237+0x9000], [R20.64] ;  /* 0x0900000014edcfae */ /* 0x0003e2000b901d50 */
[----:B------:R-:W-:Y:S01]  /*1530*/  LEA.HI R8, R5, R14, RZ, 0x3 ;  /* 0x0000000e05087211 */ /* 0x000fe200078f18ff */
[----:B------:R-:W-:Y:S01]  /*1540*/  IMAD.SHL.U32 R84, R84, 0x2, RZ ;  /* 0x0000000254547824 */ /* 0x000fe200078e00ff */
[----:B------:R-:W-:Y:S01]  /*1550*/  LOP3.LUT R12, R12, 0x1c0, RZ, 0xc0, !PT ;  /* 0x000001c00c0c7812 */ /* 0x000fe200078ec0ff */
[----:B------:R1:W-:Y:S01]  /*1560*/  @!P4 LDGSTS.E.BYPASS.LTC128B.128 [R237+0xb000], [R20.64+0x80] ;  /* 0x0b00008014edcfae */ /* 0x0003e2000b901d50 */
[----:B------:R-:W-:Y:S01]  /*1570*/  LEA.HI R6, R6, R15, RZ, 0x1 ;  /* 0x0000000f06067211 */ /* 0x000fe200078f08ff */
[C---:B------:R-:W-:Y:S01]  /*1580*/  IMAD.SHL.U32 R87, R8.reuse, 0x40, RZ ;  /* 0x0000004008577824 */ /* 0x040fe200078e00ff */
[----:B------:R-:W-:Y:S01]  /*1590*/  @!P2 LEA.HI.X R10, R11, R17, R10, 0x4, P0 ;  /* 0x000000110b0aa211 */ /* 0x000fe200000f240a */
[----:B------:R1:W-:Y:S01]  /*15a0*/  @!P4 LDGSTS.E.BYPASS.LTC128B.128 [R237+0xd000], [R20.64+0x100] ;  /* 0x0d00010014edcfae */ /* 0x0003e2000b901d50 */
[----:B------:R-:W-:-:S02]  /*15b0*/  LOP3.LUT R5, R8, 0xfffffff8, RZ, 0xc0, !PT ;  /* 0xfffffff808057812 */ /* 0x000fc400078ec0ff */
[----:B------:R-:W-:Y:S01]  /*15c0*/  ISETP.GE.AND P0, PT, R236, UR6, PT ;  /* 0x00000006ec007c0c */ /* 0x000fe2000bf06270 */
[----:B------:R1:W-:Y:S01]  /*15d0*/  @!P4 LDGSTS.E.BYPASS.LTC128B.128 [R237+0xf000], [R20.64+0x180] ;  /* 0x0f00018014edcfae */ /* 0x0003e2000b901d50 */
[----:B------:R-:W-:Y:S01]  /*15e0*/  LOP3.LUT R13, R12, 0x8, R13, 0xf8, !PT ;  /* 0x000000080c0d7812 */ /* 0x000fe200078ef80d */
[----:B------:R-:W-:Y:S01]  /*15f0*/  IMAD.IADD R5, R14, 0x1, -R5 ;  /* 0x000000010e057824 */ /* 0x000fe200078e0a05 */
[----:B------:R-:W-:Y:S01]  /*1600*/  LOP3.LUT R6, R6, 0xfffffffe, RZ, 0xc0, !PT ;  /* 0xfffffffe06067812 */ /* 0x000fe200078ec0ff */
[----:B------:R4:W-:Y:S01]  /*1610*/  @!P3 LDGSTS.E.BYPASS.LTC128B.128 [R237+0x9800], [R18.64] ;  /* 0x0980000012edbfae */ /* 0x0009e2000b901d50 */
[----:B------:R-:W-:Y:S01]  /*1620*/  SHF.R.U32.HI R12, RZ, 0x3, R12 ;  /* 0x00000003ff0c7819 */ /* 0x000fe2000001160c */
[----:B------:R-:W-:Y:S01]  /*1630*/  USHF.L.U32 UR6, UR5, 0x5, URZ ;  /* 0x0000000505067899 */ /* 0x000fe2000800063f */
[----:B------:R-:W-:Y:S01]  /*1640*/  SHF.R.S32.HI R8, RZ, 0x5, R9 ;  /* 0x00000005ff087819 */ /* 0x000fe20000011409 */
[----:B------:R4:W-:Y:S01]  /*1650*/  @!P3 LDGSTS.E.BYPASS.LTC128B.128 [R237+0xb800], [R18.64+0x80] ;  /* 0x0b80008012edbfae */ /* 0x0009e2000b901d50 */
[----:B------:R-:W-:Y:S01]  /*1660*/  LOP3.LUT R13, R13, R12, RZ, 0x3c, !PT ;  /* 0x0000000c0d0d7212 */ /* 0x000fe200078e3cff */
[----:B------:R-:W-:Y:S01]  /*1670*/  IMAD.IADD R6, R15, 0x1, -R6 ;  /* 0x000000010f067824 */ /* 0x000fe200078e0a06 */
[----:B------:R-:W-:Y:S01]  /*1680*/  LOP3.LUT R87, R87, 0xfffffe00, RZ, 0xc0, !PT ;  /* 0xfffffe0057577812 */ /* 0x000fe200078ec0ff */
[----:B------:R4:W-:Y:S01]  /*1690*/  @!P3 LDGSTS.E.BYPASS.LTC128B.128 [R237+0xd800], [R18.64+0x100] ;  /* 0x0d80010012edbfae */ /* 0x0009e2000b901d50 */
[----:B------:R-:W-:Y:S01]  /*16a0*/  IMAD.SHL.U32 R12, R5, 0x40, RZ ;  /* 0x00000040050c7824 */ /* 0x000fe200078e00ff */
[----:B------:R-:W-:Y:S01]  /*16b0*/  VOTEU.ALL UP0, P0 ;  /* 0x00000000003f7886 */ /* 0x000fe20000000000 */
[C---:B------:R-:W-:Y:S01]  /*16c0*/  IMAD R233, R6.reuse, 0x200, R13 ;  /* 0x0000020006e97824 */ /* 0x040fe200078e020d */
[----:B------:R4:W-:Y:S01]  /*16d0*/  @!P3 LDGSTS.E.BYPASS.LTC128B.128 [R237+0xf800], [R18.64+0x180] ;  /* 0x0f80018012edbfae */ /* 0x0009e2000b901d50 */
[----:B------:R-:W-:Y:S01]  /*16e0*/  IMAD.SHL.U32 R13, R6, 0x8, RZ ;  /* 0x00000008060d7824 */ /* 0x000fe200078e00ff */
[----:B------:R-:W-:Y:S01]  /*16f0*/  LOP3.LUT R12, R12, 0x1c0, RZ, 0xc0, !PT ;  /* 0x000001c00c0c7812 */ /* 0x000fe200078ec0ff */
[----:B------:R-:W-:Y:S01]  /*1700*/  IMAD.U32 R15, RZ, RZ, UR4 ;  /* 0x00000004ff0f7e24 */ /* 0x000fe2000f8e00ff */
[----:B------:R-:W0:Y:S01]  /*1710*/  LDGDEPBAR ;  /* 0x00000000000079af */ /* 0x000e220000000000 */
[----:B------:R-:W-:Y:S01]  /*1720*/  IMAD.U32 R11, RZ, RZ, UR6 ;  /* 0x00000006ff0b7e24 */ /* 0x000fe2000f8e00ff */
[----:B------:R-:W-:Y:S01]  /*1730*/  @!UP0 UIMAD UR6, UR5, 0x30, URZ ;  /* 0x00000030050688a4 */ /* 0x000fe2000f8e023f */
[----:B------:R-:W-:Y:S01]  /*1740*/  LOP3.LUT R13, R12, 0x8, R13, 0xf8, !PT ;  /* 0x000000080c0d7812 */ /* 0x000fe200078ef80d */
[----:B------:R-:W-:Y:S01]  /*1750*/  IMAD.SHL.U32 R233, R233, 0x2, RZ ;  /* 0x00000002e9e97824 */ /* 0x000fe200078e00ff */
[----:B------:R-:W-:Y:S01]  /*1760*/  SHF.R.U32.HI R6, RZ, 0x3, R12 ;  /* 0x00000003ff067819 */ /* 0x000fe2000001160c */
[----:B------:R-:W-:Y:S01]  /*1770*/  UISETP.GE.AND UP0, UPT, UR13, 0x41, UPT ;  /* 0x000000410d00788c */ /* 0x000fe2000bf06270 */
[----:B-1----:R-:W-:-:S02]  /*1780*/  @!P6 LEA R20, P4, R16, c[0x0][0x170], 0x1 ;  /* 0x00005c001014ea11 */ /* 0x002fc400078808ff */
[C---:B------:R-:W-:Y:S02]  /*1790*/  @!P1 IADD3 R12, P3, R16.reuse, UR18, RZ ;  /* 0x00000012100c9c10 */ /* 0x040fe4000ff7e0ff */
[----:B------:R-:W-:Y:S02]  /*17a0*/  @!P6 LEA.HI.X R21, R16, c[0x0][0x174], R17, 0x1, P4 ;  /* 0x00005d001015ea11 */ /* 0x000fe400020f0c11 */
[----:B------:R-:W-:Y:S02]  /*17b0*/  @!P2 LEA R14, P4, R7, c[0x0][0x170], 0x1 ;  /* 0x00005c00070eaa11 */ /* 0x000fe400078808ff */
[----:B------:R-:W-:Y:S02]  /*17c0*/  @!P1 IADD3.X R11, R17, UR19, R11, P3, !PT ;  /* 0x00000013110b9c10 */ /* 0x000fe40009ffe40b */
[----:B------:R-:W-:Y:S02]  /*17d0*/  LOP3.LUT R6, R13, R6, RZ, 0x3c, !PT ;  /* 0x000000060d067212 */ /* 0x000fe400078e3cff */
[----:B------:R-:W-:Y:S01]  /*17e0*/  IADD3 R231, R233, 0x8020, RZ ;  /* 0x00008020e9e77810 */ /* 0x000fe20007ffe0ff */
[----:B----4-:R-:W-:Y:S01]  /*17f0*/  @!P0 IMAD.WIDE.U32 R18, R15, 0x30, R16 ;  /* 0x000000300f128825 */ /* 0x010fe200078e0010 */
[----:B------:R-:W-:-:S04]  /*1800*/  DEPBAR.LE SB0, 0x0 ;  /* 0x000080000000791a */ /* 0x000fc80000000000 */
[----:B------:R-:W-:Y:S01]  /*1810*/  BAR.SYNC.DEFER_BLOCKING 0x0 ;  /* 0x0000000000007b1d */ /* 0x000fe20000010000 */
[----:B------:R-:W-:Y:S02]  /*1820*/  @!P2 LEA.HI.X R15, R7, c[0x0][0x174], R10, 0x1, P4 ;  /* 0x00005d00070faa11 */ /* 0x000fe400020f0c0a */
[----:B------:R-:W-:Y:S02]  /*1830*/  @!P1 LEA R16, P4, R12, c[0x0][0x170], 0x1 ;  /* 0x00005c000c109a11 */ /* 0x000fe400078808ff */
[----:B------:R-:W-:Y:S02]  /*1840*/  @!P0 IADD3 R7, R19, UR6, RZ ;  /* 0x0000000613078c10 */ /* 0x000fe4000fffe0ff */
[----:B------:R-:W-:Y:S02]  /*1850*/  @!P0 LEA R10, P3, R18, c[0x0][0x170], 0x1 ;  /* 0x00005c00120a8a11 */ /* 0x000fe400078608ff */
[----:B------:R-:W-:Y:S02]  /*1860*/  @!P1 LEA.HI.X R17, R12, c[0x0][0x174], R11, 0x1, P4 ;  /* 0x00005d000c119a11 */ /* 0x000fe400020f0c0b */
[----:B------:R-:W-:Y:S01]  /*1870*/  @!P0 LEA.HI.X R11, R18, c[0x0][0x174], R7, 0x1, P3 ;  /* 0x00005d00120b8a11 */ /* 0x000fe200018f0c07 */
[----:B------:R-:W-:-:S04]  /*1880*/  IMAD R7, R8, 0x400, R87 ;  /* 0x0000040008077824 */ /* 0x000fc800078e0257 */
[----:B------:R-:W-:Y:S02]  /*1890*/  IMAD.IADD R234, R6, 0x1, R7 ;  /* 0x0000000106ea7824 */ /* 0x000fe400078e0207 */
[----:B------:R-:W-:Y:S02]  /*18a0*/  IMAD.MOV.U32 R7, RZ, RZ, 0x10 ;  /* 0x00000010ff077424 */ /* 0x000fe400078e00ff */
[----:B------:R-:W-:Y:S01]  /*18b0*/  IMAD.SHL.U32 R234, R234, 0x2, RZ ;  /* 0x00000002eaea7824 */ /* 0x000fe200078e00ff */
[----:B------:R-:W-:Y:S04]  /*18c0*/  @P6 STS.128 [R237+0x10000], RZ ;  /* 0x010000ffed006388 */ /* 0x000fe80000000c00 */
[----:B------:R-:W-:Y:S04]  /*18d0*/  @P6 STS.128 [R237+0x12000], RZ ;  /* 0x012000ffed006388 */ /* 0x000fe80000000c00 */
[----:B------:R-:W-:Y:S04]  /*18e0*/  @P6 STS.128 [R237+0x14000], RZ ;  /* 0x014000ffed006388 */ /* 0x000fe80000000c00 */
[----:B------:R-:W-:Y:S04]  /*18f0*/  @P6 STS.128 [R237+0x16000], RZ ;  /* 0x016000ffed006388 */ /* 0x000fe80000000c00 */
[----:B------:R-:W-:Y:S01]  /*1900*/  @!PT LDS RZ, [RZ] ;  /* 0x00000000fffff984 */ /* 0x000fe20000000800 */
[----:B------:R-:W-:Y:S01]  /*1910*/  @!PT LDS RZ, [RZ] ;  /* 0x00000000fffff984 */ /* 0x000fe20000000800 */
[----:B------:R-:W-:Y:S01]  /*1920*/  @!PT LDS RZ, [RZ] ;  /* 0x00000000fffff984 */ /* 0x000fe20000000800 */
[----:B------:R3:W-:Y:S04]  /*1930*/  @!P6 LDGSTS.E.BYPASS.LTC128B.128 [R237+0x10000], [R20.64] ;  /* 0x1000000014edefae */ /* 0x0007e8000b901d50 */
[----:B------:R3:W-:Y:S04]  /*1940*/  @!P6 LDGSTS.E.BYPASS.LTC128B.128 [R237+0x12000], [R20.64+0x80] ;  /* 0x1200008014edefae */ /* 0x0007e8000b901d50 */
[----:B------:R3:W-:Y:S04]  /*1950*/  @!P6 LDGSTS.E.BYPASS.LTC128B.128 [R237+0x14000], [R20.64+0x100] ;  /* 0x1400010014edefae */ /* 0x0007e8000b901d50 */
[----:B------:R3:W-:Y:S04]  /*1960*/  @!P6 LDGSTS.E.BYPASS.LTC128B.128 [R237+0x16000], [R20.64+0x180] ;  /* 0x1600018014edefae */ /* 0x0007e8000b901d50 */
        /* <DEDUP_REMOVED lines=21> */
[----:B------:R4:W-:Y:S01]  /*1ac0*/  @!P1 LDGSTS.E.BYPASS.LTC128B.128 [R237+0x17000], [R16.64+0x180] ;  /* 0x1700018010ed9fae */ /* 0x0009e2000b901d50 */
[----:B------:R-:W-:Y:S01]  /*1ad0*/  R2P PR, R5, 0x6 ;  /* 0x0000000605007804 */ /* 0x000fe20000000000 */
[----:B------:R-:W-:-:S02]  /*1ae0*/  IMAD.MOV.U32 R5, RZ, RZ, 0x20 ;  /* 0x00000020ff057424 */ /* 0x000fc400078e00ff */
[----:B------:R-:W-:Y:S02]  /*1af0*/  @P0 STS.128 [R237+0x11800], RZ ;  /* 0x011800ffed000388 */ /* 0x000fe40000000c00 */
[----:B------:R-:W-:Y:S02]  /*1b00*/  SEL R7, R7, 0xfffffff0, !P1 ;  /* 0xfffffff007077807 */ /* 0x000fe40004800000 */
[----:B------:R-:W-:Y:S01]  /*1b10*/  @P0 STS.128 [R237+0x13800], RZ ;  /* 0x013800ffed000388 */ /* 0x000fe20000000c00 */
[----:B------:R-:W-:Y:S02]  /*1b20*/  SEL R5, R5, 0xffffffe0, !P2 ;  /* 0xffffffe005057807 */ /* 0x000fe40005000000 */
[----:B------:R-:W-:Y:S01]  /*1b30*/  R2P PR, R0, 0x6 ;  /* 0x0000000600007804 */ /* 0x000fe20000000000 */
[----:B------:R-:W-:Y:S01]  /*1b40*/  @P0 STS.128 [R237+0x15800], RZ ;  /* 0x015800ffed000388 */ /* 0x000fe20000000c00 */
[----:B------:R-:W-:Y:S01]  /*1b50*/  IADD3 R0, R233, 0x8000, RZ ;  /* 0x00008000e9007810 */ /* 0x000fe20007ffe0ff */
[----:B------:R-:W-:-:S02]  /*1b60*/  IMAD R232, R7, 0x2, R234 ;  /* 0x0000000207e87824 */ /* 0x000fc400078e02ea */
[----:B------:R-:W-:Y:S01]  /*1b70*/  @P0 STS.128 [R237+0x17800], RZ ;  /* 0x017800ffed000388 */ /* 0x000fe20000000c00 */
[C---:B------:R-:W-:Y:S02]  /*1b80*/  IMAD R230, R5.reuse, 0x2, R234 ;  /* 0x0000000205e67824 */ /* 0x040fe400078e02ea */
[----:B------:R-:W-:Y:S01]  /*1b90*/  IMAD R229, R5, 0x2, R232 ;  /* 0x0000000205e57824 */ /* 0x000fe200078e02e8 */
[----:B------:R-:W-:Y:S01]  /*1ba0*/  @!PT LDS RZ, [RZ] ;  /* 0x00000000fffff984 */ /* 0x000fe20000000800 */
[----:B------:R-:W-:Y:S01]  /*1bb0*/  @!PT LDS RZ, [RZ] ;  /* 0x00000000fffff984 */ /* 0x000fe20000000800 */
[----:B------:R-:W-:Y:S01]  /*1bc0*/  @!PT LDS RZ, [RZ] ;  /* 0x00000000fffff984 */ /* 0x000fe20000000800 */
[----:B------:R5:W-:Y:S04]  /*1bd0*/  @!P0 LDGSTS.E.BYPASS.LTC128B.128 [R237+0x11800], [R10.64] ;  /* 0x118000000aed8fae */ /* 0x000be8000b901d50 */
[----:B------:R5:W-:Y:S01]  /*1be0*/  @!P0 LDGSTS.E.BYPASS.LTC128B.128 [R237+0x13800], [R10.64+0x80] ;  /* 0x138000800aed8fae */ /* 0x000be2000b901d50 */
[----:B------:R-:W-:Y:S01]  /*1bf0*/  @P1 IADD3 R231, R0, -0x20, RZ ;  /* 0xffffffe000e71810 */ /* 0x000fe20007ffe0ff */
[----:B------:R-:W-:-:S02]  /*1c00*/  IMAD.MOV.U32 R0, RZ, RZ, 0x40 ;  /* 0x00000040ff007424 */ /* 0x000fc400078e00ff */
[----:B------:R5:W-:Y:S01]  /*1c10*/  @!P0 LDGSTS.E.BYPASS.LTC128B.128 [R237+0x15800], [R10.64+0x100] ;  /* 0x158001000aed8fae */ /* 0x000be2000b901d50 */
[C---:B------:R-:W-:Y:S02]  /*1c20*/  IADD3 R223, R231.reuse, 0x800, RZ ;  /* 0x00000800e7df7810 */ /* 0x040fe40007ffe0ff */
[----:B------:R-:W-:Y:S01]  /*1c30*/  SEL R0, R0, 0xffffffc0, !P2 ;  /* 0xffffffc000007807 */ /* 0x000fe20005000000 */
[----:B------:R5:W-:Y:S01]  /*1c40*/  @!P0 LDGSTS.E.BYPASS.LTC128B.128 [R237+0x17800], [R10.64+0x180] ;  /* 0x178001800aed8fae */ /* 0x000be2000b901d50 */
[C---:B------:R-:W-:Y:S02]  /*1c50*/  IADD3 R222, R231.reuse, 0x1000, RZ ;  /* 0x00001000e7de7810 */ /* 0x040fe40007ffe0ff */
[----:B------:R-:W-:Y:S01]  /*1c60*/  IADD3 R221, R231, 0x1800, RZ ;  /* 0x00001800e7dd7810 */ /* 0x000fe20007ffe0ff */
[----:B--2---:R-:W-:Y:S01]  /*1c70*/  LDSM.16.M88.4 R24, [R234] ;  /* 0x00000000ea18783b */ /* 0x004fe20000000200 */
[----:B------:R-:W-:Y:S01]  /*1c80*/  IMAD.IADD R227, R233, 0x1, R0 ;  /* 0x00000001e9e37824 */ /* 0x000fe200078e0200 */
[C---:B------:R-:W-:Y:S01]  /*1c90*/  IADD3 R219, R231.reuse, 0x2000, RZ ;  /* 0x00002000e7db7810 */ /* 0x040fe20007ffe0ff */
[----:B------:R-:W-:Y:S01]  /*1ca0*/  IMAD.IADD R220, R0, 0x1, R231 ;  /* 0x0000000100dc7824 */ /* 0x000fe200078e02e7 */
[----:B------:R-:W5:Y:S01]  /*1cb0*/  LDSM.16.M88.4 R72, [R233+0x8000] ;  /* 0x00800000e948783b */ /* 0x000f620000000200 */
[----:B------:R-:W-:Y:S01]  /*1cc0*/  IMAD.U32 R0, RZ, RZ, UR10 ;  /* 0x0000000aff007e24 */ /* 0x000fe2000f8e00ff */
[----:B------:R-:W-:-:S02]  /*1cd0*/  IADD3 R218, R231, 0x2800, RZ ;  /* 0x00002800e7da7810 */ /* 0x000fc40007ffe0ff */
[----:B------:R-:W2:Y:S01]  /*1ce0*/  LDSM.16.M88.4 R32, [R233+0x9000] ;  /* 0x00900000e920783b */ /* 0x000ea20000000200 */
[C---:B------:R-:W-:Y:S02]  /*1cf0*/  IADD3 R217, R231.reuse, 0x3000, RZ ;  /* 0x00003000e7d97810 */ /* 0x040fe40007ffe0ff */
[C---:B------:R-:W-:Y:S01]  /*1d00*/  IADD3 R216, R231.reuse, 0x3800, RZ ;  /* 0x00003800e7d87810 */ /* 0x040fe20007ffe0ff */
[----:B------:R-:W2:Y:S01]  /*1d10*/  LDSM.16.M88.4 R40, [R233+0x8800] ;  /* 0x00880000e928783b */ /* 0x000ea20000000200 */
[C---:B------:R-:W-:Y:S02]  /*1d20*/  IADD3 R215, R231.reuse, 0x4000, RZ ;  /* 0x00004000e7d77810 */ /* 0x040fe40007ffe0ff */
[C---:B------:R-:W-:Y:S01]  /*1d30*/  IADD3 R214, R231.reuse, 0x4800, RZ ;  /* 0x00004800e7d67810 */ /* 0x040fe20007ffe0ff */
[----:B-1----:R-:W1:Y:S01]  /*1d40*/  LDSM.16.M88.4 R12, [R233+0x9800] ;  /* 0x00980000e90c783b */ /* 0x002e620000000200 */
[C---:B------:R-:W-:Y:S02]  /*1d50*/  IADD3 R213, R231.reuse, 0x5000, RZ ;  /* 0x00005000e7d57810 */ /* 0x040fe40007ffe0ff */
[C---:B------:R-:W-:Y:S01]  /*1d60*/  IADD3 R212, R231.reuse, 0x5800, RZ ;  /* 0x00005800e7d47810 */ /* 0x040fe20007ffe0ff */
[----:B------:R-:W-:Y:S01]  /*1d70*/  LDSM.16.M88.4 R60, [R232] ;  /* 0x00000000e83c783b */ /* 0x000fe20000000200 */
[----:B------:R-:W-:-:S02]  /*1d80*/  IADD3 R211, R231, 0x6000, RZ ;  /* 0x00006000e7d37810 */ /* 0x000fc40007ffe0ff */
[C---:B------:R-:W-:Y:S01]  /*1d90*/  IADD3 R210, R231.reuse, 0x6800, RZ ;  /* 0x00006800e7d27810 */ /* 0x040fe20007ffe0ff */
[----:B------:R-:W1:Y:S01]  /*1da0*/  LDSM.16.M88.4 R64, [R231] ;  /* 0x00000000e740783b */ /* 0x000e620000000200 */
[C---:B------:R-:W-:Y:S02]  /*1db0*/  IADD3 R209, R231.reuse, 0x7000, RZ ;  /* 0x00007000e7d17810 */ /* 0x040fe40007ffe0ff */
[----:B------:R-:W-:Y:S01]  /*1dc0*/  IADD3 R208, R231, 0x7800, RZ ;  /* 0x00007800e7d07810 */ /* 0x000fe20007ffe0ff */
[----:B------:R-:W1:Y:S04]  /*1dd0*/  LDSM.16.M88.4 R52, [R231+0x1000] ;  /* 0x00100000e734783b */ /* 0x000e680000000200 */
[----:B------:R-:W1:Y:S04]  /*1de0*/  LDSM.16.M88.4 R56, [R231+0x800] ;  /* 0x00080000e738783b */ /* 0x000e680000000200 */
[----:B------:R-:W1:Y:S04]  /*1df0*/  LDSM.16.M88.4 R48, [R231+0x1800] ;  /* 0x00180000e730783b */ /* 0x000e680000000200 */
[----:B---3--:R-:W-:Y:S01]  /*1e00*/  LDSM.16.M88.4 R20, [R230] ;  /* 0x00000000e614783b */ /* 0x008fe20000000200 */
[C---:B-----5:R-:W-:Y:S03]  /*1e10*/  HMMA.16816.F32.BF16 R8, R24.reuse, R72, RZ ;  /* 0x000000481808723c */ /* 0x060fe600000418ff */
[----:B----4-:R-:W3:Y:S04]  /*1e20*/  LDSM.16.M88.4 R16, [R227+0x8000] ;  /* 0x00800000e310783b */ /* 0x010ee80000000200 */
[----:B------:R-:W4:Y:S01]  /*1e30*/  LDSM.16.M88.4 R80, [R227+0x9000] ;  /* 0x00900000e350783b */ /* 0x000f220000000200 */
[C---:B------:R-:W-:Y:S03]  /*1e40*/  HMMA.16816.F32.BF16 R72, R24.reuse, R74, RZ ;  /* 0x0000004a1848723c */ /* 0x040fe600000418ff */
[----:B------:R-:W-:Y:S04]  /*1e50*/  LDSM.16.M88.4 R76, [R227+0x9800] ;  /* 0x00980000e34c783b */ /* 0x000fe80000000200 */
[----:B------:R-:W-:Y:S01]  /*1e60*/  LDSM.16.M88.4 R68, [R229] ;  /* 0x00000000e544783b */ /* 0x000fe20000000200 */
[C---:B--2---:R-:W-:Y:S03]  /*1e70*/  HMMA.16816.F32.BF16 R36, R24.reuse, R32, RZ ;  /* 0x000000201824723c */ /* 0x044fe600000418ff */
[----:B------:R-:W0:Y:S05]  /*1e80*/  LDGDEPBAR ;  /* 0x00000000000079af */ /* 0x000e2a0000000000 */
[C---:B------:R-:W-:Y:S08]  /*1e90*/  HMMA.16816.F32.BF16 R44, R24.reuse, R40, RZ ;  /* 0x00000028182c723c */ /* 0x040ff000000418ff */
[C---:B------:R-:W-:Y:S08]  /*1ea0*/  HMMA.16816.F32.BF16 R32, R24.reuse, R34, RZ ;  /* 0x000000221820723c */ /* 0x040ff000000418ff */
[C---:B------:R-:W-:Y:S08]  /*1eb0*/  HMMA.16816.F32.BF16 R40, R24.reuse, R42, RZ ;  /* 0x0000002a1828723c */ /* 0x040ff000000418ff */
[C---:B-1----:R-:W-:Y:S08]  /*1ec0*/  HMMA.16816.F32.BF16 R28, R24.reuse, R12, RZ ;  /* 0x0000000c181c723c */ /* 0x042ff000000418ff */
[----:B------:R-:W-:Y:S01]  /*1ed0*/  HMMA.16816.F32.BF16 R24, R24, R14, RZ ;  /* 0x0000000e1818723c */ /* 0x000fe200000418ff */
[----:B------:R-:W1:Y:S07]  /*1ee0*/  LDSM.16.M88.4 R12, [R227+0x8800] ;  /* 0x00880000e30c783b */ /* 0x000e6e0000000200 */
[C---:B------:R-:W-:Y:S08]  /*1ef0*/  HMMA.16816.F32.BF16 R8, R60.reuse, R64, R8 ;  /* 0x000000403c08723c */ /* 0x040ff00000041808 */
[C---:B------:R-:W-:Y:S01]  /*1f00*/  HMMA.16816.F32.BF16 R72, R60.reuse, R66, R72 ;  /* 0x000000423c48723c */ /* 0x040fe20000041848 */
[----:B------:R-:W2:Y:S07]  /*1f10*/  LDSM.16.M88.4 R64, [R220] ;  /* 0x00000000dc40783b */ /* 0x000eae0000000200 */
[C---:B------:R-:W-:Y:S08]  /*1f20*/  HMMA.16816.F32.BF16 R36, R60.reuse, R52, R36 ;  /* 0x000000343c24723c */ /* 0x040ff00000041824 */
[C---:B------:R-:W-:Y:S01]  /*1f30*/  HMMA.16816.F32.BF16 R32, R60.reuse, R54, R32 ;  /* 0x000000363c20723c */ /* 0x040fe20000041820 */
[----:B------:R-:W-:Y:S07]  /*1f40*/  LDSM.16.M88.4 R52, [R220+0x800] ;  /* 0x00080000dc34783b */ /* 0x000fee0000000200 */
[C---:B------:R-:W-:Y:S08]  /*1f50*/  HMMA.16816.F32.BF16 R44, R60.reuse, R56, R44 ;  /* 0x000000383c2c723c */ /* 0x040ff0000004182c */
[C---:B------:R-:W-:Y:S01]  /*1f60*/  HMMA.16816.F32.BF16 R40, R60.reuse, R58, R40 ;  /* 0x0000003a3c28723c */ /* 0x040fe20000041828 */
[----:B------:R-:W-:Y:S07]  /*1f70*/  LDSM.16.M88.4 R56, [R234+0x2000] ;  /* 0x00200000ea38783b */ /* 0x000fee0000000200 */
[C---:B------:R-:W-:Y:S08]  /*1f80*/  HMMA.16816.F32.BF16 R28, R60.reuse, R48, R28 ;  /* 0x000000303c1c723c */ /* 0x040ff0000004181c */
[----:B------:R-:W-:Y:S01]  /*1f90*/  HMMA.16816.F32.BF16 R24, R60, R50, R24 ;  /* 0x000000323c18723c */ /* 0x000fe20000041818 */
[----:B------:R-:W5:Y:S04]  /*1fa0*/  LDSM.16.M88.4 R48, [R220+0x1000] ;  /* 0x00100000dc30783b */ /* 0x000f680000000200 */
[----:B------:R-:W2:Y:S03]  /*1fb0*/  LDSM.16.M88.4 R60, [R220+0x1800] ;  /* 0x00180000dc3c783b */ /* 0x000ea60000000200 */
[C---:B---3--:R-:W-:Y:S08]  /*1fc0*/  HMMA.16816.F32.BF16 R8, R20.reuse, R16, R8 ;  /* 0x000000101408723c */ /* 0x048ff00000041808 */
[C---:B------:R-:W-:Y:S01]  /*1fd0*/  HMMA.16816.F32.BF16 R72, R20.reuse, R18, R72 ;  /* 0x000000121448723c */ /* 0x040fe20000041848 */
[----:B------:R-:W3:Y:S07]  /*1fe0*/  LDSM.16.M88.4 R16, [R233+0xa000] ;  /* 0x00a00000e910783b */ /* 0x000eee0000000200 */
[C---:B----4-:R-:W-:Y:S08]  /*1ff0*/  HMMA.16816.F32.BF16 R36, R20.reuse, R80, R36 ;  /* 0x000000501424723c */ /* 0x050ff00000041824 */
[C---:B------:R-:W-:Y:S01]  /*2000*/  HMMA.16816.F32.BF16 R32, R20.reuse, R82, R32 ;  /* 0x000000521420723c */ /* 0x040fe20000041820 */
[----:B------:R-:W-:Y:S07]  /*2010*/  LDSM.16.M88.4 R80, [R233+0xb800] ;  /* 0x00b80000e950783b */ /* 0x000fee0000000200 */
[C---:B-1----:R-:W-:Y:S08]  /*2020*/  HMMA.16816.F32.BF16 R44, R20.reuse, R12, R44 ;  /* 0x0000000c142c723c */ /* 0x042ff0000004182c */
[C---:B------:R-:W-:Y:S01]  /*2030*/  HMMA.16816.F32.BF16 R40, R20.reuse, R14, R40 ;  /* 0x0000000e1428723c */ /* 0x040fe20000041828 */
[----:B------:R-:W1:Y:S07]  /*2040*/  LDSM.16.M88.4 R12, [R233+0xb000] ;  /* 0x00b00000e90c783b */ /* 0x000e6e0000000200 */
[C---:B------:R-:W-:Y:S08]  /*2050*/  HMMA.16816.F32.BF16 R28, R20.reuse, R76, R28 ;  /* 0x0000004c141c723c */ /* 0x040ff0000004181c */
[----:B------:R-:W-:Y:S01]  /*2060*/  HMMA.16816.F32.BF16 R24, R20, R78, R24 ;  /* 0x0000004e1418723c */ /* 0x000fe20000041818 */
[----:B------:R-:W4:Y:S07]  /*2070*/  LDSM.16.M88.4 R20, [R233+0xa800] ;  /* 0x00a80000e914783b */ /* 0x000f2e0000000200 */
[C---:B--2---:R-:W-:Y:S08]  /*2080*/  HMMA.16816.F32.BF16 R8, R68.reuse, R64, R8 ;  /* 0x000000404408723c */ /* 0x044ff00000041808 */
[C---:B------:R-:W-:Y:S01]  /*2090*/  HMMA.16816.F32.BF16 R76, R68.reuse, R66, R72 ;  /* 0x00000042444c723c */ /* 0x040fe20000041848 */
[----:B------:R-:W-:Y:S04]  /*20a0*/  LDSM.16.M88.4 R72, [R232+0x2000] ;  /* 0x00200000e848783b */ /* 0x000fe80000000200 */
[----:B------:R-:W2:Y:S03]  /*20b0*/  LDSM.16.M88.4 R64, [R231+0x2000] ;  /* 0x00200000e740783b */ /* 0x000ea60000000200 */
[C---:B-----5:R-:W-:Y:S08]  /*20c0*/  HMMA.16816.F32.BF16 R36, R68.reuse, R48, R36 ;  /* 0x000000304424723c */ /* 0x060ff00000041824 */
[C---:B------:R-:W-:Y:S01]  /*20d0*/  HMMA.16816.F32.BF16 R32, R68.reuse, R50, R32 ;  /* 0x000000324420723c */ /* 0x040fe20000041820 */
[----:B------:R-:W5:Y:S07]  /*20e0*/  LDSM.16.M88.4 R48, [R231+0x3000] ;  /* 0x00300000e730783b */ /* 0x000f6e0000000200 */
[C---:B------:R-:W-:Y:S08]  /*20f0*/  HMMA.16816.F32.BF16 R44, R68.reuse, R52, R44 ;  /* 0x00000034442c723c */ /* 0x040ff0000004182c */
[C---:B------:R-:W-:Y:S01]  /*2100*/  HMMA.16816.F32.BF16 R40, R68.reuse, R54, R40 ;  /* 0x000000364428723c */ /* 0x040fe20000041828 */
[----:B------:R-:W2:Y:S07]  /*2110*/  LDSM.16.M88.4 R52, [R231+0x2800] ;  /* 0x00280000e734783b */ /* 0x000eae0000000200 */
[C---:B------:R-:W-:Y:S08]  /*2120*/  HMMA.16816.F32.BF16 R28, R68.reuse, R60, R28 ;  /* 0x0000003c441c723c */ /* 0x040ff0000004181c */
[----:B------:R-:W-:Y:S01]  /*2130*/  HMMA.16816.F32.BF16 R24, R68, R62, R24 ;  /* 0x0000003e4418723c */ /* 0x000fe20000041818 */
[----:B------:R-:W2:Y:S04]  /*2140*/  LDSM.16.M88.4 R68, [R231+0x3800] ;  /* 0x00380000e744783b */ /* 0x000ea80000000200 */
[----:B------:R-:W-:Y:S03]  /*2150*/  LDSM.16.M88.4 R60, [R230+0x2000] ;  /* 0x00200000e63c783b */ /* 0x000fe60000000200 */
[C---:B---3--:R-:W-:Y:S08]  /*2160*/  HMMA.16816.F32.BF16 R8, R56.reuse, R16, R8 ;  /* 0x000000103808723c */ /* 0x048ff00000041808 */
[C---:B------:R-:W-:Y:S01]  /*2170*/  HMMA.16816.F32.BF16 R76, R56.reuse, R18, R76 ;  /* 0x00000012384c723c */ /* 0x040fe2000004184c */
[----:B------:R-:W3:Y:S07]  /*2180*/  LDSM.16.M88.4 R16, [R227+0xa000] ;  /* 0x00a00000e310783b */ /* 0x000eee0000000200 */
[C---:B-1----:R-:W-:Y:S08]  /*2190*/  HMMA.16816.F32.BF16 R36, R56.reuse, R12, R36 ;  /* 0x0000000c3824723c */ /* 0x042ff00000041824 */
[C---:B------:R-:W-:Y:S01]  /*21a0*/  HMMA.16816.F32.BF16 R32, R56.reuse, R14, R32 ;  /* 0x0000000e3820723c */ /* 0x040fe20000041820 */
[----:B------:R-:W1:Y:S07]  /*21b0*/  LDSM.16.M88.4 R12, [R227+0xb000] ;  /* 0x00b00000e30c783b */ /* 0x000e6e0000000200 */
[C---:B----4-:R-:W-:Y:S08]  /*21c0*/  HMMA.16816.F32.BF16 R44, R56.reuse, R20, R44 ;  /* 0x00000014382c723c */ /* 0x050ff0000004182c */
[C---:B------:R-:W-:Y:S01]  /*21d0*/  HMMA.16816.F32.BF16 R40, R56.reuse, R22, R40 ;  /* 0x000000163828723c */ /* 0x040fe20000041828 */
[----:B------:R-:W4:Y:S07]  /*21e0*/  LDSM.16.M88.4 R20, [R227+0xa800] ;  /* 0x00a80000e314783b */ /* 0x000f2e0000000200 */
[C---:B------:R-:W-:Y:S08]  /*21f0*/  HMMA.16816.F32.BF16 R28, R56.reuse, R80, R28 ;  /* 0x00000050381c723c */ /* 0x040ff0000004181c */
[----:B------:R-:W-:Y:S01]  /*2200*/  HMMA.16816.F32.BF16 R24, R56, R82, R24 ;  /* 0x000000523818723c */ /* 0x000fe20000041818 */
[----:B------:R-:W1:Y:S04]  /*2210*/  LDSM.16.M88.4 R80, [R227+0xb800] ;  /* 0x00b80000e350783b */ /* 0x000e680000000200 */
[----:B------:R-:W-:Y:S03]  /*2220*/  LDSM.16.M88.4 R56, [R220+0x2000] ;  /* 0x00200000dc38783b */ /* 0x000fe60000000200 */
[C---:B--2---:R-:W-:Y:S08]  /*2230*/  HMMA.16816.F32.BF16 R8, R72.reuse, R64, R8 ;  /* 0x000000404808723c */ /* 0x044ff00000041808 */
[C---:B------:R-:W-:Y:S01]  /*2240*/  HMMA.16816.F32.BF16 R76, R72.reuse, R66, R76 ;  /* 0x00000042484c723c */ /* 0x040fe2000004184c */
[----:B------:R-:W2:Y:S07]  /*2250*/  LDSM.16.M88.4 R64, [R229+0x2000] ;  /* 0x00200000e540783b */ /* 0x000eae0000000200 */
        /* <DEDUP_REMOVED lines=46> */
[----:B------:R-:W-:Y:S08]  /*2540*/  HMMA.16816.F32.BF16 R24, R68, R82, R24 ;  /* 0x000000524418723c */ /* 0x000ff00000041818 */
[C---:B--2---:R-:W-:Y:S08]  /*2550*/  HMMA.16816.F32.BF16 R8, R60.reuse, R56, R8 ;  /* 0x000000383c08723c */ /* 0x044ff00000041808 */
[C---:B------:R-:W-:Y:S01]  /*2560*/  HMMA.16816.F32.BF16 R76, R60.reuse, R58, R76 ;  /* 0x0000003a3c4c723c */ /* 0x040fe2000004184c */
[----:B------:R-:W-:Y:S07]  /*2570*/  LDSM.16.M88.4 R56, [R229+0x4000] ;  /* 0x00400000e538783b */ /* 0x000fee0000000200 */
[C---:B-----5:R-:W-:Y:S08]  /*2580*/  HMMA.16816.F32.BF16 R36, R60.reuse, R48, R36 ;  /* 0x000000303c24723c */ /* 0x060ff00000041824 */
[C---:B------:R-:W-:Y:S01]  /*2590*/  HMMA.16816.F32.BF16 R32, R60.reuse, R50, R32 ;  /* 0x000000323c20723c */ /* 0x040fe20000041820 */
[----:B------:R-:W2:Y:S07]  /*25a0*/  LDSM.16.M88.4 R48, [R227+0xd800] ;  /* 0x00d80000e330783b */ /* 0x000eae0000000200 */
[C---:B------:R-:W-:Y:S08]  /*25b0*/  HMMA.16816.F32.BF16 R44, R60.reuse, R52, R44 ;  /* 0x000000343c2c723c */ /* 0x040ff0000004182c */
[C---:B------:R-:W-:Y:S01]  /*25c0*/  HMMA.16816.F32.BF16 R40, R60.reuse, R54, R40 ;  /* 0x000000363c28723c */ /* 0x040fe20000041828 */
[----:B------:R-:W-:Y:S07]  /*25d0*/  LDSM.16.M88.4 R52, [R220+0x4000] ;  /* 0x00400000dc34783b */ /* 0x000fee0000000200 */
[C---:B------:R-:W-:Y:S08]  /*25e0*/  HMMA.16816.F32.BF16 R28, R60.reuse, R72, R28 ;  /* 0x000000483c1c723c */ /* 0x040ff0000004181c */
[----:B------:R-:W-:Y:S01]  /*25f0*/  HMMA.16816.F32.BF16 R24, R60, R74, R24 ;  /* 0x0000004a3c18723c */ /* 0x000fe20000041818 */
[----:B------:R-:W-:Y:S07]  /*2600*/  LDSM.16.M88.4 R60, [R220+0x5000] ;  /* 0x00500000dc3c783b */ /* 0x000fee0000000200 */
        /* <DEDUP_REMOVED lines=8> */
[----:B------:R-:W-:Y:S04]  /*2690*/  LDSM.16.M88.4 R32, [R234+0x6000] ;  /* 0x00600000ea20783b */ /* 0x000fe80000000200 */
[----:B------:R-:W-:Y:S03]  /*26a0*/  LDSM.16.M88.4 R20, [R233+0xe000] ;  /* 0x00e00000e914783b */ /* 0x000fe60000000200 */
[C---:B--2---:R-:W-:Y:S08]  /*26b0*/  HMMA.16816.F32.BF16 R28, R64.reuse, R48, R28 ;  /* 0x00000030401c723c */ /* 0x044ff0000004181c */
[----:B------:R-:W-:Y:S01]  /*26c0*/  HMMA.16816.F32.BF16 R64, R64, R50, R24 ;  /* 0x000000324040723c */ /* 0x000fe20000041818 */
[----:B------:R-:W2:Y:S04]  /*26d0*/  LDSM.16.M88.4 R48, [R233+0xe800] ;  /* 0x00e80000e930783b */ /* 0x000ea80000000200 */
[----:B------:R-:W4:Y:S03]  /*26e0*/  LDSM.16.M88.4 R24, [R233+0xf000] ;  /* 0x00f00000e918783b */ /* 0x000f260000000200 */
[C---:B---3--:R-:W-:Y:S08]  /*26f0*/  HMMA.16816.F32.BF16 R44, R56.reuse, R16, R44 ;  /* 0x00000010382c723c */ /* 0x048ff0000004182c */
[C---:B------:R-:W-:Y:S01]  /*2700*/  HMMA.16816.F32.BF16 R40, R56.reuse, R18, R40 ;  /* 0x000000123828723c */ /* 0x040fe20000041828 */
[----:B------:R-:W3:Y:S07]  /*2710*/  LDSM.16.M88.4 R16, [R233+0xf800] ;  /* 0x00f80000e910783b */ /* 0x000eee0000000200 */
[C---:B------:R-:W-:Y:S08]  /*2720*/  HMMA.16816.F32.BF16 R8, R56.reuse, R52, R8 ;  /* 0x000000343808723c */ /* 0x040ff00000041808 */
[C---:B------:R-:W-:Y:S01]  /*2730*/  HMMA.16816.F32.BF16 R76, R56.reuse, R54, R76 ;  /* 0x00000036384c723c */ /* 0x040fe2000004184c */
[----:B------:R-:W-:Y:S07]  /*2740*/  LDSM.16.M88.4 R52, [R231+0x6000] ;  /* 0x00600000e734783b */ /* 0x000fee0000000200 */
[C---:B------:R-:W-:Y:S08]  /*2750*/  HMMA.16816.F32.BF16 R36, R56.reuse, R60, R36 ;  /* 0x0000003c3824723c */ /* 0x040ff00000041824 */
[C---:B------:R-:W-:Y:S01]  /*2760*/  HMMA.16816.F32.BF16 R68, R56.reuse, R62, R68 ;  /* 0x0000003e3844723c */ /* 0x040fe20000041844 */
[----:B------:R-:W-:Y:S07]  /*2770*/  LDSM.16.M88.4 R60, [R231+0x7000] ;  /* 0x00700000e73c783b */ /* 0x000fee0000000200 */
[C---:B-1----:R-:W-:Y:S08]  /*2780*/  HMMA.16816.F32.BF16 R28, R56.reuse, R12, R28 ;  /* 0x0000000c381c723c */ /* 0x042ff0000004181c */
[----:B------:R-:W-:Y:S01]  /*2790*/  HMMA.16816.F32.BF16 R64, R56, R14, R64 ;  /* 0x0000000e3840723c */ /* 0x000fe20000041840 */
[----:B------:R-:W-:Y:S04]  /*27a0*/  LDSM.16.M88.4 R56, [R232+0x6000] ;  /* 0x00600000e838783b */ /* 0x000fe80000000200 */
[----:B------:R-:W1:Y:S03]  /*27b0*/  LDSM.16.M88.4 R12, [R231+0x6800] ;  /* 0x00680000e70c783b */ /* 0x000e660000000200 */
[C---:B--2---:R-:W-:Y:S08]  /*27c0*/  HMMA.16816.F32.BF16 R44, R32.reuse, R48, R44 ;  /* 0x00000030202c723c */ /* 0x044ff0000004182c */
[C---:B------:R-:W-:Y:S08]  /*27d0*/  HMMA.16816.F32.BF16 R40, R32.reuse, R50, R40 ;  /* 0x000000322028723c */ /* 0x040ff00000041828 */
[C---:B------:R-:W-:Y:S08]  /*27e0*/  HMMA.16816.F32.BF16 R8, R32.reuse, R20, R8 ;  /* 0x000000142008723c */ /* 0x040ff00000041808 */
[C---:B------:R-:W-:Y:S01]  /*27f0*/  HMMA.16816.F32.BF16 R76, R32.reuse, R22, R76 ;  /* 0x00000016204c723c */ /* 0x040fe2000004184c */
[----:B------:R-:W2:Y:S07]  /*2800*/  LDSM.16.M88.4 R20, [R231+0x7800] ;  /* 0x00780000e714783b */ /* 0x000eae0000000200 */
[C---:B----4-:R-:W-:Y:S08]  /*2810*/  HMMA.16816.F32.BF16 R36, R32.reuse, R24, R36 ;  /* 0x000000182024723c */ /* 0x050ff00000041824 */
[C---:B------:R-:W-:Y:S01]  /*2820*/  HMMA.16816.F32.BF16 R68, R32.reuse, R26, R68 ;  /* 0x0000001a2044723c */ /* 0x040fe20000041844 */
[----:B------:R-:W-:Y:S07]  /*2830*/  LDSM.16.M88.4 R24, [R227+0xe000] ;  /* 0x00e00000e318783b */ /* 0x000fee0000000200 */
[C---:B---3--:R-:W-:Y:S01]  /*2840*/  HMMA.16816.F32.BF16 R48, R32.reuse, R16, R28 ;  /* 0x000000102030723c */ /* 0x048fe2000004181c */
[----:B------:R-:W-:Y:S07]  /*2850*/  LDSM.16.M88.4 R28, [R230+0x6000] ;  /* 0x00600000e61c783b */ /* 0x000fee0000000200 */
[----:B------:R-:W-:Y:S01]  /*2860*/  HMMA.16816.F32.BF16 R64, R32, R18, R64 ;  /* 0x000000122040723c */ /* 0x000fe20000041840 */
[----:B------:R-:W3:Y:S04]  /*2870*/  LDSM.16.M88.4 R16, [R227+0xe800] ;  /* 0x00e80000e310783b */ /* 0x000ee80000000200 */
[----:B------:R-:W-:Y:S03]  /*2880*/  LDSM.16.M88.4 R32, [R227+0xf800] ;  /* 0x00f80000e320783b */ /* 0x000fe60000000200 */
[C---:B-1----:R-:W-:Y:S08]  /*2890*/  HMMA.16816.F32.BF16 R44, R56.reuse, R12, R44 ;  /* 0x0000000c382c723c */ /* 0x042ff0000004182c */
[C---:B------:R-:W-:Y:S01]  /*28a0*/  HMMA.16816.F32.BF16 R40, R56.reuse, R14, R40 ;  /* 0x0000000e3828723c */ /* 0x040fe20000041828 */
[----:B------:R-:W1:Y:S07]  /*28b0*/  LDSM.16.M88.4 R12, [R227+0xf000] ;  /* 0x00f00000e30c783b */ /* 0x000e6e0000000200 */
[C---:B------:R-:W-:Y:S08]  /*28c0*/  HMMA.16816.F32.BF16 R36, R56.reuse, R60, R36 ;  /* 0x0000003c3824723c */ /* 0x040ff00000041824 */
[C---:B------:R-:W-:Y:S08]  /*28d0*/  HMMA.16816.F32.BF16 R68, R56.reuse, R62, R68 ;  /* 0x0000003e3844723c */ /* 0x040ff00000041844 */
[C---:B------:R-:W-:Y:S08]  /*28e0*/  HMMA.16816.F32.BF16 R8, R56.reuse, R52, R8 ;  /* 0x000000343808723c */ /* 0x040ff00000041808 */
[C---:B------:R-:W-:Y:S01]  /*28f0*/  HMMA.16816.F32.BF16 R76, R56.reuse, R54, R76 ;  /* 0x00000036384c723c */ /* 0x040fe2000004184c */
[----:B------:R-:W-:Y:S07]  /*2900*/  LDSM.16.M88.4 R52, [R229+0x6000] ;  /* 0x00600000e534783b */ /* 0x000fee0000000200 */
[C---:B--2---:R-:W-:Y:S01]  /*2910*/  HMMA.16816.F32.BF16 R60, R56.reuse, R20, R48 ;  /* 0x00000014383c723c */ /* 0x044fe20000041830 */
[----:B------:R-:W2:Y:S07]  /*2920*/  LDSM.16.M88.4 R48, [R220+0x6000] ;  /* 0x00600000dc30783b */ /* 0x000eae0000000200 */
[----:B------:R-:W-:Y:S01]  /*2930*/  HMMA.16816.F32.BF16 R64, R56, R22, R64 ;  /* 0x000000163840723c */ /* 0x000fe20000041840 */
[----:B------:R-:W4:Y:S07]  /*2940*/  LDSM.16.M88.4 R20, [R220+0x6800] ;  /* 0x00680000dc14783b */ /* 0x000f2e0000000200 */
[C---:B---3--:R-:W-:Y:S07]  /*2950*/  HMMA.16816.F32.BF16 R44, R28.reuse, R16, R44 ;  /* 0x000000101c2c723c */ /* 0x048fee000004182c */
[----:B------:R-:W-:Y:S01]  /*2960*/  LOP3.LUT R17, R84, 0x6, RZ, 0xc0, !PT ;  /* 0x0000000654117812 */ /* 0x000fe200078ec0ff */
[----:B-1----:R-:W-:Y:S04]  /*2970*/  HMMA.16816.F32.BF16 R36, R28, R12, R36 ;  /* 0x0000000c1c24723c */ /* 0x002fe80000041824 */
[----:B------:R-:W-:-:S04]  /*2980*/  IMAD R0, R0, 0x40, R17 ;  /* 0x0000004000007824 */ /* 0x000fc800078e0211 */
[----:B------:R-:W-:Y:S01]  /*2990*/  HMMA.16816.F32.BF16 R68, R28, R14, R68 ;  /* 0x0000000e1c44723c */ /* 0x000fe20000041844 */
[----:B------:R-:W1:Y:S01]  /*29a0*/  LDSM.16.M88.4 R12, [R220+0x7000] ;  /* 0x00700000dc0c783b */ /* 0x000e620000000200 */
[----:B------:R-:W-:-:S06]  /*29b0*/  ISETP.GE.AND P1, PT, R0, UR13, PT ;  /* 0x0000000d00007c0c */ /* 0x000fcc000bf26270 */
[C---:B------:R-:W-:Y:S07]  /*29c0*/  HMMA.16816.F32.BF16 R8, R28.reuse, R24, R8 ;  /* 0x000000181c08723c */ /* 0x040fee0000041808 */
[C---:B------:R-:W-:Y:S01]  /*29d0*/  IADD3 R24, R0.reuse, 0x8, RZ ;  /* 0x0000000800187810 */ /* 0x040fe20007ffe0ff */
[----:B------:R-:W-:Y:S01]  /*29e0*/  HMMA.16816.F32.BF16 R40, R28, R18, R40 ;  /* 0x000000121c28723c */ /* 0x000fe20000041828 */
[----:B------:R-:W3:Y:S01]  /*29f0*/  LDSM.16.M88.4 R16, [R220+0x7800] ;  /* 0x00780000dc10783b */ /* 0x000ee20000000200 */
[----:B------:R-:W-:Y:S01]  /*2a00*/  IADD3 R25, R0, 0x1, RZ ;  /* 0x0000000100197810 */ /* 0x000fe20007ffe0ff */
[----:B------:R-:W-:-:S04]  /*2a10*/  DEPBAR.LE SB0, 0x0 ;  /* 0x000080000000791a */ /* 0x000fc80000000000 */
[----:B------:R-:W-:Y:S01]  /*2a20*/  ISETP.GE.AND P6, PT, R24, UR13, PT ;  /* 0x0000000d18007c0c */ /* 0x000fe2000bfc6270 */
[----:B------:R-:W-:Y:S01]  /*2a30*/  HMMA.16816.F32.BF16 R76, R28, R26, R76 ;  /* 0x0000001a1c4c723c */ /* 0x000fe2000004184c */
[----:B------:R-:W-:-:S07]  /*2a40*/  ISETP.GE.AND P0, PT, R25, UR13, PT ;  /* 0x0000000d19007c0c */ /* 0x000fce000bf06270 */
[----:B------:R-:W-:Y:S08]  /*2a50*/  HMMA.16816.F32.BF16 R64, R28, R34, R64 ;  /* 0x000000221c40723c */ /* 0x000ff00000041840 */
[C---:B--2---:R-:W-:Y:S08]  /*2a60*/  HMMA.16816.F32.BF16 R8, R52.reuse, R48, R8 ;  /* 0x000000303408723c */ /* 0x044ff00000041808 */
[C---:B------:R-:W-:Y:S08]  /*2a70*/  HMMA.16816.F32.BF16 R76, R52.reuse, R50, R76 ;  /* 0x00000032344c723c */ /* 0x040ff0000004184c */
[----:B----4-:R-:W-:Y:S07]  /*2a80*/  HMMA.16816.F32.BF16 R44, R52, R20, R44 ;  /* 0x00000014342c723c */ /* 0x010fee000004182c */
[C---:B------:R-:W-:Y:S01]  /*2a90*/  IADD3 R20, R0.reuse, 0x10, RZ ;  /* 0x0000001000147810 */ /* 0x040fe20007ffe0ff */
[----:B------:R-:W-:Y:S01]  /*2aa0*/  HMMA.16816.F32.BF16 R60, R28, R32, R60 ;  /* 0x000000201c3c723c */ /* 0x000fe2000004183c */
[----:B------:R-:W-:-:S02]  /*2ab0*/  IADD3 R21, R0, 0x9, RZ ;  /* 0x0000000900157810 */ /* 0x000fc40007ffe0ff */
[----:B------:R-:W-:Y:S02]  /*2ac0*/  ISETP.GE.AND P4, PT, R20, UR13, PT ;  /* 0x0000000d14007c0c */ /* 0x000fe4000bf86270 */
[C---:B------:R-:W-:Y:S02]  /*2ad0*/  IADD3 R20, R0.reuse, 0x11, RZ ;  /* 0x0000001100147810 */ /* 0x040fe40007ffe0ff */
[----:B------:R-:W-:Y:S01]  /*2ae0*/  ISETP.GE.AND P5, PT, R21, UR13, PT ;  /* 0x0000000d15007c0c */ /* 0x000fe2000bfa6270 */
[----:B-1----:R-:W-:Y:S01]  /*2af0*/  HMMA.16816.F32.BF16 R36, R52, R12, R36 ;  /* 0x0000000c3424723c */ /* 0x002fe20000041824 */
[----:B------:R-:W-:Y:S02]  /*2b00*/  IADD3 R21, R0, 0x19, RZ ;  /* 0x0000001900157810 */ /* 0x000fe40007ffe0ff */
[----:B------:R-:W-:Y:S02]  /*2b10*/  ISETP.GE.AND P3, PT, R20, UR13, PT ;  /* 0x0000000d14007c0c */ /* 0x000fe4000bf66270 */
[----:B------:R-:W-:-:S02]  /*2b20*/  FSEL R78, R78, -INF , !P6 ;  /* 0xff8000004e4e7808 */ /* 0x000fc40007000000 */
[----:B------:R-:W-:Y:S01]  /*2b30*/  FSEL R25, R76, -INF , !P6 ;  /* 0xff8000004c197808 */ /* 0x000fe20007000000 */
[C---:B---3--:R-:W-:Y:S01]  /*2b40*/  HMMA.16816.F32.BF16 R64, R52.reuse, R18, R64 ;  /* 0x000000123440723c */ /* 0x048fe20000041840 */
[----:B------:R-:W-:Y:S02]  /*2b50*/  FSEL R20, R10, -INF , !P1 ;  /* 0xff8000000a147808 */ /* 0x000fe40004800000 */
[----:B------:R-:W-:Y:S02]  /*2b60*/  IADD3 R10, R0, 0x20, RZ ;  /* 0x00000020000a7810 */ /* 0x000fe40007ffe0ff */
[----:B------:R-:W-:Y:S02]  /*2b70*/  FSEL R12, R46, -INF , !P4 ;  /* 0xff8000002e0c7808 */ /* 0x000fe40006000000 */
[----:B------:R-:W-:Y:S01]  /*2b80*/  FSEL R77, R77, -INF , !P5 ;  /* 0xff8000004d4d7808 */ /* 0x000fe20006800000 */
[C---:B------:R-:W-:Y:S07]  /*2b90*/  HMMA.16816.F32.BF16 R40, R52.reuse, R22, R40 ;  /* 0x000000163428723c */ /* 0x040fee0000041828 */
[----:B------:R-:W-:Y:S01]  /*2ba0*/  FSEL R23, R8, -INF , !P1 ;  /* 0xff80000008177808 */ /* 0x000fe20004800000 */
[----:B------:R-:W-:Y:S01]  /*2bb0*/  HMMA.16816.F32.BF16 R60, R52, R16, R60 ;  /* 0x00000010343c723c */ /* 0x000fe2000004183c */
[----:B------:R-:W-:-:S02]  /*2bc0*/  IADD3 R8, R0, 0x21, RZ ;  /* 0x0000002100087810 */ /* 0x000fc40007ffe0ff */
[----:B------:R-:W-:Y:S01]  /*2bd0*/  IADD3 R22, R0, 0x18, RZ ;  /* 0x0000001800167810 */ /* 0x000fe20007ffe0ff */
[----:B------:R-:W-:Y:S01]  /*2be0*/  BAR.SYNC.DEFER_BLOCKING 0x0 ;  /* 0x0000000000007b1d */ /* 0x000fe20000010000 */
[----:B------:R-:W-:Y:S02]  /*2bf0*/  ISETP.GE.AND P6, PT, R8, UR13, PT ;  /* 0x0000000d08007c0c */ /* 0x000fe4000bfc6270 */
[----:B------:R-:W-:Y:S01]  /*2c00*/  IADD3 R8, R0, 0x29, RZ ;  /* 0x0000002900087810 */ /* 0x000fe20007ffe0ff */
[----:B------:R-:W-:Y:S01]  /*2c10*/  HMMA.16816.F32.BF16 R68, R52, R14, R68 ;  /* 0x0000000e3444723c */ /* 0x000fe20000041844 */
[----:B------:R-:W-:Y:S02]  /*2c20*/  ISETP.GE.AND P1, PT, R21, UR13, PT ;  /* 0x0000000d15007c0c */ /* 0x000fe4000bf26270 */
[----:B------:R-:W-:Y:S02]  /*2c30*/  ISETP.GE.AND P2, PT, R22, UR13, PT ;  /* 0x0000000d16007c0c */ /* 0x000fe4000bf46270 */
[----:B------:R-:W-:-:S02]  /*2c40*/  FSEL R21, R11, -INF , !P0 ;  /* 0xff8000000b157808 */ /* 0x000fc40004000000 */
[----:B------:R-:W-:Y:S02]  /*2c50*/  FSEL R22, R9, -INF , !P0 ;  /* 0xff80000009167808 */ /* 0x000fe40004000000 */
[----:B------:R-:W-:Y:S02]  /*2c60*/  FSEL R11, R44, -INF , !P4 ;  /* 0xff8000002c0b7808 */ /* 0x000fe40006000000 */
[----:B------:R-:W-:Y:S02]  /*2c70*/  ISETP.GE.AND P0, PT, R10, UR13, PT ;  /* 0x0000000d0a007c0c */ /* 0x000fe4000bf06270 */
[----:B------:R-:W-:Y:S02]  /*2c80*/  ISETP.GE.AND P4, PT, R8, UR13, PT ;  /* 0x0000000d08007c0c */ /* 0x000fe4000bf86270 */
[C---:B------:R-:W-:Y:S02]  /*2c90*/  IADD3 R9, R0.reuse, 0x28, RZ ;  /* 0x0000002800097810 */ /* 0x040fe40007ffe0ff */
[----:B------:R-:W-:-:S02]  /*2ca0*/  IADD3 R8, R0, 0x30, RZ ;  /* 0x0000003000087810 */ /* 0x000fc40007ffe0ff */
[C---:B------:R-:W-:Y:S02]  /*2cb0*/  IADD3 R10, R0.reuse, 0x31, RZ ;  /* 0x00000031000a7810 */ /* 0x040fe40007ffe0ff */
[C---:B------:R-:W-:Y:S02]  /*2cc0*/  IADD3 R17, R0.reuse, 0x38, RZ ;  /* 0x0000003800117810 */ /* 0x040fe40007ffe0ff */
[----:B------:R-:W-:Y:S02]  /*2cd0*/  IADD3 R0, R0, 0x39, RZ ;  /* 0x0000003900007810 */ /* 0x000fe40007ffe0ff */
[----:B------:R-:W-:Y:S02]  /*2ce0*/  FSEL R186, R38, -INF , !P0 ;  /* 0xff80000026ba7808 */ /* 0x000fe40004000000 */
[----:B------:R-:W-:Y:S02]  /*2cf0*/  FSEL R191, R36, -INF , !P0 ;  /* 0xff80000024bf7808 */ /* 0x000fe40004000000 */
[----:B------:R-:W-:Y:S01]  /*2d00*/  ISETP.GE.AND P0, PT, R0, UR13, PT ;  /* 0x0000000d00007c0c */ /* 0x000fe2000bf06270 */
[----:B------:R-:W-:Y:S01]  /*2d10*/  IMAD.IADD R0, R87, 0x1, R6 ;  /* 0x0000000157007824 */ /* 0x000fe200078e0206 */
[----:B------:R-:W-:-:S02]  /*2d20*/  FSEL R14, R79, -INF , !P5 ;  /* 0xff8000004f0e7808 */ /* 0x000fc40006800000 */
[----:B------:R-:W-:Y:S02]  /*2d30*/  FSEL R168, R67, -INF , !P0 ;  /* 0xff80000043a87808 */ /* 0x000fe40004000000 */
[----:B------:R-:W-:Y:S02]  /*2d40*/  FSEL R171, R65, -INF , !P0 ;  /* 0xff80000041ab7808 */ /* 0x000fe40004000000 */
[----:B------:R-:W-:Y:S02]  /*2d50*/  PLOP3.LUT P0, PT, PT, PT, UP0, 0x80, 0x0 ;  /* 0x000000000000781c */ /* 0x000fe40003f0f008 */
[----:B------:R-:W-:Y:S02]  /*2d60*/  FSEL R16, R47, -INF , !P3 ;  /* 0xff8000002f107808 */ /* 0x000fe40005800000 */
[----:B------:R-:W-:Y:S02]  /*2d70*/  FSEL R15, R45, -INF , !P3 ;  /* 0xff8000002d0f7808 */ /* 0x000fe40005800000 */
[----:B------:R-:W-:-:S02]  /*2d80*/  ISETP.GE.AND P5, PT, R9, UR13, PT ;  /* 0x0000000d09007c0c */ /* 0x000fc4000bfa6270 */
[----:B------:R-:W-:Y:S02]  /*2d90*/  ISETP.GE.AND P3, PT, R8, UR13, PT ;  /* 0x0000000d08007c0c */ /* 0x000fe4000bf66270 */
[----:B------:R-:W-:Y:S02]  /*2da0*/  FSEL R8, R42, -INF , !P2 ;  /* 0xff8000002a087808 */ /* 0x000fe40005000000 */
[----:B------:R-:W-:Y:S02]  /*2db0*/  FSEL R9, R40, -INF , !P2 ;  /* 0xff80000028097808 */ /* 0x000fe40005000000 */
[----:B------:R-:W-:Y:S02]  /*2dc0*/  ISETP.GE.AND P2, PT, R10, UR13, PT ;  /* 0x0000000d0a007c0c */ /* 0x000fe4000bf46270 */
[----:B------:R-:W-:Y:S02]  /*2dd0*/  FSEL R10, R43, -INF , !P1 ;  /* 0xff8000002b0a7808 */ /* 0x000fe40004800000 */
[----:B------:R-:W-:-:S02]  /*2de0*/  FSEL R13, R41, -INF , !P1 ;  /* 0xff800000290d7808 */ /* 0x000fc40004800000 */
[----:B------:R-:W-:Y:S02]  /*2df0*/  ISETP.GE.AND P1, PT, R17, UR13, PT ;  /* 0x0000000d11007c0c */ /* 0x000fe4000bf26270 */
[----:B------:R-:W-:Y:S02]  /*2e00*/  FSEL R198, R39, -INF , !P6 ;  /* 0xff80000027c67808 */ /* 0x000fe40007000000 */
[----:B------:R-:W-:Y:S02]  /*2e10*/  FSEL R185, R37, -INF , !P6 ;  /* 0xff80000025b97808 */ /* 0x000fe40007000000 */
[----:B------:R-:W-:Y:S02]  /*2e20*/  FSEL R190, R70, -INF , !P5 ;  /* 0xff80000046be7808 */ /* 0x000fe40006800000 */
[----:B------:R-:W-:Y:S02]  /*2e30*/  FSEL R189, R68, -INF , !P5 ;  /* 0xff80000044bd7808 */ /* 0x000fe40006800000 */
[----:B------:R-:W-:-:S02]  /*2e40*/  FSEL R196, R71, -INF , !P4 ;  /* 0xff80000047c47808 */ /* 0x000fc40006000000 */
[----:B------:R-:W-:Y:S02]  /*2e50*/  FSEL R187, R69, -INF , !P4 ;  /* 0xff80000045bb7808 */ /* 0x000fe40006000000 */
[----:B------:R-:W-:Y:S02]  /*2e60*/  FSEL R192, R62, -INF , !P3 ;  /* 0xff8000003ec07808 */ /* 0x000fe40005800000 */
[----:B------:R-:W-:Y:S02]  /*2e70*/  FSEL R197, R60, -INF , !P3 ;  /* 0xff8000003cc57808 */ /* 0x000fe40005800000 */
[----:B------:R-:W-:Y:S02]  /*2e80*/  FSEL R188, R63, -INF , !P2 ;  /* 0xff8000003fbc7808 */ /* 0x000fe40005000000 */
[----:B------:R-:W-:Y:S02]  /*2e90*/  FSEL R195, R61, -INF , !P2 ;  /* 0xff8000003dc37808 */ /* 0x000fe40005000000 */
[----:B------:R-:W-:-:S02]  /*2ea0*/  FSEL R170, R66, -INF , !P1 ;  /* 0xff80000042aa7808 */ /* 0x000fc40004800000 */
[----:B------:R-:W-:Y:S01]  /*2eb0*/  FSEL R193, R64, -INF , !P1 ;  /* 0xff80000040c17808 */ /* 0x000fe20004800000 */
[----:B------:R-:W-:Y:S05]  /*2ec0*/  @!P0 BRA `(.L_x_5) ;  /* 0x0000024000008947 */ /* 0x000fea0003800000 */
[----:B------:R-:W-:Y:S01]  /*2ed0*/  ULEA.HI.SX32 UR7, UR8, 0xfffffffe, 0x1a ;  /* 0xfffffffe08077891 */ /* 0x000fe2000f8fd23f */
[C---:B------:R-:W-:Y:S01]  /*2ee0*/  IMAD.SHL.U32 R6, R3.reuse, 0x20, RZ ;  /* 0x0000002003067824 */ /* 0x040fe200078e00ff */
[----:B------:R-:W-:Y:S02]  /*2ef0*/  SHF.L.U64.HI R2, R3, 0x5, R2 ;  /* 0x0000000503027819 */ /* 0x000fe40000010202 */
[----:B------:R-:W-:Y:S02]  /*2f00*/  USHF.R.S32.HI UR6, URZ, 0x1f, UR7 ;  /* 0x0000001f3f067899 */ /* 0x000fe40008011407 */
[----:B------:R-:W-:Y:S02]  /*2f10*/  IMAD R4, R4, UR7, RZ ;  /* 0x0000000704047c24 */ /* 0x000fe4000f8e02ff */
[----:B------:R-:W-:-:S04]  /*2f20*/  IMAD.WIDE.U32 R18, R85, UR7, R242 ;  /* 0x0000000755127c25 */ /* 0x000fc8000f8e00f2 */
[----:B------:R-:W-:Y:S01]  /*2f30*/  IMAD R4, R85, UR6, R4 ;  /* 0x0000000655047c24 */ /* 0x000fe2000f8e0204 */
[----:B------:R-:W-:-:S03]  /*2f40*/  LEA R26, P2, R18, c[0x0][0x168], 0x1 ;  /* 0x00005a00121a7a11 */ /* 0x000fc600078408ff */
[----:B------:R-:W-:Y:S01]  /*2f50*/  IMAD.IADD R4, R19, 0x1, R4 ;  /* 0x0000000113047824 */ /* 0x000fe200078e0204 */
[----:B------:R-:W-:-:S04]  /*2f60*/  IADD3 R28, P1, R6, R26, RZ ;  /* 0x0000001a061c7210 */ /* 0x000fc80007f3e0ff */
[----:B------:R-:W-:Y:S02]  /*2f70*/  LEA.HI.X R27, R18, c[0x0][0x16c], R4, 0x1, P2 ;  /* 0x00005b00121b7a11 */ /* 0x000fe400010f0c04 */
[----:B------:R-:W-:Y:S02]  /*2f80*/  IADD3 R18, P2, R6, R28, RZ ;  /* 0x0000001c06127210 */ /* 0x000fe40007f5e0ff */
[----:B------:R-:W-:Y:S01]  /*2f90*/  IADD3.X R29, R2, R27, RZ, P1, !PT ;  /* 0x0000001b021d7210 */ /* 0x000fe20000ffe4ff */
[----:B------:R-:W-:Y:S01]  /*2fa0*/  @!PT LDS RZ, [RZ] ;  /* 0x00000000fffff984 */ /* 0x000fe20000000800 */
[----:B------:R-:W-:Y:S01]  /*2fb0*/  @!PT LDS RZ, [RZ] ;  /* 0x00000000fffff984 */ /* 0x000fe20000000800 */
[----:B------:R-:W-:Y:S01]  /*2fc0*/  @!PT LDS RZ, [RZ] ;  /* 0x00000000fffff984 */ /* 0x000fe20000000800 */
[----:B------:R1:W-:Y:S01]  /*2fd0*/  LDGSTS.E.BYPASS.LTC128B.128 [R237+0x8000], [R26.64] ;  /* 0x080000001aed7fae */ /* 0x0003e2000b901d50 */
[----:B------:R-:W-:-:S03]  /*2fe0*/  IADD3 R30, P1, R6, R18, RZ ;  /* 0x00000012061e7210 */ /* 0x000fc60007f3e0ff */
[----:B------:R1:W-:Y:S01]  /*2ff0*/  LDGSTS.E.BYPASS.LTC128B.128 [R237+0xa000], [R26.64+0x80] ;  /* 0x0a0000801aed7fae */ /* 0x0003e2000b901d50 */
[----:B------:R-:W-:-:S03]  /*3000*/  IMAD.X R19, R2, 0x1, R29, P2 ;  /* 0x0000000102137824 */ /* 0x000fc600010e061d */
[----:B------:R1:W-:Y:S02]  /*3010*/  LDGSTS.E.BYPASS.LTC128B.128 [R237+0xc000], [R26.64+0x100] ;  /* 0x0c0001001aed7fae */ /* 0x0003e4000b901d50 */
[----:B------:R-:W-:Y:S02]  /*3020*/  IADD3.X R31, R2, R19, RZ, P1, !PT ;  /* 0x00000013021f7210 */ /* 0x000fe40000ffe4ff */
[----:B------:R1:W-:Y:S04]  /*3030*/  LDGSTS.E.BYPASS.LTC128B.128 [R237+0xe000], [R26.64+0x180] ;  /* 0x0e0001801aed7fae */ /* 0x0003e8000b901d50 */
[----:B------:R1:W-:Y:S04]  /*3040*/  LDGSTS.E.BYPASS.LTC128B.128 [R237+0x8800], [R28.64] ;  /* 0x088000001ced7fae */ /* 0x0003e8000b901d50 */
[----:B------:R1:W-:Y:S04]  /*3050*/  LDGSTS.E.BYPASS.LTC128B.128 [R237+0xa800], [R28.64+0x80] ;  /* 0x0a8000801ced7fae */ /* 0x0003e8000b901d50 */
[----:B------:R1:W-:Y:S04]  /*3060*/  LDGSTS.E.BYPASS.LTC128B.128 [R237+0xc800], [R28.64+0x100] ;  /* 0x0c8001001ced7fae */ /* 0x0003e8000b901d50 */
        /* <DEDUP_REMOVED lines=9> */
[----:B------:R-:W0:Y:S02]  /*3100*/  LDGDEPBAR ;  /* 0x00000000000079af */ /* 0x000e240000000000 */
.L_x_5:
[----:B------:R-:W-:Y:S02]  /*3110*/  FMNMX.FTZ R4, R23, R22, !PT ;  /* 0x0000001617047209 */ /* 0x000fe40007810000 */
[----:B-1----:R-:W-:-:S02]  /*3120*/  FMNMX.FTZ R19, R20, R21, !PT ;  /* 0x0000001514137209 */ /* 0x002fc40007810000 */
[----:B------:R-:W-:Y:S02]  /*3130*/  FMNMX.FTZ R4, R25, R4, !PT ;  /* 0x0000000419047209 */ /* 0x000fe40007810000 */
[----:B------:R-:W-:Y:S02]  /*3140*/  FMNMX.FTZ R19, R78, R19, !PT ;  /* 0x000000134e137209 */ /* 0x000fe40007810000 */
[----:B------:R-:W-:Y:S02]  /*3150*/  FMNMX.FTZ R4, R77, R4, !PT ;  /* 0x000000044d047209 */ /* 0x000fe40007810000 */
[----:B------:R-:W-:Y:S02]  /*3160*/  FMNMX.FTZ R19, R14, R19, !PT ;  /* 0x000000130e137209 */ /* 0x000fe40007810000 */
[----:B------:R-:W-:Y:S02]  /*3170*/  FMNMX.FTZ R4, R11, R4, !PT ;  /* 0x000000040b047209 */ /* 0x000fe40007810000 */
[----:B------:R-:W-:-:S02]  /*3180*/  FMNMX.FTZ R19, R12, R19, !PT ;  /* 0x000000130c137209 */ /* 0x000fc40007810000 */
        /* <DEDUP_REMOVED lines=22> */
[----:B------:R-:W-:Y:S01]  /*32f0*/  SHF.L.U32 R228, R0, 0x1, RZ ;  /* 0x0000000100e47819 */ /* 0x000fe200000006ff */
[----:B------:R-:W1:Y:S03]  /*3300*/  SHFL.BFLY PT, R17, R4, 0x2, 0x1f ;  /* 0x0c401f0004117f89 */ /* 0x000e6600000e0000 */
[-C--:B------:R-:W-:Y:S01]  /*3310*/  LEA R226, R7, R228.reuse, 0x1 ;  /* 0x000000e407e27211 */ /* 0x080fe200078e08ff */
[----:B------:R-:W2:Y:S01]  /*3320*/  SHFL.BFLY PT, R2, R19, 0x2, 0x1f ;  /* 0x0c401f0013027f89 */ /* 0x000ea200000e0000 */
[----:B------:R-:W-:-:S02]  /*3330*/  LEA R225, R5, R228, 0x1 ;  /* 0x000000e405e17211 */ /* 0x000fc400078e08ff */
[----:B------:R-:W-:Y:S01]  /*3340*/  LEA R224, R5, R226, 0x1 ;  /* 0x000000e205e07211 */ /* 0x000fe200078e08ff */
[----:B------:R-:W-:Y:S04]  /*3350*/  LDSM.16.MT88.4 R36, [R228+0x10000] ;  /* 0x01000000e424783b */ /* 0x000fe80000004200 */
[----:B------:R-:W-:Y:S04]  /*3360*/  LDSM.16.MT88.4 R60, [R224+0x10000] ;  /* 0x01000000e03c783b */ /* 0x000fe80000004200 */
[----:B------:R-:W-:Y:S04]  /*3370*/  LDSM.16.MT88.4 R44, [R226+0x10000] ;  /* 0x01000000e22c783b */ /* 0x000fe80000004200 */
[----:B------:R-:W-:Y:S01]  /*3380*/  LDSM.16.MT88.4 R52, [R225+0x10000] ;  /* 0x01000000e134783b */ /* 0x000fe20000004200 */
[----:B-1----:R-:W-:-:S03]  /*3390*/  FMNMX.FTZ R17, R4, R17, !PT ;  /* 0x0000001104117209 */ /* 0x002fc60007810000 */
[----:B------:R-:W-:Y:S01]  /*33a0*/  LDSM.16.MT88.4 R68, [R228+0x12000] ;  /* 0x01200000e444783b */ /* 0x000fe20000004200 */
[----:B--2---:R-:W-:-:S03]  /*33b0*/  FMNMX.FTZ R2, R19, R2, !PT ;  /* 0x0000000213027209 */ /* 0x004fc60007810000 */
[----:B------:R-:W1:Y:S04]  /*33c0*/  SHFL.BFLY PT, R164, R17, 0x1, 0x1f ;  /* 0x0c201f0011a47f89 */ /* 0x000e6800000e0000 */
[----:B------:R-:W2:Y:S04]  /*33d0*/  SHFL.BFLY PT, R3, R2, 0x1, 0x1f ;  /* 0x0c201f0002037f89 */ /* 0x000ea800000e0000 */
[----:B------:R-:W-:Y:S04]  /*33e0*/  LDSM.16.MT88.4 R84, [R225+0x12000] ;  /* 0x01200000e154783b */ /* 0x000fe80000004200 */
[----:B------:R-:W-:Y:S04]  /*33f0*/  LDSM.16.MT88.4 R92, [R224+0x12000] ;  /* 0x01200000e05c783b */ /* 0x000fe80000004200 */
[----:B------:R-:W-:Y:S04]  /*3400*/  LDSM.16.MT88.4 R100, [R228+0x14000] ;  /* 0x01400000e464783b */ /* 0x000fe80000004200 */
[----:B------:R-:W-:Y:S01]  /*3410*/  LDSM.16.MT88.4 R108, [R226+0x14000] ;  /* 0x01400000e26c783b */ /* 0x000fe20000004200 */
[----:B-1----:R-:W-:-:S03]  /*3420*/  FMNMX.FTZ R164, R17, R164, !PT ;  /* 0x000000a411a47209 */ /* 0x002fc60007810000 */
[----:B------:R-:W-:Y:S01]  /*3430*/  LDSM.16.MT88.4 R116, [R225+0x14000] ;  /* 0x01400000e174783b */ /* 0x000fe20000004200 */
[----:B--2---:R-:W-:Y:S01]  /*3440*/  FMNMX.FTZ R3, R2, R3, !PT ;  /* 0x0000000302037209 */ /* 0x004fe20007810000 */
[C---:B------:R-:W-:Y:S01]  /*3450*/  FMUL.FTZ R194, R164.reuse, c[0x0][0x23c] ;  /* 0x00008f00a4c27a20 */ /* 0x040fe20000410000 */
[----:B------:R-:W-:Y:S01]  /*3460*/  FSETP.NEU.FTZ.AND P1, PT, R164, -INF , PT ;  /* 0xff800000a400780b */ /* 0x000fe20003f3d000 */
[----:B------:R-:W-:Y:S02]  /*3470*/  LDSM.16.MT88.4 R124, [R224+0x14000] ;  /* 0x01400000e07c783b */ /* 0x000fe40000004200 */
[C---:B------:R-:W-:Y:S01]  /*3480*/  FMUL.FTZ R169, R3.reuse, c[0x0][0x23c] ;  /* 0x00008f0003a97a20 */ /* 0x040fe20000410000 */
[----:B------:R-:W-:Y:S01]  /*3490*/  FSEL R194, R194, RZ, P1 ;  /* 0x000000ffc2c27208 */ /* 0x000fe20000800000 */
[----:B------:R-:W-:Y:S01]  /*34a0*/  LDSM.16.MT88.4 R132, [R228+0x16000] ;  /* 0x01600000e484783b */ /* 0x000fe20000004200 */
[----:B------:R-:W-:-:S03]  /*34b0*/  FSETP.NEU.FTZ.AND P1, PT, R3, -INF , PT ;  /* 0xff8000000300780b */ /* 0x000fc60003f3d000 */
[--C-:B------:R-:W-:Y:S01]  /*34c0*/  FFMA.FTZ R179, R23, c[0x0][0x23c], -R194.reuse ;  /* 0x00008f0017b37a23 */ /* 0x100fe200000108c2 */
[----:B------:R-:W-:Y:S01]  /*34d0*/  FSEL R169, R169, RZ, P1 ;  /* 0x000000ffa9a97208 */ /* 0x000fe20000800000 */
[--C-:B------:R-:W-:Y:S01]  /*34e0*/  FFMA.FTZ R178, R22, c[0x0][0x23c], -R194.reuse ;  /* 0x00008f0016b27a23 */ /* 0x100fe200000108c2 */
[----:B------:R-:W-:Y:S01]  /*34f0*/  LDSM.16.MT88.4 R156, [R226+0x16000] ;  /* 0x01600000e29c783b */ /* 0x000fe20000004200 */
[--C-:B------:R-:W-:Y:S02]  /*3500*/  FFMA.FTZ R176, R25, c[0x0][0x23c], -R194.reuse ;  /* 0x00008f0019b07a23 */ /* 0x100fe400000108c2 */
[----:B------:R-:W-:Y:S01]  /*3510*/  FFMA.FTZ R173, R77, c[0x0][0x23c], -R194 ;  /* 0x00008f004dad7a23 */ /* 0x000fe200000108c2 */
[----:B------:R-:W-:Y:S01]  /*3520*/  LDSM.16.MT88.4 R144, [R225+0x16000] ;  /* 0x01600000e190783b */ /* 0x000fe20000004200 */
[--C-:B------:R-:W-:Y:S01]  /*3530*/  FFMA.FTZ R181, R20, c[0x0][0x23c], -R169.reuse ;  /* 0x00008f0014b57a23 */ /* 0x100fe200000108a9 */
[----:B------:R-:W-:Y:S01]  /*3540*/  MUFU.EX2 R179, R179 ;  /* 0x000000b300b37308 */ /* 0x000fe20000000800 */
[--C-:B------:R-:W-:Y:S01]  /*3550*/  FFMA.FTZ R180, R21, c[0x0][0x23c], -R169.reuse ;  /* 0x00008f0015b47a23 */ /* 0x100fe200000108a9 */
[----:B------:R-:W-:Y:S01]  /*3560*/  LDSM.16.MT88.4 R4, [R224+0x16000] ;  /* 0x01600000e004783b */ /* 0x000fe20000004200 */
[----:B------:R-:W-:-:S02]  /*3570*/  FFMA.FTZ R183, R78, c[0x0][0x23c], -R169 ;  /* 0x00008f004eb77a23 */ /* 0x000fc400000108a9 */
[--C-:B------:R-:W-:Y:S01]  /*3580*/  FFMA.FTZ R174, R14, c[0x0][0x23c], -R169.reuse ;  /* 0x00008f000eae7a23 */ /* 0x100fe200000108a9 */
[----:B------:R-:W1:Y:S01]  /*3590*/  LDSM.16.MT88.4 R76, [R226+0x12000] ;  /* 0x01200000e24c783b */ /* 0x000e620000004200 */
[--C-:B------:R-:W-:Y:S01]  /*35a0*/  FFMA.FTZ R177, R11, c[0x0][0x23c], -R194.reuse ;  /* 0x00008f000bb17a23 */ /* 0x100fe200000108c2 */
[----:B------:R-:W2:Y:S01]  /*35b0*/  MUFU.EX2 R178, R178 ;  /* 0x000000b200b27308 */ /* 0x000ea20000000800 */
        /* <DEDUP_REMOVED lines=8> */
[----:B------:R-:W3:Y:S01]  /*3640*/  LDSM.16.MT88.4 R12, [R228+0x10800] ;  /* 0x01080000e40c783b */ /* 0x000ee20000004200 */
[----:B------:R-:W-:-:S02]  /*3650*/  FFMA.FTZ R0, R10, c[0x0][0x23c], -R169 ;  /* 0x00008f000a007a23 */ /* 0x000fc400000108a9 */
[--C-:B------:R-:W-:Y:S01]  /*3660*/  FFMA.FTZ R166, R16, c[0x0][0x23c], -R169.reuse ;  /* 0x00008f0010a67a23 */ /* 0x100fe200000108a9 */
[----:B------:R-:W4:Y:S01]  /*3670*/  LDSM.16.MT88.4 R8, [R224+0x10800] ;  /* 0x01080000e008783b */ /* 0x000f220000004200 */
[--C-:B------:R-:W-:Y:S01]  /*3680*/  FFMA.FTZ R182, R191, c[0x0][0x23c], -R194.reuse ;  /* 0x00008f00bfb67a23 */ /* 0x100fe200000108c2 */
[----:B------:R-:W5:Y:S01]  /*3690*/  MUFU.EX2 R173, R173 ;  /* 0x000000ad00ad7308 */ /* 0x000f620000000800 */
[----:B--2---:R-:W-:Y:S01]  /*36a0*/  F2FP.BF16.PACK_AB R148, R178, R179 ;  /* 0x000000b3b294723e */ /* 0x004fe200000010ff */
[----:B------:R-:W-:Y:S01]  /*36b0*/  LDSM.16.MT88.4 R24, [R225+0x10800] ;  /* 0x01080000e118783b */ /* 0x000fe20000004200 */
[--C-:B------:R-:W-:Y:S02]  /*36c0*/  FFMA.FTZ R184, R189, c[0x0][0x23c], -R194.reuse ;  /* 0x00008f00bdb87a23 */ /* 0x100fe400000108c2 */
[--C-:B------:R-:W-:Y:S01]  /*36d0*/  FFMA.FTZ R185, R185, c[0x0][0x23c], -R194.reuse ;  /* 0x00008f00b9b97a23 */ /* 0x100fe200000108c2 */
[----:B------:R-:W-:Y:S01]  /*36e0*/  LDSM.16.MT88.4 R16, [R226+0x12800] ;  /* 0x01280000e210783b */ /* 0x000fe20000004200 */
[----:B------:R-:W-:Y:S01]  /*36f0*/  FFMA.FTZ R187, R187, c[0x0][0x23c], -R194 ;  /* 0x00008f00bbbb7a23 */ /* 0x000fe200000108c2 */
[----:B------:R-:W-:Y:S01]  /*3700*/  MUFU.EX2 R181, R181 ;  /* 0x000000b500b57308 */ /* 0x000fe20000000800 */
[--C-:B------:R-:W-:Y:S01]  /*3710*/  FFMA.FTZ R186, R186, c[0x0][0x23c], -R169.reuse ;  /* 0x00008f00baba7a23 */ /* 0x100fe200000108a9 */
[----:B------:R-:W-:Y:S01]  /*3720*/  LDSM.16.MT88.4 R32, [R224+0x12800] ;  /* 0x01280000e020783b */ /* 0x000fe20000004200 */
[----:B------:R-:W-:-:S02]  /*3730*/  FFMA.FTZ R189, R198, c[0x0][0x23c], -R169 ;  /* 0x00008f00c6bd7a23 */ /* 0x000fc400000108a9 */
[--C-:B------:R-:W-:Y:S02]  /*3740*/  FFMA.FTZ R190, R190, c[0x0][0x23c], -R169.reuse ;  /* 0x00008f00bebe7a23 */ /* 0x100fe400000108a9 */
[--C-:B------:R-:W-:Y:S01]  /*3750*/  FFMA.FTZ R191, R196, c[0x0][0x23c], -R169.reuse ;  /* 0x00008f00c4bf7a23 */ /* 0x100fe200000108a9 */
[----:B------:R-:W2:Y:S01]  /*3760*/  MUFU.EX2 R180, R180 ;  /* 0x000000b400b47308 */ /* 0x000ea20000000800 */
[----:B-----5:R-:W-:Y:S01]  /*3770*/  F2FP.BF16.PACK_AB R150, R173, R176 ;  /* 0x000000b0ad96723e */ /* 0x020fe200000010ff */
[--C-:B------:R-:W-:Y:S02]  /*3780*/  FFMA.FTZ R196, R197, c[0x0][0x23c], -R194.reuse ;  /* 0x00008f00c5c47a23 */ /* 0x100fe400000108c2 */
[--C-:B------:R-:W-:Y:S02]  /*3790*/  FFMA.FTZ R195, R195, c[0x0][0x23c], -R194.reuse ;  /* 0x00008f00c3c37a23 */ /* 0x100fe400000108c2 */
[----:B------:R-:W-:Y:S02]  /*37a0*/  FFMA.FTZ R193, R193, c[0x0][0x23c], -R194 ;  /* 0x00008f00c1c17a23 */ /* 0x000fe400000108c2 */
[----:B------:R-:W-:Y:S01]  /*37b0*/  MUFU.EX2 R183, R183 ;  /* 0x000000b700b77308 */ /* 0x000fe20000000800 */
[----:B------:R-:W-:-:S02]  /*37c0*/  FFMA.FTZ R197, R188, c[0x0][0x23c], -R169 ;  /* 0x00008f00bcc57a23 */ /* 0x000fc400000108a9 */
[----:B------:R-:W-:Y:S02]  /*37d0*/  FFMA.FTZ R194, R171, c[0x0][0x23c], -R194 ;  /* 0x00008f00abc27a23 */ /* 0x000fe400000108c2 */
[--C-:B------:R-:W-:Y:S02]  /*37e0*/  FFMA.FTZ R192, R192, c[0x0][0x23c], -R169.reuse ;  /* 0x00008f00c0c07a23 */ /* 0x100fe400000108a9 */
[--C-:B------:R-:W-:Y:S01]  /*37f0*/  FFMA.FTZ R188, R170, c[0x0][0x23c], -R169.reuse ;  /* 0x00008f00aabc7a23 */ /* 0x100fe200000108a9 */
[----:B------:R-:W5:Y:S01]  /*3800*/  MUFU.EX2 R174, R174 ;  /* 0x000000ae00ae7308 */ /* 0x000f620000000800 */
[----:B--2---:R-:W-:Y:S01]  /*3810*/  F2FP.BF16.PACK_AB R149, R180, R181 ;  /* 0x000000b5b495723e */ /* 0x004fe200000010ff */
[----:B------:R-:W-:Y:S02]  /*3820*/  FFMA.FTZ R249, R168, c[0x0][0x23c], -R169 ;  /* 0x00008f00a8f97a23 */ /* 0x000fe400000108a9 */
[----:B------:R-:W-:Y:S01]  /*3830*/  FADD.FTZ R179, R179, R178 ;  /* 0x000000b2b3b37221 */ /* 0x000fe20000010000 */
[----:B------:R-:W-:Y:S01]  /*3840*/  LDSM.16.MT88.4 R168, [R225+0x13800] ;  /* 0x01380000e1a8783b */ /* 0x000fe20000004200 */
[----:B------:R-:W-:-:S02]  /*3850*/  FADD.FTZ R180, R181, R180 ;  /* 0x000000b4b5b47221 */ /* 0x000fc40000010000 */
[----:B------:R-:W-:Y:S01]  /*3860*/  MUFU.EX2 R177, R177 ;  /* 0x000000b100b17308 */ /* 0x000fe20000000800 */
[----:B------:R-:W-:-:S04]  /*3870*/  FADD.FTZ R176, R176, R179 ;  /* 0x000000b3b0b07221 */ /* 0x000fc80000010000 */
[----:B------:R-:W-:Y:S01]  /*3880*/  FADD.FTZ R176, R173, R176 ;  /* 0x000000b0adb07221 */ /* 0x000fe20000010000 */
[----:B-----5:R-:W-:Y:S02]  /*3890*/  F2FP.BF16.PACK_AB R151, R174, R183 ;  /* 0x000000b7ae97723e */ /* 0x020fe400000010ff */
[----:B------:R-:W2:Y:S01]  /*38a0*/  MUFU.EX2 R172, R172 ;  /* 0x000000ac00ac7308 */ /* 0x000ea20000000800 */
[----:B------:R-:W-:-:S04]  /*38b0*/  FADD.FTZ R183, R183, R180 ;  /* 0x000000b4b7b77221 */ /* 0x000fc80000010000 */
[----:B------:R-:W-:Y:S01]  /*38c0*/  FADD.FTZ R174, R174, R183 ;  /* 0x000000b7aeae7221 */ /* 0x000fe20000010000 */
[C---:B------:R-:W-:Y:S02]  /*38d0*/  HMMA.16816.F32.BF16 R160, R148.reuse, R36, RZ ;  /* 0x0000002494a0723c */ /* 0x040fe400000418ff */
[----:B------:R-:W-:Y:S06]  /*38e0*/  MUFU.EX2 R167, R167 ;  /* 0x000000a700a77308 */ /* 0x000fec0000000800 */
[C---:B------:R-:W-:Y:S02]  /*38f0*/  HMMA.16816.F32.BF16 R56, R148.reuse, R60, RZ ;  /* 0x0000003c9438723c */ /* 0x040fe400000418ff */
[----:B------:R-:W-:Y:S06]  /*3900*/  MUFU.EX2 R2, R2 ;  /* 0x0000000200027308 */ /* 0x000fec0000000800 */
[C---:B------:R-:W-:Y:S02]  /*3910*/  HMMA.16816.F32.BF16 R36, R148.reuse, R38, RZ ;  /* 0x000000269424723c */ /* 0x040fe400000418ff */
[----:B------:R-:W-:Y:S06]  /*3920*/  MUFU.EX2 R175, R175 ;  /* 0x000000af00af7308 */ /* 0x000fec0000000800 */
[C---:B------:R-:W-:Y:S02]  /*3930*/  HMMA.16816.F32.BF16 R60, R148.reuse, R62, RZ ;  /* 0x0000003e943c723c */ /* 0x040fe400000418ff */
[----:B------:R-:W5:Y:S06]  /*3940*/  MUFU.EX2 R166, R166 ;  /* 0x000000a600a67308 */ /* 0x000f6c0000000800 */
[C---:B------:R-:W-:Y:S02]  /*3950*/  HMMA.16816.F32.BF16 R40, R148.reuse, R44, RZ ;  /* 0x0000002c9428723c */ /* 0x040fe400000418ff */
[----:B------:R-:W-:Y:S06]  /*3960*/  MUFU.EX2 R165, R165 ;  /* 0x000000a500a57308 */ /* 0x000fec0000000800 */
[C---:B------:R-:W-:Y:S02]  /*3970*/  HMMA.16816.F32.BF16 R48, R148.reuse, R52, RZ ;  /* 0x000000349430723c */ /* 0x040fe400000418ff */
[----:B------:R-:W2:Y:S06]  /*3980*/  MUFU.EX2 R0, R0 ;  /* 0x0000000000007308 */ /* 0x000eac0000000800 */
[C---:B------:R-:W-:Y:S02]  /*3990*/  HMMA.16816.F32.BF16 R64, R148.reuse, R68, RZ ;  /* 0x000000449440723c */ /* 0x040fe400000418ff */
[----:B------:R-:W-:Y:S06]  /*39a0*/  MUFU.EX2 R182, R182 ;  /* 0x000000b600b67308 */ /* 0x000fec0000000800 */
[C---:B-1----:R-:W-:Y:S02]  /*39b0*/  HMMA.16816.F32.BF16 R72, R148.reuse, R76, RZ ;  /* 0x0000004c9448723c */ /* 0x042fe400000418ff */
[----:B------:R-:W1:Y:S06]  /*39c0*/  MUFU.EX2 R185, R185 ;  /* 0x000000b900b97308 */ /* 0x000e6c0000000800 */
[C---:B------:R-:W-:Y:S02]  /*39d0*/  HMMA.16816.F32.BF16 R80, R148.reuse, R84, RZ ;  /* 0x000000549450723c */ /* 0x040fe400000418ff */
[----:B------:R-:W-:Y:S06]  /*39e0*/  MUFU.EX2 R184, R184 ;  /* 0x000000b800b87308 */ /* 0x000fec0000000800 */
[C---:B------:R-:W-:Y:S02]  /*39f0*/  HMMA.16816.F32.BF16 R88, R148.reuse, R92, RZ ;  /* 0x0000005c9458723c */ /* 0x040fe400000418ff */
[----:B------:R-:W-:Y:S06]  /*3a00*/  MUFU.EX2 R187, R187 ;  /* 0x000000bb00bb7308 */ /* 0x000fec0000000800 */
[C---:B------:R-:W-:Y:S02]  /*3a10*/  HMMA.16816.F32.BF16 R96, R148.reuse, R100, RZ ;  /* 0x000000649460723c */ /* 0x040fe400000418ff */
[----:B------:R-:W-:Y:S06]  /*3a20*/  MUFU.EX2 R186, R186 ;  /* 0x000000ba00ba7308 */ /* 0x000fec0000000800 */
[C---:B------:R-:W-:Y:S02]  /*3a30*/  HMMA.16816.F32.BF16 R104, R148.reuse, R108, RZ ;  /* 0x0000006c9468723c */ /* 0x040fe400000418ff */
[----:B------:R-:W1:Y:S06]  /*3a40*/  MUFU.EX2 R189, R189 ;  /* 0x000000bd00bd7308 */ /* 0x000e6c0000000800 */
        /* <DEDUP_REMOVED lines=20> */
[C---:B------:R-:W-:Y:S08]  /*3b90*/  HMMA.16816.F32.BF16 R92, R148.reuse, R94, RZ ;  /* 0x0000005e945c723c */ /* 0x040ff000000418ff */
[C---:B------:R-:W-:Y:S08]  /*3ba0*/  HMMA.16816.F32.BF16 R100, R148.reuse, R102, RZ ;  /* 0x000000669464723c */ /* 0x040ff000000418ff */
[C---:B------:R-:W-:Y:S08]  /*3bb0*/  HMMA.16816.F32.BF16 R108, R148.reuse, R110, RZ ;  /* 0x0000006e946c723c */ /* 0x040ff000000418ff */
[C---:B------:R-:W-:Y:S08]  /*3bc0*/  HMMA.16816.F32.BF16 R116, R148.reuse, R118, RZ ;  /* 0x000000769474723c */ /* 0x040ff000000418ff */
[C---:B------:R-:W-:Y:S08]  /*3bd0*/  HMMA.16816.F32.BF16 R124, R148.reuse, R126, RZ ;  /* 0x0000007e947c723c */ /* 0x040ff000000418ff */
[C---:B------:R-:W-:Y:S08]  /*3be0*/  HMMA.16816.F32.BF16 R132, R148.reuse, R134, RZ ;  /* 0x000000869484723c */ /* 0x040ff000000418ff */
[C---:B------:R-:W-:Y:S08]  /*3bf0*/  HMMA.16816.F32.BF16 R156, R148.reuse, R158, RZ ;  /* 0x0000009e949c723c */ /* 0x040ff000000418ff */
[C---:B------:R-:W-:Y:S08]  /*3c00*/  HMMA.16816.F32.BF16 R144, R148.reuse, R146, RZ ;  /* 0x000000929490723c */ /* 0x040ff000000418ff */
[C---:B------:R-:W-:Y:S07]  /*3c10*/  HMMA.16816.F32.BF16 R152, R148.reuse, R4, RZ ;  /* 0x000000049498723c */ /* 0x040fee00000418ff */
[----:B--2---:R-:W-:Y:S01]  /*3c20*/  F2FP.BF16.PACK_AB R4, R172, R177 ;  /* 0x000000b1ac04723e */ /* 0x004fe200000010ff */
[----:B------:R-:W-:Y:S01]  /*3c30*/  HMMA.16816.F32.BF16 R148, R148, R6, RZ ;  /* 0x000000069494723c */ /* 0x000fe200000418ff */
[----:B-----5:R-:W-:Y:S01]  /*3c40*/  F2FP.BF16.PACK_AB R5, R166, R175 ;  /* 0x000000afa605723e */ /* 0x020fe200000010ff */
[----:B------:R-:W-:-:S02]  /*3c50*/  FADD.FTZ R177, R177, R176 ;  /* 0x000000b0b1b17221 */ /* 0x000fc40000010000 */
[----:B------:R-:W-:Y:S02]  /*3c60*/  FADD.FTZ R175, R175, R174 ;  /* 0x000000aeafaf7221 */ /* 0x000fe40000010000 */
[----:B------:R-:W-:Y:S01]  /*3c70*/  FADD.FTZ R172, R172, R177 ;  /* 0x000000b1acac7221 */ /* 0x000fe20000010000 */
[----:B------:R-:W-:Y:S01]  /*3c80*/  F2FP.BF16.PACK_AB R6, R2, R167 ;  /* 0x000000a70206723e */ /* 0x000fe200000010ff */
[----:B------:R-:W-:Y:S01]  /*3c90*/  FADD.FTZ R166, R166, R175 ;  /* 0x000000afa6a67221 */ /* 0x000fe20000010000 */
[----:B------:R-:W-:Y:S01]  /*3ca0*/  F2FP.BF16.PACK_AB R7, R0, R165 ;  /* 0x000000a50007723e */ /* 0x000fe200000010ff */
[----:B------:R-:W-:Y:S02]  /*3cb0*/  FADD.FTZ R167, R167, R172 ;  /* 0x000000aca7a77221 */ /* 0x000fe40000010000 */
[----:B------:R-:W-:Y:S02]  /*3cc0*/  FADD.FTZ R165, R165, R166 ;  /* 0x000000a6a5a57221 */ /* 0x000fe40000010000 */
[----:B------:R-:W-:-:S02]  /*3cd0*/  FADD.FTZ R167, R2, R167 ;  /* 0x000000a702a77221 */ /* 0x000fc40000010000 */
[----:B---3--:R-:W-:Y:S01]  /*3ce0*/  HMMA.16816.F32.BF16 R160, R4, R12, R160 ;  /* 0x0000000c04a0723c */ /* 0x008fe200000418a0 */
[----:B------:R-:W-:-:S07]  /*3cf0*/  FADD.FTZ R165, R0, R165 ;  /* 0x000000a500a57221 */ /* 0x000fce0000010000 */
[C---:B------:R-:W-:Y:S01]  /*3d00*/  HMMA.16816.F32.BF16 R36, R4.reuse, R14, R36 ;  /* 0x0000000e0424723c */ /* 0x040fe20000041824 */
[----:B------:R-:W2:Y:S07]  /*3d10*/  LDSM.16.MT88.4 R12, [R225+0x12800] ;  /* 0x01280000e10c783b */ /* 0x000eae0000004200 */
[C---:B----4-:R-:W-:Y:S08]  /*3d20*/  HMMA.16816.F32.BF16 R56, R4.reuse, R8, R56 ;  /* 0x000000080438723c */ /* 0x050ff00000041838 */
[C---:B------:R-:W-:Y:S01]  /*3d30*/  HMMA.16816.F32.BF16 R60, R4.reuse, R10, R60 ;  /* 0x0000000a043c723c */ /* 0x040fe2000004183c */
[----:B------:R-:W3:Y:S07]  /*3d40*/  LDSM.16.MT88.4 R8, [R225+0x14800] ;  /* 0x01480000e108783b */ /* 0x000eee0000004200 */
[C---:B------:R-:W-:Y:S08]  /*3d50*/  HMMA.16816.F32.BF16 R64, R4.reuse, R20, R64 ;  /* 0x000000140440723c */ /* 0x040ff00000041840 */
[C---:B------:R-:W-:Y:S01]  /*3d60*/  HMMA.16816.F32.BF16 R68, R4.reuse, R22, R68 ;  /* 0x000000160444723c */ /* 0x040fe20000041844 */
[----:B------:R-:W4:Y:S07]  /*3d70*/  LDSM.16.MT88.4 R20, [R224+0x14800] ;  /* 0x01480000e014783b */ /* 0x000f2e0000004200 */
[C---:B------:R-:W-:Y:S08]  /*3d80*/  HMMA.16816.F32.BF16 R40, R4.reuse, R28, R40 ;  /* 0x0000001c0428723c */ /* 0x040ff00000041828 */
[C---:B--2---:R-:W-:Y:S08]  /*3d90*/  HMMA.16816.F32.BF16 R80, R4.reuse, R12, R80 ;  /* 0x0000000c0450723c */ /* 0x044ff00000041850 */
[C---:B------:R-:W-:Y:S01]  /*3da0*/  HMMA.16816.F32.BF16 R84, R4.reuse, R14, R84 ;  /* 0x0000000e0454723c */ /* 0x040fe20000041854 */
[----:B------:R-:W2:Y:S07]  /*3db0*/  LDSM.16.MT88.4 R12, [R226+0x16800] ;  /* 0x01680000e20c783b */ /* 0x000eae0000004200 */
[C---:B---3--:R-:W-:Y:S08]  /*3dc0*/  HMMA.16816.F32.BF16 R112, R4.reuse, R8, R112 ;  /* 0x000000080470723c */ /* 0x048ff00000041870 */
[C---:B------:R-:W-:Y:S01]  /*3dd0*/  HMMA.16816.F32.BF16 R116, R4.reuse, R10, R116 ;  /* 0x0000000a0474723c */ /* 0x040fe20000041874 */
[----:B------:R-:W3:Y:S07]  /*3de0*/  LDSM.16.MT88.4 R8, [R225+0x16800] ;  /* 0x01680000e108783b */ /* 0x000eee0000004200 */
[C---:B------:R-:W-:Y:S01]  /*3df0*/  HMMA.16816.F32.BF16 R44, R4.reuse, R30, R44 ;  /* 0x0000001e042c723c */ /* 0x040fe2000004182c */
[----:B------:R-:W5:Y:S07]  /*3e00*/  LDSM.16.MT88.4 R28, [R228+0x14800] ;  /* 0x01480000e41c783b */ /* 0x000f6e0000004200 */
[C---:B------:R-:W-:Y:S08]  /*3e10*/  HMMA.16816.F32.BF16 R48, R4.reuse, R24, R48 ;  /* 0x000000180430723c */ /* 0x040ff00000041830 */
[C---:B------:R-:W-:Y:S01]  /*3e20*/  HMMA.16816.F32.BF16 R52, R4.reuse, R26, R52 ;  /* 0x0000001a0434723c */ /* 0x040fe20000041834 */
[----:B------:R-:W1:Y:S07]  /*3e30*/  LDSM.16.MT88.4 R24, [R226+0x14800] ;  /* 0x01480000e218783b */ /* 0x000e6e0000004200 */
[C---:B------:R-:W-:Y:S08]  /*3e40*/  HMMA.16816.F32.BF16 R72, R4.reuse, R16, R72 ;  /* 0x000000100448723c */ /* 0x040ff00000041848 */
[C---:B------:R-:W-:Y:S01]  /*3e50*/  HMMA.16816.F32.BF16 R76, R4.reuse, R18, R76 ;  /* 0x00000012044c723c */ /* 0x040fe2000004184c */
[----:B------:R-:W1:Y:S07]  /*3e60*/  LDSM.16.MT88.4 R16, [R228+0x16800] ;  /* 0x01680000e410783b */ /* 0x000e6e0000004200 */
[C---:B----4-:R-:W-:Y:S08]  /*3e70*/  HMMA.16816.F32.BF16 R120, R4.reuse, R20, R120 ;  /* 0x000000140478723c */ /* 0x050ff00000041878 */
[C---:B------:R-:W-:Y:S01]  /*3e80*/  HMMA.16816.F32.BF16 R124, R4.reuse, R22, R124 ;  /* 0x00000016047c723c */ /* 0x040fe2000004187c */
[----:B------:R-:W4:Y:S07]  /*3e90*/  LDSM.16.MT88.4 R20, [R224+0x16800] ;  /* 0x01680000e014783b */ /* 0x000f2e0000004200 */
[C---:B--2---:R-:W-:Y:S08]  /*3ea0*/  HMMA.16816.F32.BF16 R136, R4.reuse, R12, R136 ;  /* 0x0000000c0488723c */ /* 0x044ff00000041888 */
[C---:B------:R-:W-:Y:S01]  /*3eb0*/  HMMA.16816.F32.BF16 R156, R4.reuse, R14, R156 ;  /* 0x0000000e049c723c */ /* 0x040fe2000004189c */
[----:B------:R-:W2:Y:S07]  /*3ec0*/  LDSM.16.MT88.4 R12, [R225+0x11000] ;  /* 0x01100000e10c783b */ /* 0x000eae0000004200 */
[C---:B---3--:R-:W-:Y:S08]  /*3ed0*/  HMMA.16816.F32.BF16 R140, R4.reuse, R8, R140 ;  /* 0x00000008048c723c */ /* 0x048ff0000004188c */
[C---:B------:R-:W-:Y:S01]  /*3ee0*/  HMMA.16816.F32.BF16 R144, R4.reuse, R10, R144 ;  /* 0x0000000a0490723c */ /* 0x040fe20000041890 */
[----:B------:R-:W3:Y:S07]  /*3ef0*/  LDSM.16.MT88.4 R8, [R224+0x11000] ;  /* 0x01100000e008783b */ /* 0x000eee0000004200 */
[C---:B------:R-:W-:Y:S08]  /*3f00*/  HMMA.16816.F32.BF16 R88, R4.reuse, R32, R88 ;  /* 0x000000200458723c */ /* 0x040ff00000041858 */
[C---:B------:R-:W-:Y:S01]  /*3f10*/  HMMA.16816.F32.BF16 R92, R4.reuse, R34, R92 ;  /* 0x00000022045c723c */ /* 0x040fe2000004185c */
[----:B------:R-:W-:Y:S07]  /*3f20*/  LDSM.16.MT88.4 R32, [R226+0x13000] ;  /* 0x01300000e220783b */ /* 0x000fee0000004200 */
[C---:B-----5:R-:W-:Y:S08]  /*3f30*/  HMMA.16816.F32.BF16 R96, R4.reuse, R28, R96 ;  /* 0x0000001c0460723c */ /* 0x060ff00000041860 */
[C---:B------:R-:W-:Y:S01]  /*3f40*/  HMMA.16816.F32.BF16 R100, R4.reuse, R30, R100 ;  /* 0x0000001e0464723c */ /* 0x040fe20000041864 */
[----:B------:R-:W-:Y:S07]  /*3f50*/  LDSM.16.MT88.4 R28, [R224+0x13000] ;  /* 0x01300000e01c783b */ /* 0x000fee0000004200 */
[C---:B-1----:R-:W-:Y:S08]  /*3f60*/  HMMA.16816.F32.BF16 R104, R4.reuse, R24, R104 ;  /* 0x000000180468723c */ /* 0x042ff00000041868 */
[C---:B------:R-:W-:Y:S01]  /*3f70*/  HMMA.16816.F32.BF16 R108, R4.reuse, R26, R108 ;  /* 0x0000001a046c723c */ /* 0x040fe2000004186c */
[----:B------:R-:W-:Y:S07]  /*3f80*/  LDSM.16.MT88.4 R24, [R228+0x11000] ;  /* 0x01100000e418783b */ /* 0x000fee0000004200 */
[C---:B------:R-:W-:Y:S08]  /*3f90*/  HMMA.16816.F32.BF16 R128, R4.reuse, R16, R128 ;  /* 0x000000100480723c */ /* 0x040ff00000041880 */
[C---:B------:R-:W-:Y:S01]  /*3fa0*/  HMMA.16816.F32.BF16 R132, R4.reuse, R18, R132 ;  /* 0x000000120484723c */ /* 0x040fe20000041884 */
[----:B------:R-:W1:Y:S07]  /*3fb0*/  LDSM.16.MT88.4 R16, [R226+0x11000] ;  /* 0x01100000e210783b */ /* 0x000e6e0000004200 */
[C---:B----4-:R-:W-:Y:S08]  /*3fc0*/  HMMA.16816.F32.BF16 R152, R4.reuse, R20, R152 ;  /* 0x000000140498723c */ /* 0x050ff00000041898 */
[----:B------:R-:W-:Y:S01]  /*3fd0*/  HMMA.16816.F32.BF16 R148, R4, R22, R148 ;  /* 0x000000160494723c */ /* 0x000fe20000041894 */
[----:B------:R-:W-:Y:S06]  /*3fe0*/  LDSM.16.MT88.4 R20, [R228+0x13000] ;  /* 0x01300000e414783b */ /* 0x000fec0000004200 */
[----:B------:R-:W-:Y:S01]  /*3ff0*/  F2FP.BF16.PACK_AB R4, R185, R182 ;  /* 0x000000b6b904723e */ /* 0x000fe200000010ff */
[----:B------:R-:W-:Y:S01]  /*4000*/  FADD.FTZ R182, R182, R167 ;  /* 0x000000a7b6b67221 */ /* 0x000fe20000010000 */
[----:B------:R-:W-:Y:S01]  /*4010*/  F2FP.BF16.PACK_AB R5, R189, R186 ;  /* 0x000000babd05723e */ /* 0x000fe200000010ff */
[----:B------:R-:W-:Y:S01]  /*4020*/  FADD.FTZ R186, R186, R165 ;  /* 0x000000a5baba7221 */ /* 0x000fe20000010000 */
[----:B------:R-:W-:Y:S01]  /*4030*/  F2FP.BF16.PACK_AB R6, R187, R184 ;  /* 0x000000b8bb06723e */ /* 0x000fe200000010ff */
[----:B------:R-:W-:Y:S01]  /*4040*/  FADD.FTZ R185, R185, R182 ;  /* 0x000000b6b9b97221 */ /* 0x000fe20000010000 */
[----:B------:R-:W-:Y:S01]  /*4050*/  F2FP.BF16.PACK_AB R7, R191, R190 ;  /* 0x000000bebf07723e */ /* 0x000fe200000010ff */
[----:B------:R-:W-:-:S02]  /*4060*/  FADD.FTZ R189, R189, R186 ;  /* 0x000000babdbd7221 */ /* 0x000fc40000010000 */
[----:B------:R-:W-:Y:S02]  /*4070*/  FADD.FTZ R184, R184, R185 ;  /* 0x000000b9b8b87221 */ /* 0x000fe40000010000 */
[----:B------:R-:W-:Y:S02]  /*4080*/  FADD.FTZ R190, R190, R189 ;  /* 0x000000bdbebe7221 */ /* 0x000fe40000010000 */
[----:B--2---:R-:W-:Y:S01]  /*4090*/  HMMA.16816.F32.BF16 R48, R4, R12, R48 ;  /* 0x0000000c0430723c */ /* 0x004fe20000041830 */
[----:B------:R-:W-:Y:S02]  /*40a0*/  FADD.FTZ R187, R187, R184 ;  /* 0x000000b8bbbb7221 */ /* 0x000fe40000010000 */
[----:B------:R-:W-:-:S05]  /*40b0*/  FADD.FTZ R191, R191, R190 ;  /* 0x000000bebfbf7221 */ /* 0x000fca0000010000 */
[C---:B------:R-:W-:Y:S01]  /*40c0*/  HMMA.16816.F32.BF16 R52, R4.reuse, R14, R52 ;  /* 0x0000000e0434723c */ /* 0x040fe20000041834 */
[----:B------:R-:W2:Y:S07]  /*40d0*/  LDSM.16.MT88.4 R12, [R226+0x15000] ;  /* 0x01500000e20c783b */ /* 0x000eae0000004200 */
[C---:B---3--:R-:W-:Y:S08]  /*40e0*/  HMMA.16816.F32.BF16 R56, R4.reuse, R8, R56 ;  /* 0x000000080438723c */ /* 0x048ff00000041838 */
[C---:B------:R-:W-:Y:S01]  /*40f0*/  HMMA.16816.F32.BF16 R60, R4.reuse, R10, R60 ;  /* 0x0000000a043c723c */ /* 0x040fe2000004183c */
[----:B------:R-:W3:Y:S07]  /*4100*/  LDSM.16.MT88.4 R8, [R225+0x15000] ;  /* 0x01500000e108783b */ /* 0x000eee0000004200 */
[C---:B-1----:R-:W-:Y:S08]  /*4110*/  HMMA.16816.F32.BF16 R40, R4.reuse, R16, R40 ;  /* 0x000000100428723c */ /* 0x042ff00000041828 */
[C---:B------:R-:W-:Y:S01]  /*4120*/  HMMA.16816.F32.BF16 R44, R4.reuse, R18, R44 ;  /* 0x00000012042c723c */ /* 0x040fe2000004182c */
[----:B------:R-:W1:Y:S07]  /*4130*/  LDSM.16.MT88.4 R16, [R225+0x13000] ;  /* 0x01300000e110783b */ /* 0x000e6e0000004200 */
        /* <DEDUP_REMOVED lines=8> */
[----:B------:R-:W4:Y:S07]  /*41c0*/  LDSM.16.MT88.4 R24, [R228+0x15000] ;  /* 0x01500000e418783b */ /* 0x000f2e0000004200 */
[C---:B------:R-:W-:Y:S08]  /*41d0*/  HMMA.16816.F32.BF16 R64, R4.reuse, R20, R64 ;  /* 0x000000140440723c */ /* 0x040ff00000041840 */
[C---:B------:R-:W-:Y:S01]  /*41e0*/  HMMA.16816.F32.BF16 R68, R4.reuse, R22, R68 ;  /* 0x000000160444723c */ /* 0x040fe20000041844 */
[----:B------:R-:W5:Y:S07]  /*41f0*/  LDSM.16.MT88.4 R20, [R224+0x15000] ;  /* 0x01500000e014783b */ /* 0x000f6e0000004200 */
[C---:B------:R-:W-:Y:S08]  /*4200*/  HMMA.16816.F32.BF16 R72, R4.reuse, R32, R72 ;  /* 0x000000200448723c */ /* 0x040ff00000041848 */
[C---:B------:R-:W-:Y:S01]  /*4210*/  HMMA.16816.F32.BF16 R76, R4.reuse, R34, R76 ;  /* 0x00000022044c723c */ /* 0x040fe2000004184c */
[----:B------:R-:W-:Y:S07]  /*4220*/  LDSM.16.MT88.4 R32, [R224+0x17000] ;  /* 0x01700000e020783b */ /* 0x000fee0000004200 */
[C---:B-1----:R-:W-:Y:S08]  /*4230*/  HMMA.16816.F32.BF16 R80, R4.reuse, R16, R80 ;  /* 0x000000100450723c */ /* 0x042ff00000041850 */
[C---:B------:R-:W-:Y:S01]  /*4240*/  HMMA.16816.F32.BF16 R84, R4.reuse, R18, R84 ;  /* 0x000000120454723c */ /* 0x040fe20000041854 */
[----:B------:R-:W1:Y:S07]  /*4250*/  LDSM.16.MT88.4 R16, [R228+0x17000] ;  /* 0x01700000e410783b */ /* 0x000e6e0000004200 */
        /* <DEDUP_REMOVED lines=8> */
[----:B------:R-:W2:Y:S07]  /*42e0*/  LDSM.16.MT88.4 R28, [R228+0x11800] ;  /* 0x01180000e41c783b */ /* 0x000eae0000004200 */
[C---:B----4-:R-:W-:Y:S08]  /*42f0*/  HMMA.16816.F32.BF16 R96, R4.reuse, R24, R96 ;  /* 0x000000180460723c */ /* 0x050ff00000041860 */
[C---:B------:R-:W-:Y:S01]  /*4300*/  HMMA.16816.F32.BF16 R100, R4.reuse, R26, R100 ;  /* 0x0000001a0464723c */ /* 0x040fe20000041864 */
[----:B------:R-:W4:Y:S07]  /*4310*/  LDSM.16.MT88.4 R24, [R226+0x11800] ;  /* 0x01180000e218783b */ /* 0x000f2e0000004200 */
[C---:B-----5:R-:W-:Y:S08]  /*4320*/  HMMA.16816.F32.BF16 R120, R4.reuse, R20, R120 ;  /* 0x000000140478723c */ /* 0x060ff00000041878 */
[C---:B------:R-:W-:Y:S01]  /*4330*/  HMMA.16816.F32.BF16 R124, R4.reuse, R22, R124 ;  /* 0x00000016047c723c */ /* 0x040fe2000004187c */
[----:B------:R-:W5:Y:S07]  /*4340*/  LDSM.16.MT88.4 R20, [R225+0x11800] ;  /* 0x01180000e114783b */ /* 0x000f6e0000004200 */
[C---:B-1----:R-:W-:Y:S08]  /*4350*/  HMMA.16816.F32.BF16 R128, R4.reuse, R16, R128 ;  /* 0x000000100480723c */ /* 0x042ff00000041880 */
[C---:B------:R-:W-:Y:S01]  /*4360*/  HMMA.16816.F32.BF16 R132, R4.reuse, R18, R132 ;  /* 0x000000120484723c */ /* 0x040fe20000041884 */
[----:B------:R-:W1:Y:S07]  /*4370*/  LDSM.16.MT88.4 R16, [R228+0x13800] ;  /* 0x01380000e410783b */ /* 0x000e6e0000004200 */
[C---:B------:R-:W-:Y:S08]  /*4380*/  HMMA.16816.F32.BF16 R152, R4.reuse, R32, R152 ;  /* 0x000000200498723c */ /* 0x040ff00000041898 */
        /* <DEDUP_REMOVED lines=39> */
[C---:B------:R-:W-:Y:S08]  /*4600*/  HMMA.16816.F32.BF16 R84, R4.reuse, R170, R84 ;  /* 0x000000aa0454723c */ /* 0x040ff00000041854 */
[C---:B------:R-:W-:Y:S08]  /*4610*/  HMMA.16816.F32.BF16 R88, R4.reuse, R32, R88 ;  /* 0x000000200458723c */ /* 0x040ff00000041858 */
[C---:B------:R-:W-:Y:S08]  /*4620*/  HMMA.16816.F32.BF16 R92, R4.reuse, R34, R92 ;  /* 0x00000022045c723c */ /* 0x040ff0000004185c */
[C---:B------:R-:W-:Y:S08]  /*4630*/  HMMA.16816.F32.BF16 R104, R4.reuse, R28, R104 ;  /* 0x0000001c0468723c */ /* 0x040ff00000041868 */
[C---:B------:R-:W-:Y:S08]  /*4640*/  HMMA.16816.F32.BF16 R108, R4.reuse, R30, R108 ;  /* 0x0000001e046c723c */ /* 0x040ff0000004186c */
[C---:B----4-:R-:W-:Y:S08]  /*4650*/  HMMA.16816.F32.BF16 R112, R4.reuse, R24, R112 ;  /* 0x000000180470723c */ /* 0x050ff00000041870 */
[C---:B------:R-:W-:Y:S08]  /*4660*/  HMMA.16816.F32.BF16 R116, R4.reuse, R26, R116 ;  /* 0x0000001a0474723c */ /* 0x040ff00000041874 */
[C---:B-----5:R-:W-:Y:S08]  /*4670*/  HMMA.16816.F32.BF16 R120, R4.reuse, R20, R120 ;  /* 0x000000140478723c */ /* 0x060ff00000041878 */
[C---:B------:R-:W-:Y:S08]  /*4680*/  HMMA.16816.F32.BF16 R124, R4.reuse, R22, R124 ;  /* 0x00000016047c723c */ /* 0x040ff0000004187c */
[C---:B-1----:R-:W-:Y:S08]  /*4690*/  HMMA.16816.F32.BF16 R136, R4.reuse, R16, R136 ;  /* 0x000000100488723c */ /* 0x042ff00000041888 */
[C---:B------:R-:W-:Y:S08]  /*46a0*/  HMMA.16816.F32.BF16 R156, R4.reuse, R18, R156 ;  /* 0x00000012049c723c */ /* 0x040ff0000004189c */
[C---:B--2---:R-:W-:Y:S08]  /*46b0*/  HMMA.16816.F32.BF16 R140, R4.reuse, R12, R140 ;  /* 0x0000000c048c723c */ /* 0x044ff0000004188c */
[C---:B------:R-:W-:Y:S08]  /*46c0*/  HMMA.16816.F32.BF16 R144, R4.reuse, R14, R144 ;  /* 0x0000000e0490723c */ /* 0x040ff00000041890 */
[C---:B---3--:R-:W-:Y:S08]  /*46d0*/  HMMA.16816.F32.BF16 R152, R4.reuse, R8, R152 ;  /* 0x000000080498723c */ /* 0x048ff00000041898 */
[----:B------:R-:W-:Y:S01]  /*46e0*/  HMMA.16816.F32.BF16 R148, R4, R10, R148 ;  /* 0x0000000a0494723c */ /* 0x000fe20000041894 */
[----:B------:R-:W-:Y:S07]  /*46f0*/  @!P0 BRA `(.L_x_6) ;  /* 0x0000316000008947 */ /* 0x000fee0003800000 */
[----:B------:R-:W-:Y:S01]  /*4700*/  MOV R0, R3 ;  /* 0x0000000300007202 */ /* 0x000fe20000000f00 */
[----:B------:R-:W-:Y:S01]  /*4710*/  USHF.L.U64.HI UR10, UR4, 0x5, UR5 ;  /* 0x00000005040a7899 */ /* 0x000fe20008010205 */
[----:B------:R-:W-:Y:S01]  /*4720*/  MOV R165, R164 ;  /* 0x000000a400a57202 */ /* 0x000fe20000000f00 */
[----:B------:R-:W-:-:S02]  /*4730*/  USHF.L.U32 UR11, UR4, 0x5, URZ ;  /* 0x00000005040b7899 */ /* 0x000fc4000800063f */
[----:B------:R-:W-:Y:S02]  /*4740*/  ULEA.HI.SX32 UR14, UR8, 0xfffffffe, 0x1a ;  /* 0xfffffffe080e7891 */ /* 0x000fe4000f8fd23f */
[----:B------:R-:W-:Y:S01]  /*4750*/  ULDC.64 UR6, c[0x0][0x1a0] ;  /* 0x0000680000067ab9 */ /* 0x000fe20000000a00 */
[----:B------:R-:W-:Y:S08]  /*4760*/  BRA `(.L_x_7) ;  /* 0x000002b000007947 */ /* 0x000ff00003800000 */
.L_x_9:
[----:B------:R-:W-:Y:S02]  /*4770*/  UIADD3 UR13, UR14, -0x1, URZ ;  /* 0xffffffff0e0d7890 */ /* 0x000fe4000fffe03f */
[----:B------:R-:W-:Y:S02]  /*4780*/  ULDC.64 UR4, c[0x0][0x198] ;  /* 0x0000660000047ab9 */ /* 0x000fe40000000a00 */
[----:B------:R-:W-:Y:S02]  /*4790*/  USHF.R.S32.HI UR8, URZ, 0x1f, UR13 ;  /* 0x0000001f3f087899 */ /* 0x000fe4000801140d */
[----:B------:R-:W-:Y:S02]  /*47a0*/  UIMAD.WIDE.U32 UR18, UR13, UR4, URZ ;  /* 0x000000040d1272a5 */ /* 0x000fe4000f8e003f */
[----:B------:R-:W-:Y:S04]  /*47b0*/  UIMAD UR8, UR8, UR4, URZ ;  /* 0x00000004080872a4 */ /* 0x000fe8000f8e023f */
[----:B------:R-:W-:Y:S01]  /*47c0*/  UIMAD UR8, UR13, UR5, UR8 ;  /* 0x000000050d0872a4 */ /* 0x000fe2000f8e0208 */
[----:B------:R-:W-:Y:S02]  /*47d0*/  IMAD.U32 R168, RZ, RZ, UR18 ;  /* 0x00000012ffa87e24 */ /* 0x000fe4000f8e00ff */
[----:B------:R-:W-:Y:S01]  /*47e0*/  IMAD.U32 R169, RZ, RZ, UR19 ;  /* 0x00000013ffa97e24 */ /* 0x000fe2000f8e00ff */
[----:B------:R-:W-:Y:S02]  /*47f0*/  UIADD3 UR8, UR19, UR8, URZ ;  /* 0x0000000813087290 */ /* 0x000fe4000fffe03f */
[----:B------:R-:W-:Y:S04]  /*4800*/  LEA R2, P1, R168, R240, 0x6 ;  /* 0x000000f0a8027211 */ /* 0x000fe800078230ff */
[----:B------:R-:W-:Y:S01]  /*4810*/  IMAD.U32 R3, RZ, RZ, UR8 ;  /* 0x00000008ff037e24 */ /* 0x000fe2000f8e00ff */
[----:B------:R-:W-:Y:S01]  /*4820*/  LEA R166, P2, R2, c[0x0][0x168], 0x1 ;  /* 0x00005a0002a67a11 */ /* 0x000fe200078408ff */
[----:B------:R-:W-:Y:S02]  /*4830*/  USHF.L.U32 UR8, UR4, 0x5, URZ ;  /* 0x0000000504087899 */ /* 0x000fe4000800063f */
[----:B------:R-:W-:Y:S01]  /*4840*/  USHF.L.U64.HI UR4, UR4, 0x5, UR5 ;  /* 0x0000000504047899 */ /* 0x000fe20008010205 */
[----:B------:R-:W-:Y:S03]  /*4850*/  LEA.HI.X R3, R168, R243, R3, 0x6, P1 ;  /* 0x000000f3a8037211 */ /* 0x000fe600008f3403 */
[----:B------:R-:W-:Y:S02]  /*4860*/  IADD3 R168, P1, R166, UR8, RZ ;  /* 0x00000008a6a87c10 */ /* 0x000fe4000ff3e0ff */
[----:B------:R-:W-:Y:S02]  /*4870*/  LEA.HI.X R167, R2, c[0x0][0x16c], R3, 0x1, P2 ;  /* 0x00005b0002a77a11 */ /* 0x000fe400010f0c03 */
[----:B------:R-:W-:Y:S02]  /*4880*/  IADD3 R170, P2, R168, UR8, RZ ;  /* 0x00000008a8aa7c10 */ /* 0x000fe4000ff5e0ff */
[----:B------:R-:W-:Y:S01]  /*4890*/  IADD3.X R169, R167, UR4, RZ, P1, !PT ;  /* 0x00000004a7a97c10 */ /* 0x000fe20008ffe4ff */
[----:B------:R-:W-:Y:S01]  /*48a0*/  @!PT LDS RZ, [RZ] ;  /* 0x00000000fffff984 */ /* 0x000fe20000000800 */
[----:B------:R-:W-:Y:S01]  /*48b0*/  @!PT LDS RZ, [RZ] ;  /* 0x00000000fffff984 */ /* 0x000fe20000000800 */
[----:B------:R-:W-:Y:S01]  /*48c0*/  @!PT LDS RZ, [RZ] ;  /* 0x00000000fffff984 */ /* 0x000fe20000000800 */
[----:B------:R1:W-:Y:S01]  /*48d0*/  LDGSTS.E.BYPASS.LTC128B.128 [R237+0x8000], [R166.64] ;  /* 0x08000000a6ed7fae */ /* 0x0003e2000b901d50 */
[----:B------:R-:W-:Y:S02]  /*48e0*/  IADD3 R2, P1, R170, UR8, RZ ;  /* 0x00000008aa027c10 */ /* 0x000fe4000ff3e0ff */
[----:B------:R-:W-:Y:S01]  /*48f0*/  IADD3.X R171, R169, UR4, RZ, P2, !PT ;  /* 0x00000004a9ab7c10 */ /* 0x000fe200097fe4ff */
[----:B------:R1:W-:Y:S03]  /*4900*/  LDGSTS.E.BYPASS.LTC128B.128 [R237+0xa000], [R166.64+0x80] ;  /* 0x0a000080a6ed7fae */ /* 0x0003e6000b901d50 */
[----:B------:R-:W-:Y:S01]  /*4910*/  IADD3.X R3, R171, UR4, RZ, P1, !PT ;  /* 0x00000004ab037c10 */ /* 0x000fe20008ffe4ff */
        /* <DEDUP_REMOVED lines=14> */
[----:B------:R-:W0:Y:S01]  /*4a00*/  LDGDEPBAR ;  /* 0x00000000000079af */ /* 0x000e220000000000 */
[----:B------:R-:W-:-:S05]  /*4a10*/  BRA `(.L_x_8) ;  /* 0x00000fc000007947 */ /* 0x000fca0003800000 */
.L_x_7:
[----:B------:R-:W-:Y:S01]  /*4a20*/  USHF.R.S32.HI UR4, URZ, 0x1f, UR14 ;  /* 0x0000001f3f047899 */ /* 0x000fe2000801140e */
[----:B------:R-:W-:Y:S04]  /*4a30*/  DEPBAR.LE SB0, 0x0 ;  /* 0x000080000000791a */ /* 0x000fe80000000000 */
[----:B------:R-:W-:Y:S01]  /*4a40*/  UIMAD UR4, UR4, UR6, URZ ;  /* 0x00000006040472a4 */ /* 0x000fe2000f8e023f */
[----:B------:R-:W-:Y:S01]  /*4a50*/  BAR.SYNC.DEFER_BLOCKING 0x0 ;  /* 0x0000000000007b1d */ /* 0x000fe20000010000 */
[----:B------:R-:W-:Y:S02]  /*4a60*/  UIMAD.WIDE.U32 UR18, UR14, UR6, URZ ;  /* 0x000000060e1272a5 */ /* 0x000fe4000f8e003f */
[----:B------:R-:W-:Y:S04]  /*4a70*/  UIMAD UR4, UR14, UR7, UR4 ;  /* 0x000000070e0472a4 */ /* 0x000fe8000f8e0204 */
[----:B------:R-:W-:Y:S01]  /*4a80*/  UIADD3 UR4, UR19, UR4, URZ ;  /* 0x0000000413047290 */ /* 0x000fe2000fffe03f */
[----:B------:R-:W-:Y:S02]  /*4a90*/  IMAD.U32 R22, RZ, RZ, UR18 ;  /* 0x00000012ff167e24 */ /* 0x000fe4000f8e00ff */
[----:B------:R-:W-:Y:S03]  /*4aa0*/  IMAD.U32 R23, RZ, RZ, UR19 ;  /* 0x00000013ff177e24 */ /* 0x000fe6000f8e00ff */
[----:B------:R-:W-:Y:S01]  /*4ab0*/  IMAD.U32 R2, RZ, RZ, UR4 ;  /* 0x00000004ff027e24 */ /* 0x000fe2000f8e00ff */
[C---:B------:R-:W-:Y:S04]  /*4ac0*/  LEA R3, P0, R22.reuse, R238, 0x6 ;  /* 0x000000ee16037211 */ /* 0x040fe800078030ff */
[C---:B------:R-:W-:Y:S02]  /*4ad0*/  LEA R166, P1, R3.reuse, c[0x0][0x170], 0x1 ;  /* 0x00005c0003a67a11 */ /* 0x040fe400078208ff */
[----:B------:R-:W-:Y:S02]  /*4ae0*/  LEA.HI.X R2, R22, R235, R2, 0x6, P0 ;  /* 0x000000eb16027211 */ /* 0x000fe400000f3402 */
        /* <DEDUP_REMOVED lines=12> */
[----:B------:R1:W-:Y:S01]  /*4bb0*/  LDGSTS.E.BYPASS.LTC128B.128 [R237+0x14000], [R166.64+0x100] ;  /* 0x14000100a6ed7fae */ /* 0x0003e2000b901d50 */
[----:B------:R-:W-:Y:S03]  /*4bc0*/  ISETP.LT.AND P0, PT, RZ, UR14, PT ;  /* 0x0000000eff007c0c */ /* 0x000fe6000bf01270 */
        /* <DEDUP_REMOVED lines=13> */
[----:B------:R-:W-:Y:S04]  /*4ca0*/  LDSM.16.M88.4 R168, [R234] ;  /* 0x00000000eaa8783b */ /* 0x000fe80000000200 */
[----:B------:R-:W4:Y:S04]  /*4cb0*/  LDSM.16.M88.4 R172, [R233+0x8000] ;  /* 0x00800000e9ac783b */ /* 0x000f280000000200 */
[----:B------:R-:W5:Y:S04]  /*4cc0*/  LDSM.16.M88.4 R176, [R233+0x8800] ;  /* 0x00880000e9b0783b */ /* 0x000f680000000200 */
[----:B------:R-:W2:Y:S04]  /*4cd0*/  LDSM.16.M88.4 R180, [R233+0x9000] ;  /* 0x00900000e9b4783b */ /* 0x000ea80000000200 */
[----:B------:R-:W0:Y:S04]  /*4ce0*/  LDGDEPBAR ;  /* 0x00000000000079af */ /* 0x000e280000000000 */
[----:B------:R-:W1:Y:S04]  /*4cf0*/  LDSM.16.M88.4 R184, [R233+0x9800] ;  /* 0x00980000e9b8783b */ /* 0x000e680000000200 */
[----:B------:R-:W-:Y:S04]  /*4d00*/  LDSM.16.M88.4 R188, [R232] ;  /* 0x00000000e8bc783b */ /* 0x000fe80000000200 */
[----:B------:R-:W1:Y:S04]  /*4d10*/  LDSM.16.M88.4 R192, [R231] ;  /* 0x00000000e7c0783b */ /* 0x000e680000000200 */
[----:B------:R-:W1:Y:S04]  /*4d20*/  LDSM.16.M88.4 R196, [R223] ;  /* 0x00000000dfc4783b */ /* 0x000e680000000200 */
[----:B------:R-:W1:Y:S04]  /*4d30*/  LDSM.16.M88.4 R200, [R222] ;  /* 0x00000000dec8783b */ /* 0x000e680000000200 */
[----:B------:R-:W1:Y:S01]  /*4d40*/  LDSM.16.M88.4 R204, [R221] ;  /* 0x00000000ddcc783b */ /* 0x000e620000000200 */
[C---:B----4-:R-:W-:Y:S08]  /*4d50*/  HMMA.16816.F32.BF16 R4, R168.reuse, R172, RZ ;  /* 0x000000aca804723c */ /* 0x050ff000000418ff */
[C---:B------:R-:W-:Y:S01]  /*4d60*/  HMMA.16816.F32.BF16 R8, R168.reuse, R174, RZ ;  /* 0x000000aea808723c */ /* 0x040fe200000418ff */
[----:B------:R-:W-:Y:S07]  /*4d70*/  LDSM.16.M88.4 R172, [R230] ;  /* 0x00000000e6ac783b */ /* 0x000fee0000000200 */
[C---:B-----5:R-:W-:Y:S08]  /*4d80*/  HMMA.16816.F32.BF16 R12, R168.reuse, R176, RZ ;  /* 0x000000b0a80c723c */ /* 0x060ff000000418ff */
[C---:B------:R-:W-:Y:S01]  /*4d90*/  HMMA.16816.F32.BF16 R16, R168.reuse, R178, RZ ;  /* 0x000000b2a810723c */ /* 0x040fe200000418ff */
[----:B------:R-:W4:Y:S07]  /*4da0*/  LDSM.16.M88.4 R176, [R227+0x8000] ;  /* 0x00800000e3b0783b */ /* 0x000f2e0000000200 */
[C---:B--2---:R-:W-:Y:S08]  /*4db0*/  HMMA.16816.F32.BF16 R20, R168.reuse, R180, RZ ;  /* 0x000000b4a814723c */ /* 0x044ff000000418ff */
[C---:B---3--:R-:W-:Y:S01]  /*4dc0*/  HMMA.16816.F32.BF16 R24, R168.reuse, R182, RZ ;  /* 0x000000b6a818723c */ /* 0x048fe200000418ff */
[----:B------:R-:W2:Y:S07]  /*4dd0*/  LDSM.16.M88.4 R180, [R227+0x8800] ;  /* 0x00880000e3b4783b */ /* 0x000eae0000000200 */
[C---:B-1----:R-:W-:Y:S08]  /*4de0*/  HMMA.16816.F32.BF16 R28, R168.reuse, R184, RZ ;  /* 0x000000b8a81c723c */ /* 0x042ff000000418ff */
[----:B------:R-:W-:Y:S01]  /*4df0*/  HMMA.16816.F32.BF16 R32, R168, R186, RZ ;  /* 0x000000baa820723c */ /* 0x000fe200000418ff */
[----:B------:R-:W1:Y:S04]  /*4e00*/  LDSM.16.M88.4 R168, [R227+0x9000] ;  /* 0x00900000e3a8783b */ /* 0x000e680000000200 */
[----:B------:R-:W3:Y:S03]  /*4e10*/  LDSM.16.M88.4 R184, [R227+0x9800] ;  /* 0x00980000e3b8783b */ /* 0x000ee60000000200 */
[C---:B------:R-:W-:Y:S08]  /*4e20*/  HMMA.16816.F32.BF16 R4, R188.reuse, R192, R4 ;  /* 0x000000c0bc04723c */ /* 0x040ff00000041804 */
[C---:B------:R-:W-:Y:S01]  /*4e30*/  HMMA.16816.F32.BF16 R8, R188.reuse, R194, R8 ;  /* 0x000000c2bc08723c */ /* 0x040fe20000041808 */
[----:B------:R-:W-:Y:S07]  /*4e40*/  LDSM.16.M88.4 R192, [R229] ;  /* 0x00000000e5c0783b */ /* 0x000fee0000000200 */
[C---:B------:R-:W-:Y:S08]  /*4e50*/  HMMA.16816.F32.BF16 R12, R188.reuse, R196, R12 ;  /* 0x000000c4bc0c723c */ /* 0x040ff0000004180c */
[C---:B------:R-:W-:Y:S01]  /*4e60*/  HMMA.16816.F32.BF16 R16, R188.reuse, R198, R16 ;  /* 0x000000c6bc10723c */ /* 0x040fe20000041810 */
[----:B------:R-:W5:Y:S07]  /*4e70*/  LDSM.16.M88.4 R196, [R220] ;  /* 0x00000000dcc4783b */ /* 0x000f6e0000000200 */
[C---:B------:R-:W-:Y:S08]  /*4e80*/  HMMA.16816.F32.BF16 R20, R188.reuse, R200, R20 ;  /* 0x000000c8bc14723c */ /* 0x040ff00000041814 */
[C---:B------:R-:W-:Y:S01]  /*4e90*/  HMMA.16816.F32.BF16 R24, R188.reuse, R202, R24 ;  /* 0x000000cabc18723c */ /* 0x040fe20000041818 */
[----:B------:R-:W1:Y:S07]  /*4ea0*/  LDSM.16.M88.4 R200, [R220+0x800] ;  /* 0x00080000dcc8783b */ /* 0x000e6e0000000200 */
[C---:B------:R-:W-:Y:S08]  /*4eb0*/  HMMA.16816.F32.BF16 R28, R188.reuse, R204, R28 ;  /* 0x000000ccbc1c723c */ /* 0x040ff0000004181c */
[----:B------:R-:W-:Y:S01]  /*4ec0*/  HMMA.16816.F32.BF16 R32, R188, R206, R32 ;  /* 0x000000cebc20723c */ /* 0x000fe20000041820 */
[----:B------:R-:W3:Y:S04]  /*4ed0*/  LDSM.16.M88.4 R188, [R220+0x1000] ;  /* 0x00100000dcbc783b */ /* 0x000ee80000000200 */
[----:B------:R-:W3:Y:S03]  /*4ee0*/  LDSM.16.M88.4 R204, [R220+0x1800] ;  /* 0x00180000dccc783b */ /* 0x000ee60000000200 */
[C---:B----4-:R-:W-:Y:S08]  /*4ef0*/  HMMA.16816.F32.BF16 R4, R172.reuse, R176, R4 ;  /* 0x000000b0ac04723c */ /* 0x050ff00000041804 */
[C---:B------:R-:W-:Y:S01]  /*4f00*/  HMMA.16816.F32.BF16 R8, R172.reuse, R178, R8 ;  /* 0x000000b2ac08723c */ /* 0x040fe20000041808 */
[----:B------:R-:W-:Y:S07]  /*4f10*/  LDSM.16.M88.4 R176, [R233+0xa000] ;  /* 0x00a00000e9b0783b */ /* 0x000fee0000000200 */
[C---:B--2---:R-:W-:Y:S08]  /*4f20*/  HMMA.16816.F32.BF16 R12, R172.reuse, R180, R12 ;  /* 0x000000b4ac0c723c */ /* 0x044ff0000004180c */
[C---:B------:R-:W-:Y:S01]  /*4f30*/  HMMA.16816.F32.BF16 R16, R172.reuse, R182, R16 ;  /* 0x000000b6ac10723c */ /* 0x040fe20000041810 */
[----:B------:R-:W-:Y:S07]  /*4f40*/  LDSM.16.M88.4 R180, [R233+0xa800] ;  /* 0x00a80000e9b4783b */ /* 0x000fee0000000200 */
[C---:B-1----:R-:W-:Y:S08]  /*4f50*/  HMMA.16816.F32.BF16 R20, R172.reuse, R168, R20 ;  /* 0x000000a8ac14723c */ /* 0x042ff00000041814 */
[C---:B------:R-:W-:Y:S01]  /*4f60*/  HMMA.16816.F32.BF16 R24, R172.reuse, R170, R24 ;  /* 0x000000aaac18723c */ /* 0x040fe20000041818 */
[----:B------:R-:W1:Y:S07]  /*4f70*/  LDSM.16.M88.4 R168, [R234+0x2000] ;  /* 0x00200000eaa8783b */ /* 0x000e6e0000000200 */
[C---:B---3--:R-:W-:Y:S08]  /*4f80*/  HMMA.16816.F32.BF16 R28, R172.reuse, R184, R28 ;  /* 0x000000b8ac1c723c */ /* 0x048ff0000004181c */
[----:B------:R-:W-:Y:S01]  /*4f90*/  HMMA.16816.F32.BF16 R32, R172, R186, R32 ;  /* 0x000000baac20723c */ /* 0x000fe20000041820 */
[----:B------:R-:W2:Y:S04]  /*4fa0*/  LDSM.16.M88.4 R172, [R233+0xb000] ;  /* 0x00b00000e9ac783b */ /* 0x000ea80000000200 */
[----:B------:R-:W3:Y:S03]  /*4fb0*/  LDSM.16.M88.4 R184, [R233+0xb800] ;  /* 0x00b80000e9b8783b */ /* 0x000ee60000000200 */
[C---:B-----5:R-:W-:Y:S08]  /*4fc0*/  HMMA.16816.F32.BF16 R4, R192.reuse, R196, R4 ;  /* 0x000000c4c004723c */ /* 0x060ff00000041804 */
[C---:B------:R-:W-:Y:S01]  /*4fd0*/  HMMA.16816.F32.BF16 R8, R192.reuse, R198, R8 ;  /* 0x000000c6c008723c */ /* 0x040fe20000041808 */
[----:B------:R-:W-:Y:S07]  /*4fe0*/  LDSM.16.M88.4 R196, [R219] ;  /* 0x00000000dbc4783b */ /* 0x000fee0000000200 */
[C---:B------:R-:W-:Y:S08]  /*4ff0*/  HMMA.16816.F32.BF16 R12, R192.reuse, R200, R12 ;  /* 0x000000c8c00c723c */ /* 0x040ff0000004180c */
[C---:B------:R-:W-:Y:S01]  /*5000*/  HMMA.16816.F32.BF16 R16, R192.reuse, R202, R16 ;  /* 0x000000cac010723c */ /* 0x040fe20000041810 */
[----:B------:R-:W-:Y:S07]  /*5010*/  LDSM.16.M88.4 R200, [R218] ;  /* 0x00000000dac8783b */ /* 0x000fee0000000200 */
[C---:B------:R-:W-:Y:S08]  /*5020*/  HMMA.16816.F32.BF16 R20, R192.reuse, R188, R20 ;  /* 0x000000bcc014723c */ /* 0x040ff00000041814 */
[C---:B------:R-:W-:Y:S01]  /*5030*/  HMMA.16816.F32.BF16 R24, R192.reuse, R190, R24 ;  /* 0x000000bec018723c */ /* 0x040fe20000041818 */
[----:B------:R-:W4:Y:S07]  /*5040*/  LDSM.16.M88.4 R188, [R232+0x2000] ;  /* 0x00200000e8bc783b */ /* 0x000f2e0000000200 */
[C---:B------:R-:W-:Y:S08]  /*5050*/  HMMA.16816.F32.BF16 R28, R192.reuse, R204, R28 ;  /* 0x000000ccc01c723c */ /* 0x040ff0000004181c */
[----:B------:R-:W-:Y:S01]  /*5060*/  HMMA.16816.F32.BF16 R32, R192, R206, R32 ;  /* 0x000000cec020723c */ /* 0x000fe20000041820 */
[----:B------:R-:W5:Y:S04]  /*5070*/  LDSM.16.M88.4 R192, [R217] ;  /* 0x00000000d9c0783b */ /* 0x000f680000000200 */
[----:B------:R-:W3:Y:S03]  /*5080*/  LDSM.16.M88.4 R204, [R216] ;  /* 0x00000000d8cc783b */ /* 0x000ee60000000200 */
[C---:B-1----:R-:W-:Y:S08]  /*5090*/  HMMA.16816.F32.BF16 R4, R168.reuse, R176, R4 ;  /* 0x000000b0a804723c */ /* 0x042ff00000041804 */
[C---:B------:R-:W-:Y:S01]  /*50a0*/  HMMA.16816.F32.BF16 R8, R168.reuse, R178, R8 ;  /* 0x000000b2a808723c */ /* 0x040fe20000041808 */
[----:B------:R-:W-:Y:S07]  /*50b0*/  LDSM.16.M88.4 R176, [R227+0xa000] ;  /* 0x00a00000e3b0783b */ /* 0x000fee0000000200 */
[C---:B------:R-:W-:Y:S08]  /*50c0*/  HMMA.16816.F32.BF16 R12, R168.reuse, R180, R12 ;  /* 0x000000b4a80c723c */ /* 0x040ff0000004180c */
[C---:B------:R-:W-:Y:S01]  /*50d0*/  HMMA.16816.F32.BF16 R16, R168.reuse, R182, R16 ;  /* 0x000000b6a810723c */ /* 0x040fe20000041810 */
[----:B------:R-:W-:Y:S07]  /*50e0*/  LDSM.16.M88.4 R180, [R227+0xa800] ;  /* 0x00a80000e3b4783b */ /* 0x000fee0000000200 */
[C---:B--2---:R-:W-:Y:S08]  /*50f0*/  HMMA.16816.F32.BF16 R20, R168.reuse, R172, R20 ;  /* 0x000000aca814723c */ /* 0x044ff00000041814 */
[C---:B------:R-:W-:Y:S01]  /*5100*/  HMMA.16816.F32.BF16 R24, R168.reuse, R174, R24 ;  /* 0x000000aea818723c */ /* 0x040fe20000041818 */
[----:B------:R-:W1:Y:S07]  /*5110*/  LDSM.16.M88.4 R172, [R230+0x2000] ;  /* 0x00200000e6ac783b */ /* 0x000e6e0000000200 */
[C---:B---3--:R-:W-:Y:S08]  /*5120*/  HMMA.16816.F32.BF16 R28, R168.reuse, R184, R28 ;  /* 0x000000b8a81c723c */ /* 0x048ff0000004181c */
[----:B------:R-:W-:Y:S01]  /*5130*/  HMMA.16816.F32.BF16 R32, R168, R186, R32 ;  /* 0x000000baa820723c */ /* 0x000fe20000041820 */
[----:B------:R-:W2:Y:S04]  /*5140*/  LDSM.16.M88.4 R168, [R227+0xb000] ;  /* 0x00b00000e3a8783b */ /* 0x000ea80000000200 */
[----:B------:R-:W3:Y:S03]  /*5150*/  LDSM.16.M88.4 R184, [R227+0xb800] ;  /* 0x00b80000e3b8783b */ /* 0x000ee60000000200 */
[C---:B----4-:R-:W-:Y:S08]  /*5160*/  HMMA.16816.F32.BF16 R4, R188.reuse, R196, R4 ;  /* 0x000000c4bc04723c */ /* 0x050ff00000041804 */
[C---:B------:R-:W-:Y:S01]  /*5170*/  HMMA.16816.F32.BF16 R8, R188.reuse, R198, R8 ;  /* 0x000000c6bc08723c */ /* 0x040fe20000041808 */
[----:B------:R-:W-:Y:S07]  /*5180*/  LDSM.16.M88.4 R196, [R220+0x2000] ;  /* 0x00200000dcc4783b */ /* 0x000fee0000000200 */
[C---:B------:R-:W-:Y:S08]  /*5190*/  HMMA.16816.F32.BF16 R12, R188.reuse, R200, R12 ;  /* 0x000000c8bc0c723c */ /* 0x040ff0000004180c */
[C---:B------:R-:W-:Y:S01]  /*51a0*/  HMMA.16816.F32.BF16 R16, R188.reuse, R202, R16 ;  /* 0x000000cabc10723c */ /* 0x040fe20000041810 */
[----:B------:R-:W-:Y:S07]  /*51b0*/  LDSM.16.M88.4 R200, [R220+0x2800] ;  /* 0x00280000dcc8783b */ /* 0x000fee0000000200 */
[C---:B-----5:R-:W-:Y:S08]  /*51c0*/  HMMA.16816.F32.BF16 R20, R188.reuse, R192, R20 ;  /* 0x000000c0bc14723c */ /* 0x060ff00000041814 */
[C---:B------:R-:W-:Y:S01]  /*51d0*/  HMMA.16816.F32.BF16 R24, R188.reuse, R194, R24 ;  /* 0x000000c2bc18723c */ /* 0x040fe20000041818 */
[----:B------:R-:W4:Y:S07]  /*51e0*/  LDSM.16.M88.4 R192, [R229+0x2000] ;  /* 0x00200000e5c0783b */ /* 0x000f2e0000000200 */
[C---:B------:R-:W-:Y:S08]  /*51f0*/  HMMA.16816.F32.BF16 R28, R188.reuse, R204, R28 ;  /* 0x000000ccbc1c723c */ /* 0x040ff0000004181c */
[----:B------:R-:W-:Y:S01]  /*5200*/  HMMA.16816.F32.BF16 R32, R188, R206, R32 ;  /* 0x000000cebc20723c */ /* 0x000fe20000041820 */
[----:B------:R-:W5:Y:S04]  /*5210*/  LDSM.16.M88.4 R188, [R220+0x3000] ;  /* 0x00300000dcbc783b */ /* 0x000f680000000200 */
[----:B------:R-:W3:Y:S03]  /*5220*/  LDSM.16.M88.4 R204, [R220+0x3800] ;  /* 0x00380000dccc783b */ /* 0x000ee60000000200 */
        /* <DEDUP_REMOVED lines=15> */
[----:B------:R-:W-:Y:S07]  /*5320*/  LDSM.16.M88.4 R196, [R215] ;  /* 0x00000000d7c4783b */ /* 0x000fee0000000200 */
[C---:B------:R-:W-:Y:S08]  /*5330*/  HMMA.16816.F32.BF16 R12, R192.reuse, R200, R12 ;  /* 0x000000c8c00c723c */ /* 0x040ff0000004180c */
[C---:B------:R-:W-:Y:S01]  /*5340*/  HMMA.16816.F32.BF16 R16, R192.reuse, R202, R16 ;  /* 0x000000cac010723c */ /* 0x040fe20000041810 */
[----:B------:R-:W-:Y:S07]  /*5350*/  LDSM.16.M88.4 R200, [R214] ;  /* 0x00000000d6c8783b */ /* 0x000fee0000000200 */
[C---:B-----5:R-:W-:Y:S08]  /*5360*/  HMMA.16816.F32.BF16 R20, R192.reuse, R188, R20 ;  /* 0x000000bcc014723c */ /* 0x060ff00000041814 */
        /* <DEDUP_REMOVED lines=84> */
[C---:B-1----:R-:W-:Y:S01]  /*58b0*/  HMMA.16816.F32.BF16 R4, R172.reuse, R176, R4 ;  /* 0x000000b0ac04723c */ /* 0x042fe20000041804 */
[----:B------:R-:W-:Y:S04]  /*58c0*/  DEPBAR.LE SB0, 0x0 ;  /* 0x000080000000791a */ /* 0x000fe80000000000 */
[----:B------:R-:W-:Y:S03]  /*58d0*/  BAR.SYNC.DEFER_BLOCKING 0x0 ;  /* 0x0000000000007b1d */ /* 0x000fe60000010000 */
[C---:B------:R-:W-:Y:S08]  /*58e0*/  HMMA.16816.F32.BF16 R8, R172.reuse, R178, R8 ;  /* 0x000000b2ac08723c */ /* 0x040ff00000041808 */
[C---:B------:R-:W-:Y:S08]  /*58f0*/  HMMA.16816.F32.BF16 R12, R172.reuse, R180, R12 ;  /* 0x000000b4ac0c723c */ /* 0x040ff0000004180c */
[C---:B------:R-:W-:Y:S08]  /*5900*/  HMMA.16816.F32.BF16 R16, R172.reuse, R182, R16 ;  /* 0x000000b6ac10723c */ /* 0x040ff00000041810 */
[C---:B--2---:R-:W-:Y:S08]  /*5910*/  HMMA.16816.F32.BF16 R20, R172.reuse, R168, R20 ;  /* 0x000000a8ac14723c */ /* 0x044ff00000041814 */
[C---:B------:R-:W-:Y:S08]  /*5920*/  HMMA.16816.F32.BF16 R24, R172.reuse, R170, R24 ;  /* 0x000000aaac18723c */ /* 0x040ff00000041818 */
[C---:B---3--:R-:W-:Y:S08]  /*5930*/  HMMA.16816.F32.BF16 R28, R172.reuse, R184, R28 ;  /* 0x000000b8ac1c723c */ /* 0x048ff0000004181c */
[----:B------:R-:W-:Y:S08]  /*5940*/  HMMA.16816.F32.BF16 R32, R172, R186, R32 ;  /* 0x000000baac20723c */ /* 0x000ff00000041820 */
[C---:B----4-:R-:W-:Y:S08]  /*5950*/  HMMA.16816.F32.BF16 R4, R192.reuse, R196, R4 ;  /* 0x000000c4c004723c */ /* 0x050ff00000041804 */
[C---:B------:R-:W-:Y:S08]  /*5960*/  HMMA.16816.F32.BF16 R8, R192.reuse, R198, R8 ;  /* 0x000000c6c008723c */ /* 0x040ff00000041808 */
[C---:B------:R-:W-:Y:S08]  /*5970*/  HMMA.16816.F32.BF16 R12, R192.reuse, R200, R12 ;  /* 0x000000c8c00c723c */ /* 0x040ff0000004180c */
[C---:B------:R-:W-:Y:S08]  /*5980*/  HMMA.16816.F32.BF16 R16, R192.reuse, R202, R16 ;  /* 0x000000cac010723c */ /* 0x040ff00000041810 */
[C---:B-----5:R-:W-:Y:S08]  /*5990*/  HMMA.16816.F32.BF16 R20, R192.reuse, R188, R20 ;  /* 0x000000bcc014723c */ /* 0x060ff00000041814 */
[C---:B------:R-:W-:Y:S08]  /*59a0*/  HMMA.16816.F32.BF16 R24, R192.reuse, R190, R24 ;  /* 0x000000bec018723c */ /* 0x040ff00000041818 */
[C---:B------:R-:W-:Y:S08]  /*59b0*/  HMMA.16816.F32.BF16 R28, R192.reuse, R204, R28 ;  /* 0x000000ccc01c723c */ /* 0x040ff0000004181c */
[----:B------:R-:W-:Y:S01]  /*59c0*/  HMMA.16816.F32.BF16 R32, R192, R206, R32 ;  /* 0x000000cec020723c */ /* 0x000fe20000041820 */
[----:B------:R-:W-:-:S07]  /*59d0*/  @P0 BRA `(.L_x_9) ;  /* 0xffffed9000000947 */ /* 0x000fce000383ffff */
.L_x_8:
[----:B-1----:R-:W-:Y:S01]  /*59e0*/  FMNMX.FTZ R2, R4, R165, !PT ;  /* 0x000000a504027209 */ /* 0x002fe20007810000 */
[----:B------:R-:W-:Y:S01]  /*59f0*/  LDSM.16.MT88.4 R172, [R226+0x10000] ;  /* 0x01000000e2ac783b */ /* 0x000fe20000004200 */
[----:B------:R-:W-:Y:S01]  /*5a00*/  FMNMX.FTZ R164, R6, R0, !PT ;  /* 0x0000000006a47209 */ /* 0x000fe20007810000 */
[----:B------:R-:W-:Y:S01]  /*5a10*/  UIADD3 UR14, UR14, -0x1, URZ ;  /* 0xffffffff0e0e7890 */ /* 0x000fe2000fffe03f */
[----:B------:R-:W-:Y:S02]  /*5a20*/  FMNMX.FTZ R3, R5, R2, !PT ;  /* 0x0000000205037209 */ /* 0x000fe40007810000 */
[----:B------:R-:W-:Y:S02]  /*5a30*/  FMNMX.FTZ R167, R7, R164, !PT ;  /* 0x000000a407a77209 */ /* 0x000fe40007810000 */
[----:B------:R-:W-:Y:S01]  /*5a40*/  FMNMX.FTZ R2, R8, R3, !PT ;  /* 0x0000000308027209 */ /* 0x000fe20007810000 */
[----:B------:R-:W-:Y:S01]  /*5a50*/  LDSM.16.MT88.4 R176, [R225+0x10000] ;  /* 0x01000000e1b0783b */ /* 0x000fe20000004200 */
[----:B------:R-:W-:Y:S02]  /*5a60*/  FMNMX.FTZ R164, R10, R167, !PT ;  /* 0x000000a70aa47209 */ /* 0x000fe40007810000 */
        /* <DEDUP_REMOVED lines=23> */
[----:B------:R-:W-:Y:S04]  /*5be0*/  FMNMX.FTZ R3, R29, R2, !PT ;  /* 0x000000021d037209 */ /* 0x000fe80007810000 */
[----:B------:R-:W-:Y:S02]  /*5bf0*/  FMNMX.FTZ R2, R32, R3, !PT ;  /* 0x0000000320027209 */ /* 0x000fe40007810000 */
[----:B------:R-:W-:Y:S02]  /*5c00*/  FMNMX.FTZ R3, R31, R164, !PT ;  /* 0x000000a41f037209 */ /* 0x000fe40007810000 */
[----:B------:R-:W-:Y:S02]  /*5c10*/  FMNMX.FTZ R168, R33, R2, !PT ;  /* 0x0000000221a87209 */ /* 0x000fe40007810000 */
[----:B------:R-:W-:Y:S03]  /*5c20*/  FMNMX.FTZ R2, R34, R3, !PT ;  /* 0x0000000322027209 */ /* 0x000fe60007810000 */
[----:B------:R-:W-:Y:S01]  /*5c30*/  SHFL.BFLY PT, R3, R168, 0x2, 0x1f ;  /* 0x0c401f00a8037f89 */ /* 0x000fe200000e0000 */
[----:B------:R-:W-:Y:S07]  /*5c40*/  FMNMX.FTZ R169, R35, R2, !PT ;  /* 0x0000000223a97209 */ /* 0x000fee0007810000 */
[----:B------:R-:W1:Y:S02]  /*5c50*/  SHFL.BFLY PT, R2, R169, 0x2, 0x1f ;  /* 0x0c401f00a9027f89 */ /* 0x000e6400000e0000 */
[----:B-1----:R-:W-:Y:S02]  /*5c60*/  FMNMX.FTZ R166, R169, R2, !PT ;  /* 0x00000002a9a67209 */ /* 0x002fe40007810000 */
[----:B------:R-:W-:Y:S04]  /*5c70*/  FMNMX.FTZ R171, R168, R3, !PT ;  /* 0x00000003a8ab7209 */ /* 0x000fe80007810000 */
[----:B------:R-:W1:Y:S08]  /*5c80*/  SHFL.BFLY PT, R3, R166, 0x1, 0x1f ;  /* 0x0c201f00a6037f89 */ /* 0x000e7000000e0000 */
[----:B------:R-:W2:Y:S01]  /*5c90*/  SHFL.BFLY PT, R164, R171, 0x1, 0x1f ;  /* 0x0c201f00aba47f89 */ /* 0x000ea200000e0000 */
[----:B-1----:R-:W-:Y:S05]  /*5ca0*/  FMNMX.FTZ R3, R166, R3, !PT ;  /* 0x00000003a6037209 */ /* 0x002fea0007810000 */
[----:B------:R-:W-:Y:S01]  /*5cb0*/  FMUL.FTZ R195, R3, c[0x0][0x23c] ;  /* 0x00008f0003c37a20 */ /* 0x000fe20000410000 */
[----:B--2---:R-:W-:Y:S02]  /*5cc0*/  FMNMX.FTZ R164, R171, R164, !PT ;  /* 0x000000a4aba47209 */ /* 0x004fe40007810000 */
[----:B------:R-:W1:Y:S02]  /*5cd0*/  LDSM.16.MT88.4 R168, [R228+0x10000] ;  /* 0x01000000e4a8783b */ /* 0x000e640000004200 */
[C---:B------:R-:W-:Y:S01]  /*5ce0*/  FSETP.NEU.FTZ.AND P1, PT, R164.reuse, -INF , PT ;  /* 0xff800000a400780b */ /* 0x040fe20003f3d000 */
[C---:B------:R-:W-:Y:S02]  /*5cf0*/  FADD.FTZ R2, -R164.reuse, R165 ;  /* 0x000000a5a4027221 */ /* 0x040fe40000010100 */
[----:B------:R-:W-:Y:S02]  /*5d00*/  FMUL.FTZ R196, R164, c[0x0][0x23c] ;  /* 0x00008f00a4c47a20 */ /* 0x000fe40000410000 */
[----:B------:R-:W-:Y:S02]  /*5d10*/  FMUL.FTZ R167, R2, c[0x0][0x23c] ;  /* 0x00008f0002a77a20 */ /* 0x000fe40000410000 */
[C---:B------:R-:W-:Y:S01]  /*5d20*/  FADD.FTZ R165, -R3.reuse, R0 ;  /* 0x0000000003a57221 */ /* 0x040fe20000010100 */
[----:B------:R-:W-:Y:S01]  /*5d30*/  FSEL R196, R196, RZ, P1 ;  /* 0x000000ffc4c47208 */ /* 0x000fe20000800000 */
[----:B------:R2:W3:Y:S01]  /*5d40*/  MUFU.EX2 R2, R167 ;  /* 0x000000a700027308 */ /* 0x0004e20000000800 */
[----:B------:R-:W-:Y:S01]  /*5d50*/  FSETP.NEU.FTZ.AND P1, PT, R3, -INF , PT ;  /* 0xff8000000300780b */ /* 0x000fe20003f3d000 */
[----:B------:R-:W-:Y:S01]  /*5d60*/  FMUL.FTZ R0, R165, c[0x0][0x23c] ;  /* 0x00008f00a5007a20 */ /* 0x000fe20000410000 */
[----:B------:R-:W-:Y:S01]  /*5d70*/  MOV R165, R164 ;  /* 0x000000a400a57202 */ /* 0x000fe20000000f00 */
[--C-:B------:R-:W-:Y:S01]  /*5d80*/  FFMA.FTZ R166, R4, c[0x0][0x23c], -R196.reuse ;  /* 0x00008f0004a67a23 */ /* 0x100fe200000108c4 */
[----:B------:R-:W-:Y:S01]  /*5d90*/  FSEL R195, R195, RZ, P1 ;  /* 0x000000ffc3c37208 */ /* 0x000fe20000800000 */
[--C-:B------:R-:W-:Y:S02]  /*5da0*/  FFMA.FTZ R5, R5, c[0x0][0x23c], -R196.reuse ;  /* 0x00008f0005057a23 */ /* 0x100fe400000108c4 */
[--C-:B------:R-:W-:Y:S02]  /*5db0*/  FFMA.FTZ R192, R9, c[0x0][0x23c], -R196.reuse ;  /* 0x00008f0009c07a23 */ /* 0x100fe400000108c4 */
[--C-:B------:R-:W-:Y:S01]  /*5dc0*/  FFMA.FTZ R6, R6, c[0x0][0x23c], -R195.reuse ;  /* 0x00008f0006067a23 */ /* 0x100fe200000108c3 */
[----:B------:R-:W4:Y:S01]  /*5dd0*/  MUFU.EX2 R0, R0 ;  /* 0x0000000000007308 */ /* 0x000f220000000800 */
[--C-:B------:R-:W-:Y:S02]  /*5de0*/  FFMA.FTZ R7, R7, c[0x0][0x23c], -R195.reuse ;  /* 0x00008f0007077a23 */ /* 0x100fe400000108c3 */
[--C-:B------:R-:W-:Y:S02]  /*5df0*/  FFMA.FTZ R193, R10, c[0x0][0x23c], -R195.reuse ;  /* 0x00008f000ac17a23 */ /* 0x100fe400000108c3 */
[--C-:B------:R-:W-:Y:S02]  /*5e00*/  FFMA.FTZ R194, R11, c[0x0][0x23c], -R195.reuse ;  /* 0x00008f000bc27a23 */ /* 0x100fe400000108c3 */
[--C-:B------:R-:W-:Y:S02]  /*5e10*/  FFMA.FTZ R205, R32, c[0x0][0x23c], -R196.reuse ;  /* 0x00008f0020cd7a23 */ /* 0x100fe400000108c4 */
[--C-:B------:R-:W-:Y:S01]  /*5e20*/  FFMA.FTZ R206, R34, c[0x0][0x23c], -R195.reuse ;  /* 0x00008f0022ce7a23 */ /* 0x100fe200000108c3 */
[----:B------:R-:W-:Y:S01]  /*5e30*/  MUFU.EX2 R166, R166 ;  /* 0x000000a600a67308 */ /* 0x000fe20000000800 */
[--C-:B------:R-:W-:Y:S02]  /*5e40*/  FFMA.FTZ R197, R12, c[0x0][0x23c], -R196.reuse ;  /* 0x00008f000cc57a23 */ /* 0x100fe400000108c4 */
[--C-:B--2---:R-:W-:Y:S02]  /*5e50*/  FFMA.FTZ R167, R8, c[0x0][0x23c], -R196.reuse ;  /* 0x00008f0008a77a23 */ /* 0x104fe400000108c4 */
[C---:B---3--:R-:W-:Y:S02]  /*5e60*/  FMUL.FTZ R8, R2.reuse, R160 ;  /* 0x000000a002087220 */ /* 0x048fe40000410000 */
[C---:B------:R-:W-:Y:S02]  /*5e70*/  FMUL.FTZ R9, R2.reuse, R161 ;  /* 0x000000a102097220 */ /* 0x040fe40000410000 */
[C---:B------:R-:W-:Y:S01]  /*5e80*/  FMUL.FTZ R36, R2.reuse, R36 ;  /* 0x0000002402247220 */ /* 0x040fe20000410000 */
[----:B------:R-:W2:Y:S01]  /*5e90*/  MUFU.EX2 R5, R5 ;  /* 0x0000000500057308 */ /* 0x000ea20000000800 */
[C---:B------:R-:W-:Y:S02]  /*5ea0*/  FMUL.FTZ R37, R2.reuse, R37 ;  /* 0x0000002502257220 */ /* 0x040fe40000410000 */
[----:B------:R-:W-:Y:S02]  /*5eb0*/  FMUL.FTZ R40, R2, R40 ;  /* 0x0000002802287220 */ /* 0x000fe40000410000 */
[C---:B----4-:R-:W-:Y:S02]  /*5ec0*/  FMUL.FTZ R10, R0.reuse, R162 ;  /* 0x000000a2000a7220 */ /* 0x050fe40000410000 */
[C---:B------:R-:W-:Y:S02]  /*5ed0*/  FMUL.FTZ R11, R0.reuse, R163 ;  /* 0x000000a3000b7220 */ /* 0x040fe40000410000 */
[C---:B------:R-:W-:Y:S01]  /*5ee0*/  FMUL.FTZ R38, R0.reuse, R38 ;  /* 0x0000002600267220 */ /* 0x040fe20000410000 */
[----:B------:R-:W-:Y:S01]  /*5ef0*/  MUFU.EX2 R6, R6 ;  /* 0x0000000600067308 */ /* 0x000fe20000000800 */
[----:B------:R-:W-:Y:S02]  /*5f00*/  FMUL.FTZ R39, R0, R39 ;  /* 0x0000002700277220 */ /* 0x000fe40000410000 */
[----:B------:R-:W-:Y:S02]  /*5f10*/  FMUL.FTZ R41, R2, R41 ;  /* 0x0000002902297220 */ /* 0x000fe40000410000 */
[C---:B------:R-:W-:Y:S02]  /*5f20*/  FMUL.FTZ R42, R0.reuse, R42 ;  /* 0x0000002a002a7220 */ /* 0x040fe40000410000 */
[----:B------:R-:W-:Y:S02]  /*5f30*/  FMUL.FTZ R43, R0, R43 ;  /* 0x0000002b002b7220 */ /* 0x000fe40000410000 */
[C---:B------:R-:W-:Y:S01]  /*5f40*/  FMUL.FTZ R44, R2.reuse, R44 ;  /* 0x0000002c022c7220 */ /* 0x040fe20000410000 */
[----:B------:R-:W3:Y:S01]  /*5f50*/  MUFU.EX2 R7, R7 ;  /* 0x0000000700077308 */ /* 0x000ee20000000800 */
[----:B------:R-:W-:Y:S02]  /*5f60*/  FMUL.FTZ R45, R2, R45 ;  /* 0x0000002d022d7220 */ /* 0x000fe40000410000 */
[C---:B------:R-:W-:Y:S01]  /*5f70*/  FMUL.FTZ R46, R0.reuse, R46 ;  /* 0x0000002e002e7220 */ /* 0x040fe20000410000 */
[----:B--2---:R-:W-:Y:S01]  /*5f80*/  F2FP.BF16.PACK_AB R160, R5, R166 ;  /* 0x000000a605a0723e */ /* 0x004fe200000010ff */
[----:B------:R-:W-:Y:S02]  /*5f90*/  FMUL.FTZ R47, R0, R47 ;  /* 0x0000002f002f7220 */ /* 0x000fe40000410000 */
[C---:B------:R-:W-:Y:S02]  /*5fa0*/  FMUL.FTZ R12, R2.reuse, R156 ;  /* 0x0000009c020c7220 */ /* 0x040fe40000410000 */
[C---:B------:R-:W-:Y:S01]  /*5fb0*/  FMUL.FTZ R48, R2.reuse, R48 ;  /* 0x0000003002307220 */ /* 0x040fe20000410000 */
[----:B------:R-:W-:Y:S01]  /*5fc0*/  MUFU.EX2 R167, R167 ;  /* 0x000000a700a77308 */ /* 0x000fe20000000800 */
[----:B------:R-:W-:Y:S02]  /*5fd0*/  FMUL.FTZ R49, R2, R49 ;  /* 0x0000003102317220 */ /* 0x000fe40000410000 */
[C---:B------:R-:W-:Y:S02]  /*5fe0*/  FMUL.FTZ R50, R0.reuse, R50 ;  /* 0x0000003200327220 */ /* 0x040fe40000410000 */
[----:B------:R-:W-:Y:S02]  /*5ff0*/  FMUL.FTZ R51, R0, R51 ;  /* 0x0000003300337220 */ /* 0x000fe40000410000 */
[C---:B------:R-:W-:Y:S02]  /*6000*/  FMUL.FTZ R52, R2.reuse, R52 ;  /* 0x0000003402347220 */ /* 0x040fe40000410000 */
[----:B------:R-:W-:Y:S01]  /*6010*/  FMUL.FTZ R53, R2, R53 ;  /* 0x0000003502357220 */ /* 0x000fe20000410000 */
[----:B------:R-:W2:Y:S01]  /*6020*/  MUFU.EX2 R192, R192 ;  /* 0x000000c000c07308 */ /* 0x000ea20000000800 */
[C---:B------:R-:W-:Y:S02]  /*6030*/  FMUL.FTZ R54, R0.reuse, R54 ;  /* 0x0000003600367220 */ /* 0x040fe40000410000 */
[----:B------:R-:W-:Y:S01]  /*6040*/  FMUL.FTZ R55, R0, R55 ;  /* 0x0000003700377220 */ /* 0x000fe20000410000 */
[----:B---3--:R-:W-:Y:S01]  /*6050*/  F2FP.BF16.PACK_AB R161, R7, R6 ;  /* 0x0000000607a1723e */ /* 0x008fe200000010ff */
[C---:B------:R-:W-:Y:S02]  /*6060*/  FMUL.FTZ R56, R2.reuse, R56 ;  /* 0x0000003802387220 */ /* 0x040fe40000410000 */
[----:B------:R-:W-:Y:S02]  /*6070*/  FMUL.FTZ R57, R2, R57 ;  /* 0x0000003902397220 */ /* 0x000fe40000410000 */
[C---:B------:R-:W-:Y:S01]  /*6080*/  FMUL.FTZ R58, R0.reuse, R58 ;  /* 0x0000003a003a7220 */ /* 0x040fe20000410000 */
[----:B------:R-:W-:Y:S01]  /*6090*/  MUFU.EX2 R193, R193 ;  /* 0x000000c100c17308 */ /* 0x000fe20000000800 */
[----:B------:R-:W-:Y:S02]  /*60a0*/  FMUL.FTZ R59, R0, R59 ;  /* 0x0000003b003b7220 */ /* 0x000fe40000410000 */
[C---:B------:R-:W-:Y:S02]  /*60b0*/  FMUL.FTZ R60, R2.reuse, R60 ;  /* 0x0000003c023c7220 */ /* 0x040fe40000410000 */
[----:B------:R-:W-:Y:S02]  /*60c0*/  FMUL.FTZ R61, R2, R61 ;  /* 0x0000003d023d7220 */ /* 0x000fe40000410000 */
[C---:B------:R-:W-:Y:S02]  /*60d0*/  FMUL.FTZ R62, R0.reuse, R62 ;  /* 0x0000003e003e7220 */ /* 0x040fe40000410000 */
[----:B------:R-:W-:Y:S01]  /*60e0*/  FMUL.FTZ R63, R0, R63 ;  /* 0x0000003f003f7220 */ /* 0x000fe20000410000 */
[----:B------:R-:W3:Y:S01]  /*60f0*/  MUFU.EX2 R194, R194 ;  /* 0x000000c200c27308 */ /* 0x000ee20000000800 */
[C---:B------:R-:W-:Y:S02]  /*6100*/  FMUL.FTZ R64, R2.reuse, R64 ;  /* 0x0000004002407220 */ /* 0x040fe40000410000 */
[----:B------:R-:W-:Y:S01]  /*6110*/  FMUL.FTZ R65, R2, R65 ;  /* 0x0000004102417220 */ /* 0x000fe20000410000 */
[----:B--2---:R-:W-:Y:S01]  /*6120*/  F2FP.BF16.PACK_AB R162, R192, R167 ;  /* 0x000000a7c0a2723e */ /* 0x004fe200000010ff */
        /* <DEDUP_REMOVED lines=9> */
[----:B------:R-:W-:Y:S01]  /*61c0*/  MUFU.EX2 R205, R205 ;  /* 0x000000cd00cd7308 */ /* 0x000fe20000000800 */
[C---:B------:R-:W-:Y:S02]  /*61d0*/  FMUL.FTZ R74, R0.reuse, R74 ;  /* 0x0000004a004a7220 */ /* 0x040fe40000410000 */
[----:B------:R-:W-:Y:S01]  /*61e0*/  FMUL.FTZ R75, R0, R75 ;  /* 0x0000004b004b7220 */ /* 0x000fe20000410000 */
[----:B---3--:R-:W-:Y:S01]  /*61f0*/  F2FP.BF16.PACK_AB R163, R194, R193 ;  /* 0x000000c1c2a3723e */ /* 0x008fe200000010ff */
[C---:B------:R-:W-:Y:S02]  /*6200*/  FMUL.FTZ R76, R2.reuse, R76 ;  /* 0x0000004c024c7220 */ /* 0x040fe40000410000 */
[----:B------:R-:W-:Y:S02]  /*6210*/  FMUL.FTZ R77, R2, R77 ;  /* 0x0000004d024d7220 */ /* 0x000fe40000410000 */
[C---:B------:R-:W-:Y:S01]  /*6220*/  FMUL.FTZ R78, R0.reuse, R78 ;  /* 0x0000004e004e7220 */ /* 0x040fe20000410000 */
[----:B------:R-:W-:Y:S01]  /*6230*/  MUFU.EX2 R206, R206 ;  /* 0x000000ce00ce7308 */ /* 0x000fe20000000800 */
[C---:B-1----:R-:W-:Y:S05]  /*6240*/  HMMA.16816.F32.BF16 R8, R160.reuse, R168, R8 ;  /* 0x000000a8a008723c */ /* 0x042fea0000041808 */
[----:B------:R-:W-:Y:S02]  /*6250*/  FMUL.FTZ R79, R0, R79 ;  /* 0x0000004f004f7220 */ /* 0x000fe40000410000 */
[C---:B------:R-:W-:Y:S01]  /*6260*/  FMUL.FTZ R80, R2.reuse, R80 ;  /* 0x0000005002507220 */ /* 0x040fe20000410000 */
[C---:B------:R-:W-:Y:S01]  /*6270*/  HMMA.16816.F32.BF16 R36, R160.reuse, R170, R36 ;  /* 0x000000aaa024723c */ /* 0x040fe20000041824 */
[----:B------:R-:W1:Y:S03]  /*6280*/  LDSM.16.MT88.4 R168, [R224+0x10000] ;  /* 0x01000000e0a8783b */ /* 0x000e660000004200 */
[----:B------:R-:W-:Y:S02]  /*6290*/  FMUL.FTZ R81, R2, R81 ;  /* 0x0000005102517220 */ /* 0x000fe40000410000 */
[C---:B------:R-:W-:Y:S02]  /*62a0*/  FMUL.FTZ R82, R0.reuse, R82 ;  /* 0x0000005200527220 */ /* 0x040fe40000410000 */
[C---:B------:R-:W-:Y:S04]  /*62b0*/  HMMA.16816.F32.BF16 R40, R160.reuse, R172, R40 ;  /* 0x000000aca028723c */ /* 0x040fe80000041828 */
[----:B------:R-:W-:Y:S02]  /*62c0*/  FMUL.FTZ R83, R0, R83 ;  /* 0x0000005300537220 */ /* 0x000fe40000410000 */
[C---:B------:R-:W-:Y:S02]  /*62d0*/  FMUL.FTZ R84, R2.reuse, R84 ;  /* 0x0000005402547220 */ /* 0x040fe40000410000 */
[C---:B------:R-:W-:Y:S01]  /*62e0*/  HMMA.16816.F32.BF16 R44, R160.reuse, R174, R44 ;  /* 0x000000aea02c723c */ /* 0x040fe2000004182c */
[----:B------:R-:W2:Y:S03]  /*62f0*/  LDSM.16.MT88.4 R172, [R228+0x12000] ;  /* 0x01200000e4ac783b */ /* 0x000ea60000004200 */
[----:B------:R-:W-:Y:S02]  /*6300*/  FMUL.FTZ R85, R2, R85 ;  /* 0x0000005502557220 */ /* 0x000fe40000410000 */
[C---:B------:R-:W-:Y:S02]  /*6310*/  FMUL.FTZ R86, R0.reuse, R86 ;  /* 0x0000005600567220 */ /* 0x040fe40000410000 */
[C---:B------:R-:W-:Y:S04]  /*6320*/  HMMA.16816.F32.BF16 R48, R160.reuse, R176, R48 ;  /* 0x000000b0a030723c */ /* 0x040fe80000041830 */
[----:B------:R-:W-:Y:S02]  /*6330*/  FMUL.FTZ R87, R0, R87 ;  /* 0x0000005700577220 */ /* 0x000fe40000410000 */
[C---:B------:R-:W-:Y:S02]  /*6340*/  FMUL.FTZ R88, R2.reuse, R88 ;  /* 0x0000005802587220 */ /* 0x040fe40000410000 */
[C---:B------:R-:W-:Y:S01]  /*6350*/  HMMA.16816.F32.BF16 R52, R160.reuse, R178, R52 ;  /* 0x000000b2a034723c */ /* 0x040fe20000041834 */
[----:B------:R-:W3:Y:S03]  /*6360*/  LDSM.16.MT88.4 R176, [R226+0x12000] ;  /* 0x01200000e2b0783b */ /* 0x000ee60000004200 */
[----:B------:R-:W-:Y:S02]  /*6370*/  FMUL.FTZ R89, R2, R89 ;  /* 0x0000005902597220 */ /* 0x000fe40000410000 */
[C---:B------:R-:W-:Y:S02]  /*6380*/  FMUL.FTZ R90, R0.reuse, R90 ;  /* 0x0000005a005a7220 */ /* 0x040fe40000410000 */
[----:B------:R-:W-:Y:S01]  /*6390*/  FMUL.FTZ R91, R0, R91 ;  /* 0x0000005b005b7220 */ /* 0x000fe20000410000 */
[C---:B-1----:R-:W-:Y:S03]  /*63a0*/  HMMA.16816.F32.BF16 R56, R160.reuse, R168, R56 ;  /* 0x000000a8a038723c */ /* 0x042fe60000041838 */
[C---:B------:R-:W-:Y:S02]  /*63b0*/  FMUL.FTZ R92, R2.reuse, R92 ;  /* 0x0000005c025c7220 */ /* 0x040fe40000410000 */
[----:B------:R-:W-:Y:S02]  /*63c0*/  FMUL.FTZ R93, R2, R93 ;  /* 0x0000005d025d7220 */ /* 0x000fe40000410000 */
[C---:B------:R-:W-:Y:S01]  /*63d0*/  FMUL.FTZ R94, R0.reuse, R94 ;  /* 0x0000005e005e7220 */ /* 0x040fe20000410000 */
[C---:B------:R-:W-:Y:S01]  /*63e0*/  HMMA.16816.F32.BF16 R60, R160.reuse, R170, R60 ;  /* 0x000000aaa03c723c */ /* 0x040fe2000004183c */
[----:B------:R-:W1:Y:S03]  /*63f0*/  LDSM.16.MT88.4 R168, [R225+0x12000] ;  /* 0x01200000e1a8783b */ /* 0x000e660000004200 */
[----:B------:R-:W-:Y:S02]  /*6400*/  FMUL.FTZ R95, R0, R95 ;  /* 0x0000005f005f7220 */ /* 0x000fe40000410000 */
[C---:B------:R-:W-:Y:S02]  /*6410*/  FMUL.FTZ R96, R2.reuse, R96 ;  /* 0x0000006002607220 */ /* 0x040fe40000410000 */
[C---:B--2---:R-:W-:Y:S04]  /*6420*/  HMMA.16816.F32.BF16 R64, R160.reuse, R172, R64 ;  /* 0x000000aca040723c */ /* 0x044fe80000041840 */
[----:B------:R-:W-:Y:S02]  /*6430*/  FMUL.FTZ R97, R2, R97 ;  /* 0x0000006102617220 */ /* 0x000fe40000410000 */
[C---:B------:R-:W-:Y:S02]  /*6440*/  FMUL.FTZ R98, R0.reuse, R98 ;  /* 0x0000006200627220 */ /* 0x040fe40000410000 */
[C---:B------:R-:W-:Y:S01]  /*6450*/  HMMA.16816.F32.BF16 R68, R160.reuse, R174, R68 ;  /* 0x000000aea044723c */ /* 0x040fe20000041844 */
[----:B------:R-:W2:Y:S03]  /*6460*/  LDSM.16.MT88.4 R172, [R224+0x12000] ;  /* 0x01200000e0ac783b */ /* 0x000ea60000004200 */
[----:B------:R-:W-:Y:S02]  /*6470*/  FMUL.FTZ R99, R0, R99 ;  /* 0x0000006300637220 */ /* 0x000fe40000410000 */
[C---:B------:R-:W-:Y:S02]  /*6480*/  FMUL.FTZ R100, R2.reuse, R100 ;  /* 0x0000006402647220 */ /* 0x040fe40000410000 */
[C---:B---3--:R-:W-:Y:S04]  /*6490*/  HMMA.16816.F32.BF16 R72, R160.reuse, R176, R72 ;  /* 0x000000b0a048723c */ /* 0x048fe80000041848 */
        /* <DEDUP_REMOVED lines=52> */
[----:B------:R-:W-:Y:S03]  /*67e0*/  FMUL.FTZ R133, R2, R133 ;  /* 0x0000008502857220 */ /* 0x000fe60000410000 */
[C---:B-1----:R-:W-:Y:S03]  /*67f0*/  HMMA.16816.F32.BF16 R128, R160.reuse, R168, R128 ;  /* 0x000000a8a080723c */ /* 0x042fe60000041880 */
[C---:B------:R-:W-:Y:S02]  /*6800*/  FMUL.FTZ R134, R0.reuse, R134 ;  /* 0x0000008600867220 */ /* 0x040fe40000410000 */
[----:B------:R-:W-:Y:S02]  /*6810*/  FMUL.FTZ R135, R0, R135 ;  /* 0x0000008700877220 */ /* 0x000fe40000410000 */
[--C-:B------:R-:W-:Y:S02]  /*6820*/  FFMA.FTZ R198, R13, c[0x0][0x23c], -R196.reuse ;  /* 0x00008f000dc67a23 */ /* 0x100fe400000108c4 */
[----:B------:R-:W-:Y:S03]  /*6830*/  FMUL.FTZ R13, R2, R157 ;  /* 0x0000009d020d7220 */ /* 0x000fe60000410000 */
[C---:B------:R-:W-:Y:S01]  /*6840*/  HMMA.16816.F32.BF16 R132, R160.reuse, R170, R132 ;  /* 0x000000aaa084723c */ /* 0x040fe20000041884 */
[----:B------:R-:W-:Y:S01]  /*6850*/  LDSM.16.MT88.4 R168, [R228+0x10800] ;  /* 0x01080000e4a8783b */ /* 0x000fe20000004200 */
[----:B------:R-:W1:Y:S01]  /*6860*/  MUFU.EX2 R198, R198 ;  /* 0x000000c600c67308 */ /* 0x000e620000000800 */
[--C-:B------:R-:W-:Y:S02]  /*6870*/  FFMA.FTZ R199, R14, c[0x0][0x23c], -R195.reuse ;  /* 0x00008f000ec77a23 */ /* 0x100fe400000108c3 */
[C---:B------:R-:W-:Y:S02]  /*6880*/  FMUL.FTZ R14, R0.reuse, R158 ;  /* 0x0000009e000e7220 */ /* 0x040fe40000410000 */
[--C-:B------:R-:W-:Y:S02]  /*6890*/  FFMA.FTZ R200, R15, c[0x0][0x23c], -R195.reuse ;  /* 0x00008f000fc87a23 */ /* 0x100fe400000108c3 */
[----:B------:R-:W-:Y:S02]  /*68a0*/  FMUL.FTZ R15, R0, R159 ;  /* 0x0000009f000f7220 */ /* 0x000fe40000410000 */
[----:B------:R-:W4:Y:S01]  /*68b0*/  LDSM.16.MT88.4 R156, [R224+0x16000] ;  /* 0x01600000e09c783b */ /* 0x000f220000004200 */
[C---:B------:R-:W-:Y:S01]  /*68c0*/  FMUL.FTZ R136, R2.reuse, R136 ;  /* 0x0000008802887220 */ /* 0x040fe20000410000 */
[----:B------:R-:W-:Y:S01]  /*68d0*/  MUFU.EX2 R199, R199 ;  /* 0x000000c700c77308 */ /* 0x000fe20000000800 */
[----:B------:R-:W-:Y:S02]  /*68e0*/  FMUL.FTZ R137, R2, R137 ;  /* 0x0000008902897220 */ /* 0x000fe40000410000 */
[C---:B------:R-:W-:Y:S02]  /*68f0*/  FMUL.FTZ R138, R0.reuse, R138 ;  /* 0x0000008a008a7220 */ /* 0x040fe40000410000 */
[----:B------:R-:W-:Y:S02]  /*6900*/  FMUL.FTZ R139, R0, R139 ;  /* 0x0000008b008b7220 */ /* 0x000fe40000410000 */
[C---:B------:R-:W-:Y:S02]  /*6910*/  FMUL.FTZ R140, R2.reuse, R140 ;  /* 0x0000008c028c7220 */ /* 0x040fe40000410000 */
[----:B------:R-:W-:Y:S01]  /*6920*/  FMUL.FTZ R141, R2, R141 ;  /* 0x0000008d028d7220 */ /* 0x000fe20000410000 */
[----:B------:R-:W5:Y:S01]  /*6930*/  MUFU.EX2 R200, R200 ;  /* 0x000000c800c87308 */ /* 0x000f620000000800 */
[C---:B------:R-:W-:Y:S01]  /*6940*/  FMUL.FTZ R142, R0.reuse, R142 ;  /* 0x0000008e008e7220 */ /* 0x040fe20000410000 */
[C---:B--2---:R-:W-:Y:S03]  /*6950*/  HMMA.16816.F32.BF16 R136, R160.reuse, R172, R136 ;  /* 0x000000aca088723c */ /* 0x044fe60000041888 */
[----:B------:R-:W-:Y:S02]  /*6960*/  FMUL.FTZ R143, R0, R143 ;  /* 0x0000008f008f7220 */ /* 0x000fe40000410000 */
[--C-:B------:R-:W-:Y:S02]  /*6970*/  FFMA.FTZ R201, R16, c[0x0][0x23c], -R196.reuse ;  /* 0x00008f0010c97a23 */ /* 0x100fe400000108c4 */
[----:B------:R-:W-:Y:S01]  /*6980*/  FFMA.FTZ R202, R17, c[0x0][0x23c], -R196 ;  /* 0x00008f0011ca7a23 */ /* 0x000fe200000108c4 */
[C---:B------:R-:W-:Y:S01]  /*6990*/  HMMA.16816.F32.BF16 R12, R160.reuse, R174, R12 ;  /* 0x000000aea00c723c */ /* 0x040fe2000004180c */
[----:B------:R-:W2:Y:S02]  /*69a0*/  LDSM.16.MT88.4 R172, [R226+0x10800] ;  /* 0x01080000e2ac783b */ /* 0x000ea40000004200 */
[----:B------:R-:W-:Y:S01]  /*69b0*/  MUFU.EX2 R201, R201 ;  /* 0x000000c900c97308 */ /* 0x000fe20000000800 */
[--C-:B------:R-:W-:Y:S02]  /*69c0*/  FFMA.FTZ R203, R18, c[0x0][0x23c], -R195.reuse ;  /* 0x00008f0012cb7a23 */ /* 0x100fe400000108c3 */
[----:B------:R-:W-:Y:S02]  /*69d0*/  FFMA.FTZ R204, R19, c[0x0][0x23c], -R195 ;  /* 0x00008f0013cc7a23 */ /* 0x000fe400000108c3 */
[C---:B---3--:R-:W-:Y:S04]  /*69e0*/  HMMA.16816.F32.BF16 R140, R160.reuse, R176, R140 ;  /* 0x000000b0a08c723c */ /* 0x048fe8000004188c */
[C---:B------:R-:W-:Y:S01]  /*69f0*/  FMUL.FTZ R144, R2.reuse, R144 ;  /* 0x0000009002907220 */ /* 0x040fe20000410000 */
[----:B------:R-:W3:Y:S01]  /*6a00*/  MUFU.EX2 R202, R202 ;  /* 0x000000ca00ca7308 */ /* 0x000ee20000000800 */
[----:B------:R-:W-:Y:S02]  /*6a10*/  FMUL.FTZ R145, R2, R145 ;  /* 0x0000009102917220 */ /* 0x000fe40000410000 */
[C---:B------:R-:W-:Y:S04]  /*6a20*/  FMUL.FTZ R146, R0.reuse, R146 ;  /* 0x0000009200927220 */ /* 0x040fe80000410000 */
[----:B------:R-:W-:Y:S02]  /*6a30*/  FMUL.FTZ R147, R0, R147 ;  /* 0x0000009300937220 */ /* 0x000fe40000410000 */
[----:B------:R-:W-:Y:S01]  /*6a40*/  FMUL.FTZ R16, R2, R152 ;  /* 0x0000009802107220 */ /* 0x000fe20000410000 */
[----:B------:R-:W-:Y:S01]  /*6a50*/  MUFU.EX2 R203, R203 ;  /* 0x000000cb00cb7308 */ /* 0x000fe20000000800 */
[----:B-1----:R-:W-:Y:S01]  /*6a60*/  F2FP.BF16.PACK_AB R152, R198, R197 ;  /* 0x000000c5c698723e */ /* 0x002fe200000010ff */
[----:B------:R-:W-:Y:S01]  /*6a70*/  FMUL.FTZ R17, R2, R153 ;  /* 0x0000009902117220 */ /* 0x000fe20000410000 */
[----:B-----5:R-:W-:Y:S01]  /*6a80*/  F2FP.BF16.PACK_AB R153, R200, R199 ;  /* 0x000000c7c899723e */ /* 0x020fe200000010ff */
[C---:B------:R-:W-:Y:S01]  /*6a90*/  HMMA.16816.F32.BF16 R144, R160.reuse, R178, R144 ;  /* 0x000000b2a090723c */ /* 0x040fe20000041890 */
[----:B------:R-:W1:Y:S02]  /*6aa0*/  LDSM.16.MT88.4 R176, [R225+0x10800] ;  /* 0x01080000e1b0783b */ /* 0x000e640000004200 */
[C---:B------:R-:W-:Y:S02]  /*6ab0*/  FMUL.FTZ R18, R0.reuse, R154 ;  /* 0x0000009a00127220 */ /* 0x040fe40000410000 */
[----:B------:R-:W-:Y:S01]  /*6ac0*/  FMUL.FTZ R19, R0, R155 ;  /* 0x0000009b00137220 */ /* 0x000fe20000410000 */
[----:B------:R-:W5:Y:S01]  /*6ad0*/  MUFU.EX2 R204, R204 ;  /* 0x000000cc00cc7308 */ /* 0x000f620000000800 */
[C---:B------:R-:W-:Y:S02]  /*6ae0*/  FMUL.FTZ R148, R2.reuse, R148 ;  /* 0x0000009402947220 */ /* 0x040fe40000410000 */
[----:B------:R-:W-:Y:S03]  /*6af0*/  FMUL.FTZ R149, R2, R149 ;  /* 0x0000009502957220 */ /* 0x000fe60000410000 */
[C---:B----4-:R-:W-:Y:S03]  /*6b00*/  HMMA.16816.F32.BF16 R16, R160.reuse, R156, R16 ;  /* 0x0000009ca010723c */ /* 0x050fe60000041810 */
[----:B------:R-:W-:Y:S01]  /*6b10*/  FMUL.FTZ R150, R0, R150 ;  /* 0x0000009600967220 */ /* 0x000fe20000410000 */
[----:B---3--:R-:W-:Y:S01]  /*6b20*/  F2FP.BF16.PACK_AB R154, R202, R201 ;  /* 0x000000c9ca9a723e */ /* 0x008fe200000010ff */
[----:B------:R-:W-:Y:S02]  /*6b30*/  FMUL.FTZ R151, R0, R151 ;  /* 0x0000009700977220 */ /* 0x000fe40000410000 */
[----:B------:R-:W-:Y:S02]  /*6b40*/  FFMA.FTZ R166, R2, R251, R166 ;  /* 0x000000fb02a67223 */ /* 0x000fe400000100a6 */
[----:B------:R-:W-:Y:S03]  /*6b50*/  FFMA.FTZ R6, R0, R249, R6 ;  /* 0x000000f900067223 */ /* 0x000fe60000010006 */
[----:B------:R-:W-:Y:S01]  /*6b60*/  HMMA.16816.F32.BF16 R148, R160, R158, R148 ;  /* 0x0000009ea094723c */ /* 0x000fe20000041894 */
[----:B------:R-:W3:Y:S02]  /*6b70*/  LDSM.16.MT88.4 R156, [R224+0x10800] ;  /* 0x01080000e09c783b */ /* 0x000ee40000004200 */
[----:B------:R-:W-:Y:S01]  /*6b80*/  MOV R0, R3 ;  /* 0x0000000300007202 */ /* 0x000fe20000000f00 */
[----:B------:R-:W-:Y:S01]  /*6b90*/  FADD.FTZ R166, R5, R166 ;  /* 0x000000a605a67221 */ /* 0x000fe20000010000 */
[----:B-----5:R-:W-:Y:S01]  /*6ba0*/  F2FP.BF16.PACK_AB R155, R204, R203 ;  /* 0x000000cbcc9b723e */ /* 0x020fe200000010ff */
[----:B------:R-:W-:Y:S03]  /*6bb0*/  FADD.FTZ R6, R7, R6 ;  /* 0x0000000607067221 */ /* 0x000fe60000010000 */
[----:B------:R-:W4:Y:S03]  /*6bc0*/  LDSM.16.MT88.4 R160, [R228+0x12800] ;  /* 0x01280000e4a0783b */ /* 0x000f260000004200 */
[----:B------:R-:W-:Y:S01]  /*6bd0*/  FADD.FTZ R167, R167, R166 ;  /* 0x000000a6a7a77221 */ /* 0x000fe20000010000 */
[C---:B------:R-:W-:Y:S05]  /*6be0*/  HMMA.16816.F32.BF16 R8, R152.reuse, R168, R8 ;  /* 0x000000a89808723c */ /* 0x040fea0000041808 */
[----:B------:R-:W-:Y:S02]  /*6bf0*/  FADD.FTZ R193, R193, R6 ;  /* 0x00000006c1c17221 */ /* 0x000fe40000010000 */
[----:B------:R-:W-:Y:S01]  /*6c00*/  FADD.FTZ R192, R192, R167 ;  /* 0x000000a7c0c07221 */ /* 0x000fe20000010000 */
[C---:B------:R-:W-:Y:S01]  /*6c10*/  HMMA.16816.F32.BF16 R36, R152.reuse, R170, R36 ;  /* 0x000000aa9824723c */ /* 0x040fe20000041824 */
[----:B------:R-:W5:Y:S03]  /*6c20*/  LDSM.16.MT88.4 R168, [R224+0x12800] ;  /* 0x01280000e0a8783b */ /* 0x000f660000004200 */
[----:B------:R-:W-:Y:S02]  /*6c30*/  FADD.FTZ R194, R194, R193 ;  /* 0x000000c1c2c27221 */ /* 0x000fe40000010000 */
[----:B------:R-:W-:Y:S02]  /*6c40*/  FADD.FTZ R197, R197, R192 ;  /* 0x000000c0c5c57221 */ /* 0x000fe40000010000 */
[C---:B--2---:R-:W-:Y:S04]  /*6c50*/  HMMA.16816.F32.BF16 R40, R152.reuse, R172, R40 ;  /* 0x000000ac9828723c */ /* 0x044fe80000041828 */
[----:B------:R-:W-:Y:S02]  /*6c60*/  FADD.FTZ R199, R199, R194 ;  /* 0x000000c2c7c77221 */ /* 0x000fe40000010000 */
[----:B------:R-:W-:Y:S02]  /*6c70*/  FADD.FTZ R198, R198, R197 ;  /* 0x000000c5c6c67221 */ /* 0x000fe40000010000 */
[C---:B------:R-:W-:Y:S01]  /*6c80*/  HMMA.16816.F32.BF16 R44, R152.reuse, R174, R44 ;  /* 0x000000ae982c723c */ /* 0x040fe2000004182c */
[----:B------:R-:W2:Y:S03]  /*6c90*/  LDSM.16.MT88.4 R172, [R228+0x14800] ;  /* 0x01480000e4ac783b */ /* 0x000ea60000004200 */
[----:B------:R-:W-:Y:S02]  /*6ca0*/  FADD.FTZ R200, R200, R199 ;  /* 0x000000c7c8c87221 */ /* 0x000fe40000010000 */
[----:B------:R-:W-:Y:S02]  /*6cb0*/  FADD.FTZ R5, R201, R198 ;  /* 0x000000c6c9057221 */ /* 0x000fe40000010000 */
[C---:B-1----:R-:W-:Y:S04]  /*6cc0*/  HMMA.16816.F32.BF16 R48, R152.reuse, R176, R48 ;  /* 0x000000b09830723c */ /* 0x042fe80000041830 */
[----:B------:R-:W-:Y:S02]  /*6cd0*/  FADD.FTZ R7, R203, R200 ;  /* 0x000000c8cb077221 */ /* 0x000fe40000010000 */
[----:B------:R-:W-:Y:S02]  /*6ce0*/  FADD.FTZ R5, R202, R5 ;  /* 0x00000005ca057221 */ /* 0x000fe40000010000 */
[C---:B------:R-:W-:Y:S01]  /*6cf0*/  HMMA.16816.F32.BF16 R52, R152.reuse, R178, R52 ;  /* 0x000000b29834723c */ /* 0x040fe20000041834 */
[----:B------:R-:W-:Y:S03]  /*6d00*/  LDSM.16.MT88.4 R176, [R224+0x15800] ;  /* 0x01580000e0b0783b */ /* 0x000fe60000004200 */
[----:B------:R-:W-:Y:S04]  /*6d10*/  FADD.FTZ R7, R204, R7 ;  /* 0x00000007cc077221 */ /* 0x000fe80000010000 */
[C---:B---3--:R-:W-:Y:S08]  /*6d20*/  HMMA.16816.F32.BF16 R56, R152.reuse, R156, R56 ;  /* 0x0000009c9838723c */ /* 0x048ff00000041838 */
[C---:B------:R-:W-:Y:S01]  /*6d30*/  HMMA.16816.F32.BF16 R60, R152.reuse, R158, R60 ;  /* 0x0000009e983c723c */ /* 0x040fe2000004183c */
[----:B------:R-:W1:Y:S07]  /*6d40*/  LDSM.16.MT88.4 R156, [R225+0x14800] ;  /* 0x01480000e19c783b */ /* 0x000e6e0000004200 */
[C---:B----4-:R-:W-:Y:S08]  /*6d50*/  HMMA.16816.F32.BF16 R64, R152.reuse, R160, R64 ;  /* 0x000000a09840723c */ /* 0x050ff00000041840 */
[C---:B------:R-:W-:Y:S01]  /*6d60*/  HMMA.16816.F32.BF16 R68, R152.reuse, R162, R68 ;  /* 0x000000a29844723c */ /* 0x040fe20000041844 */
[----:B------:R-:W3:Y:S07]  /*6d70*/  LDSM.16.MT88.4 R160, [R224+0x14800] ;  /* 0x01480000e0a0783b */ /* 0x000eee0000004200 */
[C---:B------:R-:W-:Y:S07]  /*6d80*/  HMMA.16816.F32.BF16 R72, R152.reuse, R180, R72 ;  /* 0x000000b49848723c */ /* 0x040fee0000041848 */
[--C-:B------:R-:W-:Y:S01]  /*6d90*/  FFMA.FTZ R180, R20, c[0x0][0x23c], -R196.reuse ;  /* 0x00008f0014b47a23 */ /* 0x100fe200000108c4 */
[C---:B------:R-:W-:Y:S04]  /*6da0*/  HMMA.16816.F32.BF16 R76, R152.reuse, R182, R76 ;  /* 0x000000b6984c723c */ /* 0x040fe8000004184c */
[--C-:B------:R-:W-:Y:S01]  /*6db0*/  FFMA.FTZ R181, R21, c[0x0][0x23c], -R196.reuse ;  /* 0x00008f0015b57a23 */ /* 0x100fe200000108c4 */
[----:B------:R-:W-:Y:S02]  /*6dc0*/  MUFU.EX2 R180, R180 ;  /* 0x000000b400b47308 */ /* 0x000fe40000000800 */
[--C-:B------:R-:W-:Y:S01]  /*6dd0*/  FFMA.FTZ R182, R22, c[0x0][0x23c], -R195.reuse ;  /* 0x00008f0016b67a23 */ /* 0x100fe200000108c3 */
[C---:B------:R-:W-:Y:S04]  /*6de0*/  HMMA.16816.F32.BF16 R80, R152.reuse, R184, R80 ;  /* 0x000000b89850723c */ /* 0x040fe80000041850 */
[--C-:B------:R-:W-:Y:S02]  /*6df0*/  FFMA.FTZ R183, R23, c[0x0][0x23c], -R195.reuse ;  /* 0x00008f0017b77a23 */ /* 0x100fe400000108c3 */
[----:B------:R-:W-:Y:S01]  /*6e00*/  LDSM.16.MT88.4 R20, [R225+0x16800] ;  /* 0x01680000e114783b */ /* 0x000fe20000004200 */
[--C-:B------:R-:W-:Y:S01]  /*6e10*/  FFMA.FTZ R184, R24, c[0x0][0x23c], -R196.reuse ;  /* 0x00008f0018b87a23 */ /* 0x100fe200000108c4 */
[C---:B------:R-:W-:Y:S01]  /*6e20*/  HMMA.16816.F32.BF16 R84, R152.reuse, R186, R84 ;  /* 0x000000ba9854723c */ /* 0x040fe20000041854 */
[----:B------:R-:W4:Y:S03]  /*6e30*/  MUFU.EX2 R181, R181 ;  /* 0x000000b500b57308 */ /* 0x000f260000000800 */
[--C-:B------:R-:W-:Y:S03]  /*6e40*/  FFMA.FTZ R185, R25, c[0x0][0x23c], -R196.reuse ;  /* 0x00008f0019b97a23 */ /* 0x100fe600000108c4 */
[--C-:B------:R-:W-:Y:S01]  /*6e50*/  FFMA.FTZ R186, R26, c[0x0][0x23c], -R195.reuse ;  /* 0x00008f001aba7a23 */ /* 0x100fe200000108c3 */
[C---:B-----5:R-:W-:Y:S03]  /*6e60*/  HMMA.16816.F32.BF16 R88, R152.reuse, R168, R88 ;  /* 0x000000a89858723c */ /* 0x060fe60000041858 */
[----:B------:R-:W-:Y:S01]  /*6e70*/  MUFU.EX2 R182, R182 ;  /* 0x000000b600b67308 */ /* 0x000fe20000000800 */
[--C-:B------:R-:W-:Y:S02]  /*6e80*/  FFMA.FTZ R187, R27, c[0x0][0x23c], -R195.reuse ;  /* 0x00008f001bbb7a23 */ /* 0x100fe400000108c3 */
[----:B------:R-:W-:Y:S02]  /*6e90*/  LDSM.16.MT88.4 R24, [R226+0x11000] ;  /* 0x01100000e218783b */ /* 0x000fe40000004200 */
[C---:B------:R-:W-:Y:S05]  /*6ea0*/  HMMA.16816.F32.BF16 R92, R152.reuse, R170, R92 ;  /* 0x000000aa985c723c */ /* 0x040fea000004185c */
[----:B------:R-:W5:Y:S01]  /*6eb0*/  MUFU.EX2 R183, R183 ;  /* 0x000000b700b77308 */ /* 0x000f620000000800 */
[----:B------:R-:W3:Y:S02]  /*6ec0*/  LDSM.16.MT88.4 R168, [R228+0x16800] ;  /* 0x01680000e4a8783b */ /* 0x000ee40000004200 */
[C---:B--2---:R-:W-:Y:S07]  /*6ed0*/  HMMA.16816.F32.BF16 R96, R152.reuse, R172, R96 ;  /* 0x000000ac9860723c */ /* 0x044fee0000041860 */
[----:B------:R-:W-:Y:S01]  /*6ee0*/  MUFU.EX2 R184, R184 ;  /* 0x000000b800b87308 */ /* 0x000fe20000000800 */
[C---:B------:R-:W-:Y:S01]  /*6ef0*/  HMMA.16816.F32.BF16 R100, R152.reuse, R174, R100 ;  /* 0x000000ae9864723c */ /* 0x040fe20000041864 */
[----:B------:R-:W2:Y:S07]  /*6f00*/  LDSM.16.MT88.4 R172, [R226+0x16800] ;  /* 0x01680000e2ac783b */ /* 0x000eae0000004200 */
[C---:B------:R-:W-:Y:S01]  /*6f10*/  HMMA.16816.F32.BF16 R104, R152.reuse, R188, R104 ;  /* 0x000000bc9868723c */ /* 0x040fe20000041868 */
[----:B------:R-:W2:Y:S06]  /*6f20*/  MUFU.EX2 R185, R185 ;  /* 0x000000b900b97308 */ /* 0x000eac0000000800 */
[--C-:B------:R-:W-:Y:S01]  /*6f30*/  FFMA.FTZ R188, R28, c[0x0][0x23c], -R196.reuse ;  /* 0x00008f001cbc7a23 */ /* 0x100fe200000108c4 */
[C---:B------:R-:W-:Y:S03]  /*6f40*/  HMMA.16816.F32.BF16 R108, R152.reuse, R190, R108 ;  /* 0x000000be986c723c */ /* 0x040fe6000004186c */
[----:B------:R-:W-:Y:S01]  /*6f50*/  MUFU.EX2 R186, R186 ;  /* 0x000000ba00ba7308 */ /* 0x000fe20000000800 */
[--C-:B------:R-:W-:Y:S02]  /*6f60*/  FFMA.FTZ R189, R29, c[0x0][0x23c], -R196.reuse ;  /* 0x00008f001dbd7a23 */ /* 0x100fe400000108c4 */
[----:B------:R-:W-:Y:S02]  /*6f70*/  FFMA.FTZ R196, R33, c[0x0][0x23c], -R196 ;  /* 0x00008f0021c47a23 */ /* 0x000fe400000108c4 */
[C---:B-1----:R-:W-:Y:S04]  /*6f80*/  HMMA.16816.F32.BF16 R112, R152.reuse, R156, R112 ;  /* 0x0000009c9870723c */ /* 0x042fe80000041870 */
[--C-:B------:R-:W-:Y:S01]  /*6f90*/  FFMA.FTZ R190, R30, c[0x0][0x23c], -R195.reuse ;  /* 0x00008f001ebe7a23 */ /* 0x100fe200000108c3 */
[----:B------:R-:W1:Y:S01]  /*6fa0*/  MUFU.EX2 R187, R187 ;  /* 0x000000bb00bb7308 */ /* 0x000e620000000800 */
[--C-:B------:R-:W-:Y:S02]  /*6fb0*/  FFMA.FTZ R191, R31, c[0x0][0x23c], -R195.reuse ;  /* 0x00008f001fbf7a23 */ /* 0x100fe400000108c3 */
[C---:B------:R-:W-:Y:S01]  /*6fc0*/  HMMA.16816.F32.BF16 R116, R152.reuse, R158, R116 ;  /* 0x0000009e9874723c */ /* 0x040fe20000041874 */
[----:B------:R-:W1:Y:S03]  /*6fd0*/  LDSM.16.MT88.4 R156, [R224+0x16800] ;  /* 0x01680000e09c783b */ /* 0x000e660000004200 */
[----:B------:R-:W-:Y:S03]  /*6fe0*/  FFMA.FTZ R195, R35, c[0x0][0x23c], -R195 ;  /* 0x00008f0023c37a23 */ /* 0x000fe600000108c3 */
[----:B------:R-:W-:Y:S01]  /*6ff0*/  MUFU.EX2 R188, R188 ;  /* 0x000000bc00bc7308 */ /* 0x000fe20000000800 */
[C---:B---3--:R-:W-:Y:S01]  /*7000*/  HMMA.16816.F32.BF16 R120, R152.reuse, R160, R120 ;  /* 0x000000a09878723c */ /* 0x048fe20000041878 */
[----:B------:R-:W-:Y:S07]  /*7010*/  LDSM.16.MT88.4 R28, [R225+0x17000] ;  /* 0x01700000e11c783b */ /* 0x000fee0000004200 */
[C---:B------:R-:W-:Y:S01]  /*7020*/  HMMA.16816.F32.BF16 R124, R152.reuse, R162, R124 ;  /* 0x000000a2987c723c */ /* 0x040fe2000004187c */
[----:B------:R-:W3:Y:S01]  /*7030*/  LDSM.16.MT88.4 R160, [R228+0x11000] ;  /* 0x01100000e4a0783b */ /* 0x000ee20000004200 */
[----:B------:R-:W1:Y:S06]  /*7040*/  MUFU.EX2 R189, R189 ;  /* 0x000000bd00bd7308 */ /* 0x000e6c0000000800 */
[C---:B------:R-:W-:Y:S01]  /*7050*/  HMMA.16816.F32.BF16 R128, R152.reuse, R168, R128 ;  /* 0x000000a89880723c */ /* 0x040fe20000041880 */
[----:B------:R-:W-:Y:S03]  /*7060*/  LDSM.16.MT88.4 R32, [R226+0x11800] ;  /* 0x01180000e220783b */ /* 0x000fe60000004200 */
[----:B------:R-:W-:Y:S04]  /*7070*/  MUFU.EX2 R190, R190 ;  /* 0x000000be00be7308 */ /* 0x000fe80000000800 */
[C---:B------:R-:W-:Y:S01]  /*7080*/  HMMA.16816.F32.BF16 R132, R152.reuse, R170, R132 ;  /* 0x000000aa9884723c */ /* 0x040fe20000041884 */
[----:B------:R-:W3:Y:S05]  /*7090*/  LDSM.16.MT88.4 R168, [R225+0x11000] ;  /* 0x01100000e1a8783b */ /* 0x000eea0000004200 */
[----:B------:R-:W1:Y:S02]  /*70a0*/  MUFU.EX2 R191, R191 ;  /* 0x000000bf00bf7308 */ /* 0x000e640000000800 */
[C---:B--2---:R-:W-:Y:S08]  /*70b0*/  HMMA.16816.F32.BF16 R136, R152.reuse, R172, R136 ;  /* 0x000000ac9888723c */ /* 0x044ff00000041888 */
[C---:B------:R-:W-:Y:S01]  /*70c0*/  HMMA.16816.F32.BF16 R12, R152.reuse, R174, R12 ;  /* 0x000000ae980c723c */ /* 0x040fe2000004180c */
[----:B------:R-:W2:Y:S01]  /*70d0*/  LDSM.16.MT88.4 R172, [R224+0x11000] ;  /* 0x01100000e0ac783b */ /* 0x000ea20000004200 */
[----:B------:R-:W2:Y:S06]  /*70e0*/  MUFU.EX2 R196, R196 ;  /* 0x000000c400c47308 */ /* 0x000eac0000000800 */
[C---:B------:R-:W-:Y:S04]  /*70f0*/  HMMA.16816.F32.BF16 R140, R152.reuse, R20, R140 ;  /* 0x00000014988c723c */ /* 0x040fe8000004188c */
[----:B------:R-:W2:Y:S03]  /*7100*/  MUFU.EX2 R195, R195 ;  /* 0x000000c300c37308 */ /* 0x000ea60000000800 */
[----:B----4-:R-:W-:Y:S01]  /*7110*/  F2FP.BF16.PACK_AB R20, R181, R180 ;  /* 0x000000b4b514723e */ /* 0x010fe200000010ff */
[C---:B------:R-:W-:Y:S04]  /*7120*/  HMMA.16816.F32.BF16 R144, R152.reuse, R22, R144 ;  /* 0x000000169890723c */ /* 0x040fe80000041890 */
[----:B-----5:R-:W-:Y:S01]  /*7130*/  F2FP.BF16.PACK_AB R21, R183, R182 ;  /* 0x000000b6b715723e */ /* 0x020fe200000010ff */
[----:B------:R-:W-:Y:S02]  /*7140*/  FADD.FTZ R180, R180, R5 ;  /* 0x00000005b4b47221 */ /* 0x000fe40000010000 */
[----:B------:R-:W-:Y:S01]  /*7150*/  F2FP.BF16.PACK_AB R22, R185, R184 ;  /* 0x000000b8b916723e */ /* 0x000fe200000010ff */
[C---:B-1----:R-:W-:Y:S04]  /*7160*/  HMMA.16816.F32.BF16 R16, R152.reuse, R156, R16 ;  /* 0x0000009c9810723c */ /* 0x042fe80000041810 */
[----:B------:R-:W-:Y:S01]  /*7170*/  F2FP.BF16.PACK_AB R23, R187, R186 ;  /* 0x000000babb17723e */ /* 0x000fe200000010ff */
[----:B------:R-:W-:Y:S02]  /*7180*/  FADD.FTZ R182, R182, R7 ;  /* 0x00000007b6b67221 */ /* 0x000fe40000010000 */
[----:B------:R-:W-:Y:S01]  /*7190*/  FADD.FTZ R181, R181, R180 ;  /* 0x000000b4b5b57221 */ /* 0x000fe20000010000 */
[----:B------:R-:W-:Y:S01]  /*71a0*/  HMMA.16816.F32.BF16 R148, R152, R158, R148 ;  /* 0x0000009e9894723c */ /* 0x000fe20000041894 */
[----:B------:R-:W1:Y:S03]  /*71b0*/  LDSM.16.MT88.4 R152, [R228+0x13000] ;  /* 0x01300000e498783b */ /* 0x000e660000004200 */
[----:B------:R-:W-:Y:S02]  /*71c0*/  FADD.FTZ R183, R183, R182 ;  /* 0x000000b6b7b77221 */ /* 0x000fe40000010000 */
[----:B------:R-:W-:Y:S02]  /*71d0*/  FADD.FTZ R184, R184, R181 ;  /* 0x000000b5b8b87221 */ /* 0x000fe40000010000 */
[C---:B---3--:R-:W-:Y:S01]  /*71e0*/  HMMA.16816.F32.BF16 R8, R20.reuse, R160, R8 ;  /* 0x000000a01408723c */ /* 0x048fe20000041808 */
[----:B------:R-:W3:Y:S04]  /*71f0*/  LDSM.16.MT88.4 R156, [R226+0x13000] ;  /* 0x01300000e29c783b */ /* 0x000ee80000004200 */
[----:B------:R-:W-:Y:S02]  /*7200*/  FADD.FTZ R186, R186, R183 ;  /* 0x000000b7baba7221 */ /* 0x000fe40000010000 */
[----:B------:R-:W-:Y:S01]  /*7210*/  FADD.FTZ R185, R185, R184 ;  /* 0x000000b8b9b97221 */ /* 0x000fe20000010000 */
[C---:B------:R-:W-:Y:S01]  /*7220*/  HMMA.16816.F32.BF16 R36, R20.reuse, R162, R36 ;  /* 0x000000a21424723c */ /* 0x040fe20000041824 */
[----:B------:R-:W4:Y:S03]  /*7230*/  LDSM.16.MT88.4 R160, [R225+0x13000] ;  /* 0x01300000e1a0783b */ /* 0x000f260000004200 */
[----:B------:R-:W-:Y:S04]  /*7240*/  FADD.FTZ R187, R187, R186 ;  /* 0x000000babbbb7221 */ /* 0x000fe80000010000 */
[C---:B------:R-:W-:Y:S08]  /*7250*/  HMMA.16816.F32.BF16 R40, R20.reuse, R24, R40 ;  /* 0x000000181428723c */ /* 0x040ff00000041828 */
[C---:B------:R-:W-:Y:S01]  /*7260*/  HMMA.16816.F32.BF16 R44, R20.reuse, R26, R44 ;  /* 0x0000001a142c723c */ /* 0x040fe2000004182c */
[----:B------:R-:W5:Y:S07]  /*7270*/  LDSM.16.MT88.4 R24, [R224+0x13000] ;  /* 0x01300000e018783b */ /* 0x000f6e0000004200 */
[C---:B------:R-:W-:Y:S08]  /*7280*/  HMMA.16816.F32.BF16 R48, R20.reuse, R168, R48 ;  /* 0x000000a81430723c */ /* 0x040ff00000041830 */
[C---:B------:R-:W-:Y:S01]  /*7290*/  HMMA.16816.F32.BF16 R52, R20.reuse, R170, R52 ;  /* 0x000000aa1434723c */ /* 0x040fe20000041834 */
[----:B------:R-:W4:Y:S07]  /*72a0*/  LDSM.16.MT88.4 R168, [R228+0x15000] ;  /* 0x01500000e4a8783b */ /* 0x000f2e0000004200 */
[C---:B--2---:R-:W-:Y:S08]  /*72b0*/  HMMA.16816.F32.BF16 R56, R20.reuse, R172, R56 ;  /* 0x000000ac1438723c */ /* 0x044ff00000041838 */
[C---:B------:R-:W-:Y:S01]  /*72c0*/  HMMA.16816.F32.BF16 R60, R20.reuse, R174, R60 ;  /* 0x000000ae143c723c */ /* 0x040fe2000004183c */
[----:B------:R-:W2:Y:S07]  /*72d0*/  LDSM.16.MT88.4 R172, [R226+0x15000] ;  /* 0x01500000e2ac783b */ /* 0x000eae0000004200 */
[C---:B-1----:R-:W-:Y:S08]  /*72e0*/  HMMA.16816.F32.BF16 R64, R20.reuse, R152, R64 ;  /* 0x000000981440723c */ /* 0x042ff00000041840 */
[C---:B------:R-:W-:Y:S01]  /*72f0*/  HMMA.16816.F32.BF16 R68, R20.reuse, R154, R68 ;  /* 0x0000009a1444723c */ /* 0x040fe20000041844 */
[----:B------:R-:W1:Y:S07]  /*7300*/  LDSM.16.MT88.4 R152, [R225+0x15000] ;  /* 0x01500000e198783b */ /* 0x000e6e0000004200 */
[C---:B---3--:R-:W-:Y:S08]  /*7310*/  HMMA.16816.F32.BF16 R72, R20.reuse, R156, R72 ;  /* 0x0000009c1448723c */ /* 0x048ff00000041848 */
[C---:B------:R-:W-:Y:S01]  /*7320*/  HMMA.16816.F32.BF16 R76, R20.reuse, R158, R76 ;  /* 0x0000009e144c723c */ /* 0x040fe2000004184c */
[----:B------:R-:W3:Y:S07]  /*7330*/  LDSM.16.MT88.4 R156, [R224+0x15000] ;  /* 0x01500000e09c783b */ /* 0x000eee0000004200 */
[C---:B----4-:R-:W-:Y:S08]  /*7340*/  HMMA.16816.F32.BF16 R80, R20.reuse, R160, R80 ;  /* 0x000000a01450723c */ /* 0x050ff00000041850 */
[C---:B------:R-:W-:Y:S01]  /*7350*/  HMMA.16816.F32.BF16 R84, R20.reuse, R162, R84 ;  /* 0x000000a21454723c */ /* 0x040fe20000041854 */
[----:B------:R-:W-:Y:S07]  /*7360*/  LDSM.16.MT88.4 R160, [R226+0x17000] ;  /* 0x01700000e2a0783b */ /* 0x000fee0000004200 */
[C---:B-----5:R-:W-:Y:S08]  /*7370*/  HMMA.16816.F32.BF16 R88, R20.reuse, R24, R88 ;  /* 0x000000181458723c */ /* 0x060ff00000041858 */
[C---:B------:R-:W-:Y:S01]  /*7380*/  HMMA.16816.F32.BF16 R92, R20.reuse, R26, R92 ;  /* 0x0000001a145c723c */ /* 0x040fe2000004185c */
[----:B------:R-:W4:Y:S07]  /*7390*/  LDSM.16.MT88.4 R24, [R228+0x17000] ;  /* 0x01700000e418783b */ /* 0x000f2e0000004200 */
[C---:B------:R-:W-:Y:S08]  /*73a0*/  HMMA.16816.F32.BF16 R96, R20.reuse, R168, R96 ;  /* 0x000000a81460723c */ /* 0x040ff00000041860 */
[C---:B------:R-:W-:Y:S01]  /*73b0*/  HMMA.16816.F32.BF16 R100, R20.reuse, R170, R100 ;  /* 0x000000aa1464723c */ /* 0x040fe20000041864 */
[----:B------:R-:W-:Y:S07]  /*73c0*/  LDSM.16.MT88.4 R168, [R228+0x15800] ;  /* 0x01580000e4a8783b */ /* 0x000fee0000004200 */
[C---:B--2---:R-:W-:Y:S08]  /*73d0*/  HMMA.16816.F32.BF16 R104, R20.reuse, R172, R104 ;  /* 0x000000ac1468723c */ /* 0x044ff00000041868 */
[C---:B------:R-:W-:Y:S01]  /*73e0*/  HMMA.16816.F32.BF16 R108, R20.reuse, R174, R108 ;  /* 0x000000ae146c723c */ /* 0x040fe2000004186c */
[----:B------:R-:W-:Y:S07]  /*73f0*/  LDSM.16.MT88.4 R172, [R225+0x15800] ;  /* 0x01580000e1ac783b */ /* 0x000fee0000004200 */
[C---:B-1----:R-:W-:Y:S08]  /*7400*/  HMMA.16816.F32.BF16 R112, R20.reuse, R152, R112 ;  /* 0x000000981470723c */ /* 0x042ff00000041870 */
[C---:B------:R-:W-:Y:S01]  /*7410*/  HMMA.16816.F32.BF16 R116, R20.reuse, R154, R116 ;  /* 0x0000009a1474723c */ /* 0x040fe20000041874 */
[----:B------:R-:W1:Y:S07]  /*7420*/  LDSM.16.MT88.4 R152, [R224+0x17000] ;  /* 0x01700000e098783b */ /* 0x000e6e0000004200 */
[C---:B---3--:R-:W-:Y:S08]  /*7430*/  HMMA.16816.F32.BF16 R120, R20.reuse, R156, R120 ;  /* 0x0000009c1478723c */ /* 0x048ff00000041878 */
[C---:B------:R-:W-:Y:S01]  /*7440*/  HMMA.16816.F32.BF16 R124, R20.reuse, R158, R124 ;  /* 0x0000009e147c723c */ /* 0x040fe2000004187c */
[----:B------:R-:W-:Y:S07]  /*7450*/  LDSM.16.MT88.4 R156, [R225+0x11800] ;  /* 0x01180000e19c783b */ /* 0x000fee0000004200 */
[C---:B----4-:R-:W-:Y:S08]  /*7460*/  HMMA.16816.F32.BF16 R128, R20.reuse, R24, R128 ;  /* 0x000000181480723c */ /* 0x050ff00000041880 */
[C---:B------:R-:W-:Y:S01]  /*7470*/  HMMA.16816.F32.BF16 R132, R20.reuse, R26, R132 ;  /* 0x0000001a1484723c */ /* 0x040fe20000041884 */
[----:B------:R-:W2:Y:S07]  /*7480*/  LDSM.16.MT88.4 R24, [R228+0x11800] ;  /* 0x01180000e418783b */ /* 0x000eae0000004200 */
[C---:B------:R-:W-:Y:S08]  /*7490*/  HMMA.16816.F32.BF16 R136, R20.reuse, R160, R136 ;  /* 0x000000a01488723c */ /* 0x040ff00000041888 */
[C---:B------:R-:W-:Y:S08]  /*74a0*/  HMMA.16816.F32.BF16 R12, R20.reuse, R162, R12 ;  /* 0x000000a2140c723c */ /* 0x040ff0000004180c */
[C---:B------:R-:W-:Y:S08]  /*74b0*/  HMMA.16816.F32.BF16 R140, R20.reuse, R28, R140 ;  /* 0x0000001c148c723c */ /* 0x040ff0000004188c */
[C---:B------:R-:W-:Y:S01]  /*74c0*/  HMMA.16816.F32.BF16 R144, R20.reuse, R30, R144 ;  /* 0x0000001e1490723c */ /* 0x040fe20000041890 */
[----:B------:R-:W3:Y:S07]  /*74d0*/  LDSM.16.MT88.4 R28, [R224+0x11800] ;  /* 0x01180000e01c783b */ /* 0x000eee0000004200 */
[C---:B-1----:R-:W-:Y:S08]  /*74e0*/  HMMA.16816.F32.BF16 R16, R20.reuse, R152, R16 ;  /* 0x000000981410723c */ /* 0x042ff00000041810 */
[----:B------:R-:W-:Y:S01]  /*74f0*/  HMMA.16816.F32.BF16 R148, R20, R154, R148 ;  /* 0x0000009a1494723c */ /* 0x000fe20000041894 */
[----:B------:R-:W-:Y:S06]  /*7500*/  LDSM.16.MT88.4 R152, [R224+0x13800] ;  /* 0x01380000e098783b */ /* 0x000fec0000004200 */
[----:B------:R-:W-:Y:S01]  /*7510*/  F2FP.BF16.PACK_AB R20, R189, R188 ;  /* 0x000000bcbd14723e */ /* 0x000fe200000010ff */
[----:B------:R-:W-:Y:S01]  /*7520*/  FADD.FTZ R188, R188, R185 ;  /* 0x000000b9bcbc7221 */ /* 0x000fe20000010000 */
[----:B------:R-:W-:Y:S03]  /*7530*/  F2FP.BF16.PACK_AB R21, R191, R190 ;  /* 0x000000bebf15723e */ /* 0x000fe600000010ff */
[----:B------:R-:W-:Y:S01]  /*7540*/  F2FP.BF16.PACK_AB R22, R196, R205 ;  /* 0x000000cdc416723e */ /* 0x000fe200000010ff */
[----:B------:R-:W-:Y:S01]  /*7550*/  FADD.FTZ R190, R190, R187 ;  /* 0x000000bbbebe7221 */ /* 0x000fe20000010000 */
[----:B------:R-:W-:Y:S01]  /*7560*/  F2FP.BF16.PACK_AB R23, R195, R206 ;  /* 0x000000cec317723e */ /* 0x000fe200000010ff */
[----:B------:R-:W-:Y:S02]  /*7570*/  FADD.FTZ R188, R189, R188 ;  /* 0x000000bcbdbc7221 */ /* 0x000fe40000010000 */
[----:B------:R-:W-:Y:S02]  /*7580*/  FADD.FTZ R191, R191, R190 ;  /* 0x000000bebfbf7221 */ /* 0x000fe40000010000 */
[----:B------:R-:W-:Y:S02]  /*7590*/  FADD.FTZ R205, R205, R188 ;  /* 0x000000bccdcd7221 */ /* 0x000fe40000010000 */
[C---:B--2---:R-:W-:Y:S01]  /*75a0*/  HMMA.16816.F32.BF16 R160, R20.reuse, R24, R8 ;  /* 0x0000001814a0723c */ /* 0x044fe20000041808 */
[----:B------:R-:W1:Y:S02]  /*75b0*/  LDSM.16.MT88.4 R8, [R228+0x13800] ;  /* 0x01380000e408783b */ /* 0x000e640000004200 */
[----:B------:R-:W-:Y:S02]  /*75c0*/  FADD.FTZ R206, R206, R191 ;  /* 0x000000bfcece7221 */ /* 0x000fe40000010000 */
[----:B------:R-:W-:Y:S02]  /*75d0*/  FADD.FTZ R251, R196, R205 ;  /* 0x000000cdc4fb7221 */ /* 0x000fe40000010000 */
[----:B------:R-:W-:Y:S01]  /*75e0*/  FADD.FTZ R249, R195, R206 ;  /* 0x000000cec3f97221 */ /* 0x000fe20000010000 */
[C---:B------:R-:W-:Y:S01]  /*75f0*/  HMMA.16816.F32.BF16 R36, R20.reuse, R26, R36 ;  /* 0x0000001a1424723c */ /* 0x040fe20000041824 */
[----:B------:R-:W2:Y:S07]  /*7600*/  LDSM.16.MT88.4 R24, [R226+0x13800] ;  /* 0x01380000e218783b */ /* 0x000eae0000004200 */
[C---:B------:R-:W-:Y:S08]  /*7610*/  HMMA.16816.F32.BF16 R40, R20.reuse, R32, R40 ;  /* 0x000000201428723c */ /* 0x040ff00000041828 */
[C---:B------:R-:W-:Y:S01]  /*7620*/  HMMA.16816.F32.BF16 R44, R20.reuse, R34, R44 ;  /* 0x00000022142c723c */ /* 0x040fe2000004182c */
[----:B------:R-:W4:Y:S07]  /*7630*/  LDSM.16.MT88.4 R32, [R225+0x13800] ;  /* 0x01380000e120783b */ /* 0x000f2e0000004200 */
[C---:B------:R-:W-:Y:S08]  /*7640*/  HMMA.16816.F32.BF16 R48, R20.reuse, R156, R48 ;  /* 0x0000009c1430723c */ /* 0x040ff00000041830 */
[C---:B------:R-:W-:Y:S01]  /*7650*/  HMMA.16816.F32.BF16 R52, R20.reuse, R158, R52 ;  /* 0x0000009e1434723c */ /* 0x040fe20000041834 */
[----:B------:R-:W5:Y:S07]  /*7660*/  LDSM.16.MT88.4 R156, [R226+0x15800] ;  /* 0x01580000e29c783b */ /* 0x000f6e0000004200 */
[C---:B---3--:R-:W-:Y:S08]  /*7670*/  HMMA.16816.F32.BF16 R56, R20.reuse, R28, R56 ;  /* 0x0000001c1438723c */ /* 0x048ff00000041838 */
[C---:B------:R-:W-:Y:S01]  /*7680*/  HMMA.16816.F32.BF16 R60, R20.reuse, R30, R60 ;  /* 0x0000001e143c723c */ /* 0x040fe2000004183c */
[----:B------:R-:W3:Y:S07]  /*7690*/  LDSM.16.MT88.4 R28, [R228+0x17800] ;  /* 0x01780000e41c783b */ /* 0x000eee0000004200 */
[C---:B-1----:R-:W-:Y:S08]  /*76a0*/  HMMA.16816.F32.BF16 R64, R20.reuse, R8, R64 ;  /* 0x000000081440723c */ /* 0x042ff00000041840 */
[C---:B------:R-:W-:Y:S01]  /*76b0*/  HMMA.16816.F32.BF16 R68, R20.reuse, R10, R68 ;  /* 0x0000000a1444723c */ /* 0x040fe20000041844 */
[----:B------:R-:W1:Y:S07]  /*76c0*/  LDSM.16.MT88.4 R8, [R226+0x17800] ;  /* 0x01780000e208783b */ /* 0x000e6e0000004200 */
[C---:B--2---:R-:W-:Y:S08]  /*76d0*/  HMMA.16816.F32.BF16 R72, R20.reuse, R24, R72 ;  /* 0x000000181448723c */ /* 0x044ff00000041848 */
[C---:B------:R-:W-:Y:S01]  /*76e0*/  HMMA.16816.F32.BF16 R76, R20.reuse, R26, R76 ;  /* 0x0000001a144c723c */ /* 0x040fe2000004184c */
[----:B------:R-:W2:Y:S07]  /*76f0*/  LDSM.16.MT88.4 R24, [R225+0x17800] ;  /* 0x01780000e118783b */ /* 0x000eae0000004200 */
[C---:B----4-:R-:W-:Y:S08]  /*7700*/  HMMA.16816.F32.BF16 R80, R20.reuse, R32, R80 ;  /* 0x000000201450723c */ /* 0x050ff00000041850 */
[C---:B------:R-:W-:Y:S08]  /*7710*/  HMMA.16816.F32.BF16 R84, R20.reuse, R34, R84 ;  /* 0x000000221454723c */ /* 0x040ff00000041854 */
[C---:B------:R-:W-:Y:S08]  /*7720*/  HMMA.16816.F32.BF16 R88, R20.reuse, R152, R88 ;  /* 0x000000981458723c */ /* 0x040ff00000041858 */
[C---:B------:R-:W-:Y:S08]  /*7730*/  HMMA.16816.F32.BF16 R92, R20.reuse, R154, R92 ;  /* 0x0000009a145c723c */ /* 0x040ff0000004185c */
[C---:B------:R-:W-:Y:S08]  /*7740*/  HMMA.16816.F32.BF16 R96, R20.reuse, R168, R96 ;  /* 0x000000a81460723c */ /* 0x040ff00000041860 */
[C---:B------:R-:W-:Y:S08]  /*7750*/  HMMA.16816.F32.BF16 R100, R20.reuse, R170, R100 ;  /* 0x000000aa1464723c */ /* 0x040ff00000041864 */
[C---:B-----5:R-:W-:Y:S08]  /*7760*/  HMMA.16816.F32.BF16 R104, R20.reuse, R156, R104 ;  /* 0x0000009c1468723c */ /* 0x060ff00000041868 */
[C---:B------:R-:W-:Y:S08]  /*7770*/  HMMA.16816.F32.BF16 R108, R20.reuse, R158, R108 ;  /* 0x0000009e146c723c */ /* 0x040ff0000004186c */
[C---:B------:R-:W-:Y:S08]  /*7780*/  HMMA.16816.F32.BF16 R112, R20.reuse, R172, R112 ;  /* 0x000000ac1470723c */ /* 0x040ff00000041870 */
[C---:B------:R-:W-:Y:S08]  /*7790*/  HMMA.16816.F32.BF16 R116, R20.reuse, R174, R116 ;  /* 0x000000ae1474723c */ /* 0x040ff00000041874 */
[C---:B------:R-:W-:Y:S08]  /*77a0*/  HMMA.16816.F32.BF16 R120, R20.reuse, R176, R120 ;  /* 0x000000b01478723c */ /* 0x040ff00000041878 */
[C---:B------:R-:W-:Y:S08]  /*77b0*/  HMMA.16816.F32.BF16 R124, R20.reuse, R178, R124 ;  /* 0x000000b2147c723c */ /* 0x040ff0000004187c */
[C---:B---3--:R-:W-:Y:S08]  /*77c0*/  HMMA.16816.F32.BF16 R128, R20.reuse, R28, R128 ;  /* 0x0000001c1480723c */ /* 0x048ff00000041880 */
[C---:B------:R-:W-:Y:S01]  /*77d0*/  HMMA.16816.F32.BF16 R132, R20.reuse, R30, R132 ;  /* 0x0000001e1484723c */ /* 0x040fe20000041884 */
[----:B------:R-:W3:Y:S07]  /*77e0*/  LDSM.16.MT88.4 R28, [R224+0x17800] ;  /* 0x01780000e01c783b */ /* 0x000eee0000004200 */
[C---:B-1----:R-:W-:Y:S08]  /*77f0*/  HMMA.16816.F32.BF16 R136, R20.reuse, R8, R136 ;  /* 0x000000081488723c */ /* 0x042ff00000041888 */
[C---:B------:R-:W-:Y:S08]  /*7800*/  HMMA.16816.F32.BF16 R156, R20.reuse, R10, R12 ;  /* 0x0000000a149c723c */ /* 0x040ff0000004180c */
[C---:B--2---:R-:W-:Y:S08]  /*7810*/  HMMA.16816.F32.BF16 R140, R20.reuse, R24, R140 ;  /* 0x00000018148c723c */ /* 0x044ff0000004188c */
[C---:B------:R-:W-:Y:S08]  /*7820*/  HMMA.16816.F32.BF16 R144, R20.reuse, R26, R144 ;  /* 0x0000001a1490723c */ /* 0x040ff00000041890 */
[C---:B---3--:R-:W-:Y:S08]  /*7830*/  HMMA.16816.F32.BF16 R152, R20.reuse, R28, R16 ;  /* 0x0000001c1498723c */ /* 0x048ff00000041810 */
[----:B------:R-:W-:Y:S01]  /*7840*/  HMMA.16816.F32.BF16 R148, R20, R30, R148 ;  /* 0x0000001e1494723c */ /* 0x000fe20000041894 */
[----:B------:R-:W-:-:S07]  /*7850*/  @P0 BRA `(.L_x_7) ;  /* 0xffffd1c000000947 */ /* 0x000fce000383ffff */
.L_x_6:
[----:B------:R-:W1:Y:S01]  /*7860*/  SHFL.BFLY PT, R2, R251, 0x2, 0x1f ;  /* 0x0c401f00fb027f89 */ /* 0x000e6200000e0000 */
[----:B------:R-:W-:Y:S01]  /*7870*/  MOV R4, 0x3f800000 ;  /* 0x3f80000000047802 */ /* 0x000fe20000000f00 */
[----:B------:R-:W2:Y:S01]  /*7880*/  S2UR UR6, SR_CTAID.Y ;  /* 0x00000000000679c3 */ /* 0x000ea20000002600 */
[----:B------:R-:W-:Y:S01]  /*7890*/  MOV R5, 0x3f800000 ;  /* 0x3f80000000057802 */ /* 0x000fe20000000f00 */
[----:B------:R-:W3:Y:S01]  /*78a0*/  SHFL.BFLY PT, R0, R249, 0x2, 0x1f ;  /* 0x0c401f00f9007f89 */ /* 0x000ee200000e0000 */
[----:B------:R-:W-:Y:S01]  /*78b0*/  UISETP.NE.AND UP0, UPT, UR9, -0x1, UPT ;  /* 0xffffffff0900788c */ /* 0x000fe2000bf05270 */
[----:B------:R-:W-:Y:S01]  /*78c0*/  BSSY B0, `(.L_x_10) ;  /* 0x000018b000007945 */ /* 0x000fe20003800000 */
[----:B------:R-:W-:-:S02]  /*78d0*/  ULDC.64 UR4, c[0x0][0x1e8] ;  /* 0x00007a0000047ab9 */ /* 0x000fc40000000a00 */
[----:B------:R-:W-:Y:S01]  /*78e0*/  ULDC UR8, c[0x0][0x214] ;  /* 0x0000850000087ab9 */ /* 0x000fe20000000800 */
[----:B------:R-:W4:Y:S01]  /*78f0*/  S2UR UR10, SR_CTAID.X ;  /* 0x00000000000a79c3 */ /* 0x000f220000002500 */
[----:B------:R-:W-:Y:S02]  /*7900*/  UMOV UR24, URZ ;  /* 0x0000003f00187c82 */ /* 0x000fe40008000000 */
[----:B------:R-:W-:-:S03]  /*7910*/  UMOV UR25, URZ ;  /* 0x0000003f00197c82 */ /* 0x000fc60008000000 */
[----:B------:R-:W-:Y:S02]  /*7920*/  @UP0 UIMAD.WIDE.U32 UR18, UR9, UR4, URZ ;  /* 0x00000004091202a5 */ /* 0x000fe4000f8e003f */
[----:B------:R-:W5:Y:S02]  /*7930*/  S2UR UR11, SR_CTAID.Z ;  /* 0x00000000000b79c3 */ /* 0x000f640000002700 */
[----:B------:R-:W-:-:S03]  /*7940*/  @UP0 UIMAD UR7, UR9, UR5, UR19 ;  /* 0x00000005090702a4 */ /* 0x000fc6000f8e0213 */
[----:B------:R-:W-:Y:S01]  /*7950*/  ULDC.64 UR4, c[0x0][0x1e0] ;  /* 0x0000780000047ab9 */ /* 0x000fe20000000a00 */
[----:B-1----:R-:W-:Y:S01]  /*7960*/  FADD.FTZ R9, R2, R251 ;  /* 0x000000fb02097221 */ /* 0x002fe20000010000 */
[----:B--2---:R-:W-:Y:S01]  /*7970*/  @!UP0 USHF.R.S32.HI UR13, URZ, 0x1f, UR6 ;  /* 0x0000001f3f0d8899 */ /* 0x004fe20008011406 */
[----:B---3--:R-:W-:-:S03]  /*7980*/  FADD.FTZ R7, R0, R249 ;  /* 0x000000f900077221 */ /* 0x008fc60000010000 */
[----:B------:R-:W1:Y:S01]  /*7990*/  SHFL.BFLY PT, R2, R9, 0x1, 0x1f ;  /* 0x0c201f0009027f89 */ /* 0x000e6200000e0000 */
[----:B------:R-:W-:Y:S02]  /*79a0*/  @!UP0 UIMAD UR13, UR13, UR4, URZ ;  /* 0x000000040d0d82a4 */ /* 0x000fe4000f8e023f */
[----:B------:R-:W-:Y:S01]  /*79b0*/  @!UP0 UIMAD.WIDE.U32 UR22, UR6, UR4, URZ ;  /* 0x00000004061682a5 */ /* 0x000fe2000f8e003f */
[----:B------:R-:W2:Y:S01]  /*79c0*/  SHFL.BFLY PT, R0, R7, 0x1, 0x1f ;  /* 0x0c201f0007007f89 */ /* 0x000ea200000e0000 */
[----:B------:R-:W-:Y:S02]  /*79d0*/  @!UP0 UIMAD UR13, UR6, UR5, UR13 ;  /* 0x00000005060d82a4 */ /* 0x000fe4000f8e020d */
[----:B------:R-:W-:Y:S02]  /*79e0*/  ULDC.U8 UR4, c[0x0][0x329] ;  /* 0x0000ca4000047ab9 */ /* 0x000fe40000000000 */
[----:B------:R-:W-:Y:S02]  /*79f0*/  UISETP.NE.AND UP1, UPT, UR4, URZ, UPT ;  /* 0x0000003f0400728c */ /* 0x000fe4000bf25270 */
[----:B------:R-:W-:-:S02]  /*7a00*/  ULDC.U8 UR5, c[0x0][0x328] ;  /* 0x0000ca0000057ab9 */ /* 0x000fc40000000000 */
[----:B------:R-:W-:Y:S02]  /*7a10*/  UISETP.NE.AND UP2, UPT, UR5, URZ, UPT ;  /* 0x0000003f0500728c */ /* 0x000fe4000bf45270 */
[----:B------:R-:W-:Y:S02]  /*7a20*/  @!UP0 UIADD3 UR7, UR23, UR13, URZ ;  /* 0x0000000d17078290 */ /* 0x000fe4000fffe03f */
[----:B------:R-:W-:Y:S02]  /*7a30*/  UISETP.NE.OR UP3, UPT, UR4, URZ, !UP2 ;  /* 0x0000003f0400728c */ /* 0x000fe4000d765670 */
[----:B------:R-:W-:Y:S02]  /*7a40*/  ULDC UR5, c[0x0][0x234] ;  /* 0x00008d0000057ab9 */ /* 0x000fe40000000800 */
[----:B------:R-:W-:Y:S02]  /*7a50*/  @UP1 ULDC UR14, c[0x0][0x210] ;  /* 0x00008400000e1ab9 */ /* 0x000fe40000000800 */
[----:B------:R-:W-:Y:S01]  /*7a60*/  @UP1 UIMAD UR14, UR14, UR8, URZ ;  /* 0x000000080e0e12a4 */ /* 0x000fe2000f8e023f */
[----:B-1----:R-:W-:Y:S01]  /*7a70*/  FADD.FTZ R2, R9, R2 ;  /* 0x0000000209027221 */ /* 0x002fe20000010000 */
[----:B------:R-:W-:-:S02]  /*7a80*/  @!UP1 USEL UR14, UR8, UR5, !UP2 ;  /* 0x00000005080e9287 */ /* 0x000fc4000d000000 */
[----:B------:R-:W-:Y:S01]  /*7a90*/  ULDC UR4, c[0x0][0x1c0] ;  /* 0x0000700000047ab9 */ /* 0x000fe20000000800 */
[----:B--2---:R-:W-:Y:S01]  /*7aa0*/  FADD.FTZ R0, R7, R0 ;  /* 0x0000000007007221 */ /* 0x004fe20000010000 */
[----:B------:R-:W-:Y:S01]  /*7ab0*/  FSETP.NE.FTZ.AND P4, PT, R2, RZ, PT ;  /* 0x000000ff0200720b */ /* 0x000fe20003f95000 */
[----:B------:R-:W-:Y:S02]  /*7ac0*/  @UP1 UMOV UR19, 0x1 ;  /* 0x0000000100131882 */ /* 0x000fe40000000000 */
[----:B------:R-:W-:Y:S01]  /*7ad0*/  @!UP1 UIMAD UR19, UR14, UR4, URZ ;  /* 0x000000040e1392a4 */ /* 0x000fe2000f8e023f */
[----:B------:R-:W-:Y:S01]  /*7ae0*/  FSETP.NE.FTZ.AND P3, PT, R0, RZ, PT ;  /* 0x000000ff0000720b */ /* 0x000fe20003f75000 */
[----:B------:R-:W-:Y:S02]  /*7af0*/  @!UP3 UIMAD UR21, UR6, UR8, URZ ;  /* 0x000000080615b2a4 */ /* 0x000fe4000f8e023f */
[----:B------:R-:W-:Y:S02]  /*7b00*/  @UP1 ULDC UR20, c[0x0][0x210] ;  /* 0x0000840000141ab9 */ /* 0x000fe40000000800 */
[----:B------:R-:W-:-:S02]  /*7b10*/  UIMAD UR4, UR6, UR19, URZ ;  /* 0x00000013060472a4 */ /* 0x000fc4000f8e023f */
[----:B------:R-:W-:Y:S02]  /*7b20*/  @!UP1 UMOV UR20, 0x1 ;  /* 0x0000000100149882 */ /* 0x000fe40000000000 */
[----:B------:R-:W1:Y:S01]  /*7b30*/  @P4 MUFU.RCP R4, R2 ;  /* 0x0000000200044308 */ /* 0x000e620000001000 */
[----:B------:R-:W-:Y:S02]  /*7b40*/  @!UP3 USEL UR21, UR21, UR9, !UP0 ;  /* 0x000000091515b287 */ /* 0x000fe4000c000000 */
[----:B----4-:R-:W-:Y:S02]  /*7b50*/  UIMAD UR5, UR10, UR20, URZ ;  /* 0x000000140a0572a4 */ /* 0x010fe4000f8e023f */
[----:B------:R-:W-:Y:S02]  /*7b60*/  USEL UR4, UR4, URZ, UP3 ;  /* 0x0000003f04047287 */ /* 0x000fe40009800000 */
[----:B------:R-:W-:Y:S01]  /*7b70*/  USHF.L.U32 UR5, UR5, 0x6, URZ ;  /* 0x0000000605057899 */ /* 0x000fe2000800063f */
[----:B------:R-:W2:Y:S01]  /*7b80*/  @P3 MUFU.RCP R5, R0 ;  /* 0x0000000000053308 */ /* 0x000ea20000001000 */
[----:B-----5:R-:W-:-:S02]  /*7b90*/  UIMAD UR14, UR11, UR14, UR4 ;  /* 0x0000000e0b0e72a4 */ /* 0x020fc4000f8e0204 */
[----:B------:R-:W-:Y:S02]  /*7ba0*/  @!UP3 UMOV UR24, UR21 ;  /* 0x000000150018bc82 */ /* 0x000fe40008000000 */
[----:B------:R-:W-:Y:S02]  /*7bb0*/  USHF.R.S32.HI UR4, URZ, 0x1f, UR5 ;  /* 0x0000001f3f047899 */ /* 0x000fe40008011405 */
[----:B------:R-:W-:Y:S01]  /*7bc0*/  @!UP3 USHF.R.S32.HI UR25, URZ, 0x1f, UR21 ;  /* 0x0000001f3f19b899 */ /* 0x000fe20008011415 */
[C---:B-1----:R-:W-:Y:S01]  /*7bd0*/  FMUL.FTZ R160, R4.reuse, R160 ;  /* 0x000000a004a07220 */ /* 0x042fe20000410000 */
[----:B------:R-:W1:Y:S01]  /*7be0*/  @P4 MUFU.LG2 R2, R2 ;  /* 0x0000000200024308 */ /* 0x000e620000000c00 */
[C---:B------:R-:W-:Y:S01]  /*7bf0*/  FMUL.FTZ R161, R4.reuse, R161 ;  /* 0x000000a104a17220 */ /* 0x040fe20000410000 */
[----:B------:R-:W-:Y:S01]  /*7c00*/  USHF.R.S32.HI UR6, URZ, 0x1f, UR14 ;  /* 0x0000001f3f067899 */ /* 0x000fe2000801140e */
[C---:B------:R-:W-:Y:S01]  /*7c10*/  FMUL.FTZ R36, R4.reuse, R36 ;  /* 0x0000002404247220 */ /* 0x040fe20000410000 */
[----:B------:R-:W-:Y:S01]  /*7c20*/  UIADD3 UR5, UP2, UP1, UR5, UR24, UR14 ;  /* 0x0000001805057290 */ /* 0x000fe2000f95e00e */
[C---:B------:R-:W-:Y:S01]  /*7c30*/  FMUL.FTZ R37, R4.reuse, R37 ;  /* 0x0000002504257220 */ /* 0x040fe20000410000 */
[----:B------:R-:W-:Y:S01]  /*7c40*/  F2FP.BF16.PACK_AB R160, R161, R160 ;  /* 0x000000a0a1a0723e */ /* 0x000fe200000010ff */
[C---:B------:R-:W-:Y:S01]  /*7c50*/  FMUL.FTZ R40, R4.reuse, R40 ;  /* 0x0000002804287220 */ /* 0x040fe20000410000 */
[----:B------:R-:W3:Y:S01]  /*7c60*/  @P3 MUFU.LG2 R0, R0 ;  /* 0x0000000000003308 */ /* 0x000ee20000000c00 */
[C---:B------:R-:W-:Y:S01]  /*7c70*/  FMUL.FTZ R41, R4.reuse, R41 ;  /* 0x0000002904297220 */ /* 0x040fe20000410000 */
[----:B------:R-:W-:Y:S01]  /*7c80*/  F2FP.BF16.PACK_AB R36, R37, R36 ;  /* 0x000000242524723e */ /* 0x000fe200000010ff */
[C---:B------:R-:W-:Y:S01]  /*7c90*/  FMUL.FTZ R44, R4.reuse, R44 ;  /* 0x0000002c042c7220 */ /* 0x040fe20000410000 */
[----:B------:R-:W-:Y:S01]  /*7ca0*/  UIADD3.X UR4, UR4, UR25, UR6, UP2, UP1 ;  /* 0x0000001904047290 */ /* 0x000fe200097e2406 */
[C---:B------:R-:W-:Y:S01]  /*7cb0*/  FMUL.FTZ R45, R4.reuse, R45 ;  /* 0x0000002d042d7220 */ /* 0x040fe20000410000 */
[----:B------:R-:W-:Y:S01]  /*7cc0*/  F2FP.BF16.PACK_AB R40, R41, R40 ;  /* 0x000000282928723e */ /* 0x000fe200000010ff */
[C---:B------:R-:W-:Y:S01]  /*7cd0*/  FMUL.FTZ R48, R4.reuse, R48 ;  /* 0x0000003004307220 */ /* 0x040fe20000410000 */
[----:B------:R-:W-:Y:S01]  /*7ce0*/  @!UP0 UMOV UR18, UR22 ;  /* 0x0000001600128c82 */ /* 0x000fe20008000000 */
[C---:B------:R-:W-:Y:S01]  /*7cf0*/  FMUL.FTZ R49, R4.reuse, R49 ;  /* 0x0000003104317220 */ /* 0x040fe20000410000 */
[----:B------:R-:W-:Y:S01]  /*7d00*/  F2FP.BF16.PACK_AB R44, R45, R44 ;  /* 0x0000002c2d2c723e */ /* 0x000fe200000010ff */
[----:B------:R-:W-:-:S02]  /*7d10*/  FMUL.FTZ R52, R4, R52 ;  /* 0x0000003404347220 */ /* 0x000fc40000410000 */
[C---:B------:R-:W-:Y:S01]  /*7d20*/  FMUL.FTZ R53, R4.reuse, R53 ;  /* 0x0000003504357220 */ /* 0x040fe20000410000 */
[----:B------:R-:W-:Y:S01]  /*7d30*/  F2FP.BF16.PACK_AB R48, R49, R48 ;  /* 0x000000303130723e */ /* 0x000fe200000010ff */
[C---:B------:R-:W-:Y:S02]  /*7d40*/  FMUL.FTZ R56, R4.reuse, R56 ;  /* 0x0000003804387220 */ /* 0x040fe40000410000 */
[C---:B------:R-:W-:Y:S01]  /*7d50*/  FMUL.FTZ R57, R4.reuse, R57 ;  /* 0x0000003904397220 */ /* 0x040fe20000410000 */
[----:B------:R-:W-:Y:S01]  /*7d60*/  F2FP.BF16.PACK_AB R52, R53, R52 ;  /* 0x000000343534723e */ /* 0x000fe200000010ff */
[C---:B------:R-:W-:Y:S02]  /*7d70*/  FMUL.FTZ R60, R4.reuse, R60 ;  /* 0x0000003c043c7220 */ /* 0x040fe40000410000 */
        /* <DEDUP_REMOVED lines=72> */
[----:B------:R-:W-:Y:S01]  /*8200*/  FMUL.FTZ R149, R4, R149 ;  /* 0x0000009504957220 */ /* 0x000fe20000410000 */
[----:B------:R-:W-:Y:S01]  /*8210*/  F2FP.BF16.PACK_AB R152, R153, R152 ;  /* 0x000000989998723e */ /* 0x000fe200000010ff */
[----:B------:R-:W4:Y:S01]  /*8220*/  S2R R4, SR_TID.X ;  /* 0x0000000000047919 */ /* 0x000f220000002100 */
[----:B--2---:R-:W-:-:S02]  /*8230*/  FMUL.FTZ R163, R5, R163 ;  /* 0x000000a305a37220 */ /* 0x004fc40000410000 */
[----:B------:R-:W-:Y:S01]  /*8240*/  FMUL.FTZ R162, R5, R162 ;  /* 0x000000a205a27220 */ /* 0x000fe20000410000 */
[----:B------:R-:W-:Y:S01]  /*8250*/  F2FP.BF16.PACK_AB R148, R149, R148 ;  /* 0x000000949594723e */ /* 0x000fe200000010ff */
[C---:B------:R-:W-:Y:S02]  /*8260*/  FMUL.FTZ R39, R5.reuse, R39 ;  /* 0x0000002705277220 */ /* 0x040fe40000410000 */
[----:B------:R-:W-:Y:S01]  /*8270*/  FMUL.FTZ R38, R5, R38 ;  /* 0x0000002605267220 */ /* 0x000fe20000410000 */
[----:B------:R-:W-:Y:S01]  /*8280*/  F2FP.BF16.PACK_AB R162, R163, R162 ;  /* 0x000000a2a3a2723e */ /* 0x000fe200000010ff */
[C---:B------:R-:W-:Y:S02]  /*8290*/  FMUL.FTZ R43, R5.reuse, R43 ;  /* 0x0000002b052b7220 */ /* 0x040fe40000410000 */
[----:B------:R-:W-:Y:S01]  /*82a0*/  FMUL.FTZ R42, R5, R42 ;  /* 0x0000002a052a7220 */ /* 0x000fe20000410000 */
[----:B------:R-:W-:Y:S01]  /*82b0*/  F2FP.BF16.PACK_AB R38, R39, R38 ;  /* 0x000000262726723e */ /* 0x000fe200000010ff */
[----:B------:R-:W-:-:S02]  /*82c0*/  FMUL.FTZ R47, R5, R47 ;  /* 0x0000002f052f7220 */ /* 0x000fc40000410000 */
[----:B------:R-:W-:Y:S01]  /*82d0*/  FMUL.FTZ R46, R5, R46 ;  /* 0x0000002e052e7220 */ /* 0x000fe20000410000 */
[----:B------:R-:W-:Y:S01]  /*82e0*/  F2FP.BF16.PACK_AB R42, R43, R42 ;  /* 0x0000002a2b2a723e */ /* 0x000fe200000010ff */
[C---:B------:R-:W-:Y:S02]  /*82f0*/  FMUL.FTZ R51, R5.reuse, R51 ;  /* 0x0000003305337220 */ /* 0x040fe40000410000 */
[----:B------:R-:W-:Y:S01]  /*8300*/  FMUL.FTZ R50, R5, R50 ;  /* 0x0000003205327220 */ /* 0x000fe20000410000 */
[----:B------:R-:W-:Y:S01]  /*8310*/  F2FP.BF16.PACK_AB R46, R47, R46 ;  /* 0x0000002e2f2e723e */ /* 0x000fe200000010ff */
[C---:B------:R-:W-:Y:S02]  /*8320*/  FMUL.FTZ R55, R5.reuse, R55 ;  /* 0x0000003705377220 */ /* 0x040fe40000410000 */
[C---:B------:R-:W-:Y:S01]  /*8330*/  FMUL.FTZ R54, R5.reuse, R54 ;  /* 0x0000003605367220 */ /* 0x040fe20000410000 */
[----:B----4-:R-:W-:Y:S01]  /*8340*/  SHF.R.S32.HI R7, RZ, 0x1f, R4 ;  /* 0x0000001fff077819 */ /* 0x010fe20000011404 */
[----:B------:R-:W-:Y:S01]  /*8350*/  FMUL.FTZ R59, R5, R59 ;  /* 0x0000003b053b7220 */ /* 0x000fe20000410000 */
[----:B------:R-:W-:Y:S01]  /*8360*/  F2FP.BF16.PACK_AB R50, R51, R50 ;  /* 0x000000323332723e */ /* 0x000fe200000010ff */
[----:B------:R-:W-:Y:S01]  /*8370*/  FMUL.FTZ R58, R5, R58 ;  /* 0x0000003a053a7220 */ /* 0x000fe20000410000 */
[-C--:B------:R-:W-:Y:S01]  /*8380*/  LEA.HI R6, R7, R4.reuse, RZ, 0x2 ;  /* 0x0000000407067211 */ /* 0x080fe200078f10ff */
[----:B------:R-:W-:Y:S01]  /*8390*/  FMUL.FTZ R63, R5, R63 ;  /* 0x0000003f053f7220 */ /* 0x000fe20000410000 */
[----:B------:R-:W-:Y:S01]  /*83a0*/  LEA.HI R7, R7, R4, RZ, 0x5 ;  /* 0x0000000407077211 */ /* 0x000fe200078f28ff */
[C---:B------:R-:W-:Y:S01]  /*83b0*/  FMUL.FTZ R62, R5.reuse, R62 ;  /* 0x0000003e053e7220 */ /* 0x040fe20000410000 */
[--C-:B------:R-:W-:Y:S01]  /*83c0*/  SHF.R.S32.HI R9, RZ, 0x2, R6.reuse ;  /* 0x00000002ff097819 */ /* 0x100fe20000011406 */
[C---:B------:R-:W-:Y:S01]  /*83d0*/  FMUL.FTZ R67, R5.reuse, R67 ;  /* 0x0000004305437220 */ /* 0x040fe20000410000 */
[----:B------:R-:W-:Y:S01]  /*83e0*/  SHF.R.S32.HI R8, RZ, 0x1f, R6 ;  /* 0x0000001fff087819 */ /* 0x000fe20000011406 */
[----:B------:R-:W-:Y:S01]  /*83f0*/  FMUL.FTZ R66, R5, R66 ;  /* 0x0000004205427220 */ /* 0x000fe20000410000 */
[----:B------:R-:W-:Y:S01]  /*8400*/  F2FP.BF16.PACK_AB R54, R55, R54 ;  /* 0x000000363736723e */ /* 0x000fe200000010ff */
[C---:B------:R-:W-:Y:S01]  /*8410*/  FMUL.FTZ R71, R5.reuse, R71 ;  /* 0x0000004705477220 */ /* 0x040fe20000410000 */
[----:B------:R-:W-:Y:S01]  /*8420*/  LEA.HI R8, R8, R9, RZ, 0x3 ;  /* 0x0000000908087211 */ /* 0x000fe200078f18ff */
[----:B------:R-:W-:Y:S01]  /*8430*/  FMUL.FTZ R70, R5, R70 ;  /* 0x0000004605467220 */ /* 0x000fe20000410000 */
[----:B------:R-:W-:Y:S01]  /*8440*/  F2FP.BF16.PACK_AB R58, R59, R58 ;  /* 0x0000003a3b3a723e */ /* 0x000fe200000010ff */
[C---:B------:R-:W-:Y:S01]  /*8450*/  FMUL.FTZ R75, R5.reuse, R75 ;  /* 0x0000004b054b7220 */ /* 0x040fe20000410000 */
[----:B------:R-:W-:Y:S01]  /*8460*/  LOP3.LUT R8, R8, 0xfffffff8, RZ, 0xc0, !PT ;  /* 0xfffffff808087812 */ /* 0x000fe200078ec0ff */
[----:B------:R-:W-:Y:S01]  /*8470*/  FMUL.FTZ R74, R5, R74 ;  /* 0x0000004a054a7220 */ /* 0x000fe20000410000 */
[----:B------:R-:W-:Y:S01]  /*8480*/  F2FP.BF16.PACK_AB R62, R63, R62 ;  /* 0x0000003e3f3e723e */ /* 0x000fe200000010ff */
[----:B------:R-:W-:Y:S01]  /*8490*/  FMUL.FTZ R79, R5, R79 ;  /* 0x0000004f054f7220 */ /* 0x000fe20000410000 */
[----:B------:R-:W-:Y:S01]  /*84a0*/  IADD3 R8, R9, -R8, RZ ;  /* 0x8000000809087210 */ /* 0x000fe20007ffe0ff */
[----:B------:R-:W-:Y:S01]  /*84b0*/  FMUL.FTZ R78, R5, R78 ;  /* 0x0000004e054e7220 */ /* 0x000fe20000410000 */
[----:B------:R-:W-:Y:S01]  /*84c0*/  F2FP.BF16.PACK_AB R66, R67, R66 ;  /* 0x000000424342723e */ /* 0x000fe200000010ff */
[C---:B------:R-:W-:Y:S01]  /*84d0*/  FMUL.FTZ R83, R5.reuse, R83 ;  /* 0x0000005305537220 */ /* 0x040fe20000410000 */
[C---:B------:R-:W-:Y:S01]  /*84e0*/  SHF.L.U32 R9, R8.reuse, 0x6, RZ ;  /* 0x0000000608097819 */ /* 0x040fe200000006ff */
[C---:B------:R-:W-:Y:S01]  /*84f0*/  FMUL.FTZ R82, R5.reuse, R82 ;  /* 0x0000005205527220 */ /* 0x040fe20000410000 */
[----:B------:R-:W-:Y:S01]  /*8500*/  LOP3.LUT R10, R8, 0x1, RZ, 0xc0, !PT ;  /* 0x00000001080a7812 */ /* 0x000fe200078ec0ff */
[----:B------:R-:W-:Y:S01]  /*8510*/  FMUL.FTZ R87, R5, R87 ;  /* 0x0000005705577220 */ /* 0x000fe20000410000 */
[----:B------:R-:W-:Y:S01]  /*8520*/  LOP3.LUT R9, R9, 0x1c0, RZ, 0xc0, !PT ;  /* 0x000001c009097812 */ /* 0x000fe200078ec0ff */
[C---:B------:R-:W-:Y:S01]  /*8530*/  FMUL.FTZ R86, R5.reuse, R86 ;  /* 0x0000005605567220 */ /* 0x040fe20000410000 */
[----:B------:R-:W-:Y:S01]  /*8540*/  ISETP.NE.U32.AND P0, PT, R10, 0x1, PT ;  /* 0x000000010a00780c */ /* 0x000fe20003f05070 */
[----:B------:R-:W-:Y:S01]  /*8550*/  FMUL.FTZ R91, R5, R91 ;  /* 0x0000005b055b7220 */ /* 0x000fe20000410000 */
[----:B------:R-:W-:Y:S01]  /*8560*/  LEA.HI R12, R9, R9, RZ, 0x1d ;  /* 0x00000009090c7211 */ /* 0x000fe200078fe8ff */
[C---:B------:R-:W-:Y:S01]  /*8570*/  FMUL.FTZ R90, R5.reuse, R90 ;  /* 0x0000005a055a7220 */ /* 0x040fe20000410000 */
[----:B------:R-:W-:Y:S01]  /*8580*/  R2P PR, R8, 0x6 ;  /* 0x0000000608007804 */ /* 0x000fe20000000000 */
[C---:B------:R-:W-:Y:S01]  /*8590*/  FMUL.FTZ R95, R5.reuse, R95 ;  /* 0x0000005f055f7220 */ /* 0x040fe20000410000 */
[----:B------:R-:W-:Y:S01]  /*85a0*/  MOV R8, 0x20 ;  /* 0x0000002000087802 */ /* 0x000fe20000000f00 */
[C---:B------:R-:W-:Y:S01]  /*85b0*/  FMUL.FTZ R94, R5.reuse, R94 ;  /* 0x0000005e055e7220 */ /* 0x040fe20000410000 */
[----:B------:R-:W-:Y:S01]  /*85c0*/  MOV R10, 0x40 ;  /* 0x00000040000a7802 */ /* 0x000fe20000000f00 */
[C---:B------:R-:W-:Y:S01]  /*85d0*/  FMUL.FTZ R99, R5.reuse, R99 ;  /* 0x0000006305637220 */ /* 0x040fe20000410000 */
[----:B------:R-:W-:Y:S01]  /*85e0*/  SEL R8, R8, 0xffffffe0, !P1 ;  /* 0xffffffe008087807 */ /* 0x000fe20004800000 */
[C---:B------:R-:W-:Y:S01]  /*85f0*/  FMUL.FTZ R98, R5.reuse, R98 ;  /* 0x0000006205627220 */ /* 0x040fe20000410000 */
[----:B------:R-:W-:Y:S01]  /*8600*/  SEL R10, R10, 0xffffffc0, !P2 ;  /* 0xffffffc00a0a7807 */ /* 0x000fe20005000000 */
[----:B------:R-:W-:Y:S01]  /*8610*/  FMUL.FTZ R103, R5, R103 ;  /* 0x0000006705677220 */ /* 0x000fe20000410000 */
[----:B------:R-:W-:Y:S01]  /*8620*/  F2FP.BF16.PACK_AB R70, R71, R70 ;  /* 0x000000464746723e */ /* 0x000fe200000010ff */
        /* <DEDUP_REMOVED lines=49> */
[----:B------:R-:W-:Y:S01]  /*8940*/  LOP3.LUT R5, R6, 0x3ffffffc, RZ, 0xc0, !PT ;  /* 0x3ffffffc06057812 */ /* 0x000fe200078ec0ff */
[----:B-1----:R-:W-:Y:S01]  /*8950*/  @P4 FMUL.FTZ R73, R2, 0.69314718246459960938 ;  /* 0x3f31721802494820 */ /* 0x002fe20000410000 */
[----:B------:R-:W-:Y:S01]  /*8960*/  SHF.R.S32.HI R6, RZ, 0x5, R7 ;  /* 0x00000005ff067819 */ /* 0x000fe20000011407 */
[----:B---3--:R-:W-:Y:S01]  /*8970*/  @P3 FMUL.FTZ R0, R0, 0.69314718246459960938 ;  /* 0x3f31721800003820 */ /* 0x008fe20000410000 */
[----:B------:R-:W-:Y:S02]  /*8980*/  IADD3 R5, -R5, R4, RZ ;  /* 0x0000000405057210 */ /* 0x000fe40007ffe1ff */
[----:B------:R-:W-:-:S02]  /*8990*/  F2FP.BF16.PACK_AB R154, R155, R154 ;  /* 0x0000009a9b9a723e */ /* 0x000fc400000010ff */
[----:B------:R-:W-:Y:S02]  /*89a0*/  LEA R5, R6, R5, 0x9 ;  /* 0x0000000506057211 */ /* 0x000fe400078e48ff */
[----:B------:R-:W-:Y:S02]  /*89b0*/  F2FP.BF16.PACK_AB R150, R151, R150 ;  /* 0x000000969796723e */ /* 0x000fe400000010ff */
[----:B------:R-:W-:Y:S02]  /*89c0*/  LEA R5, R5, R12, 0x1 ;  /* 0x0000000c05057211 */ /* 0x000fe400078e08ff */
[----:B------:R-:W-:Y:S02]  /*89d0*/  LOP3.LUT R7, R7, 0xffffffe0, RZ, 0xc0, !PT ;  /* 0xffffffe007077812 */ /* 0x000fe400078ec0ff */
[----:B------:R-:W-:Y:S02]  /*89e0*/  SHF.L.U32 R5, R5, 0x1, RZ ;  /* 0x0000000105057819 */ /* 0x000fe400000006ff */
[----:B------:R-:W-:-:S02]  /*89f0*/  IADD3 R4, -R7, R4, RZ ;  /* 0x0000000407047210 */ /* 0x000fc40007ffe1ff */
[C---:B------:R-:W-:Y:S01]  /*8a00*/  IADD3 R9, R5.reuse, -0x10, RZ ;  /* 0xfffffff005097810 */ /* 0x040fe20007ffe0ff */
[----:B------:R-:W-:Y:S01]  /*8a10*/  STS [R5], R160 ;  /* 0x000000a005007388 */ /* 0x000fe20000000800 */
[C---:B------:R-:W-:Y:S02]  /*8a20*/  @P0 IADD3 R9, R5.reuse, 0x10, RZ ;  /* 0x0000001005090810 */ /* 0x040fe40007ffe0ff */
[C---:B------:R-:W-:Y:S01]  /*8a30*/  IADD3 R11, R5.reuse, R8, RZ ;  /* 0x00000008050b7210 */ /* 0x040fe20007ffe0ff */
[----:B------:R-:W-:Y:S01]  /*8a40*/  STS [R5+0x400], R162 ;  /* 0x000400a205007388 */ /* 0x000fe20000000800 */
[-C--:B------:R-:W-:Y:S02]  /*8a50*/  IADD3 R13, R8, R9.reuse, RZ ;  /* 0x00000009080d7210 */ /* 0x080fe40007ffe0ff */
[----:B------:R-:W-:Y:S01]  /*8a60*/  IADD3 R15, R5, R10, RZ ;  /* 0x0000000a050f7210 */ /* 0x000fe20007ffe0ff */
[----:B------:R-:W-:Y:S01]  /*8a70*/  STS [R9], R36 ;  /* 0x0000002409007388 */ /* 0x000fe20000000800 */
[----:B------:R-:W-:-:S02]  /*8a80*/  IADD3 R17, R10, R9, RZ ;  /* 0x000000090a117210 */ /* 0x000fc40007ffe0ff */
[-C--:B------:R-:W-:Y:S01]  /*8a90*/  IADD3 R19, R11, R10.reuse, RZ ;  /* 0x0000000a0b137210 */ /* 0x080fe20007ffe0ff */
[----:B------:R-:W-:Y:S01]  /*8aa0*/  STS [R9+0x400], R38 ;  /* 0x0004002609007388 */ /* 0x000fe20000000800 */
[----:B------:R-:W-:Y:S02]  /*8ab0*/  IADD3 R21, R13, R10, RZ ;  /* 0x0000000a0d157210 */ /* 0x000fe40007ffe0ff */
[----:B------:R-:W-:Y:S01]  /*8ac0*/  LOP3.LUT P0, RZ, R4, 0x3, RZ, 0xc0, !PT ;  /* 0x0000000304ff7812 */ /* 0x000fe2000780c0ff */
[----:B------:R-:W-:Y:S01]  /*8ad0*/  STS [R11], R40 ;  /* 0x000000280b007388 */ /* 0x000fe20000000800 */
[----:B------:R-:W-:-:S03]  /*8ae0*/  SHF.R.S32.HI R7, RZ, 0x1f, R4 ;  /* 0x0000001fff077819 */ /* 0x000fc60000011404 */
[----:B------:R-:W-:Y:S01]  /*8af0*/  STS [R11+0x400], R42 ;  /* 0x0004002a0b007388 */ /* 0x000fe20000000800 */
[----:B------:R-:W-:Y:S02]  /*8b00*/  LEA.HI R4, R7, R4, RZ, 0x2 ;  /* 0x0000000407047211 */ /* 0x000fe400078f10ff */
[----:B------:R-:W-:Y:S01]  /*8b10*/  MOV R7, 0x7f800000 ;  /* 0x7f80000000077802 */ /* 0x000fe20000000f00 */
[----:B------:R-:W-:Y:S01]  /*8b20*/  STS [R13], R44 ;  /* 0x0000002c0d007388 */ /* 0x000fe20000000800 */
[----:B------:R-:W-:Y:S01]  /*8b30*/  SHF.R.S32.HI R75, RZ, 0x2, R4 ;  /* 0x00000002ff4b7819 */ /* 0x000fe20000011404 */
[----:B------:R-:W-:Y:S02]  /*8b40*/  @P3 FFMA.FTZ R7, R3, c[0x0][0x238], R0 ;  /* 0x00008e0003073a23 */ /* 0x000fe40000010000 */
[----:B------:R-:W-:Y:S04]  /*8b50*/  STS [R13+0x400], R46 ;  /* 0x0004002e0d007388 */ /* 0x000fe80000000800 */
[----:B------:R-:W-:Y:S04]  /*8b60*/  STS [R15], R48 ;  /* 0x000000300f007388 */ /* 0x000fe80000000800 */
[----:B------:R-:W-:Y:S04]  /*8b70*/  STS [R15+0x400], R50 ;  /* 0x000400320f007388 */ /* 0x000fe80000000800 */
[----:B------:R-:W-:Y:S04]  /*8b80*/  STS [R17], R52 ;  /* 0x0000003411007388 */ /* 0x000fe80000000800 */
[----:B------:R-:W-:Y:S04]  /*8b90*/  STS [R17+0x400], R54 ;  /* 0x0004003611007388 */ /* 0x000fe80000000800 */
[----:B------:R-:W-:Y:S04]  /*8ba0*/  STS [R19], R56 ;  /* 0x0000003813007388 */ /* 0x000fe80000000800 */
[----:B------:R-:W-:Y:S04]  /*8bb0*/  STS [R19+0x400], R58 ;  /* 0x0004003a13007388 */ /* 0x000fe80000000800 */
[----:B------:R-:W-:Y:S04]  /*8bc0*/  STS [R21], R60 ;  /* 0x0000003c15007388 */ /* 0x000fe80000000800 */
[----:B------:R-:W-:Y:S04]  /*8bd0*/  STS [R21+0x400], R62 ;  /* 0x0004003e15007388 */ /* 0x000fe80000000800 */
        /* <DEDUP_REMOVED lines=33> */
[----:B------:R1:W-:Y:S04]  /*8df0*/  STS [R5+0x6400], R130 ;  /* 0x0064008205007388 */ /* 0x0003e80000000800 */
[----:B------:R2:W-:Y:S04]  /*8e00*/  STS [R9+0x6000], R132 ;  /* 0x0060008409007388 */ /* 0x0005e80000000800 */
[----:B------:R2:W-:Y:S04]  /*8e10*/  STS [R9+0x6400], R134 ;  /* 0x0064008609007388 */ /* 0x0005e80000000800 */
[----:B------:R2:W-:Y:S04]  /*8e20*/  STS [R11+0x6000], R136 ;  /* 0x006000880b007388 */ /* 0x0005e80000000800 */
[----:B------:R2:W-:Y:S04]  /*8e30*/  STS [R11+0x6400], R138 ;  /* 0x0064008a0b007388 */ /* 0x0005e80000000800 */
[----:B------:R2:W-:Y:S04]  /*8e40*/  STS [R13+0x6000], R156 ;  /* 0x0060009c0d007388 */ /* 0x0005e80000000800 */
[----:B------:R2:W-:Y:S01]  /*8e50*/  STS [R13+0x6400], R158 ;  /* 0x0064009e0d007388 */ /* 0x0005e20000000800 */
[----:B-1----:R-:W-:-:S03]  /*8e60*/  SHF.R.S32.HI R5, RZ, 0x1f, R6 ;  /* 0x0000001fff057819 */ /* 0x002fc60000011406 */
[----:B------:R2:W-:Y:S01]  /*8e70*/  STS [R15+0x6000], R140 ;  /* 0x0060008c0f007388 */ /* 0x0005e20000000800 */
[----:B------:R-:W-:-:S03]  /*8e80*/  LEA.HI R5, R5, R6, RZ, 0x2 ;  /* 0x0000000605057211 */ /* 0x000fc600078f10ff */
[----:B------:R2:W-:Y:S01]  /*8e90*/  STS [R15+0x6400], R142 ;  /* 0x0064008e0f007388 */ /* 0x0005e20000000800 */
[----:B------:R-:W-:-:S03]  /*8ea0*/  LOP3.LUT R5, R5, 0xffffffc, RZ, 0xc0, !PT ;  /* 0x0ffffffc05057812 */ /* 0x000fc600078ec0ff */
[----:B------:R2:W-:Y:S01]  /*8eb0*/  STS [R17+0x6000], R144 ;  /* 0x0060009011007388 */ /* 0x0005e20000000800 */
[----:B------:R-:W-:Y:S02]  /*8ec0*/  IADD3 R6, -R5, R6, RZ ;  /* 0x0000000605067210 */ /* 0x000fe40007ffe1ff */
[----:B------:R-:W-:Y:S01]  /*8ed0*/  MOV R5, 0x7f800000 ;  /* 0x7f80000000057802 */ /* 0x000fe20000000f00 */
[----:B------:R2:W-:Y:S01]  /*8ee0*/  STS [R17+0x6400], R146 ;  /* 0x0064009211007388 */ /* 0x0005e20000000800 */
[----:B------:R-:W-:Y:S01]  /*8ef0*/  @P4 FFMA.FTZ R5, R164, c[0x0][0x238], R73 ;  /* 0x00008e00a4054a23 */ /* 0x000fe20000010049 */
[----:B------:R-:W-:Y:S02]  /*8f00*/  LEA R6, R6, R75, 0x4 ;  /* 0x0000004b06067211 */ /* 0x000fe400078e20ff */
[----:B------:R2:W-:Y:S04]  /*8f10*/  STS [R19+0x6000], R152 ;  /* 0x0060009813007388 */ /* 0x0005e80000000800 */
[----:B------:R2:W-:Y:S04]  /*8f20*/  STS [R19+0x6400], R154 ;  /* 0x0064009a13007388 */ /* 0x0005e80000000800 */
[----:B------:R2:W-:Y:S04]  /*8f30*/  STS [R21+0x6000], R148 ;  /* 0x0060009415007388 */ /* 0x0005e80000000800 */
[----:B------:R2:W-:Y:S04]  /*8f40*/  STS [R21+0x6400], R150 ;  /* 0x0064009615007388 */ /* 0x0005e80000000800 */
[----:B------:R-:W-:Y:S06]  /*8f50*/  BAR.SYNC.DEFER_BLOCKING 0x0 ;  /* 0x0000000000007b1d */ /* 0x000fec0000010000 */
[----:B------:R2:W1:Y:S04]  /*8f60*/  LDS.128 R64, [R237] ;  /* 0x00000000ed407984 */ /* 0x0004680000000c00 */
[----:B------:R2:W3:Y:S04]  /*8f70*/  LDS.128 R60, [R237+0x800] ;  /* 0x00080000ed3c7984 */ /* 0x0004e80000000c00 */
[----:B------:R2:W4:Y:S04]  /*8f80*/  LDS.128 R56, [R237+0x1000] ;  /* 0x00100000ed387984 */ /* 0x0005280000000c00 */
[----:B------:R2:W1:Y:S04]  /*8f90*/  LDS.128 R52, [R237+0x1800] ;  /* 0x00180000ed347984 */ /* 0x0004680000000c00 */
        /* <DEDUP_REMOVED lines=11> */
[----:B------:R2:W1:Y:S01]  /*9050*/  LDS.128 R68, [R237+0x7800] ;  /* 0x00780000ed447984 */ /* 0x0004620000000c00 */
[----:B------:R-:W-:Y:S05]  /*9060*/  @P0 BRA `(.L_x_11) ;  /* 0x0000010000000947 */ /* 0x000fea0003800000 */
[----:B---34-:R-:W-:Y:S01]  /*9070*/  UIMAD UR6, UR10, -0x40, UR15 ;  /* 0xffffffc00a0678a4 */ /* 0x018fe2000f8e020f */
[----:B------:R-:W-:-:S05]  /*9080*/  IADD3 R2, R6, 0x8, RZ ;  /* 0x0000000806027810 */ /* 0x000fca0007ffe0ff */
[----:B------:R-:W-:Y:S02]  /*9090*/  ISETP.GE.AND P3, PT, R6, UR6, PT ;  /* 0x0000000606007c0c */ /* 0x000fe4000bf66270 */
[----:B------:R-:W-:-:S11]  /*90a0*/  ISETP.GE.AND P2, PT, R2, UR6, PT ;  /* 0x0000000602007c0c */ /* 0x000fd6000bf46270 */
[----:B------:R-:W-:Y:S02]  /*90b0*/  @!P3 IMAD R0, R6, UR20, RZ ;  /* 0x000000140600bc24 */ /* 0x000fe4000f8e02ff */
[----:B------:R-:W-:-:S03]  /*90c0*/  @!P2 IMAD R2, R2, UR20, RZ ;  /* 0x000000140202ac24 */ /* 0x000fc6000f8e02ff */
[----:B------:R-:W-:Y:S02]  /*90d0*/  @!P3 IADD3 R3, P1, R0, UR5, RZ ;  /* 0x000000050003bc10 */ /* 0x000fe4000ff3e0ff */
[----:B------:R-:W-:Y:S02]  /*90e0*/  @!P2 IADD3 R73, P0, R2, UR5, RZ ;  /* 0x000000050249ac10 */ /* 0x000fe4000ff1e0ff */
[----:B------:R-:W-:Y:S02]  /*90f0*/  @!P3 LEA.HI.X.SX32 R0, R0, UR4, 0x1, P1 ;  /* 0x000000040000bc11 */ /* 0x000fe400088f0eff */
[----:B------:R-:W-:Y:S02]  /*9100*/  @!P2 LEA.HI.X.SX32 R2, R2, UR4, 0x1, P0 ;  /* 0x000000040202ac11 */ /* 0x000fe400080f0eff */
[----:B------:R-:W-:Y:S02]  /*9110*/  @!P3 LEA R74, P1, R3, c[0x0][0x200], 0x2 ;  /* 0x00008000034aba11 */ /* 0x000fe400078210ff */
[----:B------:R-:W-:-:S02]  /*9120*/  @!P2 LEA R72, P0, R73, c[0x0][0x200], 0x2 ;  /* 0x000080004948aa11 */ /* 0x000fc400078010ff */
[----:B------:R-:W-:Y:S02]  /*9130*/  @!P3 LEA.HI.X R75, R3, c[0x0][0x204], R0, 0x2, P1 ;  /* 0x00008100034bba11 */ /* 0x000fe400008f1400 */
[----:B------:R-:W-:-:S03]  /*9140*/  @!P2 LEA.HI.X R73, R73, c[0x0][0x204], R2, 0x2, P0 ;  /* 0x000081004949aa11 */ /* 0x000fc600000f1402 */
[----:B------:R3:W-:Y:S04]  /*9150*/  @!P3 STG.E [R74.64], R5 ;  /* 0x000000054a00b986 */ /* 0x0007e8000c101910 */
[----:B------:R3:W-:Y:S02]  /*9160*/  @!P2 STG.E [R72.64], R7 ;  /* 0x000000074800a986 */ /* 0x0007e4000c101910 */
.L_x_11:
[----:B---34-:R-:W-:Y:S05]  /*9170*/  BSYNC B0 ;  /* 0x0000000000007941 */ /* 0x018fea0003800000 */
.L_x_10:
[----:B------:R-:W3:Y:S01]  /*9180*/  S2R R3, SR_TID.X ;  /* 0x0000000000037919 */ /* 0x000ee20000002100 */
[----:B------:R-:W-:Y:S01]  /*9190*/  IADD3 R4, P0, R244, UR18, RZ ;  /* 0x00000012f4047c10 */ /* 0x000fe2000ff1e0ff */
[----:B------:R-:W-:Y:S01]  /*91a0*/  USHF.R.S32.HI UR6, URZ, 0x1f, UR11 ;  /* 0x0000001f3f067899 */ /* 0x000fe2000801140b */
[----:B------:R-:W-:Y:S01]  /*91b0*/  BSSY B0, `(.L_x_12) ;  /* 0x0000018000007945 */ /* 0x000fe20003800000 */
[----:B------:R-:W4:Y:S01]  /*91c0*/  S2R R0, SR_CTAID.Z ;  /* 0x0000000000007919 */ /* 0x000f220000002700 */
[----:B------:R-:W-:Y:S01]  /*91d0*/  IADD3.X R5, R245, UR7, RZ, P0, !PT ;  /* 0x00000007f5057c10 */ /* 0x000fe200087fe4ff */
[----:B------:R-:W-:-:S02]  /*91e0*/  ULDC.64 UR4, c[0x0][0x1f0] ;  /* 0x00007c0000047ab9 */ /* 0x000fc40000000a00 */
[----:B------:R-:W-:-:S04]  /*91f0*/  UIMAD UR4, UR6, UR4, URZ ;  /* 0x00000004060472a4 */ /* 0x000fc8000f8e023f */
[----:B------:R-:W-:Y:S01]  /*9200*/  UIMAD UR4, UR11, UR5, UR4 ;  /* 0x000000050b0472a4 */ /* 0x000fe2000f8e0204 */
[----:B---3--:R-:W-:-:S04]  /*9210*/  SHF.R.S32.HI R2, RZ, 0x1f, R3 ;  /* 0x0000001fff027819 */ /* 0x008fc80000011403 */
[----:B------:R-:W-:Y:S01]  /*9220*/  LEA.HI R2, R2, R3, RZ, 0x3 ;  /* 0x0000000302027211 */ /* 0x000fe200078f18ff */
[----:B----4-:R-:W-:-:S03]  /*9230*/  IMAD.WIDE.U32 R4, R0, c[0x0][0x1f0], R4 ;  /* 0x00007c0000047a25 */ /* 0x010fc600078e0004 */
[----:B------:R-:W-:Y:S02]  /*9240*/  SHF.R.S32.HI R2, RZ, 0x3, R2 ;  /* 0x00000003ff027819 */ /* 0x000fe40000011402 */
[----:B------:R-:W-:Y:S02]  /*9250*/  IADD3 R7, R5, UR4, RZ ;  /* 0x0000000405077c10 */ /* 0x000fe4000fffe0ff */
[----:B------:R-:W-:-:S13]  /*9260*/  ISETP.GE.AND P0, PT, R2, UR12, PT ;  /* 0x0000000c02007c0c */ /* 0x000fda000bf06270 */
[----:B------:R-:W-:Y:S05]  /*9270*/  @P0 BRA `(.L_x_13) ;  /* 0x000000b000000947 */ /* 0x000fea0003800000 */
[----:B------:R-:W-:Y:S01]  /*9280*/  MOV R6, R4 ;  /* 0x0000000400067202 */ /* 0x000fe20000000f00 */
[----:B------:R-:W-:-:S04]  /*9290*/  IMAD R3, R247, c[0x0][0x1e8], RZ ;  /* 0x00007a00f7037a24 */ /* 0x000fc800078e02ff */
[----:B------:R-:W-:-:S04]  /*92a0*/  IMAD.WIDE.U32 R72, R246, c[0x0][0x1e8], R6 ;  /* 0x00007a00f6487a25 */ /* 0x000fc800078e0006 */
[----:B------:R-:W-:Y:S01]  /*92b0*/  IMAD R0, R246, c[0x0][0x1ec], R3 ;  /* 0x00007b00f6007a24 */ /* 0x000fe200078e0203 */
[----:B------:R-:W-:-:S04]  /*92c0*/  LEA R74, P0, R72, c[0x0][0x1d0], 0x1 ;  /* 0x00007400484a7a11 */ /* 0x000fc800078008ff */
[----:B------:R-:W-:-:S04]  /*92d0*/  IADD3 R0, R73, R0, RZ ;  /* 0x0000000049007210 */ /* 0x000fc80007ffe0ff */
[----:B------:R-:W-:-:S05]  /*92e0*/  LEA.HI.X R75, R72, c[0x0][0x1d4], R0, 0x1, P0 ;  /* 0x00007500484b7a11 */ /* 0x000fca00000f0c00 */
[----:B-1----:R1:W-:Y:S04]  /*92f0*/  STG.E.128 [R74.64], R64 ;  /* 0x000000404a007986 */ /* 0x0023e8000c101d10 */
[----:B------:R1:W-:Y:S04]  /*9300*/  STG.E.128 [R74.64+0x80], R48 ;  /* 0x000080304a007986 */ /* 0x0003e8000c101d10 */
[----:B------:R1:W-:Y:S04]  /*9310*/  STG.E.128 [R74.64+0x100], R32 ;  /* 0x000100204a007986 */ /* 0x0003e8000c101d10 */
[----:B------:R1:W-:Y:S02]  /*9320*/  STG.E.128 [R74.64+0x180], R16 ;  /* 0x000180104a007986 */ /* 0x0003e4000c101d10 */
.L_x_13:
[----:B------:R-:W-:Y:S05]  /*9330*/  BSYNC B0 ;  /* 0x0000000000007941 */ /* 0x000fea0003800000 */
.L_x_12:
[----:B------:R-:W-:Y:S01]  /*9340*/  IADD3 R0, R2, 0x10, RZ ;  /* 0x0000001002007810 */ /* 0x000fe20007ffe0ff */
[----:B------:R-:W-:Y:S03]  /*9350*/  BSSY B0, `(.L_x_14) ;  /* 0x0000011000007945 */ /* 0x000fe60003800000 */
[----:B------:R-:W-:-:S13]  /*9360*/  ISETP.GE.AND P0, PT, R0, UR12, PT ;  /* 0x0000000c00007c0c */ /* 0x000fda000bf06270 */
[----:B------:R-:W-:Y:S05]  /*9370*/  @P0 BRA `(.L_x_15) ;  /* 0x000000e000000947 */ /* 0x000fea0003800000 */
[----:B------:R-:W-:Y:S01]  /*9380*/  IADD3 R3, P0, R246, 0x10, RZ ;  /* 0x00000010f6037810 */ /* 0x000fe20007f1e0ff */
[----:B-1----:R-:W-:Y:S01]  /*9390*/  IMAD.MOV.U32 R16, RZ, RZ, R4 ;  /* 0x000000ffff107224 */ /* 0x002fe200078e0004 */
[----:B--2---:R-:W-:-:S03]  /*93a0*/  MOV R17, R7 ;  /* 0x0000000700117202 */ /* 0x004fc60000000f00 */
[----:B------:R-:W-:Y:S02]  /*93b0*/  IMAD.X R0, RZ, RZ, R247, P0 ;  /* 0x000000ffff007224 */ /* 0x000fe400000e06f7 */
[----:B------:R-:W-:-:S04]  /*93c0*/  IMAD.WIDE.U32 R16, R3, c[0x0][0x1e8], R16 ;  /* 0x00007a0003107a25 */ /* 0x000fc800078e0010 */
[----:B------:R-:W-:Y:S01]  /*93d0*/  IMAD R0, R0, c[0x0][0x1e8], RZ ;  /* 0x00007a0000007a24 */ /* 0x000fe200078e02ff */
[----:B------:R-:W-:-:S03]  /*93e0*/  LEA R18, P0, R16, c[0x0][0x1d0], 0x1 ;  /* 0x0000740010127a11 */ /* 0x000fc600078008ff */
[----:B------:R-:W-:-:S05]  /*93f0*/  IMAD R0, R3, c[0x0][0x1ec], R0 ;  /* 0x00007b0003007a24 */ /* 0x000fca00078e0200 */
[----:B------:R-:W-:-:S04]  /*9400*/  IADD3 R0, R17, R0, RZ ;  /* 0x0000000011007210 */ /* 0x000fc80007ffe0ff */
[----:B------:R-:W-:-:S05]  /*9410*/  LEA.HI.X R19, R16, c[0x0][0x1d4], R0, 0x1, P0 ;  /* 0x0000750010137a11 */ /* 0x000fca00000f0c00 */
[----:B------:R1:W-:Y:S04]  /*9420*/  STG.E.128 [R18.64], R60 ;  /* 0x0000003c12007986 */ /* 0x0003e8000c101d10 */
[----:B------:R1:W-:Y:S04]  /*9430*/  STG.E.128 [R18.64+0x80], R44 ;  /* 0x0000802c12007986 */ /* 0x0003e8000c101d10 */
[----:B------:R1:W-:Y:S04]  /*9440*/  STG.E.128 [R18.64+0x100], R28 ;  /* 0x0001001c12007986 */ /* 0x0003e8000c101d10 */
[----:B------:R1:W-:Y:S02]  /*9450*/  STG.E.128 [R18.64+0x180], R12 ;  /* 0x0001800c12007986 */ /* 0x0003e4000c101d10 */
.L_x_15:
[----:B------:R-:W-:Y:S05]  /*9460*/  BSYNC B0 ;  /* 0x0000000000007941 */ /* 0x000fea0003800000 */
.L_x_14:
        /* <DEDUP_REMOVED lines=9> */
[----:B------:R-:W-:-:S04]  /*9500*/  IMAD R3, R0, c[0x0][0x1e8], RZ ;  /* 0x00007a0000037a24 */ /* 0x000fc800078e02ff */
[----:B------:R-:W-:Y:S01]  /*9510*/  IMAD R3, R2, c[0x0][0x1ec], R3 ;  /* 0x00007b0002037a24 */ /* 0x000fe200078e0203 */
[----:B------:R-:W-:-:S04]  /*9520*/  LEA R2, P0, R12, c[0x0][0x1d0], 0x1 ;  /* 0x000074000c027a11 */ /* 0x000fc800078008ff */
[----:B------:R-:W-:-:S04]  /*9530*/  IADD3 R3, R13, R3, RZ ;  /* 0x000000030d037210 */ /* 0x000fc80007ffe0ff */
[----:B------:R-:W-:-:S05]  /*9540*/  LEA.HI.X R3, R12, c[0x0][0x1d4], R3, 0x1, P0 ;  /* 0x000075000c037a11 */ /* 0x000fca00000f0c03 */
[----:B------:R1:W-:Y:S04]  /*9550*/  STG.E.128 [R2.64], R56 ;  /* 0x0000003802007986 */ /* 0x0003e8000c101d10 */
[----:B------:R1:W-:Y:S04]  /*9560*/  STG.E.128 [R2.64+0x80], R40 ;  /* 0x0000802802007986 */ /* 0x0003e8000c101d10 */
[----:B------:R1:W-:Y:S04]  /*9570*/  STG.E.128 [R2.64+0x100], R24 ;  /* 0x0001001802007986 */ /* 0x0003e8000c101d10 */
[----:B------:R1:W-:Y:S02]  /*9580*/  STG.E.128 [R2.64+0x180], R8 ;  /* 0x0001800802007986 */ /* 0x0003e4000c101d10 */
.L_x_17:
[----:B------:R-:W-:Y:S05]  /*9590*/  BSYNC B0 ;  /* 0x0000000000007941 */ /* 0x000fea0003800000 */
.L_x_16:
[----:B------:R-:W-:-:S13]  /*95a0*/  ISETP.GE.AND P0, PT, R236, UR12, PT ;  /* 0x0000000cec007c0c */ /* 0x000fda000bf06270 */
[----:B------:R-:W-:Y:S05]  /*95b0*/  @P0 EXIT ;  /* 0x000000000000094d */ /* 0x000fea0003800000 */
[----:B------:R-:W-:Y:S02]  /*95c0*/  IADD3 R0, P0, R246, 0x30, RZ ;  /* 0x00000030f6007810 */ /* 0x000fe40007f1e0ff */
[----:B------:R-:W-:Y:S02]  /*95d0*/  MOV R5, R7 ;  /* 0x0000000700057202 */ /* 0x000fe40000000f00 */
[----:B------:R-:W-:-:S03]  /*95e0*/  IADD3.X R246, RZ, R247, RZ, P0, !PT ;  /* 0x000000f7fff67210 */ /* 0x000fc600007fe4ff */
[----:B------:R-:W-:-:S04]  /*95f0*/  IMAD.WIDE.U32 R4, R0, c[0x0][0x1e8], R4 ;  /* 0x00007a0000047a25 */ /* 0x000fc800078e0004 */
[----:B-1----:R-:W-:Y:S01]  /*9600*/  IMAD R3, R246, c[0x0][0x1e8], RZ ;  /* 0x00007a00f6037a24 */ /* 0x002fe200078e02ff */
[----:B------:R-:W-:-:S03]  /*9610*/  LEA R2, P0, R4, c[0x0][0x1d0], 0x1 ;  /* 0x0000740004027a11 */ /* 0x000fc600078008ff */
[----:B------:R-:W-:-:S05]  /*9620*/  IMAD R3, R0, c[0x0][0x1ec], R3 ;  /* 0x00007b0000037a24 */ /* 0x000fca00078e0203 */
[----:B------:R-:W-:-:S04]  /*9630*/  IADD3 R3, R5, R3, RZ ;  /* 0x0000000305037210 */ /* 0x000fc80007ffe0ff */
[----:B------:R-:W-:-:S05]  /*9640*/  LEA.HI.X R3, R4, c[0x0][0x1d4], R3, 0x1, P0 ;  /* 0x0000750004037a11 */ /* 0x000fca00000f0c03 */
[----:B------:R-:W-:Y:S04]  /*9650*/  STG.E.128 [R2.64], R52 ;  /* 0x0000003402007986 */ /* 0x000fe8000c101d10 */
[----:B------:R-:W-:Y:S04]  /*9660*/  STG.E.128 [R2.64+0x80], R36 ;  /* 0x0000802402007986 */ /* 0x000fe8000c101d10 */
[----:B------:R-:W-:Y:S04]  /*9670*/  STG.E.128 [R2.64+0x100], R20 ;  /* 0x0001001402007986 */ /* 0x000fe8000c101d10 */
[----:B------:R-:W-:Y:S01]  /*9680*/  STG.E.128 [R2.64+0x180], R68 ;  /* 0x0001804402007986 */ /* 0x000fe2000c101d10 */
[----:B------:R-:W-:Y:S05]  /*9690*/  EXIT ;  /* 0x000000000000794d */ /* 0x000fea0003800000 */
.L_x_2:
[----:B------:R-:W-:Y:S01]  /*96a0*/  UISETP.NE.AND UP4, UPT, UR9, -0x1, UPT ;  /* 0xffffffff0900788c */ /* 0x000fe2000bf85270 */
[----:B------:R-:W-:Y:S01]  /*96b0*/  SHF.R.S32.HI R3, RZ, 0x1f, R84 ;  /* 0x0000001fff037819 */ /* 0x000fe20000011454 */
[----:B------:R-:W-:Y:S01]  /*96c0*/  ULDC.64 UR6, c[0x0][0x1e8] ;  /* 0x00007a0000067ab9 */ /* 0x000fe20000000a00 */
[----:B------:R-:W1:Y:S01]  /*96d0*/  S2R R8, SR_CTAID.Z ;  /* 0x0000000000087919 */ /* 0x000e620000002700 */
[----:B------:R-:W-:Y:S01]  /*96e0*/  ULDC.64 UR4, c[0x0][0x1e0] ;  /* 0x0000780000047ab9 */ /* 0x000fe20000000a00 */
[----:B------:R-:W-:Y:S01]  /*96f0*/  LEA.HI R6, R3, R84, RZ, 0x3 ;  /* 0x0000005403067211 */ /* 0x000fe200078f18ff */
[----:B------:R-:W-:Y:S01]  /*9700*/  ULDC.U8 UR20, c[0x0][0x328] ;  /* 0x0000ca0000147ab9 */ /* 0x000fe20000000000 */
[----:B------:R-:W2:Y:S01]  /*9710*/  S2R R13, SR_CTAID.X ;  /* 0x00000000000d7919 */ /* 0x000ea20000002500 */
[----:B------:R-:W-:Y:S01]  /*9720*/  USHF.R.S32.HI UR14, URZ, 0x1f, UR11 ;  /* 0x0000001f3f0e7899 */ /* 0x000fe2000801140b */
[----:B------:R-:W-:Y:S01]  /*9730*/  LOP3.LUT R3, R6, 0x1ffffff8, RZ, 0xc0, !PT ;  /* 0x1ffffff806037812 */ /* 0x000fe200078ec0ff */
[----:B------:R-:W-:Y:S01]  /*9740*/  UISETP.NE.AND UP3, UPT, UR20, URZ, UPT ;  /* 0x0000003f1400728c */ /* 0x000fe2000bf65270 */
[----:B------:R-:W-:Y:S01]  /*9750*/  SHF.R.S32.HI R6, RZ, 0x3, R6 ;  /* 0x00000003ff067819 */ /* 0x000fe20000011406 */
[----:B------:R-:W-:Y:S01]  /*9760*/  @UP4 UIMAD.WIDE.U32 UR18, UR9, UR6, URZ ;  /* 0x00000006091242a5 */ /* 0x000fe2000f8e003f */
[----:B------:R-:W-:Y:S01]  /*9770*/  BSSY B0, `(.L_x_18) ;  /* 0x000003c000007945 */ /* 0x000fe20003800000 */
[----:B------:R-:W-:Y:S01]  /*9780*/  @!UP4 USHF.R.S32.HI UR21, URZ, 0x1f, UR10 ;  /* 0x0000001f3f15c899 */ /* 0x000fe2000801140a */
[----:B------:R-:W-:Y:S01]  /*9790*/  IMAD.IADD R0, R84, 0x1, -R3 ;  /* 0x0000000154007824 */ /* 0x000fe200078e0a03 */
[----:B------:R-:W-:Y:S01]  /*97a0*/  @UP4 UIMAD UR7, UR9, UR7, UR19 ;  /* 0x00000007090742a4 */ /* 0x000fe2000f8e0213 */
[----:B------:R-:W-:Y:S01]  /*97b0*/  SHF.R.S32.HI R7, RZ, 0x1f, R6 ;  /* 0x0000001fff077819 */ /* 0x000fe20000011406 */
[----:B------:R-:W-:Y:S01]  /*97c0*/  @!UP4 UIMAD UR21, UR21, UR4, URZ ;  /* 0x000000041515c2a4 */ /* 0x000fe2000f8e023f */
[----:B------:R-:W-:Y:S01]  /*97d0*/  IMAD.SHL.U32 R0, R0, 0x8, RZ ;  /* 0x0000000800007824 */ /* 0x000fe200078e00ff */
[----:B------:R-:W-:-:S02]  /*97e0*/  ULDC.U8 UR19, c[0x0][0x329] ;  /* 0x0000ca4000137ab9 */ /* 0x000fc40000000000 */
[----:B------:R-:W-:Y:S02]  /*97f0*/  UISETP.NE.AND UP1, UPT, UR19, URZ, UPT ;  /* 0x0000003f1300728c */ /* 0x000fe4000bf25270 */
[----:B------:R-:W-:Y:S02]  /*9800*/  @!UP4 UIMAD.WIDE.U32 UR22, UR10, UR4, URZ ;  /* 0x000000040a16c2a5 */ /* 0x000fe4000f8e003f */
[----:B------:R-:W-:Y:S02]  /*9810*/  @!UP4 UIMAD UR21, UR10, UR5, UR21 ;  /* 0x000000050a15c2a4 */ /* 0x000fe4000f8e0215 */
[----:B------:R-:W-:Y:S02]  /*9820*/  UISETP.NE.OR UP2, UPT, UR19, URZ, !UP3 ;  /* 0x0000003f1300728c */ /* 0x000fe4000df45670 */
[----:B------:R-:W-:Y:S01]  /*9830*/  ULDC.64 UR4, c[0x0][0x1f0] ;  /* 0x00007c0000047ab9 */ /* 0x000fe20000000a00 */
[----:B--2---:R-:W-:Y:S01]  /*9840*/  IMAD.WIDE R12, R13, 0x40, R6 ;  /* 0x000000400d0c7825 */ /* 0x004fe200078e0206 */
[----:B------:R-:W-:-:S02]  /*9850*/  UIMAD UR4, UR14, UR4, URZ ;  /* 0x000000040e0472a4 */ /* 0x000fc4000f8e023f */
[----:B------:R-:W-:Y:S02]  /*9860*/  ULDC UR13, c[0x0][0x214] ;  /* 0x00008500000d7ab9 */ /* 0x000fe40000000800 */
[----:B------:R-:W-:Y:S02]  /*9870*/  @UP1 ULDC UR14, c[0x0][0x210] ;  /* 0x00008400000e1ab9 */ /* 0x000fe40000000800 */
[----:B------:R-:W-:Y:S02]  /*9880*/  ULDC UR8, c[0x0][0x234] ;  /* 0x00008d0000087ab9 */ /* 0x000fe40000000800 */
[----:B------:R-:W-:Y:S02]  /*9890*/  @UP1 UIMAD UR14, UR14, UR13, URZ ;  /* 0x0000000d0e0e12a4 */ /* 0x000fe4000f8e023f */
[----:B------:R-:W-:Y:S02]  /*98a0*/  UISETP.NE.OR UP0, UPT, UR9, -0x1, UP2 ;  /* 0xffffffff0900788c */ /* 0x000fe40009705670 */
[----:B------:R-:W-:-:S02]  /*98b0*/  @!UP1 USEL UR14, UR13, UR8, !UP3 ;  /* 0x000000080d0e9287 */ /* 0x000fc4000d800000 */
[----:B------:R-:W-:Y:S02]  /*98c0*/  ULDC UR6, c[0x0][0x1c0] ;  /* 0x0000700000067ab9 */ /* 0x000fe40000000800 */
[----:B------:R-:W-:Y:S02]  /*98d0*/  @UP1 UMOV UR19, 0x1 ;  /* 0x0000000100131882 */ /* 0x000fe40000000000 */
[----:B------:R-:W-:Y:S02]  /*98e0*/  @!UP1 UIMAD UR19, UR14, UR6, URZ ;  /* 0x000000060e1392a4 */ /* 0x000fe4000f8e023f */
[----:B------:R-:W-:Y:S02]  /*98f0*/  @!UP4 UMOV UR18, UR22 ;  /* 0x000000160012cc82 */ /* 0x000fe40008000000 */
[----:B------:R-:W-:Y:S01]  /*9900*/  @!UP4 UIADD3 UR7, UR23, UR21, URZ ;  /* 0x000000151707c290 */ /* 0x000fe2000fffe03f */
[----:B------:R-:W-:Y:S01]  /*9910*/  IADD3 R2, P0, R0, UR18, RZ ;  /* 0x0000001200027c10 */ /* 0x000fe2000ff1e0ff */
[----:B------:R-:W-:-:S02]  /*9920*/  UIADD3 UR15, -UR12, UR15, URZ ;  /* 0x0000000f0c0f7290 */ /* 0x000fc4000fffe13f */
[----:B------:R-:W-:Y:S02]  /*9930*/  UIMAD UR19, UR10, UR19, URZ ;  /* 0x000000130a1372a4 */ /* 0x000fe4000f8e023f */
[----:B------:R-:W-:Y:S01]  /*9940*/  @!UP0 UIMAD UR9, UR10, UR13, URZ ;  /* 0x0000000d0a0982a4 */ /* 0x000fe2000f8e023f */
[----:B------:R-:W-:Y:S01]  /*9950*/  LEA.HI.X.SX32 R3, R0, UR7, 0x1, P0 ;  /* 0x0000000700037c11 */ /* 0x000fe200080f0eff */
[----:B------:R-:W-:Y:S01]  /*9960*/  @UP1 ULDC UR20, c[0x0][0x210] ;  /* 0x0000840000141ab9 */ /* 0x000fe20000000800 */
[----:B------:R-:W-:Y:S01]  /*9970*/  ISETP.GE.AND P0, PT, R6, UR15, PT ;  /* 0x0000000f06007c0c */ /* 0x000fe2000bf06270 */
[----:B------:R-:W-:Y:S02]  /*9980*/  USEL UR19, UR19, URZ, UP2 ;  /* 0x0000003f13137287 */ /* 0x000fe40009000000 */
[----:B------:R-:W-:Y:S01]  /*9990*/  @!UP1 UMOV UR20, 0x1 ;  /* 0x0000000100149882 */ /* 0x000fe20000000000 */
[----:B-1----:R-:W-:Y:S01]  /*99a0*/  IMAD.WIDE.U32 R8, R8, c[0x0][0x1f0], R2 ;  /* 0x00007c0008087a25 */ /* 0x002fe200078e0002 */
[----:B------:R-:W-:-:S02]  /*99b0*/  UIMAD UR12, UR12, UR20, URZ ;  /* 0x000000140c0c72a4 */ /* 0x000fc4000f8e023f */
[----:B------:R-:W-:Y:S02]  /*99c0*/  UIMAD UR19, UR11, UR14, UR19 ;  /* 0x0000000e0b1372a4 */ /* 0x000fe4000f8e0213 */
[----:B------:R-:W-:Y:S02]  /*99d0*/  UMOV UR24, URZ ;  /* 0x0000003f00187c82 */ /* 0x000fe40008000000 */
[----:B------:R-:W-:Y:S02]  /*99e0*/  @!UP2 UMOV UR24, UR9 ;  /* 0x000000090018ac82 */ /* 0x000fe40008000000 */
[----:B------:R-:W-:Y:S02]  /*99f0*/  UIMAD UR4, UR11, UR5, UR4 ;  /* 0x000000050b0472a4 */ /* 0x000fe4000f8e0204 */
[----:B------:R-:W-:Y:S02]  /*9a00*/  UMOV UR25, URZ ;  /* 0x0000003f00197c82 */ /* 0x000fe40008000000 */
[----:B------:R-:W-:-:S02]  /*9a10*/  USHF.R.S32.HI UR6, URZ, 0x1f, UR12 ;  /* 0x0000001f3f067899 */ /* 0x000fc4000801140c */
[----:B------:R-:W-:Y:S01]  /*9a20*/  @!UP2 USHF.R.S32.HI UR25, URZ, 0x1f, UR9 ;  /* 0x0000001f3f19a899 */ /* 0x000fe20008011409 */
[----:B------:R-:W-:Y:S01]  /*9a30*/  IADD3 R11, R9, UR4, RZ ;  /* 0x00000004090b7c10 */ /* 0x000fe2000fffe0ff */
[----:B------:R-:W-:Y:S02]  /*9a40*/  USHF.R.S32.HI UR7, URZ, 0x1f, UR19 ;  /* 0x0000001f3f077899 */ /* 0x000fe40008011413 */
[----:B------:R-:W-:-:S04]  /*9a50*/  UIADD3 UR12, UP1, UP0, UR12, UR24, UR19 ;  /* 0x000000180c0c7290 */ /* 0x000fc8000f83e013 */
[----:B------:R-:W-:Y:S01]  /*9a60*/  UIADD3.X UR6, UR6, UR25, UR7, UP1, UP0 ;  /* 0x0000001906067290 */ /* 0x000fe20008fe0407 */
[----:B------:R-:W-:Y:S06]  /*9a70*/  @P0 BRA `(.L_x_19) ;  /* 0x000000b000000947 */ /* 0x000fec0003800000 */
[----:B------:R-:W-:Y:S01]  /*9a80*/  MOV R10, R8 ;  /* 0x00000008000a7202 */ /* 0x000fe20000000f00 */
[----:B------:R-:W-:-:S04]  /*9a90*/  IMAD R3, R13, c[0x0][0x1e8], RZ ;  /* 0x00007a000d037a24 */ /* 0x000fc800078e02ff */
[----:B------:R-:W-:-:S04]  /*9aa0*/  IMAD.WIDE.U32 R4, R12, c[0x0][0x1e8], R10 ;  /* 0x00007a000c047a25 */ /* 0x000fc800078e000a */
[----:B------:R-:W-:Y:S01]  /*9ab0*/  IMAD R0, R12, c[0x0][0x1ec], R3 ;  /* 0x00007b000c007a24 */ /* 0x000fe200078e0203 */
[----:B------:R-:W-:-:S04]  /*9ac0*/  LEA R2, P0, R4, c[0x0][0x1d0], 0x1 ;  /* 0x0000740004027a11 */ /* 0x000fc800078008ff */
[----:B------:R-:W-:-:S04]  /*9ad0*/  IADD3 R0, R0, R5, RZ ;  /* 0x0000000500007210 */ /* 0x000fc80007ffe0ff */
[----:B------:R-:W-:-:S05]  /*9ae0*/  LEA.HI.X R3, R4, c[0x0][0x1d4], R0, 0x1, P0 ;  /* 0x0000750004037a11 */ /* 0x000fca00000f0c00 */
[----:B------:R1:W-:Y:S04]  /*9af0*/  STG.E.128 [R2.64], RZ ;  /* 0x000000ff02007986 */ /* 0x0003e8000c101d10 */
[----:B------:R1:W-:Y:S04]  /*9b00*/  STG.E.128 [R2.64+0x80], RZ ;  /* 0x000080ff02007986 */ /* 0x0003e8000c101d10 */
[----:B------:R1:W-:Y:S04]  /*9b10*/  STG.E.128 [R2.64+0x100], RZ ;  /* 0x000100ff02007986 */ /* 0x0003e8000c101d10 */
[----:B------:R1:W-:Y:S02]  /*9b20*/  STG.E.128 [R2.64+0x180], RZ ;  /* 0x000180ff02007986 */ /* 0x0003e4000c101d10 */
.L_x_19:
[----:B------:R-:W-:Y:S05]  /*9b30*/  BSYNC B0 ;  /* 0x0000000000007941 */ /* 0x000fea0003800000 */
.L_x_18:
[----:B------:R-:W-:Y:S01]  /*9b40*/  IADD3 R5, R6, 0x10, RZ ;  /* 0x0000001006057810 */ /* 0x000fe20007ffe0ff */
[----:B------:R-:W-:Y:S03]  /*9b50*/  BSSY B0, `(.L_x_20) ;  /* 0x0000011000007945 */ /* 0x000fe60003800000 */
[----:B------:R-:W-:-:S13]  /*9b60*/  ISETP.GE.AND P0, PT, R5, UR15, PT ;  /* 0x0000000f05007c0c */ /* 0x000fda000bf06270 */
[----:B------:R-:W-:Y:S05]  /*9b70*/  @P0 BRA `(.L_x_21) ;  /* 0x000000e000000947 */ /* 0x000fea0003800000 */
[----:B-1----:R-:W-:Y:S01]  /*9b80*/  IADD3 R3, P0, R12, 0x10, RZ ;  /* 0x000000100c037810 */ /* 0x002fe20007f1e0ff */
[----:B------:R-:W-:Y:S01]  /*9b90*/  IMAD.MOV.U32 R14, RZ, RZ, R8 ;  /* 0x000000ffff0e7224 */ /* 0x000fe200078e0008 */
[----:B------:R-:W-:-:S03]  /*9ba0*/  MOV R15, R11 ;  /* 0x0000000b000f7202 */ /* 0x000fc60000000f00 */
[----:B------:R-:W-:Y:S02]  /*9bb0*/  IMAD.X R0, RZ, RZ, R13, P0 ;  /* 0x000000ffff007224 */ /* 0x000fe400000e060d */
[----:B------:R-:W-:-:S04]  /*9bc0*/  IMAD.WIDE.U32 R14, R3, c[0x0][0x1e8], R14 ;  /* 0x00007a00030e7a25 */ /* 0x000fc800078e000e */
[----:B------:R-:W-:Y:S01]  /*9bd0*/  IMAD R0, R0, c[0x0][0x1e8], RZ ;  /* 0x00007a0000007a24 */ /* 0x000fe200078e02ff */
[----:B------:R-:W-:-:S03]  /*9be0*/  LEA R2, P0, R14, c[0x0][0x1d0], 0x1 ;  /* 0x000074000e027a11 */ /* 0x000fc600078008ff */
[----:B------:R-:W-:-:S05]  /*9bf0*/  IMAD R0, R3, c[0x0][0x1ec], R0 ;  /* 0x00007b0003007a24 */ /* 0x000fca00078e0200 */
[----:B------:R-:W-:-:S04]  /*9c00*/  IADD3 R0, R0, R15, RZ ;  /* 0x0000000f00007210 */ /* 0x000fc80007ffe0ff */
[----:B------:R-:W-:-:S05]  /*9c10*/  LEA.HI.X R3, R14, c[0x0][0x1d4], R0, 0x1, P0 ;  /* 0x000075000e037a11 */ /* 0x000fca00000f0c00 */
[----:B------:R1:W-:Y:S04]  /*9c20*/  STG.E.128 [R2.64], RZ ;  /* 0x000000ff02007986 */ /* 0x0003e8000c101d10 */
[----:B------:R1:W-:Y:S04]  /*9c30*/  STG.E.128 [R2.64+0x80], RZ ;  /* 0x000080ff02007986 */ /* 0x0003e8000c101d10 */
[----:B------:R1:W-:Y:S04]  /*9c40*/  STG.E.128 [R2.64+0x100], RZ ;  /* 0x000100ff02007986 */ /* 0x0003e8000c101d10 */
[----:B------:R1:W-:Y:S02]  /*9c50*/  STG.E.128 [R2.64+0x180], RZ ;  /* 0x000180ff02007986 */ /* 0x0003e4000c101d10 */
.L_x_21:
[----:B------:R-:W-:Y:S05]  /*9c60*/  BSYNC B0 ;  /* 0x0000000000007941 */ /* 0x000fea0003800000 */
.L_x_20:
        /* <DEDUP_REMOVED lines=18> */
.L_x_23:
[----:B------:R-:W-:Y:S05]  /*9d90*/  BSYNC B0 ;  /* 0x0000000000007941 */ /* 0x000fea0003800000 */
.L_x_22:
[----:B-1----:R-:W-:Y:S01]  /*9da0*/  IADD3 R2, R6, 0x30, RZ ;  /* 0x0000003006027810 */ /* 0x002fe20007ffe0ff */
[----:B------:R-:W-:Y:S03]  /*9db0*/  BSSY B0, `(.L_x_24) ;  /* 0x0000010000007945 */ /* 0x000fe60003800000 */
[----:B------:R-:W-:-:S13]  /*9dc0*/  ISETP.GE.AND P0, PT, R2, UR15, PT ;  /* 0x0000000f02007c0c */ /* 0x000fda000bf06270 */
[----:B------:R-:W-:Y:S05]  /*9dd0*/  @P0 BRA `(.L_x_25) ;  /* 0x000000d000000947 */ /* 0x000fea0003800000 */
[----:B------:R-:W-:Y:S02]  /*9de0*/  IADD3 R3, P0, R12, 0x30, RZ ;  /* 0x000000300c037810 */ /* 0x000fe40007f1e0ff */
[----:B------:R-:W-:Y:S02]  /*9df0*/  MOV R9, R11 ;  /* 0x0000000b00097202 */ /* 0x000fe40000000f00 */
[----:B------:R-:W-:-:S03]  /*9e00*/  IADD3.X R0, RZ, R13, RZ, P0, !PT ;  /* 0x0000000dff007210 */ /* 0x000fc600007fe4ff */
        /* <DEDUP_REMOVED lines=10> */
.L_x_25:
[----:B------:R-:W-:Y:S05]  /*9eb0*/  BSYNC B0 ;  /* 0x0000000000007941 */ /* 0x000fea0003800000 */
.L_x_24:
[----:B------:R-:W-:-:S04]  /*9ec0*/  LOP3.LUT P6, RZ, R84, 0x7, RZ, 0xc0, !PT ;  /* 0x0000000754ff7812 */ /* 0x000fc800078cc0ff */
[----:B------:R-:W-:Y:S02]  /*9ed0*/  ISETP.GE.OR P5, PT, R6, UR15, P6 ;  /* 0x0000000f06007c0c */ /* 0x000fe4000b7a6670 */
[----:B------:R-:W-:Y:S02]  /*9ee0*/  ISETP.GE.OR P4, PT, R5, UR15, P6 ;  /* 0x0000000f05007c0c */ /* 0x000fe4000b786670 */
[----:B------:R-:W-:Y:S02]  /*9ef0*/  ISETP.GE.OR P3, PT, R4, UR15, P6 ;  /* 0x0000000f04007c0c */ /* 0x000fe4000b766670 */
[----:B------:R-:W-:-:S07]  /*9f00*/  ISETP.GE.OR P6, PT, R2, UR15, P6 ;  /* 0x0000000f02007c0c */ /* 0x000fce000b7c6670 */
[----:B------:R-:W-:Y:S02]  /*9f10*/  @!P5 IMAD R7, R6, UR20, RZ ;  /* 0x000000140607dc24 */ /* 0x000fe4000f8e02ff */
[----:B------:R-:W-:Y:S02]  /*9f20*/  @!P4 IMAD R0, R5, UR20, RZ ;  /* 0x000000140500cc24 */ /* 0x000fe4000f8e02ff */
[----:B------:R-:W-:Y:S01]  /*9f30*/  @!P3 IMAD R4, R4, UR20, RZ ;  /* 0x000000140404bc24 */ /* 0x000fe2000f8e02ff */
[C---:B------:R-:W-:Y:S02]  /*9f40*/  @!P5 IADD3 R6, P0, R7.reuse, UR12, RZ ;  /* 0x0000000c0706dc10 */ /* 0x040fe4000ff1e0ff */
[----:B------:R-:W-:Y:S02]  /*9f50*/  @!P4 IADD3 R3, P1, R0, UR12, RZ ;  /* 0x0000000c0003cc10 */ /* 0x000fe4000ff3e0ff */
[----:B------:R-:W-:Y:S02]  /*9f60*/  @!P5 LEA.HI.X.SX32 R7, R7, UR6, 0x1, P0 ;  /* 0x000000060707dc11 */ /* 0x000fe400080f0eff */
[----:B-1----:R-:W-:-:S02]  /*9f70*/  @!P5 LEA R10, P2, R6, c[0x0][0x200], 0x2 ;  /* 0x00008000060ada11 */ /* 0x002fc400078410ff */
[----:B------:R-:W-:Y:S02]  /*9f80*/  @!P3 IADD3 R5, P0, R4, UR12, RZ ;  /* 0x0000000c0405bc10 */ /* 0x000fe4000ff1e0ff */
[----:B------:R-:W-:Y:S02]  /*9f90*/  @!P4 LEA.HI.X.SX32 R0, R0, UR6, 0x1, P1 ;  /* 0x000000060000cc11 */ /* 0x000fe400088f0eff */
[----:B------:R-:W-:Y:S02]  /*9fa0*/  @!P5 LEA.HI.X R11, R6, c[0x0][0x204], R7, 0x2, P2 ;  /* 0x00008100060bda11 */ /* 0x000fe400010f1407 */
[----:B------:R-:W-:Y:S02]  /*9fb0*/  @!P4 LEA R8, P1, R3, c[0x0][0x200], 0x2 ;  /* 0x000080000308ca11 */ /* 0x000fe400078210ff */
[----:B------:R-:W-:Y:S02]  /*9fc0*/  @!P3 LEA.HI.X.SX32 R4, R4, UR6, 0x1, P0 ;  /* 0x000000060404bc11 */ /* 0x000fe400080f0eff */
[----:B------:R-:W-:-:S02]  /*9fd0*/  @!P3 LEA R6, P0, R5, c[0x0][0x200], 0x2 ;  /* 0x000080000506ba11 */ /* 0x000fc400078010ff */
[----:B------:R-:W-:Y:S01]  /*9fe0*/  @!P4 LEA.HI.X R9, R3, c[0x0][0x204], R0, 0x2, P1 ;  /* 0x000081000309ca11 */ /* 0x000fe200008f1400 */
[----:B------:R-:W-:Y:S01]  /*9ff0*/  @!P5 IMAD.MOV.U32 R0, RZ, RZ, 0x7f800000 ;  /* 0x7f800000ff00d424 */ /* 0x000fe200078e00ff */
[----:B------:R-:W-:Y:S01]  /*a000*/  @!P3 LEA.HI.X R7, R5, c[0x0][0x204], R4, 0x2, P0 ;  /* 0x000081000507ba11 */ /* 0x000fe200000f1404 */
[----:B------:R-:W-:Y:S02]  /*a010*/  @!P4 IMAD.MOV.U32 R5, RZ, RZ, 0x7f800000 ;  /* 0x7f800000ff05c424 */ /* 0x000fe400078e00ff */
[----:B------:R-:W-:Y:S01]  /*a020*/  @!P3 IMAD.MOV.U32 R3, RZ, RZ, 0x7f800000 ;  /* 0x7f800000ff03b424 */ /* 0x000fe200078e00ff */
[----:B------:R1:W-:Y:S04]  /*a030*/  @!P5 STG.E [R10.64], R0 ;  /* 0x000000000a00d986 */ /* 0x0003e8000c101910 */
[----:B------:R1:W-:Y:S04]  /*a040*/  @!P4 STG.E [R8.64], R5 ;  /* 0x000000050800c986 */ /* 0x0003e8000c101910 */
[----:B------:R1:W-:Y:S01]  /*a050*/  @!P3 STG.E [R6.64], R3 ;  /* 0x000000030600b986 */ /* 0x0003e2000c101910 */
[----:B------:R-:W-:Y:S05]  /*a060*/  @P6 EXIT ;  /* 0x000000000000694d */ /* 0x000fea0003800000 */
[----:B-1----:R-:W-:Y:S02]  /*a070*/  IMAD R0, R2, UR20, RZ ;  /* 0x0000001402007c24 */ /* 0x002fe4000f8e02ff */
[----:B------:R-:W-:-:S03]  /*a080*/  IMAD.MOV.U32 R5, RZ, RZ, 0x7f800000 ;  /* 0x7f800000ff057424 */ /* 0x000fc600078e00ff */
[----:B------:R-:W-:-:S04]  /*a090*/  IADD3 R3, P0, R0, UR12, RZ ;  /* 0x0000000c00037c10 */ /* 0x000fc8000ff1e0ff */
[----:B------:R-:W-:Y:S02]  /*a0a0*/  LEA.HI.X.SX32 R0, R0, UR6, 0x1, P0 ;  /* 0x0000000600007c11 */ /* 0x000fe400080f0eff */
[----:B------:R-:W-:-:S04]  /*a0b0*/  LEA R2, P0, R3, c[0x0][0x200], 0x2 ;  /* 0x0000800003027a11 */ /* 0x000fc800078010ff */
[----:B------:R-:W-:-:S05]  /*a0c0*/  LEA.HI.X R3, R3, c[0x0][0x204], R0, 0x2, P0 ;  /* 0x0000810003037a11 */ /* 0x000fca00000f1400 */
[----:B------:R-:W-:Y:S01]  /*a0d0*/  STG.E [R2.64], R5 ;  /* 0x0000000502007986 */ /* 0x000fe2000c101910 */
[----:B------:R-:W-:Y:S05]  /*a0e0*/  EXIT ;  /* 0x000000000000794d */ /* 0x000fea0003800000 */
.L_x_26:
[----:B------:R-:W-:-:S00]  /*a0f0*/  BRA `(.L_x_26) ;  /* 0xfffffff000007947 */ /* 0x000fc0000383ffff */
[----:B------:R-:W-:-:S00]  /*a100*/  NOP ;  /* 0x0000000000007918 */ /* 0x000fc00000000000 */
[----:B------:R-:W-:-:S00]  /*a110*/  NOP ;  /* 0x0000000000007918 */ /* 0x000fc00000000000 */
[----:B------:R-:W-:-:S00]  /*a120*/  NOP ;  /* 0x0000000000007918 */ /* 0x000fc00000000000 */
[----:B------:R-:W-:-:S00]  /*a130*/  NOP ;  /* 0x0000000000007918 */ /* 0x000fc00000000000 */
[----:B------:R-:W-:-:S00]  /*a140*/  NOP ;  /* 0x0000000000007918 */ /* 0x000fc00000000000 */
[----:B------:R-:W-:-:S00]  /*a150*/  NOP ;  /* 0x0000000000007918 */ /* 0x000fc00000000000 */
[----:B------:R-:W-:-:S00]  /*a160*/  NOP ;  /* 0x0000000000007918 */ /* 0x000fc00000000000 */
[----:B------:R-:W-:-:S00]  /*a170*/  NOP ;  /* 0x0000000000007918 */ /* 0x000fc00000000000 */
.L_x_2022:


//--------------------- .text._ZN5flash16flash_fwd_kernelI23Flash_fwd_kernel_traitsILi256ELi64ELi64ELi4ELb0ELb0EN7cutlass10bfloat16_tE19Flash_kernel_traitsILi256ELi64ELi64ELi4ES3_EELb0ELb0ELb0ELb0ELb0ELb0ELb0ELb0EEEvNS_16Flash_fwd_paramsE --------------------------
	.section	.text._ZN5flash16flash_fwd_kernelI23Flash_fwd_kernel_traitsILi256ELi64ELi64ELi4ELb0ELb0EN7cutlass10bfloat16_tE19Flash_kernel_traitsILi256ELi64ELi64ELi4ES3_EELb0ELb0ELb0ELb0ELb0ELb0ELb0ELb0EEEvNS_16Flash_fwd_paramsE,"ax",@progbits
	.sectioninfo	@"SHI_REGISTERS=255"
	.align	128
        .global         _ZN5flash16flash_fwd_kernelI23Flash_fwd_kernel_traitsILi256ELi64ELi64ELi4ELb0ELb0EN7cutlass10bfloat16_tE19Flash_kernel_traitsILi256ELi64ELi64ELi4ES3_EELb0ELb0ELb0ELb0ELb0ELb0ELb0ELb0EEEvNS_16Flash_fwd_paramsE
        .type           _ZN5flash16flash_fwd_kernelI23Flash_fwd_kernel_traitsILi256ELi64ELi64ELi4ELb0ELb0EN7cutlass10bfloat16_tE19Flash_kernel_traitsILi256ELi64ELi64ELi4ES3_EELb0ELb0ELb0ELb0ELb0ELb0ELb0ELb0EEEvNS_16Flash_fwd_paramsE,@function
        .size           _ZN5flash16flash_fwd_kernelI23Flash_fwd_kernel_traitsILi256ELi64ELi64ELi4ELb0ELb0EN7cutlass10bfloat16_tE19Flash_kernel_traitsILi256ELi64ELi64ELi4ES3_EELb0ELb0ELb0ELb0ELb0ELb0ELb0ELb0EEEvNS_16Flash_fwd_paramsE,(.L_x_2023 - _ZN5flash16flash_fwd_kernelI23Flash_fwd_kernel_traitsILi256ELi64ELi64ELi4ELb0ELb0EN7cutlass10bfloat16_tE19Flash_kernel_traitsILi256ELi64ELi64ELi4ES3_EELb0ELb0ELb0ELb0ELb0ELb0ELb0ELb0EEEvNS_16Flash_fwd_paramsE)
        .other          _ZN5flash16flash_fwd_kernelI23Flash_fwd_kernel_traitsILi256ELi64ELi64ELi4ELb0ELb0EN7cutlass10bfloat16_tE19Flash_kernel_traitsILi256ELi64ELi64ELi4ES3_EELb0ELb0ELb0ELb0ELb0ELb0ELb0ELb0EEEvNS_16Flash_fwd_paramsE,@"STO_CUDA_ENTRY STV_DEFAULT"
_ZN5flash16flash_fwd_kernelI23Flash_fwd_kernel_traitsILi256ELi64ELi64ELi4ELb0ELb0EN7cutlass10bfloat16_tE19Flash_kernel_traitsILi256ELi64ELi64ELi4ES3_EELb0ELb0ELb0ELb0ELb0ELb0ELb0ELb0EEEvNS_16Flash_fwd_paramsE:
.text._ZN5flash16flash_fwd_kernelI23Flash_fwd_kernel_traitsILi256ELi64ELi64ELi4ELb0ELb0EN7cutlass10bfloat16_tE19Flash_kernel_traitsILi256ELi64ELi64ELi4ES3_EELb0ELb0ELb0ELb0ELb0ELb0ELb0ELb0EEEvNS_16Flash_fwd_paramsE:
[----:B------:R-:W-:Y:S02]  /*0000*/  MOV R1, c[0x0][0x28] ;  /* 0x00000a0000017a02 */ /* 0x000fe40000000f00 */
[----:B------:R-:W1:Y:S01]  /*0010*/  S2UR UR11, SR_CTAID.Y ;  /* 0x00000000000b79c3 */ /* 0x000e620000002600 */
[----:B------:R-:W-:Y:S01]  /*0020*/  ULDC.64 UR4, c[0x0][0x240] ;  /* 0x0000900000047ab9 */ /* 0x000fe20000000a00 */
[----:B------:R-:W-:Y:S01]  /*0030*/  IADD3 R1, R1, -0x50, RZ ;  /* 0xffffffb001017810 */ /* 0x000fe20007ffe0ff */
        /* <DEDUP_REMOVED lines=20> */
[----:B------:R1:W2:Y:S01]  /*0180*/  @P2 LDG.E R7, [R2.64] ;  /* 0x0000001202072981 */ /* 0x0002a2000c1e1900 */
[----:B------:R-:W-:-:S03]  /*0190*/  ULDC.64 UR6, c[0x0][0x248] ;  /* 0x0000920000067ab9 */ /* 0x000fc60000000a00 */
[----:B------:R1:W3:Y:S01]  /*01a0*/  @P2 LDG.E R6, [R2.64+0x4] ;  /* 0x0000041202062981 */ /* 0x0002e2000c1e1900 */
[----:B------:R-:W-:Y:S02]  /*01b0*/  IMAD.U32 R4, RZ, RZ, UR4 ;  /* 0x00000004ff047e24 */ /* 0x000fe4000f8e00ff */
[----:B------:R-:W-:Y:S01]  /*01c0*/  IMAD.U32 R5, RZ, RZ, UR5 ;  /* 0x00000005ff057e24 */ /* 0x000fe2000f8e00ff */
[----:B------:R-:W-:-:S04]  /*01d0*/  PLOP3.LUT P1, PT, PT, PT, UP1, 0x80, 0x0 ;  /* 0x000000000000781c */ /* 0x000fc80003f2f018 */
[----:B------:R-:W4:Y:S01]  /*01e0*/  @P0 LDG.E R4, [R4.64] ;  /* 0x0000001204040981 */ /* 0x000f22000c1e1900 */
[----:B------:R-:W-:-:S06]  /*01f0*/  UIMAD.WIDE UR6, UR11, UR9, UR6 ;  /* 0x000000090b0672a5 */ /* 0x000fcc000f8e0206 */
[----:B-1----:R-:W-:Y:S02]  /*0200*/  IMAD.U32 R2, RZ, RZ, UR6 ;  /* 0x00000006ff027e24 */ /* 0x002fe4000f8e00ff */
[----:B------:R-:W-:-:S05]  /*0210*/  IMAD.U32 R3, RZ, RZ, UR7 ;  /* 0x00000007ff037e24 */ /* 0x000fca000f8e00ff */
        /* <DEDUP_REMOVED lines=11> */
[----:B------:R-:W-:Y:S01]  /*02d0*/  ISETP.NE.AND.EX P0, PT, RZ, c[0x0][0x24c], PT, P0 ;  /* 0x00009300ff007a0c */ /* 0x000fe20003f05300 */
[----:B--2---:R-:W-:Y:S02]  /*02e0*/  @UP2 UIADD3 UR16, UR16, -UR10, URZ ;  /* 0x8000000a10102290 */ /* 0x004fe4000fffe03f */
[----:B-----5:R3:W2:Y:S05]  /*02f0*/  @!P1 R2UR UR21, R0 ;  /* 0x00000000001593c2 */ /* 0x0206aa00000e0000 */
[----:B------:R-:W-:-:S05]  /*0300*/  @!UP2 ULDC UR16, c[0x0][0x214] ;  /* 0x000085000010aab9 */ /* 0x000fca0000000800 */
[----:B-1234-:R-:W-:Y:S05]  /*0310*/  @!P0 BRA `(.L_x_27) ;  /* 0x0000007000008947 */ /* 0x01efea0003800000 */
[----:B------:R-:W-:-:S13]  /*0320*/  PLOP3.LUT P0, PT, PT, PT, UP3, 0x80, 0x0 ;  /* 0x000000000000781c */ /* 0x000fda0003f0f038 */
[----:B------:R-:W2:Y:S04]  /*0330*/  @P0 LDG.E R0, [R2.64+0x4] ;  /* 0x0000041202000981 */ /* 0x000ea8000c1e1900 */
[----:B------:R-:W3:Y:S01]  /*0340*/  @!P0 LDG.E R2, [R2.64] ;  /* 0x0000001202028981 */ /* 0x000ee2000c1e1900 */
[----:B--2---:R-:W1:Y:S02]  /*0350*/  @P0 R2UR UR6, R0 ;  /* 0x00000000000603c2 */ /* 0x004e6400000e0000 */
[----:B-1----:R-:W-:-:S11]  /*0360*/  @UP3 UIADD3 UR6, UR6, -UR21, URZ ;  /* 0x8000001506063290 */ /* 0x002fd6000fffe03f */
[----:B---3--:R1:W2:Y:S02]  /*0370*/  @!P0 R2UR UR6, R2 ;  /* 0x00000000020683c2 */ /* 0x0082a400000e0000 */
[----:B-12---:R-:W-:Y:S05]  /*0380*/  BRA `(.L_x_28) ;  /* 0x0000001000007947 */ /* 0x006fea0003800000 */
.L_x_27:
[----:B------:R-:W-:Y:S02]  /*0390*/  ULDC UR6, c[0x0][0x218] ;  /* 0x0000860000067ab9 */ /* 0x000fe40000000800 */
.L_x_28:
        /* <DEDUP_REMOVED lines=60> */
.L_x_30:
[----:B------:R-:W-:Y:S01]  /*0760*/  IABS R0, c[0x0][0x1c8] ;  /* 0x0000720000007a13 */ /* 0x000fe20000000000 */
[----:B------:R-:W1:Y:S01]  /*0770*/  S2R R2, SR_CTAID.Z ;  /* 0x0000000000027919 */ /* 0x000e620000002700 */
[----:B------:R-:W-:Y:S02]  /*0780*/  UMOV UR26, URZ ;  /* 0x0000003f001a7c82 */ /* 0x000fe40008000000 */
[----:B------:R-:W2:Y:S02]  /*0790*/  R2UR UR7, R0 ;  /* 0x00000000000773c2 */ /* 0x000ea400000e0000 */
[----:B--2---:R-:W2:Y:S08]  /*07a0*/  I2F.RP R0, UR7 ;  /* 0x0000000700007d06 */ /* 0x004eb00008209400 */
[----:B--2---:R-:W2:Y:S02]  /*07b0*/  MUFU.RCP R0, R0 ;  /* 0x0000000000007308 */ /* 0x004ea40000001000 */
[----:B--2---:R-:W-:-:S06]  /*07c0*/  IADD3 R0, R0, 0xffffffe, RZ ;  /* 0x0ffffffe00007810 */ /* 0x004fcc0007ffe0ff */
[----:B------:R-:W2:Y:S02]  /*07d0*/  F2I.FTZ.U32.TRUNC.NTZ R0, R0 ;  /* 0x0000000000007305 */ /* 0x000ea4000021f000 */
[----:B--2---:R1:W2:Y:S02]  /*07e0*/  R2UR UR27, R0 ;  /* 0x00000000001b73c2 */ /* 0x0042a400000e0000 */
[----:B-1----:R-:W-:Y:S01]  /*07f0*/  IABS R0, R2 ;  /* 0x0000000200007213 */ /* 0x002fe20000000000 */
[----:B--2---:R-:W-:-:S05]  /*0800*/  UIADD3 UR4, URZ, -UR27, URZ ;  /* 0x8000001b3f047290 */ /* 0x004fca000fffe03f */
[----:B------:R-:W1:Y:S01]  /*0810*/  R2UR UR5, R0 ;  /* 0x00000000000573c2 */ /* 0x000e6200000e0000 */
[----:B------:R-:W-:-:S04]  /*0820*/  UIMAD UR4, UR4, UR7, URZ ;  /* 0x00000007040472a4 */ /* 0x000fc8000f8e023f */
[----:B------:R-:W-:-:S07]  /*0830*/  UIMAD.WIDE.U32 UR26, UR27, UR4, UR26 ;  /* 0x000000041b1a72a5 */ /* 0x000fce000f8e001a */
[----:B------:R-:W-:Y:S02]  /*0840*/  UMOV UR23, UR27 ;  /* 0x0000001b00177c82 */ /* 0x000fe40008000000 */
[----:B-1----:R-:W-:Y:S02]  /*0850*/  UIMAD.WIDE.U32 UR26, UR23, UR5, URZ ;  /* 0x00000005171a72a5 */ /* 0x002fe4000f8e003f */
[----:B------:R-:W-:-:S05]  /*0860*/  @UP0 UIADD3 UR26, UR20, UR21, URZ ;  /* 0x00000015141a0290 */ /* 0x000fca000fffe03f */
[----:B------:R-:W-:Y:S02]  /*0870*/  UMOV UR23, UR27 ;  /* 0x0000001b00177c82 */ /* 0x000fe40008000000 */
[----:B------:R-:W-:-:S04]  /*0880*/  UIADD3 UR4, -UR23, URZ, URZ ;  /* 0x0000003f17047290 */ /* 0x000fc8000fffe13f */
[----:B------:R-:W-:-:S04]  /*0890*/  UIMAD UR4, UR7, UR4, UR5 ;  /* 0x00000004070472a4 */ /* 0x000fc8000f8e0205 */
[----:B------:R-:W-:-:S11]  /*08a0*/  UISETP.GT.U32.AND UP1, UPT, UR7, UR4, UPT ;  /* 0x000000040700728c */ /* 0x000fd6000bf24070 */
[----:B------:R-:W-:Y:S02]  /*08b0*/  @!UP1 UIADD3 UR4, UR4, -UR7, URZ ;  /* 0x8000000704049290 */ /* 0x000fe4000fffe03f */
[----:B------:R-:W-:Y:S02]  /*08c0*/  @!UP1 UIADD3 UR23, UR23, 0x1, URZ ;  /* 0x0000000117179890 */ /* 0x000fe4000fffe03f */
[----:B------:R-:W-:-:S03]  /*08d0*/  UISETP.GE.U32.AND UP2, UPT, UR4, UR7, UPT ;  /* 0x000000070400728c */ /* 0x000fc6000bf46070 */
[----:B------:R-:W-:Y:S02]  /*08e0*/  ULDC UR7, c[0x0][0x1c8] ;  /* 0x0000720000077ab9 */ /* 0x000fe40000000800 */
[----:B------:R-:W-:-:S04]  /*08f0*/  ULOP3.LUT UR4, UR12, UR7, URZ, 0x3c, !UPT ;  /* 0x000000070c047292 */ /* 0x000fc8000f8e3c3f */
[----:B------:R-:W-:Y:S02]  /*0900*/  UISETP.GE.AND UP1, UPT, UR4, URZ, UPT ;  /* 0x0000003f0400728c */ /* 0x000fe4000bf26270 */
[----:B------:R-:W-:Y:S02]  /*0910*/  @UP2 UIADD3 UR23, UR23, 0x1, URZ ;  /* 0x0000000117172890 */ /* 0x000fe4000fffe03f */
[----:B------:R-:W-:Y:S02]  /*0920*/  UISETP.NE.AND UP2, UPT, URZ, UR7, UPT ;  /* 0x000000073f00728c */ /* 0x000fe4000bf45270 */
[----:B------:R-:W-:Y:S02]  /*0930*/  ULDC.64 UR4, c[0x0][0x1a0] ;  /* 0x0000680000047ab9 */ /* 0x000fe40000000a00 */
[----:B------:R-:W-:Y:S02]  /*0940*/  @UP0 UIMAD.WIDE.U32 UR28, UR26, UR4, URZ ;  /* 0x000000041a1c02a5 */ /* 0x000fe4000f8e003f */
[----:B------:R-:W-:-:S02]  /*0950*/  UMOV UR21, UR23 ;  /* 0x0000001700157c82 */ /* 0x000fc40008000000 */
[----:B------:R-:W-:Y:S02]  /*0960*/  @!UP1 UIADD3 UR21, -UR21, URZ, URZ ;  /* 0x0000003f15159290 */ /* 0x000fe4000fffe13f */
[----:B------:R-:W-:Y:S02]  /*0970*/  USHF.R.S32.HI UR23, URZ, 0x1f, UR12 ;  /* 0x0000001f3f177899 */ /* 0x000fe4000801140c */
[----:B------:R-:W-:Y:S02]  /*0980*/  @!UP2 ULOP3.LUT UR21, URZ, UR7, URZ, 0x33, !UPT ;  /* 0x000000073f15a292 */ /* 0x000fe4000f8e333f */
[----:B------:R-:W-:Y:S02]  /*0990*/  @UP0 UIMAD UR26, UR26, UR5, UR29 ;  /* 0x000000051a1a02a4 */ /* 0x000fe4000f8e021d */
[----:B------:R-:W-:Y:S01]  /*09a0*/  USHF.R.S32.HI UR25, URZ, 0x1f, UR21 ;  /* 0x0000001f3f197899 */ /* 0x000fe20008011415 */
[----:B------:R-:W-:Y:S05]  /*09b0*/  @P0 BRA `(.L_x_31) ;  /* 0x000000c000000947 */ /* 0x000fea0003800000 */
[----:B------:R-:W-:Y:S02]  /*09c0*/  USHF.R.S32.HI UR7, URZ, 0x1f, UR20 ;  /* 0x0000001f3f077899 */ /* 0x000fe40008011414 */
[----:B------:R-:W-:-:S02]  /*09d0*/  ULDC.64 UR4, c[0x0][0x1a0] ;  /* 0x0000680000047ab9 */ /* 0x000fc40000000a00 */
[----:B------:R-:W-:Y:S02]  /*09e0*/  UIMAD UR7, UR7, UR4, URZ ;  /* 0x00000004070772a4 */ /* 0x000fe4000f8e023f */
[----:B------:R-:W-:Y:S02]  /*09f0*/  UIMAD.WIDE.U32 UR26, UR20, UR4, URZ ;  /* 0x00000004141a72a5 */ /* 0x000fe4000f8e003f */
[----:B------:R-:W-:Y:S02]  /*0a00*/  UIMAD UR20, UR20, UR5, UR7 ;  /* 0x00000005141472a4 */ /* 0x000fe4000f8e0207 */
[----:B------:R-:W-:Y:S02]  /*0a10*/  USHF.R.S32.HI UR7, URZ, 0x1f, UR11 ;  /* 0x0000001f3f077899 */ /* 0x000fe4000801140b */
[----:B------:R-:W-:Y:S02]  /*0a20*/  ULDC.64 UR4, c[0x0][0x188] ;  /* 0x0000620000047ab9 */ /* 0x000fe40000000a00 */
[----:B------:R-:W-:-:S02]  /*0a30*/  UIADD3 UR27, UR27, UR20, URZ ;  /* 0x000000141b1b7290 */ /* 0x000fc4000fffe03f */
[----:B------:R-:W-:Y:S02]  /*0a40*/  UIMAD UR7, UR7, UR4, URZ ;  /* 0x00000004070772a4 */ /* 0x000fe4000f8e023f */
[----:B------:R-:W-:Y:S02]  /*0a50*/  UIMAD.WIDE.U32 UR28, UR11, UR4, UR26 ;  /* 0x000000040b1c72a5 */ /* 0x000fe4000f8e001a */
[----:B------:R-:W-:-:S04]  /*0a60*/  UIMAD UR5, UR11, UR5, UR7 ;  /* 0x000000050b0572a4 */ /* 0x000fc8000f8e0207 */
[----:B------:R-:W-:Y:S02]  /*0a70*/  UIADD3 UR26, UR29, UR5, URZ ;  /* 0x000000051d1a7290 */ /* 0x000fe4000fffe03f */
.L_x_31:
[----:B------:R-:W-:Y:S01]  /*0a80*/  SHF.R.S32.HI R23, RZ, 0x1f, R96 ;  /* 0x0000001fff177819 */ /* 0x000fe20000011460 */
[----:B------:R-:W1:Y:S01]  /*0a90*/  S2R R18, SR_CTAID.Z ;  /* 0x0000000000127919 */ /* 0x000e620000002700 */
[----:B------:R-:W-:Y:S01]  /*0aa0*/  ULDC.64 UR4, c[0x0][0x1b0] ;  /* 0x00006c0000047ab9 */ /* 0x000fe20000000a00 */
[----:B------:R-:W-:Y:S01]  /*0ab0*/  IMAD.MOV.U32 R24, RZ, RZ, 0x10 ;  /* 0x00000010ff187424 */ /* 0x000fe200078e00ff */
[CC--:B------:R-:W-:Y:S01]  /*0ac0*/  LEA.HI R4, R23.reuse, R96.reuse, RZ, 0x4 ;  /* 0x0000006017047211 */ /* 0x0c0fe200078f20ff */
[----:B------:R-:W-:Y:S01]  /*0ad0*/  UIMAD UR4, UR25, UR4, URZ ;  /* 0x00000004190472a4 */ /* 0x000fe2000f8e023f */
[-C--:B------:R-:W-:Y:S01]  /*0ae0*/  LEA.HI R0, R23, R96.reuse, RZ, 0x3 ;  /* 0x0000006017007211 */ /* 0x080fe200078f18ff */
[----:B------:R-:W-:Y:S01]  /*0af0*/  UIADD3 UR14, -UR14, UR16, URZ ;  /* 0x000000100e0e7290 */ /* 0x000fe2000fffe13f */
[----:B------:R-:W-:Y:S01]  /*0b00*/  SHF.R.S32.HI R5, RZ, 0x4, R4 ;  /* 0x00000004ff057819 */ /* 0x000fe20000011404 */
[----:B------:R-:W-:Y:S01]  /*0b10*/  UIMAD UR11, UR21, UR5, UR4 ;  /* 0x00000005150b72a4 */ /* 0x000fe2000f8e0204 */
[----:B------:R-:W-:Y:S01]  /*0b20*/  LOP3.LUT R2, R0, 0xfffffff8, RZ, 0xc0, !PT ;  /* 0xfffffff800027812 */ /* 0x000fe200078ec0ff */
[----:B------:R-:W-:Y:S01]  /*0b30*/  IMAD.U32 R8, RZ, RZ, UR13 ;  /* 0x0000000dff087e24 */ /* 0x000fe2000f8e00ff */
[----:B------:R-:W-:Y:S01]  /*0b40*/  LEA.HI R3, R4, R5, RZ, 0x1 ;  /* 0x0000000504037211 */ /* 0x000fe200078f08ff */
[----:B------:R-:W-:Y:S01]  /*0b50*/  ULDC.64 UR4, c[0x0][0x1a8] ;  /* 0x00006a0000047ab9 */ /* 0x000fe20000000a00 */
[----:B------:R-:W-:Y:S01]  /*0b60*/  SHF.R.S32.HI R168, RZ, 0x3, R0 ;  /* 0x00000003ffa87819 */ /* 0x000fe20000011400 */
[----:B------:R-:W-:Y:S01]  /*0b70*/  IMAD.IADD R21, R96, 0x1, -R2 ;  /* 0x0000000160157824 */ /* 0x000fe200078e0a02 */
[----:B------:R-:W-:Y:S01]  /*0b80*/  LOP3.LUT R2, R4, 0xfffffff0, RZ, 0xc0, !PT ;  /* 0xfffffff004027812 */ /* 0x000fe200078ec0ff */
[----:B------:R-:W-:Y:S01]  /*0b90*/  UIMAD UR4, UR23, UR4, URZ ;  /* 0x00000004170472a4 */ /* 0x000fe2000f8e023f */
[----:B------:R-:W-:Y:S01]  /*0ba0*/  LOP3.LUT R0, R3, 0xfffffffe, RZ, 0xc0, !PT ;  /* 0xfffffffe03007812 */ /* 0x000fe200078ec0ff */
[----:B------:R-:W-:Y:S01]  /*0bb0*/  IMAD.SHL.U32 R3, R168, 0x40, RZ ;  /* 0x00000040a8037824 */ /* 0x000fe200078e00ff */
[----:B------:R-:W-:Y:S01]  /*0bc0*/  SHF.R.S32.HI R169, RZ, 0x1f, R168 ;  /* 0x0000001fffa97819 */ /* 0x000fe200000114a8 */
[----:B------:R-:W-:Y:S01]  /*0bd0*/  IMAD.IADD R6, R96, 0x1, -R2 ;  /* 0x0000000160067824 */ /* 0x000fe200078e0a02 */
[----:B------:R-:W-:Y:S01]  /*0be0*/  LEA.HI R10, R23, R96, RZ, 0x6 ;  /* 0x00000060170a7211 */ /* 0x000fe200078f30ff */
[----:B------:R-:W-:Y:S01]  /*0bf0*/  IMAD.IADD R22, R5, 0x1, -R0 ;  /* 0x0000000105167824 */ /* 0x000fe200078e0a00 */
[----:B------:R-:W-:Y:S01]  /*0c00*/  LOP3.LUT R0, R3, 0x1c0, RZ, 0xc0, !PT ;  /* 0x000001c003007812 */ /* 0x000fe200078ec0ff */
[----:B------:R-:W-:Y:S01]  /*0c10*/  IMAD.SHL.U32 R246, R21, 0x8, RZ ;  /* 0x0000000815f67824 */ /* 0x000fe200078e00ff */
[----:B------:R-:W-:Y:S01]  /*0c20*/  SHF.R.S32.HI R3, RZ, 0x1f, R6 ;  /* 0x0000001fff037819 */ /* 0x000fe20000011406 */
[----:B------:R-:W-:Y:S01]  /*0c30*/  IMAD R7, R169, c[0x0][0x198], RZ ;  /* 0x00006600a9077a24 */ /* 0x000fe200078e02ff */
[----:B------:R-:W-:Y:S01]  /*0c40*/  UIMAD UR4, UR12, UR5, UR4 ;  /* 0x000000050c0472a4 */ /* 0x000fe2000f8e0204 */
[----:B------:R-:W-:Y:S01]  /*0c50*/  IMAD.SHL.U32 R10, R10, 0x8, RZ ;  /* 0x000000080a0a7824 */ /* 0x000fe200078e00ff */
[----:B------:R-:W-:Y:S01]  /*0c60*/  LOP3.LUT R2, R0, 0x38, R246, 0xf8, !PT ;  /* 0x0000003800027812 */ /* 0x000fe200078ef8f6 */
[----:B------:R-:W-:Y:S01]  /*0c70*/  BSSY B0, `(.L_x_32) ;  /* 0x000005a000007945 */ /* 0x000fe20003800000 */
[----:B------:R-:W-:Y:S01]  /*0c80*/  SHF.R.U32.HI R0, RZ, 0x3, R0 ;  /* 0x00000003ff007819 */ /* 0x000fe20000011600 */
[----:B------:R-:W-:Y:S01]  /*0c90*/  IMAD.WIDE R8, R8, 0x40, R168 ;  /* 0x0000004008087825 */ /* 0x000fe200078e02a8 */
[----:B------:R-:W-:-:S02]  /*0ca0*/  LEA.HI R12, R3, R6, RZ, 0x3 ;  /* 0x00000006030c7211 */ /* 0x000fc400078f18ff */
[--C-:B------:R-:W-:Y:S02]  /*0cb0*/  SHF.R.S32.HI R247, RZ, 0x1f, R246.reuse ;  /* 0x0000001ffff77819 */ /* 0x100fe400000114f6 */
[----:B------:R-:W-:Y:S02]  /*0cc0*/  LOP3.LUT R11, R2, R0, RZ, 0x3c, !PT ;  /* 0x00000000020b7212 */ /* 0x000fe400078e3cff */
[----:B------:R-:W-:Y:S01]  /*0cd0*/  LOP3.LUT R0, R12, 0xfffffff8, RZ, 0xc0, !PT ;  /* 0xfffffff80c007812 */ /* 0x000fe200078ec0ff */
[----:B------:R-:W-:Y:S01]  /*0ce0*/  IMAD.WIDE.U32 R4, R168, c[0x0][0x198], R246 ;  /* 0x00006600a8047a25 */ /* 0x000fe200078e00f6 */
[----:B------:R-:W-:Y:S01]  /*0cf0*/  IADD3 R2, P0, R246, UR6, RZ ;  /* 0x00000006f6027c10 */ /* 0x000fe2000ff1e0ff */
[----:B------:R-:W-:Y:S01]  /*0d00*/  ULDC.64 UR6, c[0x0][0x1b8] ;  /* 0x00006e0000067ab9 */ /* 0x000fe20000000a00 */
[----:B------:R-:W-:Y:S01]  /*0d10*/  LOP3.LUT R10, R11, 0xfffffe00, R10, 0xf8, !PT ;  /* 0xfffffe000b0a7812 */ /* 0x000fe200078ef80a */
[----:B------:R-:W-:Y:S01]  /*0d20*/  IMAD.IADD R6, R6, 0x1, -R0 ;  /* 0x0000000106067824 */ /* 0x000fe200078e0a00 */
[----:B------:R-:W-:Y:S01]  /*0d30*/  IADD3.X R3, R247, UR17, RZ, P0, !PT ;  /* 0x00000011f7037c10 */ /* 0x000fe200087fe4ff */
[----:B------:R-:W-:Y:S01]  /*0d40*/  IMAD R0, R168, c[0x0][0x19c], R7 ;  /* 0x00006700a8007a24 */ /* 0x000fe200078e0207 */
[----:B------:R-:W-:Y:S01]  /*0d50*/  IADD3 R4, P0, R4, UR24, RZ ;  /* 0x0000001804047c10 */ /* 0x000fe2000ff1e0ff */
[----:B------:R-:W-:Y:S01]  /*0d60*/  IMAD.SHL.U32 R7, R22, 0x8, RZ ;  /* 0x0000000816077824 */ /* 0x000fe200078e00ff */
[----:B------:R-:W-:Y:S01]  /*0d70*/  LOP3.LUT P2, RZ, R6, 0x4, RZ, 0xc0, !PT ;  /* 0x0000000406ff7812 */ /* 0x000fe2000784c0ff */
[----:B-1----:R-:W-:Y:S01]  /*0d80*/  IMAD.WIDE.U32 R18, R18, c[0x0][0x1a8], R2 ;  /* 0x00006a0012127a25 */ /* 0x002fe200078e0002 */
[----:B------:R-:W-:Y:S01]  /*0d90*/  IADD3.X R5, R5, UR22, R0, P0, !PT ;  /* 0x0000001605057c10 */ /* 0x000fe200087fe400 */
[----:B------:R-:W-:Y:S01]  /*0da0*/  UIMAD UR6, UR25, UR6, URZ ;  /* 0x00000006190672a4 */ /* 0x000fe2000f8e023f */
[C---:B------:R-:W-:Y:S01]  /*0db0*/  LOP3.LUT P1, RZ, R6.reuse, 0x2, RZ, 0xc0, !PT ;  /* 0x0000000206ff7812 */ /* 0x040fe2000782c0ff */
[----:B------:R-:W-:Y:S01]  /*0dc0*/  IMAD.SHL.U32 R0, R6, 0x40, RZ ;  /* 0x0000004006007824 */ /* 0x000fe200078e00ff */
[----:B------:R-:W-:Y:S01]  /*0dd0*/  IADD3 R250, R246, 0x40, RZ ;  /* 0x00000040f6fa7810 */ /* 0x000fe20007ffe0ff */
[----:B------:R-:W-:Y:S01]  /*0de0*/  IMAD R6, R169, c[0x0][0x1a0], RZ ;  /* 0x00006800a9067a24 */ /* 0x000fe200078e02ff */
[----:B------:R-:W-:Y:S01]  /*0df0*/  UIMAD UR7, UR21, UR7, UR6 ;  /* 0x00000007150772a4 */ /* 0x000fe2000f8e0206 */
[----:B------:R-:W-:Y:S01]  /*0e00*/  IMAD.WIDE.U32 R2, R168, c[0x0][0x1a0], R246 ;  /* 0x00006800a8027a25 */ /* 0x000fe200078e00f6 */
[----:B------:R-:W-:-:S02]  /*0e10*/  LOP3.LUT R0, R0, 0x1c0, RZ, 0xc0, !PT ;  /* 0x000001c000007812 */ /* 0x000fc400078ec0ff */
[----:B------:R-:W-:Y:S01]  /*0e20*/  IADD3 R245, R246, 0x80, RZ ;  /* 0x00000080f6f57810 */ /* 0x000fe20007ffe0ff */
[----:B------:R-:W-:Y:S01]  /*0e30*/  IMAD R6, R168, c[0x0][0x1a4], R6 ;  /* 0x00006900a8067a24 */ /* 0x000fe200078e0206 */
[----:B------:R-:W-:Y:S01]  /*0e40*/  LOP3.LUT R7, R0, 0x8, R7, 0xf8, !PT ;  /* 0x0000000800077812 */ /* 0x000fe200078ef807 */
[----:B------:R-:W-:Y:S01]  /*0e50*/  IMAD.SHL.U32 R230, R10, 0x2, RZ ;  /* 0x000000020ae67824 */ /* 0x000fe200078e00ff */
[----:B------:R-:W-:Y:S02]  /*0e60*/  SHF.R.U32.HI R0, RZ, 0x3, R0 ;  /* 0x00000003ff007819 */ /* 0x000fe40000011600 */
[----:B------:R-:W-:Y:S02]  /*0e70*/  IADD3 R2, P0, R2, UR28, RZ ;  /* 0x0000001c02027c10 */ /* 0x000fe4000ff1e0ff */
[----:B------:R-:W-:Y:S01]  /*0e80*/  LOP3.LUT R7, R7, R0, RZ, 0x3c, !PT ;  /* 0x0000000007077212 */ /* 0x000fe200078e3cff */
[----:B------:R-:W-:Y:S01]  /*0e90*/  IMAD.U32 R0, RZ, RZ, UR21 ;  /* 0x00000015ff007e24 */ /* 0x000fe2000f8e00ff */
[----:B------:R-:W-:Y:S01]  /*0ea0*/  IADD3.X R3, R3, UR26, R6, P0, !PT ;  /* 0x0000001a03037c10 */ /* 0x000fe200087fe406 */
[----:B------:R-:W-:Y:S01]  /*0eb0*/  IMAD.U32 R6, RZ, RZ, UR21 ;  /* 0x00000015ff067e24 */ /* 0x000fe2000f8e00ff */
[----:B------:R-:W-:Y:S01]  /*0ec0*/  ISETP.GE.AND P0, PT, R168, UR14, PT ;  /* 0x0000000ea8007c0c */ /* 0x000fe2000bf06270 */
[----:B------:R-:W-:Y:S01]  /*0ed0*/  IMAD.WIDE.U32 R28, R0, c[0x0][0x1b0], R4 ;  /* 0x00006c00001c7a25 */ /* 0x000fe200078e0004 */
[----:B------:R-:W-:-:S02]  /*0ee0*/  IADD3 R251, R246, 0xc0, RZ ;  /* 0x000000c0f6fb7810 */ /* 0x000fc40007ffe0ff */
[----:B------:R-:W-:Y:S01]  /*0ef0*/  SEL R4, R24, 0xfffffff0, !P1 ;  /* 0xfffffff018047807 */ /* 0x000fe20004800000 */
[----:B------:R-:W-:Y:S01]  /*0f00*/  IMAD.WIDE.U32 R26, R6, c[0x0][0x1b8], R2 ;  /* 0x00006e00061a7a25 */ /* 0x000fe200078e0002 */
[----:B------:R1:W-:Y:S01]  /*0f10*/  STL.64 [R1+0x8], R28 ;  /* 0x0000081c01007387 */ /* 0x0003e20000100a00 */
[----:B------:R-:W-:Y:S02]  /*0f20*/  IADD3 R249, R29, UR11, RZ ;  /* 0x0000000b1df97c10 */ /* 0x000fe4000fffe0ff */
[----:B------:R-:W-:Y:S01]  /*0f30*/  IMAD.SHL.U32 R5, R12, 0x40, RZ ;  /* 0x000000400c057824 */ /* 0x000fe200078e00ff */
[----:B------:R1:W-:Y:S01]  /*0f40*/  STL.64 [R1], R26 ;  /* 0x0000001a01007387 */ /* 0x0003e20000100a00 */
[----:B------:R-:W-:Y:S01]  /*0f50*/  IMAD.MOV.U32 R0, RZ, RZ, 0x20 ;  /* 0x00000020ff007424 */ /* 0x000fe200078e00ff */
[----:B------:R-:W-:Y:S02]  /*0f60*/  IADD3 R252, R27, UR7, RZ ;  /* 0x000000071bfc7c10 */ /* 0x000fe4000fffe0ff */
[----:B------:R-:W-:-:S02]  /*0f70*/  LOP3.LUT R5, R7, 0xfffffe00, R5, 0xf8, !PT ;  /* 0xfffffe0007057812 */ /* 0x000fc400078ef805 */
[----:B------:R-:W-:Y:S02]  /*0f80*/  IADD3 R7, R19, UR4, RZ ;  /* 0x0000000413077c10 */ /* 0x000fe4000fffe0ff */
[----:B------:R-:W-:Y:S01]  /*0f90*/  SEL R0, R0, 0xffffffe0, !P2 ;  /* 0xffffffe000007807 */ /* 0x000fe20005000000 */
[----:B------:R-:W-:Y:S05]  /*0fa0*/  @P0 BRA `(.L_x_33) ;  /* 0x0000026000000947 */ /* 0x000fea0003800000 */
[----:B------:R-:W-:Y:S01]  /*0fb0*/  ISETP.GE.AND P6, PT, R246, c[0x0][0x220], PT ;  /* 0x00008800f6007a0c */ /* 0x000fe20003fc6270 */
[----:B------:R-:W-:Y:S01]  /*0fc0*/  IMAD R2, R9, c[0x0][0x190], RZ ;  /* 0x0000640009027a24 */ /* 0x000fe200078e02ff */
[----:B------:R-:W-:Y:S01]  /*0fd0*/  ISETP.GE.AND P5, PT, R250, c[0x0][0x220], PT ;  /* 0x00008800fa007a0c */ /* 0x000fe20003fa6270 */
[----:B------:R-:W-:Y:S01]  /*0fe0*/  IMAD.MOV.U32 R6, RZ, RZ, R18 ;  /* 0x000000ffff067224 */ /* 0x000fe200078e0012 */
[----:B------:R-:W-:Y:S01]  /*0ff0*/  ISETP.GE.AND P4, PT, R245, c[0x0][0x220], PT ;  /* 0x00008800f5007a0c */ /* 0x000fe20003f86270 */
[C---:B------:R-:W-:Y:S01]  /*1000*/  IMAD R2, R8.reuse, c[0x0][0x194], R2 ;  /* 0x0000650008027a24 */ /* 0x040fe200078e0202 */
[----:B------:R-:W-:Y:S01]  /*1010*/  ISETP.GE.AND P3, PT, R251, c[0x0][0x220], PT ;  /* 0x00008800fb007a0c */ /* 0x000fe20003f66270 */
[----:B------:R-:W-:-:S04]  /*1020*/  IMAD.WIDE.U32 R14, R8, c[0x0][0x190], R6 ;  /* 0x00006400080e7a25 */ /* 0x000fc800078e0006 */
[----:B------:R-:W-:Y:S02]  /*1030*/  IMAD.IADD R16, R15, 0x1, R2 ;  /* 0x000000010f107824 */ /* 0x000fe400078e0202 */
[C---:B------:R-:W-:Y:S01]  /*1040*/  @!P6 LEA R12, P2, R14.reuse, c[0x0][0x160], 0x1 ;  /* 0x000058000e0cea11 */ /* 0x040fe200078408ff */
[----:B------:R2:W-:Y:S01]  /*1050*/  @P6 STS.128 [R230], RZ ;  /* 0x000000ffe6006388 */ /* 0x0005e20000000c00 */
[C---:B------:R-:W-:Y:S02]  /*1060*/  @!P5 LEA R10, P1, R14.reuse, c[0x0][0x160], 0x1 ;  /* 0x000058000e0ada11 */ /* 0x040fe400078208ff */
[C---:B------:R-:W-:Y:S02]  /*1070*/  @!P4 LEA R2, P0, R14.reuse, c[0x0][0x160], 0x1 ;  /* 0x000058000e02ca11 */ /* 0x040fe400078008ff */
[C-C-:B------:R-:W-:Y:S02]  /*1080*/  @!P6 LEA.HI.X R13, R14.reuse, c[0x0][0x164], R16.reuse, 0x1, P2 ;  /* 0x000059000e0dea11 */ /* 0x140fe400010f0c10 */
[----:B------:R-:W-:-:S02]  /*1090*/  @!P5 LEA.HI.X R11, R14, c[0x0][0x164], R16, 0x1, P1 ;  /* 0x000059000e0bda11 */ /* 0x000fc400008f0c10 */
[----:B------:R-:W-:Y:S01]  /*10a0*/  @!P4 LEA.HI.X R3, R14, c[0x0][0x164], R16, 0x1, P0 ;  /* 0x000059000e03ca11 */ /* 0x000fe200000f0c10 */
[----:B------:R-:W-:Y:S01]  /*10b0*/  @!PT LDS RZ, [RZ] ;  /* 0x00000000fffff984 */ /* 0x000fe20000000800 */
[----:B------:R-:W-:Y:S01]  /*10c0*/  @!PT LDS RZ, [RZ] ;  /* 0x00000000fffff984 */ /* 0x000fe20000000800 */
[----:B------:R-:W-:Y:S01]  /*10d0*/  @!PT LDS RZ, [RZ] ;  /* 0x00000000fffff984 */ /* 0x000fe20000000800 */
[----:B------:R2:W-:Y:S04]  /*10e0*/  @!P6 LDGSTS.E.BYPASS.LTC128B.128 [R230], [R12.64] ;  /* 0x000000000ce6efae */ /* 0x0005e8000b901d52 */
[----:B------:R2:W-:Y:S04]  /*10f0*/  @P5 STS.128 [R230+0x2000], RZ ;  /* 0x002000ffe6005388 */ /* 0x0005e80000000c00 */
[----:B------:R-:W-:Y:S01]  /*1100*/  @!PT LDS RZ, [RZ] ;  /* 0x00000000fffff984 */ /* 0x000fe20000000800 */
[----:B------:R-:W-:Y:S01]  /*1110*/  @!PT LDS RZ, [RZ] ;  /* 0x00000000fffff984 */ /* 0x000fe20000000800 */
[----:B------:R-:W-:Y:S01]  /*1120*/  @!PT LDS RZ, [RZ] ;  /* 0x00000000fffff984 */ /* 0x000fe20000000800 */
[----:B------:R2:W-:Y:S04]  /*1130*/  @!P5 LDGSTS.E.BYPASS.LTC128B.128 [R230+0x2000], [R10.64+0x80] ;  /* 0x020000800ae6dfae */ /* 0x0005e8000b901d52 */
[----:B------:R2:W-:Y:S04]  /*1140*/  @P4 STS.128 [R230+0x4000], RZ ;  /* 0x004000ffe6004388 */ /* 0x0005e80000000c00 */
[----:B------:R-:W-:Y:S01]  /*1150*/  @!PT LDS RZ, [RZ] ;  /* 0x00000000fffff984 */ /* 0x000fe20000000800 */
[----:B------:R-:W-:Y:S01]  /*1160*/  @!PT LDS RZ, [RZ] ;  /* 0x00000000fffff984 */ /* 0x000fe20000000800 */
[----:B------:R-:W-:Y:S01]  /*1170*/  @!PT LDS RZ, [RZ] ;  /* 0x00000000fffff984 */ /* 0x000fe20000000800 */
[----:B------:R2:W-:Y:S04]  /*1180*/  @!P4 LDGSTS.E.BYPASS.LTC128B.128 [R230+0x4000], [R2.64+0x100] ;  /* 0x0400010002e6cfae */ /* 0x0005e8000b901d52 */
[----:B------:R2:W-:Y:S01]  /*1190*/  @P3 STS.128 [R230+0x6000], RZ ;  /* 0x006000ffe6003388 */ /* 0x0005e20000000c00 */
[----:B------:R-:W-:Y:S05]  /*11a0*/  @P3 BRA `(.L_x_33) ;  /* 0x0000006000003947 */ /* 0x000fea0003800000 */
[----:B--2---:R-:W-:-:S04]  /*11b0*/  LEA R2, P0, R14, c[0x0][0x160], 0x1 ;  /* 0x000058000e027a11 */ /* 0x004fc800078008ff */
[----:B------:R-:W-:-:S05]  /*11c0*/  LEA.HI.X R3, R14, c[0x0][0x164], R16, 0x1, P0 ;  /* 0x000059000e037a11 */ /* 0x000fca00000f0c10 */
[----:B------:R-:W-:Y:S01]  /*11d0*/  @!PT LDS RZ, [RZ] ;  /* 0x00000000fffff984 */ /* 0x000fe20000000800 */
[----:B------:R-:W-:Y:S01]  /*11e0*/  @!PT LDS RZ, [RZ] ;  /* 0x00000000fffff984 */ /* 0x000fe20000000800 */
[----:B------:R-:W-:Y:S01]  /*11f0*/  @!PT LDS RZ, [RZ] ;  /* 0x00000000fffff984 */ /* 0x000fe20000000800 */
[----:B------:R2:W-:Y:S04]  /*1200*/  LDGSTS.E.BYPASS.LTC128B.128 [R230+0x6000], [R2.64+0x180] ;  /* 0x0600018002e67fae */ /* 0x0005e8000b901d52 */
.L_x_33:
[----:B------:R-:W-:Y:S05]  /*1210*/  BSYNC B0 ;  /* 0x0000000000007941 */ /* 0x000fea0003800000 */
.L_x_32:
[----:B------:R-:W-:Y:S01]  /*1220*/  IADD3 R20, R168, 0x10, RZ ;  /* 0x00000010a8147810 */ /* 0x000fe20007ffe0ff */
[----:B------:R-:W-:Y:S03]  /*1230*/  BSSY B0, `(.L_x_34) ;  /* 0x000002c000007945 */ /* 0x000fe60003800000 */
[----:B------:R-:W-:-:S13]  /*1240*/  ISETP.GE.AND P0, PT, R20, UR14, PT ;  /* 0x0000000e14007c0c */ /* 0x000fda000bf06270 */
[----:B------:R-:W-:Y:S05]  /*1250*/  @P0 BRA `(.L_x_35) ;  /* 0x0000029000000947 */ /* 0x000fea0003800000 */
[----:B--2---:R-:W-:Y:S01]  /*1260*/  IADD3 R10, P0, R8, 0x10, RZ ;  /* 0x00000010080a7810 */ /* 0x004fe20007f1e0ff */
[----:B------:R-:W-:Y:S01]  /*1270*/  IMAD.MOV.U32 R3, RZ, RZ, R7 ;  /* 0x000000ffff037224 */ /* 0x000fe200078e0007 */
[----:B------:R-:W-:Y:S02]  /*1280*/  ISETP.GE.AND P5, PT, R246, c[0x0][0x220], PT ;  /* 0x00008800f6007a0c */ /* 0x000fe40003fa6270 */
[----:B------:R-:W-:Y:S01]  /*1290*/  ISETP.GE.AND P4, PT, R250, c[0x0][0x220], PT ;  /* 0x00008800fa007a0c */ /* 0x000fe20003f86270 */
[----:B------:R-:W-:Y:S01]  /*12a0*/  IMAD.X R2, RZ, RZ, R9, P0 ;  /* 0x000000ffff027224 */ /* 0x000fe200000e0609 */
[----:B------:R-:W-:Y:S02]  /*12b0*/  ISETP.GE.AND P2, PT, R245, c[0x0][0x220], PT ;  /* 0x00008800f5007a0c */ /* 0x000fe40003f46270 */
[----:B------:R-:W-:Y:S01]  /*12c0*/  ISETP.GE.AND P0, PT, R251, c[0x0][0x220], PT ;  /* 0x00008800fb007a0c */ /* 0x000fe20003f06270 */
[----:B------:R-:W-:Y:S02]  /*12d0*/  IMAD R16, R2, c[0x0][0x190], RZ ;  /* 0x0000640002107a24 */ /* 0x000fe400078e02ff */
[----:B------:R-:W-:-:S02]  /*12e0*/  IMAD.MOV.U32 R2, RZ, RZ, R18 ;  /* 0x000000ffff027224 */ /* 0x000fc400078e0012 */
[C---:B------:R-:W-:Y:S02]  /*12f0*/  IMAD R16, R10.reuse, c[0x0][0x194], R16 ;  /* 0x000065000a107a24 */ /* 0x040fe400078e0210 */
[----:B------:R-:W-:Y:S01]  /*1300*/  IMAD.WIDE.U32 R2, R10, c[0x0][0x190], R2 ;  /* 0x000064000a027a25 */ /* 0x000fe200078e0002 */
[----:B------:R2:W-:Y:S03]  /*1310*/  @P5 STS.128 [R230+0x800], RZ ;  /* 0x000800ffe6005388 */ /* 0x0005e60000000c00 */
[----:B------:R-:W-:Y:S01]  /*1320*/  IMAD.IADD R16, R3, 0x1, R16 ;  /* 0x0000000103107824 */ /* 0x000fe200078e0210 */
[C---:B------:R-:W-:Y:S02]  /*1330*/  @!P5 LEA R14, P6, R2.reuse, c[0x0][0x160], 0x1 ;  /* 0x00005800020eda11 */ /* 0x040fe400078c08ff */
[C---:B------:R-:W-:Y:S02]  /*1340*/  @!P4 LEA R12, P3, R2.reuse, c[0x0][0x160], 0x1 ;  /* 0x00005800020cca11 */ /* 0x040fe400078608ff */
[----:B------:R-:W-:-:S02]  /*1350*/  @!P2 LEA R10, P1, R2, c[0x0][0x160], 0x1 ;  /* 0x00005800020aaa11 */ /* 0x000fc400078208ff */
[C-C-:B------:R-:W-:Y:S02]  /*1360*/  @!P5 LEA.HI.X R15, R2.reuse, c[0x0][0x164], R16.reuse, 0x1, P6 ;  /* 0x00005900020fda11 */ /* 0x140fe400030f0c10 */
[C-C-:B------:R-:W-:Y:S02]  /*1370*/  @!P4 LEA.HI.X R13, R2.reuse, c[0x0][0x164], R16.reuse, 0x1, P3 ;  /* 0x00005900020dca11 */ /* 0x140fe400018f0c10 */
[----:B------:R-:W-:Y:S01]  /*1380*/  @!P2 LEA.HI.X R11, R2, c[0x0][0x164], R16, 0x1, P1 ;  /* 0x00005900020baa11 */ /* 0x000fe200008f0c10 */
[----:B------:R-:W-:Y:S01]  /*1390*/  @!PT LDS RZ, [RZ] ;  /* 0x00000000fffff984 */ /* 0x000fe20000000800 */
[----:B------:R-:W-:Y:S01]  /*13a0*/  @!PT LDS RZ, [RZ] ;  /* 0x00000000fffff984 */ /* 0x000fe20000000800 */
[----:B------:R-:W-:Y:S01]  /*13b0*/  @!PT LDS RZ, [RZ] ;  /* 0x00000000fffff984 */ /* 0x000fe20000000800 */
[----:B------:R2:W-:Y:S04]  /*13c0*/  @!P5 LDGSTS.E.BYPASS.LTC128B.128 [R230+0x800], [R14.64] ;  /* 0x008000000ee6dfae */ /* 0x0005e8000b901d52 */
        /* <DEDUP_REMOVED lines=18> */
.L_x_35:
[----:B------:R-:W-:Y:S05]  /*14f0*/  BSYNC B0 ;  /* 0x0000000000007941 */ /* 0x000fea0003800000 */
.L_x_34:
        /* <DEDUP_REMOVED lines=45> */
.L_x_37:
[----:B------:R-:W-:Y:S05]  /*17d0*/  BSYNC B0 ;  /* 0x0000000000007941 */ /* 0x000fea0003800000 */
.L_x_36:
[----:B------:R-:W-:Y:S01]  /*17e0*/  IADD3 R16, R168, 0x30, RZ ;  /* 0x00000030a8107810 */ /* 0x000fe20007ffe0ff */
[----:B------:R-:W-:Y:S01]  /*17f0*/  UMOV UR6, 0x6 ;  /* 0x0000000600067882 */ /* 0x000fe20000000000 */
[----:B------:R-:W-:Y:S01]  /*1800*/  BSSY B0, `(.L_x_38) ;  /* 0x000002e000007945 */ /* 0x000fe20003800000 */
[----:B------:R-:W-:Y:S01]  /*1810*/  ULDC.64 UR4, c[0x0][0x198] ;  /* 0x0000660000047ab9 */ /* 0x000fe20000000a00 */
[----:B------:R-:W-:Y:S01]  /*1820*/  ISETP.GE.AND P0, PT, R16, UR14, PT ;  /* 0x0000000e10007c0c */ /* 0x000fe2000bf06270 */
[----:B------:R-:W-:Y:S02]  /*1830*/  USHF.L.U64.HI UR6, UR4, UR6, UR5 ;  /* 0x0000000604067299 */ /* 0x000fe40008010205 */
[----:B------:R-:W-:-:S10]  /*1840*/  USHF.L.U32 UR20, UR4, 0x6, URZ ;  /* 0x0000000604147899 */ /* 0x000fd4000800063f */
[----:B------:R-:W-:Y:S05]  /*1850*/  @P0 BRA `(.L_x_39) ;  /* 0x0000028000000947 */ /* 0x000fea0003800000 */
[----:B--2---:R-:W-:Y:S01]  /*1860*/  IADD3 R2, P0, R8, 0x30, RZ ;  /* 0x0000003008027810 */ /* 0x004fe20007f1e0ff */
[----:B------:R-:W-:Y:S01]  /*1870*/  IMAD.MOV.U32 R6, RZ, RZ, R18 ;  /* 0x000000ffff067224 */ /* 0x000fe200078e0012 */
[----:B------:R-:W-:Y:S02]  /*1880*/  ISETP.GE.AND P5, PT, R246, c[0x0][0x220], PT ;  /* 0x00008800f6007a0c */ /* 0x000fe40003fa6270 */
[----:B------:R-:W-:Y:S01]  /*1890*/  ISETP.GE.AND P4, PT, R250, c[0x0][0x220], PT ;  /* 0x00008800fa007a0c */ /* 0x000fe20003f86270 */
[----:B------:R-:W-:Y:S01]  /*18a0*/  IMAD.X R8, RZ, RZ, R9, P0 ;  /* 0x000000ffff087224 */ /* 0x000fe200000e0609 */
[----:B------:R-:W-:Y:S01]  /*18b0*/  ISETP.GE.AND P2, PT, R245, c[0x0][0x220], PT ;  /* 0x00008800f5007a0c */ /* 0x000fe20003f46270 */
[----:B------:R-:W-:Y:S01]  /*18c0*/  IMAD.WIDE.U32 R10, R2, c[0x0][0x190], R6 ;  /* 0x00006400020a7a25 */ /* 0x000fe200078e0006 */
[----:B------:R-:W-:-:S03]  /*18d0*/  ISETP.GE.AND P0, PT, R251, c[0x0][0x220], PT ;  /* 0x00008800fb007a0c */ /* 0x000fc60003f06270 */
[----:B------:R-:W-:-:S04]  /*18e0*/  IMAD R8, R8, c[0x0][0x190], RZ ;  /* 0x0000640008087a24 */ /* 0x000fc800078e02ff */
[----:B------:R-:W-:Y:S01]  /*18f0*/  IMAD R12, R2, c[0x0][0x194], R8 ;  /* 0x00006500020c7a24 */ /* 0x000fe200078e0208 */
[C---:B------:R-:W-:Y:S01]  /*1900*/  @!P5 LEA R8, P6, R10.reuse, c[0x0][0x160], 0x1 ;  /* 0x000058000a08da11 */ /* 0x040fe200078c08ff */
[----:B------:R2:W-:Y:S01]  /*1910*/  @P5 STS.128 [R230+0x1800], RZ ;  /* 0x001800ffe6005388 */ /* 0x0005e20000000c00 */
[C---:B------:R-:W-:Y:S01]  /*1920*/  @!P4 LEA R6, P3, R10.reuse, c[0x0][0x160], 0x1 ;  /* 0x000058000a06ca11 */ /* 0x040fe200078608ff */
[----:B------:R-:W-:Y:S01]  /*1930*/  IMAD.IADD R12, R11, 0x1, R12 ;  /* 0x000000010b0c7824 */ /* 0x000fe200078e020c */
[----:B------:R-:W-:-:S04]  /*1940*/  @!P2 LEA R2, P1, R10, c[0x0][0x160], 0x1 ;  /* 0x000058000a02aa11 */ /* 0x000fc800078208ff */
        /* <DEDUP_REMOVED lines=25> */
.L_x_39:
[----:B------:R-:W-:Y:S05]  /*1ae0*/  BSYNC B0 ;  /* 0x0000000000007941 */ /* 0x000fea0003800000 */
.L_x_38:
[----:B------:R-:W-:Y:S01]  /*1af0*/  ULEA.HI.SX32 UR17, UR8, 0xffffffff, 0x1a ;  /* 0xffffffff08117891 */ /* 0x000fe2000f8fd23f */
[----:B------:R-:W-:Y:S01]  /*1b00*/  MOV R248, R28 ;  /* 0x0000001c00f87202 */ /* 0x000fe20000000f00 */
[----:B------:R-:W-:Y:S01]  /*1b10*/  IMAD.U32 R97, RZ, RZ, UR20 ;  /* 0x00000014ff617e24 */ /* 0x000fe2000f8e00ff */
[----:B------:R-:W-:Y:S01]  /*1b20*/  BSSY B0, `(.L_x_40) ;  /* 0x000002a000007945 */ /* 0x000fe20003800000 */
[----:B------:R-:W-:Y:S02]  /*1b30*/  UIMAD UR12, UR17, -0x40, UR15 ;  /* 0xffffffc0110c78a4 */ /* 0x000fe4000f8e020f */
[----:B------:R-:W-:Y:S01]  /*1b40*/  USHF.R.S32.HI UR14, URZ, 0x1f, UR17 ;  /* 0x0000001f3f0e7899 */ /* 0x000fe20008011411 */
[----:B--2---:R-:W-:Y:S01]  /*1b50*/  IMAD.WIDE.U32 R2, R97, UR17, R248 ;  /* 0x0000001161027c25 */ /* 0x004fe2000f8e00f8 */
[----:B------:R-:W-:Y:S02]  /*1b60*/  UIMAD UR5, UR6, UR17, URZ ;  /* 0x00000011060572a4 */ /* 0x000fe4000f8e023f */
[----:B------:R-:W-:-:S02]  /*1b70*/  ISETP.GE.AND P0, PT, R168, UR12, PT ;  /* 0x0000000ca8007c0c */ /* 0x000fc4000bf06270 */
[----:B------:R-:W-:-:S06]  /*1b80*/  UIMAD UR5, UR14, UR20, UR5 ;  /* 0x000000140e0572a4 */ /* 0x000fcc000f8e0205 */
[----:B------:R-:W-:-:S05]  /*1b90*/  IADD3 R7, R3, UR5, RZ ;  /* 0x0000000503077c10 */ /* 0x000fca000fffe0ff */
[----:B------:R-:W-:Y:S05]  /*1ba0*/  @P0 BRA `(.L_x_41) ;  /* 0x0000021000000947 */ /* 0x000fea0003800000 */
[----:B------:R-:W-:Y:S02]  /*1bb0*/  ISETP.GE.AND P5, PT, R246, c[0x0][0x220], PT ;  /* 0x00008800f6007a0c */ /* 0x000fe40003fa6270 */
[----:B------:R-:W-:Y:S02]  /*1bc0*/  ISETP.GE.AND P4, PT, R250, c[0x0][0x220], PT ;  /* 0x00008800fa007a0c */ /* 0x000fe40003f86270 */
[----:B------:R-:W-:Y:S02]  /*1bd0*/  ISETP.GE.AND P2, PT, R245, c[0x0][0x220], PT ;  /* 0x00008800f5007a0c */ /* 0x000fe40003f46270 */
[----:B------:R-:W-:-:S07]  /*1be0*/  ISETP.GE.AND P0, PT, R251, c[0x0][0x220], PT ;  /* 0x00008800fb007a0c */ /* 0x000fce0003f06270 */
[C---:B------:R-:W-:Y:S01]  /*1bf0*/  @!P5 LEA R12, P6, R2.reuse, c[0x0][0x168], 0x1 ;  /* 0x00005a00020cda11 */ /* 0x040fe200078c08ff */
[----:B------:R2:W-:Y:S01]  /*1c00*/  @P5 STS.128 [R230+0x8000], RZ ;  /* 0x008000ffe6005388 */ /* 0x0005e20000000c00 */
[C---:B------:R-:W-:Y:S02]  /*1c10*/  @!P4 LEA R10, P3, R2.reuse, c[0x0][0x168], 0x1 ;  /* 0x00005a00020aca11 */ /* 0x040fe400078608ff */
[C---:B------:R-:W-:Y:S02]  /*1c20*/  @!P2 LEA R8, P1, R2.reuse, c[0x0][0x168], 0x1 ;  /* 0x00005a000208aa11 */ /* 0x040fe400078208ff */
        /* <DEDUP_REMOVED lines=25> */
.L_x_41:
[----:B------:R-:W-:Y:S05]  /*1dc0*/  BSYNC B0 ;  /* 0x0000000000007941 */ /* 0x000fea0003800000 */
.L_x_40:
[----:B------:R-:W-:Y:S01]  /*1dd0*/  ISETP.GE.AND P0, PT, R20, UR12, PT ;  /* 0x0000000c14007c0c */ /* 0x000fe2000bf06270 */
[----:B------:R-:W-:Y:S01]  /*1de0*/  ULDC UR5, c[0x0][0x19c] ;  /* 0x0000670000057ab9 */ /* 0x000fe20000000800 */
[----:B------:R-:W-:Y:S01]  /*1df0*/  BSSY B0, `(.L_x_42) ;  /* 0x0000027000007945 */ /* 0x000fe20003800000 */
[----:B------:R-:W-:Y:S02]  /*1e00*/  USHF.L.U32 UR23, UR4, 0x4, URZ ;  /* 0x0000000404177899 */ /* 0x000fe4000800063f */
[----:B------:R-:W-:-:S08]  /*1e10*/  USHF.L.U64.HI UR9, UR4, UR9, UR5 ;  /* 0x0000000904097299 */ /* 0x000fd00008010205 */
[----:B------:R-:W-:Y:S05]  /*1e20*/  @P0 BRA `(.L_x_43) ;  /* 0x0000023000000947 */ /* 0x000fea0003800000 */
[----:B------:R-:W-:Y:S02]  /*1e30*/  ISETP.GE.AND P5, PT, R246, c[0x0][0x220], PT ;  /* 0x00008800f6007a0c */ /* 0x000fe40003fa6270 */
[----:B------:R-:W-:Y:S02]  /*1e40*/  ISETP.GE.AND P4, PT, R250, c[0x0][0x220], PT ;  /* 0x00008800fa007a0c */ /* 0x000fe40003f86270 */
[----:B------:R-:W-:Y:S02]  /*1e50*/  ISETP.GE.AND P2, PT, R245, c[0x0][0x220], PT ;  /* 0x00008800f5007a0c */ /* 0x000fe40003f46270 */
[----:B--2---:R-:W-:-:S04]  /*1e60*/  IADD3 R8, P0, R2, UR23, RZ ;  /* 0x0000001702087c10 */ /* 0x004fc8000ff1e0ff */
[----:B------:R-:W-:Y:S02]  /*1e70*/  IADD3.X R9, R7, UR9, RZ, P0, !PT ;  /* 0x0000000907097c10 */ /* 0x000fe400087fe4ff */
[----:B------:R-:W-:Y:S01]  /*1e80*/  ISETP.GE.AND P0, PT, R251, c[0x0][0x220], PT ;  /* 0x00008800fb007a0c */ /* 0x000fe20003f06270 */
[----:B------:R2:W-:Y:S01]  /*1e90*/  @P5 STS.128 [R230+0x8800], RZ ;  /* 0x008800ffe6005388 */ /* 0x0005e20000000c00 */
[C---:B------:R-:W-:Y:S02]  /*1ea0*/  @!P5 LEA R14, P6, R8.reuse, c[0x0][0x168], 0x1 ;  /* 0x00005a00080eda11 */ /* 0x040fe400078c08ff */
[C---:B------:R-:W-:Y:S02]  /*1eb0*/  @!P4 LEA R12, P3, R8.reuse, c[0x0][0x168], 0x1 ;  /* 0x00005a00080cca11 */ /* 0x040fe400078608ff */
[C---:B------:R-:W-:Y:S02]  /*1ec0*/  @!P2 LEA R10, P1, R8.reuse, c[0x0][0x168], 0x1 ;  /* 0x00005a00080aaa11 */ /* 0x040fe400078208ff */
[----:B------:R-:W-:-:S02]  /*1ed0*/  @!P5 LEA.HI.X R15, R8, c[0x0][0x16c], R9, 0x1, P6 ;  /* 0x00005b00080fda11 */ /* 0x000fc400030f0c09 */
        /* <DEDUP_REMOVED lines=24> */
.L_x_43:
[----:B------:R-:W-:Y:S05]  /*2060*/  BSYNC B0 ;  /* 0x0000000000007941 */ /* 0x000fea0003800000 */
.L_x_42:
[----:B------:R-:W-:Y:S01]  /*2070*/  ISETP.GE.AND P0, PT, R17, UR12, PT ;  /* 0x0000000c11007c0c */ /* 0x000fe2000bf06270 */
[----:B------:R-:W-:-:S12]  /*2080*/  BSSY B0, `(.L_x_44) ;  /* 0x0000027000007945 */ /* 0x000fd80003800000 */
[----:B------:R-:W-:Y:S05]  /*2090*/  @P0 BRA `(.L_x_45) ;  /* 0x0000025000000947 */ /* 0x000fea0003800000 */
[----:B------:R-:W-:Y:S01]  /*20a0*/  ISETP.GE.AND P5, PT, R246, c[0x0][0x220], PT ;  /* 0x00008800f6007a0c */ /* 0x000fe20003fa6270 */
[----:B--2---:R-:W-:Y:S01]  /*20b0*/  IMAD.MOV.U32 R9, RZ, RZ, c[0x0][0x198] ;  /* 0x00006600ff097624 */ /* 0x004fe200078e00ff */
[----:B------:R-:W-:Y:S01]  /*20c0*/  ISETP.GE.AND P4, PT, R250, c[0x0][0x220], PT ;  /* 0x00008800fa007a0c */ /* 0x000fe20003f86270 */
[----:B------:R-:W-:Y:S01]  /*20d0*/  IMAD.MOV.U32 R10, RZ, RZ, c[0x0][0x19c] ;  /* 0x00006700ff0a7624 */ /* 0x000fe200078e00ff */
[----:B------:R-:W-:Y:S02]  /*20e0*/  ISETP.GE.AND P2, PT, R245, c[0x0][0x220], PT ;  /* 0x00008800f5007a0c */ /* 0x000fe40003f46270 */
[----:B------:R-:W-:-:S04]  /*20f0*/  LEA R8, P0, R9, R2, 0x5 ;  /* 0x0000000209087211 */ /* 0x000fc800078028ff */
[----:B------:R-:W-:Y:S02]  /*2100*/  LEA.HI.X R9, R9, R7, R10, 0x5, P0 ;  /* 0x0000000709097211 */ /* 0x000fe400000f2c0a */
        /* <DEDUP_REMOVED lines=30> */
.L_x_45:
[----:B------:R-:W-:Y:S05]  /*22f0*/  BSYNC B0 ;  /* 0x0000000000007941 */ /* 0x000fea0003800000 */
.L_x_44:
[----:B------:R-:W-:Y:S01]  /*2300*/  ISETP.GE.AND P0, PT, R16, UR12, PT ;  /* 0x0000000c10007c0c */ /* 0x000fe2000bf06270 */
[----:B------:R-:W-:-:S12]  /*2310*/  BSSY B0, `(.L_x_46) ;  /* 0x0000029000007945 */ /* 0x000fd80003800000 */
[----:B------:R-:W-:Y:S05]  /*2320*/  @P0 BRA `(.L_x_47) ;  /* 0x0000027000000947 */ /* 0x000fea0003800000 */
[----:B------:R-:W-:Y:S01]  /*2330*/  ISETP.GE.AND P5, PT, R246, c[0x0][0x220], PT ;  /* 0x00008800f6007a0c */ /* 0x000fe20003fa6270 */
[----:B--2---:R-:W-:Y:S01]  /*2340*/  IMAD.MOV.U32 R10, RZ, RZ, c[0x0][0x198] ;  /* 0x00006600ff0a7624 */ /* 0x004fe200078e00ff */
[----:B------:R-:W-:Y:S01]  /*2350*/  ISETP.GE.AND P4, PT, R250, c[0x0][0x220], PT ;  /* 0x00008800fa007a0c */ /* 0x000fe20003f86270 */
[----:B------:R-:W-:Y:S01]  /*2360*/  IMAD.MOV.U32 R6, RZ, RZ, R2 ;  /* 0x000000ffff067224 */ /* 0x000fe200078e0002 */
[----:B------:R-:W-:Y:S01]  /*2370*/  ISETP.GE.AND P2, PT, R245, c[0x0][0x220], PT ;  /* 0x00008800f5007a0c */ /* 0x000fe20003f46270 */
[----:B------:R-:W-:Y:S01]  /*2380*/  ULDC UR4, c[0x0][0x19c] ;  /* 0x0000670000047ab9 */ /* 0x000fe20000000800 */
[----:B------:R-:W-:Y:S01]  /*2390*/  ISETP.GE.AND P0, PT, R251, c[0x0][0x220], PT ;  /* 0x00008800fb007a0c */ /* 0x000fe20003f06270 */
[----:B------:R-:W-:Y:S01]  /*23a0*/  UIMAD UR4, UR4, 0x30, URZ ;  /* 0x00000030040478a4 */ /* 0x000fe2000f8e023f */
[----:B------:R-:W-:-:S05]  /*23b0*/  IMAD.WIDE.U32 R10, R10, 0x30, R6 ;  /* 0x000000300a0a7825 */ /* 0x000fca00078e0006 */
[----:B------:R-:W-:Y:S01]  /*23c0*/  IADD3 R12, R11, UR4, RZ ;  /* 0x000000040b0c7c10 */ /* 0x000fe2000fffe0ff */
[----:B------:R2:W-:Y:S01]  /*23d0*/  @P5 STS.128 [R230+0x9800], RZ ;  /* 0x009800ffe6005388 */ /* 0x0005e20000000c00 */
[C---:B------:R-:W-:Y:S02]  /*23e0*/  @!P5 LEA R8, P6, R10.reuse, c[0x0][0x168], 0x1 ;  /* 0x00005a000a08da11 */ /* 0x040fe400078c08ff */
        /* <DEDUP_REMOVED lines=27> */
.L_x_47:
[----:B------:R-:W-:Y:S05]  /*25a0*/  BSYNC B0 ;  /* 0x0000000000007941 */ /* 0x000fea0003800000 */
.L_x_46:
[----:B------:R-:W0:Y:S01]  /*25b0*/  LDGDEPBAR ;  /* 0x00000000000079af */ /* 0x000e220000000000 */
[----:B------:R-:W-:Y:S01]  /*25c0*/  ISETP.GE.AND P1, PT, R168, UR12, PT ;  /* 0x0000000ca8007c0c */ /* 0x000fe2000bf26270 */
[----:B------:R-:W-:Y:S01]  /*25d0*/  ULDC.64 UR4, c[0x0][0x1a0] ;  /* 0x0000680000047ab9 */ /* 0x000fe20000000a00 */
[----:B------:R-:W-:Y:S01]  /*25e0*/  BSSY B0, `(.L_x_48) ;  /* 0x0000032000007945 */ /* 0x000fe20003800000 */
[----:B------:R-:W-:Y:S02]  /*25f0*/  UIMAD.WIDE.U32 UR30, UR17, UR4, URZ ;  /* 0x00000004111e72a5 */ /* 0x000fe4000f8e003f */
[----:B------:R-:W-:-:S04]  /*2600*/  UIMAD UR4, UR14, UR4, URZ ;  /* 0x000000040e0472a4 */ /* 0x000fc8000f8e023f */
[----:B------:R-:W-:Y:S01]  /*2610*/  UIMAD UR4, UR17, UR5, UR4 ;  /* 0x00000005110472a4 */ /* 0x000fe2000f8e0204 */
[----:B--2---:R-:W-:Y:S02]  /*2620*/  IMAD.U32 R6, RZ, RZ, UR30 ;  /* 0x0000001eff067e24 */ /* 0x004fe4000f8e00ff */
[----:B------:R-:W-:Y:S01]  /*2630*/  IMAD.U32 R7, RZ, RZ, UR31 ;  /* 0x0000001fff077e24 */ /* 0x000fe2000f8e00ff */
[----:B------:R-:W-:Y:S02]  /*2640*/  UIADD3 UR4, UR31, UR4, URZ ;  /* 0x000000041f047290 */ /* 0x000fe4000fffe03f */
[----:B------:R-:W-:-:S04]  /*2650*/  LEA R2, P0, R6, R26, 0x6 ;  /* 0x0000001a06027211 */ /* 0x000fc800078030ff */
[----:B------:R-:W-:Y:S01]  /*2660*/  IMAD.U32 R3, RZ, RZ, UR4 ;  /* 0x00000004ff037e24 */ /* 0x000fe2000f8e00ff */
[----:B------:R-:W-:-:S04]  /*2670*/  DEPBAR.LE SB0, 0x0 ;  /* 0x000080000000791a */ /* 0x000fc80000000000 */
[----:B------:R-:W-:Y:S01]  /*2680*/  BAR.SYNC.DEFER_BLOCKING 0x0 ;  /* 0x0000000000007b1d */ /* 0x000fe20000010000 */
[----:B------:R-:W-:-:S05]  /*2690*/  LEA.HI.X R3, R6, R252, R3, 0x6, P0 ;  /* 0x000000fc06037211 */ /* 0x000fca00000f3403 */
[----:B------:R2:W-:Y:S04]  /*26a0*/  @P1 STS.128 [R230+0x10000], RZ ;  /* 0x010000ffe6001388 */ /* 0x0005e80000000c00 */
[----:B------:R2:W-:Y:S04]  /*26b0*/  @P1 STS.128 [R230+0x12000], RZ ;  /* 0x012000ffe6001388 */ /* 0x0005e80000000c00 */
[----:B------:R2:W-:Y:S04]  /*26c0*/  @P1 STS.128 [R230+0x14000], RZ ;  /* 0x014000ffe6001388 */ /* 0x0005e80000000c00 */
[----:B------:R2:W-:Y:S01]  /*26d0*/  @P1 STS.128 [R230+0x16000], RZ ;  /* 0x016000ffe6001388 */ /* 0x0005e20000000c00 */
[----:B------:R-:W-:Y:S05]  /*26e0*/  @P1 BRA `(.L_x_49) ;  /* 0x0000021000001947 */ /* 0x000fea0003800000 */
[----:B------:R-:W-:Y:S02]  /*26f0*/  ISETP.GE.AND P5, PT, R246, c[0x0][0x220], PT ;  /* 0x00008800f6007a0c */ /* 0x000fe40003fa6270 */
[----:B------:R-:W-:-:S02]  /*2700*/  ISETP.GE.AND P4, PT, R250, c[0x0][0x220], PT ;  /* 0x00008800fa007a0c */ /* 0x000fc40003f86270 */
        /* <DEDUP_REMOVED lines=25> */
[----:B---3--:R-:W-:-:S04]  /*28a0*/  LEA R6, P0, R2, c[0x0][0x170], 0x1 ;  /* 0x00005c0002067a11 */ /* 0x008fc800078008ff */
[----:B------:R-:W-:-:S05]  /*28b0*/  LEA.HI.X R7, R2, c[0x0][0x174], R3, 0x1, P0 ;  /* 0x00005d0002077a11 */ /* 0x000fca00000f0c03 */
[----:B------:R-:W-:Y:S01]  /*28c0*/  @!PT LDS RZ, [RZ] ;  /* 0x00000000fffff984 */ /* 0x000fe20000000800 */
[----:B------:R-:W-:Y:S01]  /*28d0*/  @!PT LDS RZ, [RZ] ;  /* 0x00000000fffff984 */ /* 0x000fe20000000800 */
[----:B------:R-:W-:Y:S01]  /*28e0*/  @!PT LDS RZ, [RZ] ;  /* 0x00000000fffff984 */ /* 0x000fe20000000800 */
[----:B------:R3:W-:Y:S04]  /*28f0*/  LDGSTS.E.BYPASS.LTC128B.128 [R230+0x16000], [R6.64+0x180] ;  /* 0x1600018006e67fae */ /* 0x0007e8000b901d52 */
.L_x_49:
[----:B------:R-:W-:Y:S05]  /*2900*/  BSYNC B0 ;  /* 0x0000000000007941 */ /* 0x000fea0003800000 */
.L_x_48:
[----:B------:R-:W-:Y:S01]  /*2910*/  ISETP.GE.AND P0, PT, R20, UR12, PT ;  /* 0x0000000c14007c0c */ /* 0x000fe2000bf06270 */
[----:B------:R-:W-:-:S12]  /*2920*/  BSSY B0, `(.L_x_50) ;  /* 0x000002b000007945 */ /* 0x000fd80003800000 */
[----:B------:R4:W-:Y:S04]  /*2930*/  @P0 STS.128 [R230+0x10800], RZ ;  /* 0x010800ffe6000388 */ /* 0x0009e80000000c00 */
[----:B------:R4:W-:Y:S04]  /*2940*/  @P0 STS.128 [R230+0x12800], RZ ;  /* 0x012800ffe6000388 */ /* 0x0009e80000000c00 */
[----:B------:R4:W-:Y:S04]  /*2950*/  @P0 STS.128 [R230+0x14800], RZ ;  /* 0x014800ffe6000388 */ /* 0x0009e80000000c00 */
[----:B------:R4:W-:Y:S01]  /*2960*/  @P0 STS.128 [R230+0x16800], RZ ;  /* 0x016800ffe6000388 */ /* 0x0009e20000000c00 */
[----:B------:R-:W-:Y:S05]  /*2970*/  @P0 BRA `(.L_x_51) ;  /* 0x0000025000000947 */ /* 0x000fea0003800000 */
[----:B------:R-:W-:Y:S01]  /*2980*/  ISETP.GE.AND P5, PT, R246, c[0x0][0x220], PT ;  /* 0x00008800f6007a0c */ /* 0x000fe20003fa6270 */
[----:B---3--:R-:W-:Y:S01]  /*2990*/  IMAD.WIDE.U32 R6, R24, c[0x0][0x1a0], RZ ;  /* 0x0000680018067a25 */ /* 0x008fe200078e00ff */
[----:B------:R-:W-:-:S02]  /*29a0*/  ISETP.GE.AND P4, PT, R250, c[0x0][0x220], PT ;  /* 0x00008800fa007a0c */ /* 0x000fc40003f86270 */
[----:B------:R-:W-:Y:S01]  /*29b0*/  ISETP.GE.AND P2, PT, R245, c[0x0][0x220], PT ;  /* 0x00008800f5007a0c */ /* 0x000fe20003f46270 */
[----:B------:R-:W-:Y:S01]  /*29c0*/  IMAD R8, R24, c[0x0][0x1a4], RZ ;  /* 0x0000690018087a24 */ /* 0x000fe200078e02ff */
[----:B------:R-:W-:-:S04]  /*29d0*/  IADD3 R6, P0, R2, R6, RZ ;  /* 0x0000000602067210 */ /* 0x000fc80007f1e0ff */
[----:B------:R-:W-:Y:S02]  /*29e0*/  IADD3.X R7, R3, R7, R8, P0, !PT ;  /* 0x0000000703077210 */ /* 0x000fe400007fe408 */
        /* <DEDUP_REMOVED lines=30> */
.L_x_51:
[----:B------:R-:W-:Y:S05]  /*2bd0*/  BSYNC B0 ;  /* 0x0000000000007941 */ /* 0x000fea0003800000 */
.L_x_50:
        /* <DEDUP_REMOVED lines=8> */
[----:B---3--:R-:W-:Y:S01]  /*2c60*/  IMAD.MOV.U32 R7, RZ, RZ, c[0x0][0x1a0] ;  /* 0x00006800ff077624 */ /* 0x008fe200078e00ff */
[----:B------:R-:W-:Y:S01]  /*2c70*/  ISETP.GE.AND P4, PT, R250, c[0x0][0x220], PT ;  /* 0x00008800fa007a0c */ /* 0x000fe20003f86270 */
[----:B------:R-:W-:Y:S01]  /*2c80*/  IMAD.MOV.U32 R8, RZ, RZ, c[0x0][0x1a4] ;  /* 0x00006900ff087624 */ /* 0x000fe200078e00ff */
[----:B------:R-:W-:-:S02]  /*2c90*/  ISETP.GE.AND P2, PT, R245, c[0x0][0x220], PT ;  /* 0x00008800f5007a0c */ /* 0x000fc40003f46270 */
        /* <DEDUP_REMOVED lines=32> */
.L_x_53:
[----:B------:R-:W-:Y:S05]  /*2ea0*/  BSYNC B0 ;  /* 0x0000000000007941 */ /* 0x000fea0003800000 */
.L_x_52:
[----:B------:R-:W-:Y:S01]  /*2eb0*/  ISETP.GE.AND P0, PT, R16, UR12, PT ;  /* 0x0000000c10007c0c */ /* 0x000fe2000bf06270 */
[----:B------:R-:W-:Y:S01]  /*2ec0*/  BSSY B0, `(.L_x_54) ;  /* 0x000002e000007945 */ /* 0x000fe20003800000 */
[----:B---3--:R-:W-:-:S04]  /*2ed0*/  LEA.HI R6, R23, R96, RZ, 0x5 ;  /* 0x0000006017067211 */ /* 0x008fc800078f28ff */
[----:B------:R-:W-:-:S07]  /*2ee0*/  SHF.R.S32.HI R13, RZ, 0x5, R6 ;  /* 0x00000005ff0d7819 */ /* 0x000fce0000011406 */
[----:B------:R3:W-:Y:S04]  /*2ef0*/  @P0 STS.128 [R230+0x11800], RZ ;  /* 0x011800ffe6000388 */ /* 0x0007e80000000c00 */
[----:B------:R3:W-:Y:S04]  /*2f00*/  @P0 STS.128 [R230+0x13800], RZ ;  /* 0x013800ffe6000388 */ /* 0x0007e80000000c00 */
[----:B------:R3:W-:Y:S04]  /*2f10*/  @P0 STS.128 [R230+0x15800], RZ ;  /* 0x015800ffe6000388 */ /* 0x0007e80000000c00 */
[----:B------:R3:W-:Y:S01]  /*2f20*/  @P0 STS.128 [R230+0x17800], RZ ;  /* 0x017800ffe6000388 */ /* 0x0007e20000000c00 */
[----:B------:R-:W-:Y:S05]  /*2f30*/  @P0 BRA `(.L_x_55) ;  /* 0x0000026000000947 */ /* 0x000fea0003800000 */
[----:B------:R-:W-:Y:S01]  /*2f40*/  ISETP.GE.AND P5, PT, R246, c[0x0][0x220], PT ;  /* 0x00008800f6007a0c */ /* 0x000fe20003fa6270 */
[----:B------:R-:W-:Y:S01]  /*2f50*/  IMAD.MOV.U32 R10, RZ, RZ, c[0x0][0x1a0] ;  /* 0x00006800ff0a7624 */ /* 0x000fe200078e00ff */
[----:B------:R-:W-:Y:S01]  /*2f60*/  ISETP.GE.AND P4, PT, R250, c[0x0][0x220], PT ;  /* 0x00008800fa007a0c */ /* 0x000fe20003f86270 */
[----:B------:R-:W-:Y:S01]  /*2f70*/  ULDC UR4, c[0x0][0x1a4] ;  /* 0x0000690000047ab9 */ /* 0x000fe20000000800 */
[----:B------:R-:W-:Y:S01]  /*2f80*/  ISETP.GE.AND P2, PT, R245, c[0x0][0x220], PT ;  /* 0x00008800f5007a0c */ /* 0x000fe20003f46270 */
[----:B------:R-:W-:Y:S01]  /*2f90*/  UIMAD UR4, UR4, 0x30, URZ ;  /* 0x00000030040478a4 */ /* 0x000fe2000f8e023f */
[----:B------:R-:W-:Y:S01]  /*2fa0*/  IMAD.WIDE.U32 R10, R10, 0x30, R2 ;  /* 0x000000300a0a7825 */ /* 0x000fe200078e0002 */
[----:B------:R-:W-:-:S04]  /*2fb0*/  ISETP.GE.AND P0, PT, R251, c[0x0][0x220], PT ;  /* 0x00008800fb007a0c */ /* 0x000fc80003f06270 */
[----:B------:R-:W-:Y:S02]  /*2fc0*/  IADD3 R12, R11, UR4, RZ ;  /* 0x000000040b0c7c10 */ /* 0x000fe4000fffe0ff */
[C---:B------:R-:W-:Y:S01]  /*2fd0*/  @!P5 LEA R8, P6, R10.reuse, c[0x0][0x170], 0x1 ;  /* 0x00005c000a08da11 */ /* 0x040fe200078c08ff */
[----:B------:R1:W-:Y:S01]  /*2fe0*/  @P5 STS.128 [R230+0x11800], RZ ;  /* 0x011800ffe6005388 */ /* 0x0003e20000000c00 */
        /* <DEDUP_REMOVED lines=21> */
[----:B-1----:R-:W-:-:S04]  /*3140*/  LEA R2, P0, R10, c[0x0][0x170], 0x1 ;  /* 0x00005c000a027a11 */ /* 0x002fc800078008ff */
[----:B------:R-:W-:-:S05]  /*3150*/  LEA.HI.X R3, R10, c[0x0][0x174], R12, 0x1, P0 ;  /* 0x00005d000a037a11 */ /* 0x000fca00000f0c0c */
[----:B------:R-:W-:Y:S01]  /*3160*/  @!PT LDS RZ, [RZ] ;  /* 0x00000000fffff984 */ /* 0x000fe20000000800 */
[----:B------:R-:W-:Y:S01]  /*3170*/  @!PT LDS RZ, [RZ] ;  /* 0x00000000fffff984 */ /* 0x000fe20000000800 */
[----:B------:R-:W-:Y:S01]  /*3180*/  @!PT LDS RZ, [RZ] ;  /* 0x00000000fffff984 */ /* 0x000fe20000000800 */
[----:B------:R1:W-:Y:S04]  /*3190*/  LDGSTS.E.BYPASS.LTC128B.128 [R230+0x17800], [R2.64+0x180] ;  /* 0x1780018002e67fae */ /* 0x0003e8000b901d52 */
.L_x_55:
[----:B------:R-:W-:Y:S05]  /*31a0*/  BSYNC B0 ;  /* 0x0000000000007941 */ /* 0x000fea0003800000 */
.L_x_54:
[C---:B-1----:R-:W-:Y:S01]  /*31b0*/  IMAD.SHL.U32 R2, R21.reuse, 0x40, RZ ;  /* 0x0000004015027824 */ /* 0x042fe200078e00ff */
[----:B------:R-:W-:Y:S01]  /*31c0*/  R2P PR, R21, 0x6 ;  /* 0x0000000615007804 */ /* 0x000fe20000000000 */
[----:B------:R-:W-:Y:S01]  /*31d0*/  IMAD.SHL.U32 R3, R168, 0x8, RZ ;  /* 0x00000008a8037824 */ /* 0x000fe200078e00ff */
[----:B------:R-:W0:Y:S01]  /*31e0*/  LDGDEPBAR ;  /* 0x00000000000079af */ /* 0x000e220000000000 */
[----:B------:R-:W-:Y:S01]  /*31f0*/  UISETP.GE.AND UP0, UPT, UR15, 0x41, UPT ;  /* 0x000000410f00788c */ /* 0x000fe2000bf06270 */
[----:B------:R-:W-:-:S04]  /*3200*/  LOP3.LUT R2, R2, 0x1c0, RZ, 0xc0, !PT ;  /* 0x000001c002027812 */ /* 0x000fc800078ec0ff */
[----:B------:R-:W-:Y:S02]  /*3210*/  LOP3.LUT R3, R2, 0x8, R3, 0xf8, !PT ;  /* 0x0000000802037812 */ /* 0x000fe400078ef803 */
[----:B------:R-:W-:-:S04]  /*3220*/  SHF.R.U32.HI R2, RZ, 0x3, R2 ;  /* 0x00000003ff027819 */ /* 0x000fc80000011602 */
[----:B------:R-:W-:Y:S01]  /*3230*/  LOP3.LUT R2, R3, R2, RZ, 0x3c, !PT ;  /* 0x0000000203027212 */ /* 0x000fe200078e3cff */
[----:B------:R-:W-:-:S04]  /*3240*/  IMAD R3, R13, 0x400, R5 ;  /* 0x000004000d037824 */ /* 0x000fc800078e0205 */
[----:B------:R-:W-:Y:S02]  /*3250*/  IMAD R2, R22, 0x200, R2 ;  /* 0x0000020016027824 */ /* 0x000fe400078e0202 */
[----:B------:R-:W-:Y:S02]  /*3260*/  IMAD.SHL.U32 R210, R3, 0x2, RZ ;  /* 0x0000000203d27824 */ /* 0x000fe400078e00ff */
[----:B------:R-:W-:Y:S02]  /*3270*/  IMAD.SHL.U32 R151, R2, 0x2, RZ ;  /* 0x0000000202977824 */ /* 0x000fe400078e00ff */
[--C-:B------:R-:W-:Y:S01]  /*3280*/  IMAD R211, R4, 0x2, R210.reuse ;  /* 0x0000000204d37824 */ /* 0x100fe200078e02d2 */
[----:B------:R-:W-:Y:S01]  /*3290*/  LDSM.16.M88.4 R8, [R210] ;  /* 0x00000000d208783b */ /* 0x000fe20000000200 */
[C---:B------:R-:W-:Y:S01]  /*32a0*/  IMAD R213, R0.reuse, 0x2, R210 ;  /* 0x0000000200d57824 */ /* 0x040fe200078e02d2 */
[C---:B------:R-:W-:Y:S01]  /*32b0*/  IADD3 R2, R151.reuse, 0x8000, RZ ;  /* 0x0000800097027810 */ /* 0x040fe20007ffe0ff */
[----:B------:R-:W-:Y:S01]  /*32c0*/  IMAD R212, R0, 0x2, R211 ;  /* 0x0000000200d47824 */ /* 0x000fe200078e02d3 */
[----:B------:R-:W1:Y:S01]  /*32d0*/  LDSM.16.M88.4 R12, [R151+0x8000] ;  /* 0x00800000970c783b */ /* 0x000e620000000200 */
[----:B------:R-:W-:Y:S01]  /*32e0*/  IADD3 R214, R151, 0x8020, RZ ;  /* 0x0000802097d67810 */ /* 0x000fe20007ffe0ff */
[----:B------:R-:W-:Y:S01]  /*32f0*/  IMAD.SHL.U32 R3, R96, 0x2, RZ ;  /* 0x0000000260037824 */ /* 0x000fe200078e00ff */
[----:B------:R-:W-:Y:S01]  /*3300*/  @P1 IADD3 R214, R2, -0x20, RZ ;  /* 0xffffffe002d61810 */ /* 0x000fe20007ffe0ff */
[----:B------:R-:W5:Y:S01]  /*3310*/  LDSM.16.M88.4 R20, [R151+0x8800] ;  /* 0x008800009714783b */ /* 0x000f620000000200 */
[----:B------:R-:W-:-:S02]  /*3320*/  IMAD.MOV.U32 R2, RZ, RZ, 0x40 ;  /* 0x00000040ff027424 */ /* 0x000fc400078e00ff */
[----:B------:R-:W-:Y:S01]  /*3330*/  LOP3.LUT R3, R3, 0x6, RZ, 0xc0, !PT ;  /* 0x0000000603037812 */ /* 0x000fe200078ec0ff */
[----:B------:R-:W2:Y:S01]  /*3340*/  LDSM.16.M88.4 R32, [R151+0x9000] ;  /* 0x009000009720783b */ /* 0x000ea20000000200 */
[----:B------:R-:W-:Y:S02]  /*3350*/  IADD3 R229, R214, 0x800, RZ ;  /* 0x00000800d6e57810 */ /* 0x000fe40007ffe0ff */
[----:B------:R-:W-:Y:S01]  /*3360*/  SEL R2, R2, 0xffffffc0, !P2 ;  /* 0xffffffc002027807 */ /* 0x000fe20005000000 */
[----:B------:R-:W3:Y:S01]  /*3370*/  LDSM.16.M88.4 R28, [R151+0x9800] ;  /* 0x00980000971c783b */ /* 0x000ee20000000200 */
[C---:B------:R-:W-:Y:S02]  /*3380*/  IADD3 R228, R214.reuse, 0x1000, RZ ;  /* 0x00001000d6e47810 */ /* 0x040fe40007ffe0ff */
[C---:B------:R-:W-:Y:S01]  /*3390*/  IADD3 R227, R214.reuse, 0x1800, RZ ;  /* 0x00001800d6e37810 */ /* 0x040fe20007ffe0ff */
[----:B------:R-:W-:Y:S01]  /*33a0*/  LDSM.16.M88.4 R16, [R211] ;  /* 0x00000000d310783b */ /* 0x000fe20000000200 */
[----:B------:R-:W-:Y:S01]  /*33b0*/  IMAD.IADD R209, R151, 0x1, R2 ;  /* 0x0000000197d17824 */ /* 0x000fe200078e0202 */
[----:B------:R-:W-:Y:S01]  /*33c0*/  IADD3 R226, R214, 0x2000, RZ ;  /* 0x00002000d6e27810 */ /* 0x000fe20007ffe0ff */
[----:B------:R-:W-:Y:S01]  /*33d0*/  IMAD.IADD R208, R2, 0x1, R214 ;  /* 0x0000000102d07824 */ /* 0x000fe200078e02d6 */
[----:B------:R-:W4:Y:S01]  /*33e0*/  LDSM.16.M88.4 R40, [R214] ;  /* 0x00000000d628783b */ /* 0x000f220000000200 */
[----:B------:R-:W-:Y:S01]  /*33f0*/  IMAD.U32 R2, RZ, RZ, UR17 ;  /* 0x00000011ff027e24 */ /* 0x000fe2000f8e00ff */
[----:B------:R-:W-:-:S02]  /*3400*/  IADD3 R225, R214, 0x2800, RZ ;  /* 0x00002800d6e17810 */ /* 0x000fc40007ffe0ff */
[----:B------:R-:W2:Y:S01]  /*3410*/  LDSM.16.M88.4 R48, [R214+0x800] ;  /* 0x00080000d630783b */ /* 0x000ea20000000200 */
[----:B------:R-:W-:Y:S01]  /*3420*/  IMAD R2, R2, 0x40, R3 ;  /* 0x0000004002027824 */ /* 0x000fe200078e0203 */
[C---:B------:R-:W-:Y:S02]  /*3430*/  IADD3 R224, R214.reuse, 0x3000, RZ ;  /* 0x00003000d6e07810 */ /* 0x040fe40007ffe0ff */
[----:B------:R-:W-:Y:S01]  /*3440*/  LDSM.16.M88.4 R44, [R209+0x8000] ;  /* 0x00800000d12c783b */ /* 0x000fe20000000200 */
[----:B------:R-:W-:Y:S02]  /*3450*/  IADD3 R223, R214, 0x3800, RZ ;  /* 0x00003800d6df7810 */ /* 0x000fe40007ffe0ff */
[C---:B------:R-:W-:Y:S01]  /*3460*/  IADD3 R3, R2.reuse, 0x10, RZ ;  /* 0x0000001002037810 */ /* 0x040fe20007ffe0ff */
[----:B------:R-:W-:Y:S01]  /*3470*/  LDSM.16.M88.4 R84, [R208] ;  /* 0x00000000d054783b */ /* 0x000fe20000000200 */
[C---:B------:R-:W-:Y:S02]  /*3480*/  IADD3 R7, R2.reuse, 0x8, RZ ;  /* 0x0000000802077810 */ /* 0x040fe40007ffe0ff */
[----:B------:R-:W-:Y:S01]  /*3490*/  IADD3 R6, R2, 0x9, RZ ;  /* 0x0000000902067810 */ /* 0x000fe20007ffe0ff */
[----:B------:R-:W-:Y:S01]  /*34a0*/  LDSM.16.M88.4 R88, [R151+0xa000] ;  /* 0x00a000009758783b */ /* 0x000fe20000000200 */
[----:B------:R-:W-:-:S02]  /*34b0*/  ISETP.GE.AND P4, PT, R3, UR15, PT ;  /* 0x0000000f03007c0c */ /* 0x000fc4000bf86270 */
[C---:B------:R-:W-:Y:S01]  /*34c0*/  IADD3 R3, R2.reuse, 0x11, RZ ;  /* 0x0000001102037810 */ /* 0x040fe20007ffe0ff */
[C---:B-1----:R-:W-:Y:S01]  /*34d0*/  HMMA.16816.F32.BF16 R36, R8.reuse, R12, RZ ;  /* 0x0000000c0824723c */ /* 0x042fe200000418ff */
[----:B------:R-:W-:Y:S01]  /*34e0*/  LDSM.16.M88.4 R92, [R151+0xa800] ;  /* 0x00a80000975c783b */ /* 0x000fe20000000200 */
[----:B------:R-:W-:Y:S02]  /*34f0*/  ISETP.GE.AND P1, PT, R2, UR15, PT ;  /* 0x0000000f02007c0c */ /* 0x000fe4000bf26270 */
[----:B------:R-:W-:Y:S02]  /*3500*/  ISETP.GE.AND P6, PT, R7, UR15, PT ;  /* 0x0000000f07007c0c */ /* 0x000fe4000bfc6270 */
[----:B------:R-:W-:Y:S02]  /*3510*/  ISETP.GE.AND P5, PT, R6, UR15, PT ;  /* 0x0000000f06007c0c */ /* 0x000fe4000bfa6270 */
[----:B------:R-:W-:Y:S01]  /*3520*/  HMMA.16816.F32.BF16 R12, R8, R14, RZ ;  /* 0x0000000e080c723c */ /* 0x000fe200000418ff */
[----:B------:R-:W-:-:S02]  /*3530*/  ISETP.GE.AND P3, PT, R3, UR15, PT ;  /* 0x0000000f03007c0c */ /* 0x000fc4000bf66270 */
[C---:B------:R-:W-:Y:S02]  /*3540*/  IADD3 R3, R2.reuse, 0x19, RZ ;  /* 0x0000001902037810 */ /* 0x040fe40007ffe0ff */
[----:B------:R-:W-:Y:S02]  /*3550*/  IADD3 R6, R2, 0x18, RZ ;  /* 0x0000001802067810 */ /* 0x000fe40007ffe0ff */
[----:B------:R-:W-:Y:S01]  /*3560*/  IADD3 R222, R214, 0x4000, RZ ;  /* 0x00004000d6de7810 */ /* 0x000fe20007ffe0ff */
[----:B-----5:R-:W-:Y:S01]  /*3570*/  HMMA.16816.F32.BF16 R24, R8, R20, RZ ;  /* 0x000000140818723c */ /* 0x020fe200000418ff */
[----:B------:R-:W-:Y:S02]  /*3580*/  ISETP.GE.AND P2, PT, R6, UR15, PT ;  /* 0x0000000f06007c0c */ /* 0x000fe4000bf46270 */
[----:B------:R-:W-:Y:S02]  /*3590*/  IADD3 R6, R2, 0x20, RZ ;  /* 0x0000002002067810 */ /* 0x000fe40007ffe0ff */
[----:B------:R-:W-:-:S02]  /*35a0*/  IADD3 R221, R214, 0x4800, RZ ;  /* 0x00004800d6dd7810 */ /* 0x000fc40007ffe0ff */
[C---:B------:R-:W-:Y:S01]  /*35b0*/  IADD3 R220, R214.reuse, 0x5000, RZ ;  /* 0x00005000d6dc7810 */ /* 0x040fe20007ffe0ff */
[C---:B------:R-:W-:Y:S01]  /*35c0*/  HMMA.16816.F32.BF16 R20, R8.reuse, R22, RZ ;  /* 0x000000160814723c */ /* 0x040fe200000418ff */
[C---:B------:R-:W-:Y:S02]  /*35d0*/  IADD3 R219, R214.reuse, 0x5800, RZ ;  /* 0x00005800d6db7810 */ /* 0x040fe40007ffe0ff */
[C---:B------:R-:W-:Y:S02]  /*35e0*/  IADD3 R218, R214.reuse, 0x6000, RZ ;  /* 0x00006000d6da7810 */ /* 0x040fe40007ffe0ff */
[C---:B------:R-:W-:Y:S02]  /*35f0*/  IADD3 R217, R214.reuse, 0x6800, RZ ;  /* 0x00006800d6d97810 */ /* 0x040fe40007ffe0ff */
[C---:B------:R-:W-:Y:S01]  /*3600*/  IADD3 R216, R214.reuse, 0x7000, RZ ;  /* 0x00007000d6d87810 */ /* 0x040fe20007ffe0ff */
[----:B--2---:R-:W-:Y:S01]  /*3610*/  HMMA.16816.F32.BF16 R56, R8, R32, RZ ;  /* 0x000000200838723c */ /* 0x004fe200000418ff */
[----:B------:R-:W-:-:S07]  /*3620*/  IADD3 R215, R214, 0x7800, RZ ;  /* 0x00007800d6d77810 */ /* 0x000fce0007ffe0ff */
[C---:B------:R-:W-:Y:S01]  /*3630*/  HMMA.16816.F32.BF16 R52, R8.reuse, R34, RZ ;  /* 0x000000220834723c */ /* 0x040fe200000418ff */
[----:B------:R-:W-:Y:S07]  /*3640*/  LDSM.16.M88.4 R32, [R209+0x8800] ;  /* 0x00880000d120783b */ /* 0x000fee0000000200 */
[C---:B---3--:R-:W-:Y:S08]  /*3650*/  HMMA.16816.F32.BF16 R60, R8.reuse, R28, RZ ;  /* 0x0000001c083c723c */ /* 0x048ff000000418ff */
[----:B------:R-:W-:Y:S01]  /*3660*/  HMMA.16816.F32.BF16 R80, R8, R30, RZ ;  /* 0x0000001e0850723c */ /* 0x000fe200000418ff */
[----:B------:R-:W1:Y:S04]  /*3670*/  LDSM.16.M88.4 R8, [R214+0x1000] ;  /* 0x00100000d608783b */ /* 0x000e680000000200 */
[----:B------:R-:W-:Y:S03]  /*3680*/  LDSM.16.M88.4 R28, [R209+0x9000] ;  /* 0x00900000d11c783b */ /* 0x000fe60000000200 */
[C---:B----4-:R-:W-:Y:S01]  /*3690*/  HMMA.16816.F32.BF16 R76, R16.reuse, R40, R36 ;  /* 0x00000028104c723c */ /* 0x050fe20000041824 */
[----:B------:R-:W2:Y:S07]  /*36a0*/  LDSM.16.M88.4 R36, [R214+0x1800] ;  /* 0x00180000d624783b */ /* 0x000eae0000000200 */
[C---:B------:R-:W-:Y:S01]  /*36b0*/  HMMA.16816.F32.BF16 R72, R16.reuse, R42, R12 ;  /* 0x0000002a1048723c */ /* 0x040fe2000004180c */
[----:B------:R-:W3:Y:S07]  /*36c0*/  LDSM.16.M88.4 R12, [R213] ;  /* 0x00000000d50c783b */ /* 0x000eee0000000200 */
[C---:B------:R-:W-:Y:S08]  /*36d0*/  HMMA.16816.F32.BF16 R64, R16.reuse, R48, R24 ;  /* 0x000000301040723c */ /* 0x040ff00000041818 */
[C---:B------:R-:W-:Y:S08]  /*36e0*/  HMMA.16816.F32.BF16 R24, R16.reuse, R50, R20 ;  /* 0x000000321018723c */ /* 0x040ff00000041814 */
[C---:B-1----:R-:W-:Y:S01]  /*36f0*/  HMMA.16816.F32.BF16 R68, R16.reuse, R8, R56 ;  /* 0x000000081044723c */ /* 0x042fe20000041838 */
[----:B------:R-:W1:Y:S07]  /*3700*/  LDSM.16.M88.4 R56, [R209+0x9800] ;  /* 0x00980000d138783b */ /* 0x000e6e0000000200 */
[C---:B------:R-:W-:Y:S01]  /*3710*/  HMMA.16816.F32.BF16 R20, R16.reuse, R10, R52 ;  /* 0x0000000a1014723c */ /* 0x040fe20000041834 */
[----:B------:R-:W4:Y:S07]  /*3720*/  LDSM.16.M88.4 R8, [R212] ;  /* 0x00000000d408783b */ /* 0x000f2e0000000200 */
[C---:B--2---:R-:W-:Y:S08]  /*3730*/  HMMA.16816.F32.BF16 R40, R16.reuse, R36, R60 ;  /* 0x000000241028723c */ /* 0x044ff0000004183c */
[----:B------:R-:W-:Y:S01]  /*3740*/  HMMA.16816.F32.BF16 R36, R16, R38, R80 ;  /* 0x000000261024723c */ /* 0x000fe20000041850 */
[----:B------:R-:W2:Y:S04]  /*3750*/  LDSM.16.M88.4 R80, [R208+0x800] ;  /* 0x00080000d050783b */ /* 0x000ea80000000200 */
[----:B------:R-:W-:Y:S03]  /*3760*/  LDSM.16.M88.4 R16, [R210+0x2000] ;  /* 0x00200000d210783b */ /* 0x000fe60000000200 */
[C---:B---3--:R-:W-:Y:S01]  /*3770*/  HMMA.16816.F32.BF16 R48, R12.reuse, R44, R76 ;  /* 0x0000002c0c30723c */ /* 0x048fe2000004184c */
[----:B------:R-:W3:Y:S07]  /*3780*/  LDSM.16.M88.4 R76, [R208+0x1000] ;  /* 0x00100000d04c783b */ /* 0x000eee0000000200 */
[C---:B------:R-:W-:Y:S08]  /*3790*/  HMMA.16816.F32.BF16 R64, R12.reuse, R32, R64 ;  /* 0x000000200c40723c */ /* 0x040ff00000041840 */
[C---:B------:R-:W-:Y:S01]  /*37a0*/  HMMA.16816.F32.BF16 R52, R12.reuse, R46, R72 ;  /* 0x0000002e0c34723c */ /* 0x040fe20000041848 */
[----:B------:R-:W5:Y:S07]  /*37b0*/  LDSM.16.M88.4 R72, [R208+0x1800] ;  /* 0x00180000d048783b */ /* 0x000f6e0000000200 */
[C---:B------:R-:W-:Y:S08]  /*37c0*/  HMMA.16816.F32.BF16 R44, R12.reuse, R34, R24 ;  /* 0x000000220c2c723c */ /* 0x040ff00000041818 */
[C---:B------:R-:W-:Y:S01]  /*37d0*/  HMMA.16816.F32.BF16 R60, R12.reuse, R28, R68 ;  /* 0x0000001c0c3c723c */ /* 0x040fe20000041844 */
[----:B------:R-:W3:Y:S07]  /*37e0*/  LDSM.16.M88.4 R68, [R151+0xb000] ;  /* 0x00b000009744783b */ /* 0x000eee0000000200 */
[C---:B------:R-:W-:Y:S08]  /*37f0*/  HMMA.16816.F32.BF16 R32, R12.reuse, R30, R20 ;  /* 0x0000001e0c20723c */ /* 0x040ff00000041814 */
[C---:B-1----:R-:W-:Y:S08]  /*3800*/  HMMA.16816.F32.BF16 R28, R12.reuse, R56, R40 ;  /* 0x000000380c1c723c */ /* 0x042ff00000041828 */
[----:B------:R-:W-:Y:S08]  /*3810*/  HMMA.16816.F32.BF16 R24, R12, R58, R36 ;  /* 0x0000003a0c18723c */ /* 0x000ff00000041824 */
[C---:B----4-:R-:W-:Y:S08]  /*3820*/  HMMA.16816.F32.BF16 R20, R8.reuse, R84, R48 ;  /* 0x000000540814723c */ /* 0x050ff00000041830 */
[C---:B--2---:R-:W-:Y:S01]  /*3830*/  HMMA.16816.F32.BF16 R36, R8.reuse, R80, R64 ;  /* 0x000000500824723c */ /* 0x044fe20000041840 */
[----:B------:R-:W-:Y:S07]  /*3840*/  LDSM.16.M88.4 R64, [R214+0x3800] ;  /* 0x00380000d640783b */ /* 0x000fee0000000200 */
[C---:B------:R-:W-:Y:S01]  /*3850*/  HMMA.16816.F32.BF16 R44, R8.reuse, R82, R44 ;  /* 0x00000052082c723c */ /* 0x040fe2000004182c */
[----:B------:R-:W1:Y:S07]  /*3860*/  LDSM.16.M88.4 R80, [R151+0xb800] ;  /* 0x00b800009750783b */ /* 0x000e6e0000000200 */
[C---:B------:R-:W-:Y:S01]  /*3870*/  HMMA.16816.F32.BF16 R12, R8.reuse, R86, R52 ;  /* 0x00000056080c723c */ /* 0x040fe20000041834 */
[----:B------:R-:W-:Y:S07]  /*3880*/  LDSM.16.M88.4 R84, [R209+0xa800] ;  /* 0x00a80000d154783b */ /* 0x000fee0000000200 */
[C---:B---3--:R-:W-:Y:S01]  /*3890*/  HMMA.16816.F32.BF16 R56, R8.reuse, R76, R60 ;  /* 0x0000004c0838723c */ /* 0x048fe2000004183c */
[----:B------:R-:W-:Y:S07]  /*38a0*/  LDSM.16.M88.4 R60, [R214+0x3000] ;  /* 0x00300000d63c783b */ /* 0x000fee0000000200 */
[C---:B------:R-:W-:Y:S01]  /*38b0*/  HMMA.16816.F32.BF16 R52, R8.reuse, R78, R32 ;  /* 0x0000004e0834723c */ /* 0x040fe20000041820 */
[----:B------:R-:W-:Y:S07]  /*38c0*/  LDSM.16.M88.4 R76, [R208+0x3000] ;  /* 0x00300000d04c783b */ /* 0x000fee0000000200 */
[C---:B-----5:R-:W-:Y:S01]  /*38d0*/  HMMA.16816.F32.BF16 R48, R8.reuse, R72, R28 ;  /* 0x000000480830723c */ /* 0x060fe2000004181c */
[----:B------:R-:W-:Y:S07]  /*38e0*/  LDSM.16.M88.4 R28, [R214+0x2000] ;  /* 0x00200000d61c783b */ /* 0x000fee0000000200 */
[----:B------:R-:W-:Y:S01]  /*38f0*/  HMMA.16816.F32.BF16 R40, R8, R74, R24 ;  /* 0x0000004a0828723c */ /* 0x000fe20000041818 */
[----:B------:R-:W2:Y:S04]  /*3900*/  LDSM.16.M88.4 R8, [R211+0x2000] ;  /* 0x00200000d308783b */ /* 0x000ea80000000200 */
[----:B------:R-:W-:Y:S03]  /*3910*/  LDSM.16.M88.4 R72, [R209+0xb000] ;  /* 0x00b00000d148783b */ /* 0x000fe60000000200 */
[C---:B------:R-:W-:Y:S08]  /*3920*/  HMMA.16816.F32.BF16 R32, R16.reuse, R88, R20 ;  /* 0x000000581020723c */ /* 0x040ff00000041814 */
[C---:B------:R-:W-:Y:S01]  /*3930*/  HMMA.16816.F32.BF16 R20, R16.reuse, R92, R36 ;  /* 0x0000005c1014723c */ /* 0x040fe20000041824 */
[----:B------:R-:W3:Y:S07]  /*3940*/  LDSM.16.M88.4 R36, [R214+0x2800] ;  /* 0x00280000d624783b */ /* 0x000eee0000000200 */
[C---:B------:R-:W-:Y:S01]  /*3950*/  HMMA.16816.F32.BF16 R24, R16.reuse, R90, R12 ;  /* 0x0000005a1018723c */ /* 0x040fe2000004180c */
[----:B------:R-:W-:Y:S04]  /*3960*/  LDSM.16.M88.4 R12, [R213+0x2000] ;  /* 0x00200000d50c783b */ /* 0x000fe80000000200 */
[----:B------:R-:W-:Y:S03]  /*3970*/  LDSM.16.M88.4 R88, [R209+0xb800] ;  /* 0x00b80000d158783b */ /* 0x000fe60000000200 */
[C---:B------:R-:W-:Y:S01]  /*3980*/  HMMA.16816.F32.BF16 R44, R16.reuse, R94, R44 ;  /* 0x0000005e102c723c */ /* 0x040fe2000004182c */
[----:B------:R-:W-:Y:S07]  /*3990*/  LDSM.16.M88.4 R92, [R151+0xe800] ;  /* 0x00e80000975c783b */ /* 0x000fee0000000200 */
[C---:B------:R-:W-:Y:S08]  /*39a0*/  HMMA.16816.F32.BF16 R56, R16.reuse, R68, R56 ;  /* 0x000000441038723c */ /* 0x040ff00000041838 */
[C---:B------:R-:W-:Y:S01]  /*39b0*/  HMMA.16816.F32.BF16 R52, R16.reuse, R70, R52 ;  /* 0x000000461034723c */ /* 0x040fe20000041834 */
[----:B------:R-:W4:Y:S07]  /*39c0*/  LDSM.16.M88.4 R68, [R209+0xa000] ;  /* 0x00a00000d144783b */ /* 0x000f2e0000000200 */
[C---:B-1----:R-:W-:Y:S08]  /*39d0*/  HMMA.16816.F32.BF16 R48, R16.reuse, R80, R48 ;  /* 0x000000501030723c */ /* 0x042ff00000041830 */
[----:B------:R-:W-:Y:S01]  /*39e0*/  HMMA.16816.F32.BF16 R40, R16, R82, R40 ;  /* 0x000000521028723c */ /* 0x000fe20000041828 */
[----:B------:R-:W-:Y:S07]  /*39f0*/  LDSM.16.M88.4 R80, [R208+0x3800] ;  /* 0x00380000d050783b */ /* 0x000fee0000000200 */
[C---:B--2---:R-:W-:Y:S08]  /*3a00*/  HMMA.16816.F32.BF16 R32, R8.reuse, R28, R32 ;  /* 0x0000001c0820723c */ /* 0x044ff00000041820 */
[C---:B------:R-:W-:Y:S08]  /*3a10*/  HMMA.16816.F32.BF16 R28, R8.reuse, R30, R24 ;  /* 0x0000001e081c723c */ /* 0x040ff00000041818 */
[C---:B---3--:R-:W-:Y:S08]  /*3a20*/  HMMA.16816.F32.BF16 R24, R8.reuse, R36, R20 ;  /* 0x000000240818723c */ /* 0x048ff00000041814 */
[C---:B------:R-:W-:Y:S01]  /*3a30*/  HMMA.16816.F32.BF16 R20, R8.reuse, R38, R44 ;  /* 0x000000260814723c */ /* 0x040fe2000004182c */
[----:B------:R-:W-:Y:S07]  /*3a40*/  LDSM.16.M88.4 R44, [R208+0x2800] ;  /* 0x00280000d02c783b */ /* 0x000fee0000000200 */
[C---:B------:R-:W-:Y:S08]  /*3a50*/  HMMA.16816.F32.BF16 R16, R8.reuse, R60, R56 ;  /* 0x0000003c0810723c */ /* 0x040ff00000041838 */
[C---:B------:R-:W-:Y:S08]  /*3a60*/  HMMA.16816.F32.BF16 R60, R8.reuse, R62, R52 ;  /* 0x0000003e083c723c */ /* 0x040ff00000041834 */
[C---:B------:R-:W-:Y:S08]  /*3a70*/  HMMA.16816.F32.BF16 R56, R8.reuse, R64, R48 ;  /* 0x000000400838723c */ /* 0x040ff00000041830 */
[----:B------:R-:W-:Y:S01]  /*3a80*/  HMMA.16816.F32.BF16 R52, R8, R66, R40 ;  /* 0x000000420834723c */ /* 0x000fe20000041828 */
[----:B------:R-:W-:Y:S04]  /*3a90*/  LDSM.16.M88.4 R8, [R212+0x2000] ;  /* 0x00200000d408783b */ /* 0x000fe80000000200 */
[----:B------:R-:W1:Y:S03]  /*3aa0*/  LDSM.16.M88.4 R64, [R208+0x2000] ;  /* 0x00200000d040783b */ /* 0x000e660000000200 */
[C---:B----4-:R-:W-:Y:S08]  /*3ab0*/  HMMA.16816.F32.BF16 R48, R12.reuse, R68, R32 ;  /* 0x000000440c30723c */ /* 0x050ff00000041820 */
[C---:B------:R-:W-:Y:S08]  /*3ac0*/  HMMA.16816.F32.BF16 R40, R12.reuse, R70, R28 ;  /* 0x000000460c28723c */ /* 0x040ff0000004181c */
[C---:B------:R-:W-:Y:S08]  /*3ad0*/  HMMA.16816.F32.BF16 R36, R12.reuse, R84, R24 ;  /* 0x000000540c24723c */ /* 0x040ff00000041818 */
[C---:B------:R-:W-:Y:S01]  /*3ae0*/  HMMA.16816.F32.BF16 R32, R12.reuse, R86, R20 ;  /* 0x000000560c20723c */ /* 0x040fe20000041814 */
[----:B------:R-:W-:Y:S07]  /*3af0*/  LDSM.16.M88.4 R84, [R151+0xc000] ;  /* 0x00c000009754783b */ /* 0x000fee0000000200 */
[C---:B------:R-:W-:Y:S01]  /*3b00*/  HMMA.16816.F32.BF16 R28, R12.reuse, R72, R16 ;  /* 0x000000480c1c723c */ /* 0x040fe20000041810 */
[----:B------:R-:W2:Y:S07]  /*3b10*/  LDSM.16.M88.4 R16, [R210+0x4000] ;  /* 0x00400000d210783b */ /* 0x000eae0000000200 */
[C---:B------:R-:W-:Y:S01]  /*3b20*/  HMMA.16816.F32.BF16 R24, R12.reuse, R74, R60 ;  /* 0x0000004a0c18723c */ /* 0x040fe2000004183c */
[----:B------:R-:W3:Y:S07]  /*3b30*/  LDSM.16.M88.4 R72, [R151+0xc800] ;  /* 0x00c800009748783b */ /* 0x000eee0000000200 */
[C---:B------:R-:W-:Y:S08]  /*3b40*/  HMMA.16816.F32.BF16 R20, R12.reuse, R88, R56 ;  /* 0x000000580c14723c */ /* 0x040ff00000041838 */
[----:B------:R-:W-:Y:S01]  /*3b50*/  HMMA.16816.F32.BF16 R12, R12, R90, R52 ;  /* 0x0000005a0c0c723c */ /* 0x000fe20000041834 */
[----:B------:R-:W-:Y:S07]  /*3b60*/  LDSM.16.M88.4 R88, [R209+0xd800] ;  /* 0x00d80000d158783b */ /* 0x000fee0000000200 */
[C---:B-1----:R-:W-:Y:S08]  /*3b70*/  HMMA.16816.F32.BF16 R68, R8.reuse, R64, R48 ;  /* 0x000000400844723c */ /* 0x042ff00000041830 */
[C---:B------:R-:W-:Y:S08]  /*3b80*/  HMMA.16816.F32.BF16 R64, R8.reuse, R66, R40 ;  /* 0x000000420840723c */ /* 0x040ff00000041828 */
[C---:B------:R-:W-:Y:S08]  /*3b90*/  HMMA.16816.F32.BF16 R60, R8.reuse, R44, R36 ;  /* 0x0000002c083c723c */ /* 0x040ff00000041824 */
[C---:B------:R-:W-:Y:S01]  /*3ba0*/  HMMA.16816.F32.BF16 R56, R8.reuse, R46, R32 ;  /* 0x0000002e0838723c */ /* 0x040fe20000041820 */
[----:B------:R-:W1:Y:S04]  /*3bb0*/  LDSM.16.M88.4 R44, [R151+0xd000] ;  /* 0x00d00000972c783b */ /* 0x000e680000000200 */
[----:B------:R-:W-:Y:S03]  /*3bc0*/  LDSM.16.M88.4 R32, [R214+0x4000] ;  /* 0x00400000d620783b */ /* 0x000fe60000000200 */
[C---:B------:R-:W-:Y:S01]  /*3bd0*/  HMMA.16816.F32.BF16 R48, R8.reuse, R78, R24 ;  /* 0x0000004e0830723c */ /* 0x040fe20000041818 */
[----:B------:R-:W4:Y:S07]  /*3be0*/  LDSM.16.M88.4 R24, [R151+0xd800] ;  /* 0x00d800009718783b */ /* 0x000f2e0000000200 */
[C---:B------:R-:W-:Y:S08]  /*3bf0*/  HMMA.16816.F32.BF16 R40, R8.reuse, R80, R20 ;  /* 0x000000500828723c */ /* 0x040ff00000041814 */
[C---:B------:R-:W-:Y:S01]  /*3c00*/  HMMA.16816.F32.BF16 R52, R8.reuse, R76, R28 ;  /* 0x0000004c0834723c */ /* 0x040fe2000004181c */
[----:B------:R-:W-:Y:S07]  /*3c10*/  LDSM.16.M88.4 R76, [R214+0x5800] ;  /* 0x00580000d64c783b */ /* 0x000fee0000000200 */
[----:B------:R-:W-:Y:S01]  /*3c20*/  HMMA.16816.F32.BF16 R20, R8, R82, R12 ;  /* 0x000000520814723c */ /* 0x000fe2000004180c */
[----:B------:R-:W5:Y:S04]  /*3c30*/  LDSM.16.M88.4 R8, [R211+0x4000] ;  /* 0x00400000d308783b */ /* 0x000f680000000200 */
[----:B------:R-:W-:Y:S03]  /*3c40*/  LDSM.16.M88.4 R12, [R213+0x4000] ;  /* 0x00400000d50c783b */ /* 0x000fe60000000200 */
[C---:B--2---:R-:W-:Y:S01]  /*3c50*/  HMMA.16816.F32.BF16 R28, R16.reuse, R84, R68 ;  /* 0x00000054101c723c */ /* 0x044fe20000041844 */
[----:B------:R-:W2:Y:S04]  /*3c60*/  LDSM.16.M88.4 R68, [R214+0x4800] ;  /* 0x00480000d644783b */ /* 0x000ea80000000200 */
[----:B------:R-:W-:Y:S03]  /*3c70*/  LDSM.16.M88.4 R80, [R209+0xc000] ;  /* 0x00c00000d150783b */ /* 0x000fe60000000200 */
[C---:B------:R-:W-:Y:S01]  /*3c80*/  HMMA.16816.F32.BF16 R36, R16.reuse, R86, R64 ;  /* 0x000000561024723c */ /* 0x040fe20000041840 */
[----:B------:R-:W2:Y:S04]  /*3c90*/  LDSM.16.M88.4 R64, [R214+0x5000] ;  /* 0x00500000d640783b */ /* 0x000ea80000000200 */
[----:B------:R-:W-:Y:S03]  /*3ca0*/  LDSM.16.M88.4 R84, [R208+0x5800] ;  /* 0x00580000d054783b */ /* 0x000fe60000000200 */
[C---:B---3--:R-:W-:Y:S08]  /*3cb0*/  HMMA.16816.F32.BF16 R60, R16.reuse, R72, R60 ;  /* 0x00000048103c723c */ /* 0x048ff0000004183c */
[C---:B------:R-:W-:Y:S01]  /*3cc0*/  HMMA.16816.F32.BF16 R56, R16.reuse, R74, R56 ;  /* 0x0000004a1038723c */ /* 0x040fe20000041838 */
[----:B------:R-:W-:Y:S07]  /*3cd0*/  LDSM.16.M88.4 R72, [R209+0xd000] ;  /* 0x00d00000d148783b */ /* 0x000fee0000000200 */
[C---:B-1----:R-:W-:Y:S08]  /*3ce0*/  HMMA.16816.F32.BF16 R52, R16.reuse, R44, R52 ;  /* 0x0000002c1034723c */ /* 0x042ff00000041834 */
[C---:B------:R-:W-:Y:S08]  /*3cf0*/  HMMA.16816.F32.BF16 R48, R16.reuse, R46, R48 ;  /* 0x0000002e1030723c */ /* 0x040ff00000041830 */
[C---:B----4-:R-:W-:Y:S08]  /*3d00*/  HMMA.16816.F32.BF16 R44, R16.reuse, R24, R40 ;  /* 0x00000018102c723c */ /* 0x050ff00000041828 */
[----:B------:R-:W-:Y:S08]  /*3d10*/  HMMA.16816.F32.BF16 R20, R16, R26, R20 ;  /* 0x0000001a1014723c */ /* 0x000ff00000041814 */
[C---:B-----5:R-:W-:Y:S08]  /*3d20*/  HMMA.16816.F32.BF16 R16, R8.reuse, R32, R28 ;  /* 0x000000200810723c */ /* 0x060ff0000004181c */
[C---:B------:R-:W-:Y:S01]  /*3d30*/  HMMA.16816.F32.BF16 R28, R8.reuse, R34, R36 ;  /* 0x00000022081c723c */ /* 0x040fe20000041824 */
[----:B------:R-:W1:Y:S07]  /*3d40*/  LDSM.16.M88.4 R36, [R209+0xc800] ;  /* 0x00c80000d124783b */ /* 0x000e6e0000000200 */
[C---:B--2---:R-:W-:Y:S08]  /*3d50*/  HMMA.16816.F32.BF16 R32, R8.reuse, R68, R60 ;  /* 0x000000440820723c */ /* 0x044ff0000004183c */
[C---:B------:R-:W-:Y:S01]  /*3d60*/  HMMA.16816.F32.BF16 R40, R8.reuse, R70, R56 ;  /* 0x000000460828723c */ /* 0x040fe20000041838 */
[----:B------:R-:W-:Y:S07]  /*3d70*/  LDSM.16.M88.4 R68, [R208+0x4800] ;  /* 0x00480000d044783b */ /* 0x000fee0000000200 */
[C---:B------:R-:W-:Y:S08]  /*3d80*/  HMMA.16816.F32.BF16 R60, R8.reuse, R64, R52 ;  /* 0x00000040083c723c */ /* 0x040ff00000041834 */
[C---:B------:R-:W-:Y:S01]  /*3d90*/  HMMA.16816.F32.BF16 R56, R8.reuse, R66, R48 ;  /* 0x000000420838723c */ /* 0x040fe20000041830 */
[----:B------:R-:W-:Y:S07]  /*3da0*/  LDSM.16.M88.4 R64, [R208+0x4000] ;  /* 0x00400000d040783b */ /* 0x000fee0000000200 */
[C---:B------:R-:W-:Y:S08]  /*3db0*/  HMMA.16816.F32.BF16 R52, R8.reuse, R76, R44 ;  /* 0x0000004c0834723c */ /* 0x040ff0000004182c */
[----:B------:R-:W-:Y:S01]  /*3dc0*/  HMMA.16816.F32.BF16 R48, R8, R78, R20 ;  /* 0x0000004e0830723c */ /* 0x000fe20000041814 */
[----:B------:R-:W2:Y:S04]  /*3dd0*/  LDSM.16.M88.4 R8, [R212+0x4000] ;  /* 0x00400000d408783b */ /* 0x000ea80000000200 */
[----:B------:R-:W3:Y:S03]  /*3de0*/  LDSM.16.M88.4 R76, [R208+0x5000] ;  /* 0x00500000d04c783b */ /* 0x000ee60000000200 */
[C---:B------:R-:W-:Y:S01]  /*3df0*/  HMMA.16816.F32.BF16 R24, R12.reuse, R80, R16 ;  /* 0x000000500c18723c */ /* 0x040fe20000041810 */
[----:B------:R-:W-:Y:S07]  /*3e00*/  LDSM.16.M88.4 R20, [R210+0x6000] ;  /* 0x00600000d214783b */ /* 0x000fee0000000200 */
[C---:B-1----:R-:W-:Y:S08]  /*3e10*/  HMMA.16816.F32.BF16 R32, R12.reuse, R36, R32 ;  /* 0x000000240c20723c */ /* 0x042ff00000041820 */
[C---:B------:R-:W-:Y:S01]  /*3e20*/  HMMA.16816.F32.BF16 R16, R12.reuse, R82, R28 ;  /* 0x000000520c10723c */ /* 0x040fe2000004181c */
[----:B------:R-:W1:Y:S07]  /*3e30*/  LDSM.16.M88.4 R80, [R151+0xe000] ;  /* 0x00e000009750783b */ /* 0x000e6e0000000200 */
[C---:B------:R-:W-:Y:S08]  /*3e40*/  HMMA.16816.F32.BF16 R36, R12.reuse, R38, R40 ;  /* 0x000000260c24723c */ /* 0x040ff00000041828 */
[C---:B------:R-:W-:Y:S01]  /*3e50*/  HMMA.16816.F32.BF16 R44, R12.reuse, R72, R60 ;  /* 0x000000480c2c723c */ /* 0x040fe2000004183c */
[----:B------:R-:W-:Y:S07]  /*3e60*/  LDSM.16.M88.4 R60, [R151+0xf800] ;  /* 0x00f80000973c783b */ /* 0x000fee0000000200 */
[C---:B------:R-:W-:Y:S01]  /*3e70*/  HMMA.16816.F32.BF16 R56, R12.reuse, R74, R56 ;  /* 0x0000004a0c38723c */ /* 0x040fe20000041838 */
[----:B------:R-:W-:Y:S07]  /*3e80*/  LDSM.16.M88.4 R72, [R214+0x6800] ;  /* 0x00680000d648783b */ /* 0x000fee0000000200 */
[C---:B------:R-:W-:Y:S08]  /*3e90*/  HMMA.16816.F32.BF16 R52, R12.reuse, R88, R52 ;  /* 0x000000580c34723c */ /* 0x040ff00000041834 */
[----:B------:R-:W-:Y:S01]  /*3ea0*/  HMMA.16816.F32.BF16 R48, R12, R90, R48 ;  /* 0x0000005a0c30723c */ /* 0x000fe20000041830 */
[----:B------:R-:W4:Y:S07]  /*3eb0*/  LDSM.16.M88.4 R88, [R151+0xf000] ;  /* 0x00f000009758783b */ /* 0x000f2e0000000200 */
[C---:B--2---:R-:W-:Y:S08]  /*3ec0*/  HMMA.16816.F32.BF16 R40, R8.reuse, R64, R24 ;  /* 0x000000400828723c */ /* 0x044ff00000041818 */
[C---:B------:R-:W-:Y:S08]  /*3ed0*/  HMMA.16816.F32.BF16 R24, R8.reuse, R68, R32 ;  /* 0x000000440818723c */ /* 0x040ff00000041820 */
[C---:B------:R-:W-:Y:S01]  /*3ee0*/  HMMA.16816.F32.BF16 R28, R8.reuse, R66, R16 ;  /* 0x00000042081c723c */ /* 0x040fe20000041810 */
[----:B------:R-:W-:Y:S07]  /*3ef0*/  LDSM.16.M88.4 R16, [R211+0x6000] ;  /* 0x00600000d310783b */ /* 0x000fee0000000200 */
[C---:B------:R-:W-:Y:S01]  /*3f00*/  HMMA.16816.F32.BF16 R12, R8.reuse, R70, R36 ;  /* 0x00000046080c723c */ /* 0x040fe20000041824 */
[----:B------:R-:W2:Y:S07]  /*3f10*/  LDSM.16.M88.4 R68, [R214+0x6000] ;  /* 0x00600000d644783b */ /* 0x000eae0000000200 */
[C---:B---3--:R-:W-:Y:S08]  /*3f20*/  HMMA.16816.F32.BF16 R36, R8.reuse, R76, R44 ;  /* 0x0000004c0824723c */ /* 0x048ff0000004182c */
[C---:B------:R-:W-:Y:S01]  /*3f30*/  HMMA.16816.F32.BF16 R56, R8.reuse, R78, R56 ;  /* 0x0000004e0838723c */ /* 0x040fe20000041838 */
[----:B------:R-:W-:Y:S07]  /*3f40*/  LDSM.16.M88.4 R76, [R214+0x7800] ;  /* 0x00780000d64c783b */ /* 0x000fee0000000200 */
[C---:B------:R-:W-:Y:S08]  /*3f50*/  HMMA.16816.F32.BF16 R52, R8.reuse, R84, R52 ;  /* 0x000000540834723c */ /* 0x040ff00000041834 */
[----:B------:R-:W-:Y:S01]  /*3f60*/  HMMA.16816.F32.BF16 R48, R8, R86, R48 ;  /* 0x000000560830723c */ /* 0x000fe20000041830 */
[----:B------:R-:W3:Y:S07]  /*3f70*/  LDSM.16.M88.4 R84, [R214+0x7000] ;  /* 0x00700000d654783b */ /* 0x000eee0000000200 */
[C---:B-1----:R-:W-:Y:S08]  /*3f80*/  HMMA.16816.F32.BF16 R44, R20.reuse, R80, R40 ;  /* 0x00000050142c723c */ /* 0x042ff00000041828 */
[C---:B------:R-:W-:Y:S08]  /*3f90*/  HMMA.16816.F32.BF16 R32, R20.reuse, R92, R24 ;  /* 0x0000005c1420723c */ /* 0x040ff00000041818 */
[C---:B------:R-:W-:Y:S01]  /*3fa0*/  HMMA.16816.F32.BF16 R40, R20.reuse, R82, R28 ;  /* 0x000000521428723c */ /* 0x040fe2000004181c */
[----:B------:R-:W-:Y:S07]  /*3fb0*/  LDSM.16.M88.4 R80, [R209+0xe000] ;  /* 0x00e00000d150783b */ /* 0x000fee0000000200 */
[C---:B------:R-:W-:Y:S01]  /*3fc0*/  HMMA.16816.F32.BF16 R28, R20.reuse, R94, R12 ;  /* 0x0000005e141c723c */ /* 0x040fe2000004180c */
[----:B------:R-:W1:Y:S07]  /*3fd0*/  LDSM.16.M88.4 R12, [R213+0x6000] ;  /* 0x00600000d50c783b */ /* 0x000e6e0000000200 */
[C---:B----4-:R-:W-:Y:S08]  /*3fe0*/  HMMA.16816.F32.BF16 R24, R20.reuse, R88, R36 ;  /* 0x000000581418723c */ /* 0x050ff00000041824 */
[C---:B------:R-:W-:Y:S08]  /*3ff0*/  HMMA.16816.F32.BF16 R8, R20.reuse, R90, R56 ;  /* 0x0000005a1408723c */ /* 0x040ff00000041838 */
[C---:B------:R-:W-:Y:S08]  /*4000*/  HMMA.16816.F32.BF16 R64, R20.reuse, R60, R52 ;  /* 0x0000003c1440723c */ /* 0x040ff00000041834 */
[----:B------:R-:W-:Y:S01]  /*4010*/  HMMA.16816.F32.BF16 R20, R20, R62, R48 ;  /* 0x0000003e1414723c */ /* 0x000fe20000041830 */
[----:B------:R-:W4:Y:S07]  /*4020*/  LDSM.16.M88.4 R48, [R209+0xe800] ;  /* 0x00e80000d130783b */ /* 0x000f2e0000000200 */
[C---:B--2---:R-:W-:Y:S01]  /*4030*/  HMMA.16816.F32.BF16 R60, R16.reuse, R68, R44 ;  /* 0x00000044103c723c */ /* 0x044fe2000004182c */
[----:B------:R-:W2:Y:S07]  /*4040*/  LDSM.16.M88.4 R44, [R209+0xf000] ;  /* 0x00f00000d12c783b */ /* 0x000eae0000000200 */
[C---:B------:R-:W-:Y:S01]  /*4050*/  HMMA.16816.F32.BF16 R56, R16.reuse, R72, R32 ;  /* 0x000000481038723c */ /* 0x040fe20000041820 */
[----:B------:R-:W5:Y:S07]  /*4060*/  LDSM.16.M88.4 R32, [R209+0xf800] ;  /* 0x00f80000d120783b */ /* 0x000f6e0000000200 */
[C---:B------:R-:W-:Y:S01]  /*4070*/  HMMA.16816.F32.BF16 R36, R16.reuse, R70, R40 ;  /* 0x000000461024723c */ /* 0x040fe20000041828 */
[----:B------:R-:W-:Y:S07]  /*4080*/  LDSM.16.M88.4 R68, [R208+0x6800] ;  /* 0x00680000d044783b */ /* 0x000fee0000000200 */
[C---:B------:R-:W-:Y:S08]  /*4090*/  HMMA.16816.F32.BF16 R52, R16.reuse, R74, R28 ;  /* 0x0000004a1034723c */ /* 0x040ff0000004181c */
[C---:B---3--:R-:W-:Y:S08]  /*40a0*/  HMMA.16816.F32.BF16 R40, R16.reuse, R84, R24 ;  /* 0x000000541028723c */ /* 0x048ff00000041818 */
[C---:B------:R-:W-:Y:S08]  /*40b0*/  HMMA.16816.F32.BF16 R20, R16.reuse, R78, R20 ;  /* 0x0000004e1014723c */ /* 0x040ff00000041814 */
[C---:B------:R-:W-:Y:S01]  /*40c0*/  HMMA.16816.F32.BF16 R28, R16.reuse, R86, R8 ;  /* 0x00000056101c723c */ /* 0x040fe20000041808 */
[----:B------:R-:W-:Y:S07]  /*40d0*/  LDSM.16.M88.4 R8, [R212+0x6000] ;  /* 0x00600000d408783b */ /* 0x000fee0000000200 */
[----:B------:R-:W-:Y:S01]  /*40e0*/  HMMA.16816.F32.BF16 R24, R16, R76, R64 ;  /* 0x0000004c1018723c */ /* 0x000fe20000041840 */
[----:B------:R-:W3:Y:S07]  /*40f0*/  LDSM.16.M88.4 R64, [R208+0x6000] ;  /* 0x00600000d040783b */ /* 0x000eee0000000200 */
[C---:B-1----:R-:W-:Y:S08]  /*4100*/  HMMA.16816.F32.BF16 R16, R12.reuse, R80, R60 ;  /* 0x000000500c10723c */ /* 0x042ff0000004183c */
[C---:B------:R-:W-:Y:S08]  /*4110*/  HMMA.16816.F32.BF16 R36, R12.reuse, R82, R36 ;  /* 0x000000520c24723c */ /* 0x040ff00000041824 */
[C---:B----4-:R-:W-:Y:S08]  /*4120*/  HMMA.16816.F32.BF16 R60, R12.reuse, R50, R52 ;  /* 0x000000320c3c723c */ /* 0x050ff00000041834 */
[C---:B--2---:R-:W-:Y:S08]  /*4130*/  HMMA.16816.F32.BF16 R52, R12.reuse, R44, R40 ;  /* 0x0000002c0c34723c */ /* 0x044ff00000041828 */
[C---:B-----5:R-:W-:Y:S01]  /*4140*/  HMMA.16816.F32.BF16 R40, R12.reuse, R34, R20 ;  /* 0x000000220c28723c */ /* 0x060fe20000041814 */
[----:B------:R-:W1:Y:S07]  /*4150*/  LDSM.16.M88.4 R20, [R208+0x7000] ;  /* 0x00700000d014783b */ /* 0x000e6e0000000200 */
[C---:B------:R-:W-:Y:S08]  /*4160*/  HMMA.16816.F32.BF16 R56, R12.reuse, R48, R56 ;  /* 0x000000300c38723c */ /* 0x040ff00000041838 */
[C---:B------:R-:W-:Y:S08]  /*4170*/  HMMA.16816.F32.BF16 R48, R12.reuse, R46, R28 ;  /* 0x0000002e0c30723c */ /* 0x040ff0000004181c */
[----:B------:R-:W-:Y:S01]  /*4180*/  HMMA.16816.F32.BF16 R44, R12, R32, R24 ;  /* 0x000000200c2c723c */ /* 0x000fe20000041818 */
[----:B------:R-:W2:Y:S01]  /*4190*/  LDSM.16.M88.4 R32, [R208+0x7800] ;  /* 0x00780000d020783b */ /* 0x000ea20000000200 */
[----:B------:R-:W-:-:S05]  /*41a0*/  DEPBAR.LE SB0, 0x0 ;  /* 0x000080000000791a */ /* 0x000fca0000000000 */
[----:B------:R-:W-:Y:S01]  /*41b0*/  IADD3 R24, R2, 0x1, RZ ;  /* 0x0000000102187810 */ /* 0x000fe20007ffe0ff */
[----:B---3--:R-:W-:Y:S01]  /*41c0*/  HMMA.16816.F32.BF16 R16, R8, R64, R16 ;  /* 0x000000400810723c */ /* 0x008fe20000041810 */
[----:B------:R-:W-:Y:S02]  /*41d0*/  BAR.SYNC.DEFER_BLOCKING 0x0 ;  /* 0x0000000000007b1d */ /* 0x000fe40000010000 */
[----:B------:R-:W-:-:S05]  /*41e0*/  ISETP.GE.AND P0, PT, R24, UR15, PT ;  /* 0x0000000f18007c0c */ /* 0x000fca000bf06270 */
[C---:B------:R-:W-:Y:S08]  /*41f0*/  HMMA.16816.F32.BF16 R12, R8.reuse, R66, R36 ;  /* 0x00000042080c723c */ /* 0x040ff00000041824 */
[C---:B------:R-:W-:Y:S08]  /*4200*/  HMMA.16816.F32.BF16 R28, R8.reuse, R68, R56 ;  /* 0x00000044081c723c */ /* 0x040ff00000041838 */
[----:B------:R-:W-:Y:S01]  /*4210*/  HMMA.16816.F32.BF16 R36, R8, R70, R60 ;  /* 0x000000460824723c */ /* 0x000fe2000004183c */
[----:B------:R-:W-:-:S02]  /*4220*/  FSEL R57, R18, -INF , !P1 ;  /* 0xff80000012397808 */ /* 0x000fc40004800000 */
[----:B------:R-:W-:Y:S02]  /*4230*/  FSEL R56, R16, -INF , !P1 ;  /* 0xff80000010387808 */ /* 0x000fe40004800000 */
[----:B------:R-:W-:Y:S02]  /*4240*/  ISETP.GE.AND P1, PT, R3, UR15, PT ;  /* 0x0000000f03007c0c */ /* 0x000fe4000bf26270 */
[----:B------:R-:W-:Y:S01]  /*4250*/  IADD3 R3, R2, 0x21, RZ ;  /* 0x0000002102037810 */ /* 0x000fe20007ffe0ff */
[----:B-1----:R-:W-:Y:S07]  /*4260*/  HMMA.16816.F32.BF16 R24, R8, R20, R52 ;  /* 0x000000140818723c */ /* 0x002fee0000041834 */
[----:B------:R-:W-:-:S02]  /*4270*/  FSEL R53, R19, -INF , !P0 ;  /* 0xff80000013357808 */ /* 0x000fc40004000000 */
[----:B------:R-:W-:Y:S02]  /*4280*/  FSEL R21, R17, -INF , !P0 ;  /* 0xff80000011157808 */ /* 0x000fe40004000000 */
[C---:B------:R-:W-:Y:S01]  /*4290*/  HMMA.16816.F32.BF16 R16, R8.reuse, R22, R48 ;  /* 0x000000160810723c */ /* 0x040fe20000041830 */
[----:B------:R-:W-:Y:S02]  /*42a0*/  FSEL R54, R14, -INF , !P6 ;  /* 0xff8000000e367808 */ /* 0x000fe40007000000 */
[----:B------:R-:W-:Y:S02]  /*42b0*/  FSEL R52, R12, -INF , !P6 ;  /* 0xff8000000c347808 */ /* 0x000fe40007000000 */
[----:B------:R-:W-:Y:S02]  /*42c0*/  FSEL R20, R13, -INF , !P5 ;  /* 0xff8000000d147808 */ /* 0x000fe40006800000 */
[----:B------:R-:W-:Y:S02]  /*42d0*/  FSEL R48, R15, -INF , !P5 ;  /* 0xff8000000f307808 */ /* 0x000fe40006800000 */
[----:B--2---:R-:W-:Y:S01]  /*42e0*/  HMMA.16816.F32.BF16 R12, R8, R32, R44 ;  /* 0x00000020080c723c */ /* 0x004fe2000004182c */
[----:B------:R-:W-:-:S02]  /*42f0*/  ISETP.GE.AND P6, PT, R3, UR15, PT ;  /* 0x0000000f03007c0c */ /* 0x000fc4000bfc6270 */
[----:B------:R-:W-:Y:S02]  /*4300*/  IADD3 R3, R2, 0x29, RZ ;  /* 0x0000002902037810 */ /* 0x000fe40007ffe0ff */
[----:B------:R-:W-:Y:S02]  /*4310*/  FSEL R119, R30, -INF , !P4 ;  /* 0xff8000001e777808 */ /* 0x000fe40006000000 */
[----:B------:R-:W-:Y:S01]  /*4320*/  FSEL R116, R28, -INF , !P4 ;  /* 0xff8000001c747808 */ /* 0x000fe20006000000 */
[----:B------:R-:W-:Y:S01]  /*4330*/  HMMA.16816.F32.BF16 R8, R8, R34, R40 ;  /* 0x000000220808723c */ /* 0x000fe20000041828 */
[----:B------:R-:W-:Y:S02]  /*4340*/  ISETP.GE.AND P0, PT, R6, UR15, PT ;  /* 0x0000000f06007c0c */ /* 0x000fe4000bf06270 */
[----:B------:R-:W-:Y:S02]  /*4350*/  ISETP.GE.AND P4, PT, R3, UR15, PT ;  /* 0x0000000f03007c0c */ /* 0x000fe4000bf86270 */
[----:B------:R-:W-:-:S02]  /*4360*/  IADD3 R6, R2, 0x28, RZ ;  /* 0x0000002802067810 */ /* 0x000fc40007ffe0ff */
[----:B------:R-:W-:Y:S02]  /*4370*/  IADD3 R3, R2, 0x31, RZ ;  /* 0x0000003102037810 */ /* 0x000fe40007ffe0ff */
[----:B------:R-:W-:Y:S02]  /*4380*/  FSEL R117, R38, -INF , !P2 ;  /* 0xff80000026757808 */ /* 0x000fe40005000000 */
[----:B------:R-:W-:Y:S02]  /*4390*/  FSEL R90, R36, -INF , !P2 ;  /* 0xff800000245a7808 */ /* 0x000fe40005000000 */
[----:B------:R-:W-:Y:S02]  /*43a0*/  ISETP.GE.AND P5, PT, R6, UR15, PT ;  /* 0x0000000f06007c0c */ /* 0x000fe4000bfa6270 */
[----:B------:R-:W-:Y:S02]  /*43b0*/  ISETP.GE.AND P2, PT, R3, UR15, PT ;  /* 0x0000000f03007c0c */ /* 0x000fe4000bf46270 */
[----:B------:R-:W-:-:S02]  /*43c0*/  IADD3 R6, R2, 0x30, RZ ;  /* 0x0000003002067810 */ /* 0x000fc40007ffe0ff */
[C---:B------:R-:W-:Y:S02]  /*43d0*/  IADD3 R3, R2.reuse, 0x38, RZ ;  /* 0x0000003802037810 */ /* 0x040fe40007ffe0ff */
[----:B------:R-:W-:Y:S02]  /*43e0*/  IADD3 R2, R2, 0x39, RZ ;  /* 0x0000003902027810 */ /* 0x000fe40007ffe0ff */
[----:B------:R-:W-:Y:S02]  /*43f0*/  FSEL R91, R39, -INF , !P1 ;  /* 0xff800000275b7808 */ /* 0x000fe40004800000 */
[----:B------:R-:W-:Y:S02]  /*4400*/  FSEL R88, R37, -INF , !P1 ;  /* 0xff80000025587808 */ /* 0x000fe40004800000 */
[----:B------:R-:W-:Y:S02]  /*4410*/  ISETP.GE.AND P1, PT, R3, UR15, PT ;  /* 0x0000000f03007c0c */ /* 0x000fe4000bf26270 */
[----:B------:R-:W-:-:S02]  /*4420*/  FSEL R180, R26, -INF , !P0 ;  /* 0xff8000001ab47808 */ /* 0x000fc40004000000 */
[----:B------:R-:W-:Y:S02]  /*4430*/  FSEL R149, R24, -INF , !P0 ;  /* 0xff80000018957808 */ /* 0x000fe40004000000 */
[----:B------:R-:W-:Y:S02]  /*4440*/  ISETP.GE.AND P0, PT, R2, UR15, PT ;  /* 0x0000000f02007c0c */ /* 0x000fe4000bf06270 */
[----:B------:R-:W-:Y:S02]  /*4450*/  FSEL R3, R8, -INF , !P1 ;  /* 0xff80000008037808 */ /* 0x000fe40004800000 */
[----:B------:R-:W-:Y:S02]  /*4460*/  FSEL R2, R9, -INF , !P0 ;  /* 0xff80000009027808 */ /* 0x000fe40004000000 */
[----:B------:R-:W-:Y:S01]  /*4470*/  FSEL R7, R11, -INF , !P0 ;  /* 0xff8000000b077808 */ /* 0x000fe20004000000 */
[----:B------:R1:W-:Y:S01]  /*4480*/  STL [R1+0x10], R3 ;  /* 0x0000100301007387 */ /* 0x0003e20000100800 */
[----:B------:R-:W-:-:S02]  /*4490*/  PLOP3.LUT P0, PT, PT, PT, UP0, 0x80, 0x0 ;  /* 0x000000000000781c */ /* 0x000fc40003f0f008 */
[----:B------:R-:W-:Y:S01]  /*44a0*/  FSEL R118, R31, -INF , !P3 ;  /* 0xff8000001f767808 */ /* 0x000fe20005800000 */
[----:B------:R1:W-:Y:S01]  /*44b0*/  STL [R1+0x14], R2 ;  /* 0x0000140201007387 */ /* 0x0003e20000100800 */
[----:B------:R-:W-:Y:S02]  /*44c0*/  FSEL R89, R29, -INF , !P3 ;  /* 0xff8000001d597808 */ /* 0x000fe40005800000 */
[----:B------:R-:W-:Y:S02]  /*44d0*/  ISETP.GE.AND P3, PT, R6, UR15, PT ;  /* 0x0000000f06007c0c */ /* 0x000fe4000bf66270 */
        /* <DEDUP_REMOVED lines=9> */
[----:B------:R-:W-:Y:S02]  /*4570*/  FSEL R244, R13, -INF , !P2 ;  /* 0xff8000000df47808 */ /* 0x000fe40005000000 */
[----:B------:R-:W-:Y:S01]  /*4580*/  FSEL R98, R10, -INF , !P1 ;  /* 0xff8000000a627808 */ /* 0x000fe20004800000 */
[----:B------:R-:W-:Y:S05]  /*4590*/  @!P0 BRA `(.L_x_56) ;  /* 0x0000084000008947 */ /* 0x000fea0003800000 */
[----:B-1----:R-:W-:Y:S01]  /*45a0*/  ULEA.HI.SX32 UR5, UR8, 0xfffffffe, 0x1a ;  /* 0xfffffffe08057891 */ /* 0x002fe2000f8fd23f */
[----:B------:R-:W-:Y:S01]  /*45b0*/  ISETP.GE.AND P6, PT, R246, c[0x0][0x220], PT ;  /* 0x00008800f6007a0c */ /* 0x000fe20003fc6270 */
[----:B------:R-:W-:Y:S01]  /*45c0*/  BSSY B0, `(.L_x_57) ;  /* 0x0000080000007945 */ /* 0x000fe20003800000 */
[----:B------:R-:W-:Y:S01]  /*45d0*/  ISETP.GE.AND P5, PT, R250, c[0x0][0x220], PT ;  /* 0x00008800fa007a0c */ /* 0x000fe20003fa6270 */
[----:B------:R-:W-:Y:S01]  /*45e0*/  USHF.R.S32.HI UR4, URZ, 0x1f, UR5 ;  /* 0x0000001f3f047899 */ /* 0x000fe20008011405 */
[----:B------:R-:W-:Y:S01]  /*45f0*/  ISETP.GE.AND P4, PT, R245, c[0x0][0x220], PT ;  /* 0x00008800f5007a0c */ /* 0x000fe20003f86270 */
[----:B------:R-:W-:Y:S01]  /*4600*/  UIMAD UR6, UR6, UR5, URZ ;  /* 0x00000005060672a4 */ /* 0x000fe2000f8e023f */
[----:B------:R-:W-:Y:S01]  /*4610*/  IMAD.WIDE.U32 R2, R97, UR5, R248 ;  /* 0x0000000561027c25 */ /* 0x000fe2000f8e00f8 */
[----:B------:R-:W-:-:S02]  /*4620*/  ISETP.GE.AND P3, PT, R251, c[0x0][0x220], PT ;  /* 0x00008800fb007a0c */ /* 0x000fc40003f66270 */
[----:B------:R-:W-:-:S04]  /*4630*/  UIMAD UR4, UR4, UR20, UR6 ;  /* 0x00000014040472a4 */ /* 0x000fc8000f8e0206 */
[C---:B------:R-:W-:Y:S01]  /*4640*/  @!P6 LEA R10, P2, R2.reuse, c[0x0][0x168], 0x1 ;  /* 0x00005a00020aea11 */ /* 0x040fe200078408ff */
[----:B------:R1:W-:Y:S01]  /*4650*/  @P6 STS.128 [R230+0x8000], RZ ;  /* 0x008000ffe6006388 */ /* 0x0003e20000000c00 */
[----:B------:R-:W-:Y:S02]  /*4660*/  IADD3 R6, R3, UR4, RZ ;  /* 0x0000000403067c10 */ /* 0x000fe4000fffe0ff */
[C---:B------:R-:W-:Y:S02]  /*4670*/  @!P5 LEA R8, P1, R2.reuse, c[0x0][0x168], 0x1 ;  /* 0x00005a000208da11 */ /* 0x040fe400078208ff */
[C-C-:B------:R-:W-:Y:S02]  /*4680*/  @!P6 LEA.HI.X R11, R2.reuse, c[0x0][0x16c], R6.reuse, 0x1, P2 ;  /* 0x00005b00020bea11 */ /* 0x140fe400010f0c06 */
[C---:B------:R-:W-:Y:S02]  /*4690*/  @!P4 LEA R12, P2, R2.reuse, c[0x0][0x168], 0x1 ;  /* 0x00005a00020cca11 */ /* 0x040fe400078408ff */
[C---:B------:R-:W-:Y:S01]  /*46a0*/  @!P5 LEA.HI.X R9, R2.reuse, c[0x0][0x16c], R6, 0x1, P1 ;  /* 0x00005b000209da11 */ /* 0x040fe200008f0c06 */
[----:B------:R-:W-:Y:S01]  /*46b0*/  @!PT LDS RZ, [RZ] ;  /* 0x00000000fffff984 */ /* 0x000fe20000000800 */
[----:B------:R-:W-:Y:S01]  /*46c0*/  @!PT LDS RZ, [RZ] ;  /* 0x00000000fffff984 */ /* 0x000fe20000000800 */
[----:B------:R-:W-:Y:S01]  /*46d0*/  @!PT LDS RZ, [RZ] ;  /* 0x00000000fffff984 */ /* 0x000fe20000000800 */
[----:B------:R2:W-:Y:S01]  /*46e0*/  @!P6 LDGSTS.E.BYPASS.LTC128B.128 [R230+0x8000], [R10.64] ;  /* 0x080000000ae6efae */ /* 0x0005e2000b901d52 */
[----:B------:R-:W-:-:S02]  /*46f0*/  @!P3 LEA R14, P1, R2, c[0x0][0x168], 0x1 ;  /* 0x00005a00020eba11 */ /* 0x000fc400078208ff */
[C-C-:B------:R-:W-:Y:S01]  /*4700*/  @!P4 LEA.HI.X R13, R2.reuse, c[0x0][0x16c], R6.reuse, 0x1, P2 ;  /* 0x00005b00020dca11 */ /* 0x140fe200010f0c06 */
[----:B------:R1:W-:Y:S01]  /*4710*/  @P5 STS.128 [R230+0xa000], RZ ;  /* 0x00a000ffe6005388 */ /* 0x0003e20000000c00 */
[C---:B------:R-:W-:Y:S02]  /*4720*/  IADD3 R3, P2, R2.reuse, UR23, RZ ;  /* 0x0000001702037c10 */ /* 0x040fe4000ff5e0ff */
[----:B------:R-:W-:Y:S01]  /*4730*/  @!P3 LEA.HI.X R15, R2, c[0x0][0x16c], R6, 0x1, P1 ;  /* 0x00005b00020fba11 */ /* 0x000fe200008f0c06 */
[----:B------:R-:W-:Y:S01]  /*4740*/  @!PT LDS RZ, [RZ] ;  /* 0x00000000fffff984 */ /* 0x000fe20000000800 */
[----:B------:R-:W-:Y:S01]  /*4750*/  @!PT LDS RZ, [RZ] ;  /* 0x00000000fffff984 */ /* 0x000fe20000000800 */
[----:B------:R-:W-:Y:S01]  /*4760*/  @!PT LDS RZ, [RZ] ;  /* 0x00000000fffff984 */ /* 0x000fe20000000800 */
[----:B------:R3:W-:Y:S01]  /*4770*/  @!P5 LDGSTS.E.BYPASS.LTC128B.128 [R230+0xa000], [R8.64+0x80] ;  /* 0x0a00008008e6dfae */ /* 0x0007e2000b901d52 */
[----:B------:R-:W-:-:S03]  /*4780*/  IADD3.X R6, R6, UR9, RZ, P2, !PT ;  /* 0x0000000906067c10 */ /* 0x000fc600097fe4ff */
        /* <DEDUP_REMOVED lines=9> */
[----:B------:R5:W-:Y:S01]  /*4820*/  @!P3 LDGSTS.E.BYPASS.LTC128B.128 [R230+0xe000], [R14.64+0x180] ;  /* 0x0e0001800ee6bfae */ /* 0x000be2000b901d52 */
[----:B--2---:R-:W-:-:S03]  /*4830*/  @!P6 LEA R10, P1, R3, c[0x0][0x168], 0x1 ;  /* 0x00005a00030aea11 */ /* 0x004fc600078208ff */
[----:B------:R1:W-:Y:S01]  /*4840*/  @P6 STS.128 [R230+0x8800], RZ ;  /* 0x008800ffe6006388 */ /* 0x0003e20000000c00 */
[C---:B------:R-:W-:Y:S02]  /*4850*/  @!P6 LEA.HI.X R11, R3.reuse, c[0x0][0x16c], R6, 0x1, P1 ;  /* 0x00005b00030bea11 */ /* 0x040fe400008f0c06 */
[----:B---3--:R-:W-:-:S03]  /*4860*/  @!P5 LEA R8, P2, R3, c[0x0][0x168], 0x1 ;  /* 0x00005a000308da11 */ /* 0x008fc600078408ff */
[----:B------:R-:W-:Y:S01]  /*4870*/  @!PT LDS RZ, [RZ] ;  /* 0x00000000fffff984 */ /* 0x000fe20000000800 */
[----:B------:R-:W-:Y:S01]  /*4880*/  @!PT LDS RZ, [RZ] ;  /* 0x00000000fffff984 */ /* 0x000fe20000000800 */
[----:B------:R-:W-:Y:S01]  /*4890*/  @!PT LDS RZ, [RZ] ;  /* 0x00000000fffff984 */ /* 0x000fe20000000800 */
[----:B------:R2:W-:Y:S01]  /*48a0*/  @!P6 LDGSTS.E.BYPASS.LTC128B.128 [R230+0x8800], [R10.64] ;  /* 0x088000000ae6efae */ /* 0x0005e2000b901d52 */
[----:B------:R-:W-:-:S03]  /*48b0*/  @!P5 LEA.HI.X R9, R3, c[0x0][0x16c], R6, 0x1, P2 ;  /* 0x00005b000309da11 */ /* 0x000fc600010f0c06 */
[----:B------:R1:W-:Y:S01]  /*48c0*/  @P5 STS.128 [R230+0xa800], RZ ;  /* 0x00a800ffe6005388 */ /* 0x0003e20000000c00 */
[----:B----4-:R-:W-:-:S03]  /*48d0*/  @!P3 LEA R12, P2, R3, c[0x0][0x168], 0x1 ;  /* 0x00005a00030cba11 */ /* 0x010fc600078408ff */
[----:B------:R-:W-:Y:S01]  /*48e0*/  @!PT LDS RZ, [RZ] ;  /* 0x00000000fffff984 */ /* 0x000fe20000000800 */
[----:B------:R-:W-:Y:S01]  /*48f0*/  @!PT LDS RZ, [RZ] ;  /* 0x00000000fffff984 */ /* 0x000fe20000000800 */
[----:B------:R-:W-:Y:S01]  /*4900*/  @!PT LDS RZ, [RZ] ;  /* 0x00000000fffff984 */ /* 0x000fe20000000800 */
[----:B------:R3:W-:Y:S01]  /*4910*/  @!P5 LDGSTS.E.BYPASS.LTC128B.128 [R230+0xa800], [R8.64+0x80] ;  /* 0x0a80008008e6dfae */ /* 0x0007e2000b901d52 */
[----:B------:R-:W-:-:S03]  /*4920*/  @!P3 LEA.HI.X R13, R3, c[0x0][0x16c], R6, 0x1, P2 ;  /* 0x00005b00030dba11 */ /* 0x000fc600010f0c06 */
[----:B------:R1:W-:Y:S01]  /*4930*/  @P4 STS.128 [R230+0xc800], RZ ;  /* 0x00c800ffe6004388 */ /* 0x0003e20000000c00 */
[----:B-----5:R-:W-:-:S04]  /*4940*/  @!P4 LEA R14, P1, R3, c[0x0][0x168], 0x1 ;  /* 0x00005a00030eca11 */ /* 0x020fc800078208ff */
[C---:B------:R-:W-:Y:S02]  /*4950*/  @!P4 LEA.HI.X R15, R3.reuse, c[0x0][0x16c], R6, 0x1, P1 ;  /* 0x00005b00030fca11 */ /* 0x040fe400008f0c06 */
[----:B------:R-:W-:-:S03]  /*4960*/  IADD3 R2, P1, R3, UR23, RZ ;  /* 0x0000001703027c10 */ /* 0x000fc6000ff3e0ff */
[----:B------:R-:W-:Y:S01]  /*4970*/  @!PT LDS RZ, [RZ] ;  /* 0x00000000fffff984 */ /* 0x000fe20000000800 */
[----:B------:R-:W-:Y:S01]  /*4980*/  @!PT LDS RZ, [RZ] ;  /* 0x00000000fffff984 */ /* 0x000fe20000000800 */
[----:B------:R-:W-:Y:S01]  /*4990*/  @!PT LDS RZ, [RZ] ;  /* 0x00000000fffff984 */ /* 0x000fe20000000800 */
[----:B------:R4:W-:Y:S01]  /*49a0*/  @!P4 LDGSTS.E.BYPASS.LTC128B.128 [R230+0xc800], [R14.64+0x100] ;  /* 0x0c8001000ee6cfae */ /* 0x0009e2000b901d52 */
[----:B------:R-:W-:Y:S02]  /*49b0*/  IADD3.X R6, R6, UR9, RZ, P1, !PT ;  /* 0x0000000906067c10 */ /* 0x000fe40008ffe4ff */
[C---:B--2---:R-:W-:Y:S01]  /*49c0*/  @!P6 LEA R10, P2, R2.reuse, c[0x0][0x168], 0x1 ;  /* 0x00005a00020aea11 */ /* 0x044fe200078408ff */
[----:B------:R1:W-:Y:S03]  /*49d0*/  @P3 STS.128 [R230+0xe800], RZ ;  /* 0x00e800ffe6003388 */ /* 0x0003e60000000c00 */
[C-C-:B------:R-:W-:Y:S01]  /*49e0*/  @!P6 LEA.HI.X R11, R2.reuse, c[0x0][0x16c], R6.reuse, 0x1, P2 ;  /* 0x00005b00020bea11 */ /* 0x140fe200010f0c06 */
[----:B------:R-:W-:Y:S01]  /*49f0*/  @!PT LDS RZ, [RZ] ;  /* 0x00000000fffff984 */ /* 0x000fe20000000800 */
[----:B------:R-:W-:Y:S01]  /*4a00*/  @!PT LDS RZ, [RZ] ;  /* 0x00000000fffff984 */ /* 0x000fe20000000800 */
[----:B------:R-:W-:Y:S01]  /*4a10*/  @!PT LDS RZ, [RZ] ;  /* 0x00000000fffff984 */ /* 0x000fe20000000800 */
[----:B------:R2:W-:Y:S01]  /*4a20*/  @!P3 LDGSTS.E.BYPASS.LTC128B.128 [R230+0xe800], [R12.64+0x180] ;  /* 0x0e8001800ce6bfae */ /* 0x0005e2000b901d52 */
[C---:B------:R-:W-:Y:S02]  /*4a30*/  @!P4 LEA R16, P2, R2.reuse, c[0x0][0x168], 0x1 ;  /* 0x00005a000210ca11 */ /* 0x040fe400078408ff */
[C---:B---3--:R-:W-:Y:S01]  /*4a40*/  @!P5 LEA R8, P1, R2.reuse, c[0x0][0x168], 0x1 ;  /* 0x00005a000208da11 */ /* 0x048fe200078208ff */
[----:B------:R1:W-:Y:S01]  /*4a50*/  @P6 STS.128 [R230+0x9000], RZ ;  /* 0x009000ffe6006388 */ /* 0x0003e20000000c00 */
[----:B------:R-:W-:-:S02]  /*4a60*/  @!P4 LEA.HI.X R17, R2, c[0x0][0x16c], R6, 0x1, P2 ;  /* 0x00005b000211ca11 */ /* 0x000fc400010f0c06 */
[C---:B------:R-:W-:Y:S01]  /*4a70*/  @!P5 LEA.HI.X R9, R2.reuse, c[0x0][0x16c], R6, 0x1, P1 ;  /* 0x00005b000209da11 */ /* 0x040fe200008f0c06 */
[----:B------:R-:W-:Y:S01]  /*4a80*/  @!PT LDS RZ, [RZ] ;  /* 0x00000000fffff984 */ /* 0x000fe20000000800 */
[----:B------:R-:W-:Y:S01]  /*4a90*/  @!PT LDS RZ, [RZ] ;  /* 0x00000000fffff984 */ /* 0x000fe20000000800 */
[----:B------:R-:W-:Y:S01]  /*4aa0*/  @!PT LDS RZ, [RZ] ;  /* 0x00000000fffff984 */ /* 0x000fe20000000800 */
[----:B------:R3:W-:Y:S01]  /*4ab0*/  @!P6 LDGSTS.E.BYPASS.LTC128B.128 [R230+0x9000], [R10.64] ;  /* 0x090000000ae6efae */ /* 0x0007e2000b901d52 */
[----:B------:R-:W-:-:S03]  /*4ac0*/  IADD3 R3, P2, R2, UR23, RZ ;  /* 0x0000001702037c10 */ /* 0x000fc6000ff5e0ff */
[----:B------:R1:W-:Y:S04]  /*4ad0*/  @P5 STS.128 [R230+0xb000], RZ ;  /* 0x00b000ffe6005388 */ /* 0x0003e80000000c00 */
[----:B------:R-:W-:Y:S01]  /*4ae0*/  @!PT LDS RZ, [RZ] ;  /* 0x00000000fffff984 */ /* 0x000fe20000000800 */
[----:B------:R-:W-:Y:S01]  /*4af0*/  @!PT LDS RZ, [RZ] ;  /* 0x00000000fffff984 */ /* 0x000fe20000000800 */
[----:B------:R-:W-:Y:S01]  /*4b00*/  @!PT LDS RZ, [RZ] ;  /* 0x00000000fffff984 */ /* 0x000fe20000000800 */
[----:B------:R5:W-:Y:S01]  /*4b10*/  @!P5 LDGSTS.E.BYPASS.LTC128B.128 [R230+0xb000], [R8.64+0x80] ;  /* 0x0b00008008e6dfae */ /* 0x000be2000b901d52 */
[----:B----4-:R-:W-:-:S03]  /*4b20*/  @!P3 LEA R14, P1, R2, c[0x0][0x168], 0x1 ;  /* 0x00005a00020eba11 */ /* 0x010fc600078208ff */
[----:B------:R1:W-:Y:S01]  /*4b30*/  @P4 STS.128 [R230+0xd000], RZ ;  /* 0x00d000ffe6004388 */ /* 0x0003e20000000c00 */
[----:B------:R-:W-:-:S03]  /*4b40*/  @!P3 LEA.HI.X R15, R2, c[0x0][0x16c], R6, 0x1, P1 ;  /* 0x00005b00020fba11 */ /* 0x000fc600008f0c06 */
[----:B------:R-:W-:Y:S01]  /*4b50*/  @!PT LDS RZ, [RZ] ;  /* 0x00000000fffff984 */ /* 0x000fe20000000800 */
[----:B------:R-:W-:Y:S01]  /*4b60*/  @!PT LDS RZ, [RZ] ;  /* 0x00000000fffff984 */ /* 0x000fe20000000800 */
[----:B------:R-:W-:Y:S01]  /*4b70*/  @!PT LDS RZ, [RZ] ;  /* 0x00000000fffff984 */ /* 0x000fe20000000800 */
[----:B------:R1:W-:Y:S01]  /*4b80*/  @!P4 LDGSTS.E.BYPASS.LTC128B.128 [R230+0xd000], [R16.64+0x100] ;  /* 0x0d00010010e6cfae */ /* 0x0003e2000b901d52 */
[----:B------:R-:W-:Y:S02]  /*4b90*/  IADD3.X R6, R6, UR9, RZ, P2, !PT ;  /* 0x0000000906067c10 */ /* 0x000fe400097fe4ff */
[C---:B--2---:R-:W-:Y:S01]  /*4ba0*/  @!P6 LEA R12, P1, R3.reuse, c[0x0][0x168], 0x1 ;  /* 0x00005a00030cea11 */ /* 0x044fe200078208ff */
[----:B------:R1:W-:Y:S03]  /*4bb0*/  @P3 STS.128 [R230+0xf000], RZ ;  /* 0x00f000ffe6003388 */ /* 0x0003e60000000c00 */
[C---:B------:R-:W-:Y:S01]  /*4bc0*/  @!P6 LEA.HI.X R13, R3.reuse, c[0x0][0x16c], R6, 0x1, P1 ;  /* 0x00005b00030dea11 */ /* 0x040fe200008f0c06 */
[----:B------:R-:W-:Y:S01]  /*4bd0*/  @!PT LDS RZ, [RZ] ;  /* 0x00000000fffff984 */ /* 0x000fe20000000800 */
[----:B------:R-:W-:Y:S01]  /*4be0*/  @!PT LDS RZ, [RZ] ;  /* 0x00000000fffff984 */ /* 0x000fe20000000800 */
[----:B------:R-:W-:Y:S01]  /*4bf0*/  @!PT LDS RZ, [RZ] ;  /* 0x00000000fffff984 */ /* 0x000fe20000000800 */
[----:B------:R1:W-:Y:S01]  /*4c00*/  @!P3 LDGSTS.E.BYPASS.LTC128B.128 [R230+0xf000], [R14.64+0x180] ;  /* 0x0f0001800ee6bfae */ /* 0x0003e2000b901d52 */
[----:B---3--:R-:W-:-:S03]  /*4c10*/  @!P5 LEA R10, P2, R3, c[0x0][0x168], 0x1 ;  /* 0x00005a00030ada11 */ /* 0x008fc600078408ff */
[----:B------:R1:W-:Y:S01]  /*4c20*/  @P6 STS.128 [R230+0x9800], RZ ;  /* 0x009800ffe6006388 */ /* 0x0003e20000000c00 */
[----:B------:R-:W-:-:S03]  /*4c30*/  @!P5 LEA.HI.X R11, R3, c[0x0][0x16c], R6, 0x1, P2 ;  /* 0x00005b00030bda11 */ /* 0x000fc600010f0c06 */
[----:B------:R-:W-:Y:S01]  /*4c40*/  @!PT LDS RZ, [RZ] ;  /* 0x00000000fffff984 */ /* 0x000fe20000000800 */
[----:B------:R-:W-:Y:S01]  /*4c50*/  @!PT LDS RZ, [RZ] ;  /* 0x00000000fffff984 */ /* 0x000fe20000000800 */
[----:B------:R-:W-:Y:S01]  /*4c60*/  @!PT LDS RZ, [RZ] ;  /* 0x00000000fffff984 */ /* 0x000fe20000000800 */
[----:B------:R1:W-:Y:S01]  /*4c70*/  @!P6 LDGSTS.E.BYPASS.LTC128B.128 [R230+0x9800], [R12.64] ;  /* 0x098000000ce6efae */ /* 0x0003e2000b901d52 */
[----:B-----5:R-:W-:-:S03]  /*4c80*/  @!P4 LEA R8, P1, R3, c[0x0][0x168], 0x1 ;  /* 0x00005a000308ca11 */ /* 0x020fc600078208ff */
[----:B------:R1:W-:Y:S01]  /*4c90*/  @P5 STS.128 [R230+0xb800], RZ ;  /* 0x00b800ffe6005388 */ /* 0x0003e20000000c00 */
[----:B------:R-:W-:-:S03]  /*4ca0*/  @!P4 LEA.HI.X R9, R3, c[0x0][0x16c], R6, 0x1, P1 ;  /* 0x00005b000309ca11 */ /* 0x000fc600008f0c06 */
        /* <DEDUP_REMOVED lines=11> */
[----:B------:R-:W-:-:S04]  /*4d60*/  LEA R2, P1, R3, c[0x0][0x168], 0x1 ;  /* 0x00005a0003027a11 */ /* 0x000fc800078208ff */
[----:B------:R-:W-:-:S05]  /*4d70*/  LEA.HI.X R3, R3, c[0x0][0x16c], R6, 0x1, P1 ;  /* 0x00005b0003037a11 */ /* 0x000fca00008f0c06 */
[----:B------:R-:W-:Y:S01]  /*4d80*/  @!PT LDS RZ, [RZ] ;  /* 0x00000000fffff984 */ /* 0x000fe20000000800 */
[----:B------:R-:W-:Y:S01]  /*4d90*/  @!PT LDS RZ, [RZ] ;  /* 0x00000000fffff984 */ /* 0x000fe20000000800 */
[----:B------:R-:W-:Y:S01]  /*4da0*/  @!PT LDS RZ, [RZ] ;  /* 0x00000000fffff984 */ /* 0x000fe20000000800 */
[----:B------:R2:W-:Y:S04]  /*4db0*/  LDGSTS.E.BYPASS.LTC128B.128 [R230+0xf800], [R2.64+0x180] ;  /* 0x0f80018002e67fae */ /* 0x0005e8000b901d52 */
.L_x_58:
[----:B------:R-:W-:Y:S05]  /*4dc0*/  BSYNC B0 ;  /* 0x0000000000007941 */ /* 0x000fea0003800000 */
.L_x_57:
[----:B------:R-:W0:Y:S02]  /*4dd0*/  LDGDEPBAR ;  /* 0x00000000000079af */ /* 0x000e240000000000 */
.L_x_56:
[----:B-1----:R1:W-:Y:S04]  /*4de0*/  STL [R1+0x48], R217 ;  /* 0x000048d901007387 */ /* 0x0023e80000100800 */
[----:B-1----:R-:W3:Y:S04]  /*4df0*/  LDL.LU R217, [R1+0x14] ;  /* 0x0000140001d97983 */ /* 0x002ee80000300800 */
[----:B------:R1:W-:Y:S04]  /*4e00*/  STL [R1+0x44], R216 ;  /* 0x000044d801007387 */ /* 0x0003e80000100800 */
[----:B-1----:R-:W4:Y:S01]  /*4e10*/  LDL.LU R216, [R1+0x10] ;  /* 0x0000100001d87983 */ /* 0x002f220000300800 */
[----:B--2---:R-:W-:Y:S01]  /*4e20*/  FMNMX.FTZ R2, R56, R21, !PT ;  /* 0x0000001538027209 */ /* 0x004fe20007810000 */
[----:B------:R-:W-:Y:S01]  /*4e30*/  IMAD.MOV.U32 R9, RZ, RZ, R98 ;  /* 0x000000ffff097224 */ /* 0x000fe200078e0062 */
[----:B------:R-:W-:Y:S01]  /*4e40*/  MOV R11, R99 ;  /* 0x00000063000b7202 */ /* 0x000fe20000000f00 */
[----:B------:R-:W-:Y:S01]  /*4e50*/  STL [R1+0x40], R215 ;  /* 0x000040d701007387 */ /* 0x000fe20000100800 */
[----:B------:R-:W-:Y:S01]  /*4e60*/  FMNMX.FTZ R2, R52, R2, !PT ;  /* 0x0000000234027209 */ /* 0x000fe20007810000 */
[----:B------:R-:W-:Y:S01]  /*4e70*/  IMAD.SHL.U32 R204, R5, 0x2, RZ ;  /* 0x0000000205cc7824 */ /* 0x000fe200078e00ff */
[----:B------:R-:W-:Y:S01]  /*4e80*/  MOV R10, R7 ;  /* 0x00000007000a7202 */ /* 0x000fe20000000f00 */
[----:B------:R-:W-:Y:S01]  /*4e90*/  STL [R1+0x3c], R214 ;  /* 0x00003cd601007387 */ /* 0x000fe20000100800 */
[----:B------:R-:W-:Y:S01]  /*4ea0*/  FMNMX.FTZ R2, R20, R2, !PT ;  /* 0x0000000214027209 */ /* 0x000fe20007810000 */
[----:B------:R-:W-:Y:S01]  /*4eb0*/  IMAD R207, R0, 0x2, R204 ;  /* 0x0000000200cf7824 */ /* 0x000fe200078e02cc */
[----:B------:R-:W-:Y:S01]  /*4ec0*/  LEA R205, R4, R204, 0x1 ;  /* 0x000000cc04cd7211 */ /* 0x000fe200078e08ff */
[----:B------:R-:W-:Y:S01]  /*4ed0*/  STL [R1+0x38], R213 ;  /* 0x000038d501007387 */ /* 0x000fe20000100800 */
[----:B------:R-:W-:-:S02]  /*4ee0*/  FMNMX.FTZ R2, R116, R2, !PT ;  /* 0x0000000274027209 */ /* 0x000fc40007810000 */
[----:B------:R-:W-:Y:S01]  /*4ef0*/  LEA R206, R0, R205, 0x1 ;  /* 0x000000cd00ce7211 */ /* 0x000fe200078e08ff */
[----:B------:R-:W-:Y:S01]  /*4f00*/  STL [R1+0x34], R212 ;  /* 0x000034d401007387 */ /* 0x000fe20000100800 */
[----:B------:R-:W-:Y:S02]  /*4f10*/  FMNMX.FTZ R3, R89, R2, !PT ;  /* 0x0000000259037209 */ /* 0x000fe40007810000 */
[----:B------:R-:W-:Y:S01]  /*4f20*/  FMNMX.FTZ R2, R57, R53, !PT ;  /* 0x0000003539027209 */ /* 0x000fe20007810000 */
[----:B------:R-:W-:Y:S01]  /*4f30*/  STL [R1+0x30], R211 ;  /* 0x000030d301007387 */ /* 0x000fe20000100800 */
[----:B------:R-:W-:Y:S02]  /*4f40*/  FMNMX.FTZ R3, R90, R3, !PT ;  /* 0x000000035a037209 */ /* 0x000fe40007810000 */
[----:B------:R-:W-:Y:S01]  /*4f50*/  FMNMX.FTZ R2, R54, R2, !PT ;  /* 0x0000000236027209 */ /* 0x000fe20007810000 */
[----:B------:R-:W-:Y:S01]  /*4f60*/  STL [R1+0x2c], R210 ;  /* 0x00002cd201007387 */ /* 0x000fe20000100800 */
[----:B------:R-:W-:-:S02]  /*4f70*/  FMNMX.FTZ R148, R88, R3, !PT ;  /* 0x0000000358947209 */ /* 0x000fc40007810000 */
[----:B------:R-:W-:Y:S01]  /*4f80*/  FMNMX.FTZ R2, R48, R2, !PT ;  /* 0x0000000230027209 */ /* 0x000fe20007810000 */
        /* <DEDUP_REMOVED lines=15> */
[----:B------:R-:W-:Y:S01]  /*5080*/  LDSM.16.MT88.4 R28, [R206+0x10000] ;  /* 0x01000000ce1c783b */ /* 0x000fe20000004200 */
[----:B------:R-:W-:-:S02]  /*5090*/  FMNMX.FTZ R148, R244, R148, !PT ;  /* 0x00000094f4947209 */ /* 0x000fc40007810000 */
[----:B------:R-:W-:Y:S01]  /*50a0*/  FMNMX.FTZ R2, R181, R2, !PT ;  /* 0x00000002b5027209 */ /* 0x000fe20007810000 */
[----:B------:R-:W-:Y:S03]  /*50b0*/  LDSM.16.MT88.4 R16, [R205+0x10000] ;  /* 0x01000000cd10783b */ /* 0x000fe60000004200 */
        /* <DEDUP_REMOVED lines=10> */
[----:B------:R-:W-:-:S05]  /*5160*/  FMNMX.FTZ R2, R10, R2, !PT ;  /* 0x000000020a027209 */ /* 0x000fca0007810000 */
[----:B------:R-:W1:Y:S02]  /*5170*/  SHFL.BFLY PT, R3, R2, 0x2, 0x1f ;  /* 0x0c401f0002037f89 */ /* 0x000e6400000e0000 */
[----:B-1----:R-:W-:-:S05]  /*5180*/  FMNMX.FTZ R2, R2, R3, !PT ;  /* 0x0000000302027209 */ /* 0x002fca0007810000 */
[----:B------:R-:W-:Y:S01]  /*5190*/  SHFL.BFLY PT, R7, R2, 0x1, 0x1f ;  /* 0x0c201f0002077f89 */ /* 0x000fe200000e0000 */
[----:B----4-:R-:W-:-:S04]  /*51a0*/  FMNMX.FTZ R148, R216, R148, !PT ;  /* 0x00000094d8947209 */ /* 0x010fc80007810000 */
[----:B---3--:R-:W-:-:S05]  /*51b0*/  FMNMX.FTZ R148, R217, R148, !PT ;  /* 0x00000094d9947209 */ /* 0x008fca0007810000 */
[----:B------:R-:W1:Y:S02]  /*51c0*/  SHFL.BFLY PT, R6, R148, 0x2, 0x1f ;  /* 0x0c401f0094067f89 */ /* 0x000e6400000e0000 */
[----:B-1----:R-:W-:-:S05]  /*51d0*/  FMNMX.FTZ R148, R148, R6, !PT ;  /* 0x0000000694947209 */ /* 0x002fca0007810000 */
[----:B------:R-:W1:Y:S02]  /*51e0*/  SHFL.BFLY PT, R6, R148, 0x1, 0x1f ;  /* 0x0c201f0094067f89 */ /* 0x000e6400000e0000 */
[----:B-1----:R-:W-:-:S04]  /*51f0*/  FMNMX.FTZ R148, R148, R6, !PT ;  /* 0x0000000694947209 */ /* 0x002fc80007810000 */
[C---:B------:R-:W-:Y:S01]  /*5200*/  FSETP.NEU.FTZ.AND P1, PT, R148.reuse, -INF , PT ;  /* 0xff8000009400780b */ /* 0x040fe20003f3d000 */
[----:B------:R-:W-:-:S05]  /*5210*/  FMUL.FTZ R8, R148, c[0x0][0x23c] ;  /* 0x00008f0094087a20 */ /* 0x000fca0000410000 */
[----:B------:R-:W-:-:S05]  /*5220*/  FSEL R8, R8, RZ, P1 ;  /* 0x000000ff08087208 */ /* 0x000fca0000800000 */
[--C-:B------:R-:W-:Y:S02]  /*5230*/  FFMA.FTZ R3, R56, c[0x0][0x23c], -R8.reuse ;  /* 0x00008f0038037a23 */ /* 0x100fe40000010808 */
[--C-:B------:R-:W-:Y:S02]  /*5240*/  FFMA.FTZ R6, R52, c[0x0][0x23c], -R8.reuse ;  /* 0x00008f0034067a23 */ /* 0x100fe40000010808 */
[----:B------:R1:W-:Y:S01]  /*5250*/  MUFU.EX2 R174, R3 ;  /* 0x0000000300ae7308 */ /* 0x0003e20000000800 */
[----:B------:R-:W-:-:S07]  /*5260*/  FFMA.FTZ R0, R116, c[0x0][0x23c], -R8 ;  /* 0x00008f0074007a23 */ /* 0x000fce0000010808 */
[----:B------:R2:W-:Y:S01]  /*5270*/  MUFU.EX2 R151, R6 ;  /* 0x0000000600977308 */ /* 0x0005e20000000800 */
[----:B-1----:R-:W-:Y:S01]  /*5280*/  FMNMX.FTZ R3, R2, R7, !PT ;  /* 0x0000000702037209 */ /* 0x002fe20007810000 */
[----:B------:R-:W-:-:S06]  /*5290*/  FFMA.FTZ R2, R21, c[0x0][0x23c], -R8 ;  /* 0x00008f0015027a23 */ /* 0x000fcc0000010808 */
[----:B------:R1:W-:Y:S01]  /*52a0*/  MUFU.EX2 R215, R0 ;  /* 0x0000000000d77308 */ /* 0x0003e20000000800 */
[----:B------:R-:W-:Y:S01]  /*52b0*/  FSETP.NEU.FTZ.AND P1, PT, R3, -INF , PT ;  /* 0xff8000000300780b */ /* 0x000fe20003f3d000 */
[----:B--2---:R-:W-:-:S06]  /*52c0*/  FFMA.FTZ R6, R20, c[0x0][0x23c], -R8 ;  /* 0x00008f0014067a23 */ /* 0x004fcc0000010808 */
[----:B------:R2:W-:Y:S01]  /*52d0*/  MUFU.EX2 R172, R2 ;  /* 0x0000000200ac7308 */ /* 0x0005e20000000800 */
[----:B------:R-:W3:Y:S07]  /*52e0*/  LDSM.16.MT88.4 R20, [R204+0x10000] ;  /* 0x01000000cc14783b */ /* 0x000eee0000004200 */
[----:B------:R4:W3:Y:S01]  /*52f0*/  MUFU.EX2 R173, R6 ;  /* 0x0000000600ad7308 */ /* 0x0008e20000000800 */
[----:B-1----:R-:W-:Y:S02]  /*5300*/  FFMA.FTZ R0, R89, c[0x0][0x23c], -R8 ;  /* 0x00008f0059007a23 */ /* 0x002fe40000010808 */
[----:B--2---:R-:W-:-:S05]  /*5310*/  FMUL.FTZ R2, R3, c[0x0][0x23c] ;  /* 0x00008f0003027a20 */ /* 0x004fca0000410000 */
[----:B------:R1:W-:Y:S01]  /*5320*/  MUFU.EX2 R209, R0 ;  /* 0x0000000000d17308 */ /* 0x0003e20000000800 */
[----:B------:R-:W-:-:S05]  /*5330*/  FSEL R2, R2, RZ, P1 ;  /* 0x000000ff02027208 */ /* 0x000fca0000800000 */
[--C-:B------:R-:W-:Y:S02]  /*5340*/  FFMA.FTZ R4, R53, c[0x0][0x23c], -R2.reuse ;  /* 0x00008f0035047a23 */ /* 0x100fe40000010802 */
[----:B----4-:R-:W-:Y:S02]  /*5350*/  FFMA.FTZ R6, R57, c[0x0][0x23c], -R2 ;  /* 0x00008f0039067a23 */ /* 0x010fe40000010802 */
[----:B------:R2:W-:Y:S01]  /*5360*/  MUFU.EX2 R177, R4 ;  /* 0x0000000400b17308 */ /* 0x0005e20000000800 */
[----:B-1----:R-:W-:-:S07]  /*5370*/  FFMA.FTZ R0, R90, c[0x0][0x23c], -R8 ;  /* 0x00008f005a007a23 */ /* 0x002fce0000010808 */
[----:B------:R3:W1:Y:S01]  /*5380*/  MUFU.EX2 R168, R6 ;  /* 0x0000000600a87308 */ /* 0x0006620000000800 */
[----:B--2---:R-:W-:-:S07]  /*5390*/  FFMA.FTZ R4, R54, c[0x0][0x23c], -R2 ;  /* 0x00008f0036047a23 */ /* 0x004fce0000010802 */
[----:B------:R2:W-:Y:S01]  /*53a0*/  MUFU.EX2 R166, R0 ;  /* 0x0000000000a67308 */ /* 0x0005e20000000800 */
[----:B---3--:R-:W-:-:S07]  /*53b0*/  F2FP.BF16.PACK_AB R6, R173, R151 ;  /* 0x00000097ad06723e */ /* 0x008fce00000010ff */
[----:B------:R3:W-:Y:S01]  /*53c0*/  MUFU.EX2 R208, R4 ;  /* 0x0000000400d07308 */ /* 0x0007e20000000800 */
[----:B-1----:R-:W-:Y:S01]  /*53d0*/  F2FP.BF16.PACK_AB R5, R177, R168 ;  /* 0x000000a8b105723e */ /* 0x002fe200000010ff */
[----:B--2---:R-:W-:-:S06]  /*53e0*/  FFMA.FTZ R0, R88, c[0x0][0x23c], -R8 ;  /* 0x00008f0058007a23 */ /* 0x004fcc0000010808 */
[----:B------:R1:W-:Y:S01]  /*53f0*/  MUFU.EX2 R164, R0 ;  /* 0x0000000000a47308 */ /* 0x0003e20000000800 */
[----:B---3--:R-:W-:-:S07]  /*5400*/  FFMA.FTZ R4, R48, c[0x0][0x23c], -R2 ;  /* 0x00008f0030047a23 */ /* 0x008fce0000010802 */
[----:B------:R2:W3:Y:S01]  /*5410*/  MUFU.EX2 R169, R4 ;  /* 0x0000000400a97308 */ /* 0x0004e20000000800 */
[----:B-1----:R-:W-:-:S07]  /*5420*/  FFMA.FTZ R0, R119, c[0x0][0x23c], -R2 ;  /* 0x00008f0077007a23 */ /* 0x002fce0000010802 */
[----:B------:R1:W-:Y:S01]  /*5430*/  MUFU.EX2 R214, R0 ;  /* 0x0000000000d67308 */ /* 0x0003e20000000800 */
[----:B--2---:R-:W-:Y:S02]  /*5440*/  F2FP.BF16.PACK_AB R4, R172, R174 ;  /* 0x000000aeac04723e */ /* 0x004fe400000010ff */
[----:B---3--:R-:W-:-:S07]  /*5450*/  F2FP.BF16.PACK_AB R7, R169, R208 ;  /* 0x000000d0a907723e */ /* 0x008fce00000010ff */
[----:B------:R-:W-:Y:S01]  /*5460*/  HMMA.16816.F32.BF16 R96, R4, R20, RZ ;  /* 0x000000140460723c */ /* 0x000fe200000418ff */
[----:B-1----:R-:W-:-:S04]  /*5470*/  FFMA.FTZ R0, R118, c[0x0][0x23c], -R2 ;  /* 0x00008f0076007a23 */ /* 0x002fc80000010802 */
[----:B------:R1:W2:Y:S03]  /*5480*/  MUFU.EX2 R167, R0 ;  /* 0x0000000000a77308 */ /* 0x0002a60000000800 */
[C---:B------:R-:W-:Y:S01]  /*5490*/  HMMA.16816.F32.BF16 R112, R4.reuse, R22, RZ ;  /* 0x000000160470723c */ /* 0x040fe200000418ff */
[----:B------:R-:W3:Y:S07]  /*54a0*/  LDSM.16.MT88.4 R20, [R204+0x14000] ;  /* 0x01400000cc14783b */ /* 0x000eee0000004200 */
[----:B------:R-:W-:Y:S01]  /*54b0*/  HMMA.16816.F32.BF16 R84, R4, R28, RZ ;  /* 0x0000001c0454723c */ /* 0x000fe200000418ff */
[----:B-1----:R-:W-:-:S07]  /*54c0*/  FFMA.FTZ R0, R117, c[0x0][0x23c], -R2 ;  /* 0x00008f0075007a23 */ /* 0x002fce0000010802 */
[C---:B------:R-:W-:Y:S01]  /*54d0*/  HMMA.16816.F32.BF16 R64, R4.reuse, R30, RZ ;  /* 0x0000001e0440723c */ /* 0x040fe200000418ff */
[----:B------:R-:W1:Y:S01]  /*54e0*/  LDSM.16.MT88.4 R28, [R204+0x16000] ;  /* 0x01600000cc1c783b */ /* 0x000e620000004200 */
[----:B------:R4:W-:Y:S06]  /*54f0*/  MUFU.EX2 R165, R0 ;  /* 0x0000000000a57308 */ /* 0x0009ec0000000800 */
[C---:B------:R-:W-:Y:S08]  /*5500*/  HMMA.16816.F32.BF16 R92, R4.reuse, R16, RZ ;  /* 0x00000010045c723c */ /* 0x040ff000000418ff */
[----:B------:R-:W-:Y:S01]  /*5510*/  HMMA.16816.F32.BF16 R72, R4, R18, RZ ;  /* 0x000000120448723c */ /* 0x000fe200000418ff */
[----:B------:R-:W1:Y:S01]  /*5520*/  LDSM.16.MT88.4 R16, [R205+0x14000] ;  /* 0x01400000cd10783b */ /* 0x000e620000004200 */
[----:B----4-:R-:W-:-:S04]  /*5530*/  FFMA.FTZ R0, R91, c[0x0][0x23c], -R2 ;  /* 0x00008f005b007a23 */ /* 0x010fc80000010802 */
[----:B------:R-:W4:Y:S02]  /*5540*/  MUFU.EX2 R176, R0 ;  /* 0x0000000000b07308 */ /* 0x000f240000000800 */
[C---:B------:R-:W-:Y:S08]  /*5550*/  HMMA.16816.F32.BF16 R128, R4.reuse, R40, RZ ;  /* 0x000000280480723c */ /* 0x040ff000000418ff */
[C---:B------:R-:W-:Y:S01]  /*5560*/  HMMA.16816.F32.BF16 R136, R4.reuse, R42, RZ ;  /* 0x0000002a0488723c */ /* 0x040fe200000418ff */
[----:B------:R-:W1:Y:S07]  /*5570*/  LDSM.16.MT88.4 R40, [R206+0x14000] ;  /* 0x01400000ce28783b */ /* 0x000e6e0000004200 */
[C---:B------:R-:W-:Y:S08]  /*5580*/  HMMA.16816.F32.BF16 R56, R4.reuse, R12, RZ ;  /* 0x0000000c0438723c */ /* 0x040ff000000418ff */
[C---:B------:R-:W-:Y:S01]  /*5590*/  HMMA.16816.F32.BF16 R68, R4.reuse, R14, RZ ;  /* 0x0000000e0444723c */ /* 0x040fe200000418ff */
[----:B------:R-:W1:Y:S07]  /*55a0*/  LDSM.16.MT88.4 R12, [R207+0x14000] ;  /* 0x01400000cf0c783b */ /* 0x000e6e0000004200 */
[C---:B------:R-:W-:Y:S08]  /*55b0*/  HMMA.16816.F32.BF16 R120, R4.reuse, R32, RZ ;  /* 0x000000200478723c */ /* 0x040ff000000418ff */
[C---:B------:R-:W-:Y:S01]  /*55c0*/  HMMA.16816.F32.BF16 R104, R4.reuse, R34, RZ ;  /* 0x000000220468723c */ /* 0x040fe200000418ff */
[----:B------:R-:W-:Y:S07]  /*55d0*/  LDSM.16.MT88.4 R32, [R206+0x16000] ;  /* 0x01600000ce20783b */ /* 0x000fee0000004200 */
[C---:B------:R-:W-:Y:S08]  /*55e0*/  HMMA.16816.F32.BF16 R80, R4.reuse, R24, RZ ;  /* 0x000000180450723c */ /* 0x040ff000000418ff */
[C---:B------:R-:W-:Y:S01]  /*55f0*/  HMMA.16816.F32.BF16 R100, R4.reuse, R26, RZ ;  /* 0x0000001a0464723c */ /* 0x040fe200000418ff */
[----:B------:R-:W2:Y:S07]  /*5600*/  LDSM.16.MT88.4 R24, [R205+0x16000] ;  /* 0x01600000cd18783b */ /* 0x000eae0000004200 */
[C---:B---3--:R-:W-:Y:S08]  /*5610*/  HMMA.16816.F32.BF16 R76, R4.reuse, R20, RZ ;  /* 0x00000014044c723c */ /* 0x048ff000000418ff */
[C---:B------:R-:W-:Y:S01]  /*5620*/  HMMA.16816.F32.BF16 R60, R4.reuse, R22, RZ ;  /* 0x00000016043c723c */ /* 0x040fe200000418ff */
[----:B------:R-:W3:Y:S07]  /*5630*/  LDSM.16.MT88.4 R20, [R207+0x16000] ;  /* 0x01600000cf14783b */ /* 0x000eee0000004200 */
[C---:B-1----:R-:W-:Y:S08]  /*5640*/  HMMA.16816.F32.BF16 R144, R4.reuse, R28, RZ ;  /* 0x0000001c0490723c */ /* 0x042ff000000418ff */
[C---:B------:R-:W-:Y:S01]  /*5650*/  HMMA.16816.F32.BF16 R152, R4.reuse, R30, RZ ;  /* 0x0000001e0498723c */ /* 0x040fe200000418ff */
[----:B------:R-:W1:Y:S07]  /*5660*/  LDSM.16.MT88.4 R28, [R204+0x10800] ;  /* 0x01080000cc1c783b */ /* 0x000e6e0000004200 */
[C---:B------:R-:W-:Y:S08]  /*5670*/  HMMA.16816.F32.BF16 R52, R4.reuse, R16, RZ ;  /* 0x000000100434723c */ /* 0x040ff000000418ff */
[C---:B------:R-:W-:Y:S01]  /*5680*/  HMMA.16816.F32.BF16 R48, R4.reuse, R18, RZ ;  /* 0x000000120430723c */ /* 0x040fe200000418ff */
[----:B------:R-:W-:Y:S07]  /*5690*/  LDSM.16.MT88.4 R16, [R205+0x10800] ;  /* 0x01080000cd10783b */ /* 0x000fee0000004200 */
[C---:B------:R-:W-:Y:S08]  /*56a0*/  HMMA.16816.F32.BF16 R140, R4.reuse, R40, RZ ;  /* 0x00000028048c723c */ /* 0x040ff000000418ff */
[C---:B------:R-:W-:Y:S08]  /*56b0*/  HMMA.16816.F32.BF16 R124, R4.reuse, R36, RZ ;  /* 0x00000024047c723c */ /* 0x040ff000000418ff */
[C---:B------:R-:W-:Y:S01]  /*56c0*/  HMMA.16816.F32.BF16 R108, R4.reuse, R38, RZ ;  /* 0x00000026046c723c */ /* 0x040fe200000418ff */
[----:B------:R-:W-:Y:S07]  /*56d0*/  LDSM.16.MT88.4 R36, [R204+0x12800] ;  /* 0x01280000cc24783b */ /* 0x000fee0000004200 */
[C---:B------:R-:W-:Y:S08]  /*56e0*/  HMMA.16816.F32.BF16 R44, R4.reuse, R12, RZ ;  /* 0x0000000c042c723c */ /* 0x040ff000000418ff */
[C---:B------:R-:W-:Y:S01]  /*56f0*/  HMMA.16816.F32.BF16 R132, R4.reuse, R14, RZ ;  /* 0x0000000e0484723c */ /* 0x040fe200000418ff */
[----:B------:R-:W1:Y:S07]  /*5700*/  LDSM.16.MT88.4 R12, [R207+0x10800] ;  /* 0x01080000cf0c783b */ /* 0x000e6e0000004200 */
[C---:B------:R-:W-:Y:S08]  /*5710*/  HMMA.16816.F32.BF16 R40, R4.reuse, R42, RZ ;  /* 0x0000002a0428723c */ /* 0x040ff000000418ff */
[C---:B--2---:R-:W-:Y:S08]  /*5720*/  HMMA.16816.F32.BF16 R156, R4.reuse, R24, RZ ;  /* 0x00000018049c723c */ /* 0x044ff000000418ff */
[C---:B------:R-:W-:Y:S01]  /*5730*/  HMMA.16816.F32.BF16 R160, R4.reuse, R26, RZ ;  /* 0x0000001a04a0723c */ /* 0x040fe200000418ff */
[----:B------:R-:W2:Y:S07]  /*5740*/  LDSM.16.MT88.4 R24, [R206+0x10800] ;  /* 0x01080000ce18783b */ /* 0x000eae0000004200 */
[C---:B---3--:R-:W-:Y:S08]  /*5750*/  HMMA.16816.F32.BF16 R116, R4.reuse, R20, RZ ;  /* 0x000000140474723c */ /* 0x048ff000000418ff */
[C---:B------:R-:W-:Y:S08]  /*5760*/  HMMA.16816.F32.BF16 R188, R4.reuse, R22, RZ ;  /* 0x0000001604bc723c */ /* 0x040ff000000418ff */
[C---:B------:R-:W-:Y:S08]  /*5770*/  HMMA.16816.F32.BF16 R200, R4.reuse, R32, RZ ;  /* 0x0000002004c8723c */ /* 0x040ff000000418ff */
[----:B------:R-:W-:Y:S01]  /*5780*/  HMMA.16816.F32.BF16 R184, R4, R34, RZ ;  /* 0x0000002204b8723c */ /* 0x000fe200000418ff */
[----:B------:R-:W-:Y:S06]  /*5790*/  LDSM.16.MT88.4 R32, [R205+0x12800] ;  /* 0x01280000cd20783b */ /* 0x000fec0000004200 */
[----:B------:R-:W-:-:S02]  /*57a0*/  F2FP.BF16.PACK_AB R4, R209, R215 ;  /* 0x000000d7d104723e */ /* 0x000fc400000010ff */
[----:B------:R-:W-:Y:S02]  /*57b0*/  F2FP.BF16.PACK_AB R5, R167, R214 ;  /* 0x000000d6a705723e */ /* 0x000fe400000010ff */
[----:B------:R-:W-:Y:S02]  /*57c0*/  F2FP.BF16.PACK_AB R6, R164, R166 ;  /* 0x000000a6a406723e */ /* 0x000fe400000010ff */
[----:B----4-:R-:W-:-:S07]  /*57d0*/  F2FP.BF16.PACK_AB R7, R176, R165 ;  /* 0x000000a5b007723e */ /* 0x010fce00000010ff */
[C---:B-1----:R-:W-:Y:S08]  /*57e0*/  HMMA.16816.F32.BF16 R192, R4.reuse, R28, R96 ;  /* 0x0000001c04c0723c */ /* 0x042ff00000041860 */
[C---:B------:R-:W-:Y:S01]  /*57f0*/  HMMA.16816.F32.BF16 R20, R4.reuse, R30, R112 ;  /* 0x0000001e0414723c */ /* 0x040fe20000041870 */
[----:B------:R-:W1:Y:S07]  /*5800*/  LDSM.16.MT88.4 R28, [R207+0x12800] ;  /* 0x01280000cf1c783b */ /* 0x000e6e0000004200 */
[C---:B------:R-:W-:Y:S08]  /*5810*/  HMMA.16816.F32.BF16 R112, R4.reuse, R14, R68 ;  /* 0x0000000e0470723c */ /* 0x040ff00000041844 */
[----:B------:R-:W-:Y:S01]  /*5820*/  MOV R88, R192 ;  /* 0x000000c000587202 */ /* 0x000fe20000000f00 */
[----:B--2---:R-:W-:Y:S01]  /*5830*/  HMMA.16816.F32.BF16 R196, R4, R24, R84 ;  /* 0x0000001804c4723c */ /* 0x004fe20000041854 */
[----:B------:R-:W-:Y:S01]  /*5840*/  IMAD.MOV.U32 R91, RZ, RZ, R195 ;  /* 0x000000ffff5b7224 */ /* 0x000fe200078e00c3 */
[----:B------:R-:W-:Y:S01]  /*5850*/  MOV R90, R193 ;  /* 0x000000c1005a7202 */ /* 0x000fe20000000f00 */
[----:B------:R-:W-:-:S04]  /*5860*/  IMAD.MOV.U32 R89, RZ, RZ, R194 ;  /* 0x000000ffff597224 */ /* 0x000fc800078e00c2 */
[----:B------:R-:W-:Y:S01]  /*5870*/  IMAD.MOV.U32 R192, RZ, RZ, R22 ;  /* 0x000000ffffc07224 */ /* 0x000fe200078e0016 */
[----:B------:R-:W-:Y:S01]  /*5880*/  MOV R179, R23 ;  /* 0x0000001700b37202 */ /* 0x000fe20000000f00 */
[----:B------:R-:W-:Y:S01]  /*5890*/  IMAD.MOV.U32 R178, RZ, RZ, R20 ;  /* 0x000000ffffb27224 */ /* 0x000fe200078e0014 */
[----:B------:R-:W-:Y:S01]  /*58a0*/  MOV R99, R21 ;  /* 0x0000001500637202 */ /* 0x000fe20000000f00 */
[C---:B------:R-:W-:Y:S01]  /*58b0*/  HMMA.16816.F32.BF16 R236, R4.reuse, R26, R64 ;  /* 0x0000001a04ec723c */ /* 0x040fe20000041840 */
[----:B------:R-:W-:Y:S07]  /*58c0*/  LDSM.16.MT88.4 R24, [R207+0x14800] ;  /* 0x01480000cf18783b */ /* 0x000fee0000004200 */
[C---:B------:R-:W-:Y:S07]  /*58d0*/  HMMA.16816.F32.BF16 R20, R4.reuse, R16, R92 ;  /* 0x000000100414723c */ /* 0x040fee000004185c */
[----:B------:R-:W-:Y:S01]  /*58e0*/  MOV R93, R99 ;  /* 0x00000063005d7202 */ /* 0x000fe20000000f00 */
[----:B------:R-:W-:Y:S01]  /*58f0*/  HMMA.16816.F32.BF16 R16, R4, R18, R72 ;  /* 0x000000120410723c */ /* 0x000fe20000041848 */
[----:B------:R-:W-:Y:S01]  /*5900*/  IMAD.MOV.U32 R94, RZ, RZ, R192 ;  /* 0x000000ffff5e7224 */ /* 0x000fe200078e00c0 */
[----:B------:R-:W-:Y:S01]  /*5910*/  MOV R95, R179 ;  /* 0x000000b3005f7202 */ /* 0x000fe20000000f00 */
[----:B------:R-:W-:-:S05]  /*5920*/  IMAD.MOV.U32 R92, RZ, RZ, R178 ;  /* 0x000000ffff5c7224 */ /* 0x000fca00078e00b2 */
[C---:B-1----:R-:W-:Y:S07]  /*5930*/  HMMA.16816.F32.BF16 R240, R4.reuse, R28, R120 ;  /* 0x0000001c04f0723c */ /* 0x042fee0000041878 */
[----:B------:R-:W-:Y:S01]  /*5940*/  MOV R123, R91 ;  /* 0x0000005b007b7202 */ /* 0x000fe20000000f00 */
[----:B------:R-:W-:Y:S01]  /*5950*/  IMAD.MOV.U32 R98, RZ, RZ, R22 ;  /* 0x000000ffff627224 */ /* 0x000fe200078e0016 */
[----:B------:R-:W-:Y:S01]  /*5960*/  MOV R97, R23 ;  /* 0x0000001700617202 */ /* 0x000fe20000000f00 */
[----:B------:R-:W-:Y:S01]  /*5970*/  IMAD.MOV.U32 R96, RZ, RZ, R20 ;  /* 0x000000ffff607224 */ /* 0x000fe200078e0014 */
[----:B------:R-:W-:Y:S01]  /*5980*/  MOV R0, R21 ;  /* 0x0000001500007202 */ /* 0x000fe20000000f00 */
[C---:B------:R-:W-:Y:S01]  /*5990*/  HMMA.16816.F32.BF16 R232, R4.reuse, R30, R104 ;  /* 0x0000001e04e8723c */ /* 0x040fe20000041868 */
[----:B------:R-:W-:Y:S03]  /*59a0*/  LDSM.16.MT88.4 R20, [R206+0x12800] ;  /* 0x01280000ce14783b */ /* 0x000fe60000004200 */
[----:B------:R-:W-:Y:S01]  /*59b0*/  IMAD.MOV.U32 R75, RZ, RZ, R16 ;  /* 0x000000ffff4b7224 */ /* 0x000fe200078e0010 */
[----:B------:R-:W-:Y:S01]  /*59c0*/  MOV R74, R17 ;  /* 0x00000011004a7202 */ /* 0x000fe20000000f00 */
[----:B------:R-:W-:Y:S01]  /*59d0*/  IMAD.MOV.U32 R73, RZ, RZ, R18 ;  /* 0x000000ffff497224 */ /* 0x000fe200078e0012 */
[----:B------:R-:W-:Y:S01]  /*59e0*/  MOV R72, R19 ;  /* 0x0000001300487202 */ /* 0x000fe20000000f00 */
[----:B------:R-:W-:Y:S01]  /*59f0*/  IMAD.MOV.U32 R105, RZ, RZ, R90 ;  /* 0x000000ffff697224 */ /* 0x000fe200078e005a */
[----:B------:R-:W-:Y:S01]  /*5a00*/  HMMA.16816.F32.BF16 R16, R4, R12, R56 ;  /* 0x0000000c0410723c */ /* 0x000fe20000041838 */
[----:B------:R-:W1:Y:S01]  /*5a10*/  LDSM.16.MT88.4 R12, [R205+0x14800] ;  /* 0x01480000cd0c783b */ /* 0x000e620000004200 */
[----:B------:R-:W-:Y:S01]  /*5a20*/  MOV R106, R89 ;  /* 0x00000059006a7202 */ /* 0x000fe20000000f00 */
[----:B------:R-:W-:-:S02]  /*5a30*/  IMAD.MOV.U32 R104, RZ, RZ, R88 ;  /* 0x000000ffff687224 */ /* 0x000fc400078e0058 */
[----:B------:R-:W-:Y:S01]  /*5a40*/  LDSM.16.MT88.4 R28, [R204+0x16800] ;  /* 0x01680000cc1c783b */ /* 0x000fe20000004200 */
[----:B------:R-:W-:Y:S02]  /*5a50*/  IMAD.MOV.U32 R107, RZ, RZ, R167 ;  /* 0x000000ffff6b7224 */ /* 0x000fe400078e00a7 */
[C---:B------:R-:W-:Y:S07]  /*5a60*/  HMMA.16816.F32.BF16 R56, R4.reuse, R36, R128 ;  /* 0x000000240438723c */ /* 0x040fee0000041880 */
[----:B------:R-:W-:Y:S01]  /*5a70*/  IMAD.MOV.U32 R36, RZ, RZ, R98 ;  /* 0x000000ffff247224 */ /* 0x000fe200078e0062 */
[----:B------:R-:W-:Y:S01]  /*5a80*/  HMMA.16816.F32.BF16 R128, R4, R38, R136 ;  /* 0x000000260480723c */ /* 0x000fe20000041888 */
[----:B------:R-:W-:-:S06]  /*5a90*/  MOV R37, R97 ;  /* 0x0000006100257202 */ /* 0x000fcc0000000f00 */
[----:B------:R-:W-:Y:S01]  /*5aa0*/  IMAD.MOV.U32 R38, RZ, RZ, R96 ;  /* 0x000000ffff267224 */ /* 0x000fe200078e0060 */
[----:B------:R-:W-:Y:S01]  /*5ab0*/  MOV R212, R17 ;  /* 0x0000001100d47202 */ /* 0x000fe20000000f00 */
[----:B------:R-:W-:Y:S01]  /*5ac0*/  IMAD.MOV.U32 R213, RZ, RZ, R16 ;  /* 0x000000ffffd57224 */ /* 0x000fe200078e0010 */
[----:B------:R-:W-:Y:S01]  /*5ad0*/  MOV R210, R19 ;  /* 0x0000001300d27202 */ /* 0x000fe20000000f00 */
[----:B------:R-:W-:Y:S01]  /*5ae0*/  IMAD.MOV.U32 R211, RZ, RZ, R18 ;  /* 0x000000ffffd37224 */ /* 0x000fe200078e0012 */
[C---:B------:R-:W-:Y:S01]  /*5af0*/  HMMA.16816.F32.BF16 R136, R4.reuse, R32, R124 ;  /* 0x000000200488723c */ /* 0x040fe2000004187c */
[----:B------:R-:W2:Y:S01]  /*5b00*/  LDSM.16.MT88.4 R16, [R204+0x14800] ;  /* 0x01480000cc10783b */ /* 0x000ea20000004200 */
[----:B------:R-:W-:Y:S02]  /*5b10*/  MOV R39, R0 ;  /* 0x0000000000277202 */ /* 0x000fe40000000f00 */
[----:B------:R-:W-:Y:S01]  /*5b20*/  IMAD.MOV.U32 R87, RZ, RZ, R56 ;  /* 0x000000ffff577224 */ /* 0x000fe200078e0038 */
[----:B------:R-:W-:Y:S01]  /*5b30*/  MOV R86, R57 ;  /* 0x0000003900567202 */ /* 0x000fe20000000f00 */
[----:B------:R-:W-:Y:S01]  /*5b40*/  IMAD.MOV.U32 R85, RZ, RZ, R58 ;  /* 0x000000ffff557224 */ /* 0x000fe200078e003a */
[----:B------:R-:W-:Y:S01]  /*5b50*/  MOV R127, R174 ;  /* 0x000000ae007f7202 */ /* 0x000fe20000000f00 */
[----:B------:R-:W-:Y:S01]  /*5b60*/  HMMA.16816.F32.BF16 R32, R4, R34, R108 ;  /* 0x000000220420723c */ /* 0x000fe2000004186c */
[----:B------:R-:W-:Y:S01]  /*5b70*/  IMAD.MOV.U32 R126, RZ, RZ, R173 ;  /* 0x000000ffff7e7224 */ /* 0x000fe200078e00ad */
[----:B------:R-:W-:Y:S01]  /*5b80*/  MOV R125, R172 ;  /* 0x000000ac007d7202 */ /* 0x000fe20000000f00 */
[----:B------:R-:W-:Y:S01]  /*5b90*/  IMAD.MOV.U32 R124, RZ, RZ, R177 ;  /* 0x000000ffff7c7224 */ /* 0x000fe200078e00b1 */
[----:B------:R-:W-:-:S03]  /*5ba0*/  MOV R84, R59 ;  /* 0x0000003b00547202 */ /* 0x000fc60000000f00 */
[----:B------:R-:W-:Y:S01]  /*5bb0*/  IMAD.MOV.U32 R108, RZ, RZ, R175 ;  /* 0x000000ffff6c7224 */ /* 0x000fe200078e00af */
[----:B-1----:R-:W-:Y:S01]  /*5bc0*/  HMMA.16816.F32.BF16 R96, R4, R12, R52 ;  /* 0x0000000c0460723c */ /* 0x002fe20000041834 */
[----:B------:R-:W-:Y:S01]  /*5bd0*/  MOV R109, R164 ;  /* 0x000000a4006d7202 */ /* 0x000fe20000000f00 */
[----:B------:R-:W-:Y:S01]  /*5be0*/  IMAD.MOV.U32 R110, RZ, RZ, R165 ;  /* 0x000000ffff6e7224 */ /* 0x000fe200078e00a5 */
[----:B------:R-:W-:-:S05]  /*5bf0*/  MOV R111, R166 ;  /* 0x000000a6006f7202 */ /* 0x000fca0000000f00 */
[C---:B------:R-:W-:Y:S01]  /*5c00*/  HMMA.16816.F32.BF16 R88, R4.reuse, R14, R48 ;  /* 0x0000000e0458723c */ /* 0x040fe20000041830 */
[----:B------:R-:W1:Y:S07]  /*5c10*/  LDSM.16.MT88.4 R12, [R205+0x16800] ;  /* 0x01680000cd0c783b */ /* 0x000e6e0000004200 */
[----:B------:R-:W-:Y:S01]  /*5c20*/  MOV R58, R33 ;  /* 0x00000021003a7202 */ /* 0x000fe20000000f00 */
[----:B------:R-:W-:Y:S01]  /*5c30*/  IMAD.MOV.U32 R57, RZ, RZ, R34 ;  /* 0x000000ffff397224 */ /* 0x000fe200078e0022 */
[----:B------:R-:W-:Y:S01]  /*5c40*/  MOV R56, R35 ;  /* 0x0000002300387202 */ /* 0x000fe20000000f00 */
[----:B------:R-:W-:Y:S01]  /*5c50*/  IMAD.MOV.U32 R0, RZ, RZ, R32 ;  /* 0x000000ffff007224 */ /* 0x000fe200078e0020 */
[----:B------:R-:W-:Y:S01]  /*5c60*/  HMMA.16816.F32.BF16 R192, R4, R20, R80 ;  /* 0x0000001404c0723c */ /* 0x000fe20000041850 */
[----:B------:R-:W3:Y:S01]  /*5c70*/  LDSM.16.MT88.4 R32, [R206+0x14800] ;  /* 0x01480000ce20783b */ /* 0x000ee20000004200 */
[----:B------:R-:W-:Y:S01]  /*5c80*/  IMAD.MOV.U32 R120, RZ, RZ, R58 ;  /* 0x000000ffff787224 */ /* 0x000fe200078e003a */
[----:B------:R-:W-:Y:S01]  /*5c90*/  MOV R121, R57 ;  /* 0x0000003900797202 */ /* 0x000fe20000000f00 */
[----:B------:R-:W-:-:S03]  /*5ca0*/  IMAD.MOV.U32 R122, RZ, RZ, R56 ;  /* 0x000000ffff7a7224 */ /* 0x000fc600078e0038 */
[----:B------:R-:W-:Y:S01]  /*5cb0*/  MOV R20, R0 ;  /* 0x0000000000147202 */ /* 0x000fe20000000f00 */
[----:B--2---:R-:W-:Y:S01]  /*5cc0*/  HMMA.16816.F32.BF16 R172, R4, R16, R76 ;  /* 0x0000001004ac723c */ /* 0x004fe2000004184c */
[----:B------:R-:W-:Y:S01]  /*5cd0*/  FFMA.FTZ R0, R149, c[0x0][0x23c], -R8 ;  /* 0x00008f0095007a23 */ /* 0x000fe20000010808 */
[----:B------:R-:W-:Y:S01]  /*5ce0*/  MOV R21, R176 ;  /* 0x000000b000157202 */ /* 0x000fe20000000f00 */
[----:B------:R-:W-:-:S05]  /*5cf0*/  IMAD.MOV.U32 R149, RZ, RZ, R94 ;  /* 0x000000ffff957224 */ /* 0x000fca00078e005e */
[C---:B------:R-:W-:Y:S08]  /*5d00*/  HMMA.16816.F32.BF16 R76, R4.reuse, R24, R44 ;  /* 0x00000018044c723c */ /* 0x040ff0000004182c */
[C---:B------:R-:W-:Y:S01]  /*5d10*/  HMMA.16816.F32.BF16 R80, R4.reuse, R26, R132 ;  /* 0x0000001a0450723c */ /* 0x040fe20000041884 */
[----:B------:R-:W2:Y:S01]  /*5d20*/  LDSM.16.MT88.4 R24, [R207+0x16800] ;  /* 0x01680000cf18783b */ /* 0x000ea20000004200 */
[----:B------:R4:W-:Y:S05]  /*5d30*/  MUFU.EX2 R133, R0 ;  /* 0x0000000000857308 */ /* 0x0009ea0000000800 */
[----:B------:R-:W-:Y:S01]  /*5d40*/  MOV R132, R95 ;  /* 0x0000005f00847202 */ /* 0x000fe20000000f00 */
[C---:B------:R-:W-:Y:S07]  /*5d50*/  HMMA.16816.F32.BF16 R176, R4.reuse, R22, R100 ;  /* 0x0000001604b0723c */ /* 0x040fee0000041864 */
[----:B------:R-:W-:Y:S01]  /*5d60*/  IMAD.MOV.U32 R100, RZ, RZ, R20 ;  /* 0x000000ffff647224 */ /* 0x000fe200078e0014 */
[C---:B-1----:R-:W-:Y:S01]  /*5d70*/  HMMA.16816.F32.BF16 R52, R4.reuse, R12, R156 ;  /* 0x0000000c0434723c */ /* 0x042fe2000004189c */
[----:B------:R-:W-:Y:S01]  /*5d80*/  MOV R101, R21 ;  /* 0x0000001500657202 */ /* 0x000fe20000000f00 */
[----:B----4-:R-:W-:Y:S01]  /*5d90*/  FFMA.FTZ R0, R150, c[0x0][0x23c], -R8 ;  /* 0x00008f0096007a23 */ /* 0x010fe20000010808 */
[----:B------:R-:W-:Y:S01]  /*5da0*/  MOV R21, R123 ;  /* 0x0000007b00157202 */ /* 0x000fe20000000f00 */
[----:B------:R-:W-:Y:S01]  /*5db0*/  IMAD.MOV.U32 R150, RZ, RZ, R92 ;  /* 0x000000ffff967224 */ /* 0x000fe200078e005c */
[----:B------:R-:W-:Y:S01]  /*5dc0*/  MOV R134, R100 ;  /* 0x0000006400867202 */ /* 0x000fe20000000f00 */
[----:B------:R1:W4:Y:S01]  /*5dd0*/  MUFU.EX2 R103, R0 ;  /* 0x0000000000677308 */ /* 0x0003220000000800 */
[----:B------:R-:W-:Y:S01]  /*5de0*/  MOV R158, R120 ;  /* 0x00000078009e7202 */ /* 0x000fe20000000f00 */
[----:B---3--:R-:W-:Y:S01]  /*5df0*/  HMMA.16816.F32.BF16 R68, R4, R32, R140 ;  /* 0x000000200444723c */ /* 0x008fe2000004188c */
[----:B------:R-:W-:-:S02]  /*5e00*/  IMAD.MOV.U32 R159, RZ, RZ, R121 ;  /* 0x000000ffff9f7224 */ /* 0x000fc400078e0079 */
[----:B------:R-:W-:Y:S02]  /*5e10*/  IMAD.MOV.U32 R102, RZ, RZ, R104 ;  /* 0x000000ffff667224 */ /* 0x000fe400078e0068 */
[----:B------:R-:W-:Y:S02]  /*5e20*/  IMAD.MOV.U32 R20, RZ, RZ, R106 ;  /* 0x000000ffff147224 */ /* 0x000fe400078e006a */
[----:B------:R-:W-:Y:S01]  /*5e30*/  MOV R140, R93 ;  /* 0x0000005d008c7202 */ /* 0x000fe20000000f00 */
[----:B------:R-:W-:Y:S01]  /*5e40*/  HMMA.16816.F32.BF16 R48, R4, R14, R160 ;  /* 0x0000000e0430723c */ /* 0x000fe200000418a0 */
[----:B------:R-:W-:Y:S02]  /*5e50*/  IMAD.MOV.U32 R123, RZ, RZ, R124 ;  /* 0x000000ffff7b7224 */ /* 0x000fe400078e007c */
[----:B------:R-:W-:Y:S02]  /*5e60*/  IMAD.MOV.U32 R135, RZ, RZ, R101 ;  /* 0x000000ffff877224 */ /* 0x000fe400078e0065 */
[----:B-1----:R-:W-:-:S03]  /*5e70*/  FFMA.FTZ R0, R170, c[0x0][0x23c], -R8 ;  /* 0x00008f00aa007a23 */ /* 0x002fc60000010808 */
[C---:B------:R-:W-:Y:S08]  /*5e80*/  HMMA.16816.F32.BF16 R56, R4.reuse, R28, R144 ;  /* 0x0000001c0438723c */ /* 0x040ff00000041890 */
[C---:B--2---:R-:W-:Y:S01]  /*5e90*/  HMMA.16816.F32.BF16 R44, R4.reuse, R24, R116 ;  /* 0x00000018042c723c */ /* 0x044fe20000041874 */
[----:B------:R1:W2:Y:S01]  /*5ea0*/  MUFU.EX2 R23, R0 ;  /* 0x0000000000177308 */ /* 0x0002a20000000800 */
[----:B------:R-:W-:Y:S01]  /*5eb0*/  MOV R170, R216 ;  /* 0x000000d800aa7202 */ /* 0x000fe20000000f00 */
[----:B------:R-:W-:Y:S01]  /*5ec0*/  IMAD.MOV.U32 R145, RZ, RZ, R110 ;  /* 0x000000ffff917224 */ /* 0x000fe200078e006e */
        /* <DEDUP_REMOVED lines=8> */
[----:B------:R3:W5:Y:S01]  /*5f50*/  LDL.LU R217, [R1+0x48] ;  /* 0x0000480001d97983 */ /* 0x0007620000300800 */
[----:B------:R-:W-:Y:S01]  /*5f60*/  MOV R121, R168 ;  /* 0x000000a800797202 */ /* 0x000fe20000000f00 */
[C---:B------:R-:W-:Y:S01]  /*5f70*/  HMMA.16816.F32.BF16 R64, R4.reuse, R34, R40 ;  /* 0x000000220440723c */ /* 0x040fe20000041828 */
[----:B----4-:R-:W-:Y:S01]  /*5f80*/  IMAD.MOV.U32 R147, RZ, RZ, R103 ;  /* 0x000000ffff937224 */ /* 0x010fe200078e0067 */
[----:B------:R3:W5:Y:S01]  /*5f90*/  LDL.LU R216, [R1+0x44] ;  /* 0x0000440001d87983 */ /* 0x0007620000300800 */
[----:B-1----:R-:W-:Y:S01]  /*5fa0*/  FFMA.FTZ R0, R171, c[0x0][0x23c], -R8 ;  /* 0x00008f00ab007a23 */ /* 0x002fe20000010808 */
[----:B------:R-:W-:Y:S01]  /*5fb0*/  MOV R140, R214 ;  /* 0x000000d6008c7202 */ /* 0x000fe20000000f00 */
[----:B------:R-:W-:Y:S01]  /*5fc0*/  IMAD.MOV.U32 R150, RZ, RZ, R215 ;  /* 0x000000ffff967224 */ /* 0x000fe200078e00d7 */
[----:B------:R-:W-:Y:S01]  /*5fd0*/  MOV R109, R212 ;  /* 0x000000d4006d7202 */ /* 0x000fe20000000f00 */
[----:B------:R1:W4:Y:S01]  /*5fe0*/  MUFU.EX2 R17, R0 ;  /* 0x0000000000117308 */ /* 0x0003220000000800 */
[----:B------:R-:W-:Y:S01]  /*5ff0*/  IMAD.MOV.U32 R171, RZ, RZ, R108 ;  /* 0x000000ffffab7224 */ /* 0x000fe200078e006c */
[----:B------:R3:W5:Y:S01]  /*6000*/  LDL.LU R215, [R1+0x40] ;  /* 0x0000400001d77983 */ /* 0x0007620000300800 */
[----:B------:R-:W-:Y:S01]  /*6010*/  IMAD.MOV.U32 R110, RZ, RZ, R211 ;  /* 0x000000ffff6e7224 */ /* 0x000fe200078e00d3 */
[----:B------:R-:W-:Y:S01]  /*6020*/  MOV R111, R210 ;  /* 0x000000d2006f7202 */ /* 0x000fe20000000f00 */
[----:B------:R-:W-:Y:S01]  /*6030*/  IMAD.MOV.U32 R132, RZ, RZ, R209 ;  /* 0x000000ffff847224 */ /* 0x000fe200078e00d1 */
[----:B------:R3:W5:Y:S01]  /*6040*/  LDL.LU R214, [R1+0x3c] ;  /* 0x00003c0001d67983 */ /* 0x0007620000300800 */
[----:B------:R-:W-:Y:S01]  /*6050*/  HMMA.16816.F32.BF16 R164, R4, R18, R60 ;  /* 0x0000001204a4723c */ /* 0x000fe2000004183c */
[----:B------:R-:W-:Y:S01]  /*6060*/  MOV R103, R105 ;  /* 0x0000006900677202 */ /* 0x000fe20000000f00 */
[----:B------:R-:W-:Y:S01]  /*6070*/  IMAD.MOV.U32 R124, RZ, RZ, R38 ;  /* 0x000000ffff7c7224 */ /* 0x000fe200078e0026 */
[----:B------:R-:W3:Y:S01]  /*6080*/  LDSM.16.MT88.4 R32, [R206+0x16800] ;  /* 0x01680000ce20783b */ /* 0x000ee20000004200 */
[----:B------:R-:W-:Y:S01]  /*6090*/  MOV R104, R125 ;  /* 0x0000007d00687202 */ /* 0x000fe20000000f00 */
[----:B--2---:R-:W-:Y:S01]  /*60a0*/  IMAD.MOV.U32 R160, RZ, RZ, R23 ;  /* 0x000000ffffa07224 */ /* 0x004fe200078e0017 */
[----:B------:R-:W-:-:S02]  /*60b0*/  MOV R106, R127 ;  /* 0x0000007f006a7202 */ /* 0x000fc40000000f00 */
[----:B------:R-:W-:Y:S01]  /*60c0*/  MOV R100, R102 ;  /* 0x0000006600647202 */ /* 0x000fe20000000f00 */
[----:B-1----:R-:W-:Y:S01]  /*60d0*/  FFMA.FTZ R0, R180, c[0x0][0x23c], -R2 ;  /* 0x00008f00b4007a23 */ /* 0x002fe20000010802 */
[----:B------:R-:W-:Y:S01]  /*60e0*/  MOV R180, R122 ;  /* 0x0000007a00b47202 */ /* 0x000fe20000000f00 */
[----:B------:R-:W-:Y:S01]  /*60f0*/  IMAD.MOV.U32 R108, RZ, RZ, R213 ;  /* 0x000000ffff6c7224 */ /* 0x000fe200078e00d5 */
[C---:B------:R-:W-:Y:S01]  /*6100*/  HMMA.16816.F32.BF16 R60, R4.reuse, R30, R152 ;  /* 0x0000001e043c723c */ /* 0x040fe20000041898 */
[----:B------:R1:W-:Y:S01]  /*6110*/  MUFU.EX2 R16, R0 ;  /* 0x0000000000107308 */ /* 0x0003e20000000800 */
[----:B------:R2:W5:Y:S01]  /*6120*/  LDL.LU R213, [R1+0x38] ;  /* 0x0000380001d57983 */ /* 0x0005620000300800 */
[----:B------:R-:W-:Y:S01]  /*6130*/  IMAD.MOV.U32 R105, RZ, RZ, R126 ;  /* 0x000000ffff697224 */ /* 0x000fe200078e007e */
[----:B------:R-:W-:Y:S01]  /*6140*/  MOV R125, R39 ;  /* 0x00000027007d7202 */ /* 0x000fe20000000f00 */
[----:B------:R-:W-:Y:S01]  /*6150*/  IMAD.MOV.U32 R122, RZ, RZ, R151 ;  /* 0x000000ffff7a7224 */ /* 0x000fe200078e0097 */
[----:B------:R2:W5:Y:S01]  /*6160*/  LDL.LU R212, [R1+0x34] ;  /* 0x0000340001d47983 */ /* 0x0005620000300800 */
[----:B------:R-:W-:Y:S01]  /*6170*/  IMAD.MOV.U32 R126, RZ, RZ, R36 ;  /* 0x000000ffff7e7224 */ /* 0x000fe200078e0024 */
[----:B------:R-:W-:Y:S01]  /*6180*/  MOV R127, R37 ;  /* 0x00000025007f7202 */ /* 0x000fe20000000f00 */
[----:B------:R-:W-:Y:S01]  /*6190*/  IMAD.MOV.U32 R101, RZ, RZ, R103 ;  /* 0x000000ffff657224 */ /* 0x000fe200078e0067 */
[----:B------:R2:W5:Y:S01]  /*61a0*/  LDL.LU R211, [R1+0x30] ;  /* 0x0000300001d37983 */ /* 0x0005620000300800 */
[----:B------:R-:W-:Y:S01]  /*61b0*/  MOV R102, R20 ;  /* 0x0000001400667202 */ /* 0x000fe20000000f00 */
[----:B------:R-:W-:Y:S01]  /*61c0*/  IMAD.MOV.U32 R103, RZ, RZ, R21 ;  /* 0x000000ffff677224 */ /* 0x000fe200078e0015 */
[----:B----4-:R-:W-:Y:S01]  /*61d0*/  MOV R157, R17 ;  /* 0x00000011009d7202 */ /* 0x010fe20000000f00 */
[----:B------:R2:W5:Y:S01]  /*61e0*/  LDL.LU R210, [R1+0x2c] ;  /* 0x00002c0001d27983 */ /* 0x0005620000300800 */
[----:B------:R-:W-:Y:S01]  /*61f0*/  IMAD.MOV.U32 R40, RZ, RZ, R100 ;  /* 0x000000ffff287224 */ /* 0x000fe200078e0064 */
[----:B------:R-:W-:Y:S01]  /*6200*/  MOV R41, R101 ;  /* 0x0000006500297202 */ /* 0x000fe20000000f00 */
[----:B-1----:R-:W-:Y:S01]  /*6210*/  FFMA.FTZ R0, R181, c[0x0][0x23c], -R2 ;  /* 0x00008f00b5007a23 */ /* 0x002fe20000010802 */
[----:B------:R2:W5:Y:S01]  /*6220*/  LDL.LU R209, [R1+0x28] ;  /* 0x0000280001d17983 */ /* 0x0005620000300800 */
[----:B------:R-:W-:Y:S01]  /*6230*/  IMAD.MOV.U32 R42, RZ, RZ, R102 ;  /* 0x000000ffff2a7224 */ /* 0x000fe200078e0066 */
[----:B------:R-:W-:Y:S01]  /*6240*/  MOV R43, R103 ;  /* 0x00000067002b7202 */ /* 0x000fe20000000f00 */
[----:B------:R-:W1:Y:S01]  /*6250*/  MUFU.EX2 R12, R0 ;  /* 0x00000000000c7308 */ /* 0x000e620000000800 */
[----:B------:R-:W4:Y:S01]  /*6260*/  LDSM.16.MT88.4 R28, [R205+0x11000] ;  /* 0x01100000cd1c783b */ /* 0x000f220000004200 */
[----:B------:R-:W-:Y:S01]  /*6270*/  IMAD.MOV.U32 R143, RZ, RZ, R104 ;  /* 0x000000ffff8f7224 */ /* 0x000fe200078e0068 */
[----:B------:R-:W-:Y:S01]  /*6280*/  MOV R142, R105 ;  /* 0x00000069008e7202 */ /* 0x000fe20000000f00 */
[----:B------:R-:W-:Y:S01]  /*6290*/  IMAD.MOV.U32 R141, RZ, RZ, R106 ;  /* 0x000000ffff8d7224 */ /* 0x000fe200078e006a */
[----:B------:R-:W2:Y:S01]  /*62a0*/  LDSM.16.MT88.4 R36, [R204+0x11000] ;  /* 0x01100000cc24783b */ /* 0x000ea20000004200 */
[----:B------:R-:W-:Y:S01]  /*62b0*/  IMAD.MOV.U32 R100, RZ, RZ, R124 ;  /* 0x000000ffff647224 */ /* 0x000fe200078e007c */
[----:B------:R-:W-:Y:S01]  /*62c0*/  MOV R101, R125 ;  /* 0x0000007d00657202 */ /* 0x000fe20000000f00 */
[----:B------:R-:W-:Y:S01]  /*62d0*/  IMAD.MOV.U32 R102, RZ, RZ, R126 ;  /* 0x000000ffff667224 */ /* 0x000fe200078e007e */
[----:B------:R-:W2:Y:S01]  /*62e0*/  LDSM.16.MT88.4 R20, [R207+0x11000] ;  /* 0x01100000cf14783b */ /* 0x000ea20000004200 */
[----:B------:R-:W-:Y:S01]  /*62f0*/  MOV R103, R127 ;  /* 0x0000007f00677202 */ /* 0x000fe20000000f00 */
[----:B------:R-:W-:Y:S01]  /*6300*/  IMAD.MOV.U32 R124, RZ, RZ, R87 ;  /* 0x000000ffff7c7224 */ /* 0x000fe200078e0057 */
[----:B------:R-:W-:Y:S01]  /*6310*/  MOV R125, R86 ;  /* 0x00000056007d7202 */ /* 0x000fe20000000f00 */
[----:B------:R-:W-:Y:S01]  /*6320*/  IMAD.MOV.U32 R126, RZ, RZ, R85 ;  /* 0x000000ffff7e7224 */ /* 0x000fe200078e0055 */
[----:B------:R-:W-:Y:S01]  /*6330*/  MOV R127, R84 ;  /* 0x00000054007f7202 */ /* 0x000fe20000000f00 */
[----:B------:R-:W-:Y:S01]  /*6340*/  IMAD.MOV.U32 R104, RZ, RZ, R75 ;  /* 0x000000ffff687224 */ /* 0x000fe200078e004b */
[----:B-1----:R-:W-:Y:S01]  /*6350*/  MOV R161, R12 ;  /* 0x0000000c00a17202 */ /* 0x002fe20000000f00 */
[--C-:B------:R-:W-:Y:S01]  /*6360*/  FFMA.FTZ R0, R182, c[0x0][0x23c], -R2.reuse ;  /* 0x00008f00b6007a23 */ /* 0x100fe20000010802 */
[----:B------:R-:W1:Y:S01]  /*6370*/  LDSM.16.MT88.4 R12, [R204+0x13000] ;  /* 0x01300000cc0c783b */ /* 0x000e620000004200 */
[----:B------:R-:W-:Y:S01]  /*6380*/  MOV R105, R74 ;  /* 0x0000004a00697202 */ /* 0x000fe20000000f00 */
[----:B------:R-:W-:Y:S01]  /*6390*/  IMAD.MOV.U32 R106, RZ, RZ, R73 ;  /* 0x000000ffff6a7224 */ /* 0x000fe200078e0049 */
[----:B------:R4:W-:Y:S01]  /*63a0*/  MUFU.EX2 R156, R0 ;  /* 0x00000000009c7308 */ /* 0x0009e20000000800 */
[C---:B---3--:R-:W-:Y:S08]  /*63b0*/  HMMA.16816.F32.BF16 R92, R4.reuse, R32, R200 ;  /* 0x00000020045c723c */ /* 0x048ff000000418c8 */
[----:B------:R-:W-:Y:S01]  /*63c0*/  HMMA.16816.F32.BF16 R84, R4, R34, R184 ;  /* 0x000000220454723c */ /* 0x000fe200000418b8 */
[----:B------:R-:W-:Y:S01]  /*63d0*/  LDSM.16.MT88.4 R32, [R205+0x13000] ;  /* 0x01300000cd20783b */ /* 0x000fe20000004200 */
[----:B----4-:R-:W-:-:S02]  /*63e0*/  FFMA.FTZ R0, R183, c[0x0][0x23c], -R2 ;  /* 0x00008f00b7007a23 */ /* 0x010fc40000010802 */
[----:B------:R-:W-:Y:S02]  /*63f0*/  IMAD.MOV.U32 R183, RZ, RZ, R16 ;  /* 0x000000ffffb77224 */ /* 0x000fe400078e0010 */
[----:B------:R3:W4:Y:S01]  /*6400*/  MUFU.EX2 R162, R0 ;  /* 0x0000000000a27308 */ /* 0x0007220000000800 */
[----:B------:R-:W1:Y:S01]  /*6410*/  LDSM.16.MT88.4 R16, [R206+0x11000] ;  /* 0x01100000ce10783b */ /* 0x000e620000004200 */
[----:B---3--:R-:W-:Y:S01]  /*6420*/  MOV R0, R133 ;  /* 0x0000008500007202 */ /* 0x008fe20000000f00 */
[----:B------:R-:W-:Y:S01]  /*6430*/  IMAD.MOV.U32 R133, RZ, RZ, R134 ;  /* 0x000000ffff857224 */ /* 0x000fe200078e0086 */
[----:B------:R-:W-:Y:S02]  /*6440*/  MOV R134, R135 ;  /* 0x0000008700867202 */ /* 0x000fe40000000f00 */
[----:B------:R-:W-:Y:S01]  /*6450*/  MOV R135, R107 ;  /* 0x0000006b00877202 */ /* 0x000fe20000000f00 */
[----:B------:R-:W-:Y:S01]  /*6460*/  IMAD.MOV.U32 R181, RZ, RZ, R133 ;  /* 0x000000ffffb57224 */ /* 0x000fe200078e0085 */
[----:B------:R-:W-:-:S02]  /*6470*/  MOV R133, R208 ;  /* 0x000000d000857202 */ /* 0x000fc40000000f00 */
[----:B------:R3:W5:Y:S01]  /*6480*/  LDL.LU R208, [R1+0x24] ;  /* 0x0000240001d07983 */ /* 0x0007620000300800 */
[----:B------:R-:W-:Y:S02]  /*6490*/  MOV R107, R72 ;  /* 0x00000048006b7202 */ /* 0x000fe40000000f00 */
[----:B------:R-:W-:Y:S01]  /*64a0*/  HMMA.16816.F32.BF16 R72, R4, R26, R188 ;  /* 0x0000001a0448723c */ /* 0x000fe200000418bc */
[----:B------:R3:W5:Y:S04]  /*64b0*/  LDL.LU R169, [R1+0x20] ;  /* 0x0000200001a97983 */ /* 0x0007680000300800 */
[----:B------:R3:W5:Y:S02]  /*64c0*/  LDL.LU R168, [R1+0x1c] ;  /* 0x00001c0001a87983 */ /* 0x0007640000300800 */
[----:B------:R-:W-:-:S02]  /*64d0*/  F2FP.BF16.PACK_AB R4, R147, R0 ;  /* 0x000000009304723e */ /* 0x000fc400000010ff */
[----:B------:R3:W5:Y:S01]  /*64e0*/  LDL.LU R151, [R1+0x18] ;  /* 0x0000180001977983 */ /* 0x0007620000300800 */
[----:B------:R-:W-:Y:S02]  /*64f0*/  F2FP.BF16.PACK_AB R5, R161, R183 ;  /* 0x000000b7a105723e */ /* 0x000fe400000010ff */
[----:B------:R-:W-:Y:S01]  /*6500*/  F2FP.BF16.PACK_AB R6, R157, R160 ;  /* 0x000000a09d06723e */ /* 0x000fe200000010ff */
[----:B------:R-:W-:Y:S01]  /*6510*/  LDSM.16.MT88.4 R24, [R204+0x15000] ;  /* 0x01500000cc18783b */ /* 0x000fe20000004200 */
[----:B----4-:R-:W-:-:S07]  /*6520*/  F2FP.BF16.PACK_AB R7, R162, R156 ;  /* 0x0000009ca207723e */ /* 0x010fce00000010ff */
[C---:B------:R-:W-:Y:S08]  /*6530*/  HMMA.16816.F32.BF16 R100, R4.reuse, R28, R100 ;  /* 0x0000001c0464723c */ /* 0x040ff00000041864 */
[C---:B------:R-:W-:Y:S01]  /*6540*/  HMMA.16816.F32.BF16 R104, R4.reuse, R30, R104 ;  /* 0x0000001e0468723c */ /* 0x040fe20000041868 */
[----:B------:R-:W4:Y:S07]  /*6550*/  LDSM.16.MT88.4 R28, [R206+0x13000] ;  /* 0x01300000ce1c783b */ /* 0x000f2e0000004200 */
[C---:B--2---:R-:W-:Y:S01]  /*6560*/  HMMA.16816.F32.BF16 R152, R4.reuse, R36, R40 ;  /* 0x000000240498723c */ /* 0x044fe20000041828 */
[----:B------:R-:W2:Y:S07]  /*6570*/  LDSM.16.MT88.4 R40, [R207+0x13000] ;  /* 0x01300000cf28783b */ /* 0x000eae0000004200 */
[C---:B------:R-:W-:Y:S08]  /*6580*/  HMMA.16816.F32.BF16 R108, R4.reuse, R20, R108 ;  /* 0x00000014046c723c */ /* 0x040ff0000004186c */
[C---:B------:R-:W-:Y:S01]  /*6590*/  HMMA.16816.F32.BF16 R112, R4.reuse, R22, R112 ;  /* 0x000000160470723c */ /* 0x040fe20000041870 */
[----:B------:R-:W2:Y:S07]  /*65a0*/  LDSM.16.MT88.4 R20, [R205+0x15000] ;  /* 0x01500000cd14783b */ /* 0x000eae0000004200 */
[----:B-1----:R-:W-:Y:S01]  /*65b0*/  HMMA.16816.F32.BF16 R124, R4, R12, R124 ;  /* 0x0000000c047c723c */ /* 0x002fe2000004187c */
[----:B------:R-:W-:-:S07]  /*65c0*/  MOV R200, R181 ;  /* 0x000000b500c87202 */ /* 0x000fce0000000f00 */
[C---:B------:R-:W-:Y:S01]  /*65d0*/  HMMA.16816.F32.BF16 R128, R4.reuse, R14, R128 ;  /* 0x0000000e0480723c */ /* 0x040fe20000041880 */
[----:B------:R-:W1:Y:S01]  /*65e0*/  LDSM.16.MT88.4 R12, [R206+0x15000] ;  /* 0x01500000ce0c783b */ /* 0x000e620000004200 */
        /* <DEDUP_REMOVED lines=13> */
[C---:B------:R-:W-:Y:S01]  /*66c0*/  HMMA.16816.F32.BF16 R36, R4.reuse, R38, R116 ;  /* 0x000000260424723c */ /* 0x040fe20000041874 */
        /* <DEDUP_REMOVED lines=8> */
[C---:B------:R-:W-:Y:S08]  /*6750*/  HMMA.16816.F32.BF16 R116, R4.reuse, R16, R196 ;  /* 0x000000100474723c */ /* 0x040ff000000418c4 */
[C---:B------:R-:W-:Y:S01]  /*6760*/  HMMA.16816.F32.BF16 R120, R4.reuse, R18, R236 ;  /* 0x000000120478723c */ /* 0x040fe200000418ec */
[----:B------:R-:W1:Y:S07]  /*6770*/  LDSM.16.MT88.4 R16, [R207+0x15000] ;  /* 0x01500000cf10783b */ /* 0x000e6e0000004200 */
[C---:B------:R-:W-:Y:S08]  /*6780*/  HMMA.16816.F32.BF16 R132, R4.reuse, R32, R136 ;  /* 0x000000200484723c */ /* 0x040ff00000041888 */
[C---:B------:R-:W-:Y:S01]  /*6790*/  HMMA.16816.F32.BF16 R136, R4.reuse, R34, R200 ;  /* 0x000000220488723c */ /* 0x040fe200000418c8 */
[----:B------:R-:W-:Y:S07]  /*67a0*/  LDSM.16.MT88.4 R32, [R204+0x17000] ;  /* 0x01700000cc20783b */ /* 0x000fee0000004200 */
[C---:B----4-:R-:W-:Y:S08]  /*67b0*/  HMMA.16816.F32.BF16 R236, R4.reuse, R28, R192 ;  /* 0x0000001c04ec723c */ /* 0x050ff000000418c0 */
[C---:B------:R-:W-:Y:S01]  /*67c0*/  HMMA.16816.F32.BF16 R200, R4.reuse, R30, R176 ;  /* 0x0000001e04c8723c */ /* 0x040fe200000418b0 */
[----:B------:R-:W4:Y:S07]  /*67d0*/  LDSM.16.MT88.4 R28, [R205+0x17000] ;  /* 0x01700000cd1c783b */ /* 0x000f2e0000004200 */
[C---:B--2---:R-:W-:Y:S07]  /*67e0*/  HMMA.16816.F32.BF16 R240, R4.reuse, R40, R240 ;  /* 0x0000002804f0723c */ /* 0x044fee00000418f0 */
[----:B------:R-:W-:Y:S01]  /*67f0*/  MOV R41, R146 ;  /* 0x0000009200297202 */ /* 0x000fe20000000f00 */
[----:B------:R-:W-:Y:S01]  /*6800*/  IMAD.MOV.U32 R40, RZ, RZ, R150 ;  /* 0x000000ffff287224 */ /* 0x000fe200078e0096 */
[----:B------:R-:W-:Y:S01]  /*6810*/  HMMA.16816.F32.BF16 R232, R4, R42, R232 ;  /* 0x0000002a04e8723c */ /* 0x000fe200000418e8 */
[----:B------:R-:W-:Y:S01]  /*6820*/  MOV R150, R142 ;  /* 0x0000008e00967202 */ /* 0x000fe20000000f00 */
[----:B------:R-:W-:-:S05]  /*6830*/  IMAD.MOV.U32 R146, RZ, RZ, R143 ;  /* 0x000000ffff927224 */ /* 0x000fca00078e008f */
[----:B------:R-:W-:Y:S01]  /*6840*/  MOV R43, R140 ;  /* 0x0000008c002b7202 */ /* 0x000fe20000000f00 */
[----:B------:R-:W-:Y:S02]  /*6850*/  IMAD.MOV.U32 R42, RZ, RZ, R141 ;  /* 0x000000ffff2a7224 */ /* 0x000fe400078e008d */
[C---:B------:R-:W-:Y:S07]  /*6860*/  HMMA.16816.F32.BF16 R140, R4.reuse, R26, R164 ;  /* 0x0000001a048c723c */ /* 0x040fee00000418a4 */
[----:B------:R-:W-:Y:S01]  /*6870*/  MOV R166, R0 ;  /* 0x0000000000a67202 */ /* 0x000fe20000000f00 */
[----:B------:R-:W-:Y:S01]  /*6880*/  FFMA.FTZ R0, R231, c[0x0][0x23c], -R8 ;  /* 0x00008f00e7007a23 */ /* 0x000fe20000010808 */
[----:B------:R-:W-:Y:S01]  /*6890*/  HMMA.16816.F32.BF16 R192, R4, R20, R96 ;  /* 0x0000001404c0723c */ /* 0x000fe20000041860 */
[----:B------:R-:W-:Y:S01]  /*68a0*/  MOV R164, R190 ;  /* 0x000000be00a47202 */ /* 0x000fe20000000f00 */
[----:B------:R-:W-:-:S05]  /*68b0*/  IMAD.MOV.U32 R165, RZ, RZ, R191 ;  /* 0x000000ffffa57224 */ /* 0x000fca00078e00bf */
[----:B------:R-:W-:Y:S01]  /*68c0*/  IMAD.MOV.U32 R99, RZ, RZ, R144 ;  /* 0x000000ffff637224 */ /* 0x000fe200078e0090 */
[C---:B------:R-:W-:Y:S01]  /*68d0*/  HMMA.16816.F32.BF16 R188, R4.reuse, R22, R88 ;  /* 0x0000001604bc723c */ /* 0x040fe20000041858 */
[----:B------:R2:W-:Y:S01]  /*68e0*/  MUFU.EX2 R144, R0 ;  /* 0x0000000000907308 */ /* 0x0005e20000000800 */
[----:B------:R-:W-:Y:S05]  /*68f0*/  LDSM.16.MT88.4 R20, [R207+0x17000] ;  /* 0x01700000cf14783b */ /* 0x000fea0000004200 */
[----:B------:R-:W-:Y:S01]  /*6900*/  MOV R91, R145 ;  /* 0x00000091005b7202 */ /* 0x000fe20000000f00 */
[C---:B------:R-:W-:Y:S08]  /*6910*/  HMMA.16816.F32.BF16 R196, R4.reuse, R24, R172 ;  /* 0x0000001804c4723c */ /* 0x040ff000000418ac */
[----:B-1----:R-:W-:Y:S01]  /*6920*/  HMMA.16816.F32.BF16 R176, R4, R12, R68 ;  /* 0x0000000c04b0723c */ /* 0x002fe20000041844 */
[----:B--2---:R-:W-:-:S04]  /*6930*/  FFMA.FTZ R0, R244, c[0x0][0x23c], -R8 ;  /* 0x00008f00f4007a23 */ /* 0x004fc80000010808 */
[----:B------:R1:W-:Y:S03]  /*6940*/  MUFU.EX2 R145, R0 ;  /* 0x0000000000917308 */ /* 0x0003e60000000800 */
[C---:B------:R-:W-:Y:S01]  /*6950*/  HMMA.16816.F32.BF16 R172, R4.reuse, R14, R64 ;  /* 0x0000000e04ac723c */ /* 0x040fe20000041840 */
[----:B------:R-:W2:Y:S01]  /*6960*/  LDSM.16.MT88.4 R12, [R206+0x17000] ;  /* 0x01700000ce0c783b */ /* 0x000ea20000004200 */
[----:B------:R-:W-:Y:S01]  /*6970*/  MOV R96, R182 ;  /* 0x000000b600607202 */ /* 0x000fe20000000f00 */
[----:B------:R-:W-:Y:S01]  /*6980*/  IMAD.MOV.U32 R97, RZ, RZ, R181 ;  /* 0x000000ffff617224 */ /* 0x000fe200078e00b5 */
[----:B------:R-:W-:Y:S01]  /*6990*/  MOV R98, R180 ;  /* 0x000000b400627202 */ /* 0x000fe20000000f00 */
[----:B------:R-:W-:Y:S01]  /*69a0*/  IMAD.MOV.U32 R167, RZ, RZ, R183 ;  /* 0x000000ffffa77224 */ /* 0x000fe200078e00b7 */
[----:B------:R-:W-:Y:S01]  /*69b0*/  MOV R88, R99 ;  /* 0x0000006300587202 */ /* 0x000fe20000000f00 */
[----:B-1----:R-:W-:Y:S01]  /*69c0*/  FFMA.FTZ R0, R91, c[0x0][0x23c], -R8 ;  /* 0x00008f005b007a23 */ /* 0x002fe20000010808 */
[C---:B------:R-:W-:Y:S01]  /*69d0*/  HMMA.16816.F32.BF16 R184, R4.reuse, R16, R76 ;  /* 0x0000001004b8723c */ /* 0x040fe2000004184c */
[----:B------:R-:W-:Y:S01]  /*69e0*/  IMAD.MOV.U32 R89, RZ, RZ, R164 ;  /* 0x000000ffff597224 */ /* 0x000fe200078e00a4 */
[----:B------:R-:W-:Y:S01]  /*69f0*/  MOV R90, R165 ;  /* 0x000000a5005a7202 */ /* 0x000fe20000000f00 */
[----:B------:R1:W-:Y:S01]  /*6a00*/  MUFU.EX2 R231, R0 ;  /* 0x0000000000e77308 */ /* 0x0003e20000000800 */
[----:B------:R-:W-:Y:S01]  /*6a10*/  IMAD.MOV.U32 R99, RZ, RZ, R40 ;  /* 0x000000ffff637224 */ /* 0x000fe200078e0028 */
[----:B------:R-:W-:Y:S01]  /*6a20*/  MOV R40, R171 ;  /* 0x000000ab00287202 */ /* 0x000fe20000000f00 */
[----:B------:R-:W-:Y:S01]  /*6a30*/  IMAD.MOV.U32 R91, RZ, RZ, R166 ;  /* 0x000000ffff5b7224 */ /* 0x000fe200078e00a6 */
[----:B------:R-:W-:Y:S01]  /*6a40*/  MOV R78, R97 ;  /* 0x00000061004e7202 */ /* 0x000fe20000000f00 */
[C---:B------:R-:W-:Y:S01]  /*6a50*/  HMMA.16816.F32.BF16 R180, R4.reuse, R18, R80 ;  /* 0x0000001204b4723c */ /* 0x040fe20000041850 */
[----:B------:R-:W-:Y:S01]  /*6a60*/  IMAD.MOV.U32 R77, RZ, RZ, R96 ;  /* 0x000000ffff4d7224 */ /* 0x000fe200078e0060 */
[----:B------:R-:W-:Y:S01]  /*6a70*/  MOV R96, R167 ;  /* 0x000000a700607202 */ /* 0x000fe20000000f00 */
[----:B------:R-:W-:Y:S01]  /*6a80*/  IMAD.MOV.U32 R79, RZ, RZ, R98 ;  /* 0x000000ffff4f7224 */ /* 0x000fe200078e0062 */
[----:B------:R-:W-:Y:S01]  /*6a90*/  MOV R98, R43 ;  /* 0x0000002b00627202 */ /* 0x000fe20000000f00 */
[----:B------:R-:W-:Y:S01]  /*6aa0*/  IMAD.MOV.U32 R97, RZ, RZ, R42 ;  /* 0x000000ffff617224 */ /* 0x000fe200078e002a */
[----:B------:R-:W-:Y:S01]  /*6ab0*/  LDSM.16.MT88.4 R64, [R204+0x13800] ;  /* 0x01380000cc40783b */ /* 0x000fe20000004200 */
[----:B-1----:R-:W-:Y:S01]  /*6ac0*/  FFMA.FTZ R0, R149, c[0x0][0x23c], -R8 ;  /* 0x00008f0095007a23 */ /* 0x002fe20000010808 */
[----:B------:R-:W-:Y:S01]  /*6ad0*/  MOV R164, R41 ;  /* 0x0000002900a47202 */ /* 0x000fe20000000f00 */
[C---:B----4-:R-:W-:Y:S02]  /*6ae0*/  HMMA.16816.F32.BF16 R16, R4.reuse, R28, R52 ;  /* 0x0000001c0410723c */ /* 0x050fe40000041834 */
[----:B------:R1:W4:Y:S01]  /*6af0*/  MUFU.EX2 R171, R0 ;  /* 0x0000000000ab7308 */ /* 0x0003220000000800 */
[----:B------:R-:W-:Y:S01]  /*6b00*/  MOV R166, R162 ;  /* 0x000000a200a67202 */ /* 0x000fe20000000f00 */
[----:B------:R-:W-:Y:S01]  /*6b10*/  IMAD.MOV.U32 R42, RZ, RZ, R157 ;  /* 0x000000ffff2a7224 */ /* 0x000fe200078e009d */
[----:B------:R-:W-:Y:S01]  /*6b20*/  MOV R43, R158 ;  /* 0x0000009e002b7202 */ /* 0x000fe20000000f00 */
[----:B------:R-:W-:Y:S01]  /*6b30*/  IMAD.MOV.U32 R41, RZ, RZ, R156 ;  /* 0x000000ffff297224 */ /* 0x000fe200078e009c */
[----:B------:R-:W-:Y:S01]  /*6b40*/  MOV R162, R170 ;  /* 0x000000aa00a27202 */ /* 0x000fe20000000f00 */
[----:B------:R-:W-:Y:S01]  /*6b50*/  HMMA.16816.F32.BF16 R28, R4, R30, R48 ;  /* 0x0000001e041c723c */ /* 0x000fe20000041830 */
[----:B------:R-:W2:Y:S01]  /*6b60*/  LDSM.16.MT88.4 R48, [R207+0x11800] ;  /* 0x01180000cf30783b */ /* 0x000ea20000004200 */
[----:B------:R-:W-:Y:S01]  /*6b70*/  IMAD.MOV.U32 R165, RZ, RZ, R163 ;  /* 0x000000ffffa57224 */ /* 0x000fe200078e00a3 */
[----:B------:R-:W-:Y:S01]  /*6b80*/  MOV R83, R91 ;  /* 0x0000005b00537202 */ /* 0x000fe20000000f00 */
[----:B------:R-:W-:-:S02]  /*6b90*/  IMAD.MOV.U32 R163, RZ, RZ, R159 ;  /* 0x000000ffffa37224 */ /* 0x000fc400078e009f */
[----:B-1----:R-:W-:Y:S02]  /*6ba0*/  FFMA.FTZ R0, R11, c[0x0][0x23c], -R2 ;  /* 0x00008f000b007a23 */ /* 0x002fe40000010802 */
[----:B------:R-:W-:Y:S01]  /*6bb0*/  HMMA.16816.F32.BF16 R24, R4, R32, R56 ;  /* 0x000000200418723c */ /* 0x000fe20000041838 */
[----:B------:R-:W-:Y:S01]  /*6bc0*/  IMAD.MOV.U32 R70, RZ, RZ, R78 ;  /* 0x000000ffff467224 */ /* 0x000fe200078e004e */
[----:B------:R-:W1:Y:S01]  /*6bd0*/  LDSM.16.MT88.4 R156, [R204+0x11800] ;  /* 0x01180000cc9c783b */ /* 0x000e620000004200 */
[----:B------:R3:W-:Y:S01]  /*6be0*/  MUFU.EX2 R170, R0 ;  /* 0x0000000000aa7308 */ /* 0x0007e20000000800 */
[----:B------:R-:W-:Y:S01]  /*6bf0*/  IMAD.MOV.U32 R76, RZ, RZ, R96 ;  /* 0x000000ffff4c7224 */ /* 0x000fe200078e0060 */
[----:B------:R-:W-:Y:S01]  /*6c00*/  MOV R91, R42 ;  /* 0x0000002a005b7202 */ /* 0x000fe20000000f00 */
[----:B------:R-:W-:Y:S01]  /*6c10*/  IMAD.MOV.U32 R78, RZ, RZ, R98 ;  /* 0x000000ffff4e7224 */ /* 0x000fe200078e0062 */
[----:B------:R-:W1:Y:S01]  /*6c20*/  LDSM.16.MT88.4 R56, [R206+0x11800] ;  /* 0x01180000ce38783b */ /* 0x000e620000004200 */
[----:B------:R-:W-:Y:S01]  /*6c30*/  IMAD.MOV.U32 R98, RZ, RZ, R43 ;  /* 0x000000ffff627224 */ /* 0x000fe200078e002b */
[----:B------:R-:W-:-:S02]  /*6c40*/  MOV R96, R40 ;  /* 0x0000002800607202 */ /* 0x000fc40000000f00 */
[----:B------:R-:W-:Y:S02]  /*6c50*/  MOV R71, R79 ;  /* 0x0000004f00477202 */ /* 0x000fe40000000f00 */
[----:B------:R-:W-:Y:S01]  /*6c60*/  MOV R149, R9 ;  /* 0x0000000900957202 */ /* 0x000fe20000000f00 */
[----:B---3--:R-:W-:Y:S01]  /*6c70*/  FFMA.FTZ R0, R77, c[0x0][0x23c], -R2 ;  /* 0x00008f004d007a23 */ /* 0x008fe20000010802 */
[----:B------:R-:W-:Y:S01]  /*6c80*/  MOV R77, R97 ;  /* 0x00000061004d7202 */ /* 0x000fe20000000f00 */
[----:B------:R-:W-:Y:S02]  /*6c90*/  IMAD.MOV.U32 R97, RZ, RZ, R41 ;  /* 0x000000ffff617224 */ /* 0x000fe400078e0029 */
[----:B------:R-:W3:Y:S01]  /*6ca0*/  LDSM.16.MT88.4 R40, [R205+0x11800] ;  /* 0x01180000cd28783b */ /* 0x000ee20000004200 */
[----:B------:R-:W-:Y:S01]  /*6cb0*/  MOV R79, R99 ;  /* 0x00000063004f7202 */ /* 0x000fe20000000f00 */
[----:B------:R-:W-:Y:S01]  /*6cc0*/  IMAD.MOV.U32 R167, RZ, RZ, R10 ;  /* 0x000000ffffa77224 */ /* 0x000fe200078e000a */
[----:B------:R-:W-:Y:S01]  /*6cd0*/  MOV R99, R162 ;  /* 0x000000a200637202 */ /* 0x000fe20000000f00 */
[----:B------:R-:W-:Y:S01]  /*6ce0*/  IMAD.MOV.U32 R162, RZ, RZ, R146 ;  /* 0x000000ffffa27224 */ /* 0x000fe200078e0092 */
[----:B------:R-:W-:-:S02]  /*6cf0*/  MOV R146, R150 ;  /* 0x0000009600927202 */ /* 0x000fc40000000f00 */
[----:B------:R2:W-:Y:S01]  /*6d00*/  MUFU.EX2 R150, R0 ;  /* 0x0000000000967308 */ /* 0x0005e20000000800 */
[----:B------:R-:W-:Y:S01]  /*6d10*/  IMAD.MOV.U32 R80, RZ, RZ, R88 ;  /* 0x000000ffff507224 */ /* 0x000fe200078e0058 */
[----:B------:R-:W-:Y:S01]  /*6d20*/  MOV R81, R89 ;  /* 0x0000005900517202 */ /* 0x000fe20000000f00 */
[----:B------:R-:W-:Y:S01]  /*6d30*/  IMAD.MOV.U32 R82, RZ, RZ, R90 ;  /* 0x000000ffff527224 */ /* 0x000fe200078e005a */
[----:B------:R-:W-:Y:S01]  /*6d40*/  MOV R89, R165 ;  /* 0x000000a500597202 */ /* 0x000fe20000000f00 */
[----:B------:R-:W-:Y:S02]  /*6d50*/  IMAD.MOV.U32 R88, RZ, RZ, R164 ;  /* 0x000000ffff587224 */ /* 0x000fe400078e00a4 */
[--C-:B--2---:R-:W-:Y:S02]  /*6d60*/  FFMA.FTZ R0, R149, c[0x0][0x23c], -R2.reuse ;  /* 0x00008f0095007a23 */ /* 0x104fe40000010802 */
[----:B------:R-:W-:Y:S02]  /*6d70*/  FFMA.FTZ R2, R167, c[0x0][0x23c], -R2 ;  /* 0x00008f00a7027a23 */ /* 0x000fe40000010802 */
[----:B------:R-:W-:Y:S01]  /*6d80*/  MUFU.EX2 R149, R0 ;  /* 0x0000000000957308 */ /* 0x000fe20000000800 */
[----:B------:R-:W-:-:S07]  /*6d90*/  IMAD.MOV.U32 R90, RZ, RZ, R166 ;  /* 0x000000ffff5a7224 */ /* 0x000fce00078e00a6 */
[----:B------:R-:W2:Y:S01]  /*6da0*/  MUFU.EX2 R244, R2 ;  /* 0x0000000200f47308 */ /* 0x000ea20000000800 */
[C---:B------:R-:W-:Y:S07]  /*6db0*/  HMMA.16816.F32.BF16 R164, R4.reuse, R12, R92 ;  /* 0x0000000c04a4723c */ /* 0x040fee000004185c */
        /* <DEDUP_REMOVED lines=8> */
[----:B------:R-:W-:Y:S01]  /*6e40*/  MOV R79, R89 ;  /* 0x00000059004f7202 */ /* 0x000fe20000000f00 */
[----:B------:R-:W-:Y:S01]  /*6e50*/  IMAD.MOV.U32 R88, RZ, RZ, R90 ;  /* 0x000000ffff587224 */ /* 0x000fe200078e005a */
[----:B------:R-:W-:-:S02]  /*6e60*/  MOV R89, R91 ;  /* 0x0000005b00597202 */ /* 0x000fc40000000f00 */
[----:B------:R-:W-:Y:S01]  /*6e70*/  HMMA.16816.F32.BF16 R32, R4, R34, R60 ;  /* 0x000000220420723c */ /* 0x000fe2000004183c */
[----:B------:R-:W-:Y:S01]  /*6e80*/  IMAD.MOV.U32 R90, RZ, RZ, R96 ;  /* 0x000000ffff5a7224 */ /* 0x000fe200078e0060 */
[----:B------:R-:W-:Y:S01]  /*6e90*/  MOV R91, R97 ;  /* 0x00000061005b7202 */ /* 0x000fe20000000f00 */
[----:B------:R-:W-:Y:S01]  /*6ea0*/  IMAD.MOV.U32 R96, RZ, RZ, R99 ;  /* 0x000000ffff607224 */ /* 0x000fe200078e0063 */
[----:B------:R-:W-:-:S04]  /*6eb0*/  MOV R97, R162 ;  /* 0x000000a200617202 */ /* 0x000fc80000000f00 */
[----:B------:R-:W-:Y:S01]  /*6ec0*/  HMMA.16816.F32.BF16 R20, R4, R22, R72 ;  /* 0x000000160414723c */ /* 0x000fe20000041848 */
[----:B------:R-:W-:Y:S01]  /*6ed0*/  IMAD.MOV.U32 R162, RZ, RZ, R146 ;  /* 0x000000ffffa27224 */ /* 0x000fe200078e0092 */
[----:B----4-:R-:W-:Y:S01]  /*6ee0*/  F2FP.BF16.PACK_AB R146, R171, R231 ;  /* 0x000000e7ab92723e */ /* 0x010fe200000010ff */
[----:B------:R-:W-:-:S05]  /*6ef0*/  IMAD.MOV.U32 R99, RZ, RZ, R147 ;  /* 0x000000ffff637224 */ /* 0x000fca00078e0093 */
[----:B------:R-:W-:Y:S01]  /*6f00*/  HMMA.16816.F32.BF16 R12, R4, R14, R84 ;  /* 0x0000000e040c723c */ /* 0x000fe20000041854 */
[----:B--2---:R-:W-:Y:S01]  /*6f10*/  F2FP.BF16.PACK_AB R147, R244, R149 ;  /* 0x00000095f493723e */ /* 0x004fe200000010ff */
[----:B------:R-:W-:Y:S01]  /*6f20*/  IMAD.MOV.U32 R93, RZ, RZ, R80 ;  /* 0x000000ffff5d7224 */ /* 0x000fe200078e0050 */
[----:B------:R-:W-:Y:S01]  /*6f30*/  MOV R92, R81 ;  /* 0x00000051005c7202 */ /* 0x000fe20000000f00 */
[----:B------:R-:W-:Y:S01]  /*6f40*/  IMAD.MOV.U32 R68, RZ, RZ, R82 ;  /* 0x000000ffff447224 */ /* 0x000fe200078e0052 */
[----:B------:R-:W-:Y:S01]  /*6f50*/  MOV R69, R83 ;  /* 0x0000005300457202 */ /* 0x000fe20000000f00 */
[----:B------:R-:W-:Y:S01]  /*6f60*/  LDSM.16.MT88.4 R72, [R205+0x13800] ;  /* 0x01380000cd48783b */ /* 0x000fe20000004200 */
[----:B------:R-:W-:Y:S02]  /*6f70*/  MOV R4, R145 ;  /* 0x0000009100047202 */ /* 0x000fe40000000f00 */
[----:B------:R-:W-:Y:S01]  /*6f80*/  MOV R85, R144 ;  /* 0x0000009000557202 */ /* 0x000fe20000000f00 */
[----:B------:R-:W2:Y:S01]  /*6f90*/  LDSM.16.MT88.4 R80, [R207+0x13800] ;  /* 0x01380000cf50783b */ /* 0x000ea20000004200 */
[----:B------:R-:W-:-:S02]  /*6fa0*/  F2FP.BF16.PACK_AB R145, R150, R170 ;  /* 0x000000aa9691723e */ /* 0x000fc400000010ff */
[----:B------:R-:W-:Y:S01]  /*6fb0*/  F2FP.BF16.PACK_AB R144, R4, R85 ;  /* 0x000000550490723e */ /* 0x000fe200000010ff */
[----:B------:R-:W-:Y:S01]  /*6fc0*/  IMAD.MOV.U32 R86, RZ, RZ, R88 ;  /* 0x000000ffff567224 */ /* 0x000fe200078e0058 */
[----:B------:R-:W-:Y:S02]  /*6fd0*/  MOV R87, R89 ;  /* 0x0000005900577202 */ /* 0x000fe40000000f00 */
[----:B------:R-:W-:-:S03]  /*6fe0*/  MOV R0, R91 ;  /* 0x0000005b00007202 */ /* 0x000fc60000000f00 */
[C---:B------:R-:W-:Y:S07]  /*6ff0*/  HMMA.16816.F32.BF16 R44, R144.reuse, R48, R108 ;  /* 0x00000030902c723c */ /* 0x040fee000004186c */
[----:B------:R-:W-:Y:S01]  /*7000*/  IMAD.MOV.U32 R111, RZ, RZ, R90 ;  /* 0x000000ffff6f7224 */ /* 0x000fe200078e005a */
[----:B-1----:R-:W-:Y:S01]  /*7010*/  HMMA.16816.F32.BF16 R152, R144, R156, R152 ;  /* 0x0000009c9098723c */ /* 0x002fe20000041898 */
[----:B------:R-:W1:Y:S01]  /*7020*/  LDSM.16.MT88.4 R88, [R206+0x13800] ;  /* 0x01380000ce58783b */ /* 0x000e620000004200 */
[----:B------:R-:W-:Y:S01]  /*7030*/  IMAD.MOV.U32 R110, RZ, RZ, R96 ;  /* 0x000000ffff6e7224 */ /* 0x000fe200078e0060 */
[----:B------:R-:W-:Y:S01]  /*7040*/  MOV R109, R97 ;  /* 0x00000061006d7202 */ /* 0x000fe20000000f00 */
[----:B------:R-:W-:-:S04]  /*7050*/  IMAD.MOV.U32 R108, RZ, RZ, R98 ;  /* 0x000000ffff6c7224 */ /* 0x000fc800078e0062 */
[C---:B------:R-:W-:Y:S07]  /*7060*/  HMMA.16816.F32.BF16 R52, R144.reuse, R56, R116 ;  /* 0x000000389034723c */ /* 0x040fee0000041874 */
[----:B------:R-:W-:Y:S01]  /*7070*/  MOV R119, R99 ;  /* 0x0000006300777202 */ /* 0x000fe20000000f00 */
[C---:B------:R-:W-:Y:S01]  /*7080*/  HMMA.16816.F32.BF16 R156, R144.reuse, R158, R36 ;  /* 0x0000009e909c723c */ /* 0x040fe20000041824 */
[----:B------:R-:W4:Y:S07]  /*7090*/  LDSM.16.MT88.4 R96, [R204+0x15800] ;  /* 0x01580000cc60783b */ /* 0x000f2e0000004200 */
[C---:B---3--:R-:W-:Y:S08]  /*70a0*/  HMMA.16816.F32.BF16 R36, R144.reuse, R40, R100 ;  /* 0x000000289024723c */ /* 0x048ff00000041864 */
[----:B------:R-:W-:Y:S01]  /*70b0*/  HMMA.16816.F32.BF16 R40, R144, R42, R104 ;  /* 0x0000002a9028723c */ /* 0x000fe20000041868 */
[----:B------:R-:W3:Y:S01]  /*70c0*/  LDSM.16.MT88.4 R104, [R205+0x15800] ;  /* 0x01580000cd68783b */ /* 0x000ee20000004200 */
[----:B------:R-:W-:Y:S01]  /*70d0*/  IMAD.MOV.U32 R6, RZ, RZ, R76 ;  /* 0x000000ffff067224 */ /* 0x000fe200078e004c */
[----:B------:R-:W-:Y:S01]  /*70e0*/  MOV R7, R77 ;  /* 0x0000004d00077202 */ /* 0x000fe20000000f00 */
[----:B------:R-:W-:Y:S01]  /*70f0*/  IMAD.MOV.U32 R84, RZ, RZ, R78 ;  /* 0x000000ffff547224 */ /* 0x000fe200078e004e */
[----:B------:R-:W-:-:S02]  /*7100*/  MOV R2, R79 ;  /* 0x0000004f00027202 */ /* 0x000fc40000000f00 */
[----:B------:R-:W-:Y:S01]  /*7110*/  MOV R5, R71 ;  /* 0x0000004700057202 */ /* 0x000fe20000000f00 */
[----:B--2---:R-:W-:Y:S01]  /*7120*/  HMMA.16816.F32.BF16 R76, R144, R80, R240 ;  /* 0x00000050904c723c */ /* 0x004fe200000418f0 */
[----:B------:R-:W-:Y:S01]  /*7130*/  IMAD.MOV.U32 R102, RZ, RZ, R68 ;  /* 0x000000ffff667224 */ /* 0x000fe200078e0044 */
[----:B------:R-:W-:Y:S01]  /*7140*/  MOV R101, R69 ;  /* 0x0000004500657202 */ /* 0x000fe20000000f00 */
[----:B------:R-:W-:Y:S01]  /*7150*/  IMAD.MOV.U32 R100, RZ, RZ, R70 ;  /* 0x000000ffff647224 */ /* 0x000fe200078e0046 */
[----:B------:R-:W-:-:S03]  /*7160*/  MOV R103, R5 ;  /* 0x0000000500677202 */ /* 0x000fc60000000f00 */
[----:B------:R-:W-:Y:S01]  /*7170*/  IMAD.MOV.U32 R243, RZ, RZ, R4 ;  /* 0x000000fffff37224 */ /* 0x000fe200078e0004 */
[----:B------:R-:W-:Y:S01]  /*7180*/  MOV R242, R85 ;  /* 0x0000005500f27202 */ /* 0x000fe20000000f00 */
[----:B------:R-:W-:Y:S01]  /*7190*/  IMAD.MOV.U32 R4, RZ, RZ, R6 ;  /* 0x000000ffff047224 */ /* 0x000fe200078e0006 */
[----:B------:R-:W-:Y:S01]  /*71a0*/  MOV R241, R86 ;  /* 0x0000005600f17202 */ /* 0x000fe20000000f00 */
[----:B------:R-:W-:Y:S02]  /*71b0*/  IMAD.MOV.U32 R6, RZ, RZ, R84 ;  /* 0x000000ffff067224 */ /* 0x000fe400078e0054 */
[----:B------:R-:W-:Y:S01]  /*71c0*/  IMAD.MOV.U32 R240, RZ, RZ, R87 ;  /* 0x000000fffff07224 */ /* 0x000fe200078e0057 */
[----:B------:R-:W-:Y:S01]  /*71d0*/  MOV R5, R7 ;  /* 0x0000000700057202 */ /* 0x000fe20000000f00 */
[----:B-1----:R-:W-:Y:S01]  /*71e0*/  HMMA.16816.F32.BF16 R84, R144, R88, R236 ;  /* 0x000000589054723c */ /* 0x002fe200000418ec */
[----:B------:R-:W-:Y:S01]  /*71f0*/  MOV R7, R2 ;  /* 0x0000000200077202 */ /* 0x000fe20000000f00 */
[----:B------:R-:W-:-:S06]  /*7200*/  IMAD.MOV.U32 R2, RZ, RZ, R163 ;  /* 0x000000ffff027224 */ /* 0x000fcc00078e00a3 */
[----:B------:R-:W-:Y:S01]  /*7210*/  HMMA.16816.F32.BF16 R88, R144, R90, R200 ;  /* 0x0000005a9058723c */ /* 0x000fe200000418c8 */
[----:B------:R-:W-:Y:S01]  /*7220*/  IMAD.MOV.U32 R238, RZ, RZ, R100 ;  /* 0x000000ffffee7224 */ /* 0x000fe200078e0064 */
[----:B------:R-:W-:Y:S02]  /*7230*/  MOV R237, R101 ;  /* 0x0000006500ed7202 */ /* 0x000fe40000000f00 */
[----:B------:R-:W-:-:S03]  /*7240*/  MOV R236, R102 ;  /* 0x0000006600ec7202 */ /* 0x000fc60000000f00 */
[----:B------:R-:W-:Y:S01]  /*7250*/  IMAD.MOV.U32 R200, RZ, RZ, R92 ;  /* 0x000000ffffc87224 */ /* 0x000fe200078e005c */
[----:B------:R-:W-:Y:S01]  /*7260*/  MOV R201, R93 ;  /* 0x0000005d00c97202 */ /* 0x000fe20000000f00 */
[----:B------:R-:W-:Y:S01]  /*7270*/  IMAD.MOV.U32 R203, RZ, RZ, R95 ;  /* 0x000000ffffcb7224 */ /* 0x000fe200078e005f */
[----:B------:R-:W-:Y:S01]  /*7280*/  MOV R202, R94 ;  /* 0x0000005e00ca7202 */ /* 0x000fe20000000f00 */
[C---:B------:R-:W-:Y:S08]  /*7290*/  HMMA.16816.F32.BF16 R80, R144.reuse, R82, R232 ;  /* 0x000000529050723c */ /* 0x040ff000000418e8 */
[----:B----4-:R-:W-:Y:S01]  /*72a0*/  HMMA.16816.F32.BF16 R92, R144, R96, R196 ;  /* 0x00000060905c723c */ /* 0x010fe200000418c4 */
[----:B------:R-:W-:-:S02]  /*72b0*/  MOV R235, R0 ;  /* 0x0000000000eb7202 */ /* 0x000fc40000000f00 */
[----:B------:R-:W-:-:S04]  /*72c0*/  MOV R0, R162 ;  /* 0x000000a200007202 */ /* 0x000fc80000000f00 */
[----:B------:R-:W-:Y:S02]  /*72d0*/  MOV R196, R103 ;  /* 0x0000006700c47202 */ /* 0x000fe40000000f00 */
[----:B---3--:R-:W-:Y:S01]  /*72e0*/  HMMA.16816.F32.BF16 R100, R144, R104, R192 ;  /* 0x000000689064723c */ /* 0x008fe200000418c0 */
[----:B------:R-:W-:Y:S01]  /*72f0*/  MOV R197, R4 ;  /* 0x0000000400c57202 */ /* 0x000fe20000000f00 */
[----:B------:R-:W-:-:S05]  /*7300*/  IMAD.MOV.U32 R198, RZ, RZ, R5 ;  /* 0x000000ffffc67224 */ /* 0x000fca00078e0005 */
[----:B------:R-:W-:Y:S01]  /*7310*/  MOV R195, R7 ;  /* 0x0000000700c37202 */ /* 0x000fe20000000f00 */
[----:B------:R-:W-:Y:S01]  /*7320*/  FADD.FTZ R0, R0, R196 ;  /* 0x000000c400007221 */ /* 0x000fe20000010000 */
[----:B------:R-:W-:Y:S03]  /*7330*/  HMMA.16816.F32.BF16 R68, R144, R72, R132 ;  /* 0x000000489044723c */ /* 0x000fe60000041884 */
[----:B------:R-:W-:Y:S02]  /*7340*/  FADD.FTZ R2, R2, R195 ;  /* 0x000000c302027221 */ /* 0x000fe40000010000 */
[----:B------:R-:W-:-:S03]  /*7350*/  FADD.FTZ R0, R198, R0 ;  /* 0x00000000c6007221 */ /* 0x000fc60000010000 */
[----:B------:R-:W-:Y:S01]  /*7360*/  HMMA.16816.F32.BF16 R72, R144, R74, R136 ;  /* 0x0000004a9048723c */ /* 0x000fe20000041888 */
[----:B------:R-:W-:-:S06]  /*7370*/  FADD.FTZ R2, R197, R2 ;  /* 0x00000002c5027221 */ /* 0x000fcc0000010000 */
[----:B------:R-:W-:Y:S01]  /*7380*/  MOV R136, R108 ;  /* 0x0000006c00887202 */ /* 0x000fe20000000f00 */
[----:B------:R-:W-:Y:S01]  /*7390*/  IMAD.MOV.U32 R137, RZ, RZ, R109 ;  /* 0x000000ffff897224 */ /* 0x000fe200078e006d */
[----:B------:R-:W-:Y:S02]  /*73a0*/  MOV R138, R110 ;  /* 0x0000006e008a7202 */ /* 0x000fe40000000f00 */
[----:B------:R-:W-:Y:S01]  /*73b0*/  MOV R139, R111 ;  /* 0x0000006f008b7202 */ /* 0x000fe20000000f00 */
[----:B------:R-:W-:Y:S01]  /*73c0*/  FADD.FTZ R2, R136, R2 ;  /* 0x0000000288027221 */ /* 0x000fe20000010000 */
[----:B------:R-:W-:Y:S01]  /*73d0*/  HMMA.16816.F32.BF16 R60, R144, R64, R124 ;  /* 0x00000040903c723c */ /* 0x000fe2000004187c */
[----:B------:R-:W-:Y:S01]  /*73e0*/  FADD.FTZ R0, R137, R0 ;  /* 0x0000000089007221 */ /* 0x000fe20000010000 */
[----:B------:R-:W-:Y:S01]  /*73f0*/  MOV R233, R161 ;  /* 0x000000a100e97202 */ /* 0x000fe20000000f00 */
[----:B------:R-:W-:Y:S01]  /*7400*/  IMAD.MOV.U32 R234, RZ, RZ, R160 ;  /* 0x000000ffffea7224 */ /* 0x000fe200078e00a0 */
[----:B------:R-:W-:Y:S01]  /*7410*/  MOV R199, R6 ;  /* 0x0000000600c77202 */ /* 0x000fe20000000f00 */
[----:B------:R-:W-:Y:S01]  /*7420*/  LDSM.16.MT88.4 R160, [R205+0x17800] ;  /* 0x01780000cda0783b */ /* 0x000fe20000004200 */
[----:B------:R-:W-:-:S02]  /*7430*/  FADD.FTZ R2, R138, R2 ;  /* 0x000000028a027221 */ /* 0x000fc40000010000 */
[----:B------:R-:W-:Y:S01]  /*7440*/  HMMA.16816.F32.BF16 R48, R144, R50, R112 ;  /* 0x000000329030723c */ /* 0x000fe20000041870 */
[----:B------:R-:W1:Y:S01]  /*7450*/  LDSM.16.MT88.4 R112, [R207+0x15800] ;  /* 0x01580000cf70783b */ /* 0x000e620000004200 */
[----:B------:R-:W-:-:S03]  /*7460*/  FADD.FTZ R0, R139, R0 ;  /* 0x000000008b007221 */ /* 0x000fc60000010000 */
[----:B------:R-:W-:Y:S03]  /*7470*/  LDSM.16.MT88.4 R4, [R206+0x17800] ;  /* 0x01780000ce04783b */ /* 0x000fe60000004200 */
[----:B------:R-:W-:Y:S01]  /*7480*/  HMMA.16816.F32.BF16 R56, R144, R58, R120 ;  /* 0x0000003a9038723c */ /* 0x000fe20000041878 */
[----:B------:R-:W2:Y:S01]  /*7490*/  LDSM.16.MT88.4 R120, [R206+0x15800] ;  /* 0x01580000ce78783b */ /* 0x000ea20000004200 */
[----:B------:R-:W-:-:S06]  /*74a0*/  FADD.FTZ R2, R199, R2 ;  /* 0x00000002c7027221 */ /* 0x000fcc0000010000 */
[----:B------:R-:W-:Y:S01]  /*74b0*/  HMMA.16816.F32.BF16 R64, R144, R66, R128 ;  /* 0x000000429040723c */ /* 0x000fe20000041880 */
[----:B------:R-:W3:Y:S01]  /*74c0*/  LDSM.16.MT88.4 R128, [R204+0x17800] ;  /* 0x01780000cc80783b */ /* 0x000ee20000004200 */
[----:B------:R-:W-:-:S06]  /*74d0*/  FADD.FTZ R0, R200, R0 ;  /* 0x00000000c8007221 */ /* 0x000fcc0000010000 */
[----:B------:R-:W-:Y:S01]  /*74e0*/  HMMA.16816.F32.BF16 R96, R144, R98, R140 ;  /* 0x000000629060723c */ /* 0x000fe2000004188c */
[----:B------:R-:W4:Y:S01]  /*74f0*/  LDSM.16.MT88.4 R140, [R207+0x17800] ;  /* 0x01780000cf8c783b */ /* 0x000f220000004200 */
[----:B------:R-:W-:Y:S02]  /*7500*/  FADD.FTZ R2, R201, R2 ;  /* 0x00000002c9027221 */ /* 0x000fe40000010000 */
[----:B------:R-:W-:Y:S02]  /*7510*/  FADD.FTZ R0, R202, R0 ;  /* 0x00000000ca007221 */ /* 0x000fe40000010000 */
[----:B------:R-:W-:Y:S02]  /*7520*/  FADD.FTZ R2, R203, R2 ;  /* 0x00000002cb027221 */ /* 0x000fe40000010000 */
[----:B------:R-:W-:Y:S01]  /*7530*/  FADD.FTZ R0, R236, R0 ;  /* 0x00000000ec007221 */ /* 0x000fe20000010000 */
[----:B------:R-:W-:Y:S01]  /*7540*/  MOV R239, R119 ;  /* 0x0000007700ef7202 */ /* 0x000fe20000000f00 */
[----:B------:R-:W-:-:S02]  /*7550*/  FADD.FTZ R2, R237, R2 ;  /* 0x00000002ed027221 */ /* 0x000fc40000010000 */
[----:B------:R-:W-:Y:S02]  /*7560*/  FADD.FTZ R0, R238, R0 ;  /* 0x00000000ee007221 */ /* 0x000fe40000010000 */
[----:B------:R-:W-:Y:S02]  /*7570*/  FADD.FTZ R2, R239, R2 ;  /* 0x00000002ef027221 */ /* 0x000fe40000010000 */
[----:B------:R-:W-:Y:S02]  /*7580*/  FADD.FTZ R0, R233, R0 ;  /* 0x00000000e9007221 */ /* 0x000fe40000010000 */
[----:B------:R-:W-:Y:S02]  /*7590*/  FADD.FTZ R2, R234, R2 ;  /* 0x00000002ea027221 */ /* 0x000fe40000010000 */
[----:B------:R-:W-:Y:S02]  /*75a0*/  FADD.FTZ R0, R235, R0 ;  /* 0x00000000eb007221 */ /* 0x000fe40000010000 */
[----:B------:R-:W-:-:S02]  /*75b0*/  FADD.FTZ R2, R240, R2 ;  /* 0x00000002f0027221 */ /* 0x000fc40000010000 */
[----:B------:R-:W-:Y:S02]  /*75c0*/  FADD.FTZ R0, R241, R0 ;  /* 0x00000000f1007221 */ /* 0x000fe40000010000 */
[----:B------:R-:W-:Y:S02]  /*75d0*/  FADD.FTZ R2, R242, R2 ;  /* 0x00000002f2027221 */ /* 0x000fe40000010000 */
[----:B------:R-:W-:Y:S02]  /*75e0*/  FADD.FTZ R0, R170, R0 ;  /* 0x00000000aa007221 */ /* 0x000fe40000010000 */
[----:B------:R-:W-:Y:S02]  /*75f0*/  FADD.FTZ R243, R243, R2 ;  /* 0x00000002f3f37221 */ /* 0x000fe40000010000 */
[----:B------:R-:W-:Y:S01]  /*7600*/  FADD.FTZ R0, R150, R0 ;  /* 0x0000000096007221 */ /* 0x000fe20000010000 */
[----:B-1----:R-:W-:Y:S01]  /*7610*/  HMMA.16816.F32.BF16 R108, R144, R112, R184 ;  /* 0x00000070906c723c */ /* 0x002fe200000418b8 */
[----:B------:R-:W-:-:S02]  /*7620*/  FADD.FTZ R243, R231, R243 ;  /* 0x000000f3e7f37221 */ /* 0x000fc40000010000 */
[----:B------:R-:W-:-:S05]  /*7630*/  FADD.FTZ R0, R149, R0 ;  /* 0x0000000095007221 */ /* 0x000fca0000010000 */
[----:B--2---:R-:W-:Y:S01]  /*7640*/  HMMA.16816.F32.BF16 R116, R144, R120, R176 ;  /* 0x000000789074723c */ /* 0x004fe200000418b0 */
[----:B------:R-:W-:Y:S02]  /*7650*/  FADD.FTZ R243, R171, R243 ;  /* 0x000000f3abf37221 */ /* 0x000fe40000010000 */
[----:B------:R-:W-:-:S05]  /*7660*/  FADD.FTZ R244, R244, R0 ;  /* 0x00000000f4f47221 */ /* 0x000fca0000010000 */
[C---:B---3--:R-:W-:Y:S08]  /*7670*/  HMMA.16816.F32.BF16 R124, R144.reuse, R128, R24 ;  /* 0x00000080907c723c */ /* 0x048ff00000041818 */
[C---:B------:R-:W-:Y:S08]  /*7680*/  HMMA.16816.F32.BF16 R132, R144.reuse, R160, R16 ;  /* 0x000000a09084723c */ /* 0x040ff00000041810 */
[C---:B----4-:R-:W-:Y:S08]  /*7690*/  HMMA.16816.F32.BF16 R136, R144.reuse, R140, R8 ;  /* 0x0000008c9088723c */ /* 0x050ff00000041808 */
[C---:B------:R-:W-:Y:S08]  /*76a0*/  HMMA.16816.F32.BF16 R104, R144.reuse, R106, R188 ;  /* 0x0000006a9068723c */ /* 0x040ff000000418bc */
[C---:B------:R-:W-:Y:S08]  /*76b0*/  HMMA.16816.F32.BF16 R112, R144.reuse, R114, R180 ;  /* 0x000000729070723c */ /* 0x040ff000000418b4 */
[C---:B------:R-:W-:Y:S08]  /*76c0*/  HMMA.16816.F32.BF16 R120, R144.reuse, R122, R172 ;  /* 0x0000007a9078723c */ /* 0x040ff000000418ac */
[C---:B------:R-:W-:Y:S08]  /*76d0*/  HMMA.16816.F32.BF16 R128, R144.reuse, R130, R32 ;  /* 0x000000829080723c */ /* 0x040ff00000041820 */
[C---:B------:R-:W-:Y:S08]  /*76e0*/  HMMA.16816.F32.BF16 R160, R144.reuse, R162, R28 ;  /* 0x000000a290a0723c */ /* 0x040ff0000004181c */
[C---:B------:R-:W-:Y:S08]  /*76f0*/  HMMA.16816.F32.BF16 R140, R144.reuse, R142, R20 ;  /* 0x0000008e908c723c */ /* 0x040ff00000041814 */
[C---:B------:R-:W-:Y:S08]  /*7700*/  HMMA.16816.F32.BF16 R164, R144.reuse, R4, R164 ;  /* 0x0000000490a4723c */ /* 0x040ff000000418a4 */
[----:B------:R-:W-:Y:S01]  /*7710*/  HMMA.16816.F32.BF16 R144, R144, R6, R12 ;  /* 0x000000069090723c */ /* 0x000fe2000004180c */
[----:B------:R-:W-:Y:S07]  /*7720*/  @!P0 BRA `(.L_x_59) ;  /* 0x0000403000008947 */ /* 0x000fee0003800000 */
[----:B------:R-:W-:Y:S01]  /*7730*/  IMAD.U32 R6, RZ, RZ, UR21 ;  /* 0x00000015ff067e24 */ /* 0x000fe2000f8e00ff */
[----:B-----5:R-:W-:Y:S01]  /*7740*/  SHF.R.S32.HI R233, RZ, 0x1f, R168 ;  /* 0x0000001fffe97819 */ /* 0x020fe200000114a8 */
[----:B------:R-:W-:Y:S01]  /*7750*/  IMAD.U32 R4, RZ, RZ, UR21 ;  /* 0x00000015ff047e24 */ /* 0x000fe2000f8e00ff */
[----:B------:R-:W-:Y:S01]  /*7760*/  IADD3 R238, P2, R168, 0x10, RZ ;  /* 0x00000010a8ee7810 */ /* 0x000fe20007f5e0ff */
[--C-:B------:R-:W-:Y:S01]  /*7770*/  IMAD.WIDE.U32 R6, R6, c[0x0][0x1b0], R246.reuse ;  /* 0x00006c0006067a25 */ /* 0x100fe200078e00f6 */
[----:B------:R-:W-:Y:S01]  /*7780*/  ISETP.GE.AND P6, PT, R246, c[0x0][0x220], PT ;  /* 0x00008800f6007a0c */ /* 0x000fe20003fc6270 */
[----:B------:R-:W-:Y:S01]  /*7790*/  ULDC.64 UR4, c[0x0][0x1a0] ;  /* 0x0000680000047ab9 */ /* 0x000fe20000000a00 */
[----:B------:R-:W-:Y:S01]  /*77a0*/  ISETP.GE.AND P5, PT, R250, c[0x0][0x220], PT ;  /* 0x00008800fa007a0c */ /* 0x000fe20003fa6270 */
[----:B------:R-:W-:Y:S01]  /*77b0*/  IMAD.WIDE.U32 R4, R4, c[0x0][0x1b8], R246 ;  /* 0x00006e0004047a25 */ /* 0x000fe200078e00f6 */
[----:B------:R-:W-:Y:S01]  /*77c0*/  IADD3 R241, P1, R6, UR24, RZ ;  /* 0x0000001806f17c10 */ /* 0x000fe2000ff3e0ff */
[----:B------:R-:W-:Y:S01]  /*77d0*/  ULEA.HI.SX32 UR12, UR8, 0xfffffffe, 0x1a ;  /* 0xfffffffe080c7891 */ /* 0x000fe2000f8fd23f */
[----:B------:R-:W-:Y:S01]  /*77e0*/  ISETP.GE.AND P4, PT, R245, c[0x0][0x220], PT ;  /* 0x00008800f5007a0c */ /* 0x000fe20003f86270 */
[----:B------:R-:W-:Y:S01]  /*77f0*/  IMAD.U32 R2, RZ, RZ, UR22 ;  /* 0x00000016ff027e24 */ /* 0x000fe2000f8e00ff */
[----:B------:R-:W-:Y:S01]  /*7800*/  IADD3 R231, P0, R4, UR28, RZ ;  /* 0x0000001c04e77c10 */ /* 0x000fe2000ff1e0ff */
[----:B------:R-:W-:Y:S01]  /*7810*/  IMAD.U32 R0, RZ, RZ, UR26 ;  /* 0x0000001aff007e24 */ /* 0x000fe2000f8e00ff */
[----:B------:R-:W-:Y:S01]  /*7820*/  ISETP.GE.AND P3, PT, R251, c[0x0][0x220], PT ;  /* 0x00008800fb007a0c */ /* 0x000fe20003f66270 */
[----:B------:R-:W-:Y:S01]  /*7830*/  IMAD.MOV.U32 R150, RZ, RZ, R3 ;  /* 0x000000ffff967224 */ /* 0x000fe200078e0003 */
[----:B------:R-:W-:Y:S01]  /*7840*/  IADD3.X R2, R2, UR11, R7, P1, !PT ;  /* 0x0000000b02027c10 */ /* 0x000fe20008ffe407 */
[----:B------:R-:W-:Y:S01]  /*7850*/  IMAD.MOV.U32 R149, RZ, RZ, R148 ;  /* 0x000000ffff957224 */ /* 0x000fe200078e0094 */
[----:B------:R-:W-:Y:S01]  /*7860*/  IADD3.X R4, R0, UR7, R5, P0, !PT ;  /* 0x0000000700047c10 */ /* 0x000fe200087fe405 */
[----:B------:R-:W-:Y:S01]  /*7870*/  IMAD.X R239, RZ, RZ, R233, P2 ;  /* 0x000000ffffef7224 */ /* 0x000fe200010e06e9 */
[----:B------:R-:W-:Y:S01]  /*7880*/  LEA R242, P1, R241, c[0x0][0x168], 0x1 ;  /* 0x00005a00f1f27a11 */ /* 0x000fe200078208ff */
[----:B------:R-:W-:Y:S01]  /*7890*/  IMAD.MOV.U32 R232, RZ, RZ, R168 ;  /* 0x000000ffffe87224 */ /* 0x000fe200078e00a8 */
[----:B------:R-:W-:Y:S01]  /*78a0*/  LEA R240, P0, R231, c[0x0][0x170], 0x1 ;  /* 0x00005c00e7f07a11 */ /* 0x000fe200078008ff */
[----:B------:R-:W-:Y:S01]  /*78b0*/  ULEA.HI.SX32 UR8, UR8, 0xfffffffd, 0x1a ;  /* 0xfffffffd08087891 */ /* 0x000fe2000f8fd23f */
[----:B------:R-:W-:Y:S01]  /*78c0*/  LEA.HI.X R241, R241, c[0x0][0x16c], R2, 0x1, P1 ;  /* 0x00005b00f1f17a11 */ /* 0x000fe200008f0c02 */
[----:B------:R-:W-:Y:S01]  /*78d0*/  USHF.L.U64.HI UR11, UR4, 0x4, UR5 ;  /* 0x00000004040b7899 */ /* 0x000fe20008010205 */
[----:B------:R-:W-:Y:S01]  /*78e0*/  LEA.HI.X R231, R231, c[0x0][0x174], R4, 0x1, P0 ;  /* 0x00005d00e7e77a11 */ /* 0x000fe200000f0c04 */
[----:B------:R-:W-:Y:S01]  /*78f0*/  USHF.L.U32 UR14, UR4, 0x4, URZ ;  /* 0x00000004040e7899 */ /* 0x000fe2000800063f */
[C---:B------:R-:W-:Y:S01]  /*7900*/  IADD3 R236, P1, R168.reuse, 0x20, RZ ;  /* 0x00000020a8ec7810 */ /* 0x040fe20007f3e0ff */
[----:B------:R-:W-:Y:S01]  /*7910*/  UMOV UR15, URZ ;  /* 0x0000003f000f7c82 */ /* 0x000fe20008000000 */
[----:B------:R-:W-:-:S03]  /*7920*/  IADD3 R234, P0, R168, 0x30, RZ ;  /* 0x00000030a8ea7810 */ /* 0x000fc60007f1e0ff */
[--C-:B------:R-:W-:Y:S02]  /*7930*/  IMAD.X R237, RZ, RZ, R233.reuse, P1 ;  /* 0x000000ffffed7224 */ /* 0x100fe400008e06e9 */
[----:B------:R-:W-:Y:S01]  /*7940*/  IMAD.X R235, RZ, RZ, R233, P0 ;  /* 0x000000ffffeb7224 */ /* 0x000fe200000e06e9 */
[----:B------:R-:W-:Y:S05]  /*7950*/  BRA `(.L_x_60) ;  /* 0x000006d000007947 */ /* 0x000fea0003800000 */
.L_x_62:
[----:B------:R-:W2:Y:S01]  /*7960*/  LDL.64 R188, [R1+0x8] ;  /* 0x0000080001bc7983 */ /* 0x000ea20000100a00 */
[----:B------:R-:W-:Y:S02]  /*7970*/  UIADD3 UR20, UR12, -0x1, -UR15 ;  /* 0xffffffff0c147890 */ /* 0x000fe4000fffe80f */
[----:B------:R-:W-:Y:S01]  /*7980*/  ULDC.64 UR6, c[0x0][0x198] ;  /* 0x0000660000067ab9 */ /* 0x000fe20000000a00 */
[----:B------:R1:W-:Y:S01]  /*7990*/  @P6 STS.128 [R230+0x8000], RZ ;  /* 0x008000ffe6006388 */ /* 0x0003e20000000c00 */
[----:B------:R-:W-:Y:S02]  /*79a0*/  USHF.R.S32.HI UR17, URZ, 0x1f, UR20 ;  /* 0x0000001f3f117899 */ /* 0x000fe40008011414 */
[----:B------:R-:W-:Y:S02]  /*79b0*/  UIMAD.WIDE.U32 UR24, UR20, UR6, URZ ;  /* 0x00000006141872a5 */ /* 0x000fe4000f8e003f */
[----:B------:R-:W-:Y:S04]  /*79c0*/  UIMAD UR17, UR17, UR6, URZ ;  /* 0x00000006111172a4 */ /* 0x000fe8000f8e023f */
[----:B------:R-:W-:Y:S01]  /*79d0*/  UIMAD UR17, UR20, UR7, UR17 ;  /* 0x00000007141172a4 */ /* 0x000fe2000f8e0211 */
[----:B------:R-:W-:Y:S02]  /*79e0*/  IMAD.U32 R176, RZ, RZ, UR24 ;  /* 0x00000018ffb07e24 */ /* 0x000fe4000f8e00ff */
[----:B------:R-:W-:Y:S01]  /*79f0*/  IMAD.U32 R177, RZ, RZ, UR25 ;  /* 0x00000019ffb17e24 */ /* 0x000fe2000f8e00ff */
[----:B------:R-:W-:Y:S06]  /*7a00*/  UIADD3 UR17, UR25, UR17, URZ ;  /* 0x0000001119117290 */ /* 0x000fec000fffe03f */
[----:B------:R-:W-:Y:S01]  /*7a10*/  IMAD.U32 R0, RZ, RZ, UR17 ;  /* 0x00000011ff007e24 */ /* 0x000fe2000f8e00ff */
[C---:B--2---:R-:W-:Y:S04]  /*7a20*/  LEA R174, P2, R176.reuse, R188, 0x6 ;  /* 0x000000bcb0ae7211 */ /* 0x044fe800078430ff */
[----:B------:R-:W-:Y:S02]  /*7a30*/  LEA.HI.X R176, R176, R249, R0, 0x6, P2 ;  /* 0x000000f9b0b07211 */ /* 0x000fe400010f3400 */
[C---:B------:R-:W-:Y:S02]  /*7a40*/  @!P6 LEA R180, P2, R174.reuse, c[0x0][0x168], 0x1 ;  /* 0x00005a00aeb4ea11 */ /* 0x040fe400078408ff */
[C---:B------:R-:W-:Y:S02]  /*7a50*/  IADD3 R148, P1, R174.reuse, UR23, RZ ;  /* 0x00000017ae947c10 */ /* 0x040fe4000ff3e0ff */
[----:B------:R-:W-:Y:S02]  /*7a60*/  @!P6 LEA.HI.X R181, R174, c[0x0][0x16c], R176, 0x1, P2 ;  /* 0x00005b00aeb5ea11 */ /* 0x000fe400010f0cb0 */
[----:B------:R-:W-:Y:S02]  /*7a70*/  @!P6 LEA R178, P2, R148, c[0x0][0x168], 0x1 ;  /* 0x00005a0094b2ea11 */ /* 0x000fe400078408ff */
[----:B------:R-:W-:Y:S01]  /*7a80*/  IADD3.X R175, R176, UR9, RZ, P1, !PT ;  /* 0x00000009b0af7c10 */ /* 0x000fe20008ffe4ff */
[----:B------:R-:W-:Y:S01]  /*7a90*/  @!PT LDS RZ, [RZ] ;  /* 0x00000000fffff984 */ /* 0x000fe20000000800 */
[----:B------:R-:W-:Y:S01]  /*7aa0*/  @!PT LDS RZ, [RZ] ;  /* 0x00000000fffff984 */ /* 0x000fe20000000800 */
[----:B------:R-:W-:Y:S01]  /*7ab0*/  @!PT LDS RZ, [RZ] ;  /* 0x00000000fffff984 */ /* 0x000fe20000000800 */
[----:B------:R1:W-:Y:S01]  /*7ac0*/  @!P6 LDGSTS.E.BYPASS.LTC128B.128 [R230+0x8000], [R180.64] ;  /* 0x08000000b4e6efae */ /* 0x0003e2000b901d52 */
[C---:B------:R-:W-:Y:S02]  /*7ad0*/  IADD3 R0, P1, R148.reuse, UR23, RZ ;  /* 0x0000001794007c10 */ /* 0x040fe4000ff3e0ff */
[----:B------:R-:W-:Y:S01]  /*7ae0*/  @!P6 LEA.HI.X R179, R148, c[0x0][0x16c], R175, 0x1, P2 ;  /* 0x00005b0094b3ea11 */ /* 0x000fe200010f0caf */
[----:B------:R1:W-:Y:S01]  /*7af0*/  @P5 STS.128 [R230+0xa000], RZ ;  /* 0x00a000ffe6005388 */ /* 0x0003e20000000c00 */
[C---:B------:R-:W-:Y:S02]  /*7b00*/  @!P6 LEA R176, P2, R0.reuse, c[0x0][0x168], 0x1 ;  /* 0x00005a0000b0ea11 */ /* 0x040fe400078408ff */
[----:B------:R-:W-:Y:S01]  /*7b10*/  IADD3.X R177, R175, UR9, RZ, P1, !PT ;  /* 0x00000009afb17c10 */ /* 0x000fe20008ffe4ff */
[----:B------:R-:W-:Y:S01]  /*7b20*/  @!PT LDS RZ, [RZ] ;  /* 0x00000000fffff984 */ /* 0x000fe20000000800 */
[----:B------:R-:W-:Y:S01]  /*7b30*/  @!PT LDS RZ, [RZ] ;  /* 0x00000000fffff984 */ /* 0x000fe20000000800 */
[----:B------:R-:W-:Y:S01]  /*7b40*/  @!PT LDS RZ, [RZ] ;  /* 0x00000000fffff984 */ /* 0x000fe20000000800 */
[----:B------:R1:W-:Y:S01]  /*7b50*/  @!P5 LDGSTS.E.BYPASS.LTC128B.128 [R230+0xa000], [R172.64+0x80] ;  /* 0x0a000080ace6dfae */ /* 0x0003e2000b901d52 */
[C---:B------:R-:W-:Y:S03]  /*7b60*/  IADD3 R182, P1, R0.reuse, UR23, RZ ;  /* 0x0000001700b67c10 */ /* 0x040fe6000ff3e0ff */
[----:B------:R1:W-:Y:S01]  /*7b70*/  @P4 STS.128 [R230+0xc000], RZ ;  /* 0x00c000ffe6004388 */ /* 0x0003e20000000c00 */
[----:B------:R-:W-:Y:S02]  /*7b80*/  IADD3.X R148, R177, UR9, RZ, P1, !PT ;  /* 0x00000009b1947c10 */ /* 0x000fe40008ffe4ff */
[----:B------:R-:W-:Y:S01]  /*7b90*/  @!P6 LEA.HI.X R177, R0, c[0x0][0x16c], R177, 0x1, P2 ;  /* 0x00005b0000b1ea11 */ /* 0x000fe200010f0cb1 */
[----:B------:R-:W-:Y:S01]  /*7ba0*/  @!PT LDS RZ, [RZ] ;  /* 0x00000000fffff984 */ /* 0x000fe20000000800 */
[----:B------:R-:W-:Y:S01]  /*7bb0*/  @!PT LDS RZ, [RZ] ;  /* 0x00000000fffff984 */ /* 0x000fe20000000800 */
[----:B------:R-:W-:Y:S01]  /*7bc0*/  @!PT LDS RZ, [RZ] ;  /* 0x00000000fffff984 */ /* 0x000fe20000000800 */
[----:B------:R1:W-:Y:S01]  /*7bd0*/  @!P4 LDGSTS.E.BYPASS.LTC128B.128 [R230+0xc000], [R172.64+0x100] ;  /* 0x0c000100ace6cfae */ /* 0x0003e2000b901d52 */
[C---:B------:R-:W-:Y:S03]  /*7be0*/  @!P6 LEA R174, P1, R182.reuse, c[0x0][0x168], 0x1 ;  /* 0x00005a00b6aeea11 */ /* 0x040fe600078208ff */
[----:B------:R1:W-:Y:S01]  /*7bf0*/  @P3 STS.128 [R230+0xe000], RZ ;  /* 0x00e000ffe6003388 */ /* 0x0003e20000000c00 */
[----:B------:R-:W-:Y:S03]  /*7c00*/  @!P6 LEA.HI.X R175, R182, c[0x0][0x16c], R148, 0x1, P1 ;  /* 0x00005b00b6afea11 */ /* 0x000fe600008f0c94 */
        /* <DEDUP_REMOVED lines=64> */
[----:B------:R-:W0:Y:S01]  /*8010*/  LDGDEPBAR ;  /* 0x00000000000079af */ /* 0x000e220000000000 */
[----:B------:R-:W-:-:S05]  /*8020*/  BRA `(.L_x_61) ;  /* 0x000018b000007947 */ /* 0x000fca0003800000 */
.L_x_60:
[----:B------:R-:W2:Y:S01]  /*8030*/  LDL.64 R14, [R1] ;  /* 0x00000000010e7983 */ /* 0x000ea20000100a00 */
[----:B------:R-:W-:Y:S01]  /*8040*/  UIADD3 UR7, UR12, -UR15, URZ ;  /* 0x8000000f0c077290 */ /* 0x000fe2000fffe03f */
[----:B------:R-:W-:Y:S04]  /*8050*/  DEPBAR.LE SB0, 0x0 ;  /* 0x000080000000791a */ /* 0x000fe80000000000 */
[----:B------:R-:W-:Y:S01]  /*8060*/  USHF.R.S32.HI UR6, URZ, 0x1f, UR7 ;  /* 0x0000001f3f067899 */ /* 0x000fe20008011407 */
[----:B------:R-:W-:Y:S01]  /*8070*/  IMAD.U32 R8, RZ, RZ, UR7 ;  /* 0x00000007ff087e24 */ /* 0x000fe2000f8e00ff */
[----:B------:R-:W-:Y:S01]  /*8080*/  BAR.SYNC.DEFER_BLOCKING 0x0 ;  /* 0x0000000000007b1d */ /* 0x000fe20000010000 */
[----:B------:R-:W-:Y:S01]  /*8090*/  IMAD.U32 R6, RZ, RZ, UR7 ;  /* 0x00000007ff067e24 */ /* 0x000fe2000f8e00ff */
[----:B------:R-:W-:Y:S01]  /*80a0*/  UIMAD UR6, UR6, UR4, URZ ;  /* 0x00000004060672a4 */ /* 0x000fe2000f8e023f */
[----:B------:R-:W-:Y:S01]  /*80b0*/  IMAD.U32 R2, RZ, RZ, UR7 ;  /* 0x00000007ff027e24 */ /* 0x000fe2000f8e00ff */
[----:B------:R-:W-:Y:S01]  /*80c0*/  LEA R8, P2, R8, R232, 0x6 ;  /* 0x000000e808087211 */ /* 0x000fe200078430ff */
[----:B------:R-:W-:Y:S01]  /*80d0*/  IMAD.U32 R0, RZ, RZ, UR7 ;  /* 0x00000007ff007e24 */ /* 0x000fe2000f8e00ff */
[----:B------:R-:W-:Y:S01]  /*80e0*/  LEA R6, P1, R6, R238, 0x6 ;  /* 0x000000ee06067211 */ /* 0x000fe200078230ff */
[----:B------:R-:W-:Y:S01]  /*80f0*/  UIMAD.WIDE.U32 UR20, UR7, UR4, URZ ;  /* 0x00000004071472a5 */ /* 0x000fe2000f8e003f */
[----:B------:R-:W-:Y:S01]  /*8100*/  LEA.HI.X.SX32 R9, R2, R233, 0x6, P2 ;  /* 0x000000e902097211 */ /* 0x000fe200010f36ff */
[----:B------:R-:W-:Y:S01]  /*8110*/  UIMAD UR6, UR7, UR5, UR6 ;  /* 0x00000005070672a4 */ /* 0x000fe2000f8e0206 */
[----:B------:R-:W-:Y:S01]  /*8120*/  LEA.HI.X.SX32 R7, R0, R239, 0x6, P1 ;  /* 0x000000ef00077211 */ /* 0x000fe200008f36ff */
[----:B------:R-:W-:Y:S02]  /*8130*/  IMAD.U32 R3, RZ, RZ, UR7 ;  /* 0x00000007ff037e24 */ /* 0x000fe4000f8e00ff */
[----:B------:R-:W-:Y:S01]  /*8140*/  UIADD3 UR6, UR21, UR6, URZ ;  /* 0x0000000615067290 */ /* 0x000fe2000fffe03f */
[----:B------:R-:W-:Y:S02]  /*8150*/  IMAD R0, R9, c[0x0][0x1a0], RZ ;  /* 0x0000680009007a24 */ /* 0x000fe400078e02ff */
[----:B------:R-:W-:Y:S01]  /*8160*/  IMAD.U32 R10, RZ, RZ, UR20 ;  /* 0x00000014ff0a7e24 */ /* 0x000fe2000f8e00ff */
[----:B------:R-:W-:Y:S01]  /*8170*/  LEA R2, P1, R3, R234, 0x6 ;  /* 0x000000ea03027211 */ /* 0x000fe200078230ff */
[----:B------:R-:W-:Y:S02]  /*8180*/  IMAD R7, R7, c[0x0][0x1a0], RZ ;  /* 0x0000680007077a24 */ /* 0x000fe400078e02ff */
[----:B------:R-:W-:Y:S02]  /*8190*/  IMAD.U32 R13, RZ, RZ, UR7 ;  /* 0x00000007ff0d7e24 */ /* 0x000fe4000f8e00ff */
[C---:B------:R-:W-:Y:S02]  /*81a0*/  IMAD R0, R8.reuse, c[0x0][0x1a4], R0 ;  /* 0x0000690008007a24 */ /* 0x040fe400078e0200 */
[----:B------:R-:W-:Y:S01]  /*81b0*/  IMAD.WIDE.U32 R18, R8, c[0x0][0x1a0], RZ ;  /* 0x0000680008127a25 */ /* 0x000fe200078e00ff */
[----:B------:R-:W-:Y:S01]  /*81c0*/  LEA.HI.X.SX32 R3, R13, R235, 0x6, P1 ;  /* 0x000000eb0d037211 */ /* 0x000fe200008f36ff */
[----:B------:R-:W-:Y:S02]  /*81d0*/  @P6 STS.128 [R230+0x10000], RZ ;  /* 0x010000ffe6006388 */ /* 0x000fe40000000c00 */
[C---:B------:R-:W-:Y:S02]  /*81e0*/  IMAD R7, R6.reuse, c[0x0][0x1a4], R7 ;  /* 0x0000690006077a24 */ /* 0x040fe400078e0207 */
[----:B------:R-:W-:Y:S04]  /*81f0*/  IMAD.WIDE.U32 R16, R6, c[0x0][0x1a0], RZ ;  /* 0x0000680006107a25 */ /* 0x000fe800078e00ff */
[----:B------:R-:W-:Y:S01]  /*8200*/  IMAD.U32 R11, RZ, RZ, UR21 ;  /* 0x00000015ff0b7e24 */ /* 0x000fe2000f8e00ff */
[C---:B------:R-:W-:Y:S01]  /*8210*/  LEA R6, P1, R16.reuse, R240, 0x1 ;  /* 0x000000f010067211 */ /* 0x040fe200078208ff */
[----:B------:R-:W-:Y:S01]  /*8220*/  IMAD.U32 R12, RZ, RZ, UR6 ;  /* 0x00000006ff0c7e24 */ /* 0x000fe2000f8e00ff */
[----:B------:R-:W-:Y:S01]  /*8230*/  UIADD3 UR6, UR8, -UR15, URZ ;  /* 0x8000000f08067290 */ /* 0x000fe2000fffe03f */
[----:B------:R-:W-:Y:S02]  /*8240*/  IMAD.IADD R0, R19, 0x1, R0 ;  /* 0x0000000113007824 */ /* 0x000fe400078e0200 */
[----:B------:R-:W-:Y:S02]  /*8250*/  IMAD.IADD R7, R17, 0x1, R7 ;  /* 0x0000000111077824 */ /* 0x000fe400078e0207 */
[----:B------:R-:W-:Y:S02]  /*8260*/  IMAD.U32 R4, RZ, RZ, UR7 ;  /* 0x00000007ff047e24 */ /* 0x000fe4000f8e00ff */
[----:B------:R-:W-:Y:S01]  /*8270*/  IMAD.U32 R5, RZ, RZ, UR7 ;  /* 0x00000007ff057e24 */ /* 0x000fe2000f8e00ff */
[----:B------:R-:W-:Y:S01]  /*8280*/  LEA.HI.X R7, R16, R231, R7, 0x1, P1 ;  /* 0x000000e710077211 */ /* 0x000fe200008f0c07 */
[----:B------:R-:W-:Y:S01]  /*8290*/  IMAD R3, R3, c[0x0][0x1a0], RZ ;  /* 0x0000680003037a24 */ /* 0x000fe200078e02ff */
[----:B------:R-:W-:Y:S01]  /*82a0*/  LEA R4, P0, R4, R236, 0x6 ;  /* 0x000000ec04047211 */ /* 0x000fe200078030ff */
[C---:B------:R-:W-:Y:S03]  /*82b0*/  IMAD.WIDE.U32 R20, R2.reuse, c[0x0][0x1a0], RZ ;  /* 0x0000680002147a25 */ /* 0x040fe600078e00ff */
[----:B------:R-:W-:Y:S01]  /*82c0*/  LEA.HI.X.SX32 R5, R5, R237, 0x6, P0 ;  /* 0x000000ed05057211 */ /* 0x000fe200000f36ff */
[----:B------:R-:W-:Y:S04]  /*82d0*/  IMAD R3, R2, c[0x0][0x1a4], R3 ;  /* 0x0000690002037a24 */ /* 0x000fe800078e0203 */
[----:B------:R-:W-:Y:S02]  /*82e0*/  IMAD R5, R5, c[0x0][0x1a0], RZ ;  /* 0x0000680005057a24 */ /* 0x000fe400078e02ff */
[----:B------:R-:W-:Y:S02]  /*82f0*/  IMAD.IADD R3, R21, 0x1, R3 ;  /* 0x0000000115037824 */ /* 0x000fe400078e0203 */
[----:B------:R-:W-:Y:S01]  /*8300*/  IMAD R5, R4, c[0x0][0x1a4], R5 ;  /* 0x0000690004057a24 */ /* 0x000fe200078e0205 */
[----:B--2---:R-:W-:Y:S01]  /*8310*/  LEA R11, P2, R10, R14, 0x6 ;  /* 0x0000000e0a0b7211 */ /* 0x004fe200078430ff */
[----:B------:R-:W-:Y:S03]  /*8320*/  IMAD.WIDE.U32 R14, R4, c[0x0][0x1a0], RZ ;  /* 0x00006800040e7a25 */ /* 0x000fe600078e00ff */
[----:B------:R-:W-:Y:S01]  /*8330*/  LEA.HI.X R12, R10, R252, R12, 0x6, P2 ;  /* 0x000000fc0a0c7211 */ /* 0x000fe200010f340c */
[----:B------:R-:W-:Y:S01]  /*8340*/  IMAD.IADD R5, R15, 0x1, R5 ;  /* 0x000000010f057824 */ /* 0x000fe200078e0205 */
[-C--:B------:R-:W-:Y:S02]  /*8350*/  LEA R8, P2, R18, R240.reuse, 0x1 ;  /* 0x000000f012087211 */ /* 0x080fe400078408ff */
[-C--:B------:R-:W-:Y:S02]  /*8360*/  LEA R4, P0, R14, R240.reuse, 0x1 ;  /* 0x000000f00e047211 */ /* 0x080fe400078008ff */
[-C--:B------:R-:W-:Y:S02]  /*8370*/  LEA.HI.X R9, R18, R231.reuse, R0, 0x1, P2 ;  /* 0x000000e712097211 */ /* 0x080fe400010f0c00 */
[C---:B------:R-:W-:Y:S02]  /*8380*/  @!P6 LEA R16, P2, R11.reuse, c[0x0][0x170], 0x1 ;  /* 0x00005c000b10ea11 */ /* 0x040fe400078408ff */
[C---:B------:R-:W-:Y:S02]  /*8390*/  IADD3 R10, P1, R11.reuse, UR14, RZ ;  /* 0x0000000e0b0a7c10 */ /* 0x040fe4000ff3e0ff */
[----:B------:R-:W-:Y:S02]  /*83a0*/  @!P6 LEA.HI.X R17, R11, c[0x0][0x174], R12, 0x1, P2 ;  /* 0x00005d000b11ea11 */ /* 0x000fe400010f0c0c */
[-C--:B------:R-:W-:Y:S02]  /*83b0*/  LEA.HI.X R5, R14, R231.reuse, R5, 0x1, P0 ;  /* 0x000000e70e057211 */ /* 0x080fe400000f0c05 */
[----:B------:R-:W-:Y:S01]  /*83c0*/  @!P6 LEA R14, P2, R10, c[0x0][0x170], 0x1 ;  /* 0x00005c000a0eea11 */ /* 0x000fe200078408ff */
[----:B------:R-:W-:Y:S01]  /*83d0*/  @!PT LDS RZ, [RZ] ;  /* 0x00000000fffff984 */ /* 0x000fe20000000800 */
[----:B------:R-:W-:Y:S01]  /*83e0*/  @!PT LDS RZ, [RZ] ;  /* 0x00000000fffff984 */ /* 0x000fe20000000800 */
[----:B------:R-:W-:Y:S01]  /*83f0*/  @!PT LDS RZ, [RZ] ;  /* 0x00000000fffff984 */ /* 0x000fe20000000800 */
[----:B------:R1:W-:Y:S01]  /*8400*/  @!P6 LDGSTS.E.BYPASS.LTC128B.128 [R230+0x10000], [R16.64] ;  /* 0x1000000010e6efae */ /* 0x0003e2000b901d52 */
[----:B------:R-:W-:Y:S02]  /*8410*/  IADD3.X R11, R12, UR11, RZ, P1, !PT ;  /* 0x0000000b0c0b7c10 */ /* 0x000fe40008ffe4ff */
[----:B------:R-:W-:Y:S01]  /*8420*/  LEA R2, P0, R20, R240, 0x1 ;  /* 0x000000f014027211 */ /* 0x000fe200078008ff */
[----:B------:R-:W-:Y:S01]  /*8430*/  @P5 STS.128 [R230+0x12000], RZ ;  /* 0x012000ffe6005388 */ /* 0x000fe20000000c00 */
[----:B------:R-:W-:Y:S02]  /*8440*/  @!P6 LEA.HI.X R15, R10, c[0x0][0x174], R11, 0x1, P2 ;  /* 0x00005d000a0fea11 */ /* 0x000fe400010f0c0b */
[----:B------:R-:W-:Y:S01]  /*8450*/  LEA.HI.X R3, R20, R231, R3, 0x1, P0 ;  /* 0x000000e714037211 */ /* 0x000fe200000f0c03 */
[----:B------:R-:W-:Y:S01]  /*8460*/  @!PT LDS RZ, [RZ] ;  /* 0x00000000fffff984 */ /* 0x000fe20000000800 */
[----:B------:R-:W-:Y:S01]  /*8470*/  @!PT LDS RZ, [RZ] ;  /* 0x00000000fffff984 */ /* 0x000fe20000000800 */
[----:B------:R-:W-:Y:S01]  /*8480*/  @!PT LDS RZ, [RZ] ;  /* 0x00000000fffff984 */ /* 0x000fe20000000800 */
[----:B------:R2:W-:Y:S01]  /*8490*/  @!P5 LDGSTS.E.BYPASS.LTC128B.128 [R230+0x12000], [R8.64+0x80] ;  /* 0x1200008008e6dfae */ /* 0x0005e2000b901d52 */
[----:B------:R-:W-:Y:S03]  /*84a0*/  IADD3 R0, P0, R10, UR14, RZ ;  /* 0x0000000e0a007c10 */ /* 0x000fe6000ff1e0ff */
[----:B------:R-:W-:Y:S01]  /*84b0*/  @P4 STS.128 [R230+0x14000], RZ ;  /* 0x014000ffe6004388 */ /* 0x000fe20000000c00 */
[C---:B------:R-:W-:Y:S02]  /*84c0*/  @!P6 LEA R12, P2, R0.reuse, c[0x0][0x170], 0x1 ;  /* 0x00005c00000cea11 */ /* 0x040fe400078408ff */
[----:B------:R-:W-:Y:S01]  /*84d0*/  IADD3.X R11, R11, UR11, RZ, P0, !PT ;  /* 0x0000000b0b0b7c10 */ /* 0x000fe200087fe4ff */
[----:B------:R-:W-:Y:S01]  /*84e0*/  @!PT LDS RZ, [RZ] ;  /* 0x00000000fffff984 */ /* 0x000fe20000000800 */
[----:B------:R-:W-:Y:S01]  /*84f0*/  @!PT LDS RZ, [RZ] ;  /* 0x00000000fffff984 */ /* 0x000fe20000000800 */
[----:B------:R-:W-:Y:S01]  /*8500*/  @!PT LDS RZ, [RZ] ;  /* 0x00000000fffff984 */ /* 0x000fe20000000800 */
[----:B------:R2:W-:Y:S01]  /*8510*/  @!P4 LDGSTS.E.BYPASS.LTC128B.128 [R230+0x14000], [R8.64+0x100] ;  /* 0x1400010008e6cfae */ /* 0x0005e2000b901d52 */
[C---:B------:R-:W-:Y:S02]  /*8520*/  IADD3 R18, P1, R0.reuse, UR14, RZ ;  /* 0x0000000e00127c10 */ /* 0x040fe4000ff3e0ff */
[----:B------:R-:W-:Y:S01]  /*8530*/  @!P6 LEA.HI.X R13, R0, c[0x0][0x174], R11, 0x1, P2 ;  /* 0x00005d00000dea11 */ /* 0x000fe200010f0c0b */
[----:B------:R-:W-:Y:S01]  /*8540*/  @P3 STS.128 [R230+0x16000], RZ ;  /* 0x016000ffe6003388 */ /* 0x000fe20000000c00 */
[----:B------:R-:W-:Y:S01]  /*8550*/  IADD3.X R19, R11, UR11, RZ, P1, !PT ;  /* 0x0000000b0b137c10 */ /* 0x000fe20008ffe4ff */
[----:B------:R-:W-:Y:S01]  /*8560*/  IMAD.U32 R0, RZ, RZ, UR6 ;  /* 0x00000006ff007e24 */ /* 0x000fe2000f8e00ff */
[C---:B------:R-:W-:Y:S01]  /*8570*/  @!P6 LEA R10, P0, R18.reuse, c[0x0][0x170], 0x1 ;  /* 0x00005c00120aea11 */ /* 0x040fe200078008ff */
[----:B------:R-:W-:Y:S01]  /*8580*/  @!PT LDS RZ, [RZ] ;  /* 0x00000000fffff984 */ /* 0x000fe20000000800 */
[----:B------:R-:W-:Y:S01]  /*8590*/  @!PT LDS RZ, [RZ] ;  /* 0x00000000fffff984 */ /* 0x000fe20000000800 */
[----:B------:R-:W-:Y:S01]  /*85a0*/  @!PT LDS RZ, [RZ] ;  /* 0x00000000fffff984 */ /* 0x000fe20000000800 */
[----:B------:R2:W-:Y:S03]  /*85b0*/  @!P3 LDGSTS.E.BYPASS.LTC128B.128 [R230+0x16000], [R8.64+0x180] ;  /* 0x1600018008e6bfae */ /* 0x0005e6000b901d52 */
[----:B------:R-:W-:Y:S01]  /*85c0*/  @!P6 LEA.HI.X R11, R18, c[0x0][0x174], R19, 0x1, P0 ;  /* 0x00005d00120bea11 */ /* 0x000fe200000f0c13 */
[----:B------:R-:W-:Y:S04]  /*85d0*/  @P6 STS.128 [R230+0x10800], RZ ;  /* 0x010800ffe6006388 */ /* 0x000fe80000000c00 */
[----:B------:R-:W-:Y:S01]  /*85e0*/  @!PT LDS RZ, [RZ] ;  /* 0x00000000fffff984 */ /* 0x000fe20000000800 */
[----:B------:R-:W-:Y:S01]  /*85f0*/  @!PT LDS RZ, [RZ] ;  /* 0x00000000fffff984 */ /* 0x000fe20000000800 */
[----:B------:R-:W-:Y:S01]  /*8600*/  @!PT LDS RZ, [RZ] ;  /* 0x00000000fffff984 */ /* 0x000fe20000000800 */
[----:B------:R3:W-:Y:S04]  /*8610*/  @!P6 LDGSTS.E.BYPASS.LTC128B.128 [R230+0x10800], [R14.64] ;  /* 0x108000000ee6efae */ /* 0x0007e8000b901d52 */
[----:B------:R-:W-:Y:S04]  /*8620*/  @P5 STS.128 [R230+0x12800], RZ ;  /* 0x012800ffe6005388 */ /* 0x000fe80000000c00 */
[----:B------:R-:W-:Y:S01]  /*8630*/  @!PT LDS RZ, [RZ] ;  /* 0x00000000fffff984 */ /* 0x000fe20000000800 */
[----:B------:R-:W-:Y:S01]  /*8640*/  @!PT LDS RZ, [RZ] ;  /* 0x00000000fffff984 */ /* 0x000fe20000000800 */
[----:B------:R-:W-:Y:S01]  /*8650*/  @!PT LDS RZ, [RZ] ;  /* 0x00000000fffff984 */ /* 0x000fe20000000800 */
[----:B------:R4:W-:Y:S04]  /*8660*/  @!P5 LDGSTS.E.BYPASS.LTC128B.128 [R230+0x12800], [R6.64+0x80] ;  /* 0x1280008006e6dfae */ /* 0x0009e8000b901d52 */
        /* <DEDUP_REMOVED lines=50> */
[----:B------:R-:W-:Y:S04]  /*8990*/  LDSM.16.M88.4 R32, [R210] ;  /* 0x00000000d220783b */ /* 0x000fe80000000200 */
[----:B--2---:R-:W4:Y:S04]  /*89a0*/  LDSM.16.M88.4 R8, [R151+0x8000] ;  /* 0x008000009708783b */ /* 0x004f280000000200 */
[----:B-1----:R-:W3:Y:S04]  /*89b0*/  LDSM.16.M88.4 R16, [R151+0x8800] ;  /* 0x008800009710783b */ /* 0x002ee80000000200 */
[----:B------:R-:W1:Y:S04]  /*89c0*/  LDSM.16.M88.4 R24, [R151+0x9000] ;  /* 0x009000009718783b */ /* 0x000e680000000200 */
[----:B------:R-:W0:Y:S04]  /*89d0*/  LDGDEPBAR ;  /* 0x00000000000079af */ /* 0x000e280000000000 */
[----:B------:R-:W2:Y:S01]  /*89e0*/  LDSM.16.M88.4 R168, [R151+0x9800] ;  /* 0x0098000097a8783b */ /* 0x000ea20000000200 */
[C---:B-----5:R-:W-:Y:S03]  /*89f0*/  LEA R2, P1, R0.reuse, R236, 0x6 ;  /* 0x000000ec00027211 */ /* 0x060fe600078230ff */
[----:B------:R-:W-:Y:S01]  /*8a00*/  LDSM.16.M88.4 R172, [R211] ;  /* 0x00000000d3ac783b */ /* 0x000fe20000000200 */
[----:B------:R-:W-:Y:S03]  /*8a10*/  LEA.HI.X.SX32 R3, R0, R237, 0x6, P1 ;  /* 0x000000ed00037211 */ /* 0x000fe600008f36ff */
[----:B------:R-:W5:Y:S04]  /*8a20*/  LDSM.16.M88.4 R176, [R214] ;  /* 0x00000000d6b0783b */ /* 0x000f680000000200 */
[----:B------:R-:W1:Y:S01]  /*8a30*/  LDSM.16.M88.4 R180, [R229] ;  /* 0x00000000e5b4783b */ /* 0x000e620000000200 */
[----:B------:R-:W-:Y:S03]  /*8a40*/  IMAD R3, R3, c[0x0][0x198], RZ ;  /* 0x0000660003037a24 */ /* 0x000fe600078e02ff */
[----:B------:R-:W1:Y:S01]  /*8a50*/  LDSM.16.M88.4 R184, [R228] ;  /* 0x00000000e4b8783b */ /* 0x000e620000000200 */
[----:B------:R-:W-:Y:S03]  /*8a60*/  IMAD R3, R2, c[0x0][0x19c], R3 ;  /* 0x0000670002037a24 */ /* 0x000fe600078e0203 */
[----:B------:R-:W2:Y:S01]  /*8a70*/  LDSM.16.M88.4 R188, [R227] ;  /* 0x00000000e3bc783b */ /* 0x000ea20000000200 */
[C---:B----4-:R-:W-:Y:S03]  /*8a80*/  HMMA.16816.F32.BF16 R4, R32.reuse, R8, RZ ;  /* 0x000000082004723c */ /* 0x050fe600000418ff */
[----:B------:R-:W-:Y:S04]  /*8a90*/  LDSM.16.M88.4 R192, [R213] ;  /* 0x00000000d5c0783b */ /* 0x000fe80000000200 */
[----:B------:R-:W4:Y:S01]  /*8aa0*/  LDSM.16.M88.4 R196, [R209+0x8000] ;  /* 0x00800000d1c4783b */ /* 0x000f220000000200 */
[C---:B------:R-:W-:Y:S03]  /*8ab0*/  HMMA.16816.F32.BF16 R8, R32.reuse, R10, RZ ;  /* 0x0000000a2008723c */ /* 0x040fe600000418ff */
[----:B------:R-:W-:Y:S05]  /*8ac0*/  LDSM.16.M88.4 R200, [R209+0x9800] ;  /* 0x00980000d1c8783b */ /* 0x000fea0000000200 */
[C---:B---3--:R-:W-:Y:S08]  /*8ad0*/  HMMA.16816.F32.BF16 R12, R32.reuse, R16, RZ ;  /* 0x00000010200c723c */ /* 0x048ff000000418ff */
[C---:B------:R-:W-:Y:S08]  /*8ae0*/  HMMA.16816.F32.BF16 R16, R32.reuse, R18, RZ ;  /* 0x000000122010723c */ /* 0x040ff000000418ff */
[C---:B-1----:R-:W-:Y:S08]  /*8af0*/  HMMA.16816.F32.BF16 R20, R32.reuse, R24, RZ ;  /* 0x000000182014723c */ /* 0x042ff000000418ff */
[C---:B------:R-:W-:Y:S08]  /*8b00*/  HMMA.16816.F32.BF16 R24, R32.reuse, R26, RZ ;  /* 0x0000001a2018723c */ /* 0x040ff000000418ff */
[C---:B--2---:R-:W-:Y:S08]  /*8b10*/  HMMA.16816.F32.BF16 R28, R32.reuse, R168, RZ ;  /* 0x000000a8201c723c */ /* 0x044ff000000418ff */
[----:B------:R-:W-:Y:S01]  /*8b20*/  HMMA.16816.F32.BF16 R32, R32, R170, RZ ;  /* 0x000000aa2020723c */ /* 0x000fe200000418ff */
[----:B------:R-:W1:Y:S07]  /*8b30*/  LDSM.16.M88.4 R168, [R209+0x8800] ;  /* 0x00880000d1a8783b */ /* 0x000e6e0000000200 */
[C---:B-----5:R-:W-:Y:S08]  /*8b40*/  HMMA.16816.F32.BF16 R4, R172.reuse, R176, R4 ;  /* 0x000000b0ac04723c */ /* 0x060ff00000041804 */
[C---:B------:R-:W-:Y:S01]  /*8b50*/  HMMA.16816.F32.BF16 R8, R172.reuse, R178, R8 ;  /* 0x000000b2ac08723c */ /* 0x040fe20000041808 */
[----:B------:R-:W2:Y:S07]  /*8b60*/  LDSM.16.M88.4 R176, [R209+0x9000] ;  /* 0x00900000d1b0783b */ /* 0x000eae0000000200 */
[C---:B------:R-:W-:Y:S08]  /*8b70*/  HMMA.16816.F32.BF16 R12, R172.reuse, R180, R12 ;  /* 0x000000b4ac0c723c */ /* 0x040ff0000004180c */
[C---:B------:R-:W-:Y:S01]  /*8b80*/  HMMA.16816.F32.BF16 R16, R172.reuse, R182, R16 ;  /* 0x000000b6ac10723c */ /* 0x040fe20000041810 */
[----:B------:R-:W-:Y:S07]  /*8b90*/  LDSM.16.M88.4 R180, [R208] ;  /* 0x00000000d0b4783b */ /* 0x000fee0000000200 */
[C---:B------:R-:W-:Y:S08]  /*8ba0*/  HMMA.16816.F32.BF16 R20, R172.reuse, R184, R20 ;  /* 0x000000b8ac14723c */ /* 0x040ff00000041814 */
[C---:B------:R-:W-:Y:S01]  /*8bb0*/  HMMA.16816.F32.BF16 R24, R172.reuse, R186, R24 ;  /* 0x000000baac18723c */ /* 0x040fe20000041818 */
[----:B------:R-:W-:Y:S07]  /*8bc0*/  LDSM.16.M88.4 R184, [R208+0x800] ;  /* 0x00080000d0b8783b */ /* 0x000fee0000000200 */
[C---:B------:R-:W-:Y:S08]  /*8bd0*/  HMMA.16816.F32.BF16 R28, R172.reuse, R188, R28 ;  /* 0x000000bcac1c723c */ /* 0x040ff0000004181c */
[----:B------:R-:W-:Y:S01]  /*8be0*/  HMMA.16816.F32.BF16 R32, R172, R190, R32 ;  /* 0x000000beac20723c */ /* 0x000fe20000041820 */
[----:B------:R-:W3:Y:S04]  /*8bf0*/  LDSM.16.M88.4 R172, [R212] ;  /* 0x00000000d4ac783b */ /* 0x000ee80000000200 */
[----:B------:R-:W5:Y:S03]  /*8c00*/  LDSM.16.M88.4 R188, [R208+0x1000] ;  /* 0x00100000d0bc783b */ /* 0x000f660000000200 */
[C---:B----4-:R-:W-:Y:S08]  /*8c10*/  HMMA.16816.F32.BF16 R4, R192.reuse, R196, R4 ;  /* 0x000000c4c004723c */ /* 0x050ff00000041804 */
[C---:B------:R-:W-:Y:S01]  /*8c20*/  HMMA.16816.F32.BF16 R8, R192.reuse, R198, R8 ;  /* 0x000000c6c008723c */ /* 0x040fe20000041808 */
[----:B------:R-:W4:Y:S07]  /*8c30*/  LDSM.16.M88.4 R196, [R208+0x1800] ;  /* 0x00180000d0c4783b */ /* 0x000f2e0000000200 */
[C---:B-1----:R-:W-:Y:S08]  /*8c40*/  HMMA.16816.F32.BF16 R12, R192.reuse, R168, R12 ;  /* 0x000000a8c00c723c */ /* 0x042ff0000004180c */
[C---:B------:R-:W-:Y:S01]  /*8c50*/  HMMA.16816.F32.BF16 R16, R192.reuse, R170, R16 ;  /* 0x000000aac010723c */ /* 0x040fe20000041810 */
[----:B------:R-:W-:Y:S07]  /*8c60*/  LDSM.16.M88.4 R168, [R210+0x2000] ;  /* 0x00200000d2a8783b */ /* 0x000fee0000000200 */
[C---:B--2---:R-:W-:Y:S08]  /*8c70*/  HMMA.16816.F32.BF16 R20, R192.reuse, R176, R20 ;  /* 0x000000b0c014723c */ /* 0x044ff00000041814 */
[C---:B------:R-:W-:Y:S01]  /*8c80*/  HMMA.16816.F32.BF16 R24, R192.reuse, R178, R24 ;  /* 0x000000b2c018723c */ /* 0x040fe20000041818 */
[----:B------:R-:W1:Y:S07]  /*8c90*/  LDSM.16.M88.4 R176, [R151+0xa000] ;  /* 0x00a0000097b0783b */ /* 0x000e6e0000000200 */
[C---:B------:R-:W-:Y:S08]  /*8ca0*/  HMMA.16816.F32.BF16 R28, R192.reuse, R200, R28 ;  /* 0x000000c8c01c723c */ /* 0x040ff0000004181c */
[----:B------:R-:W-:Y:S01]  /*8cb0*/  HMMA.16816.F32.BF16 R32, R192, R202, R32 ;  /* 0x000000cac020723c */ /* 0x000fe20000041820 */
[----:B------:R-:W-:Y:S04]  /*8cc0*/  LDSM.16.M88.4 R192, [R226] ;  /* 0x00000000e2c0783b */ /* 0x000fe80000000200 */
[----:B------:R-:W-:Y:S03]  /*8cd0*/  LDSM.16.M88.4 R200, [R223] ;  /* 0x00000000dfc8783b */ /* 0x000fe60000000200 */
[C---:B---3--:R-:W-:Y:S08]  /*8ce0*/  HMMA.16816.F32.BF16 R4, R172.reuse, R180, R4 ;  /* 0x000000b4ac04723c */ /* 0x048ff00000041804 */
[C---:B------:R-:W-:Y:S01]  /*8cf0*/  HMMA.16816.F32.BF16 R8, R172.reuse, R182, R8 ;  /* 0x000000b6ac08723c */ /* 0x040fe20000041808 */
[----:B------:R-:W2:Y:S07]  /*8d00*/  LDSM.16.M88.4 R180, [R151+0xa800] ;  /* 0x00a8000097b4783b */ /* 0x000eae0000000200 */
[C---:B------:R-:W-:Y:S08]  /*8d10*/  HMMA.16816.F32.BF16 R12, R172.reuse, R184, R12 ;  /* 0x000000b8ac0c723c */ /* 0x040ff0000004180c */
[C---:B------:R-:W-:Y:S01]  /*8d20*/  HMMA.16816.F32.BF16 R16, R172.reuse, R186, R16 ;  /* 0x000000baac10723c */ /* 0x040fe20000041810 */
[----:B------:R-:W3:Y:S07]  /*8d30*/  LDSM.16.M88.4 R184, [R151+0xb000] ;  /* 0x00b0000097b8783b */ /* 0x000eee0000000200 */
[C---:B-----5:R-:W-:Y:S08]  /*8d40*/  HMMA.16816.F32.BF16 R20, R172.reuse, R188, R20 ;  /* 0x000000bcac14723c */ /* 0x060ff00000041814 */
[C---:B------:R-:W-:Y:S01]  /*8d50*/  HMMA.16816.F32.BF16 R24, R172.reuse, R190, R24 ;  /* 0x000000beac18723c */ /* 0x040fe20000041818 */
[----:B------:R-:W-:Y:S07]  /*8d60*/  LDSM.16.M88.4 R188, [R211+0x2000] ;  /* 0x00200000d3bc783b */ /* 0x000fee0000000200 */
[C---:B----4-:R-:W-:Y:S08]  /*8d70*/  HMMA.16816.F32.BF16 R28, R172.reuse, R196, R28 ;  /* 0x000000c4ac1c723c */ /* 0x050ff0000004181c */
[----:B------:R-:W-:Y:S01]  /*8d80*/  HMMA.16816.F32.BF16 R32, R172, R198, R32 ;  /* 0x000000c6ac20723c */ /* 0x000fe20000041820 */
[----:B------:R-:W4:Y:S04]  /*8d90*/  LDSM.16.M88.4 R172, [R151+0xb800] ;  /* 0x00b8000097ac783b */ /* 0x000f280000000200 */
[----:B------:R-:W5:Y:S03]  /*8da0*/  LDSM.16.M88.4 R196, [R225] ;  /* 0x00000000e1c4783b */ /* 0x000f660000000200 */
[C---:B-1----:R-:W-:Y:S08]  /*8db0*/  HMMA.16816.F32.BF16 R4, R168.reuse, R176, R4 ;  /* 0x000000b0a804723c */ /* 0x042ff00000041804 */
[C---:B------:R-:W-:Y:S01]  /*8dc0*/  HMMA.16816.F32.BF16 R8, R168.reuse, R178, R8 ;  /* 0x000000b2a808723c */ /* 0x040fe20000041808 */
[----:B------:R-:W1:Y:S07]  /*8dd0*/  LDSM.16.M88.4 R176, [R224] ;  /* 0x00000000e0b0783b */ /* 0x000e6e0000000200 */
[C---:B--2---:R-:W-:Y:S08]  /*8de0*/  HMMA.16816.F32.BF16 R12, R168.reuse, R180, R12 ;  /* 0x000000b4a80c723c */ /* 0x044ff0000004180c */
[C---:B------:R-:W-:Y:S01]  /*8df0*/  HMMA.16816.F32.BF16 R16, R168.reuse, R182, R16 ;  /* 0x000000b6a810723c */ /* 0x040fe20000041810 */
[----:B------:R-:W-:Y:S07]  /*8e00*/  LDSM.16.M88.4 R180, [R209+0xa800] ;  /* 0x00a80000d1b4783b */ /* 0x000fee0000000200 */
[C---:B---3--:R-:W-:Y:S08]  /*8e10*/  HMMA.16816.F32.BF16 R20, R168.reuse, R184, R20 ;  /* 0x000000b8a814723c */ /* 0x048ff00000041814 */
[C---:B------:R-:W-:Y:S01]  /*8e20*/  HMMA.16816.F32.BF16 R24, R168.reuse, R186, R24 ;  /* 0x000000baa818723c */ /* 0x040fe20000041818 */
[----:B------:R-:W-:Y:S07]  /*8e30*/  LDSM.16.M88.4 R184, [R209+0xb800] ;  /* 0x00b80000d1b8783b */ /* 0x000fee0000000200 */
[C---:B----4-:R-:W-:Y:S08]  /*8e40*/  HMMA.16816.F32.BF16 R28, R168.reuse, R172, R28 ;  /* 0x000000aca81c723c */ /* 0x050ff0000004181c */
[----:B------:R-:W-:Y:S01]  /*8e50*/  HMMA.16816.F32.BF16 R32, R168, R174, R32 ;  /* 0x000000aea820723c */ /* 0x000fe20000041820 */
[----:B------:R-:W-:Y:S04]  /*8e60*/  LDSM.16.M88.4 R168, [R213+0x2000] ;  /* 0x00200000d5a8783b */ /* 0x000fe80000000200 */
[----:B------:R-:W2:Y:S03]  /*8e70*/  LDSM.16.M88.4 R172, [R209+0xa000] ;  /* 0x00a00000d1ac783b */ /* 0x000ea60000000200 */
[C---:B------:R-:W-:Y:S08]  /*8e80*/  HMMA.16816.F32.BF16 R4, R188.reuse, R192, R4 ;  /* 0x000000c0bc04723c */ /* 0x040ff00000041804 */
[C---:B------:R-:W-:Y:S01]  /*8e90*/  HMMA.16816.F32.BF16 R8, R188.reuse, R194, R8 ;  /* 0x000000c2bc08723c */ /* 0x040fe20000041808 */
[----:B------:R-:W-:Y:S07]  /*8ea0*/  LDSM.16.M88.4 R192, [R212+0x2000] ;  /* 0x00200000d4c0783b */ /* 0x000fee0000000200 */
[C---:B-----5:R-:W-:Y:S08]  /*8eb0*/  HMMA.16816.F32.BF16 R12, R188.reuse, R196, R12 ;  /* 0x000000c4bc0c723c */ /* 0x060ff0000004180c */
[C---:B------:R-:W-:Y:S01]  /*8ec0*/  HMMA.16816.F32.BF16 R16, R188.reuse, R198, R16 ;  /* 0x000000c6bc10723c */ /* 0x040fe20000041810 */
[----:B------:R-:W-:Y:S07]  /*8ed0*/  LDSM.16.M88.4 R196, [R208+0x2000] ;  /* 0x00200000d0c4783b */ /* 0x000fee0000000200 */
[C---:B-1----:R-:W-:Y:S08]  /*8ee0*/  HMMA.16816.F32.BF16 R20, R188.reuse, R176, R20 ;  /* 0x000000b0bc14723c */ /* 0x042ff00000041814 */
[C---:B------:R-:W-:Y:S01]  /*8ef0*/  HMMA.16816.F32.BF16 R24, R188.reuse, R178, R24 ;  /* 0x000000b2bc18723c */ /* 0x040fe20000041818 */
[----:B------:R-:W1:Y:S07]  /*8f00*/  LDSM.16.M88.4 R176, [R209+0xb000] ;  /* 0x00b00000d1b0783b */ /* 0x000e6e0000000200 */
[C---:B------:R-:W-:Y:S08]  /*8f10*/  HMMA.16816.F32.BF16 R28, R188.reuse, R200, R28 ;  /* 0x000000c8bc1c723c */ /* 0x040ff0000004181c */
[----:B------:R-:W-:Y:S01]  /*8f20*/  HMMA.16816.F32.BF16 R32, R188, R202, R32 ;  /* 0x000000cabc20723c */ /* 0x000fe20000041820 */
[----:B------:R-:W3:Y:S04]  /*8f30*/  LDSM.16.M88.4 R188, [R208+0x2800] ;  /* 0x00280000d0bc783b */ /* 0x000ee80000000200 */
[----:B------:R-:W-:Y:S03]  /*8f40*/  LDSM.16.M88.4 R200, [R208+0x3800] ;  /* 0x00380000d0c8783b */ /* 0x000fe60000000200 */
[C---:B--2---:R-:W-:Y:S08]  /*8f50*/  HMMA.16816.F32.BF16 R4, R168.reuse, R172, R4 ;  /* 0x000000aca804723c */ /* 0x044ff00000041804 */
[C---:B------:R-:W-:Y:S01]  /*8f60*/  HMMA.16816.F32.BF16 R8, R168.reuse, R174, R8 ;  /* 0x000000aea808723c */ /* 0x040fe20000041808 */
[----:B------:R-:W2:Y:S07]  /*8f70*/  LDSM.16.M88.4 R172, [R208+0x3000] ;  /* 0x00300000d0ac783b */ /* 0x000eae0000000200 */
[C---:B------:R-:W-:Y:S08]  /*8f80*/  HMMA.16816.F32.BF16 R12, R168.reuse, R180, R12 ;  /* 0x000000b4a80c723c */ /* 0x040ff0000004180c */
[C---:B------:R-:W-:Y:S01]  /*8f90*/  HMMA.16816.F32.BF16 R16, R168.reuse, R182, R16 ;  /* 0x000000b6a810723c */ /* 0x040fe20000041810 */
[----:B------:R-:W-:Y:S07]  /*8fa0*/  LDSM.16.M88.4 R180, [R151+0xc800] ;  /* 0x00c8000097b4783b */ /* 0x000fee0000000200 */
[C---:B-1----:R-:W-:Y:S08]  /*8fb0*/  HMMA.16816.F32.BF16 R20, R168.reuse, R176, R20 ;  /* 0x000000b0a814723c */ /* 0x042ff00000041814 */
[C---:B------:R-:W-:Y:S01]  /*8fc0*/  HMMA.16816.F32.BF16 R24, R168.reuse, R178, R24 ;  /* 0x000000b2a818723c */ /* 0x040fe20000041818 */
[----:B------:R-:W-:Y:S07]  /*8fd0*/  LDSM.16.M88.4 R176, [R151+0xc000] ;  /* 0x00c0000097b0783b */ /* 0x000fee0000000200 */
[C---:B------:R-:W-:Y:S08]  /*8fe0*/  HMMA.16816.F32.BF16 R28, R168.reuse, R184, R28 ;  /* 0x000000b8a81c723c */ /* 0x040ff0000004181c */
[----:B------:R-:W-:Y:S01]  /*8ff0*/  HMMA.16816.F32.BF16 R32, R168, R186, R32 ;  /* 0x000000baa820723c */ /* 0x000fe20000041820 */
[----:B------:R-:W1:Y:S04]  /*9000*/  LDSM.16.M88.4 R168, [R210+0x4000] ;  /* 0x00400000d2a8783b */ /* 0x000e680000000200 */
[----:B------:R-:W4:Y:S03]  /*9010*/  LDSM.16.M88.4 R184, [R151+0xd000] ;  /* 0x00d0000097b8783b */ /* 0x000f260000000200 */
[C---:B------:R-:W-:Y:S08]  /*9020*/  HMMA.16816.F32.BF16 R4, R192.reuse, R196, R4 ;  /* 0x000000c4c004723c */ /* 0x040ff00000041804 */
[C---:B------:R-:W-:Y:S01]  /*9030*/  HMMA.16816.F32.BF16 R8, R192.reuse, R198, R8 ;  /* 0x000000c6c008723c */ /* 0x040fe20000041808 */
[----:B------:R-:W5:Y:S07]  /*9040*/  LDSM.16.M88.4 R196, [R151+0xd800] ;  /* 0x00d8000097c4783b */ /* 0x000f6e0000000200 */
[C---:B---3--:R-:W-:Y:S08]  /*9050*/  HMMA.16816.F32.BF16 R12, R192.reuse, R188, R12 ;  /* 0x000000bcc00c723c */ /* 0x048ff0000004180c */
[C---:B------:R-:W-:Y:S01]  /*9060*/  HMMA.16816.F32.BF16 R16, R192.reuse, R190, R16 ;  /* 0x000000bec010723c */ /* 0x040fe20000041810 */
[----:B------:R-:W-:Y:S07]  /*9070*/  LDSM.16.M88.4 R188, [R222] ;  /* 0x00000000debc783b */ /* 0x000fee0000000200 */
[C---:B--2---:R-:W-:Y:S08]  /*9080*/  HMMA.16816.F32.BF16 R20, R192.reuse, R172, R20 ;  /* 0x000000acc014723c */ /* 0x044ff00000041814 */
[C---:B------:R-:W-:Y:S01]  /*9090*/  HMMA.16816.F32.BF16 R24, R192.reuse, R174, R24 ;  /* 0x000000aec018723c */ /* 0x040fe20000041818 */
[----:B------:R-:W2:Y:S07]  /*90a0*/  LDSM.16.M88.4 R172, [R211+0x4000] ;  /* 0x00400000d3ac783b */ /* 0x000eae0000000200 */
[C---:B------:R-:W-:Y:S08]  /*90b0*/  HMMA.16816.F32.BF16 R28, R192.reuse, R200, R28 ;  /* 0x000000c8c01c723c */ /* 0x040ff0000004181c */
[----:B------:R-:W-:Y:S01]  /*90c0*/  HMMA.16816.F32.BF16 R32, R192, R202, R32 ;  /* 0x000000cac020723c */ /* 0x000fe20000041820 */
[----:B------:R-:W-:Y:S04]  /*90d0*/  LDSM.16.M88.4 R192, [R209+0xc000] ;  /* 0x00c00000d1c0783b */ /* 0x000fe80000000200 */
[----:B------:R-:W-:Y:S03]  /*90e0*/  LDSM.16.M88.4 R200, [R209+0xd800] ;  /* 0x00d80000d1c8783b */ /* 0x000fe60000000200 */
[C---:B-1----:R-:W-:Y:S08]  /*90f0*/  HMMA.16816.F32.BF16 R4, R168.reuse, R176, R4 ;  /* 0x000000b0a804723c */ /* 0x042ff00000041804 */
[C---:B------:R-:W-:Y:S01]  /*9100*/  HMMA.16816.F32.BF16 R8, R168.reuse, R178, R8 ;  /* 0x000000b2a808723c */ /* 0x040fe20000041808 */
[----:B------:R-:W1:Y:S07]  /*9110*/  LDSM.16.M88.4 R176, [R221] ;  /* 0x00000000ddb0783b */ /* 0x000e6e0000000200 */
[C---:B------:R-:W-:Y:S08]  /*9120*/  HMMA.16816.F32.BF16 R12, R168.reuse, R180, R12 ;  /* 0x000000b4a80c723c */ /* 0x040ff0000004180c */
[C---:B------:R-:W-:Y:S01]  /*9130*/  HMMA.16816.F32.BF16 R16, R168.reuse, R182, R16 ;  /* 0x000000b6a810723c */ /* 0x040fe20000041810 */
[----:B------:R-:W3:Y:S07]  /*9140*/  LDSM.16.M88.4 R180, [R220] ;  /* 0x00000000dcb4783b */ /* 0x000eee0000000200 */
[C---:B----4-:R-:W-:Y:S08]  /*9150*/  HMMA.16816.F32.BF16 R20, R168.reuse, R184, R20 ;  /* 0x000000b8a814723c */ /* 0x050ff00000041814 */
[C---:B------:R-:W-:Y:S01]  /*9160*/  HMMA.16816.F32.BF16 R24, R168.reuse, R186, R24 ;  /* 0x000000baa818723c */ /* 0x040fe20000041818 */
[----:B------:R-:W-:Y:S07]  /*9170*/  LDSM.16.M88.4 R184, [R213+0x4000] ;  /* 0x00400000d5b8783b */ /* 0x000fee0000000200 */
[C---:B-----5:R-:W-:Y:S08]  /*9180*/  HMMA.16816.F32.BF16 R28, R168.reuse, R196, R28 ;  /* 0x000000c4a81c723c */ /* 0x060ff0000004181c */
[----:B------:R-:W-:Y:S01]  /*9190*/  HMMA.16816.F32.BF16 R32, R168, R198, R32 ;  /* 0x000000c6a820723c */ /* 0x000fe20000041820 */
[----:B------:R-:W4:Y:S04]  /*91a0*/  LDSM.16.M88.4 R168, [R219] ;  /* 0x00000000dba8783b */ /* 0x000f280000000200 */
[----:B------:R-:W5:Y:S03]  /*91b0*/  LDSM.16.M88.4 R196, [R209+0xc800] ;  /* 0x00c80000d1c4783b */ /* 0x000f660000000200 */
[C---:B--2---:R-:W-:Y:S08]  /*91c0*/  HMMA.16816.F32.BF16 R4, R172.reuse, R188, R4 ;  /* 0x000000bcac04723c */ /* 0x044ff00000041804 */
[C---:B------:R-:W-:Y:S01]  /*91d0*/  HMMA.16816.F32.BF16 R8, R172.reuse, R190, R8 ;  /* 0x000000beac08723c */ /* 0x040fe20000041808 */
[----:B------:R-:W2:Y:S07]  /*91e0*/  LDSM.16.M88.4 R188, [R209+0xd000] ;  /* 0x00d00000d1bc783b */ /* 0x000eae0000000200 */
[C---:B-1----:R-:W-:Y:S08]  /*91f0*/  HMMA.16816.F32.BF16 R12, R172.reuse, R176, R12 ;  /* 0x000000b0ac0c723c */ /* 0x042ff0000004180c */
        /* <DEDUP_REMOVED lines=8> */
[----:B------:R-:W1:Y:S03]  /*9280*/  LDSM.16.M88.4 R172, [R208+0x4000] ;  /* 0x00400000d0ac783b */ /* 0x000e660000000200 */
[C---:B------:R-:W-:Y:S08]  /*9290*/  HMMA.16816.F32.BF16 R4, R184.reuse, R192, R4 ;  /* 0x000000c0b804723c */ /* 0x040ff00000041804 */
[C---:B------:R-:W-:Y:S01]  /*92a0*/  HMMA.16816.F32.BF16 R8, R184.reuse, R194, R8 ;  /* 0x000000c2b808723c */ /* 0x040fe20000041808 */
[----:B------:R-:W3:Y:S07]  /*92b0*/  LDSM.16.M88.4 R192, [R208+0x5800] ;  /* 0x00580000d0c0783b */ /* 0x000eee0000000200 */
[C---:B-----5:R-:W-:Y:S08]  /*92c0*/  HMMA.16816.F32.BF16 R12, R184.reuse, R196, R12 ;  /* 0x000000c4b80c723c */ /* 0x060ff0000004180c */
[C---:B------:R-:W-:Y:S01]  /*92d0*/  HMMA.16816.F32.BF16 R16, R184.reuse, R198, R16 ;  /* 0x000000c6b810723c */ /* 0x040fe20000041810 */
[----:B------:R-:W-:Y:S07]  /*92e0*/  LDSM.16.M88.4 R196, [R151+0xe000] ;  /* 0x00e0000097c4783b */ /* 0x000fee0000000200 */
[C---:B--2---:R-:W-:Y:S08]  /*92f0*/  HMMA.16816.F32.BF16 R20, R184.reuse, R188, R20 ;  /* 0x000000bcb814723c */ /* 0x044ff00000041814 */
[C---:B------:R-:W-:Y:S01]  /*9300*/  HMMA.16816.F32.BF16 R24, R184.reuse, R190, R24 ;  /* 0x000000beb818723c */ /* 0x040fe20000041818 */
[----:B------:R-:W2:Y:S07]  /*9310*/  LDSM.16.M88.4 R188, [R210+0x6000] ;  /* 0x00600000d2bc783b */ /* 0x000eae0000000200 */
[C---:B------:R-:W-:Y:S08]  /*9320*/  HMMA.16816.F32.BF16 R28, R184.reuse, R200, R28 ;  /* 0x000000c8b81c723c */ /* 0x040ff0000004181c */
[----:B------:R-:W-:Y:S01]  /*9330*/  HMMA.16816.F32.BF16 R32, R184, R202, R32 ;  /* 0x000000cab820723c */ /* 0x000fe20000041820 */
[----:B------:R-:W4:Y:S04]  /*9340*/  LDSM.16.M88.4 R184, [R151+0xe800] ;  /* 0x00e8000097b8783b */ /* 0x000f280000000200 */
[----:B------:R-:W-:Y:S03]  /*9350*/  LDSM.16.M88.4 R200, [R218] ;  /* 0x00000000dac8783b */ /* 0x000fe60000000200 */
[C---:B-1----:R-:W-:Y:S08]  /*9360*/  HMMA.16816.F32.BF16 R4, R168.reuse, R172, R4 ;  /* 0x000000aca804723c */ /* 0x042ff00000041804 */
[C---:B------:R-:W-:Y:S01]  /*9370*/  HMMA.16816.F32.BF16 R8, R168.reuse, R174, R8 ;  /* 0x000000aea808723c */ /* 0x040fe20000041808 */
[----:B------:R-:W1:Y:S07]  /*9380*/  LDSM.16.M88.4 R172, [R151+0xf000] ;  /* 0x00f0000097ac783b */ /* 0x000e6e0000000200 */
[C---:B------:R-:W-:Y:S08]  /*9390*/  HMMA.16816.F32.BF16 R12, R168.reuse, R176, R12 ;  /* 0x000000b0a80c723c */ /* 0x040ff0000004180c */
[C---:B------:R-:W-:Y:S01]  /*93a0*/  HMMA.16816.F32.BF16 R16, R168.reuse, R178, R16 ;  /* 0x000000b2a810723c */ /* 0x040fe20000041810 */
[----:B------:R-:W5:Y:S07]  /*93b0*/  LDSM.16.M88.4 R176, [R151+0xf800] ;  /* 0x00f8000097b0783b */ /* 0x000f6e0000000200 */
[C---:B------:R-:W-:Y:S08]  /*93c0*/  HMMA.16816.F32.BF16 R20, R168.reuse, R180, R20 ;  /* 0x000000b4a814723c */ /* 0x040ff00000041814 */
[C---:B------:R-:W-:Y:S01]  /*93d0*/  HMMA.16816.F32.BF16 R24, R168.reuse, R182, R24 ;  /* 0x000000b6a818723c */ /* 0x040fe20000041818 */
[----:B------:R-:W1:Y:S07]  /*93e0*/  LDSM.16.M88.4 R180, [R211+0x6000] ;  /* 0x00600000d3b4783b */ /* 0x000e6e0000000200 */
[C---:B---3--:R-:W-:Y:S08]  /*93f0*/  HMMA.16816.F32.BF16 R28, R168.reuse, R192, R28 ;  /* 0x000000c0a81c723c */ /* 0x048ff0000004181c */
[----:B------:R-:W-:Y:S01]  /*9400*/  HMMA.16816.F32.BF16 R32, R168, R194, R32 ;  /* 0x000000c2a820723c */ /* 0x000fe20000041820 */
[----:B------:R-:W3:Y:S04]  /*9410*/  LDSM.16.M88.4 R168, [R217] ;  /* 0x00000000d9a8783b */ /* 0x000ee80000000200 */
[----:B------:R-:W3:Y:S03]  /*9420*/  LDSM.16.M88.4 R192, [R216] ;  /* 0x00000000d8c0783b */ /* 0x000ee60000000200 */
[C---:B--2---:R-:W-:Y:S08]  /*9430*/  HMMA.16816.F32.BF16 R4, R188.reuse, R196, R4 ;  /* 0x000000c4bc04723c */ /* 0x044ff00000041804 */
[C---:B------:R-:W-:Y:S01]  /*9440*/  HMMA.16816.F32.BF16 R8, R188.reuse, R198, R8 ;  /* 0x000000c6bc08723c */ /* 0x040fe20000041808 */
[----:B------:R-:W-:Y:S07]  /*9450*/  LDSM.16.M88.4 R196, [R209+0xf000] ;  /* 0x00f00000d1c4783b */ /* 0x000fee0000000200 */
[C---:B----4-:R-:W-:Y:S08]  /*9460*/  HMMA.16816.F32.BF16 R12, R188.reuse, R184, R12 ;  /* 0x000000b8bc0c723c */ /* 0x050ff0000004180c */
[C---:B------:R-:W-:Y:S01]  /*9470*/  HMMA.16816.F32.BF16 R16, R188.reuse, R186, R16 ;  /* 0x000000babc10723c */ /* 0x040fe20000041810 */
[----:B------:R-:W2:Y:S07]  /*9480*/  LDSM.16.M88.4 R184, [R215] ;  /* 0x00000000d7b8783b */ /* 0x000eae0000000200 */
[C---:B-1----:R-:W-:Y:S08]  /*9490*/  HMMA.16816.F32.BF16 R20, R188.reuse, R172, R20 ;  /* 0x000000acbc14723c */ /* 0x042ff00000041814 */
[C---:B------:R-:W-:Y:S01]  /*94a0*/  HMMA.16816.F32.BF16 R24, R188.reuse, R174, R24 ;  /* 0x000000aebc18723c */ /* 0x040fe20000041818 */
[----:B------:R-:W-:Y:S07]  /*94b0*/  LDSM.16.M88.4 R172, [R213+0x6000] ;  /* 0x00600000d5ac783b */ /* 0x000fee0000000200 */
[C---:B-----5:R-:W-:Y:S08]  /*94c0*/  HMMA.16816.F32.BF16 R28, R188.reuse, R176, R28 ;  /* 0x000000b0bc1c723c */ /* 0x060ff0000004181c */
[----:B------:R-:W-:Y:S01]  /*94d0*/  HMMA.16816.F32.BF16 R32, R188, R178, R32 ;  /* 0x000000b2bc20723c */ /* 0x000fe20000041820 */
[----:B------:R-:W1:Y:S04]  /*94e0*/  LDSM.16.M88.4 R176, [R209+0xe000] ;  /* 0x00e00000d1b0783b */ /* 0x000e680000000200 */
[----:B------:R-:W4:Y:S03]  /*94f0*/  LDSM.16.M88.4 R188, [R209+0xe800] ;  /* 0x00e80000d1bc783b */ /* 0x000f260000000200 */
[C---:B------:R-:W-:Y:S08]  /*9500*/  HMMA.16816.F32.BF16 R4, R180.reuse, R200, R4 ;  /* 0x000000c8b404723c */ /* 0x040ff00000041804 */
[C---:B------:R-:W-:Y:S01]  /*9510*/  HMMA.16816.F32.BF16 R8, R180.reuse, R202, R8 ;  /* 0x000000cab408723c */ /* 0x040fe20000041808 */
[----:B------:R-:W-:Y:S07]  /*9520*/  LDSM.16.M88.4 R200, [R208+0x6000] ;  /* 0x00600000d0c8783b */ /* 0x000fee0000000200 */
[C---:B---3--:R-:W-:Y:S08]  /*9530*/  HMMA.16816.F32.BF16 R12, R180.reuse, R168, R12 ;  /* 0x000000a8b40c723c */ /* 0x048ff0000004180c */
[C---:B------:R-:W-:Y:S01]  /*9540*/  HMMA.16816.F32.BF16 R16, R180.reuse, R170, R16 ;  /* 0x000000aab410723c */ /* 0x040fe20000041810 */
[----:B------:R-:W3:Y:S07]  /*9550*/  LDSM.16.M88.4 R168, [R209+0xf800] ;  /* 0x00f80000d1a8783b */ /* 0x000eee0000000200 */
[C---:B------:R-:W-:Y:S08]  /*9560*/  HMMA.16816.F32.BF16 R20, R180.reuse, R192, R20 ;  /* 0x000000c0b414723c */ /* 0x040ff00000041814 */
[C---:B------:R-:W-:Y:S01]  /*9570*/  HMMA.16816.F32.BF16 R24, R180.reuse, R194, R24 ;  /* 0x000000c2b418723c */ /* 0x040fe20000041818 */
[----:B------:R-:W5:Y:S07]  /*9580*/  LDSM.16.M88.4 R192, [R212+0x6000] ;  /* 0x00600000d4c0783b */ /* 0x000f6e0000000200 */
[C---:B--2---:R-:W-:Y:S08]  /*9590*/  HMMA.16816.F32.BF16 R28, R180.reuse, R184, R28 ;  /* 0x000000b8b41c723c */ /* 0x044ff0000004181c */
[----:B------:R-:W-:Y:S01]  /*95a0*/  HMMA.16816.F32.BF16 R32, R180, R186, R32 ;  /* 0x000000bab420723c */ /* 0x000fe20000041820 */
[----:B------:R-:W2:Y:S04]  /*95b0*/  LDSM.16.M88.4 R180, [R208+0x6800] ;  /* 0x00680000d0b4783b */ /* 0x000ea80000000200 */
[----:B------:R-:W2:Y:S03]  /*95c0*/  LDSM.16.M88.4 R184, [R208+0x7000] ;  /* 0x00700000d0b8783b */ /* 0x000ea60000000200 */
[C---:B-1----:R-:W-:Y:S08]  /*95d0*/  HMMA.16816.F32.BF16 R4, R172.reuse, R176, R4 ;  /* 0x000000b0ac04723c */ /* 0x042ff00000041804 */
[C---:B------:R-:W-:Y:S01]  /*95e0*/  HMMA.16816.F32.BF16 R8, R172.reuse, R178, R8 ;  /* 0x000000b2ac08723c */ /* 0x040fe20000041808 */
[----:B------:R-:W1:Y:S01]  /*95f0*/  LDSM.16.M88.4 R176, [R208+0x7800] ;  /* 0x00780000d0b0783b */ /* 0x000e620000000200 */
[----:B------:R-:W-:Y:S04]  /*9600*/  DEPBAR.LE SB0, 0x0 ;  /* 0x000080000000791a */ /* 0x000fe80000000000 */
[----:B------:R-:W-:Y:S02]  /*9610*/  BAR.SYNC.DEFER_BLOCKING 0x0 ;  /* 0x0000000000007b1d */ /* 0x000fe40000010000 */
[C---:B----4-:R-:W-:Y:S08]  /*9620*/  HMMA.16816.F32.BF16 R12, R172.reuse, R188, R12 ;  /* 0x000000bcac0c723c */ /* 0x050ff0000004180c */
[C---:B------:R-:W-:Y:S08]  /*9630*/  HMMA.16816.F32.BF16 R16, R172.reuse, R190, R16 ;  /* 0x000000beac10723c */ /* 0x040ff00000041810 */
[C---:B------:R-:W-:Y:S08]  /*9640*/  HMMA.16816.F32.BF16 R20, R172.reuse, R196, R20 ;  /* 0x000000c4ac14723c */ /* 0x040ff00000041814 */
[C---:B------:R-:W-:Y:S08]  /*9650*/  HMMA.16816.F32.BF16 R24, R172.reuse, R198, R24 ;  /* 0x000000c6ac18723c */ /* 0x040ff00000041818 */
[C---:B---3--:R-:W-:Y:S07]  /*9660*/  HMMA.16816.F32.BF16 R28, R172.reuse, R168, R28 ;  /* 0x000000a8ac1c723c */ /* 0x048fee000004181c */
[C---:B------:R-:W-:Y:S01]  /*9670*/  LEA R168, P2, R0.reuse, R238, 0x6 ;  /* 0x000000ee00a87211 */ /* 0x040fe200078430ff */
[----:B------:R-:W-:Y:S04]  /*9680*/  HMMA.16816.F32.BF16 R32, R172, R170, R32 ;  /* 0x000000aaac20723c */ /* 0x000fe80000041820 */
[C---:B------:R-:W-:Y:S03]  /*9690*/  LEA.HI.X.SX32 R169, R0.reuse, R239, 0x6, P2 ;  /* 0x000000ef00a97211 */ /* 0x040fe600010f36ff */
[C---:B------:R-:W-:Y:S01]  /*96a0*/  LEA R170, P0, R0.reuse, R232, 0x6 ;  /* 0x000000e800aa7211 */ /* 0x040fe200078030ff */
[C---:B-----5:R-:W-:Y:S05]  /*96b0*/  HMMA.16816.F32.BF16 R4, R192.reuse, R200, R4 ;  /* 0x000000c8c004723c */ /* 0x060fea0000041804 */
[C---:B------:R-:W-:Y:S01]  /*96c0*/  LEA.HI.X.SX32 R171, R0.reuse, R233, 0x6, P0 ;  /* 0x000000e900ab7211 */ /* 0x040fe200000f36ff */
[----:B------:R-:W-:Y:S01]  /*96d0*/  IMAD R148, R169, c[0x0][0x198], RZ ;  /* 0x00006600a9947a24 */ /* 0x000fe200078e02ff */
[----:B------:R-:W-:Y:S01]  /*96e0*/  LEA R174, P0, R0, R234, 0x6 ;  /* 0x000000ea00ae7211 */ /* 0x000fe200078030ff */
[C---:B------:R-:W-:Y:S04]  /*96f0*/  HMMA.16816.F32.BF16 R8, R192.reuse, R202, R8 ;  /* 0x000000cac008723c */ /* 0x040fe80000041808 */
[----:B------:R-:W-:Y:S01]  /*9700*/  IMAD R148, R168, c[0x0][0x19c], R148 ;  /* 0x00006700a8947a24 */ /* 0x000fe200078e0294 */
[----:B------:R-:W-:Y:S01]  /*9710*/  LEA.HI.X.SX32 R175, R0, R235, 0x6, P0 ;  /* 0x000000eb00af7211 */ /* 0x000fe200000f36ff */
[----:B------:R-:W-:Y:S02]  /*9720*/  IMAD.WIDE.U32 R168, R168, c[0x0][0x198], RZ ;  /* 0x00006600a8a87a25 */ /* 0x000fe400078e00ff */
[C---:B--2---:R-:W-:Y:S04]  /*9730*/  HMMA.16816.F32.BF16 R12, R192.reuse, R180, R12 ;  /* 0x000000b4c00c723c */ /* 0x044fe8000004180c */
[----:B------:R-:W-:Y:S02]  /*9740*/  IMAD R0, R171, c[0x0][0x198], RZ ;  /* 0x00006600ab007a24 */ /* 0x000fe400078e02ff */
[----:B------:R-:W-:Y:S02]  /*9750*/  IMAD.IADD R148, R169, 0x1, R148 ;  /* 0x00000001a9947824 */ /* 0x000fe400078e0294 */
[C---:B------:R-:W-:Y:S04]  /*9760*/  HMMA.16816.F32.BF16 R16, R192.reuse, R182, R16 ;  /* 0x000000b6c010723c */ /* 0x040fe80000041810 */
[C---:B------:R-:W-:Y:S02]  /*9770*/  IMAD R0, R170.reuse, c[0x0][0x19c], R0 ;  /* 0x00006700aa007a24 */ /* 0x040fe400078e0200 */
[----:B------:R-:W-:Y:S01]  /*9780*/  IMAD.WIDE.U32 R180, R170, c[0x0][0x198], RZ ;  /* 0x00006600aab47a25 */ /* 0x000fe200078e00ff */
[CC--:B------:R-:W-:Y:S01]  /*9790*/  LEA R170, P0, R168.reuse, R242.reuse, 0x1 ;  /* 0x000000f2a8aa7211 */ /* 0x0c0fe200078008ff */
[C---:B------:R-:W-:Y:S04]  /*97a0*/  HMMA.16816.F32.BF16 R20, R192.reuse, R184, R20 ;  /* 0x000000b8c014723c */ /* 0x040fe80000041814 */
[-C--:B------:R-:W-:Y:S01]  /*97b0*/  LEA.HI.X R171, R168, R241.reuse, R148, 0x1, P0 ;  /* 0x000000f1a8ab7211 */ /* 0x080fe200000f0c94 */
[----:B------:R-:W-:Y:S01]  /*97c0*/  IMAD.IADD R0, R181, 0x1, R0 ;  /* 0x00000001b5007824 */ /* 0x000fe200078e0200 */
[----:B------:R-:W-:Y:S02]  /*97d0*/  ISETP.LT.AND P0, PT, RZ, UR7, PT ;  /* 0x00000007ff007c0c */ /* 0x000fe4000bf01270 */
[C---:B------:R-:W-:Y:S04]  /*97e0*/  HMMA.16816.F32.BF16 R24, R192.reuse, R186, R24 ;  /* 0x000000bac018723c */ /* 0x040fe80000041818 */
[CC--:B------:R-:W-:Y:S04]  /*97f0*/  LEA R172, P1, R180.reuse, R242.reuse, 0x1 ;  /* 0x000000f2b4ac7211 */ /* 0x0c0fe800078208ff */
[C---:B-1----:R-:W-:Y:S04]  /*9800*/  HMMA.16816.F32.BF16 R28, R192.reuse, R176, R28 ;  /* 0x000000b0c01c723c */ /* 0x042fe8000004181c */
[-C--:B------:R-:W-:Y:S03]  /*9810*/  LEA.HI.X R173, R180, R241.reuse, R0, 0x1, P1 ;  /* 0x000000f1b4ad7211 */ /* 0x080fe600008f0c00 */
[----:B------:R-:W-:Y:S01]  /*9820*/  IMAD.WIDE.U32 R176, R174, c[0x0][0x198], RZ ;  /* 0x00006600aeb07a25 */ /* 0x000fe200078e00ff */
[----:B------:R-:W-:Y:S07]  /*9830*/  HMMA.16816.F32.BF16 R32, R192, R178, R32 ;  /* 0x000000b2c020723c */ /* 0x000fee0000041820 */
[----:B------:R-:W-:Y:S05]  /*9840*/  IMAD.WIDE.U32 R178, R2, c[0x0][0x198], RZ ;  /* 0x0000660002b27a25 */ /* 0x000fea00078e00ff */
[-C--:B------:R-:W-:Y:S01]  /*9850*/  LEA R168, P2, R178, R242.reuse, 0x1 ;  /* 0x000000f2b2a87211 */ /* 0x080fe200078408ff */
[----:B------:R-:W-:Y:S02]  /*9860*/  IMAD R2, R175, c[0x0][0x198], RZ ;  /* 0x00006600af027a24 */ /* 0x000fe400078e02ff */
[----:B------:R-:W-:Y:S02]  /*9870*/  IMAD.IADD R3, R179, 0x1, R3 ;  /* 0x00000001b3037824 */ /* 0x000fe400078e0203 */
[----:B------:R-:W-:Y:S01]  /*9880*/  IMAD R174, R174, c[0x0][0x19c], R2 ;  /* 0x00006700aeae7a24 */ /* 0x000fe200078e0202 */
[----:B------:R-:W-:Y:S02]  /*9890*/  LEA R2, P1, R176, R242, 0x1 ;  /* 0x000000f2b0027211 */ /* 0x000fe400078208ff */
[-C--:B------:R-:W-:Y:S01]  /*98a0*/  LEA.HI.X R169, R178, R241.reuse, R3, 0x1, P2 ;  /* 0x000000f1b2a97211 */ /* 0x080fe200010f0c03 */
[----:B------:R-:W-:Y:S05]  /*98b0*/  IMAD.IADD R174, R177, 0x1, R174 ;  /* 0x00000001b1ae7824 */ /* 0x000fea00078e02ae */
[----:B------:R-:W-:Y:S01]  /*98c0*/  LEA.HI.X R3, R176, R241, R174, 0x1, P1 ;  /* 0x000000f1b0037211 */ /* 0x000fe200008f0cae */
[----:B------:R-:W-:-:S05]  /*98d0*/  @P0 BRA `(.L_x_62) ;  /* 0xffffe08000000947 */ /* 0x000fca000383ffff */
.L_x_61:
[----:B------:R-:W-:Y:S01]  /*98e0*/  FMNMX.FTZ R0, R4, R149, !PT ;  /* 0x0000009504007209 */ /* 0x000fe20007810000 */
[----:B-1----:R-:W-:Y:S01]  /*98f0*/  LDSM.16.MT88.4 R172, [R205+0x10000] ;  /* 0x01000000cdac783b */ /* 0x002fe20000004200 */
[----:B------:R-:W-:Y:S02]  /*9900*/  UIADD3 UR15, UR15, 0x1, URZ ;  /* 0x000000010f0f7890 */ /* 0x000fe4000fffe03f */
        /* <DEDUP_REMOVED lines=39> */
[----:B-1----:R-:W-:Y:S02]  /*9b80*/  FMNMX.FTZ R3, R0, R3, !PT ;  /* 0x0000000300037209 */ /* 0x002fe40007810000 */
[----:B--2---:R-:W-:Y:S05]  /*9b90*/  FMNMX.FTZ R148, R148, R168, !PT ;  /* 0x000000a894947209 */ /* 0x004fea0007810000 */
[----:B------:R-:W1:Y:S01]  /*9ba0*/  LDSM.16.MT88.4 R168, [R204+0x10000] ;  /* 0x01000000cca8783b */ /* 0x000e620000004200 */
[C---:B------:R-:W-:Y:S01]  /*9bb0*/  FSETP.NEU.FTZ.AND P1, PT, R148.reuse, -INF , PT ;  /* 0xff8000009400780b */ /* 0x040fe20003f3d000 */
[C---:B------:R-:W-:Y:S02]  /*9bc0*/  FADD.FTZ R2, -R148.reuse, R149 ;  /* 0x0000009594027221 */ /* 0x040fe40000010100 */
[----:B------:R-:W-:Y:S02]  /*9bd0*/  FMUL.FTZ R149, R148, c[0x0][0x23c] ;  /* 0x00008f0094957a20 */ /* 0x000fe40000410000 */
[----:B------:R-:W-:Y:S03]  /*9be0*/  FMUL.FTZ R0, R2, c[0x0][0x23c] ;  /* 0x00008f0002007a20 */ /* 0x000fe60000410000 */
[----:B------:R-:W-:Y:S01]  /*9bf0*/  FSEL R149, R149, RZ, P1 ;  /* 0x000000ff95957208 */ /* 0x000fe20000800000 */
[----:B------:R2:W3:Y:S01]  /*9c00*/  MUFU.EX2 R2, R0 ;  /* 0x0000000000027308 */ /* 0x0004e20000000800 */
[----:B------:R-:W-:Y:S03]  /*9c10*/  FSETP.NEU.FTZ.AND P1, PT, R3, -INF , PT ;  /* 0xff8000000300780b */ /* 0x000fe60003f3d000 */
[--C-:B------:R-:W-:Y:S02]  /*9c20*/  FFMA.FTZ R4, R4, c[0x0][0x23c], -R149.reuse ;  /* 0x00008f0004047a23 */ /* 0x100fe40000010895 */
[--C-:B------:R-:W-:Y:S02]  /*9c30*/  FFMA.FTZ R5, R5, c[0x0][0x23c], -R149.reuse ;  /* 0x00008f0005057a23 */ /* 0x100fe40000010895 */
[--C-:B------:R-:W-:Y:S02]  /*9c40*/  FFMA.FTZ R8, R8, c[0x0][0x23c], -R149.reuse ;  /* 0x00008f0008087a23 */ /* 0x100fe40000010895 */
[--C-:B------:R-:W-:Y:S01]  /*9c50*/  FFMA.FTZ R9, R9, c[0x0][0x23c], -R149.reuse ;  /* 0x00008f0009097a23 */ /* 0x100fe20000010895 */
[----:B------:R4:W-:Y:S01]  /*9c60*/  MUFU.EX2 R199, R4 ;  /* 0x0000000400c77308 */ /* 0x0009e20000000800 */
[--C-:B------:R-:W-:Y:S02]  /*9c70*/  FFMA.FTZ R20, R20, c[0x0][0x23c], -R149.reuse ;  /* 0x00008f0014147a23 */ /* 0x100fe40000010895 */
[--C-:B------:R-:W-:Y:S02]  /*9c80*/  FFMA.FTZ R21, R21, c[0x0][0x23c], -R149.reuse ;  /* 0x00008f0015157a23 */ /* 0x100fe40000010895 */
[--C-:B------:R-:W-:Y:S02]  /*9c90*/  FFMA.FTZ R24, R24, c[0x0][0x23c], -R149.reuse ;  /* 0x00008f0018187a23 */ /* 0x100fe40000010895 */
[--C-:B------:R-:W-:Y:S02]  /*9ca0*/  FFMA.FTZ R25, R25, c[0x0][0x23c], -R149.reuse ;  /* 0x00008f0019197a23 */ /* 0x100fe40000010895 */
[--C-:B------:R-:W-:Y:S01]  /*9cb0*/  FFMA.FTZ R28, R28, c[0x0][0x23c], -R149.reuse ;  /* 0x00008f001c1c7a23 */ /* 0x100fe20000010895 */
[----:B------:R5:W-:Y:S01]  /*9cc0*/  MUFU.EX2 R195, R8 ;  /* 0x0000000800c37308 */ /* 0x000be20000000800 */
[--C-:B------:R-:W-:Y:S02]  /*9cd0*/  FFMA.FTZ R29, R29, c[0x0][0x23c], -R149.reuse ;  /* 0x00008f001d1d7a23 */ /* 0x100fe40000010895 */
[C---:B--2---:R-:W-:Y:S02]  /*9ce0*/  FADD.FTZ R0, -R3.reuse, R150 ;  /* 0x0000009603007221 */ /* 0x044fe40000010100 */
[----:B------:R-:W-:Y:S02]  /*9cf0*/  FMUL.FTZ R150, R3, c[0x0][0x23c] ;  /* 0x00008f0003967a20 */ /* 0x000fe40000410000 */
[----:B------:R-:W-:Y:S02]  /*9d00*/  FMUL.FTZ R0, R0, c[0x0][0x23c] ;  /* 0x00008f0000007a20 */ /* 0x000fe40000410000 */
[----:B---3--:R-:W-:Y:S01]  /*9d10*/  FMUL.FTZ R36, R2, R36 ;  /* 0x0000002402247220 */ /* 0x008fe20000410000 */
[----:B------:R-:W-:Y:S01]  /*9d20*/  FSEL R150, R150, RZ, P1 ;  /* 0x000000ff96967208 */ /* 0x000fe20000800000 */
[----:B------:R2:W-:Y:S01]  /*9d30*/  MUFU.EX2 R194, R9 ;  /* 0x0000000900c27308 */ /* 0x0005e20000000800 */
[C---:B------:R-:W-:Y:S02]  /*9d40*/  FMUL.FTZ R37, R2.reuse, R37 ;  /* 0x0000002502257220 */ /* 0x040fe40000410000 */
[----:B----4-:R-:W-:Y:S02]  /*9d50*/  FMUL.FTZ R4, R2, R152 ;  /* 0x0000009802047220 */ /* 0x010fe40000410000 */
[--C-:B------:R-:W-:Y:S02]  /*9d60*/  FFMA.FTZ R6, R6, c[0x0][0x23c], -R150.reuse ;  /* 0x00008f0006067a23 */ /* 0x100fe40000010896 */
[--C-:B------:R-:W-:Y:S02]  /*9d70*/  FFMA.FTZ R7, R7, c[0x0][0x23c], -R150.reuse ;  /* 0x00008f0007077a23 */ /* 0x100fe40000010896 */
[--C-:B------:R-:W-:Y:S01]  /*9d80*/  FFMA.FTZ R10, R10, c[0x0][0x23c], -R150.reuse ;  /* 0x00008f000a0a7a23 */ /* 0x100fe20000010896 */
[----:B------:R-:W3:Y:S01]  /*9d90*/  MUFU.EX2 R0, R0 ;  /* 0x0000000000007308 */ /* 0x000ee20000000800 */
[--C-:B------:R-:W-:Y:S02]  /*9da0*/  FFMA.FTZ R11, R11, c[0x0][0x23c], -R150.reuse ;  /* 0x00008f000b0b7a23 */ /* 0x100fe40000010896 */
[C---:B-----5:R-:W-:Y:S02]  /*9db0*/  FMUL.FTZ R8, R2.reuse, R156 ;  /* 0x0000009c02087220 */ /* 0x060fe40000410000 */
[C---:B------:R-:W-:Y:S02]  /*9dc0*/  FMUL.FTZ R40, R2.reuse, R40 ;  /* 0x0000002802287220 */ /* 0x040fe40000410000 */
[C---:B------:R-:W-:Y:S02]  /*9dd0*/  FMUL.FTZ R41, R2.reuse, R41 ;  /* 0x0000002902297220 */ /* 0x040fe40000410000 */
[C---:B------:R-:W-:Y:S01]  /*9de0*/  FMUL.FTZ R44, R2.reuse, R44 ;  /* 0x0000002c022c7220 */ /* 0x040fe20000410000 */
[----:B------:R4:W-:Y:S01]  /*9df0*/  MUFU.EX2 R193, R10 ;  /* 0x0000000a00c17308 */ /* 0x0009e20000000800 */
[----:B------:R-:W-:Y:S02]  /*9e00*/  FMUL.FTZ R45, R2, R45 ;  /* 0x0000002d022d7220 */ /* 0x000fe40000410000 */
[--C-:B------:R-:W-:Y:S02]  /*9e10*/  FFMA.FTZ R22, R22, c[0x0][0x23c], -R150.reuse ;  /* 0x00008f0016167a23 */ /* 0x100fe40000010896 */
[----:B--2---:R-:W-:Y:S02]  /*9e20*/  FMUL.FTZ R9, R2, R157 ;  /* 0x0000009d02097220 */ /* 0x004fe40000410000 */
[--C-:B------:R-:W-:Y:S02]  /*9e30*/  FFMA.FTZ R23, R23, c[0x0][0x23c], -R150.reuse ;  /* 0x00008f0017177a23 */ /* 0x100fe40000010896 */
[--C-:B------:R-:W-:Y:S01]  /*9e40*/  FFMA.FTZ R26, R26, c[0x0][0x23c], -R150.reuse ;  /* 0x00008f001a1a7a23 */ /* 0x100fe20000010896 */
[----:B------:R2:W-:Y:S01]  /*9e50*/  MUFU.EX2 R192, R11 ;  /* 0x0000000b00c07308 */ /* 0x0005e20000000800 */
[--C-:B------:R-:W-:Y:S02]  /*9e60*/  FFMA.FTZ R30, R30, c[0x0][0x23c], -R150.reuse ;  /* 0x00008f001e1e7a23 */ /* 0x100fe40000010896 */
[--C-:B------:R-:W-:Y:S02]  /*9e70*/  FFMA.FTZ R31, R31, c[0x0][0x23c], -R150.reuse ;  /* 0x00008f001f1f7a23 */ /* 0x100fe40000010896 */
[C---:B---3--:R-:W-:Y:S02]  /*9e80*/  FMUL.FTZ R38, R0.reuse, R38 ;  /* 0x0000002600267220 */ /* 0x048fe40000410000 */
[C---:B------:R-:W-:Y:S02]  /*9e90*/  FMUL.FTZ R39, R0.reuse, R39 ;  /* 0x0000002700277220 */ /* 0x040fe40000410000 */
[C---:B------:R-:W-:Y:S01]  /*9ea0*/  FMUL.FTZ R42, R0.reuse, R42 ;  /* 0x0000002a002a7220 */ /* 0x040fe20000410000 */
[----:B------:R-:W3:Y:S01]  /*9eb0*/  MUFU.EX2 R198, R5 ;  /* 0x0000000500c67308 */ /* 0x000ee20000000800 */
[C---:B------:R-:W-:Y:S02]  /*9ec0*/  FMUL.FTZ R43, R0.reuse, R43 ;  /* 0x0000002b002b7220 */ /* 0x040fe40000410000 */
[C---:B------:R-:W-:Y:S02]  /*9ed0*/  FMUL.FTZ R46, R0.reuse, R46 ;  /* 0x0000002e002e7220 */ /* 0x040fe40000410000 */
[C---:B----4-:R-:W-:Y:S02]  /*9ee0*/  FMUL.FTZ R10, R0.reuse, R158 ;  /* 0x0000009e000a7220 */ /* 0x050fe40000410000 */
[----:B------:R-:W-:Y:S02]  /*9ef0*/  FMUL.FTZ R47, R0, R47 ;  /* 0x0000002f002f7220 */ /* 0x000fe40000410000 */
[--C-:B------:R-:W-:Y:S01]  /*9f00*/  FFMA.FTZ R32, R32, c[0x0][0x23c], -R149.reuse ;  /* 0x00008f0020207a23 */ /* 0x100fe20000010895 */
[----:B------:R4:W-:Y:S01]  /*9f10*/  MUFU.EX2 R197, R6 ;  /* 0x0000000600c57308 */ /* 0x0009e20000000800 */
[--C-:B------:R-:W-:Y:S02]  /*9f20*/  FFMA.FTZ R34, R34, c[0x0][0x23c], -R150.reuse ;  /* 0x00008f0022227a23 */ /* 0x100fe40000010896 */
[----:B------:R-:W-:Y:S02]  /*9f30*/  FMUL.FTZ R48, R2, R48 ;  /* 0x0000003002307220 */ /* 0x000fe40000410000 */
[----:B--2---:R-:W-:Y:S02]  /*9f40*/  FMUL.FTZ R11, R0, R159 ;  /* 0x0000009f000b7220 */ /* 0x004fe40000410000 */
[----:B------:R-:W2:Y:S01]  /*9f50*/  LDSM.16.MT88.4 R156, [R206+0x10000] ;  /* 0x01000000ce9c783b */ /* 0x000ea20000004200 */
[----:B------:R-:W-:Y:S02]  /*9f60*/  FMUL.FTZ R49, R2, R49 ;  /* 0x0000003102317220 */ /* 0x000fe40000410000 */
[----:B------:R-:W5:Y:S01]  /*9f70*/  MUFU.EX2 R196, R7 ;  /* 0x0000000700c47308 */ /* 0x000f620000000800 */
[C---:B------:R-:W-:Y:S02]  /*9f80*/  FMUL.FTZ R50, R0.reuse, R50 ;  /* 0x0000003200327220 */ /* 0x040fe40000410000 */
[----:B------:R-:W-:Y:S01]  /*9f90*/  FMUL.FTZ R51, R0, R51 ;  /* 0x0000003300337220 */ /* 0x000fe20000410000 */
[----:B---3--:R-:W-:Y:S01]  /*9fa0*/  F2FP.BF16.PACK_AB R152, R198, R199 ;  /* 0x000000c7c698723e */ /* 0x008fe200000010ff */
[C---:B------:R-:W-:Y:S02]  /*9fb0*/  FMUL.FTZ R5, R2.reuse, R153 ;  /* 0x0000009902057220 */ /* 0x040fe40000410000 */
[C---:B------:R-:W-:Y:S02]  /*9fc0*/  FMUL.FTZ R52, R2.reuse, R52 ;  /* 0x0000003402347220 */ /* 0x040fe40000410000 */
[----:B------:R-:W-:Y:S02]  /*9fd0*/  FMUL.FTZ R53, R2, R53 ;  /* 0x0000003502357220 */ /* 0x000fe40000410000 */
[C---:B------:R-:W-:Y:S02]  /*9fe0*/  FMUL.FTZ R54, R0.reuse, R54 ;  /* 0x0000003600367220 */ /* 0x040fe40000410000 */
[C---:B------:R-:W-:Y:S02]  /*9ff0*/  FMUL.FTZ R55, R0.reuse, R55 ;  /* 0x0000003700377220 */ /* 0x040fe40000410000 */
[----:B----4-:R-:W-:Y:S01]  /*a000*/  FMUL.FTZ R6, R0, R154 ;  /* 0x0000009a00067220 */ /* 0x010fe20000410000 */
[----:B------:R-:W-:Y:S01]  /*a010*/  F2FP.BF16.PACK_AB R154, R194, R195 ;  /* 0x000000c3c29a723e */ /* 0x000fe200000010ff */
[C---:B------:R-:W-:Y:S02]  /*a020*/  FMUL.FTZ R56, R2.reuse, R56 ;  /* 0x0000003802387220 */ /* 0x040fe40000410000 */
[----:B------:R-:W-:Y:S02]  /*a030*/  FMUL.FTZ R57, R2, R57 ;  /* 0x0000003902397220 */ /* 0x000fe40000410000 */
[C---:B------:R-:W-:Y:S02]  /*a040*/  FMUL.FTZ R58, R0.reuse, R58 ;  /* 0x0000003a003a7220 */ /* 0x040fe40000410000 */
[----:B------:R-:W-:Y:S01]  /*a050*/  FMUL.FTZ R59, R0, R59 ;  /* 0x0000003b003b7220 */ /* 0x000fe20000410000 */
[----:B-----5:R-:W-:Y:S01]  /*a060*/  F2FP.BF16.PACK_AB R153, R196, R197 ;  /* 0x000000c5c499723e */ /* 0x020fe200000010ff */
[----:B------:R-:W-:Y:S01]  /*a070*/  FMUL.FTZ R7, R0, R155 ;  /* 0x0000009b00077220 */ /* 0x000fe20000410000 */
[----:B------:R-:W-:Y:S01]  /*a080*/  F2FP.BF16.PACK_AB R155, R192, R193 ;  /* 0x000000c1c09b723e */ /* 0x000fe200000010ff */
[C---:B------:R-:W-:Y:S02]  /*a090*/  FMUL.FTZ R60, R2.reuse, R60 ;  /* 0x0000003c023c7220 */ /* 0x040fe40000410000 */
[----:B------:R-:W-:Y:S02]  /*a0a0*/  FMUL.FTZ R61, R2, R61 ;  /* 0x0000003d023d7220 */ /* 0x000fe40000410000 */
[C---:B------:R-:W-:Y:S02]  /*a0b0*/  FMUL.FTZ R62, R0.reuse, R62 ;  /* 0x0000003e003e7220 */ /* 0x040fe40000410000 */
        /* <DEDUP_REMOVED lines=14> */
[C---:B------:R-:W-:Y:S04]  /*a1a0*/  HMMA.16816.F32.BF16 R44, R152.reuse, R176, R44 ;  /* 0x000000b0982c723c */ /* 0x040fe8000004182c */
[----:B------:R-:W-:Y:S02]  /*a1b0*/  FMUL.FTZ R71, R0, R71 ;  /* 0x0000004700477220 */ /* 0x000fe40000410000 */
[C---:B------:R-:W-:Y:S02]  /*a1c0*/  FMUL.FTZ R72, R2.reuse, R72 ;  /* 0x0000004802487220 */ /* 0x040fe40000410000 */
[C---:B------:R-:W-:Y:S01]  /*a1d0*/  HMMA.16816.F32.BF16 R48, R152.reuse, R178, R48 ;  /* 0x000000b29830723c */ /* 0x040fe20000041830 */
[----:B------:R-:W-:Y:S03]  /*a1e0*/  LDSM.16.MT88.4 R176, [R205+0x12800] ;  /* 0x01280000cdb0783b */ /* 0x000fe60000004200 */
        /* <DEDUP_REMOVED lines=9> */
[C---:B-1----:R-:W-:Y:S04]  /*a280*/  HMMA.16816.F32.BF16 R60, R152.reuse, R168, R60 ;  /* 0x000000a8983c723c */ /* 0x042fe8000004183c */
[----:B------:R-:W-:Y:S02]  /*a290*/  FMUL.FTZ R79, R0, R79 ;  /* 0x0000004f004f7220 */ /* 0x000fe40000410000 */
[C---:B------:R-:W-:Y:S02]  /*a2a0*/  FMUL.FTZ R80, R2.reuse, R80 ;  /* 0x0000005002507220 */ /* 0x040fe40000410000 */
[C---:B------:R-:W-:Y:S01]  /*a2b0*/  HMMA.16816.F32.BF16 R64, R152.reuse, R170, R64 ;  /* 0x000000aa9840723c */ /* 0x040fe20000041840 */
[----:B------:R-:W1:Y:S03]  /*a2c0*/  LDSM.16.MT88.4 R168, [R206+0x12000] ;  /* 0x01200000cea8783b */ /* 0x000e660000004200 */
        /* <DEDUP_REMOVED lines=10> */
[C---:B--2---:R-:W-:Y:S03]  /*a370*/  HMMA.16816.F32.BF16 R76, R152.reuse, R156, R76 ;  /* 0x0000009c984c723c */ /* 0x044fe6000004184c */
[C---:B------:R-:W-:Y:S02]  /*a380*/  FMUL.FTZ R88, R2.reuse, R88 ;  /* 0x0000005802587220 */ /* 0x040fe40000410000 */
[----:B------:R-:W-:Y:S02]  /*a390*/  FMUL.FTZ R89, R2, R89 ;  /* 0x0000005902597220 */ /* 0x000fe40000410000 */
[C---:B------:R-:W-:Y:S01]  /*a3a0*/  FMUL.FTZ R90, R0.reuse, R90 ;  /* 0x0000005a005a7220 */ /* 0x040fe20000410000 */
        /* <DEDUP_REMOVED lines=11> */
[----:B------:R-:W-:Y:S03]  /*a460*/  FMUL.FTZ R97, R2, R97 ;  /* 0x0000006102617220 */ /* 0x000fe60000410000 */
[C---:B---3--:R-:W-:Y:S03]  /*a470*/  HMMA.16816.F32.BF16 R92, R152.reuse, R172, R92 ;  /* 0x000000ac985c723c */ /* 0x048fe6000004185c */
[C---:B------:R-:W-:Y:S02]  /*a480*/  FMUL.FTZ R98, R0.reuse, R98 ;  /* 0x0000006200627220 */ /* 0x040fe40000410000 */
[----:B------:R-:W-:Y:S02]  /*a490*/  FMUL.FTZ R99, R0, R99 ;  /* 0x0000006300637220 */ /* 0x000fe40000410000 */
[C---:B------:R-:W-:Y:S02]  /*a4a0*/  FMUL.FTZ R100, R2.reuse, R100 ;  /* 0x0000006402647220 */ /* 0x040fe40000410000 */
[----:B------:R-:W-:Y:S03]  /*a4b0*/  FMUL.FTZ R101, R2, R101 ;  /* 0x0000006502657220 */ /* 0x000fe60000410000 */
[C---:B------:R-:W-:Y:S01]  /*a4c0*/  HMMA.16816.F32.BF16 R96, R152.reuse, R174, R96 ;  /* 0x000000ae9860723c */ /* 0x040fe20000041860 */
[----:B------:R-:W3:Y:S02]  /*a4d0*/  LDSM.16.MT88.4 R172, [R206+0x14000] ;  /* 0x01400000ceac783b */ /* 0x000ee40000004200 */
[C---:B------:R-:W-:Y:S02]  /*a4e0*/  FMUL.FTZ R102, R0.reuse, R102 ;  /* 0x0000006600667220 */ /* 0x040fe40000410000 */
[----:B------:R-:W-:Y:S02]  /*a4f0*/  FMUL.FTZ R103, R0, R103 ;  /* 0x0000006700677220 */ /* 0x000fe40000410000 */
[C---:B------:R-:W-:Y:S02]  /*a500*/  FMUL.FTZ R104, R2.reuse, R104 ;  /* 0x0000006802687220 */ /* 0x040fe40000410000 */
[----:B------:R-:W-:Y:S03]  /*a510*/  FMUL.FTZ R105, R2, R105 ;  /* 0x0000006902697220 */ /* 0x000fe60000410000 */
[C---:B--2---:R-:W-:Y:S03]  /*a520*/  HMMA.16816.F32.BF16 R100, R152.reuse, R156, R100 ;  /* 0x0000009c9864723c */ /* 0x044fe60000041864 */
[C---:B------:R-:W-:Y:S02]  /*a530*/  FMUL.FTZ R106, R0.reuse, R106 ;  /* 0x0000006a006a7220 */ /* 0x040fe40000410000 */
[----:B------:R-:W-:Y:S02]  /*a540*/  FMUL.FTZ R107, R0, R107 ;  /* 0x0000006b006b7220 */ /* 0x000fe40000410000 */
[C---:B------:R-:W-:Y:S02]  /*a550*/  FMUL.FTZ R108, R2.reuse, R108 ;  /* 0x0000006c026c7220 */ /* 0x040fe40000410000 */
[----:B------:R-:W-:Y:S03]  /*a560*/  FMUL.FTZ R109, R2, R109 ;  /* 0x0000006d026d7220 */ /* 0x000fe60000410000 */
[C---:B------:R-:W-:Y:S01]  /*a570*/  HMMA.16816.F32.BF16 R104, R152.reuse, R158, R104 ;  /* 0x0000009e9868723c */ /* 0x040fe20000041868 */
[----:B------:R-:W2:Y:S02]  /*a580*/  LDSM.16.MT88.4 R156, [R204+0x16000] ;  /* 0x01600000cc9c783b */ /* 0x000ea40000004200 */
[C---:B------:R-:W-:Y:S02]  /*a590*/  FMUL.FTZ R110, R0.reuse, R110 ;  /* 0x0000006e006e7220 */ /* 0x040fe40000410000 */
[----:B------:R-:W-:Y:S02]  /*a5a0*/  FMUL.FTZ R111, R0, R111 ;  /* 0x0000006f006f7220 */ /* 0x000fe40000410000 */
[C---:B------:R-:W-:Y:S02]  /*a5b0*/  FMUL.FTZ R112, R2.reuse, R112 ;  /* 0x0000007002707220 */ /* 0x040fe40000410000 */
[----:B------:R-:W-:Y:S03]  /*a5c0*/  FMUL.FTZ R113, R2, R113 ;  /* 0x0000007102717220 */ /* 0x000fe60000410000 */
[C---:B-1----:R-:W-:Y:S03]  /*a5d0*/  HMMA.16816.F32.BF16 R108, R152.reuse, R168, R108 ;  /* 0x000000a8986c723c */ /* 0x042fe6000004186c */
[C---:B------:R-:W-:Y:S02]  /*a5e0*/  FMUL.FTZ R114, R0.reuse, R114 ;  /* 0x0000007200727220 */ /* 0x040fe40000410000 */
[----:B------:R-:W-:Y:S02]  /*a5f0*/  FMUL.FTZ R115, R0, R115 ;  /* 0x0000007300737220 */ /* 0x000fe40000410000 */
[C---:B------:R-:W-:Y:S02]  /*a600*/  FMUL.FTZ R116, R2.reuse, R116 ;  /* 0x0000007402747220 */ /* 0x040fe40000410000 */
[----:B------:R-:W-:Y:S03]  /*a610*/  FMUL.FTZ R117, R2, R117 ;  /* 0x0000007502757220 */ /* 0x000fe60000410000 */
[C---:B------:R-:W-:Y:S01]  /*a620*/  HMMA.16816.F32.BF16 R112, R152.reuse, R170, R112 ;  /* 0x000000aa9870723c */ /* 0x040fe20000041870 */
[----:B------:R-:W1:Y:S02]  /*a630*/  LDSM.16.MT88.4 R168, [R205+0x16000] ;  /* 0x01600000cda8783b */ /* 0x000e640000004200 */
[C---:B------:R-:W-:Y:S02]  /*a640*/  FMUL.FTZ R118, R0.reuse, R118 ;  /* 0x0000007600767220 */ /* 0x040fe40000410000 */
[----:B------:R-:W-:Y:S02]  /*a650*/  FMUL.FTZ R119, R0, R119 ;  /* 0x0000007700777220 */ /* 0x000fe40000410000 */
[C---:B------:R-:W-:Y:S02]  /*a660*/  FMUL.FTZ R120, R2.reuse, R120 ;  /* 0x0000007802787220 */ /* 0x040fe40000410000 */
[----:B------:R-:W-:Y:S03]  /*a670*/  FMUL.FTZ R121, R2, R121 ;  /* 0x0000007902797220 */ /* 0x000fe60000410000 */
[C---:B---3--:R-:W-:Y:S03]  /*a680*/  HMMA.16816.F32.BF16 R116, R152.reuse, R172, R116 ;  /* 0x000000ac9874723c */ /* 0x048fe60000041874 */
[C---:B------:R-:W-:Y:S02]  /*a690*/  FMUL.FTZ R122, R0.reuse, R122 ;  /* 0x0000007a007a7220 */ /* 0x040fe40000410000 */
[----:B------:R-:W-:Y:S02]  /*a6a0*/  FMUL.FTZ R123, R0, R123 ;  /* 0x0000007b007b7220 */ /* 0x000fe40000410000 */
[--C-:B------:R-:W-:Y:S02]  /*a6b0*/  FFMA.FTZ R12, R12, c[0x0][0x23c], -R149.reuse ;  /* 0x00008f000c0c7a23 */ /* 0x100fe40000010895 */
[--C-:B------:R-:W-:Y:S02]  /*a6c0*/  FFMA.FTZ R13, R13, c[0x0][0x23c], -R149.reuse ;  /* 0x00008f000d0d7a23 */ /* 0x100fe40000010895 */
[----:B------:R3:W-:Y:S01]  /*a6d0*/  MUFU.EX2 R191, R12 ;  /* 0x0000000c00bf7308 */ /* 0x0007e20000000800 */
[C---:B------:R-:W-:Y:S01]  /*a6e0*/  HMMA.16816.F32.BF16 R120, R152.reuse, R174, R120 ;  /* 0x000000ae9878723c */ /* 0x040fe20000041878 */
[----:B------:R-:W4:Y:S02]  /*a6f0*/  LDSM.16.MT88.4 R172, [R207+0x16000] ;  /* 0x01600000cfac783b */ /* 0x000f240000004200 */
[--C-:B------:R-:W-:Y:S02]  /*a700*/  FFMA.FTZ R14, R14, c[0x0][0x23c], -R150.reuse ;  /* 0x00008f000e0e7a23 */ /* 0x100fe40000010896 */
[--C-:B------:R-:W-:Y:S02]  /*a710*/  FFMA.FTZ R15, R15, c[0x0][0x23c], -R150.reuse ;  /* 0x00008f000f0f7a23 */ /* 0x100fe40000010896 */
[C---:B------:R-:W-:Y:S02]  /*a720*/  FMUL.FTZ R124, R2.reuse, R124 ;  /* 0x0000007c027c7220 */ /* 0x040fe40000410000 */
[----:B------:R-:W-:Y:S01]  /*a730*/  FMUL.FTZ R125, R2, R125 ;  /* 0x0000007d027d7220 */ /* 0x000fe20000410000 */
[----:B------:R5:W1:Y:S02]  /*a740*/  MUFU.EX2 R190, R13 ;  /* 0x0000000d00be7308 */ /* 0x000a640000000800 */
[C---:B------:R-:W-:Y:S02]  /*a750*/  FMUL.FTZ R126, R0.reuse, R126 ;  /* 0x0000007e007e7220 */ /* 0x040fe40000410000 */
[----:B------:R-:W-:Y:S02]  /*a760*/  FMUL.FTZ R127, R0, R127 ;  /* 0x0000007f007f7220 */ /* 0x000fe40000410000 */
[C---:B------:R-:W-:Y:S02]  /*a770*/  FMUL.FTZ R128, R2.reuse, R128 ;  /* 0x0000008002807220 */ /* 0x040fe40000410000 */
[----:B------:R-:W-:Y:S02]  /*a780*/  FMUL.FTZ R129, R2, R129 ;  /* 0x0000008102817220 */ /* 0x000fe40000410000 */
[----:B------:R1:W-:Y:S01]  /*a790*/  MUFU.EX2 R189, R14 ;  /* 0x0000000e00bd7308 */ /* 0x0003e20000000800 */
[C---:B--2---:R-:W-:Y:S03]  /*a7a0*/  HMMA.16816.F32.BF16 R124, R152.reuse, R156, R124 ;  /* 0x0000009c987c723c */ /* 0x044fe6000004187c */
[C---:B------:R-:W-:Y:S02]  /*a7b0*/  FMUL.FTZ R130, R0.reuse, R130 ;  /* 0x0000008200827220 */ /* 0x040fe40000410000 */
[----:B------:R-:W-:Y:S02]  /*a7c0*/  FMUL.FTZ R131, R0, R131 ;  /* 0x0000008300837220 */ /* 0x000fe40000410000 */
[C---:B---3--:R-:W-:Y:S02]  /*a7d0*/  FMUL.FTZ R12, R2.reuse, R160 ;  /* 0x000000a0020c7220 */ /* 0x048fe40000410000 */
[----:B------:R2:W3:Y:S03]  /*a7e0*/  MUFU.EX2 R188, R15 ;  /* 0x0000000f00bc7308 */ /* 0x0004e60000000800 */
[C---:B------:R-:W-:Y:S01]  /*a7f0*/  HMMA.16816.F32.BF16 R128, R152.reuse, R158, R128 ;  /* 0x0000009e9880723c */ /* 0x040fe20000041880 */
[----:B------:R-:W3:Y:S02]  /*a800*/  LDSM.16.MT88.4 R156, [R206+0x16000] ;  /* 0x01600000ce9c783b */ /* 0x000ee40000004200 */
[C---:B------:R-:W-:Y:S02]  /*a810*/  FMUL.FTZ R132, R2.reuse, R132 ;  /* 0x0000008402847220 */ /* 0x040fe40000410000 */
[----:B------:R-:W-:Y:S02]  /*a820*/  FMUL.FTZ R133, R2, R133 ;  /* 0x0000008502857220 */ /* 0x000fe40000410000 */
[C---:B------:R-:W-:Y:S02]  /*a830*/  FMUL.FTZ R134, R0.reuse, R134 ;  /* 0x0000008600867220 */ /* 0x040fe40000410000 */
[----:B------:R-:W-:Y:S03]  /*a840*/  FMUL.FTZ R135, R0, R135 ;  /* 0x0000008700877220 */ /* 0x000fe60000410000 */
[--C-:B------:R-:W-:Y:S02]  /*a850*/  FFMA.FTZ R16, R16, c[0x0][0x23c], -R149.reuse ;  /* 0x00008f0010107a23 */ /* 0x100fe40000010895 */
[--C-:B------:R-:W-:Y:S02]  /*a860*/  FFMA.FTZ R17, R17, c[0x0][0x23c], -R149.reuse ;  /* 0x00008f0011117a23 */ /* 0x100fe40000010895 */
[C---:B-1----:R-:W-:Y:S01]  /*a870*/  HMMA.16816.F32.BF16 R132, R152.reuse, R168, R132 ;  /* 0x000000a89884723c */ /* 0x042fe20000041884 */
[----:B------:R1:W-:Y:S02]  /*a880*/  MUFU.EX2 R187, R16 ;  /* 0x0000001000bb7308 */ /* 0x0003e40000000800 */
[--C-:B------:R-:W-:Y:S02]  /*a890*/  FFMA.FTZ R18, R18, c[0x0][0x23c], -R150.reuse ;  /* 0x00008f0012127a23 */ /* 0x100fe40000010896 */
[----:B------:R-:W-:Y:S02]  /*a8a0*/  FFMA.FTZ R19, R19, c[0x0][0x23c], -R150 ;  /* 0x00008f0013137a23 */ /* 0x000fe40000010896 */
[----:B-----5:R-:W-:Y:S02]  /*a8b0*/  FMUL.FTZ R13, R2, R161 ;  /* 0x000000a1020d7220 */ /* 0x020fe40000410000 */
[C---:B------:R-:W-:Y:S02]  /*a8c0*/  FMUL.FTZ R14, R0.reuse, R162 ;  /* 0x000000a2000e7220 */ /* 0x040fe40000410000 */
[----:B------:R5:W3:Y:S01]  /*a8d0*/  MUFU.EX2 R186, R17 ;  /* 0x0000001100ba7308 */ /* 0x000ae20000000800 */
[----:B--2---:R-:W-:Y:S02]  /*a8e0*/  FMUL.FTZ R15, R0, R163 ;  /* 0x000000a3000f7220 */ /* 0x004fe40000410000 */
[----:B------:R-:W2:Y:S01]  /*a8f0*/  LDSM.16.MT88.4 R160, [R204+0x10800] ;  /* 0x01080000cca0783b */ /* 0x000ea20000004200 */
[----:B------:R-:W-:Y:S02]  /*a900*/  FFMA.FTZ R149, R33, c[0x0][0x23c], -R149 ;  /* 0x00008f0021957a23 */ /* 0x000fe40000010895 */
[C---:B------:R-:W-:Y:S02]  /*a910*/  FMUL.FTZ R136, R2.reuse, R136 ;  /* 0x0000008802887220 */ /* 0x040fe40000410000 */
[C---:B------:R-:W-:Y:S02]  /*a920*/  HMMA.16816.F32.BF16 R12, R152.reuse, R170, R12 ;  /* 0x000000aa980c723c */ /* 0x040fe4000004180c */
[----:B------:R3:W-:Y:S01]  /*a930*/  MUFU.EX2 R185, R18 ;  /* 0x0000001200b97308 */ /* 0x0007e20000000800 */
[----:B------:R-:W-:Y:S01]  /*a940*/  FMUL.FTZ R137, R2, R137 ;  /* 0x0000008902897220 */ /* 0x000fe20000410000 */
[----:B------:R-:W-:Y:S01]  /*a950*/  LDSM.16.MT88.4 R168, [R207+0x10800] ;  /* 0x01080000cfa8783b */ /* 0x000fe20000004200 */
[C---:B------:R-:W-:Y:S02]  /*a960*/  FMUL.FTZ R138, R0.reuse, R138 ;  /* 0x0000008a008a7220 */ /* 0x040fe40000410000 */
[----:B------:R-:W-:Y:S02]  /*a970*/  FMUL.FTZ R139, R0, R139 ;  /* 0x0000008b008b7220 */ /* 0x000fe40000410000 */
[C---:B-1----:R-:W-:Y:S03]  /*a980*/  FMUL.FTZ R16, R2.reuse, R164 ;  /* 0x000000a402107220 */ /* 0x042fe60000410000 */
[----:B------:R1:W1:Y:S01]  /*a990*/  MUFU.EX2 R184, R19 ;  /* 0x0000001300b87308 */ /* 0x0002620000000800 */
[C---:B------:R-:W-:Y:S01]  /*a9a0*/  FMUL.FTZ R140, R2.reuse, R140 ;  /* 0x0000008c028c7220 */ /* 0x040fe20000410000 */
[C---:B----4-:R-:W-:Y:S03]  /*a9b0*/  HMMA.16816.F32.BF16 R136, R152.reuse, R172, R136 ;  /* 0x000000ac9888723c */ /* 0x050fe60000041888 */
[----:B------:R-:W-:Y:S02]  /*a9c0*/  FMUL.FTZ R141, R2, R141 ;  /* 0x0000008d028d7220 */ /* 0x000fe40000410000 */
[C---:B------:R-:W-:Y:S02]  /*a9d0*/  FMUL.FTZ R142, R0.reuse, R142 ;  /* 0x0000008e008e7220 */ /* 0x040fe40000410000 */
[----:B------:R-:W-:Y:S02]  /*a9e0*/  FMUL.FTZ R143, R0, R143 ;  /* 0x0000008f008f7220 */ /* 0x000fe40000410000 */
[----:B-----5:R-:W-:Y:S03]  /*a9f0*/  FMUL.FTZ R17, R2, R165 ;  /* 0x000000a502117220 */ /* 0x020fe60000410000 */
[----:B---3--:R-:W-:Y:S02]  /*aa00*/  FMUL.FTZ R18, R0, R166 ;  /* 0x000000a600127220 */ /* 0x008fe40000410000 */
[C---:B------:R-:W-:Y:S01]  /*aa10*/  HMMA.16816.F32.BF16 R140, R152.reuse, R174, R140 ;  /* 0x000000ae988c723c */ /* 0x040fe2000004188c */
[----:B------:R-:W-:Y:S02]  /*aa20*/  LDSM.16.MT88.4 R172, [R204+0x12800] ;  /* 0x01280000ccac783b */ /* 0x000fe40000004200 */
[C---:B------:R-:W-:Y:S02]  /*aa30*/  FMUL.FTZ R144, R2.reuse, R144 ;  /* 0x0000009002907220 */ /* 0x040fe40000410000 */
[----:B------:R-:W-:Y:S02]  /*aa40*/  FMUL.FTZ R145, R2, R145 ;  /* 0x0000009102917220 */ /* 0x000fe40000410000 */
[C---:B------:R-:W-:Y:S02]  /*aa50*/  FMUL.FTZ R146, R0.reuse, R146 ;  /* 0x0000009200927220 */ /* 0x040fe40000410000 */
[C---:B-1----:R-:W-:Y:S02]  /*aa60*/  FMUL.FTZ R19, R0.reuse, R167 ;  /* 0x000000a700137220 */ /* 0x042fe40000410000 */
[----:B------:R-:W1:Y:S01]  /*aa70*/  LDSM.16.MT88.4 R164, [R205+0x10800] ;  /* 0x01080000cda4783b */ /* 0x000e620000004200 */
[----:B------:R-:W-:Y:S02]  /*aa80*/  FMUL.FTZ R147, R0, R147 ;  /* 0x0000009300937220 */ /* 0x000fe40000410000 */
[----:B------:R-:W-:Y:S02]  /*aa90*/  FFMA.FTZ R2, R2, R243, R199 ;  /* 0x000000f302027223 */ /* 0x000fe400000100c7 */
[C---:B------:R-:W-:Y:S03]  /*aaa0*/  HMMA.16816.F32.BF16 R16, R152.reuse, R156, R16 ;  /* 0x0000009c9810723c */ /* 0x040fe60000041810 */
[----:B------:R-:W-:Y:S02]  /*aab0*/  FFMA.FTZ R0, R0, R244, R197 ;  /* 0x000000f400007223 */ /* 0x000fe400000100c5 */
[----:B------:R-:W-:Y:S02]  /*aac0*/  FADD.FTZ R2, R198, R2 ;  /* 0x00000002c6027221 */ /* 0x000fe40000010000 */
[----:B------:R-:W-:Y:S01]  /*aad0*/  FADD.FTZ R0, R196, R0 ;  /* 0x00000000c4007221 */ /* 0x000fe20000010000 */
[----:B------:R-:W-:Y:S01]  /*aae0*/  HMMA.16816.F32.BF16 R144, R152, R158, R144 ;  /* 0x0000009e9890723c */ /* 0x000fe20000041890 */
[----:B------:R-:W3:Y:S03]  /*aaf0*/  LDSM.16.MT88.4 R156, [R206+0x10800] ;  /* 0x01080000ce9c783b */ /* 0x000ee60000004200 */
[----:B------:R-:W-:Y:S02]  /*ab00*/  FADD.FTZ R2, R195, R2 ;  /* 0x00000002c3027221 */ /* 0x000fe40000010000 */
[----:B------:R-:W-:Y:S01]  /*ab10*/  FADD.FTZ R0, R193, R0 ;  /* 0x00000000c1007221 */ /* 0x000fe20000010000 */
        /* <DEDUP_REMOVED lines=9> */
[C---:B--2---:R-:W-:Y:S03]  /*abb0*/  HMMA.16816.F32.BF16 R4, R152.reuse, R160, R4 ;  /* 0x000000a09804723c */ /* 0x044fe60000041804 */
[----:B------:R-:W-:Y:S02]  /*abc0*/  FADD.FTZ R0, R188, R0 ;  /* 0x00000000bc007221 */ /* 0x000fe40000010000 */
[----:B------:R-:W-:Y:S02]  /*abd0*/  FADD.FTZ R2, R187, R2 ;  /* 0x00000002bb027221 */ /* 0x000fe40000010000 */
[----:B------:R-:W-:Y:S01]  /*abe0*/  FADD.FTZ R0, R185, R0 ;  /* 0x00000000b9007221 */ /* 0x000fe20000010000 */
[C---:B------:R-:W-:Y:S01]  /*abf0*/  HMMA.16816.F32.BF16 R8, R152.reuse, R162, R8 ;  /* 0x000000a29808723c */ /* 0x040fe20000041808 */
[----:B------:R-:W2:Y:S03]  /*ac00*/  LDSM.16.MT88.4 R160, [R207+0x12800] ;  /* 0x01280000cfa0783b */ /* 0x000ea60000004200 */
[----:B------:R-:W-:Y:S02]  /*ac10*/  FADD.FTZ R2, R186, R2 ;  /* 0x00000002ba027221 */ /* 0x000fe40000010000 */
[----:B------:R-:W-:Y:S02]  /*ac20*/  FADD.FTZ R0, R184, R0 ;  /* 0x00000000b8007221 */ /* 0x000fe40000010000 */
[C---:B-1----:R-:W-:Y:S08]  /*ac30*/  HMMA.16816.F32.BF16 R36, R152.reuse, R164, R36 ;  /* 0x000000a49824723c */ /* 0x042ff00000041824 */
[C---:B------:R-:W-:Y:S01]  /*ac40*/  HMMA.16816.F32.BF16 R40, R152.reuse, R166, R40 ;  /* 0x000000a69828723c */ /* 0x040fe20000041828 */
[----:B------:R-:W1:Y:S07]  /*ac50*/  LDSM.16.MT88.4 R164, [R206+0x12800] ;  /* 0x01280000cea4783b */ /* 0x000e6e0000004200 */
[C---:B------:R-:W-:Y:S08]  /*ac60*/  HMMA.16816.F32.BF16 R44, R152.reuse, R168, R44 ;  /* 0x000000a8982c723c */ /* 0x040ff0000004182c */
[C---:B------:R-:W-:Y:S01]  /*ac70*/  HMMA.16816.F32.BF16 R48, R152.reuse, R170, R48 ;  /* 0x000000aa9830723c */ /* 0x040fe20000041830 */
[----:B------:R-:W4:Y:S07]  /*ac80*/  LDSM.16.MT88.4 R168, [R204+0x14800] ;  /* 0x01480000cca8783b */ /* 0x000f2e0000004200 */
[C---:B---3--:R-:W-:Y:S08]  /*ac90*/  HMMA.16816.F32.BF16 R52, R152.reuse, R156, R52 ;  /* 0x0000009c9834723c */ /* 0x048ff00000041834 */
[C---:B------:R-:W-:Y:S01]  /*aca0*/  HMMA.16816.F32.BF16 R56, R152.reuse, R158, R56 ;  /* 0x0000009e9838723c */ /* 0x040fe20000041838 */
[----:B------:R-:W3:Y:S07]  /*acb0*/  LDSM.16.MT88.4 R156, [R207+0x14800] ;  /* 0x01480000cf9c783b */ /* 0x000eee0000004200 */
[C---:B------:R-:W-:Y:S01]  /*acc0*/  HMMA.16816.F32.BF16 R60, R152.reuse, R172, R60 ;  /* 0x000000ac983c723c */ /* 0x040fe2000004183c */
[----:B------:R-:W-:Y:S07]  /*acd0*/  MUFU.EX2 R173, R28 ;  /* 0x0000001c00ad7308 */ /* 0x000fee0000000800 */
[C---:B------:R-:W-:Y:S03]  /*ace0*/  HMMA.16816.F32.BF16 R64, R152.reuse, R174, R64 ;  /* 0x000000ae9840723c */ /* 0x040fe60000041840 */
[----:B------:R-:W-:Y:S05]  /*acf0*/  MUFU.EX2 R175, R26 ;  /* 0x0000001a00af7308 */ /* 0x000fea0000000800 */
[C---:B------:R-:W-:Y:S05]  /*ad00*/  HMMA.16816.F32.BF16 R68, R152.reuse, R176, R68 ;  /* 0x000000b09844723c */ /* 0x040fea0000041844 */
[----:B------:R-:W-:Y:S03]  /*ad10*/  MUFU.EX2 R177, R24 ;  /* 0x0000001800b17308 */ /* 0x000fe60000000800 */
[C---:B------:R-:W-:Y:S07]  /*ad20*/  HMMA.16816.F32.BF16 R72, R152.reuse, R178, R72 ;  /* 0x000000b29848723c */ /* 0x040fee0000041848 */
[----:B------:R-:W5:Y:S01]  /*ad30*/  MUFU.EX2 R179, R22 ;  /* 0x0000001600b37308 */ /* 0x000f620000000800 */
[C---:B--2---:R-:W-:Y:S08]  /*ad40*/  HMMA.16816.F32.BF16 R76, R152.reuse, R160, R76 ;  /* 0x000000a0984c723c */ /* 0x044ff0000004184c */
[C---:B------:R-:W-:Y:S01]  /*ad50*/  HMMA.16816.F32.BF16 R80, R152.reuse, R162, R80 ;  /* 0x000000a29850723c */ /* 0x040fe20000041850 */
[----:B------:R-:W2:Y:S01]  /*ad60*/  LDSM.16.MT88.4 R160, [R206+0x14800] ;  /* 0x01480000cea0783b */ /* 0x000ea20000004200 */
[----:B------:R-:W3:Y:S06]  /*ad70*/  MUFU.EX2 R178, R23 ;  /* 0x0000001700b27308 */ /* 0x000eec0000000800 */
[C---:B-1----:R-:W-:Y:S04]  /*ad80*/  HMMA.16816.F32.BF16 R84, R152.reuse, R164, R84 ;  /* 0x000000a49854723c */ /* 0x042fe80000041854 */
[----:B------:R-:W-:Y:S01]  /*ad90*/  MUFU.EX2 R176, R25 ;  /* 0x0000001900b07308 */ /* 0x000fe20000000800 */
[----:B-----5:R-:W-:Y:S03]  /*ada0*/  FADD.FTZ R0, R179, R0 ;  /* 0x00000000b3007221 */ /* 0x020fe60000010000 */
[C---:B------:R-:W-:Y:S01]  /*adb0*/  HMMA.16816.F32.BF16 R88, R152.reuse, R166, R88 ;  /* 0x000000a69858723c */ /* 0x040fe20000041858 */
[----:B------:R-:W1:Y:S05]  /*adc0*/  LDSM.16.MT88.4 R164, [R204+0x16800] ;  /* 0x01680000cca4783b */ /* 0x000e6a0000004200 */
[----:B------:R-:W-:Y:S02]  /*add0*/  MUFU.EX2 R172, R29 ;  /* 0x0000001d00ac7308 */ /* 0x000fe40000000800 */
[C---:B----4-:R-:W-:Y:S04]  /*ade0*/  HMMA.16816.F32.BF16 R92, R152.reuse, R168, R92 ;  /* 0x000000a8985c723c */ /* 0x050fe8000004185c */
[----:B---3--:R-:W-:Y:S04]  /*adf0*/  FADD.FTZ R0, R178, R0 ;  /* 0x00000000b2007221 */ /* 0x008fe80000010000 */
[C---:B------:R-:W-:Y:S01]  /*ae00*/  HMMA.16816.F32.BF16 R96, R152.reuse, R170, R96 ;  /* 0x000000aa9860723c */ /* 0x040fe20000041860 */
[----:B------:R-:W3:Y:S03]  /*ae10*/  LDSM.16.MT88.4 R168, [R205+0x16800] ;  /* 0x01680000cda8783b */ /* 0x000ee60000004200 */
[----:B------:R-:W-:Y:S04]  /*ae20*/  FADD.FTZ R0, R175, R0 ;  /* 0x00000000af007221 */ /* 0x000fe80000010000 */
[C---:B------:R-:W-:Y:S01]  /*ae30*/  HMMA.16816.F32.BF16 R100, R152.reuse, R180, R100 ;  /* 0x000000b49864723c */ /* 0x040fe20000041864 */
[----:B------:R-:W4:Y:S07]  /*ae40*/  MUFU.EX2 R181, R20 ;  /* 0x0000001400b57308 */ /* 0x000f2e0000000800 */
[C---:B------:R-:W-:Y:S03]  /*ae50*/  HMMA.16816.F32.BF16 R104, R152.reuse, R182, R104 ;  /* 0x000000b69868723c */ /* 0x040fe60000041868 */
[----:B------:R5:W1:Y:S05]  /*ae60*/  MUFU.EX2 R180, R21 ;  /* 0x0000001500b47308 */ /* 0x000a6a0000000800 */
[C---:B------:R-:W-:Y:S08]  /*ae70*/  HMMA.16816.F32.BF16 R108, R152.reuse, R156, R108 ;  /* 0x0000009c986c723c */ /* 0x040ff0000004186c */
[C---:B------:R-:W-:Y:S01]  /*ae80*/  HMMA.16816.F32.BF16 R112, R152.reuse, R158, R112 ;  /* 0x0000009e9870723c */ /* 0x040fe20000041870 */
[----:B------:R-:W-:Y:S03]  /*ae90*/  LDSM.16.MT88.4 R156, [R206+0x16800] ;  /* 0x01680000ce9c783b */ /* 0x000fe60000004200 */
[----:B----4-:R-:W-:Y:S04]  /*aea0*/  FADD.FTZ R2, R181, R2 ;  /* 0x00000002b5027221 */ /* 0x010fe80000010000 */
[C---:B--2---:R-:W-:Y:S01]  /*aeb0*/  HMMA.16816.F32.BF16 R116, R152.reuse, R160, R116 ;  /* 0x000000a09874723c */ /* 0x044fe20000041874 */
[----:B-----5:R-:W2:Y:S03]  /*aec0*/  LDSM.16.MT88.4 R20, [R207+0x16800] ;  /* 0x01680000cf14783b */ /* 0x020ea60000004200 */
[----:B-1----:R-:W-:Y:S04]  /*aed0*/  FADD.FTZ R2, R180, R2 ;  /* 0x00000002b4027221 */ /* 0x002fe80000010000 */
[C---:B------:R-:W-:Y:S01]  /*aee0*/  HMMA.16816.F32.BF16 R120, R152.reuse, R162, R120 ;  /* 0x000000a29878723c */ /* 0x040fe20000041878 */
[----:B------:R-:W1:Y:S03]  /*aef0*/  LDSM.16.MT88.4 R160, [R204+0x11000] ;  /* 0x01100000cca0783b */ /* 0x000e660000004200 */
[----:B------:R-:W-:Y:S04]  /*af00*/  FADD.FTZ R2, R177, R2 ;  /* 0x00000002b1027221 */ /* 0x000fe80000010000 */
[C---:B------:R-:W-:Y:S04]  /*af10*/  HMMA.16816.F32.BF16 R124, R152.reuse, R164, R124 ;  /* 0x000000a4987c723c */ /* 0x040fe8000004187c */
[----:B------:R-:W-:Y:S03]  /*af20*/  FADD.FTZ R2, R176, R2 ;  /* 0x00000002b0027221 */ /* 0x000fe60000010000 */
[--C-:B------:R-:W-:Y:S01]  /*af30*/  FFMA.FTZ R164, R27, c[0x0][0x23c], -R150.reuse ;  /* 0x00008f001ba47a23 */ /* 0x100fe20000010896 */
[C---:B------:R-:W-:Y:S01]  /*af40*/  HMMA.16816.F32.BF16 R128, R152.reuse, R166, R128 ;  /* 0x000000a69880723c */ /* 0x040fe20000041880 */
[----:B------:R-:W4:Y:S02]  /*af50*/  LDSM.16.MT88.4 R24, [R205+0x11000] ;  /* 0x01100000cd18783b */ /* 0x000f240000004200 */
[----:B------:R5:W1:Y:S01]  /*af60*/  MUFU.EX2 R174, R164 ;  /* 0x000000a400ae7308 */ /* 0x000a620000000800 */
[----:B------:R-:W-:Y:S02]  /*af70*/  FFMA.FTZ R150, R35, c[0x0][0x23c], -R150 ;  /* 0x00008f0023967a23 */ /* 0x000fe40000010896 */
[----:B------:R-:W-:Y:S02]  /*af80*/  FADD.FTZ R2, R173, R2 ;  /* 0x00000002ad027221 */ /* 0x000fe40000010000 */
[C---:B---3--:R-:W-:Y:S04]  /*af90*/  HMMA.16816.F32.BF16 R132, R152.reuse, R168, R132 ;  /* 0x000000a89884723c */ /* 0x048fe80000041884 */
[----:B------:R-:W-:Y:S01]  /*afa0*/  FADD.FTZ R2, R172, R2 ;  /* 0x00000002ac027221 */ /* 0x000fe20000010000 */
[----:B------:R-:W-:Y:S03]  /*afb0*/  MUFU.EX2 R150, R150 ;  /* 0x0000009600967308 */ /* 0x000fe60000000800 */
[C---:B------:R-:W-:Y:S01]  /*afc0*/  HMMA.16816.F32.BF16 R12, R152.reuse, R170, R12 ;  /* 0x000000aa980c723c */ /* 0x040fe2000004180c */
[----:B------:R-:W-:Y:S07]  /*afd0*/  LDSM.16.MT88.4 R168, [R206+0x11000] ;  /* 0x01100000cea8783b */ /* 0x000fee0000004200 */
[C---:B--2---:R-:W-:Y:S01]  /*afe0*/  HMMA.16816.F32.BF16 R136, R152.reuse, R20, R136 ;  /* 0x000000149888723c */ /* 0x044fe20000041888 */
[----:B-----5:R-:W2:Y:S03]  /*aff0*/  LDSM.16.MT88.4 R164, [R207+0x11000] ;  /* 0x01100000cfa4783b */ /* 0x020ea60000004200 */
[----:B-1----:R-:W-:Y:S03]  /*b000*/  FADD.FTZ R0, R174, R0 ;  /* 0x00000000ae007221 */ /* 0x002fe60000010000 */
[----:B------:R-:W-:Y:S01]  /*b010*/  F2FP.BF16.PACK_AB R20, R180, R181 ;  /* 0x000000b5b414723e */ /* 0x000fe200000010ff */
[C---:B------:R-:W-:Y:S04]  /*b020*/  HMMA.16816.F32.BF16 R140, R152.reuse, R22, R140 ;  /* 0x00000016988c723c */ /* 0x040fe8000004188c */
[----:B------:R-:W-:Y:S03]  /*b030*/  F2FP.BF16.PACK_AB R21, R178, R179 ;  /* 0x000000b3b215723e */ /* 0x000fe600000010ff */
[----:B------:R-:W-:Y:S01]  /*b040*/  F2FP.BF16.PACK_AB R22, R176, R177 ;  /* 0x000000b1b016723e */ /* 0x000fe200000010ff */
[C---:B------:R-:W-:Y:S04]  /*b050*/  HMMA.16816.F32.BF16 R16, R152.reuse, R156, R16 ;  /* 0x0000009c9810723c */ /* 0x040fe80000041810 */
[----:B------:R-:W-:Y:S04]  /*b060*/  F2FP.BF16.PACK_AB R23, R174, R175 ;  /* 0x000000afae17723e */ /* 0x000fe800000010ff */
[----:B------:R-:W-:Y:S01]  /*b070*/  HMMA.16816.F32.BF16 R144, R152, R158, R144 ;  /* 0x0000009e9890723c */ /* 0x000fe20000041890 */
[----:B------:R-:W1:Y:S07]  /*b080*/  LDSM.16.MT88.4 R152, [R204+0x13000] ;  /* 0x01300000cc98783b */ /* 0x000e6e0000004200 */
[C---:B------:R-:W-:Y:S01]  /*b090*/  HMMA.16816.F32.BF16 R4, R20.reuse, R160, R4 ;  /* 0x000000a01404723c */ /* 0x040fe20000041804 */
[----:B------:R-:W3:Y:S07]  /*b0a0*/  LDSM.16.MT88.4 R156, [R205+0x13000] ;  /* 0x01300000cd9c783b */ /* 0x000eee0000004200 */
[C---:B------:R-:W-:Y:S01]  /*b0b0*/  HMMA.16816.F32.BF16 R8, R20.reuse, R162, R8 ;  /* 0x000000a21408723c */ /* 0x040fe20000041808 */
[----:B------:R-:W5:Y:S07]  /*b0c0*/  LDSM.16.MT88.4 R160, [R207+0x13000] ;  /* 0x01300000cfa0783b */ /* 0x000f6e0000004200 */
[C---:B----4-:R-:W-:Y:S08]  /*b0d0*/  HMMA.16816.F32.BF16 R36, R20.reuse, R24, R36 ;  /* 0x000000181424723c */ /* 0x050ff00000041824 */
[C---:B------:R-:W-:Y:S01]  /*b0e0*/  HMMA.16816.F32.BF16 R40, R20.reuse, R26, R40 ;  /* 0x0000001a1428723c */ /* 0x040fe20000041828 */
[----:B------:R-:W4:Y:S07]  /*b0f0*/  LDSM.16.MT88.4 R24, [R206+0x13000] ;  /* 0x01300000ce18783b */ /* 0x000f2e0000004200 */
[C---:B--2---:R-:W-:Y:S08]  /*b100*/  HMMA.16816.F32.BF16 R44, R20.reuse, R164, R44 ;  /* 0x000000a4142c723c */ /* 0x044ff0000004182c */
[C---:B------:R-:W-:Y:S01]  /*b110*/  HMMA.16816.F32.BF16 R48, R20.reuse, R166, R48 ;  /* 0x000000a61430723c */ /* 0x040fe20000041830 */
[----:B------:R-:W2:Y:S07]  /*b120*/  LDSM.16.MT88.4 R164, [R204+0x15000] ;  /* 0x01500000cca4783b */ /* 0x000eae0000004200 */
[C---:B------:R-:W-:Y:S08]  /*b130*/  HMMA.16816.F32.BF16 R52, R20.reuse, R168, R52 ;  /* 0x000000a81434723c */ /* 0x040ff00000041834 */
        /* <DEDUP_REMOVED lines=8> */
[C---:B-----5:R-:W-:Y:S08]  /*b1c0*/  HMMA.16816.F32.BF16 R76, R20.reuse, R160, R76 ;  /* 0x000000a0144c723c */ /* 0x060ff0000004184c */
[C---:B------:R-:W-:Y:S01]  /*b1d0*/  HMMA.16816.F32.BF16 R80, R20.reuse, R162, R80 ;  /* 0x000000a21450723c */ /* 0x040fe20000041850 */
[----:B------:R-:W-:Y:S07]  /*b1e0*/  LDSM.16.MT88.4 R160, [R205+0x17000] ;  /* 0x01700000cda0783b */ /* 0x000fee0000004200 */
[C---:B----4-:R-:W-:Y:S08]  /*b1f0*/  HMMA.16816.F32.BF16 R84, R20.reuse, R24, R84 ;  /* 0x000000181454723c */ /* 0x050ff00000041854 */
[C---:B------:R-:W-:Y:S01]  /*b200*/  HMMA.16816.F32.BF16 R88, R20.reuse, R26, R88 ;  /* 0x0000001a1458723c */ /* 0x040fe20000041858 */
[----:B------:R-:W4:Y:S07]  /*b210*/  LDSM.16.MT88.4 R24, [R204+0x17000] ;  /* 0x01700000cc18783b */ /* 0x000f2e0000004200 */
[C---:B--2---:R-:W-:Y:S08]  /*b220*/  HMMA.16816.F32.BF16 R92, R20.reuse, R164, R92 ;  /* 0x000000a4145c723c */ /* 0x044ff0000004185c */
[C---:B------:R-:W-:Y:S01]  /*b230*/  HMMA.16816.F32.BF16 R96, R20.reuse, R166, R96 ;  /* 0x000000a61460723c */ /* 0x040fe20000041860 */
[----:B------:R-:W-:Y:S07]  /*b240*/  LDSM.16.MT88.4 R164, [R204+0x13800] ;  /* 0x01380000cca4783b */ /* 0x000fee0000004200 */
[C---:B------:R-:W-:Y:S01]  /*b250*/  HMMA.16816.F32.BF16 R100, R20.reuse, R168, R100 ;  /* 0x000000a81464723c */ /* 0x040fe20000041864 */
[----:B------:R-:W2:Y:S07]  /*b260*/  MUFU.EX2 R169, R32 ;  /* 0x0000002000a97308 */ /* 0x000eae0000000800 */
[C---:B------:R-:W-:Y:S03]  /*b270*/  HMMA.16816.F32.BF16 R104, R20.reuse, R170, R104 ;  /* 0x000000aa1468723c */ /* 0x040fe60000041868 */
[----:B------:R-:W5:Y:S05]  /*b280*/  MUFU.EX2 R171, R30 ;  /* 0x0000001e00ab7308 */ /* 0x000f6a0000000800 */
[C---:B-1----:R-:W-:Y:S05]  /*b290*/  HMMA.16816.F32.BF16 R108, R20.reuse, R152, R108 ;  /* 0x00000098146c723c */ /* 0x042fea000004186c */
[----:B------:R-:W1:Y:S03]  /*b2a0*/  MUFU.EX2 R170, R31 ;  /* 0x0000001f00aa7308 */ /* 0x000e660000000800 */
[C---:B------:R-:W-:Y:S01]  /*b2b0*/  HMMA.16816.F32.BF16 R112, R20.reuse, R154, R112 ;  /* 0x0000009a1470723c */ /* 0x040fe20000041870 */
[----:B------:R-:W-:Y:S03]  /*b2c0*/  LDSM.16.MT88.4 R152, [R206+0x17000] ;  /* 0x01700000ce98783b */ /* 0x000fe60000004200 */
[----:B--2---:R-:W-:Y:S03]  /*b2d0*/  FADD.FTZ R2, R169, R2 ;  /* 0x00000002a9027221 */ /* 0x004fe60000010000 */
[----:B------:R-:W2:Y:S01]  /*b2e0*/  MUFU.EX2 R168, R149 ;  /* 0x0000009500a87308 */ /* 0x000ea20000000800 */
[C---:B---3--:R-:W-:Y:S04]  /*b2f0*/  HMMA.16816.F32.BF16 R116, R20.reuse, R156, R116 ;  /* 0x0000009c1474723c */ /* 0x048fe80000041874 */
[----:B-----5:R-:W-:Y:S04]  /*b300*/  FADD.FTZ R0, R171, R0 ;  /* 0x00000000ab007221 */ /* 0x020fe80000010000 */
[C---:B------:R-:W-:Y:S01]  /*b310*/  HMMA.16816.F32.BF16 R120, R20.reuse, R158, R120 ;  /* 0x0000009e1478723c */ /* 0x040fe20000041878 */
[----:B------:R-:W-:Y:S01]  /*b320*/  LDSM.16.MT88.4 R156, [R204+0x11800] ;  /* 0x01180000cc9c783b */ /* 0x000fe20000004200 */
[----:B------:R3:W5:Y:S02]  /*b330*/  MUFU.EX2 R149, R34 ;  /* 0x0000002200957308 */ /* 0x0007640000000800 */
[----:B-1----:R-:W-:Y:S04]  /*b340*/  FADD.FTZ R0, R170, R0 ;  /* 0x00000000aa007221 */ /* 0x002fe80000010000 */
[C---:B----4-:R-:W-:Y:S01]  /*b350*/  HMMA.16816.F32.BF16 R124, R20.reuse, R24, R124 ;  /* 0x00000018147c723c */ /* 0x050fe2000004187c */
[----:B------:R-:W1:Y:S03]  /*b360*/  LDSM.16.MT88.4 R28, [R207+0x17000] ;  /* 0x01700000cf1c783b */ /* 0x000e660000004200 */
[----:B--2---:R-:W-:Y:S04]  /*b370*/  FADD.FTZ R243, R168, R2 ;  /* 0x00000002a8f37221 */ /* 0x004fe80000010000 */
[C---:B------:R-:W-:Y:S01]  /*b380*/  HMMA.16816.F32.BF16 R128, R20.reuse, R26, R128 ;  /* 0x0000001a1480723c */ /* 0x040fe20000041880 */
[----:B------:R-:W2:Y:S07]  /*b390*/  LDSM.16.MT88.4 R24, [R205+0x11800] ;  /* 0x01180000cd18783b */ /* 0x000eae0000004200 */
[C---:B------:R-:W-:Y:S01]  /*b3a0*/  HMMA.16816.F32.BF16 R132, R20.reuse, R160, R132 ;  /* 0x000000a01484723c */ /* 0x040fe20000041884 */
[----:B---3--:R-:W3:Y:S03]  /*b3b0*/  LDSM.16.MT88.4 R32, [R207+0x11800] ;  /* 0x01180000cf20783b */ /* 0x008ee60000004200 */
[----:B-----5:R-:W-:Y:S04]  /*b3c0*/  FADD.FTZ R0, R149, R0 ;  /* 0x0000000095007221 */ /* 0x020fe80000010000 */
[C---:B------:R-:W-:Y:S01]  /*b3d0*/  HMMA.16816.F32.BF16 R12, R20.reuse, R162, R12 ;  /* 0x000000a2140c723c */ /* 0x040fe2000004180c */
[----:B------:R-:W4:Y:S03]  /*b3e0*/  LDSM.16.MT88.4 R160, [R206+0x11800] ;  /* 0x01180000cea0783b */ /* 0x000f260000004200 */
[----:B------:R-:W-:Y:S04]  /*b3f0*/  FADD.FTZ R244, R150, R0 ;  /* 0x0000000096f47221 */ /* 0x000fe80000010000 */
[C---:B-1----:R-:W-:Y:S08]  /*b400*/  HMMA.16816.F32.BF16 R136, R20.reuse, R28, R136 ;  /* 0x0000001c1488723c */ /* 0x042ff00000041888 */
[C---:B------:R-:W-:Y:S01]  /*b410*/  HMMA.16816.F32.BF16 R140, R20.reuse, R30, R140 ;  /* 0x0000001e148c723c */ /* 0x040fe2000004188c */
[----:B------:R-:W1:Y:S07]  /*b420*/  LDSM.16.MT88.4 R28, [R205+0x13800] ;  /* 0x01380000cd1c783b */ /* 0x000e6e0000004200 */
[C---:B------:R-:W-:Y:S08]  /*b430*/  HMMA.16816.F32.BF16 R16, R20.reuse, R152, R16 ;  /* 0x000000981410723c */ /* 0x040ff00000041810 */
[----:B------:R-:W-:Y:S07]  /*b440*/  HMMA.16816.F32.BF16 R144, R20, R154, R144 ;  /* 0x0000009a1490723c */ /* 0x000fee0000041890 */
[----:B------:R-:W-:Y:S02]  /*b450*/  F2FP.BF16.PACK_AB R20, R172, R173 ;  /* 0x000000adac14723e */ /* 0x000fe400000010ff */
[----:B------:R-:W-:Y:S03]  /*b460*/  F2FP.BF16.PACK_AB R21, R170, R171 ;  /* 0x000000abaa15723e */ /* 0x000fe600000010ff */
[----:B------:R-:W-:Y:S02]  /*b470*/  F2FP.BF16.PACK_AB R22, R168, R169 ;  /* 0x000000a9a816723e */ /* 0x000fe400000010ff */
[----:B------:R-:W-:Y:S02]  /*b480*/  F2FP.BF16.PACK_AB R23, R150, R149 ;  /* 0x000000959617723e */ /* 0x000fe400000010ff */
[----:B------:R-:W-:Y:S02]  /*b490*/  MOV R150, R3 ;  /* 0x0000000300967202 */ /* 0x000fe40000000f00 */
[----:B------:R-:W-:Y:S03]  /*b4a0*/  MOV R149, R148 ;  /* 0x0000009400957202 */ /* 0x000fe60000000f00 */
[C---:B------:R-:W-:Y:S01]  /*b4b0*/  HMMA.16816.F32.BF16 R152, R20.reuse, R156, R4 ;  /* 0x0000009c1498723c */ /* 0x040fe20000041804 */
[----:B------:R-:W5:Y:S07]  /*b4c0*/  LDSM.16.MT88.4 R4, [R207+0x13800] ;  /* 0x01380000cf04783b */ /* 0x000f6e0000004200 */
        /* <DEDUP_REMOVED lines=8> */
[C---:B----4-:R-:W-:Y:S08]  /*b550*/  HMMA.16816.F32.BF16 R52, R20.reuse, R160, R52 ;  /* 0x000000a01434723c */ /* 0x050ff00000041834 */
[C---:B------:R-:W-:Y:S01]  /*b560*/  HMMA.16816.F32.BF16 R56, R20.reuse, R162, R56 ;  /* 0x000000a21438723c */ /* 0x040fe20000041838 */
[----:B------:R-:W4:Y:S07]  /*b570*/  LDSM.16.MT88.4 R160, [R207+0x15800] ;  /* 0x01580000cfa0783b */ /* 0x000f2e0000004200 */
[C---:B------:R-:W-:Y:S08]  /*b580*/  HMMA.16816.F32.BF16 R60, R20.reuse, R164, R60 ;  /* 0x000000a4143c723c */ /* 0x040ff0000004183c */
[C---:B------:R-:W-:Y:S01]  /*b590*/  HMMA.16816.F32.BF16 R64, R20.reuse, R166, R64 ;  /* 0x000000a61440723c */ /* 0x040fe20000041840 */
[----:B------:R-:W2:Y:S07]  /*b5a0*/  LDSM.16.MT88.4 R164, [R206+0x15800] ;  /* 0x01580000cea4783b */ /* 0x000eae0000004200 */
[C---:B-1----:R-:W-:Y:S08]  /*b5b0*/  HMMA.16816.F32.BF16 R68, R20.reuse, R28, R68 ;  /* 0x0000001c1444723c */ /* 0x042ff00000041844 */
[C---:B------:R-:W-:Y:S01]  /*b5c0*/  HMMA.16816.F32.BF16 R72, R20.reuse, R30, R72 ;  /* 0x0000001e1448723c */ /* 0x040fe20000041848 */
[----:B------:R-:W1:Y:S07]  /*b5d0*/  LDSM.16.MT88.4 R28, [R204+0x17800] ;  /* 0x01780000cc1c783b */ /* 0x000e6e0000004200 */
[C---:B-----5:R-:W-:Y:S08]  /*b5e0*/  HMMA.16816.F32.BF16 R76, R20.reuse, R4, R76 ;  /* 0x00000004144c723c */ /* 0x060ff0000004184c */
[C---:B------:R-:W-:Y:S01]  /*b5f0*/  HMMA.16816.F32.BF16 R80, R20.reuse, R6, R80 ;  /* 0x000000061450723c */ /* 0x040fe20000041850 */
[----:B------:R-:W5:Y:S07]  /*b600*/  LDSM.16.MT88.4 R4, [R205+0x17800] ;  /* 0x01780000cd04783b */ /* 0x000f6e0000004200 */
[C---:B------:R-:W-:Y:S08]  /*b610*/  HMMA.16816.F32.BF16 R84, R20.reuse, R8, R84 ;  /* 0x000000081454723c */ /* 0x040ff00000041854 */
[C---:B------:R-:W-:Y:S01]  /*b620*/  HMMA.16816.F32.BF16 R88, R20.reuse, R10, R88 ;  /* 0x0000000a1458723c */ /* 0x040fe20000041858 */
[----:B------:R-:W1:Y:S07]  /*b630*/  LDSM.16.MT88.4 R8, [R207+0x17800] ;  /* 0x01780000cf08783b */ /* 0x000e6e0000004200 */
[C---:B--2---:R-:W-:Y:S08]  /*b640*/  HMMA.16816.F32.BF16 R92, R20.reuse, R24, R92 ;  /* 0x00000018145c723c */ /* 0x044ff0000004185c */
[C---:B------:R-:W-:Y:S01]  /*b650*/  HMMA.16816.F32.BF16 R96, R20.reuse, R26, R96 ;  /* 0x0000001a1460723c */ /* 0x040fe20000041860 */
[----:B------:R-:W2:Y:S07]  /*b660*/  LDSM.16.MT88.4 R24, [R206+0x17800] ;  /* 0x01780000ce18783b */ /* 0x000eae0000004200 */
[C---:B---3--:R-:W-:Y:S08]  /*b670*/  HMMA.16816.F32.BF16 R100, R20.reuse, R32, R100 ;  /* 0x000000201464723c */ /* 0x048ff00000041864 */
[C---:B------:R-:W-:Y:S08]  /*b680*/  HMMA.16816.F32.BF16 R104, R20.reuse, R34, R104 ;  /* 0x000000221468723c */ /* 0x040ff00000041868 */
[C---:B----4-:R-:W-:Y:S08]  /*b690*/  HMMA.16816.F32.BF16 R108, R20.reuse, R160, R108 ;  /* 0x000000a0146c723c */ /* 0x050ff0000004186c */
[C---:B------:R-:W-:Y:S08]  /*b6a0*/  HMMA.16816.F32.BF16 R112, R20.reuse, R162, R112 ;  /* 0x000000a21470723c */ /* 0x040ff00000041870 */
[C---:B------:R-:W-:Y:S08]  /*b6b0*/  HMMA.16816.F32.BF16 R116, R20.reuse, R164, R116 ;  /* 0x000000a41474723c */ /* 0x040ff00000041874 */
[C---:B------:R-:W-:Y:S08]  /*b6c0*/  HMMA.16816.F32.BF16 R120, R20.reuse, R166, R120 ;  /* 0x000000a61478723c */ /* 0x040ff00000041878 */
[C---:B-1----:R-:W-:Y:S08]  /*b6d0*/  HMMA.16816.F32.BF16 R124, R20.reuse, R28, R124 ;  /* 0x0000001c147c723c */ /* 0x042ff0000004187c */
[C---:B------:R-:W-:Y:S08]  /*b6e0*/  HMMA.16816.F32.BF16 R128, R20.reuse, R30, R128 ;  /* 0x0000001e1480723c */ /* 0x040ff00000041880 */
[C---:B-----5:R-:W-:Y:S08]  /*b6f0*/  HMMA.16816.F32.BF16 R132, R20.reuse, R4, R132 ;  /* 0x000000041484723c */ /* 0x060ff00000041884 */
[C---:B------:R-:W-:Y:S08]  /*b700*/  HMMA.16816.F32.BF16 R160, R20.reuse, R6, R12 ;  /* 0x0000000614a0723c */ /* 0x040ff0000004180c */
[C---:B------:R-:W-:Y:S08]  /*b710*/  HMMA.16816.F32.BF16 R136, R20.reuse, R8, R136 ;  /* 0x000000081488723c */ /* 0x040ff00000041888 */
[C---:B------:R-:W-:Y:S08]  /*b720*/  HMMA.16816.F32.BF16 R140, R20.reuse, R10, R140 ;  /* 0x0000000a148c723c */ /* 0x040ff0000004188c */
[C---:B--2---:R-:W-:Y:S08]  /*b730*/  HMMA.16816.F32.BF16 R164, R20.reuse, R24, R16 ;  /* 0x0000001814a4723c */ /* 0x044ff00000041810 */
[----:B------:R-:W-:Y:S01]  /*b740*/  HMMA.16816.F32.BF16 R144, R20, R26, R144 ;  /* 0x0000001a1490723c */ /* 0x000fe20000041890 */
[----:B------:R-:W-:-:S07]  /*b750*/  @P0 BRA `(.L_x_60) ;  /* 0xffffc8d000000947 */ /* 0x000fce000383ffff */
.L_x_59:
[----:B------:R-:W1:Y:S01]  /*b760*/  SHFL.BFLY PT, R0, R243, 0x2, 0x1f ;  /* 0x0c401f00f3007f89 */ /* 0x000e6200000e0000 */
[----:B------:R-:W2:Y:S01]  /*b770*/  S2UR UR6, SR_CTAID.Y ;  /* 0x00000000000679c3 */ /* 0x000ea20000002600 */
[----:B------:R-:W-:Y:S01]  /*b780*/  UISETP.NE.AND UP0, UPT, UR10, -0x1, UPT ;  /* 0xffffffff0a00788c */ /* 0x000fe2000bf05270 */
[----:B------:R-:W-:Y:S01]  /*b790*/  BSSY B0, `(.L_x_63) ;  /* 0x000018e000007945 */ /* 0x000fe20003800000 */
[----:B------:R-:W3:Y:S01]  /*b7a0*/  SHFL.BFLY PT, R2, R244, 0x2, 0x1f ;  /* 0x0c401f00f4027f89 */ /* 0x000ee200000e0000 */
[----:B------:R-:W-:-:S02]  /*b7b0*/  ULDC.64 UR4, c[0x0][0x1e8] ;  /* 0x00007a0000047ab9 */ /* 0x000fc40000000a00 */
[----:B------:R-:W-:Y:S02]  /*b7c0*/  ULDC UR8, c[0x0][0x214] ;  /* 0x0000850000087ab9 */ /* 0x000fe40000000800 */
[----:B------:R-:W4:Y:S01]  /*b7d0*/  S2UR UR9, SR_CTAID.X ;  /* 0x00000000000979c3 */ /* 0x000f220000002500 */
[----:B------:R-:W-:Y:S02]  /*b7e0*/  UMOV UR24, URZ ;  /* 0x0000003f00187c82 */ /* 0x000fe40008000000 */
[----:B------:R-:W-:Y:S02]  /*b7f0*/  UMOV UR25, URZ ;  /* 0x0000003f00197c82 */ /* 0x000fe40008000000 */
[----:B------:R-:W-:-:S03]  /*b800*/  @UP0 UIMAD.WIDE.U32 UR14, UR10, UR4, URZ ;  /* 0x000000040a0e02a5 */ /* 0x000fc6000f8e003f */
[----:B------:R-:W4:Y:S01]  /*b810*/  S2UR UR11, SR_CTAID.Z ;  /* 0x00000000000b79c3 */ /* 0x000f220000002700 */
[----:B------:R-:W-:-:S03]  /*b820*/  @UP0 UIMAD UR7, UR10, UR5, UR15 ;  /* 0x000000050a0702a4 */ /* 0x000fc6000f8e020f */
[----:B------:R-:W-:Y:S01]  /*b830*/  ULDC.64 UR4, c[0x0][0x1e0] ;  /* 0x0000780000047ab9 */ /* 0x000fe20000000a00 */
[----:B-1----:R-:W-:Y:S01]  /*b840*/  FADD.FTZ R0, R0, R243 ;  /* 0x000000f300007221 */ /* 0x002fe20000010000 */
[----:B--2---:R-:W-:Y:S02]  /*b850*/  @!UP0 USHF.R.S32.HI UR12, URZ, 0x1f, UR6 ;  /* 0x0000001f3f0c8899 */ /* 0x004fe40008011406 */
[----:B------:R-:W-:Y:S01]  /*b860*/  @!UP0 UIMAD.WIDE.U32 UR22, UR6, UR4, URZ ;  /* 0x00000004061682a5 */ /* 0x000fe2000f8e003f */
[----:B---3--:R-:W-:Y:S01]  /*b870*/  FADD.FTZ R2, R2, R244 ;  /* 0x000000f402027221 */ /* 0x008fe20000010000 */
[----:B------:R-:W1:Y:S01]  /*b880*/  SHFL.BFLY PT, R5, R0, 0x1, 0x1f ;  /* 0x0c201f0000057f89 */ /* 0x000e6200000e0000 */
[----:B------:R-:W-:-:S03]  /*b890*/  @!UP0 UIMAD UR12, UR12, UR4, URZ ;  /* 0x000000040c0c82a4 */ /* 0x000fc6000f8e023f */
[----:B------:R-:W2:Y:S01]  /*b8a0*/  SHFL.BFLY PT, R4, R2, 0x1, 0x1f ;  /* 0x0c201f0002047f89 */ /* 0x000ea200000e0000 */
[----:B------:R-:W-:Y:S02]  /*b8b0*/  ULDC.U8 UR4, c[0x0][0x329] ;  /* 0x0000ca4000047ab9 */ /* 0x000fe40000000000 */
[----:B------:R-:W-:Y:S02]  /*b8c0*/  UISETP.NE.AND UP1, UPT, UR4, URZ, UPT ;  /* 0x0000003f0400728c */ /* 0x000fe4000bf25270 */
[----:B------:R-:W-:Y:S02]  /*b8d0*/  @!UP0 UIMAD UR12, UR6, UR5, UR12 ;  /* 0x00000005060c82a4 */ /* 0x000fe4000f8e020c */
[----:B------:R-:W-:Y:S02]  /*b8e0*/  @!UP0 UMOV UR14, UR22 ;  /* 0x00000016000e8c82 */ /* 0x000fe40008000000 */
[----:B------:R-:W-:Y:S02]  /*b8f0*/  ULDC.U8 UR5, c[0x0][0x328] ;  /* 0x0000ca0000057ab9 */ /* 0x000fe40000000000 */
[----:B------:R-:W-:-:S02]  /*b900*/  UISETP.NE.AND UP2, UPT, UR5, URZ, UPT ;  /* 0x0000003f0500728c */ /* 0x000fc4000bf45270 */
[----:B------:R-:W-:Y:S02]  /*b910*/  @!UP0 UIADD3 UR7, UR23, UR12, URZ ;  /* 0x0000000c17078290 */ /* 0x000fe4000fffe03f */
[----:B------:R-:W-:Y:S02]  /*b920*/  UISETP.NE.OR UP3, UPT, UR4, URZ, !UP2 ;  /* 0x0000003f0400728c */ /* 0x000fe4000d765670 */
[----:B------:R-:W-:Y:S02]  /*b930*/  @UP1 ULDC UR15, c[0x0][0x210] ;  /* 0x00008400000f1ab9 */ /* 0x000fe40000000800 */
[----:B------:R-:W-:Y:S01]  /*b940*/  ULDC UR5, c[0x0][0x234] ;  /* 0x00008d0000057ab9 */ /* 0x000fe20000000800 */
[----:B-1----:R-:W-:Y:S01]  /*b950*/  FADD.FTZ R149, R0, R5 ;  /* 0x0000000500957221 */ /* 0x002fe20000010000 */
[----:B------:R-:W-:Y:S01]  /*b960*/  MOV R0, 0x3f800000 ;  /* 0x3f80000000007802 */ /* 0x000fe20000000f00 */
[----:B------:R-:W-:Y:S01]  /*b970*/  @UP1 UIMAD UR15, UR15, UR8, URZ ;  /* 0x000000080f0f12a4 */ /* 0x000fe2000f8e023f */
[----:B--2---:R-:W-:-:S02]  /*b980*/  FADD.FTZ R150, R2, R4 ;  /* 0x0000000402967221 */ /* 0x004fc40000010000 */
[----:B------:R-:W-:Y:S01]  /*b990*/  FSETP.NE.FTZ.AND P4, PT, R149, RZ, PT ;  /* 0x000000ff9500720b */ /* 0x000fe20003f95000 */
[----:B------:R-:W-:Y:S01]  /*b9a0*/  @!UP1 USEL UR15, UR8, UR5, !UP2 ;  /* 0x00000005080f9287 */ /* 0x000fe2000d000000 */
[----:B------:R-:W-:Y:S01]  /*b9b0*/  MOV R2, 0x3f800000 ;  /* 0x3f80000000027802 */ /* 0x000fe20000000f00 */
[----:B------:R-:W-:Y:S01]  /*b9c0*/  ULDC UR4, c[0x0][0x1c0] ;  /* 0x0000700000047ab9 */ /* 0x000fe20000000800 */
[----:B------:R-:W-:Y:S01]  /*b9d0*/  FSETP.NE.FTZ.AND P3, PT, R150, RZ, PT ;  /* 0x000000ff9600720b */ /* 0x000fe20003f75000 */
[----:B------:R-:W-:Y:S02]  /*b9e0*/  @UP1 UMOV UR17, 0x1 ;  /* 0x0000000100111882 */ /* 0x000fe40000000000 */
[----:B------:R-:W-:Y:S02]  /*b9f0*/  @!UP1 UIMAD UR17, UR15, UR4, URZ ;  /* 0x000000040f1192a4 */ /* 0x000fe4000f8e023f */
[----:B------:R-:W-:Y:S02]  /*ba00*/  @!UP3 UIMAD UR21, UR6, UR8, URZ ;  /* 0x000000080615b2a4 */ /* 0x000fe4000f8e023f */
[----:B------:R-:W-:-:S02]  /*ba10*/  @UP1 ULDC UR20, c[0x0][0x210] ;  /* 0x0000840000141ab9 */ /* 0x000fc40000000800 */
[----:B------:R-:W1:Y:S01]  /*ba20*/  @P4 MUFU.RCP R0, R149 ;  /* 0x0000009500004308 */ /* 0x000e620000001000 */
[----:B------:R-:W-:Y:S02]  /*ba30*/  UIMAD UR4, UR6, UR17, URZ ;  /* 0x00000011060472a4 */ /* 0x000fe4000f8e023f */
[----:B------:R-:W-:Y:S02]  /*ba40*/  @!UP1 UMOV UR20, 0x1 ;  /* 0x0000000100149882 */ /* 0x000fe40000000000 */
[----:B------:R-:W-:Y:S02]  /*ba50*/  @!UP3 USEL UR21, UR21, UR10, !UP0 ;  /* 0x0000000a1515b287 */ /* 0x000fe4000c000000 */
[----:B----4-:R-:W-:Y:S01]  /*ba60*/  UIMAD UR5, UR9, UR20, URZ ;  /* 0x00000014090572a4 */ /* 0x010fe2000f8e023f */
[----:B------:R-:W2:Y:S01]  /*ba70*/  @P3 MUFU.RCP R2, R150 ;  /* 0x0000009600023308 */ /* 0x000ea20000001000 */
[----:B------:R-:W-:Y:S02]  /*ba80*/  USEL UR4, UR4, URZ, UP3 ;  /* 0x0000003f04047287 */ /* 0x000fe40009800000 */
[----:B------:R-:W-:-:S02]  /*ba90*/  USHF.L.U32 UR5, UR5, 0x6, URZ ;  /* 0x0000000605057899 */ /* 0x000fc4000800063f */
[----:B------:R-:W-:Y:S02]  /*baa0*/  UIMAD UR15, UR11, UR15, UR4 ;  /* 0x0000000f0b0f72a4 */ /* 0x000fe4000f8e0204 */
[----:B------:R-:W-:Y:S01]  /*bab0*/  @!UP3 UMOV UR24, UR21 ;  /* 0x000000150018bc82 */ /* 0x000fe20008000000 */
[C---:B-1----:R-:W-:Y:S01]  /*bac0*/  FMUL.FTZ R25, R0.reuse, R53 ;  /* 0x0000003500197220 */ /* 0x042fe20000410000 */
[----:B------:R-:W-:Y:S01]  /*bad0*/  USHF.R.S32.HI UR4, URZ, 0x1f, UR5 ;  /* 0x0000001f3f047899 */ /* 0x000fe20008011405 */
[C---:B------:R-:W-:Y:S01]  /*bae0*/  FMUL.FTZ R53, R0.reuse, R81 ;  /* 0x0000005100357220 */ /* 0x040fe20000410000 */
[----:B------:R-:W-:Y:S01]  /*baf0*/  @!UP3 USHF.R.S32.HI UR25, URZ, 0x1f, UR21 ;  /* 0x0000001f3f19b899 */ /* 0x000fe20008011415 */
[----:B------:R-:W1:Y:S01]  /*bb00*/  S2R R81, SR_TID.X ;  /* 0x0000000000517919 */ /* 0x000e620000002100 */
[C---:B-----5:R-:W-:Y:S01]  /*bb10*/  FMUL.FTZ R168, R0.reuse, R52 ;  /* 0x0000003400a87220 */ /* 0x060fe20000410000 */
[----:B------:R-:W-:Y:S01]  /*bb20*/  USHF.R.S32.HI UR6, URZ, 0x1f, UR15 ;  /* 0x0000001f3f067899 */ /* 0x000fe2000801140f */
[----:B------:R-:W-:Y:S01]  /*bb30*/  FMUL.FTZ R174, R0, R152 ;  /* 0x0000009800ae7220 */ /* 0x000fe20000410000 */
[----:B------:R-:W-:Y:S01]  /*bb40*/  UIADD3 UR5, UP2, UP1, UR5, UR24, UR15 ;  /* 0x0000001805057290 */ /* 0x000fe2000f95e00f */
[----:B--2---:R-:W-:-:S02]  /*bb50*/  FMUL.FTZ R52, R2, R82 ;  /* 0x0000005202347220 */ /* 0x004fc40000410000 */
[C---:B------:R-:W-:Y:S01]  /*bb60*/  FMUL.FTZ R6, R0.reuse, R153 ;  /* 0x0000009900067220 */ /* 0x040fe20000410000 */
[----:B------:R-:W-:Y:S01]  /*bb70*/  UIADD3.X UR4, UR4, UR25, UR6, UP2, UP1 ;  /* 0x0000001904047290 */ /* 0x000fe200097e2406 */
[C---:B------:R-:W-:Y:S02]  /*bb80*/  FMUL.FTZ R173, R0.reuse, R156 ;  /* 0x0000009c00ad7220 */ /* 0x040fe40000410000 */
[----:B------:R-:W-:Y:S01]  /*bb90*/  FMUL.FTZ R7, R0, R157 ;  /* 0x0000009d00077220 */ /* 0x000fe20000410000 */
[----:B------:R-:W-:Y:S01]  /*bba0*/  F2FP.BF16.PACK_AB R6, R6, R174 ;  /* 0x000000ae0606723e */ /* 0x000fe200000010ff */
[C---:B------:R-:W-:Y:S02]  /*bbb0*/  FMUL.FTZ R8, R0.reuse, R37 ;  /* 0x0000002500087220 */ /* 0x040fe40000410000 */
[C---:B------:R-:W-:Y:S01]  /*bbc0*/  FMUL.FTZ R11, R0.reuse, R41 ;  /* 0x00000029000b7220 */ /* 0x040fe20000410000 */
[----:B------:R-:W-:Y:S01]  /*bbd0*/  F2FP.BF16.PACK_AB R7, R7, R173 ;  /* 0x000000ad0707723e */ /* 0x000fe200000010ff */
[----:B------:R-:W-:-:S02]  /*bbe0*/  FMUL.FTZ R13, R0, R45 ;  /* 0x0000002d000d7220 */ /* 0x000fc40000410000 */
[C---:B------:R-:W-:Y:S02]  /*bbf0*/  FMUL.FTZ R151, R0.reuse, R49 ;  /* 0x0000003100977220 */ /* 0x040fe40000410000 */
[C---:B------:R-:W-:Y:S02]  /*bc00*/  FMUL.FTZ R23, R0.reuse, R57 ;  /* 0x0000003900177220 */ /* 0x040fe40000410000 */
[C---:B------:R-:W-:Y:S01]  /*bc10*/  FMUL.FTZ R21, R0.reuse, R61 ;  /* 0x0000003d00157220 */ /* 0x040fe20000410000 */
[----:B-1----:R-:W-:Y:S01]  /*bc20*/  SHF.R.S32.HI R82, RZ, 0x1f, R81 ;  /* 0x0000001fff527819 */ /* 0x002fe20000011451 */
[C---:B------:R-:W-:Y:S02]  /*bc30*/  FMUL.FTZ R172, R0.reuse, R36 ;  /* 0x0000002400ac7220 */ /* 0x040fe40000410000 */
[----:B------:R-:W-:Y:S01]  /*bc40*/  FMUL.FTZ R171, R0, R40 ;  /* 0x0000002800ab7220 */ /* 0x000fe20000410000 */
[----:B------:R-:W-:Y:S01]  /*bc50*/  LEA.HI R16, R82, R81, RZ, 0x2 ;  /* 0x0000005152107211 */ /* 0x000fe200078f10ff */
[----:B------:R-:W-:Y:S01]  /*bc60*/  FMUL.FTZ R170, R0, R44 ;  /* 0x0000002c00aa7220 */ /* 0x000fe20000410000 */
[----:B------:R-:W-:Y:S01]  /*bc70*/  F2FP.BF16.PACK_AB R8, R8, R172 ;  /* 0x000000ac0808723e */ /* 0x000fe200000010ff */
[C---:B------:R-:W-:Y:S01]  /*bc80*/  FMUL.FTZ R169, R0.reuse, R48 ;  /* 0x0000003000a97220 */ /* 0x040fe20000410000 */
[----:B------:R-:W-:Y:S01]  /*bc90*/  F2FP.BF16.PACK_AB R11, R11, R171 ;  /* 0x000000ab0b0b723e */ /* 0x000fe200000010ff */
[C---:B------:R-:W-:Y:S01]  /*bca0*/  FMUL.FTZ R157, R0.reuse, R56 ;  /* 0x00000038009d7220 */ /* 0x040fe20000410000 */
[----:B------:R-:W-:Y:S01]  /*bcb0*/  F2FP.BF16.PACK_AB R13, R13, R170 ;  /* 0x000000aa0d0d723e */ /* 0x000fe200000010ff */
[----:B------:R-:W-:-:S02]  /*bcc0*/  FMUL.FTZ R156, R0, R60 ;  /* 0x0000003c009c7220 */ /* 0x000fc40000410000 */
[C---:B------:R-:W-:Y:S02]  /*bcd0*/  FMUL.FTZ R153, R0.reuse, R64 ;  /* 0x0000004000997220 */ /* 0x040fe40000410000 */
[C---:B------:R-:W-:Y:S01]  /*bce0*/  FMUL.FTZ R61, R0.reuse, R65 ;  /* 0x00000041003d7220 */ /* 0x040fe20000410000 */
[----:B------:R-:W-:Y:S01]  /*bcf0*/  F2FP.BF16.PACK_AB R65, R23, R157 ;  /* 0x0000009d1741723e */ /* 0x000fe200000010ff */
[C---:B------:R-:W-:Y:S02]  /*bd00*/  FMUL.FTZ R152, R0.reuse, R68 ;  /* 0x0000004400987220 */ /* 0x040fe40000410000 */
        /* <DEDUP_REMOVED lines=9> */
[C---:B------:R-:W-:Y:S02]  /*bda0*/  FMUL.FTZ R84, R0.reuse, R84 ;  /* 0x0000005400547220 */ /* 0x040fe40000410000 */
[C---:B------:R-:W-:Y:S01]  /*bdb0*/  FMUL.FTZ R85, R0.reuse, R85 ;  /* 0x0000005500557220 */ /* 0x040fe20000410000 */
[----:B------:R-:W-:Y:S01]  /*bdc0*/  F2FP.BF16.PACK_AB R53, R53, R80 ;  /* 0x000000503535723e */ /* 0x000fe200000010ff */
[----:B------:R-:W-:-:S02]  /*bdd0*/  FMUL.FTZ R88, R0, R88 ;  /* 0x0000005800587220 */ /* 0x000fc40000410000 */
[C---:B------:R-:W-:Y:S02]  /*bde0*/  FMUL.FTZ R49, R0.reuse, R89 ;  /* 0x0000005900317220 */ /* 0x040fe40000410000 */
[C---:B------:R-:W-:Y:S02]  /*bdf0*/  FMUL.FTZ R92, R0.reuse, R92 ;  /* 0x0000005c005c7220 */ /* 0x040fe40000410000 */
[C---:B------:R-:W-:Y:S01]  /*be00*/  FMUL.FTZ R93, R0.reuse, R93 ;  /* 0x0000005d005d7220 */ /* 0x040fe20000410000 */
[----:B------:R-:W-:Y:S01]  /*be10*/  F2FP.BF16.PACK_AB R49, R49, R88 ;  /* 0x000000583131723e */ /* 0x000fe200000010ff */
[C---:B------:R-:W-:Y:S02]  /*be20*/  FMUL.FTZ R96, R0.reuse, R96 ;  /* 0x0000006000607220 */ /* 0x040fe40000410000 */
[C---:B------:R-:W-:Y:S02]  /*be30*/  FMUL.FTZ R45, R0.reuse, R97 ;  /* 0x00000061002d7220 */ /* 0x040fe40000410000 */
[----:B------:R-:W-:-:S02]  /*be40*/  FMUL.FTZ R100, R0, R100 ;  /* 0x0000006400647220 */ /* 0x000fc40000410000 */
[C---:B------:R-:W-:Y:S01]  /*be50*/  FMUL.FTZ R101, R0.reuse, R101 ;  /* 0x0000006500657220 */ /* 0x040fe20000410000 */
[----:B------:R-:W-:Y:S01]  /*be60*/  F2FP.BF16.PACK_AB R45, R45, R96 ;  /* 0x000000602d2d723e */ /* 0x000fe200000010ff */
[C---:B------:R-:W-:Y:S02]  /*be70*/  FMUL.FTZ R104, R0.reuse, R104 ;  /* 0x0000006800687220 */ /* 0x040fe40000410000 */
        /* <DEDUP_REMOVED lines=32> */
[----:B------:R-:W-:Y:S01]  /*c080*/  FMUL.FTZ R145, R0, R145 ;  /* 0x0000009100917220 */ /* 0x000fe20000410000 */
[--C-:B------:R-:W-:Y:S01]  /*c090*/  SHF.R.S32.HI R0, RZ, 0x1f, R16.reuse ;  /* 0x0000001fff007819 */ /* 0x100fe20000011410 */
[C---:B------:R-:W-:Y:S01]  /*c0a0*/  FMUL.FTZ R15, R2.reuse, R63 ;  /* 0x0000003f020f7220 */ /* 0x040fe20000410000 */
[----:B------:R-:W-:Y:S01]  /*c0b0*/  SHF.R.S32.HI R63, RZ, 0x2, R16 ;  /* 0x00000002ff3f7819 */ /* 0x000fe20000011410 */
[C---:B------:R-:W-:Y:S02]  /*c0c0*/  FMUL.FTZ R12, R2.reuse, R38 ;  /* 0x00000026020c7220 */ /* 0x040fe40000410000 */
[----:B------:R-:W-:Y:S01]  /*c0d0*/  FMUL.FTZ R10, R2, R42 ;  /* 0x0000002a020a7220 */ /* 0x000fe20000410000 */
[----:B------:R-:W-:Y:S01]  /*c0e0*/  LEA.HI R0, R0, R63, RZ, 0x3 ;  /* 0x0000003f00007211 */ /* 0x000fe200078f18ff */
[----:B------:R-:W-:-:S02]  /*c0f0*/  FMUL.FTZ R17, R2, R46 ;  /* 0x0000002e02117220 */ /* 0x000fc40000410000 */
[----:B------:R-:W-:Y:S01]  /*c100*/  FMUL.FTZ R68, R2, R50 ;  /* 0x0000003202447220 */ /* 0x000fe20000410000 */
[----:B------:R-:W-:Y:S01]  /*c110*/  LOP3.LUT R0, R0, 0xfffffff8, RZ, 0xc0, !PT ;  /* 0xfffffff800007812 */ /* 0x000fe200078ec0ff */
[C---:B------:R-:W-:Y:S02]  /*c120*/  FMUL.FTZ R55, R2.reuse, R55 ;  /* 0x0000003702377220 */ /* 0x040fe40000410000 */
[C---:B------:R-:W-:Y:S02]  /*c130*/  FMUL.FTZ R4, R2.reuse, R54 ;  /* 0x0000003602047220 */ /* 0x040fe40000410000 */
[C---:B------:R-:W-:Y:S02]  /*c140*/  FMUL.FTZ R64, R2.reuse, R58 ;  /* 0x0000003a02407220 */ /* 0x040fe40000410000 */
[C---:B------:R-:W-:Y:S02]  /*c150*/  FMUL.FTZ R155, R2.reuse, R155 ;  /* 0x0000009b029b7220 */ /* 0x040fe40000410000 */
        /* <DEDUP_REMOVED lines=21> */
[----:B------:R-:W-:Y:S01]  /*c2b0*/  FMUL.FTZ R58, R2, R70 ;  /* 0x00000046023a7220 */ /* 0x000fe20000410000 */
[----:B------:R-:W-:Y:S01]  /*c2c0*/  LEA.HI R70, R82, R81, RZ, 0x5 ;  /* 0x0000005152467211 */ /* 0x000fe200078f28ff */
[----:B------:R-:W-:Y:S01]  /*c2d0*/  FMUL.FTZ R75, R2, R75 ;  /* 0x0000004b024b7220 */ /* 0x000fe20000410000 */
[----:B------:R-:W-:Y:S01]  /*c2e0*/  F2FP.BF16.PACK_AB R60, R14, R60 ;  /* 0x0000003c0e3c723e */ /* 0x000fe200000010ff */
[C---:B------:R-:W-:Y:S01]  /*c2f0*/  FMUL.FTZ R56, R2.reuse, R74 ;  /* 0x0000004a02387220 */ /* 0x040fe20000410000 */
[----:B------:R-:W-:Y:S01]  /*c300*/  SHF.R.S32.HI R14, RZ, 0x5, R70 ;  /* 0x00000005ff0e7819 */ /* 0x000fe20000011446 */
        /* <DEDUP_REMOVED lines=68> */
[----:B------:R-:W-:Y:S02]  /*c750*/  IADD3 R2, R63, -R0, RZ ;  /* 0x800000003f027210 */ /* 0x000fe40007ffe0ff */
[----:B------:R-:W-:-:S02]  /*c760*/  LOP3.LUT R0, R16, 0x3ffffffc, RZ, 0xc0, !PT ;  /* 0x3ffffffc10007812 */ /* 0x000fc400078ec0ff */
[----:B------:R-:W-:Y:S02]  /*c770*/  SHF.L.U32 R4, R2, 0x6, RZ ;  /* 0x0000000602047819 */ /* 0x000fe400000006ff */
[----:B------:R-:W-:Y:S02]  /*c780*/  IADD3 R15, -R0, R81, RZ ;  /* 0x00000051000f7210 */ /* 0x000fe40007ffe1ff */
[----:B------:R-:W-:Y:S02]  /*c790*/  LOP3.LUT R0, R4, 0x1c0, RZ, 0xc0, !PT ;  /* 0x000001c004007812 */ /* 0x000fe400078ec0ff */
[----:B------:R-:W-:Y:S02]  /*c7a0*/  LOP3.LUT R4, R2, 0x1, RZ, 0xc0, !PT ;  /* 0x0000000102047812 */ /* 0x000fe400078ec0ff */
[----:B------:R-:W-:Y:S02]  /*c7b0*/  LEA R15, R14, R15, 0x9 ;  /* 0x0000000f0e0f7211 */ /* 0x000fe400078e48ff */
[----:B------:R-:W-:-:S02]  /*c7c0*/  LEA.HI R0, R0, R0, RZ, 0x1d ;  /* 0x0000000000007211 */ /* 0x000fc400078fe8ff */
[----:B------:R-:W-:Y:S02]  /*c7d0*/  ISETP.NE.U32.AND P0, PT, R4, 0x1, PT ;  /* 0x000000010400780c */ /* 0x000fe40003f05070 */
[----:B------:R-:W-:Y:S02]  /*c7e0*/  LEA R0, R15, R0, 0x1 ;  /* 0x000000000f007211 */ /* 0x000fe400078e08ff */
[----:B------:R-:W-:Y:S02]  /*c7f0*/  R2P PR, R2, 0x6 ;  /* 0x0000000602007804 */ /* 0x000fe40000000000 */
[----:B------:R-:W-:Y:S02]  /*c800*/  SHF.L.U32 R0, R0, 0x1, RZ ;  /* 0x0000000100007819 */ /* 0x000fe400000006ff */
[----:B------:R-:W-:Y:S02]  /*c810*/  MOV R4, 0x20 ;  /* 0x0000002000047802 */ /* 0x000fe40000000f00 */
[----:B------:R-:W-:Y:S01]  /*c820*/  IADD3 R2, R0, -0x10, RZ ;  /* 0xfffffff000027810 */ /* 0x000fe20007ffe0ff */
[----:B------:R1:W-:Y:S01]  /*c830*/  STS [R0], R6 ;  /* 0x0000000600007388 */ /* 0x0003e20000000800 */
[----:B------:R-:W-:-:S02]  /*c840*/  SEL R4, R4, 0xffffffe0, !P1 ;  /* 0xffffffe004047807 */ /* 0x000fc40004800000 */
[----:B------:R-:W-:Y:S01]  /*c850*/  @P0 IADD3 R2, R0, 0x10, RZ ;  /* 0x0000001000020810 */ /* 0x000fe20007ffe0ff */
[----:B------:R2:W-:Y:S01]  /*c860*/  STS [R0+0x400], R5 ;  /* 0x0004000500007388 */ /* 0x0005e20000000800 */
[----:B------:R-:W-:Y:S02]  /*c870*/  F2FP.BF16.PACK_AB R63, R21, R156 ;  /* 0x0000009c153f723e */ /* 0x000fe400000010ff */
[----:B------:R-:W-:Y:S01]  /*c880*/  F2FP.BF16.PACK_AB R21, R141, R140 ;  /* 0x0000008c8d15723e */ /* 0x000fe200000010ff */
[----:B------:R3:W-:Y:S01]  /*c890*/  STS [R2], R7 ;  /* 0x0000000702007388 */ /* 0x0007e20000000800 */
[----:B------:R-:W-:Y:S02]  /*c8a0*/  F2FP.BF16.PACK_AB R18, R167, R18 ;  /* 0x00000012a712723e */ /* 0x000fe400000010ff */
[----:B------:R-:W-:Y:S01]  /*c8b0*/  F2FP.BF16.PACK_AB R16, R145, R144 ;  /* 0x000000909110723e */ /* 0x000fe200000010ff */
[----:B------:R4:W-:Y:S01]  /*c8c0*/  STS [R2+0x400], R9 ;  /* 0x0004000902007388 */ /* 0x0009e20000000800 */
[----:B------:R-:W-:-:S02]  /*c8d0*/  F2FP.BF16.PACK_AB R15, R147, R146 ;  /* 0x00000092930f723e */ /* 0x000fc400000010ff */
[----:B-1----:R-:W-:Y:S02]  /*c8e0*/  MOV R6, 0x40 ;  /* 0x0000004000067802 */ /* 0x002fe40000000f00 */
[----:B--2---:R-:W-:Y:S02]  /*c8f0*/  IADD3 R5, R0, R4, RZ ;  /* 0x0000000400057210 */ /* 0x004fe40007ffe0ff */
[----:B------:R-:W-:Y:S02]  /*c900*/  SEL R6, R6, 0xffffffc0, !P2 ;  /* 0xffffffc006067807 */ /* 0x000fe40005000000 */
[----:B------:R-:W-:Y:S01]  /*c910*/  IADD3 R4, R4, R2, RZ ;  /* 0x0000000204047210 */ /* 0x000fe20007ffe0ff */
[----:B------:R1:W-:Y:S01]  /*c920*/  STS [R5], R8 ;  /* 0x0000000805007388 */ /* 0x0003e20000000800 */
[----:B---3--:R-:W-:Y:S02]  /*c930*/  IADD3 R7, R5, R6, RZ ;  /* 0x0000000605077210 */ /* 0x008fe40007ffe0ff */
[----:B----4-:R-:W-:Y:S01]  /*c940*/  IADD3 R9, R6, R2, RZ ;  /* 0x0000000206097210 */ /* 0x010fe20007ffe0ff */
[----:B------:R-:W-:Y:S04]  /*c950*/  STS [R5+0x400], R12 ;  /* 0x0004000c05007388 */ /* 0x000fe80000000800 */
[----:B------:R-:W-:Y:S04]  /*c960*/  STS [R4], R11 ;  /* 0x0000000b04007388 */ /* 0x000fe80000000800 */
[----:B------:R-:W-:Y:S01]  /*c970*/  STS [R4+0x400], R10 ;  /* 0x0004000a04007388 */ /* 0x000fe20000000800 */
[----:B-1----:R-:W-:-:S02]  /*c980*/  IADD3 R8, R0, R6, RZ ;  /* 0x0000000600087210 */ /* 0x002fc40007ffe0ff */
[----:B------:R-:W-:-:S03]  /*c990*/  IADD3 R6, R4, R6, RZ ;  /* 0x0000000604067210 */ /* 0x000fc60007ffe0ff */
        /* <DEDUP_REMOVED lines=42> */
[----:B------:R-:W-:Y:S04]  /*cc40*/  STS [R2+0x6000], R29 ;  /* 0x0060001d02007388 */ /* 0x000fe80000000800 */
[----:B------:R2:W-:Y:S04]  /*cc50*/  STS [R2+0x6400], R28 ;  /* 0x0064001c02007388 */ /* 0x0005e80000000800 */
[----:B------:R-:W-:Y:S04]  /*cc60*/  STS [R5+0x6000], R27 ;  /* 0x0060001b05007388 */ /* 0x000fe80000000800 */
[----:B------:R3:W-:Y:S04]  /*cc70*/  STS [R5+0x6400], R26 ;  /* 0x0064001a05007388 */ /* 0x0007e80000000800 */
[----:B------:R-:W-:Y:S04]  /*cc80*/  STS [R4+0x6000], R25 ;  /* 0x0060001904007388 */ /* 0x000fe80000000800 */
[----:B------:R4:W-:Y:S01]  /*cc90*/  STS [R4+0x6400], R24 ;  /* 0x0064001804007388 */ /* 0x0009e20000000800 */
[----:B-1----:R-:W-:-:S03]  /*cca0*/  LOP3.LUT R0, R70, 0xffffffe0, RZ, 0xc0, !PT ;  /* 0xffffffe046007812 */ /* 0x002fc600078ec0ff */
[----:B------:R-:W-:Y:S01]  /*ccb0*/  STS [R8+0x6000], R23 ;  /* 0x0060001708007388 */ /* 0x000fe20000000800 */
[----:B------:R-:W-:-:S03]  /*ccc0*/  IADD3 R0, -R0, R81, RZ ;  /* 0x0000005100007210 */ /* 0x000fc60007ffe1ff */
[----:B------:R1:W-:Y:S01]  /*ccd0*/  STS [R8+0x6400], R22 ;  /* 0x0064001608007388 */ /* 0x0003e20000000800 */
[----:B--2---:R-:W-:Y:S02]  /*cce0*/  SHF.R.S32.HI R2, RZ, 0x1f, R14 ;  /* 0x0000001fff027819 */ /* 0x004fe4000001140e */
[----:B------:R-:W-:Y:S01]  /*ccf0*/  LOP3.LUT P0, RZ, R0, 0x3, RZ, 0xc0, !PT ;  /* 0x0000000300ff7812 */ /* 0x000fe2000780c0ff */
[----:B------:R-:W-:Y:S01]  /*cd00*/  STS [R9+0x6000], R21 ;  /* 0x0060001509007388 */ /* 0x000fe20000000800 */
[----:B------:R-:W-:-:S03]  /*cd10*/  LEA.HI R2, R2, R14, RZ, 0x2 ;  /* 0x0000000e02027211 */ /* 0x000fc600078f10ff */
[----:B------:R-:W-:Y:S01]  /*cd20*/  STS [R9+0x6400], R20 ;  /* 0x0064001409007388 */ /* 0x000fe20000000800 */
[----:B---3--:R-:W2:Y:S01]  /*cd30*/  @P4 MUFU.LG2 R5, R149 ;  /* 0x0000009500054308 */ /* 0x008ea20000000c00 */
[----:B------:R-:W-:Y:S02]  /*cd40*/  LOP3.LUT R2, R2, 0xffffffc, RZ, 0xc0, !PT ;  /* 0x0ffffffc02027812 */ /* 0x000fe400078ec0ff */
[----:B------:R-:W-:Y:S02]  /*cd50*/  STS [R7+0x6000], R19 ;  /* 0x0060001307007388 */ /* 0x000fe40000000800 */
[----:B------:R-:W-:Y:S02]  /*cd60*/  IADD3 R2, -R2, R14, RZ ;  /* 0x0000000e02027210 */ /* 0x000fe40007ffe1ff */
[----:B------:R3:W-:Y:S01]  /*cd70*/  STS [R7+0x6400], R18 ;  /* 0x0064001207007388 */ /* 0x0007e20000000800 */
[----:B----4-:R-:W4:Y:S03]  /*cd80*/  @P3 MUFU.LG2 R4, R150 ;  /* 0x0000009600043308 */ /* 0x010f260000000c00 */
[----:B------:R-:W-:Y:S04]  /*cd90*/  STS [R6+0x6000], R16 ;  /* 0x0060001006007388 */ /* 0x000fe80000000800 */
[----:B------:R3:W-:Y:S01]  /*cda0*/  STS [R6+0x6400], R15 ;  /* 0x0064000f06007388 */ /* 0x0007e20000000800 */
[----:B--2---:R-:W-:Y:S01]  /*cdb0*/  @P4 FMUL.FTZ R5, R5, 0.69314718246459960938 ;  /* 0x3f31721805054820 */ /* 0x004fe20000410000 */
[----:B-1----:R-:W-:-:S02]  /*cdc0*/  MOV R8, 0x7f800000 ;  /* 0x7f80000000087802 */ /* 0x002fc40000000f00 */
[----:B------:R-:W-:Y:S01]  /*cdd0*/  BAR.SYNC.DEFER_BLOCKING 0x0 ;  /* 0x0000000000007b1d */ /* 0x000fe20000010000 */
[----:B----4-:R-:W-:-:S04]  /*cde0*/  @P3 FMUL.FTZ R4, R4, 0.69314718246459960938 ;  /* 0x3f31721804043820 */ /* 0x010fc80000410000 */
[----:B------:R-:W-:Y:S01]  /*cdf0*/  @P3 FFMA.FTZ R8, R3, c[0x0][0x238], R4 ;  /* 0x00008e0003083a23 */ /* 0x000fe20000010004 */
[----:B---3--:R-:W-:Y:S01]  /*ce00*/  MOV R7, 0x7f800000 ;  /* 0x7f80000000077802 */ /* 0x008fe20000000f00 */
[----:B------:R-:W-:Y:S01]  /*ce10*/  @P4 FFMA.FTZ R7, R148, c[0x0][0x238], R5 ;  /* 0x00008e0094074a23 */ /* 0x000fe20000010005 */
[----:B------:R-:W-:Y:S01]  /*ce20*/  SHF.R.S32.HI R6, RZ, 0x1f, R0 ;  /* 0x0000001fff067819 */ /* 0x000fe20000011400 */
[----:B------:R1:W2:Y:S03]  /*ce30*/  LDS.128 R28, [R230] ;  /* 0x00000000e61c7984 */ /* 0x0002a60000000c00 */
[----:B------:R-:W-:Y:S01]  /*ce40*/  LEA.HI R0, R6, R0, RZ, 0x2 ;  /* 0x0000000006007211 */ /* 0x000fe200078f10ff */
[----:B------:R1:W3:Y:S03]  /*ce50*/  LDS.128 R44, [R230+0x800] ;  /* 0x00080000e62c7984 */ /* 0x0002e60000000c00 */
[----:B------:R-:W-:Y:S01]  /*ce60*/  SHF.R.S32.HI R0, RZ, 0x2, R0 ;  /* 0x00000002ff007819 */ /* 0x000fe20000011400 */
[----:B------:R1:W4:Y:S03]  /*ce70*/  LDS.128 R60, [R230+0x1000] ;  /* 0x00100000e63c7984 */ /* 0x0003260000000c00 */
[----:B------:R-:W-:Y:S01]  /*ce80*/  LEA R0, R2, R0, 0x4 ;  /* 0x0000000002007211 */ /* 0x000fe200078e20ff */
        /* <DEDUP_REMOVED lines=14> */
[----:B--234-:R-:W-:Y:S01]  /*cf70*/  UIMAD UR6, UR9, -0x40, UR16 ;  /* 0xffffffc0090678a4 */ /* 0x01cfe2000f8e0210 */
[----:B------:R-:W-:-:S05]  /*cf80*/  IADD3 R2, R0, 0x8, RZ ;  /* 0x0000000800027810 */ /* 0x000fca0007ffe0ff */
[----:B------:R-:W-:Y:S02]  /*cf90*/  ISETP.GE.AND P3, PT, R0, UR6, PT ;  /* 0x0000000600007c0c */ /* 0x000fe4000bf66270 */
[----:B------:R-:W-:-:S11]  /*cfa0*/  ISETP.GE.AND P2, PT, R2, UR6, PT ;  /* 0x0000000602007c0c */ /* 0x000fd6000bf46270 */
[----:B------:R-:W-:Y:S02]  /*cfb0*/  @!P3 IMAD R3, R0, UR20, RZ ;  /* 0x000000140003bc24 */ /* 0x000fe4000f8e02ff */
[----:B------:R-:W-:-:S03]  /*cfc0*/  @!P2 IMAD R0, R2, UR20, RZ ;  /* 0x000000140200ac24 */ /* 0x000fc6000f8e02ff */
[C---:B------:R-:W-:Y:S02]  /*cfd0*/  @!P3 IADD3 R5, P1, R3.reuse, UR5, RZ ;  /* 0x000000050305bc10 */ /* 0x040fe4000ff3e0ff */
[C---:B------:R-:W-:Y:S02]  /*cfe0*/  @!P2 IADD3 R6, P0, R0.reuse, UR5, RZ ;  /* 0x000000050006ac10 */ /* 0x040fe4000ff1e0ff */
        /* <DEDUP_REMOVED lines=8> */
.L_x_64:
[----:B--234-:R-:W-:Y:S05]  /*d070*/  BSYNC B0 ;  /* 0x0000000000007941 */ /* 0x01cfea0003800000 */
.L_x_63:
[----:B------:R-:W2:Y:S01]  /*d080*/  S2R R0, SR_TID.X ;  /* 0x0000000000007919 */ /* 0x000ea20000002100 */
[----:B------:R-:W-:Y:S01]  /*d090*/  LEA.HI R13, R82, R81, RZ, 0x3 ;  /* 0x00000051520d7211 */ /* 0x000fe200078f18ff */
[----:B------:R-:W-:Y:S01]  /*d0a0*/  UIMAD UR9, UR9, -0x40, UR16 ;  /* 0xffffffc0090978a4 */ /* 0x000fe2000f8e0210 */
[----:B------:R-:W-:Y:S01]  /*d0b0*/  IADD3 R4, P0, R246, UR14, RZ ;  /* 0x0000000ef6047c10 */ /* 0x000fe2000ff1e0ff */
[----:B------:R-:W3:Y:S01]  /*d0c0*/  S2R R10, SR_CTAID.Z ;  /* 0x00000000000a7919 */ /* 0x000ee20000002700 */
[----:B------:R-:W-:Y:S01]  /*d0d0*/  SHF.R.S32.HI R3, RZ, 0x3, R13 ;  /* 0x00000003ff037819 */ /* 0x000fe2000001140d */
[----:B------:R-:W-:Y:S01]  /*d0e0*/  USHF.R.S32.HI UR6, URZ, 0x1f, UR11 ;  /* 0x0000001f3f067899 */ /* 0x000fe2000801140b */
[----:B------:R-:W-:Y:S01]  /*d0f0*/  BSSY B0, `(.L_x_65) ;  /* 0x000001f000007945 */ /* 0x000fe20003800000 */
[----:B------:R-:W-:-:S02]  /*d100*/  ULDC.64 UR4, c[0x0][0x1f0] ;  /* 0x00007c0000047ab9 */ /* 0x000fc40000000a00 */
[----:B------:R-:W-:-:S04]  /*d110*/  UIMAD UR4, UR6, UR4, URZ ;  /* 0x00000004060472a4 */ /* 0x000fc8000f8e023f */
[----:B------:R-:W-:Y:S01]  /*d120*/  UIMAD UR4, UR11, UR5, UR4 ;  /* 0x000000050b0472a4 */ /* 0x000fe2000f8e0204 */
[----:B--2---:R-:W-:-:S04]  /*d130*/  SHF.R.S32.HI R2, RZ, 0x1f, R0 ;  /* 0x0000001fff027819 */ /* 0x004fc80000011400 */
[----:B------:R-:W-:Y:S02]  /*d140*/  LEA.HI R2, R2, R0, RZ, 0x3 ;  /* 0x0000000002027211 */ /* 0x000fe400078f18ff */
[----:B------:R-:W-:Y:S02]  /*d150*/  SHF.R.S32.HI R0, RZ, 0x1f, R246 ;  /* 0x0000001fff007819 */ /* 0x000fe400000114f6 */
[----:B------:R-:W-:Y:S02]  /*d160*/  SHF.R.S32.HI R2, RZ, 0x3, R2 ;  /* 0x00000003ff027819 */ /* 0x000fe40000011402 */
[----:B------:R-:W-:Y:S02]  /*d170*/  IADD3.X R5, R0, UR7, RZ, P0, !PT ;  /* 0x0000000700057c10 */ /* 0x000fe400087fe4ff */
[----:B------:R-:W-:Y:S02]  /*d180*/  ISETP.GE.AND P0, PT, R3, UR9, PT ;  /* 0x0000000903007c0c */ /* 0x000fe4000bf06270 */
[----:B------:R-:W-:Y:S01]  /*d190*/  SHF.R.S32.HI R3, RZ, 0x1f, R2 ;  /* 0x0000001fff037819 */ /* 0x000fe20000011402 */
[----:B---3--:R-:W-:-:S04]  /*d1a0*/  IMAD.WIDE.U32 R10, R10, c[0x0][0x1f0], R4 ;  /* 0x00007c000a0a7a25 */ /* 0x008fc800078e0004 */
[----:B------:R-:W-:Y:S01]  /*d1b0*/  IMAD.U32 R4, RZ, RZ, UR13 ;  /* 0x0000000dff047e24 */ /* 0x000fe2000f8e00ff */
[----:B------:R-:W-:-:S03]  /*d1c0*/  IADD3 R9, R11, UR4, RZ ;  /* 0x000000040b097c10 */ /* 0x000fc6000fffe0ff */
[----:B------:R-:W-:Y:S02]  /*d1d0*/  IMAD.WIDE R4, R4, 0x40, R2 ;  /* 0x0000004004047825 */ /* 0x000fe400078e0202 */
[----:B------:R-:W-:Y:S05]  /*d1e0*/  @P0 BRA `(.L_x_66) ;  /* 0x000000f000000947 */ /* 0x000fea0003800000 */
[----:B------:R-:W-:Y:S01]  /*d1f0*/  IMAD R0, R5, c[0x0][0x1e8], RZ ;  /* 0x00007a0005007a24 */ /* 0x000fe200078e02ff */
[----:B------:R-:W-:Y:S01]  /*d200*/  ISETP.GE.AND P4, PT, R246, c[0x0][0x220], PT ;  /* 0x00008800f6007a0c */ /* 0x000fe20003f86270 */
[----:B------:R-:W-:Y:S01]  /*d210*/  IMAD.MOV.U32 R8, RZ, RZ, R10 ;  /* 0x000000ffff087224 */ /* 0x000fe200078e000a */
[----:B------:R-:W-:Y:S01]  /*d220*/  ISETP.GE.AND P3, PT, R250, c[0x0][0x220], PT ;  /* 0x00008800fa007a0c */ /* 0x000fe20003f66270 */
[C---:B------:R-:W-:Y:S01]  /*d230*/  IMAD R0, R4.reuse, c[0x0][0x1ec], R0 ;  /* 0x00007b0004007a24 */ /* 0x040fe200078e0200 */
[----:B------:R-:W-:Y:S01]  /*d240*/  ISETP.GE.AND P2, PT, R245, c[0x0][0x220], PT ;  /* 0x00008800f5007a0c */ /* 0x000fe20003f46270 */
[----:B------:R-:W-:Y:S01]  /*d250*/  IMAD.WIDE.U32 R6, R4, c[0x0][0x1e8], R8 ;  /* 0x00007a0004067a25 */ /* 0x000fe200078e0008 */
[----:B------:R-:W-:-:S03]  /*d260*/  ISETP.GE.AND P1, PT, R251, c[0x0][0x220], PT ;  /* 0x00008800fb007a0c */ /* 0x000fc60003f26270 */
[----:B------:R-:W-:Y:S01]  /*d270*/  IMAD.IADD R0, R7, 0x1, R0 ;  /* 0x0000000107007824 */ /* 0x000fe200078e0200 */
[----:B------:R-:W-:-:S04]  /*d280*/  LEA R2, P0, R6, c[0x0][0x1d0], 0x1 ;  /* 0x0000740006027a11 */ /* 0x000fc800078008ff */
[----:B------:R-:W-:-:S05]  /*d290*/  LEA.HI.X R3, R6, c[0x0][0x1d4], R0, 0x1, P0 ;  /* 0x0000750006037a11 */ /* 0x000fca00000f0c00 */
[----:B------:R2:W-:Y:S04]  /*d2a0*/  @!P4 STG.E.128 [R2.64], R28 ;  /* 0x0000001c0200c986 */ /* 0x0005e8000c101d12 */
[----:B-1----:R2:W-:Y:S04]  /*d2b0*/  @!P3 STG.E.128 [R2.64+0x80], R24 ;  /* 0x000080180200b986 */ /* 0x0025e8000c101d12 */
[----:B------:R2:W-:Y:S04]  /*d2c0*/  @!P2 STG.E.128 [R2.64+0x100], R20 ;  /* 0x000100140200a986 */ /* 0x0005e8000c101d12 */
[----:B------:R2:W-:Y:S02]  /*d2d0*/  @!P1 STG.E.128 [R2.64+0x180], R16 ;  /* 0x0001801002009986 */ /* 0x0005e4000c101d12 */
.L_x_66:
[----:B------:R-:W-:Y:S05]  /*d2e0*/  BSYNC B0 ;  /* 0x0000000000007941 */ /* 0x000fea0003800000 */
.L_x_65:
[----:B------:R-:W-:Y:S01]  /*d2f0*/  LEA.HI.SX32 R0, R13, 0x10, 0x1d ;  /* 0x000000100d007811 */ /* 0x000fe200078feaff */
[----:B------:R-:W-:Y:S03]  /*d300*/  BSSY B0, `(.L_x_67) ;  /* 0x0000015000007945 */ /* 0x000fe60003800000 */
[----:B------:R-:W-:-:S13]  /*d310*/  ISETP.GE.AND P0, PT, R0, UR9, PT ;  /* 0x0000000900007c0c */ /* 0x000fda000bf06270 */
[----:B------:R-:W-:Y:S05]  /*d320*/  @P0 BRA `(.L_x_68) ;  /* 0x0000012000000947 */ /* 0x000fea0003800000 */
[----:B------:R-:W-:Y:S01]  /*d330*/  IADD3 R12, P0, R4, 0x10, RZ ;  /* 0x00000010040c7810 */ /* 0x000fe20007f1e0ff */
[----:B--2---:R-:W-:Y:S01]  /*d340*/  IMAD.MOV.U32 R2, RZ, RZ, R10 ;  /* 0x000000ffff027224 */ /* 0x004fe200078e000a */
[----:B------:R-:W-:Y:S01]  /*d350*/  ISETP.GE.AND P3, PT, R246, c[0x0][0x220], PT ;  /* 0x00008800f6007a0c */ /* 0x000fe20003f66270 */
[----:B------:R-:W-:Y:S01]  /*d360*/  IMAD.MOV.U32 R3, RZ, RZ, R9 ;  /* 0x000000ffff037224 */ /* 0x000fe200078e0009 */
[----:B------:R-:W-:Y:S01]  /*d370*/  ISETP.GE.AND P2, PT, R250, c[0x0][0x220], PT ;  /* 0x00008800fa007a0c */ /* 0x000fe20003f46270 */
[----:B------:R-:W-:Y:S01]  /*d380*/  IMAD.X R0, RZ, RZ, R5, P0 ;  /* 0x000000ffff007224 */ /* 0x000fe200000e0605 */
[----:B------:R-:W-:Y:S01]  /*d390*/  ISETP.GE.AND P1, PT, R245, c[0x0][0x220], PT ;  /* 0x00008800f5007a0c */ /* 0x000fe20003f26270 */
[----:B------:R-:W-:Y:S01]  /*d3a0*/  IMAD.WIDE.U32 R6, R12, c[0x0][0x1e8], R2 ;  /* 0x00007a000c067a25 */ /* 0x000fe200078e0002 */
[----:B------:R-:W-:-:S03]  /*d3b0*/  ISETP.GE.AND P0, PT, R251, c[0x0][0x220], PT ;  /* 0x00008800fb007a0c */ /* 0x000fc60003f06270 */
[----:B------:R-:W-:Y:S01]  /*d3c0*/  IMAD R0, R0, c[0x0][0x1e8], RZ ;  /* 0x00007a0000007a24 */ /* 0x000fe200078e02ff */
[----:B------:R-:W-:-:S03]  /*d3d0*/  LEA R2, P4, R6, c[0x0][0x1d0], 0x1 ;  /* 0x0000740006027a11 */ /* 0x000fc600078808ff */
[----:B------:R-:W-:-:S04]  /*d3e0*/  IMAD R0, R12, c[0x0][0x1ec], R0 ;  /* 0x00007b000c007a24 */ /* 0x000fc800078e0200 */
[----:B------:R-:W-:-:S05]  /*d3f0*/  IMAD.IADD R0, R7, 0x1, R0 ;  /* 0x0000000107007824 */ /* 0x000fca00078e0200 */
[----:B------:R-:W-:-:S05]  /*d400*/  LEA.HI.X R3, R6, c[0x0][0x1d4], R0, 0x1, P4 ;  /* 0x0000750006037a11 */ /* 0x000fca00020f0c00 */
[----:B------:R2:W-:Y:S04]  /*d410*/  @!P3 STG.E.128 [R2.64], R44 ;  /* 0x0000002c0200b986 */ /* 0x0005e8000c101d12 */
[----:B-1----:R2:W-:Y:S04]  /*d420*/  @!P2 STG.E.128 [R2.64+0x80], R40 ;  /* 0x000080280200a986 */ /* 0x0025e8000c101d12 */
[----:B------:R2:W-:Y:S04]  /*d430*/  @!P1 STG.E.128 [R2.64+0x100], R36 ;  /* 0x0001002402009986 */ /* 0x0005e8000c101d12 */
[----:B------:R2:W-:Y:S02]  /*d440*/  @!P0 STG.E.128 [R2.64+0x180], R32 ;  /* 0x0001802002008986 */ /* 0x0005e4000c101d12 */
.L_x_68:
[----:B------:R-:W-:Y:S05]  /*d450*/  BSYNC B0 ;  /* 0x0000000000007941 */ /* 0x000fea0003800000 */
.L_x_67:
        /* <DEDUP_REMOVED lines=22> */
.L_x_70:
[----:B------:R-:W-:Y:S05]  /*d5c0*/  BSYNC B0 ;  /* 0x0000000000007941 */ /* 0x000fea0003800000 */
.L_x_69:
[----:B------:R-:W-:-:S04]  /*d5d0*/  LEA.HI.SX32 R0, R13, 0x30, 0x1d ;  /* 0x000000300d007811 */ /* 0x000fc800078feaff */
[----:B------:R-:W-:-:S13]  /*d5e0*/  ISETP.GE.AND P0, PT, R0, UR9, PT ;  /* 0x0000000900007c0c */ /* 0x000fda000bf06270 */
[----:B------:R-:W-:Y:S05]  /*d5f0*/  @P0 EXIT ;  /* 0x000000000000094d */ /* 0x000fea0003800000 */
[----:B------:R-:W-:Y:S01]  /*d600*/  IADD3 R6, P0, R4, 0x30, RZ ;  /* 0x0000003004067810 */ /* 0x000fe20007f1e0ff */
[----:B--2---:R-:W-:Y:S01]  /*d610*/  IMAD.MOV.U32 R2, RZ, RZ, R10 ;  /* 0x000000ffff027224 */ /* 0x004fe200078e000a */
[----:B------:R-:W-:Y:S01]  /*d620*/  ISETP.GE.AND P2, PT, R246, c[0x0][0x220], PT ;  /* 0x00008800f6007a0c */ /* 0x000fe20003f46270 */
[----:B------:R-:W-:Y:S01]  /*d630*/  IMAD.MOV.U32 R3, RZ, RZ, R9 ;  /* 0x000000ffff037224 */ /* 0x000fe200078e0009 */
[----:B------:R-:W-:Y:S01]  /*d640*/  ISETP.GE.AND P1, PT, R250, c[0x0][0x220], PT ;  /* 0x00008800fa007a0c */ /* 0x000fe20003f26270 */
[----:B------:R-:W-:Y:S01]  /*d650*/  IMAD.X R0, RZ, RZ, R5, P0 ;  /* 0x000000ffff007224 */ /* 0x000fe200000e0605 */
[----:B------:R-:W-:Y:S01]  /*d660*/  ISETP.GE.AND P0, PT, R245, c[0x0][0x220], PT ;  /* 0x00008800f5007a0c */ /* 0x000fe20003f06270 */
[----:B------:R-:W-:-:S04]  /*d670*/  IMAD.WIDE.U32 R4, R6, c[0x0][0x1e8], R2 ;  /* 0x00007a0006047a25 */ /* 0x000fc800078e0002 */
[----:B------:R-:W-:Y:S01]  /*d680*/  IMAD R0, R0, c[0x0][0x1e8], RZ ;  /* 0x00007a0000007a24 */ /* 0x000fe200078e02ff */
[----:B------:R-:W-:-:S03]  /*d690*/  LEA R2, P3, R4, c[0x0][0x1d0], 0x1 ;  /* 0x0000740004027a11 */ /* 0x000fc600078608ff */
[----:B------:R-:W-:-:S04]  /*d6a0*/  IMAD R0, R6, c[0x0][0x1ec], R0 ;  /* 0x00007b0006007a24 */ /* 0x000fc800078e0200 */
[----:B------:R-:W-:-:S05]  /*d6b0*/  IMAD.IADD R0, R5, 0x1, R0 ;  /* 0x0000000105007824 */ /* 0x000fca00078e0200 */
[----:B------:R-:W-:-:S05]  /*d6c0*/  LEA.HI.X R3, R4, c[0x0][0x1d4], R0, 0x1, P3 ;  /* 0x0000750004037a11 */ /* 0x000fca00018f0c00 */
[----:B-1----:R1:W-:Y:S01]  /*d6d0*/  @!P0 STG.E.128 [R2.64+0x100], R68 ;  /* 0x0001004402008986 */ /* 0x0023e2000c101d12 */
[----:B------:R-:W-:-:S03]  /*d6e0*/  ISETP.GE.AND P0, PT, R251, c[0x0][0x220], PT ;  /* 0x00008800fb007a0c */ /* 0x000fc60003f06270 */
[----:B------:R1:W-:Y:S04]  /*d6f0*/  @!P2 STG.E.128 [R2.64], R76 ;  /* 0x0000004c0200a986 */ /* 0x0003e8000c101d12 */
[----:B------:R1:W-:Y:S06]  /*d700*/  @!P1 STG.E.128 [R2.64+0x80], R72 ;  /* 0x0000804802009986 */ /* 0x0003ec000c101d12 */
[----:B------:R-:W-:Y:S05]  /*d710*/  @P0 EXIT ;  /* 0x000000000000094d */ /* 0x000fea0003800000 */
[----:B------:R-:W-:Y:S01]  /*d720*/  STG.E.128 [R2.64+0x180], R64 ;  /* 0x0001804002007986 */ /* 0x000fe2000c101d12 */
[----:B------:R-:W-:Y:S05]  /*d730*/  EXIT ;  /* 0x000000000000794d */ /* 0x000fea0003800000 */
.L_x_29:
[----:B------:R-:W-:Y:S01]  /*d740*/  UISETP.NE.AND UP4, UPT, UR10, -0x1, UPT ;  /* 0xffffffff0a00788c */ /* 0x000fe2000bf85270 */
[----:B------:R-:W-:Y:S01]  /*d750*/  SHF.R.S32.HI R6, RZ, 0x1f, R96 ;  /* 0x0000001fff067819 */ /* 0x000fe20000011460 */
[----:B------:R-:W-:Y:S01]  /*d760*/  ULDC.U8 UR20, c[0x0][0x329] ;  /* 0x0000ca4000147ab9 */ /* 0x000fe20000000000 */
[----:B------:R-:W1:Y:S01]  /*d770*/  S2R R12, SR_CTAID.Z ;  /* 0x00000000000c7919 */ /* 0x000e620000002700 */
[----:B------:R-:W-:Y:S01]  /*d780*/  UISETP.NE.AND UP1, UPT, UR20, URZ, UPT ;  /* 0x0000003f1400728c */ /* 0x000fe2000bf25270 */
[----:B------:R-:W-:Y:S01]  /*d790*/  LEA.HI R6, R6, R96, RZ, 0x3 ;  /* 0x0000006006067211 */ /* 0x000fe200078f18ff */
[----:B------:R-:W-:Y:S01]  /*d7a0*/  ULDC.64 UR4, c[0x0][0x1e0] ;  /* 0x0000780000047ab9 */ /* 0x000fe20000000a00 */
[----:B------:R-:W-:Y:S01]  /*d7b0*/  IMAD.U32 R4, RZ, RZ, UR13 ;  /* 0x0000000dff047e24 */ /* 0x000fe2000f8e00ff */
[----:B------:R-:W-:Y:S01]  /*d7c0*/  ULDC.64 UR6, c[0x0][0x1e8] ;  /* 0x00007a0000067ab9 */ /* 0x000fe20000000a00 */
[----:B------:R-:W-:Y:S01]  /*d7d0*/  LOP3.LUT R0, R6, 0xfffffff8, RZ, 0xc0, !PT ;  /* 0xfffffff806007812 */ /* 0x000fe200078ec0ff */
[----:B------:R-:W-:Y:S01]  /*d7e0*/  ULDC.U8 UR21, c[0x0][0x328] ;  /* 0x0000ca0000157ab9 */ /* 0x000fe20000000000 */
[----:B------:R-:W-:Y:S01]  /*d7f0*/  SHF.R.S32.HI R6, RZ, 0x3, R6 ;  /* 0x00000003ff067819 */ /* 0x000fe20000011406 */
[----:B------:R-:W-:Y:S01]  /*d800*/  @!UP4 USHF.R.S32.HI UR22, URZ, 0x1f, UR11 ;  /* 0x0000001f3f16c899 */ /* 0x000fe2000801140b */
[----:B------:R-:W-:Y:S01]  /*d810*/  BSSY B0, `(.L_x_71) ;  /* 0x0000043000007945 */ /* 0x000fe20003800000 */
[----:B------:R-:W-:Y:S01]  /*d820*/  USHF.R.S32.HI UR17, URZ, 0x1f, UR12 ;  /* 0x0000001f3f117899 */ /* 0x000fe2000801140c */
[----:B------:R-:W-:Y:S01]  /*d830*/  IMAD.IADD R15, R96, 0x1, -R0 ;  /* 0x00000001600f7824 */ /* 0x000fe200078e0a00 */
[----:B------:R-:W-:Y:S01]  /*d840*/  @!UP4 UIMAD UR22, UR22, UR4, URZ ;  /* 0x000000041616c2a4 */ /* 0x000fe2000f8e023f */
[----:B------:R-:W-:Y:S01]  /*d850*/  SHF.R.S32.HI R7, RZ, 0x1f, R6 ;  /* 0x0000001fff077819 */ /* 0x000fe20000011406 */
[----:B------:R-:W-:Y:S01]  /*d860*/  @UP4 UIMAD.WIDE.U32 UR8, UR10, UR6, URZ ;  /* 0x000000060a0842a5 */ /* 0x000fe2000f8e003f */
[----:B------:R-:W-:Y:S01]  /*d870*/  IMAD.SHL.U32 R0, R15, 0x8, RZ ;  /* 0x000000080f007824 */ /* 0x000fe200078e00ff */
[----:B------:R-:W-:-:S02]  /*d880*/  UISETP.NE.AND UP3, UPT, UR21, URZ, UPT ;  /* 0x0000003f1500728c */ /* 0x000fc4000bf65270 */
[----:B------:R-:W-:Y:S01]  /*d890*/  @!UP4 UIMAD.WIDE.U32 UR24, UR11, UR4, URZ ;  /* 0x000000040b18c2a5 */ /* 0x000fe2000f8e003f */
[----:B------:R-:W-:Y:S01]  /*d8a0*/  IMAD.WIDE R4, R4, 0x40, R6 ;  /* 0x0000004004047825 */ /* 0x000fe200078e0206 */
[----:B------:R-:W-:Y:S01]  /*d8b0*/  @!UP4 UIMAD UR22, UR11, UR5, UR22 ;  /* 0x000000050b16c2a4 */ /* 0x000fe2000f8e0216 */
[C---:B------:R-:W-:Y:S01]  /*d8c0*/  IADD3 R19, R0.reuse, 0x40, RZ ;  /* 0x0000004000137810 */ /* 0x040fe20007ffe0ff */
[----:B------:R-:W-:Y:S01]  /*d8d0*/  UISETP.NE.OR UP2, UPT, UR20, URZ, !UP3 ;  /* 0x0000003f1400728c */ /* 0x000fe2000df45670 */
[C---:B------:R-:W-:Y:S01]  /*d8e0*/  IADD3 R18, R0.reuse, 0x80, RZ ;  /* 0x0000008000127810 */ /* 0x040fe20007ffe0ff */
[----:B------:R-:W-:Y:S01]  /*d8f0*/  ULDC.64 UR4, c[0x0][0x1f0] ;  /* 0x00007c0000047ab9 */ /* 0x000fe20000000a00 */
[----:B------:R-:W-:Y:S01]  /*d900*/  IADD3 R17, R0, 0xc0, RZ ;  /* 0x000000c000117810 */ /* 0x000fe20007ffe0ff */
[----:B------:R-:W-:Y:S02]  /*d910*/  UIMAD UR4, UR17, UR4, URZ ;  /* 0x00000004110472a4 */ /* 0x000fe4000f8e023f */
[----:B------:R-:W-:-:S02]  /*d920*/  @UP4 UIMAD UR7, UR10, UR7, UR9 ;  /* 0x000000070a0742a4 */ /* 0x000fc4000f8e0209 */
        /* <DEDUP_REMOVED lines=34> */
[----:B------:R-:W-:Y:S01]  /*db50*/  IMAD R2, R5, c[0x0][0x1e8], RZ ;  /* 0x00007a0005027a24 */ /* 0x000fe200078e02ff */
[----:B------:R-:W-:Y:S01]  /*db60*/  ISETP.GE.AND P3, PT, R0, c[0x0][0x220], PT ;  /* 0x0000880000007a0c */ /* 0x000fe20003f66270 */
[----:B------:R-:W-:Y:S01]  /*db70*/  IMAD.MOV.U32 R8, RZ, RZ, R12 ;  /* 0x000000ffff087224 */ /* 0x000fe200078e000c */
[----:B------:R-:W-:Y:S01]  /*db80*/  ISETP.GE.AND P2, PT, R19, c[0x0][0x220], PT ;  /* 0x0000880013007a0c */ /* 0x000fe20003f46270 */
[----:B------:R-:W-:Y:S01]  /*db90*/  IMAD R2, R4, c[0x0][0x1ec], R2 ;  /* 0x00007b0004027a24 */ /* 0x000fe200078e0202 */
[----:B------:R-:W-:Y:S01]  /*dba0*/  ISETP.GE.AND P1, PT, R18, c[0x0][0x220], PT ;  /* 0x0000880012007a0c */ /* 0x000fe20003f26270 */
[----:B------:R-:W-:Y:S01]  /*dbb0*/  IMAD.WIDE.U32 R10, R4, c[0x0][0x1e8], R8 ;  /* 0x00007a00040a7a25 */ /* 0x000fe200078e0008 */
[----:B------:R-:W-:-:S03]  /*dbc0*/  ISETP.GE.AND P0, PT, R17, c[0x0][0x220], PT ;  /* 0x0000880011007a0c */ /* 0x000fc60003f06270 */
[----:B------:R-:W-:Y:S01]  /*dbd0*/  IMAD.IADD R3, R11, 0x1, R2 ;  /* 0x000000010b037824 */ /* 0x000fe200078e0202 */
[----:B------:R-:W-:-:S04]  /*dbe0*/  LEA R2, P4, R10, c[0x0][0x1d0], 0x1 ;  /* 0x000074000a027a11 */ /* 0x000fc800078808ff */
[----:B------:R-:W-:-:S05]  /*dbf0*/  LEA.HI.X R3, R10, c[0x0][0x1d4], R3, 0x1, P4 ;  /* 0x000075000a037a11 */ /* 0x000fca00020f0c03 */
[----:B------:R1:W-:Y:S04]  /*dc00*/  @!P3 STG.E.128 [R2.64], RZ ;  /* 0x000000ff0200b986 */ /* 0x0003e8000c101d12 */
[----:B------:R1:W-:Y:S04]  /*dc10*/  @!P2 STG.E.128 [R2.64+0x80], RZ ;  /* 0x000080ff0200a986 */ /* 0x0003e8000c101d12 */
[----:B------:R1:W-:Y:S04]  /*dc20*/  @!P1 STG.E.128 [R2.64+0x100], RZ ;  /* 0x000100ff02009986 */ /* 0x0003e8000c101d12 */
[----:B------:R1:W-:Y:S02]  /*dc30*/  @!P0 STG.E.128 [R2.64+0x180], RZ ;  /* 0x000180ff02008986 */ /* 0x0003e4000c101d12 */
.L_x_72:
[----:B------:R-:W-:Y:S05]  /*dc40*/  BSYNC B0 ;  /* 0x0000000000007941 */ /* 0x000fea0003800000 */
.L_x_71:
[----:B------:R-:W-:Y:S01]  /*dc50*/  IADD3 R16, R6, 0x10, RZ ;  /* 0x0000001006107810 */ /* 0x000fe20007ffe0ff */
[----:B------:R-:W-:Y:S03]  /*dc60*/  BSSY B0, `(.L_x_73) ;  /* 0x0000015000007945 */ /* 0x000fe60003800000 */
[----:B------:R-:W-:-:S13]  /*dc70*/  ISETP.GE.AND P0, PT, R16, UR16, PT ;  /* 0x0000001010007c0c */ /* 0x000fda000bf06270 */
[----:B------:R-:W-:Y:S05]  /*dc80*/  @P0 BRA `(.L_x_74) ;  /* 0x0000012000000947 */ /* 0x000fea0003800000 */
[----:B-1----:R-:W-:Y:S01]  /*dc90*/  IADD3 R2, P0, R4, 0x10, RZ ;  /* 0x0000001004027810 */ /* 0x002fe20007f1e0ff */
[----:B------:R-:W-:Y:S01]  /*dca0*/  IMAD.MOV.U32 R10, RZ, RZ, R12 ;  /* 0x000000ffff0a7224 */ /* 0x000fe200078e000c */
[----:B------:R-:W-:Y:S01]  /*dcb0*/  ISETP.GE.AND P3, PT, R0, c[0x0][0x220], PT ;  /* 0x0000880000007a0c */ /* 0x000fe20003f66270 */
[----:B------:R-:W-:Y:S01]  /*dcc0*/  IMAD.MOV.U32 R11, RZ, RZ, R9 ;  /* 0x000000ffff0b7224 */ /* 0x000fe200078e0009 */
[----:B------:R-:W-:Y:S01]  /*dcd0*/  ISETP.GE.AND P2, PT, R19, c[0x0][0x220], PT ;  /* 0x0000880013007a0c */ /* 0x000fe20003f46270 */
[----:B------:R-:W-:Y:S01]  /*dce0*/  IMAD.X R3, RZ, RZ, R5, P0 ;  /* 0x000000ffff037224 */ /* 0x000fe200000e0605 */
[----:B------:R-:W-:Y:S01]  /*dcf0*/  ISETP.GE.AND P1, PT, R18, c[0x0][0x220], PT ;  /* 0x0000880012007a0c */ /* 0x000fe20003f26270 */
[----:B------:R-:W-:Y:S01]  /*dd00*/  IMAD.WIDE.U32 R10, R2, c[0x0][0x1e8], R10 ;  /* 0x00007a00020a7a25 */ /* 0x000fe200078e000a */
[----:B------:R-:W-:-:S03]  /*dd10*/  ISETP.GE.AND P0, PT, R17, c[0x0][0x220], PT ;  /* 0x0000880011007a0c */ /* 0x000fc60003f06270 */
[----:B------:R-:W-:-:S04]  /*dd20*/  IMAD R3, R3, c[0x0][0x1e8], RZ ;  /* 0x00007a0003037a24 */ /* 0x000fc800078e02ff */
[----:B------:R-:W-:Y:S01]  /*dd30*/  IMAD R3, R2, c[0x0][0x1ec], R3 ;  /* 0x00007b0002037a24 */ /* 0x000fe200078e0203 */
[----:B------:R-:W-:-:S03]  /*dd40*/  LEA R2, P4, R10, c[0x0][0x1d0], 0x1 ;  /* 0x000074000a027a11 */ /* 0x000fc600078808ff */
[----:B------:R-:W-:-:S05]  /*dd50*/  IMAD.IADD R3, R11, 0x1, R3 ;  /* 0x000000010b037824 */ /* 0x000fca00078e0203 */
[----:B------:R-:W-:-:S05]  /*dd60*/  LEA.HI.X R3, R10, c[0x0][0x1d4], R3, 0x1, P4 ;  /* 0x000075000a037a11 */ /* 0x000fca00020f0c03 */
[----:B------:R1:W-:Y:S04]  /*dd70*/  @!P3 STG.E.128 [R2.64], RZ ;  /* 0x000000ff0200b986 */ /* 0x0003e8000c101d12 */
[----:B------:R1:W-:Y:S04]  /*dd80*/  @!P2 STG.E.128 [R2.64+0x80], RZ ;  /* 0x000080ff0200a986 */ /* 0x0003e8000c101d12 */
[----:B------:R1:W-:Y:S04]  /*dd90*/  @!P1 STG.E.128 [R2.64+0x100], RZ ;  /* 0x000100ff02009986 */ /* 0x0003e8000c101d12 */
[----:B------:R1:W-:Y:S02]  /*dda0*/  @!P0 STG.E.128 [R2.64+0x180], RZ ;  /* 0x000180ff02008986 */ /* 0x0003e4000c101d12 */
.L_x_74:
[----:B------:R-:W-:Y:S05]  /*ddb0*/  BSYNC B0 ;  /* 0x0000000000007941 */ /* 0x000fea0003800000 */
.L_x_73:
        /* <DEDUP_REMOVED lines=22> */
.L_x_76:
[----:B------:R-:W-:Y:S05]  /*df20*/  BSYNC B0 ;  /* 0x0000000000007941 */ /* 0x000fea0003800000 */
.L_x_75:
[----:B------:R-:W-:Y:S01]  /*df30*/  IADD3 R10, R6, 0x30, RZ ;  /* 0x00000030060a7810 */ /* 0x000fe20007ffe0ff */
[----:B------:R-:W-:Y:S03]  /*df40*/  BSSY B0, `(.L_x_77) ;  /* 0x0000014000007945 */ /* 0x000fe60003800000 */
[----:B------:R-:W-:-:S13]  /*df50*/  ISETP.GE.AND P0, PT, R10, UR16, PT ;  /* 0x000000100a007c0c */ /* 0x000fda000bf06270 */
[----:B------:R-:W-:Y:S05]  /*df60*/  @P0 BRA `(.L_x_78) ;  /* 0x0000011000000947 */ /* 0x000fea0003800000 */
[----:B-1----:R-:W-:Y:S01]  /*df70*/  IADD3 R2, P0, R4, 0x30, RZ ;  /* 0x0000003004027810 */ /* 0x002fe20007f1e0ff */
        /* <DEDUP_REMOVED lines=16> */
.L_x_78:
[----:B------:R-:W-:Y:S05]  /*e080*/  BSYNC B0 ;  /* 0x0000000000007941 */ /* 0x000fea0003800000 */
.L_x_77:
[----:B------:R-:W-:-:S04]  /*e090*/  ISETP.NE.AND P6, PT, R15, RZ, PT ;  /* 0x000000ff0f00720c */ /* 0x000fc80003fc5270 */
[----:B------:R-:W-:Y:S02]  /*e0a0*/  ISETP.GE.OR P5, PT, R6, UR16, P6 ;  /* 0x0000001006007c0c */ /* 0x000fe4000b7a6670 */
[----:B------:R-:W-:Y:S02]  /*e0b0*/  ISETP.GE.OR P4, PT, R16, UR16, P6 ;  /* 0x0000001010007c0c */ /* 0x000fe4000b786670 */
[----:B------:R-:W-:Y:S02]  /*e0c0*/  ISETP.GE.OR P3, PT, R14, UR16, P6 ;  /* 0x000000100e007c0c */ /* 0x000fe4000b766670 */
[----:B------:R-:W-:-:S07]  /*e0d0*/  ISETP.GE.OR P6, PT, R10, UR16, P6 ;  /* 0x000000100a007c0c */ /* 0x000fce000b7c6670 */
[----:B------:R-:W-:Y:S02]  /*e0e0*/  @!P5 IMAD R0, R6, UR21, RZ ;  /* 0x000000150600dc24 */ /* 0x000fe4000f8e02ff */
[----:B-1----:R-:W-:Y:S02]  /*e0f0*/  @!P4 IMAD R3, R16, UR21, RZ ;  /* 0x000000151003cc24 */ /* 0x002fe4000f8e02ff */
[----:B------:R-:W-:Y:S01]  /*e100*/  @!P3 IMAD R5, R14, UR21, RZ ;  /* 0x000000150e05bc24 */ /* 0x000fe2000f8e02ff */
[C---:B------:R-:W-:Y:S02]  /*e110*/  @!P5 IADD3 R2, P0, R0.reuse, UR14, RZ ;  /* 0x0000000e0002dc10 */ /* 0x040fe4000ff1e0ff */
[----:B------:R-:W-:Y:S02]  /*e120*/  @!P4 IADD3 R9, P1, R3, UR14, RZ ;  /* 0x0000000e0309cc10 */ /* 0x000fe4000ff3e0ff */
[----:B------:R-:W-:Y:S02]  /*e130*/  @!P5 LEA.HI.X.SX32 R0, R0, UR6, 0x1, P0 ;  /* 0x000000060000dc11 */ /* 0x000fe400080f0eff */
[----:B------:R-:W-:-:S02]  /*e140*/  @!P5 LEA R6, P2, R2, c[0x0][0x200], 0x2 ;  /* 0x000080000206da11 */ /* 0x000fc400078410ff */
        /* <DEDUP_REMOVED lines=15> */
[----:B-1----:R-:W-:-:S05]  /*e240*/  IMAD R0, R10, UR21, RZ ;  /* 0x000000150a007c24 */ /* 0x002fca000f8e02ff */
[----:B------:R-:W-:-:S04]  /*e250*/  IADD3 R3, P0, R0, UR14, RZ ;  /* 0x0000000e00037c10 */ /* 0x000fc8000ff1e0ff */
[----:B------:R-:W-:Y:S02]  /*e260*/  LEA.HI.X.SX32 R0, R0, UR6, 0x1, P0 ;  /* 0x0000000600007c11 */ /* 0x000fe400080f0eff */
[----:B------:R-:W-:-:S04]  /*e270*/  LEA R2, P0, R3, c[0x0][0x200], 0x2 ;  /* 0x0000800003027a11 */ /* 0x000fc800078010ff */
[----:B------:R-:W-:Y:S01]  /*e280*/  LEA.HI.X R3, R3, c[0x0][0x204], R0, 0x2, P0 ;  /* 0x0000810003037a11 */ /* 0x000fe200000f1400 */
[----:B------:R-:W-:-:S05]  /*e290*/  IMAD.MOV.U32 R0, RZ, RZ, 0x7f800000 ;  /* 0x7f800000ff007424 */ /* 0x000fca00078e00ff */
[----:B------:R-:W-:Y:S01]  /*e2a0*/  STG.E [R2.64], R0 ;  /* 0x0000000002007986 */ /* 0x000fe2000c101912 */
[----:B------:R-:W-:Y:S05]  /*e2b0*/  EXIT ;  /* 0x000000000000794d */ /* 0x000fea0003800000 */
.L_x_79:
        /* <DEDUP_REMOVED lines=12> */
.L_x_2023:


//--------------------- .text._ZN5flash16flash_fwd_kernelI23Flash_fwd_kernel_traitsILi256ELi64ELi64ELi4ELb0ELb0EN7cutlass10bfloat16_tE19Flash_kernel_traitsILi256ELi64ELi64ELi4ES3_EELb0ELb0ELb0ELb1ELb0ELb0ELb0ELb0EEEvNS_16Flash_fwd_paramsE --------------------------
	.section	.text._ZN5flash16flash_fwd_kernelI23Flash_fwd_kernel_traitsILi256ELi64ELi64ELi4ELb0ELb0EN7cutlass10bfloat16_tE19Flash_kernel_traitsILi256ELi64ELi64ELi4ES3_EELb0ELb0ELb0ELb1ELb0ELb0ELb0ELb0EEEvNS_16Flash_fwd_paramsE,"ax",@progbits
	.sectioninfo	@"SHI_REGISTERS=255"
	.align	128
        .global         _ZN5flash16flash_fwd_kernelI23Flash_fwd_kernel_traitsILi256ELi64ELi64ELi4ELb0ELb0EN7cutlass10bfloat16_tE19Flash_kernel_traitsILi256ELi64ELi64ELi4ES3_EELb0ELb0ELb0ELb1ELb0ELb0ELb0ELb0EEEvNS_16Flash_fwd_paramsE
        .type           _ZN5flash16flash_fwd_kernelI23Flash_fwd_kernel_traitsILi256ELi64ELi64ELi4ELb0ELb0EN7cutlass10bfloat16_tE19Flash_kernel_traitsILi256ELi64ELi64ELi4ES3_EELb0ELb0ELb0ELb1ELb0ELb0ELb0ELb0EEEvNS_16Flash_fwd_paramsE,@function
        .size           _ZN5flash16flash_fwd_kernelI23Flash_fwd_kernel_traitsILi256ELi64ELi64ELi4ELb0ELb0EN7cutlass10bfloat16_tE19Flash_kernel_traitsILi256ELi64ELi64ELi4ES3_EELb0ELb0ELb0ELb1ELb0ELb0ELb0ELb0EEEvNS_16Flash_fwd_paramsE,(.L_x_2024 - _ZN5flash16flash_fwd_kernelI23Flash_fwd_kernel_traitsILi256ELi64ELi64ELi4ELb0ELb0EN7cutlass10bfloat16_tE19Flash_kernel_traitsILi256ELi64ELi64ELi4ES3_EELb0ELb0ELb0ELb1ELb0ELb0ELb0ELb0EEEvNS_16Flash_fwd_paramsE)
        .other          _ZN5flash16flash_fwd_kernelI23Flash_fwd_kernel_traitsILi256ELi64ELi64ELi4ELb0ELb0EN7cutlass10bfloat16_tE19Flash_kernel_traitsILi256ELi64ELi64ELi4ES3_EELb0ELb0ELb0ELb1ELb0ELb0ELb0ELb0EEEvNS_16Flash_fwd_paramsE,@"STO_CUDA_ENTRY STV_DEFAULT"
_ZN5flash16flash_fwd_kernelI23Flash_fwd_kernel_traitsILi256ELi64ELi64ELi4ELb0ELb0EN7cutlass10bfloat16_tE19Flash_kernel_traitsILi256ELi64ELi64ELi4ES3_EELb0ELb0ELb0ELb1ELb0ELb0ELb0ELb0EEEvNS_16Flash_fwd_paramsE:
.text._ZN5flash16flash_fwd_kernelI23Flash_fwd_kernel_traitsILi256ELi64ELi64ELi4ELb0ELb0EN7cutlass10bfloat16_tE19Flash_kernel_traitsILi256ELi64ELi64ELi4ES3_EELb0ELb0ELb0ELb1ELb0ELb0ELb0ELb0EEEvNS_16Flash_fwd_paramsE:
        /* <DEDUP_REMOVED lines=49> */
[----:B--234-:R-:W-:Y:S05]  /*0310*/  @!P0 BRA `(.L_x_80) ;  /* 0x0000007000008947 */ /* 0x01cfea0003800000 */
[----:B-1----:R-:W-:-:S13]  /*0320*/  PLOP3.LUT P0, PT, PT, PT, UP3, 0x80, 0x0 ;  /* 0x000000000000781c */ /* 0x002fda0003f0f038 */
[----:B------:R-:W2:Y:S04]  /*0330*/  @P0 LDG.E R0, [R2.64+0x4] ;  /* 0x0000041602000981 */ /* 0x000ea8000c1e1900 */
[----:B------:R-:W3:Y:S01]  /*0340*/  @!P0 LDG.E R2, [R2.64] ;  /* 0x0000001602028981 */ /* 0x000ee2000c1e1900 */
[----:B--2---:R-:W1:Y:S02]  /*0350*/  @P0 R2UR UR6, R0 ;  /* 0x00000000000603c2 */ /* 0x004e6400000e0000 */
[----:B-1----:R-:W-:-:S11]  /*0360*/  @UP3 UIADD3 UR6, UR6, -UR8, URZ ;  /* 0x8000000806063290 */ /* 0x002fd6000fffe03f */
[----:B---3--:R1:W2:Y:S02]  /*0370*/  @!P0 R2UR UR6, R2 ;  /* 0x00000000020683c2 */ /* 0x0082a400000e0000 */
[----:B-12---:R-:W-:Y:S05]  /*0380*/  BRA `(.L_x_81) ;  /* 0x0000001000007947 */ /* 0x006fea0003800000 */
.L_x_80:
[----:B-1----:R-:W-:Y:S02]  /*0390*/  ULDC UR6, c[0x0][0x218] ;  /* 0x0000860000067ab9 */ /* 0x002fe40000000800 */
.L_x_81:
        /* <DEDUP_REMOVED lines=31> */
[----:B------:R-:W-:Y:S01]  /*0590*/  PLOP3.LUT P0, PT, PT, PT, UP0, 0x80, 0x0 ;  /* 0x000000000000781c */ /* 0x000fe20003f0f008 */
[----:B------:R-:W-:Y:S02]  /*05a0*/  ULDC.64 UR4, c[0x0][0x198] ;  /* 0x0000660000047ab9 */ /* 0x000fe40000000a00 */
[----:B------:R-:W-:-:S02]  /*05b0*/  @!UP1 USHF.R.S32.HI UR10, URZ, 0x1f, UR18 ;  /* 0x0000001f3f0a9899 */ /* 0x000fc40008011412 */
[----:B------:R-:W-:Y:S02]  /*05c0*/  @UP0 UIADD3 UR12, UR26, UR8, URZ ;  /* 0x000000081a0c0290 */ /* 0x000fe4000fffe03f */
[----:B------:R-:W-:Y:S02]  /*05d0*/  @UP1 UIMAD.WIDE.U32 UR28, UR11, UR24, URZ ;  /* 0x000000180b1c12a5 */ /* 0x000fe4000f8e003f */
[----:B------:R-:W-:Y:S02]  /*05e0*/  @!UP1 UIMAD UR10, UR10, UR6, URZ ;  /* 0x000000060a0a92a4 */ /* 0x000fe4000f8e023f */
[----:B------:R-:W-:Y:S02]  /*05f0*/  @UP0 UIMAD.WIDE.U32 UR30, UR12, UR4, URZ ;  /* 0x000000040c1e02a5 */ /* 0x000fe4000f8e003f */
[----:B------:R-:W-:Y:S02]  /*0600*/  @!UP1 UIMAD.WIDE.U32 UR32, UR18, UR6, URZ ;  /* 0x00000006122092a5 */ /* 0x000fe4000f8e003f */
[----:B------:R-:W-:-:S02]  /*0610*/  @!UP1 UIMAD UR7, UR18, UR7, UR10 ;  /* 0x00000007120792a4 */ /* 0x000fc4000f8e020a */
[----:B------:R-:W-:Y:S02]  /*0620*/  @UP1 UIMAD UR25, UR11, UR25, UR29 ;  /* 0x000000190b1912a4 */ /* 0x000fe4000f8e021d */
[----:B------:R-:W-:Y:S02]  /*0630*/  @UP0 UIMAD UR10, UR12, UR5, UR31 ;  /* 0x000000050c0a02a4 */ /* 0x000fe4000f8e021f */
[----:B------:R-:W-:Y:S02]  /*0640*/  @UP1 UMOV UR6, UR28 ;  /* 0x0000001c00061c82 */ /* 0x000fe40008000000 */
[----:B------:R-:W-:Y:S02]  /*0650*/  USHF.R.S32.HI UR17, URZ, 0x1f, UR20 ;  /* 0x0000001f3f117899 */ /* 0x000fe40008011414 */
[----:B------:R-:W-:Y:S02]  /*0660*/  @!UP1 UIADD3 UR25, UR33, UR7, URZ ;  /* 0x0000000721199290 */ /* 0x000fe4000fffe03f */
[----:B------:R-:W-:-:S02]  /*0670*/  @!UP1 UMOV UR6, UR32 ;  /* 0x0000002000069c82 */ /* 0x000fc40008000000 */
[----:B------:R-:W-:Y:S01]  /*0680*/  @UP0 UMOV UR12, UR30 ;  /* 0x0000001e000c0c82 */ /* 0x000fe20008000000 */
[----:B------:R-:W-:Y:S05]  /*0690*/  @P0 BRA `(.L_x_83) ;  /* 0x000000d000000947 */ /* 0x000fea0003800000 */
[----:B------:R-:W-:Y:S02]  /*06a0*/  USHF.R.S32.HI UR10, URZ, 0x1f, UR26 ;  /* 0x0000001f3f0a7899 */ /* 0x000fe4000801141a */
[----:B------:R-:W-:Y:S02]  /*06b0*/  ULDC.64 UR4, c[0x0][0x198] ;  /* 0x0000660000047ab9 */ /* 0x000fe40000000a00 */
[----:B------:R-:W-:Y:S02]  /*06c0*/  UIMAD UR10, UR10, UR4, URZ ;  /* 0x000000040a0a72a4 */ /* 0x000fe4000f8e023f */
[----:B------:R-:W-:Y:S02]  /*06d0*/  UIMAD.WIDE.U32 UR28, UR26, UR4, URZ ;  /* 0x000000041a1c72a5 */ /* 0x000fe4000f8e003f */
[----:B------:R-:W-:Y:S02]  /*06e0*/  UIMAD UR10, UR26, UR5, UR10 ;  /* 0x000000051a0a72a4 */ /* 0x000fe4000f8e020a */
[----:B------:R-:W-:-:S02]  /*06f0*/  USHF.R.S32.HI UR7, URZ, 0x1f, UR18 ;  /* 0x0000001f3f077899 */ /* 0x000fc40008011412 */
[----:B------:R-:W-:Y:S02]  /*0700*/  UIADD3 UR29, UR29, UR10, URZ ;  /* 0x0000000a1d1d7290 */ /* 0x000fe4000fffe03f */
[----:B------:R-:W-:Y:S02]  /*0710*/  ULDC.64 UR4, c[0x0][0x180] ;  /* 0x0000600000047ab9 */ /* 0x000fe40000000a00 */
[----:B------:R-:W-:Y:S02]  /*0720*/  UIMAD UR7, UR7, UR4, URZ ;  /* 0x00000004070772a4 */ /* 0x000fe4000f8e023f */
[----:B------:R-:W-:Y:S02]  /*0730*/  UIMAD.WIDE.U32 UR28, UR18, UR4, UR28 ;  /* 0x00000004121c72a5 */ /* 0x000fe4000f8e001c */
[----:B------:R-:W-:-:S04]  /*0740*/  UIMAD UR5, UR18, UR5, UR7 ;  /* 0x00000005120572a4 */ /* 0x000fc8000f8e0207 */
[----:B------:R-:W-:Y:S02]  /*0750*/  UIADD3 UR10, UR29, UR5, URZ ;  /* 0x000000051d0a7290 */ /* 0x000fe4000fffe03f */
[----:B------:R-:W-:Y:S02]  /*0760*/  UMOV UR12, UR28 ;  /* 0x0000001c000c7c82 */ /* 0x000fe40008000000 */
.L_x_83:
        /* <DEDUP_REMOVED lines=33> */
[----:B------:R-:W-:Y:S02]  /*0980*/  @UP0 UIMAD UR21, UR21, UR5, UR29 ;  /* 0x00000005151502a4 */ /* 0x000fe4000f8e021d */
[----:B------:R-:W-:Y:S02]  /*0990*/  @!UP2 ULOP3.LUT UR8, URZ, UR7, URZ, 0x33, !UPT ;  /* 0x000000073f08a292 */ /* 0x000fe4000f8e333f */
[----:B------:R-:W-:Y:S02]  /*09a0*/  @UP0 UMOV UR24, UR28 ;  /* 0x0000001c00180c82 */ /* 0x000fe40008000000 */
        /* <DEDUP_REMOVED lines=8> */
[----:B------:R-:W-:Y:S02]  /*0a30*/  UIADD3 UR29, UR29, UR26, URZ ;  /* 0x0000001a1d1d7290 */ /* 0x000fe4000fffe03f */
[----:B------:R-:W-:-:S02]  /*0a40*/  ULDC.64 UR4, c[0x0][0x188] ;  /* 0x0000620000047ab9 */ /* 0x000fc40000000a00 */
[----:B------:R-:W-:Y:S02]  /*0a50*/  UIMAD UR7, UR7, UR4, URZ ;  /* 0x00000004070772a4 */ /* 0x000fe4000f8e023f */
[----:B------:R-:W-:Y:S02]  /*0a60*/  UIMAD.WIDE.U32 UR28, UR18, UR4, UR28 ;  /* 0x00000004121c72a5 */ /* 0x000fe4000f8e001c */
[----:B------:R-:W-:-:S04]  /*0a70*/  UIMAD UR5, UR18, UR5, UR7 ;  /* 0x00000005120572a4 */ /* 0x000fc8000f8e0207 */
[----:B------:R-:W-:Y:S02]  /*0a80*/  UIADD3 UR21, UR29, UR5, URZ ;  /* 0x000000051d157290 */ /* 0x000fe4000fffe03f */
[----:B------:R-:W-:Y:S02]  /*0a90*/  UMOV UR24, UR28 ;  /* 0x0000001c00187c82 */ /* 0x000fe40008000000 */
.L_x_84:
[----:B------:R-:W-:Y:S01]  /*0aa0*/  SHF.R.S32.HI R13, RZ, 0x1f, R98 ;  /* 0x0000001fff0d7819 */ /* 0x000fe20000011462 */
[----:B------:R-:W1:Y:S01]  /*0ab0*/  S2R R18, SR_CTAID.Z ;  /* 0x0000000000127919 */ /* 0x000e620000002700 */
[----:B------:R-:W-:Y:S01]  /*0ac0*/  ULDC.64 UR4, c[0x0][0x1b8] ;  /* 0x00006e0000047ab9 */ /* 0x000fe20000000a00 */
[----:B------:R-:W-:Y:S01]  /*0ad0*/  IMAD.MOV.U32 R23, RZ, RZ, 0x10 ;  /* 0x00000010ff177424 */ /* 0x000fe200078e00ff */
[CC--:B------:R-:W-:Y:S01]  /*0ae0*/  LEA.HI R2, R13.reuse, R98.reuse, RZ, 0x4 ;  /* 0x000000620d027211 */ /* 0x0c0fe200078f20ff */
[----:B------:R-:W-:Y:S01]  /*0af0*/  UIMAD UR4, UR27, UR4, URZ ;  /* 0x000000041b0472a4 */ /* 0x000fe2000f8e023f */
[----:B------:R-:W-:Y:S01]  /*0b00*/  LEA.HI R3, R13, R98, RZ, 0x3 ;  /* 0x000000620d037211 */ /* 0x000fe200078f18ff */
[----:B------:R-:W-:Y:S01]  /*0b10*/  IMAD.U32 R8, RZ, RZ, UR13 ;  /* 0x0000000dff087e24 */ /* 0x000fe2000f8e00ff */
[----:B------:R-:W-:Y:S01]  /*0b20*/  SHF.R.S32.HI R4, RZ, 0x4, R2 ;  /* 0x00000004ff047819 */ /* 0x000fe20000011402 */
[----:B------:R-:W-:Y:S01]  /*0b30*/  UIMAD UR26, UR8, UR5, UR4 ;  /* 0x00000005081a72a4 */ /* 0x000fe2000f8e0204 */
[----:B------:R-:W-:Y:S01]  /*0b40*/  SHF.R.S32.HI R168, RZ, 0x3, R3 ;  /* 0x00000003ffa87819 */ /* 0x000fe20000011403 */
[----:B------:R-:W-:Y:S01]  /*0b50*/  BSSY B0, `(.L_x_85) ;  /* 0x0000073000007945 */ /* 0x000fe20003800000 */
[----:B------:R-:W-:Y:S01]  /*0b60*/  LEA.HI R0, R2, R4, RZ, 0x1 ;  /* 0x0000000402007211 */ /* 0x000fe200078f08ff */
[----:B------:R-:W-:Y:S01]  /*0b70*/  ULDC.64 UR4, c[0x0][0x1a8] ;  /* 0x00006a0000047ab9 */ /* 0x000fe20000000a00 */
[----:B------:R-:W-:Y:S01]  /*0b80*/  LOP3.LUT R3, R3, 0xfffffff8, RZ, 0xc0, !PT ;  /* 0xfffffff803037812 */ /* 0x000fe200078ec0ff */
[----:B------:R-:W-:Y:S01]  /*0b90*/  UIMAD UR4, UR17, UR4, URZ ;  /* 0x00000004110472a4 */ /* 0x000fe2000f8e023f */
[----:B------:R-:W-:-:S02]  /*0ba0*/  LOP3.LUT R0, R0, 0xfffffffe, RZ, 0xc0, !PT ;  /* 0xfffffffe00007812 */ /* 0x000fc400078ec0ff */
[----:B------:R-:W-:Y:S01]  /*0bb0*/  SHF.R.S32.HI R169, RZ, 0x1f, R168 ;  /* 0x0000001fffa97819 */ /* 0x000fe200000114a8 */
[----:B------:R-:W-:Y:S01]  /*0bc0*/  IMAD.IADD R24, R98, 0x1, -R3 ;  /* 0x0000000162187824 */ /* 0x000fe200078e0a03 */
[CC--:B------:R-:W-:Y:S01]  /*0bd0*/  LEA.HI R11, R13.reuse, R98.reuse, RZ, 0x6 ;  /* 0x000000620d0b7211 */ /* 0x0c0fe200078f30ff */
[----:B------:R-:W-:Y:S01]  /*0be0*/  IMAD.IADD R21, R4, 0x1, -R0 ;  /* 0x0000000104157824 */ /* 0x000fe200078e0a00 */
[----:B------:R-:W-:Y:S01]  /*0bf0*/  LOP3.LUT R0, R2, 0xfffffff0, RZ, 0xc0, !PT ;  /* 0xfffffff002007812 */ /* 0x000fe200078ec0ff */
[----:B------:R-:W-:Y:S01]  /*0c00*/  IMAD.SHL.U32 R2, R168, 0x40, RZ ;  /* 0x00000040a8027824 */ /* 0x000fe200078e00ff */
[----:B------:R-:W-:Y:S01]  /*0c10*/  UIMAD UR4, UR20, UR5, UR4 ;  /* 0x00000005140472a4 */ /* 0x000fe2000f8e0204 */
[----:B------:R-:W-:Y:S01]  /*0c20*/  IMAD.SHL.U32 R248, R24, 0x8, RZ ;  /* 0x0000000818f87824 */ /* 0x000fe200078e00ff */
[----:B------:R-:W-:Y:S01]  /*0c30*/  LEA.HI R22, R13, R98, RZ, 0x5 ;  /* 0x000000620d167211 */ /* 0x000fe200078f28ff */
[----:B------:R-:W-:Y:S01]  /*0c40*/  IMAD.IADD R6, R98, 0x1, -R0 ;  /* 0x0000000162067824 */ /* 0x000fe200078e0a00 */
[----:B------:R-:W-:Y:S01]  /*0c50*/  LOP3.LUT R0, R2, 0x1c0, RZ, 0xc0, !PT ;  /* 0x000001c002007812 */ /* 0x000fe200078ec0ff */
[----:B------:R-:W-:Y:S01]  /*0c60*/  IMAD R7, R169, c[0x0][0x198], RZ ;  /* 0x00006600a9077a24 */ /* 0x000fe200078e02ff */
[----:B------:R-:W-:Y:S01]  /*0c70*/  SHF.R.S32.HI R249, RZ, 0x1f, R248 ;  /* 0x0000001ffff97819 */ /* 0x000fe200000114f8 */
[----:B------:R-:W-:Y:S01]  /*0c80*/  IMAD.SHL.U32 R11, R11, 0x8, RZ ;  /* 0x000000080b0b7824 */ /* 0x000fe200078e00ff */
[----:B------:R-:W-:Y:S01]  /*0c90*/  SHF.R.S32.HI R3, RZ, 0x1f, R6 ;  /* 0x0000001fff037819 */ /* 0x000fe20000011406 */
[----:B------:R-:W-:Y:S01]  /*0ca0*/  IMAD.WIDE R8, R8, 0x40, R168 ;  /* 0x0000004008087825 */ /* 0x000fe200078e02a8 */
[----:B------:R-:W-:-:S02]  /*0cb0*/  LOP3.LUT R2, R0, 0x38, R248, 0xf8, !PT ;  /* 0x0000003800027812 */ /* 0x000fc400078ef8f8 */
[----:B------:R-:W-:Y:S01]  /*0cc0*/  SHF.R.U32.HI R0, RZ, 0x3, R0 ;  /* 0x00000003ff007819 */ /* 0x000fe20000011600 */
[----:B------:R-:W-:Y:S01]  /*0cd0*/  IMAD.WIDE.U32 R4, R168, c[0x0][0x198], R248 ;  /* 0x00006600a8047a25 */ /* 0x000fe200078e00f8 */
[----:B------:R-:W-:Y:S02]  /*0ce0*/  LEA.HI R12, R3, R6, RZ, 0x3 ;  /* 0x00000006030c7211 */ /* 0x000fe400078f18ff */
[----:B------:R-:W-:Y:S02]  /*0cf0*/  LOP3.LUT R10, R2, R0, RZ, 0x3c, !PT ;  /* 0x00000000020a7212 */ /* 0x000fe400078e3cff */
[----:B------:R-:W-:Y:S02]  /*0d00*/  LOP3.LUT R0, R12, 0xfffffff8, RZ, 0xc0, !PT ;  /* 0xfffffff80c007812 */ /* 0x000fe400078ec0ff */
        /* <DEDUP_REMOVED lines=12> */
[----:B------:R-:W-:Y:S01]  /*0dd0*/  LOP3.LUT P1, RZ, R0, 0x2, RZ, 0xc0, !PT ;  /* 0x0000000200ff7812 */ /* 0x000fe2000782c0ff */
[----:B------:R-:W-:Y:S01]  /*0de0*/  IMAD R6, R169, c[0x0][0x1a0], RZ ;  /* 0x00006800a9067a24 */ /* 0x000fe200078e02ff */
[----:B------:R-:W-:Y:S01]  /*0df0*/  IADD3 R101, R248, 0x40, RZ ;  /* 0x00000040f8657810 */ /* 0x000fe20007ffe0ff */
[----:B------:R-:W-:Y:S01]  /*0e00*/  IMAD.WIDE.U32 R2, R168, c[0x0][0x1a0], R248 ;  /* 0x00006800a8027a25 */ /* 0x000fe200078e00f8 */
[----:B------:R-:W-:Y:S01]  /*0e10*/  IADD3 R100, R248, 0xc0, RZ ;  /* 0x000000c0f8647810 */ /* 0x000fe20007ffe0ff */
[----:B------:R-:W-:Y:S01]  /*0e20*/  UIMAD UR25, UR8, UR7, UR6 ;  /* 0x00000007081972a4 */ /* 0x000fe2000f8e0206 */
[----:B------:R-:W-:Y:S01]  /*0e30*/  SHF.R.S32.HI R97, RZ, 0x5, R22 ;  /* 0x00000005ff617819 */ /* 0x000fe20000011416 */
[----:B------:R-:W-:Y:S01]  /*0e40*/  IMAD.SHL.U32 R0, R0, 0x40, RZ ;  /* 0x0000004000007824 */ /* 0x000fe200078e00ff */
[----:B------:R-:W-:Y:S01]  /*0e50*/  IADD3 R2, P0, R2, UR24, RZ ;  /* 0x0000001802027c10 */ /* 0x000fe2000ff1e0ff */
[----:B------:R-:W-:Y:S01]  /*0e60*/  IMAD R6, R168, c[0x0][0x1a4], R6 ;  /* 0x00006900a8067a24 */ /* 0x000fe200078e0206 */
[----:B------:R-:W-:Y:S01]  /*0e70*/  UIADD3 UR6, -UR14, UR16, URZ ;  /* 0x000000100e067290 */ /* 0x000fe2000fffe13f */
[----:B------:R-:W-:Y:S01]  /*0e80*/  IADD3 R252, R248, 0x80, RZ ;  /* 0x00000080f8fc7810 */ /* 0x000fe20007ffe0ff */
[----:B------:R-:W-:Y:S01]  /*0e90*/  IMAD.SHL.U32 R230, R11, 0x2, RZ ;  /* 0x000000020be67824 */ /* 0x000fe200078e00ff */
[----:B------:R-:W-:-:S02]  /*0ea0*/  LOP3.LUT R0, R0, 0x1c0, RZ, 0xc0, !PT ;  /* 0x000001c000007812 */ /* 0x000fc400078ec0ff */
[----:B------:R-:W-:Y:S01]  /*0eb0*/  IADD3.X R3, R3, UR21, R6, P0, !PT ;  /* 0x0000001503037c10 */ /* 0x000fe200087fe406 */
[----:B------:R-:W-:Y:S01]  /*0ec0*/  IMAD.U32 R6, RZ, RZ, UR8 ;  /* 0x00000008ff067e24 */ /* 0x000fe2000f8e00ff */
[----:B------:R-:W-:Y:S02]  /*0ed0*/  LOP3.LUT R10, R0, 0x8, R10, 0xf8, !PT ;  /* 0x00000008000a7812 */ /* 0x000fe400078ef80a */
[----:B------:R-:W-:Y:S01]  /*0ee0*/  SHF.R.U32.HI R7, RZ, 0x3, R0 ;  /* 0x00000003ff077819 */ /* 0x000fe20000011600 */
[----:B------:R-:W-:Y:S01]  /*0ef0*/  IMAD.U32 R0, RZ, RZ, UR8 ;  /* 0x00000008ff007e24 */ /* 0x000fe2000f8e00ff */
[----:B------:R-:W-:Y:S01]  /*0f00*/  ISETP.GE.AND P0, PT, R168, UR6, PT ;  /* 0x00000006a8007c0c */ /* 0x000fe2000bf06270 */
[----:B------:R-:W-:Y:S01]  /*0f10*/  IMAD.WIDE.U32 R26, R6, c[0x0][0x1b8], R2 ;  /* 0x00006e00061a7a25 */ /* 0x000fe200078e0002 */
[----:B------:R-:W-:-:S03]  /*0f20*/  LOP3.LUT R7, R10, R7, RZ, 0x3c, !PT ;  /* 0x000000070a077212 */ /* 0x000fc600078e3cff */
[----:B------:R-:W-:Y:S01]  /*0f30*/  IMAD.WIDE.U32 R28, R0, c[0x0][0x1b0], R4 ;  /* 0x00006c00001c7a25 */ /* 0x000fe200078e0004 */
[----:B------:R-:W-:Y:S02]  /*0f40*/  IADD3 R25, R27, UR26, RZ ;  /* 0x0000001a1b197c10 */ /* 0x000fe4000fffe0ff */
[----:B------:R-:W-:Y:S01]  /*0f50*/  SEL R4, R23, 0xfffffff0, !P1 ;  /* 0xfffffff017047807 */ /* 0x000fe20004800000 */
[----:B------:R-:W-:Y:S01]  /*0f60*/  IMAD.SHL.U32 R5, R12, 0x40, RZ ;  /* 0x000000400c057824 */ /* 0x000fe200078e00ff */
[----:B------:R1:W-:Y:S01]  /*0f70*/  STL.64 [R1+0x10], R28 ;  /* 0x0000101c01007387 */ /* 0x0003e20000100a00 */
[----:B------:R-:W-:Y:S01]  /*0f80*/  IMAD.MOV.U32 R0, RZ, RZ, 0x20 ;  /* 0x00000020ff007424 */ /* 0x000fe200078e00ff */
[----:B------:R-:W-:Y:S02]  /*0f90*/  IADD3 R251, R29, UR25, RZ ;  /* 0x000000191dfb7c10 */ /* 0x000fe4000fffe0ff */
[----:B------:R1:W-:Y:S01]  /*0fa0*/  STL.64 [R1+0x8], R26 ;  /* 0x0000081a01007387 */ /* 0x0003e20000100a00 */
[----:B------:R-:W-:-:S02]  /*0fb0*/  LOP3.LUT R5, R7, 0xfffffe00, R5, 0xf8, !PT ;  /* 0xfffffe0007057812 */ /* 0x000fc400078ef805 */
[----:B------:R-:W-:Y:S01]  /*0fc0*/  IADD3 R7, R19, UR4, RZ ;  /* 0x0000000413077c10 */ /* 0x000fe2000fffe0ff */
[----:B------:R1:W-:Y:S01]  /*0fd0*/  STL [R1], R101 ;  /* 0x0000006501007387 */ /* 0x0003e20000100800 */
[----:B------:R-:W-:-:S03]  /*0fe0*/  SEL R0, R0, 0xffffffe0, !P2 ;  /* 0xffffffe000007807 */ /* 0x000fc60005000000 */
[----:B------:R1:W-:Y:S04]  /*0ff0*/  STL [R1+0x4], R100 ;  /* 0x0000046401007387 */ /* 0x0003e80000100800 */
[----:B------:R1:W-:Y:S01]  /*1000*/  STL [R1+0x18], R25 ;  /* 0x0000181901007387 */ /* 0x0003e20000100800 */
[----:B------:R-:W-:Y:S05]  /*1010*/  @P0 BRA `(.L_x_86) ;  /* 0x0000026000000947 */ /* 0x000fea0003800000 */
[----:B------:R-:W-:Y:S01]  /*1020*/  ISETP.GE.AND P6, PT, R248, c[0x0][0x220], PT ;  /* 0x00008800f8007a0c */ /* 0x000fe20003fc6270 */
[----:B------:R-:W-:Y:S01]  /*1030*/  IMAD R2, R9, c[0x0][0x190], RZ ;  /* 0x0000640009027a24 */ /* 0x000fe200078e02ff */
[----:B------:R-:W-:Y:S01]  /*1040*/  ISETP.GE.AND P5, PT, R101, c[0x0][0x220], PT ;  /* 0x0000880065007a0c */ /* 0x000fe20003fa6270 */
[----:B------:R-:W-:Y:S01]  /*1050*/  IMAD.MOV.U32 R6, RZ, RZ, R18 ;  /* 0x000000ffff067224 */ /* 0x000fe200078e0012 */
[----:B------:R-:W-:Y:S01]  /*1060*/  ISETP.GE.AND P4, PT, R252, c[0x0][0x220], PT ;  /* 0x00008800fc007a0c */ /* 0x000fe20003f86270 */
[----:B------:R-:W-:Y:S01]  /*1070*/  IMAD R2, R8, c[0x0][0x194], R2 ;  /* 0x0000650008027a24 */ /* 0x000fe200078e0202 */
        /* <DEDUP_REMOVED lines=32> */
.L_x_86:
[----:B------:R-:W-:Y:S05]  /*1280*/  BSYNC B0 ;  /* 0x0000000000007941 */ /* 0x000fea0003800000 */
.L_x_85:
        /* <DEDUP_REMOVED lines=45> */
.L_x_88:
[----:B------:R-:W-:Y:S05]  /*1560*/  BSYNC B0 ;  /* 0x0000000000007941 */ /* 0x000fea0003800000 */
.L_x_87:
        /* <DEDUP_REMOVED lines=45> */
.L_x_90:
[----:B------:R-:W-:Y:S05]  /*1840*/  BSYNC B0 ;  /* 0x0000000000007941 */ /* 0x000fea0003800000 */
.L_x_89:
        /* <DEDUP_REMOVED lines=48> */
.L_x_92:
[----:B------:R-:W-:Y:S05]  /*1b50*/  BSYNC B0 ;  /* 0x0000000000007941 */ /* 0x000fea0003800000 */
.L_x_91:
        /* <DEDUP_REMOVED lines=45> */
.L_x_94:
[----:B------:R-:W-:Y:S05]  /*1e30*/  BSYNC B0 ;  /* 0x0000000000007941 */ /* 0x000fea0003800000 */
.L_x_93:
        /* <DEDUP_REMOVED lines=41> */
.L_x_96:
[----:B------:R-:W-:Y:S05]  /*20d0*/  BSYNC B0 ;  /* 0x0000000000007941 */ /* 0x000fea0003800000 */
.L_x_95:
        /* <DEDUP_REMOVED lines=40> */
.L_x_98:
[----:B------:R-:W-:Y:S05]  /*2360*/  BSYNC B0 ;  /* 0x0000000000007941 */ /* 0x000fea0003800000 */
.L_x_97:
        /* <DEDUP_REMOVED lines=42> */
.L_x_100:
[----:B------:R-:W-:Y:S05]  /*2610*/  BSYNC B0 ;  /* 0x0000000000007941 */ /* 0x000fea0003800000 */
.L_x_99:
[----:B------:R-:W-:Y:S01]  /*2620*/  ULDC.64 UR6, c[0x0][0x318] ;  /* 0x0000c60000067ab9 */ /* 0x000fe20000000a00 */
[----:B------:R-:W0:Y:S01]  /*2630*/  LDGDEPBAR ;  /* 0x00000000000079af */ /* 0x000e220000000000 */
[----:B------:R-:W-:Y:S02]  /*2640*/  UISETP.NE.U32.AND UP1, UPT, URZ, UR6, UPT ;  /* 0x000000063f00728c */ /* 0x000fe4000bf25070 */
[----:B------:R-:W-:Y:S02]  /*2650*/  ULDC.64 UR4, c[0x0][0x320] ;  /* 0x0000c80000047ab9 */ /* 0x000fe40000000a00 */
[----:B------:R-:W-:-:S06]  /*2660*/  UISETP.NE.AND.EX UP1, UPT, URZ, UR7, UPT, UP1 ;  /* 0x000000073f00728c */ /* 0x000fcc000bf25310 */
[----:B------:R-:W-:-:S05]  /*2670*/  PLOP3.LUT P0, PT, PT, PT, UP1, 0x80, 0x0 ;  /* 0x000000000000781c */ /* 0x000fca0003f0f018 */
[----:B------:R-:W-:Y:S02]  /*2680*/  @UP1 USHF.R.S32.HI UR33, URZ, 0x1f, UR18 ;  /* 0x0000001f3f211899 */ /* 0x000fe40008011412 */
[----:B------:R-:W-:Y:S02]  /*2690*/  @UP1 UMOV UR34, UR20 ;  /* 0x0000001400221c82 */ /* 0x000fe40008000000 */
[----:B------:R-:W-:Y:S02]  /*26a0*/  @UP1 UIMAD UR33, UR33, UR4, URZ ;  /* 0x00000004212112a4 */ /* 0x000fe4000f8e023f */
[----:B------:R-:W-:Y:S02]  /*26b0*/  @UP1 UMOV UR35, UR17 ;  /* 0x0000001100231c82 */ /* 0x000fe40008000000 */
[----:B------:R-:W-:Y:S01]  /*26c0*/  @UP1 UIMAD.WIDE.U32 UR34, UR18, UR4, UR34 ;  /* 0x00000004122212a5 */ /* 0x000fe2000f8e0022 */
[----:B------:R-:W-:-:S04]  /*26d0*/  DEPBAR.LE SB0, 0x0 ;  /* 0x000080000000791a */ /* 0x000fc80000000000 */
[----:B------:R-:W-:Y:S02]  /*26e0*/  @UP1 UIMAD UR5, UR18, UR5, UR33 ;  /* 0x00000005120512a4 */ /* 0x000fe4000f8e0221 */
[----:B------:R-:W-:Y:S02]  /*26f0*/  @UP1 ULEA UR6, UP0, UR34, UR6, 0x2 ;  /* 0x0000000622061291 */ /* 0x000fe4000f80103f */
[----:B------:R-:W-:-:S04]  /*2700*/  @UP1 UIADD3 UR5, UR35, UR5, URZ ;  /* 0x0000000523051290 */ /* 0x000fc8000fffe03f */
[----:B------:R-:W-:Y:S01]  /*2710*/  @UP1 ULEA.HI.X UR7, UR34, UR7, UR5, 0x2, UP0 ;  /* 0x0000000722071291 */ /* 0x000fe200080f1405 */
[----:B--2---:R-:W-:Y:S01]  /*2720*/  IMAD.U32 R2, RZ, RZ, UR6 ;  /* 0x00000006ff027e24 */ /* 0x004fe2000f8e00ff */
[----:B------:R-:W-:Y:S01]  /*2730*/  ISETP.GE.AND P1, PT, R168, UR27, PT ;  /* 0x0000001ba8007c0c */ /* 0x000fe2000bf26270 */
[----:B------:R-:W-:-:S03]  /*2740*/  ULDC.64 UR4, c[0x0][0x1a0] ;  /* 0x0000680000047ab9 */ /* 0x000fc60000000a00 */
[----:B------:R-:W-:-:S05]  /*2750*/  IMAD.U32 R3, RZ, RZ, UR7 ;  /* 0x00000007ff037e24 */ /* 0x000fca000f8e00ff */
[----:B------:R2:W3:Y:S01]  /*2760*/  @P0 LDG.E R2, [R2.64] ;  /* 0x0000001602020981 */ /* 0x0004e2000c1e1900 */
[----:B------:R-:W-:Y:S01]  /*2770*/  UIMAD.WIDE.U32 UR34, UR28, UR4, URZ ;  /* 0x000000041c2272a5 */ /* 0x000fe2000f8e003f */
[----:B------:R-:W-:Y:S01]  /*2780*/  BSSY B0, `(.L_x_101) ;  /* 0x0000035000007945 */ /* 0x000fe20003800000 */
[----:B------:R-:W-:Y:S01]  /*2790*/  UIMAD UR4, UR32, UR4, URZ ;  /* 0x00000004200472a4 */ /* 0x000fe2000f8e023f */
[----:B------:R-:W-:Y:S03]  /*27a0*/  BAR.SYNC.DEFER_BLOCKING 0x0 ;  /* 0x0000000000007b1d */ /* 0x000fe60000010000 */
[----:B------:R-:W-:Y:S01]  /*27b0*/  UIMAD UR4, UR28, UR5, UR4 ;  /* 0x000000051c0472a4 */ /* 0x000fe2000f8e0204 */
[----:B------:R-:W-:Y:S01]  /*27c0*/  MOV R6, UR34 ;  /* 0x0000002200067c02 */ /* 0x000fe20008000f00 */
[----:B------:R-:W-:Y:S02]  /*27d0*/  IMAD.U32 R7, RZ, RZ, UR35 ;  /* 0x00000023ff077e24 */ /* 0x000fe4000f8e00ff */
[----:B------:R-:W-:Y:S01]  /*27e0*/  UIADD3 UR4, UR35, UR4, URZ ;  /* 0x0000000423047290 */ /* 0x000fe2000fffe03f */
[----:B--2---:R-:W3:Y:S01]  /*27f0*/  @P0 MUFU.RCP R3, c[0x0][0x238] ;  /* 0x00008e0000030b08 */ /* 0x004ee20000001000 */
[----:B------:R2:W-:Y:S04]  /*2800*/  @P1 STS.128 [R230+0x10000], RZ ;  /* 0x010000ffe6001388 */ /* 0x0005e80000000c00 */
[----:B------:R2:W-:Y:S04]  /*2810*/  @P1 STS.128 [R230+0x12000], RZ ;  /* 0x012000ffe6001388 */ /* 0x0005e80000000c00 */
[----:B------:R2:W-:Y:S04]  /*2820*/  @P1 STS.128 [R230+0x14000], RZ ;  /* 0x014000ffe6001388 */ /* 0x0005e80000000c00 */
[----:B------:R2:W-:Y:S01]  /*2830*/  @P1 STS.128 [R230+0x16000], RZ ;  /* 0x016000ffe6001388 */ /* 0x0005e20000000c00 */
[----:B---3--:R-:W-:Y:S01]  /*2840*/  @P0 FMUL.FTZ R2, R2, R3 ;  /* 0x0000000302020220 */ /* 0x008fe20000410000 */
[----:B------:R-:W-:Y:S01]  /*2850*/  MOV R3, UR4 ;  /* 0x0000000400037c02 */ /* 0x000fe20008000f00 */
[----:B------:R-:W-:-:S02]  /*2860*/  UMOV UR4, URZ ;  /* 0x0000003f00047c82 */ /* 0x000fc40008000000 */
[----:B------:R3:W4:Y:S02]  /*2870*/  @P0 R2UR UR6, R2 ;  /* 0x00000000020603c2 */ /* 0x00072400000e0000 */
[----:B---3--:R-:W-:Y:S01]  /*2880*/  LEA R2, P0, R6, R26, 0x6 ;  /* 0x0000001a06027211 */ /* 0x008fe200078030ff */
[----:B----4-:R-:W-:-:S03]  /*2890*/  @UP1 UMOV UR4, UR6 ;  /* 0x0000000600041c82 */ /* 0x010fc60008000000 */
[----:B------:R-:W-:Y:S01]  /*28a0*/  LEA.HI.X R3, R6, R25, R3, 0x6, P0 ;  /* 0x0000001906037211 */ /* 0x000fe200000f3403 */
[----:B------:R-:W-:Y:S05]  /*28b0*/  @P1 BRA `(.L_x_102) ;  /* 0x0000021000001947 */ /* 0x000fea0003800000 */
[----:B--2---:R-:W-:Y:S02]  /*28c0*/  ISETP.GE.AND P5, PT, R248, c[0x0][0x220], PT ;  /* 0x00008800f8007a0c */ /* 0x004fe40003fa6270 */
        /* <DEDUP_REMOVED lines=32> */
.L_x_102:
[----:B--2---:R-:W-:Y:S05]  /*2ad0*/  BSYNC B0 ;  /* 0x0000000000007941 */ /* 0x004fea0003800000 */
.L_x_101:
        /* <DEDUP_REMOVED lines=8> */
[----:B------:R-:W-:Y:S01]  /*2b60*/  IMAD.WIDE.U32 R6, R23, c[0x0][0x1a0], RZ ;  /* 0x0000680017067a25 */ /* 0x000fe200078e00ff */
        /* <DEDUP_REMOVED lines=35> */
.L_x_104:
[----:B------:R-:W-:Y:S05]  /*2da0*/  BSYNC B0 ;  /* 0x0000000000007941 */ /* 0x000fea0003800000 */
.L_x_103:
        /* <DEDUP_REMOVED lines=10> */
[----:B---3--:R-:W-:Y:S01]  /*2e50*/  IMAD.MOV.U32 R8, RZ, RZ, c[0x0][0x1a4] ;  /* 0x00006900ff087624 */ /* 0x008fe200078e00ff */
        /* <DEDUP_REMOVED lines=33> */
.L_x_106:
[----:B------:R-:W-:Y:S05]  /*3070*/  BSYNC B0 ;  /* 0x0000000000007941 */ /* 0x000fea0003800000 */
.L_x_105:
[----:B------:R-:W-:Y:S01]  /*3080*/  ISETP.GE.AND P0, PT, R16, UR27, PT ;  /* 0x0000001b10007c0c */ /* 0x000fe2000bf06270 */
[----:B------:R-:W-:Y:S01]  /*3090*/  BSSY B0, `(.L_x_107) ;  /* 0x000002e000007945 */ /* 0x000fe20003800000 */
[----:B------:R-:W-:-:S05]  /*30a0*/  LOP3.LUT R6, R22, 0xffffffe0, RZ, 0xc0, !PT ;  /* 0xffffffe016067812 */ /* 0x000fca00078ec0ff */
[----:B------:R-:W-:-:S06]  /*30b0*/  IMAD.IADD R96, R98, 0x1, -R6 ;  /* 0x0000000162607824 */ /* 0x000fcc00078e0a06 */
        /* <DEDUP_REMOVED lines=43> */
.L_x_108:
[----:B------:R-:W-:Y:S05]  /*3370*/  BSYNC B0 ;  /* 0x0000000000007941 */ /* 0x000fea0003800000 */
.L_x_107:
[C---:B---3--:R-:W-:Y:S01]  /*3380*/  IMAD.SHL.U32 R2, R24.reuse, 0x40, RZ ;  /* 0x0000004018027824 */ /* 0x048fe200078e00ff */
[----:B------:R-:W-:Y:S01]  /*3390*/  R2P PR, R24, 0x6 ;  /* 0x0000000618007804 */ /* 0x000fe20000000000 */
[----:B------:R-:W-:Y:S01]  /*33a0*/  IMAD.SHL.U32 R3, R168, 0x8, RZ ;  /* 0x00000008a8037824 */ /* 0x000fe200078e00ff */
[----:B------:R-:W0:Y:S01]  /*33b0*/  LDGDEPBAR ;  /* 0x00000000000079af */ /* 0x000e220000000000 */
[----:B------:R-:W-:Y:S01]  /*33c0*/  IMAD.SHL.U32 R7, R98, 0x2, RZ ;  /* 0x0000000262077824 */ /* 0x000fe200078e00ff */
[----:B------:R-:W-:Y:S01]  /*33d0*/  LOP3.LUT R2, R2, 0x1c0, RZ, 0xc0, !PT ;  /* 0x000001c002027812 */ /* 0x000fe200078ec0ff */
[----:B------:R-:W-:-:S03]  /*33e0*/  UISETP.GE.AND UP0, UPT, UR15, 0x41, UPT ;  /* 0x000000410f00788c */ /* 0x000fc6000bf06270 */
[----:B------:R-:W-:Y:S02]  /*33f0*/  LOP3.LUT R3, R2, 0x8, R3, 0xf8, !PT ;  /* 0x0000000802037812 */ /* 0x000fe400078ef803 */
[----:B------:R-:W-:Y:S02]  /*3400*/  SHF.R.U32.HI R2, RZ, 0x3, R2 ;  /* 0x00000003ff027819 */ /* 0x000fe40000011602 */
[----:B------:R-:W-:Y:S02]  /*3410*/  LOP3.LUT R7, R7, 0x6, RZ, 0xc0, !PT ;  /* 0x0000000607077812 */ /* 0x000fe400078ec0ff */
        /* <DEDUP_REMOVED lines=10> */
[----:B------:R-:W3:Y:S01]  /*34c0*/  LDSM.16.M88.4 R20, [R151+0x8000] ;  /* 0x008000009714783b */ /* 0x000ee20000000200 */
[----:B------:R-:W-:Y:S01]  /*34d0*/  IADD3 R214, R151, 0x8020, RZ ;  /* 0x0000802097d67810 */ /* 0x000fe20007ffe0ff */
[----:B------:R-:W-:Y:S01]  /*34e0*/  IMAD.U32 R3, RZ, RZ, UR28 ;  /* 0x0000001cff037e24 */ /* 0x000fe2000f8e00ff */
[----:B------:R-:W-:Y:S01]  /*34f0*/  @P1 IADD3 R214, R2, -0x20, RZ ;  /* 0xffffffe002d61810 */ /* 0x000fe20007ffe0ff */
[----:B------:R-:W5:Y:S01]  /*3500*/  LDSM.16.M88.4 R40, [R151+0x9800] ;  /* 0x009800009728783b */ /* 0x000f620000000200 */
[----:B------:R-:W-:-:S02]  /*3510*/  IMAD.MOV.U32 R2, RZ, RZ, 0x40 ;  /* 0x00000040ff027424 */ /* 0x000fc400078e00ff */
[----:B------:R-:W-:Y:S01]  /*3520*/  IMAD R3, R3, 0x40, R7 ;  /* 0x0000004003037824 */ /* 0x000fe200078e0207 */
[----:B------:R-:W1:Y:S01]  /*3530*/  LDSM.16.M88.4 R16, [R151+0x8800] ;  /* 0x008800009710783b */ /* 0x000e620000000200 */
[----:B------:R-:W-:Y:S02]  /*3540*/  IADD3 R229, R214, 0x800, RZ ;  /* 0x00000800d6e57810 */ /* 0x000fe40007ffe0ff */
[----:B------:R-:W-:Y:S01]  /*3550*/  SEL R2, R2, 0xffffffc0, !P2 ;  /* 0xffffffc002027807 */ /* 0x000fe20005000000 */
[----:B-1----:R-:W1:Y:S01]  /*3560*/  LDSM.16.M88.4 R28, [R151+0x9000] ;  /* 0x00900000971c783b */ /* 0x002e620000000200 */
[----:B------:R-:W-:Y:S02]  /*3570*/  ISETP.GE.AND P2, PT, R3, UR15, PT ;  /* 0x0000000f03007c0c */ /* 0x000fe4000bf46270 */
[C---:B------:R-:W-:Y:S01]  /*3580*/  IADD3 R228, R214.reuse, 0x1000, RZ ;  /* 0x00001000d6e47810 */ /* 0x040fe20007ffe0ff */
[----:B------:R-:W-:Y:S01]  /*3590*/  LDSM.16.M88.4 R12, [R211] ;  /* 0x00000000d30c783b */ /* 0x000fe20000000200 */
[----:B------:R-:W-:Y:S01]  /*35a0*/  IMAD.IADD R209, R151, 0x1, R2 ;  /* 0x0000000197d17824 */ /* 0x000fe200078e0202 */
[----:B------:R-:W-:Y:S01]  /*35b0*/  IADD3 R227, R214, 0x1800, RZ ;  /* 0x00001800d6e37810 */ /* 0x000fe20007ffe0ff */
[----:B------:R-:W-:Y:S01]  /*35c0*/  IMAD.IADD R208, R2, 0x1, R214 ;  /* 0x0000000102d07824 */ /* 0x000fe200078e02d6 */
[----:B------:R-:W2:Y:S01]  /*35d0*/  LDSM.16.M88.4 R48, [R214] ;  /* 0x00000000d630783b */ /* 0x000ea20000000200 */
[----:B------:R-:W-:-:S02]  /*35e0*/  SHF.R.S32.HI R2, RZ, 0x1f, R96 ;  /* 0x0000001fff027819 */ /* 0x000fc40000011460 */
[----:B------:R-:W-:Y:S01]  /*35f0*/  IADD3 R226, R214, 0x2000, RZ ;  /* 0x00002000d6e27810 */ /* 0x000fe20007ffe0ff */
[----:B------:R-:W4:Y:S01]  /*3600*/  LDSM.16.M88.4 R24, [R214+0x800] ;  /* 0x00080000d618783b */ /* 0x000f220000000200 */
[----:B------:R-:W-:Y:S02]  /*3610*/  LEA.HI R2, R2, R96, RZ, 0x2 ;  /* 0x0000006002027211 */ /* 0x000fe400078f10ff */
[C---:B------:R-:W-:Y:S01]  /*3620*/  IADD3 R225, R214.reuse, 0x2800, RZ ;  /* 0x00002800d6e17810 */ /* 0x040fe20007ffe0ff */
[----:B------:R-:W1:Y:S01]  /*3630*/  LDSM.16.M88.4 R52, [R214+0x1000] ;  /* 0x00100000d634783b */ /* 0x000e620000000200 */
[----:B------:R-:W-:Y:S02]  /*3640*/  SHF.R.S32.HI R2, RZ, 0x2, R2 ;  /* 0x00000002ff027819 */ /* 0x000fe40000011402 */
[C---:B------:R-:W-:Y:S01]  /*3650*/  IADD3 R224, R214.reuse, 0x3000, RZ ;  /* 0x00003000d6e07810 */ /* 0x040fe20007ffe0ff */
[----:B------:R-:W-:Y:S01]  /*3660*/  LDSM.16.M88.4 R72, [R209+0x8000] ;  /* 0x00800000d148783b */ /* 0x000fe20000000200 */
[C---:B------:R-:W-:Y:S01]  /*3670*/  IADD3 R223, R214.reuse, 0x3800, RZ ;  /* 0x00003800d6df7810 */ /* 0x040fe20007ffe0ff */
[----:B------:R-:W-:Y:S01]  /*3680*/  IMAD R6, R97, 0x10, R2 ;  /* 0x0000001061067824 */ /* 0x000fe200078e0202 */
[C---:B------:R-:W-:Y:S01]  /*3690*/  IADD3 R222, R214.reuse, 0x4000, RZ ;  /* 0x00004000d6de7810 */ /* 0x040fe20007ffe0ff */
[----:B------:R-:W-:Y:S01]  /*36a0*/  LDSM.16.M88.4 R56, [R209+0x8800] ;  /* 0x00880000d138783b */ /* 0x000fe20000000200 */
[----:B------:R-:W-:Y:S01]  /*36b0*/  IMAD.U32 R2, RZ, RZ, UR15 ;  /* 0x0000000fff027e24 */ /* 0x000fe2000f8e00ff */
[----:B------:R-:W-:Y:S01]  /*36c0*/  IADD3 R221, R214, 0x4800, RZ ;  /* 0x00004800d6dd7810 */ /* 0x000fe20007ffe0ff */
[----:B---3--:R-:W-:Y:S01]  /*36d0*/  HMMA.16816.F32.BF16 R44, R8, R22, RZ ;  /* 0x00000016082c723c */ /* 0x008fe200000418ff */
[----:B------:R-:W-:Y:S01]  /*36e0*/  LDSM.16.M88.4 R84, [R208] ;  /* 0x00000000d054783b */ /* 0x000fe20000000200 */
[----:B------:R-:W-:-:S02]  /*36f0*/  IADD3 R6, R6, UR14, RZ ;  /* 0x0000000e06067c10 */ /* 0x000fc4000fffe0ff */
[----:B------:R-:W-:Y:S01]  /*3700*/  IADD3 R220, R214, 0x5000, RZ ;  /* 0x00005000d6dc7810 */ /* 0x000fe20007ffe0ff */
[----:B------:R-:W-:Y:S01]  /*3710*/  LDSM.16.M88.4 R88, [R208+0x3800] ;  /* 0x00380000d058783b */ /* 0x000fe20000000200 */
[----:B------:R-:W-:Y:S02]  /*3720*/  IADD3 R2, R2, -UR16, R6 ;  /* 0x8000001002027c10 */ /* 0x000fe4000fffe006 */
[----:B------:R-:W-:Y:S01]  /*3730*/  HMMA.16816.F32.BF16 R36, R8, R20, RZ ;  /* 0x000000140824723c */ /* 0x000fe200000418ff */
[----:B------:R-:W-:Y:S01]  /*3740*/  LDSM.16.M88.4 R92, [R151+0xc000] ;  /* 0x00c00000975c783b */ /* 0x000fe20000000200 */
[C---:B------:R-:W-:Y:S02]  /*3750*/  IADD3 R219, R214.reuse, 0x5800, RZ ;  /* 0x00005800d6db7810 */ /* 0x040fe40007ffe0ff */
[C---:B------:R-:W-:Y:S01]  /*3760*/  IADD3 R218, R214.reuse, 0x6000, RZ ;  /* 0x00006000d6da7810 */ /* 0x040fe20007ffe0ff */
[----:B------:R3:W-:Y:S01]  /*3770*/  STL [R1+0x28], R6 ;  /* 0x0000280601007387 */ /* 0x0007e20000100800 */
[----:B------:R-:W-:-:S02]  /*3780*/  IADD3 R217, R214, 0x6800, RZ ;  /* 0x00006800d6d97810 */ /* 0x000fc40007ffe0ff */
[----:B-----5:R-:W-:Y:S01]  /*3790*/  HMMA.16816.F32.BF16 R80, R8, R40, RZ ;  /* 0x000000280850723c */ /* 0x020fe200000418ff */
[C---:B------:R-:W-:Y:S02]  /*37a0*/  IADD3 R216, R214.reuse, 0x7000, RZ ;  /* 0x00007000d6d87810 */ /* 0x040fe40007ffe0ff */
[----:B------:R-:W-:-:S05]  /*37b0*/  IADD3 R215, R214, 0x7800, RZ ;  /* 0x00007800d6d77810 */ /* 0x000fca0007ffe0ff */
[C---:B------:R-:W-:Y:S01]  /*37c0*/  HMMA.16816.F32.BF16 R76, R8.reuse, R42, RZ ;  /* 0x0000002a084c723c */ /* 0x040fe200000418ff */
[----:B------:R-:W5:Y:S07]  /*37d0*/  LDSM.16.M88.4 R40, [R214+0x1800] ;  /* 0x00180000d628783b */ /* 0x000f6e0000000200 */
[----:B------:R-:W-:Y:S01]  /*37e0*/  HMMA.16816.F32.BF16 R32, R8, R16, RZ ;  /* 0x000000100820723c */ /* 0x000fe200000418ff */
[----:B---3--:R-:W-:-:S07]  /*37f0*/  IMAD.IADD R6, R2, 0x1, -R3 ;  /* 0x0000000102067824 */ /* 0x008fce00078e0a03 */
[----:B------:R-:W-:Y:S01]  /*3800*/  HMMA.16816.F32.BF16 R20, R8, R18, RZ ;  /* 0x000000120814723c */ /* 0x000fe200000418ff */
[----:B------:R-:W-:-:S07]  /*3810*/  IABS R6, R6 ;  /* 0x0000000600067213 */ /* 0x000fce0000000000 */
[C---:B-1----:R-:W-:Y:S08]  /*3820*/  HMMA.16816.F32.BF16 R16, R8.reuse, R28, RZ ;  /* 0x0000001c0810723c */ /* 0x042ff000000418ff */
[----:B------:R-:W-:Y:S01]  /*3830*/  HMMA.16816.F32.BF16 R64, R8, R30, RZ ;  /* 0x0000001e0840723c */ /* 0x000fe200000418ff */
[----:B------:R-:W1:Y:S07]  /*3840*/  LDSM.16.M88.4 R8, [R213] ;  /* 0x00000000d508783b */ /* 0x000e6e0000000200 */
[C---:B--2---:R-:W-:Y:S08]  /*3850*/  HMMA.16816.F32.BF16 R60, R12.reuse, R50, R44 ;  /* 0x000000320c3c723c */ /* 0x044ff0000004182c */
[C---:B------:R-:W-:Y:S01]  /*3860*/  HMMA.16816.F32.BF16 R68, R12.reuse, R48, R36 ;  /* 0x000000300c44723c */ /* 0x040fe20000041824 */
[----:B------:R-:W2:Y:S07]  /*3870*/  LDSM.16.M88.4 R36, [R209+0x9000] ;  /* 0x00900000d124783b */ /* 0x000eae0000000200 */
[C---:B----4-:R-:W-:Y:S01]  /*3880*/  HMMA.16816.F32.BF16 R48, R12.reuse, R24, R32 ;  /* 0x000000180c30723c */ /* 0x050fe20000041820 */
[----:B------:R-:W3:Y:S07]  /*3890*/  LDSM.16.M88.4 R32, [R209+0x9800] ;  /* 0x00980000d120783b */ /* 0x000eee0000000200 */
[C---:B------:R-:W-:Y:S01]  /*38a0*/  HMMA.16816.F32.BF16 R44, R12.reuse, R26, R20 ;  /* 0x0000001a0c2c723c */ /* 0x040fe20000041814 */
[----:B------:R-:W4:Y:S07]  /*38b0*/  LDSM.16.M88.4 R20, [R212] ;  /* 0x00000000d414783b */ /* 0x000f2e0000000200 */
[C---:B------:R-:W-:Y:S08]  /*38c0*/  HMMA.16816.F32.BF16 R28, R12.reuse, R52, R16 ;  /* 0x000000340c1c723c */ /* 0x040ff00000041810 */
[C---:B------:R-:W-:Y:S08]  /*38d0*/  HMMA.16816.F32.BF16 R24, R12.reuse, R54, R64 ;  /* 0x000000360c18723c */ /* 0x040ff00000041840 */
[C---:B-----5:R-:W-:Y:S01]  /*38e0*/  HMMA.16816.F32.BF16 R16, R12.reuse, R40, R80 ;  /* 0x000000280c10723c */ /* 0x060fe20000041850 */
[----:B------:R-:W-:Y:S07]  /*38f0*/  LDSM.16.M88.4 R80, [R214+0x2000] ;  /* 0x00200000d650783b */ /* 0x000fee0000000200 */
[----:B------:R-:W-:Y:S01]  /*3900*/  HMMA.16816.F32.BF16 R12, R12, R42, R76 ;  /* 0x0000002a0c0c723c */ /* 0x000fe2000004184c */
[----:B------:R-:W5:Y:S07]  /*3910*/  LDSM.16.M88.4 R76, [R208+0x800] ;  /* 0x00080000d04c783b */ /* 0x000f6e0000000200 */
[C---:B-1----:R-:W-:Y:S08]  /*3920*/  HMMA.16816.F32.BF16 R60, R8.reuse, R74, R60 ;  /* 0x0000004a083c723c */ /* 0x042ff0000004183c */
[C---:B------:R-:W-:Y:S01]  /*3930*/  HMMA.16816.F32.BF16 R40, R8.reuse, R72, R68 ;  /* 0x000000480828723c */ /* 0x040fe20000041844 */
[----:B------:R-:W1:Y:S04]  /*3940*/  LDSM.16.M88.4 R72, [R208+0x1000] ;  /* 0x00100000d048783b */ /* 0x000e680000000200 */
[----:B------:R-:W-:Y:S03]  /*3950*/  LDSM.16.M88.4 R68, [R151+0xb000] ;  /* 0x00b000009744783b */ /* 0x000fe60000000200 */
[C---:B------:R-:W-:Y:S08]  /*3960*/  HMMA.16816.F32.BF16 R64, R8.reuse, R56, R48 ;  /* 0x000000380840723c */ /* 0x040ff00000041830 */
[C---:B------:R-:W-:Y:S08]  /*3970*/  HMMA.16816.F32.BF16 R56, R8.reuse, R58, R44 ;  /* 0x0000003a0838723c */ /* 0x040ff0000004182c */
[C---:B--2---:R-:W-:Y:S08]  /*3980*/  HMMA.16816.F32.BF16 R52, R8.reuse, R36, R28 ;  /* 0x000000240834723c */ /* 0x044ff0000004181c */
[C---:B------:R-:W-:Y:S01]  /*3990*/  HMMA.16816.F32.BF16 R48, R8.reuse, R38, R24 ;  /* 0x000000260830723c */ /* 0x040fe20000041818 */
[----:B------:R-:W2:Y:S07]  /*39a0*/  LDSM.16.M88.4 R24, [R208+0x1800] ;  /* 0x00180000d018783b */ /* 0x000eae0000000200 */
[C---:B---3--:R-:W-:Y:S01]  /*39b0*/  HMMA.16816.F32.BF16 R44, R8.reuse, R32, R16 ;  /* 0x00000020082c723c */ /* 0x048fe20000041810 */
[----:B------:R-:W-:Y:S07]  /*39c0*/  LDSM.16.M88.4 R16, [R211+0x2000] ;  /* 0x00200000d310783b */ /* 0x000fee0000000200 */
[----:B------:R-:W-:Y:S01]  /*39d0*/  HMMA.16816.F32.BF16 R12, R8, R34, R12 ;  /* 0x00000022080c723c */ /* 0x000fe2000004180c */
[----:B------:R-:W-:Y:S04]  /*39e0*/  LDSM.16.M88.4 R8, [R210+0x2000] ;  /* 0x00200000d208783b */ /* 0x000fe80000000200 */
[----:B------:R-:W3:Y:S03]  /*39f0*/  LDSM.16.M88.4 R32, [R151+0xa000] ;  /* 0x00a000009720783b */ /* 0x000ee60000000200 */
[C---:B----4-:R-:W-:Y:S01]  /*3a00*/  HMMA.16816.F32.BF16 R36, R20.reuse, R86, R60 ;  /* 0x000000561424723c */ /* 0x050fe2000004183c */
[----:B------:R-:W4:Y:S07]  /*3a10*/  LDSM.16.M88.4 R60, [R151+0xa800] ;  /* 0x00a80000973c783b */ /* 0x000f2e0000000200 */
[C---:B------:R-:W-:Y:S01]  /*3a20*/  HMMA.16816.F32.BF16 R28, R20.reuse, R84, R40 ;  /* 0x00000054141c723c */ /* 0x040fe20000041828 */
[----:B------:R-:W-:Y:S07]  /*3a30*/  LDSM.16.M88.4 R84, [R214+0x3000] ;  /* 0x00300000d654783b */ /* 0x000fee0000000200 */
[C---:B-----5:R-:W-:Y:S01]  /*3a40*/  HMMA.16816.F32.BF16 R40, R20.reuse, R76, R64 ;  /* 0x0000004c1428723c */ /* 0x060fe20000041840 */
[----:B------:R-:W5:Y:S07]  /*3a50*/  LDSM.16.M88.4 R64, [R151+0xb800] ;  /* 0x00b800009740783b */ /* 0x000f6e0000000200 */
[C---:B------:R-:W-:Y:S01]  /*3a60*/  HMMA.16816.F32.BF16 R56, R20.reuse, R78, R56 ;  /* 0x0000004e1438723c */ /* 0x040fe20000041838 */
[----:B------:R-:W-:Y:S07]  /*3a70*/  LDSM.16.M88.4 R76, [R209+0xa800] ;  /* 0x00a80000d14c783b */ /* 0x000fee0000000200 */
[C---:B-1----:R-:W-:Y:S08]  /*3a80*/  HMMA.16816.F32.BF16 R52, R20.reuse, R72, R52 ;  /* 0x000000481434723c */ /* 0x042ff00000041834 */
[C---:B------:R-:W-:Y:S01]  /*3a90*/  HMMA.16816.F32.BF16 R48, R20.reuse, R74, R48 ;  /* 0x0000004a1430723c */ /* 0x040fe20000041830 */
[----:B------:R-:W1:Y:S07]  /*3aa0*/  LDSM.16.M88.4 R72, [R214+0x2800] ;  /* 0x00280000d648783b */ /* 0x000e6e0000000200 */
[C---:B--2---:R-:W-:Y:S08]  /*3ab0*/  HMMA.16816.F32.BF16 R44, R20.reuse, R24, R44 ;  /* 0x00000018142c723c */ /* 0x044ff0000004182c */
[----:B------:R-:W-:Y:S01]  /*3ac0*/  HMMA.16816.F32.BF16 R20, R20, R26, R12 ;  /* 0x0000001a1414723c */ /* 0x000fe2000004180c */
[----:B------:R-:W-:Y:S07]  /*3ad0*/  LDSM.16.M88.4 R12, [R213+0x2000] ;  /* 0x00200000d50c783b */ /* 0x000fee0000000200 */
[C---:B---3--:R-:W-:Y:S08]  /*3ae0*/  HMMA.16816.F32.BF16 R28, R8.reuse, R32, R28 ;  /* 0x00000020081c723c */ /* 0x048ff0000004181c */
[C---:B------:R-:W-:Y:S08]  /*3af0*/  HMMA.16816.F32.BF16 R24, R8.reuse, R34, R36 ;  /* 0x000000220818723c */ /* 0x040ff00000041824 */
[C---:B----4-:R-:W-:Y:S08]  /*3b00*/  HMMA.16816.F32.BF16 R32, R8.reuse, R60, R40 ;  /* 0x0000003c0820723c */ /* 0x050ff00000041828 */
[C---:B------:R-:W-:Y:S01]  /*3b10*/  HMMA.16816.F32.BF16 R36, R8.reuse, R62, R56 ;  /* 0x0000003e0824723c */ /* 0x040fe20000041838 */
[----:B------:R-:W2:Y:S07]  /*3b20*/  LDSM.16.M88.4 R60, [R214+0x3800] ;  /* 0x00380000d63c783b */ /* 0x000eae0000000200 */
[C---:B------:R-:W-:Y:S08]  /*3b30*/  HMMA.16816.F32.BF16 R40, R8.reuse, R68, R52 ;  /* 0x000000440828723c */ /* 0x040ff00000041834 */
[C---:B------:R-:W-:Y:S01]  /*3b40*/  HMMA.16816.F32.BF16 R48, R8.reuse, R70, R48 ;  /* 0x000000460830723c */ /* 0x040fe20000041830 */
[----:B------:R-:W3:Y:S07]  /*3b50*/  LDSM.16.M88.4 R68, [R209+0xa000] ;  /* 0x00a00000d144783b */ /* 0x000eee0000000200 */
[C---:B-----5:R-:W-:Y:S08]  /*3b60*/  HMMA.16816.F32.BF16 R56, R8.reuse, R64, R44 ;  /* 0x000000400838723c */ /* 0x060ff0000004182c */
[----:B------:R-:W-:Y:S01]  /*3b70*/  HMMA.16816.F32.BF16 R52, R8, R66, R20 ;  /* 0x000000420834723c */ /* 0x000fe20000041814 */
[----:B------:R-:W-:Y:S07]  /*3b80*/  LDSM.16.M88.4 R20, [R212+0x2000] ;  /* 0x00200000d414783b */ /* 0x000fee0000000200 */
[C---:B------:R-:W-:Y:S08]  /*3b90*/  HMMA.16816.F32.BF16 R44, R16.reuse, R80, R28 ;  /* 0x00000050102c723c */ /* 0x040ff0000004181c */
[C---:B-1----:R-:W-:Y:S08]  /*3ba0*/  HMMA.16816.F32.BF16 R8, R16.reuse, R74, R36 ;  /* 0x0000004a1008723c */ /* 0x042ff00000041824 */
[C---:B------:R-:W-:Y:S01]  /*3bb0*/  HMMA.16816.F32.BF16 R28, R16.reuse, R82, R24 ;  /* 0x00000052101c723c */ /* 0x040fe20000041818 */
[----:B------:R-:W-:Y:S07]  /*3bc0*/  LDSM.16.M88.4 R80, [R208+0x2800] ;  /* 0x00280000d050783b */ /* 0x000fee0000000200 */
[C---:B------:R-:W-:Y:S01]  /*3bd0*/  HMMA.16816.F32.BF16 R36, R16.reuse, R84, R40 ;  /* 0x000000541024723c */ /* 0x040fe20000041828 */
[----:B------:R-:W1:Y:S07]  /*3be0*/  LDSM.16.M88.4 R40, [R209+0xb000] ;  /* 0x00b00000d128783b */ /* 0x000e6e0000000200 */
[C---:B------:R-:W-:Y:S01]  /*3bf0*/  HMMA.16816.F32.BF16 R24, R16.reuse, R72, R32 ;  /* 0x000000481018723c */ /* 0x040fe20000041820 */
[----:B------:R-:W4:Y:S07]  /*3c00*/  LDSM.16.M88.4 R72, [R209+0xb800] ;  /* 0x00b80000d148783b */ /* 0x000f2e0000000200 */
[C---:B------:R-:W-:Y:S01]  /*3c10*/  HMMA.16816.F32.BF16 R48, R16.reuse, R86, R48 ;  /* 0x000000561030723c */ /* 0x040fe20000041830 */
[----:B------:R-:W5:Y:S07]  /*3c20*/  LDSM.16.M88.4 R84, [R208+0x2000] ;  /* 0x00200000d054783b */ /* 0x000f6e0000000200 */
[C---:B--2---:R-:W-:Y:S08]  /*3c30*/  HMMA.16816.F32.BF16 R64, R16.reuse, R60, R56 ;  /* 0x0000003c1040723c */ /* 0x044ff00000041838 */
[----:B------:R-:W-:Y:S08]  /*3c40*/  HMMA.16816.F32.BF16 R60, R16, R62, R52 ;  /* 0x0000003e103c723c */ /* 0x000ff00000041834 */
[C---:B---3--:R-:W-:Y:S08]  /*3c50*/  HMMA.16816.F32.BF16 R56, R12.reuse, R68, R44 ;  /* 0x000000440c38723c */ /* 0x048ff0000004182c */
[C---:B------:R-:W-:Y:S01]  /*3c60*/  HMMA.16816.F32.BF16 R52, R12.reuse, R70, R28 ;  /* 0x000000460c34723c */ /* 0x040fe2000004181c */
[----:B------:R-:W2:Y:S07]  /*3c70*/  LDSM.16.M88.4 R68, [R208+0x3000] ;  /* 0x00300000d044783b */ /* 0x000eae0000000200 */
[C---:B------:R-:W-:Y:S08]  /*3c80*/  HMMA.16816.F32.BF16 R44, R12.reuse, R76, R24 ;  /* 0x0000004c0c2c723c */ /* 0x040ff00000041818 */
[C---:B------:R-:W-:Y:S01]  /*3c90*/  HMMA.16816.F32.BF16 R32, R12.reuse, R78, R8 ;  /* 0x0000004e0c20723c */ /* 0x040fe20000041808 */
[----:B------:R-:W3:Y:S04]  /*3ca0*/  LDSM.16.M88.4 R8, [R210+0x4000] ;  /* 0x00400000d208783b */ /* 0x000ee80000000200 */
[----:B------:R-:W-:Y:S03]  /*3cb0*/  LDSM.16.M88.4 R76, [R151+0xd000] ;  /* 0x00d00000974c783b */ /* 0x000fe60000000200 */
[C---:B-1----:R-:W-:Y:S08]  /*3cc0*/  HMMA.16816.F32.BF16 R28, R12.reuse, R40, R36 ;  /* 0x000000280c1c723c */ /* 0x042ff00000041824 */
[C---:B----4-:R-:W-:Y:S08]  /*3cd0*/  HMMA.16816.F32.BF16 R16, R12.reuse, R72, R64 ;  /* 0x000000480c10723c */ /* 0x050ff00000041840 */
[C---:B------:R-:W-:Y:S08]  /*3ce0*/  HMMA.16816.F32.BF16 R24, R12.reuse, R42, R48 ;  /* 0x0000002a0c18723c */ /* 0x040ff00000041830 */
[----:B------:R-:W-:Y:S01]  /*3cf0*/  HMMA.16816.F32.BF16 R60, R12, R74, R60 ;  /* 0x0000004a0c3c723c */ /* 0x000fe2000004183c */
[----:B------:R-:W-:Y:S07]  /*3d00*/  LDSM.16.M88.4 R72, [R214+0x5000] ;  /* 0x00500000d648783b */ /* 0x000fee0000000200 */
[C---:B-----5:R-:W-:Y:S01]  /*3d10*/  HMMA.16816.F32.BF16 R12, R20.reuse, R86, R52 ;  /* 0x00000056140c723c */ /* 0x060fe20000041834 */
[----:B------:R-:W1:Y:S07]  /*3d20*/  LDSM.16.M88.4 R52, [R151+0xc800] ;  /* 0x00c800009734783b */ /* 0x000e6e0000000200 */
[C---:B------:R-:W-:Y:S08]  /*3d30*/  HMMA.16816.F32.BF16 R48, R20.reuse, R80, R44 ;  /* 0x000000501430723c */ /* 0x040ff0000004182c */
[C---:B------:R-:W-:Y:S01]  /*3d40*/  HMMA.16816.F32.BF16 R44, R20.reuse, R82, R32 ;  /* 0x00000052142c723c */ /* 0x040fe20000041820 */
[----:B------:R-:W4:Y:S04]  /*3d50*/  LDSM.16.M88.4 R32, [R151+0xd800] ;  /* 0x00d800009720783b */ /* 0x000f280000000200 */
[----:B------:R-:W-:Y:S03]  /*3d60*/  LDSM.16.M88.4 R80, [R214+0x4000] ;  /* 0x00400000d650783b */ /* 0x000fe60000000200 */
[C---:B--2---:R-:W-:Y:S08]  /*3d70*/  HMMA.16816.F32.BF16 R40, R20.reuse, R68, R28 ;  /* 0x000000441428723c */ /* 0x044ff0000004181c */
[C---:B------:R-:W-:Y:S01]  /*3d80*/  HMMA.16816.F32.BF16 R28, R20.reuse, R88, R16 ;  /* 0x00000058141c723c */ /* 0x040fe20000041810 */
[----:B------:R-:W2:Y:S07]  /*3d90*/  LDSM.16.M88.4 R16, [R211+0x4000] ;  /* 0x00400000d310783b */ /* 0x000eae0000000200 */
[C---:B------:R-:W-:Y:S01]  /*3da0*/  HMMA.16816.F32.BF16 R56, R20.reuse, R84, R56 ;  /* 0x000000541438723c */ /* 0x040fe20000041838 */
[----:B------:R-:W-:Y:S07]  /*3db0*/  LDSM.16.M88.4 R84, [R214+0x5800] ;  /* 0x00580000d654783b */ /* 0x000fee0000000200 */
[C---:B------:R-:W-:Y:S08]  /*3dc0*/  HMMA.16816.F32.BF16 R36, R20.reuse, R70, R24 ;  /* 0x000000461424723c */ /* 0x040ff00000041818 */
[----:B------:R-:W-:Y:S01]  /*3dd0*/  HMMA.16816.F32.BF16 R24, R20, R90, R60 ;  /* 0x0000005a1418723c */ /* 0x000fe2000004183c */
[----:B------:R-:W5:Y:S07]  /*3de0*/  LDSM.16.M88.4 R88, [R214+0x4800] ;  /* 0x00480000d658783b */ /* 0x000f6e0000000200 */
[C---:B---3--:R-:W-:Y:S08]  /*3df0*/  HMMA.16816.F32.BF16 R12, R8.reuse, R94, R12 ;  /* 0x0000005e080c723c */ /* 0x048ff0000004180c */
[C---:B------:R-:W-:Y:S08]  /*3e00*/  HMMA.16816.F32.BF16 R20, R8.reuse, R92, R56 ;  /* 0x0000005c0814723c */ /* 0x040ff00000041838 */
[C---:B-1----:R-:W-:Y:S08]  /*3e10*/  HMMA.16816.F32.BF16 R56, R8.reuse, R52, R48 ;  /* 0x000000340838723c */ /* 0x042ff00000041830 */
[C---:B------:R-:W-:Y:S08]  /*3e20*/  HMMA.16816.F32.BF16 R68, R8.reuse, R54, R44 ;  /* 0x000000360844723c */ /* 0x040ff0000004182c */
[C---:B----4-:R-:W-:Y:S08]  /*3e30*/  HMMA.16816.F32.BF16 R52, R8.reuse, R32, R28 ;  /* 0x000000200834723c */ /* 0x050ff0000004181c */
[C---:B------:R-:W-:Y:S08]  /*3e40*/  HMMA.16816.F32.BF16 R48, R8.reuse, R34, R24 ;  /* 0x000000220830723c */ /* 0x040ff00000041818 */
[----:B------:R-:W-:Y:S01]  /*3e50*/  HMMA.16816.F32.BF16 R64, R8, R76, R40 ;  /* 0x0000004c0840723c */ /* 0x000fe20000041828 */
[----:B------:R-:W-:Y:S07]  /*3e60*/  LDSM.16.M88.4 R40, [R209+0xc000] ;  /* 0x00c00000d128783b */ /* 0x000fee0000000200 */
[----:B--2---:R-:W-:Y:S01]  /*3e70*/  HMMA.16816.F32.BF16 R32, R16, R82, R12 ;  /* 0x000000521020723c */ /* 0x004fe2000004180c */
[----:B------:R-:W1:Y:S07]  /*3e80*/  LDSM.16.M88.4 R12, [R213+0x4000] ;  /* 0x00400000d50c783b */ /* 0x000e6e0000000200 */
[----:B------:R-:W-:Y:S01]  /*3e90*/  HMMA.16816.F32.BF16 R60, R8, R78, R36 ;  /* 0x0000004e083c723c */ /* 0x000fe20000041824 */
[----:B------:R-:W2:Y:S04]  /*3ea0*/  LDSM.16.M88.4 R36, [R209+0xc800] ;  /* 0x00c80000d124783b */ /* 0x000ea80000000200 */
[----:B------:R-:W3:Y:S03]  /*3eb0*/  LDSM.16.M88.4 R76, [R209+0xd000] ;  /* 0x00d00000d14c783b */ /* 0x000ee60000000200 */
[C---:B------:R-:W-:Y:S01]  /*3ec0*/  HMMA.16816.F32.BF16 R44, R16.reuse, R80, R20 ;  /* 0x00000050102c723c */ /* 0x040fe20000041814 */
[----:B------:R-:W-:Y:S04]  /*3ed0*/  LDSM.16.M88.4 R8, [R212+0x4000] ;  /* 0x00400000d408783b */ /* 0x000fe80000000200 */
[----:B------:R-:W-:Y:S03]  /*3ee0*/  LDSM.16.M88.4 R80, [R208+0x5000] ;  /* 0x00500000d050783b */ /* 0x000fe60000000200 */
[C---:B-----5:R-:W-:Y:S08]  /*3ef0*/  HMMA.16816.F32.BF16 R28, R16.reuse, R88, R56 ;  /* 0x00000058101c723c */ /* 0x060ff00000041838 */
[C---:B------:R-:W-:Y:S01]  /*3f00*/  HMMA.16816.F32.BF16 R24, R16.reuse, R90, R68 ;  /* 0x0000005a1018723c */ /* 0x040fe20000041844 */
[----:B------:R-:W4:Y:S04]  /*3f10*/  LDSM.16.M88.4 R88, [R209+0xd800] ;  /* 0x00d80000d158783b */ /* 0x000f280000000200 */
[----:B------:R-:W5:Y:S03]  /*3f20*/  LDSM.16.M88.4 R68, [R208+0x4000] ;  /* 0x00400000d044783b */ /* 0x000f660000000200 */
[C---:B------:R-:W-:Y:S08]  /*3f30*/  HMMA.16816.F32.BF16 R20, R16.reuse, R72, R64 ;  /* 0x000000481014723c */ /* 0x040ff00000041840 */
[C---:B------:R-:W-:Y:S01]  /*3f40*/  HMMA.16816.F32.BF16 R56, R16.reuse, R74, R60 ;  /* 0x0000004a1038723c */ /* 0x040fe2000004183c */
[----:B------:R-:W-:Y:S07]  /*3f50*/  LDSM.16.M88.4 R72, [R151+0xe800] ;  /* 0x00e800009748783b */ /* 0x000fee0000000200 */
[C---:B------:R-:W-:Y:S08]  /*3f60*/  HMMA.16816.F32.BF16 R52, R16.reuse, R84, R52 ;  /* 0x000000541034723c */ /* 0x040ff00000041834 */
[----:B------:R-:W-:Y:S01]  /*3f70*/  HMMA.16816.F32.BF16 R64, R16, R86, R48 ;  /* 0x000000561040723c */ /* 0x000fe20000041830 */
[----:B------:R-:W4:Y:S04]  /*3f80*/  LDSM.16.M88.4 R84, [R208+0x4800] ;  /* 0x00480000d054783b */ /* 0x000f280000000200 */
[----:B------:R-:W-:Y:S03]  /*3f90*/  LDSM.16.M88.4 R16, [R210+0x6000] ;  /* 0x00600000d210783b */ /* 0x000fe60000000200 */
[C---:B-1----:R-:W-:Y:S08]  /*3fa0*/  HMMA.16816.F32.BF16 R60, R12.reuse, R40, R44 ;  /* 0x000000280c3c723c */ /* 0x042ff0000004182c */
[C---:B------:R-:W-:Y:S08]  /*3fb0*/  HMMA.16816.F32.BF16 R48, R12.reuse, R42, R32 ;  /* 0x0000002a0c30723c */ /* 0x040ff00000041820 */
[C---:B--2---:R-:W-:Y:S08]  /*3fc0*/  HMMA.16816.F32.BF16 R44, R12.reuse, R36, R28 ;  /* 0x000000240c2c723c */ /* 0x044ff0000004181c */
[C---:B---3--:R-:W-:Y:S08]  /*3fd0*/  HMMA.16816.F32.BF16 R32, R12.reuse, R76, R20 ;  /* 0x0000004c0c20723c */ /* 0x048ff00000041814 */
[C---:B------:R-:W-:Y:S01]  /*3fe0*/  HMMA.16816.F32.BF16 R28, R12.reuse, R78, R56 ;  /* 0x0000004e0c1c723c */ /* 0x040fe20000041838 */
[----:B------:R-:W1:Y:S07]  /*3ff0*/  LDSM.16.M88.4 R76, [R151+0xe000] ;  /* 0x00e00000974c783b */ /* 0x000e6e0000000200 */
[C---:B------:R-:W-:Y:S01]  /*4000*/  HMMA.16816.F32.BF16 R40, R12.reuse, R38, R24 ;  /* 0x000000260c28723c */ /* 0x040fe20000041818 */
[----:B------:R-:W-:Y:S07]  /*4010*/  LDSM.16.M88.4 R36, [R208+0x5800] ;  /* 0x00580000d024783b */ /* 0x000fee0000000200 */
[C---:B----4-:R-:W-:Y:S08]  /*4020*/  HMMA.16816.F32.BF16 R24, R12.reuse, R88, R52 ;  /* 0x000000580c18723c */ /* 0x050ff00000041834 */
[----:B------:R-:W-:Y:S01]  /*4030*/  HMMA.16816.F32.BF16 R20, R12, R90, R64 ;  /* 0x0000005a0c14723c */ /* 0x000fe20000041840 */
[----:B------:R-:W-:Y:S01]  /*4040*/  LDSM.16.M88.4 R64, [R151+0xf800] ;  /* 0x00f800009740783b */ /* 0x000fe20000000200 */
[----:B------:R2:W3:Y:S06]  /*4050*/  I2F R90, R6 ;  /* 0x00000006005a7306 */ /* 0x0004ec0000201400 */
[C---:B-----5:R-:W-:Y:S08]  /*4060*/  HMMA.16816.F32.BF16 R12, R8.reuse, R68, R60 ;  /* 0x00000044080c723c */ /* 0x060ff0000004183c */
[C---:B------:R-:W-:Y:S01]  /*4070*/  HMMA.16816.F32.BF16 R60, R8.reuse, R70, R48 ;  /* 0x00000046083c723c */ /* 0x040fe20000041830 */
[----:B------:R-:W4:Y:S07]  /*4080*/  LDSM.16.M88.4 R68, [R151+0xf000] ;  /* 0x00f000009744783b */ /* 0x000f2e0000000200 */
[C---:B------:R-:W-:Y:S07]  /*4090*/  HMMA.16816.F32.BF16 R56, R8.reuse, R84, R44 ;  /* 0x000000540838723c */ /* 0x040fee000004182c */
[----:B------:R-:W-:Y:S01]  /*40a0*/  IADD3 R84, R3, 0x1, RZ ;  /* 0x0000000103547810 */ /* 0x000fe20007ffe0ff */
[----:B------:R-:W-:Y:S03]  /*40b0*/  HMMA.16816.F32.BF16 R48, R8, R80, R32 ;  /* 0x000000500830723c */ /* 0x000fe60000041820 */
[----:B------:R-:W-:Y:S01]  /*40c0*/  ISETP.GE.AND P1, PT, R84, UR15, PT ;  /* 0x0000000f54007c0c */ /* 0x000fe2000bf26270 */
[----:B------:R-:W-:-:S03]  /*40d0*/  IMAD.IADD R7, R2, 0x1, -R84 ;  /* 0x0000000102077824 */ /* 0x000fc600078e0a54 */
[C---:B------:R-:W-:Y:S01]  /*40e0*/  IADD3 R81, R3.reuse, 0x9, RZ ;  /* 0x0000000903517810 */ /* 0x040fe20007ffe0ff */
[C---:B------:R-:W-:Y:S01]  /*40f0*/  HMMA.16816.F32.BF16 R44, R8.reuse, R82, R28 ;  /* 0x00000052082c723c */ /* 0x040fe2000004181c */
[----:B------:R-:W-:Y:S02]  /*4100*/  IABS R7, R7 ;  /* 0x0000000700077213 */ /* 0x000fe40000000000 */
[----:B------:R-:W-:Y:S02]  /*4110*/  IADD3 R80, R3, 0x29, RZ ;  /* 0x0000002903507810 */ /* 0x000fe40007ffe0ff */
[----:B------:R5:W-:Y:S01]  /*4120*/  I2F R88, R7 ;  /* 0x0000000700587306 */ /* 0x000be20000201400 */
[----:B------:R-:W-:Y:S02]  /*4130*/  ISETP.GE.AND P6, PT, R81, UR15, PT ;  /* 0x0000000f51007c0c */ /* 0x000fe4000bfc6270 */
[----:B------:R-:W-:Y:S01]  /*4140*/  HMMA.16816.F32.BF16 R52, R8, R86, R40 ;  /* 0x000000560834723c */ /* 0x000fe20000041828 */
[----:B------:R-:W-:-:S02]  /*4150*/  IADD3 R83, R3, 0x8, RZ ;  /* 0x0000000803537810 */ /* 0x000fc40007ffe0ff */
[----:B------:R-:W-:Y:S02]  /*4160*/  IADD3 R82, R3, 0x31, RZ ;  /* 0x0000003103527810 */ /* 0x000fe40007ffe0ff */
[----:B------:R-:W-:Y:S01]  /*4170*/  ISETP.GE.AND P0, PT, R83, UR15, PT ;  /* 0x0000000f53007c0c */ /* 0x000fe2000bf06270 */
[----:B--2---:R-:W-:Y:S02]  /*4180*/  IMAD.IADD R6, R2, 0x1, -R83 ;  /* 0x0000000102067824 */ /* 0x004fe400078e0a53 */
[----:B-1----:R-:W-:Y:S03]  /*4190*/  HMMA.16816.F32.BF16 R12, R16, R76, R12 ;  /* 0x0000004c100c723c */ /* 0x002fe6000004180c */
[----:B------:R-:W-:-:S05]  /*41a0*/  IABS R6, R6 ;  /* 0x0000000600067213 */ /* 0x000fca0000000000 */
[----:B------:R-:W-:Y:S01]  /*41b0*/  HMMA.16816.F32.BF16 R28, R16, R78, R60 ;  /* 0x0000004e101c723c */ /* 0x000fe2000004183c */
[----:B-----5:R-:W-:-:S04]  /*41c0*/  IMAD.MOV.U32 R7, RZ, RZ, R6 ;  /* 0x000000ffff077224 */ /* 0x020fc800078e0006 */
[----:B------:R1:W2:Y:S03]  /*41d0*/  I2F R87, R7 ;  /* 0x0000000700577306 */ /* 0x0002a60000201400 */
[----:B----4-:R-:W-:Y:S08]  /*41e0*/  HMMA.16816.F32.BF16 R76, R16, R68, R48 ;  /* 0x00000044104c723c */ /* 0x010ff00000041830 */
[C---:B------:R-:W-:Y:S01]  /*41f0*/  HMMA.16816.F32.BF16 R40, R8.reuse, R36, R24 ;  /* 0x000000240828723c */ /* 0x040fe20000041818 */
[----:B------:R-:W-:Y:S07]  /*4200*/  LDSM.16.M88.4 R24, [R214+0x6000] ;  /* 0x00600000d618783b */ /* 0x000fee0000000200 */
[----:B------:R-:W-:Y:S01]  /*4210*/  HMMA.16816.F32.BF16 R20, R8, R38, R20 ;  /* 0x000000260814723c */ /* 0x000fe20000041814 */
[----:B------:R-:W4:Y:S04]  /*4220*/  LDSM.16.M88.4 R8, [R211+0x6000] ;  /* 0x00600000d308783b */ /* 0x000f280000000200 */
[----:B------:R-:W-:Y:S03]  /*4230*/  LDSM.16.M88.4 R36, [R214+0x7800] ;  /* 0x00780000d624783b */ /* 0x000fe60000000200 */
[C---:B------:R-:W-:Y:S01]  /*4240*/  HMMA.16816.F32.BF16 R68, R16.reuse, R70, R44 ;  /* 0x000000461044723c */ /* 0x040fe2000004182c */
[----:B------:R-:W5:Y:S07]  /*4250*/  LDSM.16.M88.4 R44, [R214+0x6800] ;  /* 0x00680000d62c783b */ /* 0x000f6e0000000200 */
[C---:B------:R-:W-:Y:S08]  /*4260*/  HMMA.16816.F32.BF16 R32, R16.reuse, R72, R56 ;  /* 0x000000481020723c */ /* 0x040ff00000041838 */
[C---:B------:R-:W-:Y:S08]  /*4270*/  HMMA.16816.F32.BF16 R72, R16.reuse, R74, R52 ;  /* 0x0000004a1048723c */ /* 0x040ff00000041834 */
[C---:B------:R-:W-:Y:S01]  /*4280*/  HMMA.16816.F32.BF16 R60, R16.reuse, R64, R40 ;  /* 0x00000040103c723c */ /* 0x040fe20000041828 */
[----:B------:R-:W2:Y:S06]  /*4290*/  LDSM.16.M88.4 R40, [R214+0x7000] ;  /* 0x00700000d628783b */ /* 0x000eac0000000200 */
[C---:B------:R-:W-:Y:S01]  /*42a0*/  IADD3 R64, R3.reuse, 0x20, RZ ;  /* 0x0000002003407810 */ /* 0x040fe20007ffe0ff */
[----:B------:R-:W-:Y:S01]  /*42b0*/  HMMA.16816.F32.BF16 R56, R16, R66, R20 ;  /* 0x000000421038723c */ /* 0x000fe20000041814 */
[----:B------:R-:W-:Y:S01]  /*42c0*/  LDSM.16.M88.4 R20, [R209+0xe000] ;  /* 0x00e00000d114783b */ /* 0x000fe20000000200 */
[----:B------:R-:W-:-:S05]  /*42d0*/  IADD3 R65, R3, 0x21, RZ ;  /* 0x0000002103417810 */ /* 0x000fca0007ffe0ff */
[----:B------:R-:W-:Y:S01]  /*42e0*/  IMAD.IADD R16, R2, 0x1, -R81 ;  /* 0x0000000102107824 */ /* 0x000fe200078e0a51 */
[C---:B----4-:R-:W-:Y:S01]  /*42f0*/  HMMA.16816.F32.BF16 R52, R8.reuse, R24, R12 ;  /* 0x000000180834723c */ /* 0x050fe2000004180c */
[----:B------:R-:W4:Y:S01]  /*4300*/  LDSM.16.M88.4 R12, [R213+0x6000] ;  /* 0x00600000d50c783b */ /* 0x000f220000000200 */
[C---:B------:R-:W-:Y:S02]  /*4310*/  IADD3 R67, R3.reuse, 0x18, RZ ;  /* 0x0000001803437810 */ /* 0x040fe40007ffe0ff */
[----:B------:R-:W-:Y:S02]  /*4320*/  IABS R6, R16 ;  /* 0x0000001000067213 */ /* 0x000fe40000000000 */
[----:B------:R-:W-:Y:S02]  /*4330*/  IADD3 R66, R3, 0x19, RZ ;  /* 0x0000001903427810 */ /* 0x000fe40007ffe0ff */
[----:B-----5:R-:W-:Y:S01]  /*4340*/  HMMA.16816.F32.BF16 R32, R8, R44, R32 ;  /* 0x0000002c0820723c */ /* 0x020fe20000041820 */
[----:B-1----:R-:W-:Y:S01]  /*4350*/  IMAD.MOV.U32 R7, RZ, RZ, R6 ;  /* 0x000000ffff077224 */ /* 0x002fe200078e0006 */
[----:B------:R-:W-:-:S03]  /*4360*/  ISETP.GE.AND P3, PT, R67, UR15, PT ;  /* 0x0000000f43007c0c */ /* 0x000fc6000bf66270 */
[----:B------:R1:W5:Y:S03]  /*4370*/  I2F R92, R7 ;  /* 0x00000007005c7306 */ /* 0x0003660000201400 */
[C---:B------:R-:W-:Y:S07]  /*4380*/  HMMA.16816.F32.BF16 R44, R8.reuse, R46, R72 ;  /* 0x0000002e082c723c */ /* 0x040fee0000041848 */
[C---:B------:R-:W-:Y:S01]  /*4390*/  IADD3 R75, R3.reuse, 0x10, RZ ;  /* 0x00000010034b7810 */ /* 0x040fe20007ffe0ff */
[C---:B------:R-:W-:Y:S01]  /*43a0*/  HMMA.16816.F32.BF16 R48, R8.reuse, R26, R28 ;  /* 0x0000001a0830723c */ /* 0x040fe2000004181c */
[C---:B------:R-:W-:Y:S01]  /*43b0*/  IADD3 R74, R3.reuse, 0x11, RZ ;  /* 0x00000011034a7810 */ /* 0x040fe20007ffe0ff */
[----:B------:R-:W3:Y:S01]  /*43c0*/  LDSM.16.M88.4 R24, [R209+0xe800] ;  /* 0x00e80000d118783b */ /* 0x000ee20000000200 */
[C---:B------:R-:W-:Y:S01]  /*43d0*/  IADD3 R73, R3.reuse, 0x28, RZ ;  /* 0x0000002803497810 */ /* 0x040fe20007ffe0ff */
[C---:B------:R-:W-:Y:S01]  /*43e0*/  IMAD.IADD R16, R2.reuse, 0x1, -R75 ;  /* 0x0000000102107824 */ /* 0x040fe200078e0a4b */
[----:B------:R-:W-:Y:S01]  /*43f0*/  IADD3 R72, R3, 0x30, RZ ;  /* 0x0000003003487810 */ /* 0x000fe20007ffe0ff */
[----:B------:R-:W3:Y:S01]  /*4400*/  LDSM.16.M88.4 R28, [R209+0xf000] ;  /* 0x00f00000d11c783b */ /* 0x000ee20000000200 */
[----:B------:R-:W-:Y:S01]  /*4410*/  ISETP.GE.AND P5, PT, R75, UR15, PT ;  /* 0x0000000f4b007c0c */ /* 0x000fe2000bfa6270 */
[----:B--2---:R-:W-:Y:S01]  /*4420*/  HMMA.16816.F32.BF16 R76, R8, R40, R76 ;  /* 0x00000028084c723c */ /* 0x004fe2000004184c */
[----:B------:R-:W-:Y:S01]  /*4430*/  IABS R6, R16 ;  /* 0x0000001000067213 */ /* 0x000fe20000000000 */
[----:B------:R-:W-:Y:S01]  /*4440*/  IMAD.IADD R16, R2, 0x1, -R74 ;  /* 0x0000000102107824 */ /* 0x000fe200078e0a4a */
[----:B------:R-:W-:-:S03]  /*4450*/  ISETP.GE.AND P4, PT, R74, UR15, PT ;  /* 0x0000000f4a007c0c */ /* 0x000fc6000bf86270 */
[----:B-1----:R-:W-:Y:S01]  /*4460*/  IMAD.MOV.U32 R7, RZ, RZ, R6 ;  /* 0x000000ffff077224 */ /* 0x002fe200078e0006 */
[----:B------:R-:W-:Y:S01]  /*4470*/  IABS R6, R16 ;  /* 0x0000001000067213 */ /* 0x000fe20000000000 */
[C---:B------:R-:W-:Y:S01]  /*4480*/  HMMA.16816.F32.BF16 R68, R8.reuse, R42, R68 ;  /* 0x0000002a0844723c */ /* 0x040fe20000041844 */
[C---:B------:R-:W-:Y:S01]  /*4490*/  IMAD.IADD R16, R2.reuse, 0x1, -R82 ;  /* 0x0000000102107824 */ /* 0x040fe200078e0a52 */
[----:B------:R1:W-:Y:S06]  /*44a0*/  I2F R97, R7 ;  /* 0x0000000700617306 */ /* 0x0003ec0000201400 */
[C---:B------:R-:W-:Y:S02]  /*44b0*/  HMMA.16816.F32.BF16 R60, R8.reuse, R36, R60 ;  /* 0x00000024083c723c */ /* 0x040fe4000004183c */
[----:B------:R2:W-:Y:S06]  /*44c0*/  I2F R93, R6 ;  /* 0x00000006005d7306 */ /* 0x0005ec0000201400 */
[----:B------:R-:W-:Y:S01]  /*44d0*/  HMMA.16816.F32.BF16 R56, R8, R38, R56 ;  /* 0x000000260838723c */ /* 0x000fe20000041838 */
[----:B-1----:R-:W-:-:S05]  /*44e0*/  IMAD.IADD R7, R2, 0x1, -R67 ;  /* 0x0000000102077824 */ /* 0x002fca00078e0a43 */
[----:B------:R-:W-:Y:S01]  /*44f0*/  IABS R7, R7 ;  /* 0x0000000700077213 */ /* 0x000fe20000000000 */
[C---:B------:R-:W-:Y:S01]  /*4500*/  IMAD.IADD R8, R2.reuse, 0x1, -R64 ;  /* 0x0000000102087824 */ /* 0x040fe200078e0a40 */
[C---:B----4-:R-:W-:Y:S01]  /*4510*/  HMMA.16816.F32.BF16 R52, R12.reuse, R20, R52 ;  /* 0x000000140c34723c */ /* 0x050fe20000041834 */
[C---:B--2---:R-:W-:Y:S01]  /*4520*/  IMAD.IADD R6, R2.reuse, 0x1, -R66 ;  /* 0x0000000102067824 */ /* 0x044fe200078e0a42 */
[----:B------:R1:W-:Y:S04]  /*4530*/  I2F R96, R7 ;  /* 0x0000000700607306 */ /* 0x0003e80000201400 */
[----:B------:R-:W-:Y:S02]  /*4540*/  IABS R6, R6 ;  /* 0x0000000600067213 */ /* 0x000fe40000000000 */
[C---:B------:R-:W-:Y:S01]  /*4550*/  HMMA.16816.F32.BF16 R48, R12.reuse, R22, R48 ;  /* 0x000000160c30723c */ /* 0x040fe20000041830 */
[----:B------:R-:W2:Y:S07]  /*4560*/  LDSM.16.M88.4 R20, [R209+0xf800] ;  /* 0x00f80000d114783b */ /* 0x000eae0000000200 */
[----:B---3--:R-:W-:Y:S01]  /*4570*/  HMMA.16816.F32.BF16 R40, R12, R24, R32 ;  /* 0x000000180c28723c */ /* 0x008fe20000041820 */
[----:B------:R-:W-:Y:S01]  /*4580*/  LDSM.16.M88.4 R32, [R208+0x6800] ;  /* 0x00680000d020783b */ /* 0x000fe20000000200 */
[----:B-1----:R-:W-:Y:S01]  /*4590*/  IMAD.MOV.U32 R7, RZ, RZ, R6 ;  /* 0x000000ffff077224 */ /* 0x002fe200078e0006 */
[----:B------:R-:W-:Y:S01]  /*45a0*/  IABS R6, R8 ;  /* 0x0000000800067213 */ /* 0x000fe20000000000 */
[----:B------:R-:W-:-:S02]  /*45b0*/  IMAD.IADD R8, R2, 0x1, -R65 ;  /* 0x0000000102087824 */ /* 0x000fc400078e0a41 */
[----:B------:R1:W-:Y:S02]  /*45c0*/  I2F R98, R7 ;  /* 0x0000000700627306 */ /* 0x0003e40000201400 */
[C---:B------:R-:W-:Y:S01]  /*45d0*/  HMMA.16816.F32.BF16 R44, R12.reuse, R26, R44 ;  /* 0x0000001a0c2c723c */ /* 0x040fe2000004182c */
[----:B------:R-:W-:Y:S07]  /*45e0*/  LDSM.16.M88.4 R24, [R208+0x6000] ;  /* 0x00600000d018783b */ /* 0x000fee0000000200 */
[----:B------:R-:W-:Y:S01]  /*45f0*/  HMMA.16816.F32.BF16 R36, R12, R28, R76 ;  /* 0x0000001c0c24723c */ /* 0x000fe2000004184c */
[----:B-1----:R-:W-:Y:S01]  /*4600*/  IMAD.MOV.U32 R7, RZ, RZ, R6 ;  /* 0x000000ffff077224 */ /* 0x002fe200078e0006 */
[----:B------:R-:W-:Y:S01]  /*4610*/  IABS R6, R8 ;  /* 0x0000000800067213 */ /* 0x000fe20000000000 */
[----:B------:R-:W-:-:S04]  /*4620*/  IMAD.IADD R8, R2, 0x1, -R73 ;  /* 0x0000000102087824 */ /* 0x000fc800078e0a49 */
[C---:B------:R-:W-:Y:S01]  /*4630*/  IADD3 R77, R3.reuse, 0x38, RZ ;  /* 0x00000038034d7810 */ /* 0x040fe20007ffe0ff */
[----:B------:R1:W-:Y:S01]  /*4640*/  I2F R94, R7 ;  /* 0x00000007005e7306 */ /* 0x0003e20000201400 */
[----:B------:R-:W-:Y:S01]  /*4650*/  IADD3 R76, R3, 0x39, RZ ;  /* 0x00000039034c7810 */ /* 0x000fe20007ffe0ff */
[C---:B------:R-:W-:Y:S01]  /*4660*/  HMMA.16816.F32.BF16 R68, R12.reuse, R30, R68 ;  /* 0x0000001e0c44723c */ /* 0x040fe20000041844 */
[----:B------:R-:W-:Y:S07]  /*4670*/  LDSM.16.M88.4 R28, [R208+0x7000] ;  /* 0x00700000d01c783b */ /* 0x000fee0000000200 */
[----:B--2---:R-:W-:Y:S01]  /*4680*/  HMMA.16816.F32.BF16 R60, R12, R20, R60 ;  /* 0x000000140c3c723c */ /* 0x004fe2000004183c */
[----:B-1----:R-:W-:Y:S01]  /*4690*/  IMAD.MOV.U32 R7, RZ, RZ, R6 ;  /* 0x000000ffff077224 */ /* 0x002fe200078e0006 */
[----:B------:R-:W-:-:S06]  /*46a0*/  IABS R6, R8 ;  /* 0x0000000800067213 */ /* 0x000fcc0000000000 */
[----:B------:R-:W-:Y:S01]  /*46b0*/  HMMA.16816.F32.BF16 R56, R12, R22, R56 ;  /* 0x000000160c38723c */ /* 0x000fe20000041838 */
[----:B------:R-:W1:Y:S01]  /*46c0*/  LDSM.16.M88.4 R8, [R212+0x6000] ;  /* 0x00600000d408783b */ /* 0x000e620000000200 */
[----:B------:R2:W-:Y:S08]  /*46d0*/  I2F R95, R7 ;  /* 0x00000007005f7306 */ /* 0x0005f00000201400 */
[----:B------:R3:W-:Y:S01]  /*46e0*/  I2F R91, R6 ;  /* 0x00000006005b7306 */ /* 0x0007e20000201400 */
[----:B--2---:R-:W-:-:S05]  /*46f0*/  IMAD.IADD R7, R2, 0x1, -R80 ;  /* 0x0000000102077824 */ /* 0x004fca00078e0a50 */
[----:B------:R-:W-:Y:S01]  /*4700*/  IABS R7, R7 ;  /* 0x0000000700077213 */ /* 0x000fe20000000000 */
[----:B---3--:R-:W-:-:S03]  /*4710*/  IMAD.IADD R6, R2, 0x1, -R72 ;  /* 0x0000000102067824 */ /* 0x008fc600078e0a48 */
[----:B------:R2:W-:Y:S02]  /*4720*/  I2F R89, R7 ;  /* 0x0000000700597306 */ /* 0x0005e40000201400 */
[----:B------:R-:W-:Y:S01]  /*4730*/  IABS R6, R6 ;  /* 0x0000000600067213 */ /* 0x000fe20000000000 */
[C---:B-1----:R-:W-:Y:S04]  /*4740*/  HMMA.16816.F32.BF16 R40, R8.reuse, R32, R40 ;  /* 0x000000200828723c */ /* 0x042fe80000041828 */
[----:B--2---:R-:W-:Y:S01]  /*4750*/  IMAD.MOV.U32 R7, RZ, RZ, R6 ;  /* 0x000000ffff077224 */ /* 0x004fe200078e0006 */
[----:B------:R-:W-:Y:S01]  /*4760*/  IABS R6, R16 ;  /* 0x0000001000067213 */ /* 0x000fe20000000000 */
[C---:B------:R-:W-:Y:S02]  /*4770*/  IMAD.IADD R16, R2.reuse, 0x1, -R77 ;  /* 0x0000000102107824 */ /* 0x040fe400078e0a4d */
[----:B------:R1:W-:Y:S01]  /*4780*/  I2F R86, R7 ;  /* 0x0000000700567306 */ /* 0x0003e20000201400 */
[C---:B------:R-:W-:Y:S08]  /*4790*/  HMMA.16816.F32.BF16 R44, R8.reuse, R34, R44 ;  /* 0x00000022082c723c */ /* 0x040ff0000004182c */
[C---:B------:R-:W-:Y:S01]  /*47a0*/  HMMA.16816.F32.BF16 R36, R8.reuse, R28, R36 ;  /* 0x0000001c0824723c */ /* 0x040fe20000041824 */
[----:B-1----:R-:W-:Y:S01]  /*47b0*/  IMAD.MOV.U32 R7, RZ, RZ, R6 ;  /* 0x000000ffff077224 */ /* 0x002fe200078e0006 */
[----:B------:R-:W-:Y:S01]  /*47c0*/  IABS R6, R16 ;  /* 0x0000001000067213 */ /* 0x000fe20000000000 */
[C---:B------:R-:W-:Y:S01]  /*47d0*/  IMAD.IADD R16, R2.reuse, 0x1, -R76 ;  /* 0x0000000102107824 */ /* 0x040fe200078e0a4c */
[----:B------:R-:W-:Y:S01]  /*47e0*/  IADD3 R2, R2, 0x8, RZ ;  /* 0x0000000802027810 */ /* 0x000fe20007ffe0ff */
[----:B------:R1:W-:Y:S03]  /*47f0*/  I2F R85, R7 ;  /* 0x0000000700557306 */ /* 0x0003e60000201400 */
[----:B------:R-:W-:Y:S01]  /*4800*/  HMMA.16816.F32.BF16 R28, R8, R30, R68 ;  /* 0x0000001e081c723c */ /* 0x000fe20000041844 */
[----:B------:R-:W-:-:S02]  /*4810*/  IMAD.IADD R12, R2, 0x1, -R83 ;  /* 0x00000001020c7824 */ /* 0x000fc400078e0a53 */
[----:B-1----:R-:W-:Y:S01]  /*4820*/  IMAD.MOV.U32 R7, RZ, RZ, R6 ;  /* 0x000000ffff077224 */ /* 0x002fe200078e0006 */
[----:B------:R-:W-:-:S04]  /*4830*/  IABS R6, R16 ;  /* 0x0000001000067213 */ /* 0x000fc80000000000 */
[C---:B------:R-:W-:Y:S01]  /*4840*/  HMMA.16816.F32.BF16 R16, R8.reuse, R24, R52 ;  /* 0x000000180810723c */ /* 0x040fe20000041834 */
[----:B------:R1:W-:Y:S07]  /*4850*/  I2F R79, R7 ;  /* 0x00000007004f7306 */ /* 0x0003ee0000201400 */
[----:B------:R-:W-:Y:S01]  /*4860*/  HMMA.16816.F32.BF16 R24, R8, R26, R48 ;  /* 0x0000001a0818723c */ /* 0x000fe20000041830 */
[----:B------:R2:W-:Y:S01]  /*4870*/  I2F R78, R6 ;  /* 0x00000006004e7306 */ /* 0x0005e20000201400 */
[----:B-1----:R-:W-:-:S05]  /*4880*/  IMAD.IADD R7, R2, 0x1, -R3 ;  /* 0x0000000102077824 */ /* 0x002fca00078e0a03 */
[----:B------:R-:W-:-:S09]  /*4890*/  IABS R7, R7 ;  /* 0x0000000700077213 */ /* 0x000fd20000000000 */
[----:B------:R-:W-:Y:S02]  /*48a0*/  FFMA.FTZ R13, R90, -UR4, R16 ;  /* 0x800000045a0d7c23 */ /* 0x000fe40008010010 */
[----:B--2---:R-:W-:Y:S01]  /*48b0*/  IMAD.IADD R6, R2, 0x1, -R84 ;  /* 0x0000000102067824 */ /* 0x004fe200078e0a54 */
[----:B------:R1:W2:Y:S02]  /*48c0*/  I2F R14, R7 ;  /* 0x00000007000e7306 */ /* 0x0002a40000201400 */
[----:B------:R-:W-:Y:S02]  /*48d0*/  FSEL R52, R13, -INF , !P2 ;  /* 0xff8000000d347808 */ /* 0x000fe40005000000 */
[----:B------:R-:W-:Y:S01]  /*48e0*/  IABS R6, R6 ;  /* 0x0000000600067213 */ /* 0x000fe20000000000 */
[----:B------:R-:W-:-:S05]  /*48f0*/  FFMA.FTZ R13, R87, -UR4, R24 ;  /* 0x80000004570d7c23 */ /* 0x000fca0008010018 */
[----:B------:R-:W-:Y:S01]  /*4900*/  FSEL R49, R13, -INF , !P0 ;  /* 0xff8000000d317808 */ /* 0x000fe20004000000 */
[----:B-----5:R-:W-:Y:S02]  /*4910*/  FFMA.FTZ R13, R92, -UR4, R25 ;  /* 0x800000045c0d7c23 */ /* 0x020fe40008010019 */
[----:B-1----:R-:W-:Y:S01]  /*4920*/  IMAD.MOV.U32 R7, RZ, RZ, R6 ;  /* 0x000000ffff077224 */ /* 0x002fe200078e0006 */
[----:B------:R-:W-:Y:S01]  /*4930*/  IABS R6, R12 ;  /* 0x0000000c00067213 */ /* 0x000fe20000000000 */
[----:B--2---:R-:W-:Y:S01]  /*4940*/  FFMA.FTZ R12, R14, -UR4, R18 ;  /* 0x800000040e0c7c23 */ /* 0x004fe20008010012 */
[----:B------:R-:W-:Y:S01]  /*4950*/  FSEL R48, R13, -INF , !P6 ;  /* 0xff8000000d307808 */ /* 0x000fe20007000000 */
[----:B------:R1:W2:Y:S01]  /*4960*/  I2F R15, R7 ;  /* 0x00000007000f7306 */ /* 0x0002a20000201400 */
[----:B------:R-:W-:Y:S02]  /*4970*/  FFMA.FTZ R14, R88, -UR4, R17 ;  /* 0x80000004580e7c23 */ /* 0x000fe40008010011 */
[----:B------:R-:W-:-:S02]  /*4980*/  FSEL R54, R12, -INF , !P2 ;  /* 0xff8000000c367808 */ /* 0x000fc40005000000 */
[----:B------:R-:W-:Y:S02]  /*4990*/  ISETP.GE.AND P2, PT, R66, UR15, PT ;  /* 0x0000000f42007c0c */ /* 0x000fe4000bf46270 */
[----:B------:R-:W-:Y:S01]  /*49a0*/  FSEL R50, R14, -INF , !P1 ;  /* 0xff8000000e327808 */ /* 0x000fe20004800000 */
[----:B------:R-:W3:Y:S01]  /*49b0*/  I2F R20, R6 ;  /* 0x0000000600147306 */ /* 0x000ee20000201400 */
[----:B------:R-:W-:-:S05]  /*49c0*/  FFMA.FTZ R14, R93, -UR4, R41 ;  /* 0x800000045d0e7c23 */ /* 0x000fca0008010029 */
[----:B------:R-:W-:Y:S01]  /*49d0*/  FSEL R127, R14, -INF , !P4 ;  /* 0xff8000000e7f7808 */ /* 0x000fe20006000000 */
[C---:B-1----:R-:W-:Y:S02]  /*49e0*/  IMAD.IADD R7, R2.reuse, 0x1, -R81 ;  /* 0x0000000102077824 */ /* 0x042fe400078e0a51 */
[----:B--2---:R-:W-:Y:S02]  /*49f0*/  FFMA.FTZ R12, R15, -UR4, R19 ;  /* 0x800000040f0c7c23 */ /* 0x004fe40008010013 */
[----:B------:R-:W1:Y:S01]  /*4a00*/  LDSM.16.M88.4 R16, [R208+0x7800] ;  /* 0x00780000d010783b */ /* 0x000e620000000200 */
[----:B------:R-:W-:Y:S01]  /*4a10*/  IABS R3, R7 ;  /* 0x0000000700037213 */ /* 0x000fe20000000000 */
[----:B------:R-:W-:Y:S01]  /*4a20*/  IMAD.IADD R7, R2, 0x1, -R75 ;  /* 0x0000000102077824 */ /* 0x000fe200078e0a4b */
[----:B------:R-:W-:Y:S01]  /*4a30*/  FSEL R53, R12, -INF , !P1 ;  /* 0xff8000000c357808 */ /* 0x000fe20004800000 */
[----:B---3--:R-:W-:Y:S01]  /*4a40*/  FFMA.FTZ R12, R20, -UR4, R26 ;  /* 0x80000004140c7c23 */ /* 0x008fe2000801001a */
[----:B------:R-:W-:Y:S01]  /*4a50*/  ISETP.GE.AND P1, PT, R64, UR15, PT ;  /* 0x0000000f40007c0c */ /* 0x000fe2000bf26270 */
[----:B------:R-:W-:Y:S01]  /*4a60*/  IMAD.MOV.U32 R6, RZ, RZ, R3 ;  /* 0x000000ffff067224 */ /* 0x000fe200078e0003 */
[----:B------:R-:W-:Y:S01]  /*4a70*/  IABS R3, R7 ;  /* 0x0000000700037213 */ /* 0x000fe20000000000 */
[----:B------:R-:W-:Y:S01]  /*4a80*/  IMAD.IADD R7, R2, 0x1, -R74 ;  /* 0x0000000102077824 */ /* 0x000fe200078e0a4a */
[----:B------:R-:W-:Y:S01]  /*4a90*/  FSEL R55, R12, -INF , !P0 ;  /* 0xff8000000c377808 */ /* 0x000fe20004000000 */
[----:B------:R2:W3:Y:S01]  /*4aa0*/  I2F R21, R6 ;  /* 0x0000000600157306 */ /* 0x0004e20000201400 */
[----:B------:R-:W-:Y:S01]  /*4ab0*/  FFMA.FTZ R15, R97, -UR4, R40 ;  /* 0x80000004610f7c23 */ /* 0x000fe20008010028 */
[----:B------:R-:W-:Y:S01]  /*4ac0*/  ISETP.GE.AND P0, PT, R65, UR15, PT ;  /* 0x0000000f41007c0c */ /* 0x000fe2000bf06270 */
[----:B------:R-:W-:-:S04]  /*4ad0*/  DEPBAR.LE SB0, 0x0 ;  /* 0x000080000000791a */ /* 0x000fc80000000000 */
[----:B------:R-:W-:Y:S01]  /*4ae0*/  FSEL R136, R15, -INF , !P5 ;  /* 0xff8000000f887808 */ /* 0x000fe20006800000 */
[----:B--2---:R-:W-:Y:S01]  /*4af0*/  IMAD.MOV.U32 R6, RZ, RZ, R3 ;  /* 0x000000ffff067224 */ /* 0x004fe200078e0003 */
[----:B------:R-:W-:Y:S01]  /*4b00*/  IABS R3, R7 ;  /* 0x0000000700037213 */ /* 0x000fe20000000000 */
[----:B------:R-:W-:Y:S02]  /*4b10*/  IMAD.IADD R7, R2, 0x1, -R67 ;  /* 0x0000000102077824 */ /* 0x000fe400078e0a43 */
[----:B------:R2:W4:Y:S01]  /*4b20*/  I2F R23, R6 ;  /* 0x0000000600177306 */ /* 0x0005220000201400 */
[----:B---3--:R-:W-:-:S05]  /*4b30*/  FFMA.FTZ R12, R21, -UR4, R27 ;  /* 0x80000004150c7c23 */ /* 0x008fca000801001b */
[----:B------:R-:W-:Y:S01]  /*4b40*/  FSEL R51, R12, -INF , !P6 ;  /* 0xff8000000c337808 */ /* 0x000fe20007000000 */
[----:B------:R-:W-:Y:S01]  /*4b50*/  BAR.SYNC.DEFER_BLOCKING 0x0 ;  /* 0x0000000000007b1d */ /* 0x000fe20000010000 */
[----:B------:R-:W-:Y:S01]  /*4b60*/  ISETP.GE.AND P6, PT, R73, UR15, PT ;  /* 0x0000000f49007c0c */ /* 0x000fe2000bfc6270 */
[----:B-1----:R-:W-:Y:S01]  /*4b70*/  HMMA.16816.F32.BF16 R24, R8, R16, R60 ;  /* 0x000000100818723c */ /* 0x002fe2000004183c */
[----:B--2---:R-:W-:Y:S01]  /*4b80*/  IMAD.MOV.U32 R6, RZ, RZ, R3 ;  /* 0x000000ffff067224 */ /* 0x004fe200078e0003 */
[----:B------:R-:W-:Y:S01]  /*4b90*/  IABS R3, R7 ;  /* 0x0000000700037213 */ /* 0x000fe20000000000 */
[----:B------:R-:W-:Y:S02]  /*4ba0*/  IMAD.IADD R7, R2, 0x1, -R66 ;  /* 0x0000000102077824 */ /* 0x000fe400078e0a42 */
[----:B------:R1:W2:Y:S01]  /*4bb0*/  I2F R22, R6 ;  /* 0x0000000600167306 */ /* 0x0002a20000201400 */
[----:B----4-:R-:W-:-:S05]  /*4bc0*/  FFMA.FTZ R13, R23, -UR4, R42 ;  /* 0x80000004170d7c23 */ /* 0x010fca000801002a */
[----:B------:R-:W-:Y:S01]  /*4bd0*/  FSEL R145, R13, -INF , !P5 ;  /* 0xff8000000d917808 */ /* 0x000fe20006800000 */
[----:B------:R-:W-:Y:S01]  /*4be0*/  FFMA.FTZ R13, R96, -UR4, R44 ;  /* 0x80000004600d7c23 */ /* 0x000fe2000801002c */
[----:B------:R-:W-:-:S04]  /*4bf0*/  ISETP.GE.AND P5, PT, R80, UR15, PT ;  /* 0x0000000f50007c0c */ /* 0x000fc8000bfa6270 */
[----:B------:R-:W-:-:S07]  /*4c00*/  FSEL R126, R13, -INF , !P3 ;  /* 0xff8000000d7e7808 */ /* 0x000fce0005800000 */
[----:B------:R-:W-:Y:S02]  /*4c10*/  FFMA.FTZ R16, R85, -UR4, R25 ;  /* 0x8000000455107c23 */ /* 0x000fe40008010019 */
[----:B-1----:R-:W-:Y:S01]  /*4c20*/  IMAD.MOV.U32 R6, RZ, RZ, R3 ;  /* 0x000000ffff067224 */ /* 0x002fe200078e0003 */
[----:B------:R-:W-:Y:S01]  /*4c30*/  IABS R3, R7 ;  /* 0x0000000700037213 */ /* 0x000fe20000000000 */
[----:B------:R-:W-:Y:S02]  /*4c40*/  IMAD.IADD R7, R2, 0x1, -R64 ;  /* 0x0000000102077824 */ /* 0x000fe400078e0a40 */
[----:B------:R1:W3:Y:S01]  /*4c50*/  I2F R33, R6 ;  /* 0x0000000600217306 */ /* 0x0002e20000201400 */
[----:B--2---:R-:W-:Y:S02]  /*4c60*/  FFMA.FTZ R12, R22, -UR4, R43 ;  /* 0x80000004160c7c23 */ /* 0x004fe4000801002b */
[----:B------:R-:W-:-:S03]  /*4c70*/  FFMA.FTZ R17, R86, -UR4, R24 ;  /* 0x8000000456117c23 */ /* 0x000fc60008010018 */
[----:B------:R-:W-:Y:S02]  /*4c80*/  FSEL R146, R12, -INF , !P4 ;  /* 0xff8000000c927808 */ /* 0x000fe40006000000 */
[----:B------:R-:W-:-:S04]  /*4c90*/  ISETP.GE.AND P4, PT, R72, UR15, PT ;  /* 0x0000000f48007c0c */ /* 0x000fc8000bf86270 */
[----:B------:R-:W-:Y:S01]  /*4ca0*/  FSEL R231, R17, -INF , !P4 ;  /* 0xff80000011e77808 */ /* 0x000fe20006000000 */
[----:B-1----:R-:W-:Y:S01]  /*4cb0*/  IMAD.MOV.U32 R6, RZ, RZ, R3 ;  /* 0x000000ffff067224 */ /* 0x002fe200078e0003 */
[----:B------:R-:W-:Y:S01]  /*4cc0*/  IABS R3, R7 ;  /* 0x0000000700037213 */ /* 0x000fe20000000000 */
[----:B------:R-:W-:Y:S02]  /*4cd0*/  IMAD.IADD R7, R2, 0x1, -R65 ;  /* 0x0000000102077824 */ /* 0x000fe400078e0a41 */
[----:B------:R1:W-:Y:S01]  /*4ce0*/  I2F R35, R6 ;  /* 0x0000000600237306 */ /* 0x0003e20000201400 */
[----:B---3--:R-:W-:-:S05]  /*4cf0*/  FFMA.FTZ R12, R33, -UR4, R46 ;  /* 0x80000004210c7c23 */ /* 0x008fca000801002e */
[----:B------:R-:W-:Y:S02]  /*4d00*/  FSEL R144, R12, -INF , !P3 ;  /* 0xff8000000c907808 */ /* 0x000fe40005800000 */
[----:B------:R-:W-:Y:S01]  /*4d10*/  HMMA.16816.F32.BF16 R12, R8, R18, R56 ;  /* 0x00000012080c723c */ /* 0x000fe20000041838 */
[----:B------:R-:W-:-:S06]  /*4d20*/  ISETP.GE.AND P3, PT, R82, UR15, PT ;  /* 0x0000000f52007c0c */ /* 0x000fcc000bf66270 */
[----:B------:R-:W-:Y:S02]  /*4d30*/  FFMA.FTZ R9, R98, -UR4, R45 ;  /* 0x8000000462097c23 */ /* 0x000fe4000801002d */
[----:B-1----:R-:W-:Y:S01]  /*4d40*/  IMAD.MOV.U32 R6, RZ, RZ, R3 ;  /* 0x000000ffff067224 */ /* 0x002fe200078e0003 */
[----:B------:R-:W-:Y:S01]  /*4d50*/  IABS R3, R7 ;  /* 0x0000000700037213 */ /* 0x000fe20000000000 */
[----:B------:R-:W-:Y:S01]  /*4d60*/  IMAD.IADD R7, R2, 0x1, -R73 ;  /* 0x0000000102077824 */ /* 0x000fe200078e0a49 */
[----:B------:R-:W-:Y:S01]  /*4d70*/  FSEL R124, R9, -INF , !P2 ;  /* 0xff800000097c7808 */ /* 0x000fe20005000000 */
[----:B------:R1:W-:Y:S01]  /*4d80*/  I2F R32, R6 ;  /* 0x0000000600207306 */ /* 0x0003e20000201400 */
[----:B------:R-:W-:Y:S02]  /*4d90*/  FFMA.FTZ R10, R94, -UR4, R36 ;  /* 0x800000045e0a7c23 */ /* 0x000fe40008010024 */
[----:B------:R-:W-:Y:S02]  /*4da0*/  FFMA.FTZ R18, R89, -UR4, R29 ;  /* 0x8000000459127c23 */ /* 0x000fe4000801001d */
[----:B------:R-:W-:Y:S01]  /*4db0*/  FFMA.FTZ R19, R91, -UR4, R28 ;  /* 0x800000045b137c23 */ /* 0x000fe2000801001c */
[----:B------:R-:W-:-:S02]  /*4dc0*/  FSEL R171, R10, -INF , !P1 ;  /* 0xff8000000aab7808 */ /* 0x000fc40004800000 */
[----:B------:R-:W-:Y:S02]  /*4dd0*/  FSEL R170, R18, -INF , !P5 ;  /* 0xff80000012aa7808 */ /* 0x000fe40006800000 */
[----:B------:R-:W-:Y:S01]  /*4de0*/  FSEL R150, R19, -INF , !P6 ;  /* 0xff80000013967808 */ /* 0x000fe20007000000 */
[----:B------:R-:W-:Y:S02]  /*4df0*/  FFMA.FTZ R12, R79, -UR4, R12 ;  /* 0x800000044f0c7c23 */ /* 0x000fe4000801000c */
[----:B------:R-:W-:Y:S02]  /*4e00*/  FFMA.FTZ R13, R78, -UR4, R13 ;  /* 0x800000044e0d7c23 */ /* 0x000fe4000801000d */
[----:B-1----:R-:W-:Y:S01]  /*4e10*/  IMAD.MOV.U32 R6, RZ, RZ, R3 ;  /* 0x000000ffff067224 */ /* 0x002fe200078e0003 */
[----:B------:R-:W-:Y:S01]  /*4e20*/  IABS R3, R7 ;  /* 0x0000000700037213 */ /* 0x000fe20000000000 */
[C---:B------:R-:W-:Y:S02]  /*4e30*/  IMAD.IADD R7, R2.reuse, 0x1, -R80 ;  /* 0x0000000102077824 */ /* 0x040fe400078e0a50 */
[----:B------:R1:W-:Y:S02]  /*4e40*/  I2F R34, R6 ;  /* 0x0000000600227306 */ /* 0x0003e40000201400 */
[----:B-1----:R-:W-:Y:S01]  /*4e50*/  IMAD.MOV.U32 R6, RZ, RZ, R3 ;  /* 0x000000ffff067224 */ /* 0x002fe200078e0003 */
[----:B------:R-:W-:Y:S01]  /*4e60*/  IABS R3, R7 ;  /* 0x0000000700037213 */ /* 0x000fe20000000000 */
[----:B------:R-:W-:-:S04]  /*4e70*/  IMAD.IADD R7, R2, 0x1, -R72 ;  /* 0x0000000102077824 */ /* 0x000fc800078e0a48 */
[----:B------:R1:W2:Y:S02]  /*4e80*/  I2F R23, R6 ;  /* 0x0000000600177306 */ /* 0x0002a40000201400 */
[----:B-1----:R-:W-:Y:S01]  /*4e90*/  IMAD.MOV.U32 R6, RZ, RZ, R3 ;  /* 0x000000ffff067224 */ /* 0x002fe200078e0003 */
[----:B------:R-:W-:Y:S01]  /*4ea0*/  IABS R3, R7 ;  /* 0x0000000700037213 */ /* 0x000fe20000000000 */
[----:B------:R-:W-:-:S04]  /*4eb0*/  IMAD.IADD R7, R2, 0x1, -R82 ;  /* 0x0000000102077824 */ /* 0x000fc800078e0a52 */
[----:B------:R1:W3:Y:S01]  /*4ec0*/  I2F R21, R6 ;  /* 0x0000000600157306 */ /* 0x0002e20000201400 */
[----:B--2---:R-:W-:-:S05]  /*4ed0*/  FFMA.FTZ R10, R23, -UR4, R30 ;  /* 0x80000004170a7c23 */ /* 0x004fca000801001e */
[----:B------:R-:W-:Y:S01]  /*4ee0*/  FSEL R185, R10, -INF , !P6 ;  /* 0xff8000000ab97808 */ /* 0x000fe20007000000 */
[----:B-1----:R-:W-:Y:S01]  /*4ef0*/  IMAD.MOV.U32 R6, RZ, RZ, R3 ;  /* 0x000000ffff067224 */ /* 0x002fe200078e0003 */
[----:B------:R-:W-:Y:S01]  /*4f00*/  IABS R3, R7 ;  /* 0x0000000700037213 */ /* 0x000fe20000000000 */
[C---:B------:R-:W-:Y:S02]  /*4f10*/  IMAD.IADD R7, R2.reuse, 0x1, -R77 ;  /* 0x0000000102077824 */ /* 0x040fe400078e0a4d */
[----:B------:R-:W-:Y:S01]  /*4f20*/  IMAD.IADD R2, R2, 0x1, -R76 ;  /* 0x0000000102027824 */ /* 0x000fe200078e0a4c */
[----:B------:R1:W2:Y:S01]  /*4f30*/  I2F R20, R6 ;  /* 0x0000000600147306 */ /* 0x0002a20000201400 */
[----:B---3--:R-:W-:-:S03]  /*4f40*/  FFMA.FTZ R9, R21, -UR4, R31 ;  /* 0x8000000415097c23 */ /* 0x008fc6000801001f */
[----:B------:R-:W-:Y:S02]  /*4f50*/  IABS R2, R2 ;  /* 0x0000000200027213 */ /* 0x000fe40000000000 */
[----:B------:R-:W-:-:S04]  /*4f60*/  FSEL R186, R9, -INF , !P5 ;  /* 0xff80000009ba7808 */ /* 0x000fc80006800000 */
[----:B------:R-:W3:Y:S01]  /*4f70*/  I2F R2, R2 ;  /* 0x0000000200027306 */ /* 0x000ee20000201400 */
[----:B-1----:R-:W-:Y:S01]  /*4f80*/  IMAD.MOV.U32 R6, RZ, RZ, R3 ;  /* 0x000000ffff067224 */ /* 0x002fe200078e0003 */
[----:B------:R-:W-:Y:S01]  /*4f90*/  IABS R3, R7 ;  /* 0x0000000700037213 */ /* 0x000fe20000000000 */
[----:B------:R-:W-:-:S05]  /*4fa0*/  FFMA.FTZ R7, R32, -UR4, R38 ;  /* 0x8000000420077c23 */ /* 0x000fca0008010026 */
[----:B------:R1:W4:Y:S01]  /*4fb0*/  I2F R11, R6 ;  /* 0x00000006000b7306 */ /* 0x0003220000201400 */
[----:B------:R-:W-:Y:S01]  /*4fc0*/  FSEL R187, R7, -INF , !P1 ;  /* 0xff80000007bb7808 */ /* 0x000fe20004800000 */
[----:B--2---:R-:W-:Y:S01]  /*4fd0*/  FFMA.FTZ R7, R20, -UR4, R26 ;  /* 0x8000000414077c23 */ /* 0x004fe2000801001a */
[----:B------:R-:W-:Y:S01]  /*4fe0*/  ISETP.GE.AND P1, PT, R76, UR15, PT ;  /* 0x0000000f4c007c0c */ /* 0x000fe2000bf26270 */
[----:B---3--:R-:W-:-:S04]  /*4ff0*/  FFMA.FTZ R2, R2, -UR4, R15 ;  /* 0x8000000402027c23 */ /* 0x008fc8000801000f */
[----:B------:R2:W3:Y:S01]  /*5000*/  I2F R8, R3 ;  /* 0x0000000300087306 */ /* 0x0004e20000201400 */
[----:B------:R-:W-:Y:S02]  /*5010*/  FSEL R178, R7, -INF , !P4 ;  /* 0xff80000007b27808 */ /* 0x000fe40006000000 */
[----:B------:R-:W-:Y:S02]  /*5020*/  FSEL R2, R2, -INF , !P1 ;  /* 0xff80000002027808 */ /* 0x000fe40004800000 */
[----:B------:R-:W-:Y:S01]  /*5030*/  FSEL R18, R13, -INF , !P1 ;  /* 0xff8000000d127808 */ /* 0x000fe20004800000 */
[----:B-1----:R-:W-:Y:S02]  /*5040*/  FFMA.FTZ R6, R35, -UR4, R47 ;  /* 0x8000000423067c23 */ /* 0x002fe4000801002f */
[----:B----4-:R-:W-:-:S03]  /*5050*/  FFMA.FTZ R11, R11, -UR4, R27 ;  /* 0x800000040b0b7c23 */ /* 0x010fc6000801001b */
[----:B------:R-:W-:Y:S01]  /*5060*/  FSEL R125, R6, -INF , !P2 ;  /* 0xff800000067d7808 */ /* 0x000fe20005000000 */
[----:B------:R-:W-:Y:S01]  /*5070*/  FFMA.FTZ R6, R95, -UR4, R37 ;  /* 0x800000045f067c23 */ /* 0x000fe20008010025 */
[----:B------:R-:W-:Y:S01]  /*5080*/  ISETP.GE.AND P2, PT, R77, UR15, PT ;  /* 0x0000000f4d007c0c */ /* 0x000fe2000bf46270 */
[----:B--2---:R-:W-:Y:S01]  /*5090*/  FFMA.FTZ R3, R34, -UR4, R39 ;  /* 0x8000000422037c23 */ /* 0x004fe20008010027 */
[----:B------:R-:W-:Y:S01]  /*50a0*/  FSEL R164, R11, -INF , !P3 ;  /* 0xff8000000ba47808 */ /* 0x000fe20005800000 */
[----:B---3--:R-:W-:Y:S01]  /*50b0*/  FFMA.FTZ R8, R8, -UR4, R14 ;  /* 0x8000000408087c23 */ /* 0x008fe2000801000e */
[----:B------:R-:W-:Y:S02]  /*50c0*/  FSEL R149, R6, -INF , !P0 ;  /* 0xff80000006957808 */ /* 0x000fe40004000000 */
[----:B------:R-:W-:Y:S02]  /*50d0*/  FSEL R184, R3, -INF , !P0 ;  /* 0xff80000003b87808 */ /* 0x000fe40004000000 */
[----:B------:R-:W-:-:S02]  /*50e0*/  FSEL R6, R16, -INF , !P3 ;  /* 0xff80000010067808 */ /* 0x000fc40005800000 */
[----:B------:R-:W-:Y:S02]  /*50f0*/  FSEL R3, R12, -INF , !P2 ;  /* 0xff8000000c037808 */ /* 0x000fe40005000000 */
[----:B------:R-:W-:Y:S01]  /*5100*/  PLOP3.LUT P0, PT, PT, PT, UP0, 0x80, 0x0 ;  /* 0x000000000000781c */ /* 0x000fe20003f0f008 */
[----:B------:R1:W-:Y:S01]  /*5110*/  STL [R1+0x1c], R6 ;  /* 0x00001c0601007387 */ /* 0x0003e20000100800 */
[----:B------:R-:W-:-:S03]  /*5120*/  FSEL R7, R8, -INF , !P2 ;  /* 0xff80000008077808 */ /* 0x000fc60005000000 */
[----:B------:R1:W-:Y:S04]  /*5130*/  STL [R1+0x20], R3 ;  /* 0x0000200301007387 */ /* 0x0003e80000100800 */
[----:B------:R1:W-:Y:S04]  /*5140*/  STL [R1+0x24], R2 ;  /* 0x0000240201007387 */ /* 0x0003e80000100800 */
[----:B------:R-:W-:Y:S05]  /*5150*/  @!P0 BRA `(.L_x_109) ;  /* 0x0000084000008947 */ /* 0x000fea0003800000 */
[----:B------:R-:W-:Y:S01]  /*5160*/  ULEA.HI.SX32 UR9, UR9, 0xfffffffe, 0x1a ;  /* 0xfffffffe09097891 */ /* 0x000fe2000f8fd23f */
[----:B------:R-:W-:Y:S01]  /*5170*/  ISETP.GE.AND P6, PT, R248, c[0x0][0x220], PT ;  /* 0x00008800f8007a0c */ /* 0x000fe20003fc6270 */
[----:B------:R-:W-:Y:S01]  /*5180*/  BSSY B0, `(.L_x_110) ;  /* 0x0000080000007945 */ /* 0x000fe20003800000 */
[----:B------:R-:W-:Y:S01]  /*5190*/  ISETP.GE.AND P5, PT, R101, c[0x0][0x220], PT ;  /* 0x0000880065007a0c */ /* 0x000fe20003fa6270 */
[----:B------:R-:W-:Y:S01]  /*51a0*/  USHF.R.S32.HI UR5, URZ, 0x1f, UR9 ;  /* 0x0000001f3f057899 */ /* 0x000fe20008011409 */
[----:B------:R-:W-:Y:S01]  /*51b0*/  ISETP.GE.AND P4, PT, R252, c[0x0][0x220], PT ;  /* 0x00008800fc007a0c */ /* 0x000fe20003f86270 */
[----:B------:R-:W-:Y:S01]  /*51c0*/  UIMAD UR29, UR29, UR9, URZ ;  /* 0x000000091d1d72a4 */ /* 0x000fe2000f8e023f */
[----:B-1----:R-:W-:Y:S01]  /*51d0*/  IMAD.WIDE.U32 R2, R99, UR9, R250 ;  /* 0x0000000963027c25 */ /* 0x002fe2000f8e00fa */
        /* <DEDUP_REMOVED lines=122> */
.L_x_111:
[----:B------:R-:W-:Y:S05]  /*5980*/  BSYNC B0 ;  /* 0x0000000000007941 */ /* 0x000fea0003800000 */
.L_x_110:
[----:B------:R-:W0:Y:S02]  /*5990*/  LDGDEPBAR ;  /* 0x00000000000079af */ /* 0x000e240000000000 */
.L_x_109:
[----:B------:R-:W-:Y:S04]  /*59a0*/  STL [R1+0x50], R214 ;  /* 0x000050d601007387 */ /* 0x000fe80000100800 */
[----:B------:R-:W-:Y:S04]  /*59b0*/  STL [R1+0x4c], R213 ;  /* 0x00004cd501007387 */ /* 0x000fe80000100800 */
[----:B------:R-:W-:Y:S04]  /*59c0*/  STL [R1+0x48], R212 ;  /* 0x000048d401007387 */ /* 0x000fe80000100800 */
[----:B------:R-:W-:Y:S04]  /*59d0*/  STL [R1+0x44], R211 ;  /* 0x000044d301007387 */ /* 0x000fe80000100800 */
[----:B------:R3:W-:Y:S04]  /*59e0*/  STL [R1+0x40], R210 ;  /* 0x000040d201007387 */ /* 0x0007e80000100800 */
[----:B---3--:R-:W3:Y:S04]  /*59f0*/  LDL.LU R210, [R1+0x20] ;  /* 0x0000200001d27983 */ /* 0x008ee80000300800 */
[----:B------:R-:W-:Y:S04]  /*5a00*/  STL [R1+0x3c], R209 ;  /* 0x00003cd101007387 */ /* 0x000fe80000100800 */
[----:B------:R-:W-:Y:S04]  /*5a10*/  STL [R1+0x38], R208 ;  /* 0x000038d001007387 */ /* 0x000fe80000100800 */
[----:B------:R-:W-:Y:S04]  /*5a20*/  STL [R1+0x34], R169 ;  /* 0x000034a901007387 */ /* 0x000fe80000100800 */
[----:B------:R4:W-:Y:S04]  /*5a30*/  STL [R1+0x30], R168 ;  /* 0x000030a801007387 */ /* 0x0009e80000100800 */
[----:B----4-:R-:W4:Y:S01]  /*5a40*/  LDL.LU R168, [R1+0x1c] ;  /* 0x00001c0001a87983 */ /* 0x010f220000300800 */
[----:B-1----:R-:W-:Y:S01]  /*5a50*/  MOV R11, R18 ;  /* 0x00000012000b7202 */ /* 0x002fe20000000f00 */
[----:B------:R-:W-:-:S02]  /*5a60*/  IMAD.MOV.U32 R10, RZ, RZ, R7 ;  /* 0x000000ffff0a7224 */ /* 0x000fc400078e0007 */
[----:B------:R-:W-:Y:S04]  /*5a70*/  STL [R1+0x2c], R151 ;  /* 0x00002c9701007387 */ /* 0x000fe80000100800 */
[----:B--2---:R-:W2:Y:S01]  /*5a80*/  LDL.LU R214, [R1+0x24] ;  /* 0x0000240001d67983 */ /* 0x004ea20000300800 */
[----:B------:R-:W-:Y:S02]  /*5a90*/  FMNMX.FTZ R2, R52, R50, !PT ;  /* 0x0000003234027209 */ /* 0x000fe40007810000 */
[----:B------:R-:W-:Y:S02]  /*5aa0*/  SHF.L.U32 R204, R5, 0x1, RZ ;  /* 0x0000000105cc7819 */ /* 0x000fe400000006ff */
[----:B------:R-:W-:Y:S02]  /*5ab0*/  FMNMX.FTZ R2, R49, R2, !PT ;  /* 0x0000000231027209 */ /* 0x000fe40007810000 */
[----:B------:R-:W-:Y:S01]  /*5ac0*/  LEA R207, R0, R204, 0x1 ;  /* 0x000000cc00cf7211 */ /* 0x000fe200078e08ff */
[----:B------:R-:W-:Y:S01]  /*5ad0*/  IMAD R205, R4, 0x2, R204 ;  /* 0x0000000204cd7824 */ /* 0x000fe200078e02cc */
[----:B------:R-:W-:Y:S01]  /*5ae0*/  FMNMX.FTZ R2, R48, R2, !PT ;  /* 0x0000000230027209 */ /* 0x000fe20007810000 */
[----:B------:R-:W-:Y:S02]  /*5af0*/  LDSM.16.MT88.4 R20, [R204+0x10000] ;  /* 0x01000000cc14783b */ /* 0x000fe40000004200 */
[----:B------:R-:W-:Y:S01]  /*5b00*/  IMAD R206, R0, 0x2, R205 ;  /* 0x0000000200ce7824 */ /* 0x000fe200078e02cd */
[----:B------:R-:W-:Y:S01]  /*5b10*/  FMNMX.FTZ R2, R136, R2, !PT ;  /* 0x0000000288027209 */ /* 0x000fe20007810000 */
[----:B------:R-:W-:Y:S03]  /*5b20*/  LDSM.16.MT88.4 R16, [R205+0x10000] ;  /* 0x01000000cd10783b */ /* 0x000fe60000004200 */
[----:B------:R-:W-:Y:S01]  /*5b30*/  FMNMX.FTZ R3, R127, R2, !PT ;  /* 0x000000027f037209 */ /* 0x000fe20007810000 */
[----:B------:R-:W-:Y:S01]  /*5b40*/  LDSM.16.MT88.4 R28, [R206+0x10000] ;  /* 0x01000000ce1c783b */ /* 0x000fe20000004200 */
[----:B------:R-:W-:-:S02]  /*5b50*/  FMNMX.FTZ R2, R54, R53, !PT ;  /* 0x0000003536027209 */ /* 0x000fc40007810000 */
[----:B------:R-:W-:Y:S01]  /*5b60*/  FMNMX.FTZ R3, R126, R3, !PT ;  /* 0x000000037e037209 */ /* 0x000fe20007810000 */
[----:B------:R-:W-:Y:S01]  /*5b70*/  LDSM.16.MT88.4 R40, [R204+0x12000] ;  /* 0x01200000cc28783b */ /* 0x000fe20000004200 */
[----:B------:R-:W-:Y:S02]  /*5b80*/  FMNMX.FTZ R2, R55, R2, !PT ;  /* 0x0000000237027209 */ /* 0x000fe40007810000 */
[----:B------:R-:W-:Y:S01]  /*5b90*/  FMNMX.FTZ R148, R124, R3, !PT ;  /* 0x000000037c947209 */ /* 0x000fe20007810000 */
[----:B------:R-:W-:Y:S01]  /*5ba0*/  LDSM.16.MT88.4 R12, [R207+0x10000] ;  /* 0x01000000cf0c783b */ /* 0x000fe20000004200 */
[----:B------:R-:W-:Y:S02]  /*5bb0*/  FMNMX.FTZ R2, R51, R2, !PT ;  /* 0x0000000233027209 */ /* 0x000fe40007810000 */
        /* <DEDUP_REMOVED lines=9> */
[----:B------:R-:W-:Y:S02]  /*5c50*/  FMNMX.FTZ R148, R170, R148, !PT ;  /* 0x00000094aa947209 */ /* 0x000fe40007810000 */
[----:B------:R-:W-:-:S02]  /*5c60*/  FMNMX.FTZ R2, R125, R2, !PT ;  /* 0x000000027d027209 */ /* 0x000fc40007810000 */
[----:B------:R-:W-:Y:S02]  /*5c70*/  FMNMX.FTZ R148, R231, R148, !PT ;  /* 0x00000094e7947209 */ /* 0x000fe40007810000 */
[----:B------:R-:W-:-:S04]  /*5c80*/  FMNMX.FTZ R2, R187, R2, !PT ;  /* 0x00000002bb027209 */ /* 0x000fc80007810000 */
[----:B------:R-:W-:-:S04]  /*5c90*/  FMNMX.FTZ R2, R184, R2, !PT ;  /* 0x00000002b8027209 */ /* 0x000fc80007810000 */
[----:B------:R-:W-:-:S04]  /*5ca0*/  FMNMX.FTZ R2, R185, R2, !PT ;  /* 0x00000002b9027209 */ /* 0x000fc80007810000 */
[----:B------:R-:W-:-:S04]  /*5cb0*/  FMNMX.FTZ R2, R186, R2, !PT ;  /* 0x00000002ba027209 */ /* 0x000fc80007810000 */
[----:B------:R-:W-:-:S04]  /*5cc0*/  FMNMX.FTZ R2, R178, R2, !PT ;  /* 0x00000002b2027209 */ /* 0x000fc80007810000 */
[----:B------:R-:W-:-:S04]  /*5cd0*/  FMNMX.FTZ R2, R164, R2, !PT ;  /* 0x00000002a4027209 */ /* 0x000fc80007810000 */
[----:B------:R-:W-:Y:S02]  /*5ce0*/  FMNMX.FTZ R2, R10, R2, !PT ;  /* 0x000000020a027209 */ /* 0x000fe40007810000 */
[----:B----4-:R-:W-:-:S04]  /*5cf0*/  FMNMX.FTZ R148, R168, R148, !PT ;  /* 0x00000094a8947209 */ /* 0x010fc80007810000 */
[----:B---3--:R-:W-:-:S04]  /*5d00*/  FMNMX.FTZ R148, R210, R148, !PT ;  /* 0x00000094d2947209 */ /* 0x008fc80007810000 */
[----:B------:R-:W-:Y:S02]  /*5d10*/  FMNMX.FTZ R148, R11, R148, !PT ;  /* 0x000000940b947209 */ /* 0x000fe40007810000 */
[----:B--2---:R-:W-:-:S03]  /*5d20*/  FMNMX.FTZ R2, R214, R2, !PT ;  /* 0x00000002d6027209 */ /* 0x004fc60007810000 */
[----:B------:R-:W1:Y:S04]  /*5d30*/  SHFL.BFLY PT, R6, R148, 0x2, 0x1f ;  /* 0x0c401f0094067f89 */ /* 0x000e6800000e0000 */
[----:B------:R-:W2:Y:S01]  /*5d40*/  SHFL.BFLY PT, R3, R2, 0x2, 0x1f ;  /* 0x0c401f0002037f89 */ /* 0x000ea200000e0000 */
[----:B-1----:R-:W-:Y:S02]  /*5d50*/  FMNMX.FTZ R148, R148, R6, !PT ;  /* 0x0000000694947209 */ /* 0x002fe40007810000 */
[----:B--2---:R-:W-:-:S03]  /*5d60*/  FMNMX.FTZ R2, R2, R3, !PT ;  /* 0x0000000302027209 */ /* 0x004fc60007810000 */
[----:B------:R-:W1:Y:S04]  /*5d70*/  SHFL.BFLY PT, R6, R148, 0x1, 0x1f ;  /* 0x0c201f0094067f89 */ /* 0x000e6800000e0000 */
[----:B------:R-:W2:Y:S01]  /*5d80*/  SHFL.BFLY PT, R7, R2, 0x1, 0x1f ;  /* 0x0c201f0002077f89 */ /* 0x000ea200000e0000 */
        /* <DEDUP_REMOVED lines=9> */
[----:B--2---:R-:W-:Y:S01]  /*5e20*/  FMNMX.FTZ R3, R2, R7, !PT ;  /* 0x0000000702037209 */ /* 0x004fe20007810000 */
[----:B------:R-:W-:-:S06]  /*5e30*/  FFMA.FTZ R2, R50, c[0x0][0x23c], -R8 ;  /* 0x00008f0032027a23 */ /* 0x000fcc0000010808 */
[----:B------:R2:W-:Y:S01]  /*5e40*/  MUFU.EX2 R176, R0 ;  /* 0x0000000000b07308 */ /* 0x0005e20000000800 */
[----:B------:R-:W-:Y:S01]  /*5e50*/  FSETP.NEU.FTZ.AND P1, PT, R3, -INF , PT ;  /* 0xff8000000300780b */ /* 0x000fe20003f3d000 */
[----:B-1----:R-:W-:-:S06]  /*5e60*/  FFMA.FTZ R6, R48, c[0x0][0x23c], -R8 ;  /* 0x00008f0030067a23 */ /* 0x002fcc0000010808 */
[----:B------:R1:W-:Y:S08]  /*5e70*/  MUFU.EX2 R209, R2 ;  /* 0x0000000200d17308 */ /* 0x0003f00000000800 */
[----:B------:R3:W4:Y:S01]  /*5e80*/  MUFU.EX2 R213, R6 ;  /* 0x0000000600d57308 */ /* 0x0007220000000800 */
[----:B--2---:R-:W-:Y:S02]  /*5e90*/  FFMA.FTZ R0, R127, c[0x0][0x23c], -R8 ;  /* 0x00008f007f007a23 */ /* 0x004fe40000010808 */
[----:B-1----:R-:W-:-:S05]  /*5ea0*/  FMUL.FTZ R2, R3, c[0x0][0x23c] ;  /* 0x00008f0003027a20 */ /* 0x002fca0000410000 */
[----:B------:R1:W-:Y:S01]  /*5eb0*/  MUFU.EX2 R200, R0 ;  /* 0x0000000000c87308 */ /* 0x0003e20000000800 */
[----:B------:R-:W-:-:S05]  /*5ec0*/  FSEL R2, R2, RZ, P1 ;  /* 0x000000ff02027208 */ /* 0x000fca0000800000 */
[--C-:B------:R-:W-:Y:S02]  /*5ed0*/  FFMA.FTZ R4, R53, c[0x0][0x23c], -R2.reuse ;  /* 0x00008f0035047a23 */ /* 0x100fe40000010802 */
[----:B---3--:R-:W-:Y:S02]  /*5ee0*/  FFMA.FTZ R6, R54, c[0x0][0x23c], -R2 ;  /* 0x00008f0036067a23 */ /* 0x008fe40000010802 */
[----:B------:R2:W-:Y:S01]  /*5ef0*/  MUFU.EX2 R208, R4 ;  /* 0x0000000400d07308 */ /* 0x0005e20000000800 */
[----:B-1----:R-:W-:-:S07]  /*5f00*/  FFMA.FTZ R0, R126, c[0x0][0x23c], -R8 ;  /* 0x00008f007e007a23 */ /* 0x002fce0000010808 */
[----:B------:R4:W1:Y:S01]  /*5f10*/  MUFU.EX2 R151, R6 ;  /* 0x0000000600977308 */ /* 0x0008620000000800 */
[----:B--2---:R-:W-:-:S07]  /*5f20*/  FFMA.FTZ R4, R55, c[0x0][0x23c], -R2 ;  /* 0x00008f0037047a23 */ /* 0x004fce0000010802 */
[----:B------:R2:W-:Y:S01]  /*5f30*/  MUFU.EX2 R169, R0 ;  /* 0x0000000000a97308 */ /* 0x0005e20000000800 */
[----:B----4-:R-:W-:-:S07]  /*5f40*/  F2FP.BF16.PACK_AB R6, R213, R166 ;  /* 0x000000a6d506723e */ /* 0x010fce00000010ff */
        /* <DEDUP_REMOVED lines=61> */
[----:B------:R-:W3:Y:S06]  /*6320*/  LDSM.16.MT88.4 R32, [R205+0x12800] ;  /* 0x01280000cd20783b */ /* 0x000eec0000004200 */
[----:B------:R-:W-:-:S02]  /*6330*/  F2FP.BF16.PACK_AB R4, R200, R176 ;  /* 0x000000b0c804723e */ /* 0x000fc400000010ff */
[----:B------:R-:W-:Y:S02]  /*6340*/  F2FP.BF16.PACK_AB R5, R177, R167 ;  /* 0x000000a7b105723e */ /* 0x000fe400000010ff */
[----:B------:R-:W-:Y:S02]  /*6350*/  F2FP.BF16.PACK_AB R6, R147, R169 ;  /* 0x000000a99306723e */ /* 0x000fe400000010ff */
[----:B----4-:R-:W-:-:S07]  /*6360*/  F2FP.BF16.PACK_AB R7, R179, R9 ;  /* 0x00000009b307723e */ /* 0x010fce00000010ff */
[C---:B-1----:R-:W-:Y:S07]  /*6370*/  HMMA.16816.F32.BF16 R188, R4.reuse, R28, R92 ;  /* 0x0000001c04bc723c */ /* 0x042fee000004185c */
[----:B------:R-:W-:Y:S01]  /*6380*/  MOV R94, R200 ;  /* 0x000000c8005e7202 */ /* 0x000fe20000000f00 */
[C---:B------:R-:W-:Y:S01]  /*6390*/  HMMA.16816.F32.BF16 R20, R4.reuse, R30, R108 ;  /* 0x0000001e0414723c */ /* 0x040fe2000004186c */
[----:B------:R-:W1:Y:S07]  /*63a0*/  LDSM.16.MT88.4 R28, [R207+0x12800] ;  /* 0x01280000cf1c783b */ /* 0x000e6e0000004200 */
[C---:B------:R-:W-:Y:S08]  /*63b0*/  HMMA.16816.F32.BF16 R108, R4.reuse, R12, R56 ;  /* 0x0000000c046c723c */ /* 0x040ff00000041838 */
[----:B------:R-:W-:Y:S01]  /*63c0*/  MOV R145, R190 ;  /* 0x000000be00917202 */ /* 0x000fe20000000f00 */
[----:B------:R-:W-:Y:S01]  /*63d0*/  IMAD.MOV.U32 R0, RZ, RZ, R188 ;  /* 0x000000ffff007224 */ /* 0x000fe200078e00bc */
[----:B------:R-:W-:Y:S01]  /*63e0*/  MOV R95, R189 ;  /* 0x000000bd005f7202 */ /* 0x000fe20000000f00 */
[----:B------:R-:W-:Y:S01]  /*63f0*/  IMAD.MOV.U32 R144, RZ, RZ, R191 ;  /* 0x000000ffff907224 */ /* 0x000fe200078e00bf */
[C---:B------:R-:W-:Y:S01]  /*6400*/  HMMA.16816.F32.BF16 R236, R4.reuse, R14, R68 ;  /* 0x0000000e04ec723c */ /* 0x040fe20000041844 */
[----:B------:R-:W-:Y:S03]  /*6410*/  LDSM.16.MT88.4 R12, [R205+0x14800] ;  /* 0x01480000cd0c783b */ /* 0x000fe60000004200 */
[----:B------:R-:W-:Y:S01]  /*6420*/  MOV R190, R21 ;  /* 0x0000001500be7202 */ /* 0x000fe20000000f00 */
[----:B------:R-:W-:Y:S01]  /*6430*/  IMAD.MOV.U32 R189, RZ, RZ, R22 ;  /* 0x000000ffffbd7224 */ /* 0x000fe200078e0016 */
[----:B------:R-:W-:Y:S01]  /*6440*/  MOV R188, R23 ;  /* 0x0000001700bc7202 */ /* 0x000fe20000000f00 */
[----:B------:R-:W-:Y:S01]  /*6450*/  IMAD.MOV.U32 R146, RZ, RZ, R20 ;  /* 0x000000ffff927224 */ /* 0x000fe200078e0014 */
[C---:B--2---:R-:W-:Y:S08]  /*6460*/  HMMA.16816.F32.BF16 R192, R4.reuse, R24, R84 ;  /* 0x0000001804c0723c */ /* 0x044ff00000041854 */
[C---:B------:R-:W-:Y:S08]  /*6470*/  HMMA.16816.F32.BF16 R20, R4.reuse, R16, R88 ;  /* 0x000000100414723c */ /* 0x040ff00000041858 */
[C---:B------:R-:W-:Y:S08]  /*6480*/  HMMA.16816.F32.BF16 R16, R4.reuse, R18, R72 ;  /* 0x000000120410723c */ /* 0x040ff00000041848 */
[C---:B------:R-:W-:Y:S01]  /*6490*/  HMMA.16816.F32.BF16 R232, R4.reuse, R26, R64 ;  /* 0x0000001a04e8723c */ /* 0x040fe20000041840 */
[----:B------:R-:W-:Y:S07]  /*64a0*/  LDSM.16.MT88.4 R24, [R207+0x14800] ;  /* 0x01480000cf18783b */ /* 0x000fee0000004200 */
[----:B------:R-:W-:Y:S01]  /*64b0*/  MOV R91, R22 ;  /* 0x00000016005b7202 */ /* 0x000fe20000000f00 */
[----:B------:R-:W-:Y:S01]  /*64c0*/  IMAD.MOV.U32 R90, RZ, RZ, R23 ;  /* 0x000000ffff5a7224 */ /* 0x000fe200078e0017 */
[----:B------:R-:W-:Y:S01]  /*64d0*/  MOV R89, R21 ;  /* 0x0000001500597202 */ /* 0x000fe20000000f00 */
[----:B------:R-:W-:Y:S01]  /*64e0*/  IMAD.MOV.U32 R88, RZ, RZ, R20 ;  /* 0x000000ffff587224 */ /* 0x000fe200078e0014 */
[C---:B---3--:R-:W-:Y:S01]  /*64f0*/  HMMA.16816.F32.BF16 R244, R4.reuse, R32, R116 ;  /* 0x0000002004f4723c */ /* 0x048fe20000041874 */
[----:B------:R-:W2:Y:S03]  /*6500*/  LDSM.16.MT88.4 R20, [R206+0x12800] ;  /* 0x01280000ce14783b */ /* 0x000ea60000004200 */
[----:B------:R-:W-:Y:S01]  /*6510*/  MOV R191, R16 ;  /* 0x0000001000bf7202 */ /* 0x000fe20000000f00 */
[----:B------:R-:W-:Y:S01]  /*6520*/  IMAD.MOV.U32 R75, RZ, RZ, R17 ;  /* 0x000000ffff4b7224 */ /* 0x000fe200078e0011 */
[----:B------:R-:W-:Y:S01]  /*6530*/  MOV R74, R18 ;  /* 0x00000012004a7202 */ /* 0x000fe20000000f00 */
[----:B------:R-:W-:Y:S01]  /*6540*/  IMAD.MOV.U32 R73, RZ, RZ, R19 ;  /* 0x000000ffff497224 */ /* 0x000fe200078e0013 */
[C---:B------:R-:W-:Y:S01]  /*6550*/  HMMA.16816.F32.BF16 R56, R4.reuse, R34, R104 ;  /* 0x000000220438723c */ /* 0x040fe20000041868 */
[----:B------:R-:W3:Y:S01]  /*6560*/  LDSM.16.MT88.4 R16, [R204+0x14800] ;  /* 0x01480000cc10783b */ /* 0x000ee20000004200 */
[----:B------:R-:W-:Y:S01]  /*6570*/  MOV R119, R167 ;  /* 0x000000a700777202 */ /* 0x000fe20000000f00 */
[----:B------:R-:W-:Y:S01]  /*6580*/  IMAD.MOV.U32 R118, RZ, RZ, R176 ;  /* 0x000000ffff767224 */ /* 0x000fe200078e00b0 */
[----:B------:R-:W-:Y:S01]  /*6590*/  MOV R117, R177 ;  /* 0x000000b100757202 */ /* 0x000fe20000000f00 */
[----:B------:R-:W4:Y:S02]  /*65a0*/  LDSM.16.MT88.4 R32, [R206+0x14800] ;  /* 0x01480000ce20783b */ /* 0x000f240000004200 */
[----:B------:R-:W-:Y:S01]  /*65b0*/  IMAD.MOV.U32 R107, RZ, RZ, R191 ;  /* 0x000000ffff6b7224 */ /* 0x000fe200078e00bf */
[----:B------:R-:W-:Y:S01]  /*65c0*/  HMMA.16816.F32.BF16 R120, R4, R36, R120 ;  /* 0x000000240478723c */ /* 0x000fe20000041878 */
[----:B------:R-:W-:Y:S01]  /*65d0*/  MOV R104, R190 ;  /* 0x000000be00687202 */ /* 0x000fe20000000f00 */
[----:B------:R-:W-:Y:S01]  /*65e0*/  IMAD.MOV.U32 R105, RZ, RZ, R189 ;  /* 0x000000ffff697224 */ /* 0x000fe200078e00bd */
[----:B------:R-:W-:-:S05]  /*65f0*/  MOV R106, R188 ;  /* 0x000000bc006a7202 */ /* 0x000fca0000000f00 */
[C---:B-1----:R-:W-:Y:S07]  /*6600*/  HMMA.16816.F32.BF16 R240, R4.reuse, R28, R112 ;  /* 0x0000001c04f0723c */ /* 0x042fee0000041870 */
[----:B------:R-:W-:Y:S01]  /*6610*/  IMAD.MOV.U32 R112, RZ, RZ, R178 ;  /* 0x000000ffff707224 */ /* 0x000fe200078e00b2 */
[C---:B------:R-:W-:Y:S01]  /*6620*/  HMMA.16816.F32.BF16 R200, R4.reuse, R30, R100 ;  /* 0x0000001e04c8723c */ /* 0x040fe20000041864 */
[----:B------:R-:W-:Y:S01]  /*6630*/  MOV R113, R91 ;  /* 0x0000005b00717202 */ /* 0x000fe20000000f00 */
[----:B------:R-:W-:Y:S01]  /*6640*/  IMAD.MOV.U32 R114, RZ, RZ, R90 ;  /* 0x000000ffff727224 */ /* 0x000fe200078e005a */
[----:B------:R-:W-:Y:S01]  /*6650*/  LDSM.16.MT88.4 R28, [R204+0x16800] ;  /* 0x01680000cc1c783b */ /* 0x000fe20000004200 */
[----:B------:R-:W-:Y:S01]  /*6660*/  IMAD.MOV.U32 R115, RZ, RZ, R146 ;  /* 0x000000ffff737224 */ /* 0x000fe200078e0092 */
[----:B------:R-:W-:Y:S01]  /*6670*/  MOV R86, R56 ;  /* 0x0000003800567202 */ /* 0x000fe20000000f00 */
[----:B------:R-:W-:Y:S01]  /*6680*/  IMAD.MOV.U32 R85, RZ, RZ, R57 ;  /* 0x000000ffff557224 */ /* 0x000fe200078e0039 */
[----:B------:R-:W-:Y:S01]  /*6690*/  MOV R103, R89 ;  /* 0x0000005900677202 */ /* 0x000fe20000000f00 */
[----:B------:R-:W-:Y:S01]  /*66a0*/  IMAD.MOV.U32 R93, RZ, RZ, R121 ;  /* 0x000000ffff5d7224 */ /* 0x000fe200078e0079 */
[C---:B--2---:R-:W-:Y:S01]  /*66b0*/  HMMA.16816.F32.BF16 R188, R4.reuse, R20, R80 ;  /* 0x0000001404bc723c */ /* 0x044fe20000041850 */
[----:B------:R-:W-:Y:S01]  /*66c0*/  MOV R72, R120 ;  /* 0x0000007800487202 */ /* 0x000fe20000000f00 */
[----:B------:R-:W-:Y:S01]  /*66d0*/  IMAD.MOV.U32 R120, RZ, RZ, R166 ;  /* 0x000000ffff787224 */ /* 0x000fe200078e00a6 */
[----:B------:R-:W-:Y:S01]  /*66e0*/  MOV R92, R122 ;  /* 0x0000007a005c7202 */ /* 0x000fe20000000f00 */
[----:B------:R-:W-:Y:S01]  /*66f0*/  IMAD.MOV.U32 R122, RZ, RZ, R164 ;  /* 0x000000ffff7a7224 */ /* 0x000fe200078e00a4 */
[----:B------:R-:W-:Y:S01]  /*6700*/  MOV R121, R165 ;  /* 0x000000a500797202 */ /* 0x000fe20000000f00 */
[----:B------:R-:W-:Y:S01]  /*6710*/  IMAD.MOV.U32 R87, RZ, RZ, R123 ;  /* 0x000000ffff577224 */ /* 0x000fe200078e007b */
[----:B------:R-:W-:Y:S01]  /*6720*/  MOV R20, R0 ;  /* 0x0000000000147202 */ /* 0x000fe20000000f00 */
[----:B------:R-:W-:Y:S01]  /*6730*/  FFMA.FTZ R0, R171, c[0x0][0x23c], -R8 ;  /* 0x00008f00ab007a23 */ /* 0x000fe20000010808 */
[C---:B---3--:R-:W-:Y:S01]  /*6740*/  HMMA.16816.F32.BF16 R164, R4.reuse, R16, R76 ;  /* 0x0000001004a4723c */ /* 0x048fe2000004184c */
[----:B------:R-:W-:Y:S01]  /*6750*/  MOV R123, R179 ;  /* 0x000000b3007b7202 */ /* 0x000fe20000000f00 */
[----:B------:R-:W-:Y:S01]  /*6760*/  IMAD.MOV.U32 R102, RZ, RZ, R88 ;  /* 0x000000ffff667224 */ /* 0x000fe200078e0058 */
[----:B------:R1:W2:Y:S01]  /*6770*/  MUFU.EX2 R17, R0 ;  /* 0x0000000000117308 */ /* 0x0002a20000000800 */
[----:B------:R-:W-:Y:S01]  /*6780*/  IMAD.MOV.U32 R100, RZ, RZ, R145 ;  /* 0x000000ffff647224 */ /* 0x000fe200078e0091 */
[----:B------:R-:W-:Y:S01]  /*6790*/  MOV R101, R144 ;  /* 0x0000009000657202 */ /* 0x000fe20000000f00 */
[----:B------:R-:W-:Y:S01]  /*67a0*/  IMAD.MOV.U32 R21, RZ, RZ, R95 ;  /* 0x000000ffff157224 */ /* 0x000fe200078e005f */
[----:B------:R-:W-:Y:S01]  /*67b0*/  MOV R84, R58 ;  /* 0x0000003a00547202 */ /* 0x000fe20000000f00 */
[----:B------:R-:W-:Y:S01]  /*67c0*/  HMMA.16816.F32.BF16 R176, R4, R22, R96 ;  /* 0x0000001604b0723c */ /* 0x000fe20000041860 */
[----:B------:R-:W-:Y:S01]  /*67d0*/  IMAD.MOV.U32 R116, RZ, RZ, R59 ;  /* 0x000000ffff747224 */ /* 0x000fe200078e003b */
[----:B------:R-:W-:-:S06]  /*67e0*/  MOV R95, R147 ;  /* 0x00000093005f7202 */ /* 0x000fcc0000000f00 */
[----:B------:R-:W-:Y:S01]  /*67f0*/  HMMA.16816.F32.BF16 R96, R4, R12, R52 ;  /* 0x0000000c0460723c */ /* 0x000fe20000041834 */
[----:B-1----:R-:W-:-:S07]  /*6800*/  FFMA.FTZ R0, R149, c[0x0][0x23c], -R8 ;  /* 0x00008f0095007a23 */ /* 0x002fce0000010808 */
[C---:B------:R-:W-:Y:S01]  /*6810*/  HMMA.16816.F32.BF16 R88, R4.reuse, R14, R48 ;  /* 0x0000000e0458723c */ /* 0x040fe20000041830 */
[----:B------:R-:W1:Y:S07]  /*6820*/  LDSM.16.MT88.4 R12, [R205+0x16800] ;  /* 0x01680000cd0c783b */ /* 0x000e6e0000004200 */
[C---:B------:R-:W-:Y:S08]  /*6830*/  HMMA.16816.F32.BF16 R76, R4.reuse, R24, R44 ;  /* 0x00000018044c723c */ /* 0x040ff0000004182c */
[C---:B------:R-:W-:Y:S01]  /*6840*/  HMMA.16816.F32.BF16 R80, R4.reuse, R26, R128 ;  /* 0x0000001a0450723c */ /* 0x040fe20000041880 */
[----:B------:R-:W3:Y:S06]  /*6850*/  LDSM.16.MT88.4 R24, [R207+0x16800] ;  /* 0x01680000cf18783b */ /* 0x000eec0000004200 */
[----:B------:R-:W-:Y:S01]  /*6860*/  IMAD.MOV.U32 R128, RZ, RZ, R100 ;  /* 0x000000ffff807224 */ /* 0x000fe200078e0064 */
[C---:B----4-:R-:W-:Y:S01]  /*6870*/  HMMA.16816.F32.BF16 R68, R4.reuse, R32, R136 ;  /* 0x000000200444723c */ /* 0x050fe20000041888 */
[----:B------:R4:W-:Y:S01]  /*6880*/  MUFU.EX2 R137, R0 ;  /* 0x0000000000897308 */ /* 0x0009e20000000800 */
[----:B------:R-:W-:Y:S01]  /*6890*/  MOV R129, R101 ;  /* 0x0000006500817202 */ /* 0x000fe20000000f00 */
[----:B------:R-:W-:Y:S01]  /*68a0*/  IMAD.MOV.U32 R100, RZ, RZ, R102 ;  /* 0x000000ffff647224 */ /* 0x000fe200078e0066 */
[----:B------:R-:W-:Y:S01]  /*68b0*/  MOV R101, R103 ;  /* 0x0000006700657202 */ /* 0x000fe20000000f00 */
[----:B------:R-:W-:Y:S01]  /*68c0*/  IMAD.MOV.U32 R102, RZ, RZ, R113 ;  /* 0x000000ffff667224 */ /* 0x000fe200078e0071 */
[----:B------:R-:W-:Y:S01]  /*68d0*/  MOV R103, R114 ;  /* 0x0000007200677202 */ /* 0x000fe20000000f00 */
[----:B------:R-:W-:Y:S01]  /*68e0*/  IMAD.MOV.U32 R138, RZ, RZ, R20 ;  /* 0x000000ffff8a7224 */ /* 0x000fe200078e0014 */
[C---:B------:R-:W-:Y:S01]  /*68f0*/  HMMA.16816.F32.BF16 R64, R4.reuse, R34, R40 ;  /* 0x000000220440723c */ /* 0x040fe20000041828 */
[----:B------:R-:W3:Y:S01]  /*6900*/  LDSM.16.MT88.4 R32, [R206+0x16800] ;  /* 0x01680000ce20783b */ /* 0x000ee20000004200 */
[----:B------:R-:W-:Y:S01]  /*6910*/  IMAD.MOV.U32 R130, RZ, RZ, R115 ;  /* 0x000000ffff827224 */ /* 0x000fe200078e0073 */
[----:B------:R-:W-:Y:S01]  /*6920*/  MOV R131, R104 ;  /* 0x0000006800837202 */ /* 0x000fe20000000f00 */
[----:B------:R-:W-:Y:S01]  /*6930*/  IMAD.MOV.U32 R113, RZ, RZ, R105 ;  /* 0x000000ffff717224 */ /* 0x000fe200078e0069 */
[----:B------:R-:W-:Y:S01]  /*6940*/  MOV R139, R21 ;  /* 0x00000015008b7202 */ /* 0x000fe20000000f00 */
[----:B------:R-:W-:Y:S01]  /*6950*/  IMAD.MOV.U32 R104, RZ, RZ, R107 ;  /* 0x000000ffff687224 */ /* 0x000fe200078e006b */
[----:B------:R-:W-:Y:S01]  /*6960*/  MOV R114, R106 ;  /* 0x0000006a00727202 */ /* 0x000fe20000000f00 */
[C---:B------:R-:W-:Y:S01]  /*6970*/  HMMA.16816.F32.BF16 R132, R4.reuse, R38, R132 ;  /* 0x000000260484723c */ /* 0x040fe20000041884 */
[----:B----4-:R-:W-:Y:S01]  /*6980*/  FFMA.FTZ R0, R150, c[0x0][0x23c], -R8 ;  /* 0x00008f0096007a23 */ /* 0x010fe20000010808 */
[----:B------:R-:W4:Y:S01]  /*6990*/  LDSM.16.MT88.4 R36, [R204+0x11000] ;  /* 0x01100000cc24783b */ /* 0x000f220000004200 */
[----:B------:R-:W-:Y:S01]  /*69a0*/  IMAD.MOV.U32 R115, RZ, RZ, R72 ;  /* 0x000000ffff737224 */ /* 0x000fe200078e0048 */
[----:B------:R-:W-:Y:S01]  /*69b0*/  MOV R105, R75 ;  /* 0x0000004b00697202 */ /* 0x000fe20000000f00 */
[----:B------:R3:W3:Y:S01]  /*69c0*/  MUFU.EX2 R22, R0 ;  /* 0x0000000000167308 */ /* 0x0006e20000000800 */
[----:B------:R-:W-:Y:S01]  /*69d0*/  IMAD.MOV.U32 R106, RZ, RZ, R74 ;  /* 0x000000ffff6a7224 */ /* 0x000fe200078e004a */
[----:B------:R-:W-:Y:S01]  /*69e0*/  MOV R107, R73 ;  /* 0x00000049006b7202 */ /* 0x000fe20000000f00 */
[----:B-1----:R-:W-:Y:S01]  /*69f0*/  HMMA.16816.F32.BF16 R48, R4, R14, R160 ;  /* 0x0000000e0430723c */ /* 0x002fe200000418a0 */
[----:B------:R-:W-:Y:S01]  /*6a00*/  IMAD.MOV.U32 R43, RZ, RZ, R130 ;  /* 0x000000ffff2b7224 */ /* 0x000fe200078e0082 */
[----:B------:R-:W-:Y:S01]  /*6a10*/  MOV R149, R131 ;  /* 0x0000008300957202 */ /* 0x000fe20000000f00 */
[----:B------:R-:W-:Y:S01]  /*6a20*/  IMAD.MOV.U32 R136, RZ, RZ, R113 ;  /* 0x000000ffff887224 */ /* 0x000fe200078e0071 */
[----:B------:R-:W-:Y:S01]  /*6a30*/  MOV R131, R95 ;  /* 0x0000005f00837202 */ /* 0x000fe20000000f00 */
[----:B------:R-:W-:-:S02]  /*6a40*/  IMAD.MOV.U32 R130, RZ, RZ, R94 ;  /* 0x000000ffff827224 */ /* 0x000fc400078e005e */
[----:B--2---:R-:W-:Y:S01]  /*6a50*/  MOV R161, R17 ;  /* 0x0000001100a17202 */ /* 0x004fe20000000f00 */
[C---:B------:R-:W-:Y:S01]  /*6a60*/  HMMA.16816.F32.BF16 R56, R4.reuse, R28, R140 ;  /* 0x0000001c0438723c */ /* 0x040fe2000004188c */
[----:B------:R-:W-:Y:S02]  /*6a70*/  IMAD.MOV.U32 R113, RZ, RZ, R86 ;  /* 0x000000ffff717224 */ /* 0x000fe400078e0056 */
[----:B------:R-:W-:Y:S02]  /*6a80*/  IMAD.MOV.U32 R150, RZ, RZ, R119 ;  /* 0x000000ffff967224 */ /* 0x000fe400078e0077 */
[----:B---3--:R-:W-:Y:S02]  /*6a90*/  FFMA.FTZ R0, R170, c[0x0][0x23c], -R8 ;  /* 0x00008f00aa007a23 */ /* 0x008fe40000010808 */
[----:B------:R-:W-:Y:S01]  /*6aa0*/  IMAD.MOV.U32 R140, RZ, RZ, R138 ;  /* 0x000000ffff8c7224 */ /* 0x000fe200078e008a */
[C---:B------:R-:W-:Y:S01]  /*6ab0*/  HMMA.16816.F32.BF16 R44, R4.reuse, R24, R172 ;  /* 0x00000018042c723c */ /* 0x040fe200000418ac */
[----:B------:R1:W2:Y:S01]  /*6ac0*/  MUFU.EX2 R23, R0 ;  /* 0x0000000000177308 */ /* 0x0002a20000000800 */
[----:B------:R-:W-:Y:S01]  /*6ad0*/  MOV R141, R139 ;  /* 0x0000008b008d7202 */ /* 0x000fe20000000f00 */
[----:B------:R-:W-:Y:S01]  /*6ae0*/  IMAD.MOV.U32 R142, RZ, RZ, R128 ;  /* 0x000000ffff8e7224 */ /* 0x000fe200078e0080 */
[----:B------:R-:W-:Y:S01]  /*6af0*/  MOV R143, R129 ;  /* 0x00000081008f7202 */ /* 0x000fe20000000f00 */
[----:B------:R-:W-:Y:S01]  /*6b00*/  IMAD.MOV.U32 R138, RZ, RZ, R115 ;  /* 0x000000ffff8a7224 */ /* 0x000fe200078e0073 */
[----:B------:R-:W-:Y:S01]  /*6b10*/  MOV R139, R93 ;  /* 0x0000005d008b7202 */ /* 0x000fe20000000f00 */
[----:B------:R-:W-:Y:S01]  /*6b20*/  IMAD.MOV.U32 R172, RZ, RZ, R22 ;  /* 0x000000ffffac7224 */ /* 0x000fe200078e0016 */
[C---:B------:R-:W-:Y:S01]  /*6b30*/  HMMA.16816.F32.BF16 R72, R4.reuse, R26, R180 ;  /* 0x0000001a0448723c */ /* 0x040fe200000418b4 */
[----:B------:R-:W-:Y:S01]  /*6b40*/  IMAD.MOV.U32 R128, RZ, RZ, R92 ;  /* 0x000000ffff807224 */ /* 0x000fe200078e005c */
[----:B------:R-:W-:Y:S01]  /*6b50*/  MOV R129, R87 ;  /* 0x0000005700817202 */ /* 0x000fe20000000f00 */
[----:B------:R-:W-:Y:S01]  /*6b60*/  IMAD.MOV.U32 R115, RZ, RZ, R84 ;  /* 0x000000ffff737224 */ /* 0x000fe200078e0054 */
[----:B------:R-:W-:Y:S01]  /*6b70*/  MOV R24, R43 ;  /* 0x0000002b00187202 */ /* 0x000fe20000000f00 */
[----:B------:R-:W-:Y:S01]  /*6b80*/  IMAD.MOV.U32 R25, RZ, RZ, R149 ;  /* 0x000000ffff197224 */ /* 0x000fe200078e0095 */
[----:B------:R-:W-:Y:S01]  /*6b90*/  LDSM.16.MT88.4 R40, [R207+0x13000] ;  /* 0x01300000cf28783b */ /* 0x000fe20000004200 */
[----:B------:R-:W-:Y:S01]  /*6ba0*/  MOV R183, R137 ;  /* 0x0000008900b77202 */ /* 0x000fe20000000f00 */
[C---:B------:R-:W-:Y:S01]  /*6bb0*/  HMMA.16816.F32.BF16 R144, R4.reuse, R18, R60 ;  /* 0x000000120490723c */ /* 0x040fe2000004183c */
[----:B-1----:R-:W-:Y:S01]  /*6bc0*/  FFMA.FTZ R0, R187, c[0x0][0x23c], -R2 ;  /* 0x00008f00bb007a23 */ /* 0x002fe20000010802 */
[----:B--2---:R-:W-:Y:S01]  /*6bd0*/  MOV R173, R23 ;  /* 0x0000001700ad7202 */ /* 0x004fe20000000f00 */
[----:B------:R-:W-:Y:S01]  /*6be0*/  IMAD.MOV.U32 R187, RZ, RZ, R139 ;  /* 0x000000ffffbb7224 */ /* 0x000fe200078e008b */
[----:B------:R-:W-:Y:S01]  /*6bf0*/  MOV R137, R114 ;  /* 0x0000007200897202 */ /* 0x000fe20000000f00 */
[----:B------:R1:W2:Y:S01]  /*6c00*/  MUFU.EX2 R16, R0 ;  /* 0x0000000000107308 */ /* 0x0002a20000000800 */
        /* <DEDUP_REMOVED lines=9> */
[----:B------:R-:W-:Y:S01]  /*6ca0*/  LDSM.16.MT88.4 R20, [R207+0x11000] ;  /* 0x01100000cf14783b */ /* 0x000fe20000004200 */
[----:B------:R-:W-:Y:S01]  /*6cb0*/  HMMA.16816.F32.BF16 R52, R4, R12, R156 ;  /* 0x0000000c0434723c */ /* 0x000fe2000004189c */
[----:B-1----:R-:W-:-:S02]  /*6cc0*/  FFMA.FTZ R0, R184, c[0x0][0x23c], -R2 ;  /* 0x00008f00b8007a23 */ /* 0x002fc40000010802 */
[----:B------:R1:W5:Y:S01]  /*6cd0*/  LDL.LU R214, [R1+0x50] ;  /* 0x0000500001d67983 */ /* 0x0003620000300800 */
[----:B--2---:R-:W-:-:S04]  /*6ce0*/  IMAD.MOV.U32 R160, RZ, RZ, R16 ;  /* 0x000000ffffa07224 */ /* 0x004fc800078e0010 */
[----:B------:R-:W-:Y:S01]  /*6cf0*/  HMMA.16816.F32.BF16 R92, R4, R32, R196 ;  /* 0x00000020045c723c */ /* 0x000fe200000418c4 */
[----:B------:R-:W2:Y:S01]  /*6d00*/  MUFU.EX2 R184, R0 ;  /* 0x0000000000b87308 */ /* 0x000ea20000000800 */
[----:B------:R-:W-:Y:S01]  /*6d10*/  MOV R159, R138 ;  /* 0x0000008a009f7202 */ /* 0x000fe20000000f00 */
[----:B------:R-:W-:-:S05]  /*6d20*/  IMAD.MOV.U32 R138, RZ, RZ, R115 ;  /* 0x000000ffff8a7224 */ /* 0x000fca00078e0073 */
[----:B------:R-:W-:Y:S01]  /*6d30*/  HMMA.16816.F32.BF16 R84, R4, R34, R124 ;  /* 0x000000220454723c */ /* 0x000fe2000004187c */
[----:B------:R-:W-:Y:S01]  /*6d40*/  MOV R114, R213 ;  /* 0x000000d500727202 */ /* 0x000fe20000000f00 */
[----:B------:R-:W-:Y:S01]  /*6d50*/  IMAD.MOV.U32 R117, RZ, RZ, R210 ;  /* 0x000000ffff757224 */ /* 0x000fe200078e00d2 */
[----:B------:R1:W5:Y:S04]  /*6d60*/  LDL.LU R213, [R1+0x4c] ;  /* 0x00004c0001d57983 */ /* 0x0003680000300800 */
[----:B------:R-:W-:Y:S01]  /*6d70*/  F2FP.BF16.PACK_AB R4, R183, R161 ;  /* 0x000000a1b704723e */ /* 0x000fe200000010ff */
[----:B------:R-:W-:Y:S01]  /*6d80*/  IMAD.MOV.U32 R119, RZ, RZ, R208 ;  /* 0x000000ffff777224 */ /* 0x000fe200078e00d0 */
[----:B--2---:R-:W-:Y:S01]  /*6d90*/  F2FP.BF16.PACK_AB R5, R184, R160 ;  /* 0x000000a0b805723e */ /* 0x004fe200000010ff */
[----:B------:R-:W-:Y:S01]  /*6da0*/  FFMA.FTZ R0, R185, c[0x0][0x23c], -R2 ;  /* 0x00008f00b9007a23 */ /* 0x000fe20000010802 */
[----:B------:R-:W-:Y:S01]  /*6db0*/  F2FP.BF16.PACK_AB R6, R173, R172 ;  /* 0x000000acad06723e */ /* 0x000fe200000010ff */
[----:B------:R-:W-:Y:S01]  /*6dc0*/  IMAD.MOV.U32 R115, RZ, RZ, R212 ;  /* 0x000000ffff737224 */ /* 0x000fe200078e00d4 */
[----:B------:R-:W-:Y:S01]  /*6dd0*/  MOV R116, R211 ;  /* 0x000000d300747202 */ /* 0x000fe20000000f00 */
[----:B------:R2:W-:Y:S01]  /*6de0*/  MUFU.EX2 R171, R0 ;  /* 0x0000000000ab7308 */ /* 0x0005e20000000800 */
[----:B------:R1:W5:Y:S04]  /*6df0*/  LDL.LU R212, [R1+0x48] ;  /* 0x0000480001d47983 */ /* 0x0003680000300800 */
[----:B------:R1:W5:Y:S04]  /*6e00*/  LDL.LU R211, [R1+0x44] ;  /* 0x0000440001d37983 */ /* 0x0003680000300800 */
[----:B------:R1:W5:Y:S04]  /*6e10*/  LDL.LU R210, [R1+0x40] ;  /* 0x0000400001d27983 */ /* 0x0003680000300800 */
[----:B------:R-:W3:Y:S01]  /*6e20*/  LDSM.16.MT88.4 R28, [R205+0x11000] ;  /* 0x01100000cd1c783b */ /* 0x000ee20000004200 */
[----:B--2---:R-:W-:-:S03]  /*6e30*/  FFMA.FTZ R0, R186, c[0x0][0x23c], -R2 ;  /* 0x00008f00ba007a23 */ /* 0x004fc60000010802 */
[----:B------:R-:W2:Y:S01]  /*6e40*/  LDSM.16.MT88.4 R12, [R204+0x13000] ;  /* 0x01300000cc0c783b */ /* 0x000ea20000004200 */
[----:B------:R-:W1:Y:S03]  /*6e50*/  MUFU.EX2 R170, R0 ;  /* 0x0000000000aa7308 */ /* 0x000e660000000800 */
[----:B------:R-:W2:Y:S01]  /*6e60*/  LDSM.16.MT88.4 R16, [R206+0x11000] ;  /* 0x01100000ce10783b */ /* 0x000ea20000004200 */
[----:B------:R-:W-:-:S03]  /*6e70*/  MOV R197, R187 ;  /* 0x000000bb00c57202 */ /* 0x000fc60000000f00 */
[----:B------:R-:W-:Y:S01]  /*6e80*/  LDSM.16.MT88.4 R32, [R205+0x13000] ;  /* 0x01300000cd20783b */ /* 0x000fe20000004200 */
[----:B-1----:R-:W-:-:S07]  /*6e90*/  F2FP.BF16.PACK_AB R7, R170, R171 ;  /* 0x000000abaa07723e */ /* 0x002fce00000010ff */
[----:B----4-:R-:W-:Y:S07]  /*6ea0*/  HMMA.16816.F32.BF16 R152, R4, R36, R140 ;  /* 0x000000240498723c */ /* 0x010fee000004188c */
[----:B------:R-:W-:Y:S01]  /*6eb0*/  MOV R142, R118 ;  /* 0x00000076008e7202 */ /* 0x000fe20000000f00 */
[----:B------:R-:W-:Y:S01]  /*6ec0*/  IMAD.MOV.U32 R141, RZ, RZ, R129 ;  /* 0x000000ffff8d7224 */ /* 0x000fe200078e0081 */
[----:B------:R-:W-:Y:S01]  /*6ed0*/  MOV R140, R128 ;  /* 0x00000080008c7202 */ /* 0x000fe20000000f00 */
[----:B------:R-:W-:Y:S01]  /*6ee0*/  IMAD.MOV.U32 R129, RZ, RZ, R121 ;  /* 0x000000ffff817224 */ /* 0x000fe200078e0079 */
[----:B------:R-:W-:-:S02]  /*6ef0*/  MOV R118, R209 ;  /* 0x000000d100767202 */ /* 0x000fc40000000f00 */
[----:B------:R-:W-:Y:S01]  /*6f00*/  MOV R128, R120 ;  /* 0x0000007800807202 */ /* 0x000fe20000000f00 */
[----:B------:R1:W5:Y:S01]  /*6f10*/  LDL.LU R209, [R1+0x3c] ;  /* 0x00003c0001d17983 */ /* 0x0003620000300800 */
[----:B------:R-:W-:Y:S01]  /*6f20*/  MOV R143, R112 ;  /* 0x00000070008f7202 */ /* 0x000fe20000000f00 */
[----:B------:R-:W-:Y:S01]  /*6f30*/  IMAD.MOV.U32 R121, RZ, RZ, R168 ;  /* 0x000000ffff797224 */ /* 0x000fe200078e00a8 */
[----:B------:R-:W-:Y:S01]  /*6f40*/  MOV R120, R169 ;  /* 0x000000a900787202 */ /* 0x000fe20000000f00 */
[----:B------:R1:W5:Y:S01]  /*6f50*/  LDL.LU R208, [R1+0x38] ;  /* 0x0000380001d07983 */ /* 0x0003620000300800 */
[----:B------:R-:W-:Y:S02]  /*6f60*/  MOV R112, R122 ;  /* 0x0000007a00707202 */ /* 0x000fe40000000f00 */
[----:B------:R-:W-:Y:S01]  /*6f70*/  MOV R122, R151 ;  /* 0x00000097007a7202 */ /* 0x000fe20000000f00 */
[----:B------:R1:W5:Y:S04]  /*6f80*/  LDL.LU R169, [R1+0x34] ;  /* 0x0000340001a97983 */ /* 0x0003680000300800 */
[----:B------:R1:W5:Y:S04]  /*6f90*/  LDL.LU R168, [R1+0x30] ;  /* 0x0000300001a87983 */ /* 0x0003680000300800 */
[----:B------:R1:W5:Y:S01]  /*6fa0*/  LDL.LU R151, [R1+0x2c] ;  /* 0x00002c0001977983 */ /* 0x0003620000300800 */
[C---:B---3--:R-:W-:Y:S08]  /*6fb0*/  HMMA.16816.F32.BF16 R100, R4.reuse, R28, R100 ;  /* 0x0000001c0464723c */ /* 0x048ff00000041864 */
[----:B------:R-:W-:Y:S01]  /*6fc0*/  HMMA.16816.F32.BF16 R104, R4, R30, R104 ;  /* 0x0000001e0468723c */ /* 0x000fe20000041868 */
[----:B------:R-:W3:Y:S01]  /*6fd0*/  LDSM.16.MT88.4 R28, [R206+0x13000] ;  /* 0x01300000ce1c783b */ /* 0x000ee20000004200 */
[----:B------:R-:W-:Y:S01]  /*6fe0*/  IMAD.MOV.U32 R198, RZ, RZ, R140 ;  /* 0x000000ffffc67224 */ /* 0x000fe200078e008c */
[----:B------:R-:W-:Y:S01]  /*6ff0*/  MOV R185, R113 ;  /* 0x0000007100b97202 */ /* 0x000fe20000000f00 */
[----:B------:R-:W-:Y:S01]  /*7000*/  IMAD.MOV.U32 R186, RZ, RZ, R112 ;  /* 0x000000ffffba7224 */ /* 0x000fe200078e0070 */
[----:B------:R-:W-:Y:S01]  /*7010*/  MOV R187, R115 ;  /* 0x0000007300bb7202 */ /* 0x000fe20000000f00 */
[----:B------:R-:W-:-:S02]  /*7020*/  IMAD.MOV.U32 R140, RZ, RZ, R114 ;  /* 0x000000ffff8c7224 */ /* 0x000fc400078e0072 */
[----:B------:R-:W-:Y:S01]  /*7030*/  HMMA.16816.F32.BF16 R108, R4, R20, R108 ;  /* 0x00000014046c723c */ /* 0x000fe2000004186c */
[----:B------:R-:W-:Y:S01]  /*7040*/  IMAD.MOV.U32 R196, RZ, RZ, R159 ;  /* 0x000000ffffc47224 */ /* 0x000fe200078e009f */
[----:B------:R-:W-:-:S06]  /*7050*/  MOV R199, R141 ;  /* 0x0000008d00c77202 */ /* 0x000fcc0000000f00 */
[C---:B------:R-:W-:Y:S01]  /*7060*/  HMMA.16816.F32.BF16 R112, R4.reuse, R22, R236 ;  /* 0x000000160470723c */ /* 0x040fe200000418ec */
[----:B------:R-:W4:Y:S07]  /*7070*/  LDSM.16.MT88.4 R20, [R205+0x15000] ;  /* 0x01500000cd14783b */ /* 0x000f2e0000004200 */
[----:B------:R-:W-:Y:S01]  /*7080*/  HMMA.16816.F32.BF16 R36, R4, R38, R24 ;  /* 0x000000260424723c */ /* 0x000fe20000041818 */
[----:B------:R-:W1:Y:S01]  /*7090*/  LDSM.16.MT88.4 R24, [R204+0x15000] ;  /* 0x01500000cc18783b */ /* 0x000e620000004200 */
[----:B------:R-:W-:Y:S01]  /*70a0*/  IMAD.MOV.U32 R162, RZ, RZ, R142 ;  /* 0x000000ffffa27224 */ /* 0x000fe200078e008e */
[----:B------:R-:W-:Y:S01]  /*70b0*/  MOV R141, R129 ;  /* 0x00000081008d7202 */ /* 0x000fe20000000f00 */
[----:B------:R-:W-:Y:S01]  /*70c0*/  IMAD.MOV.U32 R142, RZ, RZ, R128 ;  /* 0x000000ffff8e7224 */ /* 0x000fe200078e0080 */
[----:B------:R-:W-:Y:S01]  /*70d0*/  MOV R175, R131 ;  /* 0x0000008300af7202 */ /* 0x000fe20000000f00 */
[----:B------:R-:W-:-:S02]  /*70e0*/  IMAD.MOV.U32 R174, RZ, RZ, R130 ;  /* 0x000000ffffae7224 */ /* 0x000fc400078e0082 */
[----:B--2---:R-:W-:Y:S01]  /*70f0*/  HMMA.16816.F32.BF16 R124, R4, R12, R196 ;  /* 0x0000000c047c723c */ /* 0x004fe200000418c4 */
[----:B------:R-:W-:Y:S01]  /*7100*/  MOV R163, R150 ;  /* 0x0000009600a37202 */ /* 0x000fe20000000f00 */
[----:B------:R-:W-:Y:S01]  /*7110*/  IMAD.MOV.U32 R159, RZ, RZ, R116 ;  /* 0x000000ffff9f7224 */ /* 0x000fe200078e0074 */
[----:B------:R-:W-:Y:S01]  /*7120*/  MOV R150, R117 ;  /* 0x0000007500967202 */ /* 0x000fe20000000f00 */
[----:B------:R-:W-:-:S04]  /*7130*/  IMAD.MOV.U32 R158, RZ, RZ, R118 ;  /* 0x000000ffff9e7224 */ /* 0x000fc800078e0076 */
[C---:B------:R-:W-:Y:S01]  /*7140*/  HMMA.16816.F32.BF16 R128, R4.reuse, R14, R132 ;  /* 0x0000000e0480723c */ /* 0x040fe20000041884 */
[----:B------:R-:W2:Y:S01]  /*7150*/  LDSM.16.MT88.4 R12, [R206+0x15000] ;  /* 0x01500000ce0c783b */ /* 0x000ea20000004200 */
[----:B------:R-:W-:Y:S01]  /*7160*/  MOV R157, R119 ;  /* 0x00000077009d7202 */ /* 0x000fe20000000f00 */
[----:B------:R-:W-:Y:S01]  /*7170*/  IMAD.MOV.U32 R156, RZ, RZ, R120 ;  /* 0x000000ffff9c7224 */ /* 0x000fe200078e0078 */
[----:B------:R-:W-:Y:S01]  /*7180*/  MOV R0, R121 ;  /* 0x0000007900007202 */ /* 0x000fe20000000f00 */
[----:B------:R-:W-:Y:S01]  /*7190*/  IMAD.MOV.U32 R182, RZ, RZ, R122 ;  /* 0x000000ffffb67224 */ /* 0x000fe200078e007a */
[----:B------:R-:W-:Y:S02]  /*71a0*/  MOV R181, R123 ;  /* 0x0000007b00b57202 */ /* 0x000fe40000000f00 */
[C---:B------:R-:W-:Y:S08]  /*71b0*/  HMMA.16816.F32.BF16 R116, R4.reuse, R16, R192 ;  /* 0x000000100474723c */ /* 0x040ff000000418c0 */
[C---:B------:R-:W-:Y:S01]  /*71c0*/  HMMA.16816.F32.BF16 R120, R4.reuse, R18, R232 ;  /* 0x000000120478723c */ /* 0x040fe200000418e8 */
[----:B------:R-:W1:Y:S07]  /*71d0*/  LDSM.16.MT88.4 R16, [R207+0x15000] ;  /* 0x01500000cf10783b */ /* 0x000e6e0000004200 */
[C---:B------:R-:W-:Y:S08]  /*71e0*/  HMMA.16816.F32.BF16 R232, R4.reuse, R42, R200 ;  /* 0x0000002a04e8723c */ /* 0x040ff000000418c8 */
[C---:B---3--:R-:W-:Y:S08]  /*71f0*/  HMMA.16816.F32.BF16 R236, R4.reuse, R28, R188 ;  /* 0x0000001c04ec723c */ /* 0x048ff000000418bc */
[C---:B------:R-:W-:Y:S01]  /*7200*/  HMMA.16816.F32.BF16 R200, R4.reuse, R30, R176 ;  /* 0x0000001e04c8723c */ /* 0x040fe200000418b0 */
[----:B------:R-:W3:Y:S07]  /*7210*/  LDSM.16.MT88.4 R28, [R205+0x17000] ;  /* 0x01700000cd1c783b */ /* 0x000eee0000004200 */
[C---:B------:R-:W-:Y:S07]  /*7220*/  HMMA.16816.F32.BF16 R132, R4.reuse, R32, R244 ;  /* 0x000000200484723c */ /* 0x040fee00000418f4 */
[----:B------:R-:W-:Y:S01]  /*7230*/  MOV R245, R0 ;  /* 0x0000000000f57202 */ /* 0x000fe20000000f00 */
[----:B------:R-:W-:Y:S01]  /*7240*/  FFMA.FTZ R0, R231, c[0x0][0x23c], -R8 ;  /* 0x00008f00e7007a23 */ /* 0x000fe20000010808 */
[----:B----4-:R-:W-:Y:S01]  /*7250*/  HMMA.16816.F32.BF16 R192, R4, R20, R96 ;  /* 0x0000001404c0723c */ /* 0x010fe20000041860 */
[----:B------:R-:W-:-:S06]  /*7260*/  IMAD.MOV.U32 R43, RZ, RZ, R181 ;  /* 0x000000ffff2b7224 */ /* 0x000fcc00078e00b5 */
[----:B------:R-:W-:Y:S01]  /*7270*/  IMAD.MOV.U32 R99, RZ, RZ, R150 ;  /* 0x000000ffff637224 */ /* 0x000fe200078e0096 */
[----:B-1----:R-:W-:Y:S01]  /*7280*/  HMMA.16816.F32.BF16 R196, R4, R24, R164 ;  /* 0x0000001804c4723c */ /* 0x002fe200000418a4 */
[----:B------:R1:W-:Y:S06]  /*7290*/  MUFU.EX2 R150, R0 ;  /* 0x0000000000967308 */ /* 0x0003ec0000000800 */
[----:B------:R-:W-:Y:S01]  /*72a0*/  IMAD.MOV.U32 R164, RZ, RZ, R160 ;  /* 0x000000ffffa47224 */ /* 0x000fe200078e00a0 */
[----:B------:R-:W-:Y:S01]  /*72b0*/  MOV R165, R161 ;  /* 0x000000a100a57202 */ /* 0x000fe20000000f00 */
[----:B------:R-:W-:Y:S01]  /*72c0*/  IMAD.MOV.U32 R166, RZ, RZ, R162 ;  /* 0x000000ffffa67224 */ /* 0x000fe200078e00a2 */
[----:B------:R-:W-:-:S02]  /*72d0*/  MOV R167, R163 ;  /* 0x000000a300a77202 */ /* 0x000fc40000000f00 */
[----:B------:R-:W-:Y:S01]  /*72e0*/  HMMA.16816.F32.BF16 R160, R4, R26, R144 ;  /* 0x0000001a04a0723c */ /* 0x000fe20000041890 */
[----:B-1----:R-:W-:-:S06]  /*72f0*/  FFMA.FTZ R0, R245, c[0x0][0x23c], -R8 ;  /* 0x00008f00f5007a23 */ /* 0x002fcc0000010808 */
[----:B------:R-:W-:Y:S01]  /*7300*/  MOV R145, R185 ;  /* 0x000000b900917202 */ /* 0x000fe20000000f00 */
[----:B------:R1:W-:Y:S01]  /*7310*/  MUFU.EX2 R245, R0 ;  /* 0x0000000000f57308 */ /* 0x0003e20000000800 */
[C---:B------:R-:W-:Y:S03]  /*7320*/  HMMA.16816.F32.BF16 R240, R4.reuse, R40, R240 ;  /* 0x0000002804f0723c */ /* 0x040fe600000418f0 */
        /* <DEDUP_REMOVED lines=8> */
[----:B--2---:R-:W-:Y:S01]  /*73b0*/  HMMA.16816.F32.BF16 R176, R4, R12, R68 ;  /* 0x0000000c04b0723c */ /* 0x004fe20000041844 */
[----:B-1----:R-:W-:Y:S01]  /*73c0*/  FFMA.FTZ R0, R99, c[0x0][0x23c], -R8 ;  /* 0x00008f0063007a23 */ /* 0x002fe20000010808 */
[----:B------:R-:W-:Y:S01]  /*73d0*/  MOV R42, R182 ;  /* 0x000000b6002a7202 */ /* 0x000fe20000000f00 */
[----:B------:R-:W-:-:S05]  /*73e0*/  IMAD.MOV.U32 R144, RZ, RZ, R186 ;  /* 0x000000ffff907224 */ /* 0x000fca00078e00ba */
[C---:B------:R-:W-:Y:S01]  /*73f0*/  HMMA.16816.F32.BF16 R172, R4.reuse, R14, R64 ;  /* 0x0000000e04ac723c */ /* 0x040fe20000041840 */
[----:B------:R1:W-:Y:S01]  /*7400*/  MUFU.EX2 R149, R0 ;  /* 0x0000000000957308 */ /* 0x0003e20000000800 */
[----:B------:R-:W2:Y:S01]  /*7410*/  LDSM.16.MT88.4 R12, [R206+0x17000] ;  /* 0x01700000ce0c783b */ /* 0x000ea20000004200 */
[----:B------:R-:W-:Y:S02]  /*7420*/  MOV R147, R187 ;  /* 0x000000bb00937202 */ /* 0x000fe40000000f00 */
[----:B------:R-:W-:Y:S01]  /*7430*/  MOV R99, R146 ;  /* 0x0000009200637202 */ /* 0x000fe20000000f00 */
[----:B------:R-:W-:Y:S02]  /*7440*/  IMAD.MOV.U32 R146, RZ, RZ, R42 ;  /* 0x000000ffff927224 */ /* 0x000fe400078e002a */
[----:B------:R-:W-:Y:S01]  /*7450*/  HMMA.16816.F32.BF16 R188, R4, R22, R88 ;  /* 0x0000001604bc723c */ /* 0x000fe20000041858 */
[----:B------:R-:W-:Y:S01]  /*7460*/  IMAD.MOV.U32 R42, RZ, RZ, R142 ;  /* 0x000000ffff2a7224 */ /* 0x000fe200078e008e */
[----:B------:R-:W-:Y:S01]  /*7470*/  LDSM.16.MT88.4 R20, [R207+0x17000] ;  /* 0x01700000cf14783b */ /* 0x000fe20000004200 */
[----:B------:R-:W-:-:S02]  /*7480*/  IMAD.MOV.U32 R246, RZ, RZ, R183 ;  /* 0x000000fffff67224 */ /* 0x000fc400078e00b7 */
[----:B------:R-:W-:-:S03]  /*7490*/  IMAD.MOV.U32 R97, RZ, RZ, R10 ;  /* 0x000000ffff617224 */ /* 0x000fc600078e000a */
[C---:B------:R-:W-:Y:S01]  /*74a0*/  HMMA.16816.F32.BF16 R136, R4.reuse, R34, R136 ;  /* 0x000000220488723c */ /* 0x040fe20000041888 */
[----:B-1----:R-:W-:Y:S01]  /*74b0*/  FFMA.FTZ R0, R11, c[0x0][0x23c], -R8 ;  /* 0x00008f000b007a23 */ /* 0x002fe20000010808 */
[----:B------:R-:W-:Y:S01]  /*74c0*/  MOV R88, R157 ;  /* 0x0000009d00587202 */ /* 0x000fe20000000f00 */
[----:B------:R-:W-:Y:S01]  /*74d0*/  IMAD.MOV.U32 R89, RZ, RZ, R158 ;  /* 0x000000ffff597224 */ /* 0x000fe200078e009e */
[----:B------:R-:W1:Y:S01]  /*74e0*/  LDSM.16.MT88.4 R32, [R204+0x17000] ;  /* 0x01700000cc20783b */ /* 0x000e620000004200 */
[----:B------:R4:W1:Y:S03]  /*74f0*/  MUFU.EX2 R11, R0 ;  /* 0x00000000000b7308 */ /* 0x0008660000000800 */
[C---:B------:R-:W-:Y:S01]  /*7500*/  HMMA.16816.F32.BF16 R184, R4.reuse, R16, R76 ;  /* 0x0000001004b8723c */ /* 0x040fe2000004184c */
[----:B------:R-:W-:Y:S01]  /*7510*/  MOV R90, R159 ;  /* 0x0000009f005a7202 */ /* 0x000fe20000000f00 */
[----:B------:R-:W-:Y:S05]  /*7520*/  LDSM.16.MT88.4 R64, [R204+0x13800] ;  /* 0x01380000cc40783b */ /* 0x000fea0000004200 */
[----:B------:R-:W-:Y:S01]  /*7530*/  MOV R79, R144 ;  /* 0x00000090004f7202 */ /* 0x000fe20000000f00 */
[----:B------:R-:W-:Y:S01]  /*7540*/  HMMA.16816.F32.BF16 R180, R4, R18, R80 ;  /* 0x0000001204b4723c */ /* 0x000fe20000041850 */
[----:B------:R-:W-:-:S02]  /*7550*/  IMAD.MOV.U32 R144, RZ, RZ, R156 ;  /* 0x000000ffff907224 */ /* 0x000fc400078e009c */
[----:B------:R-:W1:Y:S01]  /*7560*/  LDSM.16.MT88.4 R156, [R204+0x11800] ;  /* 0x01180000cc9c783b */ /* 0x000e620000004200 */
[----:B----4-:R-:W-:-:S03]  /*7570*/  FFMA.FTZ R0, R143, c[0x0][0x23c], -R2 ;  /* 0x00008f008f007a23 */ /* 0x010fc60000010802 */
[----:B------:R-:W-:Y:S01]  /*7580*/  MOV R81, R88 ;  /* 0x0000005800517202 */ /* 0x000fe20000000f00 */
[----:B------:R-:W-:Y:S01]  /*7590*/  IMAD.MOV.U32 R82, RZ, RZ, R89 ;  /* 0x000000ffff527224 */ /* 0x000fe200078e0059 */
[----:B------:R4:W-:Y:S01]  /*75a0*/  MUFU.EX2 R10, R0 ;  /* 0x00000000000a7308 */ /* 0x0009e20000000800 */
[----:B------:R-:W-:Y:S01]  /*75b0*/  IMAD.MOV.U32 R78, RZ, RZ, R42 ;  /* 0x000000ffff4e7224 */ /* 0x000fe200078e002a */
[----:B------:R-:W-:Y:S01]  /*75c0*/  MOV R89, R41 ;  /* 0x0000002900597202 */ /* 0x000fe20000000f00 */
[----:B------:R-:W-:Y:S01]  /*75d0*/  IMAD.MOV.U32 R88, RZ, RZ, R40 ;  /* 0x000000ffff587224 */ /* 0x000fe200078e0028 */
[----:B---3--:R-:W-:Y:S01]  /*75e0*/  HMMA.16816.F32.BF16 R16, R4, R28, R52 ;  /* 0x0000001c0410723c */ /* 0x008fe20000041834 */
[----:B------:R-:W-:Y:S01]  /*75f0*/  MOV R83, R90 ;  /* 0x0000005a00537202 */ /* 0x000fe20000000f00 */
[----:B------:R-:W-:-:S06]  /*7600*/  IMAD.MOV.U32 R90, RZ, RZ, R9 ;  /* 0x000000ffff5a7224 */ /* 0x000fcc00078e0009 */
[----:B------:R-:W-:Y:S01]  /*7610*/  HMMA.16816.F32.BF16 R28, R4, R30, R48 ;  /* 0x0000001e041c723c */ /* 0x000fe20000041830 */
[----:B------:R-:W-:Y:S01]  /*7620*/  LDSM.16.MT88.4 R48, [R207+0x11800] ;  /* 0x01180000cf30783b */ /* 0x000fe20000004200 */
[----:B----4-:R-:W-:Y:S01]  /*7630*/  FFMA.FTZ R0, R79, c[0x0][0x23c], -R2 ;  /* 0x00008f004f007a23 */ /* 0x010fe20000010802 */
[----:B------:R-:W-:Y:S02]  /*7640*/  MOV R79, R43 ;  /* 0x0000002b004f7202 */ /* 0x000fe40000000f00 */
[----:B------:R-:W3:Y:S01]  /*7650*/  LDSM.16.MT88.4 R40, [R205+0x11800] ;  /* 0x01180000cd28783b */ /* 0x000ee20000004200 */
[----:B------:R4:W-:Y:S01]  /*7660*/  MUFU.EX2 R9, R0 ;  /* 0x0000000000097308 */ /* 0x0009e20000000800 */
[----:B------:R-:W-:Y:S01]  /*7670*/  MOV R231, R99 ;  /* 0x0000006300e77202 */ /* 0x000fe20000000f00 */
[----:B------:R-:W-:Y:S01]  /*7680*/  IMAD.MOV.U32 R99, RZ, RZ, R246 ;  /* 0x000000ffff637224 */ /* 0x000fe200078e00f6 */
[----:B------:R-:W-:Y:S01]  /*7690*/  MOV R96, R141 ;  /* 0x0000008d00607202 */ /* 0x000fe20000000f00 */
[----:B------:R-:W-:-:S02]  /*76a0*/  IMAD.MOV.U32 R91, RZ, RZ, R140 ;  /* 0x000000ffff5b7224 */ /* 0x000fc400078e008c */
[--C-:B----4-:R-:W-:Y:S02]  /*76b0*/  FFMA.FTZ R0, R97, c[0x0][0x23c], -R2.reuse ;  /* 0x00008f0061007a23 */ /* 0x110fe40000010802 */
[----:B------:R-:W-:Y:S02]  /*76c0*/  FFMA.FTZ R2, R98, c[0x0][0x23c], -R2 ;  /* 0x00008f0062027a23 */ /* 0x000fe40000010802 */
[----:B------:R4:W-:Y:S08]  /*76d0*/  MUFU.EX2 R8, R0 ;  /* 0x0000000000087308 */ /* 0x0009f00000000800 */
[----:B------:R3:W3:Y:S01]  /*76e0*/  MUFU.EX2 R246, R2 ;  /* 0x0000000200f67308 */ /* 0x0006e20000000800 */
[----:B------:R-:W-:Y:S01]  /*76f0*/  IMAD.MOV.U32 R76, RZ, RZ, R91 ;  /* 0x000000ffff4c7224 */ /* 0x000fe200078e005b */
[----:B------:R-:W-:Y:S01]  /*7700*/  MOV R77, R96 ;  /* 0x00000060004d7202 */ /* 0x000fe20000000f00 */
[----:B------:R-:W-:Y:S01]  /*7710*/  IMAD.MOV.U32 R91, RZ, RZ, R164 ;  /* 0x000000ffff5b7224 */ /* 0x000fe200078e00a4 */
[----:B------:R-:W-:Y:S01]  /*7720*/  MOV R96, R165 ;  /* 0x000000a500607202 */ /* 0x000fe20000000f00 */
[----:B------:R-:W-:Y:S01]  /*7730*/  IMAD.MOV.U32 R97, RZ, RZ, R166 ;  /* 0x000000ffff617224 */ /* 0x000fe200078e00a6 */
[----:B------:R-:W-:-:S02]  /*7740*/  MOV R98, R167 ;  /* 0x000000a700627202 */ /* 0x000fc40000000f00 */
[----:B--2---:R-:W-:Y:S01]  /*7750*/  HMMA.16816.F32.BF16 R164, R4, R12, R92 ;  /* 0x0000000c04a4723c */ /* 0x004fe2000004185c */
[----:B----4-:R-:W-:Y:S01]  /*7760*/  IMAD.MOV.U32 R0, RZ, RZ, R146 ;  /* 0x000000ffff007224 */ /* 0x010fe200078e0092 */
[----:B-1----:R-:W-:-:S06]  /*7770*/  F2FP.BF16.PACK_AB R146, R11, R149 ;  /* 0x000000950b92723e */ /* 0x002fcc00000010ff */
[----:B------:R-:W-:Y:S01]  /*7780*/  HMMA.16816.F32.BF16 R12, R4, R14, R84 ;  /* 0x0000000e040c723c */ /* 0x000fe20000041854 */
[----:B---3--:R-:W-:Y:S02]  /*7790*/  MOV R2, R147 ;  /* 0x0000009300027202 */ /* 0x008fe40000000f00 */
[----:B------:R-:W-:-:S04]  /*77a0*/  F2FP.BF16.PACK_AB R147, R246, R8 ;  /* 0x00000008f693723e */ /* 0x000fc800000010ff */
[----:B------:R-:W-:Y:S02]  /*77b0*/  MOV R85, R144 ;  /* 0x0000009000557202 */ /* 0x000fe40000000f00 */
[----:B------:R-:W-:Y:S02]  /*77c0*/  MOV R84, R145 ;  /* 0x0000009100547202 */ /* 0x000fe40000000f00 */
[----:B------:R-:W-:Y:S02]  /*77d0*/  F2FP.BF16.PACK_AB R144, R245, R150 ;  /* 0x00000096f590723e */ /* 0x000fe400000010ff */
[----:B------:R-:W-:Y:S01]  /*77e0*/  F2FP.BF16.PACK_AB R145, R9, R10 ;  /* 0x0000000a0991723e */ /* 0x000fe200000010ff */
[C---:B------:R-:W-:Y:S01]  /*77f0*/  HMMA.16816.F32.BF16 R24, R4.reuse, R32, R56 ;  /* 0x000000200418723c */ /* 0x040fe20000041838 */
[----:B------:R-:W-:Y:S01]  /*7800*/  MOV R95, R83 ;  /* 0x00000053005f7202 */ /* 0x000fe20000000f00 */
[----:B------:R-:W-:Y:S01]  /*7810*/  IMAD.MOV.U32 R86, RZ, RZ, R90 ;  /* 0x000000ffff567224 */ /* 0x000fe200078e005a */
[----:B------:R-:W-:Y:S01]  /*7820*/  MOV R87, R89 ;  /* 0x0000005900577202 */ /* 0x000fe20000000f00 */
[----:B------:R-:W-:Y:S04]  /*7830*/  LDSM.16.MT88.4 R56, [R206+0x11800] ;  /* 0x01180000ce38783b */ /* 0x000fe80000004200 */
[C---:B------:R-:W-:Y:S08]  /*7840*/  HMMA.16816.F32.BF16 R140, R4.reuse, R20, R44 ;  /* 0x00000014048c723c */ /* 0x040ff0000004182c */
[C---:B------:R-:W-:Y:S08]  /*7850*/  HMMA.16816.F32.BF16 R32, R4.reuse, R34, R60 ;  /* 0x000000220420723c */ /* 0x040ff0000004183c */
[----:B------:R-:W-:Y:S01]  /*7860*/  HMMA.16816.F32.BF16 R20, R4, R22, R72 ;  /* 0x000000160414723c */ /* 0x000fe20000041848 */
[----:B------:R-:W-:Y:S06]  /*7870*/  LDSM.16.MT88.4 R72, [R205+0x13800] ;  /* 0x01380000cd48783b */ /* 0x000fec0000004200 */
[----:B------:R-:W-:Y:S01]  /*7880*/  MOV R7, R81 ;  /* 0x0000005100077202 */ /* 0x000fe20000000f00 */
[----:B------:R-:W-:Y:S01]  /*7890*/  IMAD.MOV.U32 R6, RZ, RZ, R82 ;  /* 0x000000ffff067224 */ /* 0x000fe200078e0052 */
[----:B------:R-:W-:Y:S01]  /*78a0*/  HMMA.16816.F32.BF16 R152, R144, R156, R152 ;  /* 0x0000009c9098723c */ /* 0x000fe20000041898 */
[----:B------:R-:W1:Y:S01]  /*78b0*/  LDSM.16.MT88.4 R80, [R207+0x13800] ;  /* 0x01380000cf50783b */ /* 0x000e620000004200 */
[----:B------:R-:W-:-:S06]  /*78c0*/  IMAD.MOV.U32 R4, RZ, RZ, R88 ;  /* 0x000000ffff047224 */ /* 0x000fcc00078e0058 */
[C---:B------:R-:W-:Y:S08]  /*78d0*/  HMMA.16816.F32.BF16 R156, R144.reuse, R158, R36 ;  /* 0x0000009e909c723c */ /* 0x040ff00000041824 */
[C---:B------:R-:W-:Y:S07]  /*78e0*/  HMMA.16816.F32.BF16 R36, R144.reuse, R40, R100 ;  /* 0x000000289024723c */ /* 0x040fee0000041864 */
[----:B------:R-:W-:Y:S01]  /*78f0*/  MOV R100, R91 ;  /* 0x0000005b00647202 */ /* 0x000fe20000000f00 */
[----:B------:R-:W-:Y:S01]  /*7900*/  HMMA.16816.F32.BF16 R44, R144, R48, R108 ;  /* 0x00000030902c723c */ /* 0x000fe2000004186c */
[----:B------:R-:W2:Y:S01]  /*7910*/  LDSM.16.MT88.4 R88, [R206+0x13800] ;  /* 0x01380000ce58783b */ /* 0x000ea20000004200 */
[----:B------:R-:W-:Y:S01]  /*7920*/  IMAD.MOV.U32 R101, RZ, RZ, R96 ;  /* 0x000000ffff657224 */ /* 0x000fe200078e0060 */
[----:B------:R-:W-:-:S02]  /*7930*/  MOV R102, R97 ;  /* 0x0000006100667202 */ /* 0x000fc40000000f00 */
[----:B------:R-:W-:Y:S02]  /*7940*/  MOV R103, R98 ;  /* 0x0000006200677202 */ /* 0x000fe40000000f00 */
[----:B------:R-:W-:Y:S02]  /*7950*/  IMAD.MOV.U32 R111, RZ, RZ, R99 ;  /* 0x000000ffff6f7224 */ /* 0x000fe400078e0063 */
[----:B------:R-:W3:Y:S01]  /*7960*/  LDSM.16.MT88.4 R96, [R204+0x15800] ;  /* 0x01580000cc60783b */ /* 0x000ee20000004200 */
[----:B------:R-:W-:Y:S01]  /*7970*/  IMAD.MOV.U32 R94, RZ, RZ, R76 ;  /* 0x000000ffff5e7224 */ /* 0x000fe200078e004c */
[----:B------:R-:W-:Y:S01]  /*7980*/  MOV R93, R77 ;  /* 0x0000004d005d7202 */ /* 0x000fe20000000f00 */
[----:B------:R-:W-:Y:S01]  /*7990*/  IMAD.MOV.U32 R92, RZ, RZ, R78 ;  /* 0x000000ffff5c7224 */ /* 0x000fe200078e004e */
[----:B------:R-:W-:Y:S02]  /*79a0*/  MOV R5, R79 ;  /* 0x0000004f00057202 */ /* 0x000fe40000000f00 */
[C---:B-1----:R-:W-:Y:S07]  /*79b0*/  HMMA.16816.F32.BF16 R76, R144.reuse, R80, R240 ;  /* 0x00000050904c723c */ /* 0x042fee00000418f0 */
[----:B------:R-:W-:Y:S01]  /*79c0*/  MOV R240, R84 ;  /* 0x0000005400f07202 */ /* 0x000fe20000000f00 */
[----:B------:R-:W-:Y:S07]  /*79d0*/  HMMA.16816.F32.BF16 R80, R144, R82, R232 ;  /* 0x000000529050723c */ /* 0x000fee00000418e8 */
[----:B------:R-:W-:Y:S01]  /*79e0*/  MOV R232, R85 ;  /* 0x0000005500e87202 */ /* 0x000fe20000000f00 */
[----:B------:R-:W-:Y:S01]  /*79f0*/  IMAD.MOV.U32 R233, RZ, RZ, R86 ;  /* 0x000000ffffe97224 */ /* 0x000fe200078e0056 */
[----:B------:R-:W-:-:S02]  /*7a00*/  MOV R235, R87 ;  /* 0x0000005700eb7202 */ /* 0x000fc40000000f00 */
[C---:B--2---:R-:W-:Y:S08]  /*7a10*/  HMMA.16816.F32.BF16 R84, R144.reuse, R88, R236 ;  /* 0x000000589054723c */ /* 0x044ff000000418ec */
[----:B------:R-:W-:Y:S07]  /*7a20*/  HMMA.16816.F32.BF16 R88, R144, R90, R200 ;  /* 0x0000005a9058723c */ /* 0x000fee00000418c8 */
[----:B------:R-:W-:Y:S01]  /*7a30*/  IMAD.MOV.U32 R200, RZ, RZ, R92 ;  /* 0x000000ffffc87224 */ /* 0x000fe200078e005c */
[----:B------:R-:W-:Y:S01]  /*7a40*/  MOV R201, R93 ;  /* 0x0000005d00c97202 */ /* 0x000fe20000000f00 */
[----:B------:R-:W-:Y:S01]  /*7a50*/  IMAD.MOV.U32 R203, RZ, RZ, R95 ;  /* 0x000000ffffcb7224 */ /* 0x000fe200078e005f */
[----:B------:R-:W-:-:S02]  /*7a60*/  MOV R202, R94 ;  /* 0x0000005e00ca7202 */ /* 0x000fc40000000f00 */
[----:B---3--:R-:W-:Y:S07]  /*7a70*/  HMMA.16816.F32.BF16 R92, R144, R96, R196 ;  /* 0x00000060905c723c */ /* 0x008fee00000418c4 */
[----:B------:R-:W-:Y:S02]  /*7a80*/  MOV R198, R6 ;  /* 0x0000000600c67202 */ /* 0x000fe40000000f00 */
[----:B------:R-:W-:-:S03]  /*7a90*/  MOV R199, R7 ;  /* 0x0000000700c77202 */ /* 0x000fc60000000f00 */
[----:B------:R-:W-:Y:S02]  /*7aa0*/  FADD.FTZ R2, R2, R198 ;  /* 0x000000c602027221 */ /* 0x000fe40000010000 */
[----:B------:R-:W-:Y:S02]  /*7ab0*/  FADD.FTZ R0, R0, R199 ;  /* 0x000000c700007221 */ /* 0x000fe40000010000 */
[----:B------:R-:W-:Y:S02]  /*7ac0*/  FADD.FTZ R2, R200, R2 ;  /* 0x00000002c8027221 */ /* 0x000fe40000010000 */
[----:B------:R-:W-:Y:S01]  /*7ad0*/  FADD.FTZ R0, R201, R0 ;  /* 0x00000000c9007221 */ /* 0x000fe20000010000 */
[----:B------:R-:W-:Y:S01]  /*7ae0*/  MOV R236, R102 ;  /* 0x0000006600ec7202 */ /* 0x000fe20000000f00 */
[----:B------:R-:W-:Y:S01]  /*7af0*/  IMAD.MOV.U32 R237, RZ, RZ, R103 ;  /* 0x000000ffffed7224 */ /* 0x000fe200078e0067 */
[----:B------:R-:W-:Y:S01]  /*7b00*/  HMMA.16816.F32.BF16 R52, R144, R56, R116 ;  /* 0x000000389034723c */ /* 0x000fe20000041874 */
[----:B------:R-:W-:-:S02]  /*7b10*/  FADD.FTZ R2, R202, R2 ;  /* 0x00000002ca027221 */ /* 0x000fc40000010000 */
[----:B------:R-:W-:Y:S01]  /*7b20*/  FADD.FTZ R0, R203, R0 ;  /* 0x00000000cb007221 */ /* 0x000fe20000010000 */
[----:B------:R-:W-:Y:S01]  /*7b30*/  MOV R238, R4 ;  /* 0x0000000400ee7202 */ /* 0x000fe20000000f00 */
[----:B------:R-:W-:Y:S01]  /*7b40*/  FADD.FTZ R2, R236, R2 ;  /* 0x00000002ec027221 */ /* 0x000fe20000010000 */
[----:B------:R-:W-:Y:S02]  /*7b50*/  MOV R239, R5 ;  /* 0x0000000500ef7202 */ /* 0x000fe40000000f00 */
[----:B------:R-:W-:Y:S01]  /*7b60*/  HMMA.16816.F32.BF16 R60, R144, R64, R124 ;  /* 0x00000040903c723c */ /* 0x000fe2000004187c */
[----:B------:R-:W-:Y:S01]  /*7b70*/  LDSM.16.MT88.4 R4, [R206+0x17800] ;  /* 0x01780000ce04783b */ /* 0x000fe20000004200 */
[----:B------:R-:W-:-:S06]  /*7b80*/  FADD.FTZ R0, R237, R0 ;  /* 0x00000000ed007221 */ /* 0x000fcc0000010000 */
[----:B------:R-:W-:Y:S01]  /*7b90*/  HMMA.16816.F32.BF16 R68, R144, R72, R132 ;  /* 0x000000489044723c */ /* 0x000fe20000041884 */
[----:B------:R-:W-:-:S07]  /*7ba0*/  FADD.FTZ R2, R238, R2 ;  /* 0x00000002ee027221 */ /* 0x000fce0000010000 */
[----:B------:R-:W-:Y:S01]  /*7bb0*/  HMMA.16816.F32.BF16 R40, R144, R42, R104 ;  /* 0x0000002a9028723c */ /* 0x000fe20000041868 */
[----:B------:R-:W1:Y:S01]  /*7bc0*/  LDSM.16.MT88.4 R104, [R205+0x15800] ;  /* 0x01580000cd68783b */ /* 0x000e620000004200 */
[----:B------:R-:W-:-:S06]  /*7bd0*/  FADD.FTZ R0, R239, R0 ;  /* 0x00000000ef007221 */ /* 0x000fcc0000010000 */
[C---:B------:R-:W-:Y:S01]  /*7be0*/  HMMA.16816.F32.BF16 R48, R144.reuse, R50, R112 ;  /* 0x000000329030723c */ /* 0x040fe20000041870 */
[----:B------:R-:W2:Y:S07]  /*7bf0*/  LDSM.16.MT88.4 R112, [R207+0x15800] ;  /* 0x01580000cf70783b */ /* 0x000eae0000004200 */
[C---:B------:R-:W-:Y:S01]  /*7c00*/  HMMA.16816.F32.BF16 R56, R144.reuse, R58, R120 ;  /* 0x0000003a9038723c */ /* 0x040fe20000041878 */
[----:B------:R-:W3:Y:S07]  /*7c10*/  LDSM.16.MT88.4 R120, [R206+0x15800] ;  /* 0x01580000ce78783b */ /* 0x000eee0000004200 */
[C---:B------:R-:W-:Y:S01]  /*7c20*/  HMMA.16816.F32.BF16 R64, R144.reuse, R66, R128 ;  /* 0x000000429040723c */ /* 0x040fe20000041880 */
[----:B------:R-:W4:Y:S07]  /*7c30*/  LDSM.16.MT88.4 R128, [R204+0x17800] ;  /* 0x01780000cc80783b */ /* 0x000f2e0000004200 */
[C---:B------:R-:W-:Y:S01]  /*7c40*/  HMMA.16816.F32.BF16 R72, R144.reuse, R74, R136 ;  /* 0x0000004a9048723c */ /* 0x040fe20000041888 */
[----:B------:R-:W1:Y:S07]  /*7c50*/  LDSM.16.MT88.4 R136, [R205+0x17800] ;  /* 0x01780000cd88783b */ /* 0x000e6e0000004200 */
[----:B------:R-:W-:Y:S01]  /*7c60*/  HMMA.16816.F32.BF16 R96, R144, R98, R160 ;  /* 0x000000629060723c */ /* 0x000fe200000418a0 */
[----:B------:R-:W2:Y:S01]  /*7c70*/  LDSM.16.MT88.4 R160, [R207+0x17800] ;  /* 0x01780000cfa0783b */ /* 0x000ea20000004200 */
[----:B------:R-:W-:-:S02]  /*7c80*/  FADD.FTZ R2, R232, R2 ;  /* 0x00000002e8027221 */ /* 0x000fc40000010000 */
[----:B------:R-:W-:Y:S01]  /*7c90*/  FADD.FTZ R0, R233, R0 ;  /* 0x00000000e9007221 */ /* 0x000fe20000010000 */
[----:B------:R-:W-:Y:S01]  /*7ca0*/  MOV R242, R100 ;  /* 0x0000006400f27202 */ /* 0x000fe20000000f00 */
[----:B------:R-:W-:Y:S02]  /*7cb0*/  IMAD.MOV.U32 R241, RZ, RZ, R101 ;  /* 0x000000fffff17224 */ /* 0x000fe400078e0065 */
[----:B------:R-:W-:Y:S02]  /*7cc0*/  FADD.FTZ R2, R235, R2 ;  /* 0x00000002eb027221 */ /* 0x000fe40000010000 */
[----:B------:R-:W-:Y:S01]  /*7cd0*/  FADD.FTZ R0, R240, R0 ;  /* 0x00000000f0007221 */ /* 0x000fe20000010000 */
[----:B------:R-:W-:Y:S01]  /*7ce0*/  MOV R243, R111 ;  /* 0x0000006f00f37202 */ /* 0x000fe20000000f00 */
[----:B------:R-:W-:Y:S02]  /*7cf0*/  FADD.FTZ R2, R241, R2 ;  /* 0x00000002f1027221 */ /* 0x000fe40000010000 */
        /* <DEDUP_REMOVED lines=10> */
[----:B------:R-:W-:Y:S01]  /*7da0*/  FADD.FTZ R0, R9, R0 ;  /* 0x0000000009007221 */ /* 0x000fe20000010000 */
[----:B-1----:R-:W-:Y:S01]  /*7db0*/  HMMA.16816.F32.BF16 R100, R144, R104, R192 ;  /* 0x000000689064723c */ /* 0x002fe200000418c0 */
[----:B------:R-:W-:Y:S02]  /*7dc0*/  FADD.FTZ R245, R149, R245 ;  /* 0x000000f595f57221 */ /* 0x000fe40000010000 */
[----:B------:R-:W-:-:S05]  /*7dd0*/  FADD.FTZ R0, R8, R0 ;  /* 0x0000000008007221 */ /* 0x000fca0000010000 */
[----:B--2---:R-:W-:Y:S01]  /*7de0*/  HMMA.16816.F32.BF16 R108, R144, R112, R184 ;  /* 0x00000070906c723c */ /* 0x004fe200000418b8 */
[----:B------:R-:W-:Y:S02]  /*7df0*/  FADD.FTZ R245, R11, R245 ;  /* 0x000000f50bf57221 */ /* 0x000fe40000010000 */
[----:B------:R-:W-:-:S05]  /*7e00*/  FADD.FTZ R246, R246, R0 ;  /* 0x00000000f6f67221 */ /* 0x000fca0000010000 */
[C---:B---3--:R-:W-:Y:S08]  /*7e10*/  HMMA.16816.F32.BF16 R116, R144.reuse, R120, R176 ;  /* 0x000000789074723c */ /* 0x048ff000000418b0 */
        /* <DEDUP_REMOVED lines=12> */
[----:B------:R-:W2:Y:S01]  /*7ee0*/  LDL.LU R247, [R1+0x28] ;  /* 0x0000280001f77983 */ /* 0x000ea20000300800 */
[--C-:B------:R-:W-:Y:S01]  /*7ef0*/  SHF.R.S32.HI R5, RZ, 0x1f, R248.reuse ;  /* 0x0000001fff057819 */ /* 0x100fe200000114f8 */
[----:B------:R-:W-:Y:S01]  /*7f00*/  IMAD.U32 R6, RZ, RZ, UR8 ;  /* 0x00000008ff067e24 */ /* 0x000fe2000f8e00ff */
[----:B------:R-:W-:Y:S01]  /*7f10*/  ULDC.64 UR6, c[0x0][0x1a0] ;  /* 0x0000680000067ab9 */ /* 0x000fe20000000a00 */
[----:B------:R-:W3:Y:S01]  /*7f20*/  LDL R241, [R1] ;  /* 0x0000000001f17983 */ /* 0x000ee20000100800 */
[----:B------:R-:W-:-:S02]  /*7f30*/  IMAD.MOV.U32 R4, RZ, RZ, R248 ;  /* 0x000000ffff047224 */ /* 0x000fc400078e00f8 */
[----:B------:R-:W-:Y:S01]  /*7f40*/  IMAD.U32 R0, RZ, RZ, UR8 ;  /* 0x00000008ff007e24 */ /* 0x000fe2000f8e00ff */
[----:B------:R-:W4:Y:S01]  /*7f50*/  LDL R231, [R1+0x4] ;  /* 0x0000040001e77983 */ /* 0x000f220000100800 */
[--C-:B------:R-:W-:Y:S01]  /*7f60*/  IMAD.WIDE.U32 R6, R6, c[0x0][0x1b0], R4.reuse ;  /* 0x00006c0006067a25 */ /* 0x100fe200078e0004 */
[----:B------:R-:W-:Y:S02]  /*7f70*/  UIADD3 UR8, UR15, 0x3f, URZ ;  /* 0x0000003f0f087890 */ /* 0x000fe4000fffe03f */
[----:B------:R-:W1:Y:S01]  /*7f80*/  S2R R244, SR_TID.X ;  /* 0x0000000000f47919 */ /* 0x000e620000002100 */
[----:B------:R-:W-:Y:S01]  /*7f90*/  IMAD.WIDE.U32 R4, R0, c[0x0][0x1b8], R4 ;  /* 0x00006e0000047a25 */ /* 0x000fe200078e0004 */
[----:B------:R-:W-:Y:S01]  /*7fa0*/  IADD3 R243, P1, R6, UR12, RZ ;  /* 0x0000000c06f37c10 */ /* 0x000fe2000ff3e0ff */
[----:B------:R-:W-:Y:S02]  /*7fb0*/  USHF.R.S32.HI UR9, URZ, 0x1f, UR8 ;  /* 0x0000001f3f097899 */ /* 0x000fe40008011408 */
[----:B------:R-:W-:Y:S01]  /*7fc0*/  IMAD.U32 R2, RZ, RZ, UR10 ;  /* 0x0000000aff027e24 */ /* 0x000fe2000f8e00ff */
[----:B------:R-:W-:Y:S01]  /*7fd0*/  IADD3 R233, P0, R4, UR24, RZ ;  /* 0x0000001804e97c10 */ /* 0x000fe2000ff1e0ff */
[----:B------:R-:W-:Y:S01]  /*7fe0*/  IMAD.U32 R0, RZ, RZ, UR21 ;  /* 0x00000015ff007e24 */ /* 0x000fe2000f8e00ff */
[----:B-----5:R-:W-:Y:S01]  /*7ff0*/  SHF.R.S32.HI R235, RZ, 0x1f, R168 ;  /* 0x0000001fffeb7819 */ /* 0x020fe200000114a8 */
[----:B------:R-:W-:Y:S01]  /*8000*/  ULEA.HI UR9, UR9, UR8, URZ, 0x6 ;  /* 0x0000000809097291 */ /* 0x000fe2000f8f303f */
[----:B------:R-:W-:Y:S01]  /*8010*/  IADD3.X R2, R2, UR25, R7, P1, !PT ;  /* 0x0000001902027c10 */ /* 0x000fe20008ffe407 */
[----:B------:R-:W-:Y:S01]  /*8020*/  IMAD.MOV.U32 R150, RZ, RZ, R3 ;  /* 0x000000ffff967224 */ /* 0x000fe200078e0003 */
[----:B------:R-:W-:Y:S01]  /*8030*/  IADD3.X R4, R0, UR26, R5, P0, !PT ;  /* 0x0000001a00047c10 */ /* 0x000fe200087fe405 */
[----:B------:R-:W-:Y:S01]  /*8040*/  IMAD.U32 R0, RZ, RZ, UR15 ;  /* 0x0000000fff007e24 */ /* 0x000fe2000f8e00ff */
[C---:B------:R-:W-:Y:S01]  /*8050*/  LEA R242, P0, R233.reuse, c[0x0][0x170], 0x1 ;  /* 0x00005c00e9f27a11 */ /* 0x040fe200078008ff */
[----:B------:R-:W-:Y:S01]  /*8060*/  IMAD.MOV.U32 R149, RZ, RZ, R148 ;  /* 0x000000ffff957224 */ /* 0x000fe200078e0094 */
[----:B------:R-:W-:Y:S01]  /*8070*/  IADD3 R240, P2, R168, 0x10, RZ ;  /* 0x00000010a8f07810 */ /* 0x000fe20007f5e0ff */
[----:B------:R-:W-:Y:S01]  /*8080*/  IMAD.MOV.U32 R234, RZ, RZ, R168 ;  /* 0x000000ffffea7224 */ /* 0x000fe200078e00a8 */
[----:B------:R-:W-:Y:S01]  /*8090*/  LEA.HI.X R233, R233, c[0x0][0x174], R4, 0x1, P0 ;  /* 0x00005d00e9e97a11 */ /* 0x000fe200000f0c04 */
[----:B------:R-:W-:-:S02]  /*80a0*/  USHF.L.U64.HI UR5, UR6, 0x4, UR7 ;  /* 0x0000000406057899 */ /* 0x000fc40008010207 */
[----:B------:R-:W-:Y:S01]  /*80b0*/  UMOV UR20, URZ ;  /* 0x0000003f00147c82 */ /* 0x000fe20008000000 */
[----:B-1----:R-:W-:Y:S01]  /*80c0*/  LOP3.LUT R8, R244, 0x3, RZ, 0xc0, !PT ;  /* 0x00000003f4087812 */ /* 0x002fe200078ec0ff */
[----:B------:R-:W-:Y:S01]  /*80d0*/  USHF.L.U32 UR10, UR6, 0x4, URZ ;  /* 0x00000004060a7899 */ /* 0x000fe2000800063f */
[C---:B------:R-:W-:Y:S01]  /*80e0*/  LEA R244, P1, R243.reuse, c[0x0][0x168], 0x1 ;  /* 0x00005a00f3f47a11 */ /* 0x040fe200078208ff */
[----:B------:R-:W-:Y:S01]  /*80f0*/  ULEA.HI.SX32 UR12, UR9, 0xfffffffe, 0x1a ;  /* 0xfffffffe090c7891 */ /* 0x000fe2000f8fd23f */
[C---:B------:R-:W-:Y:S01]  /*8100*/  IADD3 R236, P0, R168.reuse, 0x30, RZ ;  /* 0x00000030a8ec7810 */ /* 0x040fe20007f1e0ff */
[----:B------:R-:W-:Y:S01]  /*8110*/  ULEA.HI.SX32 UR14, UR9, 0xfffffffd, 0x1a ;  /* 0xfffffffd090e7891 */ /* 0x000fe2000f8fd23f */
[----:B------:R-:W-:Y:S02]  /*8120*/  LEA.HI.X R243, R243, c[0x0][0x16c], R2, 0x1, P1 ;  /* 0x00005b00f3f37a11 */ /* 0x000fe400008f0c02 */
[----:B------:R-:W-:Y:S01]  /*8130*/  IADD3 R238, P1, R168, 0x20, RZ ;  /* 0x00000020a8ee7810 */ /* 0x000fe20007f3e0ff */
[----:B------:R-:W-:Y:S01]  /*8140*/  IMAD.X R237, RZ, RZ, R235, P0 ;  /* 0x000000ffffed7224 */ /* 0x000fe200000e06eb */
[----:B------:R-:W-:-:S02]  /*8150*/  ISETP.GE.AND P6, PT, R248, c[0x0][0x220], PT ;  /* 0x00008800f8007a0c */ /* 0x000fc40003fc6270 */
[----:B------:R-:W-:Y:S01]  /*8160*/  ISETP.GE.AND P4, PT, R252, c[0x0][0x220], PT ;  /* 0x00008800fc007a0c */ /* 0x000fe20003f86270 */
[----:B------:R-:W-:Y:S02]  /*8170*/  IMAD.X R239, RZ, RZ, R235, P1 ;  /* 0x000000ffffef7224 */ /* 0x000fe400008e06eb */
[----:B--2---:R-:W-:Y:S01]  /*8180*/  IMAD R8, R8, -0x2, R247 ;  /* 0xfffffffe08087824 */ /* 0x004fe200078e02f7 */
[----:B---3--:R-:W-:Y:S01]  /*8190*/  ISETP.GE.AND P5, PT, R241, c[0x0][0x220], PT ;  /* 0x00008800f1007a0c */ /* 0x008fe20003fa6270 */
[----:B------:R-:W-:-:S03]  /*81a0*/  IMAD.X R241, RZ, RZ, R235, P2 ;  /* 0x000000fffff17224 */ /* 0x000fc600010e06eb */
[----:B------:R-:W-:Y:S02]  /*81b0*/  IADD3 R247, R0, -UR16, R8 ;  /* 0x8000001000f77c10 */ /* 0x000fe4000fffe008 */
[----:B----4-:R-:W-:Y:S01]  /*81c0*/  ISETP.GE.AND P3, PT, R231, c[0x0][0x220], PT ;  /* 0x00008800e7007a0c */ /* 0x010fe20003f66270 */
[----:B------:R-:W-:Y:S05]  /*81d0*/  BRA `(.L_x_113) ;  /* 0x000006d000007947 */ /* 0x000fea0003800000 */
.L_x_115:
        /* <DEDUP_REMOVED lines=109> */
.L_x_113:
[----:B------:R-:W2:Y:S01]  /*88b0*/  LDL.64 R16, [R1+0x8] ;  /* 0x0000080001107983 */ /* 0x000ea20000100a00 */
[----:B------:R-:W-:Y:S01]  /*88c0*/  UIADD3 UR18, UR12, -UR20, URZ ;  /* 0x800000140c127290 */ /* 0x000fe2000fffe03f */
[----:B------:R-:W-:Y:S04]  /*88d0*/  DEPBAR.LE SB0, 0x0 ;  /* 0x000080000000791a */ /* 0x000fe80000000000 */
[----:B------:R-:W3:Y:S01]  /*88e0*/  LDL R14, [R1+0x18] ;  /* 0x00001800010e7983 */ /* 0x000ee20000100800 */
[----:B------:R-:W-:Y:S01]  /*88f0*/  IMAD.U32 R8, RZ, RZ, UR18 ;  /* 0x00000012ff087e24 */ /* 0x000fe2000f8e00ff */
[----:B------:R-:W-:Y:S01]  /*8900*/  USHF.R.S32.HI UR8, URZ, 0x1f, UR18 ;  /* 0x0000001f3f087899 */ /* 0x000fe20008011412 */
[----:B------:R-:W-:Y:S01]  /*8910*/  IMAD.U32 R6, RZ, RZ, UR18 ;  /* 0x00000012ff067e24 */ /* 0x000fe2000f8e00ff */
[----:B------:R-:W-:Y:S01]  /*8920*/  UIMAD.WIDE.U32 UR24, UR18, UR6, URZ ;  /* 0x00000006121872a5 */ /* 0x000fe2000f8e003f */
[----:B------:R-:W-:Y:S01]  /*8930*/  IMAD.U32 R2, RZ, RZ, UR18 ;  /* 0x00000012ff027e24 */ /* 0x000fe2000f8e00ff */
[----:B------:R-:W-:Y:S01]  /*8940*/  UIMAD UR8, UR8, UR6, URZ ;  /* 0x00000006080872a4 */ /* 0x000fe2000f8e023f */
[----:B------:R-:W-:Y:S01]  /*8950*/  IMAD.U32 R0, RZ, RZ, UR18 ;  /* 0x00000012ff007e24 */ /* 0x000fe2000f8e00ff */
[----:B------:R-:W-:Y:S01]  /*8960*/  LEA R8, P2, R8, R234, 0x6 ;  /* 0x000000ea08087211 */ /* 0x000fe200078430ff */
[----:B------:R-:W-:Y:S01]  /*8970*/  BAR.SYNC.DEFER_BLOCKING 0x0 ;  /* 0x0000000000007b1d */ /* 0x000fe20000010000 */
[----:B------:R-:W-:Y:S01]  /*8980*/  LEA R6, P1, R6, R240, 0x6 ;  /* 0x000000f006067211 */ /* 0x000fe200078230ff */
[----:B------:R-:W-:Y:S01]  /*8990*/  UIMAD UR8, UR18, UR7, UR8 ;  /* 0x00000007120872a4 */ /* 0x000fe2000f8e0208 */
[----:B------:R-:W-:Y:S01]  /*89a0*/  LEA.HI.X.SX32 R9, R2, R235, 0x6, P2 ;  /* 0x000000eb02097211 */ /* 0x000fe200010f36ff */
[----:B------:R-:W-:Y:S01]  /*89b0*/  IMAD.U32 R10, RZ, RZ, UR24 ;  /* 0x00000018ff0a7e24 */ /* 0x000fe2000f8e00ff */
[----:B------:R-:W-:Y:S01]  /*89c0*/  LEA.HI.X.SX32 R7, R0, R241, 0x6, P1 ;  /* 0x000000f100077211 */ /* 0x000fe200008f36ff */
[----:B------:R-:W-:Y:S01]  /*89d0*/  UIADD3 UR8, UR25, UR8, URZ ;  /* 0x0000000819087290 */ /* 0x000fe2000fffe03f */
[----:B------:R-:W-:Y:S02]  /*89e0*/  IMAD.U32 R3, RZ, RZ, UR18 ;  /* 0x00000012ff037e24 */ /* 0x000fe4000f8e00ff */
[----:B------:R-:W-:Y:S02]  /*89f0*/  IMAD R0, R9, c[0x0][0x1a0], RZ ;  /* 0x0000680009007a24 */ /* 0x000fe400078e02ff */
[----:B------:R-:W-:Y:S01]  /*8a00*/  IMAD R7, R7, c[0x0][0x1a0], RZ ;  /* 0x0000680007077a24 */ /* 0x000fe200078e02ff */
[----:B------:R-:W-:Y:S01]  /*8a10*/  LEA R2, P1, R3, R236, 0x6 ;  /* 0x000000ec03027211 */ /* 0x000fe200078230ff */
[----:B------:R-:W-:Y:S02]  /*8a20*/  IMAD.U32 R11, RZ, RZ, UR25 ;  /* 0x00000019ff0b7e24 */ /* 0x000fe4000f8e00ff */
[----:B------:R-:W-:Y:S02]  /*8a30*/  IMAD.U32 R13, RZ, RZ, UR18 ;  /* 0x00000012ff0d7e24 */ /* 0x000fe4000f8e00ff */
[C---:B------:R-:W-:Y:S02]  /*8a40*/  IMAD R0, R8.reuse, c[0x0][0x1a4], R0 ;  /* 0x0000690008007a24 */ /* 0x040fe400078e0200 */
[----:B------:R-:W-:Y:S01]  /*8a50*/  IMAD.WIDE.U32 R18, R8, c[0x0][0x1a0], RZ ;  /* 0x0000680008127a25 */ /* 0x000fe200078e00ff */
[----:B------:R-:W-:Y:S03]  /*8a60*/  LEA.HI.X.SX32 R3, R13, R237, 0x6, P1 ;  /* 0x000000ed0d037211 */ /* 0x000fe600008f36ff */
[----:B------:R-:W-:Y:S01]  /*8a70*/  IMAD R7, R6, c[0x0][0x1a4], R7 ;  /* 0x0000690006077a24 */ /* 0x000fe200078e0207 */
[----:B------:R-:W-:Y:S01]  /*8a80*/  @P6 STS.128 [R230+0x10000], RZ ;  /* 0x010000ffe6006388 */ /* 0x000fe20000000c00 */
[----:B------:R-:W-:Y:S01]  /*8a90*/  IMAD.U32 R12, RZ, RZ, UR8 ;  /* 0x00000008ff0c7e24 */ /* 0x000fe2000f8e00ff */
[----:B------:R-:W-:Y:S01]  /*8aa0*/  UIADD3 UR8, UR14, -UR20, URZ ;  /* 0x800000140e087290 */ /* 0x000fe2000fffe03f */
[----:B------:R-:W-:Y:S02]  /*8ab0*/  IMAD.IADD R0, R19, 0x1, R0 ;  /* 0x0000000113007824 */ /* 0x000fe400078e0200 */
[----:B------:R-:W-:Y:S02]  /*8ac0*/  IMAD.U32 R4, RZ, RZ, UR18 ;  /* 0x00000012ff047e24 */ /* 0x000fe4000f8e00ff */
[----:B------:R-:W-:Y:S02]  /*8ad0*/  IMAD.U32 R5, RZ, RZ, UR18 ;  /* 0x00000012ff057e24 */ /* 0x000fe4000f8e00ff */
        /* <DEDUP_REMOVED lines=9> */
[----:B------:R-:W-:Y:S04]  /*8b70*/  IMAD.WIDE.U32 R16, R6, c[0x0][0x1a0], RZ ;  /* 0x0000680006107a25 */ /* 0x000fe800078e00ff */
[----:B------:R-:W-:Y:S01]  /*8b80*/  IMAD.IADD R7, R17, 0x1, R7 ;  /* 0x0000000111077824 */ /* 0x000fe200078e0207 */
[----:B------:R-:W-:Y:S02]  /*8b90*/  LEA R6, P1, R16, R242, 0x1 ;  /* 0x000000f210067211 */ /* 0x000fe400078208ff */
[----:B---3--:R-:W-:Y:S01]  /*8ba0*/  LEA.HI.X R12, R10, R14, R12, 0x6, P2 ;  /* 0x0000000e0a0c7211 */ /* 0x008fe200010f340c */
[----:B------:R-:W-:Y:S01]  /*8bb0*/  IMAD.WIDE.U32 R14, R4, c[0x0][0x1a0], RZ ;  /* 0x00006800040e7a25 */ /* 0x000fe200078e00ff */
[-C--:B------:R-:W-:Y:S02]  /*8bc0*/  LEA R8, P2, R18, R242.reuse, 0x1 ;  /* 0x000000f212087211 */ /* 0x080fe400078408ff */
[-C--:B------:R-:W-:Y:S01]  /*8bd0*/  LEA.HI.X R7, R16, R233.reuse, R7, 0x1, P1 ;  /* 0x000000e910077211 */ /* 0x080fe200008f0c07 */
[----:B------:R-:W-:Y:S01]  /*8be0*/  IMAD.IADD R5, R15, 0x1, R5 ;  /* 0x000000010f057824 */ /* 0x000fe200078e0205 */
[-C--:B------:R-:W-:Y:S02]  /*8bf0*/  LEA.HI.X R9, R18, R233.reuse, R0, 0x1, P2 ;  /* 0x000000e912097211 */ /* 0x080fe400010f0c00 */
[C---:B------:R-:W-:Y:S02]  /*8c00*/  @!P6 LEA R16, P2, R11.reuse, c[0x0][0x170], 0x1 ;  /* 0x00005c000b10ea11 */ /* 0x040fe400078408ff */
[CC--:B------:R-:W-:Y:S02]  /*8c10*/  LEA R4, P0, R14.reuse, R242.reuse, 0x1 ;  /* 0x000000f20e047211 */ /* 0x0c0fe400078008ff */
[C---:B------:R-:W-:Y:S02]  /*8c20*/  @!P6 LEA.HI.X R17, R11.reuse, c[0x0][0x174], R12, 0x1, P2 ;  /* 0x00005d000b11ea11 */ /* 0x040fe400010f0c0c */
[----:B------:R-:W-:Y:S02]  /*8c30*/  IADD3 R10, P1, R11, UR10, RZ ;  /* 0x0000000a0b0a7c10 */ /* 0x000fe4000ff3e0ff */
[-C--:B------:R-:W-:Y:S01]  /*8c40*/  LEA.HI.X R5, R14, R233.reuse, R5, 0x1, P0 ;  /* 0x000000e90e057211 */ /* 0x080fe200000f0c05 */
[----:B------:R-:W-:Y:S01]  /*8c50*/  @!PT LDS RZ, [RZ] ;  /* 0x00000000fffff984 */ /* 0x000fe20000000800 */
[----:B------:R-:W-:Y:S01]  /*8c60*/  @!PT LDS RZ, [RZ] ;  /* 0x00000000fffff984 */ /* 0x000fe20000000800 */
[----:B------:R-:W-:Y:S01]  /*8c70*/  @!PT LDS RZ, [RZ] ;  /* 0x00000000fffff984 */ /* 0x000fe20000000800 */
[----:B------:R1:W-:Y:S01]  /*8c80*/  @!P6 LDGSTS.E.BYPASS.LTC128B.128 [R230+0x10000], [R16.64] ;  /* 0x1000000010e6efae */ /* 0x0003e2000b901d56 */
[----:B------:R-:W-:Y:S02]  /*8c90*/  @!P6 LEA R14, P2, R10, c[0x0][0x170], 0x1 ;  /* 0x00005c000a0eea11 */ /* 0x000fe400078408ff */
[----:B------:R-:W-:Y:S01]  /*8ca0*/  IADD3.X R11, R12, UR5, RZ, P1, !PT ;  /* 0x000000050c0b7c10 */ /* 0x000fe20008ffe4ff */
[----:B------:R-:W-:Y:S01]  /*8cb0*/  @P5 STS.128 [R230+0x12000], RZ ;  /* 0x012000ffe6005388 */ /* 0x000fe20000000c00 */
[----:B------:R-:W-:Y:S02]  /*8cc0*/  LEA R2, P0, R20, R242, 0x1 ;  /* 0x000000f214027211 */ /* 0x000fe400078008ff */
[----:B------:R-:W-:Y:S01]  /*8cd0*/  @!P6 LEA.HI.X R15, R10, c[0x0][0x174], R11, 0x1, P2 ;  /* 0x00005d000a0fea11 */ /* 0x000fe200010f0c0b */
[----:B------:R-:W-:Y:S01]  /*8ce0*/  @!PT LDS RZ, [RZ] ;  /* 0x00000000fffff984 */ /* 0x000fe20000000800 */
[----:B------:R-:W-:Y:S01]  /*8cf0*/  @!PT LDS RZ, [RZ] ;  /* 0x00000000fffff984 */ /* 0x000fe20000000800 */
[----:B------:R-:W-:Y:S01]  /*8d00*/  @!PT LDS RZ, [RZ] ;  /* 0x00000000fffff984 */ /* 0x000fe20000000800 */
[----:B------:R2:W-:Y:S01]  /*8d10*/  @!P5 LDGSTS.E.BYPASS.LTC128B.128 [R230+0x12000], [R8.64+0x80] ;  /* 0x1200008008e6dfae */ /* 0x0005e2000b901d56 */
[----:B------:R-:W-:Y:S02]  /*8d20*/  LEA.HI.X R3, R20, R233, R3, 0x1, P0 ;  /* 0x000000e914037211 */ /* 0x000fe400000f0c03 */
[----:B------:R-:W-:Y:S01]  /*8d30*/  IADD3 R0, P0, R10, UR10, RZ ;  /* 0x0000000a0a007c10 */ /* 0x000fe2000ff1e0ff */
[----:B------:R-:W-:Y:S03]  /*8d40*/  @P4 STS.128 [R230+0x14000], RZ ;  /* 0x014000ffe6004388 */ /* 0x000fe60000000c00 */
[C---:B------:R-:W-:Y:S01]  /*8d50*/  @!P6 LEA R12, P2, R0.reuse, c[0x0][0x170], 0x1 ;  /* 0x00005c00000cea11 */ /* 0x040fe200078408ff */
[----:B------:R-:W-:Y:S01]  /*8d60*/  @!PT LDS RZ, [RZ] ;  /* 0x00000000fffff984 */ /* 0x000fe20000000800 */
[----:B------:R-:W-:Y:S01]  /*8d70*/  @!PT LDS RZ, [RZ] ;  /* 0x00000000fffff984 */ /* 0x000fe20000000800 */
[----:B------:R-:W-:Y:S01]  /*8d80*/  @!PT LDS RZ, [RZ] ;  /* 0x00000000fffff984 */ /* 0x000fe20000000800 */
[----:B------:R2:W-:Y:S01]  /*8d90*/  @!P4 LDGSTS.E.BYPASS.LTC128B.128 [R230+0x14000], [R8.64+0x100] ;  /* 0x1400010008e6cfae */ /* 0x0005e2000b901d56 */
[----:B------:R-:W-:Y:S02]  /*8da0*/  IADD3.X R11, R11, UR5, RZ, P0, !PT ;  /* 0x000000050b0b7c10 */ /* 0x000fe400087fe4ff */
[C---:B------:R-:W-:Y:S01]  /*8db0*/  IADD3 R18, P1, R0.reuse, UR10, RZ ;  /* 0x0000000a00127c10 */ /* 0x040fe2000ff3e0ff */
[----:B------:R-:W-:Y:S01]  /*8dc0*/  @P3 STS.128 [R230+0x16000], RZ ;  /* 0x016000ffe6003388 */ /* 0x000fe20000000c00 */
[----:B------:R-:W-:Y:S01]  /*8dd0*/  @!P6 LEA.HI.X R13, R0, c[0x0][0x174], R11, 0x1, P2 ;  /* 0x00005d00000dea11 */ /* 0x000fe200010f0c0b */
[----:B------:R-:W-:Y:S01]  /*8de0*/  IMAD.U32 R0, RZ, RZ, UR8 ;  /* 0x00000008ff007e24 */ /* 0x000fe2000f8e00ff */
[----:B------:R-:W-:Y:S01]  /*8df0*/  IADD3.X R19, R11, UR5, RZ, P1, !PT ;  /* 0x000000050b137c10 */ /* 0x000fe20008ffe4ff */
[----:B------:R-:W-:Y:S01]  /*8e00*/  @!PT LDS RZ, [RZ] ;  /* 0x00000000fffff984 */ /* 0x000fe20000000800 */
[----:B------:R-:W-:Y:S01]  /*8e10*/  @!PT LDS RZ, [RZ] ;  /* 0x00000000fffff984 */ /* 0x000fe20000000800 */
[----:B------:R-:W-:Y:S01]  /*8e20*/  @!PT LDS RZ, [RZ] ;  /* 0x00000000fffff984 */ /* 0x000fe20000000800 */
[----:B------:R2:W-:Y:S01]  /*8e30*/  @!P3 LDGSTS.E.BYPASS.LTC128B.128 [R230+0x16000], [R8.64+0x180] ;  /* 0x1600018008e6bfae */ /* 0x0005e2000b901d56 */
[C---:B------:R-:W-:Y:S03]  /*8e40*/  @!P6 LEA R10, P0, R18.reuse, c[0x0][0x170], 0x1 ;  /* 0x00005c00120aea11 */ /* 0x040fe600078008ff */
[----:B------:R-:W-:Y:S01]  /*8e50*/  @P6 STS.128 [R230+0x10800], RZ ;  /* 0x010800ffe6006388 */ /* 0x000fe20000000c00 */
[----:B------:R-:W-:Y:S03]  /*8e60*/  @!P6 LEA.HI.X R11, R18, c[0x0][0x174], R19, 0x1, P0 ;  /* 0x00005d00120bea11 */ /* 0x000fe600000f0c13 */
        /* <DEDUP_REMOVED lines=304> */
.L_x_114:
[----:B------:R-:W-:Y:S01]  /*a170*/  MOV R0, UR18 ;  /* 0x0000001200007c02 */ /* 0x000fe20008000f00 */
[----:B------:R-:W-:Y:S04]  /*a180*/  UIADD3 UR20, UR20, 0x1, URZ ;  /* 0x0000000114147890 */ /* 0x000fe8000fffe03f */
[----:B------:R-:W-:Y:S05]  /*a190*/  IMAD R0, R0, -0x40, R247 ;  /* 0xffffffc000007824 */ /* 0x000fea00078e02f7 */
[C---:B-1----:R-:W-:Y:S02]  /*a1a0*/  IADD3 R3, R0.reuse, 0x8, RZ ;  /* 0x0000000800037810 */ /* 0x042fe40007ffe0ff */
[C---:B------:R-:W-:Y:S02]  /*a1b0*/  IADD3 R2, R0.reuse, 0x7, RZ ;  /* 0x0000000700027810 */ /* 0x040fe40007ffe0ff */
[----:B------:R-:W-:Y:S02]  /*a1c0*/  ISETP.GE.AND P1, PT, R3, RZ, PT ;  /* 0x000000ff0300720c */ /* 0x000fe40003f26270 */
[C---:B------:R-:W-:Y:S02]  /*a1d0*/  IADD3 R169, R0.reuse, -0x1, RZ ;  /* 0xffffffff00a97810 */ /* 0x040fe40007ffe0ff */
[C---:B------:R-:W-:Y:S02]  /*a1e0*/  IADD3 R168, R0.reuse, -0x8, RZ ;  /* 0xfffffff800a87810 */ /* 0x040fe40007ffe0ff */
[----:B------:R-:W-:Y:S02]  /*a1f0*/  ISETP.GE.AND P2, PT, R169, RZ, PT ;  /* 0x000000ffa900720c */ /* 0x000fe40003f46270 */
[C---:B------:R-:W-:Y:S02]  /*a200*/  IADD3 R148, R0.reuse, -0x9, RZ ;  /* 0xfffffff700947810 */ /* 0x040fe40007ffe0ff */
[C---:B------:R-:W-:Y:S02]  /*a210*/  IADD3 R171, R0.reuse, -0x10, RZ ;  /* 0xfffffff000ab7810 */ /* 0x040fe40007ffe0ff */
[C---:B------:R-:W-:Y:S02]  /*a220*/  IADD3 R170, R0.reuse, -0x11, RZ ;  /* 0xffffffef00aa7810 */ /* 0x040fe40007ffe0ff */
[----:B------:R-:W-:Y:S02]  /*a230*/  @!P1 IADD3 R3, -R0, -0x8, RZ ;  /* 0xfffffff800039810 */ /* 0x000fe40007ffe1ff */
[----:B------:R-:W-:Y:S02]  /*a240*/  ISETP.GE.AND P1, PT, R2, RZ, PT ;  /* 0x000000ff0200720c */ /* 0x000fe40003f26270 */
[C---:B------:R-:W-:Y:S01]  /*a250*/  IADD3 R175, R0.reuse, -0x18, RZ ;  /* 0xffffffe800af7810 */ /* 0x040fe20007ffe0ff */
[----:B------:R1:W-:Y:S01]  /*a260*/  I2F R180, R3 ;  /* 0x0000000300b47306 */ /* 0x0003e20000201400 */
[----:B------:R-:W-:Y:S02]  /*a270*/  @!P2 IADD3 R169, -R0, 0x1, RZ ;  /* 0x0000000100a9a810 */ /* 0x000fe40007ffe1ff */
[----:B------:R-:W-:Y:S02]  /*a280*/  ISETP.GE.AND P2, PT, R168, RZ, PT ;  /* 0x000000ffa800720c */ /* 0x000fe40003f46270 */
[C---:B------:R-:W-:Y:S02]  /*a290*/  IADD3 R174, R0.reuse, -0x19, RZ ;  /* 0xffffffe700ae7810 */ /* 0x040fe40007ffe0ff */
[C---:B------:R-:W-:Y:S02]  /*a2a0*/  IADD3 R173, R0.reuse, -0x20, RZ ;  /* 0xffffffe000ad7810 */ /* 0x040fe40007ffe0ff */
[C---:B------:R-:W-:Y:S01]  /*a2b0*/  IADD3 R172, R0.reuse, -0x21, RZ ;  /* 0xffffffdf00ac7810 */ /* 0x040fe20007ffe0ff */
[----:B------:R2:W-:Y:S01]  /*a2c0*/  I2F R178, R169 ;  /* 0x000000a900b27306 */ /* 0x0005e20000201400 */
[----:B------:R-:W-:Y:S02]  /*a2d0*/  @!P1 IADD3 R2, -R0, -0x7, RZ ;  /* 0xfffffff900029810 */ /* 0x000fe40007ffe1ff */
[----:B------:R-:W-:Y:S02]  /*a2e0*/  ISETP.GE.AND P1, PT, R148, RZ, PT ;  /* 0x000000ff9400720c */ /* 0x000fe40003f26270 */
[----:B------:R-:W-:Y:S02]  /*a2f0*/  IABS R182, R0 ;  /* 0x0000000000b67213 */ /* 0x000fe40000000000 */
[C---:B------:R-:W-:Y:S02]  /*a300*/  @!P2 IADD3 R168, -R0.reuse, 0x8, RZ ;  /* 0x0000000800a8a810 */ /* 0x040fe40007ffe1ff */
[----:B------:R-:W-:Y:S01]  /*a310*/  ISETP.GE.AND P2, PT, R171, RZ, PT ;  /* 0x000000ffab00720c */ /* 0x000fe20003f46270 */
[----:B------:R3:W-:Y:S01]  /*a320*/  I2F R181, R2 ;  /* 0x0000000200b57306 */ /* 0x0007e20000201400 */
[C---:B-1----:R-:W-:Y:S05]  /*a330*/  IADD3 R3, R0.reuse, -0x30, RZ ;  /* 0xffffffd000037810 */ /* 0x042fea0007ffe0ff */
[----:B------:R-:W-:Y:S02]  /*a340*/  @!P1 IADD3 R148, -R0, 0x9, RZ ;  /* 0x0000000900949810 */ /* 0x000fe40007ffe1ff */
[----:B------:R-:W-:Y:S02]  /*a350*/  ISETP.GE.AND P1, PT, R170, RZ, PT ;  /* 0x000000ffaa00720c */ /* 0x000fe40003f26270 */
[----:B------:R1:W-:Y:S02]  /*a360*/  I2F R179, R168 ;  /* 0x000000a800b37306 */ /* 0x0003e40000201400 */
[C---:B------:R-:W-:Y:S02]  /*a370*/  @!P2 IADD3 R171, -R0.reuse, 0x10, RZ ;  /* 0x0000001000aba810 */ /* 0x040fe40007ffe1ff */
[----:B------:R-:W-:Y:S02]  /*a380*/  ISETP.GE.AND P2, PT, R175, RZ, PT ;  /* 0x000000ffaf00720c */ /* 0x000fe40003f46270 */
[C---:B--2---:R-:W-:Y:S04]  /*a390*/  IADD3 R169, R0.reuse, -0x39, RZ ;  /* 0xffffffc700a97810 */ /* 0x044fe80007ffe0ff */
[----:B------:R2:W-:Y:S01]  /*a3a0*/  I2F R177, R148 ;  /* 0x0000009400b17306 */ /* 0x0005e20000201400 */
[----:B------:R-:W-:Y:S02]  /*a3b0*/  @!P1 IADD3 R170, -R0, 0x11, RZ ;  /* 0x0000001100aa9810 */ /* 0x000fe40007ffe1ff */
[----:B------:R-:W-:Y:S02]  /*a3c0*/  ISETP.GE.AND P1, PT, R174, RZ, PT ;  /* 0x000000ffae00720c */ /* 0x000fe40003f26270 */
[C---:B---3--:R-:W-:Y:S02]  /*a3d0*/  IADD3 R2, R0.reuse, -0x31, RZ ;  /* 0xffffffcf00027810 */ /* 0x048fe40007ffe0ff */
[C---:B------:R-:W-:Y:S02]  /*a3e0*/  @!P2 IADD3 R175, -R0.reuse, 0x18, RZ ;  /* 0x0000001800afa810 */ /* 0x040fe40007ffe1ff */
[----:B------:R-:W-:Y:S01]  /*a3f0*/  ISETP.GE.AND P2, PT, R173, RZ, PT ;  /* 0x000000ffad00720c */ /* 0x000fe20003f46270 */
[----:B------:R-:W-:Y:S01]  /*a400*/  I2F R176, R171 ;  /* 0x000000ab00b07306 */ /* 0x000fe20000201400 */
[C---:B-1----:R-:W-:Y:S05]  /*a410*/  IADD3 R168, R0.reuse, -0x28, RZ ;  /* 0xffffffd800a87810 */ /* 0x042fea0007ffe0ff */
[----:B------:R-:W-:Y:S02]  /*a420*/  @!P1 IADD3 R174, -R0, 0x19, RZ ;  /* 0x0000001900ae9810 */ /* 0x000fe40007ffe1ff */
[----:B------:R-:W-:Y:S02]  /*a430*/  ISETP.GE.AND P1, PT, R172, RZ, PT ;  /* 0x000000ffac00720c */ /* 0x000fe40003f26270 */
[----:B------:R1:W-:Y:S02]  /*a440*/  I2F R171, R170 ;  /* 0x000000aa00ab7306 */ /* 0x0003e40000201400 */
[C---:B------:R-:W-:Y:S02]  /*a450*/  @!P2 IADD3 R173, -R0.reuse, 0x20, RZ ;  /* 0x0000002000ada810 */ /* 0x040fe40007ffe1ff */
[----:B--2---:R-:W-:Y:S02]  /*a460*/  IADD3 R148, R0, -0x29, RZ ;  /* 0xffffffd700947810 */ /* 0x004fe40007ffe0ff */
[----:B------:R-:W-:Y:S04]  /*a470*/  ISETP.GE.AND P2, PT, R168, RZ, PT ;  /* 0x000000ffa800720c */ /* 0x000fe80003f46270 */
[----:B------:R-:W-:Y:S01]  /*a480*/  I2F R182, R182 ;  /* 0x000000b600b67306 */ /* 0x000fe20000201400 */
[----:B------:R-:W-:Y:S02]  /*a490*/  @!P1 IADD3 R172, -R0, 0x21, RZ ;  /* 0x0000002100ac9810 */ /* 0x000fe40007ffe1ff */
[----:B------:R-:W-:Y:S06]  /*a4a0*/  ISETP.GE.AND P1, PT, R148, RZ, PT ;  /* 0x000000ff9400720c */ /* 0x000fec0003f26270 */
[C---:B------:R-:W-:Y:S01]  /*a4b0*/  @!P2 IADD3 R168, -R0.reuse, 0x28, RZ ;  /* 0x0000002800a8a810 */ /* 0x040fe20007ffe1ff */
[----:B------:R-:W-:Y:S01]  /*a4c0*/  I2F R175, R175 ;  /* 0x000000af00af7306 */ /* 0x000fe20000201400 */
[----:B------:R-:W-:Y:S02]  /*a4d0*/  ISETP.GE.AND P2, PT, R3, RZ, PT ;  /* 0x000000ff0300720c */ /* 0x000fe40003f46270 */
[C---:B-1----:R-:W-:Y:S03]  /*a4e0*/  IADD3 R170, R0.reuse, -0x38, RZ ;  /* 0xffffffc800aa7810 */ /* 0x042fe60007ffe0ff */
[----:B------:R-:W-:Y:S02]  /*a4f0*/  @!P1 IADD3 R148, -R0, 0x29, RZ ;  /* 0x0000002900949810 */ /* 0x000fe40007ffe1ff */
[----:B------:R-:W-:Y:S02]  /*a500*/  ISETP.GE.AND P1, PT, R2, RZ, PT ;  /* 0x000000ff0200720c */ /* 0x000fe40003f26270 */
[----:B------:R-:W-:Y:S04]  /*a510*/  I2F R174, R174 ;  /* 0x000000ae00ae7306 */ /* 0x000fe80000201400 */
[----:B------:R-:W-:Y:S02]  /*a520*/  @!P2 IADD3 R3, -R0, 0x30, RZ ;  /* 0x000000300003a810 */ /* 0x000fe40007ffe1ff */
[----:B------:R-:W-:Y:S04]  /*a530*/  ISETP.GE.AND P2, PT, R170, RZ, PT ;  /* 0x000000ffaa00720c */ /* 0x000fe80003f46270 */
[----:B------:R-:W-:Y:S01]  /*a540*/  I2F R173, R173 ;  /* 0x000000ad00ad7306 */ /* 0x000fe20000201400 */
[C---:B------:R-:W-:Y:S02]  /*a550*/  @!P1 IADD3 R2, -R0.reuse, 0x31, RZ ;  /* 0x0000003100029810 */ /* 0x040fe40007ffe1ff */
[----:B------:R-:W-:Y:S06]  /*a560*/  ISETP.GE.AND P1, PT, R169, RZ, PT ;  /* 0x000000ffa900720c */ /* 0x000fec0003f26270 */
[C---:B------:R-:W-:Y:S01]  /*a570*/  @!P2 IADD3 R170, -R0.reuse, 0x38, RZ ;  /* 0x0000003800aaa810 */ /* 0x040fe20007ffe1ff */
[----:B------:R-:W-:Y:S06]  /*a580*/  I2F R172, R172 ;  /* 0x000000ac00ac7306 */ /* 0x000fec0000201400 */
[----:B------:R-:W-:Y:S04]  /*a590*/  @!P1 IADD3 R169, -R0, 0x39, RZ ;  /* 0x0000003900a99810 */ /* 0x000fe80007ffe1ff */
[----:B------:R-:W-:Y:S10]  /*a5a0*/  I2F R168, R168 ;  /* 0x000000a800a87306 */ /* 0x000ff40000201400 */
[----:B------:R-:W-:Y:S10]  /*a5b0*/  I2F R148, R148 ;  /* 0x0000009400947306 */ /* 0x000ff40000201400 */
[----:B------:R-:W1:Y:S02]  /*a5c0*/  I2F R3, R3 ;  /* 0x0000000300037306 */ /* 0x000e640000201400 */
[----:B-1----:R-:W-:Y:S02]  /*a5d0*/  FFMA.FTZ R28, R3, -UR4, R28 ;  /* 0x80000004031c7c23 */ /* 0x002fe4000801001c */
[----:B------:R-:W-:Y:S02]  /*a5e0*/  FFMA.FTZ R4, R182, -UR4, R4 ;  /* 0x80000004b6047c23 */ /* 0x000fe40008010004 */
[----:B------:R-:W-:Y:S02]  /*a5f0*/  FFMA.FTZ R5, R178, -UR4, R5 ;  /* 0x80000004b2057c23 */ /* 0x000fe40008010005 */
[----:B------:R-:W-:Y:S01]  /*a600*/  FFMA.FTZ R8, R179, -UR4, R8 ;  /* 0x80000004b3087c23 */ /* 0x000fe20008010008 */
[----:B------:R-:W-:Y:S01]  /*a610*/  FMNMX.FTZ R0, R4, R149, !PT ;  /* 0x0000009504007209 */ /* 0x000fe20007810000 */
[----:B------:R-:W-:Y:S02]  /*a620*/  FFMA.FTZ R11, R178, -UR4, R11 ;  /* 0x80000004b20b7c23 */ /* 0x000fe4000801000b */
[----:B------:R-:W-:Y:S01]  /*a630*/  FFMA.FTZ R9, R177, -UR4, R9 ;  /* 0x80000004b1097c23 */ /* 0x000fe20008010009 */
[----:B------:R-:W-:Y:S01]  /*a640*/  FMNMX.FTZ R178, R5, R0, !PT ;  /* 0x0000000005b27209 */ /* 0x000fe20007810000 */
[----:B------:R-:W-:Y:S01]  /*a650*/  FFMA.FTZ R12, R176, -UR4, R12 ;  /* 0x80000004b00c7c23 */ /* 0x000fe2000801000c */
[----:B------:R1:W2:Y:S01]  /*a660*/  I2F R0, R2 ;  /* 0x0000000200007306 */ /* 0x0002a20000201400 */
[----:B------:R-:W-:Y:S01]  /*a670*/  FFMA.FTZ R15, R177, -UR4, R15 ;  /* 0x80000004b10f7c23 */ /* 0x000fe2000801000f */
[----:B------:R-:W-:Y:S01]  /*a680*/  FMNMX.FTZ R178, R8, R178, !PT ;  /* 0x000000b208b27209 */ /* 0x000fe20007810000 */
[----:B------:R-:W-:Y:S02]  /*a690*/  FFMA.FTZ R6, R180, -UR4, R6 ;  /* 0x80000004b4067c23 */ /* 0x000fe40008010006 */
[----:B------:R-:W-:Y:S01]  /*a6a0*/  FFMA.FTZ R13, R171, -UR4, R13 ;  /* 0x80000004ab0d7c23 */ /* 0x000fe2000801000d */
[----:B------:R-:W-:Y:S01]  /*a6b0*/  FMNMX.FTZ R178, R9, R178, !PT ;  /* 0x000000b209b27209 */ /* 0x000fe20007810000 */
[----:B------:R-:W-:Y:S02]  /*a6c0*/  FFMA.FTZ R19, R171, -UR4, R19 ;  /* 0x80000004ab137c23 */ /* 0x000fe40008010013 */
[----:B------:R-:W-:Y:S01]  /*a6d0*/  FFMA.FTZ R7, R181, -UR4, R7 ;  /* 0x80000004b5077c23 */ /* 0x000fe20008010007 */
[----:B------:R-:W-:Y:S01]  /*a6e0*/  FMNMX.FTZ R177, R12, R178, !PT ;  /* 0x000000b20cb17209 */ /* 0x000fe20007810000 */
[----:B------:R-:W3:Y:S01]  /*a6f0*/  I2F R171, R169 ;  /* 0x000000a900ab7306 */ /* 0x000ee20000201400 */
[----:B------:R-:W-:Y:S02]  /*a700*/  FFMA.FTZ R10, R182, -UR4, R10 ;  /* 0x80000004b60a7c23 */ /* 0x000fe4000801000a */
[----:B------:R-:W-:Y:S01]  /*a710*/  FFMA.FTZ R16, R175, -UR4, R16 ;  /* 0x80000004af107c23 */ /* 0x000fe20008010010 */
[----:B------:R-:W-:Y:S01]  /*a720*/  LDSM.16.MT88.4 R180, [R205+0x14800] ;  /* 0x01480000cdb4783b */ /* 0x000fe20000004200 */
[----:B------:R-:W-:Y:S02]  /*a730*/  FFMA.FTZ R14, R179, -UR4, R14 ;  /* 0x80000004b30e7c23 */ /* 0x000fe4000801000e */
[----:B------:R-:W-:Y:S02]  /*a740*/  FFMA.FTZ R17, R174, -UR4, R17 ;  /* 0x80000004ae117c23 */ /* 0x000fe40008010011 */
[----:B------:R-:W-:Y:S01]  /*a750*/  FFMA.FTZ R20, R173, -UR4, R20 ;  /* 0x80000004ad147c23 */ /* 0x000fe20008010014 */
[----:B------:R-:W4:Y:S01]  /*a760*/  I2F R178, R170 ;  /* 0x000000aa00b27306 */ /* 0x000f220000201400 */
[----:B------:R-:W-:Y:S01]  /*a770*/  FFMA.FTZ R18, R176, -UR4, R18 ;  /* 0x80000004b0127c23 */ /* 0x000fe20008010012 */
[----:B-1----:R-:W-:Y:S01]  /*a780*/  FMNMX.FTZ R2, R6, R150, !PT ;  /* 0x0000009606027209 */ /* 0x002fe20007810000 */
[----:B------:R-:W-:Y:S02]  /*a790*/  FFMA.FTZ R21, R172, -UR4, R21 ;  /* 0x80000004ac157c23 */ /* 0x000fe40008010015 */
        /* <DEDUP_REMOVED lines=8> */
[----:B--2---:R-:W-:Y:S02]  /*a820*/  FFMA.FTZ R29, R0, -UR4, R29 ;  /* 0x80000004001d7c23 */ /* 0x004fe4000801001d */
[----:B------:R-:W-:Y:S01]  /*a830*/  FFMA.FTZ R27, R172, -UR4, R27 ;  /* 0x80000004ac1b7c23 */ /* 0x000fe2000801001b */
[----:B------:R-:W-:Y:S01]  /*a840*/  FMNMX.FTZ R2, R14, R2, !PT ;  /* 0x000000020e027209 */ /* 0x000fe20007810000 */
[----:B------:R-:W-:Y:S01]  /*a850*/  FFMA.FTZ R30, R168, -UR4, R30 ;  /* 0x80000004a81e7c23 */ /* 0x000fe2000801001e */
[----:B------:R-:W-:Y:S01]  /*a860*/  LDSM.16.MT88.4 R172, [R205+0x10000] ;  /* 0x01000000cdac783b */ /* 0x000fe20000004200 */
[----:B---3--:R-:W-:Y:S01]  /*a870*/  FFMA.FTZ R33, R171, -UR4, R33 ;  /* 0x80000004ab217c23 */ /* 0x008fe20008010021 */
[----:B------:R-:W-:Y:S01]  /*a880*/  FMNMX.FTZ R2, R15, R2, !PT ;  /* 0x000000020f027209 */ /* 0x000fe20007810000 */
[----:B----4-:R-:W-:Y:S01]  /*a890*/  FFMA.FTZ R32, R178, -UR4, R32 ;  /* 0x80000004b2207c23 */ /* 0x010fe20008010020 */
[----:B------:R-:W-:Y:S01]  /*a8a0*/  FMNMX.FTZ R170, R13, R177, !PT ;  /* 0x000000b10daa7209 */ /* 0x000fe20007810000 */
[----:B------:R-:W-:Y:S01]  /*a8b0*/  FFMA.FTZ R31, R148, -UR4, R31 ;  /* 0x80000004941f7c23 */ /* 0x000fe2000801001f */
[----:B------:R-:W-:Y:S01]  /*a8c0*/  FMNMX.FTZ R2, R18, R2, !PT ;  /* 0x0000000212027209 */ /* 0x000fe20007810000 */
[----:B------:R-:W-:Y:S01]  /*a8d0*/  FFMA.FTZ R34, R3, -UR4, R34 ;  /* 0x8000000403227c23 */ /* 0x000fe20008010022 */
[----:B------:R-:W-:Y:S01]  /*a8e0*/  FMNMX.FTZ R170, R16, R170, !PT ;  /* 0x000000aa10aa7209 */ /* 0x000fe20007810000 */
[----:B------:R-:W-:Y:S01]  /*a8f0*/  FFMA.FTZ R35, R0, -UR4, R35 ;  /* 0x8000000400237c23 */ /* 0x000fe20008010023 */
        /* <DEDUP_REMOVED lines=19> */
[----:B------:R-:W1:Y:S08]  /*aa30*/  SHFL.BFLY PT, R2, R0, 0x2, 0x1f ;  /* 0x0c401f0000027f89 */ /* 0x000e7000000e0000 */
[----:B------:R-:W2:Y:S01]  /*aa40*/  SHFL.BFLY PT, R3, R148, 0x2, 0x1f ;  /* 0x0c401f0094037f89 */ /* 0x000ea200000e0000 */
[----:B-1----:R-:W-:Y:S02]  /*aa50*/  FMNMX.FTZ R0, R0, R2, !PT ;  /* 0x0000000200007209 */ /* 0x002fe40007810000 */
[----:B--2---:R-:W-:Y:S05]  /*aa60*/  FMNMX.FTZ R148, R148, R3, !PT ;  /* 0x0000000394947209 */ /* 0x004fea0007810000 */
        /* <DEDUP_REMOVED lines=58> */
[C---:B------:R-:W-:Y:S01]  /*ae10*/  FMUL.FTZ R48, R2.reuse, R48 ;  /* 0x0000003002307220 */ /* 0x040fe20000410000 */
[----:B------:R4:W-:Y:S01]  /*ae20*/  MUFU.EX2 R201, R6 ;  /* 0x0000000600c97308 */ /* 0x0009e20000000800 */
[----:B------:R-:W-:Y:S02]  /*ae30*/  FMUL.FTZ R49, R2, R49 ;  /* 0x0000003102317220 */ /* 0x000fe40000410000 */
[C---:B------:R-:W-:Y:S02]  /*ae40*/  FMUL.FTZ R50, R0.reuse, R50 ;  /* 0x0000003200327220 */ /* 0x040fe40000410000 */
[C---:B--2---:R-:W-:Y:S02]  /*ae50*/  FMUL.FTZ R11, R0.reuse, R159 ;  /* 0x0000009f000b7220 */ /* 0x044fe40000410000 */
[----:B------:R-:W2:Y:S01]  /*ae60*/  LDSM.16.MT88.4 R156, [R206+0x10000] ;  /* 0x01000000ce9c783b */ /* 0x000ea20000004200 */
[----:B------:R-:W-:Y:S02]  /*ae70*/  FMUL.FTZ R51, R0, R51 ;  /* 0x0000003300337220 */ /* 0x000fe40000410000 */
[----:B------:R-:W5:Y:S01]  /*ae80*/  MUFU.EX2 R200, R7 ;  /* 0x0000000700c87308 */ /* 0x000f620000000800 */
[C---:B------:R-:W-:Y:S02]  /*ae90*/  FMUL.FTZ R52, R2.reuse, R52 ;  /* 0x0000003402347220 */ /* 0x040fe40000410000 */
[C---:B------:R-:W-:Y:S01]  /*aea0*/  FMUL.FTZ R53, R2.reuse, R53 ;  /* 0x0000003502357220 */ /* 0x040fe20000410000 */
[----:B---3--:R-:W-:Y:S01]  /*aeb0*/  F2FP.BF16.PACK_AB R152, R231, R232 ;  /* 0x000000e8e798723e */ /* 0x008fe200000010ff */
[----:B------:R-:W-:Y:S02]  /*aec0*/  FMUL.FTZ R5, R2, R153 ;  /* 0x0000009902057220 */ /* 0x000fe40000410000 */
[C---:B------:R-:W-:Y:S02]  /*aed0*/  FMUL.FTZ R54, R0.reuse, R54 ;  /* 0x0000003600367220 */ /* 0x040fe40000410000 */
[----:B------:R-:W-:Y:S01]  /*aee0*/  FMUL.FTZ R55, R0, R55 ;  /* 0x0000003700377220 */ /* 0x000fe20000410000 */
[----:B------:R-:W-:Y:S01]  /*aef0*/  MUFU.EX2 R187, R24 ;  /* 0x0000001800bb7308 */ /* 0x000fe20000000800 */
[C---:B------:R-:W-:Y:S02]  /*af00*/  FMUL.FTZ R56, R2.reuse, R56 ;  /* 0x0000003802387220 */ /* 0x040fe40000410000 */
[----:B------:R-:W-:Y:S02]  /*af10*/  FMUL.FTZ R57, R2, R57 ;  /* 0x0000003902397220 */ /* 0x000fe40000410000 */
[----:B----4-:R-:W-:Y:S01]  /*af20*/  FMUL.FTZ R6, R0, R154 ;  /* 0x0000009a00067220 */ /* 0x010fe20000410000 */
[----:B------:R-:W-:Y:S01]  /*af30*/  F2FP.BF16.PACK_AB R154, R202, R203 ;  /* 0x000000cbca9a723e */ /* 0x000fe200000010ff */
[C---:B------:R-:W-:Y:S02]  /*af40*/  FMUL.FTZ R58, R0.reuse, R58 ;  /* 0x0000003a003a7220 */ /* 0x040fe40000410000 */
[----:B------:R-:W-:Y:S01]  /*af50*/  FMUL.FTZ R59, R0, R59 ;  /* 0x0000003b003b7220 */ /* 0x000fe20000410000 */
[----:B------:R-:W-:Y:S01]  /*af60*/  MUFU.EX2 R186, R25 ;  /* 0x0000001900ba7308 */ /* 0x000fe20000000800 */
[C---:B------:R-:W-:Y:S02]  /*af70*/  FMUL.FTZ R60, R2.reuse, R60 ;  /* 0x0000003c023c7220 */ /* 0x040fe40000410000 */
[----:B------:R-:W-:Y:S01]  /*af80*/  FMUL.FTZ R61, R2, R61 ;  /* 0x0000003d023d7220 */ /* 0x000fe20000410000 */
[----:B-----5:R-:W-:Y:S01]  /*af90*/  F2FP.BF16.PACK_AB R153, R200, R201 ;  /* 0x000000c9c899723e */ /* 0x020fe200000010ff */
[----:B------:R-:W-:Y:S01]  /*afa0*/  FMUL.FTZ R7, R0, R155 ;  /* 0x0000009b00077220 */ /* 0x000fe20000410000 */
[----:B------:R-:W-:Y:S01]  /*afb0*/  F2FP.BF16.PACK_AB R155, R198, R199 ;  /* 0x000000c7c69b723e */ /* 0x000fe200000010ff */
[C---:B------:R-:W-:Y:S02]  /*afc0*/  FMUL.FTZ R62, R0.reuse, R62 ;  /* 0x0000003e003e7220 */ /* 0x040fe40000410000 */
[----:B------:R-:W-:Y:S01]  /*afd0*/  FMUL.FTZ R63, R0, R63 ;  /* 0x0000003f003f7220 */ /* 0x000fe20000410000 */
[----:B------:R3:W-:Y:S01]  /*afe0*/  MUFU.EX2 R197, R12 ;  /* 0x0000000c00c57308 */ /* 0x0007e20000000800 */
        /* <DEDUP_REMOVED lines=9> */
[C---:B------:R-:W-:Y:S02]  /*b080*/  FMUL.FTZ R69, R2.reuse, R69 ;  /* 0x0000004502457220 */ /* 0x040fe40000410000 */
[----:B---3--:R-:W-:Y:S02]  /*b090*/  FMUL.FTZ R12, R2, R160 ;  /* 0x000000a0020c7220 */ /* 0x008fe40000410000 */
[C---:B------:R-:W-:Y:S01]  /*b0a0*/  HMMA.16816.F32.BF16 R40, R152.reuse, R174, R40 ;  /* 0x000000ae9828723c */ /* 0x040fe20000041828 */
[----:B------:R-:W3:Y:S03]  /*b0b0*/  LDSM.16.MT88.4 R172, [R205+0x12000] ;  /* 0x01200000cdac783b */ /* 0x000ee60000004200 */
[C---:B------:R-:W-:Y:S02]  /*b0c0*/  FMUL.FTZ R70, R0.reuse, R70 ;  /* 0x0000004600467220 */ /* 0x040fe40000410000 */
[----:B------:R-:W-:Y:S02]  /*b0d0*/  FMUL.FTZ R71, R0, R71 ;  /* 0x0000004700477220 */ /* 0x000fe40000410000 */
[C---:B------:R-:W-:Y:S04]  /*b0e0*/  HMMA.16816.F32.BF16 R44, R152.reuse, R176, R44 ;  /* 0x000000b0982c723c */ /* 0x040fe8000004182c */
[C---:B------:R-:W-:Y:S02]  /*b0f0*/  FMUL.FTZ R72, R2.reuse, R72 ;  /* 0x0000004802487220 */ /* 0x040fe40000410000 */
[----:B------:R-:W-:Y:S02]  /*b100*/  FMUL.FTZ R73, R2, R73 ;  /* 0x0000004902497220 */ /* 0x000fe40000410000 */
[C---:B------:R-:W-:Y:S01]  /*b110*/  HMMA.16816.F32.BF16 R48, R152.reuse, R178, R48 ;  /* 0x000000b29830723c */ /* 0x040fe20000041830 */
[----:B------:R-:W-:Y:S03]  /*b120*/  LDSM.16.MT88.4 R176, [R205+0x12800] ;  /* 0x01280000cdb0783b */ /* 0x000fe60000004200 */
[C---:B------:R-:W-:Y:S02]  /*b130*/  FMUL.FTZ R74, R0.reuse, R74 ;  /* 0x0000004a004a7220 */ /* 0x040fe40000410000 */
[----:B------:R-:W-:Y:S02]  /*b140*/  FMUL.FTZ R75, R0, R75 ;  /* 0x0000004b004b7220 */ /* 0x000fe40000410000 */
[C---:B--2---:R-:W-:Y:S04]  /*b150*/  HMMA.16816.F32.BF16 R52, R152.reuse, R156, R52 ;  /* 0x0000009c9834723c */ /* 0x044fe80000041834 */
[C---:B------:R-:W-:Y:S02]  /*b160*/  FMUL.FTZ R76, R2.reuse, R76 ;  /* 0x0000004c024c7220 */ /* 0x040fe40000410000 */
[----:B------:R-:W-:Y:S02]  /*b170*/  FMUL.FTZ R77, R2, R77 ;  /* 0x0000004d024d7220 */ /* 0x000fe40000410000 */
[C---:B------:R-:W-:Y:S01]  /*b180*/  HMMA.16816.F32.BF16 R56, R152.reuse, R158, R56 ;  /* 0x0000009e9838723c */ /* 0x040fe20000041838 */
[----:B------:R-:W2:Y:S03]  /*b190*/  LDSM.16.MT88.4 R156, [R207+0x12000] ;  /* 0x01200000cf9c783b */ /* 0x000ea60000004200 */
[C---:B------:R-:W-:Y:S02]  /*b1a0*/  FMUL.FTZ R78, R0.reuse, R78 ;  /* 0x0000004e004e7220 */ /* 0x040fe40000410000 */
[----:B------:R-:W-:Y:S02]  /*b1b0*/  FMUL.FTZ R79, R0, R79 ;  /* 0x0000004f004f7220 */ /* 0x000fe40000410000 */
[C---:B-1----:R-:W-:Y:S04]  /*b1c0*/  HMMA.16816.F32.BF16 R60, R152.reuse, R168, R60 ;  /* 0x000000a8983c723c */ /* 0x042fe8000004183c */
[C---:B------:R-:W-:Y:S02]  /*b1d0*/  FMUL.FTZ R80, R2.reuse, R80 ;  /* 0x0000005002507220 */ /* 0x040fe40000410000 */
[----:B------:R-:W-:Y:S02]  /*b1e0*/  FMUL.FTZ R81, R2, R81 ;  /* 0x0000005102517220 */ /* 0x000fe40000410000 */
[C---:B------:R-:W-:Y:S01]  /*b1f0*/  HMMA.16816.F32.BF16 R64, R152.reuse, R170, R64 ;  /* 0x000000aa9840723c */ /* 0x040fe20000041840 */
[----:B------:R-:W1:Y:S03]  /*b200*/  LDSM.16.MT88.4 R168, [R206+0x12000] ;  /* 0x01200000cea8783b */ /* 0x000e660000004200 */
[C---:B------:R-:W-:Y:S02]  /*b210*/  FMUL.FTZ R82, R0.reuse, R82 ;  /* 0x0000005200527220 */ /* 0x040fe40000410000 */
[----:B------:R-:W-:Y:S02]  /*b220*/  FMUL.FTZ R83, R0, R83 ;  /* 0x0000005300537220 */ /* 0x000fe40000410000 */
[C---:B---3--:R-:W-:Y:S04]  /*b230*/  HMMA.16816.F32.BF16 R68, R152.reuse, R172, R68 ;  /* 0x000000ac9844723c */ /* 0x048fe80000041844 */
[C---:B------:R-:W-:Y:S02]  /*b240*/  FMUL.FTZ R84, R2.reuse, R84 ;  /* 0x0000005402547220 */ /* 0x040fe40000410000 */
[----:B------:R-:W-:Y:S02]  /*b250*/  FMUL.FTZ R85, R2, R85 ;  /* 0x0000005502557220 */ /* 0x000fe40000410000 */
[C---:B------:R-:W-:Y:S01]  /*b260*/  HMMA.16816.F32.BF16 R72, R152.reuse, R174, R72 ;  /* 0x000000ae9848723c */ /* 0x040fe20000041848 */
[----:B------:R-:W3:Y:S03]  /*b270*/  LDSM.16.MT88.4 R172, [R204+0x14000] ;  /* 0x01400000ccac783b */ /* 0x000ee60000004200 */
[C---:B------:R-:W-:Y:S02]  /*b280*/  FMUL.FTZ R86, R0.reuse, R86 ;  /* 0x0000005600567220 */ /* 0x040fe40000410000 */
[----:B------:R-:W-:Y:S02]  /*b290*/  FMUL.FTZ R87, R0, R87 ;  /* 0x0000005700577220 */ /* 0x000fe40000410000 */
[C---:B------:R-:W-:Y:S01]  /*b2a0*/  FMUL.FTZ R88, R2.reuse, R88 ;  /* 0x0000005802587220 */ /* 0x040fe20000410000 */
[C---:B--2---:R-:W-:Y:S03]  /*b2b0*/  HMMA.16816.F32.BF16 R76, R152.reuse, R156, R76 ;  /* 0x0000009c984c723c */ /* 0x044fe6000004184c */
[----:B------:R-:W-:Y:S02]  /*b2c0*/  FMUL.FTZ R89, R2, R89 ;  /* 0x0000005902597220 */ /* 0x000fe40000410000 */
[C---:B------:R-:W-:Y:S02]  /*b2d0*/  FMUL.FTZ R90, R0.reuse, R90 ;  /* 0x0000005a005a7220 */ /* 0x040fe40000410000 */
[----:B------:R-:W-:Y:S01]  /*b2e0*/  FMUL.FTZ R91, R0, R91 ;  /* 0x0000005b005b7220 */ /* 0x000fe20000410000 */
        /* <DEDUP_REMOVED lines=14> */
[C---:B------:R-:W-:Y:S04]  /*b3d0*/  FMUL.FTZ R100, R2.reuse, R100 ;  /* 0x0000006402647220 */ /* 0x040fe80000410000 */
[----:B------:R-:W-:Y:S01]  /*b3e0*/  FMUL.FTZ R101, R2, R101 ;  /* 0x0000006502657220 */ /* 0x000fe20000410000 */
        /* <DEDUP_REMOVED lines=37> */
[--C-:B------:R-:W-:Y:S02]  /*b640*/  FFMA.FTZ R13, R13, c[0x0][0x23c], -R149.reuse ;  /* 0x00008f000d0d7a23 */ /* 0x100fe40000010895 */
[--C-:B------:R-:W-:Y:S02]  /*b650*/  FFMA.FTZ R14, R14, c[0x0][0x23c], -R150.reuse ;  /* 0x00008f000e0e7a23 */ /* 0x100fe40000010896 */
[----:B------:R4:W5:Y:S01]  /*b660*/  MUFU.EX2 R196, R13 ;  /* 0x0000000d00c47308 */ /* 0x0009620000000800 */
[C---:B--2---:R-:W-:Y:S03]  /*b670*/  HMMA.16816.F32.BF16 R124, R152.reuse, R156, R124 ;  /* 0x0000009c987c723c */ /* 0x044fe6000004187c */
[--C-:B------:R-:W-:Y:S02]  /*b680*/  FFMA.FTZ R15, R15, c[0x0][0x23c], -R150.reuse ;  /* 0x00008f000f0f7a23 */ /* 0x100fe40000010896 */
[C---:B------:R-:W-:Y:S02]  /*b690*/  FMUL.FTZ R128, R2.reuse, R128 ;  /* 0x0000008002807220 */ /* 0x040fe40000410000 */
[----:B------:R-:W-:Y:S02]  /*b6a0*/  FMUL.FTZ R129, R2, R129 ;  /* 0x0000008102817220 */ /* 0x000fe40000410000 */
[C---:B------:R-:W-:Y:S01]  /*b6b0*/  FMUL.FTZ R130, R0.reuse, R130 ;  /* 0x0000008200827220 */ /* 0x040fe20000410000 */
[----:B------:R2:W-:Y:S02]  /*b6c0*/  MUFU.EX2 R193, R14 ;  /* 0x0000000e00c17308 */ /* 0x0005e40000000800 */
[----:B------:R-:W-:Y:S02]  /*b6d0*/  FMUL.FTZ R131, R0, R131 ;  /* 0x0000008300837220 */ /* 0x000fe40000410000 */
[C---:B------:R-:W-:Y:S02]  /*b6e0*/  FMUL.FTZ R132, R2.reuse, R132 ;  /* 0x0000008402847220 */ /* 0x040fe40000410000 */
[----:B------:R-:W-:Y:S02]  /*b6f0*/  FMUL.FTZ R133, R2, R133 ;  /* 0x0000008502857220 */ /* 0x000fe40000410000 */
[C---:B------:R-:W-:Y:S01]  /*b700*/  FMUL.FTZ R134, R0.reuse, R134 ;  /* 0x0000008600867220 */ /* 0x040fe20000410000 */
[C---:B------:R-:W-:Y:S01]  /*b710*/  HMMA.16816.F32.BF16 R128, R152.reuse, R158, R128 ;  /* 0x0000009e9880723c */ /* 0x040fe20000041880 */
[----:B------:R2:W-:Y:S01]  /*b720*/  MUFU.EX2 R192, R15 ;  /* 0x0000000f00c07308 */ /* 0x0005e20000000800 */
[----:B------:R-:W3:Y:S01]  /*b730*/  LDSM.16.MT88.4 R156, [R206+0x16000] ;  /* 0x01600000ce9c783b */ /* 0x000ee20000004200 */
[----:B------:R-:W-:Y:S02]  /*b740*/  FMUL.FTZ R135, R0, R135 ;  /* 0x0000008700877220 */ /* 0x000fe40000410000 */
[--C-:B------:R-:W-:Y:S02]  /*b750*/  FFMA.FTZ R16, R16, c[0x0][0x23c], -R149.reuse ;  /* 0x00008f0010107a23 */ /* 0x100fe40000010895 */
[--C-:B------:R-:W-:Y:S02]  /*b760*/  FFMA.FTZ R17, R17, c[0x0][0x23c], -R149.reuse ;  /* 0x00008f0011117a23 */ /* 0x100fe40000010895 */
[--C-:B------:R-:W-:Y:S01]  /*b770*/  FFMA.FTZ R18, R18, c[0x0][0x23c], -R150.reuse ;  /* 0x00008f0012127a23 */ /* 0x100fe20000010896 */
[C---:B-1----:R-:W-:Y:S01]  /*b780*/  HMMA.16816.F32.BF16 R132, R152.reuse, R168, R132 ;  /* 0x000000a89884723c */ /* 0x042fe20000041884 */
[----:B------:R1:W-:Y:S02]  /*b790*/  MUFU.EX2 R195, R16 ;  /* 0x0000001000c37308 */ /* 0x0003e40000000800 */
[--C-:B------:R-:W-:Y:S02]  /*b7a0*/  FFMA.FTZ R19, R19, c[0x0][0x23c], -R150.reuse ;  /* 0x00008f0013137a23 */ /* 0x100fe40000010896 */
[C---:B------:R-:W-:Y:S02]  /*b7b0*/  FMUL.FTZ R136, R2.reuse, R136 ;  /* 0x0000008802887220 */ /* 0x040fe40000410000 */
[----:B------:R-:W-:Y:S02]  /*b7c0*/  FMUL.FTZ R137, R2, R137 ;  /* 0x0000008902897220 */ /* 0x000fe40000410000 */
[C---:B------:R-:W-:Y:S02]  /*b7d0*/  FMUL.FTZ R138, R0.reuse, R138 ;  /* 0x0000008a008a7220 */ /* 0x040fe40000410000 */
[----:B------:R3:W3:Y:S01]  /*b7e0*/  MUFU.EX2 R194, R17 ;  /* 0x0000001100c27308 */ /* 0x0006e20000000800 */
[----:B------:R-:W-:Y:S02]  /*b7f0*/  FMUL.FTZ R139, R0, R139 ;  /* 0x0000008b008b7220 */ /* 0x000fe40000410000 */
[----:B----4-:R-:W-:Y:S02]  /*b800*/  FMUL.FTZ R13, R2, R161 ;  /* 0x000000a1020d7220 */ /* 0x010fe40000410000 */
[C---:B--2---:R-:W-:Y:S02]  /*b810*/  FMUL.FTZ R14, R0.reuse, R162 ;  /* 0x000000a2000e7220 */ /* 0x044fe40000410000 */
[----:B------:R-:W-:Y:S01]  /*b820*/  FMUL.FTZ R15, R0, R163 ;  /* 0x000000a3000f7220 */ /* 0x000fe20000410000 */
[C---:B------:R-:W-:Y:S01]  /*b830*/  HMMA.16816.F32.BF16 R136, R152.reuse, R170, R136 ;  /* 0x000000aa9888723c */ /* 0x040fe20000041888 */
[----:B------:R-:W2:Y:S01]  /*b840*/  LDSM.16.MT88.4 R160, [R204+0x10800] ;  /* 0x01080000cca0783b */ /* 0x000ea20000004200 */
[----:B------:R4:W-:Y:S01]  /*b850*/  MUFU.EX2 R191, R18 ;  /* 0x0000001200bf7308 */ /* 0x0009e20000000800 */
[C---:B------:R-:W-:Y:S02]  /*b860*/  FMUL.FTZ R140, R2.reuse, R140 ;  /* 0x0000008c028c7220 */ /* 0x040fe40000410000 */
[----:B------:R-:W-:Y:S02]  /*b870*/  FMUL.FTZ R141, R2, R141 ;  /* 0x0000008d028d7220 */ /* 0x000fe40000410000 */
[C---:B------:R-:W-:Y:S02]  /*b880*/  FMUL.FTZ R142, R0.reuse, R142 ;  /* 0x0000008e008e7220 */ /* 0x040fe40000410000 */
[----:B------:R-:W-:Y:S01]  /*b890*/  FMUL.FTZ R143, R0, R143 ;  /* 0x0000008f008f7220 */ /* 0x000fe20000410000 */
[----:B------:R-:W-:Y:S02]  /*b8a0*/  LDSM.16.MT88.4 R168, [R207+0x10800] ;  /* 0x01080000cfa8783b */ /* 0x000fe40000004200 */
[----:B------:R5:W2:Y:S01]  /*b8b0*/  MUFU.EX2 R190, R19 ;  /* 0x0000001300be7308 */ /* 0x000aa20000000800 */
[C---:B-1----:R-:W-:Y:S02]  /*b8c0*/  FMUL.FTZ R16, R2.reuse, R164 ;  /* 0x000000a402107220 */ /* 0x042fe40000410000 */
[C---:B------:R-:W-:Y:S01]  /*b8d0*/  FMUL.FTZ R144, R2.reuse, R144 ;  /* 0x0000009002907220 */ /* 0x040fe20000410000 */
[C---:B---3--:R-:W-:Y:S03]  /*b8e0*/  HMMA.16816.F32.BF16 R140, R152.reuse, R172, R140 ;  /* 0x000000ac988c723c */ /* 0x048fe6000004188c */
[C---:B------:R-:W-:Y:S02]  /*b8f0*/  FMUL.FTZ R17, R2.reuse, R165 ;  /* 0x000000a502117220 */ /* 0x040fe40000410000 */
[----:B------:R-:W-:Y:S02]  /*b900*/  FMUL.FTZ R145, R2, R145 ;  /* 0x0000009102917220 */ /* 0x000fe40000410000 */
[C---:B------:R-:W-:Y:S01]  /*b910*/  FMUL.FTZ R146, R0.reuse, R146 ;  /* 0x0000009200927220 */ /* 0x040fe20000410000 */
[C---:B------:R-:W-:Y:S01]  /*b920*/  HMMA.16816.F32.BF16 R12, R152.reuse, R174, R12 ;  /* 0x000000ae980c723c */ /* 0x040fe2000004180c */
[----:B------:R-:W-:Y:S03]  /*b930*/  LDSM.16.MT88.4 R172, [R204+0x12800] ;  /* 0x01280000ccac783b */ /* 0x000fe60000004200 */
[C---:B----4-:R-:W-:Y:S02]  /*b940*/  FMUL.FTZ R18, R0.reuse, R166 ;  /* 0x000000a600127220 */ /* 0x050fe40000410000 */
[----:B------:R-:W-:Y:S02]  /*b950*/  FMUL.FTZ R147, R0, R147 ;  /* 0x0000009300937220 */ /* 0x000fe40000410000 */
[--C-:B------:R-:W-:Y:S04]  /*b960*/  FFMA.FTZ R20, R20, c[0x0][0x23c], -R149.reuse ;  /* 0x00008f0014147a23 */ /* 0x100fe80000010895 */
[----:B-----5:R-:W-:Y:S01]  /*b970*/  FMUL.FTZ R19, R0, R167 ;  /* 0x000000a700137220 */ /* 0x020fe20000410000 */
[----:B------:R-:W-:Y:S01]  /*b980*/  MUFU.EX2 R189, R20 ;  /* 0x0000001400bd7308 */ /* 0x000fe20000000800 */
[----:B------:R-:W1:Y:S01]  /*b990*/  LDSM.16.MT88.4 R164, [R205+0x10800] ;  /* 0x01080000cda4783b */ /* 0x000e620000004200 */
[--C-:B------:R-:W-:Y:S02]  /*b9a0*/  FFMA.FTZ R21, R21, c[0x0][0x23c], -R149.reuse ;  /* 0x00008f0015157a23 */ /* 0x100fe40000010895 */
[----:B------:R-:W-:Y:S02]  /*b9b0*/  FFMA.FTZ R149, R33, c[0x0][0x23c], -R149 ;  /* 0x00008f0021957a23 */ /* 0x000fe40000010895 */
[C---:B------:R-:W-:Y:S03]  /*b9c0*/  HMMA.16816.F32.BF16 R16, R152.reuse, R156, R16 ;  /* 0x0000009c9810723c */ /* 0x040fe60000041810 */
[--C-:B------:R-:W-:Y:S01]  /*b9d0*/  FFMA.FTZ R22, R22, c[0x0][0x23c], -R150.reuse ;  /* 0x00008f0016167a23 */ /* 0x100fe20000010896 */
[----:B------:R-:W3:Y:S01]  /*b9e0*/  MUFU.EX2 R188, R21 ;  /* 0x0000001500bc7308 */ /* 0x000ee20000000800 */
[--C-:B------:R-:W-:Y:S02]  /*b9f0*/  FFMA.FTZ R23, R23, c[0x0][0x23c], -R150.reuse ;  /* 0x00008f0017177a23 */ /* 0x100fe40000010896 */
[----:B------:R-:W-:Y:S01]  /*ba00*/  FFMA.FTZ R150, R35, c[0x0][0x23c], -R150 ;  /* 0x00008f0023967a23 */ /* 0x000fe20000010896 */
[----:B------:R-:W-:Y:S01]  /*ba10*/  HMMA.16816.F32.BF16 R144, R152, R158, R144 ;  /* 0x0000009e9890723c */ /* 0x000fe20000041890 */
[----:B------:R-:W4:Y:S03]  /*ba20*/  LDSM.16.MT88.4 R156, [R206+0x10800] ;  /* 0x01080000ce9c783b */ /* 0x000f260000004200 */
[----:B------:R-:W-:Y:S02]  /*ba30*/  FFMA.FTZ R2, R2, R245, R232 ;  /* 0x000000f502027223 */ /* 0x000fe400000100e8 */
[----:B------:R5:W-:Y:S01]  /*ba40*/  MUFU.EX2 R185, R22 ;  /* 0x0000001600b97308 */ /* 0x000be20000000800 */
[----:B------:R-:W-:Y:S01]  /*ba50*/  F2FP.BF16.PACK_AB R152, R196, R197 ;  /* 0x000000c5c498723e */ /* 0x000fe200000010ff */
[----:B------:R-:W-:Y:S01]  /*ba60*/  FFMA.FTZ R0, R0, R246, R201 ;  /* 0x000000f600007223 */ /* 0x000fe200000100c9 */
[----:B------:R-:W-:Y:S03]  /*ba70*/  F2FP.BF16.PACK_AB R154, R194, R195 ;  /* 0x000000c3c29a723e */ /* 0x000fe600000010ff */
[----:B------:R-:W-:Y:S01]  /*ba80*/  F2FP.BF16.PACK_AB R153, R192, R193 ;  /* 0x000000c1c099723e */ /* 0x000fe200000010ff */
[----:B------:R-:W-:Y:S01]  /*ba90*/  FADD.FTZ R2, R231, R2 ;  /* 0x00000002e7027221 */ /* 0x000fe20000010000 */
[----:B--2---:R-:W-:Y:S01]  /*baa0*/  F2FP.BF16.PACK_AB R155, R190, R191 ;  /* 0x000000bfbe9b723e */ /* 0x004fe200000010ff */
[----:B------:R-:W-:Y:S01]  /*bab0*/  FADD.FTZ R0, R200, R0 ;  /* 0x00000000c8007221 */ /* 0x000fe20000010000 */
[----:B------:R-:W2:Y:S01]  /*bac0*/  MUFU.EX2 R184, R23 ;  /* 0x0000001700b87308 */ /* 0x000ea20000000800 */
[----:B------:R-:W-:Y:S02]  /*bad0*/  FADD.FTZ R2, R203, R2 ;  /* 0x00000002cb027221 */ /* 0x000fe40000010000 */
[----:B------:R-:W-:Y:S01]  /*bae0*/  FADD.FTZ R0, R199, R0 ;  /* 0x00000000c7007221 */ /* 0x000fe20000010000 */
[----:B---3--:R-:W-:Y:S01]  /*baf0*/  F2FP.BF16.PACK_AB R20, R188, R189 ;  /* 0x000000bdbc14723e */ /* 0x008fe200000010ff */
[C---:B------:R-:W-:Y:S03]  /*bb00*/  HMMA.16816.F32.BF16 R4, R152.reuse, R160, R4 ;  /* 0x000000a09804723c */ /* 0x040fe60000041804 */
[----:B------:R-:W-:Y:S02]  /*bb10*/  FADD.FTZ R2, R202, R2 ;  /* 0x00000002ca027221 */ /* 0x000fe40000010000 */
[----:B------:R-:W-:Y:S01]  /*bb20*/  MUFU.EX2 R150, R150 ;  /* 0x0000009600967308 */ /* 0x000fe20000000800 */
[----:B------:R-:W-:Y:S02]  /*bb30*/  FADD.FTZ R0, R198, R0 ;  /* 0x00000000c6007221 */ /* 0x000fe40000010000 */
[C---:B------:R-:W-:Y:S01]  /*bb40*/  HMMA.16816.F32.BF16 R8, R152.reuse, R162, R8 ;  /* 0x000000a29808723c */ /* 0x040fe20000041808 */
[----:B------:R-:W3:Y:S03]  /*bb50*/  LDSM.16.MT88.4 R160, [R207+0x12800] ;  /* 0x01280000cfa0783b */ /* 0x000ee60000004200 */
[----:B-----5:R-:W-:Y:S01]  /*bb60*/  F2FP.BF16.PACK_AB R22, R186, R187 ;  /* 0x000000bbba16723e */ /* 0x020fe200000010ff */
[----:B------:R-:W-:Y:S02]  /*bb70*/  FADD.FTZ R2, R197, R2 ;  /* 0x00000002c5027221 */ /* 0x000fe40000010000 */
[----:B------:R-:W-:Y:S01]  /*bb80*/  FADD.FTZ R0, R193, R0 ;  /* 0x00000000c1007221 */ /* 0x000fe20000010000 */
[C---:B-1----:R-:W-:Y:S04]  /*bb90*/  HMMA.16816.F32.BF16 R36, R152.reuse, R164, R36 ;  /* 0x000000a49824723c */ /* 0x042fe80000041824 */
[----:B--2---:R-:W-:Y:S01]  /*bba0*/  F2FP.BF16.PACK_AB R21, R184, R185 ;  /* 0x000000b9b815723e */ /* 0x004fe200000010ff */
[----:B------:R-:W-:Y:S02]  /*bbb0*/  FADD.FTZ R2, R196, R2 ;  /* 0x00000002c4027221 */ /* 0x000fe40000010000 */
[----:B------:R-:W-:Y:S01]  /*bbc0*/  FADD.FTZ R0, R192, R0 ;  /* 0x00000000c0007221 */ /* 0x000fe20000010000 */
[C---:B------:R-:W-:Y:S01]  /*bbd0*/  HMMA.16816.F32.BF16 R40, R152.reuse, R166, R40 ;  /* 0x000000a69828723c */ /* 0x040fe20000041828 */
[----:B------:R-:W1:Y:S03]  /*bbe0*/  LDSM.16.MT88.4 R164, [R206+0x12800] ;  /* 0x01280000cea4783b */ /* 0x000e660000004200 */
[----:B------:R-:W-:Y:S02]  /*bbf0*/  FADD.FTZ R2, R195, R2 ;  /* 0x00000002c3027221 */ /* 0x000fe40000010000 */
[----:B------:R-:W-:Y:S02]  /*bc00*/  FADD.FTZ R0, R191, R0 ;  /* 0x00000000bf007221 */ /* 0x000fe40000010000 */
[C---:B------:R-:W-:Y:S04]  /*bc10*/  HMMA.16816.F32.BF16 R44, R152.reuse, R168, R44 ;  /* 0x000000a8982c723c */ /* 0x040fe8000004182c */
[----:B------:R-:W-:Y:S02]  /*bc20*/  FADD.FTZ R2, R194, R2 ;  /* 0x00000002c2027221 */ /* 0x000fe40000010000 */
[----:B------:R-:W-:Y:S02]  /*bc30*/  FADD.FTZ R0, R190, R0 ;  /* 0x00000000be007221 */ /* 0x000fe40000010000 */
[C---:B------:R-:W-:Y:S01]  /*bc40*/  HMMA.16816.F32.BF16 R48, R152.reuse, R170, R48 ;  /* 0x000000aa9830723c */ /* 0x040fe20000041830 */
[----:B------:R-:W2:Y:S03]  /*bc50*/  LDSM.16.MT88.4 R168, [R204+0x14800] ;  /* 0x01480000cca8783b */ /* 0x000ea60000004200 */
[----:B------:R-:W-:Y:S02]  /*bc60*/  FADD.FTZ R2, R189, R2 ;  /* 0x00000002bd027221 */ /* 0x000fe40000010000 */
[----:B------:R-:W-:Y:S02]  /*bc70*/  FADD.FTZ R0, R185, R0 ;  /* 0x00000000b9007221 */ /* 0x000fe40000010000 */
[C---:B----4-:R-:W-:Y:S04]  /*bc80*/  HMMA.16816.F32.BF16 R52, R152.reuse, R156, R52 ;  /* 0x0000009c9834723c */ /* 0x050fe80000041834 */
[----:B------:R-:W-:Y:S02]  /*bc90*/  FADD.FTZ R2, R188, R2 ;  /* 0x00000002bc027221 */ /* 0x000fe40000010000 */
[----:B------:R-:W-:Y:S02]  /*bca0*/  FADD.FTZ R0, R184, R0 ;  /* 0x00000000b8007221 */ /* 0x000fe40000010000 */
[C---:B------:R-:W-:Y:S01]  /*bcb0*/  HMMA.16816.F32.BF16 R56, R152.reuse, R158, R56 ;  /* 0x0000009e9838723c */ /* 0x040fe20000041838 */
[----:B------:R-:W4:Y:S03]  /*bcc0*/  LDSM.16.MT88.4 R156, [R207+0x14800] ;  /* 0x01480000cf9c783b */ /* 0x000f260000004200 */
[----:B------:R-:W-:Y:S04]  /*bcd0*/  FADD.FTZ R2, R187, R2 ;  /* 0x00000002bb027221 */ /* 0x000fe80000010000 */
[C---:B------:R-:W-:Y:S04]  /*bce0*/  HMMA.16816.F32.BF16 R60, R152.reuse, R172, R60 ;  /* 0x000000ac983c723c */ /* 0x040fe8000004183c */
[----:B------:R-:W-:Y:S04]  /*bcf0*/  FADD.FTZ R2, R186, R2 ;  /* 0x00000002ba027221 */ /* 0x000fe80000010000 */
[C---:B------:R-:W-:Y:S01]  /*bd00*/  HMMA.16816.F32.BF16 R64, R152.reuse, R174, R64 ;  /* 0x000000ae9840723c */ /* 0x040fe20000041840 */
[----:B------:R-:W-:Y:S07]  /*bd10*/  LDSM.16.MT88.4 R172, [R205+0x11000] ;  /* 0x01100000cdac783b */ /* 0x000fee0000004200 */
[C---:B------:R-:W-:Y:S01]  /*bd20*/  HMMA.16816.F32.BF16 R68, R152.reuse, R176, R68 ;  /* 0x000000b09844723c */ /* 0x040fe20000041844 */
[----:B------:R-:W-:Y:S07]  /*bd30*/  MUFU.EX2 R177, R30 ;  /* 0x0000001e00b17308 */ /* 0x000fee0000000800 */
[C---:B------:R-:W-:Y:S03]  /*bd40*/  HMMA.16816.F32.BF16 R72, R152.reuse, R178, R72 ;  /* 0x000000b29848723c */ /* 0x040fe60000041848 */
[----:B------:R-:W-:Y:S05]  /*bd50*/  MUFU.EX2 R176, R31 ;  /* 0x0000001f00b07308 */ /* 0x000fea0000000800 */
[C---:B---3--:R-:W-:Y:S05]  /*bd60*/  HMMA.16816.F32.BF16 R76, R152.reuse, R160, R76 ;  /* 0x000000a0984c723c */ /* 0x048fea000004184c */
[----:B------:R-:W-:Y:S03]  /*bd70*/  MUFU.EX2 R179, R32 ;  /* 0x0000002000b37308 */ /* 0x000fe60000000800 */
[C---:B------:R-:W-:Y:S01]  /*bd80*/  HMMA.16816.F32.BF16 R80, R152.reuse, R162, R80 ;  /* 0x000000a29850723c */ /* 0x040fe20000041850 */
[----:B------:R-:W3:Y:S06]  /*bd90*/  LDSM.16.MT88.4 R160, [R206+0x14800] ;  /* 0x01480000cea0783b */ /* 0x000eec0000004200 */
[----:B------:R-:W-:Y:S01]  /*bda0*/  MUFU.EX2 R178, R149 ;  /* 0x0000009500b27308 */ /* 0x000fe20000000800 */
[C---:B-1----:R-:W-:Y:S08]  /*bdb0*/  HMMA.16816.F32.BF16 R84, R152.reuse, R164, R84 ;  /* 0x000000a49854723c */ /* 0x042ff00000041854 */
[C---:B------:R-:W-:Y:S01]  /*bdc0*/  HMMA.16816.F32.BF16 R88, R152.reuse, R166, R88 ;  /* 0x000000a69858723c */ /* 0x040fe20000041858 */
[----:B------:R-:W1:Y:S01]  /*bdd0*/  LDSM.16.MT88.4 R164, [R204+0x16800] ;  /* 0x01680000cca4783b */ /* 0x000e620000004200 */
[----:B------:R5:W-:Y:S06]  /*bde0*/  MUFU.EX2 R149, R34 ;  /* 0x0000002200957308 */ /* 0x000bec0000000800 */
[C---:B--2---:R-:W-:Y:S08]  /*bdf0*/  HMMA.16816.F32.BF16 R92, R152.reuse, R168, R92 ;  /* 0x000000a8985c723c */ /* 0x044ff0000004185c */
[C---:B------:R-:W-:Y:S01]  /*be00*/  HMMA.16816.F32.BF16 R96, R152.reuse, R170, R96 ;  /* 0x000000aa9860723c */ /* 0x040fe20000041860 */
[----:B------:R-:W2:Y:S07]  /*be10*/  LDSM.16.MT88.4 R168, [R205+0x16800] ;  /* 0x01680000cda8783b */ /* 0x000eae0000004200 */
[C---:B------:R-:W-:Y:S01]  /*be20*/  HMMA.16816.F32.BF16 R100, R152.reuse, R180, R100 ;  /* 0x000000b49864723c */ /* 0x040fe20000041864 */
[----:B------:R-:W1:Y:S01]  /*be30*/  MUFU.EX2 R181, R28 ;  /* 0x0000001c00b57308 */ /* 0x000e620000000800 */
[----:B-----5:R-:W-:Y:S06]  /*be40*/  LDSM.16.MT88.4 R32, [R207+0x11800] ;  /* 0x01180000cf20783b */ /* 0x020fec0000004200 */
[C---:B------:R-:W-:Y:S03]  /*be50*/  HMMA.16816.F32.BF16 R104, R152.reuse, R182, R104 ;  /* 0x000000b69868723c */ /* 0x040fe60000041868 */
[----:B------:R-:W5:Y:S05]  /*be60*/  MUFU.EX2 R183, R26 ;  /* 0x0000001a00b77308 */ /* 0x000f6a0000000800 */
[C---:B----4-:R-:W-:Y:S05]  /*be70*/  HMMA.16816.F32.BF16 R108, R152.reuse, R156, R108 ;  /* 0x0000009c986c723c */ /* 0x050fea000004186c */
[----:B------:R-:W4:Y:S03]  /*be80*/  MUFU.EX2 R182, R27 ;  /* 0x0000001b00b67308 */ /* 0x000f260000000800 */
[C---:B------:R-:W-:Y:S01]  /*be90*/  HMMA.16816.F32.BF16 R112, R152.reuse, R158, R112 ;  /* 0x0000009e9870723c */ /* 0x040fe20000041870 */
[----:B------:R-:W2:Y:S03]  /*bea0*/  LDSM.16.MT88.4 R156, [R207+0x16800] ;  /* 0x01680000cf9c783b */ /* 0x000ea60000004200 */
[----:B-1----:R-:W-:Y:S03]  /*beb0*/  FADD.FTZ R2, R181, R2 ;  /* 0x00000002b5027221 */ /* 0x002fe60000010000 */
[----:B------:R-:W1:Y:S01]  /*bec0*/  MUFU.EX2 R180, R29 ;  /* 0x0000001d00b47308 */ /* 0x000e620000000800 */
[C---:B---3--:R-:W-:Y:S04]  /*bed0*/  HMMA.16816.F32.BF16 R116, R152.reuse, R160, R116 ;  /* 0x000000a09874723c */ /* 0x048fe80000041874 */
[----:B-----5:R-:W-:Y:S04]  /*bee0*/  FADD.FTZ R0, R183, R0 ;  /* 0x00000000b7007221 */ /* 0x020fe80000010000 */
[C---:B------:R-:W-:Y:S01]  /*bef0*/  HMMA.16816.F32.BF16 R120, R152.reuse, R162, R120 ;  /* 0x000000a29878723c */ /* 0x040fe20000041878 */
[----:B------:R-:W3:Y:S03]  /*bf00*/  LDSM.16.MT88.4 R160, [R206+0x16800] ;  /* 0x01680000cea0783b */ /* 0x000ee60000004200 */
[C---:B----4-:R-:W-:Y:S01]  /*bf10*/  F2FP.BF16.PACK_AB R23, R182.reuse, R183 ;  /* 0x000000b7b617723e */ /* 0x050fe200000010ff */
[----:B------:R-:W-:Y:S03]  /*bf20*/  FADD.FTZ R0, R182, R0 ;  /* 0x00000000b6007221 */ /* 0x000fe60000010000 */
[C---:B------:R-:W-:Y:S01]  /*bf30*/  HMMA.16816.F32.BF16 R124, R152.reuse, R164, R124 ;  /* 0x000000a4987c723c */ /* 0x040fe2000004187c */
[----:B------:R-:W-:Y:S03]  /*bf40*/  LDSM.16.MT88.4 R24, [R207+0x11000] ;  /* 0x01100000cf18783b */ /* 0x000fe60000004200 */
[----:B------:R-:W-:Y:S02]  /*bf50*/  FADD.FTZ R0, R177, R0 ;  /* 0x00000000b1007221 */ /* 0x000fe40000010000 */
[----:B-1----:R-:W-:Y:S02]  /*bf60*/  FADD.FTZ R2, R180, R2 ;  /* 0x00000002b4027221 */ /* 0x002fe40000010000 */
[C---:B------:R-:W-:Y:S01]  /*bf70*/  HMMA.16816.F32.BF16 R128, R152.reuse, R166, R128 ;  /* 0x000000a69880723c */ /* 0x040fe20000041880 */
[----:B------:R-:W1:Y:S03]  /*bf80*/  LDSM.16.MT88.4 R164, [R204+0x11000] ;  /* 0x01100000cca4783b */ /* 0x000e660000004200 */
[----:B------:R-:W-:Y:S02]  /*bf90*/  FADD.FTZ R0, R176, R0 ;  /* 0x00000000b0007221 */ /* 0x000fe40000010000 */
[----:B------:R-:W-:Y:S02]  /*bfa0*/  FADD.FTZ R2, R179, R2 ;  /* 0x00000002b3027221 */ /* 0x000fe40000010000 */
[C---:B--2---:R-:W-:Y:S01]  /*bfb0*/  HMMA.16816.F32.BF16 R132, R152.reuse, R168, R132 ;  /* 0x000000a89884723c */ /* 0x044fe20000041884 */
[----:B------:R-:W-:Y:S03]  /*bfc0*/  LDSM.16.MT88.4 R28, [R205+0x11800] ;  /* 0x01180000cd1c783b */ /* 0x000fe60000004200 */
[----:B------:R-:W-:Y:S02]  /*bfd0*/  FADD.FTZ R0, R149, R0 ;  /* 0x0000000095007221 */ /* 0x000fe40000010000 */
[----:B------:R-:W-:Y:S02]  /*bfe0*/  FADD.FTZ R245, R178, R2 ;  /* 0x00000002b2f57221 */ /* 0x000fe40000010000 */
[C---:B------:R-:W-:Y:S01]  /*bff0*/  HMMA.16816.F32.BF16 R136, R152.reuse, R170, R136 ;  /* 0x000000aa9888723c */ /* 0x040fe20000041888 */
[----:B------:R-:W-:Y:S03]  /*c000*/  LDSM.16.MT88.4 R168, [R206+0x13000] ;  /* 0x01300000cea8783b */ /* 0x000fe60000004200 */
[----:B------:R-:W-:Y:S04]  /*c010*/  FADD.FTZ R246, R150, R0 ;  /* 0x0000000096f67221 */ /* 0x000fe80000010000 */
[C---:B------:R-:W-:Y:S08]  /*c020*/  HMMA.16816.F32.BF16 R140, R152.reuse, R156, R140 ;  /* 0x0000009c988c723c */ /* 0x040ff0000004188c */
[C---:B------:R-:W-:Y:S01]  /*c030*/  HMMA.16816.F32.BF16 R12, R152.reuse, R158, R12 ;  /* 0x0000009e980c723c */ /* 0x040fe2000004180c */
[----:B------:R-:W2:Y:S07]  /*c040*/  LDSM.16.MT88.4 R156, [R206+0x11000] ;  /* 0x01100000ce9c783b */ /* 0x000eae0000004200 */
[C---:B---3--:R-:W-:Y:S08]  /*c050*/  HMMA.16816.F32.BF16 R16, R152.reuse, R160, R16 ;  /* 0x000000a09810723c */ /* 0x048ff00000041810 */
[----:B------:R-:W-:Y:S01]  /*c060*/  HMMA.16816.F32.BF16 R144, R152, R162, R144 ;  /* 0x000000a29890723c */ /* 0x000fe20000041890 */
[----:B------:R-:W3:Y:S07]  /*c070*/  LDSM.16.MT88.4 R152, [R204+0x13000] ;  /* 0x01300000cc98783b */ /* 0x000eee0000004200 */
[C---:B-1----:R-:W-:Y:S01]  /*c080*/  HMMA.16816.F32.BF16 R4, R20.reuse, R164, R4 ;  /* 0x000000a41404723c */ /* 0x042fe20000041804 */
[----:B------:R-:W1:Y:S07]  /*c090*/  LDSM.16.MT88.4 R160, [R205+0x13000] ;  /* 0x01300000cda0783b */ /* 0x000e6e0000004200 */
[C---:B------:R-:W-:Y:S01]  /*c0a0*/  HMMA.16816.F32.BF16 R8, R20.reuse, R166, R8 ;  /* 0x000000a61408723c */ /* 0x040fe20000041808 */
[----:B------:R-:W4:Y:S07]  /*c0b0*/  LDSM.16.MT88.4 R164, [R207+0x13000] ;  /* 0x01300000cfa4783b */ /* 0x000f2e0000004200 */
[C---:B------:R-:W-:Y:S08]  /*c0c0*/  HMMA.16816.F32.BF16 R36, R20.reuse, R172, R36 ;  /* 0x000000ac1424723c */ /* 0x040ff00000041824 */
[C---:B------:R-:W-:Y:S01]  /*c0d0*/  HMMA.16816.F32.BF16 R40, R20.reuse, R174, R40 ;  /* 0x000000ae1428723c */ /* 0x040fe20000041828 */
[----:B------:R-:W-:Y:S07]  /*c0e0*/  LDSM.16.MT88.4 R172, [R205+0x13800] ;  /* 0x01380000cdac783b */ /* 0x000fee0000004200 */
[C---:B------:R-:W-:Y:S08]  /*c0f0*/  HMMA.16816.F32.BF16 R44, R20.reuse, R24, R44 ;  /* 0x00000018142c723c */ /* 0x040ff0000004182c */
[C---:B------:R-:W-:Y:S01]  /*c100*/  HMMA.16816.F32.BF16 R48, R20.reuse, R26, R48 ;  /* 0x0000001a1430723c */ /* 0x040fe20000041830 */
[----:B------:R-:W5:Y:S07]  /*c110*/  LDSM.16.MT88.4 R24, [R204+0x15000] ;  /* 0x01500000cc18783b */ /* 0x000f6e0000004200 */
[C---:B--2---:R-:W-:Y:S08]  /*c120*/  HMMA.16816.F32.BF16 R52, R20.reuse, R156, R52 ;  /* 0x0000009c1434723c */ /* 0x044ff00000041834 */
        /* <DEDUP_REMOVED lines=8> */
[C---:B----4-:R-:W-:Y:S08]  /*c1b0*/  HMMA.16816.F32.BF16 R76, R20.reuse, R164, R76 ;  /* 0x000000a4144c723c */ /* 0x050ff0000004184c */
[C---:B------:R-:W-:Y:S01]  /*c1c0*/  HMMA.16816.F32.BF16 R80, R20.reuse, R166, R80 ;  /* 0x000000a61450723c */ /* 0x040fe20000041850 */
[----:B------:R-:W-:Y:S07]  /*c1d0*/  LDSM.16.MT88.4 R164, [R206+0x11800] ;  /* 0x01180000cea4783b */ /* 0x000fee0000004200 */
[C---:B------:R-:W-:Y:S08]  /*c1e0*/  HMMA.16816.F32.BF16 R84, R20.reuse, R168, R84 ;  /* 0x000000a81454723c */ /* 0x040ff00000041854 */
[C---:B------:R-:W-:Y:S01]  /*c1f0*/  HMMA.16816.F32.BF16 R88, R20.reuse, R170, R88 ;  /* 0x000000aa1458723c */ /* 0x040fe20000041858 */
[----:B------:R-:W-:Y:S07]  /*c200*/  LDSM.16.MT88.4 R168, [R204+0x13800] ;  /* 0x01380000cca8783b */ /* 0x000fee0000004200 */
[C---:B-----5:R-:W-:Y:S08]  /*c210*/  HMMA.16816.F32.BF16 R92, R20.reuse, R24, R92 ;  /* 0x00000018145c723c */ /* 0x060ff0000004185c */
        /* <DEDUP_REMOVED lines=13> */
[----:B------:R-:W4:Y:S07]  /*c2f0*/  LDSM.16.MT88.4 R24, [R204+0x11800] ;  /* 0x01180000cc18783b */ /* 0x000f2e0000004200 */
[C---:B--2---:R-:W-:Y:S08]  /*c300*/  HMMA.16816.F32.BF16 R132, R20.reuse, R156, R132 ;  /* 0x0000009c1484723c */ /* 0x044ff00000041884 */
[C---:B------:R-:W-:Y:S08]  /*c310*/  HMMA.16816.F32.BF16 R136, R20.reuse, R158, R136 ;  /* 0x0000009e1488723c */ /* 0x040ff00000041888 */
[C---:B---3--:R-:W-:Y:S08]  /*c320*/  HMMA.16816.F32.BF16 R140, R20.reuse, R152, R140 ;  /* 0x00000098148c723c */ /* 0x048ff0000004188c */
[C---:B------:R-:W-:Y:S08]  /*c330*/  HMMA.16816.F32.BF16 R12, R20.reuse, R154, R12 ;  /* 0x0000009a140c723c */ /* 0x040ff0000004180c */
[C---:B-1----:R-:W-:Y:S08]  /*c340*/  HMMA.16816.F32.BF16 R16, R20.reuse, R160, R16 ;  /* 0x000000a01410723c */ /* 0x042ff00000041810 */
[----:B------:R-:W-:Y:S01]  /*c350*/  HMMA.16816.F32.BF16 R144, R20, R162, R144 ;  /* 0x000000a21490723c */ /* 0x000fe20000041890 */
[----:B------:R-:W-:Y:S06]  /*c360*/  LDSM.16.MT88.4 R160, [R206+0x15800] ;  /* 0x01580000cea0783b */ /* 0x000fec0000004200 */
[----:B------:R-:W-:Y:S02]  /*c370*/  F2FP.BF16.PACK_AB R20, R180, R181 ;  /* 0x000000b5b414723e */ /* 0x000fe400000010ff */
[----:B------:R-:W-:Y:S03]  /*c380*/  F2FP.BF16.PACK_AB R22, R178, R179 ;  /* 0x000000b3b216723e */ /* 0x000fe600000010ff */
[----:B------:R-:W-:Y:S02]  /*c390*/  F2FP.BF16.PACK_AB R21, R176, R177 ;  /* 0x000000b1b015723e */ /* 0x000fe400000010ff */
[----:B------:R-:W-:Y:S02]  /*c3a0*/  F2FP.BF16.PACK_AB R23, R150, R149 ;  /* 0x000000959617723e */ /* 0x000fe400000010ff */
[----:B------:R-:W-:Y:S02]  /*c3b0*/  MOV R149, R148 ;  /* 0x0000009400957202 */ /* 0x000fe40000000f00 */
[----:B------:R-:W-:Y:S03]  /*c3c0*/  MOV R150, R3 ;  /* 0x0000000300967202 */ /* 0x000fe60000000f00 */
[C---:B----4-:R-:W-:Y:S01]  /*c3d0*/  HMMA.16816.F32.BF16 R152, R20.reuse, R24, R4 ;  /* 0x000000181498723c */ /* 0x050fe20000041804 */
[----:B------:R-:W1:Y:S07]  /*c3e0*/  LDSM.16.MT88.4 R4, [R207+0x13800] ;  /* 0x01380000cf04783b */ /* 0x000e6e0000004200 */
[C---:B------:R-:W-:Y:S01]  /*c3f0*/  HMMA.16816.F32.BF16 R156, R20.reuse, R26, R8 ;  /* 0x0000001a149c723c */ /* 0x040fe20000041808 */
[----:B------:R-:W2:Y:S07]  /*c400*/  LDSM.16.MT88.4 R8, [R206+0x13800] ;  /* 0x01380000ce08783b */ /* 0x000eae0000004200 */
        /* <DEDUP_REMOVED lines=9> */
[----:B------:R-:W2:Y:S07]  /*c4a0*/  LDSM.16.MT88.4 R164, [R204+0x17800] ;  /* 0x01780000cca4783b */ /* 0x000eae0000004200 */
[C---:B------:R-:W-:Y:S08]  /*c4b0*/  HMMA.16816.F32.BF16 R60, R20.reuse, R168, R60 ;  /* 0x000000a8143c723c */ /* 0x040ff0000004183c */
[C---:B------:R-:W-:Y:S08]  /*c4c0*/  HMMA.16816.F32.BF16 R64, R20.reuse, R170, R64 ;  /* 0x000000aa1440723c */ /* 0x040ff00000041840 */
[C---:B------:R-:W-:Y:S08]  /*c4d0*/  HMMA.16816.F32.BF16 R68, R20.reuse, R172, R68 ;  /* 0x000000ac1444723c */ /* 0x040ff00000041844 */
[C---:B------:R-:W-:Y:S08]  /*c4e0*/  HMMA.16816.F32.BF16 R72, R20.reuse, R174, R72 ;  /* 0x000000ae1448723c */ /* 0x040ff00000041848 */
        /* <DEDUP_REMOVED lines=10> */
[C---:B------:R-:W-:Y:S08]  /*c590*/  HMMA.16816.F32.BF16 R104, R20.reuse, R30, R104 ;  /* 0x0000001e1468723c */ /* 0x040ff00000041868 */
[C---:B-----5:R-:W-:Y:S08]  /*c5a0*/  HMMA.16816.F32.BF16 R108, R20.reuse, R32, R108 ;  /* 0x00000020146c723c */ /* 0x060ff0000004186c */
[C---:B------:R-:W-:Y:S08]  /*c5b0*/  HMMA.16816.F32.BF16 R112, R20.reuse, R34, R112 ;  /* 0x000000221470723c */ /* 0x040ff00000041870 */
[C---:B------:R-:W-:Y:S08]  /*c5c0*/  HMMA.16816.F32.BF16 R116, R20.reuse, R160, R116 ;  /* 0x000000a01474723c */ /* 0x040ff00000041874 */
[C---:B------:R-:W-:Y:S08]  /*c5d0*/  HMMA.16816.F32.BF16 R120, R20.reuse, R162, R120 ;  /* 0x000000a21478723c */ /* 0x040ff00000041878 */
[C---:B------:R-:W-:Y:S08]  /*c5e0*/  HMMA.16816.F32.BF16 R124, R20.reuse, R164, R124 ;  /* 0x000000a4147c723c */ /* 0x040ff0000004187c */
[C---:B------:R-:W-:Y:S08]  /*c5f0*/  HMMA.16816.F32.BF16 R128, R20.reuse, R166, R128 ;  /* 0x000000a61480723c */ /* 0x040ff00000041880 */
[C---:B-1----:R-:W-:Y:S08]  /*c600*/  HMMA.16816.F32.BF16 R132, R20.reuse, R4, R132 ;  /* 0x000000041484723c */ /* 0x042ff00000041884 */
[C---:B------:R-:W-:Y:S08]  /*c610*/  HMMA.16816.F32.BF16 R136, R20.reuse, R6, R136 ;  /* 0x000000061488723c */ /* 0x040ff00000041888 */
[C---:B--2---:R-:W-:Y:S08]  /*c620*/  HMMA.16816.F32.BF16 R140, R20.reuse, R8, R140 ;  /* 0x00000008148c723c */ /* 0x044ff0000004188c */
[C---:B------:R-:W-:Y:S08]  /*c630*/  HMMA.16816.F32.BF16 R160, R20.reuse, R10, R12 ;  /* 0x0000000a14a0723c */ /* 0x040ff0000004180c */
[C---:B---3--:R-:W-:Y:S08]  /*c640*/  HMMA.16816.F32.BF16 R164, R20.reuse, R24, R16 ;  /* 0x0000001814a4723c */ /* 0x048ff00000041810 */
[----:B------:R-:W-:Y:S01]  /*c650*/  HMMA.16816.F32.BF16 R144, R20, R26, R144 ;  /* 0x0000001a1490723c */ /* 0x000fe20000041890 */
[----:B------:R-:W-:-:S07]  /*c660*/  @P0 BRA `(.L_x_113) ;  /* 0xffffc24000000947 */ /* 0x000fce000383ffff */
.L_x_112:
        /* <DEDUP_REMOVED lines=54> */
[C---:B-1---5:R-:W-:Y:S01]  /*c9d0*/  FMUL.FTZ R151, R0.reuse, R49 ;  /* 0x0000003100977220 */ /* 0x062fe20000410000 */
[----:B------:R-:W-:Y:S01]  /*c9e0*/  USHF.R.S32.HI UR4, URZ, 0x1f, UR5 ;  /* 0x0000001f3f047899 */ /* 0x000fe20008011405 */
[C---:B------:R-:W-:Y:S01]  /*c9f0*/  FMUL.FTZ R49, R0.reuse, R89 ;  /* 0x0000005900317220 */ /* 0x040fe20000410000 */
[----:B------:R-:W-:Y:S01]  /*ca00*/  @!UP3 USHF.R.S32.HI UR25, URZ, 0x1f, UR19 ;  /* 0x0000001f3f19b899 */ /* 0x000fe20008011413 */
[----:B------:R-:W1:Y:S01]  /*ca10*/  S2R R89, SR_TID.X ;  /* 0x0000000000597919 */ /* 0x000e620000002100 */
[C---:B------:R-:W-:Y:S01]  /*ca20*/  FMUL.FTZ R174, R0.reuse, R152 ;  /* 0x0000009800ae7220 */ /* 0x040fe20000410000 */
[----:B------:R-:W-:Y:S01]  /*ca30*/  USHF.R.S32.HI UR6, URZ, 0x1f, UR12 ;  /* 0x0000001f3f067899 */ /* 0x000fe2000801140c */
[----:B------:R-:W-:Y:S01]  /*ca40*/  FMUL.FTZ R152, R0, R68 ;  /* 0x0000004400987220 */ /* 0x000fe20000410000 */
[----:B------:R-:W-:Y:S01]  /*ca50*/  UIADD3 UR5, UP2, UP1, UR5, UR24, UR12 ;  /* 0x0000001805057290 */ /* 0x000fe2000f95e00c */
[----:B--2---:R-:W-:-:S02]  /*ca60*/  FMUL.FTZ R68, R2, R50 ;  /* 0x0000003202447220 */ /* 0x004fc40000410000 */
[----:B------:R-:W-:Y:S01]  /*ca70*/  FMUL.FTZ R50, R2, R86 ;  /* 0x0000005602327220 */ /* 0x000fe20000410000 */
[----:B------:R-:W-:Y:S01]  /*ca80*/  UIADD3.X UR4, UR4, UR25, UR6, UP2, UP1 ;  /* 0x0000001904047290 */ /* 0x000fe200097e2406 */
[C---:B------:R-:W-:Y:S02]  /*ca90*/  FMUL.FTZ R6, R0.reuse, R153 ;  /* 0x0000009900067220 */ /* 0x040fe40000410000 */
        /* <DEDUP_REMOVED lines=8> */
[C---:B------:R-:W-:Y:S01]  /*cb20*/  FMUL.FTZ R23, R0.reuse, R57 ;  /* 0x0000003900177220 */ /* 0x040fe20000410000 */
[----:B-1----:R-:W-:Y:S01]  /*cb30*/  SHF.R.S32.HI R86, RZ, 0x1f, R89 ;  /* 0x0000001fff567819 */ /* 0x002fe20000011459 */
[C---:B------:R-:W-:Y:S02]  /*cb40*/  FMUL.FTZ R21, R0.reuse, R61 ;  /* 0x0000003d00157220 */ /* 0x040fe40000410000 */
[----:B------:R-:W-:Y:S01]  /*cb50*/  FMUL.FTZ R172, R0, R36 ;  /* 0x0000002400ac7220 */ /* 0x000fe20000410000 */
[----:B------:R-:W-:Y:S01]  /*cb60*/  LEA.HI R16, R86, R89, RZ, 0x2 ;  /* 0x0000005956107211 */ /* 0x000fe200078f10ff */
[C---:B------:R-:W-:Y:S02]  /*cb70*/  FMUL.FTZ R171, R0.reuse, R40 ;  /* 0x0000002800ab7220 */ /* 0x040fe40000410000 */
        /* <DEDUP_REMOVED lines=8> */
[C---:B------:R-:W-:Y:S02]  /*cc00*/  FMUL.FTZ R153, R0.reuse, R64 ;  /* 0x0000004000997220 */ /* 0x040fe40000410000 */
[C---:B------:R-:W-:Y:S01]  /*cc10*/  FMUL.FTZ R61, R0.reuse, R65 ;  /* 0x00000041003d7220 */ /* 0x040fe20000410000 */
        /* <DEDUP_REMOVED lines=56> */
[----:B------:R-:W-:Y:S01]  /*cfa0*/  FMUL.FTZ R145, R0, R145 ;  /* 0x0000009100917220 */ /* 0x000fe20000410000 */
[--C-:B------:R-:W-:Y:S01]  /*cfb0*/  SHF.R.S32.HI R0, RZ, 0x1f, R16.reuse ;  /* 0x0000001fff007819 */ /* 0x100fe20000011410 */
[C---:B------:R-:W-:Y:S01]  /*cfc0*/  FMUL.FTZ R15, R2.reuse, R63 ;  /* 0x0000003f020f7220 */ /* 0x040fe20000410000 */
[----:B------:R-:W-:Y:S01]  /*cfd0*/  SHF.R.S32.HI R63, RZ, 0x2, R16 ;  /* 0x00000002ff3f7819 */ /* 0x000fe20000011410 */
[C---:B------:R-:W-:Y:S02]  /*cfe0*/  FMUL.FTZ R12, R2.reuse, R38 ;  /* 0x00000026020c7220 */ /* 0x040fe40000410000 */
[----:B------:R-:W-:Y:S01]  /*cff0*/  FMUL.FTZ R10, R2, R42 ;  /* 0x0000002a020a7220 */ /* 0x000fe20000410000 */
[----:B------:R-:W-:Y:S01]  /*d000*/  LEA.HI R0, R0, R63, RZ, 0x3 ;  /* 0x0000003f00007211 */ /* 0x000fe200078f18ff */
[C---:B------:R-:W-:Y:S02]  /*d010*/  FMUL.FTZ R17, R2.reuse, R46 ;  /* 0x0000002e02117220 */ /* 0x040fe40000410000 */
[----:B------:R-:W-:Y:S01]  /*d020*/  FMUL.FTZ R55, R2, R55 ;  /* 0x0000003702377220 */ /* 0x000fe20000410000 */
[----:B------:R-:W-:Y:S01]  /*d030*/  LOP3.LUT R0, R0, 0xfffffff8, RZ, 0xc0, !PT ;  /* 0xfffffff800007812 */ /* 0x000fe200078ec0ff */
[----:B------:R-:W-:-:S02]  /*d040*/  FMUL.FTZ R4, R2, R54 ;  /* 0x0000003602047220 */ /* 0x000fc40000410000 */
[C---:B------:R-:W-:Y:S02]  /*d050*/  FMUL.FTZ R64, R2.reuse, R58 ;  /* 0x0000003a02407220 */ /* 0x040fe40000410000 */
[C---:B------:R-:W-:Y:S02]  /*d060*/  FMUL.FTZ R155, R2.reuse, R155 ;  /* 0x0000009b029b7220 */ /* 0x040fe40000410000 */
[C---:B------:R-:W-:Y:S02]  /*d070*/  FMUL.FTZ R5, R2.reuse, R154 ;  /* 0x0000009a02057220 */ /* 0x040fe40000410000 */
[C---:B------:R-:W-:Y:S02]  /*d080*/  FMUL.FTZ R159, R2.reuse, R159 ;  /* 0x0000009f029f7220 */ /* 0x040fe40000410000 */
[C---:B------:R-:W-:Y:S01]  /*d090*/  FMUL.FTZ R9, R2.reuse, R158 ;  /* 0x0000009e02097220 */ /* 0x040fe20000410000 */
[----:B------:R-:W-:Y:S01]  /*d0a0*/  F2FP.BF16.PACK_AB R5, R155, R5 ;  /* 0x000000059b05723e */ /* 0x000fe200000010ff */
[----:B------:R-:W-:-:S02]  /*d0b0*/  FMUL.FTZ R39, R2, R39 ;  /* 0x0000002702277220 */ /* 0x000fc40000410000 */
        /* <DEDUP_REMOVED lines=94> */
[----:B------:R-:W-:Y:S02]  /*d6a0*/  SHF.R.S32.HI R16, RZ, 0x5, R70 ;  /* 0x00000005ff107819 */ /* 0x000fe40000011446 */
[----:B------:R-:W-:Y:S02]  /*d6b0*/  LOP3.LUT R0, R4, 0x1c0, RZ, 0xc0, !PT ;  /* 0x000001c004007812 */ /* 0x000fe400078ec0ff */
[----:B------:R-:W-:Y:S02]  /*d6c0*/  LOP3.LUT R4, R2, 0x1, RZ, 0xc0, !PT ;  /* 0x0000000102047812 */ /* 0x000fe400078ec0ff */
[----:B------:R-:W-:-:S02]  /*d6d0*/  LEA R14, R16, R14, 0x9 ;  /* 0x0000000e100e7211 */ /* 0x000fc400078e48ff */
[----:B------:R-:W-:Y:S02]  /*d6e0*/  LEA.HI R0, R0, R0, RZ, 0x1d ;  /* 0x0000000000007211 */ /* 0x000fe400078fe8ff */
[----:B------:R-:W-:Y:S02]  /*d6f0*/  ISETP.NE.U32.AND P0, PT, R4, 0x1, PT ;  /* 0x000000010400780c */ /* 0x000fe40003f05070 */
[----:B------:R-:W-:Y:S02]  /*d700*/  LEA R0, R14, R0, 0x1 ;  /* 0x000000000e007211 */ /* 0x000fe400078e08ff */
[----:B------:R-:W-:Y:S02]  /*d710*/  R2P PR, R2, 0x6 ;  /* 0x0000000602007804 */ /* 0x000fe40000000000 */
[----:B------:R-:W-:Y:S02]  /*d720*/  SHF.L.U32 R0, R0, 0x1, RZ ;  /* 0x0000000100007819 */ /* 0x000fe400000006ff */
[----:B------:R-:W-:-:S02]  /*d730*/  MOV R4, 0x20 ;  /* 0x0000002000047802 */ /* 0x000fc40000000f00 */
[----:B------:R-:W-:Y:S01]  /*d740*/  IADD3 R2, R0, -0x10, RZ ;  /* 0xfffffff000027810 */ /* 0x000fe20007ffe0ff */
[----:B------:R1:W-:Y:S01]  /*d750*/  STS [R0], R6 ;  /* 0x0000000600007388 */ /* 0x0003e20000000800 */
[----:B------:R-:W-:Y:S02]  /*d760*/  SEL R4, R4, 0xffffffe0, !P1 ;  /* 0xffffffe004047807 */ /* 0x000fe40004800000 */
[----:B------:R-:W-:Y:S01]  /*d770*/  @P0 IADD3 R2, R0, 0x10, RZ ;  /* 0x0000001000020810 */ /* 0x000fe20007ffe0ff */
[----:B------:R2:W-:Y:S01]  /*d780*/  STS [R0+0x400], R5 ;  /* 0x0004000500007388 */ /* 0x0005e20000000800 */
[----:B------:R-:W-:Y:S02]  /*d790*/  F2FP.BF16.PACK_AB R63, R21, R156 ;  /* 0x0000009c153f723e */ /* 0x000fe400000010ff */
[----:B------:R-:W-:Y:S01]  /*d7a0*/  F2FP.BF16.PACK_AB R21, R161, R160 ;  /* 0x000000a0a115723e */ /* 0x000fe200000010ff */
[----:B------:R3:W-:Y:S01]  /*d7b0*/  STS [R2], R7 ;  /* 0x0000000702007388 */ /* 0x0007e20000000800 */
[----:B------:R-:W-:-:S02]  /*d7c0*/  F2FP.BF16.PACK_AB R18, R167, R18 ;  /* 0x00000012a712723e */ /* 0x000fc400000010ff */
[----:B------:R-:W-:Y:S01]  /*d7d0*/  F2FP.BF16.PACK_AB R14, R147, R146 ;  /* 0x00000092930e723e */ /* 0x000fe200000010ff */
[----:B------:R4:W-:Y:S01]  /*d7e0*/  STS [R2+0x400], R9 ;  /* 0x0004000902007388 */ /* 0x0009e20000000800 */
[----:B-1----:R-:W-:Y:S02]  /*d7f0*/  MOV R6, 0x40 ;  /* 0x0000004000067802 */ /* 0x002fe40000000f00 */
[----:B--2---:R-:W-:Y:S02]  /*d800*/  IADD3 R5, R0, R4, RZ ;  /* 0x0000000400057210 */ /* 0x004fe40007ffe0ff */
[----:B------:R-:W-:Y:S02]  /*d810*/  SEL R6, R6, 0xffffffc0, !P2 ;  /* 0xffffffc006067807 */ /* 0x000fe40005000000 */
[----:B------:R-:W-:Y:S01]  /*d820*/  IADD3 R4, R4, R2, RZ ;  /* 0x0000000204047210 */ /* 0x000fe20007ffe0ff */
[----:B------:R1:W-:Y:S01]  /*d830*/  STS [R5], R8 ;  /* 0x0000000805007388 */ /* 0x0003e20000000800 */
[----:B---3--:R-:W-:-:S02]  /*d840*/  IADD3 R7, R5, R6, RZ ;  /* 0x0000000605077210 */ /* 0x008fc40007ffe0ff */
        /* <DEDUP_REMOVED lines=49> */
[----:B------:R-:W-:Y:S04]  /*db60*/  STS [R2+0x6400], R28 ;  /* 0x0064001c02007388 */ /* 0x000fe80000000800 */
[----:B------:R-:W-:Y:S04]  /*db70*/  STS [R5+0x6000], R27 ;  /* 0x0060001b05007388 */ /* 0x000fe80000000800 */
[----:B------:R2:W-:Y:S04]  /*db80*/  STS [R5+0x6400], R26 ;  /* 0x0064001a05007388 */ /* 0x0005e80000000800 */
[----:B------:R-:W-:Y:S04]  /*db90*/  STS [R4+0x6000], R25 ;  /* 0x0060001904007388 */ /* 0x000fe80000000800 */
[----:B------:R3:W-:Y:S01]  /*dba0*/  STS [R4+0x6400], R24 ;  /* 0x0064001804007388 */ /* 0x0007e20000000800 */
[----:B-1----:R-:W-:-:S03]  /*dbb0*/  LOP3.LUT R0, R70, 0xffffffe0, RZ, 0xc0, !PT ;  /* 0xffffffe046007812 */ /* 0x002fc600078ec0ff */
[----:B------:R-:W-:Y:S01]  /*dbc0*/  STS [R8+0x6000], R23 ;  /* 0x0060001708007388 */ /* 0x000fe20000000800 */
[----:B------:R-:W-:-:S03]  /*dbd0*/  IADD3 R0, R89, -R0, RZ ;  /* 0x8000000059007210 */ /* 0x000fc60007ffe0ff */
[----:B------:R1:W-:Y:S01]  /*dbe0*/  STS [R8+0x6400], R22 ;  /* 0x0064001608007388 */ /* 0x0003e20000000800 */
[----:B------:R-:W-:-:S03]  /*dbf0*/  LOP3.LUT P0, RZ, R0, 0x3, RZ, 0xc0, !PT ;  /* 0x0000000300ff7812 */ /* 0x000fc6000780c0ff */
[----:B------:R-:W-:Y:S04]  /*dc00*/  STS [R9+0x6000], R21 ;  /* 0x0060001509007388 */ /* 0x000fe80000000800 */
[----:B------:R-:W-:Y:S01]  /*dc10*/  STS [R9+0x6400], R20 ;  /* 0x0064001409007388 */ /* 0x000fe20000000800 */
[----:B--2---:R-:W2:Y:S03]  /*dc20*/  @P4 MUFU.LG2 R5, R149 ;  /* 0x0000009500054308 */ /* 0x004ea60000000c00 */
[----:B------:R-:W-:Y:S04]  /*dc30*/  STS [R7+0x6000], R19 ;  /* 0x0060001307007388 */ /* 0x000fe80000000800 */
[----:B------:R4:W-:Y:S01]  /*dc40*/  STS [R7+0x6400], R18 ;  /* 0x0064001207007388 */ /* 0x0009e20000000800 */
[----:B---3--:R-:W3:Y:S03]  /*dc50*/  @P3 MUFU.LG2 R4, R150 ;  /* 0x0000009600043308 */ /* 0x008ee60000000c00 */
[----:B------:R-:W-:Y:S04]  /*dc60*/  STS [R6+0x6000], R15 ;  /* 0x0060000f06007388 */ /* 0x000fe80000000800 */
[----:B------:R4:W-:Y:S01]  /*dc70*/  STS [R6+0x6400], R14 ;  /* 0x0064000e06007388 */ /* 0x0009e20000000800 */
[----:B--2---:R-:W-:Y:S01]  /*dc80*/  @P4 FMUL.FTZ R5, R5, 0.69314718246459960938 ;  /* 0x3f31721805054820 */ /* 0x004fe20000410000 */
[----:B-1----:R-:W-:-:S02]  /*dc90*/  MOV R8, 0x7f800000 ;  /* 0x7f80000000087802 */ /* 0x002fc40000000f00 */
[----:B------:R-:W-:Y:S01]  /*dca0*/  BAR.SYNC.DEFER_BLOCKING 0x0 ;  /* 0x0000000000007b1d */ /* 0x000fe20000010000 */
[----:B---3--:R-:W-:-:S05]  /*dcb0*/  @P3 FMUL.FTZ R4, R4, 0.69314718246459960938 ;  /* 0x3f31721804043820 */ /* 0x008fca0000410000 */
[----:B------:R-:W1:Y:S01]  /*dcc0*/  S2R R10, SR_TID.X ;  /* 0x00000000000a7919 */ /* 0x000e620000002100 */
[----:B------:R-:W-:Y:S01]  /*dcd0*/  @P3 FFMA.FTZ R8, R3, c[0x0][0x238], R4 ;  /* 0x00008e0003083a23 */ /* 0x000fe20000010004 */
[----:B----4-:R-:W-:Y:S01]  /*dce0*/  MOV R7, 0x7f800000 ;  /* 0x7f80000000077802 */ /* 0x010fe20000000f00 */
[----:B------:R-:W-:Y:S01]  /*dcf0*/  @P4 FFMA.FTZ R7, R148, c[0x0][0x238], R5 ;  /* 0x00008e0094074a23 */ /* 0x000fe20000010005 */
[----:B------:R2:W3:Y:S04]  /*dd00*/  LDS.128 R32, [R230] ;  /* 0x00000000e6207984 */ /* 0x0004e80000000c00 */
[----:B------:R2:W4:Y:S01]  /*dd10*/  LDS.128 R48, [R230+0x800] ;  /* 0x00080000e6307984 */ /* 0x0005220000000c00 */
[----:B-1----:R-:W-:-:S03]  /*dd20*/  SHF.R.S32.HI R9, RZ, 0x1f, R10 ;  /* 0x0000001fff097819 */ /* 0x002fc6000001140a */
[----:B------:R2:W1:Y:S01]  /*dd30*/  LDS.128 R64, [R230+0x1000] ;  /* 0x00100000e6407984 */ /* 0x0004620000000c00 */
[----:B------:R-:W-:-:S03]  /*dd40*/  LEA.HI R2, R9, R10, RZ, 0x5 ;  /* 0x0000000a09027211 */ /* 0x000fc600078f28ff */
[----:B------:R2:W1:Y:S01]  /*dd50*/  LDS.128 R80, [R230+0x1800] ;  /* 0x00180000e6507984 */ /* 0x0004620000000c00 */
[----:B------:R-:W-:-:S03]  /*dd60*/  LOP3.LUT R0, R2, 0xffffffe0, RZ, 0xc0, !PT ;  /* 0xffffffe002007812 */ /* 0x000fc600078ec0ff */
[----:B------:R2:W1:Y:S01]  /*dd70*/  LDS.128 R28, [R230+0x2000] ;  /* 0x00200000e61c7984 */ /* 0x0004620000000c00 */
[----:B------:R-:W-:Y:S02]  /*dd80*/  SHF.R.S32.HI R2, RZ, 0x1f, R16 ;  /* 0x0000001fff027819 */ /* 0x000fe40000011410 */
[----:B------:R-:W-:Y:S01]  /*dd90*/  IADD3 R0, R10, -R0, RZ ;  /* 0x800000000a007210 */ /* 0x000fe20007ffe0ff */
[----:B------:R2:W1:Y:S01]  /*dda0*/  LDS.128 R44, [R230+0x2800] ;  /* 0x00280000e62c7984 */ /* 0x0004620000000c00 */
[----:B------:R-:W-:Y:S02]  /*ddb0*/  LEA.HI R2, R2, R16, RZ, 0x2 ;  /* 0x0000001002027211 */ /* 0x000fe400078f10ff */
[----:B------:R-:W-:Y:S01]  /*ddc0*/  SHF.R.S32.HI R6, RZ, 0x1f, R0 ;  /* 0x0000001fff067819 */ /* 0x000fe20000011400 */
[----:B------:R2:W1:Y:S01]  /*ddd0*/  LDS.128 R60, [R230+0x3000] ;  /* 0x00300000e63c7984 */ /* 0x0004620000000c00 */
[----:B------:R-:W-:Y:S02]  /*dde0*/  LOP3.LUT R2, R2, 0xffffffc, RZ, 0xc0, !PT ;  /* 0x0ffffffc02027812 */ /* 0x000fe400078ec0ff */
[----:B------:R-:W-:Y:S01]  /*ddf0*/  LEA.HI R0, R6, R0, RZ, 0x2 ;  /* 0x0000000006007211 */ /* 0x000fe200078f10ff */
[----:B------:R2:W1:Y:S01]  /*de00*/  LDS.128 R76, [R230+0x3800] ;  /* 0x00380000e64c7984 */ /* 0x0004620000000c00 */
[----:B------:R-:W-:-:S02]  /*de10*/  IADD3 R2, R16, -R2, RZ ;  /* 0x8000000210027210 */ /* 0x000fc40007ffe0ff */
[----:B------:R-:W-:Y:S01]  /*de20*/  SHF.R.S32.HI R0, RZ, 0x2, R0 ;  /* 0x00000002ff007819 */ /* 0x000fe20000011400 */
[----:B------:R2:W1:Y:S03]  /*de30*/  LDS.128 R24, [R230+0x4000] ;  /* 0x00400000e6187984 */ /* 0x0004660000000c00 */
[----:B------:R-:W-:Y:S01]  /*de40*/  LEA R0, R2, R0, 0x4 ;  /* 0x0000000002007211 */ /* 0x000fe200078e20ff */
        /* <DEDUP_REMOVED lines=24> */
.L_x_117:
[----:B---34-:R-:W-:Y:S05]  /*dfd0*/  BSYNC B0 ;  /* 0x0000000000007941 */ /* 0x018fea0003800000 */
.L_x_116:
[----:B------:R3:W5:Y:S04]  /*dfe0*/  LDL R15, [R1] ;  /* 0x00000000010f7983 */ /* 0x0007680000100800 */
[----:B------:R3:W5:Y:S01]  /*dff0*/  LDL R14, [R1+0x4] ;  /* 0x00000400010e7983 */ /* 0x0007620000100800 */
[----:B------:R-:W-:Y:S01]  /*e000*/  LEA.HI R13, R86, R89, RZ, 0x3 ;  /* 0x00000059560d7211 */ /* 0x000fe200078f18ff */
[----:B------:R-:W-:Y:S01]  /*e010*/  UIMAD UR9, UR9, -0x40, UR16 ;  /* 0xffffffc0090978a4 */ /* 0x000fe2000f8e0210 */
[----:B------:R-:W-:Y:S01]  /*e020*/  SHF.R.S32.HI R0, RZ, 0x1f, R248 ;  /* 0x0000001fff007819 */ /* 0x000fe200000114f8 */
[----:B------:R-:W4:Y:S01]  /*e030*/  S2R R11, SR_CTAID.Z ;  /* 0x00000000000b7919 */ /* 0x000f220000002700 */
[----:B------:R-:W-:Y:S01]  /*e040*/  IADD3 R4, P0, R248, UR18, RZ ;  /* 0x00000012f8047c10 */ /* 0x000fe2000ff1e0ff */
[----:B------:R-:W-:Y:S01]  /*e050*/  USHF.R.S32.HI UR6, URZ, 0x1f, UR10 ;  /* 0x0000001f3f067899 */ /* 0x000fe2000801140a */
[----:B------:R-:W-:Y:S01]  /*e060*/  SHF.R.S32.HI R3, RZ, 0x3, R13 ;  /* 0x00000003ff037819 */ /* 0x000fe2000001140d */
[----:B------:R-:W-:Y:S01]  /*e070*/  ULDC.64 UR4, c[0x0][0x1f0] ;  /* 0x00007c0000047ab9 */ /* 0x000fe20000000a00 */
[----:B------:R-:W-:Y:S01]  /*e080*/  IADD3.X R5, R0, UR7, RZ, P0, !PT ;  /* 0x0000000700057c10 */ /* 0x000fe200087fe4ff */
[----:B------:R-:W-:Y:S01]  /*e090*/  UIMAD UR4, UR6, UR4, URZ ;  /* 0x00000004060472a4 */ /* 0x000fe2000f8e023f */
[----:B------:R-:W-:Y:S01]  /*e0a0*/  ISETP.GE.AND P0, PT, R3, UR9, PT ;  /* 0x0000000903007c0c */ /* 0x000fe2000bf06270 */
[----:B------:R-:W-:Y:S01]  /*e0b0*/  IMAD.U32 R0, RZ, RZ, UR13 ;  /* 0x0000000dff007e24 */ /* 0x000fe2000f8e00ff */
[----:B------:R-:W-:Y:S01]  /*e0c0*/  LEA.HI R2, R9, R10, RZ, 0x3 ;  /* 0x0000000a09027211 */ /* 0x000fe200078f18ff */
[----:B------:R-:W-:Y:S01]  /*e0d0*/  UIMAD UR4, UR10, UR5, UR4 ;  /* 0x000000050a0472a4 */ /* 0x000fe2000f8e0204 */
[----:B------:R-:W-:Y:S02]  /*e0e0*/  BSSY B0, `(.L_x_118) ;  /* 0x0000016000007945 */ /* 0x000fe40003800000 */
[----:B------:R-:W-:-:S04]  /*e0f0*/  SHF.R.S32.HI R2, RZ, 0x3, R2 ;  /* 0x00000003ff027819 */ /* 0x000fc80000011402 */
[----:B------:R-:W-:Y:S01]  /*e100*/  SHF.R.S32.HI R3, RZ, 0x1f, R2 ;  /* 0x0000001fff037819 */ /* 0x000fe20000011402 */
[----:B----4-:R-:W-:-:S04]  /*e110*/  IMAD.WIDE.U32 R10, R11, c[0x0][0x1f0], R4 ;  /* 0x00007c000b0a7a25 */ /* 0x010fc800078e0004 */
[----:B------:R-:W-:Y:S01]  /*e120*/  IMAD.WIDE R4, R0, 0x40, R2 ;  /* 0x0000004000047825 */ /* 0x000fe200078e0202 */
[----:B------:R-:W-:Y:S01]  /*e130*/  IADD3 R9, R11, UR4, RZ ;  /* 0x000000040b097c10 */ /* 0x000fe2000fffe0ff */
[----:B------:R-:W-:Y:S05]  /*e140*/  @P0 BRA `(.L_x_119) ;  /* 0x000000f000000947 */ /* 0x000fea0003800000 */
[----:B---3--:R-:W-:Y:S01]  /*e150*/  IMAD R0, R5, c[0x0][0x1e8], RZ ;  /* 0x00007a0005007a24 */ /* 0x008fe200078e02ff */
[----:B------:R-:W-:Y:S01]  /*e160*/  ISETP.GE.AND P4, PT, R248, c[0x0][0x220], PT ;  /* 0x00008800f8007a0c */ /* 0x000fe20003f86270 */
[----:B------:R-:W-:Y:S01]  /*e170*/  IMAD.MOV.U32 R8, RZ, RZ, R10 ;  /* 0x000000ffff087224 */ /* 0x000fe200078e000a */
[----:B-----5:R-:W-:Y:S01]  /*e180*/  ISETP.GE.AND P3, PT, R15, c[0x0][0x220], PT ;  /* 0x000088000f007a0c */ /* 0x020fe20003f66270 */
[----:B------:R-:W-:Y:S01]  /*e190*/  IMAD R0, R4, c[0x0][0x1ec], R0 ;  /* 0x00007b0004007a24 */ /* 0x000fe200078e0200 */
        /* <DEDUP_REMOVED lines=10> */
.L_x_119:
[----:B---3--:R-:W-:Y:S05]  /*e240*/  BSYNC B0 ;  /* 0x0000000000007941 */ /* 0x008fea0003800000 */
.L_x_118:
[----:B------:R-:W-:Y:S01]  /*e250*/  LEA.HI.SX32 R0, R13, 0x10, 0x1d ;  /* 0x000000100d007811 */ /* 0x000fe200078feaff */
[----:B------:R-:W-:Y:S03]  /*e260*/  BSSY B0, `(.L_x_120) ;  /* 0x0000015000007945 */ /* 0x000fe60003800000 */
[----:B------:R-:W-:-:S13]  /*e270*/  ISETP.GE.AND P0, PT, R0, UR9, PT ;  /* 0x0000000900007c0c */ /* 0x000fda000bf06270 */
[----:B------:R-:W-:Y:S05]  /*e280*/  @P0 BRA `(.L_x_121) ;  /* 0x0000012000000947 */ /* 0x000fea0003800000 */
[----:B------:R-:W-:Y:S01]  /*e290*/  IADD3 R12, P0, R4, 0x10, RZ ;  /* 0x00000010040c7810 */ /* 0x000fe20007f1e0ff */
[----:B------:R-:W-:Y:S01]  /*e2a0*/  IMAD.MOV.U32 R2, RZ, RZ, R10 ;  /* 0x000000ffff027224 */ /* 0x000fe200078e000a */
[----:B------:R-:W-:Y:S01]  /*e2b0*/  ISETP.GE.AND P3, PT, R248, c[0x0][0x220], PT ;  /* 0x00008800f8007a0c */ /* 0x000fe20003f66270 */
[----:B------:R-:W-:Y:S01]  /*e2c0*/  IMAD.MOV.U32 R3, RZ, RZ, R9 ;  /* 0x000000ffff037224 */ /* 0x000fe200078e0009 */
[----:B-----5:R-:W-:Y:S01]  /*e2d0*/  ISETP.GE.AND P2, PT, R15, c[0x0][0x220], PT ;  /* 0x000088000f007a0c */ /* 0x020fe20003f46270 */
        /* <DEDUP_REMOVED lines=13> */
.L_x_121:
[----:B------:R-:W-:Y:S05]  /*e3b0*/  BSYNC B0 ;  /* 0x0000000000007941 */ /* 0x000fea0003800000 */
.L_x_120:
[----:B------:R-:W-:Y:S01]  /*e3c0*/  LEA.HI.SX32 R0, R13, 0x20, 0x1d ;  /* 0x000000200d007811 */ /* 0x000fe200078feaff */
[----:B------:R-:W-:Y:S03]  /*e3d0*/  BSSY B0, `(.L_x_122) ;  /* 0x0000015000007945 */ /* 0x000fe60003800000 */
[----:B------:R-:W-:-:S13]  /*e3e0*/  ISETP.GE.AND P0, PT, R0, UR9, PT ;  /* 0x0000000900007c0c */ /* 0x000fda000bf06270 */
[----:B------:R-:W-:Y:S05]  /*e3f0*/  @P0 BRA `(.L_x_123) ;  /* 0x0000012000000947 */ /* 0x000fea0003800000 */
[----:B------:R-:W-:Y:S01]  /*e400*/  IADD3 R12, P0, R4, 0x20, RZ ;  /* 0x00000020040c7810 */ /* 0x000fe20007f1e0ff */
[----:B---3--:R-:W-:Y:S01]  /*e410*/  IMAD.MOV.U32 R2, RZ, RZ, R10 ;  /* 0x000000ffff027224 */ /* 0x008fe200078e000a */
        /* <DEDUP_REMOVED lines=12> */
[----:B-1----:R1:W-:Y:S04]  /*e4e0*/  @!P3 STG.E.128 [R2.64], R64 ;  /* 0x000000400200b986 */ /* 0x0023e8000c101d16 */
[----:B------:R1:W-:Y:S04]  /*e4f0*/  @!P2 STG.E.128 [R2.64+0x80], R60 ;  /* 0x0000803c0200a986 */ /* 0x0003e8000c101d16 */
[----:B------:R1:W-:Y:S04]  /*e500*/  @!P1 STG.E.128 [R2.64+0x100], R56 ;  /* 0x0001003802009986 */ /* 0x0003e8000c101d16 */
[----:B------:R1:W-:Y:S02]  /*e510*/  @!P0 STG.E.128 [R2.64+0x180], R52 ;  /* 0x0001803402008986 */ /* 0x0003e4000c101d16 */
.L_x_123:
[----:B------:R-:W-:Y:S05]  /*e520*/  BSYNC B0 ;  /* 0x0000000000007941 */ /* 0x000fea0003800000 */
.L_x_122:
[----:B------:R-:W-:-:S04]  /*e530*/  LEA.HI.SX32 R0, R13, 0x30, 0x1d ;  /* 0x000000300d007811 */ /* 0x000fc800078feaff */
[----:B------:R-:W-:-:S13]  /*e540*/  ISETP.GE.AND P0, PT, R0, UR9, PT ;  /* 0x0000000900007c0c */ /* 0x000fda000bf06270 */
[----:B------:R-:W-:Y:S05]  /*e550*/  @P0 EXIT ;  /* 0x000000000000094d */ /* 0x000fea0003800000 */
[----:B------:R-:W-:Y:S01]  /*e560*/  IADD3 R6, P0, R4, 0x30, RZ ;  /* 0x0000003004067810 */ /* 0x000fe20007f1e0ff */
[----:B-1-3--:R-:W-:Y:S01]  /*e570*/  IMAD.MOV.U32 R2, RZ, RZ, R10 ;  /* 0x000000ffff027224 */ /* 0x00afe200078e000a */
[----:B------:R-:W-:Y:S01]  /*e580*/  ISETP.GE.AND P2, PT, R248, c[0x0][0x220], PT ;  /* 0x00008800f8007a0c */ /* 0x000fe20003f46270 */
[----:B------:R-:W-:Y:S01]  /*e590*/  IMAD.MOV.U32 R3, RZ, RZ, R9 ;  /* 0x000000ffff037224 */ /* 0x000fe200078e0009 */
[----:B-----5:R-:W-:Y:S01]  /*e5a0*/  ISETP.GE.AND P1, PT, R15, c[0x0][0x220], PT ;  /* 0x000088000f007a0c */ /* 0x020fe20003f26270 */
        /* <DEDUP_REMOVED lines=8> */
[----:B------:R1:W-:Y:S01]  /*e630*/  @!P0 STG.E.128 [R2.64+0x100], R72 ;  /* 0x0001004802008986 */ /* 0x0003e2000c101d16 */
[----:B------:R-:W-:-:S03]  /*e640*/  ISETP.GE.AND P0, PT, R14, c[0x0][0x220], PT ;  /* 0x000088000e007a0c */ /* 0x000fc60003f06270 */
[----:B------:R1:W-:Y:S04]  /*e650*/  @!P2 STG.E.128 [R2.64], R80 ;  /* 0x000000500200a986 */ /* 0x0003e8000c101d16 */
[----:B------:R1:W-:Y:S06]  /*e660*/  @!P1 STG.E.128 [R2.64+0x80], R76 ;  /* 0x0000804c02009986 */ /* 0x0003ec000c101d16 */
[----:B------:R-:W-:Y:S05]  /*e670*/  @P0 EXIT ;  /* 0x000000000000094d */ /* 0x000fea0003800000 */
[----:B------:R-:W-:Y:S01]  /*e680*/  STG.E.128 [R2.64+0x180], R68 ;  /* 0x0001804402007986 */ /* 0x000fe2000c101d16 */
[----:B------:R-:W-:Y:S05]  /*e690*/  EXIT ;  /* 0x000000000000794d */ /* 0x000fea0003800000 */
.L_x_82:
[----:B------:R-:W1:Y:S01]  /*e6a0*/  S2R R15, SR_TID.X ;  /* 0x00000000000f7919 */ /* 0x000e620000002100 */
[----:B------:R-:W-:Y:S01]  /*e6b0*/  UISETP.NE.AND UP4, UPT, UR11, -0x1, UPT ;  /* 0xffffffff0b00788c */ /* 0x000fe2000bf85270 */
[----:B------:R-:W-:Y:S01]  /*e6c0*/  IMAD.U32 R4, RZ, RZ, UR13 ;  /* 0x0000000dff047e24 */ /* 0x000fe2000f8e00ff */
[----:B------:R-:W-:Y:S01]  /*e6d0*/  ULDC.U8 UR15, c[0x0][0x329] ;  /* 0x0000ca40000f7ab9 */ /* 0x000fe20000000000 */
[----:B------:R-:W2:Y:S01]  /*e6e0*/  S2R R12, SR_CTAID.Z ;  /* 0x00000000000c7919 */ /* 0x000ea20000002700 */
[----:B------:R-:W-:Y:S01]  /*e6f0*/  UISETP.NE.AND UP1, UPT, UR15, URZ, UPT ;  /* 0x0000003f0f00728c */ /* 0x000fe2000bf25270 */
[----:B------:R-:W-:Y:S01]  /*e700*/  BSSY B0, `(.L_x_124) ;  /* 0x000004b000007945 */ /* 0x000fe20003800000 */
[----:B------:R-:W-:-:S02]  /*e710*/  ULDC.64 UR4, c[0x0][0x1e0] ;  /* 0x0000780000047ab9 */ /* 0x000fc40000000a00 */
[----:B------:R-:W-:Y:S02]  /*e720*/  ULDC.64 UR6, c[0x0][0x1e8] ;  /* 0x00007a0000067ab9 */ /* 0x000fe40000000a00 */
[----:B------:R-:W-:Y:S02]  /*e730*/  USHF.R.S32.HI UR12, URZ, 0x1f, UR20 ;  /* 0x0000001f3f0c7899 */ /* 0x000fe40008011414 */
[----:B------:R-:W-:Y:S02]  /*e740*/  @!UP4 USHF.R.S32.HI UR19, URZ, 0x1f, UR18 ;  /* 0x0000001f3f13c899 */ /* 0x000fe40008011412 */
[----:B------:R-:W-:Y:S02]  /*e750*/  @UP4 UIMAD.WIDE.U32 UR8, UR11, UR6, URZ ;  /* 0x000000060b0842a5 */ /* 0x000fe4000f8e003f */
[----:B------:R-:W-:Y:S02]  /*e760*/  @!UP4 UIMAD UR19, UR19, UR4, URZ ;  /* 0x000000041313c2a4 */ /* 0x000fe4000f8e023f */
[----:B------:R-:W-:-:S02]  /*e770*/  ULDC.U8 UR17, c[0x0][0x328] ;  /* 0x0000ca0000117ab9 */ /* 0x000fc40000000000 */
[----:B------:R-:W-:Y:S02]  /*e780*/  @!UP4 UIMAD.WIDE.U32 UR24, UR18, UR4, URZ ;  /* 0x000000041218c2a5 */ /* 0x000fe4000f8e003f */
[----:B------:R-:W-:Y:S01]  /*e790*/  @!UP4 UIMAD UR19, UR18, UR5, UR19 ;  /* 0x000000051213c2a4 */ /* 0x000fe2000f8e0213 */
[----:B-1----:R-:W-:Y:S01]  /*e7a0*/  SHF.R.S32.HI R6, RZ, 0x1f, R15 ;  /* 0x0000001fff067819 */ /* 0x002fe2000001140f */
[----:B------:R-:W-:Y:S02]  /*e7b0*/  UISETP.NE.AND UP3, UPT, UR17, URZ, UPT ;  /* 0x0000003f1100728c */ /* 0x000fe4000bf65270 */
[----:B------:R-:W-:Y:S01]  /*e7c0*/  ULDC.64 UR4, c[0x0][0x1f0] ;  /* 0x00007c0000047ab9 */ /* 0x000fe20000000a00 */
[----:B------:R-:W-:Y:S01]  /*e7d0*/  LEA.HI R6, R6, R15, RZ, 0x3 ;  /* 0x0000000f06067211 */ /* 0x000fe200078f18ff */
[----:B------:R-:W-:Y:S02]  /*e7e0*/  UIMAD UR4, UR12, UR4, URZ ;  /* 0x000000040c0472a4 */ /* 0x000fe4000f8e023f */
[----:B------:R-:W-:Y:S01]  /*e7f0*/  @UP4 UIMAD UR7, UR11, UR7, UR9 ;  /* 0x000000070b0742a4 */ /* 0x000fe2000f8e0209 */
[----:B------:R-:W-:Y:S01]  /*e800*/  LOP3.LUT R0, R6, 0xfffffff8, RZ, 0xc0, !PT ;  /* 0xfffffff806007812 */ /* 0x000fe200078ec0ff */
[----:B------:R-:W-:Y:S01]  /*e810*/  ULDC UR10, c[0x0][0x214] ;  /* 0x00008500000a7ab9 */ /* 0x000fe20000000800 */
[----:B------:R-:W-:Y:S01]  /*e820*/  SHF.R.S32.HI R6, RZ, 0x3, R6 ;  /* 0x00000003ff067819 */ /* 0x000fe20000011406 */
[----:B------:R-:W-:-:S02]  /*e830*/  UISETP.NE.OR UP2, UPT, UR15, URZ, !UP3 ;  /* 0x0000003f0f00728c */ /* 0x000fc4000df45670 */
[----:B------:R-:W-:Y:S01]  /*e840*/  @UP1 ULDC UR12, c[0x0][0x210] ;  /* 0x00008400000c1ab9 */ /* 0x000fe20000000800 */
[----:B------:R-:W-:Y:S01]  /*e850*/  IMAD.IADD R15, R15, 0x1, -R0 ;  /* 0x000000010f0f7824 */ /* 0x000fe200078e0a00 */
[----:B------:R-:W-:Y:S01]  /*e860*/  ULDC UR9, c[0x0][0x234] ;  /* 0x00008d0000097ab9 */ /* 0x000fe20000000800 */
[--C-:B------:R-:W-:Y:S01]  /*e870*/  SHF.R.S32.HI R7, RZ, 0x1f, R6.reuse ;  /* 0x0000001fff077819 */ /* 0x100fe20000011406 */
[----:B------:R-:W-:Y:S01]  /*e880*/  @UP1 UIMAD UR12, UR12, UR10, URZ ;  /* 0x0000000a0c0c12a4 */ /* 0x000fe2000f8e023f */
[----:B------:R-:W-:Y:S01]  /*e890*/  IMAD.SHL.U32 R0, R15, 0x8, RZ ;  /* 0x000000080f007824 */ /* 0x000fe200078e00ff */
[----:B------:R-:W-:Y:S02]  /*e8a0*/  @!UP1 USEL UR12, UR10, UR9, !UP3 ;  /* 0x000000090a0c9287 */ /* 0x000fe4000d800000 */
[----:B------:R-:W-:Y:S01]  /*e8b0*/  UISETP.NE.OR UP0, UPT, UR11, -0x1, UP2 ;  /* 0xffffffff0b00788c */ /* 0x000fe20009705670 */
[----:B------:R-:W-:Y:S01]  /*e8c0*/  IMAD.WIDE R4, R4, 0x40, R6 ;  /* 0x0000004004047825 */ /* 0x000fe200078e0206 */
[----:B------:R-:W-:Y:S01]  /*e8d0*/  ULDC UR6, c[0x0][0x1c0] ;  /* 0x0000700000067ab9 */ /* 0x000fe20000000800 */
[C---:B------:R-:W-:Y:S01]  /*e8e0*/  IADD3 R19, R0.reuse, 0x40, RZ ;  /* 0x0000004000137810 */ /* 0x040fe20007ffe0ff */
[----:B------:R-:W-:Y:S01]  /*e8f0*/  @UP1 UMOV UR15, 0x1 ;  /* 0x00000001000f1882 */ /* 0x000fe20000000000 */
[----:B------:R-:W-:Y:S01]  /*e900*/  IADD3 R18, R0, 0x80, RZ ;  /* 0x0000008000127810 */ /* 0x000fe20007ffe0ff */
[----:B------:R-:W-:Y:S01]  /*e910*/  @!UP1 UIMAD UR15, UR12, UR6, URZ ;  /* 0x000000060c0f92a4 */ /* 0x000fe2000f8e023f */
[----:B------:R-:W-:Y:S01]  /*e920*/  IADD3 R17, R0, 0xc0, RZ ;  /* 0x000000c000117810 */ /* 0x000fe20007ffe0ff */
[----:B------:R-:W-:-:S02]  /*e930*/  @!UP4 UMOV UR8, UR24 ;  /* 0x000000180008cc82 */ /* 0x000fc40008000000 */
[----:B------:R-:W-:Y:S01]  /*e940*/  @!UP4 UIADD3 UR7, UR25, UR19, URZ ;  /* 0x000000131907c290 */ /* 0x000fe2000fffe03f */
[C---:B------:R-:W-:Y:S01]  /*e950*/  IADD3 R2, P0, R0.reuse, UR8, RZ ;  /* 0x0000000800027c10 */ /* 0x040fe2000ff1e0ff */
[----:B------:R-:W-:Y:S02]  /*e960*/  UIADD3 UR16, -UR14, UR16, URZ ;  /* 0x000000100e107290 */ /* 0x000fe4000fffe13f */
[----:B------:R-:W-:Y:S02]  /*e970*/  UIMAD UR15, UR18, UR15, URZ ;  /* 0x0000000f120f72a4 */ /* 0x000fe4000f8e023f */
[----:B------:R-:W-:Y:S01]  /*e980*/  @!UP0 UIMAD UR11, UR18, UR10, URZ ;  /* 0x0000000a120b82a4 */ /* 0x000fe2000f8e023f */
[----:B------:R-:W-:Y:S01]  /*e990*/  LEA.HI.X.SX32 R3, R0, UR7, 0x1, P0 ;  /* 0x0000000700037c11 */ /* 0x000fe200080f0eff */
[----:B------:R-:W-:Y:S01]  /*e9a0*/  USEL UR15, UR15, URZ, UP2 ;  /* 0x0000003f0f0f7287 */ /* 0x000fe20009000000 */
[----:B------:R-:W-:Y:S01]  /*e9b0*/  ISETP.GE.AND P0, PT, R6, UR16, PT ;  /* 0x0000001006007c0c */ /* 0x000fe2000bf06270 */
[----:B------:R-:W-:-:S02]  /*e9c0*/  @UP1 ULDC UR17, c[0x0][0x210] ;  /* 0x0000840000111ab9 */ /* 0x000fc40000000800 */
[----:B------:R-:W-:Y:S01]  /*e9d0*/  @!UP1 UMOV UR17, 0x1 ;  /* 0x0000000100119882 */ /* 0x000fe20000000000 */
[----:B--2---:R-:W-:Y:S01]  /*e9e0*/  IMAD.WIDE.U32 R12, R12, c[0x0][0x1f0], R2 ;  /* 0x00007c000c0c7a25 */ /* 0x004fe200078e0002 */
[----:B------:R-:W-:Y:S02]  /*e9f0*/  UIMAD UR12, UR20, UR12, UR15 ;  /* 0x0000000c140c72a4 */ /* 0x000fe4000f8e020f */
[----:B------:R-:W-:Y:S02]  /*ea00*/  UIMAD UR14, UR14, UR17, URZ ;  /* 0x000000110e0e72a4 */ /* 0x000fe4000f8e023f */
[----:B------:R-:W-:Y:S02]  /*ea10*/  UMOV UR26, URZ ;  /* 0x0000003f001a7c82 */ /* 0x000fe40008000000 */
[----:B------:R-:W-:Y:S02]  /*ea20*/  @!UP2 UMOV UR26, UR11 ;  /* 0x0000000b001aac82 */ /* 0x000fe40008000000 */
[----:B------:R-:W-:-:S02]  /*ea30*/  UIMAD UR4, UR20, UR5, UR4 ;  /* 0x00000005140472a4 */ /* 0x000fc4000f8e0204 */
[----:B------:R-:W-:Y:S02]  /*ea40*/  UMOV UR27, URZ ;  /* 0x0000003f001b7c82 */ /* 0x000fe40008000000 */
[----:B------:R-:W-:Y:S02]  /*ea50*/  USHF.R.S32.HI UR7, URZ, 0x1f, UR12 ;  /* 0x0000001f3f077899 */ /* 0x000fe4000801140c */
        /* <DEDUP_REMOVED lines=21> */
.L_x_125:
[----:B------:R-:W-:Y:S05]  /*ebb0*/  BSYNC B0 ;  /* 0x0000000000007941 */ /* 0x000fea0003800000 */
.L_x_124:
        /* <DEDUP_REMOVED lines=22> */
.L_x_127:
[----:B------:R-:W-:Y:S05]  /*ed20*/  BSYNC B0 ;  /* 0x0000000000007941 */ /* 0x000fea0003800000 */
.L_x_126:
        /* <DEDUP_REMOVED lines=22> */
.L_x_129:
[----:B------:R-:W-:Y:S05]  /*ee90*/  BSYNC B0 ;  /* 0x0000000000007941 */ /* 0x000fea0003800000 */
.L_x_128:
        /* <DEDUP_REMOVED lines=21> */
.L_x_131:
[----:B------:R-:W-:Y:S05]  /*eff0*/  BSYNC B0 ;  /* 0x0000000000007941 */ /* 0x000fea0003800000 */
.L_x_130:
        /* <DEDUP_REMOVED lines=35> */
.L_x_132:
        /* <DEDUP_REMOVED lines=13> */
.L_x_2024:


//--------------------- .text._ZN5flash16flash_fwd_kernelI23Flash_fwd_kernel_traitsILi256ELi64ELi64ELi4ELb0ELb0EN7cutlass10bfloat16_tE19Flash_kernel_traitsILi256ELi64ELi64ELi4ES3_EELb0ELb0ELb1ELb0ELb0ELb1ELb0ELb0EEEvNS_16Flash_fwd_paramsE --------------------------
	.section	.text._ZN5flash16flash_fwd_kernelI23Flash_fwd_kernel_traitsILi256ELi64ELi64ELi4ELb0ELb0EN7cutlass10bfloat16_tE19Flash_kernel_traitsILi256ELi64ELi64ELi4ES3_EELb0ELb0ELb1ELb0ELb0ELb1ELb0ELb0EEEvNS_16Flash_fwd_paramsE,"ax",@progbits
	.sectioninfo	@"SHI_REGISTERS=255"
	.align	128
        .global         _ZN5flash16flash_fwd_kernelI23Flash_fwd_kernel_traitsILi256ELi64ELi64ELi4ELb0ELb0EN7cutlass10bfloat16_tE19Flash_kernel_traitsILi256ELi64ELi64ELi4ES3_EELb0ELb0ELb1ELb0ELb0ELb1ELb0ELb0EEEvNS_16Flash_fwd_paramsE
        .type           _ZN5flash16flash_fwd_kernelI23Flash_fwd_kernel_traitsILi256ELi64ELi64ELi4ELb0ELb0EN7cutlass10bfloat16_tE19Flash_kernel_traitsILi256ELi64ELi64ELi4ES3_EELb0ELb0ELb1ELb0ELb0ELb1ELb0ELb0EEEvNS_16Flash_fwd_paramsE,@function
        .size           _ZN5flash16flash_fwd_kernelI23Flash_fwd_kernel_traitsILi256ELi64ELi64ELi4ELb0ELb0EN7cutlass10bfloat16_tE19Flash_kernel_traitsILi256ELi64ELi64ELi4ES3_EELb0ELb0ELb1ELb0ELb0ELb1ELb0ELb0EEEvNS_16Flash_fwd_paramsE,(.L_x_2025 - _ZN5flash16flash_fwd_kernelI23Flash_fwd_kernel_traitsILi256ELi64ELi64ELi4ELb0ELb0EN7cutlass10bfloat16_tE19Flash_kernel_traitsILi256ELi64ELi64ELi4ES3_EELb0ELb0ELb1ELb0ELb0ELb1ELb0ELb0EEEvNS_16Flash_fwd_paramsE)
        .other          _ZN5flash16flash_fwd_kernelI23Flash_fwd_kernel_traitsILi256ELi64ELi64ELi4ELb0ELb0EN7cutlass10bfloat16_tE19Flash_kernel_traitsILi256ELi64ELi64ELi4ES3_EELb0ELb0ELb1ELb0ELb0ELb1ELb0ELb0EEEvNS_16Flash_fwd_paramsE,@"STO_CUDA_ENTRY STV_DEFAULT"
_ZN5flash16flash_fwd_kernelI23Flash_fwd_kernel_traitsILi256ELi64ELi64ELi4ELb0ELb0EN7cutlass10bfloat16_tE19Flash_kernel_traitsILi256ELi64ELi64ELi4ES3_EELb0ELb0ELb1ELb0ELb0ELb1ELb0ELb0EEEvNS_16Flash_fwd_paramsE:
.text._ZN5flash16flash_fwd_kernelI23Flash_fwd_kernel_traitsILi256ELi64ELi64ELi4ELb0ELb0EN7cutlass10bfloat16_tE19Flash_kernel_traitsILi256ELi64ELi64ELi4ES3_EELb0ELb0ELb1ELb0ELb0ELb1ELb0ELb0EEEvNS_16Flash_fwd_paramsE:
        /* <DEDUP_REMOVED lines=56> */
.L_x_133:
[----:B------:R-:W-:Y:S02]  /*0380*/  ULDC UR6, c[0x0][0x218] ;  /* 0x0000860000067ab9 */ /* 0x000fe40000000800 */
.L_x_134:
        /* <DEDUP_REMOVED lines=21> */
[----:B------:R-:W-:Y:S02]  /*04e0*/  UIADD3 UR6, UR14, UR13, -UR16 ;  /* 0x0000000d0e067290 */ /* 0x000fe4000fffe810 */
[----:B------:R-:W-:Y:S02]  /*04f0*/  UIADD3 UR4, -UR16, 0x7f, UR13 ;  /* 0x0000007f10047890 */ /* 0x000fe4000fffe10d */
[----:B------:R-:W-:Y:S02]  /*0500*/  ULDC UR9, c[0x0][0x2e4] ;  /* 0x0000b90000097ab9 */ /* 0x000fe40000000800 */
[----:B------:R-:W-:Y:S02]  /*0510*/  ULDC UR5, c[0x0][0x2e8] ;  /* 0x0000ba0000057ab9 */ /* 0x000fe40000000800 */
[----:B------:R-:W-:Y:S02]  /*0520*/  UIADD3 UR9, UR6, -UR9, URZ ;  /* 0x8000000906097290 */ /* 0x000fe4000fffe03f */
[----:B------:R-:W-:-:S02]  /*0530*/  UIADD3 UR7, UR14, 0x3f, URZ ;  /* 0x0000003f0e077890 */ /* 0x000fc4000fffe03f */
[----:B------:R-:W-:Y:S02]  /*0540*/  UIADD3 UR5, UR4, UR5, UR14 ;  /* 0x0000000504057290 */ /* 0x000fe4000fffe00e */
[----:B------:R-:W-:Y:S02]  /*0550*/  USHF.R.S32.HI UR8, URZ, 0x1f, UR9 ;  /* 0x0000001f3f087899 */ /* 0x000fe40008011409 */
[----:B------:R-:W-:Y:S02]  /*0560*/  USHF.R.S32.HI UR6, URZ, 0x1f, UR7 ;  /* 0x0000001f3f067899 */ /* 0x000fe40008011407 */
[----:B------:R-:W-:Y:S02]  /*0570*/  USHF.R.S32.HI UR4, URZ, 0x1f, UR5 ;  /* 0x0000001f3f047899 */ /* 0x000fe40008011405 */
[----:B------:R-:W-:Y:S02]  /*0580*/  ULEA.HI UR8, UR8, UR9, URZ, 0x6 ;  /* 0x0000000908087291 */ /* 0x000fe4000f8f303f */
[----:B------:R-:W-:-:S02]  /*0590*/  ULEA.HI UR6, UR6, UR7, URZ, 0x6 ;  /* 0x0000000706067291 */ /* 0x000fc4000f8f303f */
[----:B------:R-:W-:Y:S02]  /*05a0*/  ULEA.HI UR4, UR4, UR5, URZ, 0x6 ;  /* 0x0000000504047291 */ /* 0x000fe4000f8f303f */
[----:B------:R-:W-:Y:S02]  /*05b0*/  USHF.R.S32.HI UR8, URZ, 0x6, UR8 ;  /* 0x000000063f087899 */ /* 0x000fe40008011408 */
[----:B------:R-:W-:Y:S02]  /*05c0*/  USHF.R.S32.HI UR6, URZ, 0x6, UR6 ;  /* 0x000000063f067899 */ /* 0x000fe40008011406 */
[----:B------:R-:W-:Y:S02]  /*05d0*/  USHF.R.S32.HI UR4, URZ, 0x6, UR4 ;  /* 0x000000063f047899 */ /* 0x000fe40008011404 */
[----:B------:R-:W-:Y:S02]  /*05e0*/  UISETP.LT.AND UP1, UPT, URZ, UR8, UPT ;  /* 0x000000083f00728c */ /* 0x000fe4000bf21270 */
[----:B------:R-:W-:-:S02]  /*05f0*/  UISETP.LT.AND UP0, UPT, UR6, UR4, UPT ;  /* 0x000000040600728c */ /* 0x000fc4000bf01270 */
[----:B------:R-:W-:Y:S02]  /*0600*/  USEL UR9, URZ, UR8, !UP1 ;  /* 0x000000083f097287 */ /* 0x000fe4000c800000 */
[----:B------:R-:W-:-:S04]  /*0610*/  USEL UR8, UR6, UR4, UP0 ;  /* 0x0000000406087287 */ /* 0x000fc80008000000 */
[----:B------:R-:W-:-:S06]  /*0620*/  UISETP.GT.AND UP0, UPT, UR8, UR9, UPT ;  /* 0x000000090800728c */ /* 0x000fcc000bf04270 */
[----:B------:R-:W-:-:S13]  /*0630*/  PLOP3.LUT P0, PT, PT, PT, UP0, 0x80, 0x0 ;  /* 0x000000000000781c */ /* 0x000fda0003f0f008 */
[----:B------:R-:W-:Y:S05]  /*0640*/  @P0 BRA `(.L_x_135) ;  /* 0x00000a5000000947 */ /* 0x000fea0003800000 */
[----:B------:R-:W-:Y:S01]  /*0650*/  UISETP.NE.AND UP0, UPT, UR10, -0x1, UPT ;  /* 0xffffffff0a00788c */ /* 0x000fe2000bf05270 */
[----:B------:R-:W-:Y:S01]  /*0660*/  SHF.R.S32.HI R3, RZ, 0x1f, R6 ;  /* 0x0000001fff037819 */ /* 0x000fe20000011406 */
[----:B------:R-:W-:Y:S01]  /*0670*/  ULDC.64 UR4, c[0x0][0x1e0] ;  /* 0x0000780000047ab9 */ /* 0x000fe20000000a00 */
[----:B------:R-:W1:Y:S01]  /*0680*/  S2R R8, SR_CTAID.Z ;  /* 0x0000000000087919 */ /* 0x000e620000002700 */
[----:B------:R-:W-:Y:S01]  /*0690*/  USHF.R.S32.HI UR15, URZ, 0x1f, UR12 ;  /* 0x0000001f3f0f7899 */ /* 0x000fe2000801140c */
[----:B------:R-:W-:Y:S01]  /*06a0*/  LEA.HI R12, R3, R6, RZ, 0x3 ;  /* 0x00000006030c7211 */ /* 0x000fe200078f18ff */
[----:B------:R-:W-:Y:S01]  /*06b0*/  ULDC.64 UR6, c[0x0][0x1e8] ;  /* 0x00007a0000067ab9 */ /* 0x000fe20000000a00 */
[----:B------:R-:W2:Y:S01]  /*06c0*/  S2R R15, SR_CTAID.X ;  /* 0x00000000000f7919 */ /* 0x000ea20000002500 */
[----:B------:R-:W-:Y:S01]  /*06d0*/  ULDC UR9, c[0x0][0x214] ;  /* 0x0000850000097ab9 */ /* 0x000fe20000000800 */
[----:B------:R-:W-:Y:S01]  /*06e0*/  LOP3.LUT R3, R12, 0x1ffffff8, RZ, 0xc0, !PT ;  /* 0x1ffffff80c037812 */ /* 0x000fe200078ec0ff */
[----:B------:R-:W-:Y:S01]  /*06f0*/  ULDC UR8, c[0x0][0x234] ;  /* 0x00008d0000087ab9 */ /* 0x000fe20000000800 */
[----:B------:R-:W-:Y:S01]  /*0700*/  SHF.R.S32.HI R12, RZ, 0x3, R12 ;  /* 0x00000003ff0c7819 */ /* 0x000fe2000001140c */
[----:B------:R-:W-:Y:S01]  /*0710*/  @!UP0 USHF.R.S32.HI UR14, URZ, 0x1f, UR11 ;  /* 0x0000001f3f0e8899 */ /* 0x000fe2000801140b */
[----:B------:R-:W-:Y:S01]  /*0720*/  BSSY B0, `(.L_x_136) ;  /* 0x000003c000007945 */ /* 0x000fe20003800000 */
[----:B------:R-:W-:Y:S01]  /*0730*/  @!UP0 UIMAD.WIDE.U32 UR20, UR11, UR4, URZ ;  /* 0x000000040b1482a5 */ /* 0x000fe2000f8e003f */
[----:B------:R-:W-:Y:S01]  /*0740*/  IMAD.IADD R0, R6, 0x1, -R3 ;  /* 0x0000000106007824 */ /* 0x000fe200078e0a03 */
[----:B------:R-:W-:Y:S01]  /*0750*/  @!UP0 UIMAD UR14, UR14, UR4, URZ ;  /* 0x000000040e0e82a4 */ /* 0x000fe2000f8e023f */
[----:B------:R-:W-:Y:S01]  /*0760*/  SHF.R.S32.HI R13, RZ, 0x1f, R12 ;  /* 0x0000001fff0d7819 */ /* 0x000fe2000001140c */
[----:B------:R-:W-:Y:S01]  /*0770*/  @UP0 UIMAD.WIDE.U32 UR22, UR10, UR6, URZ ;  /* 0x000000060a1602a5 */ /* 0x000fe2000f8e003f */
[----:B------:R-:W-:Y:S01]  /*0780*/  IMAD.SHL.U32 R0, R0, 0x8, RZ ;  /* 0x0000000800007824 */ /* 0x000fe200078e00ff */
[----:B------:R-:W-:-:S02]  /*0790*/  ULDC.U8 UR4, c[0x0][0x329] ;  /* 0x0000ca4000047ab9 */ /* 0x000fc40000000000 */
[----:B------:R-:W-:Y:S02]  /*07a0*/  @!UP0 UIMAD UR14, UR11, UR5, UR14 ;  /* 0x000000050b0e82a4 */ /* 0x000fe4000f8e020e */
[----:B------:R-:W-:Y:S02]  /*07b0*/  UISETP.NE.AND UP1, UPT, UR4, URZ, UPT ;  /* 0x0000003f0400728c */ /* 0x000fe4000bf25270 */
[----:B------:R-:W-:Y:S02]  /*07c0*/  ULDC.U8 UR5, c[0x0][0x328] ;  /* 0x0000ca0000057ab9 */ /* 0x000fe40000000000 */
[----:B------:R-:W-:Y:S02]  /*07d0*/  UISETP.NE.AND UP2, UPT, UR5, URZ, UPT ;  /* 0x0000003f0500728c */ /* 0x000fe4000bf45270 */
[----:B------:R-:W-:Y:S01]  /*07e0*/  ULDC UR6, c[0x0][0x1c0] ;  /* 0x0000700000067ab9 */ /* 0x000fe20000000800 */
[----:B--2---:R-:W-:Y:S01]  /*07f0*/  IMAD.WIDE R14, R15, 0x40, R12 ;  /* 0x000000400f0e7825 */ /* 0x004fe200078e020c */
[----:B------:R-:W-:-:S02]  /*0800*/  UISETP.NE.OR UP3, UPT, UR4, URZ, !UP2 ;  /* 0x0000003f0400728c */ /* 0x000fc4000d765670 */
[----:B------:R-:W-:Y:S02]  /*0810*/  @UP0 UIMAD UR7, UR10, UR7, UR23 ;  /* 0x000000070a0702a4 */ /* 0x000fe4000f8e0217 */
[----:B------:R-:W-:Y:S02]  /*0820*/  ULDC.64 UR4, c[0x0][0x1f0] ;  /* 0x00007c0000047ab9 */ /* 0x000fe40000000a00 */
[----:B------:R-:W-:Y:S02]  /*0830*/  UIMAD UR15, UR15, UR4, URZ ;  /* 0x000000040f0f72a4 */ /* 0x000fe4000f8e023f */
[----:B------:R-:W-:Y:S02]  /*0840*/  @UP1 UMOV UR17, 0x1 ;  /* 0x0000000100111882 */ /* 0x000fe40000000000 */
[----:B------:R-:W-:Y:S02]  /*0850*/  @UP1 ULDC UR4, c[0x0][0x210] ;  /* 0x0000840000041ab9 */ /* 0x000fe40000000800 */
[----:B------:R-:W-:-:S02]  /*0860*/  @UP1 UIMAD UR4, UR4, UR9, URZ ;  /* 0x00000009040412a4 */ /* 0x000fc4000f8e023f */
[----:B------:R-:W-:Y:S02]  /*0870*/  @!UP1 USEL UR4, UR9, UR8, !UP2 ;  /* 0x0000000809049287 */ /* 0x000fe4000d000000 */
[----:B------:R-:W-:Y:S02]  /*0880*/  @!UP0 UMOV UR22, UR20 ;  /* 0x0000001400168c82 */ /* 0x000fe40008000000 */
[----:B------:R-:W-:Y:S01]  /*0890*/  @!UP1 UIMAD UR17, UR4, UR6, URZ ;  /* 0x00000006041192a4 */ /* 0x000fe2000f8e023f */
[----:B------:R-:W-:Y:S01]  /*08a0*/  IADD3 R2, P0, R0, UR22, RZ ;  /* 0x0000001600027c10 */ /* 0x000fe2000ff1e0ff */
[----:B------:R-:W-:Y:S02]  /*08b0*/  @!UP0 UIADD3 UR7, UR21, UR14, URZ ;  /* 0x0000000e15078290 */ /* 0x000fe4000fffe03f */
[----:B------:R-:W-:Y:S02]  /*08c0*/  UIADD3 UR16, -UR13, UR16, URZ ;  /* 0x000000100d107290 */ /* 0x000fe4000fffe13f */
[----:B------:R-:W-:-:S02]  /*08d0*/  @!UP3 UIMAD UR20, UR11, UR9, URZ ;  /* 0x000000090b14b2a4 */ /* 0x000fc4000f8e023f */
[----:B------:R-:W-:Y:S01]  /*08e0*/  UIMAD UR17, UR11, UR17, URZ ;  /* 0x000000110b1172a4 */ /* 0x000fe2000f8e023f */
[----:B------:R-:W-:Y:S01]  /*08f0*/  LEA.HI.X.SX32 R3, R0, UR7, 0x1, P0 ;  /* 0x0000000700037c11 */ /* 0x000fe200080f0eff */
[----:B------:R-:W-:Y:S01]  /*0900*/  @!UP3 USEL UR20, UR20, UR10, !UP0 ;  /* 0x0000000a1414b287 */ /* 0x000fe2000c000000 */
[----:B------:R-:W-:Y:S01]  /*0910*/  ISETP.GE.AND P0, PT, R12, UR16, PT ;  /* 0x000000100c007c0c */ /* 0x000fe2000bf06270 */
[----:B------:R-:W-:Y:S02]  /*0920*/  @UP1 ULDC UR23, c[0x0][0x210] ;  /* 0x0000840000171ab9 */ /* 0x000fe40000000800 */
[----:B------:R-:W-:Y:S01]  /*0930*/  USEL UR17, UR17, URZ, UP3 ;  /* 0x0000003f11117287 */ /* 0x000fe20009800000 */
[----:B-1----:R-:W-:Y:S01]  /*0940*/  IMAD.WIDE.U32 R8, R8, c[0x0][0x1f0], R2 ;  /* 0x00007c0008087a25 */ /* 0x002fe200078e0002 */
[----:B------:R-:W-:Y:S02]  /*0950*/  @!UP1 UMOV UR23, 0x1 ;  /* 0x0000000100179882 */ /* 0x000fe40000000000 */
        /* <DEDUP_REMOVED lines=24> */
.L_x_137:
[----:B------:R-:W-:Y:S05]  /*0ae0*/  BSYNC B0 ;  /* 0x0000000000007941 */ /* 0x000fea0003800000 */
.L_x_136:
        /* <DEDUP_REMOVED lines=18> */
.L_x_139:
[----:B------:R-:W-:Y:S05]  /*0c10*/  BSYNC B0 ;  /* 0x0000000000007941 */ /* 0x000fea0003800000 */
.L_x_138:
        /* <DEDUP_REMOVED lines=18> */
.L_x_141:
[----:B------:R-:W-:Y:S05]  /*0d40*/  BSYNC B0 ;  /* 0x0000000000007941 */ /* 0x000fea0003800000 */
.L_x_140:
        /* <DEDUP_REMOVED lines=17> */
.L_x_143:
[----:B------:R-:W-:Y:S05]  /*0e60*/  BSYNC B0 ;  /* 0x0000000000007941 */ /* 0x000fea0003800000 */
.L_x_142:
        /* <DEDUP_REMOVED lines=35> */
.L_x_135:
        /* <DEDUP_REMOVED lines=32> */
.L_x_144:
        /* <DEDUP_REMOVED lines=44> */
.L_x_145:
[----:B------:R-:W-:Y:S01]  /*1560*/  SHF.R.S32.HI R5, RZ, 0x1f, R6 ;  /* 0x0000001fff057819 */ /* 0x000fe20000011406 */
[----:B------:R-:W1:Y:S01]  /*1570*/  S2R R233, SR_CTAID.X ;  /* 0x0000000000e97919 */ /* 0x000e620000002500 */
[----:B------:R-:W-:Y:S01]  /*1580*/  UIADD3 UR11, -UR13, UR16, URZ ;  /* 0x000000100d0b7290 */ /* 0x000fe2000fffe13f */
[----:B------:R-:W-:Y:S01]  /*1590*/  IMAD.SHL.U32 R242, R6, 0x2, RZ ;  /* 0x0000000206f27824 */ /* 0x000fe200078e00ff */
[CC--:B------:R-:W-:Y:S01]  /*15a0*/  LEA.HI R7, R5.reuse, R6.reuse, RZ, 0x3 ;  /* 0x0000000605077211 */ /* 0x0c0fe200078f18ff */
[----:B------:R-:W2:Y:S01]  /*15b0*/  S2R R26, SR_CTAID.Z ;  /* 0x00000000001a7919 */ /* 0x000ea20000002700 */
[----:B------:R-:W-:Y:S01]  /*15c0*/  ULDC.64 UR4, c[0x0][0x1a8] ;  /* 0x00006a0000047ab9 */ /* 0x000fe20000000a00 */
[----:B------:R-:W-:Y:S01]  /*15d0*/  LEA.HI R12, R5, R6, RZ, 0x6 ;  /* 0x00000006050c7211 */ /* 0x000fe200078f30ff */
[----:B------:R-:W-:Y:S01]  /*15e0*/  UIMAD UR4, UR20, UR4, URZ ;  /* 0x00000004140472a4 */ /* 0x000fe2000f8e023f */
[----:B------:R-:W-:Y:S02]  /*15f0*/  SHF.R.S32.HI R10, RZ, 0x3, R7 ;  /* 0x00000003ff0a7819 */ /* 0x000fe40000011407 */
[----:B------:R-:W-:Y:S01]  /*1600*/  LOP3.LUT R7, R7, 0xfffffff8, RZ, 0xc0, !PT ;  /* 0xfffffff807077812 */ /* 0x000fe200078ec0ff */
[----:B------:R-:W-:Y:S01]  /*1610*/  UIMAD UR4, UR12, UR5, UR4 ;  /* 0x000000050c0472a4 */ /* 0x000fe2000f8e0204 */
[C---:B------:R-:W-:Y:S01]  /*1620*/  IADD3 R8, R10.reuse, 0x10, RZ ;  /* 0x000000100a087810 */ /* 0x040fe20007ffe0ff */
[----:B------:R-:W-:Y:S01]  /*1630*/  IMAD.SHL.U32 R3, R10, 0x40, RZ ;  /* 0x000000400a037824 */ /* 0x000fe200078e00ff */
[----:B------:R-:W-:Y:S01]  /*1640*/  SHF.R.S32.HI R11, RZ, 0x1f, R10 ;  /* 0x0000001fff0b7819 */ /* 0x000fe2000001140a */
[----:B------:R-:W-:Y:S01]  /*1650*/  IMAD.IADD R0, R6, 0x1, -R7 ;  /* 0x0000000106007824 */ /* 0x000fe200078e0a07 */
[----:B------:R-:W-:Y:S01]  /*1660*/  ISETP.GE.AND P4, PT, R8, UR11, PT ;  /* 0x0000000b08007c0c */ /* 0x000fe2000bf86270 */
[----:B------:R-:W-:Y:S01]  /*1670*/  IMAD.SHL.U32 R12, R12, 0x8, RZ ;  /* 0x000000080c0c7824 */ /* 0x000fe200078e00ff */
[----:B------:R-:W-:Y:S01]  /*1680*/  LOP3.LUT R3, R3, 0x1c0, RZ, 0xc0, !PT ;  /* 0x000001c003037812 */ /* 0x000fe200078ec0ff */
[----:B------:R-:W-:Y:S01]  /*1690*/  IMAD.SHL.U32 R246, R0, 0x8, RZ ;  /* 0x0000000800f67824 */ /* 0x000fe200078e00ff */
[----:B------:R-:W-:Y:S01]  /*16a0*/  IADD3 R4, R10, 0x20, RZ ;  /* 0x000000200a047810 */ /* 0x000fe20007ffe0ff */
[----:B------:R-:W-:Y:S01]  /*16b0*/  UMOV UR20, 0x6 ;  /* 0x0000000600147882 */ /* 0x000fe20000000000 */
[----:B------:R-:W-:-:S02]  /*16c0*/  SHF.R.U32.HI R231, RZ, 0x3, R3 ;  /* 0x00000003ffe77819 */ /* 0x000fc40000011603 */
[----:B------:R-:W-:Y:S01]  /*16d0*/  SHF.R.S32.HI R247, RZ, 0x1f, R246 ;  /* 0x0000001ffff77819 */ /* 0x000fe200000114f6 */
[----:B-1----:R-:W-:Y:S01]  /*16e0*/  IMAD.WIDE R232, R233, 0x40, R10 ;  /* 0x00000040e9e87825 */ /* 0x002fe200078e020a */
[--C-:B------:R-:W-:Y:S02]  /*16f0*/  LOP3.LUT R2, R3, 0x38, R246.reuse, 0xf8, !PT ;  /* 0x0000003803027812 */ /* 0x100fe400078ef8f6 */
[----:B------:R-:W-:Y:S01]  /*1700*/  IADD3 R16, P0, R246, UR6, RZ ;  /* 0x00000006f6107c10 */ /* 0x000fe2000ff1e0ff */
[C---:B------:R-:W-:Y:S01]  /*1710*/  IMAD R3, R11.reuse, c[0x0][0x198], RZ ;  /* 0x000066000b037a24 */ /* 0x040fe200078e02ff */
[----:B------:R-:W-:Y:S01]  /*1720*/  LOP3.LUT R231, R2, R231, RZ, 0x3c, !PT ;  /* 0x000000e702e77212 */ /* 0x000fe200078e3cff */
[C---:B------:R-:W-:Y:S01]  /*1730*/  IMAD.WIDE.U32 R14, R10.reuse, c[0x0][0x198], R246 ;  /* 0x000066000a0e7a25 */ /* 0x040fe200078e00f6 */
[----:B------:R-:W-:Y:S02]  /*1740*/  IADD3 R2, R10, 0x30, RZ ;  /* 0x000000300a027810 */ /* 0x000fe40007ffe0ff */
[----:B------:R-:W-:Y:S01]  /*1750*/  ISETP.GE.AND P3, PT, R4, UR11, PT ;  /* 0x0000000b04007c0c */ /* 0x000fe2000bf66270 */
[----:B------:R-:W-:Y:S01]  /*1760*/  IMAD R3, R10, c[0x0][0x19c], R3 ;  /* 0x000067000a037a24 */ /* 0x000fe200078e0203 */
[----:B------:R-:W-:Y:S01]  /*1770*/  IADD3 R234, P1, R14, UR22, RZ ;  /* 0x000000160eea7c10 */ /* 0x000fe2000ff3e0ff */
[----:B------:R-:W-:Y:S01]  /*1780*/  IMAD R11, R11, c[0x0][0x1a0], RZ ;  /* 0x000068000b0b7a24 */ /* 0x000fe200078e02ff */
[----:B------:R-:W-:-:S02]  /*1790*/  ISETP.GE.AND P5, PT, R10, UR11, PT ;  /* 0x0000000b0a007c0c */ /* 0x000fc4000bfa6270 */
[----:B------:R-:W-:Y:S01]  /*17a0*/  IADD3.X R17, R247, UR17, RZ, P0, !PT ;  /* 0x00000011f7117c10 */ /* 0x000fe200087fe4ff */
[----:B------:R-:W-:Y:S01]  /*17b0*/  UIADD3 UR17, UR8, -0x1, URZ ;  /* 0xffffffff08117890 */ /* 0x000fe2000fffe03f */
[----:B------:R-:W-:Y:S01]  /*17c0*/  IADD3.X R235, R15, UR7, R3, P1, !PT ;  /* 0x000000070feb7c10 */ /* 0x000fe20008ffe403 */
[----:B------:R-:W-:Y:S01]  /*17d0*/  ULDC.64 UR6, c[0x0][0x198] ;  /* 0x0000660000067ab9 */ /* 0x000fe20000000a00 */
[----:B------:R-:W-:Y:S01]  /*17e0*/  ISETP.GE.AND P0, PT, R2, UR11, PT ;  /* 0x0000000b02007c0c */ /* 0x000fe2000bf06270 */
[----:B--2---:R-:W-:Y:S01]  /*17f0*/  IMAD.WIDE.U32 R26, R26, c[0x0][0x1a8], R16 ;  /* 0x00006a001a1a7a25 */ /* 0x004fe200078e0010 */
[C---:B------:R-:W-:Y:S01]  /*1800*/  @!P4 IADD3 R3, P1, R232.reuse, 0x10, RZ ;  /* 0x00000010e803c810 */ /* 0x040fe20007f3e0ff */
[----:B------:R-:W-:Y:S01]  /*1810*/  UIMAD UR12, UR17, -0x40, UR14 ;  /* 0xffffffc0110c78a4 */ /* 0x000fe2000f8e020e */
[----:B------:R-:W-:Y:S01]  /*1820*/  LOP3.LUT R231, R231, 0xfffffe00, R12, 0xf8, !PT ;  /* 0xfffffe00e7e77812 */ /* 0x000fe200078ef80c */
[----:B------:R-:W-:Y:S01]  /*1830*/  @!P4 IMAD.MOV.U32 R22, RZ, RZ, R26 ;  /* 0x000000ffff16c224 */ /* 0x000fe200078e001a */
[----:B------:R-:W-:Y:S01]  /*1840*/  @!P3 IADD3 R12, P2, R232, 0x20, RZ ;  /* 0x00000020e80cb810 */ /* 0x000fe20007f5e0ff */
[--C-:B------:R-:W-:Y:S01]  /*1850*/  @!P4 IMAD.X R14, RZ, RZ, R233.reuse, P1 ;  /* 0x000000ffff0ec224 */ /* 0x100fe200008e06e9 */
[----:B------:R-:W-:Y:S01]  /*1860*/  IADD3 R27, R27, UR4, RZ ;  /* 0x000000041b1b7c10 */ /* 0x000fe2000fffe0ff */
[----:B------:R-:W-:Y:S01]  /*1870*/  @!P5 IMAD R7, R233, c[0x0][0x190], RZ ;  /* 0x00006400e907da24 */ /* 0x000fe200078e02ff */
[----:B------:R-:W-:Y:S01]  /*1880*/  USHF.L.U32 UR22, UR6, 0x6, URZ ;  /* 0x0000000606167899 */ /* 0x000fe2000800063f */
[----:B------:R-:W-:Y:S01]  /*1890*/  @!P4 IMAD R14, R14, c[0x0][0x190], RZ ;  /* 0x000064000e0eca24 */ /* 0x000fe200078e02ff */
[----:B------:R-:W-:Y:S01]  /*18a0*/  USHF.L.U64.HI UR20, UR6, UR20, UR7 ;  /* 0x0000001406147299 */ /* 0x000fe20008010207 */
[----:B------:R-:W-:Y:S01]  /*18b0*/  @!P0 IADD3 R18, P1, R232, 0x30, RZ ;  /* 0x00000030e8128810 */ /* 0x000fe20007f3e0ff */
[----:B------:R-:W-:Y:S01]  /*18c0*/  @!P3 IMAD.X R17, RZ, RZ, R233, P2 ;  /* 0x000000ffff11b224 */ /* 0x000fe200010e06e9 */
[----:B------:R-:W-:Y:S01]  /*18d0*/  ISETP.GE.AND P6, PT, R8, UR12, PT ;  /* 0x0000000c08007c0c */ /* 0x000fe2000bfc6270 */
[----:B------:R-:W-:Y:S01]  /*18e0*/  @!P4 IMAD R9, R3, c[0x0][0x194], R14 ;  /* 0x000065000309ca24 */ /* 0x000fe200078e020e */
[----:B------:R-:W-:Y:S01]  /*18f0*/  USHF.R.S32.HI UR15, URZ, 0x1f, UR17 ;  /* 0x0000001f3f0f7899 */ /* 0x000fe20008011411 */
[----:B------:R-:W-:Y:S01]  /*1900*/  @!P4 IMAD.MOV.U32 R23, RZ, RZ, R27 ;  /* 0x000000ffff17c224 */ /* 0x000fe200078e001b */
[----:B------:R-:W-:Y:S01]  /*1910*/  UIMAD UR5, UR20, UR17, URZ ;  /* 0x00000011140572a4 */ /* 0x000fe2000f8e023f */
[C---:B------:R-:W-:Y:S01]  /*1920*/  @!P5 IMAD R7, R232.reuse, c[0x0][0x194], R7 ;  /* 0x00006500e807da24 */ /* 0x040fe200078e0207 */
[----:B------:R-:W-:Y:S01]  /*1930*/  USHF.L.U32 UR4, UR7, 0x5, URZ ;  /* 0x0000000507047899 */ /* 0x000fe2000800063f */
[--C-:B------:R-:W-:Y:S01]  /*1940*/  @!P5 IMAD.WIDE.U32 R14, R232, c[0x0][0x190], R26.reuse ;  /* 0x00006400e80eda25 */ /* 0x100fe200078e001a */
[----:B------:R-:W-:Y:S01]  /*1950*/  UIMAD UR5, UR15, UR22, UR5 ;  /* 0x000000160f0572a4 */ /* 0x000fe2000f8e0205 */
[----:B------:R-:W-:Y:S01]  /*1960*/  LEA.HI R88, R5, R6, RZ, 0x5 ;  /* 0x0000000605587211 */ /* 0x000fe200078f28ff */
[----:B------:R-:W-:Y:S01]  /*1970*/  UIMAD.WIDE.U32 UR26, UR6, 0x20, URZ ;  /* 0x00000020061a78a5 */ /* 0x000fe2000f8e003f */
[----:B------:R-:W-:Y:S01]  /*1980*/  @!P3 IMAD.MOV.U32 R24, RZ, RZ, R26 ;  /* 0x000000ffff18b224 */ /* 0x000fe200078e001a */
[----:B------:R-:W-:Y:S01]  /*1990*/  LOP3.LUT R242, R242, 0x6, RZ, 0xc0, !PT ;  /* 0x00000006f2f27812 */ /* 0x000fe200078ec0ff */
[----:B------:R-:W-:-:S02]  /*19a0*/  @!P3 IMAD.MOV.U32 R25, RZ, RZ, R27 ;  /* 0x000000ffff19b224 */ /* 0x000fc400078e001b */
[----:B------:R-:W-:Y:S01]  /*19b0*/  @!P0 IMAD.MOV.U32 R20, RZ, RZ, R26 ;  /* 0x000000ffff148224 */ /* 0x000fe200078e001a */
[----:B------:R-:W-:Y:S01]  /*19c0*/  @!P5 LEA R26, P2, R14, c[0x0][0x160], 0x1 ;  /* 0x000058000e1ada11 */ /* 0x000fe200078408ff */
[----:B------:R-:W-:Y:S02]  /*19d0*/  @!P0 IMAD.X R13, RZ, RZ, R233, P1 ;  /* 0x000000ffff0d8224 */ /* 0x000fe400008e06e9 */
[----:B------:R-:W-:Y:S02]  /*19e0*/  @!P3 IMAD R17, R17, c[0x0][0x190], RZ ;  /* 0x000064001111ba24 */ /* 0x000fe400078e02ff */
[----:B------:R-:W-:-:S04]  /*19f0*/  @!P4 IMAD.WIDE.U32 R22, R3, c[0x0][0x190], R22 ;  /* 0x000064000316ca25 */ /* 0x000fc800078e0016 */
[----:B------:R-:W-:Y:S02]  /*1a00*/  @!P5 IMAD.IADD R7, R15, 0x1, R7 ;  /* 0x000000010f07d824 */ /* 0x000fe400078e0207 */
[----:B------:R-:W-:Y:S02]  /*1a10*/  @!P0 IMAD.MOV.U32 R21, RZ, RZ, R27 ;  /* 0x000000ffff158224 */ /* 0x000fe400078e001b */
[----:B------:R-:W-:Y:S01]  /*1a20*/  @!P3 IMAD R3, R12, c[0x0][0x194], R17 ;  /* 0x000065000c03ba24 */ /* 0x000fe200078e0211 */
[----:B------:R-:W-:Y:S01]  /*1a30*/  @!P5 LEA.HI.X R27, R14, c[0x0][0x164], R7, 0x1, P2 ;  /* 0x000059000e1bda11 */ /* 0x000fe200010f0c07 */
[----:B------:R-:W-:Y:S01]  /*1a40*/  @!P3 IMAD.WIDE.U32 R24, R12, c[0x0][0x190], R24 ;  /* 0x000064000c18ba25 */ /* 0x000fe200078e0018 */
[----:B------:R-:W-:Y:S02]  /*1a50*/  @!P4 LEA R12, P1, R22, c[0x0][0x160], 0x1 ;  /* 0x00005800160cca11 */ /* 0x000fe400078208ff */
[----:B------:R-:W-:Y:S01]  /*1a60*/  SHF.R.S32.HI R7, RZ, 0x1f, R166 ;  /* 0x0000001fff077819 */ /* 0x000fe200000114a6 */
[----:B------:R-:W-:Y:S01]  /*1a70*/  @!P0 IMAD R13, R13, c[0x0][0x190], RZ ;  /* 0x000064000d0d8a24 */ /* 0x000fe200078e02ff */
[----:B------:R-:W-:Y:S01]  /*1a80*/  ISETP.GE.AND P2, PT, R4, UR12, PT ;  /* 0x0000000c04007c0c */ /* 0x000fe2000bf46270 */
[----:B------:R-:W-:-:S02]  /*1a90*/  @!P4 IMAD.IADD R9, R23, 0x1, R9 ;  /* 0x000000011709c824 */ /* 0x000fc400078e0209 */
[----:B------:R-:W-:Y:S02]  /*1aa0*/  IMAD.SHL.U32 R231, R231, 0x2, RZ ;  /* 0x00000002e7e77824 */ /* 0x000fe400078e00ff */
[----:B------:R-:W-:Y:S01]  /*1ab0*/  @!P0 IMAD R16, R18, c[0x0][0x194], R13 ;  /* 0x0000650012108a24 */ /* 0x000fe200078e020d */
[----:B------:R-:W-:Y:S01]  /*1ac0*/  @!P4 LEA.HI.X R13, R22, c[0x0][0x164], R9, 0x1, P1 ;  /* 0x00005900160dca11 */ /* 0x000fe200008f0c09 */
[----:B------:R-:W-:Y:S01]  /*1ad0*/  @!P3 IMAD.IADD R3, R25, 0x1, R3 ;  /* 0x000000011903b824 */ /* 0x000fe200078e0203 */
[C---:B------:R-:W-:Y:S01]  /*1ae0*/  @!P3 LEA R14, P1, R24.reuse, c[0x0][0x160], 0x1 ;  /* 0x00005800180eba11 */ /* 0x040fe200078208ff */
[----:B------:R-:W-:Y:S01]  /*1af0*/  @!PT LDS RZ, [RZ] ;  /* 0x00000000fffff984 */ /* 0x000fe20000000800 */
[----:B------:R-:W-:Y:S01]  /*1b00*/  @!PT LDS RZ, [RZ] ;  /* 0x00000000fffff984 */ /* 0x000fe20000000800 */
[----:B------:R-:W-:Y:S01]  /*1b10*/  @!PT LDS RZ, [RZ] ;  /* 0x00000000fffff984 */ /* 0x000fe20000000800 */
[----:B------:R1:W-:Y:S01]  /*1b20*/  @!P5 LDGSTS.E.BYPASS.LTC128B.128 [R231], [R26.64] ;  /* 0x000000001ae7dfae */ /* 0x0003e2000b901d52 */
[----:B------:R-:W-:Y:S02]  /*1b30*/  IMAD R245, R7, c[0x0][0x1b0], RZ ;  /* 0x00006c0007f57a24 */ /* 0x000fe400078e02ff */
[----:B------:R-:W-:Y:S01]  /*1b40*/  @!P3 LEA.HI.X R15, R24, c[0x0][0x164], R3, 0x1, P1 ;  /* 0x00005900180fba11 */ /* 0x000fe200008f0c03 */
[----:B------:R1:W-:Y:S01]  /*1b50*/  @!P5 LDGSTS.E.BYPASS.LTC128B.128 [R231+0x2000], [R26.64+0x80] ;  /* 0x020000801ae7dfae */ /* 0x0003e2000b901d52 */
[----:B------:R-:W-:-:S02]  /*1b60*/  IMAD R245, R166, c[0x0][0x1b4], R245 ;  /* 0x00006d00a6f57a24 */ /* 0x000fc400078e02f5 */
[----:B------:R-:W-:Y:S01]  /*1b70*/  IMAD.WIDE.U32 R234, R166, c[0x0][0x1b0], R234 ;  /* 0x00006c00a6ea7a25 */ /* 0x000fe200078e00ea */
[----:B------:R1:W-:Y:S03]  /*1b80*/  @!P5 LDGSTS.E.BYPASS.LTC128B.128 [R231+0x4000], [R26.64+0x100] ;  /* 0x040001001ae7dfae */ /* 0x0003e6000b901d52 */
[----:B------:R-:W-:Y:S01]  /*1b90*/  IMAD.IADD R245, R235, 0x1, R245 ;  /* 0x00000001ebf57824 */ /* 0x000fe200078e02f5 */
[----:B------:R1:W-:Y:S01]  /*1ba0*/  @!P5 LDGSTS.E.BYPASS.LTC128B.128 [R231+0x6000], [R26.64+0x180] ;  /* 0x060001801ae7dfae */ /* 0x0003e2000b901d52 */
[----:B------:R-:W-:Y:S01]  /*1bb0*/  IMAD.U32 R3, RZ, RZ, UR22 ;  /* 0x00000016ff037e24 */ /* 0x000fe2000f8e00ff */
[----:B------:R-:W-:Y:S01]  /*1bc0*/  ISETP.GE.AND P5, PT, R8, UR12, PT ;  /* 0x0000000c08007c0c */ /* 0x000fe2000bfa6270 */
[----:B------:R-:W-:Y:S01]  /*1bd0*/  IMAD.MOV.U32 R244, RZ, RZ, R234 ;  /* 0x000000fffff47224 */ /* 0x000fe200078e00ea */
[----:B------:R2:W-:Y:S01]  /*1be0*/  @!P4 LDGSTS.E.BYPASS.LTC128B.128 [R231+0x800], [R12.64] ;  /* 0x008000000ce7cfae */ /* 0x0005e2000b901d52 */
[----:B------:R-:W-:-:S03]  /*1bf0*/  @!P0 IMAD.WIDE.U32 R18, R18, c[0x0][0x190], R20 ;  /* 0x0000640012128a25 */ /* 0x000fc600078e0014 */
[----:B------:R2:W-:Y:S01]  /*1c00*/  @!P4 LDGSTS.E.BYPASS.LTC128B.128 [R231+0x2800], [R12.64+0x80] ;  /* 0x028000800ce7cfae */ /* 0x0005e2000b901d52 */
[----:B------:R-:W-:Y:S02]  /*1c10*/  IMAD.U32 R9, RZ, RZ, UR7 ;  /* 0x00000007ff097e24 */ /* 0x000fe4000f8e00ff */
[----:B------:R-:W-:Y:S01]  /*1c20*/  @!P0 IMAD.IADD R16, R19, 0x1, R16 ;  /* 0x0000000113108824 */ /* 0x000fe200078e0210 */
[----:B------:R2:W-:Y:S01]  /*1c30*/  @!P4 LDGSTS.E.BYPASS.LTC128B.128 [R231+0x4800], [R12.64+0x100] ;  /* 0x048001000ce7cfae */ /* 0x0005e2000b901d52 */
[----:B------:R-:W-:Y:S02]  /*1c40*/  IMAD.U32 R8, RZ, RZ, UR4 ;  /* 0x00000004ff087e24 */ /* 0x000fe4000f8e00ff */
[C---:B------:R-:W-:Y:S01]  /*1c50*/  IMAD R11, R10.reuse, c[0x0][0x1a4], R11 ;  /* 0x000069000a0b7a24 */ /* 0x040fe200078e020b */
[----:B------:R2:W-:Y:S01]  /*1c60*/  @!P4 LDGSTS.E.BYPASS.LTC128B.128 [R231+0x6800], [R12.64+0x180] ;  /* 0x068001800ce7cfae */ /* 0x0005e2000b901d52 */
[----:B------:R-:W-:Y:S01]  /*1c70*/  ISETP.GE.AND P4, PT, R10, UR12, PT ;  /* 0x0000000c0a007c0c */ /* 0x000fe2000bf86270 */
[----:B------:R-:W-:-:S02]  /*1c80*/  IMAD R241, R7, c[0x0][0x1b8], RZ ;  /* 0x00006e0007f17a24 */ /* 0x000fc400078e02ff */
[----:B------:R3:W-:Y:S01]  /*1c90*/  @!P3 LDGSTS.E.BYPASS.LTC128B.128 [R231+0x1000], [R14.64] ;  /* 0x010000000ee7bfae */ /* 0x0007e2000b901d52 */
[----:B------:R-:W-:Y:S02]  /*1ca0*/  IMAD.U32 R7, RZ, RZ, UR6 ;  /* 0x00000006ff077e24 */ /* 0x000fe4000f8e00ff */
[----:B------:R-:W-:Y:S01]  /*1cb0*/  IMAD R241, R166, c[0x0][0x1bc], R241 ;  /* 0x00006f00a6f17a24 */ /* 0x000fe200078e02f1 */
[----:B------:R3:W-:Y:S04]  /*1cc0*/  @!P3 LDGSTS.E.BYPASS.LTC128B.128 [R231+0x3000], [R14.64+0x80] ;  /* 0x030000800ee7bfae */ /* 0x0007e8000b901d52 */
[----:B------:R3:W-:Y:S04]  /*1cd0*/  @!P3 LDGSTS.E.BYPASS.LTC128B.128 [R231+0x5000], [R14.64+0x100] ;  /* 0x050001000ee7bfae */ /* 0x0007e8000b901d52 */
[----:B------:R3:W-:Y:S01]  /*1ce0*/  @!P3 LDGSTS.E.BYPASS.LTC128B.128 [R231+0x7000], [R14.64+0x180] ;  /* 0x070001800ee7bfae */ /* 0x0007e2000b901d52 */
[----:B------:R-:W-:-:S04]  /*1cf0*/  @!P0 LEA R24, P3, R18, c[0x0][0x160], 0x1 ;  /* 0x0000580012188a11 */ /* 0x000fc800078608ff */
[----:B------:R-:W-:Y:S01]  /*1d00*/  @!P0 LEA.HI.X R25, R18, c[0x0][0x164], R16, 0x1, P3 ;  /* 0x0000590012198a11 */ /* 0x000fe200018f0c10 */
[----:B------:R-:W-:-:S04]  /*1d10*/  IMAD.WIDE.U32 R16, R10, c[0x0][0x1a0], R246 ;  /* 0x000068000a107a25 */ /* 0x000fc800078e00f6 */
[----:B------:R4:W-:Y:S01]  /*1d20*/  @!P0 LDGSTS.E.BYPASS.LTC128B.128 [R231+0x1800], [R24.64] ;  /* 0x0180000018e78fae */ /* 0x0009e2000b901d52 */
[----:B--2---:R-:W-:Y:S02]  /*1d30*/  IMAD.U32 R13, RZ, RZ, UR6 ;  /* 0x00000006ff0d7e24 */ /* 0x004fe4000f8e00ff */
[----:B------:R-:W-:Y:S01]  /*1d40*/  IMAD.U32 R12, RZ, RZ, UR6 ;  /* 0x00000006ff0c7e24 */ /* 0x000fe2000f8e00ff */
[----:B------:R4:W-:Y:S04]  /*1d50*/  @!P0 LDGSTS.E.BYPASS.LTC128B.128 [R231+0x3800], [R24.64+0x80] ;  /* 0x0380008018e78fae */ /* 0x0009e8000b901d52 */
[----:B------:R4:W-:Y:S04]  /*1d60*/  @!P0 LDGSTS.E.BYPASS.LTC128B.128 [R231+0x5800], [R24.64+0x100] ;  /* 0x0580010018e78fae */ /* 0x0009e8000b901d52 */
[----:B------:R4:W-:Y:S01]  /*1d70*/  @!P0 LDGSTS.E.BYPASS.LTC128B.128 [R231+0x7800], [R24.64+0x180] ;  /* 0x0780018018e78fae */ /* 0x0009e2000b901d52 */
[----:B---3--:R-:W-:-:S05]  /*1d80*/  IMAD.WIDE.U32 R14, R3, UR17, R244 ;  /* 0x00000011030e7c25 */ /* 0x008fca000f8e00f4 */
[----:B------:R-:W-:Y:S02]  /*1d90*/  @!P6 LEA R13, P1, R13, R14, 0x4 ;  /* 0x0000000e0d0de211 */ /* 0x000fe400078220ff */
[----:B------:R-:W-:Y:S01]  /*1da0*/  IADD3 R15, R15, UR5, RZ ;  /* 0x000000050f0f7c10 */ /* 0x000fe2000fffe0ff */
[----:B------:R-:W-:Y:S01]  /*1db0*/  ULDC.64 UR4, c[0x0][0x1a0] ;  /* 0x0000680000047ab9 */ /* 0x000fe20000000a00 */
[----:B------:R-:W-:Y:S01]  /*1dc0*/  @!P4 LEA R22, P3, R14, c[0x0][0x168], 0x1 ;  /* 0x00005a000e16ca11 */ /* 0x000fe200078608ff */
[----:B------:R-:W-:Y:S01]  /*1dd0*/  UIMAD UR15, UR15, UR4, URZ ;  /* 0x000000040f0f72a4 */ /* 0x000fe2000f8e023f */
[----:B------:R-:W-:Y:S02]  /*1de0*/  @!P6 LEA.HI.X R12, R12, R15, R9, 0x4, P1 ;  /* 0x0000000f0c0ce211 */ /* 0x000fe400008f2409 */
[----:B------:R-:W-:Y:S01]  /*1df0*/  @!P6 LEA R20, P1, R13, c[0x0][0x168], 0x1 ;  /* 0x00005a000d14ea11 */ /* 0x000fe200078208ff */
[----:B------:R-:W-:Y:S01]  /*1e00*/  UIMAD UR15, UR17, UR5, UR15 ;  /* 0x00000005110f72a4 */ /* 0x000fe2000f8e020f */
[----:B------:R-:W-:-:S02]  /*1e10*/  @!P4 LEA.HI.X R23, R14, c[0x0][0x16c], R15, 0x1, P3 ;  /* 0x00005b000e17ca11 */ /* 0x000fc400018f0c0f */
[----:B------:R-:W-:Y:S02]  /*1e20*/  @!P6 LEA.HI.X R21, R13, c[0x0][0x16c], R12, 0x1, P1 ;  /* 0x00005b000d15ea11 */ /* 0x000fe400008f0c0c */
[----:B------:R-:W-:Y:S01]  /*1e30*/  ISETP.GE.AND P1, PT, R2, UR12, PT ;  /* 0x0000000c02007c0c */ /* 0x000fe2000bf26270 */
[----:B------:R2:W-:Y:S01]  /*1e40*/  @!P4 LDGSTS.E.BYPASS.LTC128B.128 [R231+0x8000], [R22.64] ;  /* 0x0800000016e7cfae */ /* 0x0005e2000b901d52 */
[----:B------:R-:W-:-:S03]  /*1e50*/  @!P2 IADD3 R9, P3, R14, UR26, RZ ;  /* 0x0000001a0e09ac10 */ /* 0x000fc6000ff7e0ff */
[----:B------:R2:W-:Y:S01]  /*1e60*/  @!P4 LDGSTS.E.BYPASS.LTC128B.128 [R231+0xa000], [R22.64+0x80] ;  /* 0x0a00008016e7cfae */ /* 0x0005e2000b901d52 */
[----:B------:R-:W-:Y:S02]  /*1e70*/  @!P2 IADD3.X R8, R15, UR27, R8, P3, !PT ;  /* 0x0000001b0f08ac10 */ /* 0x000fe40009ffe408 */
[----:B------:R-:W-:Y:S01]  /*1e80*/  IADD3 R12, P3, R16, UR24, RZ ;  /* 0x00000018100c7c10 */ /* 0x000fe2000ff7e0ff */
[----:B------:R-:W-:Y:S01]  /*1e90*/  UIMAD.WIDE.U32 UR24, UR17, UR4, URZ ;  /* 0x00000004111872a5 */ /* 0x000fe2000f8e003f */
[----:B------:R2:W-:Y:S02]  /*1ea0*/  @!P4 LDGSTS.E.BYPASS.LTC128B.128 [R231+0xc000], [R22.64+0x100] ;  /* 0x0c00010016e7cfae */ /* 0x0005e4000b901d52 */
[----:B------:R-:W-:Y:S01]  /*1eb0*/  IADD3.X R13, R17, UR21, R11, P3, !PT ;  /* 0x00000015110d7c10 */ /* 0x000fe20009ffe40b */
[----:B------:R-:W-:Y:S01]  /*1ec0*/  VOTEU.ALL UP0, P1 ;  /* 0x00000000003f7886 */ /* 0x000fe20000800000 */
[C---:B------:R-:W-:Y:S01]  /*1ed0*/  @!P2 LEA R18, P3, R9.reuse, c[0x0][0x168], 0x1 ;  /* 0x00005a000912aa11 */ /* 0x040fe200078608ff */
[----:B------:R-:W-:Y:S01]  /*1ee0*/  UIADD3 UR21, UR25, UR15, URZ ;  /* 0x0000000f19157290 */ /* 0x000fe2000fffe03f */
[----:B------:R2:W-:Y:S01]  /*1ef0*/  @!P4 LDGSTS.E.BYPASS.LTC128B.128 [R231+0xe000], [R22.64+0x180] ;  /* 0x0e00018016e7cfae */ /* 0x0005e2000b901d52 */
[----:B------:R-:W-:Y:S01]  /*1f00*/  IMAD.WIDE.U32 R166, R166, c[0x0][0x1b8], R12 ;  /* 0x00006e00a6a67a25 */ /* 0x000fe200078e000c */
[----:B------:R-:W-:Y:S01]  /*1f10*/  @!UP0 UIMAD UR15, UR7, 0x30, URZ ;  /* 0x00000030070f88a4 */ /* 0x000fe2000f8e023f */
[----:B------:R-:W-:Y:S01]  /*1f20*/  @!P2 LEA.HI.X R19, R9, c[0x0][0x16c], R8, 0x1, P3 ;  /* 0x00005b000913aa11 */ /* 0x000fe200018f0c08 */
[----:B------:R3:W-:Y:S01]  /*1f30*/  @!P6 LDGSTS.E.BYPASS.LTC128B.128 [R231+0x8800], [R20.64] ;  /* 0x0880000014e7efae */ /* 0x0007e2000b901d52 */
[----:B------:R-:W-:Y:S01]  /*1f40*/  @!P1 IMAD.WIDE.U32 R12, R7, 0x30, R14 ;  /* 0x00000030070c9825 */ /* 0x000fe200078e000e */
[----:B------:R-:W-:-:S02]  /*1f50*/  LEA.HI R11, R5, R6, RZ, 0x4 ;  /* 0x00000006050b7211 */ /* 0x000fc400078f20ff */
[----:B------:R3:W-:Y:S01]  /*1f60*/  @!P6 LDGSTS.E.BYPASS.LTC128B.128 [R231+0xa800], [R20.64+0x80] ;  /* 0x0a80008014e7efae */ /* 0x0007e2000b901d52 */
[----:B-1----:R-:W-:Y:S01]  /*1f70*/  IMAD.U32 R26, RZ, RZ, UR24 ;  /* 0x00000018ff1a7e24 */ /* 0x002fe2000f8e00ff */
[----:B------:R-:W-:Y:S01]  /*1f80*/  @!P1 IADD3 R8, R13, UR15, RZ ;  /* 0x0000000f0d089c10 */ /* 0x000fe2000fffe0ff */
[----:B------:R-:W-:Y:S01]  /*1f90*/  IMAD.U32 R7, RZ, RZ, UR21 ;  /* 0x00000015ff077e24 */ /* 0x000fe2000f8e00ff */
[----:B------:R-:W-:Y:S01]  /*1fa0*/  @!P1 LEA R16, P3, R12, c[0x0][0x168], 0x1 ;  /* 0x00005a000c109a11 */ /* 0x000fe200078608ff */
[----:B------:R3:W-:Y:S01]  /*1fb0*/  @!P6 LDGSTS.E.BYPASS.LTC128B.128 [R231+0xc800], [R20.64+0x100] ;  /* 0x0c80010014e7efae */ /* 0x0007e2000b901d52 */
[----:B------:R-:W-:Y:S01]  /*1fc0*/  IMAD.IADD R241, R167, 0x1, R241 ;  /* 0x00000001a7f17824 */ /* 0x000fe200078e02f1 */
[----:B------:R-:W-:Y:S01]  /*1fd0*/  LEA R14, P0, R26, R166, 0x6 ;  /* 0x000000a61a0e7211 */ /* 0x000fe200078030ff */
[----:B------:R-:W-:Y:S01]  /*1fe0*/  IMAD.SHL.U32 R9, R10, 0x8, RZ ;  /* 0x000000080a097824 */ /* 0x000fe200078e00ff */
[----:B------:R-:W-:Y:S01]  /*1ff0*/  @!P1 LEA.HI.X R17, R12, c[0x0][0x16c], R8, 0x1, P3 ;  /* 0x00005b000c119a11 */ /* 0x000fe200018f0c08 */
[----:B------:R3:W-:Y:S01]  /*2000*/  @!P6 LDGSTS.E.BYPASS.LTC128B.128 [R231+0xe800], [R20.64+0x180] ;  /* 0x0e80018014e7efae */ /* 0x0007e2000b901d52 */
[----:B------:R-:W-:Y:S01]  /*2010*/  ISETP.GE.AND P6, PT, R10, UR12, PT ;  /* 0x0000000c0a007c0c */ /* 0x000fe2000bfc6270 */
[----:B------:R-:W-:Y:S01]  /*2020*/  IMAD.SHL.U32 R10, R0, 0x40, RZ ;  /* 0x00000040000a7824 */ /* 0x000fe200078e00ff */
[----:B------:R-:W-:Y:S01]  /*2030*/  ISETP.GE.AND P4, PT, R4, UR12, PT ;  /* 0x0000000c04007c0c */ /* 0x000fe2000bf86270 */
[----:B------:R1:W-:Y:S01]  /*2040*/  @!P2 LDGSTS.E.BYPASS.LTC128B.128 [R231+0x9000], [R18.64] ;  /* 0x0900000012e7afae */ /* 0x0003e2000b901d52 */
[----:B------:R-:W-:Y:S01]  /*2050*/  IMAD.U32 R8, RZ, RZ, UR4 ;  /* 0x00000004ff087e24 */ /* 0x000fe2000f8e00ff */
[----:B------:R-:W-:Y:S01]  /*2060*/  LOP3.LUT R13, R11, 0xfffffff0, RZ, 0xc0, !PT ;  /* 0xfffffff00b0d7812 */ /* 0x000fe200078ec0ff */
[----:B------:R-:W-:Y:S01]  /*2070*/  IMAD.U32 R4, RZ, RZ, UR5 ;  /* 0x00000005ff047e24 */ /* 0x000fe2000f8e00ff */
[----:B------:R1:W-:Y:S01]  /*2080*/  @!P2 LDGSTS.E.BYPASS.LTC128B.128 [R231+0xb000], [R18.64+0x80] ;  /* 0x0b00008012e7afae */ /* 0x0003e2000b901d52 */
[----:B------:R-:W-:Y:S01]  /*2090*/  LEA.HI.X R15, R26, R241, R7, 0x6, P0 ;  /* 0x000000f11a0f7211 */ /* 0x000fe200000f3407 */
[----:B------:R-:W-:Y:S01]  /*20a0*/  IMAD.U32 R7, RZ, RZ, UR4 ;  /* 0x00000004ff077e24 */ /* 0x000fe2000f8e00ff */
[----:B------:R-:W-:Y:S01]  /*20b0*/  LOP3.LUT R10, R10, 0x1c0, RZ, 0xc0, !PT ;  /* 0x000001c00a0a7812 */ /* 0x000fe200078ec0ff */
[----:B------:R1:W-:Y:S01]  /*20c0*/  @!P2 LDGSTS.E.BYPASS.LTC128B.128 [R231+0xd000], [R18.64+0x100] ;  /* 0x0d00010012e7afae */ /* 0x0003e2000b901d52 */
[----:B------:R-:W-:Y:S01]  /*20d0*/  @!P5 LEA R8, P0, R8, R14, 0x4 ;  /* 0x0000000e0808d211 */ /* 0x000fe200078020ff */
[----:B------:R-:W-:Y:S01]  /*20e0*/  IMAD.IADD R13, R6, 0x1, -R13 ;  /* 0x00000001060d7824 */ /* 0x000fe200078e0a0d */
[----:B------:R-:W-:Y:S01]  /*20f0*/  SHF.R.S32.HI R12, RZ, 0x4, R11 ;  /* 0x00000004ff0c7819 */ /* 0x000fe2000001140b */
[----:B------:R1:W-:Y:S01]  /*2100*/  @!P2 LDGSTS.E.BYPASS.LTC128B.128 [R231+0xf000], [R18.64+0x180] ;  /* 0x0f00018012e7afae */ /* 0x0003e2000b901d52 */
[----:B------:R-:W-:Y:S01]  /*2110*/  ISETP.GE.AND P3, PT, R2, UR12, PT ;  /* 0x0000000c02007c0c */ /* 0x000fe2000bf66270 */
[----:B------:R-:W-:Y:S01]  /*2120*/  IMAD.U32 R27, RZ, RZ, UR25 ;  /* 0x00000019ff1b7e24 */ /* 0x000fe2000f8e00ff */
[----:B------:R-:W-:Y:S01]  /*2130*/  LOP3.LUT R9, R10, 0x8, R9, 0xf8, !PT ;  /* 0x000000080a097812 */ /* 0x000fe200078ef809 */
[----:B------:R5:W-:Y:S01]  /*2140*/  @!P1 LDGSTS.E.BYPASS.LTC128B.128 [R231+0x9800], [R16.64] ;  /* 0x0980000010e79fae */ /* 0x000be2000b901d52 */
[----:B------:R-:W-:Y:S01]  /*2150*/  USHF.L.U32 UR12, UR5, 0x5, URZ ;  /* 0x00000005050c7899 */ /* 0x000fe2000800063f */
[----:B------:R-:W-:Y:S01]  /*2160*/  @!P5 LEA.HI.X R7, R7, R15, R4, 0x4, P0 ;  /* 0x0000000f0707d211 */ /* 0x000fe200000f2404 */
[----:B------:R-:W-:Y:S01]  /*2170*/  UIMAD.WIDE.U32 UR24, UR4, 0x20, URZ ;  /* 0x00000020041878a5 */ /* 0x000fe2000f8e003f */
[----:B------:R5:W-:Y:S01]  /*2180*/  @!P1 LDGSTS.E.BYPASS.LTC128B.128 [R231+0xb800], [R16.64+0x80] ;  /* 0x0b80008010e79fae */ /* 0x000be2000b901d52 */
[----:B------:R-:W-:Y:S01]  /*2190*/  SHF.R.U32.HI R10, RZ, 0x3, R10 ;  /* 0x00000003ff0a7819 */ /* 0x000fe2000001160a */
[----:B------:R-:W-:Y:S01]  /*21a0*/  UIADD3 UR15, UR14, 0x1, -UR16 ;  /* 0x000000010e0f7890 */ /* 0x000fe2000fffe810 */
[----:B------:R-:W-:Y:S01]  /*21b0*/  LEA.HI R11, R11, R12, RZ, 0x1 ;  /* 0x0000000c0b0b7211 */ /* 0x000fe200078f08ff */
[----:B------:R5:W-:Y:S01]  /*21c0*/  @!P1 LDGSTS.E.BYPASS.LTC128B.128 [R231+0xd800], [R16.64+0x100] ;  /* 0x0d80010010e79fae */ /* 0x000be2000b901d52 */
[C---:B---3--:R-:W-:Y:S01]  /*21d0*/  @!P5 LEA R20, P0, R8.reuse, c[0x0][0x170], 0x1 ;  /* 0x00005c000814da11 */ /* 0x048fe200078008ff */
[----:B------:R-:W-:Y:S01]  /*21e0*/  VOTEU.ALL UP0, P3 ;  /* 0x00000000003f7886 */ /* 0x000fe20001800000 */
[----:B------:R-:W-:Y:S01]  /*21f0*/  SHF.R.S32.HI R2, RZ, 0x1f, R13 ;  /* 0x0000001fff027819 */ /* 0x000fe2000001140d */
[----:B------:R5:W-:Y:S01]  /*2200*/  @!P1 LDGSTS.E.BYPASS.LTC128B.128 [R231+0xf800], [R16.64+0x180] ;  /* 0x0f80018010e79fae */ /* 0x000be2000b901d52 */
[----:B------:R-:W-:Y:S01]  /*2210*/  LOP3.LUT R10, R9, R10, RZ, 0x3c, !PT ;  /* 0x0000000a090a7212 */ /* 0x000fe200078e3cff */
[----:B------:R-:W-:Y:S01]  /*2220*/  IMAD.U32 R9, RZ, RZ, UR12 ;  /* 0x0000000cff097e24 */ /* 0x000fe2000f8e00ff */
[----:B------:R-:W-:Y:S01]  /*2230*/  LOP3.LUT R11, R11, 0xfffffffe, RZ, 0xc0, !PT ;  /* 0xfffffffe0b0b7812 */ /* 0x000fe200078ec0ff */
[----:B------:R-:W0:Y:S01]  /*2240*/  LDGDEPBAR ;  /* 0x00000000000079af */ /* 0x000e220000000000 */
[----:B------:R-:W-:Y:S01]  /*2250*/  @!P5 LEA.HI.X R21, R8, c[0x0][0x174], R7, 0x1, P0 ;  /* 0x00005d000815da11 */ /* 0x000fe200000f0c07 */
[----:B------:R-:W-:Y:S01]  /*2260*/  IMAD.U32 R7, RZ, RZ, UR4 ;  /* 0x00000004ff077e24 */ /* 0x000fe2000f8e00ff */
[----:B------:R-:W-:Y:S01]  /*2270*/  @!P4 IADD3 R8, P0, R14, UR24, RZ ;  /* 0x000000180e08cc10 */ /* 0x000fe2000ff1e0ff */
[----:B------:R-:W-:Y:S01]  /*2280*/  IMAD.IADD R11, R12, 0x1, -R11 ;  /* 0x000000010c0b7824 */ /* 0x000fe200078e0a0b */
[----:B------:R-:W-:Y:S01]  /*2290*/  LEA.HI R2, R2, R13, RZ, 0x3 ;  /* 0x0000000d02027211 */ /* 0x000fe200078f18ff */
[----:B------:R-:W-:Y:S01]  /*22a0*/  @!UP0 UIMAD UR12, UR5, 0x30, URZ ;  /* 0x00000030050c88a4 */ /* 0x000fe2000f8e023f */
[----:B------:R-:W-:Y:S01]  /*22b0*/  @!P4 IADD3.X R9, R15, UR25, R9, P0, !PT ;  /* 0x000000190f09cc10 */ /* 0x000fe200087fe409 */
[C---:B------:R-:W-:Y:S01]  /*22c0*/  IMAD R229, R11.reuse, 0x200, R10 ;  /* 0x000002000be57824 */ /* 0x040fe200078e020a */
[----:B------:R-:W-:Y:S01]  /*22d0*/  LOP3.LUT R4, R2, 0xfffffff8, RZ, 0xc0, !PT ;  /* 0xfffffff802047812 */ /* 0x000fe200078ec0ff */
[----:B------:R-:W-:Y:S01]  /*22e0*/  IMAD.SHL.U32 R11, R11, 0x8, RZ ;  /* 0x000000080b0b7824 */ /* 0x000fe200078e00ff */
[----:B------:R-:W-:Y:S01]  /*22f0*/  @!P6 LEA R12, P1, R14, c[0x0][0x170], 0x1 ;  /* 0x00005c000e0cea11 */ /* 0x000fe200078208ff */
[----:B------:R-:W-:Y:S01]  /*2300*/  IMAD.SHL.U32 R89, R2, 0x40, RZ ;  /* 0x0000004002597824 */ /* 0x000fe200078e00ff */
[----:B------:R-:W-:Y:S01]  /*2310*/  UISETP.GT.AND UP0, UPT, UR17, UR9, UPT ;  /* 0x000000091100728c */ /* 0x000fe2000bf04270 */
[----:B------:R-:W-:Y:S01]  /*2320*/  IMAD.IADD R4, R13, 0x1, -R4 ;  /* 0x000000010d047824 */ /* 0x000fe200078e0a04 */
[--C-:B------:R-:W-:Y:S01]  /*2330*/  @!P6 LEA.HI.X R13, R14, c[0x0][0x174], R15.reuse, 0x1, P1 ;  /* 0x00005d000e0dea11 */ /* 0x100fe200008f0c0f */
[----:B------:R-:W-:Y:S01]  /*2340*/  @!P3 IMAD.WIDE.U32 R14, R7, 0x30, R14 ;  /* 0x00000030070eb825 */ /* 0x000fe200078e000e */
[----:B------:R-:W-:-:S03]  /*2350*/  LOP3.LUT R89, R89, 0xfffffe00, RZ, 0xc0, !PT ;  /* 0xfffffe0059597812 */ /* 0x000fc600078ec0ff */
[----:B------:R-:W-:Y:S02]  /*2360*/  IMAD.SHL.U32 R10, R4, 0x40, RZ ;  /* 0x00000040040a7824 */ /* 0x000fe400078e00ff */
[----:B------:R-:W-:Y:S01]  /*2370*/  IMAD.SHL.U32 R229, R229, 0x2, RZ ;  /* 0x00000002e5e57824 */ /* 0x000fe200078e00ff */
[----:B-----5:R-:W-:Y:S01]  /*2380*/  @!P4 LEA R16, P0, R8, c[0x0][0x170], 0x1 ;  /* 0x00005c000810ca11 */ /* 0x020fe200078008ff */
[----:B------:R-:W-:-:S04]  /*2390*/  DEPBAR.LE SB0, 0x0 ;  /* 0x000080000000791a */ /* 0x000fc80000000000 */
[----:B------:R-:W-:Y:S01]  /*23a0*/  BAR.SYNC.DEFER_BLOCKING 0x0 ;  /* 0x0000000000007b1d */ /* 0x000fe20000010000 */
[----:B------:R-:W-:Y:S01]  /*23b0*/  @!P4 LEA.HI.X R17, R8, c[0x0][0x174], R9, 0x1, P0 ;  /* 0x00005d000811ca11 */ /* 0x000fe200000f0c09 */
[----:B------:R-:W-:Y:S01]  /*23c0*/  IMAD.MOV.U32 R7, RZ, RZ, 0x10 ;  /* 0x00000010ff077424 */ /* 0x000fe200078e00ff */
[----:B------:R-:W-:Y:S02]  /*23d0*/  LOP3.LUT R10, R10, 0x1c0, RZ, 0xc0, !PT ;  /* 0x000001c00a0a7812 */ /* 0x000fe400078ec0ff */
[----:B------:R-:W-:Y:S02]  /*23e0*/  IADD3 R227, R229, 0x8020, RZ ;  /* 0x00008020e5e37810 */ /* 0x000fe40007ffe0ff */
[----:B------:R-:W-:Y:S02]  /*23f0*/  LOP3.LUT R11, R10, 0x8, R11, 0xf8, !PT ;  /* 0x000000080a0b7812 */ /* 0x000fe400078ef80b */
[----:B------:R-:W-:Y:S02]  /*2400*/  R2P PR, R4, 0x6 ;  /* 0x0000000604007804 */ /* 0x000fe40000000000 */
[----:B------:R-:W-:Y:S01]  /*2410*/  @!P3 IADD3 R4, R15, UR12, RZ ;  /* 0x0000000c0f04bc10 */ /* 0x000fe2000fffe0ff */
[----:B------:R-:W-:Y:S01]  /*2420*/  ULDC UR12, c[0x0][0x2e4] ;  /* 0x0000b900000c7ab9 */ /* 0x000fe20000000800 */
[----:B-1----:R-:W-:Y:S01]  /*2430*/  @!P3 LEA R18, P0, R14, c[0x0][0x170], 0x1 ;  /* 0x00005c000e12ba11 */ /* 0x002fe200078008ff */
[----:B------:R-:W-:Y:S01]  /*2440*/  UIADD3 UR12, UR14, -UR12, -UR16 ;  /* 0x8000000c0e0c7290 */ /* 0x000fe2000fffe810 */
[----:B------:R-:W-:-:S02]  /*2450*/  SHF.R.U32.HI R10, RZ, 0x3, R10 ;  /* 0x00000003ff0a7819 */ /* 0x000fc4000001160a */
[----:B------:R-:W-:Y:S02]  /*2460*/  @!P3 LEA.HI.X R19, R14, c[0x0][0x174], R4, 0x1, P0 ;  /* 0x00005d000e13ba11 */ /* 0x000fe400000f0c04 */
[----:B------:R-:W-:Y:S02]  /*2470*/  SHF.R.S32.HI R4, RZ, 0x5, R88 ;  /* 0x00000005ff047819 */ /* 0x000fe40000011458 */
[----:B------:R-:W-:Y:S02]  /*2480*/  LOP3.LUT R2, R11, R10, RZ, 0x3c, !PT ;  /* 0x0000000a0b027212 */ /* 0x000fe400078e3cff */
[----:B------:R-:W-:Y:S01]  /*2490*/  SEL R7, R7, 0xfffffff0, !P1 ;  /* 0xfffffff007077807 */ /* 0x000fe20004800000 */
[----:B------:R-:W-:Y:S01]  /*24a0*/  @P6 STS.128 [R231+0x10000], RZ ;  /* 0x010000ffe7006388 */ /* 0x000fe20000000c00 */
[C---:B------:R-:W-:Y:S01]  /*24b0*/  IMAD R5, R4.reuse, 0x400, R89 ;  /* 0x0000040004057824 */ /* 0x040fe200078e0259 */
[----:B------:R-:W-:Y:S01]  /*24c0*/  LEA R4, R4, UR13, 0x4 ;  /* 0x0000000d04047c11 */ /* 0x000fe2000f8e20ff */
[----:B------:R-:W-:Y:S01]  /*24d0*/  ULDC UR13, c[0x0][0x2e8] ;  /* 0x0000ba00000d7ab9 */ /* 0x000fe20000000800 */
[----:B------:R-:W-:Y:S01]  /*24e0*/  @P6 STS.128 [R231+0x12000], RZ ;  /* 0x012000ffe7006388 */ /* 0x000fe20000000c00 */
[----:B------:R-:W-:Y:S01]  /*24f0*/  IMAD.IADD R230, R2, 0x1, R5 ;  /* 0x0000000102e67824 */ /* 0x000fe200078e0205 */
[----:B------:R-:W-:Y:S01]  /*2500*/  UIADD3 UR13, UR15, UR13, URZ ;  /* 0x0000000d0f0d7290 */ /* 0x000fe2000fffe03f */
[----:B------:R-:W-:Y:S01]  /*2510*/  IMAD.MOV.U32 R5, RZ, RZ, 0x20 ;  /* 0x00000020ff057424 */ /* 0x000fe200078e00ff */
[----:B------:R-:W-:Y:S01]  /*2520*/  @P6 STS.128 [R231+0x14000], RZ ;  /* 0x014000ffe7006388 */ /* 0x000fe20000000c00 */
[----:B------:R-:W-:-:S03]  /*2530*/  IMAD.SHL.U32 R230, R230, 0x2, RZ ;  /* 0x00000002e6e67824 */ /* 0x000fc600078e00ff */
[----:B------:R-:W-:Y:S01]  /*2540*/  @P6 STS.128 [R231+0x16000], RZ ;  /* 0x016000ffe7006388 */ /* 0x000fe20000000c00 */
[----:B------:R-:W-:Y:S01]  /*2550*/  SEL R5, R5, 0xffffffe0, !P2 ;  /* 0xffffffe005057807 */ /* 0x000fe20005000000 */
[--C-:B------:R-:W-:Y:S01]  /*2560*/  IMAD R228, R7, 0x2, R230.reuse ;  /* 0x0000000207e47824 */ /* 0x100fe200078e02e6 */
[----:B------:R-:W-:Y:S01]  /*2570*/  R2P PR, R0, 0x6 ;  /* 0x0000000600007804 */ /* 0x000fe20000000000 */
[----:B------:R-:W-:Y:S01]  /*2580*/  @!PT LDS RZ, [RZ] ;  /* 0x00000000fffff984 */ /* 0x000fe20000000800 */
[----:B------:R-:W-:Y:S01]  /*2590*/  @!PT LDS RZ, [RZ] ;  /* 0x00000000fffff984 */ /* 0x000fe20000000800 */
[----:B------:R-:W-:Y:S01]  /*25a0*/  @!PT LDS RZ, [RZ] ;  /* 0x00000000fffff984 */ /* 0x000fe20000000800 */
[----:B------:R1:W-:Y:S01]  /*25b0*/  @!P6 LDGSTS.E.BYPASS.LTC128B.128 [R231+0x10000], [R12.64] ;  /* 0x100000000ce7efae */ /* 0x0003e2000b901d52 */
[----:B------:R-:W-:Y:S01]  /*25c0*/  IADD3 R0, R229, 0x8000, RZ ;  /* 0x00008000e5007810 */ /* 0x000fe20007ffe0ff */
[C---:B------:R-:W-:Y:S02]  /*25d0*/  IMAD R226, R5.reuse, 0x2, R230 ;  /* 0x0000000205e27824 */ /* 0x040fe400078e02e6 */
[----:B------:R1:W-:Y:S01]  /*25e0*/  @!P6 LDGSTS.E.BYPASS.LTC128B.128 [R231+0x12000], [R12.64+0x80] ;  /* 0x120000800ce7efae */ /* 0x0003e2000b901d52 */
[----:B------:R-:W-:-:S03]  /*25f0*/  IMAD R225, R5, 0x2, R228 ;  /* 0x0000000205e17824 */ /* 0x000fc600078e02e4 */
[----:B------:R1:W-:Y:S04]  /*2600*/  @!P6 LDGSTS.E.BYPASS.LTC128B.128 [R231+0x14000], [R12.64+0x100] ;  /* 0x140001000ce7efae */ /* 0x0003e8000b901d52 */
[----:B------:R1:W-:Y:S01]  /*2610*/  @!P6 LDGSTS.E.BYPASS.LTC128B.128 [R231+0x16000], [R12.64+0x180] ;  /* 0x160001800ce7efae */ /* 0x0003e2000b901d52 */
[----:B------:R-:W-:Y:S01]  /*2620*/  @P1 IADD3 R227, R0, -0x20, RZ ;  /* 0xffffffe000e31810 */ /* 0x000fe20007ffe0ff */
[----:B------:R-:W-:Y:S02]  /*2630*/  IMAD.MOV.U32 R0, RZ, RZ, 0x40 ;  /* 0x00000040ff007424 */ /* 0x000fe400078e00ff */
[----:B------:R-:W-:Y:S01]  /*2640*/  @P5 STS.128 [R231+0x10800], RZ ;  /* 0x010800ffe7005388 */ /* 0x000fe20000000c00 */
[C---:B------:R-:W-:Y:S02]  /*2650*/  IADD3 R219, R227.reuse, 0x800, RZ ;  /* 0x00000800e3db7810 */ /* 0x040fe40007ffe0ff */
[----:B------:R-:W-:Y:S01]  /*2660*/  SEL R0, R0, 0xffffffc0, !P2 ;  /* 0xffffffc000007807 */ /* 0x000fe20005000000 */
[----:B------:R-:W-:Y:S01]  /*2670*/  @P5 STS.128 [R231+0x12800], RZ ;  /* 0x012800ffe7005388 */ /* 0x000fe20000000c00 */
[----:B------:R-:W-:-:S02]  /*2680*/  IADD3 R218, R227, 0x1000, RZ ;  /* 0x00001000e3da7810 */ /* 0x000fc40007ffe0ff */
[----:B------:R-:W-:Y:S01]  /*2690*/  IADD3 R217, R227, 0x1800, RZ ;  /* 0x00001800e3d97810 */ /* 0x000fe20007ffe0ff */
[----:B------:R-:W-:Y:S01]  /*26a0*/  @P5 STS.128 [R231+0x14800], RZ ;  /* 0x014800ffe7005388 */ /* 0x000fe20000000c00 */
[----:B------:R-:W-:Y:S01]  /*26b0*/  IMAD.IADD R223, R229, 0x1, R0 ;  /* 0x00000001e5df7824 */ /* 0x000fe200078e0200 */
[C---:B------:R-:W-:Y:S01]  /*26c0*/  IADD3 R215, R227.reuse, 0x2000, RZ ;  /* 0x00002000e3d77810 */ /* 0x040fe20007ffe0ff */
[----:B------:R-:W-:Y:S01]  /*26d0*/  IMAD.IADD R216, R0, 0x1, R227 ;  /* 0x0000000100d87824 */ /* 0x000fe200078e02e3 */
[----:B------:R-:W-:Y:S01]  /*26e0*/  @P5 STS.128 [R231+0x16800], RZ ;  /* 0x016800ffe7005388 */ /* 0x000fe20000000c00 */
[C---:B------:R-:W-:Y:S02]  /*26f0*/  IADD3 R214, R227.reuse, 0x2800, RZ ;  /* 0x00002800e3d67810 */ /* 0x040fe40007ffe0ff */
[C---:B------:R-:W-:Y:S01]  /*2700*/  IADD3 R213, R227.reuse, 0x3000, RZ ;  /* 0x00003000e3d57810 */ /* 0x040fe20007ffe0ff */
[----:B------:R-:W-:Y:S01]  /*2710*/  @!PT LDS RZ, [RZ] ;  /* 0x00000000fffff984 */ /* 0x000fe20000000800 */
[----:B------:R-:W-:Y:S01]  /*2720*/  @!PT LDS RZ, [RZ] ;  /* 0x00000000fffff984 */ /* 0x000fe20000000800 */
[----:B------:R-:W-:Y:S01]  /*2730*/  @!PT LDS RZ, [RZ] ;  /* 0x00000000fffff984 */ /* 0x000fe20000000800 */
[----:B------:R2:W-:Y:S01]  /*2740*/  @!P5 LDGSTS.E.BYPASS.LTC128B.128 [R231+0x10800], [R20.64] ;  /* 0x1080000014e7dfae */ /* 0x0005e2000b901d52 */
[----:B------:R-:W-:-:S02]  /*2750*/  IADD3 R212, R227, 0x3800, RZ ;  /* 0x00003800e3d47810 */ /* 0x000fc40007ffe0ff */
[C---:B------:R-:W-:Y:S01]  /*2760*/  IADD3 R211, R227.reuse, 0x4000, RZ ;  /* 0x00004000e3d37810 */ /* 0x040fe20007ffe0ff */
[----:B------:R2:W-:Y:S01]  /*2770*/  @!P5 LDGSTS.E.BYPASS.LTC128B.128 [R231+0x12800], [R20.64+0x80] ;  /* 0x1280008014e7dfae */ /* 0x0005e2000b901d52 */
[C---:B------:R-:W-:Y:S02]  /*2780*/  IADD3 R210, R227.reuse, 0x4800, RZ ;  /* 0x00004800e3d27810 */ /* 0x040fe40007ffe0ff */
[C---:B------:R-:W-:Y:S01]  /*2790*/  IADD3 R209, R227.reuse, 0x5000, RZ ;  /* 0x00005000e3d17810 */ /* 0x040fe20007ffe0ff */
[----:B------:R2:W-:Y:S01]  /*27a0*/  @!P5 LDGSTS.E.BYPASS.LTC128B.128 [R231+0x14800], [R20.64+0x100] ;  /* 0x1480010014e7dfae */ /* 0x0005e2000b901d52 */
[C---:B------:R-:W-:Y:S02]  /*27b0*/  IADD3 R208, R227.reuse, 0x5800, RZ ;  /* 0x00005800e3d07810 */ /* 0x040fe40007ffe0ff */
[C---:B------:R-:W-:Y:S01]  /*27c0*/  IADD3 R207, R227.reuse, 0x6000, RZ ;  /* 0x00006000e3cf7810 */ /* 0x040fe20007ffe0ff */
[----:B------:R2:W-:Y:S01]  /*27d0*/  @!P5 LDGSTS.E.BYPASS.LTC128B.128 [R231+0x16800], [R20.64+0x180] ;  /* 0x1680018014e7dfae */ /* 0x0005e2000b901d52 */
[----:B------:R-:W-:-:S02]  /*27e0*/  IADD3 R206, R227, 0x6800, RZ ;  /* 0x00006800e3ce7810 */ /* 0x000fc40007ffe0ff */
[C---:B------:R-:W-:Y:S01]  /*27f0*/  IADD3 R205, R227.reuse, 0x7000, RZ ;  /* 0x00007000e3cd7810 */ /* 0x040fe20007ffe0ff */
[----:B------:R-:W-:Y:S01]  /*2800*/  @P4 STS.128 [R231+0x11000], RZ ;  /* 0x011000ffe7004388 */ /* 0x000fe20000000c00 */
[----:B------:R-:W-:-:S03]  /*2810*/  IADD3 R204, R227, 0x7800, RZ ;  /* 0x00007800e3cc7810 */ /* 0x000fc60007ffe0ff */
        /* <DEDUP_REMOVED lines=21> */
[----:B------:R-:W-:Y:S04]  /*2970*/  LDSM.16.M88.4 R8, [R230] ;  /* 0x00000000e608783b */ /* 0x000fe80000000200 */
[----:B------:R-:W3:Y:S04]  /*2980*/  LDSM.16.M88.4 R64, [R229+0x8000] ;  /* 0x00800000e540783b */ /* 0x000ee80000000200 */
[----:B------:R-:W5:Y:S04]  /*2990*/  LDSM.16.M88.4 R48, [R229+0x9000] ;  /* 0x00900000e530783b */ /* 0x000f680000000200 */
[----:B------:R-:W4:Y:S04]  /*29a0*/  LDSM.16.M88.4 R56, [R229+0x8800] ;  /* 0x00880000e538783b */ /* 0x000f280000000200 */
[----:B-1----:R-:W1:Y:S04]  /*29b0*/  LDSM.16.M88.4 R12, [R229+0x9800] ;  /* 0x00980000e50c783b */ /* 0x002e680000000200 */
[----:B--2---:R-:W-:Y:S04]  /*29c0*/  LDSM.16.M88.4 R20, [R228] ;  /* 0x00000000e414783b */ /* 0x004fe80000000200 */
[----:B------:R-:W2:Y:S04]  /*29d0*/  LDSM.16.M88.4 R80, [R227] ;  /* 0x00000000e350783b */ /* 0x000ea80000000200 */
[----:B------:R-:W1:Y:S04]  /*29e0*/  LDSM.16.M88.4 R36, [R227+0x1000] ;  /* 0x00100000e324783b */ /* 0x000e680000000200 */
[----:B------:R-:W1:Y:S04]  /*29f0*/  LDSM.16.M88.4 R68, [R227+0x800] ;  /* 0x00080000e344783b */ /* 0x000e680000000200 */
[----:B------:R-:W1:Y:S04]  /*2a00*/  LDSM.16.M88.4 R28, [R227+0x1800] ;  /* 0x00180000e31c783b */ /* 0x000e680000000200 */
[----:B------:R-:W-:Y:S01]  /*2a10*/  LDSM.16.M88.4 R40, [R226] ;  /* 0x00000000e228783b */ /* 0x000fe20000000200 */
[C---:B---3--:R-:W-:Y:S03]  /*2a20*/  HMMA.16816.F32.BF16 R16, R8.reuse, R64, RZ ;  /* 0x000000400810723c */ /* 0x048fe600000418ff */
[----:B------:R-:W3:Y:S04]  /*2a30*/  LDSM.16.M88.4 R76, [R223+0x8000] ;  /* 0x00800000df4c783b */ /* 0x000ee80000000200 */
[----:B------:R-:W1:Y:S01]  /*2a40*/  LDSM.16.M88.4 R32, [R223+0x9000] ;  /* 0x00900000df20783b */ /* 0x000e620000000200 */
[C---:B-----5:R-:W-:Y:S03]  /*2a50*/  HMMA.16816.F32.BF16 R52, R8.reuse, R48, RZ ;  /* 0x000000300834723c */ /* 0x060fe600000418ff */
[----:B------:R-:W5:Y:S04]  /*2a60*/  LDSM.16.M88.4 R72, [R223+0x8800] ;  /* 0x00880000df48783b */ /* 0x000f680000000200 */
[----:B----4-:R-:W4:Y:S01]  /*2a70*/  LDSM.16.M88.4 R24, [R223+0x9800] ;  /* 0x00980000df18783b */ /* 0x010f220000000200 */
[C---:B------:R-:W-:Y:S03]  /*2a80*/  HMMA.16816.F32.BF16 R64, R8.reuse, R66, RZ ;  /* 0x000000420840723c */ /* 0x040fe600000418ff */
[----:B------:R-:W-:Y:S04]  /*2a90*/  LDSM.16.M88.4 R84, [R216] ;  /* 0x00000000d854783b */ /* 0x000fe80000000200 */
[----:B------:R-:W0:Y:S01]  /*2aa0*/  LDGDEPBAR ;  /* 0x00000000000079af */ /* 0x000e220000000000 */
[C---:B------:R-:W-:Y:S08]  /*2ab0*/  HMMA.16816.F32.BF16 R48, R8.reuse, R50, RZ ;  /* 0x000000320830723c */ /* 0x040ff000000418ff */
[C---:B------:R-:W-:Y:S08]  /*2ac0*/  HMMA.16816.F32.BF16 R60, R8.reuse, R56, RZ ;  /* 0x00000038083c723c */ /* 0x040ff000000418ff */
[C---:B------:R-:W-:Y:S08]  /*2ad0*/  HMMA.16816.F32.BF16 R56, R8.reuse, R58, RZ ;  /* 0x0000003a0838723c */ /* 0x040ff000000418ff */
[C---:B-1----:R-:W-:Y:S08]  /*2ae0*/  HMMA.16816.F32.BF16 R44, R8.reuse, R12, RZ ;  /* 0x0000000c082c723c */ /* 0x042ff000000418ff */
[----:B------:R-:W-:Y:S01]  /*2af0*/  HMMA.16816.F32.BF16 R8, R8, R14, RZ ;  /* 0x0000000e0808723c */ /* 0x000fe200000418ff */
[----:B------:R-:W1:Y:S07]  /*2b00*/  LDSM.16.M88.4 R12, [R225] ;  /* 0x00000000e10c783b */ /* 0x000e6e0000000200 */
[C---:B--2---:R-:W-:Y:S08]  /*2b10*/  HMMA.16816.F32.BF16 R16, R20.reuse, R80, R16 ;  /* 0x000000501410723c */ /* 0x044ff00000041810 */
[C---:B------:R-:W-:Y:S01]  /*2b20*/  HMMA.16816.F32.BF16 R64, R20.reuse, R82, R64 ;  /* 0x000000521440723c */ /* 0x040fe20000041840 */
[----:B------:R-:W-:Y:S07]  /*2b30*/  LDSM.16.M88.4 R80, [R229+0xa000] ;  /* 0x00a00000e550783b */ /* 0x000fee0000000200 */
[C---:B------:R-:W-:Y:S08]  /*2b40*/  HMMA.16816.F32.BF16 R52, R20.reuse, R36, R52 ;  /* 0x000000241434723c */ /* 0x040ff00000041834 */
[C---:B------:R-:W-:Y:S01]  /*2b50*/  HMMA.16816.F32.BF16 R48, R20.reuse, R38, R48 ;  /* 0x000000261430723c */ /* 0x040fe20000041830 */
[----:B------:R-:W2:Y:S07]  /*2b60*/  LDSM.16.M88.4 R36, [R216+0x1000] ;  /* 0x00100000d824783b */ /* 0x000eae0000000200 */
[C---:B------:R-:W-:Y:S08]  /*2b70*/  HMMA.16816.F32.BF16 R60, R20.reuse, R68, R60 ;  /* 0x00000044143c723c */ /* 0x040ff0000004183c */
[C---:B------:R-:W-:Y:S01]  /*2b80*/  HMMA.16816.F32.BF16 R56, R20.reuse, R70, R56 ;  /* 0x000000461438723c */ /* 0x040fe20000041838 */
[----:B------:R-:W1:Y:S07]  /*2b90*/  LDSM.16.M88.4 R68, [R216+0x800] ;  /* 0x00080000d844783b */ /* 0x000e6e0000000200 */
[C---:B------:R-:W-:Y:S08]  /*2ba0*/  HMMA.16816.F32.BF16 R44, R20.reuse, R28, R44 ;  /* 0x0000001c142c723c */ /* 0x040ff0000004182c */
[----:B------:R-:W-:Y:S01]  /*2bb0*/  HMMA.16816.F32.BF16 R8, R20, R30, R8 ;  /* 0x0000001e1408723c */ /* 0x000fe20000041808 */
[----:B------:R-:W1:Y:S04]  /*2bc0*/  LDSM.16.M88.4 R28, [R216+0x1800] ;  /* 0x00180000d81c783b */ /* 0x000e680000000200 */
[----:B------:R-:W1:Y:S03]  /*2bd0*/  LDSM.16.M88.4 R20, [R230+0x2000] ;  /* 0x00200000e614783b */ /* 0x000e660000000200 */
[C---:B---3--:R-:W-:Y:S08]  /*2be0*/  HMMA.16816.F32.BF16 R16, R40.reuse, R76, R16 ;  /* 0x0000004c2810723c */ /* 0x048ff00000041810 */
[C---:B------:R-:W-:Y:S01]  /*2bf0*/  HMMA.16816.F32.BF16 R64, R40.reuse, R78, R64 ;  /* 0x0000004e2840723c */ /* 0x040fe20000041840 */
[----:B------:R-:W-:Y:S07]  /*2c00*/  LDSM.16.M88.4 R76, [R229+0xa800] ;  /* 0x00a80000e54c783b */ /* 0x000fee0000000200 */
        /* <DEDUP_REMOVED lines=9> */
[----:B------:R-:W5:Y:S03]  /*2ca0*/  LDSM.16.M88.4 R8, [R228+0x2000] ;  /* 0x00200000e408783b */ /* 0x000f660000000200 */
[C---:B-1----:R-:W-:Y:S08]  /*2cb0*/  HMMA.16816.F32.BF16 R16, R12.reuse, R84, R16 ;  /* 0x000000540c10723c */ /* 0x042ff00000041810 */
[C---:B------:R-:W-:Y:S01]  /*2cc0*/  HMMA.16816.F32.BF16 R64, R12.reuse, R86, R64 ;  /* 0x000000560c40723c */ /* 0x040fe20000041840 */
[----:B------:R-:W-:Y:S07]  /*2cd0*/  LDSM.16.M88.4 R84, [R223+0xa000] ;  /* 0x00a00000df54783b */ /* 0x000fee0000000200 */
[C---:B--2---:R-:W-:Y:S08]  /*2ce0*/  HMMA.16816.F32.BF16 R52, R12.reuse, R36, R52 ;  /* 0x000000240c34723c */ /* 0x044ff00000041834 */
[C---:B------:R-:W-:Y:S01]  /*2cf0*/  HMMA.16816.F32.BF16 R48, R12.reuse, R38, R48 ;  /* 0x000000260c30723c */ /* 0x040fe20000041830 */
[----:B------:R-:W1:Y:S07]  /*2d00*/  LDSM.16.M88.4 R36, [R227+0x3000] ;  /* 0x00300000e324783b */ /* 0x000e6e0000000200 */
[C---:B------:R-:W-:Y:S08]  /*2d10*/  HMMA.16816.F32.BF16 R60, R12.reuse, R68, R60 ;  /* 0x000000440c3c723c */ /* 0x040ff0000004183c */
[C---:B------:R-:W-:Y:S01]  /*2d20*/  HMMA.16816.F32.BF16 R56, R12.reuse, R70, R56 ;  /* 0x000000460c38723c */ /* 0x040fe20000041838 */
[----:B------:R-:W2:Y:S07]  /*2d30*/  LDSM.16.M88.4 R68, [R227+0x2800] ;  /* 0x00280000e344783b */ /* 0x000eae0000000200 */
[C---:B------:R-:W-:Y:S08]  /*2d40*/  HMMA.16816.F32.BF16 R44, R12.reuse, R28, R44 ;  /* 0x0000001c0c2c723c */ /* 0x040ff0000004182c */
[----:B------:R-:W-:Y:S01]  /*2d50*/  HMMA.16816.F32.BF16 R40, R12, R30, R40 ;  /* 0x0000001e0c28723c */ /* 0x000fe20000041828 */
[----:B------:R-:W1:Y:S04]  /*2d60*/  LDSM.16.M88.4 R28, [R227+0x3800] ;  /* 0x00380000e31c783b */ /* 0x000e680000000200 */
[----:B------:R-:W1:Y:S03]  /*2d70*/  LDSM.16.M88.4 R12, [R226+0x2000] ;  /* 0x00200000e20c783b */ /* 0x000e660000000200 */
[C---:B------:R-:W-:Y:S08]  /*2d80*/  HMMA.16816.F32.BF16 R16, R20.reuse, R80, R16 ;  /* 0x000000501410723c */ /* 0x040ff00000041810 */
[C---:B------:R-:W-:Y:S01]  /*2d90*/  HMMA.16816.F32.BF16 R64, R20.reuse, R82, R64 ;  /* 0x000000521440723c */ /* 0x040fe20000041840 */
[----:B------:R-:W-:Y:S07]  /*2da0*/  LDSM.16.M88.4 R80, [R223+0xa800] ;  /* 0x00a80000df50783b */ /* 0x000fee0000000200 */
[C---:B---3--:R-:W-:Y:S08]  /*2db0*/  HMMA.16816.F32.BF16 R52, R20.reuse, R32, R52 ;  /* 0x000000201434723c */ /* 0x048ff00000041834 */
[C---:B------:R-:W-:Y:S01]  /*2dc0*/  HMMA.16816.F32.BF16 R48, R20.reuse, R34, R48 ;  /* 0x000000221430723c */ /* 0x040fe20000041830 */
[----:B------:R-:W-:Y:S07]  /*2dd0*/  LDSM.16.M88.4 R32, [R225+0x2000] ;  /* 0x00200000e120783b */ /* 0x000fee0000000200 */
[C---:B------:R-:W-:Y:S08]  /*2de0*/  HMMA.16816.F32.BF16 R60, R20.reuse, R76, R60 ;  /* 0x0000004c143c723c */ /* 0x040ff0000004183c */
[C---:B------:R-:W-:Y:S01]  /*2df0*/  HMMA.16816.F32.BF16 R56, R20.reuse, R78, R56 ;  /* 0x0000004e1438723c */ /* 0x040fe20000041838 */
[----:B------:R-:W-:Y:S07]  /*2e00*/  LDSM.16.M88.4 R76, [R216+0x2000] ;  /* 0x00200000d84c783b */ /* 0x000fee0000000200 */
[C---:B----4-:R-:W-:Y:S08]  /*2e10*/  HMMA.16816.F32.BF16 R44, R20.reuse, R24, R44 ;  /* 0x00000018142c723c */ /* 0x050ff0000004182c */
[----:B------:R-:W-:Y:S01]  /*2e20*/  HMMA.16816.F32.BF16 R40, R20, R26, R40 ;  /* 0x0000001a1428723c */ /* 0x000fe20000041828 */
[----:B------:R-:W3:Y:S04]  /*2e30*/  LDSM.16.M88.4 R24, [R223+0xb000] ;  /* 0x00b00000df18783b */ /* 0x000ee80000000200 */
[----:B------:R-:W4:Y:S03]  /*2e40*/  LDSM.16.M88.4 R20, [R223+0xb800] ;  /* 0x00b80000df14783b */ /* 0x000f260000000200 */
[C---:B-----5:R-:W-:Y:S08]  /*2e50*/  HMMA.16816.F32.BF16 R16, R8.reuse, R72, R16 ;  /* 0x000000480810723c */ /* 0x060ff00000041810 */
[C---:B------:R-:W-:Y:S01]  /*2e60*/  HMMA.16816.F32.BF16 R64, R8.reuse, R74, R64 ;  /* 0x0000004a0840723c */ /* 0x040fe20000041840 */
[----:B------:R-:W-:Y:S07]  /*2e70*/  LDSM.16.M88.4 R72, [R216+0x2800] ;  /* 0x00280000d848783b */ /* 0x000fee0000000200 */
        /* <DEDUP_REMOVED lines=8> */
[----:B------:R-:W-:Y:S04]  /*2f00*/  LDSM.16.M88.4 R8, [R230+0x4000] ;  /* 0x00400000e608783b */ /* 0x000fe80000000200 */
[----:B------:R-:W2:Y:S03]  /*2f10*/  LDSM.16.M88.4 R28, [R229+0xc000] ;  /* 0x00c00000e51c783b */ /* 0x000ea60000000200 */
        /* <DEDUP_REMOVED lines=13> */
[C---:B------:R-:W-:Y:S08]  /*2ff0*/  HMMA.16816.F32.BF16 R16, R32.reuse, R76, R16 ;  /* 0x0000004c2010723c */ /* 0x040ff00000041810 */
[C---:B------:R-:W-:Y:S01]  /*3000*/  HMMA.16816.F32.BF16 R64, R32.reuse, R78, R64 ;  /* 0x0000004e2040723c */ /* 0x040fe20000041840 */
[----:B------:R-:W-:Y:S07]  /*3010*/  LDSM.16.M88.4 R76, [R227+0x4800] ;  /* 0x00480000e34c783b */ /* 0x000fee0000000200 */
[C---:B-1----:R-:W-:Y:S08]  /*3020*/  HMMA.16816.F32.BF16 R52, R32.reuse, R68, R52 ;  /* 0x000000442034723c */ /* 0x042ff00000041834 */
[C---:B------:R-:W-:Y:S01]  /*3030*/  HMMA.16816.F32.BF16 R48, R32.reuse, R70, R48 ;  /* 0x000000462030723c */ /* 0x040fe20000041830 */
[----:B------:R-:W-:Y:S07]  /*3040*/  LDSM.16.M88.4 R68, [R227+0x5800] ;  /* 0x00580000e344783b */ /* 0x000fee0000000200 */
[C---:B------:R-:W-:Y:S08]  /*3050*/  HMMA.16816.F32.BF16 R60, R32.reuse, R72, R60 ;  /* 0x00000048203c723c */ /* 0x040ff0000004183c */
[C---:B------:R-:W-:Y:S01]  /*3060*/  HMMA.16816.F32.BF16 R56, R32.reuse, R74, R56 ;  /* 0x0000004a2038723c */ /* 0x040fe20000041838 */
[----:B------:R-:W1:Y:S07]  /*3070*/  LDSM.16.M88.4 R72, [R227+0x5000] ;  /* 0x00500000e348783b */ /* 0x000e6e0000000200 */
[C---:B------:R-:W-:Y:S08]  /*3080*/  HMMA.16816.F32.BF16 R44, R32.reuse, R36, R44 ;  /* 0x00000024202c723c */ /* 0x040ff0000004182c */
[----:B------:R-:W-:Y:S01]  /*3090*/  HMMA.16816.F32.BF16 R40, R32, R38, R40 ;  /* 0x000000262028723c */ /* 0x000fe20000041828 */
[----:B------:R-:W-:Y:S04]  /*30a0*/  LDSM.16.M88.4 R36, [R226+0x4000] ;  /* 0x00400000e224783b */ /* 0x000fe80000000200 */
[----:B------:R-:W5:Y:S03]  /*30b0*/  LDSM.16.M88.4 R32, [R223+0xc000] ;  /* 0x00c00000df20783b */ /* 0x000f660000000200 */
[C---:B--2---:R-:W-:Y:S08]  /*30c0*/  HMMA.16816.F32.BF16 R16, R8.reuse, R28, R16 ;  /* 0x0000001c0810723c */ /* 0x044ff00000041810 */
[C---:B------:R-:W-:Y:S01]  /*30d0*/  HMMA.16816.F32.BF16 R64, R8.reuse, R30, R64 ;  /* 0x0000001e0840723c */ /* 0x040fe20000041840 */
[----:B------:R-:W-:Y:S07]  /*30e0*/  LDSM.16.M88.4 R28, [R223+0xc800] ;  /* 0x00c80000df1c783b */ /* 0x000fee0000000200 */
[C---:B---3--:R-:W-:Y:S08]  /*30f0*/  HMMA.16816.F32.BF16 R52, R8.reuse, R20, R52 ;  /* 0x000000140834723c */ /* 0x048ff00000041834 */
[C---:B------:R-:W-:Y:S01]  /*3100*/  HMMA.16816.F32.BF16 R48, R8.reuse, R22, R48 ;  /* 0x000000160830723c */ /* 0x040fe20000041830 */
[----:B------:R-:W-:Y:S07]  /*3110*/  LDSM.16.M88.4 R20, [R223+0xd800] ;  /* 0x00d80000df14783b */ /* 0x000fee0000000200 */
[C---:B------:R-:W-:Y:S08]  /*3120*/  HMMA.16816.F32.BF16 R60, R8.reuse, R24, R60 ;  /* 0x00000018083c723c */ /* 0x040ff0000004183c */
[C---:B------:R-:W-:Y:S01]  /*3130*/  HMMA.16816.F32.BF16 R56, R8.reuse, R26, R56 ;  /* 0x0000001a0838723c */ /* 0x040fe20000041838 */
[----:B------:R-:W2:Y:S07]  /*3140*/  LDSM.16.M88.4 R24, [R223+0xd000] ;  /* 0x00d00000df18783b */ /* 0x000eae0000000200 */
[C---:B----4-:R-:W-:Y:S08]  /*3150*/  HMMA.16816.F32.BF16 R44, R8.reuse, R12, R44 ;  /* 0x0000000c082c723c */ /* 0x050ff0000004182c */
[----:B------:R-:W-:Y:S01]  /*3160*/  HMMA.16816.F32.BF16 R40, R8, R14, R40 ;  /* 0x0000000e0828723c */ /* 0x000fe20000041828 */
[----:B------:R-:W-:Y:S04]  /*3170*/  LDSM.16.M88.4 R12, [R225+0x4000] ;  /* 0x00400000e10c783b */ /* 0x000fe80000000200 */
[----:B------:R-:W3:Y:S03]  /*3180*/  LDSM.16.M88.4 R8, [R216+0x4000] ;  /* 0x00400000d808783b */ /* 0x000ee60000000200 */
[C---:B------:R-:W-:Y:S08]  /*3190*/  HMMA.16816.F32.BF16 R16, R80.reuse, R84, R16 ;  /* 0x000000545010723c */ /* 0x040ff00000041810 */
[C---:B------:R-:W-:Y:S08]  /*31a0*/  HMMA.16816.F32.BF16 R64, R80.reuse, R86, R64 ;  /* 0x000000565040723c */ /* 0x040ff00000041840 */
[C---:B-1----:R-:W-:Y:S08]  /*31b0*/  HMMA.16816.F32.BF16 R52, R80.reuse, R72, R52 ;  /* 0x000000485034723c */ /* 0x042ff00000041834 */
[C---:B------:R-:W-:Y:S01]  /*31c0*/  HMMA.16816.F32.BF16 R48, R80.reuse, R74, R48 ;  /* 0x0000004a5030723c */ /* 0x040fe20000041830 */
[----:B------:R-:W1:Y:S07]  /*31d0*/  LDSM.16.M88.4 R72, [R216+0x5000] ;  /* 0x00500000d848783b */ /* 0x000e6e0000000200 */
[C---:B------:R-:W-:Y:S08]  /*31e0*/  HMMA.16816.F32.BF16 R44, R80.reuse, R68, R44 ;  /* 0x00000044502c723c */ /* 0x040ff0000004182c */
[C---:B------:R-:W-:Y:S01]  /*31f0*/  HMMA.16816.F32.BF16 R40, R80.reuse, R70, R40 ;  /* 0x000000465028723c */ /* 0x040fe20000041828 */
[----:B------:R-:W-:Y:S07]  /*3200*/  LDSM.16.M88.4 R68, [R216+0x5800] ;  /* 0x00580000d844783b */ /* 0x000fee0000000200 */
[C---:B------:R-:W-:Y:S08]  /*3210*/  HMMA.16816.F32.BF16 R60, R80.reuse, R76, R60 ;  /* 0x0000004c503c723c */ /* 0x040ff0000004183c */
[----:B------:R-:W-:Y:S01]  /*3220*/  HMMA.16816.F32.BF16 R56, R80, R78, R56 ;  /* 0x0000004e5038723c */ /* 0x000fe20000041838 */
[----:B------:R-:W4:Y:S07]  /*3230*/  LDSM.16.M88.4 R76, [R216+0x4800] ;  /* 0x00480000d84c783b */ /* 0x000f2e0000000200 */
[C---:B-----5:R-:W-:Y:S08]  /*3240*/  HMMA.16816.F32.BF16 R16, R36.reuse, R32, R16 ;  /* 0x000000202410723c */ /* 0x060ff00000041810 */
[C---:B------:R-:W-:Y:S01]  /*3250*/  HMMA.16816.F32.BF16 R64, R36.reuse, R34, R64 ;  /* 0x000000222440723c */ /* 0x040fe20000041840 */
[----:B------:R-:W-:Y:S07]  /*3260*/  LDSM.16.M88.4 R32, [R227+0x6000] ;  /* 0x00600000e320783b */ /* 0x000fee0000000200 */
[C---:B--2---:R-:W-:Y:S08]  /*3270*/  HMMA.16816.F32.BF16 R52, R36.reuse, R24, R52 ;  /* 0x000000182434723c */ /* 0x044ff00000041834 */
[C---:B------:R-:W-:Y:S01]  /*3280*/  HMMA.16816.F32.BF16 R48, R36.reuse, R26, R48 ;  /* 0x0000001a2430723c */ /* 0x040fe20000041830 */
[----:B------:R-:W-:Y:S07]  /*3290*/  LDSM.16.M88.4 R24, [R230+0x6000] ;  /* 0x00600000e618783b */ /* 0x000fee0000000200 */
[C---:B------:R-:W-:Y:S08]  /*32a0*/  HMMA.16816.F32.BF16 R44, R36.reuse, R20, R44 ;  /* 0x00000014242c723c */ /* 0x040ff0000004182c */
[C---:B------:R-:W-:Y:S01]  /*32b0*/  HMMA.16816.F32.BF16 R40, R36.reuse, R22, R40 ;  /* 0x000000162428723c */ /* 0x040fe20000041828 */
[----:B------:R-:W2:Y:S07]  /*32c0*/  LDSM.16.M88.4 R20, [R229+0xe000] ;  /* 0x00e00000e514783b */ /* 0x000eae0000000200 */
[C---:B------:R-:W-:Y:S08]  /*32d0*/  HMMA.16816.F32.BF16 R60, R36.reuse, R28, R60 ;  /* 0x0000001c243c723c */ /* 0x040ff0000004183c */
[----:B------:R-:W-:Y:S01]  /*32e0*/  HMMA.16816.F32.BF16 R56, R36, R30, R56 ;  /* 0x0000001e2438723c */ /* 0x000fe20000041838 */
[----:B------:R-:W-:Y:S04]  /*32f0*/  LDSM.16.M88.4 R28, [R229+0xf000] ;  /* 0x00f00000e51c783b */ /* 0x000fe80000000200 */
        /* <DEDUP_REMOVED lines=8> */
[C---:B------:R-:W-:Y:S08]  /*3380*/  HMMA.16816.F32.BF16 R56, R12.reuse, R78, R56 ;  /* 0x0000004e0c38723c */ /* 0x040ff00000041838 */
[C---:B------:R-:W-:Y:S08]  /*3390*/  HMMA.16816.F32.BF16 R44, R12.reuse, R68, R44 ;  /* 0x000000440c2c723c */ /* 0x040ff0000004182c */
[----:B------:R-:W-:Y:S01]  /*33a0*/  HMMA.16816.F32.BF16 R40, R12, R70, R40 ;  /* 0x000000460c28723c */ /* 0x000fe20000041828 */
[----:B------:R-:W-:Y:S04]  /*33b0*/  LDSM.16.M88.4 R12, [R227+0x6800] ;  /* 0x00680000e30c783b */ /* 0x000fe80000000200 */
[----:B------:R-:W-:Y:S03]  /*33c0*/  LDSM.16.M88.4 R68, [R223+0xf000] ;  /* 0x00f00000df44783b */ /* 0x000fe60000000200 */
[C---:B--2---:R-:W-:Y:S08]  /*33d0*/  HMMA.16816.F32.BF16 R16, R24.reuse, R20, R16 ;  /* 0x000000141810723c */ /* 0x044ff00000041810 */
[C---:B------:R-:W-:Y:S01]  /*33e0*/  HMMA.16816.F32.BF16 R64, R24.reuse, R22, R64 ;  /* 0x000000161840723c */ /* 0x040fe20000041840 */
[----:B------:R-:W2:Y:S07]  /*33f0*/  LDSM.16.M88.4 R20, [R227+0x7000] ;  /* 0x00700000e314783b */ /* 0x000eae0000000200 */
[C---:B---3--:R-:W-:Y:S08]  /*3400*/  HMMA.16816.F32.BF16 R60, R24.reuse, R8, R60 ;  /* 0x00000008183c723c */ /* 0x048ff0000004183c */
[C---:B------:R-:W-:Y:S01]  /*3410*/  HMMA.16816.F32.BF16 R56, R24.reuse, R10, R56 ;  /* 0x0000000a1838723c */ /* 0x040fe20000041838 */
[----:B------:R-:W-:Y:S07]  /*3420*/  LDSM.16.M88.4 R8, [R226+0x6000] ;  /* 0x00600000e208783b */ /* 0x000fee0000000200 */
[C---:B------:R-:W-:Y:S08]  /*3430*/  HMMA.16816.F32.BF16 R52, R24.reuse, R28, R52 ;  /* 0x0000001c1834723c */ /* 0x040ff00000041834 */
[C---:B------:R-:W-:Y:S01]  /*3440*/  HMMA.16816.F32.BF16 R48, R24.reuse, R30, R48 ;  /* 0x0000001e1830723c */ /* 0x040fe20000041830 */
[----:B------:R-:W-:Y:S07]  /*3450*/  LDSM.16.M88.4 R28, [R223+0xe800] ;  /* 0x00e80000df1c783b */ /* 0x000fee0000000200 */
[C---:B-1----:R-:W-:Y:S08]  /*3460*/  HMMA.16816.F32.BF16 R44, R24.reuse, R72, R44 ;  /* 0x00000048182c723c */ /* 0x042ff0000004182c */
[----:B------:R-:W-:Y:S01]  /*3470*/  HMMA.16816.F32.BF16 R40, R24, R74, R40 ;  /* 0x0000004a1828723c */ /* 0x000fe20000041828 */
[----:B------:R-:W1:Y:S07]  /*3480*/  LDSM.16.M88.4 R24, [R227+0x7800] ;  /* 0x00780000e318783b */ /* 0x000e6e0000000200 */
[C---:B------:R-:W-:Y:S08]  /*3490*/  HMMA.16816.F32.BF16 R16, R36.reuse, R32, R16 ;  /* 0x000000202410723c */ /* 0x040ff00000041810 */
[C---:B------:R-:W-:Y:S01]  /*34a0*/  HMMA.16816.F32.BF16 R64, R36.reuse, R34, R64 ;  /* 0x000000222440723c */ /* 0x040fe20000041840 */
[----:B------:R-:W3:Y:S07]  /*34b0*/  LDSM.16.M88.4 R32, [R223+0xe000] ;  /* 0x00e00000df20783b */ /* 0x000eee0000000200 */
[C---:B--2---:R-:W-:Y:S01]  /*34c0*/  HMMA.16816.F32.BF16 R72, R36.reuse, R20, R52 ;  /* 0x000000142448723c */ /* 0x044fe20000041834 */
[----:B------:R-:W2:Y:S07]  /*34d0*/  LDSM.16.M88.4 R52, [R223+0xf800] ;  /* 0x00f80000df34783b */ /* 0x000eae0000000200 */
[C---:B------:R-:W-:Y:S08]  /*34e0*/  HMMA.16816.F32.BF16 R60, R36.reuse, R12, R60 ;  /* 0x0000000c243c723c */ /* 0x040ff0000004183c */
[C---:B------:R-:W-:Y:S01]  /*34f0*/  HMMA.16816.F32.BF16 R56, R36.reuse, R14, R56 ;  /* 0x0000000e2438723c */ /* 0x040fe20000041838 */
[----:B------:R-:W-:Y:S07]  /*3500*/  LDSM.16.M88.4 R12, [R225+0x6000] ;  /* 0x00600000e10c783b */ /* 0x000fee0000000200 */
[C---:B------:R-:W-:Y:S01]  /*3510*/  HMMA.16816.F32.BF16 R48, R36.reuse, R22, R48 ;  /* 0x000000162430723c */ /* 0x040fe20000041830 */
[----:B------:R-:W4:Y:S07]  /*3520*/  LDSM.16.M88.4 R20, [R216+0x6000] ;  /* 0x00600000d814783b */ /* 0x000f2e0000000200 */
[C---:B-1----:R-:W-:Y:S07]  /*3530*/  HMMA.16816.F32.BF16 R44, R36.reuse, R24, R44 ;  /* 0x00000018242c723c */ /* 0x042fee000004182c */
[----:B------:R-:W-:Y:S01]  /*3540*/  LOP3.LUT R25, R88, 0xffffffe0, RZ, 0xc0, !PT ;  /* 0xffffffe058197812 */ /* 0x000fe200078ec0ff */
[----:B------:R-:W-:Y:S04]  /*3550*/  HMMA.16816.F32.BF16 R40, R36, R26, R40 ;  /* 0x0000001a2428723c */ /* 0x000fe80000041828 */
[----:B------:R-:W-:-:S02]  /*3560*/  IMAD.IADD R0, R6, 0x1, -R25 ;  /* 0x0000000106007824 */ /* 0x000fc400078e0a19 */
[----:B------:R-:W1:Y:S02]  /*3570*/  LDSM.16.M88.4 R24, [R216+0x6800] ;  /* 0x00680000d818783b */ /* 0x000e640000000200 */
[----:B---3--:R-:W-:Y:S01]  /*3580*/  HMMA.16816.F32.BF16 R16, R8, R32, R16 ;  /* 0x000000200810723c */ /* 0x008fe20000041810 */
[----:B------:R-:W-:-:S04]  /*3590*/  SHF.R.S32.HI R243, RZ, 0x1f, R0 ;  /* 0x0000001ffff37819 */ /* 0x000fc80000011400 */
[----:B------:R-:W-:-:S03]  /*35a0*/  LEA.HI R243, R243, R0, RZ, 0x2 ;  /* 0x00000000f3f37211 */ /* 0x000fc600078f10ff */
[----:B------:R-:W-:Y:S01]  /*35b0*/  HMMA.16816.F32.BF16 R64, R8, R34, R64 ;  /* 0x000000220840723c */ /* 0x000fe20000041840 */
[----:B------:R-:W-:-:S05]  /*35c0*/  SHF.R.S32.HI R243, RZ, 0x2, R243 ;  /* 0x00000002fff37819 */ /* 0x000fca00000114f3 */
[----:B------:R-:W-:Y:S02]  /*35d0*/  IMAD.IADD R4, R243, 0x1, R4 ;  /* 0x00000001f3047824 */ /* 0x000fe400078e0204 */
[C---:B------:R-:W-:Y:S03]  /*35e0*/  HMMA.16816.F32.BF16 R60, R8.reuse, R28, R60 ;  /* 0x0000001c083c723c */ /* 0x040fe6000004183c */
[C---:B------:R-:W-:Y:S02]  /*35f0*/  IADD3 R238, R4.reuse, UR13, RZ ;  /* 0x0000000d04ee7c10 */ /* 0x040fe4000fffe0ff */
[C---:B------:R-:W-:Y:S02]  /*3600*/  IADD3 R0, R4.reuse, 0x8, RZ ;  /* 0x0000000804007810 */ /* 0x040fe40007ffe0ff */
[----:B------:R-:W-:Y:S01]  /*3610*/  IADD3 R239, R4, UR12, RZ ;  /* 0x0000000c04ef7c10 */ /* 0x000fe2000fffe0ff */
[----:B------:R-:W-:Y:S01]  /*3620*/  HMMA.16816.F32.BF16 R56, R8, R30, R56 ;  /* 0x0000001e0838723c */ /* 0x000fe20000041838 */
[----:B------:R-:W-:-:S02]  /*3630*/  IMNMX R238, R238, UR14, PT ;  /* 0x0000000eeeee7c17 */ /* 0x000fc4000b800200 */
[C---:B------:R-:W-:Y:S02]  /*3640*/  IADD3 R236, R0.reuse, UR13, RZ ;  /* 0x0000000d00ec7c10 */ /* 0x040fe4000fffe0ff */
[----:B------:R-:W-:Y:S02]  /*3650*/  IMNMX R239, RZ, R239, !PT ;  /* 0x000000efffef7217 */ /* 0x000fe40007800200 */
[----:B------:R-:W-:Y:S01]  /*3660*/  IADD3 R237, R0, UR12, RZ ;  /* 0x0000000c00ed7c10 */ /* 0x000fe2000fffe0ff */
[----:B------:R-:W-:Y:S01]  /*3670*/  HMMA.16816.F32.BF16 R72, R8, R68, R72 ;  /* 0x000000440848723c */ /* 0x000fe20000041848 */
[----:B------:R-:W-:Y:S01]  /*3680*/  IMNMX R236, R236, UR14, PT ;  /* 0x0000000eecec7c17 */ /* 0x000fe2000b800200 */
[----:B------:R-:W-:Y:S01]  /*3690*/  IMAD.IADD R0, R89, 0x1, R2 ;  /* 0x0000000159007824 */ /* 0x000fe200078e0202 */
[----:B------:R-:W-:-:S05]  /*36a0*/  IMNMX R237, RZ, R237, !PT ;  /* 0x000000edffed7217 */ /* 0x000fca0007800200 */
[C---:B------:R-:W-:Y:S08]  /*36b0*/  HMMA.16816.F32.BF16 R48, R8.reuse, R70, R48 ;  /* 0x000000460830723c */ /* 0x040ff00000041830 */
[C---:B--2---:R-:W-:Y:S08]  /*36c0*/  HMMA.16816.F32.BF16 R44, R8.reuse, R52, R44 ;  /* 0x00000034082c723c */ /* 0x044ff0000004182c */
[----:B------:R-:W-:Y:S01]  /*36d0*/  HMMA.16816.F32.BF16 R40, R8, R54, R40 ;  /* 0x000000360828723c */ /* 0x000fe20000041828 */
[----:B------:R-:W2:Y:S07]  /*36e0*/  LDSM.16.M88.4 R8, [R216+0x7000] ;  /* 0x00700000d808783b */ /* 0x000eae0000000200 */
[C---:B----4-:R-:W-:Y:S07]  /*36f0*/  HMMA.16816.F32.BF16 R16, R12.reuse, R20, R16 ;  /* 0x000000140c10723c */ /* 0x050fee0000041810 */
[----:B------:R-:W-:Y:S01]  /*3700*/  IMAD.U32 R21, RZ, RZ, UR17 ;  /* 0x00000011ff157e24 */ /* 0x000fe2000f8e00ff */
[----:B------:R-:W-:Y:S03]  /*3710*/  HMMA.16816.F32.BF16 R64, R12, R22, R64 ;  /* 0x000000160c40723c */ /* 0x000fe60000041840 */
[----:B------:R-:W-:-:S02]  /*3720*/  IMAD R28, R21, 0x40, R242 ;  /* 0x00000040151c7824 */ /* 0x000fc400078e02f2 */
[----:B------:R-:W3:Y:S01]  /*3730*/  LDSM.16.M88.4 R20, [R216+0x7800] ;  /* 0x00780000d814783b */ /* 0x000ee20000000200 */
[----:B------:R-:W-:-:S04]  /*3740*/  DEPBAR.LE SB0, 0x0 ;  /* 0x000080000000791a */ /* 0x000fc80000000000 */
[C---:B-1----:R-:W-:Y:S01]  /*3750*/  HMMA.16816.F32.BF16 R60, R12.reuse, R24, R60 ;  /* 0x000000180c3c723c */ /* 0x042fe2000004183c */
[C---:B------:R-:W-:Y:S02]  /*3760*/  ISETP.GE.AND P0, PT, R28.reuse, R238, PT ;  /* 0x000000ee1c00720c */ /* 0x040fe40003f06270 */
[C---:B------:R-:W-:Y:S02]  /*3770*/  IADD3 R6, R28.reuse, 0x1, RZ ;  /* 0x000000011c067810 */ /* 0x040fe40007ffe0ff */
[C---:B------:R-:W-:Y:S02]  /*3780*/  ISETP.LT.OR P0, PT, R28.reuse, R239, P0 ;  /* 0x000000ef1c00720c */ /* 0x040fe40000701670 */
[----:B------:R-:W-:Y:S01]  /*3790*/  IADD3 R2, R28, 0x9, RZ ;  /* 0x000000091c027810 */ /* 0x000fe20007ffe0ff */
[----:B------:R-:W-:Y:S01]  /*37a0*/  HMMA.16816.F32.BF16 R56, R12, R26, R56 ;  /* 0x0000001a0c38723c */ /* 0x000fe20000041838 */
[-C--:B------:R-:W-:Y:S02]  /*37b0*/  ISETP.GE.AND P2, PT, R6, R236.reuse, PT ;  /* 0x000000ec0600720c */ /* 0x080fe40003f46270 */
[----:B------:R-:W-:-:S02]  /*37c0*/  ISETP.GE.AND P3, PT, R28, R236, PT ;  /* 0x000000ec1c00720c */ /* 0x000fc40003f66270 */
[----:B------:R-:W-:Y:S02]  /*37d0*/  IADD3 R4, R28, 0x8, RZ ;  /* 0x000000081c047810 */ /* 0x000fe40007ffe0ff */
[----:B------:R-:W-:Y:S01]  /*37e0*/  FSEL R29, R16, -INF , !P0 ;  /* 0xff800000101d7808 */ /* 0x000fe20004000000 */
[C---:B--2---:R-:W-:Y:S01]  /*37f0*/  HMMA.16816.F32.BF16 R72, R12.reuse, R8, R72 ;  /* 0x000000080c48723c */ /* 0x044fe20000041848 */
[-C--:B------:R-:W-:Y:S02]  /*3800*/  ISETP.GE.AND P6, PT, R6, R238.reuse, PT ;  /* 0x000000ee0600720c */ /* 0x080fe40003fc6270 */
[C---:B------:R-:W-:Y:S02]  /*3810*/  ISETP.GE.AND P5, PT, R2.reuse, R238, PT ;  /* 0x000000ee0200720c */ /* 0x040fe40003fa6270 */
[----:B------:R-:W-:Y:S02]  /*3820*/  ISETP.GE.AND P0, PT, R2, R236, PT ;  /* 0x000000ec0200720c */ /* 0x000fe40003f06270 */
[-C--:B------:R-:W-:Y:S01]  /*3830*/  ISETP.LT.OR P2, PT, R6, R237.reuse, P2 ;  /* 0x000000ed0600720c */ /* 0x080fe20001741670 */
[----:B------:R-:W-:Y:S01]  /*3840*/  HMMA.16816.F32.BF16 R48, R12, R10, R48 ;  /* 0x0000000a0c30723c */ /* 0x000fe20000041830 */
[----:B------:R-:W-:-:S02]  /*3850*/  ISETP.LT.OR P3, PT, R28, R237, P3 ;  /* 0x000000ed1c00720c */ /* 0x000fc40001f61670 */
[----:B------:R-:W-:Y:S02]  /*3860*/  IADD3 R16, R28, 0x10, RZ ;  /* 0x000000101c107810 */ /* 0x000fe40007ffe0ff */
[C---:B------:R-:W-:Y:S02]  /*3870*/  ISETP.GE.AND P1, PT, R4.reuse, R238, PT ;  /* 0x000000ee0400720c */ /* 0x040fe40003f26270 */
[----:B------:R-:W-:Y:S02]  /*3880*/  ISETP.GE.AND P4, PT, R4, R236, PT ;  /* 0x000000ec0400720c */ /* 0x000fe40003f86270 */
[-C--:B------:R-:W-:Y:S02]  /*3890*/  ISETP.LT.OR P6, PT, R6, R239.reuse, P6 ;  /* 0x000000ef0600720c */ /* 0x080fe400037c1670 */
[C---:B------:R-:W-:Y:S01]  /*38a0*/  ISETP.LT.OR P5, PT, R2.reuse, R239, P5 ;  /* 0x000000ef0200720c */ /* 0x040fe20002fa1670 */
[----:B---3--:R-:W-:Y:S01]  /*38b0*/  HMMA.16816.F32.BF16 R44, R12, R20, R44 ;  /* 0x000000140c2c723c */ /* 0x008fe2000004182c */
[----:B------:R-:W-:-:S02]  /*38c0*/  ISETP.LT.OR P0, PT, R2, R237, P0 ;  /* 0x000000ed0200720c */ /* 0x000fc40000701670 */
[----:B------:R-:W-:Y:S02]  /*38d0*/  FSEL R6, R18, -INF , !P3 ;  /* 0xff80000012067808 */ /* 0x000fe40005800000 */
[----:B------:R-:W-:Y:S02]  /*38e0*/  FSEL R2, R19, -INF , !P2 ;  /* 0xff80000013027808 */ /* 0x000fe40005000000 */
[C---:B------:R-:W-:Y:S01]  /*38f0*/  ISETP.GE.AND P2, PT, R16.reuse, R238, PT ;  /* 0x000000ee1000720c */ /* 0x040fe20003f46270 */
[----:B------:R-:W-:Y:S01]  /*3900*/  HMMA.16816.F32.BF16 R40, R12, R22, R40 ;  /* 0x000000160c28723c */ /* 0x000fe20000041828 */
[----:B------:R-:W-:Y:S02]  /*3910*/  ISETP.GE.AND P3, PT, R16, R236, PT ;  /* 0x000000ec1000720c */ /* 0x000fe40003f66270 */
[C---:B------:R-:W-:Y:S02]  /*3920*/  ISETP.LT.OR P1, PT, R4.reuse, R239, P1 ;  /* 0x000000ef0400720c */ /* 0x040fe40000f21670 */
[----:B------:R-:W-:-:S02]  /*3930*/  ISETP.LT.OR P4, PT, R4, R237, P4 ;  /* 0x000000ed0400720c */ /* 0x000fc40002781670 */
[----:B------:R-:W-:Y:S02]  /*3940*/  IADD3 R4, R28, 0x11, RZ ;  /* 0x000000111c047810 */ /* 0x000fe40007ffe0ff */
[C---:B------:R-:W-:Y:S02]  /*3950*/  ISETP.LT.OR P2, PT, R16.reuse, R239, P2 ;  /* 0x000000ef1000720c */ /* 0x040fe40001741670 */
[----:B------:R-:W-:Y:S02]  /*3960*/  ISETP.LT.OR P3, PT, R16, R237, P3 ;  /* 0x000000ed1000720c */ /* 0x000fe40001f61670 */
[----:B------:R-:W-:Y:S02]  /*3970*/  FSEL R24, R17, -INF , !P6 ;  /* 0xff80000011187808 */ /* 0x000fe40007000000 */
[----:B------:R-:W-:Y:S02]  /*3980*/  FSEL R31, R64, -INF , !P1 ;  /* 0xff800000401f7808 */ /* 0x000fe40004800000 */
[----:B------:R-:W-:-:S02]  /*3990*/  IADD3 R16, R28, 0x19, RZ ;  /* 0x000000191c107810 */ /* 0x000fc40007ffe0ff */
[C---:B------:R-:W-:Y:S02]  /*39a0*/  ISETP.GE.AND P6, PT, R4.reuse, R238, PT ;  /* 0x000000ee0400720c */ /* 0x040fe40003fc6270 */
[----:B------:R-:W-:Y:S02]  /*39b0*/  ISETP.GE.AND P1, PT, R4, R236, PT ;  /* 0x000000ec0400720c */ /* 0x000fe40003f26270 */
[----:B------:R-:W-:Y:S02]  /*39c0*/  IADD3 R17, R28, 0x18, RZ ;  /* 0x000000181c117810 */ /* 0x000fe40007ffe0ff */
[----:B------:R-:W-:Y:S02]  /*39d0*/  FSEL R65, R65, -INF , !P5 ;  /* 0xff80000041417808 */ /* 0x000fe40006800000 */
[----:B------:R-:W-:Y:S02]  /*39e0*/  FSEL R19, R60, -INF , !P2 ;  /* 0xff8000003c137808 */ /* 0x000fe40005000000 */
[----:B------:R-:W-:-:S02]  /*39f0*/  ISETP.GE.AND P5, PT, R16, R238, PT ;  /* 0x000000ee1000720c */ /* 0x000fc40003fa6270 */
[----:B------:R-:W-:Y:S02]  /*3a00*/  ISETP.GE.AND P2, PT, R16, R236, PT ;  /* 0x000000ec1000720c */ /* 0x000fe40003f46270 */
[C---:B------:R-:W-:Y:S02]  /*3a10*/  ISETP.LT.OR P6, PT, R4.reuse, R239, P6 ;  /* 0x000000ef0400720c */ /* 0x040fe400037c1670 */
[----:B------:R-:W-:Y:S02]  /*3a20*/  ISETP.LT.OR P1, PT, R4, R237, P1 ;  /* 0x000000ed0400720c */ /* 0x000fe40000f21670 */
[----:B------:R-:W-:Y:S02]  /*3a30*/  FSEL R4, R67, -INF , !P0 ;  /* 0xff80000043047808 */ /* 0x000fe40004000000 */
[----:B------:R-:W-:Y:S02]  /*3a40*/  ISETP.GE.AND P0, PT, R17, R238, PT ;  /* 0x000000ee1100720c */ /* 0x000fe40003f06270 */
[----:B------:R-:W-:-:S02]  /*3a50*/  ISETP.LT.OR P5, PT, R16, R239, P5 ;  /* 0x000000ef1000720c */ /* 0x000fc40002fa1670 */
[----:B------:R-:W-:Y:S02]  /*3a60*/  ISETP.LT.OR P2, PT, R16, R237, P2 ;  /* 0x000000ed1000720c */ /* 0x000fe40001741670 */
[----:B------:R-:W-:Y:S02]  /*3a70*/  FSEL R66, R66, -INF , !P4 ;  /* 0xff80000042427808 */ /* 0x000fe40006000000 */
[C---:B------:R-:W-:Y:S02]  /*3a80*/  IADD3 R16, R28.reuse, 0x20, RZ ;  /* 0x000000201c107810 */ /* 0x040fe40007ffe0ff */
[C---:B------:R-:W-:Y:S02]  /*3a90*/  ISETP.GE.AND P4, PT, R17.reuse, R236, PT ;  /* 0x000000ec1100720c */ /* 0x040fe40003f86270 */
[----:B------:R-:W-:Y:S02]  /*3aa0*/  ISETP.LT.OR P0, PT, R17, R239, P0 ;  /* 0x000000ef1100720c */ /* 0x000fe40000701670 */
[----:B------:R-:W-:-:S02]  /*3ab0*/  IADD3 R9, R28, 0x21, RZ ;  /* 0x000000211c097810 */ /* 0x000fc40007ffe0ff */
[----:B------:R-:W-:Y:S01]  /*3ac0*/  FSEL R8, R63, -INF , !P1 ;  /* 0xff8000003f087808 */ /* 0x000fe20004800000 */
[----:B------:R-:W-:Y:S01]  /*3ad0*/  BAR.SYNC.DEFER_BLOCKING 0x0 ;  /* 0x0000000000007b1d */ /* 0x000fe20000010000 */
[----:B------:R-:W-:Y:S02]  /*3ae0*/  ISETP.GE.AND P1, PT, R16, R238, PT ;  /* 0x000000ee1000720c */ /* 0x000fe40003f26270 */
[----:B------:R-:W-:Y:S02]  /*3af0*/  ISETP.LT.OR P4, PT, R17, R237, P4 ;  /* 0x000000ed1100720c */ /* 0x000fe40002781670 */
[----:B------:R-:W-:Y:S02]  /*3b00*/  FSEL R18, R62, -INF , !P3 ;  /* 0xff8000003e127808 */ /* 0x000fe40005800000 */
[----:B------:R-:W-:Y:S02]  /*3b10*/  FSEL R25, R61, -INF , !P6 ;  /* 0xff8000003d197808 */ /* 0x000fe40007000000 */
[----:B------:R-:W-:-:S02]  /*3b20*/  FSEL R17, R56, -INF , !P0 ;  /* 0xff80000038117808 */ /* 0x000fc40004000000 */
[C---:B------:R-:W-:Y:S02]  /*3b30*/  ISETP.GE.AND P6, PT, R9.reuse, R238, PT ;  /* 0x000000ee0900720c */ /* 0x040fe40003fc6270 */
[CC--:B------:R-:W-:Y:S02]  /*3b40*/  ISETP.GE.AND P3, PT, R16.reuse, R236.reuse, PT ;  /* 0x000000ec1000720c */ /* 0x0c0fe40003f66270 */
[----:B------:R-:W-:Y:S02]  /*3b50*/  ISETP.GE.AND P0, PT, R9, R236, PT ;  /* 0x000000ec0900720c */ /* 0x000fe40003f06270 */
[----:B------:R-:W-:Y:S02]  /*3b60*/  ISETP.LT.OR P1, PT, R16, R239, P1 ;  /* 0x000000ef1000720c */ /* 0x000fe40000f21670 */
[C---:B------:R-:W-:Y:S02]  /*3b70*/  IADD3 R26, R28.reuse, 0x28, RZ ;  /* 0x000000281c1a7810 */ /* 0x040fe40007ffe0ff */
[----:B------:R-:W-:-:S02]  /*3b80*/  IADD3 R11, R28, 0x29, RZ ;  /* 0x000000291c0b7810 */ /* 0x000fc40007ffe0ff */
[----:B------:R-:W-:Y:S02]  /*3b90*/  ISETP.LT.OR P3, PT, R16, R237, P3 ;  /* 0x000000ed1000720c */ /* 0x000fe40001f61670 */
[C---:B------:R-:W-:Y:S02]  /*3ba0*/  ISETP.LT.OR P6, PT, R9.reuse, R239, P6 ;  /* 0x000000ef0900720c */ /* 0x040fe400037c1670 */
[----:B------:R-:W-:Y:S02]  /*3bb0*/  ISETP.LT.OR P0, PT, R9, R237, P0 ;  /* 0x000000ed0900720c */ /* 0x000fe40000701670 */
[----:B------:R-:W-:Y:S02]  /*3bc0*/  FSEL R9, R57, -INF , !P5 ;  /* 0xff80000039097808 */ /* 0x000fe40006800000 */
[----:B------:R-:W-:Y:S02]  /*3bd0*/  FSEL R16, R59, -INF , !P2 ;  /* 0xff8000003b107808 */ /* 0x000fe40005000000 */
[----:B------:R-:W-:-:S02]  /*3be0*/  FSEL R191, R72, -INF , !P1 ;  /* 0xff80000048bf7808 */ /* 0x000fc40004800000 */
[CC--:B------:R-:W-:Y:S02]  /*3bf0*/  ISETP.GE.AND P2, PT, R26.reuse, R238.reuse, PT ;  /* 0x000000ee1a00720c */ /* 0x0c0fe40003f46270 */
[C---:B------:R-:W-:Y:S02]  /*3c00*/  ISETP.GE.AND P5, PT, R11.reuse, R238, PT ;  /* 0x000000ee0b00720c */ /* 0x040fe40003fa6270 */
[C---:B------:R-:W-:Y:S02]  /*3c10*/  ISETP.GE.AND P1, PT, R11.reuse, R236, PT ;  /* 0x000000ec0b00720c */ /* 0x040fe40003f26270 */
[-C--:B------:R-:W-:Y:S02]  /*3c20*/  ISETP.LT.OR P2, PT, R26, R239.reuse, P2 ;  /* 0x000000ef1a00720c */ /* 0x080fe40001741670 */
[C---:B------:R-:W-:Y:S02]  /*3c30*/  ISETP.LT.OR P5, PT, R11.reuse, R239, P5 ;  /* 0x000000ef0b00720c */ /* 0x040fe40002fa1670 */
[----:B------:R-:W-:-:S02]  /*3c40*/  ISETP.LT.OR P1, PT, R11, R237, P1 ;  /* 0x000000ed0b00720c */ /* 0x000fc40000f21670 */
[C---:B------:R-:W-:Y:S02]  /*3c50*/  IADD3 R11, R28.reuse, 0x31, RZ ;  /* 0x000000311c0b7810 */ /* 0x040fe40007ffe0ff */
[----:B------:R-:W-:Y:S02]  /*3c60*/  IADD3 R20, R28, 0x30, RZ ;  /* 0x000000301c147810 */ /* 0x000fe40007ffe0ff */
[----:B------:R-:W-:Y:S02]  /*3c70*/  FSEL R183, R73, -INF , !P6 ;  /* 0xff80000049b77808 */ /* 0x000fe40007000000 */
[----:B------:R-:W-:Y:S02]  /*3c80*/  FSEL R189, R48, -INF , !P2 ;  /* 0xff80000030bd7808 */ /* 0x000fe40005000000 */
[----:B------:R-:W-:Y:S02]  /*3c90*/  FSEL R190, R75, -INF , !P0 ;  /* 0xff8000004bbe7808 */ /* 0x000fe40004000000 */
[----:B------:R-:W-:-:S02]  /*3ca0*/  ISETP.GE.AND P6, PT, R11, R238, PT ;  /* 0x000000ee0b00720c */ /* 0x000fc40003fc6270 */
[C---:B------:R-:W-:Y:S02]  /*3cb0*/  ISETP.GE.AND P2, PT, R11.reuse, R236, PT ;  /* 0x000000ec0b00720c */ /* 0x040fe40003f46270 */
[C---:B------:R-:W-:Y:S02]  /*3cc0*/  ISETP.GE.AND P0, PT, R20.reuse, R238, PT ;  /* 0x000000ee1400720c */ /* 0x040fe40003f06270 */
[C---:B------:R-:W-:Y:S02]  /*3cd0*/  ISETP.LT.OR P6, PT, R11.reuse, R239, P6 ;  /* 0x000000ef0b00720c */ /* 0x040fe400037c1670 */
[----:B------:R-:W-:Y:S02]  /*3ce0*/  ISETP.LT.OR P2, PT, R11, R237, P2 ;  /* 0x000000ed0b00720c */ /* 0x000fe40001741670 */
[----:B------:R-:W-:Y:S02]  /*3cf0*/  ISETP.LT.OR P0, PT, R20, R239, P0 ;  /* 0x000000ef1400720c */ /* 0x000fe40000701670 */
[----:B------:R-:W-:-:S02]  /*3d00*/  IADD3 R11, R28, 0x38, RZ ;  /* 0x000000381c0b7810 */ /* 0x000fc40007ffe0ff */
[----:B------:R-:W-:Y:S02]  /*3d10*/  IADD3 R28, R28, 0x39, RZ ;  /* 0x000000391c1c7810 */ /* 0x000fe40007ffe0ff */
[----:B------:R-:W-:Y:S02]  /*3d20*/  FSEL R195, R44, -INF , !P0 ;  /* 0xff8000002cc37808 */ /* 0x000fe40004000000 */
[-C--:B------:R-:W-:Y:S02]  /*3d30*/  ISETP.GE.AND P0, PT, R28, R236.reuse, PT ;  /* 0x000000ec1c00720c */ /* 0x080fe40003f06270 */
[----:B------:R-:W-:Y:S02]  /*3d40*/  FSEL R10, R58, -INF , !P4 ;  /* 0xff8000003a0a7808 */ /* 0x000fe40006000000 */
[----:B------:R-:W-:Y:S02]  /*3d50*/  ISETP.LT.OR P0, PT, R28, R237, P0 ;  /* 0x000000ed1c00720c */ /* 0x000fe40000701670 */
[----:B------:R-:W-:-:S02]  /*3d60*/  ISETP.GE.AND P4, PT, R26, R236, PT ;  /* 0x000000ec1a00720c */ /* 0x000fc40003f86270 */
[----:B------:R-:W-:Y:S02]  /*3d70*/  FSEL R184, R43, -INF , !P0 ;  /* 0xff8000002bb87808 */ /* 0x000fe40004000000 */
[----:B------:R-:W-:Y:S02]  /*3d80*/  PLOP3.LUT P0, PT, PT, PT, UP0, 0x80, 0x0 ;  /* 0x000000000000781c */ /* 0x000fe40003f0f008 */
[----:B------:R-:W-:Y:S02]  /*3d90*/  ISETP.LT.OR P4, PT, R26, R237, P4 ;  /* 0x000000ed1a00720c */ /* 0x000fe40002781670 */
[----:B------:R-:W-:Y:S02]  /*3da0*/  FSEL R196, R74, -INF , !P3 ;  /* 0xff8000004ac47808 */ /* 0x000fe40005800000 */
[----:B------:R-:W-:Y:S02]  /*3db0*/  FSEL R194, R50, -INF , !P4 ;  /* 0xff80000032c27808 */ /* 0x000fe40006000000 */
[----:B------:R-:W-:-:S02]  /*3dc0*/  FSEL R185, R49, -INF , !P5 ;  /* 0xff80000031b97808 */ /* 0x000fc40006800000 */
[----:B------:R-:W-:Y:S02]  /*3dd0*/  FSEL R192, R51, -INF , !P1 ;  /* 0xff80000033c07808 */ /* 0x000fe40004800000 */
[----:B------:R-:W-:Y:S02]  /*3de0*/  ISETP.GE.AND P3, PT, R20, R236, PT ;  /* 0x000000ec1400720c */ /* 0x000fe40003f66270 */
[CC--:B------:R-:W-:Y:S02]  /*3df0*/  ISETP.GE.AND P5, PT, R11.reuse, R238.reuse, PT ;  /* 0x000000ee0b00720c */ /* 0x0c0fe40003fa6270 */
[----:B------:R-:W-:Y:S02]  /*3e00*/  ISETP.GE.AND P4, PT, R28, R238, PT ;  /* 0x000000ee1c00720c */ /* 0x000fe40003f86270 */
[----:B------:R-:W-:Y:S02]  /*3e10*/  ISETP.GE.AND P1, PT, R11, R236, PT ;  /* 0x000000ec0b00720c */ /* 0x000fe40003f26270 */
[----:B------:R-:W-:-:S02]  /*3e20*/  ISETP.LT.OR P3, PT, R20, R237, P3 ;  /* 0x000000ed1400720c */ /* 0x000fc40001f61670 */
[C---:B------:R-:W-:Y:S02]  /*3e30*/  ISETP.LT.OR P5, PT, R11.reuse, R239, P5 ;  /* 0x000000ef0b00720c */ /* 0x040fe40002fa1670 */
[----:B------:R-:W-:Y:S02]  /*3e40*/  ISETP.LT.OR P1, PT, R11, R237, P1 ;  /* 0x000000ed0b00720c */ /* 0x000fe40000f21670 */
[----:B------:R-:W-:Y:S02]  /*3e50*/  ISETP.LT.OR P4, PT, R28, R239, P4 ;  /* 0x000000ef1c00720c */ /* 0x000fe40002781670 */
[----:B------:R-:W-:Y:S02]  /*3e60*/  FSEL R32, R46, -INF , !P3 ;  /* 0xff8000002e207808 */ /* 0x000fe40005800000 */
[----:B------:R-:W-:Y:S02]  /*3e70*/  FSEL R193, R45, -INF , !P6 ;  /* 0xff8000002dc17808 */ /* 0x000fe40007000000 */
[----:B------:R-:W-:-:S02]  /*3e80*/  FSEL R188, R47, -INF , !P2 ;  /* 0xff8000002fbc7808 */ /* 0x000fc40005000000 */
[----:B------:R-:W-:Y:S02]  /*3e90*/  FSEL R35, R40, -INF , !P5 ;  /* 0xff80000028237808 */ /* 0x000fe40006800000 */
[----:B------:R-:W-:Y:S02]  /*3ea0*/  FSEL R186, R42, -INF , !P1 ;  /* 0xff8000002aba7808 */ /* 0x000fe40004800000 */
[----:B------:R-:W-:Y:S01]  /*3eb0*/  FSEL R33, R41, -INF , !P4 ;  /* 0xff80000029217808 */ /* 0x000fe20006000000 */
[----:B------:R-:W-:Y:S05]  /*3ec0*/  @!P0 BRA `(.L_x_146) ;  /* 0x0000024000008947 */ /* 0x000fea0003800000 */
[----:B------:R-:W-:-:S04]  /*3ed0*/  UIADD3 UR13, UR8, -0x2, URZ ;  /* 0xfffffffe080d7890 */ /* 0x000fc8000fffe03f */
[----:B------:R-:W-:Y:S02]  /*3ee0*/  USHF.R.S32.HI UR12, URZ, 0x1f, UR13 ;  /* 0x0000001f3f0c7899 */ /* 0x000fe4000801140d */
[----:B------:R-:W-:Y:S01]  /*3ef0*/  UIMAD UR20, UR20, UR13, URZ ;  /* 0x0000000d141472a4 */ /* 0x000fe2000f8e023f */
[----:B------:R-:W-:Y:S01]  /*3f00*/  IMAD.WIDE.U32 R12, R3, UR13, R244 ;  /* 0x0000000d030c7c25 */ /* 0x000fe2000f8e00f4 */
[----:B------:R-:W-:Y:S02]  /*3f10*/  USHF.L.U32 UR13, UR6, 0x5, URZ ;  /* 0x00000005060d7899 */ /* 0x000fe4000800063f */
[----:B------:R-:W-:Y:S02]  /*3f20*/  UIMAD UR12, UR12, UR22, UR20 ;  /* 0x000000160c0c72a4 */ /* 0x000fe4000f8e0214 */
[----:B------:R-:W-:-:S04]  /*3f30*/  LEA R20, P2, R12, c[0x0][0x168], 0x1 ;  /* 0x00005a000c147a11 */ /* 0x000fc800078408ff */
[----:B------:R-:W-:Y:S01]  /*3f40*/  IADD3 R3, R13, UR12, RZ ;  /* 0x0000000c0d037c10 */ /* 0x000fe2000fffe0ff */
[----:B------:R-:W-:Y:S01]  /*3f50*/  USHF.L.U64.HI UR12, UR6, 0x5, UR7 ;  /* 0x00000005060c7899 */ /* 0x000fe20008010207 */
        /* <DEDUP_REMOVED lines=8> */
[----:B------:R-:W-:-:S02]  /*3fe0*/  IADD3 R12, P1, R22, UR13, RZ ;  /* 0x0000000d160c7c10 */ /* 0x000fc4000ff3e0ff */
        /* <DEDUP_REMOVED lines=18> */
.L_x_146:
[----:B-1----:R-:W-:Y:S02]  /*4110*/  FMNMX.FTZ R14, R29, R24, !PT ;  /* 0x000000181d0e7209 */ /* 0x002fe40007810000 */
        /* <DEDUP_REMOVED lines=44> */
[----:B------:R-:W3:Y:S04]  /*43e0*/  LDSM.16.MT88.4 R48, [R222+0x12000] ;  /* 0x01200000de30783b */ /* 0x000ee80000004200 */
[----:B------:R-:W4:Y:S04]  /*43f0*/  LDSM.16.MT88.4 R56, [R221+0x12000] ;  /* 0x01200000dd38783b */ /* 0x000f280000004200 */
        /* <DEDUP_REMOVED lines=29> */
[----:B------:R-:W5:Y:S01]  /*45d0*/  LDSM.16.MT88.4 R4, [R220+0x16000] ;  /* 0x01600000dc04783b */ /* 0x000f620000004200 */
[--C-:B------:R-:W-:Y:S02]  /*45e0*/  FFMA.FTZ R165, R10, c[0x0][0x23c], -R187.reuse ;  /* 0x00008f000aa57a23 */ /* 0x100fe400000108bb */
[--C-:B------:R-:W-:Y:S01]  /*45f0*/  FFMA.FTZ R175, R19, c[0x0][0x23c], -R34.reuse ;  /* 0x00008f0013af7a23 */ /* 0x100fe20000010822 */
[----:B------:R-:W1:Y:S01]  /*4600*/  LDSM.16.MT88.4 R8, [R222+0x10800] ;  /* 0x01080000de08783b */ /* 0x000e620000004200 */
[--C-:B------:R-:W-:Y:S01]  /*4610*/  FFMA.FTZ R170, R25, c[0x0][0x23c], -R34.reuse ;  /* 0x00008f0019aa7a23 */ /* 0x100fe20000010822 */
[----:B------:R-:W-:Y:S01]  /*4620*/  MUFU.EX2 R174, R174 ;  /* 0x000000ae00ae7308 */ /* 0x000fe20000000800 */
[----:B------:R-:W-:Y:S01]  /*4630*/  FFMA.FTZ R169, R17, c[0x0][0x23c], -R34 ;  /* 0x00008f0011a97a23 */ /* 0x000fe20000010822 */
[----:B------:R-:W-:Y:S01]  /*4640*/  LDSM.16.MT88.4 R24, [R221+0x10800] ;  /* 0x01080000dd18783b */ /* 0x000fe20000004200 */
[----:B------:R-:W-:-:S02]  /*4650*/  FFMA.FTZ R173, R18, c[0x0][0x23c], -R187 ;  /* 0x00008f0012ad7a23 */ /* 0x000fc400000108bb */
[--C-:B------:R-:W-:Y:S01]  /*4660*/  FFMA.FTZ R0, R16, c[0x0][0x23c], -R187.reuse ;  /* 0x00008f0010007a23 */ /* 0x100fe200000108bb */
[----:B------:R-:W-:Y:S01]  /*4670*/  LDSM.16.MT88.4 R20, [R224+0x12800] ;  /* 0x01280000e014783b */ /* 0x000fe20000004200 */
[--C-:B------:R-:W-:Y:S01]  /*4680*/  FFMA.FTZ R180, R191, c[0x0][0x23c], -R34.reuse ;  /* 0x00008f00bfb47a23 */ /* 0x100fe20000010822 */
[----:B------:R-:W3:Y:S01]  /*4690*/  MUFU.EX2 R171, R171 ;  /* 0x000000ab00ab7308 */ /* 0x000ee20000000800 */
[----:B--2---:R-:W-:Y:S01]  /*46a0*/  F2FP.BF16.PACK_AB R128, R176, R177 ;  /* 0x000000b1b080723e */ /* 0x004fe200000010ff */
[----:B------:R-:W2:Y:S01]  /*46b0*/  LDSM.16.MT88.4 R16, [R220+0x10800] ;  /* 0x01080000dc10783b */ /* 0x000ea20000004200 */
[--C-:B------:R-:W-:Y:S02]  /*46c0*/  FFMA.FTZ R182, R189, c[0x0][0x23c], -R34.reuse ;  /* 0x00008f00bdb67a23 */ /* 0x100fe40000010822 */
[--C-:B------:R-:W-:Y:S01]  /*46d0*/  FFMA.FTZ R183, R183, c[0x0][0x23c], -R34.reuse ;  /* 0x00008f00b7b77a23 */ /* 0x100fe20000010822 */
[----:B------:R-:W-:Y:S01]  /*46e0*/  LDSM.16.MT88.4 R28, [R220+0x12800] ;  /* 0x01280000dc1c783b */ /* 0x000fe20000004200 */
[----:B------:R-:W-:Y:S01]  /*46f0*/  FFMA.FTZ R185, R185, c[0x0][0x23c], -R34 ;  /* 0x00008f00b9b97a23 */ /* 0x000fe20000010822 */
[----:B------:R-:W-:Y:S01]  /*4700*/  MUFU.EX2 R178, R178 ;  /* 0x000000b200b27308 */ /* 0x000fe20000000800 */
[----:B------:R-:W-:-:S02]  /*4710*/  FFMA.FTZ R189, R196, c[0x0][0x23c], -R187 ;  /* 0x00008f00c4bd7a23 */ /* 0x000fc400000108bb */
[--C-:B------:R-:W-:Y:S02]  /*4720*/  FFMA.FTZ R190, R190, c[0x0][0x23c], -R187.reuse ;  /* 0x00008f00bebe7a23 */ /* 0x100fe400000108bb */
[--C-:B------:R-:W-:Y:S02]  /*4730*/  FFMA.FTZ R191, R194, c[0x0][0x23c], -R187.reuse ;  /* 0x00008f00c2bf7a23 */ /* 0x100fe400000108bb */
[----:B------:R-:W-:Y:S01]  /*4740*/  FFMA.FTZ R192, R192, c[0x0][0x23c], -R187 ;  /* 0x00008f00c0c07a23 */ /* 0x000fe200000108bb */
[----:B------:R-:W1:Y:S01]  /*4750*/  MUFU.EX2 R181, R181 ;  /* 0x000000b500b57308 */ /* 0x000e620000000800 */
[----:B---3--:R-:W-:Y:S01]  /*4760*/  F2FP.BF16.PACK_AB R130, R171, R174 ;  /* 0x000000aeab82723e */ /* 0x008fe200000010ff */
[--C-:B------:R-:W-:Y:S02]  /*4770*/  FFMA.FTZ R194, R195, c[0x0][0x23c], -R34.reuse ;  /* 0x00008f00c3c27a23 */ /* 0x100fe40000010822 */
[--C-:B------:R-:W-:Y:S02]  /*4780*/  FFMA.FTZ R193, R193, c[0x0][0x23c], -R34.reuse ;  /* 0x00008f00c1c17a23 */ /* 0x100fe40000010822 */
[----:B------:R-:W-:-:S02]  /*4790*/  FFMA.FTZ R195, R35, c[0x0][0x23c], -R34 ;  /* 0x00008f0023c37a23 */ /* 0x000fc40000010822 */
[----:B------:R-:W-:Y:S01]  /*47a0*/  MUFU.EX2 R179, R179 ;  /* 0x000000b300b37308 */ /* 0x000fe20000000800 */
[----:B------:R-:W-:Y:S02]  /*47b0*/  FFMA.FTZ R196, R33, c[0x0][0x23c], -R34 ;  /* 0x00008f0021c47a23 */ /* 0x000fe40000010822 */
[--C-:B------:R-:W-:Y:S02]  /*47c0*/  FFMA.FTZ R197, R32, c[0x0][0x23c], -R187.reuse ;  /* 0x00008f0020c57a23 */ /* 0x100fe400000108bb */
[--C-:B------:R-:W-:Y:S01]  /*47d0*/  FFMA.FTZ R188, R188, c[0x0][0x23c], -R187.reuse ;  /* 0x00008f00bcbc7a23 */ /* 0x100fe200000108bb */
[----:B------:R-:W-:Y:S01]  /*47e0*/  LDSM.16.MT88.4 R32, [R224+0x11800] ;  /* 0x01180000e020783b */ /* 0x000fe20000004200 */
[--C-:B------:R-:W-:Y:S01]  /*47f0*/  FFMA.FTZ R186, R186, c[0x0][0x23c], -R187.reuse ;  /* 0x00008f00baba7a23 */ /* 0x100fe200000108bb */
[----:B------:R-:W3:Y:S01]  /*4800*/  MUFU.EX2 R172, R172 ;  /* 0x000000ac00ac7308 */ /* 0x000ee20000000800 */
[----:B-1----:R-:W-:Y:S01]  /*4810*/  F2FP.BF16.PACK_AB R129, R181, R178 ;  /* 0x000000b2b581723e */ /* 0x002fe200000010ff */
[----:B------:R-:W-:-:S02]  /*4820*/  FFMA.FTZ R249, R184, c[0x0][0x23c], -R187 ;  /* 0x00008f00b8f97a23 */ /* 0x000fc400000108bb */
[----:B------:R-:W-:Y:S02]  /*4830*/  FADD.FTZ R177, R177, R176 ;  /* 0x000000b0b1b17221 */ /* 0x000fe40000010000 */
[----:B------:R-:W-:Y:S02]  /*4840*/  FADD.FTZ R178, R178, R181 ;  /* 0x000000b5b2b27221 */ /* 0x000fe40000010000 */
[----:B------:R-:W-:Y:S01]  /*4850*/  MUFU.EX2 R175, R175 ;  /* 0x000000af00af7308 */ /* 0x000fe20000000800 */
[----:B------:R-:W-:-:S04]  /*4860*/  FADD.FTZ R174, R174, R177 ;  /* 0x000000b1aeae7221 */ /* 0x000fc80000010000 */
[----:B------:R-:W-:Y:S01]  /*4870*/  FADD.FTZ R174, R171, R174 ;  /* 0x000000aeabae7221 */ /* 0x000fe20000010000 */
[----:B---3--:R-:W-:Y:S02]  /*4880*/  F2FP.BF16.PACK_AB R131, R172, R179 ;  /* 0x000000b3ac83723e */ /* 0x008fe400000010ff */
[----:B------:R-:W1:Y:S01]  /*4890*/  MUFU.EX2 R170, R170 ;  /* 0x000000aa00aa7308 */ /* 0x000e620000000800 */
        /* <DEDUP_REMOVED lines=9> */
[----:B------:R-:W3:Y:S06]  /*4930*/  MUFU.EX2 R168, R168 ;  /* 0x000000a800a87308 */ /* 0x000eec0000000800 */
        /* <DEDUP_REMOVED lines=8> */
[C---:B----4-:R-:W-:Y:S02]  /*49c0*/  HMMA.16816.F32.BF16 R52, R128.reuse, R56, RZ ;  /* 0x000000388034723c */ /* 0x050fe400000418ff */
[----:B------:R-:W-:Y:S06]  /*49d0*/  MUFU.EX2 R182, R182 ;  /* 0x000000b600b67308 */ /* 0x000fec0000000800 */
[C---:B------:R-:W-:Y:S02]  /*49e0*/  HMMA.16816.F32.BF16 R60, R128.reuse, R64, RZ ;  /* 0x00000040803c723c */ /* 0x040fe400000418ff */
[----:B------:R-:W-:Y:S06]  /*49f0*/  MUFU.EX2 R185, R185 ;  /* 0x000000b900b97308 */ /* 0x000fec0000000800 */
[C---:B------:R-:W-:Y:S02]  /*4a00*/  HMMA.16816.F32.BF16 R68, R128.reuse, R72, RZ ;  /* 0x000000488044723c */ /* 0x040fe400000418ff */
[----:B------:R-:W-:Y:S06]  /*4a10*/  MUFU.EX2 R189, R189 ;  /* 0x000000bd00bd7308 */ /* 0x000fec0000000800 */
[C---:B------:R-:W-:Y:S02]  /*4a20*/  HMMA.16816.F32.BF16 R76, R128.reuse, R80, RZ ;  /* 0x00000050804c723c */ /* 0x040fe400000418ff */
[----:B------:R-:W4:Y:S06]  /*4a30*/  MUFU.EX2 R190, R190 ;  /* 0x000000be00be7308 */ /* 0x000f2c0000000800 */
        /* <DEDUP_REMOVED lines=28> */
[C---:B-----5:R-:W-:Y:S07]  /*4c00*/  HMMA.16816.F32.BF16 R124, R128.reuse, R4, RZ ;  /* 0x00000004807c723c */ /* 0x060fee00000418ff */
[----:B-1----:R-:W-:Y:S01]  /*4c10*/  F2FP.BF16.PACK_AB R4, R170, R175 ;  /* 0x000000afaa04723e */ /* 0x002fe200000010ff */
[----:B------:R-:W-:Y:S01]  /*4c20*/  HMMA.16816.F32.BF16 R128, R128, R6, RZ ;  /* 0x000000068080723c */ /* 0x000fe200000418ff */
[----:B---3--:R-:W-:Y:S01]  /*4c30*/  F2FP.BF16.PACK_AB R5, R168, R173 ;  /* 0x000000ada805723e */ /* 0x008fe200000010ff */
        /* <DEDUP_REMOVED lines=9> */
[----:B------:R-:W-:Y:S01]  /*4cd0*/  HMMA.16816.F32.BF16 R160, R4, R12, R160 ;  /* 0x0000000c04a0723c */ /* 0x000fe200000418a0 */
[----:B------:R-:W-:-:S07]  /*4ce0*/  FADD.FTZ R0, R0, R165 ;  /* 0x000000a500007221 */ /* 0x000fce0000010000 */
[C---:B------:R-:W-:Y:S01]  /*4cf0*/  HMMA.16816.F32.BF16 R156, R4.reuse, R14, R156 ;  /* 0x0000000e049c723c */ /* 0x040fe2000004189c */
[----:B------:R-:W1:Y:S07]  /*4d00*/  LDSM.16.MT88.4 R12, [R222+0x12800] ;  /* 0x01280000de0c783b */ /* 0x000e6e0000004200 */
[C---:B------:R-:W-:Y:S08]  /*4d10*/  HMMA.16816.F32.BF16 R152, R4.reuse, R8, R152 ;  /* 0x000000080498723c */ /* 0x040ff00000041898 */
[C---:B------:R-:W-:Y:S01]  /*4d20*/  HMMA.16816.F32.BF16 R148, R4.reuse, R10, R148 ;  /* 0x0000000a0494723c */ /* 0x040fe20000041894 */
[----:B------:R-:W3:Y:S07]  /*4d30*/  LDSM.16.MT88.4 R8, [R221+0x12800] ;  /* 0x01280000dd08783b */ /* 0x000eee0000004200 */
[C---:B--2---:R-:W-:Y:S08]  /*4d40*/  HMMA.16816.F32.BF16 R136, R4.reuse, R16, R136 ;  /* 0x000000100488723c */ /* 0x044ff00000041888 */
[C---:B------:R-:W-:Y:S01]  /*4d50*/  HMMA.16816.F32.BF16 R132, R4.reuse, R18, R132 ;  /* 0x000000120484723c */ /* 0x040fe20000041884 */
[----:B------:R-:W-:Y:S07]  /*4d60*/  LDSM.16.MT88.4 R16, [R224+0x14800] ;  /* 0x01480000e010783b */ /* 0x000fee0000004200 */
[C---:B------:R-:W-:Y:S08]  /*4d70*/  HMMA.16816.F32.BF16 R144, R4.reuse, R24, R144 ;  /* 0x000000180490723c */ /* 0x040ff00000041890 */
[C---:B-1----:R-:W-:Y:S08]  /*4d80*/  HMMA.16816.F32.BF16 R44, R4.reuse, R12, R44 ;  /* 0x0000000c042c723c */ /* 0x042ff0000004182c */
[C---:B------:R-:W-:Y:S01]  /*4d90*/  HMMA.16816.F32.BF16 R48, R4.reuse, R14, R48 ;  /* 0x0000000e0430723c */ /* 0x040fe20000041830 */
[----:B------:R-:W1:Y:S07]  /*4da0*/  LDSM.16.MT88.4 R12, [R221+0x14800] ;  /* 0x01480000dd0c783b */ /* 0x000e6e0000004200 */
[C---:B---3--:R-:W-:Y:S08]  /*4db0*/  HMMA.16816.F32.BF16 R52, R4.reuse, R8, R52 ;  /* 0x000000080434723c */ /* 0x048ff00000041834 */
[C---:B------:R-:W-:Y:S01]  /*4dc0*/  HMMA.16816.F32.BF16 R56, R4.reuse, R10, R56 ;  /* 0x0000000a0438723c */ /* 0x040fe20000041838 */
[----:B------:R-:W2:Y:S07]  /*4dd0*/  LDSM.16.MT88.4 R8, [R220+0x14800] ;  /* 0x01480000dc08783b */ /* 0x000eae0000004200 */
[C---:B------:R-:W-:Y:S01]  /*4de0*/  HMMA.16816.F32.BF16 R140, R4.reuse, R26, R140 ;  /* 0x0000001a048c723c */ /* 0x040fe2000004188c */
[----:B------:R-:W-:Y:S07]  /*4df0*/  LDSM.16.MT88.4 R24, [R222+0x14800] ;  /* 0x01480000de18783b */ /* 0x000fee0000004200 */
        /* <DEDUP_REMOVED lines=9> */
[C---:B------:R-:W-:Y:S08]  /*4e90*/  HMMA.16816.F32.BF16 R68, R4.reuse, R16, R68 ;  /* 0x000000100444723c */ /* 0x040ff00000041844 */
[C---:B------:R-:W-:Y:S01]  /*4ea0*/  HMMA.16816.F32.BF16 R72, R4.reuse, R18, R72 ;  /* 0x000000120448723c */ /* 0x040fe20000041848 */
[----:B------:R-:W3:Y:S07]  /*4eb0*/  LDSM.16.MT88.4 R16, [R222+0x16800] ;  /* 0x01680000de10783b */ /* 0x000eee0000004200 */
[C---:B------:R-:W-:Y:S08]  /*4ec0*/  HMMA.16816.F32.BF16 R60, R4.reuse, R28, R60 ;  /* 0x0000001c043c723c */ /* 0x040ff0000004183c */
[C---:B-1----:R-:W-:Y:S08]  /*4ed0*/  HMMA.16816.F32.BF16 R116, R4.reuse, R12, R116 ;  /* 0x0000000c0474723c */ /* 0x042ff00000041874 */
[C---:B------:R-:W-:Y:S01]  /*4ee0*/  HMMA.16816.F32.BF16 R120, R4.reuse, R14, R120 ;  /* 0x0000000e0478723c */ /* 0x040fe20000041878 */
[----:B------:R-:W1:Y:S07]  /*4ef0*/  LDSM.16.MT88.4 R12, [R224+0x13000] ;  /* 0x01300000e00c783b */ /* 0x000e6e0000004200 */
[C---:B--2---:R-:W-:Y:S08]  /*4f00*/  HMMA.16816.F32.BF16 R124, R4.reuse, R8, R124 ;  /* 0x00000008047c723c */ /* 0x044ff0000004187c */
[C---:B------:R-:W-:Y:S01]  /*4f10*/  HMMA.16816.F32.BF16 R128, R4.reuse, R10, R128 ;  /* 0x0000000a0480723c */ /* 0x040fe20000041880 */
[----:B------:R-:W2:Y:S07]  /*4f20*/  LDSM.16.MT88.4 R8, [R222+0x13000] ;  /* 0x01300000de08783b */ /* 0x000eae0000004200 */
[C---:B------:R-:W-:Y:S01]  /*4f30*/  HMMA.16816.F32.BF16 R64, R4.reuse, R30, R64 ;  /* 0x0000001e0440723c */ /* 0x040fe20000041840 */
[----:B------:R-:W-:Y:S07]  /*4f40*/  LDSM.16.MT88.4 R28, [R224+0x11000] ;  /* 0x01100000e01c783b */ /* 0x000fee0000004200 */
[C---:B------:R-:W-:Y:S08]  /*4f50*/  HMMA.16816.F32.BF16 R76, R4.reuse, R24, R76 ;  /* 0x00000018044c723c */ /* 0x040ff0000004184c */
[C---:B------:R-:W-:Y:S01]  /*4f60*/  HMMA.16816.F32.BF16 R80, R4.reuse, R26, R80 ;  /* 0x0000001a0450723c */ /* 0x040fe20000041850 */
[----:B------:R-:W-:Y:S07]  /*4f70*/  LDSM.16.MT88.4 R24, [R221+0x11000] ;  /* 0x01100000dd18783b */ /* 0x000fee0000004200 */
[C---:B------:R-:W-:Y:S08]  /*4f80*/  HMMA.16816.F32.BF16 R100, R4.reuse, R20, R100 ;  /* 0x000000140464723c */ /* 0x040ff00000041864 */
[C---:B------:R-:W-:Y:S01]  /*4f90*/  HMMA.16816.F32.BF16 R104, R4.reuse, R22, R104 ;  /* 0x000000160468723c */ /* 0x040fe20000041868 */
[----:B------:R-:W5:Y:S07]  /*4fa0*/  LDSM.16.MT88.4 R20, [R222+0x11000] ;  /* 0x01100000de14783b */ /* 0x000f6e0000004200 */
[C---:B---3--:R-:W-:Y:S08]  /*4fb0*/  HMMA.16816.F32.BF16 R108, R4.reuse, R16, R108 ;  /* 0x00000010046c723c */ /* 0x048ff0000004186c */
[----:B------:R-:W-:Y:S01]  /*4fc0*/  HMMA.16816.F32.BF16 R112, R4, R18, R112 ;  /* 0x000000120470723c */ /* 0x000fe20000041870 */
[----:B------:R-:W3:Y:S06]  /*4fd0*/  LDSM.16.MT88.4 R16, [R220+0x11000] ;  /* 0x01100000dc10783b */ /* 0x000eec0000004200 */
[----:B------:R-:W-:Y:S01]  /*4fe0*/  F2FP.BF16.PACK_AB R4, R183, R180 ;  /* 0x000000b4b704723e */ /* 0x000fe200000010ff */
[----:B------:R-:W-:Y:S01]  /*4ff0*/  FADD.FTZ R180, R180, R169 ;  /* 0x000000a9b4b47221 */ /* 0x000fe20000010000 */
[----:B----4-:R-:W-:Y:S01]  /*5000*/  F2FP.BF16.PACK_AB R5, R190, R189 ;  /* 0x000000bdbe05723e */ /* 0x010fe200000010ff */
[----:B------:R-:W-:Y:S01]  /*5010*/  FADD.FTZ R189, R189, R0 ;  /* 0x00000000bdbd7221 */ /* 0x000fe20000010000 */
[----:B------:R-:W-:Y:S01]  /*5020*/  F2FP.BF16.PACK_AB R6, R185, R182 ;  /* 0x000000b6b906723e */ /* 0x000fe200000010ff */
[----:B------:R-:W-:Y:S01]  /*5030*/  FADD.FTZ R183, R183, R180 ;  /* 0x000000b4b7b77221 */ /* 0x000fe20000010000 */
[----:B------:R-:W-:Y:S01]  /*5040*/  F2FP.BF16.PACK_AB R7, R192, R191 ;  /* 0x000000bfc007723e */ /* 0x000fe200000010ff */
[----:B------:R-:W-:-:S02]  /*5050*/  FADD.FTZ R190, R190, R189 ;  /* 0x000000bdbebe7221 */ /* 0x000fc40000010000 */
[----:B------:R-:W-:Y:S02]  /*5060*/  FADD.FTZ R182, R182, R183 ;  /* 0x000000b7b6b67221 */ /* 0x000fe40000010000 */
[----:B------:R-:W-:Y:S02]  /*5070*/  FADD.FTZ R191, R191, R190 ;  /* 0x000000bebfbf7221 */ /* 0x000fe40000010000 */
[----:B-1----:R-:W-:Y:S01]  /*5080*/  HMMA.16816.F32.BF16 R36, R4, R12, R36 ;  /* 0x0000000c0424723c */ /* 0x002fe20000041824 */
[----:B------:R-:W-:Y:S02]  /*5090*/  FADD.FTZ R185, R185, R182 ;  /* 0x000000b6b9b97221 */ /* 0x000fe40000010000 */
[----:B------:R-:W-:-:S05]  /*50a0*/  FADD.FTZ R192, R192, R191 ;  /* 0x000000bfc0c07221 */ /* 0x000fca0000010000 */
[C---:B------:R-:W-:Y:S01]  /*50b0*/  HMMA.16816.F32.BF16 R40, R4.reuse, R14, R40 ;  /* 0x0000000e0428723c */ /* 0x040fe20000041828 */
[----:B------:R-:W1:Y:S07]  /*50c0*/  LDSM.16.MT88.4 R12, [R221+0x15000] ;  /* 0x01500000dd0c783b */ /* 0x000e6e0000004200 */
[C---:B--2---:R-:W-:Y:S08]  /*50d0*/  HMMA.16816.F32.BF16 R44, R4.reuse, R8, R44 ;  /* 0x00000008042c723c */ /* 0x044ff0000004182c */
[C---:B------:R-:W-:Y:S01]  /*50e0*/  HMMA.16816.F32.BF16 R48, R4.reuse, R10, R48 ;  /* 0x0000000a0430723c */ /* 0x040fe20000041830 */
[----:B------:R-:W2:Y:S07]  /*50f0*/  LDSM.16.MT88.4 R8, [R220+0x15000] ;  /* 0x01500000dc08783b */ /* 0x000eae0000004200 */
[C---:B-----5:R-:W-:Y:S08]  /*5100*/  HMMA.16816.F32.BF16 R152, R4.reuse, R20, R152 ;  /* 0x000000140498723c */ /* 0x060ff00000041898 */
[C---:B------:R-:W-:Y:S01]  /*5110*/  HMMA.16816.F32.BF16 R148, R4.reuse, R22, R148 ;  /* 0x000000160494723c */ /* 0x040fe20000041894 */
[----:B------:R-:W4:Y:S07]  /*5120*/  LDSM.16.MT88.4 R20, [R221+0x13000] ;  /* 0x01300000dd14783b */ /* 0x000f2e0000004200 */
        /* <DEDUP_REMOVED lines=11> */
[----:B------:R-:W5:Y:S07]  /*51e0*/  LDSM.16.MT88.4 R28, [R220+0x13000] ;  /* 0x01300000dc1c783b */ /* 0x000f6e0000004200 */
[C---:B------:R-:W-:Y:S08]  /*51f0*/  HMMA.16816.F32.BF16 R144, R4.reuse, R24, R144 ;  /* 0x000000180490723c */ /* 0x040ff00000041890 */
[C---:B------:R-:W-:Y:S01]  /*5200*/  HMMA.16816.F32.BF16 R140, R4.reuse, R26, R140 ;  /* 0x0000001a048c723c */ /* 0x040fe2000004188c */
[----:B------:R-:W2:Y:S07]  /*5210*/  LDSM.16.MT88.4 R24, [R222+0x15000] ;  /* 0x01500000de18783b */ /* 0x000eae0000004200 */
[C---:B----4-:R-:W-:Y:S08]  /*5220*/  HMMA.16816.F32.BF16 R52, R4.reuse, R20, R52 ;  /* 0x000000140434723c */ /* 0x050ff00000041834 */
        /* <DEDUP_REMOVED lines=11> */
[C---:B-----5:R-:W-:Y:S08]  /*52e0*/  HMMA.16816.F32.BF16 R60, R4.reuse, R28, R60 ;  /* 0x0000001c043c723c */ /* 0x060ff0000004183c */
[C---:B------:R-:W-:Y:S01]  /*52f0*/  HMMA.16816.F32.BF16 R64, R4.reuse, R30, R64 ;  /* 0x0000001e0440723c */ /* 0x040fe20000041840 */
[----:B------:R-:W5:Y:S07]  /*5300*/  LDSM.16.MT88.4 R28, [R222+0x11800] ;  /* 0x01180000de1c783b */ /* 0x000f6e0000004200 */
[C---:B------:R-:W-:Y:S08]  /*5310*/  HMMA.16816.F32.BF16 R76, R4.reuse, R24, R76 ;  /* 0x00000018044c723c */ /* 0x040ff0000004184c */
[C---:B------:R-:W-:Y:S01]  /*5320*/  HMMA.16816.F32.BF16 R80, R4.reuse, R26, R80 ;  /* 0x0000001a0450723c */ /* 0x040fe20000041850 */
[----:B------:R-:W1:Y:S07]  /*5330*/  LDSM.16.MT88.4 R24, [R221+0x11800] ;  /* 0x01180000dd18783b */ /* 0x000e6e0000004200 */
[C---:B----4-:R-:W-:Y:S08]  /*5340*/  HMMA.16816.F32.BF16 R100, R4.reuse, R20, R100 ;  /* 0x000000140464723c */ /* 0x050ff00000041864 */
[C---:B------:R-:W-:Y:S01]  /*5350*/  HMMA.16816.F32.BF16 R104, R4.reuse, R22, R104 ;  /* 0x000000160468723c */ /* 0x040fe20000041868 */
[----:B------:R-:W4:Y:S07]  /*5360*/  LDSM.16.MT88.4 R20, [R220+0x11800] ;  /* 0x01180000dc14783b */ /* 0x000f2e0000004200 */
[C---:B---3--:R-:W-:Y:S08]  /*5370*/  HMMA.16816.F32.BF16 R108, R4.reuse, R16, R108 ;  /* 0x00000010046c723c */ /* 0x048ff0000004186c */
[----:B------:R-:W-:Y:S01]  /*5380*/  HMMA.16816.F32.BF16 R112, R4, R18, R112 ;  /* 0x000000120470723c */ /* 0x000fe20000041870 */
[----:B------:R-:W3:Y:S06]  /*5390*/  LDSM.16.MT88.4 R16, [R222+0x13800] ;  /* 0x01380000de10783b */ /* 0x000eec0000004200 */
        /* <DEDUP_REMOVED lines=18> */
[C---:B------:R-:W-:Y:S08]  /*54c0*/  HMMA.16816.F32.BF16 R160, R4.reuse, R32, R160 ;  /* 0x0000002004a0723c */ /* 0x040ff000000418a0 */
[C---:B------:R-:W-:Y:S01]  /*54d0*/  HMMA.16816.F32.BF16 R156, R4.reuse, R34, R156 ;  /* 0x00000022049c723c */ /* 0x040fe2000004189c */
[----:B------:R-:W1:Y:S07]  /*54e0*/  LDSM.16.MT88.4 R32, [R220+0x13800] ;  /* 0x01380000dc20783b */ /* 0x000e6e0000004200 */
[C---:B-----5:R-:W-:Y:S08]  /*54f0*/  HMMA.16816.F32.BF16 R152, R4.reuse, R28, R152 ;  /* 0x0000001c0498723c */ /* 0x060ff00000041898 */
        /* <DEDUP_REMOVED lines=18> */
[C---:B------:R-:W-:Y:S08]  /*5620*/  HMMA.16816.F32.BF16 R64, R4.reuse, R34, R64 ;  /* 0x000000220440723c */ /* 0x040ff00000041840 */
[C---:B-----5:R-:W-:Y:S08]  /*5630*/  HMMA.16816.F32.BF16 R76, R4.reuse, R28, R76 ;  /* 0x0000001c044c723c */ /* 0x060ff0000004184c */
[C---:B------:R-:W-:Y:S08]  /*5640*/  HMMA.16816.F32.BF16 R80, R4.reuse, R30, R80 ;  /* 0x0000001e0450723c */ /* 0x040ff00000041850 */
[C---:B------:R-:W-:Y:S08]  /*5650*/  HMMA.16816.F32.BF16 R84, R4.reuse, R24, R84 ;  /* 0x000000180454723c */ /* 0x040ff00000041854 */
[C---:B------:R-:W-:Y:S08]  /*5660*/  HMMA.16816.F32.BF16 R88, R4.reuse, R26, R88 ;  /* 0x0000001a0458723c */ /* 0x040ff00000041858 */
[C---:B----4-:R-:W-:Y:S08]  /*5670*/  HMMA.16816.F32.BF16 R92, R4.reuse, R20, R92 ;  /* 0x00000014045c723c */ /* 0x050ff0000004185c */
[C---:B------:R-:W-:Y:S08]  /*5680*/  HMMA.16816.F32.BF16 R96, R4.reuse, R22, R96 ;  /* 0x000000160460723c */ /* 0x040ff00000041860 */
[C---:B---3--:R-:W-:Y:S08]  /*5690*/  HMMA.16816.F32.BF16 R108, R4.reuse, R16, R108 ;  /* 0x00000010046c723c */ /* 0x048ff0000004186c */
[C---:B------:R-:W-:Y:S08]  /*56a0*/  HMMA.16816.F32.BF16 R112, R4.reuse, R18, R112 ;  /* 0x000000120470723c */ /* 0x040ff00000041870 */
[C---:B-1----:R-:W-:Y:S08]  /*56b0*/  HMMA.16816.F32.BF16 R116, R4.reuse, R12, R116 ;  /* 0x0000000c0474723c */ /* 0x042ff00000041874 */
[C---:B------:R-:W-:Y:S08]  /*56c0*/  HMMA.16816.F32.BF16 R120, R4.reuse, R14, R120 ;  /* 0x0000000e0478723c */ /* 0x040ff00000041878 */
[C---:B--2---:R-:W-:Y:S08]  /*56d0*/  HMMA.16816.F32.BF16 R124, R4.reuse, R8, R124 ;  /* 0x00000008047c723c */ /* 0x044ff0000004187c */
[----:B------:R-:W-:Y:S01]  /*56e0*/  HMMA.16816.F32.BF16 R128, R4, R10, R128 ;  /* 0x0000000a0480723c */ /* 0x000fe20000041880 */
[----:B------:R-:W-:Y:S07]  /*56f0*/  @!P0 BRA `(.L_x_147) ;  /* 0x0000384000008947 */ /* 0x000fee0003800000 */
[----:B------:R-:W-:Y:S01]  /*5700*/  UIADD3 UR17, UR8, -0x2, URZ ;  /* 0xfffffffe08117890 */ /* 0x000fe2000fffe03f */
[----:B------:R-:W-:-:S04]  /*5710*/  DEPBAR.LE SB0, 0x0 ;  /* 0x000080000000791a */ /* 0x000fc80000000000 */
[----:B------:R-:W-:Y:S01]  /*5720*/  USHF.R.S32.HI UR14, URZ, 0x1f, UR17 ;  /* 0x0000001f3f0e7899 */ /* 0x000fe20008011411 */
[----:B------:R-:W-:Y:S01]  /*5730*/  IMAD.U32 R165, RZ, RZ, UR17 ;  /* 0x00000011ffa57e24 */ /* 0x000fe2000f8e00ff */
[----:B------:R-:W-:Y:S02]  /*5740*/  ULDC.64 UR12, c[0x0][0x1a0] ;  /* 0x00006800000c7ab9 */ /* 0x000fe40000000a00 */
[----:B------:R-:W-:Y:S02]  /*5750*/  UIMAD UR14, UR14, UR12, URZ ;  /* 0x0000000c0e0e72a4 */ /* 0x000fe4000f8e023f */
[----:B------:R-:W-:Y:S02]  /*5760*/  UIMAD.WIDE.U32 UR20, UR17, UR12, URZ ;  /* 0x0000000c111472a5 */ /* 0x000fe4000f8e003f */
[----:B------:R-:W-:Y:S02]  /*5770*/  UIMAD UR13, UR17, UR13, UR14 ;  /* 0x0000000d110d72a4 */ /* 0x000fe4000f8e020e */
[----:B------:R-:W-:-:S02]  /*5780*/  USHF.L.U64.HI UR12, UR4, 0x5, UR5 ;  /* 0x00000005040c7899 */ /* 0x000fc40008010205 */
[----:B------:R-:W-:Y:S01]  /*5790*/  UIADD3 UR13, UR21, UR13, URZ ;  /* 0x0000000d150d7290 */ /* 0x000fe2000fffe03f */
[----:B------:R-:W-:Y:S01]  /*57a0*/  IMAD.U32 R6, RZ, RZ, UR20 ;  /* 0x00000014ff067e24 */ /* 0x000fe2000f8e00ff */
[----:B------:R-:W-:Y:S01]  /*57b0*/  UISETP.GT.AND UP0, UPT, UR17, UR9, UPT ;  /* 0x000000091100728c */ /* 0x000fe2000bf04270 */
[----:B------:R-:W-:-:S03]  /*57c0*/  IMAD.U32 R7, RZ, RZ, UR21 ;  /* 0x00000015ff077e24 */ /* 0x000fc6000f8e00ff */
[----:B------:R-:W-:Y:S01]  /*57d0*/  IMAD.U32 R5, RZ, RZ, UR13 ;  /* 0x0000000dff057e24 */ /* 0x000fe2000f8e00ff */
[----:B------:R-:W-:Y:S01]  /*57e0*/  BAR.SYNC.DEFER_BLOCKING 0x0 ;  /* 0x0000000000007b1d */ /* 0x000fe20000010000 */
[----:B------:R-:W-:Y:S01]  /*57f0*/  LEA R0, P0, R6, R166, 0x6 ;  /* 0x000000a606007211 */ /* 0x000fe200078030ff */
[----:B------:R-:W-:-:S03]  /*5800*/  USHF.L.U32 UR13, UR4, 0x5, URZ ;  /* 0x00000005040d7899 */ /* 0x000fc6000800063f */
[----:B------:R-:W-:Y:S02]  /*5810*/  LEA R4, P1, R0, c[0x0][0x170], 0x1 ;  /* 0x00005c0000047a11 */ /* 0x000fe400078208ff */
[----:B------:R-:W-:Y:S02]  /*5820*/  LEA.HI.X R5, R6, R241, R5, 0x6, P0 ;  /* 0x000000f106057211 */ /* 0x000fe400000f3405 */
[----:B------:R-:W-:Y:S02]  /*5830*/  IADD3 R6, P0, R4, UR13, RZ ;  /* 0x0000000d04067c10 */ /* 0x000fe4000ff1e0ff */
[----:B------:R-:W-:Y:S01]  /*5840*/  LEA.HI.X R5, R0, c[0x0][0x174], R5, 0x1, P1 ;  /* 0x00005d0000057a11 */ /* 0x000fe200008f0c05 */
[----:B------:R-:W-:Y:S01]  /*5850*/  IMAD R0, R165, 0x40, R242 ;  /* 0x00000040a5007824 */ /* 0x000fe200078e02f2 */
[----:B------:R-:W-:Y:S02]  /*5860*/  IADD3 R18, P1, R6, UR13, RZ ;  /* 0x0000000d06127c10 */ /* 0x000fe4000ff3e0ff */
[----:B------:R-:W-:-:S02]  /*5870*/  IADD3.X R7, R5, UR12, RZ, P0, !PT ;  /* 0x0000000c05077c10 */ /* 0x000fc400087fe4ff */
[----:B------:R-:W-:Y:S02]  /*5880*/  IADD3 R16, P0, R18, UR13, RZ ;  /* 0x0000000d12107c10 */ /* 0x000fe4000ff1e0ff */
[----:B------:R-:W-:Y:S02]  /*5890*/  IADD3.X R19, R7, UR12, RZ, P1, !PT ;  /* 0x0000000c07137c10 */ /* 0x000fe40008ffe4ff */
[----:B------:R-:W-:Y:S02]  /*58a0*/  IADD3 R2, R0, 0x1, RZ ;  /* 0x0000000100027810 */ /* 0x000fe40007ffe0ff */
[----:B------:R-:W-:Y:S01]  /*58b0*/  IADD3.X R17, R19, UR12, RZ, P0, !PT ;  /* 0x0000000c13117c10 */ /* 0x000fe200087fe4ff */
[----:B------:R-:W-:Y:S01]  /*58c0*/  @!PT LDS RZ, [RZ] ;  /* 0x00000000fffff984 */ /* 0x000fe20000000800 */
[----:B------:R-:W-:Y:S01]  /*58d0*/  @!PT LDS RZ, [RZ] ;  /* 0x00000000fffff984 */ /* 0x000fe20000000800 */
[----:B------:R-:W-:Y:S01]  /*58e0*/  @!PT LDS RZ, [RZ] ;  /* 0x00000000fffff984 */ /* 0x000fe20000000800 */
[----:B------:R1:W-:Y:S01]  /*58f0*/  LDGSTS.E.BYPASS.LTC128B.128 [R231+0x10000], [R4.64] ;  /* 0x1000000004e77fae */ /* 0x0003e2000b901d52 */
[C---:B------:R-:W-:Y:S02]  /*5900*/  ISETP.GE.AND P6, PT, R2.reuse, R238, PT ;  /* 0x000000ee0200720c */ /* 0x040fe40003fc6270 */
[----:B------:R-:W-:Y:S01]  /*5910*/  ISETP.GE.AND P2, PT, R2, R236, PT ;  /* 0x000000ec0200720c */ /* 0x000fe20003f46270 */
[----:B------:R1:W-:Y:S01]  /*5920*/  LDGSTS.E.BYPASS.LTC128B.128 [R231+0x12000], [R4.64+0x80] ;  /* 0x1200008004e77fae */ /* 0x0003e2000b901d52 */
[----:B------:R-:W-:-:S02]  /*5930*/  ISETP.GE.AND P0, PT, R0, R238, PT ;  /* 0x000000ee0000720c */ /* 0x000fc40003f06270 */
[C---:B------:R-:W-:Y:S01]  /*5940*/  ISETP.LT.OR P6, PT, R2.reuse, R239, P6 ;  /* 0x000000ef0200720c */ /* 0x040fe200037c1670 */
[----:B------:R1:W-:Y:S01]  /*5950*/  LDGSTS.E.BYPASS.LTC128B.128 [R231+0x14000], [R4.64+0x100] ;  /* 0x1400010004e77fae */ /* 0x0003e2000b901d52 */
[----:B------:R-:W-:Y:S02]  /*5960*/  ISETP.LT.OR P2, PT, R2, R237, P2 ;  /* 0x000000ed0200720c */ /* 0x000fe40001741670 */
[C---:B------:R-:W-:Y:S01]  /*5970*/  ISETP.LT.OR P0, PT, R0.reuse, R239, P0 ;  /* 0x000000ef0000720c */ /* 0x040fe20000701670 */
[----:B------:R1:W-:Y:S01]  /*5980*/  LDGSTS.E.BYPASS.LTC128B.128 [R231+0x16000], [R4.64+0x180] ;  /* 0x1600018004e77fae */ /* 0x0003e2000b901d52 */
[C---:B------:R-:W-:Y:S02]  /*5990*/  IADD3 R2, R0.reuse, 0x9, RZ ;  /* 0x0000000900027810 */ /* 0x040fe40007ffe0ff */
[----:B------:R-:W-:Y:S01]  /*59a0*/  ISETP.GE.AND P3, PT, R0, R236, PT ;  /* 0x000000ec0000720c */ /* 0x000fe20003f66270 */
[----:B------:R1:W-:Y:S01]  /*59b0*/  LDGSTS.E.BYPASS.LTC128B.128 [R231+0x10800], [R6.64] ;  /* 0x1080000006e77fae */ /* 0x0003e2000b901d52 */
[----:B------:R-:W-:-:S02]  /*59c0*/  ISETP.GE.AND P5, PT, R2, R238, PT ;  /* 0x000000ee0200720c */ /* 0x000fc40003fa6270 */
[----:B------:R-:W-:Y:S01]  /*59d0*/  ISETP.LT.OR P3, PT, R0, R237, P3 ;  /* 0x000000ed0000720c */ /* 0x000fe20001f61670 */
[----:B------:R1:W-:Y:S01]  /*59e0*/  LDGSTS.E.BYPASS.LTC128B.128 [R231+0x12800], [R6.64+0x80] ;  /* 0x1280008006e77fae */ /* 0x0003e2000b901d52 */
[----:B------:R-:W-:-:S03]  /*59f0*/  ISETP.LT.OR P5, PT, R2, R239, P5 ;  /* 0x000000ef0200720c */ /* 0x000fc60002fa1670 */
        /* <DEDUP_REMOVED lines=11> */
[----:B------:R-:W3:Y:S04]  /*5ab0*/  LDSM.16.M88.4 R168, [R229+0x8000] ;  /* 0x00800000e5a8783b */ /* 0x000ee80000000200 */
[----:B------:R-:W4:Y:S04]  /*5ac0*/  LDSM.16.M88.4 R28, [R229+0x8800] ;  /* 0x00880000e51c783b */ /* 0x000f280000000200 */
[----:B------:R-:W-:Y:S04]  /*5ad0*/  LDSM.16.M88.4 R176, [R228] ;  /* 0x00000000e4b0783b */ /* 0x000fe80000000200 */
[----:B-1----:R-:W1:Y:S04]  /*5ae0*/  LDSM.16.M88.4 R4, [R227] ;  /* 0x00000000e304783b */ /* 0x002e680000000200 */
[----:B------:R-:W5:Y:S04]  /*5af0*/  LDSM.16.M88.4 R20, [R229+0x9000] ;  /* 0x00900000e514783b */ /* 0x000f680000000200 */
[----:B------:R-:W2:Y:S04]  /*5b00*/  LDSM.16.M88.4 R8, [R229+0x9800] ;  /* 0x00980000e508783b */ /* 0x000ea80000000200 */
[----:B------:R-:W1:Y:S04]  /*5b10*/  LDSM.16.M88.4 R180, [R219] ;  /* 0x00000000dbb4783b */ /* 0x000e680000000200 */
[----:B------:R-:W1:Y:S04]  /*5b20*/  LDSM.16.M88.4 R192, [R218] ;  /* 0x00000000dac0783b */ /* 0x000e680000000200 */
[----:B------:R-:W1:Y:S04]  /*5b30*/  LDSM.16.M88.4 R184, [R217] ;  /* 0x00000000d9b8783b */ /* 0x000e680000000200 */
[----:B------:R-:W-:Y:S01]  /*5b40*/  LDSM.16.M88.4 R188, [R226] ;  /* 0x00000000e2bc783b */ /* 0x000fe20000000200 */
[C---:B---3--:R-:W-:Y:S03]  /*5b50*/  HMMA.16816.F32.BF16 R172, R12.reuse, R168, RZ ;  /* 0x000000a80cac723c */ /* 0x048fe600000418ff */
[----:B------:R-:W0:Y:S05]  /*5b60*/  LDGDEPBAR ;  /* 0x00000000000079af */ /* 0x000e2a0000000000 */
[C---:B------:R-:W-:Y:S08]  /*5b70*/  HMMA.16816.F32.BF16 R168, R12.reuse, R170, RZ ;  /* 0x000000aa0ca8723c */ /* 0x040ff000000418ff */
[C---:B----4-:R-:W-:Y:S08]  /*5b80*/  HMMA.16816.F32.BF16 R32, R12.reuse, R28, RZ ;  /* 0x0000001c0c20723c */ /* 0x050ff000000418ff */
[----:B------:R-:W-:Y:S08]  /*5b90*/  HMMA.16816.F32.BF16 R28, R12, R30, RZ ;  /* 0x0000001e0c1c723c */ /* 0x000ff000000418ff */
[C---:B-1----:R-:W-:Y:S08]  /*5ba0*/  HMMA.16816.F32.BF16 R172, R176.reuse, R4, R172 ;  /* 0x00000004b0ac723c */ /* 0x042ff000000418ac */
[----:B------:R-:W-:Y:S01]  /*5bb0*/  HMMA.16816.F32.BF16 R168, R176, R6, R168 ;  /* 0x00000006b0a8723c */ /* 0x000fe200000418a8 */
[----:B------:R-:W1:Y:S07]  /*5bc0*/  LDSM.16.M88.4 R4, [R223+0x8000] ;  /* 0x00800000df04783b */ /* 0x000e6e0000000200 */
[C---:B-----5:R-:W-:Y:S08]  /*5bd0*/  HMMA.16816.F32.BF16 R24, R12.reuse, R20, RZ ;  /* 0x000000140c18723c */ /* 0x060ff000000418ff */
[C---:B------:R-:W-:Y:S08]  /*5be0*/  HMMA.16816.F32.BF16 R20, R12.reuse, R22, RZ ;  /* 0x000000160c14723c */ /* 0x040ff000000418ff */
[C---:B--2---:R-:W-:Y:S08]  /*5bf0*/  HMMA.16816.F32.BF16 R16, R12.reuse, R8, RZ ;  /* 0x000000080c10723c */ /* 0x044ff000000418ff */
[----:B------:R-:W-:Y:S01]  /*5c00*/  HMMA.16816.F32.BF16 R12, R12, R10, RZ ;  /* 0x0000000a0c0c723c */ /* 0x000fe200000418ff */
[----:B------:R-:W2:Y:S07]  /*5c10*/  LDSM.16.M88.4 R8, [R223+0x8800] ;  /* 0x00880000df08783b */ /* 0x000eae0000000200 */
[C---:B------:R-:W-:Y:S08]  /*5c20*/  HMMA.16816.F32.BF16 R32, R176.reuse, R180, R32 ;  /* 0x000000b4b020723c */ /* 0x040ff00000041820 */
[C---:B------:R-:W-:Y:S01]  /*5c30*/  HMMA.16816.F32.BF16 R28, R176.reuse, R182, R28 ;  /* 0x000000b6b01c723c */ /* 0x040fe2000004181c */
[----:B------:R-:W3:Y:S07]  /*5c40*/  LDSM.16.M88.4 R180, [R223+0x9000] ;  /* 0x00900000dfb4783b */ /* 0x000eee0000000200 */
[C---:B------:R-:W-:Y:S08]  /*5c50*/  HMMA.16816.F32.BF16 R24, R176.reuse, R192, R24 ;  /* 0x000000c0b018723c */ /* 0x040ff00000041818 */
[C---:B------:R-:W-:Y:S01]  /*5c60*/  HMMA.16816.F32.BF16 R20, R176.reuse, R194, R20 ;  /* 0x000000c2b014723c */ /* 0x040fe20000041814 */
[----:B------:R-:W4:Y:S07]  /*5c70*/  LDSM.16.M88.4 R192, [R223+0x9800] ;  /* 0x00980000dfc0783b */ /* 0x000f2e0000000200 */
[C---:B------:R-:W-:Y:S08]  /*5c80*/  HMMA.16816.F32.BF16 R16, R176.reuse, R184, R16 ;  /* 0x000000b8b010723c */ /* 0x040ff00000041810 */
[----:B------:R-:W-:Y:S01]  /*5c90*/  HMMA.16816.F32.BF16 R12, R176, R186, R12 ;  /* 0x000000bab00c723c */ /* 0x000fe2000004180c */
[----:B------:R-:W-:Y:S04]  /*5ca0*/  LDSM.16.M88.4 R176, [R225] ;  /* 0x00000000e1b0783b */ /* 0x000fe80000000200 */
[----:B------:R-:W-:Y:S03]  /*5cb0*/  LDSM.16.M88.4 R184, [R216] ;  /* 0x00000000d8b8783b */ /* 0x000fe60000000200 */
[C---:B-1----:R-:W-:Y:S08]  /*5cc0*/  HMMA.16816.F32.BF16 R172, R188.reuse, R4, R172 ;  /* 0x00000004bcac723c */ /* 0x042ff000000418ac */
[C---:B------:R-:W-:Y:S01]  /*5cd0*/  HMMA.16816.F32.BF16 R168, R188.reuse, R6, R168 ;  /* 0x00000006bca8723c */ /* 0x040fe200000418a8 */
[----:B------:R-:W1:Y:S07]  /*5ce0*/  LDSM.16.M88.4 R4, [R216+0x800] ;  /* 0x00080000d804783b */ /* 0x000e6e0000000200 */
[C---:B--2---:R-:W-:Y:S08]  /*5cf0*/  HMMA.16816.F32.BF16 R32, R188.reuse, R8, R32 ;  /* 0x00000008bc20723c */ /* 0x044ff00000041820 */
[C---:B------:R-:W-:Y:S01]  /*5d00*/  HMMA.16816.F32.BF16 R28, R188.reuse, R10, R28 ;  /* 0x0000000abc1c723c */ /* 0x040fe2000004181c */
[----:B------:R-:W2:Y:S07]  /*5d10*/  LDSM.16.M88.4 R8, [R216+0x1000] ;  /* 0x00100000d808783b */ /* 0x000eae0000000200 */
[C---:B---3--:R-:W-:Y:S08]  /*5d20*/  HMMA.16816.F32.BF16 R24, R188.reuse, R180, R24 ;  /* 0x000000b4bc18723c */ /* 0x048ff00000041818 */
[C---:B------:R-:W-:Y:S01]  /*5d30*/  HMMA.16816.F32.BF16 R20, R188.reuse, R182, R20 ;  /* 0x000000b6bc14723c */ /* 0x040fe20000041814 */
[----:B------:R-:W3:Y:S07]  /*5d40*/  LDSM.16.M88.4 R180, [R216+0x1800] ;  /* 0x00180000d8b4783b */ /* 0x000eee0000000200 */
[C---:B----4-:R-:W-:Y:S08]  /*5d50*/  HMMA.16816.F32.BF16 R16, R188.reuse, R192, R16 ;  /* 0x000000c0bc10723c */ /* 0x050ff00000041810 */
[----:B------:R-:W-:Y:S01]  /*5d60*/  HMMA.16816.F32.BF16 R12, R188, R194, R12 ;  /* 0x000000c2bc0c723c */ /* 0x000fe2000004180c */
[----:B------:R-:W-:Y:S04]  /*5d70*/  LDSM.16.M88.4 R192, [R229+0xa000] ;  /* 0x00a00000e5c0783b */ /* 0x000fe80000000200 */
[----:B------:R-:W-:Y:S03]  /*5d80*/  LDSM.16.M88.4 R188, [R229+0xa800] ;  /* 0x00a80000e5bc783b */ /* 0x000fe60000000200 */
[C---:B-1----:R-:W-:Y:S08]  /*5d90*/  HMMA.16816.F32.BF16 R32, R176.reuse, R4, R32 ;  /* 0x00000004b020723c */ /* 0x042ff00000041820 */
[C---:B------:R-:W-:Y:S01]  /*5da0*/  HMMA.16816.F32.BF16 R28, R176.reuse, R6, R28 ;  /* 0x00000006b01c723c */ /* 0x040fe2000004181c */
[----:B------:R-:W1:Y:S07]  /*5db0*/  LDSM.16.M88.4 R4, [R230+0x2000] ;  /* 0x00200000e604783b */ /* 0x000e6e0000000200 */
[C---:B------:R-:W-:Y:S08]  /*5dc0*/  HMMA.16816.F32.BF16 R172, R176.reuse, R184, R172 ;  /* 0x000000b8b0ac723c */ /* 0x040ff000000418ac */
[C---:B------:R-:W-:Y:S01]  /*5dd0*/  HMMA.16816.F32.BF16 R168, R176.reuse, R186, R168 ;  /* 0x000000bab0a8723c */ /* 0x040fe200000418a8 */
[----:B------:R-:W4:Y:S07]  /*5de0*/  LDSM.16.M88.4 R184, [R229+0xb000] ;  /* 0x00b00000e5b8783b */ /* 0x000f2e0000000200 */
[C---:B--2---:R-:W-:Y:S08]  /*5df0*/  HMMA.16816.F32.BF16 R24, R176.reuse, R8, R24 ;  /* 0x00000008b018723c */ /* 0x044ff00000041818 */
[C---:B------:R-:W-:Y:S01]  /*5e00*/  HMMA.16816.F32.BF16 R20, R176.reuse, R10, R20 ;  /* 0x0000000ab014723c */ /* 0x040fe20000041814 */
[----:B------:R-:W2:Y:S07]  /*5e10*/  LDSM.16.M88.4 R8, [R229+0xb800] ;  /* 0x00b80000e508783b */ /* 0x000eae0000000200 */
[C---:B---3--:R-:W-:Y:S08]  /*5e20*/  HMMA.16816.F32.BF16 R16, R176.reuse, R180, R16 ;  /* 0x000000b4b010723c */ /* 0x048ff00000041810 */
[----:B------:R-:W-:Y:S01]  /*5e30*/  HMMA.16816.F32.BF16 R12, R176, R182, R12 ;  /* 0x000000b6b00c723c */ /* 0x000fe2000004180c */
[----:B------:R-:W-:Y:S04]  /*5e40*/  LDSM.16.M88.4 R180, [R228+0x2000] ;  /* 0x00200000e4b4783b */ /* 0x000fe80000000200 */
[----:B------:R-:W3:Y:S03]  /*5e50*/  LDSM.16.M88.4 R176, [R215] ;  /* 0x00000000d7b0783b */ /* 0x000ee60000000200 */
[C---:B-1----:R-:W-:Y:S08]  /*5e60*/  HMMA.16816.F32.BF16 R172, R4.reuse, R192, R172 ;  /* 0x000000c004ac723c */ /* 0x042ff000000418ac */
[C---:B------:R-:W-:Y:S01]  /*5e70*/  HMMA.16816.F32.BF16 R168, R4.reuse, R194, R168 ;  /* 0x000000c204a8723c */ /* 0x040fe200000418a8 */
[----:B------:R-:W1:Y:S07]  /*5e80*/  LDSM.16.M88.4 R192, [R214] ;  /* 0x00000000d6c0783b */ /* 0x000e6e0000000200 */
[C---:B------:R-:W-:Y:S08]  /*5e90*/  HMMA.16816.F32.BF16 R32, R4.reuse, R188, R32 ;  /* 0x000000bc0420723c */ /* 0x040ff00000041820 */
[C---:B------:R-:W-:Y:S01]  /*5ea0*/  HMMA.16816.F32.BF16 R28, R4.reuse, R190, R28 ;  /* 0x000000be041c723c */ /* 0x040fe2000004181c */
[----:B------:R-:W5:Y:S07]  /*5eb0*/  LDSM.16.M88.4 R188, [R213] ;  /* 0x00000000d5bc783b */ /* 0x000f6e0000000200 */
[C---:B----4-:R-:W-:Y:S08]  /*5ec0*/  HMMA.16816.F32.BF16 R24, R4.reuse, R184, R24 ;  /* 0x000000b80418723c */ /* 0x050ff00000041818 */
[C---:B------:R-:W-:Y:S01]  /*5ed0*/  HMMA.16816.F32.BF16 R20, R4.reuse, R186, R20 ;  /* 0x000000ba0414723c */ /* 0x040fe20000041814 */
[----:B------:R-:W4:Y:S07]  /*5ee0*/  LDSM.16.M88.4 R184, [R212] ;  /* 0x00000000d4b8783b */ /* 0x000f2e0000000200 */
[C---:B--2---:R-:W-:Y:S08]  /*5ef0*/  HMMA.16816.F32.BF16 R16, R4.reuse, R8, R16 ;  /* 0x000000080410723c */ /* 0x044ff00000041810 */
[----:B------:R-:W-:Y:S01]  /*5f00*/  HMMA.16816.F32.BF16 R12, R4, R10, R12 ;  /* 0x0000000a040c723c */ /* 0x000fe2000004180c */
[----:B------:R-:W-:Y:S04]  /*5f10*/  LDSM.16.M88.4 R8, [R226+0x2000] ;  /* 0x00200000e208783b */ /* 0x000fe80000000200 */
[----:B------:R-:W2:Y:S03]  /*5f20*/  LDSM.16.M88.4 R4, [R223+0xa000] ;  /* 0x00a00000df04783b */ /* 0x000ea60000000200 */
[C---:B---3--:R-:W-:Y:S08]  /*5f30*/  HMMA.16816.F32.BF16 R172, R180.reuse, R176, R172 ;  /* 0x000000b0b4ac723c */ /* 0x048ff000000418ac */
[C---:B------:R-:W-:Y:S01]  /*5f40*/  HMMA.16816.F32.BF16 R168, R180.reuse, R178, R168 ;  /* 0x000000b2b4a8723c */ /* 0x040fe200000418a8 */
[----:B------:R-:W3:Y:S07]  /*5f50*/  LDSM.16.M88.4 R176, [R223+0xa800] ;  /* 0x00a80000dfb0783b */ /* 0x000eee0000000200 */
[C---:B-1----:R-:W-:Y:S08]  /*5f60*/  HMMA.16816.F32.BF16 R32, R180.reuse, R192, R32 ;  /* 0x000000c0b420723c */ /* 0x042ff00000041820 */
[C---:B------:R-:W-:Y:S01]  /*5f70*/  HMMA.16816.F32.BF16 R28, R180.reuse, R194, R28 ;  /* 0x000000c2b41c723c */ /* 0x040fe2000004181c */
[----:B------:R-:W1:Y:S07]  /*5f80*/  LDSM.16.M88.4 R192, [R223+0xb000] ;  /* 0x00b00000dfc0783b */ /* 0x000e6e0000000200 */
[C---:B-----5:R-:W-:Y:S08]  /*5f90*/  HMMA.16816.F32.BF16 R24, R180.reuse, R188, R24 ;  /* 0x000000bcb418723c */ /* 0x060ff00000041818 */
[C---:B------:R-:W-:Y:S01]  /*5fa0*/  HMMA.16816.F32.BF16 R20, R180.reuse, R190, R20 ;  /* 0x000000beb414723c */ /* 0x040fe20000041814 */
[----:B------:R-:W-:Y:S07]  /*5fb0*/  LDSM.16.M88.4 R188, [R225+0x2000] ;  /* 0x00200000e1bc783b */ /* 0x000fee0000000200 */
[C---:B----4-:R-:W-:Y:S08]  /*5fc0*/  HMMA.16816.F32.BF16 R16, R180.reuse, R184, R16 ;  /* 0x000000b8b410723c */ /* 0x050ff00000041810 */
[----:B------:R-:W-:Y:S01]  /*5fd0*/  HMMA.16816.F32.BF16 R12, R180, R186, R12 ;  /* 0x000000bab40c723c */ /* 0x000fe2000004180c */
[----:B------:R-:W4:Y:S04]  /*5fe0*/  LDSM.16.M88.4 R184, [R223+0xb800] ;  /* 0x00b80000dfb8783b */ /* 0x000f280000000200 */
[----:B------:R-:W-:Y:S03]  /*5ff0*/  LDSM.16.M88.4 R180, [R216+0x2800] ;  /* 0x00280000d8b4783b */ /* 0x000fe60000000200 */
[C---:B--2---:R-:W-:Y:S08]  /*6000*/  HMMA.16816.F32.BF16 R172, R8.reuse, R4, R172 ;  /* 0x0000000408ac723c */ /* 0x044ff000000418ac */
[C---:B------:R-:W-:Y:S01]  /*6010*/  HMMA.16816.F32.BF16 R168, R8.reuse, R6, R168 ;  /* 0x0000000608a8723c */ /* 0x040fe200000418a8 */
[----:B------:R-:W2:Y:S07]  /*6020*/  LDSM.16.M88.4 R4, [R216+0x2000] ;  /* 0x00200000d804783b */ /* 0x000eae0000000200 */
[C---:B---3--:R-:W-:Y:S08]  /*6030*/  HMMA.16816.F32.BF16 R32, R8.reuse, R176, R32 ;  /* 0x000000b00820723c */ /* 0x048ff00000041820 */
[C---:B------:R-:W-:Y:S01]  /*6040*/  HMMA.16816.F32.BF16 R28, R8.reuse, R178, R28 ;  /* 0x000000b2081c723c */ /* 0x040fe2000004181c */
[----:B------:R-:W3:Y:S07]  /*6050*/  LDSM.16.M88.4 R176, [R216+0x3000] ;  /* 0x00300000d8b0783b */ /* 0x000eee0000000200 */
[C---:B-1----:R-:W-:Y:S08]  /*6060*/  HMMA.16816.F32.BF16 R24, R8.reuse, R192, R24 ;  /* 0x000000c00818723c */ /* 0x042ff00000041818 */
[C---:B------:R-:W-:Y:S01]  /*6070*/  HMMA.16816.F32.BF16 R20, R8.reuse, R194, R20 ;  /* 0x000000c20814723c */ /* 0x040fe20000041814 */
[----:B------:R-:W1:Y:S07]  /*6080*/  LDSM.16.M88.4 R192, [R216+0x3800] ;  /* 0x00380000d8c0783b */ /* 0x000e6e0000000200 */
[C---:B----4-:R-:W-:Y:S08]  /*6090*/  HMMA.16816.F32.BF16 R16, R8.reuse, R184, R16 ;  /* 0x000000b80810723c */ /* 0x050ff00000041810 */
[----:B------:R-:W-:Y:S01]  /*60a0*/  HMMA.16816.F32.BF16 R12, R8, R186, R12 ;  /* 0x000000ba080c723c */ /* 0x000fe2000004180c */
[----:B------:R-:W-:Y:S04]  /*60b0*/  LDSM.16.M88.4 R8, [R230+0x4000] ;  /* 0x00400000e608783b */ /* 0x000fe80000000200 */
[----:B------:R-:W-:Y:S03]  /*60c0*/  LDSM.16.M88.4 R184, [R229+0xc000] ;  /* 0x00c00000e5b8783b */ /* 0x000fe60000000200 */
[C---:B--2---:R-:W-:Y:S08]  /*60d0*/  HMMA.16816.F32.BF16 R172, R188.reuse, R4, R172 ;  /* 0x00000004bcac723c */ /* 0x044ff000000418ac */
[C---:B------:R-:W-:Y:S01]  /*60e0*/  HMMA.16816.F32.BF16 R168, R188.reuse, R6, R168 ;  /* 0x00000006bca8723c */ /* 0x040fe200000418a8 */
[----:B------:R-:W2:Y:S07]  /*60f0*/  LDSM.16.M88.4 R4, [R229+0xc800] ;  /* 0x00c80000e504783b */ /* 0x000eae0000000200 */
[C---:B------:R-:W-:Y:S08]  /*6100*/  HMMA.16816.F32.BF16 R32, R188.reuse, R180, R32 ;  /* 0x000000b4bc20723c */ /* 0x040ff00000041820 */
[C---:B------:R-:W-:Y:S01]  /*6110*/  HMMA.16816.F32.BF16 R28, R188.reuse, R182, R28 ;  /* 0x000000b6bc1c723c */ /* 0x040fe2000004181c */
[----:B------:R-:W4:Y:S07]  /*6120*/  LDSM.16.M88.4 R180, [R229+0xd000] ;  /* 0x00d00000e5b4783b */ /* 0x000f2e0000000200 */
[C---:B---3--:R-:W-:Y:S08]  /*6130*/  HMMA.16816.F32.BF16 R24, R188.reuse, R176, R24 ;  /* 0x000000b0bc18723c */ /* 0x048ff00000041818 */
[C---:B------:R-:W-:Y:S01]  /*6140*/  HMMA.16816.F32.BF16 R20, R188.reuse, R178, R20 ;  /* 0x000000b2bc14723c */ /* 0x040fe20000041814 */
[----:B------:R-:W3:Y:S07]  /*6150*/  LDSM.16.M88.4 R176, [R229+0xd800] ;  /* 0x00d80000e5b0783b */ /* 0x000eee0000000200 */
[C---:B-1----:R-:W-:Y:S08]  /*6160*/  HMMA.16816.F32.BF16 R16, R188.reuse, R192, R16 ;  /* 0x000000c0bc10723c */ /* 0x042ff00000041810 */
[----:B------:R-:W-:Y:S01]  /*6170*/  HMMA.16816.F32.BF16 R12, R188, R194, R12 ;  /* 0x000000c2bc0c723c */ /* 0x000fe2000004180c */
[----:B------:R-:W-:Y:S04]  /*6180*/  LDSM.16.M88.4 R192, [R211] ;  /* 0x00000000d3c0783b */ /* 0x000fe80000000200 */
[----:B------:R-:W-:Y:S03]  /*6190*/  LDSM.16.M88.4 R188, [R210] ;  /* 0x00000000d2bc783b */ /* 0x000fe60000000200 */
[C---:B--2---:R-:W-:Y:S08]  /*61a0*/  HMMA.16816.F32.BF16 R32, R8.reuse, R4, R32 ;  /* 0x000000040820723c */ /* 0x044ff00000041820 */
[C---:B------:R-:W-:Y:S01]  /*61b0*/  HMMA.16816.F32.BF16 R28, R8.reuse, R6, R28 ;  /* 0x00000006081c723c */ /* 0x040fe2000004181c */
[----:B------:R-:W1:Y:S07]  /*61c0*/  LDSM.16.M88.4 R4, [R228+0x4000] ;  /* 0x00400000e404783b */ /* 0x000e6e0000000200 */
[C---:B------:R-:W-:Y:S08]  /*61d0*/  HMMA.16816.F32.BF16 R172, R8.reuse, R184, R172 ;  /* 0x000000b808ac723c */ /* 0x040ff000000418ac */
[C---:B------:R-:W-:Y:S01]  /*61e0*/  HMMA.16816.F32.BF16 R168, R8.reuse, R186, R168 ;  /* 0x000000ba08a8723c */ /* 0x040fe200000418a8 */
[----:B------:R-:W2:Y:S07]  /*61f0*/  LDSM.16.M88.4 R184, [R209] ;  /* 0x00000000d1b8783b */ /* 0x000eae0000000200 */
[C---:B----4-:R-:W-:Y:S08]  /*6200*/  HMMA.16816.F32.BF16 R24, R8.reuse, R180, R24 ;  /* 0x000000b40818723c */ /* 0x050ff00000041818 */
[C---:B------:R-:W-:Y:S01]  /*6210*/  HMMA.16816.F32.BF16 R20, R8.reuse, R182, R20 ;  /* 0x000000b60814723c */ /* 0x040fe20000041814 */
[----:B------:R-:W4:Y:S07]  /*6220*/  LDSM.16.M88.4 R180, [R208] ;  /* 0x00000000d0b4783b */ /* 0x000f2e0000000200 */
[C---:B---3--:R-:W-:Y:S08]  /*6230*/  HMMA.16816.F32.BF16 R16, R8.reuse, R176, R16 ;  /* 0x000000b00810723c */ /* 0x048ff00000041810 */
[----:B------:R-:W-:Y:S01]  /*6240*/  HMMA.16816.F32.BF16 R12, R8, R178, R12 ;  /* 0x000000b2080c723c */ /* 0x000fe2000004180c */
[----:B------:R-:W-:Y:S04]  /*6250*/  LDSM.16.M88.4 R176, [R226+0x4000] ;  /* 0x00400000e2b0783b */ /* 0x000fe80000000200 */
[----:B------:R-:W3:Y:S03]  /*6260*/  LDSM.16.M88.4 R8, [R223+0xc000] ;  /* 0x00c00000df08783b */ /* 0x000ee60000000200 */
[C---:B-1----:R-:W-:Y:S08]  /*6270*/  HMMA.16816.F32.BF16 R172, R4.reuse, R192, R172 ;  /* 0x000000c004ac723c */ /* 0x042ff000000418ac */
[C---:B------:R-:W-:Y:S01]  /*6280*/  HMMA.16816.F32.BF16 R168, R4.reuse, R194, R168 ;  /* 0x000000c204a8723c */ /* 0x040fe200000418a8 */
[----:B------:R-:W1:Y:S07]  /*6290*/  LDSM.16.M88.4 R192, [R223+0xc800] ;  /* 0x00c80000dfc0783b */ /* 0x000e6e0000000200 */
[C---:B------:R-:W-:Y:S08]  /*62a0*/  HMMA.16816.F32.BF16 R32, R4.reuse, R188, R32 ;  /* 0x000000bc0420723c */ /* 0x040ff00000041820 */
[C---:B------:R-:W-:Y:S01]  /*62b0*/  HMMA.16816.F32.BF16 R28, R4.reuse, R190, R28 ;  /* 0x000000be041c723c */ /* 0x040fe2000004181c */
[----:B------:R-:W5:Y:S07]  /*62c0*/  LDSM.16.M88.4 R188, [R223+0xd000] ;  /* 0x00d00000dfbc783b */ /* 0x000f6e0000000200 */
[C---:B--2---:R-:W-:Y:S08]  /*62d0*/  HMMA.16816.F32.BF16 R24, R4.reuse, R184, R24 ;  /* 0x000000b80418723c */ /* 0x044ff00000041818 */
[C---:B------:R-:W-:Y:S01]  /*62e0*/  HMMA.16816.F32.BF16 R20, R4.reuse, R186, R20 ;  /* 0x000000ba0414723c */ /* 0x040fe20000041814 */
[----:B------:R-:W2:Y:S07]  /*62f0*/  LDSM.16.M88.4 R184, [R223+0xd800] ;  /* 0x00d80000dfb8783b */ /* 0x000eae0000000200 */
[C---:B----4-:R-:W-:Y:S08]  /*6300*/  HMMA.16816.F32.BF16 R16, R4.reuse, R180, R16 ;  /* 0x000000b40410723c */ /* 0x050ff00000041810 */
[----:B------:R-:W-:Y:S01]  /*6310*/  HMMA.16816.F32.BF16 R12, R4, R182, R12 ;  /* 0x000000b6040c723c */ /* 0x000fe2000004180c */
[----:B------:R-:W-:Y:S04]  /*6320*/  LDSM.16.M88.4 R180, [R225+0x4000] ;  /* 0x00400000e1b4783b */ /* 0x000fe80000000200 */
[----:B------:R-:W4:Y:S03]  /*6330*/  LDSM.16.M88.4 R4, [R216+0x4000] ;  /* 0x00400000d804783b */ /* 0x000f260000000200 */
        /* <DEDUP_REMOVED lines=9> */
[C---:B--2---:R-:W-:Y:S08]  /*63d0*/  HMMA.16816.F32.BF16 R16, R176.reuse, R184, R16 ;  /* 0x000000b8b010723c */ /* 0x044ff00000041810 */
[----:B------:R-:W-:Y:S01]  /*63e0*/  HMMA.16816.F32.BF16 R12, R176, R186, R12 ;  /* 0x000000bab00c723c */ /* 0x000fe2000004180c */
[----:B------:R-:W2:Y:S04]  /*63f0*/  LDSM.16.M88.4 R184, [R216+0x5800] ;  /* 0x00580000d8b8783b */ /* 0x000ea80000000200 */
[----:B------:R-:W-:Y:S03]  /*6400*/  LDSM.16.M88.4 R176, [R229+0xe800] ;  /* 0x00e80000e5b0783b */ /* 0x000fe60000000200 */
[C---:B----4-:R-:W-:Y:S08]  /*6410*/  HMMA.16816.F32.BF16 R172, R180.reuse, R4, R172 ;  /* 0x00000004b4ac723c */ /* 0x050ff000000418ac */
[C---:B------:R-:W-:Y:S01]  /*6420*/  HMMA.16816.F32.BF16 R168, R180.reuse, R6, R168 ;  /* 0x00000006b4a8723c */ /* 0x040fe200000418a8 */
[----:B------:R-:W4:Y:S07]  /*6430*/  LDSM.16.M88.4 R4, [R229+0xe000] ;  /* 0x00e00000e504783b */ /* 0x000f2e0000000200 */
[C---:B---3--:R-:W-:Y:S08]  /*6440*/  HMMA.16816.F32.BF16 R32, R180.reuse, R8, R32 ;  /* 0x00000008b420723c */ /* 0x048ff00000041820 */
[C---:B------:R-:W-:Y:S01]  /*6450*/  HMMA.16816.F32.BF16 R28, R180.reuse, R10, R28 ;  /* 0x0000000ab41c723c */ /* 0x040fe2000004181c */
[----:B------:R-:W3:Y:S07]  /*6460*/  LDSM.16.M88.4 R8, [R229+0xf000] ;  /* 0x00f00000e508783b */ /* 0x000eee0000000200 */
[C---:B-1----:R-:W-:Y:S08]  /*6470*/  HMMA.16816.F32.BF16 R24, R180.reuse, R192, R24 ;  /* 0x000000c0b418723c */ /* 0x042ff00000041818 */
[C---:B------:R-:W-:Y:S01]  /*6480*/  HMMA.16816.F32.BF16 R20, R180.reuse, R194, R20 ;  /* 0x000000c2b414723c */ /* 0x040fe20000041814 */
[----:B------:R-:W1:Y:S07]  /*6490*/  LDSM.16.M88.4 R192, [R229+0xf800] ;  /* 0x00f80000e5c0783b */ /* 0x000e6e0000000200 */
[C---:B--2---:R-:W-:Y:S08]  /*64a0*/  HMMA.16816.F32.BF16 R16, R180.reuse, R184, R16 ;  /* 0x000000b8b410723c */ /* 0x044ff00000041810 */
[----:B------:R-:W-:Y:S01]  /*64b0*/  HMMA.16816.F32.BF16 R12, R180, R186, R12 ;  /* 0x000000bab40c723c */ /* 0x000fe2000004180c */
[----:B------:R-:W-:Y:S04]  /*64c0*/  LDSM.16.M88.4 R180, [R206] ;  /* 0x00000000ceb4783b */ /* 0x000fe80000000200 */
[----:B------:R-:W-:Y:S03]  /*64d0*/  LDSM.16.M88.4 R184, [R207] ;  /* 0x00000000cfb8783b */ /* 0x000fe60000000200 */
[C---:B----4-:R-:W-:Y:S08]  /*64e0*/  HMMA.16816.F32.BF16 R172, R188.reuse, R4, R172 ;  /* 0x00000004bcac723c */ /* 0x050ff000000418ac */
[C---:B------:R-:W-:Y:S01]  /*64f0*/  HMMA.16816.F32.BF16 R168, R188.reuse, R6, R168 ;  /* 0x00000006bca8723c */ /* 0x040fe200000418a8 */
[----:B------:R-:W2:Y:S07]  /*6500*/  LDSM.16.M88.4 R4, [R228+0x6000] ;  /* 0x00600000e404783b */ /* 0x000eae0000000200 */
[C---:B------:R-:W-:Y:S08]  /*6510*/  HMMA.16816.F32.BF16 R32, R188.reuse, R176, R32 ;  /* 0x000000b0bc20723c */ /* 0x040ff00000041820 */
[C---:B------:R-:W-:Y:S01]  /*6520*/  HMMA.16816.F32.BF16 R28, R188.reuse, R178, R28 ;  /* 0x000000b2bc1c723c */ /* 0x040fe2000004181c */
[----:B------:R-:W4:Y:S07]  /*6530*/  LDSM.16.M88.4 R176, [R205] ;  /* 0x00000000cdb0783b */ /* 0x000f2e0000000200 */
[C---:B---3--:R-:W-:Y:S08]  /*6540*/  HMMA.16816.F32.BF16 R24, R188.reuse, R8, R24 ;  /* 0x00000008bc18723c */ /* 0x048ff00000041818 */
[C---:B------:R-:W-:Y:S01]  /*6550*/  HMMA.16816.F32.BF16 R20, R188.reuse, R10, R20 ;  /* 0x0000000abc14723c */ /* 0x040fe20000041814 */
[----:B------:R-:W3:Y:S07]  /*6560*/  LDSM.16.M88.4 R8, [R204] ;  /* 0x00000000cc08783b */ /* 0x000eee0000000200 */
[C---:B-1----:R-:W-:Y:S08]  /*6570*/  HMMA.16816.F32.BF16 R16, R188.reuse, R192, R16 ;  /* 0x000000c0bc10723c */ /* 0x042ff00000041810 */
[----:B------:R-:W-:Y:S01]  /*6580*/  HMMA.16816.F32.BF16 R12, R188, R194, R12 ;  /* 0x000000c2bc0c723c */ /* 0x000fe2000004180c */
[----:B------:R-:W-:Y:S04]  /*6590*/  LDSM.16.M88.4 R192, [R226+0x6000] ;  /* 0x00600000e2c0783b */ /* 0x000fe80000000200 */
[----:B------:R-:W1:Y:S03]  /*65a0*/  LDSM.16.M88.4 R188, [R223+0xe000] ;  /* 0x00e00000dfbc783b */ /* 0x000e660000000200 */
[C---:B--2---:R-:W-:Y:S08]  /*65b0*/  HMMA.16816.F32.BF16 R32, R4.reuse, R180, R32 ;  /* 0x000000b40420723c */ /* 0x044ff00000041820 */
[C---:B------:R-:W-:Y:S01]  /*65c0*/  HMMA.16816.F32.BF16 R28, R4.reuse, R182, R28 ;  /* 0x000000b6041c723c */ /* 0x040fe2000004181c */
[----:B------:R-:W2:Y:S07]  /*65d0*/  LDSM.16.M88.4 R180, [R223+0xf000] ;  /* 0x00f00000dfb4783b */ /* 0x000eae0000000200 */
[C---:B------:R-:W-:Y:S08]  /*65e0*/  HMMA.16816.F32.BF16 R172, R4.reuse, R184, R172 ;  /* 0x000000b804ac723c */ /* 0x040ff000000418ac */
[C---:B------:R-:W-:Y:S01]  /*65f0*/  HMMA.16816.F32.BF16 R168, R4.reuse, R186, R168 ;  /* 0x000000ba04a8723c */ /* 0x040fe200000418a8 */
[----:B------:R-:W5:Y:S07]  /*6600*/  LDSM.16.M88.4 R184, [R223+0xe800] ;  /* 0x00e80000dfb8783b */ /* 0x000f6e0000000200 */
[C---:B----4-:R-:W-:Y:S08]  /*6610*/  HMMA.16816.F32.BF16 R24, R4.reuse, R176, R24 ;  /* 0x000000b00418723c */ /* 0x050ff00000041818 */
[C---:B------:R-:W-:Y:S01]  /*6620*/  HMMA.16816.F32.BF16 R20, R4.reuse, R178, R20 ;  /* 0x000000b20414723c */ /* 0x040fe20000041814 */
[----:B------:R-:W-:Y:S07]  /*6630*/  LDSM.16.M88.4 R176, [R223+0xf800] ;  /* 0x00f80000dfb0783b */ /* 0x000fee0000000200 */
[C---:B---3--:R-:W-:Y:S08]  /*6640*/  HMMA.16816.F32.BF16 R16, R4.reuse, R8, R16 ;  /* 0x000000080410723c */ /* 0x048ff00000041810 */
[----:B------:R-:W-:Y:S01]  /*6650*/  HMMA.16816.F32.BF16 R12, R4, R10, R12 ;  /* 0x0000000a040c723c */ /* 0x000fe2000004180c */
[----:B------:R-:W-:Y:S04]  /*6660*/  LDSM.16.M88.4 R8, [R225+0x6000] ;  /* 0x00600000e108783b */ /* 0x000fe80000000200 */
[----:B------:R-:W3:Y:S03]  /*6670*/  LDSM.16.M88.4 R4, [R216+0x6000] ;  /* 0x00600000d804783b */ /* 0x000ee60000000200 */
[C---:B-1----:R-:W-:Y:S08]  /*6680*/  HMMA.16816.F32.BF16 R172, R192.reuse, R188, R172 ;  /* 0x000000bcc0ac723c */ /* 0x042ff000000418ac */
[C---:B------:R-:W-:Y:S08]  /*6690*/  HMMA.16816.F32.BF16 R168, R192.reuse, R190, R168 ;  /* 0x000000bec0a8723c */ /* 0x040ff000000418a8 */
[C---:B--2---:R-:W-:Y:S08]  /*66a0*/  HMMA.16816.F32.BF16 R24, R192.reuse, R180, R24 ;  /* 0x000000b4c018723c */ /* 0x044ff00000041818 */
[C---:B------:R-:W-:Y:S01]  /*66b0*/  HMMA.16816.F32.BF16 R20, R192.reuse, R182, R20 ;  /* 0x000000b6c014723c */ /* 0x040fe20000041814 */
[----:B------:R-:W1:Y:S07]  /*66c0*/  LDSM.16.M88.4 R180, [R216+0x6800] ;  /* 0x00680000d8b4783b */ /* 0x000e6e0000000200 */
[----:B-----5:R-:W-:Y:S08]  /*66d0*/  HMMA.16816.F32.BF16 R28, R192, R186, R28 ;  /* 0x000000bac01c723c */ /* 0x020ff0000004181c */
[C---:B---3--:R-:W-:Y:S08]  /*66e0*/  HMMA.16816.F32.BF16 R172, R8.reuse, R4, R172 ;  /* 0x0000000408ac723c */ /* 0x048ff000000418ac */
[----:B------:R-:W-:Y:S01]  /*66f0*/  HMMA.16816.F32.BF16 R168, R8, R6, R168 ;  /* 0x0000000608a8723c */ /* 0x000fe200000418a8 */
[----:B------:R-:W2:Y:S07]  /*6700*/  LDSM.16.M88.4 R4, [R216+0x7000] ;  /* 0x00700000d804783b */ /* 0x000eae0000000200 */
[C---:B------:R-:W-:Y:S07]  /*6710*/  HMMA.16816.F32.BF16 R16, R192.reuse, R176, R16 ;  /* 0x000000b0c010723c */ /* 0x040fee0000041810 */
[----:B------:R-:W-:Y:S01]  /*6720*/  IADD3 R176, R0, 0x8, RZ ;  /* 0x0000000800b07810 */ /* 0x000fe20007ffe0ff */
[----:B------:R-:W-:Y:S01]  /*6730*/  HMMA.16816.F32.BF16 R32, R192, R184, R32 ;  /* 0x000000b8c020723c */ /* 0x000fe20000041820 */
[----:B------:R-:W-:-:S02]  /*6740*/  FSEL R165, R172, -INF , !P0 ;  /* 0xff800000aca57808 */ /* 0x000fc40004000000 */
[C---:B------:R-:W-:Y:S02]  /*6750*/  ISETP.GE.AND P1, PT, R176.reuse, R238, PT ;  /* 0x000000eeb000720c */ /* 0x040fe40003f26270 */
[-C--:B------:R-:W-:Y:S02]  /*6760*/  ISETP.GE.AND P4, PT, R176, R236.reuse, PT ;  /* 0x000000ecb000720c */ /* 0x080fe40003f86270 */
[----:B------:R-:W-:Y:S01]  /*6770*/  ISETP.GE.AND P0, PT, R2, R236, PT ;  /* 0x000000ec0200720c */ /* 0x000fe20003f06270 */
[----:B------:R-:W-:Y:S01]  /*6780*/  HMMA.16816.F32.BF16 R12, R192, R178, R12 ;  /* 0x000000b2c00c723c */ /* 0x000fe2000004180c */
[C---:B------:R-:W-:Y:S02]  /*6790*/  ISETP.LT.OR P1, PT, R176.reuse, R239, P1 ;  /* 0x000000efb000720c */ /* 0x040fe40000f21670 */
[-C--:B------:R-:W-:Y:S02]  /*67a0*/  ISETP.LT.OR P4, PT, R176, R237.reuse, P4 ;  /* 0x000000edb000720c */ /* 0x080fe40002781670 */
[----:B------:R-:W-:-:S02]  /*67b0*/  ISETP.LT.OR P0, PT, R2, R237, P0 ;  /* 0x000000ed0200720c */ /* 0x000fc40000701670 */
[----:B------:R-:W-:Y:S01]  /*67c0*/  FSEL R195, R168, -INF , !P1 ;  /* 0xff800000a8c37808 */ /* 0x000fe20004800000 */
[C---:B-1----:R-:W-:Y:S01]  /*67d0*/  HMMA.16816.F32.BF16 R28, R8.reuse, R182, R28 ;  /* 0x000000b6081c723c */ /* 0x042fe2000004181c */
[----:B------:R-:W-:Y:S02]  /*67e0*/  FSEL R196, R170, -INF , !P4 ;  /* 0xff800000aac47808 */ /* 0x000fe40006000000 */
[----:B------:R-:W-:Y:S02]  /*67f0*/  FSEL R197, R169, -INF , !P5 ;  /* 0xff800000a9c57808 */ /* 0x000fe40006800000 */
[C---:B------:R-:W-:Y:S02]  /*6800*/  IADD3 R172, R0.reuse, 0x11, RZ ;  /* 0x0000001100ac7810 */ /* 0x040fe40007ffe0ff */
[----:B------:R-:W-:Y:S01]  /*6810*/  FSEL R182, R171, -INF , !P0 ;  /* 0xff800000abb67808 */ /* 0x000fe20004000000 */
[----:B------:R-:W-:Y:S01]  /*6820*/  HMMA.16816.F32.BF16 R32, R8, R180, R32 ;  /* 0x000000b40820723c */ /* 0x000fe20000041820 */
[----:B------:R-:W1:Y:S01]  /*6830*/  LDSM.16.M88.4 R168, [R216+0x7800] ;  /* 0x00780000d8a8783b */ /* 0x000e620000000200 */
[----:B------:R-:W-:Y:S01]  /*6840*/  IADD3 R176, R0, 0x10, RZ ;  /* 0x0000001000b07810 */ /* 0x000fe20007ffe0ff */
[----:B------:R-:W-:-:S04]  /*6850*/  DEPBAR.LE SB0, 0x0 ;  /* 0x000080000000791a */ /* 0x000fc80000000000 */
[----:B------:R-:W-:Y:S01]  /*6860*/  FSEL R173, R173, -INF , !P6 ;  /* 0xff800000adad7808 */ /* 0x000fe20007000000 */
[C---:B--2---:R-:W-:Y:S01]  /*6870*/  HMMA.16816.F32.BF16 R24, R8.reuse, R4, R24 ;  /* 0x000000040818723c */ /* 0x044fe20000041818 */
[C---:B------:R-:W-:Y:S02]  /*6880*/  ISETP.GE.AND P6, PT, R172.reuse, R238, PT ;  /* 0x000000eeac00720c */ /* 0x040fe40003fc6270 */
[----:B------:R-:W-:Y:S02]  /*6890*/  ISETP.GE.AND P1, PT, R172, R236, PT ;  /* 0x000000ecac00720c */ /* 0x000fe40003f26270 */
[----:B------:R-:W-:Y:S02]  /*68a0*/  FSEL R2, R174, -INF , !P3 ;  /* 0xff800000ae027808 */ /* 0x000fe40005800000 */
[----:B------:R-:W-:Y:S01]  /*68b0*/  FSEL R180, R175, -INF , !P2 ;  /* 0xff800000afb47808 */ /* 0x000fe20005000000 */
[----:B------:R-:W-:Y:S01]  /*68c0*/  HMMA.16816.F32.BF16 R20, R8, R6, R20 ;  /* 0x000000060814723c */ /* 0x000fe20000041814 */
[----:B------:R-:W-:-:S02]  /*68d0*/  ISETP.GE.AND P3, PT, R176, R238, PT ;  /* 0x000000eeb000720c */ /* 0x000fc40003f66270 */
[----:B------:R-:W-:Y:S02]  /*68e0*/  ISETP.GE.AND P2, PT, R176, R236, PT ;  /* 0x000000ecb000720c */ /* 0x000fe40003f46270 */
[C---:B------:R-:W-:Y:S02]  /*68f0*/  ISETP.LT.OR P6, PT, R172.reuse, R239, P6 ;  /* 0x000000efac00720c */ /* 0x040fe400037c1670 */
[----:B------:R-:W-:Y:S02]  /*6900*/  ISETP.LT.OR P1, PT, R172, R237, P1 ;  /* 0x000000edac00720c */ /* 0x000fe40000f21670 */
[----:B------:R-:W-:Y:S02]  /*6910*/  IADD3 R172, R0, 0x18, RZ ;  /* 0x0000001800ac7810 */ /* 0x000fe40007ffe0ff */
[C---:B------:R-:W-:Y:S02]  /*6920*/  ISETP.LT.OR P3, PT, R176.reuse, R239, P3 ;  /* 0x000000efb000720c */ /* 0x040fe40001f61670 */
[----:B------:R-:W-:-:S02]  /*6930*/  ISETP.LT.OR P2, PT, R176, R237, P2 ;  /* 0x000000edb000720c */ /* 0x000fc40001741670 */
[C---:B------:R-:W-:Y:S02]  /*6940*/  IADD3 R174, R0.reuse, 0x19, RZ ;  /* 0x0000001900ae7810 */ /* 0x040fe40007ffe0ff */
[----:B------:R-:W-:Y:S02]  /*6950*/  IADD3 R5, R0, 0x20, RZ ;  /* 0x0000002000057810 */ /* 0x000fe40007ffe0ff */
[----:B------:R-:W-:Y:S02]  /*6960*/  ISETP.GE.AND P0, PT, R172, R238, PT ;  /* 0x000000eeac00720c */ /* 0x000fe40003f06270 */
[----:B------:R-:W-:Y:S02]  /*6970*/  FSEL R189, R32, -INF , !P3 ;  /* 0xff80000020bd7808 */ /* 0x000fe40005800000 */
[----:B------:R-:W-:Y:S02]  /*6980*/  FSEL R184, R34, -INF , !P2 ;  /* 0xff80000022b87808 */ /* 0x000fe40005000000 */
[----:B------:R-:W-:Y:S01]  /*6990*/  FSEL R194, R35, -INF , !P1 ;  /* 0xff80000023c27808 */ /* 0x000fe20004800000 */
[----:B-1----:R-:W-:Y:S01]  /*69a0*/  HMMA.16816.F32.BF16 R16, R8, R168, R16 ;  /* 0x000000a80810723c */ /* 0x002fe20000041810 */
[----:B------:R-:W-:-:S02]  /*69b0*/  ISETP.GE.AND P4, PT, R172, R236, PT ;  /* 0x000000ecac00720c */ /* 0x000fc40003f86270 */
[----:B------:R-:W-:Y:S02]  /*69c0*/  ISETP.GE.AND P3, PT, R174, R236, PT ;  /* 0x000000ecae00720c */ /* 0x000fe40003f66270 */
[C---:B------:R-:W-:Y:S02]  /*69d0*/  ISETP.GE.AND P2, PT, R5.reuse, R238, PT ;  /* 0x000000ee0500720c */ /* 0x040fe40003f46270 */
[----:B------:R-:W-:Y:S01]  /*69e0*/  ISETP.GE.AND P1, PT, R5, R236, PT ;  /* 0x000000ec0500720c */ /* 0x000fe20003f26270 */
[----:B------:R-:W-:Y:S01]  /*69f0*/  HMMA.16816.F32.BF16 R12, R8, R170, R12 ;  /* 0x000000aa080c723c */ /* 0x000fe2000004180c */
[----:B------:R-:W-:Y:S02]  /*6a00*/  ISETP.LT.OR P0, PT, R172, R239, P0 ;  /* 0x000000efac00720c */ /* 0x000fe40000701670 */
[----:B------:R-:W-:Y:S01]  /*6a10*/  IADD3 R4, R0, 0x21, RZ ;  /* 0x0000002100047810 */ /* 0x000fe20007ffe0ff */
[----:B------:R-:W-:Y:S01]  /*6a20*/  BAR.SYNC.DEFER_BLOCKING 0x0 ;  /* 0x0000000000007b1d */ /* 0x000fe20000010000 */
[----:B------:R-:W-:-:S02]  /*6a30*/  ISETP.LT.OR P4, PT, R172, R237, P4 ;  /* 0x000000edac00720c */ /* 0x000fc40002781670 */
[----:B------:R-:W-:Y:S02]  /*6a40*/  ISETP.LT.OR P3, PT, R174, R237, P3 ;  /* 0x000000edae00720c */ /* 0x000fe40001f61670 */
[C---:B------:R-:W-:Y:S02]  /*6a50*/  ISETP.LT.OR P2, PT, R5.reuse, R239, P2 ;  /* 0x000000ef0500720c */ /* 0x040fe40001741670 */
[----:B------:R-:W-:Y:S02]  /*6a60*/  ISETP.LT.OR P1, PT, R5, R237, P1 ;  /* 0x000000ed0500720c */ /* 0x000fe40000f21670 */
[----:B------:R-:W-:Y:S02]  /*6a70*/  FSEL R183, R33, -INF , !P6 ;  /* 0xff80000021b77808 */ /* 0x000fe40007000000 */
[----:B------:R-:W-:Y:S02]  /*6a80*/  FSEL R187, R28, -INF , !P0 ;  /* 0xff8000001cbb7808 */ /* 0x000fe40004000000 */
[----:B------:R-:W-:-:S02]  /*6a90*/  IADD3 R5, R0, 0x28, RZ ;  /* 0x0000002800057810 */ /* 0x000fc40007ffe0ff */
[-C--:B------:R-:W-:Y:S02]  /*6aa0*/  ISETP.GE.AND P5, PT, R174, R238.reuse, PT ;  /* 0x000000eeae00720c */ /* 0x080fe40003fa6270 */
[C---:B------:R-:W-:Y:S02]  /*6ab0*/  ISETP.GE.AND P6, PT, R4.reuse, R238, PT ;  /* 0x000000ee0400720c */ /* 0x040fe40003fc6270 */
[----:B------:R-:W-:Y:S02]  /*6ac0*/  ISETP.GE.AND P0, PT, R4, R236, PT ;  /* 0x000000ec0400720c */ /* 0x000fe40003f06270 */
[----:B------:R-:W-:Y:S02]  /*6ad0*/  FSEL R186, R30, -INF , !P4 ;  /* 0xff8000001eba7808 */ /* 0x000fe40006000000 */
[----:B------:R-:W-:Y:S02]  /*6ae0*/  FSEL R192, R31, -INF , !P3 ;  /* 0xff8000001fc07808 */ /* 0x000fe40005800000 */
[----:B------:R-:W-:-:S02]  /*6af0*/  ISETP.GE.AND P3, PT, R5, R238, PT ;  /* 0x000000ee0500720c */ /* 0x000fc40003f66270 */
[C---:B------:R-:W-:Y:S02]  /*6b00*/  ISETP.GE.AND P4, PT, R5.reuse, R236, PT ;  /* 0x000000ec0500720c */ /* 0x040fe40003f86270 */
[-C--:B------:R-:W-:Y:S02]  /*6b10*/  ISETP.LT.OR P5, PT, R174, R239.reuse, P5 ;  /* 0x000000efae00720c */ /* 0x080fe40002fa1670 */
[C---:B------:R-:W-:Y:S02]  /*6b20*/  ISETP.LT.OR P6, PT, R4.reuse, R239, P6 ;  /* 0x000000ef0400720c */ /* 0x040fe400037c1670 */
[----:B------:R-:W-:Y:S02]  /*6b30*/  ISETP.LT.OR P0, PT, R4, R237, P0 ;  /* 0x000000ed0400720c */ /* 0x000fe40000701670 */
[----:B------:R-:W-:Y:S02]  /*6b40*/  IADD3 R4, R0, 0x29, RZ ;  /* 0x0000002900047810 */ /* 0x000fe40007ffe0ff */
[----:B------:R-:W-:-:S02]  /*6b50*/  ISETP.LT.OR P3, PT, R5, R239, P3 ;  /* 0x000000ef0500720c */ /* 0x000fc40001f61670 */
[----:B------:R-:W-:Y:S02]  /*6b60*/  ISETP.LT.OR P4, PT, R5, R237, P4 ;  /* 0x000000ed0500720c */ /* 0x000fe40002781670 */
[----:B------:R-:W-:Y:S02]  /*6b70*/  FSEL R185, R29, -INF , !P5 ;  /* 0xff8000001db97808 */ /* 0x000fe40006800000 */
[----:B------:R-:W-:Y:S02]  /*6b80*/  FSEL R31, R24, -INF , !P2 ;  /* 0xff800000181f7808 */ /* 0x000fe40005000000 */
[----:B------:R-:W-:Y:S02]  /*6b90*/  IADD3 R5, R0, 0x30, RZ ;  /* 0x0000003000057810 */ /* 0x000fe40007ffe0ff */
[C---:B------:R-:W-:Y:S02]  /*6ba0*/  ISETP.GE.AND P5, PT, R4.reuse, R238, PT ;  /* 0x000000ee0400720c */ /* 0x040fe40003fa6270 */
[----:B------:R-:W-:-:S02]  /*6bb0*/  ISETP.GE.AND P2, PT, R4, R236, PT ;  /* 0x000000ec0400720c */ /* 0x000fc40003f46270 */
[----:B------:R-:W-:Y:S02]  /*6bc0*/  FSEL R28, R27, -INF , !P0 ;  /* 0xff8000001b1c7808 */ /* 0x000fe40004000000 */
[C---:B------:R-:W-:Y:S02]  /*6bd0*/  ISETP.GE.AND P0, PT, R5.reuse, R236, PT ;  /* 0x000000ec0500720c */ /* 0x040fe40003f06270 */
[C---:B------:R-:W-:Y:S02]  /*6be0*/  ISETP.LT.OR P5, PT, R4.reuse, R239, P5 ;  /* 0x000000ef0400720c */ /* 0x040fe40002fa1670 */
[-C--:B------:R-:W-:Y:S02]  /*6bf0*/  ISETP.LT.OR P2, PT, R4, R237.reuse, P2 ;  /* 0x000000ed0400720c */ /* 0x080fe40001741670 */
[----:B------:R-:W-:Y:S02]  /*6c00*/  IADD3 R4, R0, 0x31, RZ ;  /* 0x0000003100047810 */ /* 0x000fe40007ffe0ff */
[----:B------:R-:W-:-:S02]  /*6c10*/  ISETP.LT.OR P0, PT, R5, R237, P0 ;  /* 0x000000ed0500720c */ /* 0x000fc40000701670 */
[----:B------:R-:W-:Y:S02]  /*6c20*/  FSEL R191, R25, -INF , !P6 ;  /* 0xff80000019bf7808 */ /* 0x000fe40007000000 */
[----:B------:R-:W-:Y:S02]  /*6c30*/  FSEL R29, R20, -INF , !P3 ;  /* 0xff800000141d7808 */ /* 0x000fe40005800000 */
[----:B------:R-:W-:Y:S02]  /*6c40*/  FSEL R190, R26, -INF , !P1 ;  /* 0xff8000001abe7808 */ /* 0x000fe40004800000 */
[C---:B------:R-:W-:Y:S02]  /*6c50*/  ISETP.GE.AND P6, PT, R4.reuse, R238, PT ;  /* 0x000000ee0400720c */ /* 0x040fe40003fc6270 */
[----:B------:R-:W-:Y:S02]  /*6c60*/  ISETP.GE.AND P3, PT, R4, R236, PT ;  /* 0x000000ec0400720c */ /* 0x000fe40003f66270 */
[----:B------:R-:W-:-:S02]  /*6c70*/  ISETP.GE.AND P1, PT, R5, R238, PT ;  /* 0x000000ee0500720c */ /* 0x000fc40003f26270 */
[----:B------:R-:W-:Y:S02]  /*6c80*/  FSEL R176, R18, -INF , !P0 ;  /* 0xff80000012b07808 */ /* 0x000fe40004000000 */
[----:B------:R-:W-:Y:S02]  /*6c90*/  PLOP3.LUT P0, PT, PT, PT, UP0, 0x80, 0x0 ;  /* 0x000000000000781c */ /* 0x000fe40003f0f008 */
[C---:B------:R-:W-:Y:S02]  /*6ca0*/  ISETP.LT.OR P6, PT, R4.reuse, R239, P6 ;  /* 0x000000ef0400720c */ /* 0x040fe400037c1670 */
[----:B------:R-:W-:Y:S02]  /*6cb0*/  ISETP.LT.OR P3, PT, R4, R237, P3 ;  /* 0x000000ed0400720c */ /* 0x000fe40001f61670 */
[----:B------:R-:W-:Y:S02]  /*6cc0*/  ISETP.LT.OR P1, PT, R5, R239, P1 ;  /* 0x000000ef0500720c */ /* 0x000fe40000f21670 */
[----:B------:R-:W-:-:S02]  /*6cd0*/  IADD3 R4, R0, 0x38, RZ ;  /* 0x0000003800047810 */ /* 0x000fc40007ffe0ff */
[----:B------:R-:W-:Y:S02]  /*6ce0*/  IADD3 R0, R0, 0x39, RZ ;  /* 0x0000003900007810 */ /* 0x000fe40007ffe0ff */
[----:B------:R-:W-:Y:S02]  /*6cf0*/  FSEL R30, R22, -INF , !P4 ;  /* 0xff800000161e7808 */ /* 0x000fe40006000000 */
[----:B------:R-:W-:Y:S02]  /*6d00*/  FSEL R193, R21, -INF , !P5 ;  /* 0xff80000015c17808 */ /* 0x000fe40006800000 */
[----:B------:R-:W-:Y:S02]  /*6d10*/  FSEL R188, R23, -INF , !P2 ;  /* 0xff80000017bc7808 */ /* 0x000fe40005000000 */
[----:B------:R-:W-:Y:S02]  /*6d20*/  FSEL R181, R16, -INF , !P1 ;  /* 0xff80000010b57808 */ /* 0x000fe40004800000 */
[----:B------:R-:W-:-:S02]  /*6d30*/  ISETP.GE.AND P5, PT, R4, R238, PT ;  /* 0x000000ee0400720c */ /* 0x000fc40003fa6270 */
[----:B------:R-:W-:Y:S02]  /*6d40*/  ISETP.GE.AND P2, PT, R4, R236, PT ;  /* 0x000000ec0400720c */ /* 0x000fe40003f46270 */
[C---:B------:R-:W-:Y:S02]  /*6d50*/  ISETP.GE.AND P4, PT, R0.reuse, R238, PT ;  /* 0x000000ee0000720c */ /* 0x040fe40003f86270 */
[----:B------:R-:W-:Y:S02]  /*6d60*/  ISETP.GE.AND P1, PT, R0, R236, PT ;  /* 0x000000ec0000720c */ /* 0x000fe40003f26270 */
[C---:B------:R-:W-:Y:S02]  /*6d70*/  ISETP.LT.OR P5, PT, R4.reuse, R239, P5 ;  /* 0x000000ef0400720c */ /* 0x040fe40002fa1670 */
[----:B------:R-:W-:Y:S02]  /*6d80*/  ISETP.LT.OR P2, PT, R4, R237, P2 ;  /* 0x000000ed0400720c */ /* 0x000fe40001741670 */
[----:B------:R-:W-:-:S02]  /*6d90*/  ISETP.LT.OR P4, PT, R0, R239, P4 ;  /* 0x000000ef0000720c */ /* 0x000fc40002781670 */
[----:B------:R-:W-:Y:S02]  /*6da0*/  ISETP.LT.OR P1, PT, R0, R237, P1 ;  /* 0x000000ed0000720c */ /* 0x000fe40000f21670 */
[----:B------:R-:W-:Y:S02]  /*6db0*/  FSEL R179, R17, -INF , !P6 ;  /* 0xff80000011b37808 */ /* 0x000fe40007000000 */
[----:B------:R-:W-:Y:S02]  /*6dc0*/  FSEL R174, R19, -INF , !P3 ;  /* 0xff80000013ae7808 */ /* 0x000fe40005800000 */
[----:B------:R-:W-:Y:S02]  /*6dd0*/  FSEL R177, R12, -INF , !P5 ;  /* 0xff8000000cb17808 */ /* 0x000fe40006800000 */
[----:B------:R-:W-:Y:S02]  /*6de0*/  FSEL R172, R14, -INF , !P2 ;  /* 0xff8000000eac7808 */ /* 0x000fe40005000000 */
[----:B------:R-:W-:-:S02]  /*6df0*/  FSEL R175, R13, -INF , !P4 ;  /* 0xff8000000daf7808 */ /* 0x000fc40006000000 */
[----:B------:R-:W-:Y:S01]  /*6e00*/  FSEL R170, R15, -INF , !P1 ;  /* 0xff8000000faa7808 */ /* 0x000fe20004800000 */
[----:B------:R-:W-:Y:S05]  /*6e10*/  @!P0 BRA `(.L_x_148) ;  /* 0x000002a000008947 */ /* 0x000fea0003800000 */
[----:B------:R-:W-:Y:S02]  /*6e20*/  UIADD3 UR14, UR8, -0x3, URZ ;  /* 0xfffffffd080e7890 */ /* 0x000fe4000fffe03f */
[----:B------:R-:W-:Y:S02]  /*6e30*/  ULDC.64 UR12, c[0x0][0x198] ;  /* 0x00006600000c7ab9 */ /* 0x000fe40000000a00 */
[----:B------:R-:W-:Y:S02]  /*6e40*/  USHF.R.S32.HI UR8, URZ, 0x1f, UR14 ;  /* 0x0000001f3f087899 */ /* 0x000fe4000801140e */
[----:B------:R-:W-:Y:S02]  /*6e50*/  UIMAD.WIDE.U32 UR20, UR14, UR12, URZ ;  /* 0x0000000c0e1472a5 */ /* 0x000fe4000f8e003f */
[----:B------:R-:W-:Y:S02]  /*6e60*/  UIMAD UR8, UR8, UR12, URZ ;  /* 0x0000000c080872a4 */ /* 0x000fe4000f8e023f */
[----:B------:R-:W-:-:S02]  /*6e70*/  USHF.L.U64.HI UR12, UR6, 0x5, UR7 ;  /* 0x00000005060c7899 */ /* 0x000fc40008010207 */
[----:B------:R-:W-:Y:S01]  /*6e80*/  UIMAD UR8, UR14, UR13, UR8 ;  /* 0x0000000d0e0872a4 */ /* 0x000fe2000f8e0208 */
[----:B------:R-:W-:Y:S02]  /*6e90*/  IMAD.U32 R6, RZ, RZ, UR20 ;  /* 0x00000014ff067e24 */ /* 0x000fe4000f8e00ff */
[----:B------:R-:W-:Y:S01]  /*6ea0*/  IMAD.U32 R7, RZ, RZ, UR21 ;  /* 0x00000015ff077e24 */ /* 0x000fe2000f8e00ff */
[----:B------:R-:W-:Y:S02]  /*6eb0*/  UIADD3 UR8, UR21, UR8, URZ ;  /* 0x0000000815087290 */ /* 0x000fe4000fffe03f */
[----:B------:R-:W-:-:S04]  /*6ec0*/  LEA R0, P0, R6, R234, 0x6 ;  /* 0x000000ea06007211 */ /* 0x000fc800078030ff */
[----:B------:R-:W-:Y:S01]  /*6ed0*/  IMAD.U32 R5, RZ, RZ, UR8 ;  /* 0x00000008ff057e24 */ /* 0x000fe2000f8e00ff */
[----:B------:R-:W-:Y:S01]  /*6ee0*/  USHF.L.U32 UR8, UR6, 0x5, URZ ;  /* 0x0000000506087899 */ /* 0x000fe2000800063f */
[----:B------:R-:W-:-:S03]  /*6ef0*/  LEA R4, P1, R0, c[0x0][0x168], 0x1 ;  /* 0x00005a0000047a11 */ /* 0x000fc600078208ff */
        /* <DEDUP_REMOVED lines=28> */
.L_x_148:
[----:B------:R-:W-:Y:S01]  /*70c0*/  FMNMX.FTZ R0, R164, R165, !PT ;  /* 0x000000a5a4007209 */ /* 0x000fe20007810000 */
[----:B------:R-:W-:Y:S01]  /*70d0*/  LDSM.16.MT88.4 R16, [R224+0x10000] ;  /* 0x01000000e010783b */ /* 0x000fe20000004200 */
[----:B-1----:R-:W-:-:S02]  /*70e0*/  FMNMX.FTZ R5, R3, R2, !PT ;  /* 0x0000000203057209 */ /* 0x002fc40007810000 */
        /* <DEDUP_REMOVED lines=33> */
[----:B------:R-:W-:-:S03]  /*7300*/  FMNMX.FTZ R6, R170, R5, !PT ;  /* 0x00000005aa067209 */ /* 0x000fc60007810000 */
        /* <DEDUP_REMOVED lines=10> */
[--C-:B------:R-:W-:Y:S01]  /*73b0*/  FFMA.FTZ R168, R165, c[0x0][0x23c], -R178.reuse ;  /* 0x00008f00a5a87a23 */ /* 0x100fe200000108b2 */
[----:B--2---:R-:W-:Y:S01]  /*73c0*/  FMNMX.FTZ R165, R5, R0, !PT ;  /* 0x0000000005a57209 */ /* 0x004fe20007810000 */
[--C-:B------:R-:W-:Y:S01]  /*73d0*/  FFMA.FTZ R35, R173, c[0x0][0x23c], -R178.reuse ;  /* 0x00008f00ad237a23 */ /* 0x100fe200000108b2 */
[----:B------:R-:W-:Y:S01]  /*73e0*/  FSEL R5, R169, RZ, P1 ;  /* 0x000000ffa9057208 */ /* 0x000fe20000800000 */
[--C-:B------:R-:W-:Y:S01]  /*73f0*/  FFMA.FTZ R34, R195, c[0x0][0x23c], -R178.reuse ;  /* 0x00008f00c3227a23 */ /* 0x100fe200000108b2 */
[C---:B------:R-:W-:Y:S01]  /*7400*/  FSETP.NEU.FTZ.AND P0, PT, R165.reuse, -INF , PT ;  /* 0xff800000a500780b */ /* 0x040fe20003f1d000 */
[C---:B------:R-:W-:Y:S01]  /*7410*/  FMUL.FTZ R173, R165.reuse, c[0x0][0x23c] ;  /* 0x00008f00a5ad7a20 */ /* 0x040fe20000410000 */
[----:B------:R-:W-:Y:S01]  /*7420*/  MUFU.EX2 R168, R168 ;  /* 0x000000a800a87308 */ /* 0x000fe20000000800 */
[----:B------:R-:W-:Y:S01]  /*7430*/  FADD.FTZ R4, R164, -R5 ;  /* 0x80000005a4047221 */ /* 0x000fe20000010000 */
[----:B------:R-:W-:Y:S01]  /*7440*/  FSEL R6, R165, RZ, P0 ;  /* 0x000000ffa5067208 */ /* 0x000fe20000000000 */
[----:B------:R-:W-:Y:S01]  /*7450*/  FFMA.FTZ R33, R197, c[0x0][0x23c], -R178 ;  /* 0x00008f00c5217a23 */ /* 0x000fe200000108b2 */
[----:B------:R-:W-:Y:S01]  /*7460*/  FSEL R173, R173, RZ, P0 ;  /* 0x000000ffadad7208 */ /* 0x000fe20000000000 */
[----:B------:R-:W-:-:S02]  /*7470*/  FMUL.FTZ R164, R4, c[0x0][0x23c] ;  /* 0x00008f0004a47a20 */ /* 0x000fc40000410000 */
[----:B------:R-:W-:Y:S01]  /*7480*/  FADD.FTZ R6, R3, -R6 ;  /* 0x8000000603067221 */ /* 0x000fe20000010000 */
[----:B------:R-:W1:Y:S01]  /*7490*/  MUFU.EX2 R35, R35 ;  /* 0x0000002300237308 */ /* 0x000e620000000800 */
[--C-:B------:R-:W-:Y:S02]  /*74a0*/  FFMA.FTZ R32, R2, c[0x0][0x23c], -R173.reuse ;  /* 0x00008f0002207a23 */ /* 0x100fe400000108ad */
[--C-:B------:R-:W-:Y:S02]  /*74b0*/  FFMA.FTZ R2, R180, c[0x0][0x23c], -R173.reuse ;  /* 0x00008f00b4027a23 */ /* 0x100fe400000108ad */
[--C-:B------:R-:W-:Y:S02]  /*74c0*/  FFMA.FTZ R0, R196, c[0x0][0x23c], -R173.reuse ;  /* 0x00008f00c4007a23 */ /* 0x100fe400000108ad */
[----:B------:R-:W-:Y:S01]  /*74d0*/  FFMA.FTZ R171, R182, c[0x0][0x23c], -R173 ;  /* 0x00008f00b6ab7a23 */ /* 0x000fe200000108ad */
[----:B------:R-:W-:Y:S01]  /*74e0*/  MUFU.EX2 R34, R34 ;  /* 0x0000002200227308 */ /* 0x000fe20000000800 */
[----:B------:R-:W-:-:S02]  /*74f0*/  FMUL.FTZ R3, R6, c[0x0][0x23c] ;  /* 0x00008f0006037a20 */ /* 0x000fc40000410000 */
[--C-:B------:R-:W-:Y:S02]  /*7500*/  FFMA.FTZ R180, R189, c[0x0][0x23c], -R178.reuse ;  /* 0x00008f00bdb47a23 */ /* 0x100fe400000108b2 */
[--C-:B------:R-:W-:Y:S02]  /*7510*/  FFMA.FTZ R182, R187, c[0x0][0x23c], -R178.reuse ;  /* 0x00008f00bbb67a23 */ /* 0x100fe400000108b2 */
[--C-:B------:R-:W-:Y:S01]  /*7520*/  FFMA.FTZ R183, R183, c[0x0][0x23c], -R178.reuse ;  /* 0x00008f00b7b77a23 */ /* 0x100fe200000108b2 */
[----:B------:R-:W2:Y:S01]  /*7530*/  MUFU.EX2 R33, R33 ;  /* 0x0000002100217308 */ /* 0x000ea20000000800 */
[----:B-1----:R-:W-:Y:S01]  /*7540*/  F2FP.BF16.PACK_AB R4, R35, R168 ;  /* 0x000000a82304723e */ /* 0x002fe200000010ff */
[----:B------:R-:W-:Y:S02]  /*7550*/  FFMA.FTZ R185, R185, c[0x0][0x23c], -R178 ;  /* 0x00008f00b9b97a23 */ /* 0x000fe400000108b2 */
[--C-:B------:R-:W-:Y:S02]  /*7560*/  FFMA.FTZ R184, R184, c[0x0][0x23c], -R173.reuse ;  /* 0x00008f00b8b87a23 */ /* 0x100fe400000108ad */
[----:B------:R-:W-:-:S02]  /*7570*/  FFMA.FTZ R187, R194, c[0x0][0x23c], -R173 ;  /* 0x00008f00c2bb7a23 */ /* 0x000fc400000108ad */
[----:B------:R-:W-:Y:S01]  /*7580*/  MUFU.EX2 R32, R32 ;  /* 0x0000002000207308 */ /* 0x000fe20000000800 */
[--C-:B------:R-:W-:Y:S02]  /*7590*/  FFMA.FTZ R186, R186, c[0x0][0x23c], -R173.reuse ;  /* 0x00008f00baba7a23 */ /* 0x100fe400000108ad */
[----:B------:R-:W-:Y:S02]  /*75a0*/  FFMA.FTZ R189, R192, c[0x0][0x23c], -R173 ;  /* 0x00008f00c0bd7a23 */ /* 0x000fe400000108ad */
[--C-:B------:R-:W-:Y:S02]  /*75b0*/  FFMA.FTZ R192, R31, c[0x0][0x23c], -R178.reuse ;  /* 0x00008f001fc07a23 */ /* 0x100fe400000108b2 */
[--C-:B------:R-:W-:Y:S01]  /*75c0*/  FFMA.FTZ R191, R191, c[0x0][0x23c], -R178.reuse ;  /* 0x00008f00bfbf7a23 */ /* 0x100fe200000108b2 */
[----:B------:R-:W1:Y:S01]  /*75d0*/  MUFU.EX2 R2, R2 ;  /* 0x0000000200027308 */ /* 0x000e620000000800 */
[----:B--2---:R-:W-:Y:S01]  /*75e0*/  F2FP.BF16.PACK_AB R6, R33, R34 ;  /* 0x000000222106723e */ /* 0x004fe200000010ff */
[----:B------:R-:W-:-:S02]  /*75f0*/  FFMA.FTZ R194, R29, c[0x0][0x23c], -R178 ;  /* 0x00008f001dc27a23 */ /* 0x000fc400000108b2 */
[--C-:B------:R-:W-:Y:S02]  /*7600*/  FFMA.FTZ R193, R193, c[0x0][0x23c], -R178.reuse ;  /* 0x00008f00c1c17a23 */ /* 0x100fe400000108b2 */
[--C-:B------:R-:W-:Y:S02]  /*7610*/  FFMA.FTZ R190, R190, c[0x0][0x23c], -R173.reuse ;  /* 0x00008f00bebe7a23 */ /* 0x100fe400000108ad */
[----:B------:R-:W-:Y:S01]  /*7620*/  MUFU.EX2 R0, R0 ;  /* 0x0000000000007308 */ /* 0x000fe20000000800 */
[--C-:B------:R-:W-:Y:S02]  /*7630*/  FFMA.FTZ R195, R28, c[0x0][0x23c], -R173.reuse ;  /* 0x00008f001cc37a23 */ /* 0x100fe400000108ad */
[--C-:B------:R-:W-:Y:S02]  /*7640*/  FFMA.FTZ R196, R30, c[0x0][0x23c], -R173.reuse ;  /* 0x00008f001ec47a23 */ /* 0x100fe400000108ad */
[----:B------:R-:W-:Y:S01]  /*7650*/  FFMA.FTZ R197, R188, c[0x0][0x23c], -R173 ;  /* 0x00008f00bcc57a23 */ /* 0x000fe200000108ad */
[----:B------:R-:W-:Y:S01]  /*7660*/  LDSM.16.MT88.4 R28, [R220+0x11000] ;  /* 0x01100000dc1c783b */ /* 0x000fe20000004200 */
[--C-:B------:R-:W-:Y:S01]  /*7670*/  FFMA.FTZ R181, R181, c[0x0][0x23c], -R178.reuse ;  /* 0x00008f00b5b57a23 */ /* 0x100fe200000108b2 */
[----:B------:R-:W2:Y:S01]  /*7680*/  MUFU.EX2 R171, R171 ;  /* 0x000000ab00ab7308 */ /* 0x000ea20000000800 */
[----:B-1----:R-:W-:Y:S01]  /*7690*/  F2FP.BF16.PACK_AB R5, R2, R32 ;  /* 0x000000200205723e */ /* 0x002fe200000010ff */
[----:B------:R-:W-:-:S02]  /*76a0*/  FFMA.FTZ R188, R179, c[0x0][0x23c], -R178 ;  /* 0x00008f00b3bc7a23 */ /* 0x000fc400000108b2 */
[--C-:B------:R-:W-:Y:S02]  /*76b0*/  FFMA.FTZ R177, R177, c[0x0][0x23c], -R178.reuse ;  /* 0x00008f00b1b17a23 */ /* 0x100fe400000108b2 */
[----:B------:R-:W-:Y:S02]  /*76c0*/  FFMA.FTZ R178, R175, c[0x0][0x23c], -R178 ;  /* 0x00008f00afb27a23 */ /* 0x000fe400000108b2 */
[----:B------:R-:W1:Y:S01]  /*76d0*/  MUFU.EX2 R164, R164 ;  /* 0x000000a400a47308 */ /* 0x000e620000000800 */
[--C-:B------:R-:W-:Y:S02]  /*76e0*/  FFMA.FTZ R175, R176, c[0x0][0x23c], -R173.reuse ;  /* 0x00008f00b0af7a23 */ /* 0x100fe400000108ad */
[--C-:B------:R-:W-:Y:S02]  /*76f0*/  FFMA.FTZ R174, R174, c[0x0][0x23c], -R173.reuse ;  /* 0x00008f00aeae7a23 */ /* 0x100fe400000108ad */
[--C-:B------:R-:W-:Y:S02]  /*7700*/  FFMA.FTZ R172, R172, c[0x0][0x23c], -R173.reuse ;  /* 0x00008f00acac7a23 */ /* 0x100fe400000108ad */
[----:B------:R-:W-:Y:S01]  /*7710*/  FFMA.FTZ R173, R170, c[0x0][0x23c], -R173 ;  /* 0x00008f00aaad7a23 */ /* 0x000fe200000108ad */
[----:B------:R-:W3:Y:S01]  /*7720*/  MUFU.EX2 R3, R3 ;  /* 0x0000000300037308 */ /* 0x000ee20000000800 */
[----:B--2---:R-:W-:Y:S01]  /*7730*/  F2FP.BF16.PACK_AB R7, R171, R0 ;  /* 0x00000000ab07723e */ /* 0x004fe200000010ff */
[----:B-1----:R-:W-:-:S06]  /*7740*/  FMUL.FTZ R160, R160, R164 ;  /* 0x000000a4a0a07220 */ /* 0x002fcc0000410000 */
[----:B------:R-:W-:Y:S01]  /*7750*/  MUFU.EX2 R180, R180 ;  /* 0x000000b400b47308 */ /* 0x000fe20000000800 */
[-C--:B------:R-:W-:Y:S02]  /*7760*/  FMUL.FTZ R161, R161, R164.reuse ;  /* 0x000000a4a1a17220 */ /* 0x080fe40000410000 */
[-C--:B------:R-:W-:Y:S02]  /*7770*/  FMUL.FTZ R156, R156, R164.reuse ;  /* 0x000000a49c9c7220 */ /* 0x080fe40000410000 */
[----:B------:R-:W-:Y:S02]  /*7780*/  FMUL.FTZ R157, R157, R164 ;  /* 0x000000a49d9d7220 */ /* 0x000fe40000410000 */
[-C--:B---3--:R-:W-:Y:S01]  /*7790*/  FMUL.FTZ R162, R162, R3.reuse ;  /* 0x00000003a2a27220 */ /* 0x088fe20000410000 */
[----:B------:R-:W1:Y:S01]  /*77a0*/  MUFU.EX2 R183, R183 ;  /* 0x000000b700b77308 */ /* 0x000e620000000800 */
[-C--:B------:R-:W-:Y:S02]  /*77b0*/  FMUL.FTZ R163, R163, R3.reuse ;  /* 0x00000003a3a37220 */ /* 0x080fe40000410000 */
[----:B------:R-:W-:-:S02]  /*77c0*/  FMUL.FTZ R158, R158, R3 ;  /* 0x000000039e9e7220 */ /* 0x000fc40000410000 */
[-C--:B------:R-:W-:Y:S02]  /*77d0*/  FMUL.FTZ R159, R159, R3.reuse ;  /* 0x000000039f9f7220 */ /* 0x080fe40000410000 */
[-C--:B------:R-:W-:Y:S01]  /*77e0*/  FMUL.FTZ R152, R152, R164.reuse ;  /* 0x000000a498987220 */ /* 0x080fe20000410000 */
[C---:B------:R-:W-:Y:S01]  /*77f0*/  HMMA.16816.F32.BF16 R160, R4.reuse, R16, R160 ;  /* 0x0000001004a0723c */ /* 0x040fe200000418a0 */
[-C--:B------:R-:W-:Y:S01]  /*7800*/  FMUL.FTZ R153, R153, R164.reuse ;  /* 0x000000a499997220 */ /* 0x080fe20000410000 */
[----:B------:R-:W-:Y:S01]  /*7810*/  MUFU.EX2 R182, R182 ;  /* 0x000000b600b67308 */ /* 0x000fe20000000800 */
[-C--:B------:R-:W-:Y:S02]  /*7820*/  FMUL.FTZ R154, R154, R3.reuse ;  /* 0x000000039a9a7220 */ /* 0x080fe40000410000 */
[-C--:B------:R-:W-:Y:S02]  /*7830*/  FMUL.FTZ R155, R155, R3.reuse ;  /* 0x000000039b9b7220 */ /* 0x080fe40000410000 */
[-C--:B------:R-:W-:Y:S01]  /*7840*/  FMUL.FTZ R148, R148, R164.reuse ;  /* 0x000000a494947220 */ /* 0x080fe20000410000 */
[----:B------:R-:W-:Y:S01]  /*7850*/  HMMA.16816.F32.BF16 R156, R4, R18, R156 ;  /* 0x00000012049c723c */ /* 0x000fe2000004189c */
[----:B------:R-:W2:Y:S01]  /*7860*/  LDSM.16.MT88.4 R16, [R220+0x10000] ;  /* 0x01000000dc10783b */ /* 0x000ea20000004200 */
[----:B------:R-:W-:Y:S01]  /*7870*/  FMUL.FTZ R149, R149, R164 ;  /* 0x000000a495957220 */ /* 0x000fe20000410000 */
[----:B------:R-:W-:Y:S01]  /*7880*/  MUFU.EX2 R185, R185 ;  /* 0x000000b900b97308 */ /* 0x000fe20000000800 */
[----:B------:R-:W-:-:S02]  /*7890*/  FMUL.FTZ R150, R150, R3 ;  /* 0x0000000396967220 */ /* 0x000fc40000410000 */
[-C--:B------:R-:W-:Y:S02]  /*78a0*/  FMUL.FTZ R151, R151, R3.reuse ;  /* 0x0000000397977220 */ /* 0x080fe40000410000 */
[C---:B------:R-:W-:Y:S01]  /*78b0*/  HMMA.16816.F32.BF16 R152, R4.reuse, R12, R152 ;  /* 0x0000000c0498723c */ /* 0x040fe20000041898 */
[-C--:B------:R-:W-:Y:S02]  /*78c0*/  FMUL.FTZ R144, R144, R164.reuse ;  /* 0x000000a490907220 */ /* 0x080fe40000410000 */
[-C--:B------:R-:W-:Y:S01]  /*78d0*/  FMUL.FTZ R145, R145, R164.reuse ;  /* 0x000000a491917220 */ /* 0x080fe20000410000 */
[----:B------:R-:W-:Y:S01]  /*78e0*/  MUFU.EX2 R184, R184 ;  /* 0x000000b800b87308 */ /* 0x000fe20000000800 */
[-C--:B------:R-:W-:Y:S02]  /*78f0*/  FMUL.FTZ R146, R146, R3.reuse ;  /* 0x0000000392927220 */ /* 0x080fe40000410000 */
[----:B------:R-:W-:Y:S01]  /*7900*/  FMUL.FTZ R147, R147, R3 ;  /* 0x0000000393937220 */ /* 0x000fe20000410000 */
[----:B------:R-:W-:Y:S01]  /*7910*/  HMMA.16816.F32.BF16 R148, R4, R14, R148 ;  /* 0x0000000e0494723c */ /* 0x000fe20000041894 */
[----:B------:R-:W3:Y:S01]  /*7920*/  LDSM.16.MT88.4 R12, [R224+0x12000] ;  /* 0x01200000e00c783b */ /* 0x000ee20000004200 */
[----:B------:R-:W-:-:S02]  /*7930*/  FMUL.FTZ R140, R140, R164 ;  /* 0x000000a48c8c7220 */ /* 0x000fc40000410000 */
[-C--:B------:R-:W-:Y:S01]  /*7940*/  FMUL.FTZ R141, R141, R164.reuse ;  /* 0x000000a48d8d7220 */ /* 0x080fe20000410000 */
[----:B------:R-:W4:Y:S01]  /*7950*/  MUFU.EX2 R187, R187 ;  /* 0x000000bb00bb7308 */ /* 0x000f220000000800 */
[-C--:B------:R-:W-:Y:S02]  /*7960*/  FMUL.FTZ R142, R142, R3.reuse ;  /* 0x000000038e8e7220 */ /* 0x080fe40000410000 */
[-C--:B------:R-:W-:Y:S01]  /*7970*/  FMUL.FTZ R143, R143, R3.reuse ;  /* 0x000000038f8f7220 */ /* 0x080fe20000410000 */
[----:B------:R-:W-:Y:S01]  /*7980*/  HMMA.16816.F32.BF16 R144, R4, R8, R144 ;  /* 0x000000080490723c */ /* 0x000fe20000041890 */
[-C--:B------:R-:W-:Y:S02]  /*7990*/  FMUL.FTZ R136, R136, R164.reuse ;  /* 0x000000a488887220 */ /* 0x080fe40000410000 */
[----:B------:R-:W-:Y:S01]  /*79a0*/  FMUL.FTZ R137, R137, R164 ;  /* 0x000000a489897220 */ /* 0x000fe20000410000 */
[----:B------:R-:W-:Y:S01]  /*79b0*/  MUFU.EX2 R186, R186 ;  /* 0x000000ba00ba7308 */ /* 0x000fe20000000800 */
[----:B------:R-:W-:-:S02]  /*79c0*/  FMUL.FTZ R138, R138, R3 ;  /* 0x000000038a8a7220 */ /* 0x000fc40000410000 */
[-C--:B------:R-:W-:Y:S01]  /*79d0*/  FMUL.FTZ R139, R139, R3.reuse ;  /* 0x000000038b8b7220 */ /* 0x080fe20000410000 */
[C---:B------:R-:W-:Y:S01]  /*79e0*/  HMMA.16816.F32.BF16 R140, R4.reuse, R10, R140 ;  /* 0x0000000a048c723c */ /* 0x040fe2000004188c */
[----:B------:R-:W5:Y:S01]  /*79f0*/  LDSM.16.MT88.4 R8, [R222+0x12000] ;  /* 0x01200000de08783b */ /* 0x000f620000004200 */
[-C--:B------:R-:W-:Y:S02]  /*7a00*/  FMUL.FTZ R132, R132, R164.reuse ;  /* 0x000000a484847220 */ /* 0x080fe40000410000 */
[-C--:B------:R-:W-:Y:S01]  /*7a10*/  FMUL.FTZ R133, R133, R164.reuse ;  /* 0x000000a485857220 */ /* 0x080fe20000410000 */
[----:B------:R-:W1:Y:S01]  /*7a20*/  MUFU.EX2 R189, R189 ;  /* 0x000000bd00bd7308 */ /* 0x000e620000000800 */
[-C--:B------:R-:W-:Y:S02]  /*7a30*/  FMUL.FTZ R134, R134, R3.reuse ;  /* 0x0000000386867220 */ /* 0x080fe40000410000 */
[----:B------:R-:W-:Y:S01]  /*7a40*/  FMUL.FTZ R135, R135, R3 ;  /* 0x0000000387877220 */ /* 0x000fe20000410000 */
[----:B--2---:R-:W-:Y:S01]  /*7a50*/  HMMA.16816.F32.BF16 R136, R4, R16, R136 ;  /* 0x000000100488723c */ /* 0x004fe20000041888 */
[----:B------:R-:W-:-:S02]  /*7a60*/  FMUL.FTZ R36, R36, R164 ;  /* 0x000000a424247220 */ /* 0x000fc40000410000 */
[-C--:B------:R-:W-:Y:S01]  /*7a70*/  FMUL.FTZ R37, R37, R164.reuse ;  /* 0x000000a425257220 */ /* 0x080fe20000410000 */
[----:B------:R-:W-:Y:S01]  /*7a80*/  MUFU.EX2 R192, R192 ;  /* 0x000000c000c07308 */ /* 0x000fe20000000800 */
[-C--:B------:R-:W-:Y:S02]  /*7a90*/  FMUL.FTZ R38, R38, R3.reuse ;  /* 0x0000000326267220 */ /* 0x080fe40000410000 */
[-C--:B------:R-:W-:Y:S01]  /*7aa0*/  FMUL.FTZ R39, R39, R3.reuse ;  /* 0x0000000327277220 */ /* 0x080fe20000410000 */
[----:B------:R-:W-:Y:S01]  /*7ab0*/  HMMA.16816.F32.BF16 R132, R4, R18, R132 ;  /* 0x000000120484723c */ /* 0x000fe20000041884 */
[-C--:B------:R-:W-:Y:S01]  /*7ac0*/  FMUL.FTZ R40, R40, R164.reuse ;  /* 0x000000a428287220 */ /* 0x080fe20000410000 */
[----:B------:R-:W2:Y:S01]  /*7ad0*/  LDSM.16.MT88.4 R16, [R221+0x12000] ;  /* 0x01200000dd10783b */ /* 0x000ea20000004200 */
[----:B------:R-:W-:Y:S01]  /*7ae0*/  FMUL.FTZ R41, R41, R164 ;  /* 0x000000a429297220 */ /* 0x000fe20000410000 */
[----:B------:R-:W1:Y:S01]  /*7af0*/  MUFU.EX2 R191, R191 ;  /* 0x000000bf00bf7308 */ /* 0x000e620000000800 */
[----:B------:R-:W-:-:S02]  /*7b00*/  FMUL.FTZ R42, R42, R3 ;  /* 0x000000032a2a7220 */ /* 0x000fc40000410000 */
[-C--:B------:R-:W-:Y:S01]  /*7b10*/  FMUL.FTZ R43, R43, R3.reuse ;  /* 0x000000032b2b7220 */ /* 0x080fe20000410000 */
[C---:B---3--:R-:W-:Y:S01]  /*7b20*/  HMMA.16816.F32.BF16 R36, R4.reuse, R12, R36 ;  /* 0x0000000c0424723c */ /* 0x048fe20000041824 */
        /* <DEDUP_REMOVED lines=9> */
[----:B------:R-:W-:Y:S01]  /*7bc0*/  MUFU.EX2 R193, R193 ;  /* 0x000000c100c17308 */ /* 0x000fe20000000800 */
[-C--:B------:R-:W-:Y:S02]  /*7bd0*/  FMUL.FTZ R50, R50, R3.reuse ;  /* 0x0000000332327220 */ /* 0x080fe40000410000 */
[-C--:B------:R-:W-:Y:S01]  /*7be0*/  FMUL.FTZ R51, R51, R3.reuse ;  /* 0x0000000333337220 */ /* 0x080fe20000410000 */
[----:B-----5:R-:W-:Y:S01]  /*7bf0*/  HMMA.16816.F32.BF16 R44, R4, R8, R44 ;  /* 0x00000008042c723c */ /* 0x020fe2000004182c */
[-C--:B------:R-:W-:Y:S02]  /*7c00*/  FMUL.FTZ R52, R52, R164.reuse ;  /* 0x000000a434347220 */ /* 0x080fe40000410000 */
[----:B------:R-:W-:Y:S01]  /*7c10*/  FMUL.FTZ R53, R53, R164 ;  /* 0x000000a435357220 */ /* 0x000fe20000410000 */
[----:B------:R-:W-:Y:S01]  /*7c20*/  MUFU.EX2 R190, R190 ;  /* 0x000000be00be7308 */ /* 0x000fe20000000800 */
[----:B------:R-:W-:-:S02]  /*7c30*/  FMUL.FTZ R54, R54, R3 ;  /* 0x0000000336367220 */ /* 0x000fc40000410000 */
[-C--:B------:R-:W-:Y:S01]  /*7c40*/  FMUL.FTZ R55, R55, R3.reuse ;  /* 0x0000000337377220 */ /* 0x080fe20000410000 */
[C---:B------:R-:W-:Y:S01]  /*7c50*/  HMMA.16816.F32.BF16 R48, R4.reuse, R10, R48 ;  /* 0x0000000a0430723c */ /* 0x040fe20000041830 */
[-C--:B------:R-:W-:Y:S01]  /*7c60*/  FMUL.FTZ R56, R56, R164.reuse ;  /* 0x000000a438387220 */ /* 0x080fe20000410000 */
[----:B------:R-:W5:Y:S01]  /*7c70*/  LDSM.16.MT88.4 R8, [R224+0x14000] ;  /* 0x01400000e008783b */ /* 0x000f620000004200 */
        /* <DEDUP_REMOVED lines=11> */
[----:B------:R-:W2:Y:S01]  /*7d30*/  LDSM.16.MT88.4 R16, [R222+0x14000] ;  /* 0x01400000de10783b */ /* 0x000ea20000004200 */
[-C--:B------:R-:W-:Y:S02]  /*7d40*/  FMUL.FTZ R64, R64, R164.reuse ;  /* 0x000000a440407220 */ /* 0x080fe40000410000 */
        /* <DEDUP_REMOVED lines=14> */
[----:B------:R-:W1:Y:S01]  /*7e30*/  MUFU.EX2 R188, R188 ;  /* 0x000000bc00bc7308 */ /* 0x000e620000000800 */
        /* <DEDUP_REMOVED lines=12> */
[----:B------:R-:W-:Y:S01]  /*7f00*/  MUFU.EX2 R178, R178 ;  /* 0x000000b200b27308 */ /* 0x000fe20000000800 */
        /* <DEDUP_REMOVED lines=30> */
[----:B------:R-:W-:Y:S02]  /*80f0*/  FMUL.FTZ R101, R101, R164 ;  /* 0x000000a465657220 */ /* 0x000fe40000410000 */
[----:B------:R-:W-:-:S02]  /*8100*/  FMUL.FTZ R102, R102, R3 ;  /* 0x0000000366667220 */ /* 0x000fc40000410000 */
[-C--:B------:R-:W-:Y:S01]  /*8110*/  FMUL.FTZ R103, R103, R3.reuse ;  /* 0x0000000367677220 */ /* 0x080fe20000410000 */
[C---:B------:R-:W-:Y:S01]  /*8120*/  HMMA.16816.F32.BF16 R96, R4.reuse, R10, R96 ;  /* 0x0000000a0460723c */ /* 0x040fe20000041860 */
[-C--:B------:R-:W-:Y:S01]  /*8130*/  FMUL.FTZ R104, R104, R164.reuse ;  /* 0x000000a468687220 */ /* 0x080fe20000410000 */
[----:B------:R-:W5:Y:S01]  /*8140*/  LDSM.16.MT88.4 R8, [R221+0x16000] ;  /* 0x01600000dd08783b */ /* 0x000f620000004200 */
[-C--:B------:R-:W-:Y:S02]  /*8150*/  FMUL.FTZ R105, R105, R164.reuse ;  /* 0x000000a469697220 */ /* 0x080fe40000410000 */
[-C--:B------:R-:W-:Y:S02]  /*8160*/  FMUL.FTZ R106, R106, R3.reuse ;  /* 0x000000036a6a7220 */ /* 0x080fe40000410000 */
[----:B------:R-:W-:Y:S01]  /*8170*/  FMUL.FTZ R107, R107, R3 ;  /* 0x000000036b6b7220 */ /* 0x000fe20000410000 */
[----:B--2---:R-:W-:Y:S01]  /*8180*/  HMMA.16816.F32.BF16 R100, R4, R16, R100 ;  /* 0x000000100464723c */ /* 0x004fe20000041864 */
[----:B------:R-:W-:-:S02]  /*8190*/  FMUL.FTZ R108, R108, R164 ;  /* 0x000000a46c6c7220 */ /* 0x000fc40000410000 */
[-C--:B------:R-:W-:Y:S02]  /*81a0*/  FMUL.FTZ R109, R109, R164.reuse ;  /* 0x000000a46d6d7220 */ /* 0x080fe40000410000 */
[-C--:B------:R-:W-:Y:S02]  /*81b0*/  FMUL.FTZ R110, R110, R3.reuse ;  /* 0x000000036e6e7220 */ /* 0x080fe40000410000 */
[-C--:B------:R-:W-:Y:S01]  /*81c0*/  FMUL.FTZ R111, R111, R3.reuse ;  /* 0x000000036f6f7220 */ /* 0x080fe20000410000 */
[----:B------:R-:W-:Y:S01]  /*81d0*/  HMMA.16816.F32.BF16 R104, R4, R18, R104 ;  /* 0x000000120468723c */ /* 0x000fe20000041868 */
[-C--:B------:R-:W-:Y:S01]  /*81e0*/  FMUL.FTZ R112, R112, R164.reuse ;  /* 0x000000a470707220 */ /* 0x080fe20000410000 */
[----:B------:R-:W2:Y:S01]  /*81f0*/  LDSM.16.MT88.4 R16, [R222+0x10800] ;  /* 0x01080000de10783b */ /* 0x000ea20000004200 */
[----:B------:R-:W-:Y:S02]  /*8200*/  FMUL.FTZ R113, R113, R164 ;  /* 0x000000a471717220 */ /* 0x000fe40000410000 */
[----:B------:R-:W-:-:S02]  /*8210*/  FMUL.FTZ R114, R114, R3 ;  /* 0x0000000372727220 */ /* 0x000fc40000410000 */
[-C--:B------:R-:W-:Y:S01]  /*8220*/  FMUL.FTZ R115, R115, R3.reuse ;  /* 0x0000000373737220 */ /* 0x080fe20000410000 */
[C---:B---3--:R-:W-:Y:S01]  /*8230*/  HMMA.16816.F32.BF16 R108, R4.reuse, R12, R108 ;  /* 0x0000000c046c723c */ /* 0x048fe2000004186c */
[-C--:B------:R-:W-:Y:S02]  /*8240*/  FMUL.FTZ R116, R116, R164.reuse ;  /* 0x000000a474747220 */ /* 0x080fe40000410000 */
[-C--:B------:R-:W-:Y:S02]  /*8250*/  FMUL.FTZ R117, R117, R164.reuse ;  /* 0x000000a475757220 */ /* 0x080fe40000410000 */
[-C--:B------:R-:W-:Y:S02]  /*8260*/  FMUL.FTZ R118, R118, R3.reuse ;  /* 0x0000000376767220 */ /* 0x080fe40000410000 */
[----:B------:R-:W-:Y:S01]  /*8270*/  FMUL.FTZ R119, R119, R3 ;  /* 0x0000000377777220 */ /* 0x000fe20000410000 */
[----:B------:R-:W-:Y:S01]  /*8280*/  HMMA.16816.F32.BF16 R112, R4, R14, R112 ;  /* 0x0000000e0470723c */ /* 0x000fe20000041870 */
[----:B------:R-:W3:Y:S01]  /*8290*/  LDSM.16.MT88.4 R12, [R221+0x10800] ;  /* 0x01080000dd0c783b */ /* 0x000ee20000004200 */
[----:B------:R-:W-:-:S02]  /*82a0*/  FMUL.FTZ R120, R120, R164 ;  /* 0x000000a478787220 */ /* 0x000fc40000410000 */
[-C--:B------:R-:W-:Y:S02]  /*82b0*/  FMUL.FTZ R121, R121, R164.reuse ;  /* 0x000000a479797220 */ /* 0x080fe40000410000 */
        /* <DEDUP_REMOVED lines=13> */
[----:B------:R-:W-:Y:S01]  /*8390*/  HMMA.16816.F32.BF16 R124, R4, R20, R124 ;  /* 0x00000014047c723c */ /* 0x000fe2000004187c */
[----:B------:R-:W-:-:S02]  /*83a0*/  FFMA.FTZ R164, R251, R164, R168 ;  /* 0x000000a4fba47223 */ /* 0x000fc400000100a8 */
[----:B------:R-:W-:Y:S02]  /*83b0*/  FFMA.FTZ R3, R249, R3, R32 ;  /* 0x00000003f9037223 */ /* 0x000fe40000010020 */
[----:B------:R-:W-:Y:S01]  /*83c0*/  FADD.FTZ R35, R35, R164 ;  /* 0x000000a423237221 */ /* 0x000fe20000010000 */
[----:B------:R-:W-:Y:S01]  /*83d0*/  MOV R164, R169 ;  /* 0x000000a900a47202 */ /* 0x000fe20000000f00 */
[----:B------:R-:W-:Y:S01]  /*83e0*/  FADD.FTZ R3, R2, R3 ;  /* 0x0000000302037221 */ /* 0x000fe20000010000 */
[----:B------:R-:W-:Y:S01]  /*83f0*/  HMMA.16816.F32.BF16 R128, R4, R22, R128 ;  /* 0x000000160480723c */ /* 0x000fe20000041880 */
[----:B------:R-:W5:Y:S01]  /*8400*/  LDSM.16.MT88.4 R20, [R224+0x12800] ;  /* 0x01280000e014783b */ /* 0x000f620000004200 */
[----:B------:R-:W-:Y:S02]  /*8410*/  FADD.FTZ R34, R34, R35 ;  /* 0x0000002322227221 */ /* 0x000fe40000010000 */
[----:B------:R-:W-:Y:S01]  /*8420*/  FADD.FTZ R0, R0, R3 ;  /* 0x0000000300007221 */ /* 0x000fe20000010000 */
[----:B------:R-:W-:Y:S01]  /*8430*/  MOV R3, R165 ;  /* 0x000000a500037202 */ /* 0x000fe20000000f00 */
[----:B------:R-:W-:Y:S01]  /*8440*/  FADD.FTZ R33, R33, R34 ;  /* 0x0000002221217221 */ /* 0x000fe20000010000 */
[----:B-1----:R-:W-:Y:S01]  /*8450*/  F2FP.BF16.PACK_AB R4, R183, R180 ;  /* 0x000000b4b704723e */ /* 0x002fe200000010ff */
        /* <DEDUP_REMOVED lines=11> */
[----:B------:R-:W-:Y:S02]  /*8510*/  FADD.FTZ R185, R185, R182 ;  /* 0x000000b6b9b97221 */ /* 0x000fe40000010000 */
[----:B------:R-:W-:-:S03]  /*8520*/  FADD.FTZ R189, R189, R186 ;  /* 0x000000babdbd7221 */ /* 0x000fc60000010000 */
[C---:B------:R-:W-:Y:S01]  /*8530*/  HMMA.16816.F32.BF16 R148, R4.reuse, R18, R148 ;  /* 0x000000120494723c */ /* 0x040fe20000041894 */
[----:B------:R-:W1:Y:S07]  /*8540*/  LDSM.16.MT88.4 R16, [R221+0x12800] ;  /* 0x01280000dd10783b */ /* 0x000e6e0000004200 */
[C---:B---3--:R-:W-:Y:S08]  /*8550*/  HMMA.16816.F32.BF16 R144, R4.reuse, R12, R144 ;  /* 0x0000000c0490723c */ /* 0x048ff00000041890 */
[C---:B------:R-:W-:Y:S01]  /*8560*/  HMMA.16816.F32.BF16 R140, R4.reuse, R14, R140 ;  /* 0x0000000e048c723c */ /* 0x040fe2000004188c */
[----:B------:R-:W2:Y:S07]  /*8570*/  LDSM.16.MT88.4 R12, [R220+0x12800] ;  /* 0x01280000dc0c783b */ /* 0x000eae0000004200 */
[C---:B------:R-:W-:Y:S08]  /*8580*/  HMMA.16816.F32.BF16 R160, R4.reuse, R24, R160 ;  /* 0x0000001804a0723c */ /* 0x040ff000000418a0 */
[C---:B------:R-:W-:Y:S01]  /*8590*/  HMMA.16816.F32.BF16 R156, R4.reuse, R26, R156 ;  /* 0x0000001a049c723c */ /* 0x040fe2000004189c */
[----:B------:R-:W3:Y:S07]  /*85a0*/  LDSM.16.MT88.4 R24, [R222+0x12800] ;  /* 0x01280000de18783b */ /* 0x000eee0000004200 */
[C---:B-----5:R-:W-:Y:S08]  /*85b0*/  HMMA.16816.F32.BF16 R136, R4.reuse, R8, R136 ;  /* 0x000000080488723c */ /* 0x060ff00000041888 */
[C---:B------:R-:W-:Y:S01]  /*85c0*/  HMMA.16816.F32.BF16 R132, R4.reuse, R10, R132 ;  /* 0x0000000a0484723c */ /* 0x040fe20000041884 */
[----:B------:R-:W4:Y:S07]  /*85d0*/  LDSM.16.MT88.4 R8, [R224+0x14800] ;  /* 0x01480000e008783b */ /* 0x000f2e0000004200 */
[C---:B------:R-:W-:Y:S08]  /*85e0*/  HMMA.16816.F32.BF16 R36, R4.reuse, R20, R36 ;  /* 0x000000140424723c */ /* 0x040ff00000041824 */
        /* <DEDUP_REMOVED lines=25> */
[----:B------:R-:W-:Y:S07]  /*8780*/  LDSM.16.MT88.4 R24, [R224+0x13000] ;  /* 0x01300000e018783b */ /* 0x000fee0000004200 */
[C---:B----4-:R-:W-:Y:S08]  /*8790*/  HMMA.16816.F32.BF16 R108, R4.reuse, R8, R108 ;  /* 0x00000008046c723c */ /* 0x050ff0000004186c */
[C---:B------:R-:W-:Y:S01]  /*87a0*/  HMMA.16816.F32.BF16 R112, R4.reuse, R10, R112 ;  /* 0x0000000a0470723c */ /* 0x040fe20000041870 */
[----:B------:R-:W3:Y:S07]  /*87b0*/  LDSM.16.MT88.4 R8, [R222+0x11000] ;  /* 0x01100000de08783b */ /* 0x000eee0000004200 */
[C---:B-----5:R-:W-:Y:S08]  /*87c0*/  HMMA.16816.F32.BF16 R116, R4.reuse, R20, R116 ;  /* 0x000000140474723c */ /* 0x060ff00000041874 */
[C---:B------:R-:W-:Y:S01]  /*87d0*/  HMMA.16816.F32.BF16 R120, R4.reuse, R22, R120 ;  /* 0x000000160478723c */ /* 0x040fe20000041878 */
[----:B------:R-:W-:Y:S07]  /*87e0*/  LDSM.16.MT88.4 R20, [R221+0x11000] ;  /* 0x01100000dd14783b */ /* 0x000fee0000004200 */
[C---:B-1----:R-:W-:Y:S08]  /*87f0*/  HMMA.16816.F32.BF16 R124, R4.reuse, R16, R124 ;  /* 0x00000010047c723c */ /* 0x042ff0000004187c */
[----:B------:R-:W-:Y:S01]  /*8800*/  HMMA.16816.F32.BF16 R128, R4, R18, R128 ;  /* 0x000000120480723c */ /* 0x000fe20000041880 */
[----:B------:R-:W1:Y:S06]  /*8810*/  LDSM.16.MT88.4 R16, [R221+0x13000] ;  /* 0x01300000dd10783b */ /* 0x000e6c0000004200 */
        /* <DEDUP_REMOVED lines=20> */
[----:B------:R-:W4:Y:S07]  /*8960*/  LDSM.16.MT88.4 R24, [R224+0x15000] ;  /* 0x01500000e018783b */ /* 0x000f2e0000004200 */
[C---:B-1----:R-:W-:Y:S08]  /*8970*/  HMMA.16816.F32.BF16 R52, R4.reuse, R16, R52 ;  /* 0x000000100434723c */ /* 0x042ff00000041834 */
[C---:B--2---:R-:W-:Y:S08]  /*8980*/  HMMA.16816.F32.BF16 R44, R4.reuse, R12, R44 ;  /* 0x0000000c042c723c */ /* 0x044ff0000004182c */
[C---:B------:R-:W-:Y:S01]  /*8990*/  HMMA.16816.F32.BF16 R48, R4.reuse, R14, R48 ;  /* 0x0000000e0430723c */ /* 0x040fe20000041830 */
[----:B------:R-:W1:Y:S07]  /*89a0*/  LDSM.16.MT88.4 R12, [R221+0x15000] ;  /* 0x01500000dd0c783b */ /* 0x000e6e0000004200 */
[C---:B------:R-:W-:Y:S01]  /*89b0*/  HMMA.16816.F32.BF16 R56, R4.reuse, R18, R56 ;  /* 0x000000120438723c */ /* 0x040fe20000041838 */
[----:B------:R-:W2:Y:S07]  /*89c0*/  LDSM.16.MT88.4 R16, [R220+0x15000] ;  /* 0x01500000dc10783b */ /* 0x000eae0000004200 */
[C---:B------:R-:W-:Y:S08]  /*89d0*/  HMMA.16816.F32.BF16 R144, R4.reuse, R20, R144 ;  /* 0x000000140490723c */ /* 0x040ff00000041890 */
[C---:B------:R-:W-:Y:S01]  /*89e0*/  HMMA.16816.F32.BF16 R140, R4.reuse, R22, R140 ;  /* 0x00000016048c723c */ /* 0x040fe2000004188c */
[----:B------:R-:W5:Y:S07]  /*89f0*/  LDSM.16.MT88.4 R20, [R222+0x15000] ;  /* 0x01500000de14783b */ /* 0x000f6e0000004200 */
[C---:B------:R-:W-:Y:S08]  /*8a00*/  HMMA.16816.F32.BF16 R136, R4.reuse, R28, R136 ;  /* 0x0000001c0488723c */ /* 0x040ff00000041888 */
[C---:B------:R-:W-:Y:S01]  /*8a10*/  HMMA.16816.F32.BF16 R132, R4.reuse, R30, R132 ;  /* 0x0000001e0484723c */ /* 0x040fe20000041884 */
[----:B------:R-:W-:Y:S07]  /*8a20*/  LDSM.16.MT88.4 R28, [R222+0x17000] ;  /* 0x01700000de1c783b */ /* 0x000fee0000004200 */
[C---:B---3--:R-:W-:Y:S08]  /*8a30*/  HMMA.16816.F32.BF16 R60, R4.reuse, R8, R60 ;  /* 0x00000008043c723c */ /* 0x048ff0000004183c */
[C---:B------:R-:W-:Y:S01]  /*8a40*/  HMMA.16816.F32.BF16 R64, R4.reuse, R10, R64 ;  /* 0x0000000a0440723c */ /* 0x040fe20000041840 */
[----:B------:R-:W3:Y:S07]  /*8a50*/  LDSM.16.MT88.4 R8, [R224+0x17000] ;  /* 0x01700000e008783b */ /* 0x000eee0000004200 */
[C---:B----4-:R-:W-:Y:S08]  /*8a60*/  HMMA.16816.F32.BF16 R68, R4.reuse, R24, R68 ;  /* 0x000000180444723c */ /* 0x050ff00000041844 */
        /* <DEDUP_REMOVED lines=14> */
[C---:B------:R-:W-:Y:S08]  /*8b50*/  HMMA.16816.F32.BF16 R108, R4.reuse, R28, R108 ;  /* 0x0000001c046c723c */ /* 0x040ff0000004186c */
[C---:B------:R-:W-:Y:S01]  /*8b60*/  HMMA.16816.F32.BF16 R112, R4.reuse, R30, R112 ;  /* 0x0000001e0470723c */ /* 0x040fe20000041870 */
[----:B------:R-:W-:Y:S07]  /*8b70*/  LDSM.16.MT88.4 R28, [R221+0x15800] ;  /* 0x01580000dd1c783b */ /* 0x000fee0000004200 */
        /* <DEDUP_REMOVED lines=59> */
[----:B------:R-:W-:Y:S08]  /*8f30*/  HMMA.16816.F32.BF16 R128, R4, R18, R128 ;  /* 0x000000120480723c */ /* 0x000ff00000041880 */
.L_x_147:
[----:B------:R-:W-:-:S06]  /*8f40*/  UISETP.GT.AND UP0, UPT, UR17, UR9, UPT ;  /* 0x000000091100728c */ /* 0x000fcc000bf04270 */
[----:B------:R-:W-:-:S13]  /*8f50*/  PLOP3.LUT P0, PT, PT, PT, UP0, 0x80, 0x0 ;  /* 0x000000000000781c */ /* 0x000fda0003f0f008 */
[----:B------:R-:W-:Y:S05]  /*8f60*/  @!P0 BRA `(.L_x_149) ;  /* 0x000038e000008947 */ /* 0x000fea0003800000 */
[----:B------:R-:W-:Y:S01]  /*8f70*/  MOV R0, R3 ;  /* 0x0000000300007202 */ /* 0x000fe20000000f00 */
[----:B------:R-:W-:Y:S01]  /*8f80*/  USHF.L.U64.HI UR7, UR6, 0x5, UR7 ;  /* 0x0000000506077899 */ /* 0x000fe20008010207 */
[----:B------:R-:W-:Y:S01]  /*8f90*/  MOV R2, R164 ;  /* 0x000000a400027202 */ /* 0x000fe20000000f00 */
[----:B------:R-:W-:Y:S01]  /*8fa0*/  USHF.L.U32 UR6, UR6, 0x5, URZ ;  /* 0x0000000506067899 */ /* 0x000fe2000800063f */
[----:B------:R-:W-:Y:S01]  /*8fb0*/  MOV R240, R166 ;  /* 0x000000a600f07202 */ /* 0x000fe20000000f00 */
[----:B------:R-:W-:Y:S02]  /*8fc0*/  USHF.L.U64.HI UR12, UR4, 0x5, UR5 ;  /* 0x00000005040c7899 */ /* 0x000fe40008010205 */
[----:B------:R-:W-:Y:S02]  /*8fd0*/  USHF.L.U32 UR8, UR4, 0x5, URZ ;  /* 0x0000000504087899 */ /* 0x000fe4000800063f */
[----:B------:R-:W-:Y:S02]  /*8fe0*/  USHF.L.U64.HI UR13, UR4, 0x6, UR5 ;  /* 0x00000006040d7899 */ /* 0x000fe40008010205 */
[----:B------:R-:W-:Y:S01]  /*8ff0*/  USHF.L.U32 UR15, UR4, 0x6, URZ ;  /* 0x00000006040f7899 */ /* 0x000fe2000800063f */
[----:B------:R-:W-:Y:S05]  /*9000*/  BRA `(.L_x_150) ;  /* 0x0000029000007947 */ /* 0x000fea0003800000 */
.L_x_152:
        /* <DEDUP_REMOVED lines=11> */
[----:B------:R-:W-:Y:S04]  /*90c0*/  LEA R166, P1, R164, c[0x0][0x168], 0x1 ;  /* 0x00005a00a4a67a11 */ /* 0x000fe800078208ff */
        /* <DEDUP_REMOVED lines=29> */
.L_x_150:
[----:B------:R-:W-:Y:S04]  /*92a0*/  DEPBAR.LE SB0, 0x0 ;  /* 0x000080000000791a */ /* 0x000fe80000000000 */
[----:B------:R-:W-:Y:S01]  /*92b0*/  BAR.SYNC.DEFER_BLOCKING 0x0 ;  /* 0x0000000000007b1d */ /* 0x000fe20000010000 */
[----:B------:R-:W-:Y:S04]  /*92c0*/  UIADD3 UR14, UR17, -0x1, URZ ;  /* 0xffffffff110e7890 */ /* 0x000fe8000fffe03f */
[----:B------:R-:W-:Y:S02]  /*92d0*/  USHF.R.S32.HI UR5, URZ, 0x1f, UR14 ;  /* 0x0000001f3f057899 */ /* 0x000fe4000801140e */
[----:B------:R-:W-:Y:S01]  /*92e0*/  UIMAD UR4, UR13, UR14, URZ ;  /* 0x0000000e0d0472a4 */ /* 0x000fe2000f8e023f */
[----:B------:R-:W-:Y:S01]  /*92f0*/  IMAD.U32 R3, RZ, RZ, UR14 ;  /* 0x0000000eff037e24 */ /* 0x000fe2000f8e00ff */
[----:B------:R-:W-:Y:S02]  /*9300*/  UISETP.GT.AND UP0, UPT, UR14, UR9, UPT ;  /* 0x000000090e00728c */ /* 0x000fe4000bf04270 */
[----:B------:R-:W-:Y:S01]  /*9310*/  UIMAD UR4, UR5, UR15, UR4 ;  /* 0x0000000f050472a4 */ /* 0x000fe2000f8e0204 */
[----:B------:R-:W-:Y:S05]  /*9320*/  IMAD.WIDE.U32 R26, R3, UR15, R240 ;  /* 0x0000000f031a7c25 */ /* 0x000fea000f8e00f0 */
[C---:B------:R-:W-:Y:S02]  /*9330*/  LEA R22, P0, R26.reuse, c[0x0][0x170], 0x1 ;  /* 0x00005c001a167a11 */ /* 0x040fe400078008ff */
[----:B------:R-:W-:Y:S04]  /*9340*/  IADD3 R3, R27, UR4, RZ ;  /* 0x000000041b037c10 */ /* 0x000fe8000fffe0ff */
[----:B------:R-:W-:Y:S02]  /*9350*/  LEA.HI.X R23, R26, c[0x0][0x174], R3, 0x1, P0 ;  /* 0x00005d001a177a11 */ /* 0x000fe400000f0c03 */
[----:B------:R-:W-:Y:S03]  /*9360*/  IADD3 R34, P0, R22, UR8, RZ ;  /* 0x0000000816227c10 */ /* 0x000fe6000ff1e0ff */
[----:B------:R-:W-:Y:S01]  /*9370*/  @!PT LDS RZ, [RZ] ;  /* 0x00000000fffff984 */ /* 0x000fe20000000800 */
[----:B------:R-:W-:Y:S01]  /*9380*/  @!PT LDS RZ, [RZ] ;  /* 0x00000000fffff984 */ /* 0x000fe20000000800 */
[----:B------:R-:W-:Y:S01]  /*9390*/  @!PT LDS RZ, [RZ] ;  /* 0x00000000fffff984 */ /* 0x000fe20000000800 */
[----:B------:R1:W-:Y:S01]  /*93a0*/  LDGSTS.E.BYPASS.LTC128B.128 [R231+0x10000], [R22.64] ;  /* 0x1000000016e77fae */ /* 0x0003e2000b901d52 */
[----:B------:R-:W-:Y:S02]  /*93b0*/  IADD3.X R35, R23, UR12, RZ, P0, !PT ;  /* 0x0000000c17237c10 */ /* 0x000fe400087fe4ff */
[----:B------:R-:W-:Y:S01]  /*93c0*/  IADD3 R30, P0, R34, UR8, RZ ;  /* 0x00000008221e7c10 */ /* 0x000fe2000ff1e0ff */
[----:B------:R1:W-:Y:S03]  /*93d0*/  LDGSTS.E.BYPASS.LTC128B.128 [R231+0x12000], [R22.64+0x80] ;  /* 0x1200008016e77fae */ /* 0x0003e6000b901d52 */
[----:B------:R-:W-:Y:S01]  /*93e0*/  IADD3.X R31, R35, UR12, RZ, P0, !PT ;  /* 0x0000000c231f7c10 */ /* 0x000fe200087fe4ff */
[----:B------:R1:W-:Y:S01]  /*93f0*/  LDGSTS.E.BYPASS.LTC128B.128 [R231+0x14000], [R22.64+0x100] ;  /* 0x1400010016e77fae */ /* 0x0003e2000b901d52 */
[----:B------:R-:W-:Y:S03]  /*9400*/  IADD3 R26, P0, R30, UR8, RZ ;  /* 0x000000081e1a7c10 */ /* 0x000fe6000ff1e0ff */
[----:B------:R1:W-:Y:S01]  /*9410*/  LDGSTS.E.BYPASS.LTC128B.128 [R231+0x16000], [R22.64+0x180] ;  /* 0x1600018016e77fae */ /* 0x0003e2000b901d52 */
[----:B------:R-:W-:Y:S02]  /*9420*/  IADD3.X R27, R31, UR12, RZ, P0, !PT ;  /* 0x0000000c1f1b7c10 */ /* 0x000fe400087fe4ff */
[----:B------:R-:W-:Y:S01]  /*9430*/  PLOP3.LUT P0, PT, PT, PT, UP0, 0x80, 0x0 ;  /* 0x000000000000781c */ /* 0x000fe20003f0f008 */
        /* <DEDUP_REMOVED lines=13> */
[----:B------:R-:W5:Y:S04]  /*9510*/  LDSM.16.M88.4 R168, [R229+0x8000] ;  /* 0x00800000e5a8783b */ /* 0x000f680000000200 */
[----:B------:R-:W1:Y:S04]  /*9520*/  LDSM.16.M88.4 R172, [R229+0x8800] ;  /* 0x00880000e5ac783b */ /* 0x000e680000000200 */
[----:B------:R-:W1:Y:S04]  /*9530*/  LDSM.16.M88.4 R176, [R229+0x9000] ;  /* 0x00900000e5b0783b */ /* 0x000e680000000200 */
[----:B------:R-:W0:Y:S04]  /*9540*/  LDGDEPBAR ;  /* 0x00000000000079af */ /* 0x000e280000000000 */
[----:B------:R-:W3:Y:S04]  /*9550*/  LDSM.16.M88.4 R180, [R229+0x9800] ;  /* 0x00980000e5b4783b */ /* 0x000ee80000000200 */
[----:B------:R-:W-:Y:S04]  /*9560*/  LDSM.16.M88.4 R184, [R228] ;  /* 0x00000000e4b8783b */ /* 0x000fe80000000200 */
[----:B------:R-:W2:Y:S04]  /*9570*/  LDSM.16.M88.4 R188, [R227] ;  /* 0x00000000e3bc783b */ /* 0x000ea80000000200 */
[----:B------:R-:W2:Y:S04]  /*9580*/  LDSM.16.M88.4 R192, [R219] ;  /* 0x00000000dbc0783b */ /* 0x000ea80000000200 */
[----:B------:R-:W2:Y:S04]  /*9590*/  LDSM.16.M88.4 R196, [R218] ;  /* 0x00000000dac4783b */ /* 0x000ea80000000200 */
[----:B------:R-:W2:Y:S01]  /*95a0*/  LDSM.16.M88.4 R200, [R217] ;  /* 0x00000000d9c8783b */ /* 0x000ea20000000200 */
[C---:B-----5:R-:W-:Y:S08]  /*95b0*/  HMMA.16816.F32.BF16 R4, R164.reuse, R168, RZ ;  /* 0x000000a8a404723c */ /* 0x060ff000000418ff */
[C---:B------:R-:W-:Y:S01]  /*95c0*/  HMMA.16816.F32.BF16 R8, R164.reuse, R170, RZ ;  /* 0x000000aaa408723c */ /* 0x040fe200000418ff */
[----:B------:R-:W-:Y:S07]  /*95d0*/  LDSM.16.M88.4 R168, [R226] ;  /* 0x00000000e2a8783b */ /* 0x000fee0000000200 */
[C---:B-1----:R-:W-:Y:S08]  /*95e0*/  HMMA.16816.F32.BF16 R12, R164.reuse, R172, RZ ;  /* 0x000000aca40c723c */ /* 0x042ff000000418ff */
[C---:B------:R-:W-:Y:S01]  /*95f0*/  HMMA.16816.F32.BF16 R16, R164.reuse, R174, RZ ;  /* 0x000000aea410723c */ /* 0x040fe200000418ff */
[----:B------:R-:W1:Y:S07]  /*9600*/  LDSM.16.M88.4 R172, [R223+0x8000] ;  /* 0x00800000dfac783b */ /* 0x000e6e0000000200 */
[C---:B------:R-:W-:Y:S08]  /*9610*/  HMMA.16816.F32.BF16 R20, R164.reuse, R176, RZ ;  /* 0x000000b0a414723c */ /* 0x040ff000000418ff */
[C---:B----4-:R-:W-:Y:S01]  /*9620*/  HMMA.16816.F32.BF16 R24, R164.reuse, R178, RZ ;  /* 0x000000b2a418723c */ /* 0x050fe200000418ff */
[----:B------:R-:W4:Y:S07]  /*9630*/  LDSM.16.M88.4 R176, [R223+0x8800] ;  /* 0x00880000dfb0783b */ /* 0x000f2e0000000200 */
[C---:B---3--:R-:W-:Y:S08]  /*9640*/  HMMA.16816.F32.BF16 R28, R164.reuse, R180, RZ ;  /* 0x000000b4a41c723c */ /* 0x048ff000000418ff */
[----:B--2---:R-:W-:Y:S01]  /*9650*/  HMMA.16816.F32.BF16 R32, R164, R182, RZ ;  /* 0x000000b6a420723c */ /* 0x004fe200000418ff */
[----:B------:R-:W2:Y:S04]  /*9660*/  LDSM.16.M88.4 R164, [R223+0x9000] ;  /* 0x00900000dfa4783b */ /* 0x000ea80000000200 */
        /* <DEDUP_REMOVED lines=9> */
[----:B------:R-:W2:Y:S07]  /*9700*/  LDSM.16.M88.4 R196, [R216+0x800] ;  /* 0x00080000d8c4783b */ /* 0x000eae0000000200 */
[C---:B------:R-:W-:Y:S08]  /*9710*/  HMMA.16816.F32.BF16 R28, R184.reuse, R200, R28 ;  /* 0x000000c8b81c723c */ /* 0x040ff0000004181c */
[----:B------:R-:W-:Y:S01]  /*9720*/  HMMA.16816.F32.BF16 R32, R184, R202, R32 ;  /* 0x000000cab820723c */ /* 0x000fe20000041820 */
[----:B------:R-:W3:Y:S04]  /*9730*/  LDSM.16.M88.4 R184, [R216+0x1000] ;  /* 0x00100000d8b8783b */ /* 0x000ee80000000200 */
[----:B------:R-:W3:Y:S03]  /*9740*/  LDSM.16.M88.4 R200, [R216+0x1800] ;  /* 0x00180000d8c8783b */ /* 0x000ee60000000200 */
[C---:B-1----:R-:W-:Y:S08]  /*9750*/  HMMA.16816.F32.BF16 R4, R168.reuse, R172, R4 ;  /* 0x000000aca804723c */ /* 0x042ff00000041804 */
[C---:B------:R-:W-:Y:S01]  /*9760*/  HMMA.16816.F32.BF16 R8, R168.reuse, R174, R8 ;  /* 0x000000aea808723c */ /* 0x040fe20000041808 */
[----:B------:R-:W-:Y:S07]  /*9770*/  LDSM.16.M88.4 R172, [R229+0xa000] ;  /* 0x00a00000e5ac783b */ /* 0x000fee0000000200 */
[C---:B----4-:R-:W-:Y:S08]  /*9780*/  HMMA.16816.F32.BF16 R12, R168.reuse, R176, R12 ;  /* 0x000000b0a80c723c */ /* 0x050ff0000004180c */
        /* <DEDUP_REMOVED lines=171> */
.L_x_151:
[----:B------:R-:W-:Y:S01]  /*a240*/  MOV R3, UR14 ;  /* 0x0000000e00037c02 */ /* 0x000fe20008000f00 */
[----:B------:R-:W-:Y:S02]  /*a250*/  UISETP.GT.AND UP0, UPT, UR14, UR9, UPT ;  /* 0x000000090e00728c */ /* 0x000fe4000bf04270 */
[----:B------:R-:W-:Y:S01]  /*a260*/  UMOV UR17, UR14 ;  /* 0x0000000e00117c82 */ /* 0x000fe20008000000 */
[----:B------:R-:W-:Y:S04]  /*a270*/  LEA R3, R3, R242, 0x6 ;  /* 0x000000f203037211 */ /* 0x000fe800078e30ff */
[C---:B-1----:R-:W-:Y:S02]  /*a280*/  IADD3 R164, R3.reuse, 0x1, RZ ;  /* 0x0000000103a47810 */ /* 0x042fe40007ffe0ff */
[C---:B------:R-:W-:Y:S02]  /*a290*/  ISETP.GE.AND P2, PT, R3.reuse, R239, PT ;  /* 0x000000ef0300720c */ /* 0x040fe40003f46270 */
[C---:B------:R-:W-:Y:S02]  /*a2a0*/  ISETP.GE.AND P1, PT, R164.reuse, R237, PT ;  /* 0x000000eda400720c */ /* 0x040fe40003f26270 */
[CC--:B------:R-:W-:Y:S02]  /*a2b0*/  ISETP.GE.AND P6, PT, R164.reuse, R239.reuse, PT ;  /* 0x000000efa400720c */ /* 0x0c0fe40003fc6270 */
[C---:B------:R-:W-:Y:S02]  /*a2c0*/  ISETP.GE.OR P1, PT, R164.reuse, R236, !P1 ;  /* 0x000000eca400720c */ /* 0x040fe40004f26670 */
[-C--:B------:R-:W-:Y:S02]  /*a2d0*/  ISETP.GE.OR P6, PT, R164, R238.reuse, !P6 ;  /* 0x000000eea400720c */ /* 0x080fe400077c6670 */
[C---:B------:R-:W-:Y:S02]  /*a2e0*/  IADD3 R164, R3.reuse, 0x9, RZ ;  /* 0x0000000903a47810 */ /* 0x040fe40007ffe0ff */
[C---:B------:R-:W-:Y:S02]  /*a2f0*/  IADD3 R165, R3.reuse, 0x8, RZ ;  /* 0x0000000803a57810 */ /* 0x040fe40007ffe0ff */
[-C--:B------:R-:W-:Y:S02]  /*a300*/  ISETP.GE.OR P2, PT, R3, R238.reuse, !P2 ;  /* 0x000000ee0300720c */ /* 0x080fe40005746670 */
[-C--:B------:R-:W-:Y:S02]  /*a310*/  ISETP.GE.AND P4, PT, R164, R239.reuse, PT ;  /* 0x000000efa400720c */ /* 0x080fe40003f86270 */
[----:B------:R-:W-:Y:S02]  /*a320*/  ISETP.GE.AND P0, PT, R165, R239, PT ;  /* 0x000000efa500720c */ /* 0x000fe40003f06270 */
[----:B------:R-:W-:Y:S02]  /*a330*/  FSEL R166, R4, -INF , !P2 ;  /* 0xff80000004a67808 */ /* 0x000fe40005000000 */
[CC--:B------:R-:W-:Y:S02]  /*a340*/  ISETP.GE.OR P4, PT, R164.reuse, R238.reuse, !P4 ;  /* 0x000000eea400720c */ /* 0x0c0fe40006786670 */
[CC--:B------:R-:W-:Y:S02]  /*a350*/  ISETP.GE.AND P2, PT, R164.reuse, R237.reuse, PT ;  /* 0x000000eda400720c */ /* 0x0c0fe40003f46270 */
[----:B------:R-:W-:Y:S02]  /*a360*/  FSEL R168, R9, -INF , !P4 ;  /* 0xff80000009a87808 */ /* 0x000fe40006000000 */
[----:B------:R-:W-:Y:S02]  /*a370*/  ISETP.GE.OR P0, PT, R165, R238, !P0 ;  /* 0x000000eea500720c */ /* 0x000fe40004706670 */
[----:B------:R-:W-:Y:S02]  /*a380*/  ISETP.GE.OR P2, PT, R164, R236, !P2 ;  /* 0x000000eca400720c */ /* 0x000fe40005746670 */
[C---:B------:R-:W-:Y:S02]  /*a390*/  IADD3 R164, R3.reuse, 0x10, RZ ;  /* 0x0000001003a47810 */ /* 0x040fe40007ffe0ff */
[----:B------:R-:W-:Y:S02]  /*a3a0*/  IADD3 R4, R3, 0x11, RZ ;  /* 0x0000001103047810 */ /* 0x000fe40007ffe0ff */
[----:B------:R-:W-:Y:S02]  /*a3b0*/  FSEL R176, R5, -INF , !P6 ;  /* 0xff80000005b07808 */ /* 0x000fe40007000000 */
[----:B------:R-:W-:Y:S02]  /*a3c0*/  FMNMX.FTZ R9, R166, R2, !PT ;  /* 0x00000002a6097209 */ /* 0x000fe40007810000 */
[-C--:B------:R-:W-:Y:S02]  /*a3d0*/  ISETP.GE.AND P5, PT, R3, R237.reuse, PT ;  /* 0x000000ed0300720c */ /* 0x080fe40003fa6270 */
[----:B------:R-:W-:Y:S02]  /*a3e0*/  FSEL R7, R7, -INF , !P1 ;  /* 0xff80000007077808 */ /* 0x000fe40004800000 */
[----:B------:R-:W-:Y:S02]  /*a3f0*/  FSEL R170, R8, -INF , !P0 ;  /* 0xff80000008aa7808 */ /* 0x000fe40004000000 */
[----:B------:R-:W-:Y:S02]  /*a400*/  ISETP.GE.AND P3, PT, R165, R237, PT ;  /* 0x000000eda500720c */ /* 0x000fe40003f66270 */
[----:B------:R-:W-:Y:S02]  /*a410*/  ISETP.GE.AND P1, PT, R164, R239, PT ;  /* 0x000000efa400720c */ /* 0x000fe40003f26270 */
[----:B------:R-:W-:Y:S02]  /*a420*/  ISETP.GE.AND P0, PT, R4, R237, PT ;  /* 0x000000ed0400720c */ /* 0x000fe40003f06270 */
[----:B------:R-:W-:Y:S02]  /*a430*/  FMNMX.FTZ R9, R176, R9, !PT ;  /* 0x00000009b0097209 */ /* 0x000fe40007810000 */
[----:B------:R-:W-:Y:S02]  /*a440*/  ISETP.GE.OR P5, PT, R3, R236, !P5 ;  /* 0x000000ec0300720c */ /* 0x000fe40006fa6670 */
[----:B------:R-:W-:Y:S02]  /*a450*/  ISETP.GE.AND P6, PT, R4, R239, PT ;  /* 0x000000ef0400720c */ /* 0x000fe40003fc6270 */
[----:B------:R-:W-:Y:S02]  /*a460*/  ISETP.GE.OR P1, PT, R164, R238, !P1 ;  /* 0x000000eea400720c */ /* 0x000fe40004f26670 */
[-C--:B------:R-:W-:Y:S02]  /*a470*/  ISETP.GE.OR P0, PT, R4, R236.reuse, !P0 ;  /* 0x000000ec0400720c */ /* 0x080fe40004706670 */
[----:B------:R-:W-:Y:S02]  /*a480*/  FMNMX.FTZ R9, R170, R9, !PT ;  /* 0x00000009aa097209 */ /* 0x000fe40007810000 */
[----:B------:R-:W-:Y:S02]  /*a490*/  ISETP.GE.OR P3, PT, R165, R236, !P3 ;  /* 0x000000eca500720c */ /* 0x000fe40005f66670 */
[----:B------:R-:W-:Y:S02]  /*a4a0*/  FSEL R167, R6, -INF , !P5 ;  /* 0xff80000006a77808 */ /* 0x000fe40006800000 */
[C---:B------:R-:W-:Y:S02]  /*a4b0*/  IADD3 R6, R3.reuse, 0x18, RZ ;  /* 0x0000001803067810 */ /* 0x040fe40007ffe0ff */
[-C--:B------:R-:W-:Y:S02]  /*a4c0*/  ISETP.GE.OR P6, PT, R4, R238.reuse, !P6 ;  /* 0x000000ee0400720c */ /* 0x080fe400077c6670 */
[----:B------:R-:W-:Y:S02]  /*a4d0*/  IADD3 R4, R3, 0x19, RZ ;  /* 0x0000001903047810 */ /* 0x000fe40007ffe0ff */
[----:B------:R-:W-:Y:S02]  /*a4e0*/  FSEL R194, R12, -INF , !P1 ;  /* 0xff8000000cc27808 */ /* 0x000fe40004800000 */
[----:B------:R-:W-:Y:S02]  /*a4f0*/  FSEL R11, R11, -INF , !P2 ;  /* 0xff8000000b0b7808 */ /* 0x000fe40005000000 */
[----:B------:R-:W-:Y:S02]  /*a500*/  FMNMX.FTZ R9, R168, R9, !PT ;  /* 0x00000009a8097209 */ /* 0x000fe40007810000 */
[----:B------:R-:W-:Y:S02]  /*a510*/  FSEL R5, R10, -INF , !P3 ;  /* 0xff8000000a057808 */ /* 0x000fe40005800000 */
[C---:B------:R-:W-:Y:S02]  /*a520*/  ISETP.GE.AND P4, PT, R6.reuse, R239, PT ;  /* 0x000000ef0600720c */ /* 0x040fe40003f86270 */
[----:B------:R-:W-:Y:S02]  /*a530*/  ISETP.GE.AND P2, PT, R6, R237, PT ;  /* 0x000000ed0600720c */ /* 0x000fe40003f46270 */
[C---:B------:R-:W-:Y:S02]  /*a540*/  ISETP.GE.AND P3, PT, R4.reuse, R239, PT ;  /* 0x000000ef0400720c */ /* 0x040fe40003f66270 */
[----:B------:R-:W-:Y:S02]  /*a550*/  ISETP.GE.AND P1, PT, R4, R237, PT ;  /* 0x000000ed0400720c */ /* 0x000fe40003f26270 */
[C---:B------:R-:W-:Y:S02]  /*a560*/  ISETP.GE.OR P4, PT, R6.reuse, R238, !P4 ;  /* 0x000000ee0600720c */ /* 0x040fe40006786670 */
[----:B------:R-:W-:Y:S02]  /*a570*/  ISETP.GE.OR P2, PT, R6, R236, !P2 ;  /* 0x000000ec0600720c */ /* 0x000fe40005746670 */
[C---:B------:R-:W-:Y:S02]  /*a580*/  ISETP.GE.OR P3, PT, R4.reuse, R238, !P3 ;  /* 0x000000ee0400720c */ /* 0x040fe40005f66670 */
[----:B------:R-:W-:Y:S02]  /*a590*/  ISETP.GE.OR P1, PT, R4, R236, !P1 ;  /* 0x000000ec0400720c */ /* 0x000fe40004f26670 */
[----:B------:R-:W-:Y:S02]  /*a5a0*/  FMNMX.FTZ R9, R194, R9, !PT ;  /* 0x00000009c2097209 */ /* 0x000fe40007810000 */
[----:B------:R-:W-:Y:S02]  /*a5b0*/  ISETP.GE.AND P5, PT, R164, R237, PT ;  /* 0x000000eda400720c */ /* 0x000fe40003fa6270 */
[C---:B------:R-:W-:Y:S02]  /*a5c0*/  IADD3 R6, R3.reuse, 0x20, RZ ;  /* 0x0000002003067810 */ /* 0x040fe40007ffe0ff */
[----:B------:R-:W-:Y:S02]  /*a5d0*/  IADD3 R4, R3, 0x21, RZ ;  /* 0x0000002103047810 */ /* 0x000fe40007ffe0ff */
[----:B------:R-:W-:Y:S02]  /*a5e0*/  FSEL R192, R13, -INF , !P6 ;  /* 0xff8000000dc07808 */ /* 0x000fe40007000000 */
[----:B------:R-:W-:Y:S02]  /*a5f0*/  FMNMX.FTZ R10, R167, R0, !PT ;  /* 0x00000000a70a7209 */ /* 0x000fe40007810000 */
[----:B------:R-:W-:Y:S02]  /*a600*/  FSEL R197, R15, -INF , !P0 ;  /* 0xff8000000fc57808 */ /* 0x000fe40004000000 */
[----:B------:R-:W-:Y:S02]  /*a610*/  FSEL R174, R16, -INF , !P4 ;  /* 0xff80000010ae7808 */ /* 0x000fe40006000000 */
[----:B------:R-:W-:Y:S02]  /*a620*/  ISETP.GE.OR P5, PT, R164, R236, !P5 ;  /* 0x000000eca400720c */ /* 0x000fe40006fa6670 */
[----:B------:R-:W-:Y:S02]  /*a630*/  FMNMX.FTZ R9, R192, R9, !PT ;  /* 0x00000009c0097209 */ /* 0x000fe40007810000 */
[----:B------:R-:W-:Y:S02]  /*a640*/  FMNMX.FTZ R10, R7, R10, !PT ;  /* 0x0000000a070a7209 */ /* 0x000fe40007810000 */
[-C--:B------:R-:W-:Y:S02]  /*a650*/  ISETP.GE.AND P0, PT, R6, R239.reuse, PT ;  /* 0x000000ef0600720c */ /* 0x080fe40003f06270 */
[C---:B------:R-:W-:Y:S02]  /*a660*/  ISETP.GE.AND P6, PT, R4.reuse, R239, PT ;  /* 0x000000ef0400720c */ /* 0x040fe40003fc6270 */
[----:B------:R-:W-:Y:S02]  /*a670*/  ISETP.GE.AND P4, PT, R4, R237, PT ;  /* 0x000000ed0400720c */ /* 0x000fe40003f86270 */
[----:B------:R-:W-:Y:S02]  /*a680*/  FSEL R195, R14, -INF , !P5 ;  /* 0xff8000000ec37808 */ /* 0x000fe40006800000 */
[----:B------:R-:W-:Y:S02]  /*a690*/  FSEL R172, R17, -INF , !P3 ;  /* 0xff80000011ac7808 */ /* 0x000fe40005800000 */
[----:B------:R-:W-:Y:S02]  /*a6a0*/  FMNMX.FTZ R9, R174, R9, !PT ;  /* 0x00000009ae097209 */ /* 0x000fe40007810000 */
[-C--:B------:R-:W-:Y:S02]  /*a6b0*/  ISETP.GE.OR P0, PT, R6, R238.reuse, !P0 ;  /* 0x000000ee0600720c */ /* 0x080fe40004706670 */
[C---:B------:R-:W-:Y:S02]  /*a6c0*/  ISETP.GE.OR P6, PT, R4.reuse, R238, !P6 ;  /* 0x000000ee0400720c */ /* 0x040fe400077c6670 */
[----:B------:R-:W-:Y:S02]  /*a6d0*/  ISETP.GE.OR P4, PT, R4, R236, !P4 ;  /* 0x000000ec0400720c */ /* 0x000fe40006786670 */
[----:B------:R-:W-:Y:S02]  /*a6e0*/  ISETP.GE.AND P5, PT, R6, R237, PT ;  /* 0x000000ed0600720c */ /* 0x000fe40003fa6270 */
[----:B------:R-:W-:Y:S02]  /*a6f0*/  FMNMX.FTZ R10, R5, R10, !PT ;  /* 0x0000000a050a7209 */ /* 0x000fe40007810000 */
[----:B------:R-:W-:Y:S02]  /*a700*/  IADD3 R4, R3, 0x28, RZ ;  /* 0x0000002803047810 */ /* 0x000fe40007ffe0ff */
[----:B------:R-:W-:Y:S02]  /*a710*/  FSEL R252, R20, -INF , !P0 ;  /* 0xff80000014fc7808 */ /* 0x000fe40004000000 */
[----:B------:R-:W-:Y:S02]  /*a720*/  FMNMX.FTZ R9, R172, R9, !PT ;  /* 0x00000009ac097209 */ /* 0x000fe40007810000 */
[----:B------:R-:W-:Y:S02]  /*a730*/  ISETP.GE.OR P5, PT, R6, R236, !P5 ;  /* 0x000000ec0600720c */ /* 0x000fe40006fa6670 */
[----:B------:R-:W-:Y:S02]  /*a740*/  FMNMX.FTZ R10, R11, R10, !PT ;  /* 0x0000000a0b0a7209 */ /* 0x000fe40007810000 */
[----:B------:R-:W-:Y:S02]  /*a750*/  IADD3 R6, R3, 0x29, RZ ;  /* 0x0000002903067810 */ /* 0x000fe40007ffe0ff */
[----:B------:R-:W-:Y:S02]  /*a760*/  ISETP.GE.AND P3, PT, R4, R239, PT ;  /* 0x000000ef0400720c */ /* 0x000fe40003f66270 */
[----:B------:R-:W-:Y:S02]  /*a770*/  FSEL R175, R18, -INF , !P2 ;  /* 0xff80000012af7808 */ /* 0x000fe40005000000 */
[----:B------:R-:W-:Y:S02]  /*a780*/  FSEL R250, R21, -INF , !P6 ;  /* 0xff80000015fa7808 */ /* 0x000fe40007000000 */
[----:B------:R-:W-:Y:S02]  /*a790*/  ISETP.GE.OR P3, PT, R4, R238, !P3 ;  /* 0x000000ee0400720c */ /* 0x000fe40005f66670 */
[----:B------:R-:W-:Y:S02]  /*a7a0*/  FMNMX.FTZ R9, R252, R9, !PT ;  /* 0x00000009fc097209 */ /* 0x000fe40007810000 */
[----:B------:R-:W-:Y:S02]  /*a7b0*/  FMNMX.FTZ R10, R195, R10, !PT ;  /* 0x0000000ac30a7209 */ /* 0x000fe40007810000 */
[----:B------:R-:W-:Y:S02]  /*a7c0*/  ISETP.GE.AND P2, PT, R6, R239, PT ;  /* 0x000000ef0600720c */ /* 0x000fe40003f46270 */
[----:B------:R-:W-:Y:S02]  /*a7d0*/  FSEL R173, R19, -INF , !P1 ;  /* 0xff80000013ad7808 */ /* 0x000fe40004800000 */
[----:B------:R-:W-:Y:S02]  /*a7e0*/  FSEL R248, R24, -INF , !P3 ;  /* 0xff80000018f87808 */ /* 0x000fe40005800000 */
[----:B------:R-:W-:Y:S02]  /*a7f0*/  FMNMX.FTZ R10, R197, R10, !PT ;  /* 0x0000000ac50a7209 */ /* 0x000fe40007810000 */
[----:B------:R-:W-:Y:S02]  /*a800*/  ISETP.GE.OR P2, PT, R6, R238, !P2 ;  /* 0x000000ee0600720c */ /* 0x000fe40005746670 */
[----:B------:R-:W-:Y:S02]  /*a810*/  FMNMX.FTZ R9, R250, R9, !PT ;  /* 0x00000009fa097209 */ /* 0x000fe40007810000 */
[-C--:B------:R-:W-:Y:S02]  /*a820*/  ISETP.GE.AND P1, PT, R4, R237.reuse, PT ;  /* 0x000000ed0400720c */ /* 0x080fe40003f26270 */
[----:B------:R-:W-:Y:S02]  /*a830*/  IADD3 R8, R3, 0x30, RZ ;  /* 0x0000003003087810 */ /* 0x000fe40007ffe0ff */
[----:B------:R-:W-:Y:S02]  /*a840*/  ISETP.GE.AND P0, PT, R6, R237, PT ;  /* 0x000000ed0600720c */ /* 0x000fe40003f06270 */
[----:B------:R-:W-:Y:S02]  /*a850*/  FMNMX.FTZ R10, R175, R10, !PT ;  /* 0x0000000aaf0a7209 */ /* 0x000fe40007810000 */
[----:B------:R-:W-:Y:S02]  /*a860*/  FSEL R202, R25, -INF , !P2 ;  /* 0xff80000019ca7808 */ /* 0x000fe40005000000 */
[----:B------:R-:W-:Y:S02]  /*a870*/  FMNMX.FTZ R9, R248, R9, !PT ;  /* 0x00000009f8097209 */ /* 0x000fe40007810000 */
[-C--:B------:R-:W-:Y:S02]  /*a880*/  ISETP.GE.OR P1, PT, R4, R236.reuse, !P1 ;  /* 0x000000ec0400720c */ /* 0x080fe40004f26670 */
[C---:B------:R-:W-:Y:S02]  /*a890*/  IADD3 R4, R3.reuse, 0x38, RZ ;  /* 0x0000003803047810 */ /* 0x040fe40007ffe0ff */
[----:B------:R-:W-:Y:S02]  /*a8a0*/  ISETP.GE.OR P0, PT, R6, R236, !P0 ;  /* 0x000000ec0600720c */ /* 0x000fe40004706670 */
[----:B------:R-:W-:Y:S02]  /*a8b0*/  IADD3 R6, R3, 0x31, RZ ;  /* 0x0000003103067810 */ /* 0x000fe40007ffe0ff */
[----:B------:R-:W-:Y:S02]  /*a8c0*/  ISETP.GE.AND P6, PT, R8, R239, PT ;  /* 0x000000ef0800720c */ /* 0x000fe40003fc6270 */
[----:B------:R-:W-:Y:S02]  /*a8d0*/  FSEL R200, R22, -INF , !P5 ;  /* 0xff80000016c87808 */ /* 0x000fe40006800000 */
[----:B------:R-:W-:Y:S02]  /*a8e0*/  FMNMX.FTZ R13, R202, R9, !PT ;  /* 0x00000009ca0d7209 */ /* 0x000fe40007810000 */
[----:B------:R-:W-:Y:S02]  /*a8f0*/  FMNMX.FTZ R9, R173, R10, !PT ;  /* 0x0000000aad097209 */ /* 0x000fe40007810000 */
[-C--:B------:R-:W-:Y:S02]  /*a900*/  ISETP.GE.AND P2, PT, R4, R239.reuse, PT ;  /* 0x000000ef0400720c */ /* 0x080fe40003f46270 */
[-C--:B------:R-:W-:Y:S02]  /*a910*/  ISETP.GE.OR P6, PT, R8, R238.reuse, !P6 ;  /* 0x000000ee0800720c */ /* 0x080fe400077c6670 */
[----:B------:R-:W-:Y:S02]  /*a920*/  ISETP.GE.AND P3, PT, R6, R239, PT ;  /* 0x000000ef0600720c */ /* 0x000fe40003f66270 */
[----:B------:R-:W-:Y:S02]  /*a930*/  FSEL R203, R23, -INF , !P4 ;  /* 0xff80000017cb7808 */ /* 0x000fe40006000000 */
[----:B------:R-:W-:Y:S01]  /*a940*/  FMNMX.FTZ R10, R200, R9, !PT ;  /* 0x00000009c80a7209 */ /* 0x000fe20007810000 */
[----:B------:R-:W-:Y:S01]  /*a950*/  LDSM.16.MT88.4 R20, [R222+0x10000] ;  /* 0x01000000de14783b */ /* 0x000fe20000004200 */
[-C--:B------:R-:W-:Y:S02]  /*a960*/  ISETP.GE.OR P2, PT, R4, R238.reuse, !P2 ;  /* 0x000000ee0400720c */ /* 0x080fe40005746670 */
[----:B------:R-:W-:Y:S02]  /*a970*/  FSEL R190, R28, -INF , !P6 ;  /* 0xff8000001cbe7808 */ /* 0x000fe40007000000 */
[----:B------:R-:W-:Y:S02]  /*a980*/  ISETP.GE.OR P3, PT, R6, R238, !P3 ;  /* 0x000000ee0600720c */ /* 0x000fe40005f66670 */
[----:B------:R-:W-:Y:S02]  /*a990*/  IADD3 R3, R3, 0x39, RZ ;  /* 0x0000003903037810 */ /* 0x000fe40007ffe0ff */
[----:B------:R-:W-:Y:S02]  /*a9a0*/  FSEL R186, R32, -INF , !P2 ;  /* 0xff80000020ba7808 */ /* 0x000fe40005000000 */
[----:B------:R-:W-:Y:S02]  /*a9b0*/  FSEL R201, R26, -INF , !P1 ;  /* 0xff8000001ac97808 */ /* 0x000fe40004800000 */
[----:B------:R-:W-:Y:S02]  /*a9c0*/  ISETP.GE.AND P2, PT, R8, R237, PT ;  /* 0x000000ed0800720c */ /* 0x000fe40003f46270 */
[----:B------:R-:W-:Y:S02]  /*a9d0*/  FMNMX.FTZ R10, R203, R10, !PT ;  /* 0x0000000acb0a7209 */ /* 0x000fe40007810000 */
[----:B------:R-:W-:Y:S02]  /*a9e0*/  FSEL R188, R29, -INF , !P3 ;  /* 0xff8000001dbc7808 */ /* 0x000fe40005800000 */
[----:B------:R-:W-:Y:S02]  /*a9f0*/  ISETP.GE.AND P6, PT, R3, R239, PT ;  /* 0x000000ef0300720c */ /* 0x000fe40003fc6270 */
[----:B------:R-:W-:Y:S02]  /*aa00*/  FMNMX.FTZ R13, R190, R13, !PT ;  /* 0x0000000dbe0d7209 */ /* 0x000fe40007810000 */
[----:B------:R-:W-:Y:S02]  /*aa10*/  ISETP.GE.OR P1, PT, R8, R236, !P2 ;  /* 0x000000ec0800720c */ /* 0x000fe40005726670 */
[----:B------:R-:W-:Y:S02]  /*aa20*/  FSEL R199, R27, -INF , !P0 ;  /* 0xff8000001bc77808 */ /* 0x000fe40004000000 */
[----:B------:R-:W-:Y:S02]  /*aa30*/  ISETP.GE.AND P2, PT, R6, R237, PT ;  /* 0x000000ed0600720c */ /* 0x000fe40003f46270 */
[----:B------:R-:W-:Y:S02]  /*aa40*/  FMNMX.FTZ R8, R201, R10, !PT ;  /* 0x0000000ac9087209 */ /* 0x000fe40007810000 */
[----:B------:R-:W-:Y:S02]  /*aa50*/  ISETP.GE.OR P6, PT, R3, R238, !P6 ;  /* 0x000000ee0300720c */ /* 0x000fe400077c6670 */
[----:B------:R-:W-:Y:S02]  /*aa60*/  FMNMX.FTZ R13, R188, R13, !PT ;  /* 0x0000000dbc0d7209 */ /* 0x000fe40007810000 */
[----:B------:R-:W-:Y:S02]  /*aa70*/  FSEL R187, R30, -INF , !P1 ;  /* 0xff8000001ebb7808 */ /* 0x000fe40004800000 */
[----:B------:R-:W-:Y:S02]  /*aa80*/  ISETP.GE.OR P2, PT, R6, R236, !P2 ;  /* 0x000000ec0600720c */ /* 0x000fe40005746670 */
[----:B------:R-:W-:Y:S02]  /*aa90*/  ISETP.GE.AND P0, PT, R4, R237, PT ;  /* 0x000000ed0400720c */ /* 0x000fe40003f06270 */
[----:B------:R-:W-:Y:S02]  /*aaa0*/  FMNMX.FTZ R8, R199, R8, !PT ;  /* 0x00000008c7087209 */ /* 0x000fe40007810000 */
[----:B------:R-:W-:Y:S02]  /*aab0*/  FSEL R178, R33, -INF , !P6 ;  /* 0xff80000021b27808 */ /* 0x000fe40007000000 */
[----:B------:R-:W-:Y:S02]  /*aac0*/  FMNMX.FTZ R13, R186, R13, !PT ;  /* 0x0000000dba0d7209 */ /* 0x000fe40007810000 */
[----:B------:R-:W-:Y:S02]  /*aad0*/  FSEL R179, R31, -INF , !P2 ;  /* 0xff8000001fb37808 */ /* 0x000fe40005000000 */
[----:B------:R-:W-:Y:S01]  /*aae0*/  ISETP.GE.OR P1, PT, R4, R236, !P0 ;  /* 0x000000ec0400720c */ /* 0x000fe20004726670 */
[----:B------:R-:W-:Y:S01]  /*aaf0*/  LDSM.16.MT88.4 R28, [R221+0x10000] ;  /* 0x01000000dd1c783b */ /* 0x000fe20000004200 */
[----:B------:R-:W-:Y:S02]  /*ab00*/  ISETP.GE.AND P0, PT, R3, R237, PT ;  /* 0x000000ed0300720c */ /* 0x000fe40003f06270 */
[----:B------:R-:W-:Y:S02]  /*ab10*/  FMNMX.FTZ R8, R187, R8, !PT ;  /* 0x00000008bb087209 */ /* 0x000fe40007810000 */
[----:B------:R-:W-:Y:S02]  /*ab20*/  FMNMX.FTZ R9, R178, R13, !PT ;  /* 0x0000000db2097209 */ /* 0x000fe40007810000 */
[----:B------:R-:W-:Y:S01]  /*ab30*/  FSEL R177, R34, -INF , !P1 ;  /* 0xff80000022b17808 */ /* 0x000fe20004800000 */
[----:B------:R-:W-:Y:S01]  /*ab40*/  LDSM.16.MT88.4 R12, [R224+0x10000] ;  /* 0x01000000e00c783b */ /* 0x000fe20000004200 */
[----:B------:R-:W-:Y:S02]  /*ab50*/  FMNMX.FTZ R8, R179, R8, !PT ;  /* 0x00000008b3087209 */ /* 0x000fe40007810000 */
[----:B------:R-:W-:Y:S02]  /*ab60*/  ISETP.GE.OR P0, PT, R3, R236, !P0 ;  /* 0x000000ec0300720c */ /* 0x000fe40004706670 */
[----:B------:R-:W-:Y:S02]  /*ab70*/  FMNMX.FTZ R8, R177, R8, !PT ;  /* 0x00000008b1087209 */ /* 0x000fe40007810000 */
[----:B------:R-:W-:Y:S01]  /*ab80*/  FSEL R165, R35, -INF , !P0 ;  /* 0xff80000023a57808 */ /* 0x000fe20004000000 */
[----:B------:R-:W-:Y:S03]  /*ab90*/  SHFL.BFLY PT, R10, R9, 0x2, 0x1f ;  /* 0x0c401f00090a7f89 */ /* 0x000fe600000e0000 */
[----:B------:R-:W-:Y:S05]  /*aba0*/  FMNMX.FTZ R6, R165, R8, !PT ;  /* 0x00000008a5067209 */ /* 0x000fea0007810000 */
[----:B------:R-:W1:Y:S02]  /*abb0*/  SHFL.BFLY PT, R3, R6, 0x2, 0x1f ;  /* 0x0c401f0006037f89 */ /* 0x000e6400000e0000 */
[----:B-1----:R-:W-:Y:S02]  /*abc0*/  FMNMX.FTZ R4, R6, R3, !PT ;  /* 0x0000000306047209 */ /* 0x002fe40007810000 */
[----:B------:R-:W-:Y:S04]  /*abd0*/  FMNMX.FTZ R9, R9, R10, !PT ;  /* 0x0000000a09097209 */ /* 0x000fe80007810000 */
[----:B------:R-:W1:Y:S08]  /*abe0*/  SHFL.BFLY PT, R3, R4, 0x1, 0x1f ;  /* 0x0c201f0004037f89 */ /* 0x000e7000000e0000 */
[----:B------:R-:W2:Y:S01]  /*abf0*/  SHFL.BFLY PT, R164, R9, 0x1, 0x1f ;  /* 0x0c201f0009a47f89 */ /* 0x000ea200000e0000 */
[----:B-1----:R-:W-:Y:S04]  /*ac00*/  FMNMX.FTZ R3, R4, R3, !PT ;  /* 0x0000000304037209 */ /* 0x002fe80007810000 */
[----:B------:R-:W-:Y:S02]  /*ac10*/  FSETP.NEU.FTZ.AND P0, PT, R3, -INF , PT ;  /* 0xff8000000300780b */ /* 0x000fe40003f1d000 */
[----:B--2---:R-:W-:Y:S04]  /*ac20*/  FMNMX.FTZ R164, R9, R164, !PT ;  /* 0x000000a409a47209 */ /* 0x004fe80007810000 */
[C---:B------:R-:W-:Y:S01]  /*ac30*/  FSETP.NEU.FTZ.AND P1, PT, R164.reuse, -INF , PT ;  /* 0xff800000a400780b */ /* 0x040fe20003f3d000 */
[----:B------:R-:W-:Y:S05]  /*ac40*/  FMUL.FTZ R189, R164, c[0x0][0x23c] ;  /* 0x00008f00a4bd7a20 */ /* 0x000fea0000410000 */
[----:B------:R-:W-:Y:S05]  /*ac50*/  FSEL R189, R189, RZ, P1 ;  /* 0x000000ffbdbd7208 */ /* 0x000fea0000800000 */
[--C-:B------:R-:W-:Y:S02]  /*ac60*/  FFMA.FTZ R185, R166, c[0x0][0x23c], -R189.reuse ;  /* 0x00008f00a6b97a23 */ /* 0x100fe400000108bd */
[--C-:B------:R-:W-:Y:S02]  /*ac70*/  FFMA.FTZ R166, R176, c[0x0][0x23c], -R189.reuse ;  /* 0x00008f00b0a67a23 */ /* 0x100fe400000108bd */
[----:B------:R-:W-:Y:S02]  /*ac80*/  FMUL.FTZ R176, R3, c[0x0][0x23c] ;  /* 0x00008f0003b07a20 */ /* 0x000fe40000410000 */
[--C-:B------:R-:W-:Y:S01]  /*ac90*/  FFMA.FTZ R184, R170, c[0x0][0x23c], -R189.reuse ;  /* 0x00008f00aab87a23 */ /* 0x100fe200000108bd */
[----:B------:R-:W-:Y:S01]  /*aca0*/  MUFU.EX2 R185, R185 ;  /* 0x000000b900b97308 */ /* 0x000fe20000000800 */
[--C-:B------:R-:W-:Y:S01]  /*acb0*/  FFMA.FTZ R183, R168, c[0x0][0x23c], -R189.reuse ;  /* 0x00008f00a8b77a23 */ /* 0x100fe200000108bd */
[----:B------:R-:W-:Y:S01]  /*acc0*/  FSEL R176, R176, RZ, P0 ;  /* 0x000000ffb0b07208 */ /* 0x000fe20000000000 */
[--C-:B------:R-:W-:Y:S02]  /*acd0*/  FFMA.FTZ R193, R174, c[0x0][0x23c], -R189.reuse ;  /* 0x00008f00aec17a23 */ /* 0x100fe400000108bd */
[--C-:B------:R-:W-:Y:S02]  /*ace0*/  FFMA.FTZ R191, R194, c[0x0][0x23c], -R189.reuse ;  /* 0x00008f00c2bf7a23 */ /* 0x100fe400000108bd */
[--C-:B------:R-:W-:Y:S01]  /*acf0*/  FFMA.FTZ R180, R5, c[0x0][0x23c], -R176.reuse ;  /* 0x00008f0005b47a23 */ /* 0x100fe200000108b0 */
[----:B------:R-:W-:Y:S01]  /*ad00*/  FSEL R5, R164, RZ, P1 ;  /* 0x000000ffa4057208 */ /* 0x000fe20000800000 */
[--C-:B------:R-:W-:Y:S01]  /*ad10*/  FFMA.FTZ R182, R167, c[0x0][0x23c], -R176.reuse ;  /* 0x00008f00a7b67a23 */ /* 0x100fe200000108b0 */
[----:B------:R-:W1:Y:S01]  /*ad20*/  MUFU.EX2 R166, R166 ;  /* 0x000000a600a67308 */ /* 0x000e620000000800 */
[----:B------:R-:W-:Y:S02]  /*ad30*/  FFMA.FTZ R181, R7, c[0x0][0x23c], -R176 ;  /* 0x00008f0007b57a23 */ /* 0x000fe400000108b0 */
[----:B------:R-:W-:Y:S01]  /*ad40*/  FADD.FTZ R4, -R5, R2 ;  /* 0x0000000205047221 */ /* 0x000fe20000010100 */
[----:B------:R-:W-:Y:S01]  /*ad50*/  FSEL R5, R3, RZ, P0 ;  /* 0x000000ff03057208 */ /* 0x000fe20000000000 */
[----:B------:R-:W-:Y:S01]  /*ad60*/  FFMA.FTZ R167, R11, c[0x0][0x23c], -R176 ;  /* 0x00008f000ba77a23 */ /* 0x000fe200000108b0 */
[----:B------:R-:W-:Y:S01]  /*ad70*/  PLOP3.LUT P0, PT, PT, PT, UP0, 0x80, 0x0 ;  /* 0x000000000000781c */ /* 0x000fe20003f0f008 */
[----:B------:R-:W-:Y:S02]  /*ad80*/  FMUL.FTZ R2, R4, c[0x0][0x23c] ;  /* 0x00008f0004027a20 */ /* 0x000fe40000410000 */
[----:B------:R-:W-:Y:S01]  /*ad90*/  FADD.FTZ R5, -R5, R0 ;  /* 0x0000000005057221 */ /* 0x000fe20000010100 */
[----:B------:R-:W-:Y:S01]  /*ada0*/  MUFU.EX2 R184, R184 ;  /* 0x000000b800b87308 */ /* 0x000fe20000000800 */
[--C-:B------:R-:W-:Y:S02]  /*adb0*/  FFMA.FTZ R194, R172, c[0x0][0x23c], -R189.reuse ;  /* 0x00008f00acc27a23 */ /* 0x100fe400000108bd */
[----:B------:R-:W-:Y:S02]  /*adc0*/  FMUL.FTZ R0, R5, c[0x0][0x23c] ;  /* 0x00008f0005007a20 */ /* 0x000fe40000410000 */
[--C-:B------:R-:W-:Y:S02]  /*add0*/  FFMA.FTZ R198, R173, c[0x0][0x23c], -R176.reuse ;  /* 0x00008f00adc67a23 */ /* 0x100fe400000108b0 */
[--C-:B------:R-:W-:Y:S02]  /*ade0*/  FFMA.FTZ R179, R179, c[0x0][0x23c], -R176.reuse ;  /* 0x00008f00b3b37a23 */ /* 0x100fe400000108b0 */
[--C-:B------:R-:W-:Y:S01]  /*adf0*/  FFMA.FTZ R177, R177, c[0x0][0x23c], -R176.reuse ;  /* 0x00008f00b1b17a23 */ /* 0x100fe200000108b0 */
[----:B------:R-:W2:Y:S01]  /*ae00*/  MUFU.EX2 R183, R183 ;  /* 0x000000b700b77308 */ /* 0x000ea20000000800 */
[--C-:B------:R-:W-:Y:S02]  /*ae10*/  FFMA.FTZ R192, R192, c[0x0][0x23c], -R189.reuse ;  /* 0x00008f00c0c07a23 */ /* 0x100fe400000108bd */
[--C-:B------:R-:W-:Y:S01]  /*ae20*/  FFMA.FTZ R195, R195, c[0x0][0x23c], -R176.reuse ;  /* 0x00008f00c3c37a23 */ /* 0x100fe200000108b0 */
[----:B-1----:R-:W-:Y:S01]  /*ae30*/  F2FP.BF16.PACK_AB R168, R166, R185 ;  /* 0x000000b9a6a8723e */ /* 0x002fe200000010ff */
[--C-:B------:R-:W-:Y:S02]  /*ae40*/  FFMA.FTZ R196, R197, c[0x0][0x23c], -R176.reuse ;  /* 0x00008f00c5c47a23 */ /* 0x100fe400000108b0 */
[--C-:B------:R-:W-:Y:S02]  /*ae50*/  FFMA.FTZ R197, R175, c[0x0][0x23c], -R176.reuse ;  /* 0x00008f00afc57a23 */ /* 0x100fe400000108b0 */
[----:B------:R-:W-:Y:S01]  /*ae60*/  LDSM.16.MT88.4 R172, [R222+0x14800] ;  /* 0x01480000deac783b */ /* 0x000fe20000004200 */
[----:B------:R-:W-:Y:S01]  /*ae70*/  MUFU.EX2 R182, R182 ;  /* 0x000000b600b67308 */ /* 0x000fe20000000800 */
[--C-:B------:R-:W-:Y:S02]  /*ae80*/  FFMA.FTZ R252, R252, c[0x0][0x23c], -R189.reuse ;  /* 0x00008f00fcfc7a23 */ /* 0x100fe400000108bd */
[--C-:B------:R-:W-:Y:S02]  /*ae90*/  FFMA.FTZ R250, R250, c[0x0][0x23c], -R189.reuse ;  /* 0x00008f00fafa7a23 */ /* 0x100fe400000108bd */
[--C-:B------:R-:W-:Y:S02]  /*aea0*/  FFMA.FTZ R248, R248, c[0x0][0x23c], -R189.reuse ;  /* 0x00008f00f8f87a23 */ /* 0x100fe400000108bd */
[--C-:B------:R-:W-:Y:S02]  /*aeb0*/  FFMA.FTZ R202, R202, c[0x0][0x23c], -R189.reuse ;  /* 0x00008f00caca7a23 */ /* 0x100fe400000108bd */
[--C-:B------:R-:W-:Y:S01]  /*aec0*/  FFMA.FTZ R200, R200, c[0x0][0x23c], -R176.reuse ;  /* 0x00008f00c8c87a23 */ /* 0x100fe200000108b0 */
[----:B------:R-:W1:Y:S01]  /*aed0*/  MUFU.EX2 R181, R181 ;  /* 0x000000b500b57308 */ /* 0x000e620000000800 */
[--C-:B------:R-:W-:Y:S02]  /*aee0*/  FFMA.FTZ R203, R203, c[0x0][0x23c], -R176.reuse ;  /* 0x00008f00cbcb7a23 */ /* 0x100fe400000108b0 */
[--C-:B------:R-:W-:Y:S01]  /*aef0*/  FFMA.FTZ R201, R201, c[0x0][0x23c], -R176.reuse ;  /* 0x00008f00c9c97a23 */ /* 0x100fe200000108b0 */
[----:B--2---:R-:W-:Y:S01]  /*af00*/  F2FP.BF16.PACK_AB R170, R183, R184 ;  /* 0x000000b8b7aa723e */ /* 0x004fe200000010ff */
[--C-:B------:R-:W-:Y:S02]  /*af10*/  FFMA.FTZ R199, R199, c[0x0][0x23c], -R176.reuse ;  /* 0x00008f00c7c77a23 */ /* 0x100fe400000108b0 */
[--C-:B------:R-:W-:Y:S02]  /*af20*/  FFMA.FTZ R190, R190, c[0x0][0x23c], -R189.reuse ;  /* 0x00008f00bebe7a23 */ /* 0x100fe400000108bd */
[--C-:B------:R-:W-:Y:S01]  /*af30*/  FFMA.FTZ R188, R188, c[0x0][0x23c], -R189.reuse ;  /* 0x00008f00bcbc7a23 */ /* 0x100fe200000108bd */
[----:B------:R-:W-:Y:S01]  /*af40*/  MUFU.EX2 R180, R180 ;  /* 0x000000b400b47308 */ /* 0x000fe20000000800 */
[--C-:B------:R-:W-:Y:S02]  /*af50*/  FFMA.FTZ R186, R186, c[0x0][0x23c], -R189.reuse ;  /* 0x00008f00baba7a23 */ /* 0x100fe400000108bd */
[----:B------:R-:W-:Y:S02]  /*af60*/  FFMA.FTZ R189, R178, c[0x0][0x23c], -R189 ;  /* 0x00008f00b2bd7a23 */ /* 0x000fe400000108bd */
[--C-:B------:R-:W-:Y:S02]  /*af70*/  FFMA.FTZ R187, R187, c[0x0][0x23c], -R176.reuse ;  /* 0x00008f00bbbb7a23 */ /* 0x100fe400000108b0 */
[----:B------:R-:W-:Y:S03]  /*af80*/  FFMA.FTZ R176, R165, c[0x0][0x23c], -R176 ;  /* 0x00008f00a5b07a23 */ /* 0x000fe600000108b0 */
[----:B------:R-:W2:Y:S01]  /*af90*/  MUFU.EX2 R167, R167 ;  /* 0x000000a700a77308 */ /* 0x000ea20000000800 */
[----:B-1----:R-:W-:Y:S09]  /*afa0*/  F2FP.BF16.PACK_AB R169, R181, R182 ;  /* 0x000000b6b5a9723e */ /* 0x002ff200000010ff */
[----:B------:R-:W1:Y:S10]  /*afb0*/  MUFU.EX2 R2, R2 ;  /* 0x0000000200027308 */ /* 0x000e740000000800 */
[----:B------:R-:W3:Y:S01]  /*afc0*/  MUFU.EX2 R0, R0 ;  /* 0x0000000000007308 */ /* 0x000ee20000000800 */
[----:B--2---:R-:W-:Y:S09]  /*afd0*/  F2FP.BF16.PACK_AB R171, R167, R180 ;  /* 0x000000b4a7ab723e */ /* 0x004ff200000010ff */
[----:B------:R-:W-:Y:S01]  /*afe0*/  MUFU.EX2 R165, R176 ;  /* 0x000000b000a57308 */ /* 0x000fe20000000800 */
[C---:B-1----:R-:W-:Y:S02]  /*aff0*/  FMUL.FTZ R4, R2.reuse, R160 ;  /* 0x000000a002047220 */ /* 0x042fe40000410000 */
[C---:B------:R-:W-:Y:S02]  /*b000*/  FMUL.FTZ R5, R2.reuse, R161 ;  /* 0x000000a102057220 */ /* 0x040fe40000410000 */
[C---:B------:R-:W-:Y:S02]  /*b010*/  FMUL.FTZ R8, R2.reuse, R156 ;  /* 0x0000009c02087220 */ /* 0x040fe40000410000 */
[C---:B------:R-:W-:Y:S03]  /*b020*/  FMUL.FTZ R9, R2.reuse, R157 ;  /* 0x0000009d02097220 */ /* 0x040fe60000410000 */
[----:B------:R-:W-:Y:S01]  /*b030*/  MUFU.EX2 R191, R191 ;  /* 0x000000bf00bf7308 */ /* 0x000fe20000000800 */
[----:B------:R-:W-:Y:S02]  /*b040*/  FMUL.FTZ R16, R2, R148 ;  /* 0x0000009402107220 */ /* 0x000fe40000410000 */
[C---:B---3--:R-:W-:Y:S02]  /*b050*/  FMUL.FTZ R6, R0.reuse, R162 ;  /* 0x000000a200067220 */ /* 0x048fe40000410000 */
[C---:B------:R-:W-:Y:S02]  /*b060*/  FMUL.FTZ R7, R0.reuse, R163 ;  /* 0x000000a300077220 */ /* 0x040fe40000410000 */
[----:B------:R-:W-:Y:S01]  /*b070*/  LDSM.16.MT88.4 R160, [R221+0x12800] ;  /* 0x01280000dda0783b */ /* 0x000fe20000004200 */
[C---:B------:R-:W-:Y:S02]  /*b080*/  FMUL.FTZ R10, R0.reuse, R158 ;  /* 0x0000009e000a7220 */ /* 0x040fe40000410000 */
[----:B------:R-:W-:Y:S01]  /*b090*/  FMUL.FTZ R11, R0, R159 ;  /* 0x0000009f000b7220 */ /* 0x000fe20000410000 */
[----:B------:R-:W1:Y:S01]  /*b0a0*/  MUFU.EX2 R192, R192 ;  /* 0x000000c000c07308 */ /* 0x000e620000000800 */
[C---:B------:R-:W-:Y:S03]  /*b0b0*/  HMMA.16816.F32.BF16 R4, R168.reuse, R12, R4 ;  /* 0x0000000ca804723c */ /* 0x040fe60000041804 */
[----:B------:R-:W-:Y:S02]  /*b0c0*/  LDSM.16.MT88.4 R156, [R222+0x12800] ;  /* 0x01280000de9c783b */ /* 0x000fe40000004200 */
[C---:B------:R-:W-:Y:S02]  /*b0d0*/  FMUL.FTZ R17, R2.reuse, R149 ;  /* 0x0000009502117220 */ /* 0x040fe40000410000 */
[C---:B------:R-:W-:Y:S01]  /*b0e0*/  FMUL.FTZ R12, R2.reuse, R152 ;  /* 0x00000098020c7220 */ /* 0x040fe20000410000 */
[C---:B------:R-:W-:Y:S01]  /*b0f0*/  HMMA.16816.F32.BF16 R8, R168.reuse, R14, R8 ;  /* 0x0000000ea808723c */ /* 0x040fe20000041808 */
[----:B------:R-:W-:Y:S03]  /*b100*/  MUFU.EX2 R193, R193 ;  /* 0x000000c100c17308 */ /* 0x000fe60000000800 */
[----:B------:R-:W-:Y:S02]  /*b110*/  FMUL.FTZ R13, R2, R153 ;  /* 0x00000099020d7220 */ /* 0x000fe40000410000 */
[C---:B------:R-:W-:Y:S02]  /*b120*/  FMUL.FTZ R18, R0.reuse, R150 ;  /* 0x0000009600127220 */ /* 0x040fe40000410000 */
[C---:B------:R-:W-:Y:S03]  /*b130*/  FMUL.FTZ R14, R0.reuse, R154 ;  /* 0x0000009a000e7220 */ /* 0x040fe60000410000 */
[----:B------:R-:W-:Y:S01]  /*b140*/  MUFU.EX2 R194, R194 ;  /* 0x000000c200c27308 */ /* 0x000fe20000000800 */
[C---:B------:R-:W-:Y:S02]  /*b150*/  FMUL.FTZ R15, R0.reuse, R155 ;  /* 0x0000009b000f7220 */ /* 0x040fe40000410000 */
[----:B------:R-:W2:Y:S01]  /*b160*/  LDSM.16.MT88.4 R152, [R220+0x10000] ;  /* 0x01000000dc98783b */ /* 0x000ea20000004200 */
[----:B------:R-:W-:Y:S02]  /*b170*/  FMUL.FTZ R19, R0, R151 ;  /* 0x0000009700137220 */ /* 0x000fe40000410000 */
[C---:B------:R-:W-:Y:S02]  /*b180*/  FMUL.FTZ R24, R2.reuse, R140 ;  /* 0x0000008c02187220 */ /* 0x040fe40000410000 */
[C---:B------:R-:W-:Y:S02]  /*b190*/  HMMA.16816.F32.BF16 R12, R168.reuse, R20, R12 ;  /* 0x00000014a80c723c */ /* 0x040fe4000004180c */
[----:B------:R-:W-:Y:S01]  /*b1a0*/  MUFU.EX2 R195, R195 ;  /* 0x000000c300c37308 */ /* 0x000fe20000000800 */
[----:B------:R-:W-:Y:S01]  /*b1b0*/  LDSM.16.MT88.4 R148, [R220+0x10800] ;  /* 0x01080000dc94783b */ /* 0x000fe20000004200 */
[----:B------:R-:W-:Y:S02]  /*b1c0*/  FMUL.FTZ R25, R2, R141 ;  /* 0x0000008d02197220 */ /* 0x000fe40000410000 */
[----:B------:R-:W-:Y:S02]  /*b1d0*/  FMUL.FTZ R26, R0, R142 ;  /* 0x0000008e001a7220 */ /* 0x000fe40000410000 */
[C---:B------:R-:W-:Y:S04]  /*b1e0*/  HMMA.16816.F32.BF16 R16, R168.reuse, R22, R16 ;  /* 0x00000016a810723c */ /* 0x040fe80000041810 */
[C---:B------:R-:W-:Y:S01]  /*b1f0*/  FMUL.FTZ R20, R2.reuse, R144 ;  /* 0x0000009002147220 */ /* 0x040fe20000410000 */
[----:B------:R-:W3:Y:S01]  /*b200*/  MUFU.EX2 R196, R196 ;  /* 0x000000c400c47308 */ /* 0x000ee20000000800 */
[----:B------:R-:W-:Y:S02]  /*b210*/  FMUL.FTZ R21, R2, R145 ;  /* 0x0000009102157220 */ /* 0x000fe40000410000 */
[C---:B------:R-:W-:Y:S04]  /*b220*/  FMUL.FTZ R22, R0.reuse, R146 ;  /* 0x0000009200167220 */ /* 0x040fe80000410000 */
[C---:B------:R-:W-:Y:S02]  /*b230*/  FMUL.FTZ R23, R0.reuse, R147 ;  /* 0x0000009300177220 */ /* 0x040fe40000410000 */
[----:B------:R-:W4:Y:S01]  /*b240*/  LDSM.16.MT88.4 R144, [R224+0x12000] ;  /* 0x01200000e090783b */ /* 0x000f220000004200 */
[----:B------:R-:W-:Y:S01]  /*b250*/  FMUL.FTZ R27, R0, R143 ;  /* 0x0000008f001b7220 */ /* 0x000fe20000410000 */
[----:B------:R-:W-:Y:S01]  /*b260*/  MUFU.EX2 R197, R197 ;  /* 0x000000c500c57308 */ /* 0x000fe20000000800 */
[C---:B------:R-:W-:Y:S02]  /*b270*/  FMUL.FTZ R32, R2.reuse, R132 ;  /* 0x0000008402207220 */ /* 0x040fe40000410000 */
[C---:B------:R-:W-:Y:S03]  /*b280*/  HMMA.16816.F32.BF16 R20, R168.reuse, R28, R20 ;  /* 0x0000001ca814723c */ /* 0x040fe60000041814 */
[----:B------:R-:W-:Y:S01]  /*b290*/  LDSM.16.MT88.4 R140, [R220+0x12000] ;  /* 0x01200000dc8c783b */ /* 0x000fe20000004200 */
[----:B------:R-:W-:Y:S02]  /*b2a0*/  FMUL.FTZ R33, R2, R133 ;  /* 0x0000008502217220 */ /* 0x000fe40000410000 */
[----:B------:R-:W-:Y:S01]  /*b2b0*/  FMUL.FTZ R34, R0, R134 ;  /* 0x0000008600227220 */ /* 0x000fe20000410000 */
[----:B------:R-:W5:Y:S01]  /*b2c0*/  MUFU.EX2 R198, R198 ;  /* 0x000000c600c67308 */ /* 0x000f620000000800 */
[C---:B------:R-:W-:Y:S04]  /*b2d0*/  HMMA.16816.F32.BF16 R24, R168.reuse, R30, R24 ;  /* 0x0000001ea818723c */ /* 0x040fe80000041818 */
[C---:B------:R-:W-:Y:S02]  /*b2e0*/  FMUL.FTZ R28, R2.reuse, R136 ;  /* 0x00000088021c7220 */ /* 0x040fe40000410000 */
[----:B------:R-:W-:Y:S02]  /*b2f0*/  FMUL.FTZ R29, R2, R137 ;  /* 0x00000089021d7220 */ /* 0x000fe40000410000 */
[C---:B------:R-:W-:Y:S01]  /*b300*/  FMUL.FTZ R30, R0.reuse, R138 ;  /* 0x0000008a001e7220 */ /* 0x040fe20000410000 */
[----:B------:R-:W-:Y:S03]  /*b310*/  MUFU.EX2 R252, R252 ;  /* 0x000000fc00fc7308 */ /* 0x000fe60000000800 */
[C---:B------:R-:W-:Y:S02]  /*b320*/  FMUL.FTZ R31, R0.reuse, R139 ;  /* 0x0000008b001f7220 */ /* 0x040fe40000410000 */
[----:B------:R-:W1:Y:S01]  /*b330*/  LDSM.16.MT88.4 R136, [R222+0x12000] ;  /* 0x01200000de88783b */ /* 0x000e620000004200 */
[----:B------:R-:W-:Y:S02]  /*b340*/  FMUL.FTZ R35, R0, R135 ;  /* 0x0000008700237220 */ /* 0x000fe40000410000 */
[C---:B------:R-:W-:Y:S02]  /*b350*/  FMUL.FTZ R36, R2.reuse, R36 ;  /* 0x0000002402247220 */ /* 0x040fe40000410000 */
[C---:B--2---:R-:W-:Y:S01]  /*b360*/  HMMA.16816.F32.BF16 R28, R168.reuse, R152, R28 ;  /* 0x00000098a81c723c */ /* 0x044fe2000004181c */
[----:B------:R-:W-:Y:S02]  /*b370*/  MUFU.EX2 R250, R250 ;  /* 0x000000fa00fa7308 */ /* 0x000fe40000000800 */
[----:B------:R-:W2:Y:S01]  /*b380*/  LDSM.16.MT88.4 R132, [R221+0x12000] ;  /* 0x01200000dd84783b */ /* 0x000ea20000004200 */
[----:B------:R-:W-:Y:S02]  /*b390*/  FMUL.FTZ R37, R2, R37 ;  /* 0x0000002502257220 */ /* 0x000fe40000410000 */
[C---:B------:R-:W-:Y:S02]  /*b3a0*/  FMUL.FTZ R38, R0.reuse, R38 ;  /* 0x0000002600267220 */ /* 0x040fe40000410000 */
[C---:B------:R-:W-:Y:S03]  /*b3b0*/  HMMA.16816.F32.BF16 R32, R168.reuse, R154, R32 ;  /* 0x0000009aa820723c */ /* 0x040fe60000041820 */
[----:B------:R-:W-:Y:S01]  /*b3c0*/  LDSM.16.MT88.4 R152, [R224+0x12800] ;  /* 0x01280000e098783b */ /* 0x000fe20000004200 */
[----:B------:R-:W-:Y:S01]  /*b3d0*/  FMUL.FTZ R39, R0, R39 ;  /* 0x0000002700277220 */ /* 0x000fe20000410000 */
[----:B------:R-:W-:Y:S01]  /*b3e0*/  MUFU.EX2 R248, R248 ;  /* 0x000000f800f87308 */ /* 0x000fe20000000800 */
[C---:B------:R-:W-:Y:S02]  /*b3f0*/  FMUL.FTZ R40, R2.reuse, R40 ;  /* 0x0000002802287220 */ /* 0x040fe40000410000 */
[----:B------:R-:W-:Y:S03]  /*b400*/  FMUL.FTZ R41, R2, R41 ;  /* 0x0000002902297220 */ /* 0x000fe60000410000 */
[C---:B----4-:R-:W-:Y:S03]  /*b410*/  HMMA.16816.F32.BF16 R36, R168.reuse, R144, R36 ;  /* 0x00000090a824723c */ /* 0x050fe60000041824 */
[C---:B------:R-:W-:Y:S01]  /*b420*/  FMUL.FTZ R42, R0.reuse, R42 ;  /* 0x0000002a002a7220 */ /* 0x040fe20000410000 */
[----:B------:R-:W-:Y:S01]  /*b430*/  MUFU.EX2 R202, R202 ;  /* 0x000000ca00ca7308 */ /* 0x000fe20000000800 */
[----:B------:R-:W-:Y:S02]  /*b440*/  FMUL.FTZ R43, R0, R43 ;  /* 0x0000002b002b7220 */ /* 0x000fe40000410000 */
[C---:B------:R-:W-:Y:S02]  /*b450*/  FMUL.FTZ R44, R2.reuse, R44 ;  /* 0x0000002c022c7220 */ /* 0x040fe40000410000 */
[----:B------:R-:W-:Y:S03]  /*b460*/  FMUL.FTZ R45, R2, R45 ;  /* 0x0000002d022d7220 */ /* 0x000fe60000410000 */
[C---:B------:R-:W-:Y:S01]  /*b470*/  HMMA.16816.F32.BF16 R40, R168.reuse, R146, R40 ;  /* 0x00000092a828723c */ /* 0x040fe20000041828 */
[----:B------:R-:W-:Y:S01]  /*b480*/  LDSM.16.MT88.4 R144, [R221+0x10800] ;  /* 0x01080000dd90783b */ /* 0x000fe20000004200 */
[----:B------:R-:W-:Y:S01]  /*b490*/  MUFU.EX2 R200, R200 ;  /* 0x000000c800c87308 */ /* 0x000fe20000000800 */
[C---:B------:R-:W-:Y:S02]  /*b4a0*/  FMUL.FTZ R46, R0.reuse, R46 ;  /* 0x0000002e002e7220 */ /* 0x040fe40000410000 */
[----:B------:R-:W-:Y:S02]  /*b4b0*/  FMUL.FTZ R47, R0, R47 ;  /* 0x0000002f002f7220 */ /* 0x000fe40000410000 */
[C---:B------:R-:W-:Y:S02]  /*b4c0*/  FMUL.FTZ R48, R2.reuse, R48 ;  /* 0x0000003002307220 */ /* 0x040fe40000410000 */
[----:B------:R-:W-:Y:S03]  /*b4d0*/  FMUL.FTZ R49, R2, R49 ;  /* 0x0000003102317220 */ /* 0x000fe60000410000 */
[C---:B-1----:R-:W-:Y:S01]  /*b4e0*/  HMMA.16816.F32.BF16 R44, R168.reuse, R136, R44 ;  /* 0x00000088a82c723c */ /* 0x042fe2000004182c */
[----:B------:R-:W-:Y:S02]  /*b4f0*/  MUFU.EX2 R203, R203 ;  /* 0x000000cb00cb7308 */ /* 0x000fe40000000800 */
[C---:B------:R-:W-:Y:S02]  /*b500*/  FMUL.FTZ R50, R0.reuse, R50 ;  /* 0x0000003200327220 */ /* 0x040fe40000410000 */
[----:B------:R-:W-:Y:S02]  /*b510*/  FMUL.FTZ R51, R0, R51 ;  /* 0x0000003300337220 */ /* 0x000fe40000410000 */
[C---:B------:R-:W-:Y:S02]  /*b520*/  FMUL.FTZ R52, R2.reuse, R52 ;  /* 0x0000003402347220 */ /* 0x040fe40000410000 */
[----:B------:R-:W-:Y:S02]  /*b530*/  FMUL.FTZ R53, R2, R53 ;  /* 0x0000003502357220 */ /* 0x000fe40000410000 */
[----:B------:R-:W-:Y:S01]  /*b540*/  MUFU.EX2 R201, R201 ;  /* 0x000000c900c97308 */ /* 0x000fe20000000800 */
[C---:B------:R-:W-:Y:S01]  /*b550*/  HMMA.16816.F32.BF16 R48, R168.reuse, R138, R48 ;  /* 0x0000008aa830723c */ /* 0x040fe20000041830 */
[----:B------:R-:W1:Y:S02]  /*b560*/  LDSM.16.MT88.4 R136, [R224+0x14000] ;  /* 0x01400000e088783b */ /* 0x000e640000004200 */
[C---:B------:R-:W-:Y:S02]  /*b570*/  FMUL.FTZ R54, R0.reuse, R54 ;  /* 0x0000003600367220 */ /* 0x040fe40000410000 */
[----:B------:R-:W-:Y:S02]  /*b580*/  FMUL.FTZ R55, R0, R55 ;  /* 0x0000003700377220 */ /* 0x000fe40000410000 */
[C---:B------:R-:W-:Y:S02]  /*b590*/  FMUL.FTZ R56, R2.reuse, R56 ;  /* 0x0000003802387220 */ /* 0x040fe40000410000 */
[----:B------:R-:W-:Y:S01]  /*b5a0*/  FMUL.FTZ R57, R2, R57 ;  /* 0x0000003902397220 */ /* 0x000fe20000410000 */
[----:B------:R-:W-:Y:S02]  /*b5b0*/  MUFU.EX2 R199, R199 ;  /* 0x000000c700c77308 */ /* 0x000fe40000000800 */
[C---:B--2---:R-:W-:Y:S03]  /*b5c0*/  HMMA.16816.F32.BF16 R52, R168.reuse, R132, R52 ;  /* 0x00000084a834723c */ /* 0x044fe60000041834 */
[C---:B------:R-:W-:Y:S02]  /*b5d0*/  FMUL.FTZ R58, R0.reuse, R58 ;  /* 0x0000003a003a7220 */ /* 0x040fe40000410000 */
[----:B------:R-:W-:Y:S02]  /*b5e0*/  FMUL.FTZ R59, R0, R59 ;  /* 0x0000003b003b7220 */ /* 0x000fe40000410000 */
[C---:B------:R-:W-:Y:S01]  /*b5f0*/  FMUL.FTZ R60, R2.reuse, R60 ;  /* 0x0000003c023c7220 */ /* 0x040fe20000410000 */
[----:B------:R-:W-:Y:S01]  /*b600*/  MUFU.EX2 R190, R190 ;  /* 0x000000be00be7308 */ /* 0x000fe20000000800 */
[----:B------:R-:W-:Y:S03]  /*b610*/  FMUL.FTZ R61, R2, R61 ;  /* 0x0000003d023d7220 */ /* 0x000fe60000410000 */
[C---:B------:R-:W-:Y:S01]  /*b620*/  HMMA.16816.F32.BF16 R56, R168.reuse, R134, R56 ;  /* 0x00000086a838723c */ /* 0x040fe20000041838 */
[----:B------:R-:W2:Y:S02]  /*b630*/  LDSM.16.MT88.4 R132, [R222+0x14000] ;  /* 0x01400000de84783b */ /* 0x000ea40000004200 */
[C---:B------:R-:W-:Y:S02]  /*b640*/  FMUL.FTZ R62, R0.reuse, R62 ;  /* 0x0000003e003e7220 */ /* 0x040fe40000410000 */
[----:B------:R-:W-:Y:S01]  /*b650*/  FMUL.FTZ R63, R0, R63 ;  /* 0x0000003f003f7220 */ /* 0x000fe20000410000 */
[----:B------:R-:W-:Y:S01]  /*b660*/  MUFU.EX2 R188, R188 ;  /* 0x000000bc00bc7308 */ /* 0x000fe20000000800 */
[C---:B------:R-:W-:Y:S02]  /*b670*/  FMUL.FTZ R64, R2.reuse, R64 ;  /* 0x0000004002407220 */ /* 0x040fe40000410000 */
[----:B------:R-:W-:Y:S03]  /*b680*/  FMUL.FTZ R65, R2, R65 ;  /* 0x0000004102417220 */ /* 0x000fe60000410000 */
[C---:B------:R-:W-:Y:S03]  /*b690*/  HMMA.16816.F32.BF16 R60, R168.reuse, R140, R60 ;  /* 0x0000008ca83c723c */ /* 0x040fe6000004183c */
[C---:B------:R-:W-:Y:S01]  /*b6a0*/  FMUL.FTZ R66, R0.reuse, R66 ;  /* 0x0000004200427220 */ /* 0x040fe20000410000 */
[----:B------:R-:W-:Y:S01]  /*b6b0*/  MUFU.EX2 R186, R186 ;  /* 0x000000ba00ba7308 */ /* 0x000fe20000000800 */
[----:B------:R-:W-:Y:S02]  /*b6c0*/  FMUL.FTZ R67, R0, R67 ;  /* 0x0000004300437220 */ /* 0x000fe40000410000 */
[C---:B------:R-:W-:Y:S02]  /*b6d0*/  FMUL.FTZ R68, R2.reuse, R68 ;  /* 0x0000004402447220 */ /* 0x040fe40000410000 */
[----:B------:R-:W-:Y:S03]  /*b6e0*/  FMUL.FTZ R69, R2, R69 ;  /* 0x0000004502457220 */ /* 0x000fe60000410000 */
[C---:B------:R-:W-:Y:S01]  /*b6f0*/  HMMA.16816.F32.BF16 R64, R168.reuse, R142, R64 ;  /* 0x0000008ea840723c */ /* 0x040fe20000041840 */
[----:B------:R-:W4:Y:S01]  /*b700*/  LDSM.16.MT88.4 R140, [R221+0x14000] ;  /* 0x01400000dd8c783b */ /* 0x000f220000004200 */
[----:B------:R-:W2:Y:S01]  /*b710*/  MUFU.EX2 R189, R189 ;  /* 0x000000bd00bd7308 */ /* 0x000ea20000000800 */
        /* <DEDUP_REMOVED lines=27> */
[C---:B----4-:R-:W-:Y:S03]  /*b8d0*/  HMMA.16816.F32.BF16 R84, R168.reuse, R140, R84 ;  /* 0x0000008ca854723c */ /* 0x050fe60000041854 */
[C---:B------:R-:W-:Y:S02]  /*b8e0*/  FMUL.FTZ R90, R0.reuse, R90 ;  /* 0x0000005a005a7220 */ /* 0x040fe40000410000 */
[----:B------:R-:W-:Y:S02]  /*b8f0*/  FMUL.FTZ R91, R0, R91 ;  /* 0x0000005b005b7220 */ /* 0x000fe40000410000 */
[C---:B------:R-:W-:Y:S02]  /*b900*/  FMUL.FTZ R92, R2.reuse, R92 ;  /* 0x0000005c025c7220 */ /* 0x040fe40000410000 */
[----:B------:R-:W-:Y:S03]  /*b910*/  FMUL.FTZ R93, R2, R93 ;  /* 0x0000005d025d7220 */ /* 0x000fe60000410000 */
[C---:B------:R-:W-:Y:S01]  /*b920*/  HMMA.16816.F32.BF16 R88, R168.reuse, R142, R88 ;  /* 0x0000008ea858723c */ /* 0x040fe20000041858 */
[----:B------:R-:W4:Y:S02]  /*b930*/  LDSM.16.MT88.4 R140, [R222+0x16000] ;  /* 0x01600000de8c783b */ /* 0x000f240000004200 */
        /* <DEDUP_REMOVED lines=32> */
[----:B------:R-:W-:Y:S02]  /*bb40*/  LDSM.16.MT88.4 R140, [R222+0x10800] ;  /* 0x01080000de8c783b */ /* 0x000fe40000004200 */
        /* <DEDUP_REMOVED lines=18> */
[----:B------:R-:W-:Y:S01]  /*bc70*/  F2FP.BF16.PACK_AB R132, R192, R191 ;  /* 0x000000bfc084723e */ /* 0x000fe200000010ff */
[----:B------:R-:W-:Y:S01]  /*bc80*/  FFMA.FTZ R185, R2, R251, R185 ;  /* 0x000000fb02b97223 */ /* 0x000fe200000100b9 */
[----:B---3--:R-:W-:Y:S03]  /*bc90*/  F2FP.BF16.PACK_AB R133, R196, R195 ;  /* 0x000000c3c485723e */ /* 0x008fe600000010ff */
[----:B------:R-:W-:Y:S01]  /*bca0*/  HMMA.16816.F32.BF16 R128, R168, R134, R128 ;  /* 0x00000086a880723c */ /* 0x000fe20000041880 */
[----:B------:R-:W-:Y:S02]  /*bcb0*/  LDSM.16.MT88.4 R168, [R224+0x14800] ;  /* 0x01480000e0a8783b */ /* 0x000fe40000004200 */
[----:B------:R-:W-:Y:S01]  /*bcc0*/  MOV R2, R164 ;  /* 0x000000a400027202 */ /* 0x000fe20000000f00 */
[----:B------:R-:W-:Y:S02]  /*bcd0*/  FFMA.FTZ R182, R0, R249, R182 ;  /* 0x000000f900b67223 */ /* 0x000fe400000100b6 */
[----:B------:R-:W-:Y:S01]  /*bce0*/  FADD.FTZ R185, R166, R185 ;  /* 0x000000b9a6b97221 */ /* 0x000fe20000010000 */
[----:B------:R-:W-:Y:S01]  /*bcf0*/  F2FP.BF16.PACK_AB R134, R194, R193 ;  /* 0x000000c1c286723e */ /* 0x000fe200000010ff */
[----:B------:R-:W-:Y:S01]  /*bd00*/  FADD.FTZ R181, R181, R182 ;  /* 0x000000b6b5b57221 */ /* 0x000fe20000010000 */
[----:B-----5:R-:W-:Y:S03]  /*bd10*/  F2FP.BF16.PACK_AB R135, R198, R197 ;  /* 0x000000c5c687723e */ /* 0x020fe600000010ff */
[----:B------:R-:W-:Y:S02]  /*bd20*/  FADD.FTZ R184, R184, R185 ;  /* 0x000000b9b8b87221 */ /* 0x000fe40000010000 */
[----:B------:R-:W-:Y:S02]  /*bd30*/  FADD.FTZ R0, R180, R181 ;  /* 0x000000b5b4007221 */ /* 0x000fe40000010000 */
[----:B------:R-:W-:Y:S01]  /*bd40*/  FADD.FTZ R184, R183, R184 ;  /* 0x000000b8b7b87221 */ /* 0x000fe20000010000 */
[C---:B-1----:R-:W-:Y:S05]  /*bd50*/  HMMA.16816.F32.BF16 R4, R132.reuse, R136, R4 ;  /* 0x000000888404723c */ /* 0x042fea0000041804 */
        /* <DEDUP_REMOVED lines=10> */
[----:B------:R-:W2:Y:S07]  /*be00*/  LDSM.16.MT88.4 R140, [R221+0x14800] ;  /* 0x01480000dd8c783b */ /* 0x000eae0000004200 */
[C---:B------:R-:W-:Y:S08]  /*be10*/  HMMA.16816.F32.BF16 R20, R132.reuse, R144, R20 ;  /* 0x000000908414723c */ /* 0x040ff00000041814 */
[C---:B------:R-:W-:Y:S01]  /*be20*/  HMMA.16816.F32.BF16 R24, R132.reuse, R146, R24 ;  /* 0x000000928418723c */ /* 0x040fe20000041818 */
[----:B------:R-:W3:Y:S07]  /*be30*/  LDSM.16.MT88.4 R144, [R220+0x14800] ;  /* 0x01480000dc90783b */ /* 0x000eee0000004200 */
[C---:B------:R-:W-:Y:S08]  /*be40*/  HMMA.16816.F32.BF16 R28, R132.reuse, R148, R28 ;  /* 0x00000094841c723c */ /* 0x040ff0000004181c */
[C---:B------:R-:W-:Y:S01]  /*be50*/  HMMA.16816.F32.BF16 R32, R132.reuse, R150, R32 ;  /* 0x000000968420723c */ /* 0x040fe20000041820 */
[----:B------:R-:W-:Y:S07]  /*be60*/  LDSM.16.MT88.4 R148, [R222+0x16800] ;  /* 0x01680000de94783b */ /* 0x000fee0000004200 */
        /* <DEDUP_REMOVED lines=12> */
[C---:B------:R-:W-:Y:S01]  /*bf30*/  HMMA.16816.F32.BF16 R68, R132.reuse, R168, R68 ;  /* 0x000000a88444723c */ /* 0x040fe20000041844 */
[----:B------:R-:W-:Y:S07]  /*bf40*/  MUFU.EX2 R169, R179 ;  /* 0x000000b300a97308 */ /* 0x000fee0000000800 */
[C---:B------:R-:W-:Y:S03]  /*bf50*/  HMMA.16816.F32.BF16 R72, R132.reuse, R170, R72 ;  /* 0x000000aa8448723c */ /* 0x040fe60000041848 */
[----:B------:R4:W5:Y:S04]  /*bf60*/  MUFU.EX2 R168, R177 ;  /* 0x000000b100a87308 */ /* 0x0009680000000800 */
[----:B------:R-:W-:Y:S01]  /*bf70*/  F2FP.BF16.PACK_AB R170, R189, R186 ;  /* 0x000000babdaa723e */ /* 0x000fe200000010ff */
[C---:B------:R-:W-:Y:S08]  /*bf80*/  HMMA.16816.F32.BF16 R76, R132.reuse, R172, R76 ;  /* 0x000000ac844c723c */ /* 0x040ff0000004184c */
[C---:B------:R-:W-:Y:S01]  /*bf90*/  HMMA.16816.F32.BF16 R80, R132.reuse, R174, R80 ;  /* 0x000000ae8450723c */ /* 0x040fe20000041850 */
[----:B------:R-:W-:Y:S07]  /*bfa0*/  LDSM.16.MT88.4 R172, [R220+0x11800] ;  /* 0x01180000dcac783b */ /* 0x000fee0000004200 */
[C---:B--2---:R-:W-:Y:S01]  /*bfb0*/  HMMA.16816.F32.BF16 R84, R132.reuse, R140, R84 ;  /* 0x0000008c8454723c */ /* 0x044fe20000041854 */
[----:B----4-:R-:W-:Y:S07]  /*bfc0*/  LDSM.16.MT88.4 R176, [R224+0x15800] ;  /* 0x01580000e0b0783b */ /* 0x010fee0000004200 */
        /* <DEDUP_REMOVED lines=9> */
[C---:B------:R-:W-:Y:S01]  /*c060*/  HMMA.16816.F32.BF16 R112, R132.reuse, R150, R112 ;  /* 0x000000968470723c */ /* 0x040fe20000041870 */
[----:B------:R-:W4:Y:S07]  /*c070*/  LDSM.16.MT88.4 R148, [R222+0x11000] ;  /* 0x01100000de94783b */ /* 0x000f2e0000004200 */
[C---:B--2---:R-:W-:Y:S08]  /*c080*/  HMMA.16816.F32.BF16 R116, R132.reuse, R140, R116 ;  /* 0x0000008c8474723c */ /* 0x044ff00000041874 */
[C---:B------:R-:W-:Y:S01]  /*c090*/  HMMA.16816.F32.BF16 R120, R132.reuse, R142, R120 ;  /* 0x0000008e8478723c */ /* 0x040fe20000041878 */
[----:B------:R-:W2:Y:S07]  /*c0a0*/  LDSM.16.MT88.4 R140, [R221+0x11000] ;  /* 0x01100000dd8c783b */ /* 0x000eae0000004200 */
[C---:B---3--:R-:W-:Y:S08]  /*c0b0*/  HMMA.16816.F32.BF16 R124, R132.reuse, R144, R124 ;  /* 0x00000090847c723c */ /* 0x048ff0000004187c */
[----:B------:R-:W-:Y:S01]  /*c0c0*/  HMMA.16816.F32.BF16 R128, R132, R146, R128 ;  /* 0x000000928480723c */ /* 0x000fe20000041880 */
[----:B------:R-:W3:Y:S06]  /*c0d0*/  LDSM.16.MT88.4 R144, [R220+0x11000] ;  /* 0x01100000dc90783b */ /* 0x000eec0000004200 */
[----:B------:R-:W-:Y:S02]  /*c0e0*/  F2FP.BF16.PACK_AB R132, R250, R252 ;  /* 0x000000fcfa84723e */ /* 0x000fe400000010ff */
[----:B------:R-:W-:Y:S03]  /*c0f0*/  F2FP.BF16.PACK_AB R134, R202, R248 ;  /* 0x000000f8ca86723e */ /* 0x000fe600000010ff */
[----:B------:R-:W-:Y:S02]  /*c100*/  F2FP.BF16.PACK_AB R133, R203, R200 ;  /* 0x000000c8cb85723e */ /* 0x000fe400000010ff */
[----:B------:R-:W-:Y:S07]  /*c110*/  F2FP.BF16.PACK_AB R135, R199, R201 ;  /* 0x000000c9c787723e */ /* 0x000fee00000010ff */
[C---:B-1----:R-:W-:Y:S08]  /*c120*/  HMMA.16816.F32.BF16 R4, R132.reuse, R136, R4 ;  /* 0x000000888404723c */ /* 0x042ff00000041804 */
        /* <DEDUP_REMOVED lines=14> */
[C---:B------:R-:W-:Y:S01]  /*c210*/  HMMA.16816.F32.BF16 R48, R132.reuse, R158, R48 ;  /* 0x0000009e8430723c */ /* 0x040fe20000041830 */
[----:B------:R-:W-:Y:S07]  /*c220*/  LDSM.16.MT88.4 R156, [R224+0x11800] ;  /* 0x01180000e09c783b */ /* 0x000fee0000004200 */
[C---:B-1----:R-:W-:Y:S08]  /*c230*/  HMMA.16816.F32.BF16 R52, R132.reuse, R136, R52 ;  /* 0x000000888434723c */ /* 0x042ff00000041834 */
[C---:B------:R-:W-:Y:S01]  /*c240*/  HMMA.16816.F32.BF16 R56, R132.reuse, R138, R56 ;  /* 0x0000008a8438723c */ /* 0x040fe20000041838 */
[----:B------:R-:W1:Y:S07]  /*c250*/  LDSM.16.MT88.4 R136, [R220+0x15000] ;  /* 0x01500000dc88783b */ /* 0x000e6e0000004200 */
[C---:B----4-:R-:W-:Y:S08]  /*c260*/  HMMA.16816.F32.BF16 R60, R132.reuse, R148, R60 ;  /* 0x00000094843c723c */ /* 0x050ff0000004183c */
[C---:B------:R-:W-:Y:S01]  /*c270*/  HMMA.16816.F32.BF16 R64, R132.reuse, R150, R64 ;  /* 0x000000968440723c */ /* 0x040fe20000041840 */
[----:B------:R-:W-:Y:S07]  /*c280*/  LDSM.16.MT88.4 R148, [R222+0x17000] ;  /* 0x01700000de94783b */ /* 0x000fee0000004200 */
[C---:B--2---:R-:W-:Y:S08]  /*c290*/  HMMA.16816.F32.BF16 R68, R132.reuse, R140, R68 ;  /* 0x0000008c8444723c */ /* 0x044ff00000041844 */
[C---:B------:R-:W-:Y:S01]  /*c2a0*/  HMMA.16816.F32.BF16 R72, R132.reuse, R142, R72 ;  /* 0x0000008e8448723c */ /* 0x040fe20000041848 */
[----:B------:R-:W2:Y:S07]  /*c2b0*/  LDSM.16.MT88.4 R140, [R224+0x17000] ;  /* 0x01700000e08c783b */ /* 0x000eae0000004200 */
[C---:B------:R-:W-:Y:S08]  /*c2c0*/  HMMA.16816.F32.BF16 R76, R132.reuse, R160, R76 ;  /* 0x000000a0844c723c */ /* 0x040ff0000004184c */
[C---:B------:R-:W-:Y:S08]  /*c2d0*/  HMMA.16816.F32.BF16 R80, R132.reuse, R162, R80 ;  /* 0x000000a28450723c */ /* 0x040ff00000041850 */
        /* <DEDUP_REMOVED lines=8> */
[----:B------:R-:W-:Y:S07]  /*c360*/  LDSM.16.MT88.4 R140, [R221+0x11800] ;  /* 0x01180000dd8c783b */ /* 0x000fee0000004200 */
[C---:B------:R-:W-:Y:S08]  /*c370*/  HMMA.16816.F32.BF16 R108, R132.reuse, R148, R108 ;  /* 0x00000094846c723c */ /* 0x040ff0000004186c */
[C---:B------:R-:W-:Y:S01]  /*c380*/  HMMA.16816.F32.BF16 R112, R132.reuse, R150, R112 ;  /* 0x000000968470723c */ /* 0x040fe20000041870 */
[----:B------:R-:W2:Y:S07]  /*c390*/  LDSM.16.MT88.4 R148, [R222+0x11800] ;  /* 0x01180000de94783b */ /* 0x000eae0000004200 */
[C---:B---3--:R-:W-:Y:S08]  /*c3a0*/  HMMA.16816.F32.BF16 R116, R132.reuse, R144, R116 ;  /* 0x000000908474723c */ /* 0x048ff00000041874 */
[C---:B------:R-:W-:Y:S08]  /*c3b0*/  HMMA.16816.F32.BF16 R120, R132.reuse, R146, R120 ;  /* 0x000000928478723c */ /* 0x040ff00000041878 */
[C---:B-1----:R-:W-:Y:S08]  /*c3c0*/  HMMA.16816.F32.BF16 R124, R132.reuse, R136, R124 ;  /* 0x00000088847c723c */ /* 0x042ff0000004187c */
[----:B------:R-:W-:Y:S07]  /*c3d0*/  HMMA.16816.F32.BF16 R128, R132, R138, R128 ;  /* 0x0000008a8480723c */ /* 0x000fee0000041880 */
[----:B-----5:R-:W-:Y:S02]  /*c3e0*/  MOV R134, R168 ;  /* 0x000000a800867202 */ /* 0x020fe40000000f00 */
[----:B------:R-:W-:Y:S03]  /*c3f0*/  MOV R135, R169 ;  /* 0x000000a900877202 */ /* 0x000fe60000000f00 */
[----:B------:R-:W-:Y:S02]  /*c400*/  F2FP.BF16.PACK_AB R168, R188, R190 ;  /* 0x000000bebca8723e */ /* 0x000fe400000010ff */
[----:B------:R-:W-:Y:S02]  /*c410*/  F2FP.BF16.PACK_AB R169, R135, R187 ;  /* 0x000000bb87a9723e */ /* 0x000fe400000010ff */
[-C--:B------:R-:W-:Y:S07]  /*c420*/  F2FP.BF16.PACK_AB R171, R165, R134.reuse ;  /* 0x00000086a5ab723e */ /* 0x080fee00000010ff */
[C---:B------:R-:W-:Y:S01]  /*c430*/  HMMA.16816.F32.BF16 R160, R168.reuse, R156, R4 ;  /* 0x0000009ca8a0723c */ /* 0x040fe20000041804 */
[----:B------:R-:W1:Y:S07]  /*c440*/  LDSM.16.MT88.4 R4, [R224+0x13800] ;  /* 0x01380000e004783b */ /* 0x000e6e0000004200 */
[C---:B------:R-:W-:Y:S01]  /*c450*/  HMMA.16816.F32.BF16 R156, R168.reuse, R158, R8 ;  /* 0x0000009ea89c723c */ /* 0x040fe20000041808 */
[----:B------:R-:W3:Y:S07]  /*c460*/  LDSM.16.MT88.4 R8, [R222+0x13800] ;  /* 0x01380000de08783b */ /* 0x000eee0000004200 */
[C---:B--2---:R-:W-:Y:S01]  /*c470*/  HMMA.16816.F32.BF16 R152, R168.reuse, R148, R12 ;  /* 0x00000094a898723c */ /* 0x044fe2000004180c */
[----:B------:R-:W2:Y:S07]  /*c480*/  LDSM.16.MT88.4 R12, [R221+0x13800] ;  /* 0x01380000dd0c783b */ /* 0x000eae0000004200 */
[C---:B------:R-:W-:Y:S01]  /*c490*/  HMMA.16816.F32.BF16 R148, R168.reuse, R150, R16 ;  /* 0x00000096a894723c */ /* 0x040fe20000041810 */
[----:B------:R-:W4:Y:S07]  /*c4a0*/  LDSM.16.MT88.4 R16, [R220+0x13800] ;  /* 0x01380000dc10783b */ /* 0x000f2e0000004200 */
[C---:B------:R-:W-:Y:S01]  /*c4b0*/  HMMA.16816.F32.BF16 R144, R168.reuse, R140, R20 ;  /* 0x0000008ca890723c */ /* 0x040fe20000041814 */
[----:B------:R-:W5:Y:S07]  /*c4c0*/  LDSM.16.MT88.4 R20, [R222+0x15800] ;  /* 0x01580000de14783b */ /* 0x000f6e0000004200 */
[C---:B------:R-:W-:Y:S01]  /*c4d0*/  HMMA.16816.F32.BF16 R140, R168.reuse, R142, R24 ;  /* 0x0000008ea88c723c */ /* 0x040fe20000041818 */
[----:B------:R-:W2:Y:S07]  /*c4e0*/  LDSM.16.MT88.4 R24, [R221+0x15800] ;  /* 0x01580000dd18783b */ /* 0x000eae0000004200 */
[C---:B------:R-:W-:Y:S01]  /*c4f0*/  HMMA.16816.F32.BF16 R136, R168.reuse, R172, R28 ;  /* 0x000000aca888723c */ /* 0x040fe2000004181c */
[----:B------:R-:W2:Y:S06]  /*c500*/  LDSM.16.MT88.4 R28, [R220+0x15800] ;  /* 0x01580000dc1c783b */ /* 0x000eac0000004200 */
[----:B------:R-:W-:Y:S02]  /*c510*/  MOV R173, R134 ;  /* 0x0000008600ad7202 */ /* 0x000fe40000000f00 */
[----:B------:R-:W-:Y:S02]  /*c520*/  MOV R172, R135 ;  /* 0x0000008700ac7202 */ /* 0x000fe40000000f00 */
[C---:B------:R-:W-:Y:S01]  /*c530*/  HMMA.16816.F32.BF16 R132, R168.reuse, R174, R32 ;  /* 0x000000aea884723c */ /* 0x040fe20000041820 */
[----:B------:R-:W4:Y:S07]  /*c540*/  LDSM.16.MT88.4 R32, [R224+0x17800] ;  /* 0x01780000e020783b */ /* 0x000f2e0000004200 */
[C---:B-1----:R-:W-:Y:S08]  /*c550*/  HMMA.16816.F32.BF16 R36, R168.reuse, R4, R36 ;  /* 0x00000004a824723c */ /* 0x042ff00000041824 */
[C---:B------:R-:W-:Y:S01]  /*c560*/  HMMA.16816.F32.BF16 R40, R168.reuse, R6, R40 ;  /* 0x00000006a828723c */ /* 0x040fe20000041828 */
[----:B------:R-:W1:Y:S07]  /*c570*/  LDSM.16.MT88.4 R4, [R222+0x17800] ;  /* 0x01780000de04783b */ /* 0x000e6e0000004200 */
[C---:B---3--:R-:W-:Y:S08]  /*c580*/  HMMA.16816.F32.BF16 R44, R168.reuse, R8, R44 ;  /* 0x00000008a82c723c */ /* 0x048ff0000004182c */
[C---:B------:R-:W-:Y:S01]  /*c590*/  HMMA.16816.F32.BF16 R48, R168.reuse, R10, R48 ;  /* 0x0000000aa830723c */ /* 0x040fe20000041830 */
[----:B------:R-:W3:Y:S07]  /*c5a0*/  LDSM.16.MT88.4 R8, [R221+0x17800] ;  /* 0x01780000dd08783b */ /* 0x000eee0000004200 */
[C---:B--2---:R-:W-:Y:S08]  /*c5b0*/  HMMA.16816.F32.BF16 R52, R168.reuse, R12, R52 ;  /* 0x0000000ca834723c */ /* 0x044ff00000041834 */
[C---:B------:R-:W-:Y:S01]  /*c5c0*/  HMMA.16816.F32.BF16 R56, R168.reuse, R14, R56 ;  /* 0x0000000ea838723c */ /* 0x040fe20000041838 */
[----:B------:R-:W2:Y:S07]  /*c5d0*/  LDSM.16.MT88.4 R12, [R220+0x17800] ;  /* 0x01780000dc0c783b */ /* 0x000eae0000004200 */
[C---:B----4-:R-:W-:Y:S08]  /*c5e0*/  HMMA.16816.F32.BF16 R60, R168.reuse, R16, R60 ;  /* 0x00000010a83c723c */ /* 0x050ff0000004183c */
        /* <DEDUP_REMOVED lines=9> */
[C---:B------:R-:W-:Y:S08]  /*c680*/  HMMA.16816.F32.BF16 R100, R168.reuse, R32, R100 ;  /* 0x00000020a864723c */ /* 0x040ff00000041864 */
[C---:B------:R-:W-:Y:S08]  /*c690*/  HMMA.16816.F32.BF16 R104, R168.reuse, R34, R104 ;  /* 0x00000022a868723c */ /* 0x040ff00000041868 */
[C---:B-1----:R-:W-:Y:S07]  /*c6a0*/  HMMA.16816.F32.BF16 R108, R168.reuse, R4, R108 ;  /* 0x00000004a86c723c */ /* 0x042fee000004186c */
[----:B------:R-:W-:Y:S01]  /*c6b0*/  FADD.FTZ R5, R197, R196 ;  /* 0x000000c4c5057221 */ /* 0x000fe20000010000 */
[C---:B------:R-:W-:Y:S04]  /*c6c0*/  HMMA.16816.F32.BF16 R112, R168.reuse, R6, R112 ;  /* 0x00000006a870723c */ /* 0x040fe80000041870 */
[----:B------:R-:W-:Y:S03]  /*c6d0*/  FADD.FTZ R5, R198, R5 ;  /* 0x00000005c6057221 */ /* 0x000fe60000010000 */
[----:B------:R-:W-:Y:S01]  /*c6e0*/  FADD.FTZ R7, R194, R193 ;  /* 0x000000c1c2077221 */ /* 0x000fe20000010000 */
[C---:B---3--:R-:W-:Y:S04]  /*c6f0*/  HMMA.16816.F32.BF16 R116, R168.reuse, R8, R116 ;  /* 0x00000008a874723c */ /* 0x048fe80000041874 */
[----:B------:R-:W-:Y:S02]  /*c700*/  FADD.FTZ R7, R252, R7 ;  /* 0x00000007fc077221 */ /* 0x000fe40000010000 */
[----:B------:R-:W-:Y:S02]  /*c710*/  FADD.FTZ R0, R200, R5 ;  /* 0x00000005c8007221 */ /* 0x000fe40000010000 */
[----:B------:R-:W-:Y:S01]  /*c720*/  FADD.FTZ R5, R250, R7 ;  /* 0x00000007fa057221 */ /* 0x000fe20000010000 */
[C---:B------:R-:W-:Y:S03]  /*c730*/  HMMA.16816.F32.BF16 R120, R168.reuse, R10, R120 ;  /* 0x0000000aa878723c */ /* 0x040fe60000041878 */
[----:B------:R-:W-:Y:S02]  /*c740*/  FADD.FTZ R0, R203, R0 ;  /* 0x00000000cb007221 */ /* 0x000fe40000010000 */
[----:B------:R-:W-:Y:S02]  /*c750*/  FADD.FTZ R5, R248, R5 ;  /* 0x00000005f8057221 */ /* 0x000fe40000010000 */
[----:B------:R-:W-:Y:S01]  /*c760*/  FADD.FTZ R0, R201, R0 ;  /* 0x00000000c9007221 */ /* 0x000fe20000010000 */
[C---:B--2---:R-:W-:Y:S04]  /*c770*/  HMMA.16816.F32.BF16 R124, R168.reuse, R12, R124 ;  /* 0x0000000ca87c723c */ /* 0x044fe8000004187c */
[----:B------:R-:W-:Y:S02]  /*c780*/  FADD.FTZ R5, R202, R5 ;  /* 0x00000005ca057221 */ /* 0x000fe40000010000 */
[----:B------:R-:W-:Y:S02]  /*c790*/  FADD.FTZ R0, R199, R0 ;  /* 0x00000000c7007221 */ /* 0x000fe40000010000 */
[----:B------:R-:W-:Y:S01]  /*c7a0*/  FADD.FTZ R5, R190, R5 ;  /* 0x00000005be057221 */ /* 0x000fe20000010000 */
[----:B------:R-:W-:Y:S03]  /*c7b0*/  HMMA.16816.F32.BF16 R128, R168, R14, R128 ;  /* 0x0000000ea880723c */ /* 0x000fe60000041880 */
[----:B------:R-:W-:Y:S02]  /*c7c0*/  FADD.FTZ R0, R187, R0 ;  /* 0x00000000bb007221 */ /* 0x000fe40000010000 */
[----:B------:R-:W-:Y:S02]  /*c7d0*/  FADD.FTZ R5, R188, R5 ;  /* 0x00000005bc057221 */ /* 0x000fe40000010000 */
[----:B------:R-:W-:Y:S02]  /*c7e0*/  FADD.FTZ R0, R172, R0 ;  /* 0x00000000ac007221 */ /* 0x000fe40000010000 */
[----:B------:R-:W-:Y:S03]  /*c7f0*/  FADD.FTZ R186, R186, R5 ;  /* 0x00000005baba7221 */ /* 0x000fe60000010000 */
[----:B------:R-:W-:Y:S02]  /*c800*/  FADD.FTZ R0, R173, R0 ;  /* 0x00000000ad007221 */ /* 0x000fe40000010000 */
[----:B------:R-:W-:Y:S02]  /*c810*/  FADD.FTZ R251, R189, R186 ;  /* 0x000000babdfb7221 */ /* 0x000fe40000010000 */
[----:B------:R-:W-:Y:S01]  /*c820*/  FADD.FTZ R249, R165, R0 ;  /* 0x00000000a5f97221 */ /* 0x000fe20000010000 */
[----:B------:R-:W-:Y:S01]  /*c830*/  MOV R0, R3 ;  /* 0x0000000300007202 */ /* 0x000fe20000000f00 */
[----:B------:R-:W-:-:S05]  /*c840*/  @P0 BRA `(.L_x_150) ;  /* 0xffffca5000000947 */ /* 0x000fca000383ffff */
.L_x_149:
        /* <DEDUP_REMOVED lines=8> */
[----:B------:R-:W-:Y:S01]  /*c8d0*/  ULDC.U8 UR9, c[0x0][0x329] ;  /* 0x0000ca4000097ab9 */ /* 0x000fe20000000000 */
[----:B------:R-:W4:Y:S01]  /*c8e0*/  S2UR UR12, SR_CTAID.Z ;  /* 0x00000000000c79c3 */ /* 0x000f220000002700 */
[----:B------:R-:W-:Y:S02]  /*c8f0*/  UISETP.NE.AND UP1, UPT, UR9, URZ, UPT ;  /* 0x0000003f0900728c */ /* 0x000fe4000bf25270 */
[----:B------:R-:W-:Y:S02]  /*c900*/  ULDC UR8, c[0x0][0x214] ;  /* 0x0000850000087ab9 */ /* 0x000fe40000000800 */
[----:B------:R-:W-:Y:S02]  /*c910*/  UMOV UR24, URZ ;  /* 0x0000003f00187c82 */ /* 0x000fe40008000000 */
[----:B------:R-:W-:Y:S02]  /*c920*/  @UP4 UIMAD.WIDE.U32 UR14, UR10, UR4, URZ ;  /* 0x000000040a0e42a5 */ /* 0x000fe4000f8e003f */
[----:B------:R-:W-:-:S02]  /*c930*/  UMOV UR25, URZ ;  /* 0x0000003f00197c82 */ /* 0x000fc40008000000 */
[----:B------:R-:W-:Y:S02]  /*c940*/  @UP4 UIMAD UR7, UR10, UR5, UR15 ;  /* 0x000000050a0742a4 */ /* 0x000fe4000f8e020f */
[----:B------:R-:W-:Y:S01]  /*c950*/  @UP1 UMOV UR17, 0x1 ;  /* 0x0000000100111882 */ /* 0x000fe20000000000 */
[----:B-1----:R-:W-:Y:S01]  /*c960*/  FADD.FTZ R9, R2, R251 ;  /* 0x000000fb02097221 */ /* 0x002fe20000010000 */
[----:B------:R-:W-:Y:S02]  /*c970*/  ULDC.64 UR4, c[0x0][0x1e0] ;  /* 0x0000780000047ab9 */ /* 0x000fe40000000a00 */
[----:B--2---:R-:W-:Y:S01]  /*c980*/  @!UP4 USHF.R.S32.HI UR13, URZ, 0x1f, UR6 ;  /* 0x0000001f3f0dc899 */ /* 0x004fe20008011406 */
[----:B---3--:R-:W-:Y:S01]  /*c990*/  FADD.FTZ R7, R0, R249 ;  /* 0x000000f900077221 */ /* 0x008fe20000010000 */
[----:B------:R-:W1:Y:S01]  /*c9a0*/  SHFL.BFLY PT, R2, R9, 0x1, 0x1f ;  /* 0x0c201f0009027f89 */ /* 0x000e6200000e0000 */
[----:B------:R-:W-:Y:S02]  /*c9b0*/  @!UP4 UIMAD.WIDE.U32 UR22, UR6, UR4, URZ ;  /* 0x000000040616c2a5 */ /* 0x000fe4000f8e003f */
[----:B------:R-:W-:Y:S01]  /*c9c0*/  @!UP4 UIMAD UR13, UR13, UR4, URZ ;  /* 0x000000040d0dc2a4 */ /* 0x000fe2000f8e023f */
[----:B------:R-:W2:Y:S01]  /*c9d0*/  SHFL.BFLY PT, R0, R7, 0x1, 0x1f ;  /* 0x0c201f0007007f89 */ /* 0x000ea200000e0000 */
[----:B------:R-:W-:-:S02]  /*c9e0*/  @UP1 ULDC UR15, c[0x0][0x210] ;  /* 0x00008400000f1ab9 */ /* 0x000fc40000000800 */
[----:B------:R-:W-:Y:S02]  /*c9f0*/  ULDC.U8 UR4, c[0x0][0x328] ;  /* 0x0000ca0000047ab9 */ /* 0x000fe40000000000 */
[----:B------:R-:W-:Y:S02]  /*ca00*/  UISETP.NE.AND UP3, UPT, UR4, URZ, UPT ;  /* 0x0000003f0400728c */ /* 0x000fe4000bf65270 */
[----:B------:R-:W-:Y:S02]  /*ca10*/  @!UP4 UIMAD UR13, UR6, UR5, UR13 ;  /* 0x00000005060dc2a4 */ /* 0x000fe4000f8e020d */
[----:B------:R-:W-:Y:S01]  /*ca20*/  UISETP.NE.OR UP2, UPT, UR9, URZ, !UP3 ;  /* 0x0000003f0900728c */ /* 0x000fe2000df45670 */
[----:B------:R-:W3:Y:S01]  /*ca30*/  S2UR UR9, SR_CTAID.X ;  /* 0x00000000000979c3 */ /* 0x000ee20000002500 */
[----:B------:R-:W-:Y:S02]  /*ca40*/  ULDC UR5, c[0x0][0x234] ;  /* 0x00008d0000057ab9 */ /* 0x000fe40000000800 */
[----:B------:R-:W-:-:S02]  /*ca50*/  @UP1 UIMAD UR15, UR15, UR8, URZ ;  /* 0x000000080f0f12a4 */ /* 0x000fc4000f8e023f */
[----:B------:R-:W-:Y:S02]  /*ca60*/  UISETP.NE.OR UP0, UPT, UR10, -0x1, UP2 ;  /* 0xffffffff0a00788c */ /* 0x000fe40009705670 */
[----:B------:R-:W-:Y:S02]  /*ca70*/  @!UP1 USEL UR15, UR8, UR5, !UP3 ;  /* 0x00000005080f9287 */ /* 0x000fe4000d800000 */
[----:B------:R-:W-:Y:S01]  /*ca80*/  ULDC UR4, c[0x0][0x1c0] ;  /* 0x0000700000047ab9 */ /* 0x000fe20000000800 */
[----:B-1----:R-:W-:Y:S01]  /*ca90*/  FADD.FTZ R2, R9, R2 ;  /* 0x0000000209027221 */ /* 0x002fe20000010000 */
[----:B------:R-:W-:Y:S02]  /*caa0*/  @!UP1 UIMAD UR17, UR15, UR4, URZ ;  /* 0x000000040f1192a4 */ /* 0x000fe4000f8e023f */
[----:B------:R-:W-:Y:S01]  /*cab0*/  @UP1 ULDC UR20, c[0x0][0x210] ;  /* 0x0000840000141ab9 */ /* 0x000fe20000000800 */
[----:B--2---:R-:W-:Y:S01]  /*cac0*/  FADD.FTZ R0, R7, R0 ;  /* 0x0000000007007221 */ /* 0x004fe20000010000 */
[----:B------:R-:W-:Y:S01]  /*cad0*/  FSETP.NE.FTZ.AND P4, PT, R2, RZ, PT ;  /* 0x000000ff0200720b */ /* 0x000fe20003f95000 */
[----:B------:R-:W-:-:S02]  /*cae0*/  UIMAD UR5, UR6, UR17, URZ ;  /* 0x00000011060572a4 */ /* 0x000fc4000f8e023f */
[----:B------:R-:W-:Y:S01]  /*caf0*/  @!UP1 UMOV UR20, 0x1 ;  /* 0x0000000100149882 */ /* 0x000fe20000000000 */
[----:B------:R-:W-:Y:S01]  /*cb00*/  FSETP.NE.FTZ.AND P3, PT, R0, RZ, PT ;  /* 0x000000ff0000720b */ /* 0x000fe20003f75000 */
[----:B------:R-:W-:Y:S02]  /*cb10*/  @!UP0 UIMAD UR10, UR6, UR8, URZ ;  /* 0x00000008060a82a4 */ /* 0x000fe4000f8e023f */
[----:B------:R-:W-:Y:S02]  /*cb20*/  USEL UR5, UR5, URZ, UP2 ;  /* 0x0000003f05057287 */ /* 0x000fe40009000000 */
[----:B---3--:R-:W-:Y:S02]  /*cb30*/  UIMAD UR4, UR9, UR20, URZ ;  /* 0x00000014090472a4 */ /* 0x008fe4000f8e023f */
[----:B----4-:R-:W-:Y:S02]  /*cb40*/  UIMAD UR15, UR12, UR15, UR5 ;  /* 0x0000000f0c0f72a4 */ /* 0x010fe4000f8e0205 */
[----:B------:R-:W1:Y:S01]  /*cb50*/  @P4 MUFU.RCP R4, R2 ;  /* 0x0000000200044308 */ /* 0x000e620000001000 */
[----:B------:R-:W-:-:S02]  /*cb60*/  USHF.L.U32 UR4, UR4, 0x6, URZ ;  /* 0x0000000604047899 */ /* 0x000fc4000800063f */
[----:B------:R-:W-:Y:S02]  /*cb70*/  @!UP2 UMOV UR24, UR10 ;  /* 0x0000000a0018ac82 */ /* 0x000fe40008000000 */
[----:B------:R-:W-:Y:S02]  /*cb80*/  USHF.R.S32.HI UR5, URZ, 0x1f, UR4 ;  /* 0x0000001f3f057899 */ /* 0x000fe40008011404 */
[----:B------:R-:W-:Y:S01]  /*cb90*/  @!UP2 USHF.R.S32.HI UR25, URZ, 0x1f, UR10 ;  /* 0x0000001f3f19a899 */ /* 0x000fe2000801140a */
[----:B------:R-:W2:Y:S01]  /*cba0*/  @P3 MUFU.RCP R5, R0 ;  /* 0x0000000000053308 */ /* 0x000ea20000001000 */
[----:B------:R-:W-:Y:S02]  /*cbb0*/  USHF.R.S32.HI UR6, URZ, 0x1f, UR15 ;  /* 0x0000001f3f067899 */ /* 0x000fe4000801140f */
[----:B------:R-:W-:Y:S02]  /*cbc0*/  UIADD3 UR4, UP1, UP0, UR4, UR24, UR15 ;  /* 0x0000001804047290 */ /* 0x000fe4000f83e00f */
[----:B------:R-:W-:-:S02]  /*cbd0*/  @!UP4 UIADD3 UR7, UR23, UR13, URZ ;  /* 0x0000000d1707c290 */ /* 0x000fc4000fffe03f */
[----:B------:R-:W-:Y:S01]  /*cbe0*/  UIADD3.X UR5, UR5, UR25, UR6, UP1, UP0 ;  /* 0x0000001905057290 */ /* 0x000fe20008fe0406 */
[C---:B-1----:R-:W-:Y:S01]  /*cbf0*/  FMUL.FTZ R160, R4.reuse, R160 ;  /* 0x000000a004a07220 */ /* 0x042fe20000410000 */
[----:B------:R-:W-:Y:S01]  /*cc00*/  @P4 MUFU.LG2 R2, R2 ;  /* 0x0000000200024308 */ /* 0x000fe20000000c00 */
[C---:B------:R-:W-:Y:S01]  /*cc10*/  FMUL.FTZ R161, R4.reuse, R161 ;  /* 0x000000a104a17220 */ /* 0x040fe20000410000 */
[----:B------:R-:W-:Y:S01]  /*cc20*/  @!UP4 UMOV UR14, UR22 ;  /* 0x00000016000ecc82 */ /* 0x000fe20008000000 */
[C---:B------:R-:W-:Y:S02]  /*cc30*/  FMUL.FTZ R156, R4.reuse, R156 ;  /* 0x0000009c049c7220 */ /* 0x040fe40000410000 */
[C---:B------:R-:W-:Y:S01]  /*cc40*/  FMUL.FTZ R157, R4.reuse, R157 ;  /* 0x0000009d049d7220 */ /* 0x040fe20000410000 */
[----:B------:R-:W-:Y:S01]  /*cc50*/  F2FP.BF16.PACK_AB R160, R161, R160 ;  /* 0x000000a0a1a0723e */ /* 0x000fe200000010ff */
[C---:B------:R-:W-:Y:S01]  /*cc60*/  FMUL.FTZ R152, R4.reuse, R152 ;  /* 0x0000009804987220 */ /* 0x040fe20000410000 */
[----:B------:R-:W1:Y:S01]  /*cc70*/  @P3 MUFU.LG2 R0, R0 ;  /* 0x0000000000003308 */ /* 0x000e620000000c00 */
        /* <DEDUP_REMOVED lines=87> */
[----:B------:R-:W-:Y:S01]  /*d1f0*/  FMUL.FTZ R129, R4, R129 ;  /* 0x0000008104817220 */ /* 0x000fe20000410000 */
[----:B------:R-:W-:Y:S01]  /*d200*/  F2FP.BF16.PACK_AB R124, R125, R124 ;  /* 0x0000007c7d7c723e */ /* 0x000fe200000010ff */
[----:B------:R-:W3:Y:S01]  /*d210*/  S2R R4, SR_TID.X ;  /* 0x0000000000047919 */ /* 0x000ee20000002100 */
[C---:B--2---:R-:W-:Y:S02]  /*d220*/  FMUL.FTZ R163, R5.reuse, R163 ;  /* 0x000000a305a37220 */ /* 0x044fe40000410000 */
        /* <DEDUP_REMOVED lines=15> */
[C---:B------:R-:W-:Y:S01]  /*d320*/  FMUL.FTZ R142, R5.reuse, R142 ;  /* 0x0000008e058e7220 */ /* 0x040fe20000410000 */
[----:B---3--:R-:W-:Y:S01]  /*d330*/  SHF.R.S32.HI R7, RZ, 0x1f, R4 ;  /* 0x0000001fff077819 */ /* 0x008fe20000011404 */
        /* <DEDUP_REMOVED lines=97> */
[----:B------:R-:W-:Y:S02]  /*d950*/  SHF.R.S32.HI R6, RZ, 0x5, R7 ;  /* 0x00000005ff067819 */ /* 0x000fe40000011407 */
[----:B------:R-:W-:Y:S02]  /*d960*/  IADD3 R5, -R5, R4, RZ ;  /* 0x0000000405057210 */ /* 0x000fe40007ffe1ff */
[----:B------:R-:W-:-:S02]  /*d970*/  F2FP.BF16.PACK_AB R126, R127, R126 ;  /* 0x0000007e7f7e723e */ /* 0x000fc400000010ff */
[----:B------:R-:W-:Y:S02]  /*d980*/  LEA R5, R6, R5, 0x9 ;  /* 0x0000000506057211 */ /* 0x000fe400078e48ff */
[----:B------:R-:W-:Y:S02]  /*d990*/  F2FP.BF16.PACK_AB R130, R131, R130 ;  /* 0x000000828382723e */ /* 0x000fe400000010ff */
[----:B------:R-:W-:Y:S02]  /*d9a0*/  LEA R5, R5, R12, 0x1 ;  /* 0x0000000c05057211 */ /* 0x000fe400078e08ff */
[----:B------:R-:W-:Y:S02]  /*d9b0*/  LOP3.LUT R7, R7, 0xffffffe0, RZ, 0xc0, !PT ;  /* 0xffffffe007077812 */ /* 0x000fe400078ec0ff */
[----:B------:R-:W-:Y:S02]  /*d9c0*/  SHF.L.U32 R5, R5, 0x1, RZ ;  /* 0x0000000105057819 */ /* 0x000fe400000006ff */
[----:B------:R-:W-:-:S02]  /*d9d0*/  IADD3 R7, R4, -R7, RZ ;  /* 0x8000000704077210 */ /* 0x000fc40007ffe0ff */
        /* <DEDUP_REMOVED lines=14> */
[----:B------:R-:W-:Y:S01]  /*dac0*/  @P4 FMUL.FTZ R7, R2, 0.69314718246459960938 ;  /* 0x3f31721802074820 */ /* 0x000fe20000410000 */
[----:B------:R-:W-:Y:S02]  /*dad0*/  MOV R4, 0x7f800000 ;  /* 0x7f80000000047802 */ /* 0x000fe40000000f00 */
[----:B------:R-:W-:Y:S01]  /*dae0*/  STS [R11+0x400], R154 ;  /* 0x0004009a0b007388 */ /* 0x000fe20000000800 */
[----:B------:R-:W-:-:S03]  /*daf0*/  @P4 FFMA.FTZ R4, R164, c[0x0][0x238], R7 ;  /* 0x00008e00a4044a23 */ /* 0x000fc60000010007 */
        /* <DEDUP_REMOVED lines=56> */
[----:B------:R-:W-:Y:S02]  /*de80*/  IADD3 R6, R6, -R5, RZ ;  /* 0x8000000506067210 */ /* 0x000fe40007ffe0ff */
        /* <DEDUP_REMOVED lines=42> */
.L_x_154:
[----:B---34-:R-:W-:Y:S05]  /*e130*/  BSYNC B0 ;  /* 0x0000000000007941 */ /* 0x018fea0003800000 */
.L_x_153:
        /* <DEDUP_REMOVED lines=27> */
.L_x_156:
[----:B------:R-:W-:Y:S05]  /*e2f0*/  BSYNC B0 ;  /* 0x0000000000007941 */ /* 0x000fea0003800000 */
.L_x_155:
        /* <DEDUP_REMOVED lines=18> */
.L_x_158:
[----:B------:R-:W-:Y:S05]  /*e420*/  BSYNC B0 ;  /* 0x0000000000007941 */ /* 0x000fea0003800000 */
.L_x_157:
        /* <DEDUP_REMOVED lines=18> */
.L_x_160:
[----:B------:R-:W-:Y:S05]  /*e550*/  BSYNC B0 ;  /* 0x0000000000007941 */ /* 0x000fea0003800000 */
.L_x_159:
[----:B------:R-:W-:-:S04]  /*e560*/  IADD3 R2, R2, 0x30, RZ ;  /* 0x0000003002027810 */ /* 0x000fc80007ffe0ff */
[----:B------:R-:W-:-:S13]  /*e570*/  ISETP.GE.AND P0, PT, R2, UR11, PT ;  /* 0x0000000b02007c0c */ /* 0x000fda000bf06270 */
[----:B------:R-:W-:Y:S05]  /*e580*/  @P0 EXIT ;  /* 0x000000000000094d */ /* 0x000fea0003800000 */
        /* <DEDUP_REMOVED lines=9> */
[----:B-1----:R-:W-:Y:S04]  /*e620*/  STG.E.128 [R2.64], R52 ;  /* 0x0000003402007986 */ /* 0x002fe8000c101d12 */
[----:B------:R-:W-:Y:S04]  /*e630*/  STG.E.128 [R2.64+0x80], R36 ;  /* 0x0000802402007986 */ /* 0x000fe8000c101d12 */
[----:B------:R-:W-:Y:S04]  /*e640*/  STG.E.128 [R2.64+0x100], R20 ;  /* 0x0001001402007986 */ /* 0x000fe8000c101d12 */
[----:B------:R-:W-:Y:S01]  /*e650*/  STG.E.128 [R2.64+0x180], R68 ;  /* 0x0001804402007986 */ /* 0x000fe2000c101d12 */
[----:B------:R-:W-:Y:S05]  /*e660*/  EXIT ;  /* 0x000000000000794d */ /* 0x000fea0003800000 */
.L_x_161:
        /* <DEDUP_REMOVED lines=9> */
.L_x_2025:


//--------------------- .text._ZN5flash16flash_fwd_kernelI23Flash_fwd_kernel_traitsILi256ELi64ELi64ELi4ELb0ELb0EN7cutlass10bfloat16_tE19Flash_kernel_traitsILi256ELi64ELi64ELi4ES3_EELb0ELb0ELb1ELb0ELb0ELb0ELb0ELb0EEEvNS_16Flash_fwd_paramsE --------------------------
	.section	.text._ZN5flash16flash_fwd_kernelI23Flash_fwd_kernel_traitsILi256ELi64ELi64ELi4ELb0ELb0EN7cutlass10bfloat16_tE19Flash_kernel_traitsILi256ELi64ELi64ELi4ES3_EELb0ELb0ELb1ELb0ELb0ELb0ELb0ELb0EEEvNS_16Flash_fwd_paramsE,"ax",@progbits
	.sectioninfo	@"SHI_REGISTERS=255"
	.align	128
        .global         _ZN5flash16flash_fwd_kernelI23Flash_fwd_kernel_traitsILi256ELi64ELi64ELi4ELb0ELb0EN7cutlass10bfloat16_tE19Flash_kernel_traitsILi256ELi64ELi64ELi4ES3_EELb0ELb0ELb1ELb0ELb0ELb0ELb0ELb0EEEvNS_16Flash_fwd_paramsE
        .type           _ZN5flash16flash_fwd_kernelI23Flash_fwd_kernel_traitsILi256ELi64ELi64ELi4ELb0ELb0EN7cutlass10bfloat16_tE19Flash_kernel_traitsILi256ELi64ELi64ELi4ES3_EELb0ELb0ELb1ELb0ELb0ELb0ELb0ELb0EEEvNS_16Flash_fwd_paramsE,@function
        .size           _ZN5flash16flash_fwd_kernelI23Flash_fwd_kernel_traitsILi256ELi64ELi64ELi4ELb0ELb0EN7cutlass10bfloat16_tE19Flash_kernel_traitsILi256ELi64ELi64ELi4ES3_EELb0ELb0ELb1ELb0ELb0ELb0ELb0ELb0EEEvNS_16Flash_fwd_paramsE,(.L_x_2026 - _ZN5flash16flash_fwd_kernelI23Flash_fwd_kernel_traitsILi256ELi64ELi64ELi4ELb0ELb0EN7cutlass10bfloat16_tE19Flash_kernel_traitsILi256ELi64ELi64ELi4ES3_EELb0ELb0ELb1ELb0ELb0ELb0ELb0ELb0EEEvNS_16Flash_fwd_paramsE)
        .other          _ZN5flash16flash_fwd_kernelI23Flash_fwd_kernel_traitsILi256ELi64ELi64ELi4ELb0ELb0EN7cutlass10bfloat16_tE19Flash_kernel_traitsILi256ELi64ELi64ELi4ES3_EELb0ELb0ELb1ELb0ELb0ELb0ELb0ELb0EEEvNS_16Flash_fwd_paramsE,@"STO_CUDA_ENTRY STV_DEFAULT"
_ZN5flash16flash_fwd_kernelI23Flash_fwd_kernel_traitsILi256ELi64ELi64ELi4ELb0ELb0EN7cutlass10bfloat16_tE19Flash_kernel_traitsILi256ELi64ELi64ELi4ES3_EELb0ELb0ELb1ELb0ELb0ELb0ELb0ELb0EEEvNS_16Flash_fwd_paramsE:
.text._ZN5flash16flash_fwd_kernelI23Flash_fwd_kernel_traitsILi256ELi64ELi64ELi4ELb0ELb0EN7cutlass10bfloat16_tE19Flash_kernel_traitsILi256ELi64ELi64ELi4ES3_EELb0ELb0ELb1ELb0ELb0ELb0ELb0ELb0EEEvNS_16Flash_fwd_paramsE:
        /* <DEDUP_REMOVED lines=27> */
[----:B------:R-:W-:Y:S02]  /*01b0*/  IMAD.U32 R5, RZ, RZ, UR5 ;  /* 0x00000005ff057e24 */ /* 0x000fe4000f8e00ff */
[----:B------:R-:W-:Y:S01]  /*01c0*/  IMAD.U32 R4, RZ, RZ, UR4 ;  /* 0x00000004ff047e24 */ /* 0x000fe2000f8e00ff */
[----:B------:R-:W-:-:S04]  /*01d0*/  PLOP3.LUT P1, PT, PT, PT, UP1, 0x80, 0x0 ;  /* 0x000000000000781c */ /* 0x000fc80003f2f018 */
[----:B------:R1:W4:Y:S01]  /*01e0*/  @P0 LDG.E R5, [R4.64] ;  /* 0x0000001204050981 */ /* 0x000322000c1e1900 */
[----:B------:R-:W-:-:S06]  /*01f0*/  UIMAD.WIDE UR6, UR17, UR10, UR6 ;  /* 0x0000000a110672a5 */ /* 0x000fcc000f8e0206 */
[----:B------:R-:W-:Y:S02]  /*0200*/  IMAD.U32 R2, RZ, RZ, UR6 ;  /* 0x00000006ff027e24 */ /* 0x000fe4000f8e00ff */
[----:B------:R-:W-:-:S05]  /*0210*/  IMAD.U32 R3, RZ, RZ, UR7 ;  /* 0x00000007ff037e24 */ /* 0x000fca000f8e00ff */
[----:B------:R-:W5:Y:S01]  /*0220*/  @!P1 LDG.E R6, [R2.64] ;  /* 0x0000001202069981 */ /* 0x000f62000c1e1900 */
[----:B------:R-:W-:Y:S02]  /*0230*/  UMOV UR11, 0xffffffff ;  /* 0xffffffff000b7882 */ /* 0x000fe40000000000 */
[----:B------:R-:W-:Y:S01]  /*0240*/  UMOV UR21, URZ ;  /* 0x0000003f00157c82 */ /* 0x000fe20008000000 */
[----:B-1----:R-:W1:Y:S01]  /*0250*/  S2R R4, SR_TID.X ;  /* 0x0000000000047919 */ /* 0x002e620000002100 */
        /* <DEDUP_REMOVED lines=19> */
.L_x_162:
[----:B------:R-:W-:Y:S02]  /*0390*/  ULDC UR6, c[0x0][0x218] ;  /* 0x0000860000067ab9 */ /* 0x000fe40000000800 */
.L_x_163:
        /* <DEDUP_REMOVED lines=52> */
[----:B------:R-:W-:Y:S01]  /*06e0*/  ULDC.U8 UR20, c[0x0][0x328] ;  /* 0x0000ca0000147ab9 */ /* 0x000fe20000000000 */
[----:B------:R-:W-:Y:S01]  /*06f0*/  LOP3.LUT R3, R16, 0xfffffff8, RZ, 0xc0, !PT ;  /* 0xfffffff810037812 */ /* 0x000fe200078ec0ff */
[----:B------:R-:W-:Y:S01]  /*0700*/  UISETP.NE.AND UP2, UPT, UR20, URZ, UPT ;  /* 0x0000003f1400728c */ /* 0x000fe2000bf45270 */
[----:B------:R-:W-:Y:S01]  /*0710*/  SHF.R.S32.HI R16, RZ, 0x3, R16 ;  /* 0x00000003ff107819 */ /* 0x000fe20000011410 */
[----:B------:R-:W-:Y:S01]  /*0720*/  @UP0 UIMAD.WIDE.U32 UR8, UR11, UR6, URZ ;  /* 0x000000060b0802a5 */ /* 0x000fe2000f8e003f */
[----:B------:R-:W-:Y:S01]  /*0730*/  BSSY B0, `(.L_x_165) ;  /* 0x0000043000007945 */ /* 0x000fe20003800000 */
[----:B------:R-:W-:Y:S01]  /*0740*/  @!UP0 USHF.R.S32.HI UR21, URZ, 0x1f, UR17 ;  /* 0x0000001f3f158899 */ /* 0x000fe20008011411 */
[----:B------:R-:W-:Y:S01]  /*0750*/  IMAD.IADD R10, R4, 0x1, -R3 ;  /* 0x00000001040a7824 */ /* 0x000fe200078e0a03 */
[----:B------:R-:W-:Y:S01]  /*0760*/  ULDC.64 UR4, c[0x0][0x1e0] ;  /* 0x0000780000047ab9 */ /* 0x000fe20000000a00 */
[----:B------:R-:W-:Y:S01]  /*0770*/  SHF.R.S32.HI R17, RZ, 0x1f, R16 ;  /* 0x0000001fff117819 */ /* 0x000fe20000011410 */
[----:B------:R-:W-:Y:S01]  /*0780*/  UISETP.NE.OR UP3, UPT, UR15, URZ, !UP2 ;  /* 0x0000003f0f00728c */ /* 0x000fe2000d765670 */
[----:B------:R-:W-:Y:S01]  /*0790*/  IMAD.SHL.U32 R9, R10, 0x8, RZ ;  /* 0x000000080a097824 */ /* 0x000fe200078e00ff */
[----:B------:R-:W-:-:S02]  /*07a0*/  @!UP0 UIMAD UR21, UR21, UR4, URZ ;  /* 0x00000004151582a4 */ /* 0x000fc4000f8e023f */
[----:B------:R-:W-:Y:S01]  /*07b0*/  @UP0 UIMAD UR7, UR11, UR7, UR9 ;  /* 0x000000070b0702a4 */ /* 0x000fe2000f8e0209 */
[----:B------:R-:W-:Y:S01]  /*07c0*/  IMAD.WIDE R18, R19, 0x40, R16 ;  /* 0x0000004013127825 */ /* 0x000fe200078e0210 */
[----:B------:R-:W-:Y:S01]  /*07d0*/  ULDC UR10, c[0x0][0x214] ;  /* 0x00008500000a7ab9 */ /* 0x000fe20000000800 */
[C---:B------:R-:W-:Y:S01]  /*07e0*/  IADD3 R8, R9.reuse, 0x40, RZ ;  /* 0x0000004009087810 */ /* 0x040fe20007ffe0ff */
[----:B------:R-:W-:Y:S01]  /*07f0*/  @UP1 ULDC UR15, c[0x0][0x210] ;  /* 0x00008400000f1ab9 */ /* 0x000fe20000000800 */
[C---:B------:R-:W-:Y:S01]  /*0800*/  IADD3 R7, R9.reuse, 0x80, RZ ;  /* 0x0000008009077810 */ /* 0x040fe20007ffe0ff */
[----:B------:R-:W-:Y:S01]  /*0810*/  @!UP0 UIMAD.WIDE.U32 UR24, UR17, UR4, URZ ;  /* 0x00000004111882a5 */ /* 0x000fe2000f8e003f */
[----:B------:R-:W-:Y:S01]  /*0820*/  IADD3 R6, R9, 0xc0, RZ ;  /* 0x000000c009067810 */ /* 0x000fe20007ffe0ff */
[----:B------:R-:W-:Y:S02]  /*0830*/  ULDC UR9, c[0x0][0x234] ;  /* 0x00008d0000097ab9 */ /* 0x000fe40000000800 */
[----:B------:R-:W-:-:S02]  /*0840*/  @UP1 UIMAD UR15, UR15, UR10, URZ ;  /* 0x0000000a0f0f12a4 */ /* 0x000fc4000f8e023f */
[----:B------:R-:W-:Y:S02]  /*0850*/  @!UP1 USEL UR15, UR10, UR9, !UP2 ;  /* 0x000000090a0f9287 */ /* 0x000fe4000d000000 */
[----:B------:R-:W-:Y:S02]  /*0860*/  @!UP0 UIMAD UR21, UR17, UR5, UR21 ;  /* 0x00000005111582a4 */ /* 0x000fe4000f8e0215 */
[----:B------:R-:W-:Y:S02]  /*0870*/  ULDC UR6, c[0x0][0x1c0] ;  /* 0x0000700000067ab9 */ /* 0x000fe40000000800 */
[----:B------:R-:W-:Y:S02]  /*0880*/  @UP1 UMOV UR20, 0x1 ;  /* 0x0000000100141882 */ /* 0x000fe40000000000 */
[----:B------:R-:W-:Y:S02]  /*0890*/  @!UP1 UIMAD UR20, UR15, UR6, URZ ;  /* 0x000000060f1492a4 */ /* 0x000fe4000f8e023f */
[----:B------:R-:W-:-:S02]  /*08a0*/  USHF.R.S32.HI UR22, URZ, 0x1f, UR12 ;  /* 0x0000001f3f167899 */ /* 0x000fc4000801140c */
[----:B------:R-:W-:Y:S02]  /*08b0*/  @!UP0 UMOV UR8, UR24 ;  /* 0x0000001800088c82 */ /* 0x000fe40008000000 */
[----:B------:R-:W-:Y:S01]  /*08c0*/  @!UP0 UIADD3 UR7, UR25, UR21, URZ ;  /* 0x0000001519078290 */ /* 0x000fe2000fffe03f */
[C---:B------:R-:W-:Y:S01]  /*08d0*/  IADD3 R2, P0, R9.reuse, UR8, RZ ;  /* 0x0000000809027c10 */ /* 0x040fe2000ff1e0ff */
[----:B------:R-:W-:Y:S02]  /*08e0*/  UIADD3 UR16, -UR14, UR16, URZ ;  /* 0x000000100e107290 */ /* 0x000fe4000fffe13f */
[----:B------:R-:W-:Y:S02]  /*08f0*/  @!UP3 UIMAD UR23, UR17, UR10, URZ ;  /* 0x0000000a1117b2a4 */ /* 0x000fe4000f8e023f */
[----:B------:R-:W-:Y:S01]  /*0900*/  UIMAD UR20, UR17, UR20, URZ ;  /* 0x00000014111472a4 */ /* 0x000fe2000f8e023f */
[----:B------:R-:W-:Y:S01]  /*0910*/  LEA.HI.X.SX32 R3, R9, UR7, 0x1, P0 ;  /* 0x0000000709037c11 */ /* 0x000fe200080f0eff */
[----:B------:R-:W-:Y:S01]  /*0920*/  ULDC.64 UR4, c[0x0][0x1f0] ;  /* 0x00007c0000047ab9 */ /* 0x000fe20000000a00 */
[----:B------:R-:W-:Y:S01]  /*0930*/  ISETP.GE.AND P0, PT, R16, UR16, PT ;  /* 0x0000001010007c0c */ /* 0x000fe2000bf06270 */
[----:B------:R-:W-:-:S02]  /*0940*/  UIMAD UR4, UR22, UR4, URZ ;  /* 0x00000004160472a4 */ /* 0x000fc4000f8e023f */
[----:B------:R-:W-:Y:S01]  /*0950*/  @!UP3 USEL UR23, UR23, UR11, !UP0 ;  /* 0x0000000b1717b287 */ /* 0x000fe2000c000000 */
[----:B-1----:R-:W-:Y:S01]  /*0960*/  IMAD.WIDE.U32 R12, R12, c[0x0][0x1f0], R2 ;  /* 0x00007c000c0c7a25 */ /* 0x002fe200078e0002 */
[----:B------:R-:W-:Y:S02]  /*0970*/  @UP1 ULDC UR22, c[0x0][0x210] ;  /* 0x0000840000161ab9 */ /* 0x000fe40000000800 */
[----:B------:R-:W-:Y:S02]  /*0980*/  USEL UR20, UR20, URZ, UP3 ;  /* 0x0000003f14147287 */ /* 0x000fe40009800000 */
[----:B------:R-:W-:Y:S02]  /*0990*/  @!UP1 UMOV UR22, 0x1 ;  /* 0x0000000100169882 */ /* 0x000fe40000000000 */
[----:B------:R-:W-:Y:S02]  /*09a0*/  UIMAD UR14, UR14, UR22, URZ ;  /* 0x000000160e0e72a4 */ /* 0x000fe4000f8e023f */
[----:B------:R-:W-:-:S02]  /*09b0*/  UIMAD UR15, UR12, UR15, UR20 ;  /* 0x0000000f0c0f72a4 */ /* 0x000fc4000f8e0214 */
[----:B------:R-:W-:Y:S02]  /*09c0*/  UMOV UR26, URZ ;  /* 0x0000003f001a7c82 */ /* 0x000fe40008000000 */
[----:B------:R-:W-:Y:S02]  /*09d0*/  @!UP3 UMOV UR26, UR23 ;  /* 0x00000017001abc82 */ /* 0x000fe40008000000 */
[----:B------:R-:W-:Y:S02]  /*09e0*/  UIMAD UR4, UR12, UR5, UR4 ;  /* 0x000000050c0472a4 */ /* 0x000fe4000f8e0204 */
[----:B------:R-:W-:Y:S02]  /*09f0*/  UMOV UR27, URZ ;  /* 0x0000003f001b7c82 */ /* 0x000fe40008000000 */
[----:B------:R-:W-:Y:S02]  /*0a00*/  USHF.R.S32.HI UR6, URZ, 0x1f, UR14 ;  /* 0x0000001f3f067899 */ /* 0x000fe4000801140e */
[----:B------:R-:W-:Y:S01]  /*0a10*/  @!UP3 USHF.R.S32.HI UR27, URZ, 0x1f, UR23 ;  /* 0x0000001f3f1bb899 */ /* 0x000fe20008011417 */
[----:B------:R-:W-:Y:S01]  /*0a20*/  IADD3 R15, R13, UR4, RZ ;  /* 0x000000040d0f7c10 */ /* 0x000fe2000fffe0ff */
[----:B------:R-:W-:-:S02]  /*0a30*/  USHF.R.S32.HI UR7, URZ, 0x1f, UR15 ;  /* 0x0000001f3f077899 */ /* 0x000fc4000801140f */
[----:B------:R-:W-:-:S04]  /*0a40*/  UIADD3 UR14, UP1, UP0, UR14, UR26, UR15 ;  /* 0x0000001a0e0e7290 */ /* 0x000fc8000f83e00f */
[----:B------:R-:W-:Y:S01]  /*0a50*/  UIADD3.X UR6, UR6, UR27, UR7, UP1, UP0 ;  /* 0x0000001b06067290 */ /* 0x000fe20008fe0407 */
[----:B------:R-:W-:Y:S06]  /*0a60*/  @P0 BRA `(.L_x_166) ;  /* 0x000000f000000947 */ /* 0x000fec0003800000 */
        /* <DEDUP_REMOVED lines=15> */
.L_x_166:
[----:B------:R-:W-:Y:S05]  /*0b60*/  BSYNC B0 ;  /* 0x0000000000007941 */ /* 0x000fea0003800000 */
.L_x_165:
        /* <DEDUP_REMOVED lines=18> */
[----:B------:R1:W-:Y:S04]  /*0c90*/  @!P3 STG.E.128 [R2.64], RZ ;  /* 0x000000ff0200b986 */ /* 0x0003e8000c101d12 */
[----:B------:R1:W-:Y:S04]  /*0ca0*/  @!P2 STG.E.128 [R2.64+0x80], RZ ;  /* 0x000080ff0200a986 */ /* 0x0003e8000c101d12 */
[----:B------:R1:W-:Y:S04]  /*0cb0*/  @!P1 STG.E.128 [R2.64+0x100], RZ ;  /* 0x000100ff02009986 */ /* 0x0003e8000c101d12 */
[----:B------:R1:W-:Y:S02]  /*0cc0*/  @!P0 STG.E.128 [R2.64+0x180], RZ ;  /* 0x000180ff02008986 */ /* 0x0003e4000c101d12 */
.L_x_168:
[----:B------:R-:W-:Y:S05]  /*0cd0*/  BSYNC B0 ;  /* 0x0000000000007941 */ /* 0x000fea0003800000 */
.L_x_167:
        /* <DEDUP_REMOVED lines=22> */
.L_x_170:
[----:B------:R-:W-:Y:S05]  /*0e40*/  BSYNC B0 ;  /* 0x0000000000007941 */ /* 0x000fea0003800000 */
.L_x_169:
[----:B-1----:R-:W-:Y:S01]  /*0e50*/  IADD3 R2, R16, 0x30, RZ ;  /* 0x0000003010027810 */ /* 0x002fe20007ffe0ff */
[----:B------:R-:W-:Y:S03]  /*0e60*/  BSSY B0, `(.L_x_171) ;  /* 0x0000014000007945 */ /* 0x000fe60003800000 */
[----:B------:R-:W-:-:S13]  /*0e70*/  ISETP.GE.AND P0, PT, R2, UR16, PT ;  /* 0x0000001002007c0c */ /* 0x000fda000bf06270 */
[----:B------:R-:W-:Y:S05]  /*0e80*/  @P0 BRA `(.L_x_172) ;  /* 0x0000011000000947 */ /* 0x000fea0003800000 */
[----:B------:R-:W-:Y:S01]  /*0e90*/  IADD3 R3, P0, R18, 0x30, RZ ;  /* 0x0000003012037810 */ /* 0x000fe20007f1e0ff */
[----:B------:R-:W-:Y:S01]  /*0ea0*/  IMAD.MOV.U32 R13, RZ, RZ, R15 ;  /* 0x000000ffff0d7224 */ /* 0x000fe200078e000f */
[----:B------:R-:W-:Y:S02]  /*0eb0*/  ISETP.GE.AND P3, PT, R9, c[0x0][0x220], PT ;  /* 0x0000880009007a0c */ /* 0x000fe40003f66270 */
        /* <DEDUP_REMOVED lines=14> */
.L_x_172:
[----:B------:R-:W-:Y:S05]  /*0fa0*/  BSYNC B0 ;  /* 0x0000000000007941 */ /* 0x000fea0003800000 */
.L_x_171:
[----:B------:R-:W-:-:S04]  /*0fb0*/  ISETP.NE.AND P6, PT, R10, RZ, PT ;  /* 0x000000ff0a00720c */ /* 0x000fc80003fc5270 */
[----:B------:R-:W-:Y:S02]  /*0fc0*/  ISETP.GE.OR P5, PT, R16, UR16, P6 ;  /* 0x0000001010007c0c */ /* 0x000fe4000b7a6670 */
[----:B------:R-:W-:Y:S02]  /*0fd0*/  ISETP.GE.OR P4, PT, R5, UR16, P6 ;  /* 0x0000001005007c0c */ /* 0x000fe4000b786670 */
[----:B------:R-:W-:Y:S02]  /*0fe0*/  ISETP.GE.OR P3, PT, R4, UR16, P6 ;  /* 0x0000001004007c0c */ /* 0x000fe4000b766670 */
[----:B------:R-:W-:-:S07]  /*0ff0*/  ISETP.GE.OR P6, PT, R2, UR16, P6 ;  /* 0x0000001002007c0c */ /* 0x000fce000b7c6670 */
[----:B-1----:R-:W-:Y:S02]  /*1000*/  @!P5 IMAD R7, R16, UR22, RZ ;  /* 0x000000161007dc24 */ /* 0x002fe4000f8e02ff */
[----:B------:R-:W-:Y:S02]  /*1010*/  @!P4 IMAD R0, R5, UR22, RZ ;  /* 0x000000160500cc24 */ /* 0x000fe4000f8e02ff */
        /* <DEDUP_REMOVED lines=28> */
.L_x_164:
        /* <DEDUP_REMOVED lines=32> */
.L_x_173:
[----:B------:R-:W-:Y:S01]  /*13e0*/  IABS R0, c[0x0][0x1c8] ;  /* 0x0000720000007a13 */ /* 0x000fe20000000000 */
[----:B------:R-:W1:Y:S01]  /*13f0*/  S2R R2, SR_CTAID.Z ;  /* 0x0000000000027919 */ /* 0x000e620000002700 */
[----:B------:R-:W-:Y:S02]  /*1400*/  UMOV UR26, URZ ;  /* 0x0000003f001a7c82 */ /* 0x000fe40008000000 */
[----:B------:R-:W2:Y:S01]  /*1410*/  R2UR UR7, R0 ;  /* 0x00000000000773c2 */ /* 0x000ea200000e0000 */
[----:B-1----:R-:W-:Y:S01]  /*1420*/  IABS R2, R2 ;  /* 0x0000000200027213 */ /* 0x002fe20000000000 */
[----:B--2---:R-:W1:Y:S06]  /*1430*/  I2F.RP R5, UR7 ;  /* 0x0000000700057d06 */ /* 0x004e6c0008209400 */
[----:B------:R-:W2:Y:S02]  /*1440*/  R2UR UR5, R2 ;  /* 0x00000000020573c2 */ /* 0x000ea400000e0000 */
[----:B-1----:R-:W1:Y:S02]  /*1450*/  MUFU.RCP R3, R5 ;  /* 0x0000000500037308 */ /* 0x002e640000001000 */
[----:B-1----:R-:W-:-:S06]  /*1460*/  IADD3 R3, R3, 0xffffffe, RZ ;  /* 0x0ffffffe03037810 */ /* 0x002fcc0007ffe0ff */
[----:B------:R-:W1:Y:S02]  /*1470*/  F2I.FTZ.U32.TRUNC.NTZ R0, R3 ;  /* 0x0000000300007305 */ /* 0x000e64000021f000 */
[----:B-1----:R-:W1:Y:S02]  /*1480*/  R2UR UR27, R0 ;  /* 0x00000000001b73c2 */ /* 0x002e6400000e0000 */
[----:B-1----:R-:W-:-:S04]  /*1490*/  UIADD3 UR4, URZ, -UR27, URZ ;  /* 0x8000001b3f047290 */ /* 0x002fc8000fffe03f */
[----:B------:R-:W-:-:S04]  /*14a0*/  UIMAD UR4, UR4, UR7, URZ ;  /* 0x00000007040472a4 */ /* 0x000fc8000f8e023f */
[----:B------:R-:W-:-:S07]  /*14b0*/  UIMAD.WIDE.U32 UR26, UR27, UR4, UR26 ;  /* 0x000000041b1a72a5 */ /* 0x000fce000f8e001a */
[----:B------:R-:W-:Y:S02]  /*14c0*/  UMOV UR25, UR27 ;  /* 0x0000001b00197c82 */ /* 0x000fe40008000000 */
[----:B--2---:R-:W-:Y:S02]  /*14d0*/  UIMAD.WIDE.U32 UR26, UR25, UR5, URZ ;  /* 0x00000005191a72a5 */ /* 0x004fe4000f8e003f */
        /* <DEDUP_REMOVED lines=34> */
.L_x_174:
[----:B------:R-:W-:Y:S01]  /*1700*/  SHF.R.S32.HI R3, RZ, 0x1f, R4 ;  /* 0x0000001fff037819 */ /* 0x000fe20000011404 */
[----:B------:R-:W1:Y:S01]  /*1710*/  S2R R16, SR_CTAID.Z ;  /* 0x0000000000107919 */ /* 0x000e620000002700 */
[----:B------:R-:W-:Y:S01]  /*1720*/  ULDC.64 UR4, c[0x0][0x1b8] ;  /* 0x00006e0000047ab9 */ /* 0x000fe20000000a00 */
[----:B------:R-:W-:Y:S01]  /*1730*/  IMAD.U32 R232, RZ, RZ, UR22 ;  /* 0x00000016ffe87e24 */ /* 0x000fe2000f8e00ff */
[CC--:B------:R-:W-:Y:S01]  /*1740*/  LEA.HI R5, R3.reuse, R4.reuse, RZ, 0x3 ;  /* 0x0000000403057211 */ /* 0x0c0fe200078f18ff */
[----:B------:R-:W-:Y:S01]  /*1750*/  UIMAD UR4, UR27, UR4, URZ ;  /* 0x000000041b0472a4 */ /* 0x000fe2000f8e023f */
[----:B------:R-:W-:Y:S01]  /*1760*/  LEA.HI R11, R3, R4, RZ, 0x4 ;  /* 0x00000004030b7211 */ /* 0x000fe200078f20ff */
[----:B------:R-:W-:Y:S01]  /*1770*/  IMAD.U32 R166, RZ, RZ, UR22 ;  /* 0x00000016ffa67e24 */ /* 0x000fe2000f8e00ff */
[----:B------:R-:W-:Y:S01]  /*1780*/  SHF.R.S32.HI R14, RZ, 0x3, R5 ;  /* 0x00000003ff0e7819 */ /* 0x000fe20000011405 */
[----:B------:R-:W-:Y:S01]  /*1790*/  IMAD.U32 R19, RZ, RZ, UR13 ;  /* 0x0000000dff137e24 */ /* 0x000fe2000f8e00ff */
[----:B------:R-:W-:Y:S01]  /*17a0*/  SHF.R.S32.HI R0, RZ, 0x4, R11 ;  /* 0x00000004ff007819 */ /* 0x000fe2000001140b */
[----:B------:R-:W-:Y:S01]  /*17b0*/  BSSY B0, `(.L_x_175) ;  /* 0x000006e000007945 */ /* 0x000fe20003800000 */
[----:B------:R-:W-:Y:S01]  /*17c0*/  LOP3.LUT R5, R5, 0xfffffff8, RZ, 0xc0, !PT ;  /* 0xfffffff805057812 */ /* 0x000fe200078ec0ff */
[----:B------:R-:W-:Y:S01]  /*17d0*/  IMAD.SHL.U32 R7, R14, 0x40, RZ ;  /* 0x000000400e077824 */ /* 0x000fe200078e00ff */
[----:B------:R-:W-:-:S02]  /*17e0*/  LEA.HI R225, R11, R0, RZ, 0x1 ;  /* 0x000000000be17211 */ /* 0x000fc400078f08ff */
[----:B------:R-:W-:Y:S01]  /*17f0*/  LOP3.LUT R11, R11, 0xfffffff0, RZ, 0xc0, !PT ;  /* 0xfffffff00b0b7812 */ /* 0x000fe200078ec0ff */
[----:B------:R-:W-:Y:S01]  /*1800*/  IMAD.IADD R2, R4, 0x1, -R5 ;  /* 0x0000000104027824 */ /* 0x000fe200078e0a05 */
[----:B------:R-:W-:Y:S02]  /*1810*/  LOP3.LUT R225, R225, 0xfffffffe, RZ, 0xc0, !PT ;  /* 0xfffffffee1e17812 */ /* 0x000fe400078ec0ff */
[----:B------:R-:W-:Y:S01]  /*1820*/  LOP3.LUT R7, R7, 0x1c0, RZ, 0xc0, !PT ;  /* 0x000001c007077812 */ /* 0x000fe200078ec0ff */
[----:B------:R-:W-:Y:S01]  /*1830*/  IMAD.SHL.U32 R240, R2, 0x8, RZ ;  /* 0x0000000802f07824 */ /* 0x000fe200078e00ff */
[----:B------:R-:W-:Y:S01]  /*1840*/  SHF.R.S32.HI R15, RZ, 0x1f, R14 ;  /* 0x0000001fff0f7819 */ /* 0x000fe2000001140e */
[----:B------:R-:W-:Y:S01]  /*1850*/  IMAD.IADD R11, R4, 0x1, -R11 ;  /* 0x00000001040b7824 */ /* 0x000fe200078e0a0b */
[----:B------:R-:W-:Y:S01]  /*1860*/  SHF.R.U32.HI R230, RZ, 0x3, R7 ;  /* 0x00000003ffe67819 */ /* 0x000fe20000011607 */
[----:B------:R-:W-:Y:S01]  /*1870*/  IMAD.IADD R225, R0, 0x1, -R225 ;  /* 0x0000000100e17824 */ /* 0x000fe200078e0ae1 */
[----:B------:R-:W-:Y:S01]  /*1880*/  LOP3.LUT R5, R7, 0x38, R240, 0xf8, !PT ;  /* 0x0000003807057812 */ /* 0x000fe200078ef8f0 */
[----:B------:R-:W-:Y:S01]  /*1890*/  IMAD R7, R15, c[0x0][0x198], RZ ;  /* 0x000066000f077a24 */ /* 0x000fe200078e02ff */
[----:B------:R-:W-:Y:S01]  /*18a0*/  SHF.R.S32.HI R0, RZ, 0x1f, R11 ;  /* 0x0000001fff007819 */ /* 0x000fe2000001140b */
[----:B------:R-:W-:Y:S01]  /*18b0*/  IMAD.WIDE R18, R19, 0x40, R14 ;  /* 0x0000004013127825 */ /* 0x000fe200078e020e */
[----:B------:R-:W-:-:S02]  /*18c0*/  LOP3.LUT R230, R5, R230, RZ, 0x3c, !PT ;  /* 0x000000e605e67212 */ /* 0x000fc400078e3cff */
[----:B------:R-:W-:Y:S01]  /*18d0*/  LEA.HI R5, R0, R11, RZ, 0x3 ;  /* 0x0000000b00057211 */ /* 0x000fe200078f18ff */
[----:B------:R-:W-:Y:S01]  /*18e0*/  IMAD R6, R14, c[0x0][0x19c], R7 ;  /* 0x000067000e067a24 */ /* 0x000fe200078e0207 */
[-C--:B------:R-:W-:Y:S01]  /*18f0*/  LEA.HI R9, R3, R4.reuse, RZ, 0x6 ;  /* 0x0000000403097211 */ /* 0x080fe200078f30ff */
[----:B------:R-:W-:Y:S01]  /*1900*/  IMAD.SHL.U32 R7, R225, 0x8, RZ ;  /* 0x00000008e1077824 */ /* 0x000fe200078e00ff */
[--C-:B------:R-:W-:Y:S02]  /*1910*/  SHF.R.S32.HI R241, RZ, 0x1f, R240.reuse ;  /* 0x0000001ffff17819 */ /* 0x100fe400000114f0 */
[----:B------:R-:W-:Y:S01]  /*1920*/  IADD3 R12, P0, R240, UR6, RZ ;  /* 0x00000006f00c7c10 */ /* 0x000fe2000ff1e0ff */
[----:B------:R-:W-:Y:S01]  /*1930*/  IMAD.SHL.U32 R9, R9, 0x8, RZ ;  /* 0x0000000809097824 */ /* 0x000fe200078e00ff */
[----:B------:R-:W-:Y:S01]  /*1940*/  LOP3.LUT R0, R5, 0xfffffff8, RZ, 0xc0, !PT ;  /* 0xfffffff805007812 */ /* 0x000fe200078ec0ff */
[----:B------:R-:W-:Y:S01]  /*1950*/  IMAD.WIDE.U32 R20, R14, c[0x0][0x198], R240 ;  /* 0x000066000e147a25 */ /* 0x000fe200078e00f0 */
[----:B------:R-:W-:Y:S01]  /*1960*/  IADD3.X R13, R241, UR20, RZ, P0, !PT ;  /* 0x00000014f10d7c10 */ /* 0x000fe200087fe4ff */
[----:B------:R-:W-:Y:S01]  /*1970*/  ULDC.64 UR6, c[0x0][0x1b0] ;  /* 0x00006c0000067ab9 */ /* 0x000fe20000000a00 */
[----:B------:R-:W-:Y:S01]  /*1980*/  LOP3.LUT R230, R230, 0xfffffe00, R9, 0xf8, !PT ;  /* 0xfffffe00e6e67812 */ /* 0x000fe200078ef809 */
[----:B------:R-:W-:Y:S01]  /*1990*/  IMAD.IADD R0, R11, 0x1, -R0 ;  /* 0x000000010b007824 */ /* 0x000fe200078e0a00 */
[----:B------:R-:W-:Y:S01]  /*19a0*/  IADD3 R10, P0, R20, UR24, RZ ;  /* 0x00000018140a7c10 */ /* 0x000fe2000ff1e0ff */
[----:B-1----:R-:W-:Y:S01]  /*19b0*/  IMAD.WIDE.U32 R16, R16, c[0x0][0x1a8], R12 ;  /* 0x00006a0010107a25 */ /* 0x002fe200078e000c */
[----:B------:R-:W-:Y:S01]  /*19c0*/  UIMAD UR6, UR27, UR6, URZ ;  /* 0x000000061b0672a4 */ /* 0x000fe2000f8e023f */
[----:B------:R-:W-:Y:S01]  /*19d0*/  IADD3 R229, R240, 0x40, RZ ;  /* 0x00000040f0e57810 */ /* 0x000fe20007ffe0ff */
[----:B------:R-:W-:Y:S01]  /*19e0*/  UIADD3 UR20, -UR14, UR16, URZ ;  /* 0x000000100e147290 */ /* 0x000fe2000fffe13f */
[----:B------:R-:W-:Y:S01]  /*19f0*/  IMAD R9, R15, c[0x0][0x1a0], RZ ;  /* 0x000068000f097a24 */ /* 0x000fe200078e02ff */
[----:B------:R-:W-:Y:S01]  /*1a00*/  LOP3.LUT P2, RZ, R0, 0x4, RZ, 0xc0, !PT ;  /* 0x0000000400ff7812 */ /* 0x000fe2000784c0ff */
[----:B------:R-:W-:Y:S01]  /*1a10*/  IMAD.WIDE.U32 R12, R14, c[0x0][0x1a0], R240 ;  /* 0x000068000e0c7a25 */ /* 0x000fe200078e00f0 */
[C---:B------:R-:W-:Y:S01]  /*1a20*/  LOP3.LUT P1, RZ, R0.reuse, 0x2, RZ, 0xc0, !PT ;  /* 0x0000000200ff7812 */ /* 0x040fe2000782c0ff */
[----:B------:R-:W-:Y:S01]  /*1a30*/  UIMAD UR7, UR22, UR7, UR6 ;  /* 0x00000007160772a4 */ /* 0x000fe2000f8e0206 */
[----:B------:R-:W-:Y:S01]  /*1a40*/  IADD3.X R11, R21, UR23, R6, P0, !PT ;  /* 0x00000017150b7c10 */ /* 0x000fe200087fe406 */
[----:B------:R-:W-:Y:S01]  /*1a50*/  IMAD.SHL.U32 R0, R0, 0x40, RZ ;  /* 0x0000004000007824 */ /* 0x000fe200078e00ff */
[----:B------:R-:W-:Y:S01]  /*1a60*/  IADD3 R8, P0, R12, UR28, RZ ;  /* 0x0000001c0c087c10 */ /* 0x000fe2000ff1e0ff */
[----:B------:R-:W-:Y:S01]  /*1a70*/  IMAD R6, R14, c[0x0][0x1a4], R9 ;  /* 0x000069000e067a24 */ /* 0x000fe200078e0209 */
[----:B------:R-:W-:Y:S01]  /*1a80*/  UIMAD UR6, UR22, UR5, UR4 ;  /* 0x00000005160672a4 */ /* 0x000fe2000f8e0204 */
[----:B------:R-:W-:Y:S01]  /*1a90*/  IMAD.SHL.U32 R5, R5, 0x40, RZ ;  /* 0x0000004005057824 */ /* 0x000fe200078e00ff */
[----:B------:R-:W-:Y:S01]  /*1aa0*/  LOP3.LUT R0, R0, 0x1c0, RZ, 0xc0, !PT ;  /* 0x000001c000007812 */ /* 0x000fe200078ec0ff */
[----:B------:R-:W-:Y:S01]  /*1ab0*/  ULDC.64 UR4, c[0x0][0x1a8] ;  /* 0x00006a0000047ab9 */ /* 0x000fe20000000a00 */
[----:B------:R-:W-:Y:S01]  /*1ac0*/  IADD3.X R9, R13, UR26, R6, P0, !PT ;  /* 0x0000001a0d097c10 */ /* 0x000fe200087fe406 */
[----:B------:R-:W-:Y:S01]  /*1ad0*/  UIMAD UR4, UR25, UR4, URZ ;  /* 0x00000004190472a4 */ /* 0x000fe2000f8e023f */
[----:B------:R-:W-:Y:S01]  /*1ae0*/  LOP3.LUT R7, R0, 0x8, R7, 0xf8, !PT ;  /* 0x0000000800077812 */ /* 0x000fe200078ef807 */
[----:B------:R-:W-:Y:S01]  /*1af0*/  IMAD.WIDE.U32 R232, R232, c[0x0][0x1b0], R10 ;  /* 0x00006c00e8e87a25 */ /* 0x000fe200078e000a */
[----:B------:R-:W-:Y:S01]  /*1b00*/  ISETP.GE.AND P0, PT, R14, UR20, PT ;  /* 0x000000140e007c0c */ /* 0x000fe2000bf06270 */
[----:B------:R-:W-:Y:S01]  /*1b10*/  UIMAD UR4, UR12, UR5, UR4 ;  /* 0x000000050c0472a4 */ /* 0x000fe2000f8e0204 */
[----:B------:R-:W-:Y:S01]  /*1b20*/  SHF.R.U32.HI R0, RZ, 0x3, R0 ;  /* 0x00000003ff007819 */ /* 0x000fe20000011600 */
[----:B------:R-:W-:Y:S01]  /*1b30*/  IMAD.WIDE.U32 R166, R166, c[0x0][0x1b8], R8 ;  /* 0x00006e00a6a67a25 */ /* 0x000fe200078e0008 */
[----:B------:R-:W-:-:S02]  /*1b40*/  LEA.HI R6, R3, R4, RZ, 0x5 ;  /* 0x0000000403067211 */ /* 0x000fc400078f28ff */
[----:B------:R-:W-:Y:S01]  /*1b50*/  LOP3.LUT R0, R7, R0, RZ, 0x3c, !PT ;  /* 0x0000000007007212 */ /* 0x000fe200078e3cff */
[----:B------:R-:W-:Y:S01]  /*1b60*/  IMAD.MOV.U32 R7, RZ, RZ, 0x10 ;  /* 0x00000010ff077424 */ /* 0x000fe200078e00ff */
[----:B------:R-:W-:Y:S01]  /*1b70*/  IADD3 R13, R17, UR4, RZ ;  /* 0x00000004110d7c10 */ /* 0x000fe2000fffe0ff */
[----:B------:R-:W-:Y:S01]  /*1b80*/  IMAD.SHL.U32 R230, R230, 0x2, RZ ;  /* 0x00000002e6e67824 */ /* 0x000fe200078e00ff */
[----:B------:R-:W-:Y:S01]  /*1b90*/  LOP3.LUT R0, R0, 0xfffffe00, R5, 0xf8, !PT ;  /* 0xfffffe0000007812 */ /* 0x000fe200078ef805 */
[----:B------:R-:W-:Y:S01]  /*1ba0*/  IMAD.MOV.U32 R5, RZ, RZ, 0x20 ;  /* 0x00000020ff057424 */ /* 0x000fe200078e00ff */
[----:B------:R-:W-:Y:S02]  /*1bb0*/  SHF.R.S32.HI R89, RZ, 0x5, R6 ;  /* 0x00000005ff597819 */ /* 0x000fe40000011406 */
[C---:B------:R-:W-:Y:S02]  /*1bc0*/  IADD3 R228, R240.reuse, 0x80, RZ ;  /* 0x00000080f0e47810 */ /* 0x040fe40007ffe0ff */
[----:B------:R-:W-:-:S02]  /*1bd0*/  IADD3 R227, R240, 0xc0, RZ ;  /* 0x000000c0f0e37810 */ /* 0x000fc40007ffe0ff */
[----:B------:R-:W-:Y:S02]  /*1be0*/  SEL R7, R7, 0xfffffff0, !P1 ;  /* 0xfffffff007077807 */ /* 0x000fe40004800000 */
[----:B------:R-:W-:Y:S02]  /*1bf0*/  SEL R5, R5, 0xffffffe0, !P2 ;  /* 0xffffffe005057807 */ /* 0x000fe40005000000 */
[----:B------:R-:W-:Y:S02]  /*1c00*/  IADD3 R235, R233, UR7, RZ ;  /* 0x00000007e9eb7c10 */ /* 0x000fe4000fffe0ff */
[----:B------:R-:W-:Y:S01]  /*1c10*/  IADD3 R197, R167, UR6, RZ ;  /* 0x00000006a7c57c10 */ /* 0x000fe2000fffe0ff */
        /* <DEDUP_REMOVED lines=39> */
.L_x_176:
[----:B------:R-:W-:Y:S05]  /*1e90*/  BSYNC B0 ;  /* 0x0000000000007941 */ /* 0x000fea0003800000 */
.L_x_175:
[----:B-1----:R-:W-:Y:S01]  /*1ea0*/  IADD3 R10, R14, 0x10, RZ ;  /* 0x000000100e0a7810 */ /* 0x002fe20007ffe0ff */
[----:B------:R-:W-:Y:S03]  /*1eb0*/  BSSY B0, `(.L_x_177) ;  /* 0x000002c000007945 */ /* 0x000fe60003800000 */
[----:B------:R-:W-:-:S13]  /*1ec0*/  ISETP.GE.AND P0, PT, R10, UR20, PT ;  /* 0x000000140a007c0c */ /* 0x000fda000bf06270 */
[----:B------:R-:W-:Y:S05]  /*1ed0*/  @P0 BRA `(.L_x_178) ;  /* 0x0000029000000947 */ /* 0x000fea0003800000 */
[----:B------:R-:W-:Y:S01]  /*1ee0*/  IADD3 R8, P0, R18, 0x10, RZ ;  /* 0x0000001012087810 */ /* 0x000fe20007f1e0ff */
        /* <DEDUP_REMOVED lines=40> */
.L_x_178:
[----:B------:R-:W-:Y:S05]  /*2170*/  BSYNC B0 ;  /* 0x0000000000007941 */ /* 0x000fea0003800000 */
.L_x_177:
        /* <DEDUP_REMOVED lines=45> */
.L_x_180:
[----:B------:R-:W-:Y:S05]  /*2450*/  BSYNC B0 ;  /* 0x0000000000007941 */ /* 0x000fea0003800000 */
.L_x_179:
        /* <DEDUP_REMOVED lines=48> */
.L_x_182:
[----:B------:R-:W-:Y:S05]  /*2760*/  BSYNC B0 ;  /* 0x0000000000007941 */ /* 0x000fea0003800000 */
.L_x_181:
[----:B------:R-:W-:Y:S01]  /*2770*/  UIADD3 UR27, UR8, -0x1, URZ ;  /* 0xffffffff081b7890 */ /* 0x000fe2000fffe03f */
        /* <DEDUP_REMOVED lines=15> */
[C---:B-1----:R-:W-:Y:S01]  /*2870*/  @!P5 LEA R22, P6, R18.reuse, c[0x0][0x168], 0x1 ;  /* 0x00005a001216da11 */ /* 0x042fe200078c08ff */
        /* <DEDUP_REMOVED lines=28> */
.L_x_184:
[----:B------:R-:W-:Y:S05]  /*2a40*/  BSYNC B0 ;  /* 0x0000000000007941 */ /* 0x000fea0003800000 */
.L_x_183:
        /* <DEDUP_REMOVED lines=9> */
[----:B-1----:R-:W-:-:S04]  /*2ae0*/  IADD3 R12, P0, R18, UR12, RZ ;  /* 0x0000000c120c7c10 */ /* 0x002fc8000ff1e0ff */
        /* <DEDUP_REMOVED lines=31> */
.L_x_186:
[----:B------:R-:W-:Y:S05]  /*2ce0*/  BSYNC B0 ;  /* 0x0000000000007941 */ /* 0x000fea0003800000 */
.L_x_185:
[----:B------:R-:W-:Y:S01]  /*2cf0*/  ISETP.GE.AND P0, PT, R9, UR21, PT ;  /* 0x0000001509007c0c */ /* 0x000fe2000bf06270 */
[----:B------:R-:W-:-:S12]  /*2d00*/  BSSY B0, `(.L_x_187) ;  /* 0x0000027000007945 */ /* 0x000fd80003800000 */
[----:B------:R-:W-:Y:S05]  /*2d10*/  @P0 BRA `(.L_x_188) ;  /* 0x0000025000000947 */ /* 0x000fea0003800000 */
[----:B------:R-:W-:Y:S01]  /*2d20*/  ISETP.GE.AND P5, PT, R240, c[0x0][0x220], PT ;  /* 0x00008800f0007a0c */ /* 0x000fe20003fa6270 */
[----:B------:R-:W-:Y:S01]  /*2d30*/  IMAD.MOV.U32 R11, RZ, RZ, c[0x0][0x198] ;  /* 0x00006600ff0b7624 */ /* 0x000fe200078e00ff */
[----:B------:R-:W-:Y:S01]  /*2d40*/  ISETP.GE.AND P4, PT, R229, c[0x0][0x220], PT ;  /* 0x00008800e5007a0c */ /* 0x000fe20003f86270 */
[----:B-1----:R-:W-:Y:S01]  /*2d50*/  IMAD.MOV.U32 R16, RZ, RZ, c[0x0][0x19c] ;  /* 0x00006700ff107624 */ /* 0x002fe200078e00ff */
        /* <DEDUP_REMOVED lines=33> */
.L_x_188:
[----:B------:R-:W-:Y:S05]  /*2f70*/  BSYNC B0 ;  /* 0x0000000000007941 */ /* 0x000fea0003800000 */
.L_x_187:
[----:B------:R-:W-:Y:S01]  /*2f80*/  ISETP.GE.AND P0, PT, R8, UR21, PT ;  /* 0x0000001508007c0c */ /* 0x000fe2000bf06270 */
[----:B------:R-:W-:Y:S01]  /*2f90*/  ULDC.64 UR4, c[0x0][0x1a0] ;  /* 0x0000680000047ab9 */ /* 0x000fe20000000a00 */
[----:B------:R-:W-:Y:S01]  /*2fa0*/  LOP3.LUT R11, R6, 0xffffffe0, RZ, 0xc0, !PT ;  /* 0xffffffe0060b7812 */ /* 0x000fe200078ec0ff */
[----:B------:R-:W-:Y:S01]  /*2fb0*/  USHF.L.U64.HI UR17, UR4, UR17, UR5 ;  /* 0x0000001104117299 */ /* 0x000fe20008010205 */
[----:B------:R-:W-:Y:S01]  /*2fc0*/  BSSY B0, `(.L_x_189) ;  /* 0x000002b000007945 */ /* 0x000fe20003800000 */
[----:B------:R-:W-:Y:S02]  /*2fd0*/  USHF.L.U32 UR31, UR4, 0x6, URZ ;  /* 0x00000006041f7899 */ /* 0x000fe4000800063f */
[----:B------:R-:W-:-:S06]  /*2fe0*/  IMAD.IADD R11, R4, 0x1, -R11 ;  /* 0x00000001040b7824 */ /* 0x000fcc00078e0a0b */
[----:B------:R-:W-:Y:S05]  /*2ff0*/  @P0 BRA `(.L_x_190) ;  /* 0x0000027000000947 */ /* 0x000fea0003800000 */
[----:B------:R-:W-:Y:S01]  /*3000*/  ISETP.GE.AND P5, PT, R240, c[0x0][0x220], PT ;  /* 0x00008800f0007a0c */ /* 0x000fe20003fa6270 */
[----:B------:R-:W-:Y:S01]  /*3010*/  IMAD.MOV.U32 R6, RZ, RZ, c[0x0][0x198] ;  /* 0x00006600ff067624 */ /* 0x000fe200078e00ff */
        /* <DEDUP_REMOVED lines=10> */
[C---:B-1----:R-:W-:Y:S02]  /*30c0*/  @!P4 LEA R16, P3, R20.reuse, c[0x0][0x168], 0x1 ;  /* 0x00005a001410ca11 */ /* 0x042fe400078608ff */
        /* <DEDUP_REMOVED lines=26> */
.L_x_190:
[----:B------:R-:W-:Y:S05]  /*3270*/  BSYNC B0 ;  /* 0x0000000000007941 */ /* 0x000fea0003800000 */
.L_x_189:
[----:B------:R-:W0:Y:S01]  /*3280*/  LDGDEPBAR ;  /* 0x00000000000079af */ /* 0x000e220000000000 */
[----:B------:R-:W-:Y:S01]  /*3290*/  ISETP.GE.AND P0, PT, R14, UR21, PT ;  /* 0x000000150e007c0c */ /* 0x000fe2000bf06270 */
[----:B------:R-:W-:Y:S01]  /*32a0*/  UIMAD UR5, UR17, UR27, URZ ;  /* 0x0000001b110572a4 */ /* 0x000fe2000f8e023f */
[----:B-12---:R-:W-:Y:S01]  /*32b0*/  IMAD.U32 R17, RZ, RZ, UR27 ;  /* 0x0000001bff117e24 */ /* 0x006fe2000f8e00ff */
[----:B------:R-:W-:Y:S01]  /*32c0*/  SHF.R.S32.HI R6, RZ, 0x1f, R11 ;  /* 0x0000001fff067819 */ /* 0x000fe2000001140b */
[----:B------:R-:W-:Y:S01]  /*32d0*/  IMAD.MOV.U32 R196, RZ, RZ, R166 ;  /* 0x000000ffffc47224 */ /* 0x000fe200078e00a6 */
[----:B------:R-:W-:Y:S01]  /*32e0*/  UIMAD UR5, UR25, UR31, UR5 ;  /* 0x0000001f190572a4 */ /* 0x000fe2000f8e0205 */
[----:B------:R-:W-:Y:S01]  /*32f0*/  BSSY B0, `(.L_x_191) ;  /* 0x000002d000007945 */ /* 0x000fe20003800000 */
[----:B------:R-:W-:Y:S01]  /*3300*/  LEA.HI R6, R6, R11, RZ, 0x2 ;  /* 0x0000000b06067211 */ /* 0x000fe200078f10ff */
[----:B------:R-:W-:-:S03]  /*3310*/  IMAD.WIDE.U32 R16, R17, UR31, R196 ;  /* 0x0000001f11107c25 */ /* 0x000fc6000f8e00c4 */
[----:B------:R-:W-:Y:S02]  /*3320*/  SHF.R.S32.HI R6, RZ, 0x2, R6 ;  /* 0x00000002ff067819 */ /* 0x000fe40000011406 */
[----:B------:R-:W-:Y:S01]  /*3330*/  IADD3 R19, R17, UR5, RZ ;  /* 0x0000000511137c10 */ /* 0x000fe2000fffe0ff */
[----:B------:R-:W-:-:S04]  /*3340*/  DEPBAR.LE SB0, 0x0 ;  /* 0x000080000000791a */ /* 0x000fc80000000000 */
[----:B------:R-:W-:Y:S06]  /*3350*/  BAR.SYNC.DEFER_BLOCKING 0x0 ;  /* 0x0000000000007b1d */ /* 0x000fec0000010000 */
        /* <DEDUP_REMOVED lines=38> */
.L_x_192:
[----:B------:R-:W-:Y:S05]  /*35c0*/  BSYNC B0 ;  /* 0x0000000000007941 */ /* 0x000fea0003800000 */
.L_x_191:
[----:B------:R-:W-:Y:S01]  /*35d0*/  ISETP.GE.AND P0, PT, R10, UR21, PT ;  /* 0x000000150a007c0c */ /* 0x000fe2000bf06270 */
[----:B------:R-:W-:Y:S01]  /*35e0*/  ULDC UR5, c[0x0][0x1a4] ;  /* 0x0000690000057ab9 */ /* 0x000fe20000000800 */
[----:B------:R-:W-:Y:S01]  /*35f0*/  BSSY B0, `(.L_x_193) ;  /* 0x000002b000007945 */ /* 0x000fe20003800000 */
[----:B------:R-:W-:Y:S02]  /*3600*/  USHF.L.U32 UR25, UR4, 0x4, URZ ;  /* 0x0000000404197899 */ /* 0x000fe4000800063f */
[----:B------:R-:W-:-:S08]  /*3610*/  USHF.L.U64.HI UR10, UR4, UR10, UR5 ;  /* 0x0000000a040a7299 */ /* 0x000fd00008010205 */
        /* <DEDUP_REMOVED lines=8> */
[----:B------:R-:W-:-:S04]  /*36a0*/  IADD3 R11, P0, R16, UR25, RZ ;  /* 0x00000019100b7c10 */ /* 0x000fc8000ff1e0ff */
[----:B------:R-:W-:Y:S02]  /*36b0*/  IADD3.X R10, R19, UR10, RZ, P0, !PT ;  /* 0x0000000a130a7c10 */ /* 0x000fe400087fe4ff */
[----:B------:R-:W-:Y:S01]  /*36c0*/  ISETP.GE.AND P0, PT, R227, c[0x0][0x220], PT ;  /* 0x00008800e3007a0c */ /* 0x000fe20003f06270 */
[----:B------:R4:W-:Y:S01]  /*36d0*/  @P5 STS.128 [R230+0x10800], RZ ;  /* 0x010800ffe6005388 */ /* 0x0009e20000000c00 */
[C---:B--2---:R-:W-:Y:S02]  /*36e0*/  @!P5 LEA R22, P6, R11.reuse, c[0x0][0x170], 0x1 ;  /* 0x00005c000b16da11 */ /* 0x044fe400078c08ff */
        /* <DEDUP_REMOVED lines=21> */
[----:B----4-:R-:W-:-:S04]  /*3840*/  LEA R12, P0, R11, c[0x0][0x170], 0x1 ;  /* 0x00005c000b0c7a11 */ /* 0x010fc800078008ff */
[----:B------:R-:W-:-:S05]  /*3850*/  LEA.HI.X R13, R11, c[0x0][0x174], R10, 0x1, P0 ;  /* 0x00005d000b0d7a11 */ /* 0x000fca00000f0c0a */
[----:B------:R-:W-:Y:S01]  /*3860*/  @!PT LDS RZ, [RZ] ;  /* 0x00000000fffff984 */ /* 0x000fe20000000800 */
[----:B------:R-:W-:Y:S01]  /*3870*/  @!PT LDS RZ, [RZ] ;  /* 0x00000000fffff984 */ /* 0x000fe20000000800 */
[----:B------:R-:W-:Y:S01]  /*3880*/  @!PT LDS RZ, [RZ] ;  /* 0x00000000fffff984 */ /* 0x000fe20000000800 */
[----:B------:R2:W-:Y:S04]  /*3890*/  LDGSTS.E.BYPASS.LTC128B.128 [R230+0x16800], [R12.64+0x180] ;  /* 0x168001800ce67fae */ /* 0x0005e8000b901d52 */
.L_x_194:
[----:B------:R-:W-:Y:S05]  /*38a0*/  BSYNC B0 ;  /* 0x0000000000007941 */ /* 0x000fea0003800000 */
.L_x_193:
        /* <DEDUP_REMOVED lines=10> */
[----:B--2-4-:R-:W-:Y:S01]  /*3950*/  IMAD.MOV.U32 R12, RZ, RZ, c[0x0][0x1a4] ;  /* 0x00006900ff0c7624 */ /* 0x014fe200078e00ff */
        /* <DEDUP_REMOVED lines=33> */
.L_x_196:
[----:B------:R-:W-:Y:S05]  /*3b70*/  BSYNC B0 ;  /* 0x0000000000007941 */ /* 0x000fea0003800000 */
.L_x_195:
        /* <DEDUP_REMOVED lines=19> */
[C---:B--2-4-:R-:W-:Y:S02]  /*3cb0*/  @!P4 LEA R12, P3, R18.reuse, c[0x0][0x170], 0x1 ;  /* 0x00005c00120cca11 */ /* 0x054fe400078608ff */
        /* <DEDUP_REMOVED lines=26> */
.L_x_198:
[----:B------:R-:W-:Y:S05]  /*3e60*/  BSYNC B0 ;  /* 0x0000000000007941 */ /* 0x000fea0003800000 */
.L_x_197:
[C---:B------:R-:W-:Y:S01]  /*3e70*/  IMAD.SHL.U32 R8, R2.reuse, 0x40, RZ ;  /* 0x0000004002087824 */ /* 0x040fe200078e00ff */
[----:B------:R-:W-:Y:S01]  /*3e80*/  R2P PR, R2, 0x6 ;  /* 0x0000000602007804 */ /* 0x000fe20000000000 */
[----:B------:R-:W-:Y:S01]  /*3e90*/  IMAD.SHL.U32 R14, R14, 0x8, RZ ;  /* 0x000000080e0e7824 */ /* 0x000fe200078e00ff */
[----:B------:R-:W-:Y:S01]  /*3ea0*/  ULDC UR5, c[0x0][0x2e8] ;  /* 0x0000ba0000057ab9 */ /* 0x000fe20000000800 */
[C---:B------:R-:W-:Y:S01]  /*3eb0*/  IMAD R226, R89.reuse, 0x400, R0 ;  /* 0x0000040059e27824 */ /* 0x040fe200078e0200 */
[----:B------:R-:W-:Y:S01]  /*3ec0*/  LOP3.LUT R9, R8, 0x1c0, RZ, 0xc0, !PT ;  /* 0x000001c008097812 */ /* 0x000fe200078ec0ff */
[----:B------:R-:W-:Y:S01]  /*3ed0*/  IMAD.SHL.U32 R239, R4, 0x2, RZ ;  /* 0x0000000204ef7824 */ /* 0x000fe200078e00ff */
[----:B------:R-:W-:Y:S01]  /*3ee0*/  LEA R89, R89, UR14, 0x4 ;  /* 0x0000000e59597c11 */ /* 0x000fe2000f8e20ff */
[----:B------:R-:W-:Y:S01]  /*3ef0*/  IMAD.SHL.U32 R226, R226, 0x2, RZ ;  /* 0x00000002e2e27824 */ /* 0x000fe200078e00ff */
[----:B------:R-:W-:Y:S01]  /*3f00*/  LOP3.LUT R8, R9, 0x8, R14, 0xf8, !PT ;  /* 0x0000000809087812 */ /* 0x000fe200078ef80e */
[----:B------:R-:W-:Y:S01]  /*3f10*/  UIADD3 UR14, UR15, 0x1, -UR16 ;  /* 0x000000010f0e7890 */ /* 0x000fe2000fffe810 */
[----:B------:R-:W-:Y:S01]  /*3f20*/  SHF.R.U32.HI R9, RZ, 0x3, R9 ;  /* 0x00000003ff097819 */ /* 0x000fe20000011609 */
[--C-:B------:R-:W-:Y:S01]  /*3f30*/  IMAD R224, R7, 0x2, R226.reuse ;  /* 0x0000000207e07824 */ /* 0x100fe200078e02e2 */
[----:B-12-4-:R-:W-:Y:S01]  /*3f40*/  LDSM.16.M88.4 R12, [R226] ;  /* 0x00000000e20c783b */ /* 0x016fe20000000200 */
[C---:B------:R-:W-:Y:S01]  /*3f50*/  IMAD R222, R5.reuse, 0x2, R226 ;  /* 0x0000000205de7824 */ /* 0x040fe200078e02e2 */
[----:B------:R-:W-:Y:S01]  /*3f60*/  LOP3.LUT R8, R8, R9, RZ, 0x3c, !PT ;  /* 0x0000000908087212 */ /* 0x000fe200078e3cff */
[----:B------:R-:W-:Y:S01]  /*3f70*/  IMAD R221, R5, 0x2, R224 ;  /* 0x0000000205dd7824 */ /* 0x000fe200078e02e0 */
[----:B------:R-:W-:Y:S01]  /*3f80*/  LDSM.16.M88.4 R16, [R224] ;  /* 0x00000000e010783b */ /* 0x000fe20000000200 */
[----:B------:R-:W-:Y:S01]  /*3f90*/  IMAD.IADD R6, R6, 0x1, R89 ;  /* 0x0000000106067824 */ /* 0x000fe200078e0259 */
[----:B------:R-:W-:Y:S01]  /*3fa0*/  UIADD3 UR5, UR14, UR5, URZ ;  /* 0x000000050e057290 */ /* 0x000fe2000fffe03f */
[----:B------:R-:W-:Y:S01]  /*3fb0*/  IMAD R225, R225, 0x200, R8 ;  /* 0x00000200e1e17824 */ /* 0x000fe200078e0208 */
[----:B------:R-:W-:Y:S01]  /*3fc0*/  LDSM.16.M88.4 R40, [R222] ;  /* 0x00000000de28783b */ /* 0x000fe20000000200 */
[----:B------:R-:W-:Y:S01]  /*3fd0*/  LOP3.LUT R239, R239, 0x6, RZ, 0xc0, !PT ;  /* 0x00000006efef7812 */ /* 0x000fe200078ec0ff */
[----:B------:R-:W-:Y:S01]  /*3fe0*/  ULDC UR4, c[0x0][0x2e4] ;  /* 0x0000b90000047ab9 */ /* 0x000fe20000000800 */
[----:B------:R-:W-:Y:S01]  /*3ff0*/  IMAD.SHL.U32 R225, R225, 0x2, RZ ;  /* 0x00000002e1e17824 */ /* 0x000fe200078e00ff */
[C---:B------:R-:W-:Y:S01]  /*4000*/  IADD3 R236, R6.reuse, 0x8, RZ ;  /* 0x0000000806ec7810 */ /* 0x040fe20007ffe0ff */
[----:B------:R-:W-:Y:S01]  /*4010*/  UIADD3 UR4, UR15, -UR4, -UR16 ;  /* 0x800000040f047290 */ /* 0x000fe2000fffe810 */
[----:B------:R-:W-:Y:S01]  /*4020*/  IADD3 R237, R6, UR5, RZ ;  /* 0x0000000506ed7c10 */ /* 0x000fe2000fffe0ff */
[----:B------:R-:W0:Y:S01]  /*4030*/  LDGDEPBAR ;  /* 0x00000000000079af */ /* 0x000e220000000000 */
[C---:B------:R-:W-:Y:S01]  /*4040*/  IADD3 R2, R225.reuse, 0x8000, RZ ;  /* 0x00008000e1027810 */ /* 0x040fe20007ffe0ff */
[----:B------:R-:W-:Y:S01]  /*4050*/  UISETP.GT.AND UP0, UPT, UR27, UR9, UPT ;  /* 0x000000091b00728c */ /* 0x000fe2000bf04270 */
[----:B------:R-:W-:Y:S01]  /*4060*/  IADD3 R223, R225, 0x8020, RZ ;  /* 0x00008020e1df7810 */ /* 0x000fe20007ffe0ff */
[----:B------:R-:W1:Y:S01]  /*4070*/  LDSM.16.M88.4 R64, [R225+0x8000] ;  /* 0x00800000e140783b */ /* 0x000e620000000200 */
[----:B------:R-:W-:Y:S01]  /*4080*/  @P1 IADD3 R223, R2, -0x20, RZ ;  /* 0xffffffe002df1810 */ /* 0x000fe20007ffe0ff */
[----:B------:R-:W-:Y:S01]  /*4090*/  IMAD.MOV.U32 R2, RZ, RZ, 0x40 ;  /* 0x00000040ff027424 */ /* 0x000fe200078e00ff */
[----:B------:R-:W-:Y:S01]  /*40a0*/  IADD3 R231, R236, UR5, RZ ;  /* 0x00000005ece77c10 */ /* 0x000fe2000fffe0ff */
[----:B------:R-:W2:Y:S01]  /*40b0*/  LDSM.16.M88.4 R48, [R225+0x9000] ;  /* 0x00900000e130783b */ /* 0x000ea20000000200 */
[----:B------:R-:W-:-:S02]  /*40c0*/  IADD3 R238, R6, UR4, RZ ;  /* 0x0000000406ee7c10 */ /* 0x000fc4000fffe0ff */
[----:B------:R-:W-:Y:S01]  /*40d0*/  SEL R2, R2, 0xffffffc0, !P2 ;  /* 0xffffffc002027807 */ /* 0x000fe20005000000 */
[----:B------:R-:W4:Y:S01]  /*40e0*/  LDSM.16.M88.4 R84, [R223] ;  /* 0x00000000df54783b */ /* 0x000f220000000200 */
[----:B------:R-:W-:Y:S02]  /*40f0*/  IMNMX R237, R237, UR15, PT ;  /* 0x0000000feded7c17 */ /* 0x000fe4000b800200 */
[----:B------:R-:W-:Y:S01]  /*4100*/  IADD3 R236, R236, UR4, RZ ;  /* 0x00000004ecec7c10 */ /* 0x000fe2000fffe0ff */
[----:B------:R-:W5:Y:S01]  /*4110*/  LDSM.16.M88.4 R56, [R225+0x8800] ;  /* 0x00880000e138783b */ /* 0x000f620000000200 */
[----:B------:R-:W-:Y:S01]  /*4120*/  IMAD.IADD R219, R225, 0x1, R2 ;  /* 0x00000001e1db7824 */ /* 0x000fe200078e0202 */
[----:B------:R-:W-:Y:S01]  /*4130*/  IMNMX R231, R231, UR15, PT ;  /* 0x0000000fe7e77c17 */ /* 0x000fe2000b800200 */
[----:B------:R-:W-:Y:S01]  /*4140*/  IMAD.IADD R212, R2, 0x1, R223 ;  /* 0x0000000102d47824 */ /* 0x000fe200078e02df */
[----:B------:R-:W3:Y:S01]  /*4150*/  LDSM.16.M88.4 R8, [R225+0x9800] ;  /* 0x00980000e108783b */ /* 0x000ee20000000200 */
[----:B------:R-:W-:-:S02]  /*4160*/  IMNMX R238, RZ, R238, !PT ;  /* 0x000000eeffee7217 */ /* 0x000fc40007800200 */
[----:B------:R-:W-:Y:S01]  /*4170*/  IMNMX R236, RZ, R236, !PT ;  /* 0x000000ecffec7217 */ /* 0x000fe20007800200 */
[----:B------:R-:W3:Y:S01]  /*4180*/  LDSM.16.M88.4 R36, [R223+0x1000] ;  /* 0x00100000df24783b */ /* 0x000ee20000000200 */
[C---:B------:R-:W-:Y:S02]  /*4190*/  IADD3 R215, R223.reuse, 0x800, RZ ;  /* 0x00000800dfd77810 */ /* 0x040fe40007ffe0ff */
[C---:B------:R-:W-:Y:S01]  /*41a0*/  IADD3 R214, R223.reuse, 0x1000, RZ ;  /* 0x00001000dfd67810 */ /* 0x040fe20007ffe0ff */
[----:B------:R-:W3:Y:S01]  /*41b0*/  LDSM.16.M88.4 R80, [R219+0x8000] ;  /* 0x00800000db50783b */ /* 0x000ee20000000200 */
[C---:B------:R-:W-:Y:S02]  /*41c0*/  IADD3 R213, R223.reuse, 0x1800, RZ ;  /* 0x00001800dfd57810 */ /* 0x040fe40007ffe0ff */
[C---:B------:R-:W-:Y:S01]  /*41d0*/  IADD3 R211, R223.reuse, 0x2000, RZ ;  /* 0x00002000dfd37810 */ /* 0x040fe20007ffe0ff */
[----:B------:R-:W3:Y:S01]  /*41e0*/  LDSM.16.M88.4 R68, [R223+0x800] ;  /* 0x00080000df44783b */ /* 0x000ee20000000200 */
[----:B------:R-:W-:-:S02]  /*41f0*/  IADD3 R210, R223, 0x2800, RZ ;  /* 0x00002800dfd27810 */ /* 0x000fc40007ffe0ff */
[C---:B------:R-:W-:Y:S01]  /*4200*/  IADD3 R209, R223.reuse, 0x3000, RZ ;  /* 0x00003000dfd17810 */ /* 0x040fe20007ffe0ff */
[----:B------:R-:W3:Y:S01]  /*4210*/  LDSM.16.M88.4 R32, [R223+0x1800] ;  /* 0x00180000df20783b */ /* 0x000ee20000000200 */
[C---:B------:R-:W-:Y:S02]  /*4220*/  IADD3 R208, R223.reuse, 0x3800, RZ ;  /* 0x00003800dfd07810 */ /* 0x040fe40007ffe0ff */
[C---:B------:R-:W-:Y:S01]  /*4230*/  IADD3 R207, R223.reuse, 0x4000, RZ ;  /* 0x00004000dfcf7810 */ /* 0x040fe20007ffe0ff */
[----:B------:R-:W3:Y:S01]  /*4240*/  LDSM.16.M88.4 R28, [R219+0x9000] ;  /* 0x00900000db1c783b */ /* 0x000ee20000000200 */
[C---:B------:R-:W-:Y:S02]  /*4250*/  IADD3 R206, R223.reuse, 0x4800, RZ ;  /* 0x00004800dfce7810 */ /* 0x040fe40007ffe0ff */
[C---:B------:R-:W-:Y:S01]  /*4260*/  IADD3 R205, R223.reuse, 0x5000, RZ ;  /* 0x00005000dfcd7810 */ /* 0x040fe20007ffe0ff */
[----:B-1----:R-:W-:Y:S01]  /*4270*/  HMMA.16816.F32.BF16 R24, R12, R64, RZ ;  /* 0x000000400c18723c */ /* 0x002fe200000418ff */
[----:B------:R-:W-:Y:S01]  /*4280*/  LDSM.16.M88.4 R76, [R212] ;  /* 0x00000000d44c783b */ /* 0x000fe20000000200 */
[----:B------:R-:W-:-:S02]  /*4290*/  IADD3 R204, R223, 0x5800, RZ ;  /* 0x00005800dfcc7810 */ /* 0x000fc40007ffe0ff */
[C---:B------:R-:W-:Y:S01]  /*42a0*/  IADD3 R203, R223.reuse, 0x6000, RZ ;  /* 0x00006000dfcb7810 */ /* 0x040fe20007ffe0ff */
[----:B------:R-:W-:Y:S01]  /*42b0*/  LDSM.16.M88.4 R72, [R219+0x8800] ;  /* 0x00880000db48783b */ /* 0x000fe20000000200 */
[C---:B------:R-:W-:Y:S02]  /*42c0*/  IADD3 R202, R223.reuse, 0x6800, RZ ;  /* 0x00006800dfca7810 */ /* 0x040fe40007ffe0ff */
[----:B--2---:R-:W-:Y:S01]  /*42d0*/  HMMA.16816.F32.BF16 R52, R12, R48, RZ ;  /* 0x000000300c34723c */ /* 0x004fe200000418ff */
[----:B------:R-:W-:Y:S01]  /*42e0*/  LDSM.16.M88.4 R20, [R219+0x9800] ;  /* 0x00980000db14783b */ /* 0x000fe20000000200 */
[C---:B------:R-:W-:Y:S02]  /*42f0*/  IADD3 R201, R223.reuse, 0x7000, RZ ;  /* 0x00007000dfc97810 */ /* 0x040fe40007ffe0ff */
[----:B------:R-:W-:-:S04]  /*4300*/  IADD3 R200, R223, 0x7800, RZ ;  /* 0x00007800dfc87810 */ /* 0x000fc80007ffe0ff */
[C---:B------:R-:W-:Y:S08]  /*4310*/  HMMA.16816.F32.BF16 R48, R12.reuse, R50, RZ ;  /* 0x000000320c30723c */ /* 0x040ff000000418ff */
[----:B------:R-:W-:Y:S08]  /*4320*/  HMMA.16816.F32.BF16 R64, R12, R66, RZ ;  /* 0x000000420c40723c */ /* 0x000ff000000418ff */
[----:B----4-:R-:W-:Y:S08]  /*4330*/  HMMA.16816.F32.BF16 R24, R16, R84, R24 ;  /* 0x000000541018723c */ /* 0x010ff00000041818 */
[C---:B-----5:R-:W-:Y:S08]  /*4340*/  HMMA.16816.F32.BF16 R60, R12.reuse, R56, RZ ;  /* 0x000000380c3c723c */ /* 0x060ff000000418ff */
[C---:B------:R-:W-:Y:S08]  /*4350*/  HMMA.16816.F32.BF16 R56, R12.reuse, R58, RZ ;  /* 0x0000003a0c38723c */ /* 0x040ff000000418ff */
[C---:B---3--:R-:W-:Y:S08]  /*4360*/  HMMA.16816.F32.BF16 R44, R12.reuse, R8, RZ ;  /* 0x000000080c2c723c */ /* 0x048ff000000418ff */
[----:B------:R-:W-:Y:S01]  /*4370*/  HMMA.16816.F32.BF16 R12, R12, R10, RZ ;  /* 0x0000000a0c0c723c */ /* 0x000fe200000418ff */
[----:B------:R-:W1:Y:S07]  /*4380*/  LDSM.16.M88.4 R8, [R221] ;  /* 0x00000000dd08783b */ /* 0x000e6e0000000200 */
[C---:B------:R-:W-:Y:S08]  /*4390*/  HMMA.16816.F32.BF16 R52, R16.reuse, R36, R52 ;  /* 0x000000241034723c */ /* 0x040ff00000041834 */
[C---:B------:R-:W-:Y:S01]  /*43a0*/  HMMA.16816.F32.BF16 R48, R16.reuse, R38, R48 ;  /* 0x000000261030723c */ /* 0x040fe20000041830 */
[----:B------:R-:W2:Y:S07]  /*43b0*/  LDSM.16.M88.4 R36, [R212+0x1000] ;  /* 0x00100000d424783b */ /* 0x000eae0000000200 */
[----:B------:R-:W-:Y:S01]  /*43c0*/  HMMA.16816.F32.BF16 R64, R16, R86, R64 ;  /* 0x000000561040723c */ /* 0x000fe20000041840 */
[----:B------:R-:W-:Y:S07]  /*43d0*/  LDSM.16.M88.4 R84, [R225+0xa000] ;  /* 0x00a00000e154783b */ /* 0x000fee0000000200 */
[----:B------:R-:W-:Y:S08]  /*43e0*/  HMMA.16816.F32.BF16 R24, R40, R80, R24 ;  /* 0x000000502818723c */ /* 0x000ff00000041818 */
[C---:B------:R-:W-:Y:S08]  /*43f0*/  HMMA.16816.F32.BF16 R60, R16.reuse, R68, R60 ;  /* 0x00000044103c723c */ /* 0x040ff0000004183c */
[C---:B------:R-:W-:Y:S01]  /*4400*/  HMMA.16816.F32.BF16 R56, R16.reuse, R70, R56 ;  /* 0x000000461038723c */ /* 0x040fe20000041838 */
[----:B------:R-:W-:Y:S07]  /*4410*/  LDSM.16.M88.4 R68, [R212+0x800] ;  /* 0x00080000d444783b */ /* 0x000fee0000000200 */
[C---:B------:R-:W-:Y:S08]  /*4420*/  HMMA.16816.F32.BF16 R44, R16.reuse, R32, R44 ;  /* 0x00000020102c723c */ /* 0x040ff0000004182c */
[----:B------:R-:W-:Y:S01]  /*4430*/  HMMA.16816.F32.BF16 R12, R16, R34, R12 ;  /* 0x00000022100c723c */ /* 0x000fe2000004180c */
[----:B------:R-:W3:Y:S04]  /*4440*/  LDSM.16.M88.4 R16, [R226+0x2000] ;  /* 0x00200000e210783b */ /* 0x000ee80000000200 */
[----:B------:R-:W4:Y:S03]  /*4450*/  LDSM.16.M88.4 R32, [R212+0x1800] ;  /* 0x00180000d420783b */ /* 0x000f260000000200 */
[C---:B------:R-:W-:Y:S08]  /*4460*/  HMMA.16816.F32.BF16 R52, R40.reuse, R28, R52 ;  /* 0x0000001c2834723c */ /* 0x040ff00000041834 */
[C---:B------:R-:W-:Y:S01]  /*4470*/  HMMA.16816.F32.BF16 R48, R40.reuse, R30, R48 ;  /* 0x0000001e2830723c */ /* 0x040fe20000041830 */
[----:B------:R-:W5:Y:S07]  /*4480*/  LDSM.16.M88.4 R28, [R225+0xb000] ;  /* 0x00b00000e11c783b */ /* 0x000f6e0000000200 */
[----:B------:R-:W-:Y:S01]  /*4490*/  HMMA.16816.F32.BF16 R64, R40, R82, R64 ;  /* 0x000000522840723c */ /* 0x000fe20000041840 */
[----:B------:R-:W-:Y:S07]  /*44a0*/  LDSM.16.M88.4 R80, [R223+0x2000] ;  /* 0x00200000df50783b */ /* 0x000fee0000000200 */
[----:B-1----:R-:W-:Y:S08]  /*44b0*/  HMMA.16816.F32.BF16 R24, R8, R76, R24 ;  /* 0x0000004c0818723c */ /* 0x002ff00000041818 */
[C---:B------:R-:W-:Y:S08]  /*44c0*/  HMMA.16816.F32.BF16 R60, R40.reuse, R72, R60 ;  /* 0x00000048283c723c */ /* 0x040ff0000004183c */
[C---:B------:R-:W-:Y:S01]  /*44d0*/  HMMA.16816.F32.BF16 R56, R40.reuse, R74, R56 ;  /* 0x0000004a2838723c */ /* 0x040fe20000041838 */
[----:B------:R-:W-:Y:S07]  /*44e0*/  LDSM.16.M88.4 R72, [R225+0xa800] ;  /* 0x00a80000e148783b */ /* 0x000fee0000000200 */
[C---:B------:R-:W-:Y:S08]  /*44f0*/  HMMA.16816.F32.BF16 R44, R40.reuse, R20, R44 ;  /* 0x00000014282c723c */ /* 0x040ff0000004182c */
[----:B------:R-:W-:Y:S01]  /*4500*/  HMMA.16816.F32.BF16 R40, R40, R22, R12 ;  /* 0x000000162828723c */ /* 0x000fe2000004180c */
[----:B------:R-:W1:Y:S04]  /*4510*/  LDSM.16.M88.4 R12, [R224+0x2000] ;  /* 0x00200000e00c783b */ /* 0x000e680000000200 */
[----:B------:R-:W1:Y:S03]  /*4520*/  LDSM.16.M88.4 R20, [R225+0xb800] ;  /* 0x00b80000e114783b */ /* 0x000e660000000200 */
[C---:B--2---:R-:W-:Y:S08]  /*4530*/  HMMA.16816.F32.BF16 R52, R8.reuse, R36, R52 ;  /* 0x000000240834723c */ /* 0x044ff00000041834 */
[C---:B------:R-:W-:Y:S01]  /*4540*/  HMMA.16816.F32.BF16 R48, R8.reuse, R38, R48 ;  /* 0x000000260830723c */ /* 0x040fe20000041830 */
[----:B------:R-:W2:Y:S07]  /*4550*/  LDSM.16.M88.4 R36, [R223+0x3000] ;  /* 0x00300000df24783b */ /* 0x000eae0000000200 */
[----:B------:R-:W-:Y:S01]  /*4560*/  HMMA.16816.F32.BF16 R64, R8, R78, R64 ;  /* 0x0000004e0840723c */ /* 0x000fe20000041840 */
[----:B------:R-:W-:Y:S07]  /*4570*/  LDSM.16.M88.4 R76, [R219+0xa000] ;  /* 0x00a00000db4c783b */ /* 0x000fee0000000200 */
[----:B---3--:R-:W-:Y:S08]  /*4580*/  HMMA.16816.F32.BF16 R24, R16, R84, R24 ;  /* 0x000000541018723c */ /* 0x008ff00000041818 */
        /* <DEDUP_REMOVED lines=74> */
[----:B------:R-:W-:Y:S07]  /*4a30*/  LDSM.16.M88.4 R36, [R212+0x5800] ;  /* 0x00580000d424783b */ /* 0x000fee0000000200 */
[----:B------:R-:W-:Y:S01]  /*4a40*/  HMMA.16816.F32.BF16 R64, R8, R74, R64 ;  /* 0x0000004a0840723c */ /* 0x000fe20000041840 */
[----:B------:R-:W-:Y:S07]  /*4a50*/  LDSM.16.M88.4 R72, [R212+0x4800] ;  /* 0x00480000d448783b */ /* 0x000fee0000000200 */
[----:B---3--:R-:W-:Y:S08]  /*4a60*/  HMMA.16816.F32.BF16 R24, R16, R84, R24 ;  /* 0x000000541018723c */ /* 0x008ff00000041818 */
[C---:B------:R-:W-:Y:S08]  /*4a70*/  HMMA.16816.F32.BF16 R60, R8.reuse, R68, R60 ;  /* 0x00000044083c723c */ /* 0x040ff0000004183c */
[C---:B------:R-:W-:Y:S01]  /*4a80*/  HMMA.16816.F32.BF16 R56, R8.reuse, R70, R56 ;  /* 0x000000460838723c */ /* 0x040fe20000041838 */
[----:B------:R-:W2:Y:S07]  /*4a90*/  LDSM.16.M88.4 R68, [R212+0x5000] ;  /* 0x00500000d444783b */ /* 0x000eae0000000200 */
[C---:B----4-:R-:W-:Y:S08]  /*4aa0*/  HMMA.16816.F32.BF16 R44, R8.reuse, R32, R44 ;  /* 0x00000020082c723c */ /* 0x050ff0000004182c */
[----:B------:R-:W-:Y:S01]  /*4ab0*/  HMMA.16816.F32.BF16 R40, R8, R34, R40 ;  /* 0x000000220828723c */ /* 0x000fe20000041828 */
[----:B------:R-:W-:Y:S04]  /*4ac0*/  LDSM.16.M88.4 R8, [R226+0x6000] ;  /* 0x00600000e208783b */ /* 0x000fe80000000200 */
[----:B------:R-:W3:Y:S03]  /*4ad0*/  LDSM.16.M88.4 R32, [R225+0xe000] ;  /* 0x00e00000e120783b */ /* 0x000ee60000000200 */
[C---:B-----5:R-:W-:Y:S08]  /*4ae0*/  HMMA.16816.F32.BF16 R52, R16.reuse, R28, R52 ;  /* 0x0000001c1034723c */ /* 0x060ff00000041834 */
[C---:B------:R-:W-:Y:S01]  /*4af0*/  HMMA.16816.F32.BF16 R48, R16.reuse, R30, R48 ;  /* 0x0000001e1030723c */ /* 0x040fe20000041830 */
[----:B------:R-:W-:Y:S07]  /*4b00*/  LDSM.16.M88.4 R28, [R225+0xe800] ;  /* 0x00e80000e11c783b */ /* 0x000fee0000000200 */
        /* <DEDUP_REMOVED lines=9> */
[----:B------:R-:W4:Y:S03]  /*4ba0*/  LDSM.16.M88.4 R16, [R225+0xf800] ;  /* 0x00f80000e110783b */ /* 0x000f260000000200 */
        /* <DEDUP_REMOVED lines=9> */
[C---:B------:R-:W-:Y:S08]  /*4c40*/  HMMA.16816.F32.BF16 R44, R12.reuse, R36, R44 ;  /* 0x000000240c2c723c */ /* 0x040ff0000004182c */
[----:B------:R-:W-:Y:S01]  /*4c50*/  HMMA.16816.F32.BF16 R40, R12, R38, R40 ;  /* 0x000000260c28723c */ /* 0x000fe20000041828 */
[----:B------:R-:W-:Y:S04]  /*4c60*/  LDSM.16.M88.4 R12, [R222+0x6000] ;  /* 0x00600000de0c783b */ /* 0x000fe80000000200 */
[----:B------:R-:W3:Y:S03]  /*4c70*/  LDSM.16.M88.4 R36, [R219+0xe000] ;  /* 0x00e00000db24783b */ /* 0x000ee60000000200 */
[C---:B-1----:R-:W-:Y:S08]  /*4c80*/  HMMA.16816.F32.BF16 R52, R8.reuse, R20, R52 ;  /* 0x000000140834723c */ /* 0x042ff00000041834 */
[C---:B------:R-:W-:Y:S01]  /*4c90*/  HMMA.16816.F32.BF16 R48, R8.reuse, R22, R48 ;  /* 0x000000160830723c */ /* 0x040fe20000041830 */
[----:B------:R-:W-:Y:S07]  /*4ca0*/  LDSM.16.M88.4 R20, [R212+0x6000] ;  /* 0x00600000d414783b */ /* 0x000fee0000000200 */
[----:B------:R-:W-:Y:S01]  /*4cb0*/  HMMA.16816.F32.BF16 R64, R8, R34, R64 ;  /* 0x000000220840723c */ /* 0x000fe20000041840 */
[----:B------:R-:W-:Y:S07]  /*4cc0*/  LDSM.16.M88.4 R32, [R219+0xe800] ;  /* 0x00e80000db20783b */ /* 0x000fee0000000200 */
[----:B------:R-:W-:Y:S08]  /*4cd0*/  HMMA.16816.F32.BF16 R24, R80, R84, R24 ;  /* 0x000000545018723c */ /* 0x000ff00000041818 */
[C---:B------:R-:W-:Y:S08]  /*4ce0*/  HMMA.16816.F32.BF16 R60, R8.reuse, R28, R60 ;  /* 0x0000001c083c723c */ /* 0x040ff0000004183c */
[C---:B------:R-:W-:Y:S01]  /*4cf0*/  HMMA.16816.F32.BF16 R56, R8.reuse, R30, R56 ;  /* 0x0000001e0838723c */ /* 0x040fe20000041838 */
[----:B------:R-:W1:Y:S07]  /*4d00*/  LDSM.16.M88.4 R28, [R219+0xf000] ;  /* 0x00f00000db1c783b */ /* 0x000e6e0000000200 */
[C---:B----4-:R-:W-:Y:S08]  /*4d10*/  HMMA.16816.F32.BF16 R44, R8.reuse, R16, R44 ;  /* 0x00000010082c723c */ /* 0x050ff0000004182c */
[----:B------:R-:W-:Y:S01]  /*4d20*/  HMMA.16816.F32.BF16 R40, R8, R18, R40 ;  /* 0x000000120828723c */ /* 0x000fe20000041828 */
[----:B------:R-:W4:Y:S04]  /*4d30*/  LDSM.16.M88.4 R8, [R221+0x6000] ;  /* 0x00600000dd08783b */ /* 0x000f280000000200 */
[----:B------:R-:W5:Y:S03]  /*4d40*/  LDSM.16.M88.4 R16, [R219+0xf800] ;  /* 0x00f80000db10783b */ /* 0x000f660000000200 */
[C---:B--2---:R-:W-:Y:S08]  /*4d50*/  HMMA.16816.F32.BF16 R52, R80.reuse, R72, R52 ;  /* 0x000000485034723c */ /* 0x044ff00000041834 */
[C---:B------:R-:W-:Y:S08]  /*4d60*/  HMMA.16816.F32.BF16 R48, R80.reuse, R74, R48 ;  /* 0x0000004a5030723c */ /* 0x040ff00000041830 */
[----:B------:R-:W-:Y:S08]  /*4d70*/  HMMA.16816.F32.BF16 R64, R80, R86, R64 ;  /* 0x000000565040723c */ /* 0x000ff00000041840 */
[----:B---3--:R-:W-:Y:S08]  /*4d80*/  HMMA.16816.F32.BF16 R24, R12, R36, R24 ;  /* 0x000000240c18723c */ /* 0x008ff00000041818 */
[C---:B------:R-:W-:Y:S08]  /*4d90*/  HMMA.16816.F32.BF16 R60, R80.reuse, R76, R60 ;  /* 0x0000004c503c723c */ /* 0x040ff0000004183c */
[C---:B------:R-:W-:Y:S08]  /*4da0*/  HMMA.16816.F32.BF16 R56, R80.reuse, R78, R56 ;  /* 0x0000004e5038723c */ /* 0x040ff00000041838 */
[C---:B------:R-:W-:Y:S08]  /*4db0*/  HMMA.16816.F32.BF16 R44, R80.reuse, R68, R44 ;  /* 0x00000044502c723c */ /* 0x040ff0000004182c */
[----:B------:R-:W-:Y:S08]  /*4dc0*/  HMMA.16816.F32.BF16 R40, R80, R70, R40 ;  /* 0x000000465028723c */ /* 0x000ff00000041828 */
[C---:B-1----:R-:W-:Y:S08]  /*4dd0*/  HMMA.16816.F32.BF16 R52, R12.reuse, R28, R52 ;  /* 0x0000001c0c34723c */ /* 0x042ff00000041834 */
[C---:B------:R-:W-:Y:S01]  /*4de0*/  HMMA.16816.F32.BF16 R48, R12.reuse, R30, R48 ;  /* 0x0000001e0c30723c */ /* 0x040fe20000041830 */
[----:B------:R-:W1:Y:S07]  /*4df0*/  LDSM.16.M88.4 R28, [R212+0x6800] ;  /* 0x00680000d41c783b */ /* 0x000e6e0000000200 */
[----:B------:R-:W-:Y:S08]  /*4e00*/  HMMA.16816.F32.BF16 R64, R12, R38, R64 ;  /* 0x000000260c40723c */ /* 0x000ff00000041840 */
[----:B----4-:R-:W-:Y:S08]  /*4e10*/  HMMA.16816.F32.BF16 R24, R8, R20, R24 ;  /* 0x000000140818723c */ /* 0x010ff00000041818 */
[C---:B------:R-:W-:Y:S07]  /*4e20*/  HMMA.16816.F32.BF16 R60, R12.reuse, R32, R60 ;  /* 0x000000200c3c723c */ /* 0x040fee000004183c */
[----:B------:R-:W-:Y:S01]  /*4e30*/  IMAD.U32 R32, RZ, RZ, UR27 ;  /* 0x0000001bff207e24 */ /* 0x000fe2000f8e00ff */
[----:B------:R-:W-:Y:S03]  /*4e40*/  HMMA.16816.F32.BF16 R56, R12, R34, R56 ;  /* 0x000000220c38723c */ /* 0x000fe60000041838 */
[----:B------:R-:W-:-:S05]  /*4e50*/  IMAD R32, R32, 0x40, R239 ;  /* 0x0000004020207824 */ /* 0x000fca00078e02ef */
[C---:B-----5:R-:W-:Y:S01]  /*4e60*/  HMMA.16816.F32.BF16 R44, R12.reuse, R16, R44 ;  /* 0x000000100c2c723c */ /* 0x060fe2000004182c */
[C---:B------:R-:W-:Y:S02]  /*4e70*/  IADD3 R2, R32.reuse, 0x1, RZ ;  /* 0x0000000120027810 */ /* 0x040fe40007ffe0ff */
[----:B------:R-:W-:Y:S02]  /*4e80*/  IADD3 R4, R32, 0x8, RZ ;  /* 0x0000000820047810 */ /* 0x000fe40007ffe0ff */
[C---:B------:R-:W-:Y:S02]  /*4e90*/  ISETP.GE.AND P6, PT, R2.reuse, R237, PT ;  /* 0x000000ed0200720c */ /* 0x040fe40003fc6270 */
[----:B------:R-:W-:Y:S01]  /*4ea0*/  ISETP.GE.AND P1, PT, R2, R231, PT ;  /* 0x000000e70200720c */ /* 0x000fe20003f26270 */
[----:B------:R-:W-:Y:S01]  /*4eb0*/  HMMA.16816.F32.BF16 R40, R12, R18, R40 ;  /* 0x000000120c28723c */ /* 0x000fe20000041828 */
[----:B------:R-:W2:Y:S01]  /*4ec0*/  LDSM.16.M88.4 R12, [R212+0x7000] ;  /* 0x00700000d40c783b */ /* 0x000ea20000000200 */
[----:B------:R-:W-:-:S02]  /*4ed0*/  ISETP.GE.AND P3, PT, R32, R237, PT ;  /* 0x000000ed2000720c */ /* 0x000fc40003f66270 */
[----:B------:R-:W-:Y:S02]  /*4ee0*/  ISETP.GE.AND P2, PT, R32, R231, PT ;  /* 0x000000e72000720c */ /* 0x000fe40003f46270 */
[C---:B------:R-:W-:Y:S02]  /*4ef0*/  ISETP.GE.AND P0, PT, R4.reuse, R237, PT ;  /* 0x000000ed0400720c */ /* 0x040fe40003f06270 */
[----:B------:R-:W-:Y:S01]  /*4f00*/  ISETP.GE.AND P4, PT, R4, R231, PT ;  /* 0x000000e70400720c */ /* 0x000fe20003f86270 */
[----:B------:R-:W-:Y:S01]  /*4f10*/  HMMA.16816.F32.BF16 R64, R8, R22, R64 ;  /* 0x000000160840723c */ /* 0x000fe20000041840 */
[C---:B------:R-:W-:Y:S02]  /*4f20*/  ISETP.LT.OR P6, PT, R2.reuse, R238, P6 ;  /* 0x000000ee0200720c */ /* 0x040fe400037c1670 */
[----:B------:R-:W-:Y:S02]  /*4f30*/  ISETP.LT.OR P1, PT, R2, R236, P1 ;  /* 0x000000ec0200720c */ /* 0x000fe40000f21670 */
[----:B------:R-:W-:-:S02]  /*4f40*/  ISETP.LT.OR P3, PT, R32, R238, P3 ;  /* 0x000000ee2000720c */ /* 0x000fc40001f61670 */
[----:B------:R-:W-:Y:S01]  /*4f50*/  ISETP.LT.OR P2, PT, R32, R236, P2 ;  /* 0x000000ec2000720c */ /* 0x000fe20001741670 */
[C---:B-1----:R-:W-:Y:S01]  /*4f60*/  HMMA.16816.F32.BF16 R60, R8.reuse, R28, R60 ;  /* 0x0000001c083c723c */ /* 0x042fe2000004183c */
[C---:B------:R-:W-:Y:S02]  /*4f70*/  ISETP.LT.OR P0, PT, R4.reuse, R238, P0 ;  /* 0x000000ee0400720c */ /* 0x040fe40000701670 */
[----:B------:R-:W-:Y:S02]  /*4f80*/  ISETP.LT.OR P4, PT, R4, R236, P4 ;  /* 0x000000ec0400720c */ /* 0x000fe40002781670 */
[----:B------:R-:W-:Y:S02]  /*4f90*/  FSEL R21, R24, -INF , !P3 ;  /* 0xff80000018157808 */ /* 0x000fe40005800000 */
[----:B------:R-:W-:Y:S01]  /*4fa0*/  FSEL R6, R26, -INF , !P2 ;  /* 0xff8000001a067808 */ /* 0x000fe20005000000 */
[----:B------:R-:W-:Y:S01]  /*4fb0*/  HMMA.16816.F32.BF16 R56, R8, R30, R56 ;  /* 0x0000001e0838723c */ /* 0x000fe20000041838 */
[----:B------:R-:W-:-:S02]  /*4fc0*/  FSEL R22, R25, -INF , !P6 ;  /* 0xff80000019167808 */ /* 0x000fc40007000000 */
[----:B------:R-:W-:Y:S02]  /*4fd0*/  FSEL R4, R27, -INF , !P1 ;  /* 0xff8000001b047808 */ /* 0x000fe40004800000 */
[----:B------:R-:W1:Y:S01]  /*4fe0*/  LDSM.16.M88.4 R24, [R212+0x7800] ;  /* 0x00780000d418783b */ /* 0x000e620000000200 */
[----:B------:R-:W-:Y:S01]  /*4ff0*/  IADD3 R2, R32, 0x9, RZ ;  /* 0x0000000920027810 */ /* 0x000fe20007ffe0ff */
[----:B------:R-:W-:-:S04]  /*5000*/  DEPBAR.LE SB0, 0x0 ;  /* 0x000080000000791a */ /* 0x000fc80000000000 */
[----:B------:R-:W-:Y:S02]  /*5010*/  IADD3 R16, R32, 0x10, RZ ;  /* 0x0000001020107810 */ /* 0x000fe40007ffe0ff */
[C---:B------:R-:W-:Y:S02]  /*5020*/  ISETP.GE.AND P5, PT, R2.reuse, R237, PT ;  /* 0x000000ed0200720c */ /* 0x040fe40003fa6270 */
[----:B------:R-:W-:Y:S01]  /*5030*/  ISETP.GE.AND P3, PT, R2, R231, PT ;  /* 0x000000e70200720c */ /* 0x000fe20003f66270 */
[----:B--2---:R-:W-:Y:S01]  /*5040*/  HMMA.16816.F32.BF16 R52, R8, R12, R52 ;  /* 0x0000000c0834723c */ /* 0x004fe20000041834 */
[C---:B------:R-:W-:Y:S02]  /*5050*/  ISETP.GE.AND P2, PT, R16.reuse, R237, PT ;  /* 0x000000ed1000720c */ /* 0x040fe40003f46270 */
[----:B------:R-:W-:Y:S02]  /*5060*/  ISETP.GE.AND P1, PT, R16, R231, PT ;  /* 0x000000e71000720c */ /* 0x000fe40003f26270 */
[----:B------:R-:W-:-:S02]  /*5070*/  ISETP.LT.OR P5, PT, R2, R238, P5 ;  /* 0x000000ee0200720c */ /* 0x000fc40002fa1670 */
[----:B------:R-:W-:Y:S01]  /*5080*/  ISETP.LT.OR P3, PT, R2, R236, P3 ;  /* 0x000000ec0200720c */ /* 0x000fe20001f61670 */
[----:B------:R-:W-:Y:S01]  /*5090*/  HMMA.16816.F32.BF16 R48, R8, R14, R48 ;  /* 0x0000000e0830723c */ /* 0x000fe20000041830 */
[----:B------:R-:W-:Y:S02]  /*50a0*/  IADD3 R2, R32, 0x11, RZ ;  /* 0x0000001120027810 */ /* 0x000fe40007ffe0ff */
[C---:B------:R-:W-:Y:S02]  /*50b0*/  ISETP.LT.OR P2, PT, R16.reuse, R238, P2 ;  /* 0x000000ee1000720c */ /* 0x040fe40001741670 */
[----:B------:R-:W-:Y:S02]  /*50c0*/  ISETP.LT.OR P1, PT, R16, R236, P1 ;  /* 0x000000ec1000720c */ /* 0x000fe40000f21670 */
[----:B------:R-:W-:Y:S02]  /*50d0*/  FSEL R23, R64, -INF , !P0 ;  /* 0xff80000040177808 */ /* 0x000fe40004000000 */
[----:B------:R-:W-:-:S02]  /*50e0*/  IADD3 R16, R32, 0x19, RZ ;  /* 0x0000001920107810 */ /* 0x000fc40007ffe0ff */
[----:B------:R-:W-:Y:S02]  /*50f0*/  IADD3 R20, R32, 0x20, RZ ;  /* 0x0000002020147810 */ /* 0x000fe40007ffe0ff */
[C---:B------:R-:W-:Y:S02]  /*5100*/  ISETP.GE.AND P6, PT, R2.reuse, R237, PT ;  /* 0x000000ed0200720c */ /* 0x040fe40003fc6270 */
[----:B------:R-:W-:Y:S02]  /*5110*/  ISETP.GE.AND P0, PT, R2, R231, PT ;  /* 0x000000e70200720c */ /* 0x000fe40003f06270 */
[----:B------:R-:W-:Y:S02]  /*5120*/  IADD3 R18, R32, 0x18, RZ ;  /* 0x0000001820127810 */ /* 0x000fe40007ffe0ff */
[----:B------:R-:W-:Y:S02]  /*5130*/  FSEL R65, R65, -INF , !P5 ;  /* 0xff80000041417808 */ /* 0x000fe40006800000 */
[----:B------:R-:W-:Y:S01]  /*5140*/  FSEL R12, R62, -INF , !P1 ;  /* 0xff8000003e0c7808 */ /* 0x000fe20004800000 */
[----:B-1----:R-:W-:Y:S01]  /*5150*/  HMMA.16816.F32.BF16 R44, R8, R24, R44 ;  /* 0x00000018082c723c */ /* 0x002fe2000004182c */
[----:B------:R-:W-:-:S02]  /*5160*/  ISETP.GE.AND P5, PT, R16, R237, PT ;  /* 0x000000ed1000720c */ /* 0x000fc40003fa6270 */
[-C--:B------:R-:W-:Y:S02]  /*5170*/  ISETP.GE.AND P1, PT, R20, R237.reuse, PT ;  /* 0x000000ed1400720c */ /* 0x080fe40003f26270 */
[C---:B------:R-:W-:Y:S02]  /*5180*/  ISETP.LT.OR P6, PT, R2.reuse, R238, P6 ;  /* 0x000000ee0200720c */ /* 0x040fe400037c1670 */
[----:B------:R-:W-:Y:S01]  /*5190*/  ISETP.LT.OR P0, PT, R2, R236, P0 ;  /* 0x000000ec0200720c */ /* 0x000fe20000701670 */
[----:B------:R-:W-:Y:S01]  /*51a0*/  HMMA.16816.F32.BF16 R40, R8, R26, R40 ;  /* 0x0000001a0828723c */ /* 0x000fe20000041828 */
[----:B------:R-:W-:Y:S02]  /*51b0*/  FSEL R66, R66, -INF , !P4 ;  /* 0xff80000042427808 */ /* 0x000fe40006000000 */
[----:B------:R-:W-:Y:S02]  /*51c0*/  FSEL R2, R67, -INF , !P3 ;  /* 0xff80000043027808 */ /* 0x000fe40005800000 */
[----:B------:R-:W-:-:S02]  /*51d0*/  ISETP.GE.AND P3, PT, R18, R237, PT ;  /* 0x000000ed1200720c */ /* 0x000fc40003f66270 */
[----:B------:R-:W-:Y:S02]  /*51e0*/  ISETP.GE.AND P4, PT, R18, R231, PT ;  /* 0x000000e71200720c */ /* 0x000fe40003f86270 */
[-C--:B------:R-:W-:Y:S02]  /*51f0*/  ISETP.LT.OR P5, PT, R16, R238.reuse, P5 ;  /* 0x000000ee1000720c */ /* 0x080fe40002fa1670 */
[-C--:B------:R-:W-:Y:S02]  /*5200*/  ISETP.LT.OR P1, PT, R20, R238.reuse, P1 ;  /* 0x000000ee1400720c */ /* 0x080fe40000f21670 */
[----:B------:R-:W-:Y:S02]  /*5210*/  IADD3 R14, R32, 0x29, RZ ;  /* 0x00000029200e7810 */ /* 0x000fe40007ffe0ff */
[C---:B------:R-:W-:Y:S02]  /*5220*/  ISETP.LT.OR P3, PT, R18.reuse, R238, P3 ;  /* 0x000000ee1200720c */ /* 0x040fe40001f61670 */
[----:B------:R-:W-:-:S02]  /*5230*/  ISETP.LT.OR P4, PT, R18, R236, P4 ;  /* 0x000000ec1200720c */ /* 0x000fc40002781670 */
[----:B------:R-:W-:Y:S02]  /*5240*/  FSEL R18, R63, -INF , !P0 ;  /* 0xff8000003f127808 */ /* 0x000fe40004000000 */
[----:B------:R-:W-:Y:S02]  /*5250*/  FSEL R15, R57, -INF , !P5 ;  /* 0xff800000390f7808 */ /* 0x000fe40006800000 */
[----:B------:R-:W-:Y:S02]  /*5260*/  FSEL R185, R52, -INF , !P1 ;  /* 0xff80000034b97808 */ /* 0x000fe40004800000 */
[----:B------:R-:W-:Y:S02]  /*5270*/  ISETP.GE.AND P0, PT, R20, R231, PT ;  /* 0x000000e71400720c */ /* 0x000fe40003f06270 */
[C---:B------:R-:W-:Y:S02]  /*5280*/  ISETP.GE.AND P5, PT, R14.reuse, R237, PT ;  /* 0x000000ed0e00720c */ /* 0x040fe40003fa6270 */
[----:B------:R-:W-:-:S02]  /*5290*/  ISETP.GE.AND P1, PT, R14, R231, PT ;  /* 0x000000e70e00720c */ /* 0x000fc40003f26270 */
[----:B------:R-:W-:Y:S02]  /*52a0*/  ISETP.LT.OR P0, PT, R20, R236, P0 ;  /* 0x000000ec1400720c */ /* 0x000fe40000701670 */
[C---:B------:R-:W-:Y:S02]  /*52b0*/  ISETP.LT.OR P5, PT, R14.reuse, R238, P5 ;  /* 0x000000ee0e00720c */ /* 0x040fe40002fa1670 */
[----:B------:R-:W-:Y:S02]  /*52c0*/  ISETP.LT.OR P1, PT, R14, R236, P1 ;  /* 0x000000ec0e00720c */ /* 0x000fe40000f21670 */
[----:B------:R-:W-:Y:S02]  /*52d0*/  FSEL R17, R60, -INF , !P2 ;  /* 0xff8000003c117808 */ /* 0x000fe40005000000 */
[----:B------:R-:W-:Y:S02]  /*52e0*/  IADD3 R14, R32, 0x30, RZ ;  /* 0x00000030200e7810 */ /* 0x000fe40007ffe0ff */
[----:B------:R-:W-:-:S02]  /*52f0*/  ISETP.GE.AND P2, PT, R16, R231, PT ;  /* 0x000000e71000720c */ /* 0x000fc40003f46270 */
[----:B------:R-:W-:Y:S02]  /*5300*/  FSEL R180, R54, -INF , !P0 ;  /* 0xff80000036b47808 */ /* 0x000fe40004000000 */
[----:B------:R-:W-:Y:S02]  /*5310*/  ISETP.GE.AND P0, PT, R14, R237, PT ;  /* 0x000000ed0e00720c */ /* 0x000fe40003f06270 */
[----:B------:R-:W-:Y:S02]  /*5320*/  ISETP.LT.OR P2, PT, R16, R236, P2 ;  /* 0x000000ec1000720c */ /* 0x000fe40001741670 */
[C---:B------:R-:W-:Y:S02]  /*5330*/  IADD3 R16, R32.reuse, 0x21, RZ ;  /* 0x0000002120107810 */ /* 0x040fe40007ffe0ff */
[C---:B------:R-:W-:Y:S02]  /*5340*/  IADD3 R28, R32.reuse, 0x28, RZ ;  /* 0x00000028201c7810 */ /* 0x040fe40007ffe0ff */
[----:B------:R-:W-:Y:S01]  /*5350*/  IADD3 R24, R32, 0x31, RZ ;  /* 0x0000003120187810 */ /* 0x000fe20007ffe0ff */
[----:B------:R-:W-:Y:S01]  /*5360*/  BAR.SYNC.DEFER_BLOCKING 0x0 ;  /* 0x0000000000007b1d */ /* 0x000fe20000010000 */
[----:B------:R-:W-:-:S02]  /*5370*/  ISETP.LT.OR P0, PT, R14, R238, P0 ;  /* 0x000000ee0e00720c */ /* 0x000fc40000701670 */
[----:B------:R-:W-:Y:S02]  /*5380*/  IADD3 R8, R32, 0x38, RZ ;  /* 0x0000003820087810 */ /* 0x000fe40007ffe0ff */
[----:B------:R-:W-:Y:S02]  /*5390*/  FSEL R19, R61, -INF , !P6 ;  /* 0xff8000003d137808 */ /* 0x000fe40007000000 */
[----:B------:R-:W-:Y:S02]  /*53a0*/  FSEL R13, R56, -INF , !P3 ;  /* 0xff800000380d7808 */ /* 0x000fe40005800000 */
[----:B------:R-:W-:Y:S02]  /*53b0*/  IADD3 R32, R32, 0x39, RZ ;  /* 0x0000003920207810 */ /* 0x000fe40007ffe0ff */
[C---:B------:R-:W-:Y:S02]  /*53c0*/  ISETP.GE.AND P6, PT, R16.reuse, R237, PT ;  /* 0x000000ed1000720c */ /* 0x040fe40003fc6270 */
[----:B------:R-:W-:-:S02]  /*53d0*/  ISETP.GE.AND P3, PT, R16, R231, PT ;  /* 0x000000e71000720c */ /* 0x000fc40003f66270 */
[----:B------:R-:W-:Y:S02]  /*53e0*/  FSEL R191, R44, -INF , !P0 ;  /* 0xff8000002cbf7808 */ /* 0x000fe40004000000 */
[----:B------:R-:W-:Y:S02]  /*53f0*/  ISETP.GE.AND P0, PT, R32, R231, PT ;  /* 0x000000e72000720c */ /* 0x000fe40003f06270 */
[C---:B------:R-:W-:Y:S02]  /*5400*/  ISETP.LT.OR P6, PT, R16.reuse, R238, P6 ;  /* 0x000000ee1000720c */ /* 0x040fe400037c1670 */
[----:B------:R-:W-:Y:S02]  /*5410*/  ISETP.LT.OR P3, PT, R16, R236, P3 ;  /* 0x000000ec1000720c */ /* 0x000fe40001f61670 */
[----:B------:R-:W-:Y:S02]  /*5420*/  FSEL R20, R58, -INF , !P4 ;  /* 0xff8000003a147808 */ /* 0x000fe40006000000 */
[----:B------:R-:W-:-:S02]  /*5430*/  FSEL R16, R59, -INF , !P2 ;  /* 0xff8000003b107808 */ /* 0x000fc40005000000 */
[C---:B------:R-:W-:Y:S02]  /*5440*/  ISETP.GE.AND P2, PT, R28.reuse, R237, PT ;  /* 0x000000ed1c00720c */ /* 0x040fe40003f46270 */
[----:B------:R-:W-:Y:S02]  /*5450*/  ISETP.GE.AND P4, PT, R28, R231, PT ;  /* 0x000000e71c00720c */ /* 0x000fe40003f86270 */
[----:B------:R-:W-:Y:S02]  /*5460*/  ISETP.LT.OR P0, PT, R32, R236, P0 ;  /* 0x000000ec2000720c */ /* 0x000fe40000701670 */
[C---:B------:R-:W-:Y:S02]  /*5470*/  ISETP.LT.OR P2, PT, R28.reuse, R238, P2 ;  /* 0x000000ee1c00720c */ /* 0x040fe40001741670 */
[----:B------:R-:W-:Y:S02]  /*5480*/  ISETP.LT.OR P4, PT, R28, R236, P4 ;  /* 0x000000ec1c00720c */ /* 0x000fe40002781670 */
[----:B------:R-:W-:-:S02]  /*5490*/  FSEL R28, R43, -INF , !P0 ;  /* 0xff8000002b1c7808 */ /* 0x000fc40004000000 */
[----:B------:R-:W-:Y:S02]  /*54a0*/  PLOP3.LUT P0, PT, PT, PT, UP0, 0x80, 0x0 ;  /* 0x000000000000781c */ /* 0x000fe40003f0f008 */
[----:B------:R-:W-:Y:S02]  /*54b0*/  FSEL R179, R53, -INF , !P6 ;  /* 0xff80000035b37808 */ /* 0x000fe40007000000 */
[----:B------:R-:W-:Y:S02]  /*54c0*/  FSEL R192, R55, -INF , !P3 ;  /* 0xff80000037c07808 */ /* 0x000fe40005800000 */
[----:B------:R-:W-:Y:S02]  /*54d0*/  FSEL R183, R48, -INF , !P2 ;  /* 0xff80000030b77808 */ /* 0x000fe40005000000 */
[----:B------:R-:W-:Y:S02]  /*54e0*/  FSEL R182, R50, -INF , !P4 ;  /* 0xff80000032b67808 */ /* 0x000fe40006000000 */
[----:B------:R-:W-:-:S02]  /*54f0*/  FSEL R181, R49, -INF , !P5 ;  /* 0xff80000031b57808 */ /* 0x000fc40006800000 */
[----:B------:R-:W-:Y:S02]  /*5500*/  FSEL R190, R51, -INF , !P1 ;  /* 0xff80000033be7808 */ /* 0x000fe40004800000 */
[----:B------:R-:W-:Y:S02]  /*5510*/  ISETP.GE.AND P6, PT, R24, R237, PT ;  /* 0x000000ed1800720c */ /* 0x000fe40003fc6270 */
[-C--:B------:R-:W-:Y:S02]  /*5520*/  ISETP.GE.AND P3, PT, R14, R231.reuse, PT ;  /* 0x000000e70e00720c */ /* 0x080fe40003f66270 */
[----:B------:R-:W-:Y:S02]  /*5530*/  ISETP.GE.AND P2, PT, R24, R231, PT ;  /* 0x000000e71800720c */ /* 0x000fe40003f46270 */
[-C--:B------:R-:W-:Y:S02]  /*5540*/  ISETP.GE.AND P5, PT, R8, R237.reuse, PT ;  /* 0x000000ed0800720c */ /* 0x080fe40003fa6270 */
[----:B------:R-:W-:-:S02]  /*5550*/  ISETP.GE.AND P4, PT, R32, R237, PT ;  /* 0x000000ed2000720c */ /* 0x000fc40003f86270 */
[----:B------:R-:W-:Y:S02]  /*5560*/  ISETP.GE.AND P1, PT, R8, R231, PT ;  /* 0x000000e70800720c */ /* 0x000fe40003f26270 */
[----:B------:R-:W-:Y:S02]  /*5570*/  ISETP.LT.OR P3, PT, R14, R236, P3 ;  /* 0x000000ec0e00720c */ /* 0x000fe40001f61670 */
[C---:B------:R-:W-:Y:S02]  /*5580*/  ISETP.LT.OR P6, PT, R24.reuse, R238, P6 ;  /* 0x000000ee1800720c */ /* 0x040fe400037c1670 */
[----:B------:R-:W-:Y:S02]  /*5590*/  ISETP.LT.OR P2, PT, R24, R236, P2 ;  /* 0x000000ec1800720c */ /* 0x000fe40001741670 */
[C---:B------:R-:W-:Y:S02]  /*55a0*/  ISETP.LT.OR P5, PT, R8.reuse, R238, P5 ;  /* 0x000000ee0800720c */ /* 0x040fe40002fa1670 */
        /* <DEDUP_REMOVED lines=9> */
[----:B------:R-:W-:Y:S01]  /*5640*/  UIADD3 UR5, UR8, -0x2, URZ ;  /* 0xfffffffe08057890 */ /* 0x000fe2000fffe03f */
[----:B------:R-:W-:Y:S01]  /*5650*/  ISETP.GE.AND P6, PT, R240, c[0x0][0x220], PT ;  /* 0x00008800f0007a0c */ /* 0x000fe20003fc6270 */
[----:B------:R-:W-:Y:S01]  /*5660*/  BSSY B0, `(.L_x_200) ;  /* 0x0000080000007945 */ /* 0x000fe20003800000 */
[----:B------:R-:W-:Y:S01]  /*5670*/  ISETP.GE.AND P5, PT, R229, c[0x0][0x220], PT ;  /* 0x00008800e5007a0c */ /* 0x000fe20003fa6270 */
[----:B------:R-:W-:Y:S01]  /*5680*/  USHF.R.S32.HI UR4, URZ, 0x1f, UR5 ;  /* 0x0000001f3f047899 */ /* 0x000fe20008011405 */
[----:B------:R-:W-:Y:S01]  /*5690*/  ISETP.GE.AND P4, PT, R228, c[0x0][0x220], PT ;  /* 0x00008800e4007a0c */ /* 0x000fe20003f86270 */
[----:B------:R-:W-:Y:S01]  /*56a0*/  UIMAD UR29, UR29, UR5, URZ ;  /* 0x000000051d1d72a4 */ /* 0x000fe2000f8e023f */
[----:B------:R-:W-:Y:S01]  /*56b0*/  IMAD.WIDE.U32 R10, R3, UR5, R234 ;  /* 0x00000005030a7c25 */ /* 0x000fe2000f8e00ea */
[----:B------:R-:W-:Y:S02]  /*56c0*/  ISETP.GE.AND P3, PT, R227, c[0x0][0x220], PT ;  /* 0x00008800e3007a0c */ /* 0x000fe40003f66270 */
        /* <DEDUP_REMOVED lines=21> */
[C---:B------:R-:W-:Y:S02]  /*5820*/  @!P6 LEA R24, P1, R3.reuse, c[0x0][0x168], 0x1 ;  /* 0x00005a000318ea11 */ /* 0x040fe400078208ff */
[----:B------:R-:W-:Y:S01]  /*5830*/  IADD3.X R8, R8, UR20, RZ, P2, !PT ;  /* 0x0000001408087c10 */ /* 0x000fe200097fe4ff */
[----:B------:R1:W-:Y:S01]  /*5840*/  @P4 STS.128 [R230+0xc000], RZ ;  /* 0x00c000ffe6004388 */ /* 0x0003e20000000c00 */
[----:B------:R-:W-:-:S02]  /*5850*/  @!P5 LEA R10, P2, R3, c[0x0][0x168], 0x1 ;  /* 0x00005a00030ada11 */ /* 0x000fc400078408ff */
[C-C-:B------:R-:W-:Y:S01]  /*5860*/  @!P6 LEA.HI.X R25, R3.reuse, c[0x0][0x16c], R8.reuse, 0x1, P1 ;  /* 0x00005b000319ea11 */ /* 0x140fe200008f0c08 */
[----:B------:R-:W-:Y:S01]  /*5870*/  @!PT LDS RZ, [RZ] ;  /* 0x00000000fffff984 */ /* 0x000fe20000000800 */
[----:B------:R-:W-:Y:S01]  /*5880*/  @!PT LDS RZ, [RZ] ;  /* 0x00000000fffff984 */ /* 0x000fe20000000800 */
[----:B------:R-:W-:Y:S01]  /*5890*/  @!PT LDS RZ, [RZ] ;  /* 0x00000000fffff984 */ /* 0x000fe20000000800 */
[----:B------:R4:W-:Y:S01]  /*58a0*/  @!P4 LDGSTS.E.BYPASS.LTC128B.128 [R230+0xc000], [R32.64+0x100] ;  /* 0x0c00010020e6cfae */ /* 0x0009e2000b901d52 */
[----:B------:R-:W-:-:S03]  /*58b0*/  @!P5 LEA.HI.X R11, R3, c[0x0][0x16c], R8, 0x1, P2 ;  /* 0x00005b00030bda11 */ /* 0x000fc600010f0c08 */
[----:B------:R1:W-:Y:S04]  /*58c0*/  @P3 STS.128 [R230+0xe000], RZ ;  /* 0x00e000ffe6003388 */ /* 0x0003e80000000c00 */
[----:B------:R-:W-:Y:S01]  /*58d0*/  @!PT LDS RZ, [RZ] ;  /* 0x00000000fffff984 */ /* 0x000fe20000000800 */
[----:B------:R-:W-:Y:S01]  /*58e0*/  @!PT LDS RZ, [RZ] ;  /* 0x00000000fffff984 */ /* 0x000fe20000000800 */
[----:B------:R-:W-:Y:S01]  /*58f0*/  @!PT LDS RZ, [RZ] ;  /* 0x00000000fffff984 */ /* 0x000fe20000000800 */
[----:B------:R5:W-:Y:S01]  /*5900*/  @!P3 LDGSTS.E.BYPASS.LTC128B.128 [R230+0xe000], [R26.64+0x180] ;  /* 0x0e0001801ae6bfae */ /* 0x000be2000b901d52 */
[----:B--2---:R-:W-:-:S03]  /*5910*/  @!P4 LEA R36, P1, R3, c[0x0][0x168], 0x1 ;  /* 0x00005a000324ca11 */ /* 0x004fc600078208ff */
[----:B------:R1:W-:Y:S01]  /*5920*/  @P6 STS.128 [R230+0x8800], RZ ;  /* 0x008800ffe6006388 */ /* 0x0003e20000000c00 */
[----:B------:R-:W-:-:S03]  /*5930*/  @!P4 LEA.HI.X R37, R3, c[0x0][0x16c], R8, 0x1, P1 ;  /* 0x00005b000325ca11 */ /* 0x000fc600008f0c08 */
[----:B------:R-:W-:Y:S01]  /*5940*/  @!PT LDS RZ, [RZ] ;  /* 0x00000000fffff984 */ /* 0x000fe20000000800 */
[----:B------:R-:W-:Y:S01]  /*5950*/  @!PT LDS RZ, [RZ] ;  /* 0x00000000fffff984 */ /* 0x000fe20000000800 */
[----:B------:R-:W-:Y:S01]  /*5960*/  @!PT LDS RZ, [RZ] ;  /* 0x00000000fffff984 */ /* 0x000fe20000000800 */
[----:B------:R2:W-:Y:S01]  /*5970*/  @!P6 LDGSTS.E.BYPASS.LTC128B.128 [R230+0x8800], [R24.64] ;  /* 0x0880000018e6efae */ /* 0x0005e2000b901d52 */
[C---:B------:R-:W-:Y:S02]  /*5980*/  IADD3 R9, P1, R3.reuse, UR12, RZ ;  /* 0x0000000c03097c10 */ /* 0x040fe4000ff3e0ff */
[C---:B---3--:R-:W-:Y:S01]  /*5990*/  @!P3 LEA R34, P2, R3.reuse, c[0x0][0x168], 0x1 ;  /* 0x00005a000322ba11 */ /* 0x048fe200078408ff */
[----:B------:R1:W-:Y:S03]  /*59a0*/  @P5 STS.128 [R230+0xa800], RZ ;  /* 0x00a800ffe6005388 */ /* 0x0003e60000000c00 */
[----:B------:R-:W-:Y:S01]  /*59b0*/  @!P3 LEA.HI.X R35, R3, c[0x0][0x16c], R8, 0x1, P2 ;  /* 0x00005b000323ba11 */ /* 0x000fe200010f0c08 */
[----:B------:R-:W-:Y:S01]  /*59c0*/  @!PT LDS RZ, [RZ] ;  /* 0x00000000fffff984 */ /* 0x000fe20000000800 */
[----:B------:R-:W-:Y:S01]  /*59d0*/  @!PT LDS RZ, [RZ] ;  /* 0x00000000fffff984 */ /* 0x000fe20000000800 */
[----:B------:R-:W-:Y:S01]  /*59e0*/  @!PT LDS RZ, [RZ] ;  /* 0x00000000fffff984 */ /* 0x000fe20000000800 */
[----:B------:R3:W-:Y:S01]  /*59f0*/  @!P5 LDGSTS.E.BYPASS.LTC128B.128 [R230+0xa800], [R10.64+0x80] ;  /* 0x0a8000800ae6dfae */ /* 0x0007e2000b901d52 */
[----:B------:R-:W-:Y:S02]  /*5a00*/  IADD3.X R8, R8, UR20, RZ, P1, !PT ;  /* 0x0000001408087c10 */ /* 0x000fe40008ffe4ff */
[C---:B----4-:R-:W-:Y:S01]  /*5a10*/  @!P6 LEA R32, P2, R9.reuse, c[0x0][0x168], 0x1 ;  /* 0x00005a000920ea11 */ /* 0x050fe200078408ff */
[----:B------:R1:W-:Y:S03]  /*5a20*/  @P4 STS.128 [R230+0xc800], RZ ;  /* 0x00c800ffe6004388 */ /* 0x0003e60000000c00 */
[C---:B------:R-:W-:Y:S01]  /*5a30*/  @!P6 LEA.HI.X R33, R9.reuse, c[0x0][0x16c], R8, 0x1, P2 ;  /* 0x00005b000921ea11 */ /* 0x040fe200010f0c08 */
[----:B------:R-:W-:Y:S01]  /*5a40*/  @!PT LDS RZ, [RZ] ;  /* 0x00000000fffff984 */ /* 0x000fe20000000800 */
[----:B------:R-:W-:Y:S01]  /*5a50*/  @!PT LDS RZ, [RZ] ;  /* 0x00000000fffff984 */ /* 0x000fe20000000800 */
[----:B------:R-:W-:Y:S01]  /*5a60*/  @!PT LDS RZ, [RZ] ;  /* 0x00000000fffff984 */ /* 0x000fe20000000800 */
[----:B------:R4:W-:Y:S01]  /*5a70*/  @!P4 LDGSTS.E.BYPASS.LTC128B.128 [R230+0xc800], [R36.64+0x100] ;  /* 0x0c80010024e6cfae */ /* 0x0009e2000b901d52 */
[----:B-----5:R-:W-:-:S03]  /*5a80*/  @!P5 LEA R26, P1, R9, c[0x0][0x168], 0x1 ;  /* 0x00005a00091ada11 */ /* 0x020fc600078208ff */
[----:B------:R1:W-:Y:S01]  /*5a90*/  @P3 STS.128 [R230+0xe800], RZ ;  /* 0x00e800ffe6003388 */ /* 0x0003e20000000c00 */
[----:B------:R-:W-:-:S03]  /*5aa0*/  @!P5 LEA.HI.X R27, R9, c[0x0][0x16c], R8, 0x1, P1 ;  /* 0x00005b00091bda11 */ /* 0x000fc600008f0c08 */
        /* <DEDUP_REMOVED lines=21> */
[----:B------:R1:W-:Y:S01]  /*5c00*/  @P4 STS.128 [R230+0xd000], RZ ;  /* 0x00d000ffe6004388 */ /* 0x0003e20000000c00 */
[----:B------:R-:W-:-:S02]  /*5c10*/  @!P5 LEA R38, P2, R3, c[0x0][0x168], 0x1 ;  /* 0x00005a000326da11 */ /* 0x000fc400078408ff */
[C-C-:B------:R-:W-:Y:S01]  /*5c20*/  @!P6 LEA.HI.X R37, R3.reuse, c[0x0][0x16c], R8.reuse, 0x1, P1 ;  /* 0x00005b000325ea11 */ /* 0x140fe200008f0c08 */
[----:B------:R-:W-:Y:S01]  /*5c30*/  @!PT LDS RZ, [RZ] ;  /* 0x00000000fffff984 */ /* 0x000fe20000000800 */
[----:B------:R-:W-:Y:S01]  /*5c40*/  @!PT LDS RZ, [RZ] ;  /* 0x00000000fffff984 */ /* 0x000fe20000000800 */
[----:B------:R-:W-:Y:S01]  /*5c50*/  @!PT LDS RZ, [RZ] ;  /* 0x00000000fffff984 */ /* 0x000fe20000000800 */
[----:B------:R1:W-:Y:S01]  /*5c60*/  @!P4 LDGSTS.E.BYPASS.LTC128B.128 [R230+0xd000], [R24.64+0x100] ;  /* 0x0d00010018e6cfae */ /* 0x0003e2000b901d52 */
[C-C-:B------:R-:W-:Y:S02]  /*5c70*/  @!P5 LEA.HI.X R39, R3.reuse, c[0x0][0x16c], R8.reuse, 0x1, P2 ;  /* 0x00005b000327da11 */ /* 0x140fe400010f0c08 */
[C---:B-----5:R-:W-:Y:S01]  /*5c80*/  @!P4 LEA R34, P1, R3.reuse, c[0x0][0x168], 0x1 ;  /* 0x00005a000322ca11 */ /* 0x060fe200078208ff */
[----:B------:R1:W-:Y:S03]  /*5c90*/  @P3 STS.128 [R230+0xf000], RZ ;  /* 0x00f000ffe6003388 */ /* 0x0003e60000000c00 */
[----:B------:R-:W-:Y:S01]  /*5ca0*/  @!P4 LEA.HI.X R35, R3, c[0x0][0x16c], R8, 0x1, P1 ;  /* 0x00005b000323ca11 */ /* 0x000fe200008f0c08 */
        /* <DEDUP_REMOVED lines=27> */
.L_x_201:
[----:B------:R-:W-:Y:S05]  /*5e60*/  BSYNC B0 ;  /* 0x0000000000007941 */ /* 0x000fea0003800000 */
.L_x_200:
[----:B------:R-:W0:Y:S02]  /*5e70*/  LDGDEPBAR ;  /* 0x00000000000079af */ /* 0x000e240000000000 */
.L_x_199:
[----:B-1----:R-:W-:Y:S02]  /*5e80*/  FMNMX.FTZ R10, R21, R22, !PT ;  /* 0x00000016150a7209 */ /* 0x002fe40007810000 */
        /* <DEDUP_REMOVED lines=29> */
[----:B------:R-:W-:Y:S01]  /*6060*/  SHF.L.U32 R220, R0, 0x1, RZ ;  /* 0x0000000100dc7819 */ /* 0x000fe200000006ff */
[----:B------:R-:W1:Y:S03]  /*6070*/  SHFL.BFLY PT, R9, R10, 0x2, 0x1f ;  /* 0x0c401f000a097f89 */ /* 0x000e6600000e0000 */
[-C--:B------:R-:W-:Y:S01]  /*6080*/  LEA R218, R7, R220.reuse, 0x1 ;  /* 0x000000dc07da7211 */ /* 0x080fe200078e08ff */
[----:B------:R-:W2:Y:S01]  /*6090*/  SHFL.BFLY PT, R8, R11, 0x2, 0x1f ;  /* 0x0c401f000b087f89 */ /* 0x000ea200000e0000 */
[C---:B------:R-:W-:Y:S02]  /*60a0*/  LEA R217, R5.reuse, R220, 0x1 ;  /* 0x000000dc05d97211 */ /* 0x040fe400078e08ff */
        /* <DEDUP_REMOVED lines=45> */
[----:B------:R-:W-:Y:S01]  /*6380*/  FFMA.FTZ R34, R19, c[0x0][0x23c], -R188 ;  /* 0x00008f0013227a23 */ /* 0x000fe200000108bc */
[----:B------:R-:W-:Y:S01]  /*6390*/  MUFU.EX2 R170, R170 ;  /* 0x000000aa00aa7308 */ /* 0x000fe20000000800 */
[--C-:B------:R-:W-:Y:S01]  /*63a0*/  FFMA.FTZ R32, R18, c[0x0][0x23c], -R29.reuse ;  /* 0x00008f0012207a23 */ /* 0x100fe2000001081d */
[----:B------:R-:W-:Y:S01]  /*63b0*/  LDSM.16.MT88.4 R24, [R220+0x12800] ;  /* 0x01280000dc18783b */ /* 0x000fe20000004200 */
[----:B------:R-:W-:-:S02]  /*63c0*/  FFMA.FTZ R33, R20, c[0x0][0x23c], -R29 ;  /* 0x00008f0014217a23 */ /* 0x000fc4000001081d */
[--C-:B------:R-:W-:Y:S01]  /*63d0*/  FFMA.FTZ R0, R16, c[0x0][0x23c], -R29.reuse ;  /* 0x00008f0010007a23 */ /* 0x100fe2000001081d */
[----:B------:R-:W1:Y:S01]  /*63e0*/  LDSM.16.MT88.4 R20, [R217+0x10800] ;  /* 0x01080000d914783b */ /* 0x000e620000004200 */
[--C-:B------:R-:W-:Y:S01]  /*63f0*/  FFMA.FTZ R176, R185, c[0x0][0x23c], -R188.reuse ;  /* 0x00008f00b9b07a23 */ /* 0x100fe200000108bc */
[----:B------:R-:W3:Y:S01]  /*6400*/  MUFU.EX2 R165, R165 ;  /* 0x000000a500a57308 */ /* 0x000ee20000000800 */
[----:B--2---:R-:W-:Y:S01]  /*6410*/  F2FP.BF16.PACK_AB R128, R172, R173 ;  /* 0x000000adac80723e */ /* 0x004fe200000010ff */
[----:B------:R-:W2:Y:S01]  /*6420*/  LDSM.16.MT88.4 R16, [R216+0x10800] ;  /* 0x01080000d810783b */ /* 0x000ea20000004200 */
[--C-:B------:R-:W-:Y:S02]  /*6430*/  FFMA.FTZ R178, R183, c[0x0][0x23c], -R188.reuse ;  /* 0x00008f00b7b27a23 */ /* 0x100fe400000108bc */
[--C-:B------:R-:W-:Y:S02]  /*6440*/  FFMA.FTZ R179, R179, c[0x0][0x23c], -R188.reuse ;  /* 0x00008f00b3b37a23 */ /* 0x100fe400000108bc */
[----:B------:R-:W-:Y:S01]  /*6450*/  FFMA.FTZ R181, R181, c[0x0][0x23c], -R188 ;  /* 0x00008f00b5b57a23 */ /* 0x000fe200000108bc */
[----:B------:R-:W-:Y:S01]  /*6460*/  MUFU.EX2 R175, R175 ;  /* 0x000000af00af7308 */ /* 0x000fe20000000800 */
[----:B------:R-:W-:-:S02]  /*6470*/  FFMA.FTZ R180, R180, c[0x0][0x23c], -R29 ;  /* 0x00008f00b4b47a23 */ /* 0x000fc4000001081d */
[--C-:B------:R-:W-:Y:S02]  /*6480*/  FFMA.FTZ R183, R192, c[0x0][0x23c], -R29.reuse ;  /* 0x00008f00c0b77a23 */ /* 0x100fe4000001081d */
[--C-:B------:R-:W-:Y:S02]  /*6490*/  FFMA.FTZ R182, R182, c[0x0][0x23c], -R29.reuse ;  /* 0x00008f00b6b67a23 */ /* 0x100fe4000001081d */
[----:B------:R-:W-:Y:S01]  /*64a0*/  FFMA.FTZ R185, R190, c[0x0][0x23c], -R29 ;  /* 0x00008f00beb97a23 */ /* 0x000fe2000001081d */
[----:B------:R-:W4:Y:S01]  /*64b0*/  MUFU.EX2 R174, R174 ;  /* 0x000000ae00ae7308 */ /* 0x000f220000000800 */
[----:B---3--:R-:W-:Y:S01]  /*64c0*/  F2FP.BF16.PACK_AB R130, R165, R170 ;  /* 0x000000aaa582723e */ /* 0x008fe200000010ff */
[--C-:B------:R-:W-:Y:S02]  /*64d0*/  FFMA.FTZ R190, R191, c[0x0][0x23c], -R188.reuse ;  /* 0x00008f00bfbe7a23 */ /* 0x100fe400000108bc */
[--C-:B------:R-:W-:Y:S02]  /*64e0*/  FFMA.FTZ R189, R189, c[0x0][0x23c], -R188.reuse ;  /* 0x00008f00bdbd7a23 */ /* 0x100fe400000108bc */
[----:B------:R-:W-:-:S02]  /*64f0*/  FFMA.FTZ R187, R187, c[0x0][0x23c], -R188 ;  /* 0x00008f00bbbb7a23 */ /* 0x000fc400000108bc */
[----:B------:R-:W-:Y:S01]  /*6500*/  MUFU.EX2 R177, R177 ;  /* 0x000000b100b17308 */ /* 0x000fe20000000800 */
[--C-:B------:R-:W-:Y:S02]  /*6510*/  FFMA.FTZ R191, R184, c[0x0][0x23c], -R29.reuse ;  /* 0x00008f00b8bf7a23 */ /* 0x100fe4000001081d */
[----:B------:R-:W-:Y:S02]  /*6520*/  FFMA.FTZ R188, R31, c[0x0][0x23c], -R188 ;  /* 0x00008f001fbc7a23 */ /* 0x000fe400000108bc */
[--C-:B------:R-:W-:Y:S02]  /*6530*/  FFMA.FTZ R186, R186, c[0x0][0x23c], -R29.reuse ;  /* 0x00008f00baba7a23 */ /* 0x100fe4000001081d */
[--C-:B------:R-:W-:Y:S01]  /*6540*/  FFMA.FTZ R184, R30, c[0x0][0x23c], -R29.reuse ;  /* 0x00008f001eb87a23 */ /* 0x100fe2000001081d */
[----:B------:R-:W3:Y:S01]  /*6550*/  MUFU.EX2 R168, R168 ;  /* 0x000000a800a87308 */ /* 0x000ee20000000800 */
[----:B----4-:R-:W-:Y:S01]  /*6560*/  F2FP.BF16.PACK_AB R129, R174, R175 ;  /* 0x000000afae81723e */ /* 0x010fe200000010ff */
[----:B------:R-:W-:-:S02]  /*6570*/  FFMA.FTZ R247, R28, c[0x0][0x23c], -R29 ;  /* 0x00008f001cf77a23 */ /* 0x000fc4000001081d */
[----:B------:R-:W-:Y:S01]  /*6580*/  LDSM.16.MT88.4 R28, [R217+0x11800] ;  /* 0x01180000d91c783b */ /* 0x000fe20000004200 */
[----:B------:R-:W-:Y:S02]  /*6590*/  FADD.FTZ R173, R173, R172 ;  /* 0x000000acadad7221 */ /* 0x000fe40000010000 */
[----:B------:R-:W-:Y:S01]  /*65a0*/  FADD.FTZ R174, R175, R174 ;  /* 0x000000aeafae7221 */ /* 0x000fe20000010000 */
[----:B------:R-:W-:Y:S01]  /*65b0*/  MUFU.EX2 R171, R171 ;  /* 0x000000ab00ab7308 */ /* 0x000fe20000000800 */
[----:B------:R-:W-:-:S04]  /*65c0*/  FADD.FTZ R170, R170, R173 ;  /* 0x000000adaaaa7221 */ /* 0x000fc80000010000 */
[----:B------:R-:W-:Y:S01]  /*65d0*/  FADD.FTZ R170, R165, R170 ;  /* 0x000000aaa5aa7221 */ /* 0x000fe20000010000 */
[----:B---3--:R-:W-:Y:S02]  /*65e0*/  F2FP.BF16.PACK_AB R131, R168, R177 ;  /* 0x000000b1a883723e */ /* 0x008fe400000010ff */
[----:B------:R-:W3:Y:S01]  /*65f0*/  MUFU.EX2 R34, R34 ;  /* 0x0000002200227308 */ /* 0x000ee20000000800 */
        /* <DEDUP_REMOVED lines=17> */
[----:B------:R-:W2:Y:S06]  /*6710*/  MUFU.EX2 R179, R179 ;  /* 0x000000b300b37308 */ /* 0x000eac0000000800 */
[C---:B------:R-:W-:Y:S02]  /*6720*/  HMMA.16816.F32.BF16 R52, R128.reuse, R56, RZ ;  /* 0x000000388034723c */ /* 0x040fe400000418ff */
[----:B------:R-:W-:Y:S06]  /*6730*/  MUFU.EX2 R178, R178 ;  /* 0x000000b200b27308 */ /* 0x000fec0000000800 */
[C---:B-1----:R-:W-:Y:S02]  /*6740*/  HMMA.16816.F32.BF16 R60, R128.reuse, R64, RZ ;  /* 0x00000040803c723c */ /* 0x042fe400000418ff */
        /* <DEDUP_REMOVED lines=34> */
[----:B---3--:R-:W-:Y:S01]  /*6970*/  F2FP.BF16.PACK_AB R4, R34, R171 ;  /* 0x000000ab2204723e */ /* 0x008fe200000010ff */
[----:B------:R-:W-:Y:S01]  /*6980*/  HMMA.16816.F32.BF16 R128, R128, R6, RZ ;  /* 0x000000068080723c */ /* 0x000fe200000418ff */
[----:B----4-:R-:W-:Y:S01]  /*6990*/  F2FP.BF16.PACK_AB R5, R32, R169 ;  /* 0x000000a92005723e */ /* 0x010fe200000010ff */
        /* <DEDUP_REMOVED lines=12> */
[----:B------:R-:W3:Y:S07]  /*6a60*/  LDSM.16.MT88.4 R12, [R218+0x12800] ;  /* 0x01280000da0c783b */ /* 0x000eee0000004200 */
[C---:B------:R-:W-:Y:S08]  /*6a70*/  HMMA.16816.F32.BF16 R152, R4.reuse, R8, R152 ;  /* 0x000000080498723c */ /* 0x040ff00000041898 */
[C---:B------:R-:W-:Y:S01]  /*6a80*/  HMMA.16816.F32.BF16 R148, R4.reuse, R10, R148 ;  /* 0x0000000a0494723c */ /* 0x040fe20000041894 */
[----:B------:R-:W4:Y:S07]  /*6a90*/  LDSM.16.MT88.4 R8, [R217+0x12800] ;  /* 0x01280000d908783b */ /* 0x000f2e0000004200 */
[C---:B------:R-:W-:Y:S08]  /*6aa0*/  HMMA.16816.F32.BF16 R144, R4.reuse, R20, R144 ;  /* 0x000000140490723c */ /* 0x040ff00000041890 */
[C---:B------:R-:W-:Y:S01]  /*6ab0*/  HMMA.16816.F32.BF16 R140, R4.reuse, R22, R140 ;  /* 0x00000016048c723c */ /* 0x040fe2000004188c */
[----:B------:R-:W-:Y:S07]  /*6ac0*/  LDSM.16.MT88.4 R20, [R216+0x12800] ;  /* 0x01280000d814783b */ /* 0x000fee0000004200 */
[C---:B--2---:R-:W-:Y:S08]  /*6ad0*/  HMMA.16816.F32.BF16 R136, R4.reuse, R16, R136 ;  /* 0x000000100488723c */ /* 0x044ff00000041888 */
[C---:B---3--:R-:W-:Y:S08]  /*6ae0*/  HMMA.16816.F32.BF16 R44, R4.reuse, R12, R44 ;  /* 0x0000000c042c723c */ /* 0x048ff0000004182c */
[C---:B------:R-:W-:Y:S01]  /*6af0*/  HMMA.16816.F32.BF16 R48, R4.reuse, R14, R48 ;  /* 0x0000000e0430723c */ /* 0x040fe20000041830 */
[----:B------:R-:W2:Y:S07]  /*6b00*/  LDSM.16.MT88.4 R12, [R217+0x14800] ;  /* 0x01480000d90c783b */ /* 0x000eae0000004200 */
[C---:B----4-:R-:W-:Y:S08]  /*6b10*/  HMMA.16816.F32.BF16 R52, R4.reuse, R8, R52 ;  /* 0x000000080434723c */ /* 0x050ff00000041834 */
[C---:B------:R-:W-:Y:S01]  /*6b20*/  HMMA.16816.F32.BF16 R56, R4.reuse, R10, R56 ;  /* 0x0000000a0438723c */ /* 0x040fe20000041838 */
[----:B------:R-:W3:Y:S07]  /*6b30*/  LDSM.16.MT88.4 R8, [R216+0x14800] ;  /* 0x01480000d808783b */ /* 0x000eee0000004200 */
[C---:B------:R-:W-:Y:S01]  /*6b40*/  HMMA.16816.F32.BF16 R132, R4.reuse, R18, R132 ;  /* 0x000000120484723c */ /* 0x040fe20000041884 */
[----:B------:R-:W4:Y:S07]  /*6b50*/  LDSM.16.MT88.4 R16, [R220+0x14800] ;  /* 0x01480000dc10783b */ /* 0x000f2e0000004200 */
[C---:B------:R-:W-:Y:S08]  /*6b60*/  HMMA.16816.F32.BF16 R36, R4.reuse, R24, R36 ;  /* 0x000000180424723c */ /* 0x040ff00000041824 */
[C---:B------:R-:W-:Y:S01]  /*6b70*/  HMMA.16816.F32.BF16 R40, R4.reuse, R26, R40 ;  /* 0x0000001a0428723c */ /* 0x040fe20000041828 */
[----:B------:R-:W-:Y:S07]  /*6b80*/  LDSM.16.MT88.4 R24, [R218+0x14800] ;  /* 0x01480000da18783b */ /* 0x000fee0000004200 */
        /* <DEDUP_REMOVED lines=24> */
[C---:B----4-:R-:W-:Y:S08]  /*6d10*/  HMMA.16816.F32.BF16 R108, R4.reuse, R16, R108 ;  /* 0x00000010046c723c */ /* 0x050ff0000004186c */
[----:B------:R-:W-:Y:S01]  /*6d20*/  HMMA.16816.F32.BF16 R112, R4, R18, R112 ;  /* 0x000000120470723c */ /* 0x000fe20000041870 */
[----:B------:R-:W4:Y:S06]  /*6d30*/  LDSM.16.MT88.4 R16, [R220+0x11000] ;  /* 0x01100000dc10783b */ /* 0x000f2c0000004200 */
[----:B------:R-:W-:Y:S01]  /*6d40*/  F2FP.BF16.PACK_AB R4, R179, R176 ;  /* 0x000000b0b304723e */ /* 0x000fe200000010ff */
[----:B------:R-:W-:Y:S01]  /*6d50*/  FADD.FTZ R176, R176, R35 ;  /* 0x00000023b0b07221 */ /* 0x000fe20000010000 */
[----:B-1----:R-:W-:Y:S01]  /*6d60*/  F2FP.BF16.PACK_AB R5, R183, R180 ;  /* 0x000000b4b705723e */ /* 0x002fe200000010ff */
        /* <DEDUP_REMOVED lines=11> */
[----:B------:R-:W1:Y:S07]  /*6e20*/  LDSM.16.MT88.4 R12, [R217+0x13000] ;  /* 0x01300000d90c783b */ /* 0x000e6e0000004200 */
[C---:B---3--:R-:W-:Y:S08]  /*6e30*/  HMMA.16816.F32.BF16 R136, R4.reuse, R8, R136 ;  /* 0x000000080488723c */ /* 0x048ff00000041888 */
        /* <DEDUP_REMOVED lines=69> */
[C---:B------:R-:W-:Y:S01]  /*7290*/  HMMA.16816.F32.BF16 R140, R4.reuse, R30, R140 ;  /* 0x0000001e048c723c */ /* 0x040fe2000004188c */
[----:B------:R-:W4:Y:S07]  /*72a0*/  LDSM.16.MT88.4 R28, [R220+0x15800] ;  /* 0x01580000dc1c783b */ /* 0x000f2e0000004200 */
[C---:B------:R-:W-:Y:S08]  /*72b0*/  HMMA.16816.F32.BF16 R136, R4.reuse, R24, R136 ;  /* 0x000000180488723c */ /* 0x040ff00000041888 */
[C---:B------:R-:W-:Y:S01]  /*72c0*/  HMMA.16816.F32.BF16 R132, R4.reuse, R26, R132 ;  /* 0x0000001a0484723c */ /* 0x040fe20000041884 */
[----:B------:R-:W5:Y:S07]  /*72d0*/  LDSM.16.MT88.4 R24, [R217+0x15800] ;  /* 0x01580000d918783b */ /* 0x000f6e0000004200 */
[C---:B------:R-:W-:Y:S08]  /*72e0*/  HMMA.16816.F32.BF16 R44, R4.reuse, R20, R44 ;  /* 0x00000014042c723c */ /* 0x040ff0000004182c */
        /* <DEDUP_REMOVED lines=13> */
[C---:B-----5:R-:W-:Y:S08]  /*73c0*/  HMMA.16816.F32.BF16 R84, R4.reuse, R24, R84 ;  /* 0x000000180454723c */ /* 0x060ff00000041854 */
[C---:B------:R-:W-:Y:S08]  /*73d0*/  HMMA.16816.F32.BF16 R88, R4.reuse, R26, R88 ;  /* 0x0000001a0458723c */ /* 0x040ff00000041858 */
[C---:B------:R-:W-:Y:S08]  /*73e0*/  HMMA.16816.F32.BF16 R92, R4.reuse, R20, R92 ;  /* 0x00000014045c723c */ /* 0x040ff0000004185c */
        /* <DEDUP_REMOVED lines=9> */
[----:B------:R-:W-:Y:S01]  /*7480*/  ISETP.GE.AND P5, PT, R240, c[0x0][0x220], PT ;  /* 0x00008800f0007a0c */ /* 0x000fe20003fa6270 */
[----:B------:R-:W-:-:S04]  /*7490*/  DEPBAR.LE SB0, 0x0 ;  /* 0x000080000000791a */ /* 0x000fc80000000000 */
[----:B------:R-:W-:Y:S01]  /*74a0*/  BAR.SYNC.DEFER_BLOCKING 0x0 ;  /* 0x0000000000007b1d */ /* 0x000fe20000010000 */
[----:B------:R-:W-:Y:S01]  /*74b0*/  USHF.R.S32.HI UR5, URZ, 0x1f, UR27 ;  /* 0x0000001f3f057899 */ /* 0x000fe2000801141b */
[----:B------:R-:W-:Y:S01]  /*74c0*/  ISETP.GE.AND P4, PT, R229, c[0x0][0x220], PT ;  /* 0x00008800e5007a0c */ /* 0x000fe20003f86270 */
[----:B------:R-:W-:Y:S01]  /*74d0*/  UIMAD UR4, UR17, UR27, URZ ;  /* 0x0000001b110472a4 */ /* 0x000fe2000f8e023f */
[----:B------:R-:W-:Y:S01]  /*74e0*/  IMAD.U32 R5, RZ, RZ, UR27 ;  /* 0x0000001bff057e24 */ /* 0x000fe2000f8e00ff */
[----:B------:R-:W-:Y:S01]  /*74f0*/  ISETP.GE.AND P3, PT, R228, c[0x0][0x220], PT ;  /* 0x00008800e4007a0c */ /* 0x000fe20003f66270 */
[----:B------:R-:W-:Y:S01]  /*7500*/  UISETP.GT.AND UP0, UPT, UR27, UR9, UPT ;  /* 0x000000091b00728c */ /* 0x000fe2000bf04270 */
[----:B------:R-:W-:Y:S01]  /*7510*/  ISETP.GE.AND P2, PT, R227, c[0x0][0x220], PT ;  /* 0x00008800e3007a0c */ /* 0x000fe20003f46270 */
[----:B------:R-:W-:Y:S01]  /*7520*/  UIMAD UR4, UR5, UR31, UR4 ;  /* 0x0000001f050472a4 */ /* 0x000fe2000f8e0204 */
[----:B------:R-:W-:-:S05]  /*7530*/  IMAD.WIDE.U32 R4, R5, UR31, R196 ;  /* 0x0000001f05047c25 */ /* 0x000fca000f8e00c4 */
[----:B------:R-:W-:Y:S02]  /*7540*/  IADD3 R0, R5, UR4, RZ ;  /* 0x0000000405007c10 */ /* 0x000fe4000fffe0ff */
[C---:B------:R-:W-:Y:S02]  /*7550*/  @!P5 LEA R16, P6, R4.reuse, c[0x0][0x170], 0x1 ;  /* 0x00005c000410da11 */ /* 0x040fe400078c08ff */
[C---:B------:R-:W-:Y:S02]  /*7560*/  @!P4 LEA R12, P1, R4.reuse, c[0x0][0x170], 0x1 ;  /* 0x00005c00040cca11 */ /* 0x040fe400078208ff */
[C---:B------:R-:W-:Y:S02]  /*7570*/  @!P3 LEA R10, P0, R4.reuse, c[0x0][0x170], 0x1 ;  /* 0x00005c00040aba11 */ /* 0x040fe400078008ff */
[C-C-:B------:R-:W-:Y:S02]  /*7580*/  @!P5 LEA.HI.X R17, R4.reuse, c[0x0][0x174], R0.reuse, 0x1, P6 ;  /* 0x00005d000411da11 */ /* 0x140fe400030f0c00 */
[C---:B------:R-:W-:Y:S01]  /*7590*/  IADD3 R7, P6, R4.reuse, UR25, RZ ;  /* 0x0000001904077c10 */ /* 0x040fe2000ffde0ff */
[----:B------:R-:W-:Y:S01]  /*75a0*/  @P5 STS.128 [R230+0x10000], RZ ;  /* 0x010000ffe6005388 */ /* 0x000fe20000000c00 */
[----:B------:R-:W-:-:S02]  /*75b0*/  @!P4 LEA.HI.X R13, R4, c[0x0][0x174], R0, 0x1, P1 ;  /* 0x00005d00040dca11 */ /* 0x000fc400008f0c00 */
[C---:B------:R-:W-:Y:S01]  /*75c0*/  @!P2 LEA R8, P1, R4.reuse, c[0x0][0x170], 0x1 ;  /* 0x00005c000408aa11 */ /* 0x040fe200078208ff */
[----:B------:R-:W-:Y:S01]  /*75d0*/  @!PT LDS RZ, [RZ] ;  /* 0x00000000fffff984 */ /* 0x000fe20000000800 */
[----:B------:R-:W-:Y:S01]  /*75e0*/  @!PT LDS RZ, [RZ] ;  /* 0x00000000fffff984 */ /* 0x000fe20000000800 */
[----:B------:R-:W-:Y:S01]  /*75f0*/  @!PT LDS RZ, [RZ] ;  /* 0x00000000fffff984 */ /* 0x000fe20000000800 */
[----:B------:R1:W-:Y:S01]  /*7600*/  @!P5 LDGSTS.E.BYPASS.LTC128B.128 [R230+0x10000], [R16.64] ;  /* 0x1000000010e6dfae */ /* 0x0003e2000b901d52 */
[--C-:B------:R-:W-:Y:S02]  /*7610*/  @!P3 LEA.HI.X R11, R4, c[0x0][0x174], R0.reuse, 0x1, P0 ;  /* 0x00005d00040bba11 */ /* 0x100fe400000f0c00 */
[----:B------:R-:W-:Y:S01]  /*7620*/  IADD3.X R2, R0, UR10, RZ, P6, !PT ;  /* 0x0000000a00027c10 */ /* 0x000fe2000b7fe4ff */
[----:B------:R-:W-:Y:S01]  /*7630*/  @P4 STS.128 [R230+0x12000], RZ ;  /* 0x012000ffe6004388 */ /* 0x000fe20000000c00 */
[C---:B------:R-:W-:Y:S02]  /*7640*/  @!P5 LEA R14, P0, R7.reuse, c[0x0][0x170], 0x1 ;  /* 0x00005c00070eda11 */ /* 0x040fe400078008ff */
[----:B------:R-:W-:Y:S01]  /*7650*/  @!P4 LEA R20, P6, R7, c[0x0][0x170], 0x1 ;  /* 0x00005c000714ca11 */ /* 0x000fe200078c08ff */
[----:B------:R-:W-:Y:S01]  /*7660*/  @!PT LDS RZ, [RZ] ;  /* 0x00000000fffff984 */ /* 0x000fe20000000800 */
[----:B------:R-:W-:Y:S01]  /*7670*/  @!PT LDS RZ, [RZ] ;  /* 0x00000000fffff984 */ /* 0x000fe20000000800 */
[----:B------:R-:W-:Y:S01]  /*7680*/  @!PT LDS RZ, [RZ] ;  /* 0x00000000fffff984 */ /* 0x000fe20000000800 */
[----:B------:R2:W-:Y:S01]  /*7690*/  @!P4 LDGSTS.E.BYPASS.LTC128B.128 [R230+0x12000], [R12.64+0x80] ;  /* 0x120000800ce6cfae */ /* 0x0005e2000b901d52 */
[----:B------:R-:W-:-:S02]  /*76a0*/  @!P2 LEA.HI.X R9, R4, c[0x0][0x174], R0, 0x1, P1 ;  /* 0x00005d000409aa11 */ /* 0x000fc400008f0c00 */
[C---:B------:R-:W-:Y:S01]  /*76b0*/  @!P3 LEA R18, P1, R7.reuse, c[0x0][0x170], 0x1 ;  /* 0x00005c000712ba11 */ /* 0x040fe200078208ff */
[----:B------:R-:W-:Y:S01]  /*76c0*/  @P3 STS.128 [R230+0x14000], RZ ;  /* 0x014000ffe6003388 */ /* 0x000fe20000000c00 */
[C-C-:B------:R-:W-:Y:S02]  /*76d0*/  @!P5 LEA.HI.X R15, R7.reuse, c[0x0][0x174], R2.reuse, 0x1, P0 ;  /* 0x00005d00070fda11 */ /* 0x140fe400000f0c02 */
[C---:B------:R-:W-:Y:S01]  /*76e0*/  @!P2 LEA R6, P0, R7.reuse, c[0x0][0x170], 0x1 ;  /* 0x00005c000706aa11 */ /* 0x040fe200078008ff */
[----:B------:R-:W-:Y:S01]  /*76f0*/  @!PT LDS RZ, [RZ] ;  /* 0x00000000fffff984 */ /* 0x000fe20000000800 */
[----:B------:R-:W-:Y:S01]  /*7700*/  @!PT LDS RZ, [RZ] ;  /* 0x00000000fffff984 */ /* 0x000fe20000000800 */
[----:B------:R-:W-:Y:S01]  /*7710*/  @!PT LDS RZ, [RZ] ;  /* 0x00000000fffff984 */ /* 0x000fe20000000800 */
[----:B------:R3:W-:Y:S01]  /*7720*/  @!P3 LDGSTS.E.BYPASS.LTC128B.128 [R230+0x14000], [R10.64+0x100] ;  /* 0x140001000ae6bfae */ /* 0x0007e2000b901d52 */
[C-C-:B------:R-:W-:Y:S02]  /*7730*/  @!P4 LEA.HI.X R21, R7.reuse, c[0x0][0x174], R2.reuse, 0x1, P6 ;  /* 0x00005d000715ca11 */ /* 0x140fe400030f0c02 */
[C---:B------:R-:W-:Y:S01]  /*7740*/  IADD3 R5, P6, R7.reuse, UR25, RZ ;  /* 0x0000001907057c10 */ /* 0x040fe2000ffde0ff */
[----:B------:R-:W-:Y:S01]  /*7750*/  @P2 STS.128 [R230+0x16000], RZ ;  /* 0x016000ffe6002388 */ /* 0x000fe20000000c00 */
[----:B------:R-:W-:-:S02]  /*7760*/  @!P3 LEA.HI.X R19, R7, c[0x0][0x174], R2, 0x1, P1 ;  /* 0x00005d000713ba11 */ /* 0x000fc400008f0c02 */
[----:B------:R-:W-:Y:S01]  /*7770*/  @!P2 LEA.HI.X R7, R7, c[0x0][0x174], R2, 0x1, P0 ;  /* 0x00005d000707aa11 */ /* 0x000fe200000f0c02 */
[----:B------:R-:W-:Y:S01]  /*7780*/  @!PT LDS RZ, [RZ] ;  /* 0x00000000fffff984 */ /* 0x000fe20000000800 */
[----:B------:R-:W-:Y:S01]  /*7790*/  @!PT LDS RZ, [RZ] ;  /* 0x00000000fffff984 */ /* 0x000fe20000000800 */
[----:B------:R-:W-:Y:S01]  /*77a0*/  @!PT LDS RZ, [RZ] ;  /* 0x00000000fffff984 */ /* 0x000fe20000000800 */
[----:B------:R3:W-:Y:S01]  /*77b0*/  @!P2 LDGSTS.E.BYPASS.LTC128B.128 [R230+0x16000], [R8.64+0x180] ;  /* 0x1600018008e6afae */ /* 0x0007e2000b901d52 */
[----:B------:R-:W-:Y:S02]  /*77c0*/  IADD3.X R2, R2, UR10, RZ, P6, !PT ;  /* 0x0000000a02027c10 */ /* 0x000fe4000b7fe4ff */
[C---:B------:R-:W-:Y:S01]  /*77d0*/  @!P5 LEA R28, P0, R5.reuse, c[0x0][0x170], 0x1 ;  /* 0x00005c00051cda11 */ /* 0x040fe200078008ff */
[----:B------:R-:W-:Y:S01]  /*77e0*/  @P5 STS.128 [R230+0x10800], RZ ;  /* 0x010800ffe6005388 */ /* 0x000fe20000000c00 */
[C---:B------:R-:W-:Y:S02]  /*77f0*/  @!P4 LEA R26, P6, R5.reuse, c[0x0][0x170], 0x1 ;  /* 0x00005c00051aca11 */ /* 0x040fe400078c08ff */
[C---:B------:R-:W-:Y:S01]  /*7800*/  @!P5 LEA.HI.X R29, R5.reuse, c[0x0][0x174], R2, 0x1, P0 ;  /* 0x00005d00051dda11 */ /* 0x040fe200000f0c02 */
[----:B------:R-:W-:Y:S01]  /*7810*/  @!PT LDS RZ, [RZ] ;  /* 0x00000000fffff984 */ /* 0x000fe20000000800 */
[----:B------:R-:W-:Y:S01]  /*7820*/  @!PT LDS RZ, [RZ] ;  /* 0x00000000fffff984 */ /* 0x000fe20000000800 */
[----:B------:R-:W-:Y:S01]  /*7830*/  @!PT LDS RZ, [RZ] ;  /* 0x00000000fffff984 */ /* 0x000fe20000000800 */
[----:B------:R2:W-:Y:S01]  /*7840*/  @!P5 LDGSTS.E.BYPASS.LTC128B.128 [R230+0x10800], [R14.64] ;  /* 0x108000000ee6dfae */ /* 0x0005e2000b901d52 */
[----:B------:R-:W-:-:S02]  /*7850*/  @!P3 LEA R22, P1, R5, c[0x0][0x170], 0x1 ;  /* 0x00005c000516ba11 */ /* 0x000fc400078208ff */
[C---:B------:R-:W-:Y:S01]  /*7860*/  @!P2 LEA R24, P0, R5.reuse, c[0x0][0x170], 0x1 ;  /* 0x00005c000518aa11 */ /* 0x040fe200078008ff */
[----:B------:R-:W-:Y:S01]  /*7870*/  @P4 STS.128 [R230+0x12800], RZ ;  /* 0x012800ffe6004388 */ /* 0x000fe20000000c00 */
[C-C-:B------:R-:W-:Y:S02]  /*7880*/  @!P4 LEA.HI.X R27, R5.reuse, c[0x0][0x174], R2.reuse, 0x1, P6 ;  /* 0x00005d00051bca11 */ /* 0x140fe400030f0c02 */
[C---:B------:R-:W-:Y:S01]  /*7890*/  IADD3 R0, P6, R5.reuse, UR25, RZ ;  /* 0x0000001905007c10 */ /* 0x040fe2000ffde0ff */
[----:B------:R-:W-:Y:S01]  /*78a0*/  @!PT LDS RZ, [RZ] ;  /* 0x00000000fffff984 */ /* 0x000fe20000000800 */
[----:B------:R-:W-:Y:S01]  /*78b0*/  @!PT LDS RZ, [RZ] ;  /* 0x00000000fffff984 */ /* 0x000fe20000000800 */
[----:B------:R-:W-:Y:S01]  /*78c0*/  @!PT LDS RZ, [RZ] ;  /* 0x00000000fffff984 */ /* 0x000fe20000000800 */
[----:B------:R4:W-:Y:S01]  /*78d0*/  @!P4 LDGSTS.E.BYPASS.LTC128B.128 [R230+0x12800], [R20.64+0x80] ;  /* 0x1280008014e6cfae */ /* 0x0009e2000b901d52 */
[C-C-:B------:R-:W-:Y:S02]  /*78e0*/  @!P3 LEA.HI.X R23, R5.reuse, c[0x0][0x174], R2.reuse, 0x1, P1 ;  /* 0x00005d000517ba11 */ /* 0x140fe400008f0c02 */
[----:B------:R-:W-:Y:S01]  /*78f0*/  @!P2 LEA.HI.X R25, R5, c[0x0][0x174], R2, 0x1, P0 ;  /* 0x00005d000519aa11 */ /* 0x000fe200000f0c02 */
[----:B------:R-:W-:Y:S01]  /*7900*/  @P3 STS.128 [R230+0x14800], RZ ;  /* 0x014800ffe6003388 */ /* 0x000fe20000000c00 */
[----:B------:R-:W-:-:S02]  /*7910*/  IADD3.X R5, R2, UR10, RZ, P6, !PT ;  /* 0x0000000a02057c10 */ /* 0x000fc4000b7fe4ff */
[C---:B------:R-:W-:Y:S01]  /*7920*/  @!P5 LEA R30, P0, R0.reuse, c[0x0][0x170], 0x1 ;  /* 0x00005c00001eda11 */ /* 0x040fe200078008ff */
[----:B------:R-:W-:Y:S01]  /*7930*/  @!PT LDS RZ, [RZ] ;  /* 0x00000000fffff984 */ /* 0x000fe20000000800 */
[----:B------:R-:W-:Y:S01]  /*7940*/  @!PT LDS RZ, [RZ] ;  /* 0x00000000fffff984 */ /* 0x000fe20000000800 */
[----:B------:R-:W-:Y:S01]  /*7950*/  @!PT LDS RZ, [RZ] ;  /* 0x00000000fffff984 */ /* 0x000fe20000000800 */
[----:B------:R1:W-:Y:S01]  /*7960*/  @!P3 LDGSTS.E.BYPASS.LTC128B.128 [R230+0x14800], [R18.64+0x100] ;  /* 0x1480010012e6bfae */ /* 0x0003e2000b901d52 */
[C---:B------:R-:W-:Y:S02]  /*7970*/  @!P4 LEA R172, P6, R0.reuse, c[0x0][0x170], 0x1 ;  /* 0x00005c0000acca11 */ /* 0x040fe400078c08ff */
        /* <DEDUP_REMOVED lines=8> */
[----:B------:R-:W-:-:S02]  /*7a00*/  @!P4 LEA.HI.X R173, R0, c[0x0][0x174], R5, 0x1, P6 ;  /* 0x00005d0000adca11 */ /* 0x000fc400030f0c05 */
[C-C-:B------:R-:W-:Y:S01]  /*7a10*/  @!P3 LEA.HI.X R171, R0.reuse, c[0x0][0x174], R5.reuse, 0x1, P1 ;  /* 0x00005d0000abba11 */ /* 0x140fe200008f0c05 */
[----:B------:R-:W-:Y:S01]  /*7a20*/  @P5 STS.128 [R230+0x11000], RZ ;  /* 0x011000ffe6005388 */ /* 0x000fe20000000c00 */
[----:B------:R-:W-:Y:S02]  /*7a30*/  @!P2 LEA.HI.X R169, R0, c[0x0][0x174], R5, 0x1, P0 ;  /* 0x00005d0000a9aa11 */ /* 0x000fe400000f0c05 */
[----:B------:R-:W-:Y:S01]  /*7a40*/  PLOP3.LUT P0, PT, PT, PT, UP0, 0x80, 0x0 ;  /* 0x000000000000781c */ /* 0x000fe20003f0f008 */
        /* <DEDUP_REMOVED lines=40> */
[----:B----4-:R-:W4:Y:S04]  /*7cd0*/  LDSM.16.M88.4 R20, [R225+0x8000] ;  /* 0x00800000e114783b */ /* 0x010f280000000200 */
[----:B--2---:R-:W2:Y:S04]  /*7ce0*/  LDSM.16.M88.4 R12, [R225+0x8800] ;  /* 0x00880000e10c783b */ /* 0x004ea80000000200 */
[----:B-----5:R-:W5:Y:S04]  /*7cf0*/  LDSM.16.M88.4 R4, [R225+0x9000] ;  /* 0x00900000e104783b */ /* 0x020f680000000200 */
[----:B------:R-:W2:Y:S04]  /*7d00*/  LDSM.16.M88.4 R32, [R225+0x9800] ;  /* 0x00980000e120783b */ /* 0x000ea80000000200 */
[----:B-1----:R-:W-:Y:S04]  /*7d10*/  LDSM.16.M88.4 R28, [R224] ;  /* 0x00000000e01c783b */ /* 0x002fe80000000200 */
[----:B------:R-:W1:Y:S04]  /*7d20*/  LDSM.16.M88.4 R192, [R223] ;  /* 0x00000000dfc0783b */ /* 0x000e680000000200 */
[----:B------:R-:W1:Y:S04]  /*7d30*/  LDSM.16.M88.4 R188, [R215] ;  /* 0x00000000d7bc783b */ /* 0x000e680000000200 */
[----:B------:R-:W1:Y:S04]  /*7d40*/  LDSM.16.M88.4 R176, [R214] ;  /* 0x00000000d6b0783b */ /* 0x000e680000000200 */
[----:B------:R-:W1:Y:S04]  /*7d50*/  LDSM.16.M88.4 R172, [R213] ;  /* 0x00000000d5ac783b */ /* 0x000e680000000200 */
[----:B---3--:R-:W-:Y:S01]  /*7d60*/  LDSM.16.M88.4 R168, [R219+0x8000] ;  /* 0x00800000dba8783b */ /* 0x008fe20000000200 */
[C---:B----4-:R-:W-:Y:S03]  /*7d70*/  HMMA.16816.F32.BF16 R24, R180.reuse, R20, RZ ;  /* 0x00000014b418723c */ /* 0x050fe600000418ff */
[----:B------:R-:W0:Y:S05]  /*7d80*/  LDGDEPBAR ;  /* 0x00000000000079af */ /* 0x000e2a0000000000 */
[C---:B------:R-:W-:Y:S08]  /*7d90*/  HMMA.16816.F32.BF16 R20, R180.reuse, R22, RZ ;  /* 0x00000016b414723c */ /* 0x040ff000000418ff */
[C---:B--2---:R-:W-:Y:S08]  /*7da0*/  HMMA.16816.F32.BF16 R16, R180.reuse, R12, RZ ;  /* 0x0000000cb410723c */ /* 0x044ff000000418ff */
[C---:B-----5:R-:W-:Y:S08]  /*7db0*/  HMMA.16816.F32.BF16 R8, R180.reuse, R4, RZ ;  /* 0x00000004b408723c */ /* 0x060ff000000418ff */
[C---:B------:R-:W-:Y:S08]  /*7dc0*/  HMMA.16816.F32.BF16 R12, R180.reuse, R14, RZ ;  /* 0x0000000eb40c723c */ /* 0x040ff000000418ff */
[C---:B------:R-:W-:Y:S08]  /*7dd0*/  HMMA.16816.F32.BF16 R4, R180.reuse, R6, RZ ;  /* 0x00000006b404723c */ /* 0x040ff000000418ff */
[C---:B------:R-:W-:Y:S08]  /*7de0*/  HMMA.16816.F32.BF16 R184, R180.reuse, R32, RZ ;  /* 0x00000020b4b8723c */ /* 0x040ff000000418ff */
[----:B------:R-:W-:Y:S01]  /*7df0*/  HMMA.16816.F32.BF16 R180, R180, R34, RZ ;  /* 0x00000022b4b4723c */ /* 0x000fe200000418ff */
[----:B------:R-:W2:Y:S07]  /*7e00*/  LDSM.16.M88.4 R32, [R222] ;  /* 0x00000000de20783b */ /* 0x000eae0000000200 */
[C---:B-1----:R-:W-:Y:S08]  /*7e10*/  HMMA.16816.F32.BF16 R24, R28.reuse, R192, R24 ;  /* 0x000000c01c18723c */ /* 0x042ff00000041818 */
[C---:B------:R-:W-:Y:S01]  /*7e20*/  HMMA.16816.F32.BF16 R20, R28.reuse, R194, R20 ;  /* 0x000000c21c14723c */ /* 0x040fe20000041814 */
[----:B------:R-:W1:Y:S07]  /*7e30*/  LDSM.16.M88.4 R192, [R219+0x8800] ;  /* 0x00880000dbc0783b */ /* 0x000e6e0000000200 */
        /* <DEDUP_REMOVED lines=9> */
[----:B------:R-:W5:Y:S03]  /*7ed0*/  LDSM.16.M88.4 R28, [R212] ;  /* 0x00000000d41c783b */ /* 0x000f660000000200 */
[C---:B--2---:R-:W-:Y:S08]  /*7ee0*/  HMMA.16816.F32.BF16 R24, R32.reuse, R168, R24 ;  /* 0x000000a82018723c */ /* 0x044ff00000041818 */
[C---:B------:R-:W-:Y:S01]  /*7ef0*/  HMMA.16816.F32.BF16 R20, R32.reuse, R170, R20 ;  /* 0x000000aa2014723c */ /* 0x040fe20000041814 */
[----:B------:R-:W2:Y:S07]  /*7f00*/  LDSM.16.M88.4 R168, [R212+0x800] ;  /* 0x00080000d4a8783b */ /* 0x000eae0000000200 */
[C---:B-1----:R-:W-:Y:S08]  /*7f10*/  HMMA.16816.F32.BF16 R16, R32.reuse, R192, R16 ;  /* 0x000000c02010723c */ /* 0x042ff00000041810 */
[C---:B------:R-:W-:Y:S01]  /*7f20*/  HMMA.16816.F32.BF16 R12, R32.reuse, R194, R12 ;  /* 0x000000c2200c723c */ /* 0x040fe2000004180c */
[----:B------:R-:W1:Y:S07]  /*7f30*/  LDSM.16.M88.4 R192, [R212+0x1000] ;  /* 0x00100000d4c0783b */ /* 0x000e6e0000000200 */
[C---:B---3--:R-:W-:Y:S08]  /*7f40*/  HMMA.16816.F32.BF16 R8, R32.reuse, R188, R8 ;  /* 0x000000bc2008723c */ /* 0x048ff00000041808 */
[C---:B------:R-:W-:Y:S01]  /*7f50*/  HMMA.16816.F32.BF16 R4, R32.reuse, R190, R4 ;  /* 0x000000be2004723c */ /* 0x040fe20000041804 */
[----:B------:R-:W-:Y:S07]  /*7f60*/  LDSM.16.M88.4 R188, [R226+0x2000] ;  /* 0x00200000e2bc783b */ /* 0x000fee0000000200 */
[C---:B----4-:R-:W-:Y:S08]  /*7f70*/  HMMA.16816.F32.BF16 R184, R32.reuse, R176, R184 ;  /* 0x000000b020b8723c */ /* 0x050ff000000418b8 */
[----:B------:R-:W-:Y:S01]  /*7f80*/  HMMA.16816.F32.BF16 R180, R32, R178, R180 ;  /* 0x000000b220b4723c */ /* 0x000fe200000418b4 */
[----:B------:R-:W3:Y:S04]  /*7f90*/  LDSM.16.M88.4 R32, [R225+0xa000] ;  /* 0x00a00000e120783b */ /* 0x000ee80000000200 */
[----:B------:R-:W-:Y:S03]  /*7fa0*/  LDSM.16.M88.4 R176, [R212+0x1800] ;  /* 0x00180000d4b0783b */ /* 0x000fe60000000200 */
[C---:B-----5:R-:W-:Y:S08]  /*7fb0*/  HMMA.16816.F32.BF16 R24, R172.reuse, R28, R24 ;  /* 0x0000001cac18723c */ /* 0x060ff00000041818 */
[C---:B------:R-:W-:Y:S01]  /*7fc0*/  HMMA.16816.F32.BF16 R20, R172.reuse, R30, R20 ;  /* 0x0000001eac14723c */ /* 0x040fe20000041814 */
[----:B------:R-:W4:Y:S07]  /*7fd0*/  LDSM.16.M88.4 R28, [R225+0xa800] ;  /* 0x00a80000e11c783b */ /* 0x000f2e0000000200 */
[C---:B--2---:R-:W-:Y:S08]  /*7fe0*/  HMMA.16816.F32.BF16 R16, R172.reuse, R168, R16 ;  /* 0x000000a8ac10723c */ /* 0x044ff00000041810 */
[C---:B------:R-:W-:Y:S01]  /*7ff0*/  HMMA.16816.F32.BF16 R12, R172.reuse, R170, R12 ;  /* 0x000000aaac0c723c */ /* 0x040fe2000004180c */
[----:B------:R-:W2:Y:S07]  /*8000*/  LDSM.16.M88.4 R168, [R225+0xb000] ;  /* 0x00b00000e1a8783b */ /* 0x000eae0000000200 */
[C---:B-1----:R-:W-:Y:S08]  /*8010*/  HMMA.16816.F32.BF16 R8, R172.reuse, R192, R8 ;  /* 0x000000c0ac08723c */ /* 0x042ff00000041808 */
[----:B------:R-:W-:Y:S01]  /*8020*/  HMMA.16816.F32.BF16 R4, R172, R194, R4 ;  /* 0x000000c2ac04723c */ /* 0x000fe20000041804 */
[----:B------:R-:W1:Y:S07]  /*8030*/  LDSM.16.M88.4 R192, [R225+0xb800] ;  /* 0x00b80000e1c0783b */ /* 0x000e6e0000000200 */
[C---:B---3--:R-:W-:Y:S08]  /*8040*/  HMMA.16816.F32.BF16 R24, R188.reuse, R32, R24 ;  /* 0x00000020bc18723c */ /* 0x048ff00000041818 */
[C---:B------:R-:W-:Y:S01]  /*8050*/  HMMA.16816.F32.BF16 R20, R188.reuse, R34, R20 ;  /* 0x00000022bc14723c */ /* 0x040fe20000041814 */
[----:B------:R-:W-:Y:S07]  /*8060*/  LDSM.16.M88.4 R32, [R224+0x2000] ;  /* 0x00200000e020783b */ /* 0x000fee0000000200 */
[C---:B----4-:R-:W-:Y:S08]  /*8070*/  HMMA.16816.F32.BF16 R16, R188.reuse, R28, R16 ;  /* 0x0000001cbc10723c */ /* 0x050ff00000041810 */
[----:B------:R-:W-:Y:S01]  /*8080*/  HMMA.16816.F32.BF16 R12, R188, R30, R12 ;  /* 0x0000001ebc0c723c */ /* 0x000fe2000004180c */
[----:B------:R-:W3:Y:S07]  /*8090*/  LDSM.16.M88.4 R28, [R210] ;  /* 0x00000000d21c783b */ /* 0x000eee0000000200 */
[C---:B------:R-:W-:Y:S08]  /*80a0*/  HMMA.16816.F32.BF16 R184, R172.reuse, R176, R184 ;  /* 0x000000b0acb8723c */ /* 0x040ff000000418b8 */
[----:B------:R-:W-:Y:S01]  /*80b0*/  HMMA.16816.F32.BF16 R180, R172, R178, R180 ;  /* 0x000000b2acb4723c */ /* 0x000fe200000418b4 */
[----:B------:R-:W4:Y:S04]  /*80c0*/  LDSM.16.M88.4 R176, [R211] ;  /* 0x00000000d3b0783b */ /* 0x000f280000000200 */
[----:B------:R-:W5:Y:S03]  /*80d0*/  LDSM.16.M88.4 R172, [R209] ;  /* 0x00000000d1ac783b */ /* 0x000f660000000200 */
[C---:B--2---:R-:W-:Y:S08]  /*80e0*/  HMMA.16816.F32.BF16 R8, R188.reuse, R168, R8 ;  /* 0x000000a8bc08723c */ /* 0x044ff00000041808 */
[C---:B------:R-:W-:Y:S01]  /*80f0*/  HMMA.16816.F32.BF16 R4, R188.reuse, R170, R4 ;  /* 0x000000aabc04723c */ /* 0x040fe20000041804 */
[----:B------:R-:W2:Y:S07]  /*8100*/  LDSM.16.M88.4 R168, [R208] ;  /* 0x00000000d0a8783b */ /* 0x000eae0000000200 */
[C---:B-1----:R-:W-:Y:S08]  /*8110*/  HMMA.16816.F32.BF16 R184, R188.reuse, R192, R184 ;  /* 0x000000c0bcb8723c */ /* 0x042ff000000418b8 */
[----:B------:R-:W-:Y:S01]  /*8120*/  HMMA.16816.F32.BF16 R180, R188, R194, R180 ;  /* 0x000000c2bcb4723c */ /* 0x000fe200000418b4 */
[----:B------:R-:W-:Y:S04]  /*8130*/  LDSM.16.M88.4 R192, [R219+0xa000] ;  /* 0x00a00000dbc0783b */ /* 0x000fe80000000200 */
[----:B------:R-:W-:Y:S03]  /*8140*/  LDSM.16.M88.4 R188, [R219+0xa800] ;  /* 0x00a80000dbbc783b */ /* 0x000fe60000000200 */
[C---:B---3--:R-:W-:Y:S08]  /*8150*/  HMMA.16816.F32.BF16 R16, R32.reuse, R28, R16 ;  /* 0x0000001c2010723c */ /* 0x048ff00000041810 */
[C---:B------:R-:W-:Y:S01]  /*8160*/  HMMA.16816.F32.BF16 R12, R32.reuse, R30, R12 ;  /* 0x0000001e200c723c */ /* 0x040fe2000004180c */
[----:B------:R-:W1:Y:S07]  /*8170*/  LDSM.16.M88.4 R28, [R222+0x2000] ;  /* 0x00200000de1c783b */ /* 0x000e6e0000000200 */
[C---:B----4-:R-:W-:Y:S08]  /*8180*/  HMMA.16816.F32.BF16 R24, R32.reuse, R176, R24 ;  /* 0x000000b02018723c */ /* 0x050ff00000041818 */
[C---:B------:R-:W-:Y:S01]  /*8190*/  HMMA.16816.F32.BF16 R20, R32.reuse, R178, R20 ;  /* 0x000000b22014723c */ /* 0x040fe20000041814 */
[----:B------:R-:W3:Y:S07]  /*81a0*/  LDSM.16.M88.4 R176, [R219+0xb000] ;  /* 0x00b00000dbb0783b */ /* 0x000eee0000000200 */
[C---:B-----5:R-:W-:Y:S08]  /*81b0*/  HMMA.16816.F32.BF16 R8, R32.reuse, R172, R8 ;  /* 0x000000ac2008723c */ /* 0x060ff00000041808 */
[C---:B------:R-:W-:Y:S01]  /*81c0*/  HMMA.16816.F32.BF16 R4, R32.reuse, R174, R4 ;  /* 0x000000ae2004723c */ /* 0x040fe20000041804 */
[----:B------:R-:W4:Y:S07]  /*81d0*/  LDSM.16.M88.4 R172, [R219+0xb800] ;  /* 0x00b80000dbac783b */ /* 0x000f2e0000000200 */
[C---:B--2---:R-:W-:Y:S08]  /*81e0*/  HMMA.16816.F32.BF16 R184, R32.reuse, R168, R184 ;  /* 0x000000a820b8723c */ /* 0x044ff000000418b8 */
[----:B------:R-:W-:Y:S01]  /*81f0*/  HMMA.16816.F32.BF16 R180, R32, R170, R180 ;  /* 0x000000aa20b4723c */ /* 0x000fe200000418b4 */
[----:B------:R-:W-:Y:S04]  /*8200*/  LDSM.16.M88.4 R32, [R221+0x2000] ;  /* 0x00200000dd20783b */ /* 0x000fe80000000200 */
[----:B------:R-:W2:Y:S03]  /*8210*/  LDSM.16.M88.4 R168, [R212+0x2000] ;  /* 0x00200000d4a8783b */ /* 0x000ea60000000200 */
[C---:B-1----:R-:W-:Y:S08]  /*8220*/  HMMA.16816.F32.BF16 R24, R28.reuse, R192, R24 ;  /* 0x000000c01c18723c */ /* 0x042ff00000041818 */
[C---:B------:R-:W-:Y:S01]  /*8230*/  HMMA.16816.F32.BF16 R20, R28.reuse, R194, R20 ;  /* 0x000000c21c14723c */ /* 0x040fe20000041814 */
[----:B------:R-:W1:Y:S07]  /*8240*/  LDSM.16.M88.4 R192, [R212+0x2800] ;  /* 0x00280000d4c0783b */ /* 0x000e6e0000000200 */
[C---:B------:R-:W-:Y:S08]  /*8250*/  HMMA.16816.F32.BF16 R16, R28.reuse, R188, R16 ;  /* 0x000000bc1c10723c */ /* 0x040ff00000041810 */
[C---:B------:R-:W-:Y:S01]  /*8260*/  HMMA.16816.F32.BF16 R12, R28.reuse, R190, R12 ;  /* 0x000000be1c0c723c */ /* 0x040fe2000004180c */
[----:B------:R-:W5:Y:S07]  /*8270*/  LDSM.16.M88.4 R188, [R212+0x3000] ;  /* 0x00300000d4bc783b */ /* 0x000f6e0000000200 */
[C---:B---3--:R-:W-:Y:S08]  /*8280*/  HMMA.16816.F32.BF16 R8, R28.reuse, R176, R8 ;  /* 0x000000b01c08723c */ /* 0x048ff00000041808 */
[C---:B------:R-:W-:Y:S01]  /*8290*/  HMMA.16816.F32.BF16 R4, R28.reuse, R178, R4 ;  /* 0x000000b21c04723c */ /* 0x040fe20000041804 */
[----:B------:R-:W3:Y:S07]  /*82a0*/  LDSM.16.M88.4 R176, [R212+0x3800] ;  /* 0x00380000d4b0783b */ /* 0x000eee0000000200 */
[C---:B----4-:R-:W-:Y:S08]  /*82b0*/  HMMA.16816.F32.BF16 R184, R28.reuse, R172, R184 ;  /* 0x000000ac1cb8723c */ /* 0x050ff000000418b8 */
[----:B------:R-:W-:Y:S01]  /*82c0*/  HMMA.16816.F32.BF16 R180, R28, R174, R180 ;  /* 0x000000ae1cb4723c */ /* 0x000fe200000418b4 */
[----:B------:R-:W-:Y:S04]  /*82d0*/  LDSM.16.M88.4 R172, [R226+0x4000] ;  /* 0x00400000e2ac783b */ /* 0x000fe80000000200 */
[----:B------:R-:W4:Y:S03]  /*82e0*/  LDSM.16.M88.4 R28, [R225+0xc000] ;  /* 0x00c00000e11c783b */ /* 0x000f260000000200 */
[C---:B--2---:R-:W-:Y:S08]  /*82f0*/  HMMA.16816.F32.BF16 R24, R32.reuse, R168, R24 ;  /* 0x000000a82018723c */ /* 0x044ff00000041818 */
[C---:B------:R-:W-:Y:S01]  /*8300*/  HMMA.16816.F32.BF16 R20, R32.reuse, R170, R20 ;  /* 0x000000aa2014723c */ /* 0x040fe20000041814 */
[----:B------:R-:W2:Y:S07]  /*8310*/  LDSM.16.M88.4 R168, [R225+0xc800] ;  /* 0x00c80000e1a8783b */ /* 0x000eae0000000200 */
[C---:B-1----:R-:W-:Y:S08]  /*8320*/  HMMA.16816.F32.BF16 R16, R32.reuse, R192, R16 ;  /* 0x000000c02010723c */ /* 0x042ff00000041810 */
[C---:B------:R-:W-:Y:S01]  /*8330*/  HMMA.16816.F32.BF16 R12, R32.reuse, R194, R12 ;  /* 0x000000c2200c723c */ /* 0x040fe2000004180c */
[----:B------:R-:W1:Y:S07]  /*8340*/  LDSM.16.M88.4 R192, [R225+0xd000] ;  /* 0x00d00000e1c0783b */ /* 0x000e6e0000000200 */
[C---:B-----5:R-:W-:Y:S08]  /*8350*/  HMMA.16816.F32.BF16 R8, R32.reuse, R188, R8 ;  /* 0x000000bc2008723c */ /* 0x060ff00000041808 */
[C---:B------:R-:W-:Y:S01]  /*8360*/  HMMA.16816.F32.BF16 R4, R32.reuse, R190, R4 ;  /* 0x000000be2004723c */ /* 0x040fe20000041804 */
[----:B------:R-:W-:Y:S07]  /*8370*/  LDSM.16.M88.4 R188, [R224+0x4000] ;  /* 0x00400000e0bc783b */ /* 0x000fee0000000200 */
[C---:B---3--:R-:W-:Y:S08]  /*8380*/  HMMA.16816.F32.BF16 R184, R32.reuse, R176, R184 ;  /* 0x000000b020b8723c */ /* 0x048ff000000418b8 */
[----:B------:R-:W-:Y:S01]  /*8390*/  HMMA.16816.F32.BF16 R180, R32, R178, R180 ;  /* 0x000000b220b4723c */ /* 0x000fe200000418b4 */
[----:B------:R-:W3:Y:S04]  /*83a0*/  LDSM.16.M88.4 R32, [R207] ;  /* 0x00000000cf20783b */ /* 0x000ee80000000200 */
[----:B------:R-:W-:Y:S03]  /*83b0*/  LDSM.16.M88.4 R176, [R225+0xd800] ;  /* 0x00d80000e1b0783b */ /* 0x000fe60000000200 */
[C---:B----4-:R-:W-:Y:S08]  /*83c0*/  HMMA.16816.F32.BF16 R24, R172.reuse, R28, R24 ;  /* 0x0000001cac18723c */ /* 0x050ff00000041818 */
[C---:B------:R-:W-:Y:S01]  /*83d0*/  HMMA.16816.F32.BF16 R20, R172.reuse, R30, R20 ;  /* 0x0000001eac14723c */ /* 0x040fe20000041814 */
[----:B------:R-:W4:Y:S07]  /*83e0*/  LDSM.16.M88.4 R28, [R206] ;  /* 0x00000000ce1c783b */ /* 0x000f2e0000000200 */
[C---:B--2---:R-:W-:Y:S08]  /*83f0*/  HMMA.16816.F32.BF16 R16, R172.reuse, R168, R16 ;  /* 0x000000a8ac10723c */ /* 0x044ff00000041810 */
[C---:B------:R-:W-:Y:S01]  /*8400*/  HMMA.16816.F32.BF16 R12, R172.reuse, R170, R12 ;  /* 0x000000aaac0c723c */ /* 0x040fe2000004180c */
[----:B------:R-:W2:Y:S07]  /*8410*/  LDSM.16.M88.4 R168, [R205] ;  /* 0x00000000cda8783b */ /* 0x000eae0000000200 */
[C---:B-1----:R-:W-:Y:S08]  /*8420*/  HMMA.16816.F32.BF16 R8, R172.reuse, R192, R8 ;  /* 0x000000c0ac08723c */ /* 0x042ff00000041808 */
[----:B------:R-:W-:Y:S01]  /*8430*/  HMMA.16816.F32.BF16 R4, R172, R194, R4 ;  /* 0x000000c2ac04723c */ /* 0x000fe20000041804 */
[----:B------:R-:W1:Y:S07]  /*8440*/  LDSM.16.M88.4 R192, [R204] ;  /* 0x00000000ccc0783b */ /* 0x000e6e0000000200 */
[C---:B---3--:R-:W-:Y:S08]  /*8450*/  HMMA.16816.F32.BF16 R24, R188.reuse, R32, R24 ;  /* 0x00000020bc18723c */ /* 0x048ff00000041818 */
[C---:B------:R-:W-:Y:S01]  /*8460*/  HMMA.16816.F32.BF16 R20, R188.reuse, R34, R20 ;  /* 0x00000022bc14723c */ /* 0x040fe20000041814 */
[----:B------:R-:W-:Y:S07]  /*8470*/  LDSM.16.M88.4 R32, [R219+0xc800] ;  /* 0x00c80000db20783b */ /* 0x000fee0000000200 */
[C---:B----4-:R-:W-:Y:S08]  /*8480*/  HMMA.16816.F32.BF16 R16, R188.reuse, R28, R16 ;  /* 0x0000001cbc10723c */ /* 0x050ff00000041810 */
[----:B------:R-:W-:Y:S01]  /*8490*/  HMMA.16816.F32.BF16 R12, R188, R30, R12 ;  /* 0x0000001ebc0c723c */ /* 0x000fe2000004180c */
[----:B------:R-:W3:Y:S07]  /*84a0*/  LDSM.16.M88.4 R28, [R222+0x4000] ;  /* 0x00400000de1c783b */ /* 0x000eee0000000200 */
[C---:B------:R-:W-:Y:S08]  /*84b0*/  HMMA.16816.F32.BF16 R184, R172.reuse, R176, R184 ;  /* 0x000000b0acb8723c */ /* 0x040ff000000418b8 */
[----:B------:R-:W-:Y:S01]  /*84c0*/  HMMA.16816.F32.BF16 R180, R172, R178, R180 ;  /* 0x000000b2acb4723c */ /* 0x000fe200000418b4 */
[----:B------:R-:W4:Y:S04]  /*84d0*/  LDSM.16.M88.4 R176, [R219+0xc000] ;  /* 0x00c00000dbb0783b */ /* 0x000f280000000200 */
[----:B------:R-:W5:Y:S03]  /*84e0*/  LDSM.16.M88.4 R172, [R219+0xd000] ;  /* 0x00d00000dbac783b */ /* 0x000f660000000200 */
[C---:B--2---:R-:W-:Y:S08]  /*84f0*/  HMMA.16816.F32.BF16 R8, R188.reuse, R168, R8 ;  /* 0x000000a8bc08723c */ /* 0x044ff00000041808 */
[C---:B------:R-:W-:Y:S01]  /*8500*/  HMMA.16816.F32.BF16 R4, R188.reuse, R170, R4 ;  /* 0x000000aabc04723c */ /* 0x040fe20000041804 */
[----:B------:R-:W2:Y:S07]  /*8510*/  LDSM.16.M88.4 R168, [R219+0xd800] ;  /* 0x00d80000dba8783b */ /* 0x000eae0000000200 */
        /* <DEDUP_REMOVED lines=29> */
[----:B------:R-:W4:Y:S03]  /*86f0*/  LDSM.16.M88.4 R32, [R203] ;  /* 0x00000000cb20783b */ /* 0x000f260000000200 */
[C---:B--2---:R-:W-:Y:S08]  /*8700*/  HMMA.16816.F32.BF16 R24, R168.reuse, R28, R24 ;  /* 0x0000001ca818723c */ /* 0x044ff00000041818 */
[C---:B------:R-:W-:Y:S01]  /*8710*/  HMMA.16816.F32.BF16 R20, R168.reuse, R30, R20 ;  /* 0x0000001ea814723c */ /* 0x040fe20000041814 */
[----:B------:R-:W2:Y:S07]  /*8720*/  LDSM.16.M88.4 R28, [R202] ;  /* 0x00000000ca1c783b */ /* 0x000eae0000000200 */
[C---:B-1----:R-:W-:Y:S08]  /*8730*/  HMMA.16816.F32.BF16 R16, R168.reuse, R192, R16 ;  /* 0x000000c0a810723c */ /* 0x042ff00000041810 */
[C---:B------:R-:W-:Y:S01]  /*8740*/  HMMA.16816.F32.BF16 R12, R168.reuse, R194, R12 ;  /* 0x000000c2a80c723c */ /* 0x040fe2000004180c */
[----:B------:R-:W-:Y:S07]  /*8750*/  LDSM.16.M88.4 R192, [R222+0x6000] ;  /* 0x00600000dec0783b */ /* 0x000fee0000000200 */
[C---:B-----5:R-:W-:Y:S08]  /*8760*/  HMMA.16816.F32.BF16 R8, R168.reuse, R188, R8 ;  /* 0x000000bca808723c */ /* 0x060ff00000041808 */
[C---:B------:R-:W-:Y:S01]  /*8770*/  HMMA.16816.F32.BF16 R4, R168.reuse, R190, R4 ;  /* 0x000000bea804723c */ /* 0x040fe20000041804 */
[----:B------:R-:W1:Y:S07]  /*8780*/  LDSM.16.M88.4 R188, [R201] ;  /* 0x00000000c9bc783b */ /* 0x000e6e0000000200 */
[C---:B---3--:R-:W-:Y:S08]  /*8790*/  HMMA.16816.F32.BF16 R184, R168.reuse, R176, R184 ;  /* 0x000000b0a8b8723c */ /* 0x048ff000000418b8 */
[----:B------:R-:W-:Y:S01]  /*87a0*/  HMMA.16816.F32.BF16 R180, R168, R178, R180 ;  /* 0x000000b2a8b4723c */ /* 0x000fe200000418b4 */
[----:B------:R-:W3:Y:S04]  /*87b0*/  LDSM.16.M88.4 R176, [R200] ;  /* 0x00000000c8b0783b */ /* 0x000ee80000000200 */
[----:B------:R-:W5:Y:S03]  /*87c0*/  LDSM.16.M88.4 R168, [R219+0xe000] ;  /* 0x00e00000dba8783b */ /* 0x000f660000000200 */
[C---:B----4-:R-:W-:Y:S08]  /*87d0*/  HMMA.16816.F32.BF16 R24, R172.reuse, R32, R24 ;  /* 0x00000020ac18723c */ /* 0x050ff00000041818 */
[C---:B------:R-:W-:Y:S01]  /*87e0*/  HMMA.16816.F32.BF16 R20, R172.reuse, R34, R20 ;  /* 0x00000022ac14723c */ /* 0x040fe20000041814 */
[----:B------:R-:W4:Y:S07]  /*87f0*/  LDSM.16.M88.4 R32, [R219+0xe800] ;  /* 0x00e80000db20783b */ /* 0x000f2e0000000200 */
[C---:B--2---:R-:W-:Y:S08]  /*8800*/  HMMA.16816.F32.BF16 R16, R172.reuse, R28, R16 ;  /* 0x0000001cac10723c */ /* 0x044ff00000041810 */
[C---:B------:R-:W-:Y:S01]  /*8810*/  HMMA.16816.F32.BF16 R12, R172.reuse, R30, R12 ;  /* 0x0000001eac0c723c */ /* 0x040fe2000004180c */
[----:B------:R-:W2:Y:S07]  /*8820*/  LDSM.16.M88.4 R28, [R219+0xf000] ;  /* 0x00f00000db1c783b */ /* 0x000eae0000000200 */
[C---:B-1----:R-:W-:Y:S08]  /*8830*/  HMMA.16816.F32.BF16 R8, R172.reuse, R188, R8 ;  /* 0x000000bcac08723c */ /* 0x042ff00000041808 */
[C---:B------:R-:W-:Y:S01]  /*8840*/  HMMA.16816.F32.BF16 R4, R172.reuse, R190, R4 ;  /* 0x000000beac04723c */ /* 0x040fe20000041804 */
[----:B------:R-:W1:Y:S07]  /*8850*/  LDSM.16.M88.4 R188, [R219+0xf800] ;  /* 0x00f80000dbbc783b */ /* 0x000e6e0000000200 */
[C---:B---3--:R-:W-:Y:S08]  /*8860*/  HMMA.16816.F32.BF16 R184, R172.reuse, R176, R184 ;  /* 0x000000b0acb8723c */ /* 0x048ff000000418b8 */
[----:B------:R-:W-:Y:S01]  /*8870*/  HMMA.16816.F32.BF16 R180, R172, R178, R180 ;  /* 0x000000b2acb4723c */ /* 0x000fe200000418b4 */
[----:B------:R-:W-:Y:S04]  /*8880*/  LDSM.16.M88.4 R176, [R221+0x6000] ;  /* 0x00600000ddb0783b */ /* 0x000fe80000000200 */
[----:B------:R-:W3:Y:S03]  /*8890*/  LDSM.16.M88.4 R172, [R212+0x6000] ;  /* 0x00600000d4ac783b */ /* 0x000ee60000000200 */
[C---:B-----5:R-:W-:Y:S08]  /*88a0*/  HMMA.16816.F32.BF16 R24, R192.reuse, R168, R24 ;  /* 0x000000a8c018723c */ /* 0x060ff00000041818 */
[C---:B------:R-:W-:Y:S01]  /*88b0*/  HMMA.16816.F32.BF16 R20, R192.reuse, R170, R20 ;  /* 0x000000aac014723c */ /* 0x040fe20000041814 */
[----:B------:R-:W5:Y:S07]  /*88c0*/  LDSM.16.M88.4 R168, [R212+0x6800] ;  /* 0x00680000d4a8783b */ /* 0x000f6e0000000200 */
[C---:B----4-:R-:W-:Y:S08]  /*88d0*/  HMMA.16816.F32.BF16 R16, R192.reuse, R32, R16 ;  /* 0x00000020c010723c */ /* 0x050ff00000041810 */
[C---:B------:R-:W-:Y:S01]  /*88e0*/  HMMA.16816.F32.BF16 R12, R192.reuse, R34, R12 ;  /* 0x00000022c00c723c */ /* 0x040fe2000004180c */
[----:B------:R-:W4:Y:S07]  /*88f0*/  LDSM.16.M88.4 R32, [R212+0x7000] ;  /* 0x00700000d420783b */ /* 0x000f2e0000000200 */
[C---:B--2---:R-:W-:Y:S08]  /*8900*/  HMMA.16816.F32.BF16 R8, R192.reuse, R28, R8 ;  /* 0x0000001cc008723c */ /* 0x044ff00000041808 */
[----:B------:R-:W-:Y:S01]  /*8910*/  HMMA.16816.F32.BF16 R4, R192, R30, R4 ;  /* 0x0000001ec004723c */ /* 0x000fe20000041804 */
[----:B------:R-:W2:Y:S01]  /*8920*/  LDSM.16.M88.4 R28, [R212+0x7800] ;  /* 0x00780000d41c783b */ /* 0x000ea20000000200 */
[----:B------:R-:W-:-:S06]  /*8930*/  DEPBAR.LE SB0, 0x0 ;  /* 0x000080000000791a */ /* 0x000fcc0000000000 */
[C---:B-1----:R-:W-:Y:S08]  /*8940*/  HMMA.16816.F32.BF16 R184, R192.reuse, R188, R184 ;  /* 0x000000bcc0b8723c */ /* 0x042ff000000418b8 */
[----:B------:R-:W-:Y:S08]  /*8950*/  HMMA.16816.F32.BF16 R180, R192, R190, R180 ;  /* 0x000000bec0b4723c */ /* 0x000ff000000418b4 */
[C---:B---3--:R-:W-:Y:S08]  /*8960*/  HMMA.16816.F32.BF16 R24, R176.reuse, R172, R24 ;  /* 0x000000acb018723c */ /* 0x048ff00000041818 */
[C---:B------:R-:W-:Y:S08]  /*8970*/  HMMA.16816.F32.BF16 R20, R176.reuse, R174, R20 ;  /* 0x000000aeb014723c */ /* 0x040ff00000041814 */
[C---:B-----5:R-:W-:Y:S08]  /*8980*/  HMMA.16816.F32.BF16 R16, R176.reuse, R168, R16 ;  /* 0x000000a8b010723c */ /* 0x060ff00000041810 */
[C---:B------:R-:W-:Y:S08]  /*8990*/  HMMA.16816.F32.BF16 R12, R176.reuse, R170, R12 ;  /* 0x000000aab00c723c */ /* 0x040ff0000004180c */
[C---:B----4-:R-:W-:Y:S08]  /*89a0*/  HMMA.16816.F32.BF16 R8, R176.reuse, R32, R8 ;  /* 0x00000020b008723c */ /* 0x050ff00000041808 */
[C---:B------:R-:W-:Y:S08]  /*89b0*/  HMMA.16816.F32.BF16 R4, R176.reuse, R34, R4 ;  /* 0x00000022b004723c */ /* 0x040ff00000041804 */
[C---:B--2---:R-:W-:Y:S08]  /*89c0*/  HMMA.16816.F32.BF16 R184, R176.reuse, R28, R184 ;  /* 0x0000001cb0b8723c */ /* 0x044ff000000418b8 */
[----:B------:R-:W-:Y:S01]  /*89d0*/  HMMA.16816.F32.BF16 R180, R176, R30, R180 ;  /* 0x0000001eb0b4723c */ /* 0x000fe200000418b4 */
[----:B------:R-:W-:Y:S06]  /*89e0*/  BAR.SYNC.DEFER_BLOCKING 0x0 ;  /* 0x0000000000007b1d */ /* 0x000fec0000010000 */
[----:B------:R-:W-:Y:S05]  /*89f0*/  @!P0 BRA `(.L_x_203) ;  /* 0x0000086000008947 */ /* 0x000fea0003800000 */
[----:B------:R-:W-:Y:S01]  /*8a00*/  UIADD3 UR14, UR8, -0x3, URZ ;  /* 0xfffffffd080e7890 */ /* 0x000fe2000fffe03f */
[----:B------:R1:W-:Y:S01]  /*8a10*/  @P5 STS.128 [R230+0x8000], RZ ;  /* 0x008000ffe6005388 */ /* 0x0003e20000000c00 */
[----:B------:R-:W-:Y:S01]  /*8a20*/  ULDC.64 UR4, c[0x0][0x198] ;  /* 0x0000660000047ab9 */ /* 0x000fe20000000a00 */
[----:B------:R-:W-:Y:S01]  /*8a30*/  BSSY B0, `(.L_x_204) ;  /* 0x0000081000007945 */ /* 0x000fe20003800000 */
[----:B------:R-:W-:-:S02]  /*8a40*/  USHF.R.S32.HI UR8, URZ, 0x1f, UR14 ;  /* 0x0000001f3f087899 */ /* 0x000fc4000801140e */
[----:B------:R-:W-:Y:S02]  /*8a50*/  UIMAD.WIDE.U32 UR32, UR14, UR4, URZ ;  /* 0x000000040e2072a5 */ /* 0x000fe4000f8e003f */
[----:B------:R-:W-:-:S04]  /*8a60*/  UIMAD UR8, UR8, UR4, URZ ;  /* 0x00000004080872a4 */ /* 0x000fc8000f8e023f */
[----:B------:R-:W-:Y:S01]  /*8a70*/  UIMAD UR5, UR14, UR5, UR8 ;  /* 0x000000050e0572a4 */ /* 0x000fe2000f8e0208 */
[----:B------:R-:W-:Y:S02]  /*8a80*/  IMAD.U32 R28, RZ, RZ, UR32 ;  /* 0x00000020ff1c7e24 */ /* 0x000fe4000f8e00ff */
[----:B------:R-:W-:Y:S01]  /*8a90*/  IMAD.U32 R29, RZ, RZ, UR33 ;  /* 0x00000021ff1d7e24 */ /* 0x000fe2000f8e00ff */
[----:B------:R-:W-:Y:S02]  /*8aa0*/  UIADD3 UR5, UR33, UR5, URZ ;  /* 0x0000000521057290 */ /* 0x000fe4000fffe03f */
[----:B------:R-:W-:-:S04]  /*8ab0*/  LEA R29, P0, R28, R232, 0x6 ;  /* 0x000000e81c1d7211 */ /* 0x000fc800078030ff */
[----:B------:R-:W-:Y:S01]  /*8ac0*/  IMAD.U32 R31, RZ, RZ, UR5 ;  /* 0x00000005ff1f7e24 */ /* 0x000fe2000f8e00ff */
[----:B------:R-:W-:-:S04]  /*8ad0*/  @!P5 LEA R172, P1, R29, c[0x0][0x168], 0x1 ;  /* 0x00005a001dacda11 */ /* 0x000fc800078208ff */
[----:B------:R-:W-:Y:S02]  /*8ae0*/  LEA.HI.X R2, R28, R235, R31, 0x6, P0 ;  /* 0x000000eb1c027211 */ /* 0x000fe400000f341f */
[C---:B------:R-:W-:Y:S02]  /*8af0*/  @!P4 LEA R170, P0, R29.reuse, c[0x0][0x168], 0x1 ;  /* 0x00005a001daaca11 */ /* 0x040fe400078008ff */
[C-C-:B------:R-:W-:Y:S02]  /*8b00*/  @!P5 LEA.HI.X R173, R29.reuse, c[0x0][0x16c], R2.reuse, 0x1, P1 ;  /* 0x00005b001dadda11 */ /* 0x140fe400008f0c02 */
[C---:B------:R-:W-:Y:S02]  /*8b10*/  @!P4 LEA.HI.X R171, R29.reuse, c[0x0][0x16c], R2, 0x1, P0 ;  /* 0x00005b001dabca11 */ /* 0x040fe400000f0c02 */
[C---:B------:R-:W-:Y:S01]  /*8b20*/  @!P3 LEA R168, P1, R29.reuse, c[0x0][0x168], 0x1 ;  /* 0x00005a001da8ba11 */ /* 0x040fe200078208ff */
[----:B------:R-:W-:Y:S01]  /*8b30*/  @!PT LDS RZ, [RZ] ;  /* 0x00000000fffff984 */ /* 0x000fe20000000800 */
[----:B------:R-:W-:Y:S01]  /*8b40*/  @!PT LDS RZ, [RZ] ;  /* 0x00000000fffff984 */ /* 0x000fe20000000800 */
[----:B------:R-:W-:Y:S01]  /*8b50*/  @!PT LDS RZ, [RZ] ;  /* 0x00000000fffff984 */ /* 0x000fe20000000800 */
[----:B------:R2:W-:Y:S01]  /*8b60*/  @!P5 LDGSTS.E.BYPASS.LTC128B.128 [R230+0x8000], [R172.64] ;  /* 0x08000000ace6dfae */ /* 0x0005e2000b901d52 */
[----:B------:R-:W-:-:S02]  /*8b70*/  @!P2 LEA R34, P0, R29, c[0x0][0x168], 0x1 ;  /* 0x00005a001d22aa11 */ /* 0x000fc400078008ff */
[C---:B------:R-:W-:Y:S01]  /*8b80*/  IADD3 R31, P6, R29.reuse, UR12, RZ ;  /* 0x0000000c1d1f7c10 */ /* 0x040fe2000ffde0ff */
[----:B------:R1:W-:Y:S01]  /*8b90*/  @P4 STS.128 [R230+0xa000], RZ ;  /* 0x00a000ffe6004388 */ /* 0x0003e20000000c00 */
[C-C-:B------:R-:W-:Y:S02]  /*8ba0*/  @!P3 LEA.HI.X R169, R29.reuse, c[0x0][0x16c], R2.reuse, 0x1, P1 ;  /* 0x00005b001da9ba11 */ /* 0x140fe400008f0c02 */
        /* <DEDUP_REMOVED lines=14> */
[C---:B------:R-:W-:Y:S02]  /*8c90*/  @!P4 LEA.HI.X R175, R31.reuse, c[0x0][0x16c], R2, 0x1, P0 ;  /* 0x00005b001fafca11 */ /* 0x040fe400000f0c02 */
[C---:B------:R-:W-:Y:S01]  /*8ca0*/  IADD3 R29, P6, R31.reuse, UR12, RZ ;  /* 0x0000000c1f1d7c10 */ /* 0x040fe2000ffde0ff */
        /* <DEDUP_REMOVED lines=12> */
[----:B---3--:R-:W-:-:S03]  /*8d70*/  @!P2 LEA R170, P0, R31, c[0x0][0x168], 0x1 ;  /* 0x00005a001faaaa11 */ /* 0x008fc600078008ff */
[----:B------:R1:W-:Y:S01]  /*8d80*/  @P4 STS.128 [R230+0xa800], RZ ;  /* 0x00a800ffe6004388 */ /* 0x0003e20000000c00 */
[----:B------:R-:W-:-:S03]  /*8d90*/  @!P2 LEA.HI.X R171, R31, c[0x0][0x16c], R2, 0x1, P0 ;  /* 0x00005b001fabaa11 */ /* 0x000fc600000f0c02 */
[----:B------:R-:W-:Y:S01]  /*8da0*/  @!PT LDS RZ, [RZ] ;  /* 0x00000000fffff984 */ /* 0x000fe20000000800 */
[----:B------:R-:W-:Y:S01]  /*8db0*/  @!PT LDS RZ, [RZ] ;  /* 0x00000000fffff984 */ /* 0x000fe20000000800 */
[----:B------:R-:W-:Y:S01]  /*8dc0*/  @!PT LDS RZ, [RZ] ;  /* 0x00000000fffff984 */ /* 0x000fe20000000800 */
[----:B------:R1:W-:Y:S01]  /*8dd0*/  @!P4 LDGSTS.E.BYPASS.LTC128B.128 [R230+0xa800], [R174.64+0x80] ;  /* 0x0a800080aee6cfae */ /* 0x0003e2000b901d52 */
[----:B------:R-:W-:Y:S02]  /*8de0*/  IADD3.X R2, R2, UR20, RZ, P6, !PT ;  /* 0x0000001402027c10 */ /* 0x000fe4000b7fe4ff */
[C---:B----4-:R-:W-:Y:S01]  /*8df0*/  @!P5 LEA R168, P1, R29.reuse, c[0x0][0x168], 0x1 ;  /* 0x00005a001da8da11 */ /* 0x050fe200078208ff */
[----:B------:R1:W-:Y:S03]  /*8e00*/  @P3 STS.128 [R230+0xc800], RZ ;  /* 0x00c800ffe6003388 */ /* 0x0003e60000000c00 */
[C-C-:B------:R-:W-:Y:S01]  /*8e10*/  @!P5 LEA.HI.X R169, R29.reuse, c[0x0][0x16c], R2.reuse, 0x1, P1 ;  /* 0x00005b001da9da11 */ /* 0x140fe200008f0c02 */
[----:B------:R-:W-:Y:S01]  /*8e20*/  @!PT LDS RZ, [RZ] ;  /* 0x00000000fffff984 */ /* 0x000fe20000000800 */
[----:B------:R-:W-:Y:S01]  /*8e30*/  @!PT LDS RZ, [RZ] ;  /* 0x00000000fffff984 */ /* 0x000fe20000000800 */
[----:B------:R-:W-:Y:S01]  /*8e40*/  @!PT LDS RZ, [RZ] ;  /* 0x00000000fffff984 */ /* 0x000fe20000000800 */
[----:B------:R3:W-:Y:S01]  /*8e50*/  @!P3 LDGSTS.E.BYPASS.LTC128B.128 [R230+0xc800], [R172.64+0x100] ;  /* 0x0c800100ace6bfae */ /* 0x0007e2000b901d52 */
[C---:B------:R-:W-:Y:S02]  /*8e60*/  IADD3 R0, P1, R29.reuse, UR12, RZ ;  /* 0x0000000c1d007c10 */ /* 0x040fe4000ff3e0ff */
[C---:B-----5:R-:W-:Y:S01]  /*8e70*/  @!P4 LEA R34, P0, R29.reuse, c[0x0][0x168], 0x1 ;  /* 0x00005a001d22ca11 */ /* 0x060fe200078008ff */
[----:B------:R1:W-:Y:S03]  /*8e80*/  @P2 STS.128 [R230+0xe800], RZ ;  /* 0x00e800ffe6002388 */ /* 0x0003e60000000c00 */
[C---:B------:R-:W-:Y:S01]  /*8e90*/  @!P4 LEA.HI.X R35, R29.reuse, c[0x0][0x16c], R2, 0x1, P0 ;  /* 0x00005b001d23ca11 */ /* 0x040fe200000f0c02 */
[----:B------:R-:W-:Y:S01]  /*8ea0*/  @!PT LDS RZ, [RZ] ;  /* 0x00000000fffff984 */ /* 0x000fe20000000800 */
[----:B------:R-:W-:Y:S01]  /*8eb0*/  @!PT LDS RZ, [RZ] ;  /* 0x00000000fffff984 */ /* 0x000fe20000000800 */
[----:B------:R-:W-:Y:S01]  /*8ec0*/  @!PT LDS RZ, [RZ] ;  /* 0x00000000fffff984 */ /* 0x000fe20000000800 */
[----:B------:R4:W-:Y:S01]  /*8ed0*/  @!P2 LDGSTS.E.BYPASS.LTC128B.128 [R230+0xe800], [R170.64+0x180] ;  /* 0x0e800180aae6afae */ /* 0x0009e2000b901d52 */
[----:B------:R-:W-:-:S02]  /*8ee0*/  @!P2 LEA R30, P0, R29, c[0x0][0x168], 0x1 ;  /* 0x00005a001d1eaa11 */ /* 0x000fc400078008ff */
[C---:B--2---:R-:W-:Y:S01]  /*8ef0*/  @!P3 LEA R32, P6, R29.reuse, c[0x0][0x168], 0x1 ;  /* 0x00005a001d20ba11 */ /* 0x044fe200078c08ff */
[----:B------:R1:W-:Y:S01]  /*8f00*/  @P5 STS.128 [R230+0x9000], RZ ;  /* 0x009000ffe6005388 */ /* 0x0003e20000000c00 */
[C-C-:B------:R-:W-:Y:S02]  /*8f10*/  @!P2 LEA.HI.X R31, R29.reuse, c[0x0][0x16c], R2.reuse, 0x1, P0 ;  /* 0x00005b001d1faa11 */ /* 0x140fe400000f0c02 */
[----:B------:R-:W-:Y:S01]  /*8f20*/  @!P3 LEA.HI.X R33, R29, c[0x0][0x16c], R2, 0x1, P6 ;  /* 0x00005b001d21ba11 */ /* 0x000fe200030f0c02 */
[----:B------:R-:W-:Y:S01]  /*8f30*/  @!PT LDS RZ, [RZ] ;  /* 0x00000000fffff984 */ /* 0x000fe20000000800 */
[----:B------:R-:W-:Y:S01]  /*8f40*/  @!PT LDS RZ, [RZ] ;  /* 0x00000000fffff984 */ /* 0x000fe20000000800 */
[----:B------:R-:W-:Y:S01]  /*8f50*/  @!PT LDS RZ, [RZ] ;  /* 0x00000000fffff984 */ /* 0x000fe20000000800 */
[----:B------:R2:W-:Y:S01]  /*8f60*/  @!P5 LDGSTS.E.BYPASS.LTC128B.128 [R230+0x9000], [R168.64] ;  /* 0x09000000a8e6dfae */ /* 0x0005e2000b901d52 */
[----:B------:R-:W-:-:S03]  /*8f70*/  IADD3.X R29, R2, UR20, RZ, P1, !PT ;  /* 0x00000014021d7c10 */ /* 0x000fc60008ffe4ff */
[----:B------:R1:W-:Y:S04]  /*8f80*/  @P4 STS.128 [R230+0xb000], RZ ;  /* 0x00b000ffe6004388 */ /* 0x0003e80000000c00 */
        /* <DEDUP_REMOVED lines=43> */
.L_x_205:
[----:B------:R-:W-:Y:S05]  /*9240*/  BSYNC B0 ;  /* 0x0000000000007941 */ /* 0x000fea0003800000 */
.L_x_204:
[----:B------:R-:W0:Y:S02]  /*9250*/  LDGDEPBAR ;  /* 0x00000000000079af */ /* 0x000e240000000000 */
.L_x_203:
[----:B--2---:R-:W-:-:S04]  /*9260*/  MOV R28, UR27 ;  /* 0x0000001b001c7c02 */ /* 0x004fc80008000f00 */
[----:B------:R-:W-:-:S04]  /*9270*/  LEA R28, R28, R239, 0x6 ;  /* 0x000000ef1c1c7211 */ /* 0x000fc800078e30ff */
[C---:B------:R-:W-:Y:S02]  /*9280*/  IADD3 R2, R28.reuse, 0x1, RZ ;  /* 0x000000011c027810 */ /* 0x040fe40007ffe0ff */
[----:B------:R-:W-:Y:S02]  /*9290*/  IADD3 R0, R28, 0x8, RZ ;  /* 0x000000081c007810 */ /* 0x000fe40007ffe0ff */
[C---:B------:R-:W-:Y:S02]  /*92a0*/  ISETP.GE.AND P1, PT, R2.reuse, R237, PT ;  /* 0x000000ed0200720c */ /* 0x040fe40003f26270 */
[-C--:B------:R-:W-:Y:S02]  /*92b0*/  ISETP.GE.AND P4, PT, R2, R231.reuse, PT ;  /* 0x000000e70200720c */ /* 0x080fe40003f86270 */
[C---:B------:R-:W-:Y:S02]  /*92c0*/  ISETP.GE.AND P5, PT, R28.reuse, R231, PT ;  /* 0x000000e71c00720c */ /* 0x040fe40003fa6270 */
[----:B------:R-:W-:-:S02]  /*92d0*/  ISETP.GE.AND P2, PT, R28, R237, PT ;  /* 0x000000ed1c00720c */ /* 0x000fc40003f46270 */
[C---:B------:R-:W-:Y:S02]  /*92e0*/  ISETP.GE.AND P0, PT, R0.reuse, R237, PT ;  /* 0x000000ed0000720c */ /* 0x040fe40003f06270 */
[----:B------:R-:W-:Y:S02]  /*92f0*/  ISETP.GE.AND P3, PT, R0, R231, PT ;  /* 0x000000e70000720c */ /* 0x000fe40003f66270 */
[C---:B------:R-:W-:Y:S02]  /*9300*/  ISETP.LT.OR P1, PT, R2.reuse, R238, P1 ;  /* 0x000000ee0200720c */ /* 0x040fe40000f21670 */
[-C--:B------:R-:W-:Y:S02]  /*9310*/  ISETP.LT.OR P4, PT, R2, R236.reuse, P4 ;  /* 0x000000ec0200720c */ /* 0x080fe40002781670 */
[C---:B------:R-:W-:Y:S02]  /*9320*/  ISETP.LT.OR P5, PT, R28.reuse, R236, P5 ;  /* 0x000000ec1c00720c */ /* 0x040fe40002fa1670 */
[----:B------:R-:W-:-:S02]  /*9330*/  IADD3 R2, R28, 0x10, RZ ;  /* 0x000000101c027810 */ /* 0x000fc40007ffe0ff */
[-C--:B------:R-:W-:Y:S02]  /*9340*/  ISETP.LT.OR P2, PT, R28, R238.reuse, P2 ;  /* 0x000000ee1c00720c */ /* 0x080fe40001741670 */
[C---:B------:R-:W-:Y:S02]  /*9350*/  ISETP.LT.OR P0, PT, R0.reuse, R238, P0 ;  /* 0x000000ee0000720c */ /* 0x040fe40000701670 */
[----:B------:R-:W-:Y:S02]  /*9360*/  ISETP.LT.OR P3, PT, R0, R236, P3 ;  /* 0x000000ec0000720c */ /* 0x000fe40001f61670 */
[----:B-1----:R-:W-:Y:S02]  /*9370*/  IADD3 R30, R28, 0x9, RZ ;  /* 0x000000091c1e7810 */ /* 0x002fe40007ffe0ff */
[----:B------:R-:W-:Y:S02]  /*9380*/  FSEL R0, R26, -INF , !P5 ;  /* 0xff8000001a007808 */ /* 0x000fe40006800000 */
[----:B------:R-:W-:-:S02]  /*9390*/  FSEL R29, R25, -INF , !P1 ;  /* 0xff800000191d7808 */ /* 0x000fc40004800000 */
[C---:B------:R-:W-:Y:S02]  /*93a0*/  ISETP.GE.AND P5, PT, R2.reuse, R237, PT ;  /* 0x000000ed0200720c */ /* 0x040fe40003fa6270 */
[----:B------:R-:W-:Y:S02]  /*93b0*/  ISETP.GE.AND P1, PT, R2, R231, PT ;  /* 0x000000e70200720c */ /* 0x000fe40003f26270 */
[----:B------:R-:W-:Y:S02]  /*93c0*/  FSEL R33, R24, -INF , !P2 ;  /* 0xff80000018217808 */ /* 0x000fe40005000000 */
[----:B------:R-:W-:Y:S02]  /*93d0*/  IADD3 R24, R28, 0x11, RZ ;  /* 0x000000111c187810 */ /* 0x000fe40007ffe0ff */
[----:B------:R-:W-:Y:S02]  /*93e0*/  ISETP.GE.AND P6, PT, R30, R237, PT ;  /* 0x000000ed1e00720c */ /* 0x000fe40003fc6270 */
[----:B------:R-:W-:-:S02]  /*93f0*/  ISETP.LT.OR P5, PT, R2, R238, P5 ;  /* 0x000000ee0200720c */ /* 0x000fc40002fa1670 */
[----:B------:R-:W-:Y:S02]  /*9400*/  ISETP.LT.OR P1, PT, R2, R236, P1 ;  /* 0x000000ec0200720c */ /* 0x000fe40000f21670 */
[----:B------:R-:W-:Y:S02]  /*9410*/  FSEL R2, R27, -INF , !P4 ;  /* 0xff8000001b027808 */ /* 0x000fe40006000000 */
[----:B------:R-:W-:Y:S02]  /*9420*/  FSEL R179, R20, -INF , !P0 ;  /* 0xff80000014b37808 */ /* 0x000fe40004000000 */
[----:B------:R-:W-:Y:S02]  /*9430*/  ISETP.GE.AND P2, PT, R30, R231, PT ;  /* 0x000000e71e00720c */ /* 0x000fe40003f46270 */
[C---:B------:R-:W-:Y:S02]  /*9440*/  ISETP.GE.AND P4, PT, R24.reuse, R237, PT ;  /* 0x000000ed1800720c */ /* 0x040fe40003f86270 */
[----:B------:R-:W-:-:S02]  /*9450*/  ISETP.GE.AND P0, PT, R24, R231, PT ;  /* 0x000000e71800720c */ /* 0x000fc40003f06270 */
[----:B------:R-:W-:Y:S02]  /*9460*/  ISETP.LT.OR P6, PT, R30, R238, P6 ;  /* 0x000000ee1e00720c */ /* 0x000fe400037c1670 */
[----:B------:R-:W-:Y:S02]  /*9470*/  IADD3 R25, R28, 0x18, RZ ;  /* 0x000000181c197810 */ /* 0x000fe40007ffe0ff */
[----:B------:R-:W-:Y:S02]  /*9480*/  ISETP.LT.OR P2, PT, R30, R236, P2 ;  /* 0x000000ec1e00720c */ /* 0x000fe40001741670 */
[C---:B------:R-:W-:Y:S02]  /*9490*/  ISETP.LT.OR P4, PT, R24.reuse, R238, P4 ;  /* 0x000000ee1800720c */ /* 0x040fe40002781670 */
[----:B------:R-:W-:Y:S02]  /*94a0*/  ISETP.LT.OR P0, PT, R24, R236, P0 ;  /* 0x000000ec1800720c */ /* 0x000fe40000701670 */
[----:B------:R-:W-:-:S02]  /*94b0*/  FSEL R22, R22, -INF , !P3 ;  /* 0xff80000016167808 */ /* 0x000fc40005800000 */
[----:B------:R-:W-:Y:S02]  /*94c0*/  FSEL R171, R21, -INF , !P6 ;  /* 0xff80000015ab7808 */ /* 0x000fe40007000000 */
[C---:B------:R-:W-:Y:S02]  /*94d0*/  IADD3 R24, R28.reuse, 0x19, RZ ;  /* 0x000000191c187810 */ /* 0x040fe40007ffe0ff */
[C---:B------:R-:W-:Y:S02]  /*94e0*/  ISETP.GE.AND P3, PT, R25.reuse, R237, PT ;  /* 0x000000ed1900720c */ /* 0x040fe40003f66270 */
[----:B------:R-:W-:Y:S02]  /*94f0*/  ISETP.GE.AND P6, PT, R25, R231, PT ;  /* 0x000000e71900720c */ /* 0x000fe40003fc6270 */
[----:B------:R-:W-:Y:S02]  /*9500*/  FSEL R20, R23, -INF , !P2 ;  /* 0xff80000017147808 */ /* 0x000fe40005000000 */
[----:B------:R-:W-:-:S02]  /*9510*/  IADD3 R21, R28, 0x20, RZ ;  /* 0x000000201c157810 */ /* 0x000fc40007ffe0ff */
[----:B------:R-:W-:Y:S02]  /*9520*/  FSEL R27, R16, -INF , !P5 ;  /* 0xff800000101b7808 */ /* 0x000fe40006800000 */
[----:B------:R-:W-:Y:S02]  /*9530*/  ISETP.GE.AND P2, PT, R24, R237, PT ;  /* 0x000000ed1800720c */ /* 0x000fe40003f46270 */
[----:B------:R-:W-:Y:S02]  /*9540*/  IADD3 R16, R28, 0x21, RZ ;  /* 0x000000211c107810 */ /* 0x000fe40007ffe0ff */
[C---:B------:R-:W-:Y:S02]  /*9550*/  ISETP.LT.OR P3, PT, R25.reuse, R238, P3 ;  /* 0x000000ee1900720c */ /* 0x040fe40001f61670 */
[----:B------:R-:W-:Y:S02]  /*9560*/  ISETP.LT.OR P6, PT, R25, R236, P6 ;  /* 0x000000ec1900720c */ /* 0x000fe400037c1670 */
[----:B------:R-:W-:-:S02]  /*9570*/  FSEL R198, R18, -INF , !P1 ;  /* 0xff80000012c67808 */ /* 0x000fc40004800000 */
[----:B------:R-:W-:Y:S02]  /*9580*/  FSEL R25, R17, -INF , !P4 ;  /* 0xff80000011197808 */ /* 0x000fe40006000000 */
[C---:B------:R-:W-:Y:S02]  /*9590*/  ISETP.GE.AND P1, PT, R21.reuse, R237, PT ;  /* 0x000000ed1500720c */ /* 0x040fe40003f26270 */
[----:B------:R-:W-:Y:S02]  /*95a0*/  ISETP.GE.AND P4, PT, R21, R231, PT ;  /* 0x000000e71500720c */ /* 0x000fe40003f86270 */
[----:B------:R-:W-:Y:S02]  /*95b0*/  FSEL R194, R19, -INF , !P0 ;  /* 0xff80000013c27808 */ /* 0x000fe40004000000 */
[----:B------:R-:W-:Y:S02]  /*95c0*/  ISETP.LT.OR P2, PT, R24, R238, P2 ;  /* 0x000000ee1800720c */ /* 0x000fe40001741670 */
[----:B------:R-:W-:-:S02]  /*95d0*/  ISETP.GE.AND P0, PT, R16, R237, PT ;  /* 0x000000ed1000720c */ /* 0x000fc40003f06270 */
[C---:B------:R-:W-:Y:S02]  /*95e0*/  ISETP.LT.OR P1, PT, R21.reuse, R238, P1 ;  /* 0x000000ee1500720c */ /* 0x040fe40000f21670 */
[----:B------:R-:W-:Y:S02]  /*95f0*/  ISETP.LT.OR P4, PT, R21, R236, P4 ;  /* 0x000000ec1500720c */ /* 0x000fe40002781670 */
[----:B------:R-:W-:Y:S02]  /*9600*/  FSEL R26, R14, -INF , !P6 ;  /* 0xff8000000e1a7808 */ /* 0x000fe40007000000 */
[----:B------:R-:W-:Y:S02]  /*9610*/  FSEL R21, R13, -INF , !P2 ;  /* 0xff8000000d157808 */ /* 0x000fe40005000000 */
[----:B------:R-:W-:Y:S02]  /*9620*/  ISETP.LT.OR P0, PT, R16, R238, P0 ;  /* 0x000000ee1000720c */ /* 0x000fe40000701670 */
[----:B------:R-:W-:-:S02]  /*9630*/  FMNMX.FTZ R14, R164, R33, !PT ;  /* 0x00000021a40e7209 */ /* 0x000fc40007810000 */
[----:B------:R-:W-:Y:S02]  /*9640*/  IADD3 R13, R28, 0x30, RZ ;  /* 0x000000301c0d7810 */ /* 0x000fe40007ffe0ff */
[----:B------:R-:W-:Y:S02]  /*9650*/  FSEL R23, R12, -INF , !P3 ;  /* 0xff8000000c177808 */ /* 0x000fe40005800000 */
[----:B------:R-:W-:Y:S02]  /*9660*/  FMNMX.FTZ R14, R29, R14, !PT ;  /* 0x0000000e1d0e7209 */ /* 0x000fe40007810000 */
[----:B------:R-:W-:Y:S02]  /*9670*/  FSEL R192, R10, -INF , !P4 ;  /* 0xff8000000ac07808 */ /* 0x000fe40006000000 */
[----:B------:R-:W-:Y:S02]  /*9680*/  FSEL R193, R9, -INF , !P0 ;  /* 0xff80000009c17808 */ /* 0x000fe40004000000 */
[----:B------:R-:W-:-:S02]  /*9690*/  ISETP.GE.AND P3, PT, R16, R231, PT ;  /* 0x000000e71000720c */ /* 0x000fc40003f66270 */
[C---:B------:R-:W-:Y:S02]  /*96a0*/  ISETP.GE.AND P4, PT, R13.reuse, R237, PT ;  /* 0x000000ed0d00720c */ /* 0x040fe40003f86270 */
[-C--:B------:R-:W-:Y:S02]  /*96b0*/  ISETP.GE.AND P0, PT, R13, R231.reuse, PT ;  /* 0x000000e70d00720c */ /* 0x080fe40003f06270 */
[----:B------:R-:W-:Y:S02]  /*96c0*/  FSEL R195, R8, -INF , !P1 ;  /* 0xff80000008c37808 */ /* 0x000fe40004800000 */
[----:B------:R-:W-:Y:S02]  /*96d0*/  ISETP.GE.AND P5, PT, R24, R231, PT ;  /* 0x000000e71800720c */ /* 0x000fe40003fa6270 */
[----:B------:R-:W-:Y:S02]  /*96e0*/  FMNMX.FTZ R8, R179, R14, !PT ;  /* 0x0000000eb3087209 */ /* 0x000fe40007810000 */
[----:B------:R-:W-:-:S02]  /*96f0*/  ISETP.LT.OR P3, PT, R16, R236, P3 ;  /* 0x000000ec1000720c */ /* 0x000fc40001f61670 */
[C---:B------:R-:W-:Y:S02]  /*9700*/  ISETP.LT.OR P4, PT, R13.reuse, R238, P4 ;  /* 0x000000ee0d00720c */ /* 0x040fe40002781670 */
[----:B------:R-:W-:Y:S02]  /*9710*/  ISETP.LT.OR P0, PT, R13, R236, P0 ;  /* 0x000000ec0d00720c */ /* 0x000fe40000701670 */
[----:B------:R-:W-:Y:S02]  /*9720*/  FMNMX.FTZ R13, R3, R0, !PT ;  /* 0x00000000030d7209 */ /* 0x000fe40007810000 */
[----:B------:R-:W-:Y:S02]  /*9730*/  ISETP.LT.OR P5, PT, R24, R236, P5 ;  /* 0x000000ec1800720c */ /* 0x000fe40002fa1670 */
[----:B------:R-:W-:Y:S02]  /*9740*/  FMNMX.FTZ R8, R171, R8, !PT ;  /* 0x00000008ab087209 */ /* 0x000fe40007810000 */
[----:B------:R-:W-:-:S02]  /*9750*/  IADD3 R12, R28, 0x29, RZ ;  /* 0x000000291c0c7810 */ /* 0x000fc40007ffe0ff */
[----:B------:R-:W-:Y:S02]  /*9760*/  FSEL R188, R11, -INF , !P3 ;  /* 0xff8000000bbc7808 */ /* 0x000fe40005800000 */
[----:B------:R-:W-:Y:S02]  /*9770*/  FMNMX.FTZ R11, R2, R13, !PT ;  /* 0x0000000d020b7209 */ /* 0x000fe40007810000 */
[----:B------:R-:W-:Y:S02]  /*9780*/  FSEL R24, R15, -INF , !P5 ;  /* 0xff8000000f187808 */ /* 0x000fe40006800000 */
[----:B------:R-:W-:Y:S02]  /*9790*/  FMNMX.FTZ R10, R27, R8, !PT ;  /* 0x000000081b0a7209 */ /* 0x000fe40007810000 */
[----:B------:R-:W-:Y:S02]  /*97a0*/  ISETP.GE.AND P5, PT, R12, R237, PT ;  /* 0x000000ed0c00720c */ /* 0x000fe40003fa6270 */
[----:B------:R-:W-:-:S02]  /*97b0*/  FMNMX.FTZ R11, R22, R11, !PT ;  /* 0x0000000b160b7209 */ /* 0x000fc40007810000 */
[----:B------:R-:W-:Y:S02]  /*97c0*/  FMNMX.FTZ R10, R25, R10, !PT ;  /* 0x0000000a190a7209 */ /* 0x000fe40007810000 */
[----:B------:R-:W-:Y:S02]  /*97d0*/  ISETP.LT.OR P5, PT, R12, R238, P5 ;  /* 0x000000ee0c00720c */ /* 0x000fe40002fa1670 */
[----:B------:R-:W-:Y:S02]  /*97e0*/  FMNMX.FTZ R11, R20, R11, !PT ;  /* 0x0000000b140b7209 */ /* 0x000fe40007810000 */
[----:B------:R-:W-:Y:S02]  /*97f0*/  IADD3 R17, R28, 0x28, RZ ;  /* 0x000000281c117810 */ /* 0x000fe40007ffe0ff */
[----:B------:R-:W-:Y:S02]  /*9800*/  FMNMX.FTZ R10, R23, R10, !PT ;  /* 0x0000000a170a7209 */ /* 0x000fe40007810000 */
[----:B------:R-:W-:-:S02]  /*9810*/  FSEL R189, R5, -INF , !P5 ;  /* 0xff80000005bd7808 */ /* 0x000fc40006800000 */
[----:B------:R-:W-:Y:S02]  /*9820*/  FMNMX.FTZ R5, R198, R11, !PT ;  /* 0x0000000bc6057209 */ /* 0x000fe40007810000 */
[----:B------:R-:W-:Y:S02]  /*9830*/  ISETP.GE.AND P6, PT, R17, R237, PT ;  /* 0x000000ed1100720c */ /* 0x000fe40003fc6270 */
[----:B------:R-:W-:Y:S02]  /*9840*/  FMNMX.FTZ R10, R21, R10, !PT ;  /* 0x0000000a150a7209 */ /* 0x000fe40007810000 */
[----:B------:R-:W-:Y:S02]  /*9850*/  FMNMX.FTZ R5, R194, R5, !PT ;  /* 0x00000005c2057209 */ /* 0x000fe40007810000 */
[----:B------:R-:W-:Y:S02]  /*9860*/  ISETP.LT.OR P6, PT, R17, R238, P6 ;  /* 0x000000ee1100720c */ /* 0x000fe400037c1670 */
[----:B------:R-:W-:-:S02]  /*9870*/  FMNMX.FTZ R10, R195, R10, !PT ;  /* 0x0000000ac30a7209 */ /* 0x000fc40007810000 */
[----:B------:R-:W-:Y:S02]  /*9880*/  FMNMX.FTZ R5, R26, R5, !PT ;  /* 0x000000051a057209 */ /* 0x000fe40007810000 */
[----:B------:R-:W-:Y:S02]  /*9890*/  FSEL R191, R4, -INF , !P6 ;  /* 0xff80000004bf7808 */ /* 0x000fe40007000000 */
[----:B------:R-:W-:Y:S02]  /*98a0*/  IADD3 R9, R28, 0x31, RZ ;  /* 0x000000311c097810 */ /* 0x000fe40007ffe0ff */
[----:B------:R-:W-:Y:S02]  /*98b0*/  FMNMX.FTZ R4, R193, R10, !PT ;  /* 0x0000000ac1047209 */ /* 0x000fe40007810000 */
[----:B------:R-:W-:Y:S02]  /*98c0*/  ISETP.GE.AND P2, PT, R17, R231, PT ;  /* 0x000000e71100720c */ /* 0x000fe40003f46270 */
[----:B------:R-:W-:-:S02]  /*98d0*/  FMNMX.FTZ R5, R24, R5, !PT ;  /* 0x0000000518057209 */ /* 0x000fc40007810000 */
[----:B------:R-:W-:Y:S02]  /*98e0*/  IADD3 R8, R28, 0x38, RZ ;  /* 0x000000381c087810 */ /* 0x000fe40007ffe0ff */
[----:B------:R-:W-:Y:S02]  /*98f0*/  ISETP.GE.AND P3, PT, R9, R237, PT ;  /* 0x000000ed0900720c */ /* 0x000fe40003f66270 */
[----:B------:R-:W-:Y:S02]  /*9900*/  FMNMX.FTZ R4, R191, R4, !PT ;  /* 0x00000004bf047209 */ /* 0x000fe40007810000 */
[----:B------:R-:W-:Y:S02]  /*9910*/  ISETP.LT.OR P2, PT, R17, R236, P2 ;  /* 0x000000ec1100720c */ /* 0x000fe40001741670 */
[----:B------:R-:W-:Y:S01]  /*9920*/  ISETP.GE.AND P1, PT, R12, R231, PT ;  /* 0x000000e70c00720c */ /* 0x000fe20003f26270 */
[----:B------:R-:W-:Y:S01]  /*9930*/  LDSM.16.MT88.4 R16, [R220+0x10000] ;  /* 0x01000000dc10783b */ /* 0x000fe20000004200 */
[----:B------:R-:W-:-:S02]  /*9940*/  FMNMX.FTZ R5, R192, R5, !PT ;  /* 0x00000005c0057209 */ /* 0x000fc40007810000 */
[----:B------:R-:W-:Y:S02]  /*9950*/  IADD3 R28, R28, 0x39, RZ ;  /* 0x000000391c1c7810 */ /* 0x000fe40007ffe0ff */
[----:B------:R-:W-:Y:S02]  /*9960*/  ISETP.GE.AND P6, PT, R8, R237, PT ;  /* 0x000000ed0800720c */ /* 0x000fe40003fc6270 */
[----:B------:R-:W-:Y:S02]  /*9970*/  ISETP.LT.OR P3, PT, R9, R238, P3 ;  /* 0x000000ee0900720c */ /* 0x000fe40001f61670 */
[----:B------:R-:W-:Y:S02]  /*9980*/  FSEL R177, R184, -INF , !P4 ;  /* 0xff800000b8b17808 */ /* 0x000fe40006000000 */
[----:B------:R-:W-:Y:S02]  /*9990*/  FMNMX.FTZ R4, R189, R4, !PT ;  /* 0x00000004bd047209 */ /* 0x000fe40007810000 */
[----:B------:R-:W-:-:S02]  /*99a0*/  ISETP.LT.OR P1, PT, R12, R236, P1 ;  /* 0x000000ec0c00720c */ /* 0x000fc40000f21670 */
[----:B------:R-:W-:Y:S01]  /*99b0*/  FSEL R190, R6, -INF , !P2 ;  /* 0xff80000006be7808 */ /* 0x000fe20005000000 */
[----:B------:R-:W-:Y:S01]  /*99c0*/  LDSM.16.MT88.4 R12, [R217+0x10000] ;  /* 0x01000000d90c783b */ /* 0x000fe20000004200 */
[----:B------:R-:W-:Y:S02]  /*99d0*/  FMNMX.FTZ R5, R188, R5, !PT ;  /* 0x00000005bc057209 */ /* 0x000fe40007810000 */
[----:B------:R-:W-:Y:S02]  /*99e0*/  ISETP.GE.AND P5, PT, R28, R237, PT ;  /* 0x000000ed1c00720c */ /* 0x000fe40003fa6270 */
[----:B------:R-:W-:Y:S02]  /*99f0*/  ISETP.LT.OR P6, PT, R8, R238, P6 ;  /* 0x000000ee0800720c */ /* 0x000fe400037c1670 */
[----:B------:R-:W-:Y:S02]  /*9a00*/  FSEL R173, R185, -INF , !P3 ;  /* 0xff800000b9ad7808 */ /* 0x000fe40005800000 */
[----:B------:R-:W-:-:S02]  /*9a10*/  FMNMX.FTZ R4, R177, R4, !PT ;  /* 0x00000004b1047209 */ /* 0x000fc40007810000 */
[----:B------:R-:W-:Y:S02]  /*9a20*/  FSEL R184, R7, -INF , !P1 ;  /* 0xff80000007b87808 */ /* 0x000fe40004800000 */
[----:B------:R-:W-:Y:S02]  /*9a30*/  ISETP.GE.AND P2, PT, R9, R231, PT ;  /* 0x000000e70900720c */ /* 0x000fe40003f46270 */
[----:B------:R-:W-:Y:S02]  /*9a40*/  FMNMX.FTZ R5, R190, R5, !PT ;  /* 0x00000005be057209 */ /* 0x000fe40007810000 */
[----:B------:R-:W-:Y:S02]  /*9a50*/  ISETP.LT.OR P5, PT, R28, R238, P5 ;  /* 0x000000ee1c00720c */ /* 0x000fe40002fa1670 */
[----:B------:R-:W-:Y:S02]  /*9a60*/  FSEL R175, R180, -INF , !P6 ;  /* 0xff800000b4af7808 */ /* 0x000fe40007000000 */
[----:B------:R-:W-:-:S02]  /*9a70*/  FMNMX.FTZ R4, R173, R4, !PT ;  /* 0x00000004ad047209 */ /* 0x000fc40007810000 */
[----:B------:R-:W-:Y:S02]  /*9a80*/  ISETP.GE.AND P1, PT, R8, R231, PT ;  /* 0x000000e70800720c */ /* 0x000fe40003f26270 */
[----:B------:R-:W-:Y:S02]  /*9a90*/  ISETP.LT.OR P2, PT, R9, R236, P2 ;  /* 0x000000ec0900720c */ /* 0x000fe40001741670 */
[----:B------:R-:W-:Y:S02]  /*9aa0*/  FSEL R172, R186, -INF , !P0 ;  /* 0xff800000baac7808 */ /* 0x000fe40004000000 */
[----:B------:R-:W-:Y:S02]  /*9ab0*/  FMNMX.FTZ R7, R184, R5, !PT ;  /* 0x00000005b8077209 */ /* 0x000fe40007810000 */
[----:B------:R-:W-:Y:S02]  /*9ac0*/  FSEL R31, R181, -INF , !P5 ;  /* 0xff800000b51f7808 */ /* 0x000fe40006800000 */
[----:B------:R-:W-:-:S02]  /*9ad0*/  FMNMX.FTZ R4, R175, R4, !PT ;  /* 0x00000004af047209 */ /* 0x000fc40007810000 */
[----:B------:R-:W-:Y:S02]  /*9ae0*/  ISETP.GE.AND P0, PT, R28, R231, PT ;  /* 0x000000e71c00720c */ /* 0x000fe40003f06270 */
[----:B------:R-:W-:Y:S02]  /*9af0*/  ISETP.LT.OR P1, PT, R8, R236, P1 ;  /* 0x000000ec0800720c */ /* 0x000fe40000f21670 */
[----:B------:R-:W-:Y:S02]  /*9b00*/  FSEL R170, R187, -INF , !P2 ;  /* 0xff800000bbaa7808 */ /* 0x000fe40005000000 */
[----:B------:R-:W-:Y:S02]  /*9b10*/  FMNMX.FTZ R7, R172, R7, !PT ;  /* 0x00000007ac077209 */ /* 0x000fe40007810000 */
[----:B------:R-:W-:Y:S02]  /*9b20*/  FMNMX.FTZ R4, R31, R4, !PT ;  /* 0x000000041f047209 */ /* 0x000fe40007810000 */
[----:B------:R-:W-:-:S02]  /*9b30*/  ISETP.LT.OR P0, PT, R28, R236, P0 ;  /* 0x000000ec1c00720c */ /* 0x000fc40000701670 */
[----:B------:R-:W-:Y:S01]  /*9b40*/  FSEL R28, R182, -INF , !P1 ;  /* 0xff800000b61c7808 */ /* 0x000fe20004800000 */
[----:B------:R-:W1:Y:S01]  /*9b50*/  SHFL.BFLY PT, R5, R4, 0x2, 0x1f ;  /* 0x0c401f0004057f89 */ /* 0x000e6200000e0000 */
[----:B------:R-:W-:Y:S02]  /*9b60*/  FMNMX.FTZ R7, R170, R7, !PT ;  /* 0x00000007aa077209 */ /* 0x000fe40007810000 */
[----:B------:R-:W-:Y:S02]  /*9b70*/  FSEL R30, R183, -INF , !P0 ;  /* 0xff800000b71e7808 */ /* 0x000fe40004000000 */
[----:B------:R-:W-:-:S04]  /*9b80*/  FMNMX.FTZ R7, R28, R7, !PT ;  /* 0x000000071c077209 */ /* 0x000fc80007810000 */
[----:B------:R-:W-:-:S05]  /*9b90*/  FMNMX.FTZ R7, R30, R7, !PT ;  /* 0x000000071e077209 */ /* 0x000fca0007810000 */
[----:B------:R-:W2:Y:S01]  /*9ba0*/  SHFL.BFLY PT, R6, R7, 0x2, 0x1f ;  /* 0x0c401f0007067f89 */ /* 0x000ea200000e0000 */
[----:B-1----:R-:W-:-:S05]  /*9bb0*/  FMNMX.FTZ R8, R4, R5, !PT ;  /* 0x0000000504087209 */ /* 0x002fca0007810000 */
[----:B------:R-:W1:Y:S01]  /*9bc0*/  SHFL.BFLY PT, R169, R8, 0x1, 0x1f ;  /* 0x0c201f0008a97f89 */ /* 0x000e6200000e0000 */
[----:B--2---:R-:W-:-:S05]  /*9bd0*/  FMNMX.FTZ R4, R7, R6, !PT ;  /* 0x0000000607047209 */ /* 0x004fca0007810000 */
[----:B------:R-:W2:Y:S01]  /*9be0*/  SHFL.BFLY PT, R165, R4, 0x1, 0x1f ;  /* 0x0c201f0004a57f89 */ /* 0x000ea200000e0000 */
[----:B-1----:R-:W-:-:S03]  /*9bf0*/  FMNMX.FTZ R169, R8, R169, !PT ;  /* 0x000000a908a97209 */ /* 0x002fc60007810000 */
[----:B------:R-:W1:Y:S01]  /*9c00*/  LDSM.16.MT88.4 R8, [R218+0x10000] ;  /* 0x01000000da08783b */ /* 0x000e620000004200 */
[C---:B------:R-:W-:Y:S01]  /*9c10*/  FSETP.NEU.FTZ.AND P1, PT, R169.reuse, -INF , PT ;  /* 0xff800000a900780b */ /* 0x040fe20003f3d000 */
[----:B------:R-:W-:-:S03]  /*9c20*/  FMUL.FTZ R174, R169, c[0x0][0x23c] ;  /* 0x00008f00a9ae7a20 */ /* 0x000fc60000410000 */
[----:B------:R-:W-:Y:S02]  /*9c30*/  FSEL R5, R169, RZ, P1 ;  /* 0x000000ffa9057208 */ /* 0x000fe40000800000 */
[----:B------:R-:W-:Y:S02]  /*9c40*/  FSEL R174, R174, RZ, P1 ;  /* 0x000000ffaeae7208 */ /* 0x000fe40000800000 */
[----:B--2---:R-:W-:-:S03]  /*9c50*/  FMNMX.FTZ R165, R4, R165, !PT ;  /* 0x000000a504a57209 */ /* 0x004fc60007810000 */
[--C-:B------:R-:W-:Y:S02]  /*9c60*/  FFMA.FTZ R35, R29, c[0x0][0x23c], -R174.reuse ;  /* 0x00008f001d237a23 */ /* 0x100fe400000108ae */
[----:B------:R-:W-:Y:S01]  /*9c70*/  FADD.FTZ R4, R164, -R5 ;  /* 0x80000005a4047221 */ /* 0x000fe20000010000 */
[C---:B------:R-:W-:Y:S01]  /*9c80*/  FSETP.NEU.FTZ.AND P0, PT, R165.reuse, -INF , PT ;  /* 0xff800000a500780b */ /* 0x040fe20003f1d000 */
[----:B------:R-:W-:Y:S02]  /*9c90*/  FMUL.FTZ R29, R165, c[0x0][0x23c] ;  /* 0x00008f00a51d7a20 */ /* 0x000fe40000410000 */
[--C-:B------:R-:W-:Y:S01]  /*9ca0*/  FFMA.FTZ R168, R33, c[0x0][0x23c], -R174.reuse ;  /* 0x00008f0021a87a23 */ /* 0x100fe200000108ae */
[----:B------:R-:W-:Y:S01]  /*9cb0*/  FSEL R6, R165, RZ, P0 ;  /* 0x000000ffa5067208 */ /* 0x000fe20000000000 */
[--C-:B------:R-:W-:Y:S01]  /*9cc0*/  FFMA.FTZ R33, R171, c[0x0][0x23c], -R174.reuse ;  /* 0x00008f00ab217a23 */ /* 0x100fe200000108ae */
[----:B------:R-:W-:Y:S01]  /*9cd0*/  FSEL R29, R29, RZ, P0 ;  /* 0x000000ff1d1d7208 */ /* 0x000fe20000000000 */
[----:B------:R-:W-:Y:S01]  /*9ce0*/  FFMA.FTZ R34, R179, c[0x0][0x23c], -R174 ;  /* 0x00008f00b3227a23 */ /* 0x000fe200000108ae */
[----:B------:R-:W-:Y:S01]  /*9cf0*/  MUFU.EX2 R35, R35 ;  /* 0x0000002300237308 */ /* 0x000fe20000000800 */
[----:B------:R-:W-:-:S02]  /*9d00*/  FADD.FTZ R6, R3, -R6 ;  /* 0x8000000603067221 */ /* 0x000fc40000010000 */
[--C-:B------:R-:W-:Y:S02]  /*9d10*/  FFMA.FTZ R32, R0, c[0x0][0x23c], -R29.reuse ;  /* 0x00008f0000207a23 */ /* 0x100fe4000001081d */
[--C-:B------:R-:W-:Y:S02]  /*9d20*/  FFMA.FTZ R2, R2, c[0x0][0x23c], -R29.reuse ;  /* 0x00008f0002027a23 */ /* 0x100fe4000001081d */
[--C-:B------:R-:W-:Y:S01]  /*9d30*/  FFMA.FTZ R0, R22, c[0x0][0x23c], -R29.reuse ;  /* 0x00008f0016007a23 */ /* 0x100fe2000001081d */
[----:B------:R-:W2:Y:S01]  /*9d40*/  MUFU.EX2 R168, R168 ;  /* 0x000000a800a87308 */ /* 0x000ea20000000800 */
[----:B------:R-:W-:Y:S02]  /*9d50*/  FFMA.FTZ R171, R20, c[0x0][0x23c], -R29 ;  /* 0x00008f0014ab7a23 */ /* 0x000fe4000001081d */
[----:B------:R-:W-:Y:S02]  /*9d60*/  FMUL.FTZ R164, R4, c[0x0][0x23c] ;  /* 0x00008f0004a47a20 */ /* 0x000fe40000410000 */
[----:B------:R-:W-:-:S02]  /*9d70*/  FMUL.FTZ R3, R6, c[0x0][0x23c] ;  /* 0x00008f0006037a20 */ /* 0x000fc40000410000 */
[--C-:B------:R-:W-:Y:S01]  /*9d80*/  FFMA.FTZ R178, R23, c[0x0][0x23c], -R174.reuse ;  /* 0x00008f0017b27a23 */ /* 0x100fe200000108ae */
[----:B------:R-:W-:Y:S01]  /*9d90*/  MUFU.EX2 R34, R34 ;  /* 0x0000002200227308 */ /* 0x000fe20000000800 */
[--C-:B------:R-:W-:Y:S02]  /*9da0*/  FFMA.FTZ R181, R21, c[0x0][0x23c], -R174.reuse ;  /* 0x00008f0015b57a23 */ /* 0x100fe400000108ae */
[----:B------:R-:W-:Y:S01]  /*9db0*/  LDSM.16.MT88.4 R20, [R216+0x16000] ;  /* 0x01600000d814783b */ /* 0x000fe20000004200 */
[--C-:B------:R-:W-:Y:S02]  /*9dc0*/  FFMA.FTZ R176, R27, c[0x0][0x23c], -R174.reuse ;  /* 0x00008f001bb07a23 */ /* 0x100fe400000108ae */
[----:B------:R-:W-:Y:S02]  /*9dd0*/  FFMA.FTZ R179, R25, c[0x0][0x23c], -R174 ;  /* 0x00008f0019b37a23 */ /* 0x000fe400000108ae */
[----:B------:R-:W3:Y:S01]  /*9de0*/  MUFU.EX2 R33, R33 ;  /* 0x0000002100217308 */ /* 0x000ee20000000800 */
[----:B--2---:R-:W-:Y:S01]  /*9df0*/  F2FP.BF16.PACK_AB R4, R35, R168 ;  /* 0x000000a82304723e */ /* 0x004fe200000010ff */
[----:B------:R-:W-:-:S02]  /*9e00*/  FFMA.FTZ R180, R198, c[0x0][0x23c], -R29 ;  /* 0x00008f00c6b47a23 */ /* 0x000fc4000001081d */
[--C-:B------:R-:W-:Y:S02]  /*9e10*/  FFMA.FTZ R183, R194, c[0x0][0x23c], -R29.reuse ;  /* 0x00008f00c2b77a23 */ /* 0x100fe4000001081d */
[--C-:B------:R-:W-:Y:S02]  /*9e20*/  FFMA.FTZ R182, R26, c[0x0][0x23c], -R29.reuse ;  /* 0x00008f001ab67a23 */ /* 0x100fe4000001081d */
[----:B------:R-:W-:Y:S01]  /*9e30*/  MUFU.EX2 R32, R32 ;  /* 0x0000002000207308 */ /* 0x000fe20000000800 */
[----:B------:R-:W-:Y:S02]  /*9e40*/  FFMA.FTZ R185, R24, c[0x0][0x23c], -R29 ;  /* 0x00008f0018b97a23 */ /* 0x000fe4000001081d */
[----:B------:R-:W-:Y:S01]  /*9e50*/  LDSM.16.MT88.4 R24, [R216+0x10800] ;  /* 0x01080000d818783b */ /* 0x000fe20000004200 */
[--C-:B------:R-:W-:Y:S02]  /*9e60*/  FFMA.FTZ R187, R193, c[0x0][0x23c], -R174.reuse ;  /* 0x00008f00c1bb7a23 */ /* 0x100fe400000108ae */
[----:B------:R-:W-:-:S02]  /*9e70*/  FFMA.FTZ R194, R189, c[0x0][0x23c], -R174 ;  /* 0x00008f00bdc27a23 */ /* 0x000fc400000108ae */
[----:B------:R-:W2:Y:S01]  /*9e80*/  MUFU.EX2 R2, R2 ;  /* 0x0000000200027308 */ /* 0x000ea20000000800 */
[----:B---3--:R-:W-:Y:S01]  /*9e90*/  F2FP.BF16.PACK_AB R6, R33, R34 ;  /* 0x000000222106723e */ /* 0x008fe200000010ff */
[--C-:B------:R-:W-:Y:S02]  /*9ea0*/  FFMA.FTZ R186, R195, c[0x0][0x23c], -R174.reuse ;  /* 0x00008f00c3ba7a23 */ /* 0x100fe400000108ae */
[----:B------:R-:W-:Y:S02]  /*9eb0*/  FFMA.FTZ R191, R191, c[0x0][0x23c], -R174 ;  /* 0x00008f00bfbf7a23 */ /* 0x000fe400000108ae */
[--C-:B------:R-:W-:Y:S02]  /*9ec0*/  FFMA.FTZ R189, R192, c[0x0][0x23c], -R29.reuse ;  /* 0x00008f00c0bd7a23 */ /* 0x100fe4000001081d */
[----:B------:R-:W-:Y:S01]  /*9ed0*/  MUFU.EX2 R0, R0 ;  /* 0x0000000000007308 */ /* 0x000fe20000000800 */
[--C-:B------:R-:W-:Y:S02]  /*9ee0*/  FFMA.FTZ R188, R188, c[0x0][0x23c], -R29.reuse ;  /* 0x00008f00bcbc7a23 */ /* 0x100fe4000001081d */
[----:B------:R-:W-:-:S02]  /*9ef0*/  FFMA.FTZ R190, R190, c[0x0][0x23c], -R29 ;  /* 0x00008f00bebe7a23 */ /* 0x000fc4000001081d */
[--C-:B------:R-:W-:Y:S02]  /*9f00*/  FFMA.FTZ R193, R184, c[0x0][0x23c], -R29.reuse ;  /* 0x00008f00b8c17a23 */ /* 0x100fe4000001081d */
[--C-:B------:R-:W-:Y:S01]  /*9f10*/  FFMA.FTZ R184, R173, c[0x0][0x23c], -R174.reuse ;  /* 0x00008f00adb87a23 */ /* 0x100fe200000108ae */
[----:B------:R-:W3:Y:S01]  /*9f20*/  MUFU.EX2 R171, R171 ;  /* 0x000000ab00ab7308 */ /* 0x000ee20000000800 */
[----:B--2---:R-:W-:Y:S01]  /*9f30*/  F2FP.BF16.PACK_AB R5, R2, R32 ;  /* 0x000000200205723e */ /* 0x004fe200000010ff */
[--C-:B------:R-:W-:Y:S02]  /*9f40*/  FFMA.FTZ R173, R175, c[0x0][0x23c], -R174.reuse ;  /* 0x00008f00afad7a23 */ /* 0x100fe400000108ae */
[--C-:B------:R-:W-:Y:S02]  /*9f50*/  FFMA.FTZ R177, R177, c[0x0][0x23c], -R174.reuse ;  /* 0x00008f00b1b17a23 */ /* 0x100fe400000108ae */
[----:B------:R-:W-:Y:S02]  /*9f60*/  FFMA.FTZ R175, R170, c[0x0][0x23c], -R29 ;  /* 0x00008f00aaaf7a23 */ /* 0x000fe4000001081d */
[----:B------:R-:W2:Y:S01]  /*9f70*/  MUFU.EX2 R164, R164 ;  /* 0x000000a400a47308 */ /* 0x000ea20000000800 */
[----:B------:R-:W-:-:S02]  /*9f80*/  FFMA.FTZ R174, R31, c[0x0][0x23c], -R174 ;  /* 0x00008f001fae7a23 */ /* 0x000fc400000108ae */
[--C-:B------:R-:W-:Y:S02]  /*9f90*/  FFMA.FTZ R172, R172, c[0x0][0x23c], -R29.reuse ;  /* 0x00008f00acac7a23 */ /* 0x100fe4000001081d */
[--C-:B------:R-:W-:Y:S02]  /*9fa0*/  FFMA.FTZ R170, R28, c[0x0][0x23c], -R29.reuse ;  /* 0x00008f001caa7a23 */ /* 0x100fe4000001081d */
[----:B------:R-:W-:Y:S01]  /*9fb0*/  FFMA.FTZ R195, R30, c[0x0][0x23c], -R29 ;  /* 0x00008f001ec37a23 */ /* 0x000fe2000001081d */
[----:B------:R-:W4:Y:S01]  /*9fc0*/  MUFU.EX2 R3, R3 ;  /* 0x0000000300037308 */ /* 0x000f220000000800 */
[----:B---3--:R-:W-:Y:S01]  /*9fd0*/  F2FP.BF16.PACK_AB R7, R171, R0 ;  /* 0x00000000ab07723e */ /* 0x008fe200000010ff */
[----:B------:R-:W-:Y:S01]  /*9fe0*/  LDSM.16.MT88.4 R28, [R216+0x11800] ;  /* 0x01180000d81c783b */ /* 0x000fe20000004200 */
[----:B--2---:R-:W-:-:S05]  /*9ff0*/  FMUL.FTZ R152, R152, R164 ;  /* 0x000000a498987220 */ /* 0x004fca0000410000 */
[----:B------:R-:W-:Y:S01]  /*a000*/  MUFU.EX2 R176, R176 ;  /* 0x000000b000b07308 */ /* 0x000fe20000000800 */
[-C--:B------:R-:W-:Y:S02]  /*a010*/  FMUL.FTZ R153, R153, R164.reuse ;  /* 0x000000a499997220 */ /* 0x080fe40000410000 */
[-C--:B------:R-:W-:Y:S02]  /*a020*/  FMUL.FTZ R148, R148, R164.reuse ;  /* 0x000000a494947220 */ /* 0x080fe40000410000 */
[----:B------:R-:W-:Y:S02]  /*a030*/  FMUL.FTZ R149, R149, R164 ;  /* 0x000000a495957220 */ /* 0x000fe40000410000 */
[-C--:B----4-:R-:W-:Y:S01]  /*a040*/  FMUL.FTZ R154, R154, R3.reuse ;  /* 0x000000039a9a7220 */ /* 0x090fe20000410000 */
[----:B------:R-:W2:Y:S01]  /*a050*/  MUFU.EX2 R179, R179 ;  /* 0x000000b300b37308 */ /* 0x000ea20000000800 */
[-C--:B------:R-:W-:Y:S02]  /*a060*/  FMUL.FTZ R155, R155, R3.reuse ;  /* 0x000000039b9b7220 */ /* 0x080fe40000410000 */
[----:B------:R-:W-:-:S02]  /*a070*/  FMUL.FTZ R150, R150, R3 ;  /* 0x0000000396967220 */ /* 0x000fc40000410000 */
[-C--:B------:R-:W-:Y:S02]  /*a080*/  FMUL.FTZ R151, R151, R3.reuse ;  /* 0x0000000397977220 */ /* 0x080fe40000410000 */
[-C--:B------:R-:W-:Y:S01]  /*a090*/  FMUL.FTZ R144, R144, R164.reuse ;  /* 0x000000a490907220 */ /* 0x080fe20000410000 */
[C---:B-1----:R-:W-:Y:S01]  /*a0a0*/  HMMA.16816.F32.BF16 R152, R4.reuse, R8, R152 ;  /* 0x000000080498723c */ /* 0x042fe20000041898 */
[-C--:B------:R-:W-:Y:S01]  /*a0b0*/  FMUL.FTZ R145, R145, R164.reuse ;  /* 0x000000a491917220 */ /* 0x080fe20000410000 */
[----:B------:R-:W-:Y:S01]  /*a0c0*/  MUFU.EX2 R178, R178 ;  /* 0x000000b200b27308 */ /* 0x000fe20000000800 */
[-C--:B------:R-:W-:Y:S02]  /*a0d0*/  FMUL.FTZ R146, R146, R3.reuse ;  /* 0x0000000392927220 */ /* 0x080fe40000410000 */
[-C--:B------:R-:W-:Y:S02]  /*a0e0*/  FMUL.FTZ R147, R147, R3.reuse ;  /* 0x0000000393937220 */ /* 0x080fe40000410000 */
[-C--:B------:R-:W-:Y:S01]  /*a0f0*/  FMUL.FTZ R140, R140, R164.reuse ;  /* 0x000000a48c8c7220 */ /* 0x080fe20000410000 */
[----:B------:R-:W-:Y:S01]  /*a100*/  HMMA.16816.F32.BF16 R148, R4, R10, R148 ;  /* 0x0000000a0494723c */ /* 0x000fe20000041894 */
[----:B------:R-:W-:Y:S01]  /*a110*/  FMUL.FTZ R141, R141, R164 ;  /* 0x000000a48d8d7220 */ /* 0x000fe20000410000 */
[----:B------:R-:W1:Y:S01]  /*a120*/  LDSM.16.MT88.4 R8, [R220+0x12000] ;  /* 0x01200000dc08783b */ /* 0x000e620000004200 */
[-C--:B------:R-:W-:Y:S01]  /*a130*/  FMUL.FTZ R142, R142, R3.reuse ;  /* 0x000000038e8e7220 */ /* 0x080fe20000410000 */
[----:B------:R-:W3:Y:S01]  /*a140*/  MUFU.EX2 R181, R181 ;  /* 0x000000b500b57308 */ /* 0x000ee20000000800 */
[----:B------:R-:W-:-:S02]  /*a150*/  FMUL.FTZ R143, R143, R3 ;  /* 0x000000038f8f7220 */ /* 0x000fc40000410000 */
[-C--:B------:R-:W-:Y:S01]  /*a160*/  FMUL.FTZ R160, R160, R164.reuse ;  /* 0x000000a4a0a07220 */ /* 0x080fe20000410000 */
[C---:B------:R-:W-:Y:S01]  /*a170*/  HMMA.16816.F32.BF16 R144, R4.reuse, R12, R144 ;  /* 0x0000000c0490723c */ /* 0x040fe20000041890 */
[-C--:B------:R-:W-:Y:S02]  /*a180*/  FMUL.FTZ R161, R161, R164.reuse ;  /* 0x000000a4a1a17220 */ /* 0x080fe40000410000 */
[-C--:B------:R-:W-:Y:S01]  /*a190*/  FMUL.FTZ R162, R162, R3.reuse ;  /* 0x00000003a2a27220 */ /* 0x080fe20000410000 */
[----:B------:R-:W-:Y:S01]  /*a1a0*/  MUFU.EX2 R180, R180 ;  /* 0x000000b400b47308 */ /* 0x000fe20000000800 */
[-C--:B------:R-:W-:Y:S02]  /*a1b0*/  FMUL.FTZ R163, R163, R3.reuse ;  /* 0x00000003a3a37220 */ /* 0x080fe40000410000 */
[-C--:B------:R-:W-:Y:S01]  /*a1c0*/  FMUL.FTZ R156, R156, R164.reuse ;  /* 0x000000a49c9c7220 */ /* 0x080fe20000410000 */
[----:B------:R-:W-:Y:S01]  /*a1d0*/  HMMA.16816.F32.BF16 R140, R4, R14, R140 ;  /* 0x0000000e048c723c */ /* 0x000fe2000004188c */
[----:B------:R-:W-:Y:S01]  /*a1e0*/  FMUL.FTZ R157, R157, R164 ;  /* 0x000000a49d9d7220 */ /* 0x000fe20000410000 */
[----:B------:R-:W4:Y:S01]  /*a1f0*/  LDSM.16.MT88.4 R12, [R218+0x12000] ;  /* 0x01200000da0c783b */ /* 0x000f220000004200 */
[-C--:B------:R-:W-:Y:S01]  /*a200*/  FMUL.FTZ R158, R158, R3.reuse ;  /* 0x000000039e9e7220 */ /* 0x080fe20000410000 */
[----:B------:R-:W5:Y:S01]  /*a210*/  MUFU.EX2 R183, R183 ;  /* 0x000000b700b77308 */ /* 0x000f620000000800 */
[----:B------:R-:W-:-:S02]  /*a220*/  FMUL.FTZ R159, R159, R3 ;  /* 0x000000039f9f7220 */ /* 0x000fc40000410000 */
[-C--:B------:R-:W-:Y:S01]  /*a230*/  FMUL.FTZ R36, R36, R164.reuse ;  /* 0x000000a424247220 */ /* 0x080fe20000410000 */
[C---:B------:R-:W-:Y:S01]  /*a240*/  HMMA.16816.F32.BF16 R160, R4.reuse, R16, R160 ;  /* 0x0000001004a0723c */ /* 0x040fe200000418a0 */
[-C--:B------:R-:W-:Y:S02]  /*a250*/  FMUL.FTZ R37, R37, R164.reuse ;  /* 0x000000a425257220 */ /* 0x080fe40000410000 */
[-C--:B------:R-:W-:Y:S01]  /*a260*/  FMUL.FTZ R38, R38, R3.reuse ;  /* 0x0000000326267220 */ /* 0x080fe20000410000 */
[----:B------:R-:W-:Y:S01]  /*a270*/  MUFU.EX2 R182, R182 ;  /* 0x000000b600b67308 */ /* 0x000fe20000000800 */
[----:B------:R-:W-:Y:S02]  /*a280*/  FMUL.FTZ R39, R39, R3 ;  /* 0x0000000327277220 */ /* 0x000fe40000410000 */
[-C--:B------:R-:W-:Y:S01]  /*a290*/  FMUL.FTZ R40, R40, R164.reuse ;  /* 0x000000a428287220 */ /* 0x080fe20000410000 */
[----:B------:R-:W-:Y:S01]  /*a2a0*/  HMMA.16816.F32.BF16 R156, R4, R18, R156 ;  /* 0x00000012049c723c */ /* 0x000fe2000004189c */
[----:B------:R-:W2:Y:S01]  /*a2b0*/  LDSM.16.MT88.4 R16, [R216+0x10000] ;  /* 0x01000000d810783b */ /* 0x000ea20000004200 */
[----:B------:R-:W-:-:S02]  /*a2c0*/  FMUL.FTZ R41, R41, R164 ;  /* 0x000000a429297220 */ /* 0x000fc40000410000 */
[-C--:B------:R-:W-:Y:S01]  /*a2d0*/  FMUL.FTZ R42, R42, R3.reuse ;  /* 0x000000032a2a7220 */ /* 0x080fe20000410000 */
[----:B------:R-:W2:Y:S01]  /*a2e0*/  MUFU.EX2 R185, R185 ;  /* 0x000000b900b97308 */ /* 0x000ea20000000800 */
[-C--:B------:R-:W-:Y:S02]  /*a2f0*/  FMUL.FTZ R43, R43, R3.reuse ;  /* 0x000000032b2b7220 */ /* 0x080fe40000410000 */
[-C--:B------:R-:W-:Y:S01]  /*a300*/  FMUL.FTZ R44, R44, R164.reuse ;  /* 0x000000a42c2c7220 */ /* 0x080fe20000410000 */
[----:B-1----:R-:W-:Y:S01]  /*a310*/  HMMA.16816.F32.BF16 R36, R4, R8, R36 ;  /* 0x000000080424723c */ /* 0x002fe20000041824 */
[----:B------:R-:W-:Y:S02]  /*a320*/  FMUL.FTZ R45, R45, R164 ;  /* 0x000000a42d2d7220 */ /* 0x000fe40000410000 */
[-C--:B------:R-:W-:Y:S01]  /*a330*/  FMUL.FTZ R46, R46, R3.reuse ;  /* 0x000000032e2e7220 */ /* 0x080fe20000410000 */
[----:B------:R-:W-:Y:S01]  /*a340*/  MUFU.EX2 R186, R186 ;  /* 0x000000ba00ba7308 */ /* 0x000fe20000000800 */
[----:B------:R-:W-:-:S02]  /*a350*/  FMUL.FTZ R47, R47, R3 ;  /* 0x000000032f2f7220 */ /* 0x000fc40000410000 */
[-C--:B------:R-:W-:Y:S01]  /*a360*/  FMUL.FTZ R48, R48, R164.reuse ;  /* 0x000000a430307220 */ /* 0x080fe20000410000 */
[C---:B------:R-:W-:Y:S01]  /*a370*/  HMMA.16816.F32.BF16 R40, R4.reuse, R10, R40 ;  /* 0x0000000a0428723c */ /* 0x040fe20000041828 */
[----:B------:R-:W1:Y:S01]  /*a380*/  LDSM.16.MT88.4 R8, [R216+0x12000] ;  /* 0x01200000d808783b */ /* 0x000e620000004200 */
[-C--:B------:R-:W-:Y:S02]  /*a390*/  FMUL.FTZ R49, R49, R164.reuse ;  /* 0x000000a431317220 */ /* 0x080fe40000410000 */
[-C--:B------:R-:W-:Y:S01]  /*a3a0*/  FMUL.FTZ R50, R50, R3.reuse ;  /* 0x0000000332327220 */ /* 0x080fe20000410000 */
[----:B------:R-:W-:Y:S01]  /*a3b0*/  MUFU.EX2 R187, R187 ;  /* 0x000000bb00bb7308 */ /* 0x000fe20000000800 */
[----:B------:R-:W-:Y:S02]  /*a3c0*/  FMUL.FTZ R51, R51, R3 ;  /* 0x0000000333337220 */ /* 0x000fe40000410000 */
[----:B----4-:R-:W-:Y:S01]  /*a3d0*/  HMMA.16816.F32.BF16 R44, R4, R12, R44 ;  /* 0x0000000c042c723c */ /* 0x010fe2000004182c */
[----:B------:R-:W-:-:S02]  /*a3e0*/  FMUL.FTZ R136, R136, R164 ;  /* 0x000000a488887220 */ /* 0x000fc40000410000 */
[-C--:B------:R-:W-:Y:S02]  /*a3f0*/  FMUL.FTZ R137, R137, R164.reuse ;  /* 0x000000a489897220 */ /* 0x080fe40000410000 */
[-C--:B------:R-:W-:Y:S01]  /*a400*/  FMUL.FTZ R138, R138, R3.reuse ;  /* 0x000000038a8a7220 */ /* 0x080fe20000410000 */
[----:B------:R-:W-:Y:S01]  /*a410*/  MUFU.EX2 R191, R191 ;  /* 0x000000bf00bf7308 */ /* 0x000fe20000000800 */
[-C--:B------:R-:W-:Y:S01]  /*a420*/  FMUL.FTZ R139, R139, R3.reuse ;  /* 0x000000038b8b7220 */ /* 0x080fe20000410000 */
[C---:B------:R-:W-:Y:S01]  /*a430*/  HMMA.16816.F32.BF16 R48, R4.reuse, R14, R48 ;  /* 0x0000000e0430723c */ /* 0x040fe20000041830 */
[-C--:B------:R-:W-:Y:S01]  /*a440*/  FMUL.FTZ R132, R132, R164.reuse ;  /* 0x000000a484847220 */ /* 0x080fe20000410000 */
[----:B------:R-:W4:Y:S01]  /*a450*/  LDSM.16.MT88.4 R12, [R220+0x14000] ;  /* 0x01400000dc0c783b */ /* 0x000f220000004200 */
[-C--:B------:R-:W-:Y:S02]  /*a460*/  FMUL.FTZ R133, R133, R164.reuse ;  /* 0x000000a485857220 */ /* 0x080fe40000410000 */
[-C--:B------:R-:W-:Y:S01]  /*a470*/  FMUL.FTZ R134, R134, R3.reuse ;  /* 0x0000000386867220 */ /* 0x080fe20000410000 */
[----:B------:R-:W-:Y:S01]  /*a480*/  MUFU.EX2 R194, R194 ;  /* 0x000000c200c27308 */ /* 0x000fe20000000800 */
[----:B------:R-:W-:Y:S01]  /*a490*/  FMUL.FTZ R135, R135, R3 ;  /* 0x0000000387877220 */ /* 0x000fe20000410000 */
[----:B--2---:R-:W-:Y:S01]  /*a4a0*/  HMMA.16816.F32.BF16 R136, R4, R16, R136 ;  /* 0x000000100488723c */ /* 0x004fe20000041888 */
[----:B------:R-:W-:-:S02]  /*a4b0*/  FMUL.FTZ R60, R60, R164 ;  /* 0x000000a43c3c7220 */ /* 0x000fc40000410000 */
[-C--:B------:R-:W-:Y:S02]  /*a4c0*/  FMUL.FTZ R61, R61, R164.reuse ;  /* 0x000000a43d3d7220 */ /* 0x080fe40000410000 */
[-C--:B------:R-:W-:Y:S01]  /*a4d0*/  FMUL.FTZ R62, R62, R3.reuse ;  /* 0x000000033e3e7220 */ /* 0x080fe20000410000 */
[----:B------:R-:W2:Y:S01]  /*a4e0*/  MUFU.EX2 R189, R189 ;  /* 0x000000bd00bd7308 */ /* 0x000ea20000000800 */
[-C--:B------:R-:W-:Y:S01]  /*a4f0*/  FMUL.FTZ R63, R63, R3.reuse ;  /* 0x000000033f3f7220 */ /* 0x080fe20000410000 */
[C---:B------:R-:W-:Y:S01]  /*a500*/  HMMA.16816.F32.BF16 R132, R4.reuse, R18, R132 ;  /* 0x000000120484723c */ /* 0x040fe20000041884 */
[----:B------:R-:W2:Y:S01]  /*a510*/  LDSM.16.MT88.4 R16, [R217+0x12000] ;  /* 0x01200000d910783b */ /* 0x000ea20000004200 */
[-C--:B------:R-:W-:Y:S02]  /*a520*/  FMUL.FTZ R64, R64, R164.reuse ;  /* 0x000000a440407220 */ /* 0x080fe40000410000 */
[-C--:B------:R-:W-:Y:S02]  /*a530*/  FMUL.FTZ R65, R65, R164.reuse ;  /* 0x000000a441417220 */ /* 0x080fe40000410000 */
[-C--:B------:R-:W-:Y:S01]  /*a540*/  FMUL.FTZ R66, R66, R3.reuse ;  /* 0x0000000342427220 */ /* 0x080fe20000410000 */
[----:B------:R-:W2:Y:S01]  /*a550*/  MUFU.EX2 R188, R188 ;  /* 0x000000bc00bc7308 */ /* 0x000ea20000000800 */
[----:B------:R-:W-:Y:S01]  /*a560*/  FMUL.FTZ R67, R67, R3 ;  /* 0x0000000343437220 */ /* 0x000fe20000410000 */
[----:B-1----:R-:W-:Y:S01]  /*a570*/  HMMA.16816.F32.BF16 R60, R4, R8, R60 ;  /* 0x00000008043c723c */ /* 0x002fe2000004183c */
[----:B------:R-:W-:-:S02]  /*a580*/  FMUL.FTZ R68, R68, R164 ;  /* 0x000000a444447220 */ /* 0x000fc40000410000 */
[-C--:B------:R-:W-:Y:S02]  /*a590*/  FMUL.FTZ R69, R69, R164.reuse ;  /* 0x000000a445457220 */ /* 0x080fe40000410000 */
[-C--:B------:R-:W-:Y:S01]  /*a5a0*/  FMUL.FTZ R70, R70, R3.reuse ;  /* 0x0000000346467220 */ /* 0x080fe20000410000 */
[----:B------:R-:W-:Y:S01]  /*a5b0*/  MUFU.EX2 R190, R190 ;  /* 0x000000be00be7308 */ /* 0x000fe20000000800 */
[-C--:B------:R-:W-:Y:S01]  /*a5c0*/  FMUL.FTZ R71, R71, R3.reuse ;  /* 0x0000000347477220 */ /* 0x080fe20000410000 */
[C---:B------:R-:W-:Y:S01]  /*a5d0*/  HMMA.16816.F32.BF16 R64, R4.reuse, R10, R64 ;  /* 0x0000000a0440723c */ /* 0x040fe20000041840 */
[-C--:B------:R-:W-:Y:S01]  /*a5e0*/  FMUL.FTZ R72, R72, R164.reuse ;  /* 0x000000a448487220 */ /* 0x080fe20000410000 */
[----:B------:R-:W1:Y:S01]  /*a5f0*/  LDSM.16.MT88.4 R8, [R217+0x14000] ;  /* 0x01400000d908783b */ /* 0x000e620000004200 */
[-C--:B------:R-:W-:Y:S02]  /*a600*/  FMUL.FTZ R73, R73, R164.reuse ;  /* 0x000000a449497220 */ /* 0x080fe40000410000 */
[-C--:B------:R-:W-:Y:S01]  /*a610*/  FMUL.FTZ R74, R74, R3.reuse ;  /* 0x000000034a4a7220 */ /* 0x080fe20000410000 */
[----:B------:R-:W1:Y:S01]  /*a620*/  MUFU.EX2 R193, R193 ;  /* 0x000000c100c17308 */ /* 0x000e620000000800 */
[----:B------:R-:W-:Y:S01]  /*a630*/  FMUL.FTZ R75, R75, R3 ;  /* 0x000000034b4b7220 */ /* 0x000fe20000410000 */
        /* <DEDUP_REMOVED lines=11> */
[----:B------:R-:W1:Y:S01]  /*a6f0*/  MUFU.EX2 R184, R184 ;  /* 0x000000b800b87308 */ /* 0x000e620000000800 */
[----:B------:R-:W-:Y:S01]  /*a700*/  FMUL.FTZ R59, R59, R3 ;  /* 0x000000033b3b7220 */ /* 0x000fe20000410000 */
[----:B--2---:R-:W-:Y:S01]  /*a710*/  HMMA.16816.F32.BF16 R52, R4, R16, R52 ;  /* 0x000000100434723c */ /* 0x004fe20000041834 */
[----:B------:R-:W-:-:S02]  /*a720*/  FMUL.FTZ R84, R84, R164 ;  /* 0x000000a454547220 */ /* 0x000fc40000410000 */
[-C--:B------:R-:W-:Y:S02]  /*a730*/  FMUL.FTZ R85, R85, R164.reuse ;  /* 0x000000a455557220 */ /* 0x080fe40000410000 */
[-C--:B------:R-:W-:Y:S01]  /*a740*/  FMUL.FTZ R86, R86, R3.reuse ;  /* 0x0000000356567220 */ /* 0x080fe20000410000 */
[----:B------:R-:W-:Y:S01]  /*a750*/  MUFU.EX2 R173, R173 ;  /* 0x000000ad00ad7308 */ /* 0x000fe20000000800 */
        /* <DEDUP_REMOVED lines=37> */
[-C--:B------:R-:W-:Y:S02]  /*a9b0*/  FMUL.FTZ R110, R110, R3.reuse ;  /* 0x000000036e6e7220 */ /* 0x080fe40000410000 */
[-C--:B------:R-:W-:Y:S01]  /*a9c0*/  FMUL.FTZ R111, R111, R3.reuse ;  /* 0x000000036f6f7220 */ /* 0x080fe20000410000 */
[----:B------:R-:W-:Y:S01]  /*a9d0*/  HMMA.16816.F32.BF16 R80, R4, R18, R80 ;  /* 0x000000120450723c */ /* 0x000fe20000041850 */
[----:B------:R-:W2:Y:S01]  /*a9e0*/  LDSM.16.MT88.4 R16, [R220+0x16000] ;  /* 0x01600000dc10783b */ /* 0x000ea20000004200 */
[-C--:B------:R-:W-:Y:S02]  /*a9f0*/  FMUL.FTZ R112, R112, R164.reuse ;  /* 0x000000a470707220 */ /* 0x080fe40000410000 */
[----:B------:R-:W-:Y:S02]  /*aa00*/  FMUL.FTZ R113, R113, R164 ;  /* 0x000000a471717220 */ /* 0x000fe40000410000 */
[----:B------:R-:W-:-:S02]  /*aa10*/  FMUL.FTZ R114, R114, R3 ;  /* 0x0000000372727220 */ /* 0x000fc40000410000 */
[-C--:B------:R-:W-:Y:S01]  /*aa20*/  FMUL.FTZ R115, R115, R3.reuse ;  /* 0x0000000373737220 */ /* 0x080fe20000410000 */
[C---:B-1----:R-:W-:Y:S01]  /*aa30*/  HMMA.16816.F32.BF16 R108, R4.reuse, R8, R108 ;  /* 0x00000008046c723c */ /* 0x042fe2000004186c */
[-C--:B------:R-:W-:Y:S02]  /*aa40*/  FMUL.FTZ R116, R116, R164.reuse ;  /* 0x000000a474747220 */ /* 0x080fe40000410000 */
[-C--:B------:R-:W-:Y:S02]  /*aa50*/  FMUL.FTZ R117, R117, R164.reuse ;  /* 0x000000a475757220 */ /* 0x080fe40000410000 */
[-C--:B------:R-:W-:Y:S02]  /*aa60*/  FMUL.FTZ R118, R118, R3.reuse ;  /* 0x0000000376767220 */ /* 0x080fe40000410000 */
[----:B------:R-:W-:Y:S01]  /*aa70*/  FMUL.FTZ R119, R119, R3 ;  /* 0x0000000377777220 */ /* 0x000fe20000410000 */
[----:B------:R-:W-:Y:S01]  /*aa80*/  HMMA.16816.F32.BF16 R112, R4, R10, R112 ;  /* 0x0000000a0470723c */ /* 0x000fe20000041870 */
[-C--:B------:R-:W-:Y:S01]  /*aa90*/  FMUL.FTZ R120, R120, R164.reuse ;  /* 0x000000a478787220 */ /* 0x080fe20000410000 */
[----:B------:R-:W1:Y:S01]  /*aaa0*/  LDSM.16.MT88.4 R8, [R220+0x10800] ;  /* 0x01080000dc08783b */ /* 0x000e620000004200 */
[----:B------:R-:W-:-:S02]  /*aab0*/  FMUL.FTZ R121, R121, R164 ;  /* 0x000000a479797220 */ /* 0x000fc40000410000 */
[-C--:B------:R-:W-:Y:S02]  /*aac0*/  FMUL.FTZ R122, R122, R3.reuse ;  /* 0x000000037a7a7220 */ /* 0x080fe40000410000 */
[-C--:B------:R-:W-:Y:S01]  /*aad0*/  FMUL.FTZ R123, R123, R3.reuse ;  /* 0x000000037b7b7220 */ /* 0x080fe20000410000 */
[C---:B----4-:R-:W-:Y:S01]  /*aae0*/  HMMA.16816.F32.BF16 R116, R4.reuse, R12, R116 ;  /* 0x0000000c0474723c */ /* 0x050fe20000041874 */
[-C--:B------:R-:W-:Y:S02]  /*aaf0*/  FMUL.FTZ R100, R100, R164.reuse ;  /* 0x000000a464647220 */ /* 0x080fe40000410000 */
[-C--:B------:R-:W-:Y:S02]  /*ab00*/  FMUL.FTZ R101, R101, R164.reuse ;  /* 0x000000a465657220 */ /* 0x080fe40000410000 */
[-C--:B------:R-:W-:Y:S02]  /*ab10*/  FMUL.FTZ R102, R102, R3.reuse ;  /* 0x0000000366667220 */ /* 0x080fe40000410000 */
[----:B------:R-:W-:Y:S01]  /*ab20*/  FMUL.FTZ R103, R103, R3 ;  /* 0x0000000367677220 */ /* 0x000fe20000410000 */
[----:B------:R-:W-:Y:S01]  /*ab30*/  HMMA.16816.F32.BF16 R120, R4, R14, R120 ;  /* 0x0000000e0478723c */ /* 0x000fe20000041878 */
[-C--:B------:R-:W-:Y:S01]  /*ab40*/  FMUL.FTZ R104, R104, R164.reuse ;  /* 0x000000a468687220 */ /* 0x080fe20000410000 */
[----:B------:R-:W4:Y:S01]  /*ab50*/  LDSM.16.MT88.4 R12, [R217+0x10800] ;  /* 0x01080000d90c783b */ /* 0x000f220000004200 */
[----:B------:R-:W-:-:S02]  /*ab60*/  FMUL.FTZ R105, R105, R164 ;  /* 0x000000a469697220 */ /* 0x000fc40000410000 */
[-C--:B------:R-:W-:Y:S02]  /*ab70*/  FMUL.FTZ R106, R106, R3.reuse ;  /* 0x000000036a6a7220 */ /* 0x080fe40000410000 */
[-C--:B------:R-:W-:Y:S01]  /*ab80*/  FMUL.FTZ R107, R107, R3.reuse ;  /* 0x000000036b6b7220 */ /* 0x080fe20000410000 */
[C---:B--2---:R-:W-:Y:S01]  /*ab90*/  HMMA.16816.F32.BF16 R100, R4.reuse, R16, R100 ;  /* 0x000000100464723c */ /* 0x044fe20000041864 */
[-C--:B------:R-:W-:Y:S02]  /*aba0*/  FMUL.FTZ R124, R124, R164.reuse ;  /* 0x000000a47c7c7220 */ /* 0x080fe40000410000 */
[-C--:B------:R-:W-:Y:S02]  /*abb0*/  FMUL.FTZ R125, R125, R164.reuse ;  /* 0x000000a47d7d7220 */ /* 0x080fe40000410000 */
[-C--:B------:R-:W-:Y:S02]  /*abc0*/  FMUL.FTZ R126, R126, R3.reuse ;  /* 0x000000037e7e7220 */ /* 0x080fe40000410000 */
[----:B------:R-:W-:Y:S01]  /*abd0*/  FMUL.FTZ R127, R127, R3 ;  /* 0x000000037f7f7220 */ /* 0x000fe20000410000 */
[----:B------:R-:W-:Y:S01]  /*abe0*/  HMMA.16816.F32.BF16 R104, R4, R18, R104 ;  /* 0x000000120468723c */ /* 0x000fe20000041868 */
[----:B------:R-:W2:Y:S01]  /*abf0*/  LDSM.16.MT88.4 R16, [R218+0x10800] ;  /* 0x01080000da10783b */ /* 0x000ea20000004200 */
[----:B------:R-:W-:-:S02]  /*ac00*/  FMUL.FTZ R128, R128, R164 ;  /* 0x000000a480807220 */ /* 0x000fc40000410000 */
[-C--:B------:R-:W-:Y:S02]  /*ac10*/  FMUL.FTZ R129, R129, R164.reuse ;  /* 0x000000a481817220 */ /* 0x080fe40000410000 */
[-C--:B------:R-:W-:Y:S02]  /*ac20*/  FMUL.FTZ R130, R130, R3.reuse ;  /* 0x0000000382827220 */ /* 0x080fe40000410000 */
[-C--:B------:R-:W-:Y:S01]  /*ac30*/  FMUL.FTZ R131, R131, R3.reuse ;  /* 0x0000000383837220 */ /* 0x080fe20000410000 */
[C---:B------:R-:W-:Y:S01]  /*ac40*/  HMMA.16816.F32.BF16 R124, R4.reuse, R20, R124 ;  /* 0x00000014047c723c */ /* 0x040fe2000004187c */
[----:B------:R-:W-:Y:S02]  /*ac50*/  FFMA.FTZ R164, R251, R164, R168 ;  /* 0x000000a4fba47223 */ /* 0x000fe400000100a8 */
[----:B------:R-:W-:Y:S02]  /*ac60*/  FFMA.FTZ R3, R247, R3, R32 ;  /* 0x00000003f7037223 */ /* 0x000fe40000010020 */
[----:B------:R-:W-:Y:S01]  /*ac70*/  FADD.FTZ R35, R35, R164 ;  /* 0x000000a423237221 */ /* 0x000fe20000010000 */
[----:B------:R-:W-:Y:S01]  /*ac80*/  MOV R164, R169 ;  /* 0x000000a900a47202 */ /* 0x000fe20000000f00 */
[----:B------:R-:W-:Y:S01]  /*ac90*/  FADD.FTZ R3, R2, R3 ;  /* 0x0000000302037221 */ /* 0x000fe20000010000 */
[----:B------:R-:W-:Y:S01]  /*aca0*/  HMMA.16816.F32.BF16 R128, R4, R22, R128 ;  /* 0x000000160480723c */ /* 0x000fe20000041880 */
[----:B------:R-:W-:Y:S01]  /*acb0*/  LDSM.16.MT88.4 R20, [R218+0x12800] ;  /* 0x01280000da14783b */ /* 0x000fe20000004200 */
[----:B------:R-:W-:-:S02]  /*acc0*/  FADD.FTZ R34, R34, R35 ;  /* 0x0000002322227221 */ /* 0x000fc40000010000 */
[----:B------:R-:W-:Y:S02]  /*acd0*/  FADD.FTZ R0, R0, R3 ;  /* 0x0000000300007221 */ /* 0x000fe40000010000 */
[----:B------:R-:W-:Y:S01]  /*ace0*/  FADD.FTZ R33, R33, R34 ;  /* 0x0000002221217221 */ /* 0x000fe20000010000 */
[----:B------:R-:W-:Y:S01]  /*acf0*/  F2FP.BF16.PACK_AB R4, R179, R176 ;  /* 0x000000b0b304723e */ /* 0x000fe200000010ff */
[----:B------:R-:W-:Y:S01]  /*ad00*/  FADD.FTZ R171, R171, R0 ;  /* 0x00000000abab7221 */ /* 0x000fe20000010000 */
[----:B---3--:R-:W-:Y:S01]  /*ad10*/  F2FP.BF16.PACK_AB R6, R181, R178 ;  /* 0x000000b2b506723e */ /* 0x008fe200000010ff */
[----:B------:R-:W-:Y:S01]  /*ad20*/  FADD.FTZ R176, R176, R33 ;  /* 0x00000021b0b07221 */ /* 0x000fe20000010000 */
[----:B-----5:R-:W-:Y:S01]  /*ad30*/  F2FP.BF16.PACK_AB R5, R183, R180 ;  /* 0x000000b4b705723e */ /* 0x020fe200000010ff */
[----:B------:R-:W-:Y:S01]  /*ad40*/  FADD.FTZ R180, R180, R171 ;  /* 0x000000abb4b47221 */ /* 0x000fe20000010000 */
[----:B------:R-:W-:Y:S01]  /*ad50*/  F2FP.BF16.PACK_AB R7, R185, R182 ;  /* 0x000000b6b907723e */ /* 0x000fe200000010ff */
[----:B------:R-:W-:-:S02]  /*ad60*/  FADD.FTZ R179, R179, R176 ;  /* 0x000000b0b3b37221 */ /* 0x000fc40000010000 */
[----:B------:R-:W-:Y:S02]  /*ad70*/  FADD.FTZ R183, R183, R180 ;  /* 0x000000b4b7b77221 */ /* 0x000fe40000010000 */
[----:B------:R-:W-:Y:S02]  /*ad80*/  FADD.FTZ R178, R178, R179 ;  /* 0x000000b3b2b27221 */ /* 0x000fe40000010000 */
[----:B-1----:R-:W-:Y:S01]  /*ad90*/  HMMA.16816.F32.BF16 R160, R4, R8, R160 ;  /* 0x0000000804a0723c */ /* 0x002fe200000418a0 */
[----:B------:R-:W-:Y:S02]  /*ada0*/  FADD.FTZ R0, R182, R183 ;  /* 0x000000b7b6007221 */ /* 0x000fe40000010000 */
[----:B------:R-:W-:Y:S02]  /*adb0*/  FADD.FTZ R181, R181, R178 ;  /* 0x000000b2b5b57221 */ /* 0x000fe40000010000 */
[----:B------:R-:W-:-:S03]  /*adc0*/  FADD.FTZ R0, R185, R0 ;  /* 0x00000000b9007221 */ /* 0x000fc60000010000 */
[----:B------:R-:W-:Y:S01]  /*add0*/  HMMA.16816.F32.BF16 R156, R4, R10, R156 ;  /* 0x0000000a049c723c */ /* 0x000fe2000004189c */
[----:B------:R-:W1:Y:S01]  /*ade0*/  LDSM.16.MT88.4 R8, [R220+0x12800] ;  /* 0x01280000dc08783b */ /* 0x000e620000004200 */
[----:B------:R-:W-:-:S04]  /*adf0*/  FADD.FTZ R3, R189, R0 ;  /* 0x00000000bd037221 */ /* 0x000fc80000010000 */
[----:B------:R-:W-:Y:S02]  /*ae00*/  FADD.FTZ R3, R188, R3 ;  /* 0x00000003bc037221 */ /* 0x000fe40000010000 */
[C---:B----4-:R-:W-:Y:S08]  /*ae10*/  HMMA.16816.F32.BF16 R144, R4.reuse, R12, R144 ;  /* 0x0000000c0490723c */ /* 0x050ff00000041890 */
[C---:B------:R-:W-:Y:S01]  /*ae20*/  HMMA.16816.F32.BF16 R140, R4.reuse, R14, R140 ;  /* 0x0000000e048c723c */ /* 0x040fe2000004188c */
[----:B------:R-:W3:Y:S07]  /*ae30*/  LDSM.16.MT88.4 R12, [R216+0x12800] ;  /* 0x01280000d80c783b */ /* 0x000eee0000004200 */
[C---:B--2---:R-:W-:Y:S08]  /*ae40*/  HMMA.16816.F32.BF16 R152, R4.reuse, R16, R152 ;  /* 0x000000100498723c */ /* 0x044ff00000041898 */
[C---:B------:R-:W-:Y:S01]  /*ae50*/  HMMA.16816.F32.BF16 R148, R4.reuse, R18, R148 ;  /* 0x000000120494723c */ /* 0x040fe20000041894 */
[----:B------:R-:W2:Y:S07]  /*ae60*/  LDSM.16.MT88.4 R16, [R217+0x12800] ;  /* 0x01280000d910783b */ /* 0x000eae0000004200 */
[C---:B------:R-:W-:Y:S08]  /*ae70*/  HMMA.16816.F32.BF16 R136, R4.reuse, R24, R136 ;  /* 0x000000180488723c */ /* 0x040ff00000041888 */
[C---:B------:R-:W-:Y:S01]  /*ae80*/  HMMA.16816.F32.BF16 R132, R4.reuse, R26, R132 ;  /* 0x0000001a0484723c */ /* 0x040fe20000041884 */
[----:B------:R-:W-:Y:S07]  /*ae90*/  LDSM.16.MT88.4 R24, [R217+0x14800] ;  /* 0x01480000d918783b */ /* 0x000fee0000004200 */
        /* <DEDUP_REMOVED lines=9> */
[C---:B--2---:R-:W-:Y:S08]  /*af30*/  HMMA.16816.F32.BF16 R52, R4.reuse, R16, R52 ;  /* 0x000000100434723c */ /* 0x044ff00000041834 */
[C---:B------:R-:W-:Y:S01]  /*af40*/  HMMA.16816.F32.BF16 R56, R4.reuse, R18, R56 ;  /* 0x000000120438723c */ /* 0x040fe20000041838 */
[----:B------:R-:W2:Y:S07]  /*af50*/  LDSM.16.MT88.4 R16, [R216+0x14800] ;  /* 0x01480000d810783b */ /* 0x000eae0000004200 */
        /* <DEDUP_REMOVED lines=20> */
[----:B------:R-:W4:Y:S07]  /*b0a0*/  LDSM.16.MT88.4 R24, [R216+0x11000] ;  /* 0x01100000d818783b */ /* 0x000f2e0000004200 */
[C---:B------:R-:W-:Y:S08]  /*b0b0*/  HMMA.16816.F32.BF16 R124, R4.reuse, R20, R124 ;  /* 0x00000014047c723c */ /* 0x040ff0000004187c */
[----:B------:R-:W-:Y:S01]  /*b0c0*/  HMMA.16816.F32.BF16 R128, R4, R22, R128 ;  /* 0x000000160480723c */ /* 0x000fe20000041880 */
[----:B------:R-:W-:Y:S06]  /*b0d0*/  LDSM.16.MT88.4 R20, [R218+0x13000] ;  /* 0x01300000da14783b */ /* 0x000fec0000004200 */
[----:B------:R-:W-:Y:S01]  /*b0e0*/  F2FP.BF16.PACK_AB R4, R187, R186 ;  /* 0x000000babb04723e */ /* 0x000fe200000010ff */
[----:B------:R-:W-:Y:S01]  /*b0f0*/  FADD.FTZ R186, R186, R181 ;  /* 0x000000b5baba7221 */ /* 0x000fe20000010000 */
[----:B------:R-:W-:-:S02]  /*b100*/  F2FP.BF16.PACK_AB R6, R194, R191 ;  /* 0x000000bfc206723e */ /* 0x000fc400000010ff */
[----:B------:R-:W-:Y:S01]  /*b110*/  F2FP.BF16.PACK_AB R5, R188, R189 ;  /* 0x000000bdbc05723e */ /* 0x000fe200000010ff */
[----:B------:R-:W-:Y:S01]  /*b120*/  FADD.FTZ R0, R187, R186 ;  /* 0x000000babb007221 */ /* 0x000fe20000010000 */
[----:B------:R-:W-:Y:S01]  /*b130*/  F2FP.BF16.PACK_AB R7, R193, R190 ;  /* 0x000000bec107723e */ /* 0x000fe200000010ff */
[----:B------:R-:W-:Y:S01]  /*b140*/  FADD.FTZ R190, R190, R3 ;  /* 0x00000003bebe7221 */ /* 0x000fe20000010000 */
[----:B------:R-:W-:Y:S01]  /*b150*/  MOV R3, R165 ;  /* 0x000000a500037202 */ /* 0x000fe20000000f00 */
[----:B------:R-:W-:Y:S02]  /*b160*/  FADD.FTZ R191, R191, R0 ;  /* 0x00000000bfbf7221 */ /* 0x000fe40000010000 */
[----:B------:R-:W-:Y:S02]  /*b170*/  FADD.FTZ R193, R193, R190 ;  /* 0x000000bec1c17221 */ /* 0x000fe40000010000 */
[----:B---3--:R-:W-:Y:S01]  /*b180*/  HMMA.16816.F32.BF16 R160, R4, R12, R160 ;  /* 0x0000000c04a0723c */ /* 0x008fe200000418a0 */
[----:B------:R-:W-:-:S07]  /*b190*/  FADD.FTZ R194, R194, R191 ;  /* 0x000000bfc2c27221 */ /* 0x000fce0000010000 */
        /* <DEDUP_REMOVED lines=11> */
[C---:B---3--:R-:W-:Y:S08]  /*b250*/  HMMA.16816.F32.BF16 R36, R4.reuse, R12, R36 ;  /* 0x0000000c0424723c */ /* 0x048ff00000041824 */
[C---:B------:R-:W-:Y:S01]  /*b260*/  HMMA.16816.F32.BF16 R40, R4.reuse, R14, R40 ;  /* 0x0000000e0428723c */ /* 0x040fe20000041828 */
[----:B------:R-:W3:Y:S07]  /*b270*/  LDSM.16.MT88.4 R12, [R220+0x15000] ;  /* 0x01500000dc0c783b */ /* 0x000eee0000004200 */
        /* <DEDUP_REMOVED lines=8> */
[----:B------:R-:W-:Y:S07]  /*b300*/  LDSM.16.MT88.4 R8, [R218+0x17000] ;  /* 0x01700000da08783b */ /* 0x000fee0000004200 */
[C---:B---3--:R-:W-:Y:S08]  /*b310*/  HMMA.16816.F32.BF16 R68, R4.reuse, R12, R68 ;  /* 0x0000000c0444723c */ /* 0x048ff00000041844 */
[C---:B------:R-:W-:Y:S01]  /*b320*/  HMMA.16816.F32.BF16 R72, R4.reuse, R14, R72 ;  /* 0x0000000e0448723c */ /* 0x040fe20000041848 */
[----:B------:R-:W1:Y:S07]  /*b330*/  LDSM.16.MT88.4 R12, [R220+0x17000] ;  /* 0x01700000dc0c783b */ /* 0x000e6e0000004200 */
[C---:B------:R-:W-:Y:S08]  /*b340*/  HMMA.16816.F32.BF16 R76, R4.reuse, R24, R76 ;  /* 0x00000018044c723c */ /* 0x040ff0000004184c */
[C---:B------:R-:W-:Y:S01]  /*b350*/  HMMA.16816.F32.BF16 R80, R4.reuse, R26, R80 ;  /* 0x0000001a0450723c */ /* 0x040fe20000041850 */
[----:B------:R-:W3:Y:S07]  /*b360*/  LDSM.16.MT88.4 R24, [R217+0x17000] ;  /* 0x01700000d918783b */ /* 0x000eee0000004200 */
[C---:B----4-:R-:W-:Y:S08]  /*b370*/  HMMA.16816.F32.BF16 R84, R4.reuse, R20, R84 ;  /* 0x000000140454723c */ /* 0x050ff00000041854 */
        /* <DEDUP_REMOVED lines=8> */
[C---:B------:R-:W-:Y:S08]  /*b400*/  HMMA.16816.F32.BF16 R108, R4.reuse, R8, R108 ;  /* 0x00000008046c723c */ /* 0x040ff0000004186c */
[C---:B------:R-:W-:Y:S01]  /*b410*/  HMMA.16816.F32.BF16 R112, R4.reuse, R10, R112 ;  /* 0x0000000a0470723c */ /* 0x040fe20000041870 */
[----:B------:R-:W5:Y:S07]  /*b420*/  LDSM.16.MT88.4 R8, [R217+0x11800] ;  /* 0x01180000d908783b */ /* 0x000f6e0000004200 */
[C---:B---3--:R-:W-:Y:S08]  /*b430*/  HMMA.16816.F32.BF16 R116, R4.reuse, R24, R116 ;  /* 0x000000180474723c */ /* 0x048ff00000041874 */
[C---:B------:R-:W-:Y:S01]  /*b440*/  HMMA.16816.F32.BF16 R120, R4.reuse, R26, R120 ;  /* 0x0000001a0478723c */ /* 0x040fe20000041878 */
[----:B------:R-:W-:Y:S07]  /*b450*/  LDSM.16.MT88.4 R24, [R220+0x13800] ;  /* 0x01380000dc18783b */ /* 0x000fee0000004200 */
[C---:B----4-:R-:W-:Y:S08]  /*b460*/  HMMA.16816.F32.BF16 R124, R4.reuse, R20, R124 ;  /* 0x00000014047c723c */ /* 0x050ff0000004187c */
        /* <DEDUP_REMOVED lines=8> */
[----:B------:R-:W-:Y:S02]  /*b4f0*/  FADD.FTZ R184, R184, R177 ;  /* 0x000000b1b8b87221 */ /* 0x000fe40000010000 */
[----:B------:R-:W-:Y:S02]  /*b500*/  FADD.FTZ R175, R175, R172 ;  /* 0x000000acafaf7221 */ /* 0x000fe40000010000 */
[----:B------:R-:W-:Y:S02]  /*b510*/  FADD.FTZ R173, R173, R184 ;  /* 0x000000b8adad7221 */ /* 0x000fe40000010000 */
[----:B--2---:R-:W-:Y:S01]  /*b520*/  HMMA.16816.F32.BF16 R160, R4, R16, R160 ;  /* 0x0000001004a0723c */ /* 0x004fe200000418a0 */
[----:B------:R-:W-:-:S02]  /*b530*/  FADD.FTZ R170, R170, R175 ;  /* 0x000000afaaaa7221 */ /* 0x000fc40000010000 */
[----:B------:R-:W-:Y:S02]  /*b540*/  FADD.FTZ R251, R174, R173 ;  /* 0x000000adaefb7221 */ /* 0x000fe40000010000 */
[----:B------:R-:W-:-:S03]  /*b550*/  FADD.FTZ R247, R195, R170 ;  /* 0x000000aac3f77221 */ /* 0x000fc60000010000 */
[C---:B------:R-:W-:Y:S01]  /*b560*/  HMMA.16816.F32.BF16 R156, R4.reuse, R18, R156 ;  /* 0x00000012049c723c */ /* 0x040fe2000004189c */
[----:B------:R-:W2:Y:S07]  /*b570*/  LDSM.16.MT88.4 R16, [R217+0x13800] ;  /* 0x01380000d910783b */ /* 0x000eae0000004200 */
[C---:B-1----:R-:W-:Y:S08]  /*b580*/  HMMA.16816.F32.BF16 R152, R4.reuse, R12, R152 ;  /* 0x0000000c0498723c */ /* 0x042ff00000041898 */
[C---:B------:R-:W-:Y:S01]  /*b590*/  HMMA.16816.F32.BF16 R148, R4.reuse, R14, R148 ;  /* 0x0000000e0494723c */ /* 0x040fe20000041894 */
[----:B------:R-:W1:Y:S07]  /*b5a0*/  LDSM.16.MT88.4 R12, [R216+0x13800] ;  /* 0x01380000d80c783b */ /* 0x000e6e0000004200 */
[C---:B-----5:R-:W-:Y:S08]  /*b5b0*/  HMMA.16816.F32.BF16 R144, R4.reuse, R8, R144 ;  /* 0x000000080490723c */ /* 0x060ff00000041890 */
[C---:B------:R-:W-:Y:S01]  /*b5c0*/  HMMA.16816.F32.BF16 R140, R4.reuse, R10, R140 ;  /* 0x0000000a048c723c */ /* 0x040fe2000004188c */
[----:B------:R-:W3:Y:S07]  /*b5d0*/  LDSM.16.MT88.4 R8, [R220+0x15800] ;  /* 0x01580000dc08783b */ /* 0x000eee0000004200 */
[C---:B------:R-:W-:Y:S08]  /*b5e0*/  HMMA.16816.F32.BF16 R136, R4.reuse, R28, R136 ;  /* 0x0000001c0488723c */ /* 0x040ff00000041888 */
[C---:B--2---:R-:W-:Y:S08]  /*b5f0*/  HMMA.16816.F32.BF16 R52, R4.reuse, R16, R52 ;  /* 0x000000100434723c */ /* 0x044ff00000041834 */
[C---:B------:R-:W-:Y:S01]  /*b600*/  HMMA.16816.F32.BF16 R56, R4.reuse, R18, R56 ;  /* 0x000000120438723c */ /* 0x040fe20000041838 */
[----:B------:R-:W2:Y:S07]  /*b610*/  LDSM.16.MT88.4 R16, [R220+0x17800] ;  /* 0x01780000dc10783b */ /* 0x000eae0000004200 */
[C---:B------:R-:W-:Y:S01]  /*b620*/  HMMA.16816.F32.BF16 R132, R4.reuse, R30, R132 ;  /* 0x0000001e0484723c */ /* 0x040fe20000041884 */
[----:B------:R-:W-:Y:S07]  /*b630*/  LDSM.16.MT88.4 R28, [R217+0x15800] ;  /* 0x01580000d91c783b */ /* 0x000fee0000004200 */
        /* <DEDUP_REMOVED lines=21> */
[C---:B-1----:R-:W-:Y:S08]  /*b790*/  HMMA.16816.F32.BF16 R108, R4.reuse, R12, R108 ;  /* 0x0000000c046c723c */ /* 0x042ff0000004186c */
[C---:B------:R-:W-:Y:S08]  /*b7a0*/  HMMA.16816.F32.BF16 R112, R4.reuse, R14, R112 ;  /* 0x0000000e0470723c */ /* 0x040ff00000041870 */
[C---:B---3--:R-:W-:Y:S08]  /*b7b0*/  HMMA.16816.F32.BF16 R116, R4.reuse, R8, R116 ;  /* 0x000000080474723c */ /* 0x048ff00000041874 */
[C---:B------:R-:W-:Y:S08]  /*b7c0*/  HMMA.16816.F32.BF16 R120, R4.reuse, R10, R120 ;  /* 0x0000000a0478723c */ /* 0x040ff00000041878 */
[C---:B--2---:R-:W-:Y:S08]  /*b7d0*/  HMMA.16816.F32.BF16 R124, R4.reuse, R16, R124 ;  /* 0x00000010047c723c */ /* 0x044ff0000004187c */
[----:B------:R-:W-:Y:S08]  /*b7e0*/  HMMA.16816.F32.BF16 R128, R4, R18, R128 ;  /* 0x000000120480723c */ /* 0x000ff00000041880 */
.L_x_202:
[----:B------:R-:W-:-:S06]  /*b7f0*/  UISETP.GT.AND UP0, UPT, UR27, UR9, UPT ;  /* 0x000000091b00728c */ /* 0x000fcc000bf04270 */
[----:B------:R-:W-:-:S13]  /*b800*/  PLOP3.LUT P0, PT, PT, PT, UP0, 0x80, 0x0 ;  /* 0x000000000000781c */ /* 0x000fda0003f0f008 */
[----:B------:R-:W-:Y:S05]  /*b810*/  @!P0 BRA `(.L_x_206) ;  /* 0x0000496000008947 */ /* 0x000fea0003800000 */
[----:B------:R-:W1:Y:S01]  /*b820*/  S2R R9, SR_TID.X ;  /* 0x0000000000097919 */ /* 0x000e620000002100 */
[----:B------:R-:W-:Y:S01]  /*b830*/  IMAD.U32 R11, RZ, RZ, UR22 ;  /* 0x00000016ff0b7e24 */ /* 0x000fe2000f8e00ff */
[----:B------:R-:W-:Y:S01]  /*b840*/  ISETP.GE.AND P5, PT, R240, c[0x0][0x220], PT ;  /* 0x00008800f0007a0c */ /* 0x000fe20003fa6270 */
[----:B------:R-:W-:Y:S01]  /*b850*/  IMAD.U32 R13, RZ, RZ, UR22 ;  /* 0x00000016ff0d7e24 */ /* 0x000fe2000f8e00ff */
[----:B------:R-:W-:Y:S01]  /*b860*/  ISETP.GE.AND P4, PT, R229, c[0x0][0x220], PT ;  /* 0x00008800e5007a0c */ /* 0x000fe20003f86270 */
[--C-:B------:R-:W-:Y:S01]  /*b870*/  IMAD.WIDE.U32 R10, R11, c[0x0][0x1b8], R240.reuse ;  /* 0x00006e000b0a7a25 */ /* 0x100fe200078e00f0 */
[----:B------:R-:W-:Y:S01]  /*b880*/  ISETP.GE.AND P3, PT, R228, c[0x0][0x220], PT ;  /* 0x00008800e4007a0c */ /* 0x000fe20003f66270 */
[----:B------:R-:W-:Y:S02]  /*b890*/  UIADD3 UR8, UR27, -0x2, URZ ;  /* 0xfffffffe1b087890 */ /* 0x000fe4000fffe03f */
[----:B------:R-:W-:Y:S01]  /*b8a0*/  IMAD.WIDE.U32 R12, R13, c[0x0][0x1b0], R240 ;  /* 0x00006c000d0c7a25 */ /* 0x000fe200078e00f0 */
[----:B------:R-:W-:Y:S01]  /*b8b0*/  IADD3 R5, P0, R10, UR28, RZ ;  /* 0x0000001c0a057c10 */ /* 0x000fe2000ff1e0ff */
[----:B------:R-:W-:-:S02]  /*b8c0*/  UMOV UR14, URZ ;  /* 0x0000003f000e7c82 */ /* 0x000fc40008000000 */
[----:B------:R-:W-:Y:S01]  /*b8d0*/  IMAD.U32 R242, RZ, RZ, UR26 ;  /* 0x0000001afff27e24 */ /* 0x000fe2000f8e00ff */
[----:B------:R-:W-:Y:S01]  /*b8e0*/  IADD3 R7, P1, R12, UR24, RZ ;  /* 0x000000180c077c10 */ /* 0x000fe2000ff3e0ff */
[----:B------:R-:W-:Y:S02]  /*b8f0*/  IMAD.U32 R244, RZ, RZ, UR23 ;  /* 0x00000017fff47e24 */ /* 0x000fe4000f8e00ff */
[----:B------:R-:W-:Y:S01]  /*b900*/  IMAD.MOV.U32 R2, RZ, RZ, R164 ;  /* 0x000000ffff027224 */ /* 0x000fe200078e00a4 */
[----:B------:R-:W-:Y:S01]  /*b910*/  IADD3.X R242, R242, UR6, R11, P0, !PT ;  /* 0x00000006f2f27c10 */ /* 0x000fe200087fe40b */
[----:B------:R-:W-:Y:S01]  /*b920*/  IMAD.MOV.U32 R248, RZ, RZ, R166 ;  /* 0x000000fffff87224 */ /* 0x000fe200078e00a6 */
[----:B------:R-:W-:Y:S01]  /*b930*/  IADD3.X R244, R244, UR7, R13, P1, !PT ;  /* 0x00000007f4f47c10 */ /* 0x000fe20008ffe40d */
[----:B------:R-:W-:Y:S01]  /*b940*/  IMAD.MOV.U32 R249, RZ, RZ, R197 ;  /* 0x000000fffff97224 */ /* 0x000fe200078e00c5 */
[----:B------:R-:W-:Y:S01]  /*b950*/  LEA R243, P0, R5, c[0x0][0x170], 0x1 ;  /* 0x00005c0005f37a11 */ /* 0x000fe200078008ff */
[----:B------:R-:W-:Y:S01]  /*b960*/  UIADD3 UR7, UR27, -0x1, URZ ;  /* 0xffffffff1b077890 */ /* 0x000fe2000fffe03f */
[----:B-1----:R-:W-:-:S02]  /*b970*/  SHF.R.S32.HI R0, RZ, 0x1f, R9 ;  /* 0x0000001fff007819 */ /* 0x002fc40000011409 */
[----:B------:R-:W-:Y:S02]  /*b980*/  LEA R245, P1, R7, c[0x0][0x168], 0x1 ;  /* 0x00005a0007f57a11 */ /* 0x000fe400078208ff */
[----:B------:R-:W-:Y:S02]  /*b990*/  LEA.HI R0, R0, R9, RZ, 0x3 ;  /* 0x0000000900007211 */ /* 0x000fe400078f18ff */
[----:B------:R-:W-:Y:S02]  /*b9a0*/  LEA.HI.X R242, R5, c[0x0][0x174], R242, 0x1, P0 ;  /* 0x00005d0005f27a11 */ /* 0x000fe400000f0cf2 */
[----:B------:R-:W-:Y:S01]  /*b9b0*/  SHF.R.S32.HI R16, RZ, 0x3, R0 ;  /* 0x00000003ff107819 */ /* 0x000fe20000011400 */
[----:B------:R-:W-:Y:S01]  /*b9c0*/  IMAD.MOV.U32 R0, RZ, RZ, R3 ;  /* 0x000000ffff007224 */ /* 0x000fe200078e0003 */
[----:B------:R-:W-:Y:S02]  /*b9d0*/  LEA.HI.X R244, R7, c[0x0][0x16c], R244, 0x1, P1 ;  /* 0x00005b0007f47a11 */ /* 0x000fe400008f0cf4 */
[----:B------:R-:W-:-:S02]  /*b9e0*/  SHF.R.S32.HI R17, RZ, 0x1f, R16 ;  /* 0x0000001fff117819 */ /* 0x000fc40000011410 */
[C---:B------:R-:W-:Y:S02]  /*b9f0*/  IADD3 R20, P2, R16.reuse, 0x10, RZ ;  /* 0x0000001010147810 */ /* 0x040fe40007f5e0ff */
[C---:B------:R-:W-:Y:S01]  /*ba00*/  IADD3 R14, P0, R16.reuse, 0x30, RZ ;  /* 0x00000030100e7810 */ /* 0x040fe20007f1e0ff */
[----:B------:R1:W-:Y:S01]  /*ba10*/  STL.64 [R1], R16 ;  /* 0x0000001001007387 */ /* 0x0003e20000100a00 */
[----:B------:R-:W-:Y:S01]  /*ba20*/  IADD3 R18, P1, R16, 0x20, RZ ;  /* 0x0000002010127810 */ /* 0x000fe20007f3e0ff */
[--C-:B------:R-:W-:Y:S01]  /*ba30*/  IMAD.X R21, RZ, RZ, R17.reuse, P2 ;  /* 0x000000ffff157224 */ /* 0x100fe200010e0611 */
[----:B------:R-:W-:Y:S01]  /*ba40*/  ISETP.GE.AND P2, PT, R227, c[0x0][0x220], PT ;  /* 0x00008800e3007a0c */ /* 0x000fe20003f46270 */
[--C-:B------:R-:W-:Y:S02]  /*ba50*/  IMAD.X R15, RZ, RZ, R17.reuse, P0 ;  /* 0x000000ffff0f7224 */ /* 0x100fe400000e0611 */
[----:B------:R-:W-:Y:S01]  /*ba60*/  IMAD.X R19, RZ, RZ, R17, P1 ;  /* 0x000000ffff137224 */ /* 0x000fe200008e0611 */
[----:B------:R1:W-:Y:S04]  /*ba70*/  STL.64 [R1+0x18], R20 ;  /* 0x0000181401007387 */ /* 0x0003e80000100a00 */
[----:B------:R1:W-:Y:S04]  /*ba80*/  STL.64 [R1+0x8], R14 ;  /* 0x0000080e01007387 */ /* 0x0003e80000100a00 */
[----:B------:R1:W-:Y:S01]  /*ba90*/  STL.64 [R1+0x10], R18 ;  /* 0x0000101201007387 */ /* 0x0003e20000100a00 */
[----:B------:R-:W-:Y:S05]  /*baa0*/  BRA `(.L_x_207) ;  /* 0x000006c000007947 */ /* 0x000fea0003800000 */
.L_x_209:
[----:B------:R1:W-:Y:S01]  /*bab0*/  @P5 STS.128 [R230+0x8000], RZ ;  /* 0x008000ffe6005388 */ /* 0x0003e20000000c00 */
        /* <DEDUP_REMOVED lines=9> */
[C---:B------:R-:W-:Y:S04]  /*bb50*/  LEA R167, P0, R166.reuse, R232, 0x6 ;  /* 0x000000e8a6a77211 */ /* 0x040fe800078030ff */
[----:B------:R-:W-:Y:S01]  /*bb60*/  IMAD.U32 R3, RZ, RZ, UR15 ;  /* 0x0000000fff037e24 */ /* 0x000fe2000f8e00ff */
[C---:B------:R-:W-:Y:S02]  /*bb70*/  @!P5 LEA R170, P1, R167.reuse, c[0x0][0x168], 0x1 ;  /* 0x00005a00a7aada11 */ /* 0x040fe400078208ff */
[----:B------:R-:W-:Y:S02]  /*bb80*/  IADD3 R165, P6, R167, UR12, RZ ;  /* 0x0000000ca7a57c10 */ /* 0x000fe4000ffde0ff */
[----:B------:R-:W-:Y:S02]  /*bb90*/  LEA.HI.X R166, R166, R235, R3, 0x6, P0 ;  /* 0x000000eba6a67211 */ /* 0x000fe400000f3403 */
[----:B------:R-:W-:Y:S02]  /*bba0*/  IADD3 R3, P0, R165, UR12, RZ ;  /* 0x0000000ca5037c10 */ /* 0x000fe4000ff1e0ff */
[----:B------:R-:W-:Y:S02]  /*bbb0*/  @!P5 LEA.HI.X R171, R167, c[0x0][0x16c], R166, 0x1, P1 ;  /* 0x00005b00a7abda11 */ /* 0x000fe400008f0ca6 */
[----:B------:R-:W-:Y:S02]  /*bbc0*/  IADD3.X R164, R166, UR20, RZ, P6, !PT ;  /* 0x00000014a6a47c10 */ /* 0x000fe4000b7fe4ff */
[----:B------:R-:W-:Y:S01]  /*bbd0*/  @!P5 LEA R168, P6, R165, c[0x0][0x168], 0x1 ;  /* 0x00005a00a5a8da11 */ /* 0x000fe200078c08ff */
[----:B------:R-:W-:Y:S01]  /*bbe0*/  @!PT LDS RZ, [RZ] ;  /* 0x00000000fffff984 */ /* 0x000fe20000000800 */
[----:B------:R-:W-:Y:S01]  /*bbf0*/  @!PT LDS RZ, [RZ] ;  /* 0x00000000fffff984 */ /* 0x000fe20000000800 */
[----:B------:R-:W-:Y:S01]  /*bc00*/  @!PT LDS RZ, [RZ] ;  /* 0x00000000fffff984 */ /* 0x000fe20000000800 */
[----:B------:R1:W-:Y:S01]  /*bc10*/  @!P5 LDGSTS.E.BYPASS.LTC128B.128 [R230+0x8000], [R170.64] ;  /* 0x08000000aae6dfae */ /* 0x0003e2000b901d52 */
[----:B------:R-:W-:Y:S02]  /*bc20*/  IADD3 R166, P1, R3, UR12, RZ ;  /* 0x0000000c03a67c10 */ /* 0x000fe4000ff3e0ff */
        /* <DEDUP_REMOVED lines=8> */
[----:B------:R-:W-:Y:S02]  /*bcb0*/  @!P5 LEA R172, P0, R166, c[0x0][0x168], 0x1 ;  /* 0x00005a00a6acda11 */ /* 0x000fe400078008ff */
[----:B------:R-:W-:Y:S01]  /*bcc0*/  @!P5 LEA.HI.X R175, R3, c[0x0][0x16c], R164, 0x1, P6 ;  /* 0x00005b0003afda11 */ /* 0x000fe200030f0ca4 */
[----:B------:R1:W-:Y:S01]  /*bcd0*/  @P3 STS.128 [R230+0xc000], RZ ;  /* 0x00c000ffe6003388 */ /* 0x0003e20000000c00 */
[----:B------:R-:W-:Y:S03]  /*bce0*/  IADD3.X R165, R164, UR20, RZ, P1, !PT ;  /* 0x00000014a4a57c10 */ /* 0x000fe60008ffe4ff */
[----:B------:R-:W-:Y:S01]  /*bcf0*/  @!PT LDS RZ, [RZ] ;  /* 0x00000000fffff984 */ /* 0x000fe20000000800 */
[----:B------:R-:W-:Y:S01]  /*bd00*/  @!PT LDS RZ, [RZ] ;  /* 0x00000000fffff984 */ /* 0x000fe20000000800 */
[----:B------:R-:W-:Y:S01]  /*bd10*/  @!PT LDS RZ, [RZ] ;  /* 0x00000000fffff984 */ /* 0x000fe20000000800 */
[----:B------:R1:W-:Y:S01]  /*bd20*/  @!P3 LDGSTS.E.BYPASS.LTC128B.128 [R230+0xc000], [R194.64+0x100] ;  /* 0x0c000100c2e6bfae */ /* 0x0003e2000b901d52 */
[----:B------:R-:W-:Y:S03]  /*bd30*/  @!P5 LEA.HI.X R173, R166, c[0x0][0x16c], R165, 0x1, P0 ;  /* 0x00005b00a6adda11 */ /* 0x000fe600000f0ca5 */
        /* <DEDUP_REMOVED lines=67> */
.L_x_207:
[----:B------:R-:W2:Y:S01]  /*c170*/  LDL.64 R32, [R1] ;  /* 0x0000000001207983 */ /* 0x000ea20000100a00 */
[----:B------:R-:W-:Y:S01]  /*c180*/  UIADD3 UR6, UR27, -0x1, URZ ;  /* 0xffffffff1b067890 */ /* 0x000fe2000fffe03f */
[----:B------:R-:W-:Y:S04]  /*c190*/  DEPBAR.LE SB0, 0x0 ;  /* 0x000080000000791a */ /* 0x000fe80000000000 */
[----:B------:R3:W-:Y:S01]  /*c1a0*/  STL.64 [R1+0x30], R40 ;  /* 0x0000302801007387 */ /* 0x0007e20000100a00 */
[----:B------:R-:W-:Y:S01]  /*c1b0*/  UIADD3 UR15, UR7, -UR14, URZ ;  /* 0x8000000e070f7290 */ /* 0x000fe2000fffe03f */
[----:B------:R-:W-:Y:S01]  /*c1c0*/  IMAD.U32 R246, RZ, RZ, UR6 ;  /* 0x00000006fff67e24 */ /* 0x000fe2000f8e00ff */
[----:B------:R-:W-:Y:S01]  /*c1d0*/  USHF.R.S32.HI UR5, URZ, 0x1f, UR6 ;  /* 0x0000001f3f057899 */ /* 0x000fe20008011406 */
[----:B------:R-:W-:Y:S01]  /*c1e0*/  BAR.SYNC.DEFER_BLOCKING 0x0 ;  /* 0x0000000000007b1d */ /* 0x000fe20000010000 */
[----:B------:R-:W-:Y:S01]  /*c1f0*/  UIMAD UR4, UR17, UR6, URZ ;  /* 0x00000006110472a4 */ /* 0x000fe2000f8e023f */
[----:B-1----:R-:W-:Y:S01]  /*c200*/  IMAD.WIDE.U32 R14, R246, UR31, R248 ;  /* 0x0000001ff60e7c25 */ /* 0x002fe2000f8e00f8 */
[----:B------:R-:W-:Y:S02]  /*c210*/  UISETP.GT.AND UP0, UPT, UR6, UR9, UPT ;  /* 0x000000090600728c */ /* 0x000fe4000bf04270 */
[----:B------:R-:W-:Y:S01]  /*c220*/  UIMAD UR4, UR5, UR31, UR4 ;  /* 0x0000001f050472a4 */ /* 0x000fe2000f8e0204 */
[----:B------:R-:W-:Y:S01]  /*c230*/  IMAD.U32 R3, RZ, RZ, UR15 ;  /* 0x0000000fff037e24 */ /* 0x000fe2000f8e00ff */
[C---:B------:R-:W-:Y:S02]  /*c240*/  IADD3 R252, P1, R14.reuse, UR25, RZ ;  /* 0x000000190efc7c10 */ /* 0x040fe4000ff3e0ff */
[----:B------:R-:W-:Y:S02]  /*c250*/  @!P5 LEA R30, P6, R14, c[0x0][0x170], 0x1 ;  /* 0x00005c000e1eda11 */ /* 0x000fe400078c08ff */
[----:B------:R-:W-:Y:S01]  /*c260*/  IADD3 R13, R15, UR4, RZ ;  /* 0x000000040f0d7c10 */ /* 0x000fe2000fffe0ff */
[----:B------:R-:W-:Y:S03]  /*c270*/  UIADD3 UR4, UR8, -UR14, URZ ;  /* 0x8000000e08047290 */ /* 0x000fe6000fffe03f */
[----:B------:R-:W-:Y:S02]  /*c280*/  IADD3.X R246, R13, UR10, RZ, P1, !PT ;  /* 0x0000000a0df67c10 */ /* 0x000fe40008ffe4ff */
[----:B------:R-:W-:Y:S02]  /*c290*/  @!P5 LEA R26, P1, R252, c[0x0][0x170], 0x1 ;  /* 0x00005c00fc1ada11 */ /* 0x000fe400078208ff */
[----:B------:R-:W-:Y:S02]  /*c2a0*/  @!P5 LEA.HI.X R31, R14, c[0x0][0x174], R13, 0x1, P6 ;  /* 0x00005d000e1fda11 */ /* 0x000fe400030f0c0d */
[----:B------:R-:W-:Y:S01]  /*c2b0*/  @!P5 LEA.HI.X R27, R252, c[0x0][0x174], R246, 0x1, P1 ;  /* 0x00005d00fc1bda11 */ /* 0x000fe200008f0cf6 */
[----:B------:R-:W-:Y:S04]  /*c2c0*/  @P5 STS.128 [R230+0x10000], RZ ;  /* 0x010000ffe6005388 */ /* 0x000fe80000000c00 */
[----:B---3--:R-:W3:Y:S04]  /*c2d0*/  LDL.64 R40, [R1+0x18] ;  /* 0x0000180001287983 */ /* 0x008ee80000100a00 */
[----:B------:R1:W-:Y:S04]  /*c2e0*/  STL.64 [R1+0x28], R38 ;  /* 0x0000282601007387 */ /* 0x0003e80000100a00 */
[----:B------:R-:W-:Y:S01]  /*c2f0*/  @!PT LDS RZ, [RZ] ;  /* 0x00000000fffff984 */ /* 0x000fe20000000800 */
[----:B------:R-:W-:Y:S01]  /*c300*/  @!PT LDS RZ, [RZ] ;  /* 0x00000000fffff984 */ /* 0x000fe20000000800 */
[----:B------:R-:W-:Y:S01]  /*c310*/  @!PT LDS RZ, [RZ] ;  /* 0x00000000fffff984 */ /* 0x000fe20000000800 */
[----:B------:R4:W-:Y:S04]  /*c320*/  @!P5 LDGSTS.E.BYPASS.LTC128B.128 [R230+0x10000], [R30.64] ;  /* 0x100000001ee6dfae */ /* 0x0009e8000b901d52 */
[----:B------:R-:W-:Y:S04]  /*c330*/  @P4 STS.128 [R230+0x12000], RZ ;  /* 0x012000ffe6004388 */ /* 0x000fe80000000c00 */
[----:B-1----:R-:W4:Y:S04]  /*c340*/  LDL.64 R38, [R1+0x10] ;  /* 0x0000100001267983 */ /* 0x002f280000100a00 */
[----:B------:R1:W-:Y:S04]  /*c350*/  STL.64 [R1+0x20], R36 ;  /* 0x0000202401007387 */ /* 0x0003e80000100a00 */
[----:B-1----:R-:W4:Y:S01]  /*c360*/  LDL.64 R36, [R1+0x8] ;  /* 0x0000080001247983 */ /* 0x002f220000100a00 */
[C---:B--2---:R-:W-:Y:S04]  /*c370*/  LEA R18, P0, R3.reuse, R32, 0x6 ;  /* 0x0000002003127211 */ /* 0x044fe800078030ff */
[----:B------:R-:W-:Y:S01]  /*c380*/  LEA.HI.X.SX32 R19, R3, R33, 0x6, P0 ;  /* 0x0000002103137211 */ /* 0x000fe200000f36ff */
[----:B------:R-:W-:Y:S01]  /*c390*/  IMAD.WIDE.U32 R198, R18, c[0x0][0x1a0], RZ ;  /* 0x0000680012c67a25 */ /* 0x000fe200078e00ff */
[----:B------:R-:W-:Y:S03]  /*c3a0*/  IADD3 R250, P0, R252, UR25, RZ ;  /* 0x00000019fcfa7c10 */ /* 0x000fe6000ff1e0ff */
[----:B------:R-:W-:Y:S01]  /*c3b0*/  IMAD R252, R19, c[0x0][0x1a0], RZ ;  /* 0x0000680013fc7a24 */ /* 0x000fe200078e02ff */
[----:B------:R-:W-:Y:S02]  /*c3c0*/  IADD3.X R246, R246, UR10, RZ, P0, !PT ;  /* 0x0000000af6f67c10 */ /* 0x000fe400087fe4ff */
[----:B------:R-:W-:Y:S01]  /*c3d0*/  @!P5 LEA R22, P0, R250, c[0x0][0x170], 0x1 ;  /* 0x00005c00fa16da11 */ /* 0x000fe200078008ff */
[----:B------:R-:W-:Y:S01]  /*c3e0*/  IMAD R252, R18, c[0x0][0x1a4], R252 ;  /* 0x0000690012fc7a24 */ /* 0x000fe200078e02fc */
[C---:B------:R-:W-:Y:S02]  /*c3f0*/  @!P5 IADD3 R14, P1, R250.reuse, UR25, RZ ;  /* 0x00000019fa0edc10 */ /* 0x040fe4000ff3e0ff */
[----:B------:R-:W-:Y:S01]  /*c400*/  @!P5 LEA.HI.X R23, R250, c[0x0][0x174], R246, 0x1, P0 ;  /* 0x00005d00fa17da11 */ /* 0x000fe200000f0cf6 */
[----:B------:R-:W-:Y:S01]  /*c410*/  IMAD.IADD R252, R199, 0x1, R252 ;  /* 0x00000001c7fc7824 */ /* 0x000fe200078e02fc */
[----:B------:R-:W-:Y:S02]  /*c420*/  LEA R34, P0, R198, R243, 0x1 ;  /* 0x000000f3c6227211 */ /* 0x000fe400078008ff */
[----:B------:R-:W-:Y:S02]  /*c430*/  @!P5 IADD3.X R13, R246, UR10, RZ, P1, !PT ;  /* 0x0000000af60ddc10 */ /* 0x000fe40008ffe4ff */
[----:B------:R-:W-:Y:S02]  /*c440*/  LEA.HI.X R35, R198, R242, R252, 0x1, P0 ;  /* 0x000000f2c6237211 */ /* 0x000fe400000f0cfc */
[C---:B------:R-:W-:Y:S03]  /*c450*/  @!P5 LEA R18, P1, R14.reuse, c[0x0][0x170], 0x1 ;  /* 0x00005c000e12da11 */ /* 0x040fe600078208ff */
[----:B------:R-:W-:Y:S01]  /*c460*/  @!PT LDS RZ, [RZ] ;  /* 0x00000000fffff984 */ /* 0x000fe20000000800 */
[----:B------:R-:W-:Y:S01]  /*c470*/  @!PT LDS RZ, [RZ] ;  /* 0x00000000fffff984 */ /* 0x000fe20000000800 */
[----:B------:R-:W-:Y:S01]  /*c480*/  @!PT LDS RZ, [RZ] ;  /* 0x00000000fffff984 */ /* 0x000fe20000000800 */
[----:B------:R1:W-:Y:S01]  /*c490*/  @!P4 LDGSTS.E.BYPASS.LTC128B.128 [R230+0x12000], [R34.64+0x80] ;  /* 0x1200008022e6cfae */ /* 0x0003e2000b901d52 */
[----:B------:R-:W-:Y:S03]  /*c4a0*/  @!P5 LEA.HI.X R19, R14, c[0x0][0x174], R13, 0x1, P1 ;  /* 0x00005d000e13da11 */ /* 0x000fe600008f0c0d */
[----:B------:R-:W-:Y:S04]  /*c4b0*/  @P3 STS.128 [R230+0x14000], RZ ;  /* 0x014000ffe6003388 */ /* 0x000fe80000000c00 */
[----:B------:R-:W-:Y:S01]  /*c4c0*/  @!PT LDS RZ, [RZ] ;  /* 0x00000000fffff984 */ /* 0x000fe20000000800 */
[----:B------:R-:W-:Y:S01]  /*c4d0*/  @!PT LDS RZ, [RZ] ;  /* 0x00000000fffff984 */ /* 0x000fe20000000800 */
[----:B------:R-:W-:Y:S01]  /*c4e0*/  @!PT LDS RZ, [RZ] ;  /* 0x00000000fffff984 */ /* 0x000fe20000000800 */
[----:B------:R1:W-:Y:S01]  /*c4f0*/  @!P3 LDGSTS.E.BYPASS.LTC128B.128 [R230+0x14000], [R34.64+0x100] ;  /* 0x1400010022e6bfae */ /* 0x0003e2000b901d52 */
[C---:B---3--:R-:W-:Y:S03]  /*c500*/  LEA R14, P6, R3.reuse, R40, 0x6 ;  /* 0x00000028030e7211 */ /* 0x048fe600078c30ff */
[----:B------:R-:W-:Y:S01]  /*c510*/  @P2 STS.128 [R230+0x16000], RZ ;  /* 0x016000ffe6002388 */ /* 0x000fe20000000c00 */
[----:B------:R-:W-:Y:S03]  /*c520*/  LEA.HI.X.SX32 R15, R3, R41, 0x6, P6 ;  /* 0x00000029030f7211 */ /* 0x000fe600030f36ff */
[----:B------:R-:W-:Y:S01]  /*c530*/  @!PT LDS RZ, [RZ] ;  /* 0x00000000fffff984 */ /* 0x000fe20000000800 */
[----:B------:R-:W-:Y:S01]  /*c540*/  @!PT LDS RZ, [RZ] ;  /* 0x00000000fffff984 */ /* 0x000fe20000000800 */
[----:B------:R-:W-:Y:S01]  /*c550*/  @!PT LDS RZ, [RZ] ;  /* 0x00000000fffff984 */ /* 0x000fe20000000800 */
[----:B------:R1:W-:Y:S02]  /*c560*/  @!P2 LDGSTS.E.BYPASS.LTC128B.128 [R230+0x16000], [R34.64+0x180] ;  /* 0x1600018022e6afae */ /* 0x0003e4000b901d52 */
[----:B------:R-:W-:Y:S02]  /*c570*/  IMAD R250, R15, c[0x0][0x1a0], RZ ;  /* 0x000068000ffa7a24 */ /* 0x000fe400078e02ff */
[----:B------:R-:W-:Y:S02]  /*c580*/  @P5 STS.128 [R230+0x10800], RZ ;  /* 0x010800ffe6005388 */ /* 0x000fe40000000c00 */
[C---:B------:R-:W-:Y:S02]  /*c590*/  IMAD R250, R14.reuse, c[0x0][0x1a4], R250 ;  /* 0x000069000efa7a24 */ /* 0x040fe400078e02fa */
[----:B------:R-:W-:Y:S01]  /*c5a0*/  @!PT LDS RZ, [RZ] ;  /* 0x00000000fffff984 */ /* 0x000fe20000000800 */
[----:B------:R-:W-:Y:S01]  /*c5b0*/  @!PT LDS RZ, [RZ] ;  /* 0x00000000fffff984 */ /* 0x000fe20000000800 */
[----:B------:R-:W-:Y:S01]  /*c5c0*/  @!PT LDS RZ, [RZ] ;  /* 0x00000000fffff984 */ /* 0x000fe20000000800 */
[----:B------:R2:W-:Y:S01]  /*c5d0*/  @!P5 LDGSTS.E.BYPASS.LTC128B.128 [R230+0x10800], [R26.64] ;  /* 0x108000001ae6dfae */ /* 0x0005e2000b901d52 */
[----:B------:R-:W-:Y:S03]  /*c5e0*/  IMAD.WIDE.U32 R14, R14, c[0x0][0x1a0], RZ ;  /* 0x000068000e0e7a25 */ /* 0x000fe600078e00ff */
[----:B------:R-:W-:Y:S01]  /*c5f0*/  @P4 STS.128 [R230+0x12800], RZ ;  /* 0x012800ffe6004388 */ /* 0x000fe20000000c00 */
[----:B------:R-:W-:Y:S01]  /*c600*/  IMAD.IADD R250, R15, 0x1, R250 ;  /* 0x000000010ffa7824 */ /* 0x000fe200078e02fa */
[C---:B------:R-:W-:Y:S04]  /*c610*/  LEA R190, P6, R14.reuse, R243, 0x1 ;  /* 0x000000f30ebe7211 */ /* 0x040fe800078c08ff */
[----:B------:R-:W-:Y:S05]  /*c620*/  LEA.HI.X R191, R14, R242, R250, 0x1, P6 ;  /* 0x000000f20ebf7211 */ /* 0x000fea00030f0cfa */
[----:B------:R-:W-:Y:S01]  /*c630*/  @!PT LDS RZ, [RZ] ;  /* 0x00000000fffff984 */ /* 0x000fe20000000800 */
[----:B------:R-:W-:Y:S01]  /*c640*/  @!PT LDS RZ, [RZ] ;  /* 0x00000000fffff984 */ /* 0x000fe20000000800 */
[----:B------:R-:W-:Y:S01]  /*c650*/  @!PT LDS RZ, [RZ] ;  /* 0x00000000fffff984 */ /* 0x000fe20000000800 */
[----:B------:R3:W-:Y:S01]  /*c660*/  @!P4 LDGSTS.E.BYPASS.LTC128B.128 [R230+0x12800], [R190.64+0x80] ;  /* 0x12800080bee6cfae */ /* 0x0007e2000b901d52 */
[C---:B----4-:R-:W-:Y:S03]  /*c670*/  LEA R194, P1, R3.reuse, R38, 0x6 ;  /* 0x0000002603c27211 */ /* 0x050fe600078230ff */
        /* <DEDUP_REMOVED lines=12> */
[----:B------:R3:W-:Y:S01]  /*c740*/  @!P2 LDGSTS.E.BYPASS.LTC128B.128 [R230+0x16800], [R190.64+0x180] ;  /* 0x16800180bee6afae */ /* 0x0007e2000b901d52 */
[----:B------:R-:W-:Y:S03]  /*c750*/  IMAD.WIDE.U32 R194, R194, c[0x0][0x1a0], RZ ;  /* 0x00006800c2c27a25 */ /* 0x000fe600078e00ff */
[----:B------:R-:W-:Y:S01]  /*c760*/  @P5 STS.128 [R230+0x11000], RZ ;  /* 0x011000ffe6005388 */ /* 0x000fe20000000c00 */
[----:B------:R-:W-:Y:S01]  /*c770*/  IMAD.IADD R246, R195, 0x1, R246 ;  /* 0x00000001c3f67824 */ /* 0x000fe200078e02f6 */
[C---:B------:R-:W-:Y:S02]  /*c780*/  LEA R182, P1, R194.reuse, R243, 0x1 ;  /* 0x000000f3c2b67211 */ /* 0x040fe400078208ff */
[----:B------:R-:W-:Y:S01]  /*c790*/  @!PT LDS RZ, [RZ] ;  /* 0x00000000fffff984 */ /* 0x000fe20000000800 */
[----:B------:R-:W-:Y:S01]  /*c7a0*/  @!PT LDS RZ, [RZ] ;  /* 0x00000000fffff984 */ /* 0x000fe20000000800 */
[----:B------:R-:W-:Y:S01]  /*c7b0*/  @!PT LDS RZ, [RZ] ;  /* 0x00000000fffff984 */ /* 0x000fe20000000800 */
[----:B------:R4:W-:Y:S02]  /*c7c0*/  @!P5 LDGSTS.E.BYPASS.LTC128B.128 [R230+0x11000], [R22.64] ;  /* 0x1100000016e6dfae */ /* 0x0009e4000b901d52 */
[----:B------:R-:W-:Y:S02]  /*c7d0*/  LEA.HI.X R183, R194, R242, R246, 0x1, P1 ;  /* 0x000000f2c2b77211 */ /* 0x000fe400008f0cf6 */
[----:B------:R-:W-:Y:S04]  /*c7e0*/  @P4 STS.128 [R230+0x13000], RZ ;  /* 0x013000ffe6004388 */ /* 0x000fe80000000c00 */
[----:B------:R-:W-:Y:S01]  /*c7f0*/  @!PT LDS RZ, [RZ] ;  /* 0x00000000fffff984 */ /* 0x000fe20000000800 */
[----:B------:R-:W-:Y:S01]  /*c800*/  @!PT LDS RZ, [RZ] ;  /* 0x00000000fffff984 */ /* 0x000fe20000000800 */
[----:B------:R-:W-:Y:S01]  /*c810*/  @!PT LDS RZ, [RZ] ;  /* 0x00000000fffff984 */ /* 0x000fe20000000800 */
[----:B------:R1:W-:Y:S01]  /*c820*/  @!P4 LDGSTS.E.BYPASS.LTC128B.128 [R230+0x13000], [R182.64+0x80] ;  /* 0x13000080b6e6cfae */ /* 0x0003e2000b901d52 */
[C---:B------:R-:W-:Y:S03]  /*c830*/  LEA R198, P0, R3.reuse, R36, 0x6 ;  /* 0x0000002403c67211 */ /* 0x040fe600078030ff */
[----:B------:R-:W-:Y:S01]  /*c840*/  @P3 STS.128 [R230+0x15000], RZ ;  /* 0x015000ffe6003388 */ /* 0x000fe20000000c00 */
[----:B------:R-:W-:Y:S01]  /*c850*/  LEA.HI.X.SX32 R199, R3, R37, 0x6, P0 ;  /* 0x0000002503c77211 */ /* 0x000fe200000f36ff */
[C---:B------:R-:W-:Y:S02]  /*c860*/  IMAD.WIDE.U32 R12, R198.reuse, c[0x0][0x1a0], RZ ;  /* 0x00006800c60c7a25 */ /* 0x040fe400078e00ff */
[----:B------:R-:W-:Y:S01]  /*c870*/  @!PT LDS RZ, [RZ] ;  /* 0x00000000fffff984 */ /* 0x000fe20000000800 */
[----:B------:R-:W-:Y:S01]  /*c880*/  @!PT LDS RZ, [RZ] ;  /* 0x00000000fffff984 */ /* 0x000fe20000000800 */
[----:B------:R-:W-:Y:S01]  /*c890*/  @!PT LDS RZ, [RZ] ;  /* 0x00000000fffff984 */ /* 0x000fe20000000800 */
[----:B------:R1:W-:Y:S02]  /*c8a0*/  @!P3 LDGSTS.E.BYPASS.LTC128B.128 [R230+0x15000], [R182.64+0x100] ;  /* 0x15000100b6e6bfae */ /* 0x0003e4000b901d52 */
[----:B------:R-:W-:Y:S02]  /*c8b0*/  IMAD R3, R199, c[0x0][0x1a0], RZ ;  /* 0x00006800c7037a24 */ /* 0x000fe400078e02ff */
[----:B------:R-:W-:Y:S02]  /*c8c0*/  @P2 STS.128 [R230+0x17000], RZ ;  /* 0x017000ffe6002388 */ /* 0x000fe40000000c00 */
[----:B------:R-:W-:Y:S01]  /*c8d0*/  IMAD R3, R198, c[0x0][0x1a4], R3 ;  /* 0x00006900c6037a24 */ /* 0x000fe200078e0203 */
[C---:B------:R-:W-:Y:S01]  /*c8e0*/  LEA R198, P0, R12.reuse, R243, 0x1 ;  /* 0x000000f30cc67211 */ /* 0x040fe200078008ff */
[----:B------:R-:W-:Y:S01]  /*c8f0*/  @!PT LDS RZ, [RZ] ;  /* 0x00000000fffff984 */ /* 0x000fe20000000800 */
[----:B------:R-:W-:Y:S01]  /*c900*/  @!PT LDS RZ, [RZ] ;  /* 0x00000000fffff984 */ /* 0x000fe20000000800 */
[----:B------:R-:W-:Y:S01]  /*c910*/  @!PT LDS RZ, [RZ] ;  /* 0x00000000fffff984 */ /* 0x000fe20000000800 */
[----:B------:R1:W-:Y:S02]  /*c920*/  @!P2 LDGSTS.E.BYPASS.LTC128B.128 [R230+0x17000], [R182.64+0x180] ;  /* 0x17000180b6e6afae */ /* 0x0003e4000b901d52 */
[----:B------:R-:W-:Y:S02]  /*c930*/  IMAD.IADD R3, R13, 0x1, R3 ;  /* 0x000000010d037824 */ /* 0x000fe400078e0203 */
[----:B------:R-:W-:Y:S03]  /*c940*/  @P5 STS.128 [R230+0x11800], RZ ;  /* 0x011800ffe6005388 */ /* 0x000fe60000000c00 */
[----:B------:R-:W-:Y:S01]  /*c950*/  LEA.HI.X R199, R12, R242, R3, 0x1, P0 ;  /* 0x000000f20cc77211 */ /* 0x000fe200000f0c03 */
[----:B------:R-:W-:Y:S01]  /*c960*/  @!PT LDS RZ, [RZ] ;  /* 0x00000000fffff984 */ /* 0x000fe20000000800 */
[----:B------:R-:W-:Y:S01]  /*c970*/  @!PT LDS RZ, [RZ] ;  /* 0x00000000fffff984 */ /* 0x000fe20000000800 */
[----:B------:R-:W-:Y:S01]  /*c980*/  @!PT LDS RZ, [RZ] ;  /* 0x00000000fffff984 */ /* 0x000fe20000000800 */
[----:B------:R1:W-:Y:S01]  /*c990*/  @!P5 LDGSTS.E.BYPASS.LTC128B.128 [R230+0x11800], [R18.64] ;  /* 0x1180000012e6dfae */ /* 0x0003e2000b901d52 */
[----:B------:R-:W-:Y:S03]  /*c9a0*/  IMAD.U32 R3, RZ, RZ, UR4 ;  /* 0x00000004ff037e24 */ /* 0x000fe6000f8e00ff */
        /* <DEDUP_REMOVED lines=16> */
[----:B------:R-:W4:Y:S04]  /*cab0*/  LDSM.16.M88.4 R168, [R225+0x8000] ;  /* 0x00800000e1a8783b */ /* 0x000f280000000200 */
[----:B------:R-:W4:Y:S04]  /*cac0*/  LDSM.16.M88.4 R172, [R225+0x8800] ;  /* 0x00880000e1ac783b */ /* 0x000f280000000200 */
[----:B------:R-:W4:Y:S04]  /*cad0*/  LDSM.16.M88.4 R176, [R225+0x9000] ;  /* 0x00900000e1b0783b */ /* 0x000f280000000200 */
[----:B------:R-:W0:Y:S04]  /*cae0*/  LDGDEPBAR ;  /* 0x00000000000079af */ /* 0x000e280000000000 */
[----:B-1----:R-:W1:Y:S04]  /*caf0*/  LDSM.16.M88.4 R180, [R225+0x9800] ;  /* 0x00980000e1b4783b */ /* 0x002e680000000200 */
[----:B------:R-:W-:Y:S04]  /*cb00*/  LDSM.16.M88.4 R184, [R224] ;  /* 0x00000000e0b8783b */ /* 0x000fe80000000200 */
[----:B---3--:R-:W3:Y:S04]  /*cb10*/  LDSM.16.M88.4 R188, [R223] ;  /* 0x00000000dfbc783b */ /* 0x008ee80000000200 */
[----:B------:R-:W1:Y:S04]  /*cb20*/  LDSM.16.M88.4 R192, [R215] ;  /* 0x00000000d7c0783b */ /* 0x000e680000000200 */
[----:B--2---:R-:W-:Y:S01]  /*cb30*/  LDSM.16.M88.4 R196, [R219+0x8000] ;  /* 0x00800000dbc4783b */ /* 0x004fe20000000200 */
[C---:B----4-:R-:W-:Y:S08]  /*cb40*/  HMMA.16816.F32.BF16 R4, R164.reuse, R168, RZ ;  /* 0x000000a8a404723c */ /* 0x050ff000000418ff */
[C---:B------:R-:W-:Y:S01]  /*cb50*/  HMMA.16816.F32.BF16 R8, R164.reuse, R170, RZ ;  /* 0x000000aaa408723c */ /* 0x040fe200000418ff */
[----:B------:R-:W2:Y:S07]  /*cb60*/  LDSM.16.M88.4 R168, [R214] ;  /* 0x00000000d6a8783b */ /* 0x000eae0000000200 */
[C---:B------:R-:W-:Y:S08]  /*cb70*/  HMMA.16816.F32.BF16 R12, R164.reuse, R172, RZ ;  /* 0x000000aca40c723c */ /* 0x040ff000000418ff */
[C---:B------:R-:W-:Y:S01]  /*cb80*/  HMMA.16816.F32.BF16 R16, R164.reuse, R174, RZ ;  /* 0x000000aea410723c */ /* 0x040fe200000418ff */
[----:B------:R-:W4:Y:S07]  /*cb90*/  LDSM.16.M88.4 R172, [R213] ;  /* 0x00000000d5ac783b */ /* 0x000f2e0000000200 */
[C---:B------:R-:W-:Y:S08]  /*cba0*/  HMMA.16816.F32.BF16 R20, R164.reuse, R176, RZ ;  /* 0x000000b0a414723c */ /* 0x040ff000000418ff */
[C---:B------:R-:W-:Y:S01]  /*cbb0*/  HMMA.16816.F32.BF16 R24, R164.reuse, R178, RZ ;  /* 0x000000b2a418723c */ /* 0x040fe200000418ff */
[----:B------:R-:W2:Y:S07]  /*cbc0*/  LDSM.16.M88.4 R176, [R222] ;  /* 0x00000000deb0783b */ /* 0x000eae0000000200 */
[C---:B-1----:R-:W-:Y:S07]  /*cbd0*/  HMMA.16816.F32.BF16 R28, R164.reuse, R180, RZ ;  /* 0x000000b4a41c723c */ /* 0x042fee00000418ff */
[----:B------:R-:W-:Y:S02]  /*cbe0*/  IMAD.MOV.U32 R180, RZ, RZ, R32 ;  /* 0x000000ffffb47224 */ /* 0x000fe400078e0020 */
[----:B------:R-:W-:Y:S02]  /*cbf0*/  IMAD.MOV.U32 R181, RZ, RZ, R33 ;  /* 0x000000ffffb57224 */ /* 0x000fe400078e0021 */
[----:B------:R-:W-:Y:S01]  /*cc00*/  HMMA.16816.F32.BF16 R32, R164, R182, RZ ;  /* 0x000000b6a420723c */ /* 0x000fe200000418ff */
[----:B------:R-:W1:Y:S07]  /*cc10*/  LDSM.16.M88.4 R164, [R219+0x8800] ;  /* 0x00880000dba4783b */ /* 0x000e6e0000000200 */
[C---:B---3--:R-:W-:Y:S07]  /*cc20*/  HMMA.16816.F32.BF16 R4, R184.reuse, R188, R4 ;  /* 0x000000bcb804723c */ /* 0x048fee0000041804 */
[----:B------:R-:W-:Y:S01]  /*cc30*/  IMAD.MOV.U32 R188, RZ, RZ, R180 ;  /* 0x000000ffffbc7224 */ /* 0x000fe200078e00b4 */
[C---:B------:R-:W-:Y:S04]  /*cc40*/  HMMA.16816.F32.BF16 R8, R184.reuse, R190, R8 ;  /* 0x000000beb808723c */ /* 0x040fe80000041808 */
[----:B------:R-:W-:Y:S02]  /*cc50*/  IMAD.MOV.U32 R189, RZ, RZ, R181 ;  /* 0x000000ffffbd7224 */ /* 0x000fe400078e00b5 */
[----:B------:R-:W3:Y:S02]  /*cc60*/  LDSM.16.M88.4 R180, [R219+0x9000] ;  /* 0x00900000dbb4783b */ /* 0x000ee40000000200 */
[C---:B------:R-:W-:Y:S08]  /*cc70*/  HMMA.16816.F32.BF16 R12, R184.reuse, R192, R12 ;  /* 0x000000c0b80c723c */ /* 0x040ff0000004180c */
[C---:B------:R-:W-:Y:S01]  /*cc80*/  HMMA.16816.F32.BF16 R16, R184.reuse, R194, R16 ;  /* 0x000000c2b810723c */ /* 0x040fe20000041810 */
[----:B------:R-:W-:Y:S07]  /*cc90*/  LDSM.16.M88.4 R192, [R212+0x1800] ;  /* 0x00180000d4c0783b */ /* 0x000fee0000000200 */
[C---:B--2---:R-:W-:Y:S08]  /*cca0*/  HMMA.16816.F32.BF16 R20, R184.reuse, R168, R20 ;  /* 0x000000a8b814723c */ /* 0x044ff00000041814 */
[C---:B------:R-:W-:Y:S01]  /*ccb0*/  HMMA.16816.F32.BF16 R24, R184.reuse, R170, R24 ;  /* 0x000000aab818723c */ /* 0x040fe20000041818 */
[----:B------:R-:W2:Y:S07]  /*ccc0*/  LDSM.16.M88.4 R168, [R219+0x9800] ;  /* 0x00980000dba8783b */ /* 0x000eae0000000200 */
[C---:B----4-:R-:W-:Y:S08]  /*ccd0*/  HMMA.16816.F32.BF16 R28, R184.reuse, R172, R28 ;  /* 0x000000acb81c723c */ /* 0x050ff0000004181c */
[----:B------:R-:W-:Y:S01]  /*cce0*/  HMMA.16816.F32.BF16 R32, R184, R174, R32 ;  /* 0x000000aeb820723c */ /* 0x000fe20000041820 */
[----:B------:R-:W-:Y:S04]  /*ccf0*/  LDSM.16.M88.4 R172, [R221] ;  /* 0x00000000ddac783b */ /* 0x000fe80000000200 */
[----:B------:R-:W4:Y:S03]  /*cd00*/  LDSM.16.M88.4 R184, [R212] ;  /* 0x00000000d4b8783b */ /* 0x000f260000000200 */
[C---:B------:R-:W-:Y:S07]  /*cd10*/  HMMA.16816.F32.BF16 R4, R176.reuse, R196, R4 ;  /* 0x000000c4b004723c */ /* 0x040fee0000041804 */
[----:B------:R-:W-:Y:S01]  /*cd20*/  IMAD.MOV.U32 R196, RZ, RZ, R188 ;  /* 0x000000ffffc47224 */ /* 0x000fe200078e00bc */
[C---:B------:R-:W-:Y:S04]  /*cd30*/  HMMA.16816.F32.BF16 R8, R176.reuse, R198, R8 ;  /* 0x000000c6b008723c */ /* 0x040fe80000041808 */
[----:B------:R-:W-:Y:S02]  /*cd40*/  IMAD.MOV.U32 R197, RZ, RZ, R189 ;  /* 0x000000ffffc57224 */ /* 0x000fe400078e00bd */
[----:B------:R-:W4:Y:S01]  /*cd50*/  LDSM.16.M88.4 R188, [R212+0x800] ;  /* 0x00080000d4bc783b */ /* 0x000f220000000200 */
[C---:B------:R-:W-:Y:S01]  /*cd60*/  LEA R198, P0, R3.reuse, R196, 0x6 ;  /* 0x000000c403c67211 */ /* 0x040fe200078030ff */
[C---:B-1----:R-:W-:Y:S04]  /*cd70*/  HMMA.16816.F32.BF16 R12, R176.reuse, R164, R12 ;  /* 0x000000a4b00c723c */ /* 0x042fe8000004180c */
[----:B------:R-:W-:Y:S01]  /*cd80*/  LEA.HI.X.SX32 R199, R3, R197, 0x6, P0 ;  /* 0x000000c503c77211 */ /* 0x000fe200000f36ff */
[C---:B------:R-:W-:Y:S03]  /*cd90*/  IMAD.WIDE.U32 R196, R198.reuse, c[0x0][0x198], RZ ;  /* 0x00006600c6c47a25 */ /* 0x040fe600078e00ff */
[C---:B------:R-:W-:Y:S01]  /*cda0*/  HMMA.16816.F32.BF16 R16, R176.reuse, R166, R16 ;  /* 0x000000a6b010723c */ /* 0x040fe20000041810 */
[----:B------:R-:W1:Y:S03]  /*cdb0*/  LDSM.16.M88.4 R164, [R212+0x1000] ;  /* 0x00100000d4a4783b */ /* 0x000e660000000200 */
[----:B------:R-:W-:Y:S04]  /*cdc0*/  IMAD R246, R199, c[0x0][0x198], RZ ;  /* 0x00006600c7f67a24 */ /* 0x000fe800078e02ff */
[C---:B---3--:R-:W-:Y:S04]  /*cdd0*/  HMMA.16816.F32.BF16 R20, R176.reuse, R180, R20 ;  /* 0x000000b4b014723c */ /* 0x048fe80000041814 */
[----:B------:R-:W-:Y:S04]  /*cde0*/  IMAD R246, R198, c[0x0][0x19c], R246 ;  /* 0x00006700c6f67a24 */ /* 0x000fe800078e02f6 */
[C---:B------:R-:W-:Y:S01]  /*cdf0*/  HMMA.16816.F32.BF16 R24, R176.reuse, R182, R24 ;  /* 0x000000b6b018723c */ /* 0x040fe20000041818 */
[----:B------:R-:W-:Y:S03]  /*ce00*/  LDSM.16.M88.4 R180, [R225+0xa800] ;  /* 0x00a80000e1b4783b */ /* 0x000fe60000000200 */
[----:B------:R-:W-:Y:S04]  /*ce10*/  IMAD.IADD R246, R197, 0x1, R246 ;  /* 0x00000001c5f67824 */ /* 0x000fe800078e02f6 */
[C---:B--2---:R-:W-:Y:S08]  /*ce20*/  HMMA.16816.F32.BF16 R28, R176.reuse, R168, R28 ;  /* 0x000000a8b01c723c */ /* 0x044ff0000004181c */
[----:B------:R-:W-:Y:S01]  /*ce30*/  HMMA.16816.F32.BF16 R32, R176, R170, R32 ;  /* 0x000000aab020723c */ /* 0x000fe20000041820 */
[----:B------:R-:W-:Y:S04]  /*ce40*/  LDSM.16.M88.4 R168, [R226+0x2000] ;  /* 0x00200000e2a8783b */ /* 0x000fe80000000200 */
[----:B------:R-:W2:Y:S03]  /*ce50*/  LDSM.16.M88.4 R176, [R225+0xa000] ;  /* 0x00a00000e1b0783b */ /* 0x000ea60000000200 */
[C---:B----4-:R-:W-:Y:S08]  /*ce60*/  HMMA.16816.F32.BF16 R4, R172.reuse, R184, R4 ;  /* 0x000000b8ac04723c */ /* 0x050ff00000041804 */
[C---:B------:R-:W-:Y:S01]  /*ce70*/  HMMA.16816.F32.BF16 R8, R172.reuse, R186, R8 ;  /* 0x000000baac08723c */ /* 0x040fe20000041808 */
[----:B------:R-:W3:Y:S07]  /*ce80*/  LDSM.16.M88.4 R184, [R225+0xb000] ;  /* 0x00b00000e1b8783b */ /* 0x000eee0000000200 */
[C---:B------:R-:W-:Y:S08]  /*ce90*/  HMMA.16816.F32.BF16 R12, R172.reuse, R188, R12 ;  /* 0x000000bcac0c723c */ /* 0x040ff0000004180c */
[C---:B------:R-:W-:Y:S01]  /*cea0*/  HMMA.16816.F32.BF16 R16, R172.reuse, R190, R16 ;  /* 0x000000beac10723c */ /* 0x040fe20000041810 */
[----:B------:R-:W-:Y:S07]  /*ceb0*/  LDSM.16.M88.4 R188, [R211] ;  /* 0x00000000d3bc783b */ /* 0x000fee0000000200 */
[C---:B-1----:R-:W-:Y:S08]  /*cec0*/  HMMA.16816.F32.BF16 R20, R172.reuse, R164, R20 ;  /* 0x000000a4ac14723c */ /* 0x042ff00000041814 */
[C---:B------:R-:W-:Y:S01]  /*ced0*/  HMMA.16816.F32.BF16 R24, R172.reuse, R166, R24 ;  /* 0x000000a6ac18723c */ /* 0x040fe20000041818 */
[----:B------:R-:W1:Y:S07]  /*cee0*/  LDSM.16.M88.4 R164, [R225+0xb800] ;  /* 0x00b80000e1a4783b */ /* 0x000e6e0000000200 */
[C---:B------:R-:W-:Y:S08]  /*cef0*/  HMMA.16816.F32.BF16 R28, R172.reuse, R192, R28 ;  /* 0x000000c0ac1c723c */ /* 0x040ff0000004181c */
[----:B------:R-:W-:Y:S01]  /*cf00*/  HMMA.16816.F32.BF16 R32, R172, R194, R32 ;  /* 0x000000c2ac20723c */ /* 0x000fe20000041820 */
[----:B------:R-:W4:Y:S04]  /*cf10*/  LDSM.16.M88.4 R172, [R224+0x2000] ;  /* 0x00200000e0ac783b */ /* 0x000f280000000200 */
[----:B------:R-:W-:Y:S03]  /*cf20*/  LDSM.16.M88.4 R192, [R208] ;  /* 0x00000000d0c0783b */ /* 0x000fe60000000200 */
[C---:B--2---:R-:W-:Y:S08]  /*cf30*/  HMMA.16816.F32.BF16 R4, R168.reuse, R176, R4 ;  /* 0x000000b0a804723c */ /* 0x044ff00000041804 */
[C---:B------:R-:W-:Y:S01]  /*cf40*/  HMMA.16816.F32.BF16 R8, R168.reuse, R178, R8 ;  /* 0x000000b2a808723c */ /* 0x040fe20000041808 */
[----:B------:R-:W2:Y:S07]  /*cf50*/  LDSM.16.M88.4 R176, [R210] ;  /* 0x00000000d2b0783b */ /* 0x000eae0000000200 */
[C---:B------:R-:W-:Y:S08]  /*cf60*/  HMMA.16816.F32.BF16 R12, R168.reuse, R180, R12 ;  /* 0x000000b4a80c723c */ /* 0x040ff0000004180c */
[C---:B------:R-:W-:Y:S01]  /*cf70*/  HMMA.16816.F32.BF16 R16, R168.reuse, R182, R16 ;  /* 0x000000b6a810723c */ /* 0x040fe20000041810 */
[----:B------:R-:W2:Y:S07]  /*cf80*/  LDSM.16.M88.4 R180, [R209] ;  /* 0x00000000d1b4783b */ /* 0x000eae0000000200 */
[C---:B---3--:R-:W-:Y:S08]  /*cf90*/  HMMA.16816.F32.BF16 R20, R168.reuse, R184, R20 ;  /* 0x000000b8a814723c */ /* 0x048ff00000041814 */
[C---:B------:R-:W-:Y:S01]  /*cfa0*/  HMMA.16816.F32.BF16 R24, R168.reuse, R186, R24 ;  /* 0x000000baa818723c */ /* 0x040fe20000041818 */
[----:B------:R-:W-:Y:S07]  /*cfb0*/  LDSM.16.M88.4 R184, [R219+0xa800] ;  /* 0x00a80000dbb8783b */ /* 0x000fee0000000200 */
[C---:B-1----:R-:W-:Y:S08]  /*cfc0*/  HMMA.16816.F32.BF16 R28, R168.reuse, R164, R28 ;  /* 0x000000a4a81c723c */ /* 0x042ff0000004181c */
[----:B------:R-:W-:Y:S01]  /*cfd0*/  HMMA.16816.F32.BF16 R32, R168, R166, R32 ;  /* 0x000000a6a820723c */ /* 0x000fe20000041820 */
[----:B------:R-:W-:Y:S04]  /*cfe0*/  LDSM.16.M88.4 R164, [R222+0x2000] ;  /* 0x00200000dea4783b */ /* 0x000fe80000000200 */
[----:B------:R-:W1:Y:S03]  /*cff0*/  LDSM.16.M88.4 R168, [R219+0xa000] ;  /* 0x00a00000dba8783b */ /* 0x000e660000000200 */
[C---:B----4-:R-:W-:Y:S08]  /*d000*/  HMMA.16816.F32.BF16 R4, R172.reuse, R188, R4 ;  /* 0x000000bcac04723c */ /* 0x050ff00000041804 */
[C---:B------:R-:W-:Y:S01]  /*d010*/  HMMA.16816.F32.BF16 R8, R172.reuse, R190, R8 ;  /* 0x000000beac08723c */ /* 0x040fe20000041808 */
[----:B------:R-:W-:Y:S07]  /*d020*/  LDSM.16.M88.4 R188, [R212+0x2000] ;  /* 0x00200000d4bc783b */ /* 0x000fee0000000200 */
[C---:B--2---:R-:W-:Y:S08]  /*d030*/  HMMA.16816.F32.BF16 R12, R172.reuse, R176, R12 ;  /* 0x000000b0ac0c723c */ /* 0x044ff0000004180c */
[C---:B------:R-:W-:Y:S01]  /*d040*/  HMMA.16816.F32.BF16 R16, R172.reuse, R178, R16 ;  /* 0x000000b2ac10723c */ /* 0x040fe20000041810 */
[----:B------:R-:W2:Y:S07]  /*d050*/  LDSM.16.M88.4 R176, [R219+0xb000] ;  /* 0x00b00000dbb0783b */ /* 0x000eae0000000200 */
[C---:B------:R-:W-:Y:S08]  /*d060*/  HMMA.16816.F32.BF16 R20, R172.reuse, R180, R20 ;  /* 0x000000b4ac14723c */ /* 0x040ff00000041814 */
[C---:B------:R-:W-:Y:S01]  /*d070*/  HMMA.16816.F32.BF16 R24, R172.reuse, R182, R24 ;  /* 0x000000b6ac18723c */ /* 0x040fe20000041818 */
[----:B------:R-:W-:Y:S07]  /*d080*/  LDSM.16.M88.4 R180, [R221+0x2000] ;  /* 0x00200000ddb4783b */ /* 0x000fee0000000200 */
[C---:B------:R-:W-:Y:S08]  /*d090*/  HMMA.16816.F32.BF16 R28, R172.reuse, R192, R28 ;  /* 0x000000c0ac1c723c */ /* 0x040ff0000004181c */
[----:B------:R-:W-:Y:S01]  /*d0a0*/  HMMA.16816.F32.BF16 R32, R172, R194, R32 ;  /* 0x000000c2ac20723c */ /* 0x000fe20000041820 */
[----:B------:R-:W3:Y:S04]  /*d0b0*/  LDSM.16.M88.4 R172, [R219+0xb800] ;  /* 0x00b80000dbac783b */ /* 0x000ee80000000200 */
        /* <DEDUP_REMOVED lines=9> */
[----:B------:R-:W-:Y:S07]  /*d150*/  LDSM.16.M88.4 R176, [R225+0xc800] ;  /* 0x00c80000e1b0783b */ /* 0x000fee0000000200 */
[C---:B---3--:R-:W-:Y:S08]  /*d160*/  HMMA.16816.F32.BF16 R28, R164.reuse, R172, R28 ;  /* 0x000000aca41c723c */ /* 0x048ff0000004181c */
[----:B------:R-:W-:Y:S01]  /*d170*/  HMMA.16816.F32.BF16 R32, R164, R174, R32 ;  /* 0x000000aea420723c */ /* 0x000fe20000041820 */
[----:B------:R-:W-:Y:S04]  /*d180*/  LDSM.16.M88.4 R164, [R226+0x4000] ;  /* 0x00400000e2a4783b */ /* 0x000fe80000000200 */
[----:B------:R-:W2:Y:S03]  /*d190*/  LDSM.16.M88.4 R172, [R225+0xc000] ;  /* 0x00c00000e1ac783b */ /* 0x000ea60000000200 */
[C---:B------:R-:W-:Y:S08]  /*d1a0*/  HMMA.16816.F32.BF16 R4, R180.reuse, R188, R4 ;  /* 0x000000bcb404723c */ /* 0x040ff00000041804 */
[C---:B------:R-:W-:Y:S01]  /*d1b0*/  HMMA.16816.F32.BF16 R8, R180.reuse, R190, R8 ;  /* 0x000000beb408723c */ /* 0x040fe20000041808 */
[----:B------:R-:W-:Y:S07]  /*d1c0*/  LDSM.16.M88.4 R188, [R225+0xd800] ;  /* 0x00d80000e1bc783b */ /* 0x000fee0000000200 */
[C---:B-1----:R-:W-:Y:S08]  /*d1d0*/  HMMA.16816.F32.BF16 R12, R180.reuse, R168, R12 ;  /* 0x000000a8b40c723c */ /* 0x042ff0000004180c */
[C---:B------:R-:W-:Y:S01]  /*d1e0*/  HMMA.16816.F32.BF16 R16, R180.reuse, R170, R16 ;  /* 0x000000aab410723c */ /* 0x040fe20000041810 */
[----:B------:R-:W1:Y:S07]  /*d1f0*/  LDSM.16.M88.4 R168, [R225+0xd000] ;  /* 0x00d00000e1a8783b */ /* 0x000e6e0000000200 */
[C---:B------:R-:W-:Y:S08]  /*d200*/  HMMA.16816.F32.BF16 R20, R180.reuse, R192, R20 ;  /* 0x000000c0b414723c */ /* 0x040ff00000041814 */
[C---:B------:R-:W-:Y:S01]  /*d210*/  HMMA.16816.F32.BF16 R24, R180.reuse, R194, R24 ;  /* 0x000000c2b418723c */ /* 0x040fe20000041818 */
[----:B------:R-:W-:Y:S07]  /*d220*/  LDSM.16.M88.4 R192, [R205] ;  /* 0x00000000cdc0783b */ /* 0x000fee0000000200 */
[C---:B----4-:R-:W-:Y:S08]  /*d230*/  HMMA.16816.F32.BF16 R28, R180.reuse, R184, R28 ;  /* 0x000000b8b41c723c */ /* 0x050ff0000004181c */
[----:B------:R-:W-:Y:S01]  /*d240*/  HMMA.16816.F32.BF16 R32, R180, R186, R32 ;  /* 0x000000bab420723c */ /* 0x000fe20000041820 */
[----:B------:R-:W-:Y:S04]  /*d250*/  LDSM.16.M88.4 R180, [R224+0x4000] ;  /* 0x00400000e0b4783b */ /* 0x000fe80000000200 */
[----:B------:R-:W3:Y:S03]  /*d260*/  LDSM.16.M88.4 R184, [R207] ;  /* 0x00000000cfb8783b */ /* 0x000ee60000000200 */
[C---:B--2---:R-:W-:Y:S08]  /*d270*/  HMMA.16816.F32.BF16 R4, R164.reuse, R172, R4 ;  /* 0x000000aca404723c */ /* 0x044ff00000041804 */
[C---:B------:R-:W-:Y:S01]  /*d280*/  HMMA.16816.F32.BF16 R8, R164.reuse, R174, R8 ;  /* 0x000000aea408723c */ /* 0x040fe20000041808 */
[----:B------:R-:W2:Y:S07]  /*d290*/  LDSM.16.M88.4 R172, [R206] ;  /* 0x00000000ceac783b */ /* 0x000eae0000000200 */
        /* <DEDUP_REMOVED lines=8> */
[----:B------:R-:W1:Y:S04]  /*d320*/  LDSM.16.M88.4 R164, [R204] ;  /* 0x00000000cca4783b */ /* 0x000e680000000200 */
[----:B------:R-:W4:Y:S03]  /*d330*/  LDSM.16.M88.4 R188, [R219+0xc800] ;  /* 0x00c80000dbbc783b */ /* 0x000f260000000200 */
[C---:B---3--:R-:W-:Y:S08]  /*d340*/  HMMA.16816.F32.BF16 R4, R180.reuse, R184, R4 ;  /* 0x000000b8b404723c */ /* 0x048ff00000041804 */
        /* <DEDUP_REMOVED lines=8> */
[C---:B-1----:R-:W-:Y:S08]  /*d3d0*/  HMMA.16816.F32.BF16 R28, R180.reuse, R164, R28 ;  /* 0x000000a4b41c723c */ /* 0x042ff0000004181c */
[----:B------:R-:W-:Y:S01]  /*d3e0*/  HMMA.16816.F32.BF16 R32, R180, R166, R32 ;  /* 0x000000a6b420723c */ /* 0x000fe20000041820 */
[----:B------:R-:W-:Y:S04]  /*d3f0*/  LDSM.16.M88.4 R164, [R221+0x4000] ;  /* 0x00400000dda4783b */ /* 0x000fe80000000200 */
[----:B------:R-:W-:Y:S03]  /*d400*/  LDSM.16.M88.4 R180, [R212+0x4800] ;  /* 0x00480000d4b4783b */ /* 0x000fe60000000200 */
[C---:B------:R-:W-:Y:S08]  /*d410*/  HMMA.16816.F32.BF16 R4, R168.reuse, R176, R4 ;  /* 0x000000b0a804723c */ /* 0x040ff00000041804 */
[C---:B------:R-:W-:Y:S01]  /*d420*/  HMMA.16816.F32.BF16 R8, R168.reuse, R178, R8 ;  /* 0x000000b2a808723c */ /* 0x040fe20000041808 */
[----:B------:R-:W1:Y:S07]  /*d430*/  LDSM.16.M88.4 R176, [R212+0x4000] ;  /* 0x00400000d4b0783b */ /* 0x000e6e0000000200 */
[C---:B----4-:R-:W-:Y:S08]  /*d440*/  HMMA.16816.F32.BF16 R12, R168.reuse, R188, R12 ;  /* 0x000000bca80c723c */ /* 0x050ff0000004180c */
[C---:B------:R-:W-:Y:S01]  /*d450*/  HMMA.16816.F32.BF16 R16, R168.reuse, R190, R16 ;  /* 0x000000bea810723c */ /* 0x040fe20000041810 */
[----:B------:R-:W-:Y:S07]  /*d460*/  LDSM.16.M88.4 R188, [R225+0xf800] ;  /* 0x00f80000e1bc783b */ /* 0x000fee0000000200 */
[C---:B--2---:R-:W-:Y:S08]  /*d470*/  HMMA.16816.F32.BF16 R20, R168.reuse, R172, R20 ;  /* 0x000000aca814723c */ /* 0x044ff00000041814 */
        /* <DEDUP_REMOVED lines=11> */
[----:B------:R-:W4:Y:S07]  /*d530*/  LDSM.16.M88.4 R180, [R225+0xf000] ;  /* 0x00f00000e1b4783b */ /* 0x000f2e0000000200 */
[C---:B------:R-:W-:Y:S08]  /*d540*/  HMMA.16816.F32.BF16 R20, R164.reuse, R192, R20 ;  /* 0x000000c0a414723c */ /* 0x040ff00000041814 */
[C---:B------:R-:W-:Y:S01]  /*d550*/  HMMA.16816.F32.BF16 R24, R164.reuse, R194, R24 ;  /* 0x000000c2a418723c */ /* 0x040fe20000041818 */
[----:B------:R-:W-:Y:S07]  /*d560*/  LDSM.16.M88.4 R192, [R219+0xe800] ;  /* 0x00e80000dbc0783b */ /* 0x000fee0000000200 */
[C---:B--2---:R-:W-:Y:S08]  /*d570*/  HMMA.16816.F32.BF16 R28, R164.reuse, R172, R28 ;  /* 0x000000aca41c723c */ /* 0x044ff0000004181c */
[----:B------:R-:W-:Y:S01]  /*d580*/  HMMA.16816.F32.BF16 R32, R164, R174, R32 ;  /* 0x000000aea420723c */ /* 0x000fe20000041820 */
[----:B------:R-:W-:Y:S04]  /*d590*/  LDSM.16.M88.4 R164, [R224+0x6000] ;  /* 0x00600000e0a4783b */ /* 0x000fe80000000200 */
[----:B------:R-:W2:Y:S03]  /*d5a0*/  LDSM.16.M88.4 R172, [R203] ;  /* 0x00000000cbac783b */ /* 0x000ea60000000200 */
[C---:B---3--:R-:W-:Y:S08]  /*d5b0*/  HMMA.16816.F32.BF16 R4, R168.reuse, R184, R4 ;  /* 0x000000b8a804723c */ /* 0x048ff00000041804 */
[C---:B------:R-:W-:Y:S01]  /*d5c0*/  HMMA.16816.F32.BF16 R8, R168.reuse, R186, R8 ;  /* 0x000000baa808723c */ /* 0x040fe20000041808 */
[----:B------:R-:W3:Y:S07]  /*d5d0*/  LDSM.16.M88.4 R184, [R202] ;  /* 0x00000000cab8783b */ /* 0x000eee0000000200 */
[C---:B-1----:R-:W-:Y:S08]  /*d5e0*/  HMMA.16816.F32.BF16 R12, R168.reuse, R176, R12 ;  /* 0x000000b0a80c723c */ /* 0x042ff0000004180c */
[C---:B------:R-:W-:Y:S01]  /*d5f0*/  HMMA.16816.F32.BF16 R16, R168.reuse, R178, R16 ;  /* 0x000000b2a810723c */ /* 0x040fe20000041810 */
[----:B------:R-:W1:Y:S07]  /*d600*/  LDSM.16.M88.4 R176, [R201] ;  /* 0x00000000c9b0783b */ /* 0x000e6e0000000200 */
[C---:B----4-:R-:W-:Y:S08]  /*d610*/  HMMA.16816.F32.BF16 R20, R168.reuse, R180, R20 ;  /* 0x000000b4a814723c */ /* 0x050ff00000041814 */
[C---:B------:R-:W-:Y:S01]  /*d620*/  HMMA.16816.F32.BF16 R24, R168.reuse, R182, R24 ;  /* 0x000000b6a818723c */ /* 0x040fe20000041818 */
[----:B------:R-:W-:Y:S07]  /*d630*/  LDSM.16.M88.4 R180, [R222+0x6000] ;  /* 0x00600000deb4783b */ /* 0x000fee0000000200 */
[C---:B------:R-:W-:Y:S08]  /*d640*/  HMMA.16816.F32.BF16 R28, R168.reuse, R188, R28 ;  /* 0x000000bca81c723c */ /* 0x040ff0000004181c */
[----:B------:R-:W-:Y:S01]  /*d650*/  HMMA.16816.F32.BF16 R32, R168, R190, R32 ;  /* 0x000000bea820723c */ /* 0x000fe20000041820 */
[----:B------:R-:W4:Y:S04]  /*d660*/  LDSM.16.M88.4 R168, [R200] ;  /* 0x00000000c8a8783b */ /* 0x000f280000000200 */
[----:B------:R-:W4:Y:S03]  /*d670*/  LDSM.16.M88.4 R188, [R219+0xe000] ;  /* 0x00e00000dbbc783b */ /* 0x000f260000000200 */
[C---:B--2---:R-:W-:Y:S08]  /*d680*/  HMMA.16816.F32.BF16 R4, R164.reuse, R172, R4 ;  /* 0x000000aca404723c */ /* 0x044ff00000041804 */
[C---:B------:R-:W-:Y:S01]  /*d690*/  HMMA.16816.F32.BF16 R8, R164.reuse, R174, R8 ;  /* 0x000000aea408723c */ /* 0x040fe20000041808 */
[----:B------:R-:W2:Y:S07]  /*d6a0*/  LDSM.16.M88.4 R172, [R219+0xf000] ;  /* 0x00f00000dbac783b */ /* 0x000eae0000000200 */
[C---:B---3--:R-:W-:Y:S08]  /*d6b0*/  HMMA.16816.F32.BF16 R12, R164.reuse, R184, R12 ;  /* 0x000000b8a40c723c */ /* 0x048ff0000004180c */
[C---:B------:R-:W-:Y:S01]  /*d6c0*/  HMMA.16816.F32.BF16 R16, R164.reuse, R186, R16 ;  /* 0x000000baa410723c */ /* 0x040fe20000041810 */
[----:B------:R-:W-:Y:S07]  /*d6d0*/  LDSM.16.M88.4 R184, [R212+0x6800] ;  /* 0x00680000d4b8783b */ /* 0x000fee0000000200 */
[C---:B-1----:R-:W-:Y:S08]  /*d6e0*/  HMMA.16816.F32.BF16 R20, R164.reuse, R176, R20 ;  /* 0x000000b0a414723c */ /* 0x042ff00000041814 */
[C---:B------:R-:W-:Y:S01]  /*d6f0*/  HMMA.16816.F32.BF16 R24, R164.reuse, R178, R24 ;  /* 0x000000b2a418723c */ /* 0x040fe20000041818 */
[----:B------:R-:W-:Y:S07]  /*d700*/  LDSM.16.M88.4 R176, [R212+0x6000] ;  /* 0x00600000d4b0783b */ /* 0x000fee0000000200 */
[C---:B----4-:R-:W-:Y:S08]  /*d710*/  HMMA.16816.F32.BF16 R28, R164.reuse, R168, R28 ;  /* 0x000000a8a41c723c */ /* 0x050ff0000004181c */
[----:B------:R-:W-:Y:S01]  /*d720*/  HMMA.16816.F32.BF16 R32, R164, R170, R32 ;  /* 0x000000aaa420723c */ /* 0x000fe20000041820 */
[----:B------:R-:W1:Y:S04]  /*d730*/  LDSM.16.M88.4 R164, [R219+0xf800] ;  /* 0x00f80000dba4783b */ /* 0x000e680000000200 */
[----:B------:R-:W3:Y:S03]  /*d740*/  LDSM.16.M88.4 R168, [R221+0x6000] ;  /* 0x00600000dda8783b */ /* 0x000ee60000000200 */
[C---:B------:R-:W-:Y:S08]  /*d750*/  HMMA.16816.F32.BF16 R4, R180.reuse, R188, R4 ;  /* 0x000000bcb404723c */ /* 0x040ff00000041804 */
[C---:B------:R-:W-:Y:S01]  /*d760*/  HMMA.16816.F32.BF16 R8, R180.reuse, R190, R8 ;  /* 0x000000beb408723c */ /* 0x040fe20000041808 */
[----:B------:R-:W4:Y:S07]  /*d770*/  LDSM.16.M88.4 R188, [R212+0x7000] ;  /* 0x00700000d4bc783b */ /* 0x000f2e0000000200 */
[C---:B------:R-:W-:Y:S08]  /*d780*/  HMMA.16816.F32.BF16 R12, R180.reuse, R192, R12 ;  /* 0x000000c0b40c723c */ /* 0x040ff0000004180c */
[C---:B------:R-:W-:Y:S01]  /*d790*/  HMMA.16816.F32.BF16 R16, R180.reuse, R194, R16 ;  /* 0x000000c2b410723c */ /* 0x040fe20000041810 */
[----:B------:R-:W4:Y:S01]  /*d7a0*/  LDSM.16.M88.4 R192, [R212+0x7800] ;  /* 0x00780000d4c0783b */ /* 0x000f220000000200 */
[----:B------:R-:W-:Y:S04]  /*d7b0*/  DEPBAR.LE SB0, 0x0 ;  /* 0x000080000000791a */ /* 0x000fe80000000000 */
[----:B------:R-:W-:Y:S02]  /*d7c0*/  BAR.SYNC.DEFER_BLOCKING 0x0 ;  /* 0x0000000000007b1d */ /* 0x000fe40000010000 */
[C---:B--2---:R-:W-:Y:S08]  /*d7d0*/  HMMA.16816.F32.BF16 R20, R180.reuse, R172, R20 ;  /* 0x000000acb414723c */ /* 0x044ff00000041814 */
[C---:B------:R-:W-:Y:S08]  /*d7e0*/  HMMA.16816.F32.BF16 R24, R180.reuse, R174, R24 ;  /* 0x000000aeb418723c */ /* 0x040ff00000041818 */
[C---:B-1----:R-:W-:Y:S08]  /*d7f0*/  HMMA.16816.F32.BF16 R28, R180.reuse, R164, R28 ;  /* 0x000000a4b41c723c */ /* 0x042ff0000004181c */
[----:B------:R-:W-:Y:S07]  /*d800*/  HMMA.16816.F32.BF16 R32, R180, R166, R32 ;  /* 0x000000a6b420723c */ /* 0x000fee0000041820 */
[C---:B------:R-:W-:Y:S01]  /*d810*/  LEA R182, P0, R3.reuse, R36, 0x6 ;  /* 0x0000002403b67211 */ /* 0x040fe200078030ff */
[C---:B---3--:R-:W-:Y:S05]  /*d820*/  HMMA.16816.F32.BF16 R4, R168.reuse, R176, R4 ;  /* 0x000000b0a804723c */ /* 0x048fea0000041804 */
[----:B------:R-:W-:Y:S01]  /*d830*/  LEA.HI.X.SX32 R183, R3, R37, 0x6, P0 ;  /* 0x0000002503b77211 */ /* 0x000fe200000f36ff */
[C---:B------:R-:W-:Y:S02]  /*d840*/  IMAD.WIDE.U32 R174, R182.reuse, c[0x0][0x198], RZ ;  /* 0x00006600b6ae7a25 */ /* 0x040fe400078e00ff */
[C---:B------:R-:W-:Y:S04]  /*d850*/  HMMA.16816.F32.BF16 R8, R168.reuse, R178, R8 ;  /* 0x000000b2a808723c */ /* 0x040fe80000041808 */
[----:B------:R-:W-:Y:S04]  /*d860*/  IMAD R250, R183, c[0x0][0x198], RZ ;  /* 0x00006600b7fa7a24 */ /* 0x000fe800078e02ff */
[C---:B------:R-:W-:Y:S04]  /*d870*/  HMMA.16816.F32.BF16 R12, R168.reuse, R184, R12 ;  /* 0x000000b8a80c723c */ /* 0x040fe8000004180c */
[----:B------:R-:W-:Y:S04]  /*d880*/  IMAD R250, R182, c[0x0][0x19c], R250 ;  /* 0x00006700b6fa7a24 */ /* 0x000fe800078e02fa */
[C---:B------:R-:W-:Y:S04]  /*d890*/  HMMA.16816.F32.BF16 R16, R168.reuse, R186, R16 ;  /* 0x000000baa810723c */ /* 0x040fe80000041810 */
[----:B------:R-:W-:Y:S04]  /*d8a0*/  IMAD.IADD R250, R175, 0x1, R250 ;  /* 0x00000001affa7824 */ /* 0x000fe800078e02fa */
[C---:B----4-:R-:W-:Y:S08]  /*d8b0*/  HMMA.16816.F32.BF16 R20, R168.reuse, R188, R20 ;  /* 0x000000bca814723c */ /* 0x050ff00000041814 */
[C---:B------:R-:W-:Y:S07]  /*d8c0*/  HMMA.16816.F32.BF16 R24, R168.reuse, R190, R24 ;  /* 0x000000bea818723c */ /* 0x040fee0000041818 */
[C---:B------:R-:W-:Y:S01]  /*d8d0*/  LEA R190, P1, R3.reuse, R38, 0x6 ;  /* 0x0000002603be7211 */ /* 0x040fe200078230ff */
[C---:B------:R-:W-:Y:S04]  /*d8e0*/  HMMA.16816.F32.BF16 R28, R168.reuse, R192, R28 ;  /* 0x000000c0a81c723c */ /* 0x040fe8000004181c */
[C---:B------:R-:W-:Y:S03]  /*d8f0*/  LEA.HI.X.SX32 R191, R3.reuse, R39, 0x6, P1 ;  /* 0x0000002703bf7211 */ /* 0x040fe600008f36ff */
[C---:B------:R-:W-:Y:S01]  /*d900*/  LEA R192, P6, R3.reuse, R40, 0x6 ;  /* 0x0000002803c07211 */ /* 0x040fe200078c30ff */
[----:B------:R-:W-:Y:S04]  /*d910*/  HMMA.16816.F32.BF16 R32, R168, R194, R32 ;  /* 0x000000c2a820723c */ /* 0x000fe80000041820 */
[----:B------:R-:W-:Y:S01]  /*d920*/  LEA.HI.X.SX32 R193, R3, R41, 0x6, P6 ;  /* 0x0000002903c17211 */ /* 0x000fe200030f36ff */
[----:B------:R-:W-:Y:S01]  /*d930*/  IMAD R252, R191, c[0x0][0x198], RZ ;  /* 0x00006600bffc7a24 */ /* 0x000fe200078e02ff */
[----:B------:R1:W5:Y:S01]  /*d940*/  LDL.LU.64 R40, [R1+0x30] ;  /* 0x0000300001287983 */ /* 0x0003620000300a00 */
[-C--:B------:R-:W-:Y:S01]  /*d950*/  LEA R194, P1, R196, R245.reuse, 0x1 ;  /* 0x000000f5c4c27211 */ /* 0x080fe200078208ff */
[----:B------:R-:W-:Y:S02]  /*d960*/  IMAD.WIDE.U32 R170, R192, c[0x0][0x198], RZ ;  /* 0x00006600c0aa7a25 */ /* 0x000fe400078e00ff */
[----:B------:R1:W5:Y:S02]  /*d970*/  LDL.LU.64 R38, [R1+0x28] ;  /* 0x0000280001267983 */ /* 0x0003640000300a00 */
[-C--:B------:R-:W-:Y:S01]  /*d980*/  LEA.HI.X R195, R196, R244.reuse, R246, 0x1, P1 ;  /* 0x000000f4c4c37211 */ /* 0x080fe200008f0cf6 */
[----:B------:R-:W-:Y:S01]  /*d990*/  IMAD R3, R193, c[0x0][0x198], RZ ;  /* 0x00006600c1037a24 */ /* 0x000fe200078e02ff */
[-C--:B------:R-:W-:Y:S01]  /*d9a0*/  LEA R198, P0, R170, R245.reuse, 0x1 ;  /* 0x000000f5aac67211 */ /* 0x080fe200078008ff */
[----:B------:R1:W5:Y:S01]  /*d9b0*/  LDL.LU.64 R36, [R1+0x20] ;  /* 0x0000200001247983 */ /* 0x0003620000300a00 */
[-C--:B------:R-:W-:Y:S01]  /*d9c0*/  LEA R182, P1, R174, R245.reuse, 0x1 ;  /* 0x000000f5aeb67211 */ /* 0x080fe200078208ff */
[----:B------:R-:W-:Y:S02]  /*d9d0*/  IMAD R3, R192, c[0x0][0x19c], R3 ;  /* 0x00006700c0037a24 */ /* 0x000fe400078e0203 */
[----:B------:R-:W-:Y:S01]  /*d9e0*/  IMAD R252, R190, c[0x0][0x19c], R252 ;  /* 0x00006700befc7a24 */ /* 0x000fe200078e02fc */
[-C--:B------:R-:W-:Y:S01]  /*d9f0*/  LEA.HI.X R183, R174, R244.reuse, R250, 0x1, P1 ;  /* 0x000000f4aeb77211 */ /* 0x080fe200008f0cfa */
[----:B------:R-:W-:Y:S02]  /*da00*/  IMAD.IADD R3, R171, 0x1, R3 ;  /* 0x00000001ab037824 */ /* 0x000fe400078e0203 */
[----:B------:R-:W-:Y:S03]  /*da10*/  IMAD.WIDE.U32 R192, R190, c[0x0][0x198], RZ ;  /* 0x00006600bec07a25 */ /* 0x000fe600078e00ff */
[-C--:B------:R-:W-:Y:S01]  /*da20*/  LEA.HI.X R199, R170, R244.reuse, R3, 0x1, P0 ;  /* 0x000000f4aac77211 */ /* 0x080fe200000f0c03 */
[----:B------:R-:W-:Y:S01]  /*da30*/  IMAD.IADD R3, R193, 0x1, R252 ;  /* 0x00000001c1037824 */ /* 0x000fe200078e02fc */
[----:B------:R-:W-:Y:S02]  /*da40*/  PLOP3.LUT P0, PT, PT, PT, UP0, 0x80, 0x0 ;  /* 0x000000000000781c */ /* 0x000fe40003f0f008 */
[C---:B------:R-:W-:Y:S04]  /*da50*/  LEA R190, P6, R192.reuse, R245, 0x1 ;  /* 0x000000f5c0be7211 */ /* 0x040fe800078c08ff */
[----:B------:R-:W-:Y:S07]  /*da60*/  LEA.HI.X R191, R192, R244, R3, 0x1, P6 ;  /* 0x000000f4c0bf7211 */ /* 0x000fee00030f0c03 */
[----:B-1---5:R-:W-:-:S05]  /*da70*/  @P0 BRA `(.L_x_209) ;  /* 0xffffe03000000947 */ /* 0x022fca000383ffff */
.L_x_208:
[----:B------:R-:W-:Y:S01]  /*da80*/  MOV R164, UR6 ;  /* 0x0000000600a47c02 */ /* 0x000fe20008000f00 */
[----:B------:R-:W-:Y:S02]  /*da90*/  UISETP.GT.AND UP0, UPT, UR6, UR9, UPT ;  /* 0x000000090600728c */ /* 0x000fe4000bf04270 */
[----:B------:R-:W-:Y:S01]  /*daa0*/  UIADD3 UR14, UR14, 0x1, URZ ;  /* 0x000000010e0e7890 */ /* 0x000fe2000fffe03f */
[----:B------:R-:W-:Y:S01]  /*dab0*/  LEA R3, R164, R239, 0x6 ;  /* 0x000000efa4037211 */ /* 0x000fe200078e30ff */
[----:B------:R-:W-:Y:S03]  /*dac0*/  UMOV UR27, UR6 ;  /* 0x00000006001b7c82 */ /* 0x000fe60008000000 */
[C---:B------:R-:W-:Y:S02]  /*dad0*/  ISETP.GE.AND P0, PT, R3.reuse, R238, PT ;  /* 0x000000ee0300720c */ /* 0x040fe40003f06270 */
[C---:B------:R-:W-:Y:S02]  /*dae0*/  ISETP.GE.AND P6, PT, R3.reuse, R236, PT ;  /* 0x000000ec0300720c */ /* 0x040fe40003fc6270 */
[C---:B------:R-:W-:Y:S02]  /*daf0*/  IADD3 R165, R3.reuse, 0x1, RZ ;  /* 0x0000000103a57810 */ /* 0x040fe40007ffe0ff */
[C---:B------:R-:W-:Y:S02]  /*db00*/  IADD3 R164, R3.reuse, 0x8, RZ ;  /* 0x0000000803a47810 */ /* 0x040fe40007ffe0ff */
[C---:B------:R-:W-:Y:S02]  /*db10*/  ISETP.GE.OR P0, PT, R3.reuse, R237, !P0 ;  /* 0x000000ed0300720c */ /* 0x040fe40004706670 */
[----:B------:R-:W-:Y:S02]  /*db20*/  ISETP.GE.OR P6, PT, R3, R231, !P6 ;  /* 0x000000e70300720c */ /* 0x000fe400077c6670 */
[C---:B------:R-:W-:Y:S02]  /*db30*/  ISETP.GE.AND P1, PT, R165.reuse, R238, PT ;  /* 0x000000eea500720c */ /* 0x040fe40003f26270 */
[----:B------:R-:W-:Y:S02]  /*db40*/  FSEL R166, R4, -INF , !P0 ;  /* 0xff80000004a67808 */ /* 0x000fe40004000000 */
[C---:B------:R-:W-:Y:S02]  /*db50*/  ISETP.GE.AND P0, PT, R165.reuse, R236, PT ;  /* 0x000000eca500720c */ /* 0x040fe40003f06270 */
[----:B------:R-:W-:Y:S02]  /*db60*/  FSEL R167, R6, -INF , !P6 ;  /* 0xff80000006a77808 */ /* 0x000fe40007000000 */
[C---:B------:R-:W-:Y:S02]  /*db70*/  ISETP.GE.AND P6, PT, R164.reuse, R238, PT ;  /* 0x000000eea400720c */ /* 0x040fe40003fc6270 */
[C---:B------:R-:W-:Y:S02]  /*db80*/  ISETP.GE.OR P1, PT, R165.reuse, R237, !P1 ;  /* 0x000000eda500720c */ /* 0x040fe40004f26670 */
[----:B------:R-:W-:Y:S02]  /*db90*/  ISETP.GE.OR P0, PT, R165, R231, !P0 ;  /* 0x000000e7a500720c */ /* 0x000fe40004706670 */
[C---:B------:R-:W-:Y:S02]  /*dba0*/  ISETP.GE.OR P6, PT, R164.reuse, R237, !P6 ;  /* 0x000000eda400720c */ /* 0x040fe400077c6670 */
[----:B------:R-:W-:Y:S02]  /*dbb0*/  IADD3 R4, R3, 0x9, RZ ;  /* 0x0000000903047810 */ /* 0x000fe40007ffe0ff */
[----:B-1----:R-:W-:Y:S02]  /*dbc0*/  FSEL R172, R5, -INF , !P1 ;  /* 0xff80000005ac7808 */ /* 0x002fe40004800000 */
[----:B------:R-:W-:Y:S02]  /*dbd0*/  FSEL R7, R7, -INF , !P0 ;  /* 0xff80000007077808 */ /* 0x000fe40004000000 */
[-C--:B------:R-:W-:Y:S02]  /*dbe0*/  ISETP.GE.AND P0, PT, R164, R236.reuse, PT ;  /* 0x000000eca400720c */ /* 0x080fe40003f06270 */
[----:B------:R-:W-:Y:S02]  /*dbf0*/  FSEL R170, R8, -INF , !P6 ;  /* 0xff80000008aa7808 */ /* 0x000fe40007000000 */
[C---:B------:R-:W-:Y:S02]  /*dc00*/  ISETP.GE.AND P6, PT, R4.reuse, R236, PT ;  /* 0x000000ec0400720c */ /* 0x040fe40003fc6270 */
[----:B------:R-:W-:Y:S02]  /*dc10*/  ISETP.GE.AND P1, PT, R4, R238, PT ;  /* 0x000000ee0400720c */ /* 0x000fe40003f26270 */
[-C--:B------:R-:W-:Y:S02]  /*dc20*/  ISETP.GE.OR P0, PT, R164, R231.reuse, !P0 ;  /* 0x000000e7a400720c */ /* 0x080fe40004706670 */
[C---:B------:R-:W-:Y:S02]  /*dc30*/  IADD3 R8, R3.reuse, 0x10, RZ ;  /* 0x0000001003087810 */ /* 0x040fe40007ffe0ff */
[C---:B------:R-:W-:Y:S02]  /*dc40*/  ISETP.GE.OR P6, PT, R4.reuse, R231, !P6 ;  /* 0x000000e70400720c */ /* 0x040fe400077c6670 */
[----:B------:R-:W-:Y:S02]  /*dc50*/  ISETP.GE.OR P1, PT, R4, R237, !P1 ;  /* 0x000000ed0400720c */ /* 0x000fe40004f26670 */
[----:B------:R-:W-:Y:S02]  /*dc60*/  IADD3 R6, R3, 0x11, RZ ;  /* 0x0000001103067810 */ /* 0x000fe40007ffe0ff */
[----:B------:R-:W-:Y:S02]  /*dc70*/  FSEL R11, R11, -INF , !P6 ;  /* 0xff8000000b0b7808 */ /* 0x000fe40007000000 */
[----:B------:R-:W-:Y:S02]  /*dc80*/  FSEL R168, R9, -INF , !P1 ;  /* 0xff80000009a87808 */ /* 0x000fe40004800000 */
[----:B------:R-:W-:Y:S02]  /*dc90*/  FSEL R5, R10, -INF , !P0 ;  /* 0xff8000000a057808 */ /* 0x000fe40004000000 */
[C---:B------:R-:W-:Y:S02]  /*dca0*/  ISETP.GE.AND P6, PT, R8.reuse, R236, PT ;  /* 0x000000ec0800720c */ /* 0x040fe40003fc6270 */
[-C--:B------:R-:W-:Y:S02]  /*dcb0*/  ISETP.GE.AND P1, PT, R8, R238.reuse, PT ;  /* 0x000000ee0800720c */ /* 0x080fe40003f26270 */
[----:B------:R-:W-:Y:S02]  /*dcc0*/  ISETP.GE.AND P0, PT, R6, R238, PT ;  /* 0x000000ee0600720c */ /* 0x000fe40003f06270 */
[C---:B------:R-:W-:Y:S02]  /*dcd0*/  ISETP.GE.OR P6, PT, R8.reuse, R231, !P6 ;  /* 0x000000e70800720c */ /* 0x040fe400077c6670 */
[-C--:B------:R-:W-:Y:S02]  /*dce0*/  ISETP.GE.OR P1, PT, R8, R237.reuse, !P1 ;  /* 0x000000ed0800720c */ /* 0x080fe40004f26670 */
[-C--:B------:R-:W-:Y:S02]  /*dcf0*/  ISETP.GE.OR P0, PT, R6, R237.reuse, !P0 ;  /* 0x000000ed0600720c */ /* 0x080fe40004706670 */
[C---:B------:R-:W-:Y:S02]  /*dd00*/  IADD3 R4, R3.reuse, 0x18, RZ ;  /* 0x0000001803047810 */ /* 0x040fe40007ffe0ff */
[----:B------:R-:W-:Y:S02]  /*dd10*/  IADD3 R8, R3, 0x19, RZ ;  /* 0x0000001903087810 */ /* 0x000fe40007ffe0ff */
[----:B------:R-:W-:Y:S02]  /*dd20*/  FSEL R191, R14, -INF , !P6 ;  /* 0xff8000000ebf7808 */ /* 0x000fe40007000000 */
[----:B------:R-:W-:Y:S02]  /*dd30*/  FSEL R187, R12, -INF , !P1 ;  /* 0xff8000000cbb7808 */ /* 0x000fe40004800000 */
[----:B------:R-:W-:Y:S02]  /*dd40*/  FSEL R188, R13, -INF , !P0 ;  /* 0xff8000000dbc7808 */ /* 0x000fe40004000000 */
[----:B------:R-:W-:Y:S02]  /*dd50*/  ISETP.GE.AND P1, PT, R6, R236, PT ;  /* 0x000000ec0600720c */ /* 0x000fe40003f26270 */
[-C--:B------:R-:W-:Y:S02]  /*dd60*/  ISETP.GE.AND P0, PT, R4, R238.reuse, PT ;  /* 0x000000ee0400720c */ /* 0x080fe40003f06270 */
[-C--:B------:R-:W-:Y:S02]  /*dd70*/  ISETP.GE.AND P6, PT, R8, R238.reuse, PT ;  /* 0x000000ee0800720c */ /* 0x080fe40003fc6270 */
[----:B------:R-:W-:Y:S02]  /*dd80*/  ISETP.GE.OR P0, PT, R4, R237, !P0 ;  /* 0x000000ed0400720c */ /* 0x000fe40004706670 */
[----:B------:R-:W-:Y:S02]  /*dd90*/  ISETP.GE.OR P1, PT, R6, R231, !P1 ;  /* 0x000000e70600720c */ /* 0x000fe40004f26670 */
[----:B------:R-:W-:Y:S02]  /*dda0*/  IADD3 R6, R3, 0x20, RZ ;  /* 0x0000002003067810 */ /* 0x000fe40007ffe0ff */
[-C--:B------:R-:W-:Y:S02]  /*ddb0*/  ISETP.GE.OR P6, PT, R8, R237.reuse, !P6 ;  /* 0x000000ed0800720c */ /* 0x080fe400077c6670 */
[----:B------:R-:W-:Y:S02]  /*ddc0*/  FSEL R189, R16, -INF , !P0 ;  /* 0xff80000010bd7808 */ /* 0x000fe40004000000 */
[----:B------:R-:W-:Y:S02]  /*ddd0*/  FSEL R192, R15, -INF , !P1 ;  /* 0xff8000000fc07808 */ /* 0x000fe40004800000 */
[----:B------:R-:W-:Y:S02]  /*dde0*/  FSEL R190, R17, -INF , !P6 ;  /* 0xff80000011be7808 */ /* 0x000fe40007000000 */
[----:B------:R-:W-:Y:S02]  /*ddf0*/  ISETP.GE.AND P6, PT, R6, R238, PT ;  /* 0x000000ee0600720c */ /* 0x000fe40003fc6270 */
[----:B------:R-:W-:Y:S02]  /*de00*/  FMNMX.FTZ R9, R166, R2, !PT ;  /* 0x00000002a6097209 */ /* 0x000fe40007810000 */
[-C--:B------:R-:W-:Y:S02]  /*de10*/  ISETP.GE.AND P1, PT, R4, R236.reuse, PT ;  /* 0x000000ec0400720c */ /* 0x080fe40003f26270 */
[----:B------:R-:W-:Y:S02]  /*de20*/  ISETP.GE.AND P0, PT, R8, R236, PT ;  /* 0x000000ec0800720c */ /* 0x000fe40003f06270 */
[----:B------:R-:W-:Y:S02]  /*de30*/  ISETP.GE.OR P6, PT, R6, R237, !P6 ;  /* 0x000000ed0600720c */ /* 0x000fe400077c6670 */
[-C--:B------:R-:W-:Y:S02]  /*de40*/  ISETP.GE.OR P1, PT, R4, R231.reuse, !P1 ;  /* 0x000000e70400720c */ /* 0x080fe40004f26670 */
[----:B------:R-:W-:Y:S02]  /*de50*/  ISETP.GE.OR P0, PT, R8, R231, !P0 ;  /* 0x000000e70800720c */ /* 0x000fe40004706670 */
[----:B------:R-:W-:Y:S02]  /*de60*/  IADD3 R4, R3, 0x21, RZ ;  /* 0x0000002103047810 */ /* 0x000fe40007ffe0ff */
[----:B------:R-:W-:Y:S02]  /*de70*/  FMNMX.FTZ R9, R172, R9, !PT ;  /* 0x00000009ac097209 */ /* 0x000fe40007810000 */
[----:B------:R-:W-:Y:S02]  /*de80*/  FSEL R252, R20, -INF , !P6 ;  /* 0xff80000014fc7808 */ /* 0x000fe40007000000 */
[----:B------:R-:W-:Y:S02]  /*de90*/  FSEL R194, R19, -INF , !P0 ;  /* 0xff80000013c27808 */ /* 0x000fe40004000000 */
[C---:B------:R-:W-:Y:S02]  /*dea0*/  ISETP.GE.AND P0, PT, R4.reuse, R238, PT ;  /* 0x000000ee0400720c */ /* 0x040fe40003f06270 */
[----:B------:R-:W-:Y:S02]  /*deb0*/  ISETP.GE.AND P6, PT, R4, R236, PT ;  /* 0x000000ec0400720c */ /* 0x000fe40003fc6270 */
[----:B------:R-:W-:Y:S02]  /*dec0*/  FMNMX.FTZ R9, R170, R9, !PT ;  /* 0x00000009aa097209 */ /* 0x000fe40007810000 */
[C---:B------:R-:W-:Y:S02]  /*ded0*/  ISETP.GE.OR P0, PT, R4.reuse, R237, !P0 ;  /* 0x000000ed0400720c */ /* 0x040fe40004706670 */
[----:B------:R-:W-:Y:S02]  /*dee0*/  ISETP.GE.OR P6, PT, R4, R231, !P6 ;  /* 0x000000e70400720c */ /* 0x000fe400077c6670 */
[----:B------:R-:W-:Y:S02]  /*def0*/  FMNMX.FTZ R4, R168, R9, !PT ;  /* 0x00000009a8047209 */ /* 0x000fe40007810000 */
[----:B------:R-:W-:Y:S02]  /*df00*/  FSEL R193, R18, -INF , !P1 ;  /* 0xff80000012c17808 */ /* 0x000fe40004800000 */
[----:B------:R-:W-:Y:S02]  /*df10*/  FMNMX.FTZ R13, R187, R4, !PT ;  /* 0x00000004bb0d7209 */ /* 0x000fe40007810000 */
[----:B------:R-:W-:Y:S02]  /*df20*/  ISETP.GE.AND P1, PT, R6, R236, PT ;  /* 0x000000ec0600720c */ /* 0x000fe40003f26270 */
[----:B------:R-:W-:Y:S02]  /*df30*/  FMNMX.FTZ R12, R188, R13, !PT ;  /* 0x0000000dbc0c7209 */ /* 0x000fe40007810000 */
[----:B------:R-:W-:Y:S02]  /*df40*/  FMNMX.FTZ R10, R167, R0, !PT ;  /* 0x00000000a70a7209 */ /* 0x000fe40007810000 */
[----:B------:R-:W-:Y:S02]  /*df50*/  FMNMX.FTZ R13, R189, R12, !PT ;  /* 0x0000000cbd0d7209 */ /* 0x000fe40007810000 */
[----:B------:R-:W-:Y:S02]  /*df60*/  ISETP.GE.OR P1, PT, R6, R231, !P1 ;  /* 0x000000e70600720c */ /* 0x000fe40004f26670 */
[----:B------:R-:W-:Y:S02]  /*df70*/  FMNMX.FTZ R10, R7, R10, !PT ;  /* 0x0000000a070a7209 */ /* 0x000fe40007810000 */
[----:B------:R-:W-:Y:S02]  /*df80*/  IADD3 R6, R3, 0x28, RZ ;  /* 0x0000002803067810 */ /* 0x000fe40007ffe0ff */
[----:B------:R-:W-:Y:S02]  /*df90*/  FSEL R250, R21, -INF , !P0 ;  /* 0xff80000015fa7808 */ /* 0x000fe40004000000 */
[----:B------:R-:W-:Y:S02]  /*dfa0*/  IADD3 R9, R3, 0x29, RZ ;  /* 0x0000002903097810 */ /* 0x000fe40007ffe0ff */
[----:B------:R-:W-:Y:S02]  /*dfb0*/  FMNMX.FTZ R13, R190, R13, !PT ;  /* 0x0000000dbe0d7209 */ /* 0x000fe40007810000 */
[----:B------:R-:W-:Y:S02]  /*dfc0*/  FMNMX.FTZ R10, R5, R10, !PT ;  /* 0x0000000a050a7209 */ /* 0x000fe40007810000 */
[-C--:B------:R-:W-:Y:S02]  /*dfd0*/  ISETP.GE.AND P0, PT, R6, R238.reuse, PT ;  /* 0x000000ee0600720c */ /* 0x080fe40003f06270 */
[----:B------:R-:W-:Y:S02]  /*dfe0*/  FSEL R196, R22, -INF , !P1 ;  /* 0xff80000016c47808 */ /* 0x000fe40004800000 */
[----:B------:R-:W-:Y:S02]  /*dff0*/  FSEL R197, R23, -INF , !P6 ;  /* 0xff80000017c57808 */ /* 0x000fe40007000000 */
[----:B------:R-:W-:Y:S01]  /*e000*/  ISETP.GE.AND P6, PT, R9, R238, PT ;  /* 0x000000ee0900720c */ /* 0x000fe20003fc6270 */
[----:B------:R-:W-:Y:S01]  /*e010*/  LDSM.16.MT88.4 R20, [R218+0x10000] ;  /* 0x01000000da14783b */ /* 0x000fe20000004200 */
[----:B------:R-:W-:Y:S02]  /*e020*/  FMNMX.FTZ R10, R11, R10, !PT ;  /* 0x0000000a0b0a7209 */ /* 0x000fe40007810000 */
[----:B------:R-:W-:Y:S02]  /*e030*/  ISETP.GE.OR P0, PT, R6, R237, !P0 ;  /* 0x000000ed0600720c */ /* 0x000fe40004706670 */
[----:B------:R-:W-:Y:S02]  /*e040*/  IADD3 R8, R3, 0x30, RZ ;  /* 0x0000003003087810 */ /* 0x000fe40007ffe0ff */
[----:B------:R-:W-:Y:S02]  /*e050*/  FMNMX.FTZ R13, R252, R13, !PT ;  /* 0x0000000dfc0d7209 */ /* 0x000fe40007810000 */
[----:B------:R-:W-:Y:S02]  /*e060*/  ISETP.GE.AND P1, PT, R6, R236, PT ;  /* 0x000000ec0600720c */ /* 0x000fe40003f26270 */
[----:B------:R-:W-:Y:S02]  /*e070*/  FSEL R246, R24, -INF , !P0 ;  /* 0xff80000018f67808 */ /* 0x000fe40004000000 */
[----:B------:R-:W-:Y:S02]  /*e080*/  ISETP.GE.OR P6, PT, R9, R237, !P6 ;  /* 0x000000ed0900720c */ /* 0x000fe400077c6670 */
[----:B------:R-:W-:Y:S02]  /*e090*/  ISETP.GE.OR P1, PT, R6, R231, !P1 ;  /* 0x000000e70600720c */ /* 0x000fe40004f26670 */
[----:B------:R-:W-:Y:S02]  /*e0a0*/  IADD3 R6, R3, 0x31, RZ ;  /* 0x0000003103067810 */ /* 0x000fe40007ffe0ff */
[----:B------:R-:W-:Y:S02]  /*e0b0*/  ISETP.GE.AND P0, PT, R8, R238, PT ;  /* 0x000000ee0800720c */ /* 0x000fe40003f06270 */
[----:B------:R-:W-:Y:S02]  /*e0c0*/  FMNMX.FTZ R13, R250, R13, !PT ;  /* 0x0000000dfa0d7209 */ /* 0x000fe40007810000 */
[----:B------:R-:W-:Y:S02]  /*e0d0*/  FMNMX.FTZ R15, R191, R10, !PT ;  /* 0x0000000abf0f7209 */ /* 0x000fe40007810000 */
[----:B------:R-:W-:Y:S02]  /*e0e0*/  ISETP.GE.OR P0, PT, R8, R237, !P0 ;  /* 0x000000ed0800720c */ /* 0x000fe40004706670 */
[----:B------:R-:W-:Y:S02]  /*e0f0*/  FSEL R198, R25, -INF , !P6 ;  /* 0xff80000019c67808 */ /* 0x000fe40007000000 */
[----:B------:R-:W-:Y:S02]  /*e100*/  FMNMX.FTZ R10, R192, R15, !PT ;  /* 0x0000000fc00a7209 */ /* 0x000fe40007810000 */
[----:B------:R-:W-:Y:S02]  /*e110*/  ISETP.GE.AND P6, PT, R6, R238, PT ;  /* 0x000000ee0600720c */ /* 0x000fe40003fc6270 */
[----:B------:R-:W-:Y:S02]  /*e120*/  FMNMX.FTZ R13, R246, R13, !PT ;  /* 0x0000000df60d7209 */ /* 0x000fe40007810000 */
[----:B------:R-:W-:Y:S02]  /*e130*/  IADD3 R4, R3, 0x38, RZ ;  /* 0x0000003803047810 */ /* 0x000fe40007ffe0ff */
[----:B------:R-:W-:Y:S02]  /*e140*/  FSEL R186, R28, -INF , !P0 ;  /* 0xff8000001cba7808 */ /* 0x000fe40004000000 */
[----:B------:R-:W-:Y:S02]  /*e150*/  ISETP.GE.OR P6, PT, R6, R237, !P6 ;  /* 0x000000ed0600720c */ /* 0x000fe400077c6670 */
[----:B------:R-:W-:Y:S02]  /*e160*/  FMNMX.FTZ R13, R198, R13, !PT ;  /* 0x0000000dc60d7209 */ /* 0x000fe40007810000 */
[----:B------:R-:W-:Y:S02]  /*e170*/  FMNMX.FTZ R15, R193, R10, !PT ;  /* 0x0000000ac10f7209 */ /* 0x000fe40007810000 */
[----:B------:R-:W-:Y:S02]  /*e180*/  IADD3 R3, R3, 0x39, RZ ;  /* 0x0000003903037810 */ /* 0x000fe40007ffe0ff */
[-C--:B------:R-:W-:Y:S02]  /*e190*/  ISETP.GE.AND P0, PT, R4, R238.reuse, PT ;  /* 0x000000ee0400720c */ /* 0x080fe40003f06270 */
[----:B------:R-:W-:Y:S02]  /*e1a0*/  FSEL R178, R29, -INF , !P6 ;  /* 0xff8000001db27808 */ /* 0x000fe40007000000 */
[----:B------:R-:W-:Y:S02]  /*e1b0*/  FMNMX.FTZ R17, R186, R13, !PT ;  /* 0x0000000dba117209 */ /* 0x000fe40007810000 */
[----:B------:R-:W-:Y:S02]  /*e1c0*/  FMNMX.FTZ R13, R194, R15, !PT ;  /* 0x0000000fc20d7209 */ /* 0x000fe40007810000 */
[----:B------:R-:W-:Y:S02]  /*e1d0*/  ISETP.GE.OR P0, PT, R4, R237, !P0 ;  /* 0x000000ed0400720c */ /* 0x000fe40004706670 */
[----:B------:R-:W-:Y:S02]  /*e1e0*/  ISETP.GE.AND P6, PT, R3, R238, PT ;  /* 0x000000ee0300720c */ /* 0x000fe40003fc6270 */
[----:B------:R-:W-:Y:S02]  /*e1f0*/  FMNMX.FTZ R10, R196, R13, !PT ;  /* 0x0000000dc40a7209 */ /* 0x000fe40007810000 */
[----:B------:R-:W-:Y:S02]  /*e200*/  FSEL R176, R32, -INF , !P0 ;  /* 0xff80000020b07808 */ /* 0x000fe40004000000 */
[-C--:B------:R-:W-:Y:S02]  /*e210*/  ISETP.GE.AND P0, PT, R9, R236.reuse, PT ;  /* 0x000000ec0900720c */ /* 0x080fe40003f06270 */
[----:B------:R-:W-:Y:S02]  /*e220*/  ISETP.GE.OR P6, PT, R3, R237, !P6 ;  /* 0x000000ed0300720c */ /* 0x000fe400077c6670 */
[-C--:B------:R-:W-:Y:S02]  /*e230*/  ISETP.GE.OR P0, PT, R9, R231.reuse, !P0 ;  /* 0x000000e70900720c */ /* 0x080fe40004706670 */
[----:B------:R-:W-:Y:S02]  /*e240*/  FSEL R174, R33, -INF , !P6 ;  /* 0xff80000021ae7808 */ /* 0x000fe40007000000 */
[----:B------:R-:W-:Y:S02]  /*e250*/  FSEL R199, R26, -INF , !P1 ;  /* 0xff8000001ac77808 */ /* 0x000fe40004800000 */
[C---:B------:R-:W-:Y:S02]  /*e260*/  ISETP.GE.AND P6, PT, R8.reuse, R236, PT ;  /* 0x000000ec0800720c */ /* 0x040fe40003fc6270 */
[----:B------:R-:W-:Y:S02]  /*e270*/  FMNMX.FTZ R10, R197, R10, !PT ;  /* 0x0000000ac50a7209 */ /* 0x000fe40007810000 */
[----:B------:R-:W-:Y:S02]  /*e280*/  ISETP.GE.OR P6, PT, R8, R231, !P6 ;  /* 0x000000e70800720c */ /* 0x000fe400077c6670 */
[----:B------:R-:W-:Y:S02]  /*e290*/  FSEL R195, R27, -INF , !P0 ;  /* 0xff8000001bc37808 */ /* 0x000fe40004000000 */
[----:B------:R-:W-:Y:S02]  /*e2a0*/  ISETP.GE.AND P1, PT, R6, R236, PT ;  /* 0x000000ec0600720c */ /* 0x000fe40003f26270 */
[----:B------:R-:W-:Y:S02]  /*e2b0*/  FMNMX.FTZ R8, R199, R10, !PT ;  /* 0x0000000ac7087209 */ /* 0x000fe40007810000 */
[----:B------:R-:W-:Y:S02]  /*e2c0*/  FMNMX.FTZ R15, R178, R17, !PT ;  /* 0x00000011b20f7209 */ /* 0x000fe40007810000 */
[----:B------:R-:W-:Y:S02]  /*e2d0*/  FSEL R177, R30, -INF , !P6 ;  /* 0xff8000001eb17808 */ /* 0x000fe40007000000 */
[----:B------:R-:W-:Y:S02]  /*e2e0*/  ISETP.GE.OR P1, PT, R6, R231, !P1 ;  /* 0x000000e70600720c */ /* 0x000fe40004f26670 */
[----:B------:R-:W-:Y:S02]  /*e2f0*/  FMNMX.FTZ R8, R195, R8, !PT ;  /* 0x00000008c3087209 */ /* 0x000fe40007810000 */
[----:B------:R-:W-:Y:S02]  /*e300*/  ISETP.GE.AND P0, PT, R4, R236, PT ;  /* 0x000000ec0400720c */ /* 0x000fe40003f06270 */
[----:B------:R-:W-:Y:S02]  /*e310*/  FMNMX.FTZ R15, R176, R15, !PT ;  /* 0x0000000fb00f7209 */ /* 0x000fe40007810000 */
[----:B------:R-:W-:Y:S02]  /*e320*/  FSEL R175, R31, -INF , !P1 ;  /* 0xff8000001faf7808 */ /* 0x000fe40004800000 */
[----:B------:R-:W-:Y:S01]  /*e330*/  FMNMX.FTZ R8, R177, R8, !PT ;  /* 0x00000008b1087209 */ /* 0x000fe20007810000 */
[----:B------:R-:W-:Y:S01]  /*e340*/  LDSM.16.MT88.4 R28, [R217+0x10000] ;  /* 0x01000000d91c783b */ /* 0x000fe20000004200 */
[----:B------:R-:W-:Y:S02]  /*e350*/  ISETP.GE.OR P6, PT, R4, R231, !P0 ;  /* 0x000000e70400720c */ /* 0x000fe400047c6670 */
[----:B------:R-:W-:Y:S02]  /*e360*/  ISETP.GE.AND P0, PT, R3, R236, PT ;  /* 0x000000ec0300720c */ /* 0x000fe40003f06270 */
        /* <DEDUP_REMOVED lines=52> */
[--C-:B------:R-:W-:Y:S01]  /*e6b0*/  FFMA.FTZ R192, R192, c[0x0][0x23c], -R172.reuse ;  /* 0x00008f00c0c07a23 */ /* 0x100fe200000108ac */
[----:B------:R-:W1:Y:S01]  /*e6c0*/  MUFU.EX2 R0, R0 ;  /* 0x0000000000007308 */ /* 0x000e620000000800 */
[--C-:B------:R-:W-:Y:S02]  /*e6d0*/  FFMA.FTZ R193, R193, c[0x0][0x23c], -R172.reuse ;  /* 0x00008f00c1c17a23 */ /* 0x100fe400000108ac */
[--C-:B------:R-:W-:Y:S02]  /*e6e0*/  FFMA.FTZ R194, R194, c[0x0][0x23c], -R172.reuse ;  /* 0x00008f00c2c27a23 */ /* 0x100fe400000108ac */
[--C-:B------:R-:W-:Y:S02]  /*e6f0*/  FFMA.FTZ R252, R252, c[0x0][0x23c], -R179.reuse ;  /* 0x00008f00fcfc7a23 */ /* 0x100fe400000108b3 */
[--C-:B------:R-:W-:Y:S02]  /*e700*/  FFMA.FTZ R250, R250, c[0x0][0x23c], -R179.reuse ;  /* 0x00008f00fafa7a23 */ /* 0x100fe400000108b3 */
[--C-:B------:R-:W-:Y:S01]  /*e710*/  FFMA.FTZ R246, R246, c[0x0][0x23c], -R179.reuse ;  /* 0x00008f00f6f67a23 */ /* 0x100fe200000108b3 */
[----:B------:R-:W3:Y:S01]  /*e720*/  MUFU.EX2 R183, R183 ;  /* 0x000000b700b77308 */ /* 0x000ee20000000800 */
[--C-:B------:R-:W-:Y:S02]  /*e730*/  FFMA.FTZ R198, R198, c[0x0][0x23c], -R179.reuse ;  /* 0x00008f00c6c67a23 */ /* 0x100fe400000108b3 */
[--C-:B------:R-:W-:Y:S02]  /*e740*/  FFMA.FTZ R196, R196, c[0x0][0x23c], -R172.reuse ;  /* 0x00008f00c4c47a23 */ /* 0x100fe400000108ac */
[C---:B--2---:R-:W-:Y:S02]  /*e750*/  FMUL.FTZ R4, R2.reuse, R160 ;  /* 0x000000a002047220 */ /* 0x044fe40000410000 */
[C---:B------:R-:W-:Y:S02]  /*e760*/  FMUL.FTZ R5, R2.reuse, R161 ;  /* 0x000000a102057220 */ /* 0x040fe40000410000 */
[C---:B------:R-:W-:Y:S01]  /*e770*/  FMUL.FTZ R8, R2.reuse, R156 ;  /* 0x0000009c02087220 */ /* 0x040fe20000410000 */
[----:B------:R-:W-:Y:S01]  /*e780*/  MUFU.EX2 R182, R182 ;  /* 0x000000b600b67308 */ /* 0x000fe20000000800 */
[C---:B------:R-:W-:Y:S02]  /*e790*/  FMUL.FTZ R9, R2.reuse, R157 ;  /* 0x0000009d02097220 */ /* 0x040fe40000410000 */
[----:B------:R-:W-:Y:S02]  /*e7a0*/  FMUL.FTZ R16, R2, R148 ;  /* 0x0000009402107220 */ /* 0x000fe40000410000 */
[C---:B-1----:R-:W-:Y:S02]  /*e7b0*/  FMUL.FTZ R6, R0.reuse, R162 ;  /* 0x000000a200067220 */ /* 0x042fe40000410000 */
[C---:B------:R-:W-:Y:S02]  /*e7c0*/  FMUL.FTZ R7, R0.reuse, R163 ;  /* 0x000000a300077220 */ /* 0x040fe40000410000 */
[C---:B------:R-:W-:Y:S01]  /*e7d0*/  FMUL.FTZ R10, R0.reuse, R158 ;  /* 0x0000009e000a7220 */ /* 0x040fe20000410000 */
[----:B------:R-:W1:Y:S01]  /*e7e0*/  MUFU.EX2 R181, R181 ;  /* 0x000000b500b57308 */ /* 0x000e620000000800 */
[----:B------:R-:W-:Y:S02]  /*e7f0*/  FMUL.FTZ R11, R0, R159 ;  /* 0x0000009f000b7220 */ /* 0x000fe40000410000 */
[----:B------:R-:W-:Y:S01]  /*e800*/  FMUL.FTZ R17, R2, R149 ;  /* 0x0000009502117220 */ /* 0x000fe20000410000 */
[----:B---3--:R-:W-:Y:S01]  /*e810*/  F2FP.BF16.PACK_AB R170, R183, R184 ;  /* 0x000000b8b7aa723e */ /* 0x008fe200000010ff */
[C---:B------:R-:W-:Y:S01]  /*e820*/  FMUL.FTZ R18, R0.reuse, R150 ;  /* 0x0000009600127220 */ /* 0x040fe20000410000 */
[----:B------:R-:W-:Y:S01]  /*e830*/  LDSM.16.MT88.4 R156, [R218+0x12800] ;  /* 0x01280000da9c783b */ /* 0x000fe20000004200 */
[----:B------:R-:W-:Y:S02]  /*e840*/  FMUL.FTZ R19, R0, R151 ;  /* 0x0000009700137220 */ /* 0x000fe40000410000 */
[C---:B------:R-:W-:Y:S01]  /*e850*/  FMUL.FTZ R24, R2.reuse, R140 ;  /* 0x0000008c02187220 */ /* 0x040fe20000410000 */
[----:B------:R-:W-:Y:S01]  /*e860*/  MUFU.EX2 R180, R180 ;  /* 0x000000b400b47308 */ /* 0x000fe20000000800 */
[----:B------:R-:W-:Y:S02]  /*e870*/  FMUL.FTZ R25, R2, R141 ;  /* 0x0000008d02197220 */ /* 0x000fe40000410000 */
[C---:B------:R-:W-:Y:S01]  /*e880*/  FMUL.FTZ R26, R0.reuse, R142 ;  /* 0x0000008e001a7220 */ /* 0x040fe20000410000 */
[----:B------:R-:W-:Y:S01]  /*e890*/  LDSM.16.MT88.4 R148, [R217+0x10800] ;  /* 0x01080000d994783b */ /* 0x000fe20000004200 */
[----:B------:R-:W-:Y:S02]  /*e8a0*/  FMUL.FTZ R27, R0, R143 ;  /* 0x0000008f001b7220 */ /* 0x000fe40000410000 */
[C---:B------:R-:W-:Y:S02]  /*e8b0*/  FMUL.FTZ R32, R2.reuse, R132 ;  /* 0x0000008402207220 */ /* 0x040fe40000410000 */
[----:B------:R-:W-:Y:S01]  /*e8c0*/  FMUL.FTZ R33, R2, R133 ;  /* 0x0000008502217220 */ /* 0x000fe20000410000 */
[----:B------:R-:W2:Y:S01]  /*e8d0*/  MUFU.EX2 R167, R167 ;  /* 0x000000a700a77308 */ /* 0x000ea20000000800 */
[C---:B------:R-:W-:Y:S01]  /*e8e0*/  FMUL.FTZ R34, R0.reuse, R134 ;  /* 0x0000008600227220 */ /* 0x040fe20000410000 */
[----:B------:R-:W-:Y:S01]  /*e8f0*/  LDSM.16.MT88.4 R140, [R216+0x12000] ;  /* 0x01200000d88c783b */ /* 0x000fe20000004200 */
[----:B------:R-:W-:Y:S01]  /*e900*/  FMUL.FTZ R35, R0, R135 ;  /* 0x0000008700237220 */ /* 0x000fe20000410000 */
[----:B-1----:R-:W-:Y:S01]  /*e910*/  F2FP.BF16.PACK_AB R169, R181, R182 ;  /* 0x000000b6b5a9723e */ /* 0x002fe200000010ff */
[C---:B------:R-:W-:Y:S02]  /*e920*/  FMUL.FTZ R36, R2.reuse, R36 ;  /* 0x0000002402247220 */ /* 0x040fe40000410000 */
[----:B------:R-:W-:Y:S02]  /*e930*/  FMUL.FTZ R37, R2, R37 ;  /* 0x0000002502257220 */ /* 0x000fe40000410000 */
[C---:B------:R-:W-:Y:S01]  /*e940*/  FMUL.FTZ R38, R0.reuse, R38 ;  /* 0x0000002600267220 */ /* 0x040fe20000410000 */
[----:B------:R-:W-:Y:S01]  /*e950*/  LDSM.16.MT88.4 R132, [R217+0x12000] ;  /* 0x01200000d984783b */ /* 0x000fe20000004200 */
[----:B------:R-:W-:Y:S01]  /*e960*/  MUFU.EX2 R163, R178 ;  /* 0x000000b200a37308 */ /* 0x000fe20000000800 */
[----:B------:R-:W-:Y:S02]  /*e970*/  FMUL.FTZ R39, R0, R39 ;  /* 0x0000002700277220 */ /* 0x000fe40000410000 */
[C---:B------:R-:W-:Y:S02]  /*e980*/  FMUL.FTZ R40, R2.reuse, R40 ;  /* 0x0000002802287220 */ /* 0x040fe40000410000 */
[----:B------:R-:W-:Y:S02]  /*e990*/  FMUL.FTZ R41, R2, R41 ;  /* 0x0000002902297220 */ /* 0x000fe40000410000 */
[C---:B------:R-:W-:Y:S02]  /*e9a0*/  FMUL.FTZ R42, R0.reuse, R42 ;  /* 0x0000002a002a7220 */ /* 0x040fe40000410000 */
[----:B------:R-:W-:Y:S01]  /*e9b0*/  FMUL.FTZ R43, R0, R43 ;  /* 0x0000002b002b7220 */ /* 0x000fe20000410000 */
[----:B------:R-:W-:Y:S01]  /*e9c0*/  MUFU.EX2 R161, R176 ;  /* 0x000000b000a17308 */ /* 0x000fe20000000800 */
[C---:B------:R-:W-:Y:S01]  /*e9d0*/  FMUL.FTZ R44, R2.reuse, R44 ;  /* 0x0000002c022c7220 */ /* 0x040fe20000410000 */
[----:B--2---:R-:W-:Y:S01]  /*e9e0*/  F2FP.BF16.PACK_AB R171, R167, R180 ;  /* 0x000000b4a7ab723e */ /* 0x004fe200000010ff */
[----:B------:R-:W-:Y:S02]  /*e9f0*/  FMUL.FTZ R45, R2, R45 ;  /* 0x0000002d022d7220 */ /* 0x000fe40000410000 */
[C---:B------:R-:W-:Y:S02]  /*ea00*/  FMUL.FTZ R46, R0.reuse, R46 ;  /* 0x0000002e002e7220 */ /* 0x040fe40000410000 */
[----:B------:R-:W-:Y:S02]  /*ea10*/  FMUL.FTZ R47, R0, R47 ;  /* 0x0000002f002f7220 */ /* 0x000fe40000410000 */
[C---:B------:R-:W-:Y:S01]  /*ea20*/  HMMA.16816.F32.BF16 R4, R168.reuse, R12, R4 ;  /* 0x0000000ca804723c */ /* 0x040fe20000041804 */
[----:B------:R-:W-:Y:S04]  /*ea30*/  MUFU.EX2 R162, R177 ;  /* 0x000000b100a27308 */ /* 0x000fe80000000800 */
[C---:B------:R-:W-:Y:S02]  /*ea40*/  FMUL.FTZ R48, R2.reuse, R48 ;  /* 0x0000003002307220 */ /* 0x040fe40000410000 */
[C---:B------:R-:W-:Y:S01]  /*ea50*/  FMUL.FTZ R12, R2.reuse, R152 ;  /* 0x00000098020c7220 */ /* 0x040fe20000410000 */
[C---:B------:R-:W-:Y:S03]  /*ea60*/  HMMA.16816.F32.BF16 R8, R168.reuse, R14, R8 ;  /* 0x0000000ea808723c */ /* 0x040fe60000041808 */
[----:B------:R-:W-:Y:S01]  /*ea70*/  MUFU.EX2 R160, R175 ;  /* 0x000000af00a07308 */ /* 0x000fe20000000800 */
[C---:B------:R-:W-:Y:S02]  /*ea80*/  FMUL.FTZ R13, R2.reuse, R153 ;  /* 0x00000099020d7220 */ /* 0x040fe40000410000 */
[----:B------:R-:W-:Y:S02]  /*ea90*/  FMUL.FTZ R49, R2, R49 ;  /* 0x0000003102317220 */ /* 0x000fe40000410000 */
[C---:B------:R-:W-:Y:S04]  /*eaa0*/  FMUL.FTZ R14, R0.reuse, R154 ;  /* 0x0000009a000e7220 */ /* 0x040fe80000410000 */
[C---:B------:R-:W-:Y:S01]  /*eab0*/  FMUL.FTZ R15, R0.reuse, R155 ;  /* 0x0000009b000f7220 */ /* 0x040fe20000410000 */
[----:B------:R-:W-:Y:S01]  /*eac0*/  MUFU.EX2 R252, R252 ;  /* 0x000000fc00fc7308 */ /* 0x000fe20000000800 */
[----:B------:R-:W1:Y:S01]  /*ead0*/  LDSM.16.MT88.4 R152, [R216+0x10000] ;  /* 0x01000000d898783b */ /* 0x000e620000004200 */
[C---:B------:R-:W-:Y:S02]  /*eae0*/  FMUL.FTZ R50, R0.reuse, R50 ;  /* 0x0000003200327220 */ /* 0x040fe40000410000 */
[----:B------:R-:W-:Y:S02]  /*eaf0*/  FMUL.FTZ R51, R0, R51 ;  /* 0x0000003300337220 */ /* 0x000fe40000410000 */
[C---:B------:R-:W-:Y:S03]  /*eb00*/  HMMA.16816.F32.BF16 R12, R168.reuse, R20, R12 ;  /* 0x00000014a80c723c */ /* 0x040fe6000004180c */
[C---:B------:R-:W-:Y:S01]  /*eb10*/  FMUL.FTZ R52, R2.reuse, R52 ;  /* 0x0000003402347220 */ /* 0x040fe20000410000 */
[----:B------:R-:W-:Y:S01]  /*eb20*/  MUFU.EX2 R250, R250 ;  /* 0x000000fa00fa7308 */ /* 0x000fe20000000800 */
[C---:B------:R-:W-:Y:S02]  /*eb30*/  FMUL.FTZ R53, R2.reuse, R53 ;  /* 0x0000003502357220 */ /* 0x040fe40000410000 */
[C---:B------:R-:W-:Y:S01]  /*eb40*/  FMUL.FTZ R20, R2.reuse, R144 ;  /* 0x0000009002147220 */ /* 0x040fe20000410000 */
[C---:B------:R-:W-:Y:S04]  /*eb50*/  HMMA.16816.F32.BF16 R16, R168.reuse, R22, R16 ;  /* 0x00000016a810723c */ /* 0x040fe80000041810 */
[----:B------:R-:W-:Y:S02]  /*eb60*/  FMUL.FTZ R21, R2, R145 ;  /* 0x0000009102157220 */ /* 0x000fe40000410000 */
[C---:B------:R-:W-:Y:S01]  /*eb70*/  FMUL.FTZ R54, R0.reuse, R54 ;  /* 0x0000003600367220 */ /* 0x040fe20000410000 */
[----:B------:R-:W-:Y:S01]  /*eb80*/  MUFU.EX2 R246, R246 ;  /* 0x000000f600f67308 */ /* 0x000fe20000000800 */
[C---:B------:R-:W-:Y:S04]  /*eb90*/  FMUL.FTZ R22, R0.reuse, R146 ;  /* 0x0000009200167220 */ /* 0x040fe80000410000 */
[C---:B------:R-:W-:Y:S02]  /*eba0*/  FMUL.FTZ R23, R0.reuse, R147 ;  /* 0x0000009300177220 */ /* 0x040fe40000410000 */
[----:B------:R-:W2:Y:S01]  /*ebb0*/  LDSM.16.MT88.4 R144, [R220+0x12000] ;  /* 0x01200000dc90783b */ /* 0x000ea20000004200 */
[----:B------:R-:W-:Y:S02]  /*ebc0*/  FMUL.FTZ R55, R0, R55 ;  /* 0x0000003700377220 */ /* 0x000fe40000410000 */
[C---:B------:R-:W-:Y:S01]  /*ebd0*/  FMUL.FTZ R56, R2.reuse, R56 ;  /* 0x0000003802387220 */ /* 0x040fe20000410000 */
[----:B------:R-:W-:Y:S01]  /*ebe0*/  MUFU.EX2 R198, R198 ;  /* 0x000000c600c67308 */ /* 0x000fe20000000800 */
[C---:B------:R-:W-:Y:S03]  /*ebf0*/  HMMA.16816.F32.BF16 R20, R168.reuse, R28, R20 ;  /* 0x0000001ca814723c */ /* 0x040fe60000041814 */
[----:B------:R-:W-:Y:S02]  /*ec00*/  FMUL.FTZ R57, R2, R57 ;  /* 0x0000003902397220 */ /* 0x000fe40000410000 */
[----:B------:R-:W-:Y:S02]  /*ec10*/  FMUL.FTZ R58, R0, R58 ;  /* 0x0000003a003a7220 */ /* 0x000fe40000410000 */
[C---:B------:R-:W-:Y:S01]  /*ec20*/  FMUL.FTZ R28, R2.reuse, R136 ;  /* 0x00000088021c7220 */ /* 0x040fe20000410000 */
[C---:B------:R-:W-:Y:S01]  /*ec30*/  HMMA.16816.F32.BF16 R24, R168.reuse, R30, R24 ;  /* 0x0000001ea818723c */ /* 0x040fe20000041818 */
[----:B------:R-:W-:Y:S03]  /*ec40*/  MUFU.EX2 R196, R196 ;  /* 0x000000c400c47308 */ /* 0x000fe60000000800 */
[----:B------:R-:W-:Y:S02]  /*ec50*/  FMUL.FTZ R29, R2, R137 ;  /* 0x00000089021d7220 */ /* 0x000fe40000410000 */
[C---:B------:R-:W-:Y:S02]  /*ec60*/  FMUL.FTZ R59, R0.reuse, R59 ;  /* 0x0000003b003b7220 */ /* 0x040fe40000410000 */
[C---:B------:R-:W-:Y:S03]  /*ec70*/  FMUL.FTZ R30, R0.reuse, R138 ;  /* 0x0000008a001e7220 */ /* 0x040fe60000410000 */
[----:B------:R-:W-:Y:S01]  /*ec80*/  MUFU.EX2 R187, R187 ;  /* 0x000000bb00bb7308 */ /* 0x000fe20000000800 */
[----:B------:R-:W-:Y:S02]  /*ec90*/  FMUL.FTZ R31, R0, R139 ;  /* 0x0000008b001f7220 */ /* 0x000fe40000410000 */
[----:B------:R-:W3:Y:S01]  /*eca0*/  LDSM.16.MT88.4 R136, [R218+0x12000] ;  /* 0x01200000da88783b */ /* 0x000ee20000004200 */
[C---:B------:R-:W-:Y:S02]  /*ecb0*/  FMUL.FTZ R60, R2.reuse, R60 ;  /* 0x0000003c023c7220 */ /* 0x040fe40000410000 */
[----:B------:R-:W-:Y:S02]  /*ecc0*/  FMUL.FTZ R61, R2, R61 ;  /* 0x0000003d023d7220 */ /* 0x000fe40000410000 */
[C---:B-1----:R-:W-:Y:S02]  /*ecd0*/  HMMA.16816.F32.BF16 R28, R168.reuse, R152, R28 ;  /* 0x00000098a81c723c */ /* 0x042fe4000004181c */
[----:B------:R-:W1:Y:S01]  /*ece0*/  MUFU.EX2 R188, R188 ;  /* 0x000000bc00bc7308 */ /* 0x000e620000000800 */
[C---:B------:R-:W-:Y:S02]  /*ecf0*/  FMUL.FTZ R62, R0.reuse, R62 ;  /* 0x0000003e003e7220 */ /* 0x040fe40000410000 */
[----:B------:R-:W-:Y:S02]  /*ed00*/  FMUL.FTZ R63, R0, R63 ;  /* 0x0000003f003f7220 */ /* 0x000fe40000410000 */
[C---:B------:R-:W-:Y:S01]  /*ed10*/  FMUL.FTZ R64, R2.reuse, R64 ;  /* 0x0000004002407220 */ /* 0x040fe20000410000 */
[C---:B------:R-:W-:Y:S01]  /*ed20*/  HMMA.16816.F32.BF16 R32, R168.reuse, R154, R32 ;  /* 0x0000009aa820723c */ /* 0x040fe20000041820 */
[----:B------:R-:W-:Y:S03]  /*ed30*/  LDSM.16.MT88.4 R152, [R220+0x12800] ;  /* 0x01280000dc98783b */ /* 0x000fe60000004200 */
[----:B------:R-:W-:Y:S01]  /*ed40*/  FMUL.FTZ R65, R2, R65 ;  /* 0x0000004102417220 */ /* 0x000fe20000410000 */
[----:B------:R-:W-:Y:S01]  /*ed50*/  MUFU.EX2 R189, R189 ;  /* 0x000000bd00bd7308 */ /* 0x000fe20000000800 */
[C---:B------:R-:W-:Y:S02]  /*ed60*/  FMUL.FTZ R66, R0.reuse, R66 ;  /* 0x0000004200427220 */ /* 0x040fe40000410000 */
[C---:B--2---:R-:W-:Y:S04]  /*ed70*/  HMMA.16816.F32.BF16 R36, R168.reuse, R144, R36 ;  /* 0x00000090a824723c */ /* 0x044fe80000041824 */
[----:B------:R-:W-:Y:S02]  /*ed80*/  FMUL.FTZ R67, R0, R67 ;  /* 0x0000004300437220 */ /* 0x000fe40000410000 */
[C---:B------:R-:W-:Y:S01]  /*ed90*/  FMUL.FTZ R68, R2.reuse, R68 ;  /* 0x0000004402447220 */ /* 0x040fe20000410000 */
[----:B------:R-:W-:Y:S01]  /*eda0*/  MUFU.EX2 R190, R190 ;  /* 0x000000be00be7308 */ /* 0x000fe20000000800 */
[C---:B------:R-:W-:Y:S01]  /*edb0*/  HMMA.16816.F32.BF16 R40, R168.reuse, R146, R40 ;  /* 0x00000092a828723c */ /* 0x040fe20000041828 */
[----:B------:R-:W-:Y:S03]  /*edc0*/  LDSM.16.MT88.4 R144, [R218+0x10800] ;  /* 0x01080000da90783b */ /* 0x000fe60000004200 */
[----:B------:R-:W-:Y:S02]  /*edd0*/  FMUL.FTZ R69, R2, R69 ;  /* 0x0000004502457220 */ /* 0x000fe40000410000 */
[C---:B------:R-:W-:Y:S02]  /*ede0*/  FMUL.FTZ R70, R0.reuse, R70 ;  /* 0x0000004600467220 */ /* 0x040fe40000410000 */
[----:B------:R-:W-:Y:S01]  /*edf0*/  FMUL.FTZ R71, R0, R71 ;  /* 0x0000004700477220 */ /* 0x000fe20000410000 */
[----:B------:R-:W-:Y:S01]  /*ee00*/  MUFU.EX2 R191, R191 ;  /* 0x000000bf00bf7308 */ /* 0x000fe20000000800 */
[C---:B---3--:R-:W-:Y:S03]  /*ee10*/  HMMA.16816.F32.BF16 R44, R168.reuse, R136, R44 ;  /* 0x00000088a82c723c */ /* 0x048fe6000004182c */
[C---:B------:R-:W-:Y:S02]  /*ee20*/  FMUL.FTZ R72, R2.reuse, R72 ;  /* 0x0000004802487220 */ /* 0x040fe40000410000 */
[----:B------:R-:W-:Y:S02]  /*ee30*/  FMUL.FTZ R73, R2, R73 ;  /* 0x0000004902497220 */ /* 0x000fe40000410000 */
[C---:B------:R-:W-:Y:S01]  /*ee40*/  FMUL.FTZ R74, R0.reuse, R74 ;  /* 0x0000004a004a7220 */ /* 0x040fe20000410000 */
[C---:B------:R-:W-:Y:S01]  /*ee50*/  HMMA.16816.F32.BF16 R48, R168.reuse, R138, R48 ;  /* 0x0000008aa830723c */ /* 0x040fe20000041830 */
[----:B------:R-:W2:Y:S01]  /*ee60*/  LDSM.16.MT88.4 R136, [R220+0x14000] ;  /* 0x01400000dc88783b */ /* 0x000ea20000004200 */
[----:B------:R-:W3:Y:S02]  /*ee70*/  MUFU.EX2 R192, R192 ;  /* 0x000000c000c07308 */ /* 0x000ee40000000800 */
[----:B------:R-:W-:Y:S02]  /*ee80*/  FMUL.FTZ R75, R0, R75 ;  /* 0x0000004b004b7220 */ /* 0x000fe40000410000 */
[C---:B------:R-:W-:Y:S02]  /*ee90*/  FMUL.FTZ R76, R2.reuse, R76 ;  /* 0x0000004c024c7220 */ /* 0x040fe40000410000 */
[C---:B------:R-:W-:Y:S04]  /*eea0*/  HMMA.16816.F32.BF16 R52, R168.reuse, R132, R52 ;  /* 0x00000084a834723c */ /* 0x040fe80000041834 */
[----:B------:R-:W-:Y:S01]  /*eeb0*/  FMUL.FTZ R77, R2, R77 ;  /* 0x0000004d024d7220 */ /* 0x000fe20000410000 */
[----:B------:R-:W-:Y:S01]  /*eec0*/  MUFU.EX2 R193, R193 ;  /* 0x000000c100c17308 */ /* 0x000fe20000000800 */
[C---:B------:R-:W-:Y:S02]  /*eed0*/  FMUL.FTZ R78, R0.reuse, R78 ;  /* 0x0000004e004e7220 */ /* 0x040fe40000410000 */
[C---:B------:R-:W-:Y:S01]  /*eee0*/  HMMA.16816.F32.BF16 R56, R168.reuse, R134, R56 ;  /* 0x00000086a838723c */ /* 0x040fe20000041838 */
[----:B------:R-:W4:Y:S03]  /*eef0*/  LDSM.16.MT88.4 R132, [R218+0x14000] ;  /* 0x01400000da84783b */ /* 0x000f260000004200 */
[----:B------:R-:W-:Y:S02]  /*ef00*/  FMUL.FTZ R79, R0, R79 ;  /* 0x0000004f004f7220 */ /* 0x000fe40000410000 */
[C---:B------:R-:W-:Y:S01]  /*ef10*/  FMUL.FTZ R80, R2.reuse, R80 ;  /* 0x0000005002507220 */ /* 0x040fe20000410000 */
[----:B------:R-:W5:Y:S01]  /*ef20*/  MUFU.EX2 R194, R194 ;  /* 0x000000c200c27308 */ /* 0x000f620000000800 */
[C---:B------:R-:W-:Y:S04]  /*ef30*/  HMMA.16816.F32.BF16 R60, R168.reuse, R140, R60 ;  /* 0x0000008ca83c723c */ /* 0x040fe8000004183c */
[----:B------:R-:W-:Y:S02]  /*ef40*/  FMUL.FTZ R81, R2, R81 ;  /* 0x0000005102517220 */ /* 0x000fe40000410000 */
[C---:B------:R-:W-:Y:S02]  /*ef50*/  FMUL.FTZ R82, R0.reuse, R82 ;  /* 0x0000005200527220 */ /* 0x040fe40000410000 */
[C---:B------:R-:W-:Y:S01]  /*ef60*/  HMMA.16816.F32.BF16 R64, R168.reuse, R142, R64 ;  /* 0x0000008ea840723c */ /* 0x040fe20000041840 */
[----:B------:R-:W1:Y:S03]  /*ef70*/  LDSM.16.MT88.4 R140, [R217+0x14000] ;  /* 0x01400000d98c783b */ /* 0x000e660000004200 */
        /* <DEDUP_REMOVED lines=11> */
[C---:B----4-:R-:W-:Y:S04]  /*f030*/  HMMA.16816.F32.BF16 R76, R168.reuse, R132, R76 ;  /* 0x00000084a84c723c */ /* 0x050fe8000004184c */
[----:B------:R-:W-:Y:S02]  /*f040*/  FMUL.FTZ R91, R0, R91 ;  /* 0x0000005b005b7220 */ /* 0x000fe40000410000 */
[C---:B------:R-:W-:Y:S02]  /*f050*/  FMUL.FTZ R92, R2.reuse, R92 ;  /* 0x0000005c025c7220 */ /* 0x040fe40000410000 */
[C---:B------:R-:W-:Y:S01]  /*f060*/  HMMA.16816.F32.BF16 R80, R168.reuse, R134, R80 ;  /* 0x00000086a850723c */ /* 0x040fe20000041850 */
[----:B------:R-:W4:Y:S03]  /*f070*/  LDSM.16.MT88.4 R132, [R220+0x16000] ;  /* 0x01600000dc84783b */ /* 0x000f260000004200 */
        /* <DEDUP_REMOVED lines=44> */
[--C-:B------:R-:W-:Y:S02]  /*f340*/  FFMA.FTZ R197, R197, c[0x0][0x23c], -R172.reuse ;  /* 0x00008f00c5c57a23 */ /* 0x100fe400000108ac */
[--C-:B------:R-:W-:Y:S03]  /*f350*/  FFMA.FTZ R199, R199, c[0x0][0x23c], -R172.reuse ;  /* 0x00008f00c7c77a23 */ /* 0x100fe600000108ac */
[C---:B------:R-:W-:Y:S01]  /*f360*/  HMMA.16816.F32.BF16 R120, R168.reuse, R138, R120 ;  /* 0x0000008aa878723c */ /* 0x040fe20000041878 */
[----:B------:R-:W2:Y:S01]  /*f370*/  LDSM.16.MT88.4 R136, [R216+0x10800] ;  /* 0x01080000d888783b */ /* 0x000ea20000004200 */
[----:B------:R-:W1:Y:S01]  /*f380*/  MUFU.EX2 R197, R197 ;  /* 0x000000c500c57308 */ /* 0x000e620000000800 */
[C---:B------:R-:W-:Y:S02]  /*f390*/  FMUL.FTZ R124, R2.reuse, R124 ;  /* 0x0000007c027c7220 */ /* 0x040fe40000410000 */
[----:B------:R-:W-:Y:S02]  /*f3a0*/  FMUL.FTZ R125, R2, R125 ;  /* 0x0000007d027d7220 */ /* 0x000fe40000410000 */
[C---:B------:R-:W-:Y:S02]  /*f3b0*/  FMUL.FTZ R126, R0.reuse, R126 ;  /* 0x0000007e007e7220 */ /* 0x040fe40000410000 */
[----:B------:R-:W-:Y:S03]  /*f3c0*/  FMUL.FTZ R127, R0, R127 ;  /* 0x0000007f007f7220 */ /* 0x000fe60000410000 */
[--C-:B------:R-:W-:Y:S01]  /*f3d0*/  FFMA.FTZ R195, R195, c[0x0][0x23c], -R172.reuse ;  /* 0x00008f00c3c37a23 */ /* 0x100fe200000108ac */
[----:B------:R-:W-:Y:S01]  /*f3e0*/  MUFU.EX2 R199, R199 ;  /* 0x000000c700c77308 */ /* 0x000fe20000000800 */
[----:B------:R-:W-:Y:S02]  /*f3f0*/  FFMA.FTZ R172, R165, c[0x0][0x23c], -R172 ;  /* 0x00008f00a5ac7a23 */ /* 0x000fe400000108ac */
[C---:B----4-:R-:W-:Y:S03]  /*f400*/  HMMA.16816.F32.BF16 R124, R168.reuse, R132, R124 ;  /* 0x00000084a87c723c */ /* 0x050fe6000004187c */
[C---:B------:R-:W-:Y:S02]  /*f410*/  FMUL.FTZ R128, R2.reuse, R128 ;  /* 0x0000008002807220 */ /* 0x040fe40000410000 */
[----:B------:R-:W-:Y:S02]  /*f420*/  FMUL.FTZ R129, R2, R129 ;  /* 0x0000008102817220 */ /* 0x000fe40000410000 */
[----:B------:R-:W-:Y:S01]  /*f430*/  FMUL.FTZ R130, R0, R130 ;  /* 0x0000008200827220 */ /* 0x000fe20000410000 */
[----:B------:R-:W-:Y:S01]  /*f440*/  F2FP.BF16.PACK_AB R132, R188, R187 ;  /* 0x000000bbbc84723e */ /* 0x000fe200000010ff */
[----:B------:R-:W-:Y:S01]  /*f450*/  FMUL.FTZ R131, R0, R131 ;  /* 0x0000008300837220 */ /* 0x000fe20000410000 */
[----:B------:R-:W-:Y:S02]  /*f460*/  MUFU.EX2 R165, R172 ;  /* 0x000000ac00a57308 */ /* 0x000fe40000000800 */
[----:B---3--:R-:W-:Y:S01]  /*f470*/  F2FP.BF16.PACK_AB R133, R192, R191 ;  /* 0x000000bfc085723e */ /* 0x008fe200000010ff */
[--C-:B------:R-:W-:Y:S02]  /*f480*/  FFMA.FTZ R186, R186, c[0x0][0x23c], -R179.reuse ;  /* 0x00008f00baba7a23 */ /* 0x100fe400000108b3 */
[----:B------:R-:W-:Y:S01]  /*f490*/  FFMA.FTZ R179, R174, c[0x0][0x23c], -R179 ;  /* 0x00008f00aeb37a23 */ /* 0x000fe200000108b3 */
[----:B------:R-:W-:Y:S03]  /*f4a0*/  HMMA.16816.F32.BF16 R128, R168, R134, R128 ;  /* 0x00000086a880723c */ /* 0x000fe60000041880 */
[----:B------:R-:W-:Y:S01]  /*f4b0*/  FFMA.FTZ R185, R2, R251, R185 ;  /* 0x000000fb02b97223 */ /* 0x000fe200000100b9 */
[----:B------:R3:W-:Y:S01]  /*f4c0*/  MUFU.EX2 R170, R179 ;  /* 0x000000b300aa7308 */ /* 0x0007e20000000800 */
[----:B------:R-:W-:Y:S01]  /*f4d0*/  MOV R2, R164 ;  /* 0x000000a400027202 */ /* 0x000fe20000000f00 */
[----:B------:R-:W-:Y:S01]  /*f4e0*/  FFMA.FTZ R182, R0, R247, R182 ;  /* 0x000000f700b67223 */ /* 0x000fe200000100b6 */
[----:B------:R-:W-:Y:S01]  /*f4f0*/  F2FP.BF16.PACK_AB R134, R190, R189 ;  /* 0x000000bdbe86723e */ /* 0x000fe200000010ff */
[----:B------:R-:W-:Y:S01]  /*f500*/  FADD.FTZ R185, R166, R185 ;  /* 0x000000b9a6b97221 */ /* 0x000fe20000010000 */
[----:B-----5:R-:W-:Y:S03]  /*f510*/  F2FP.BF16.PACK_AB R135, R194, R193 ;  /* 0x000000c1c287723e */ /* 0x020fe600000010ff */
[----:B------:R-:W-:Y:S02]  /*f520*/  FADD.FTZ R181, R181, R182 ;  /* 0x000000b6b5b57221 */ /* 0x000fe40000010000 */
[----:B------:R4:W-:Y:S01]  /*f530*/  MUFU.EX2 R171, R173 ;  /* 0x000000ad00ab7308 */ /* 0x0009e20000000800 */
[----:B------:R-:W-:Y:S01]  /*f540*/  FADD.FTZ R184, R184, R185 ;  /* 0x000000b9b8b87221 */ /* 0x000fe20000010000 */
[C---:B-1----:R-:W-:Y:S05]  /*f550*/  HMMA.16816.F32.BF16 R4, R132.reuse, R140, R4 ;  /* 0x0000008c8404723c */ /* 0x042fea0000041804 */
[----:B------:R-:W-:Y:S02]  /*f560*/  FADD.FTZ R0, R180, R181 ;  /* 0x000000b5b4007221 */ /* 0x000fe40000010000 */
[----:B------:R-:W-:Y:S01]  /*f570*/  FADD.FTZ R184, R183, R184 ;  /* 0x000000b8b7b87221 */ /* 0x000fe20000010000 */
[C---:B------:R-:W-:Y:S01]  /*f580*/  HMMA.16816.F32.BF16 R8, R132.reuse, R142, R8 ;  /* 0x0000008e8408723c */ /* 0x040fe20000041808 */
[----:B------:R-:W1:Y:S01]  /*f590*/  LDSM.16.MT88.4 R140, [R217+0x12800] ;  /* 0x01280000d98c783b */ /* 0x000e620000004200 */
[----:B------:R-:W5:Y:S02]  /*f5a0*/  MUFU.EX2 R195, R195 ;  /* 0x000000c300c37308 */ /* 0x000f640000000800 */
[----:B------:R-:W-:Y:S02]  /*f5b0*/  FADD.FTZ R0, R167, R0 ;  /* 0x00000000a7007221 */ /* 0x000fe40000010000 */
[----:B------:R-:W-:Y:S02]  /*f5c0*/  FADD.FTZ R187, R187, R184 ;  /* 0x000000b8bbbb7221 */ /* 0x000fe40000010000 */
[C---:B------:R-:W-:Y:S01]  /*f5d0*/  HMMA.16816.F32.BF16 R12, R132.reuse, R144, R12 ;  /* 0x00000090840c723c */ /* 0x040fe2000004180c */
[----:B---3--:R-:W-:Y:S03]  /*f5e0*/  LDSM.16.MT88.4 R176, [R218+0x13800] ;  /* 0x01380000dab0783b */ /* 0x008fe60000004200 */
[----:B------:R-:W3:Y:S01]  /*f5f0*/  MUFU.EX2 R186, R186 ;  /* 0x000000ba00ba7308 */ /* 0x000ee20000000800 */
[----:B------:R-:W-:Y:S02]  /*f600*/  FADD.FTZ R191, R191, R0 ;  /* 0x00000000bfbf7221 */ /* 0x000fe40000010000 */
[----:B------:R-:W-:Y:S01]  /*f610*/  FADD.FTZ R188, R188, R187 ;  /* 0x000000bbbcbc7221 */ /* 0x000fe20000010000 */
[C---:B------:R-:W-:Y:S01]  /*f620*/  HMMA.16816.F32.BF16 R16, R132.reuse, R146, R16 ;  /* 0x000000928410723c */ /* 0x040fe20000041810 */
[----:B------:R-:W-:Y:S03]  /*f630*/  LDSM.16.MT88.4 R144, [R220+0x14800] ;  /* 0x01480000dc90783b */ /* 0x000fe60000004200 */
[----:B------:R-:W-:Y:S02]  /*f640*/  FADD.FTZ R192, R192, R191 ;  /* 0x000000bfc0c07221 */ /* 0x000fe40000010000 */
[----:B------:R-:W-:Y:S02]  /*f650*/  FADD.FTZ R189, R189, R188 ;  /* 0x000000bcbdbd7221 */ /* 0x000fe40000010000 */
[C---:B------:R-:W-:Y:S01]  /*f660*/  HMMA.16816.F32.BF16 R20, R132.reuse, R148, R20 ;  /* 0x000000948414723c */ /* 0x040fe20000041814 */
[----:B----4-:R-:W-:Y:S07]  /*f670*/  LDSM.16.MT88.4 R172, [R220+0x13800] ;  /* 0x01380000dcac783b */ /* 0x010fee0000004200 */
[C---:B------:R-:W-:Y:S01]  /*f680*/  HMMA.16816.F32.BF16 R24, R132.reuse, R150, R24 ;  /* 0x000000968418723c */ /* 0x040fe20000041818 */
[----:B------:R-:W-:Y:S07]  /*f690*/  LDSM.16.MT88.4 R148, [R218+0x14800] ;  /* 0x01480000da94783b */ /* 0x000fee0000004200 */
[C---:B--2---:R-:W-:Y:S08]  /*f6a0*/  HMMA.16816.F32.BF16 R28, R132.reuse, R136, R28 ;  /* 0x00000088841c723c */ /* 0x044ff0000004181c */
[C---:B------:R-:W-:Y:S01]  /*f6b0*/  HMMA.16816.F32.BF16 R32, R132.reuse, R138, R32 ;  /* 0x0000008a8420723c */ /* 0x040fe20000041820 */
[----:B------:R-:W2:Y:S07]  /*f6c0*/  LDSM.16.MT88.4 R136, [R216+0x12800] ;  /* 0x01280000d888783b */ /* 0x000eae0000004200 */
[C---:B------:R-:W-:Y:S08]  /*f6d0*/  HMMA.16816.F32.BF16 R36, R132.reuse, R152, R36 ;  /* 0x000000988424723c */ /* 0x040ff00000041824 */
[C---:B------:R-:W-:Y:S01]  /*f6e0*/  HMMA.16816.F32.BF16 R40, R132.reuse, R154, R40 ;  /* 0x0000009a8428723c */ /* 0x040fe20000041828 */
[----:B------:R-:W4:Y:S07]  /*f6f0*/  LDSM.16.MT88.4 R152, [R217+0x14800] ;  /* 0x01480000d998783b */ /* 0x000f2e0000004200 */
        /* <DEDUP_REMOVED lines=11> */
[----:B------:R-:W2:Y:S07]  /*f7b0*/  LDSM.16.MT88.4 R144, [R218+0x16800] ;  /* 0x01680000da90783b */ /* 0x000eae0000004200 */
[C---:B------:R-:W-:Y:S08]  /*f7c0*/  HMMA.16816.F32.BF16 R76, R132.reuse, R148, R76 ;  /* 0x00000094844c723c */ /* 0x040ff0000004184c */
        /* <DEDUP_REMOVED lines=13> */
[----:B------:R-:W4:Y:S07]  /*f8a0*/  LDSM.16.MT88.4 R144, [R218+0x11000] ;  /* 0x01100000da90783b */ /* 0x000f2e0000004200 */
[C---:B---3--:R-:W-:Y:S08]  /*f8b0*/  HMMA.16816.F32.BF16 R116, R132.reuse, R148, R116 ;  /* 0x000000948474723c */ /* 0x048ff00000041874 */
[C---:B------:R-:W-:Y:S01]  /*f8c0*/  HMMA.16816.F32.BF16 R120, R132.reuse, R150, R120 ;  /* 0x000000968478723c */ /* 0x040fe20000041878 */
[----:B------:R-:W3:Y:S07]  /*f8d0*/  LDSM.16.MT88.4 R148, [R216+0x11000] ;  /* 0x01100000d894783b */ /* 0x000eee0000004200 */
[C---:B-1----:R-:W-:Y:S08]  /*f8e0*/  HMMA.16816.F32.BF16 R124, R132.reuse, R140, R124 ;  /* 0x0000008c847c723c */ /* 0x042ff0000004187c */
[----:B------:R-:W-:Y:S01]  /*f8f0*/  HMMA.16816.F32.BF16 R128, R132, R142, R128 ;  /* 0x0000008e8480723c */ /* 0x000fe20000041880 */
[----:B------:R-:W1:Y:S06]  /*f900*/  LDSM.16.MT88.4 R140, [R218+0x13000] ;  /* 0x01300000da8c783b */ /* 0x000e6c0000004200 */
[----:B------:R-:W-:Y:S02]  /*f910*/  F2FP.BF16.PACK_AB R132, R250, R252 ;  /* 0x000000fcfa84723e */ /* 0x000fe400000010ff */
[----:B------:R-:W-:Y:S03]  /*f920*/  F2FP.BF16.PACK_AB R134, R198, R246 ;  /* 0x000000f6c686723e */ /* 0x000fe600000010ff */
[----:B------:R-:W-:Y:S02]  /*f930*/  F2FP.BF16.PACK_AB R133, R197, R196 ;  /* 0x000000c4c585723e */ /* 0x000fe400000010ff */
[----:B-----5:R-:W-:Y:S07]  /*f940*/  F2FP.BF16.PACK_AB R135, R195, R199 ;  /* 0x000000c7c387723e */ /* 0x020fee00000010ff */
[C---:B--2---:R-:W-:Y:S08]  /*f950*/  HMMA.16816.F32.BF16 R4, R132.reuse, R136, R4 ;  /* 0x000000888404723c */ /* 0x044ff00000041804 */
[C---:B------:R-:W-:Y:S01]  /*f960*/  HMMA.16816.F32.BF16 R8, R132.reuse, R138, R8 ;  /* 0x0000008a8408723c */ /* 0x040fe20000041808 */
[----:B------:R-:W2:Y:S07]  /*f970*/  LDSM.16.MT88.4 R136, [R217+0x13000] ;  /* 0x01300000d988783b */ /* 0x000eae0000004200 */
[C---:B----4-:R-:W-:Y:S08]  /*f980*/  HMMA.16816.F32.BF16 R12, R132.reuse, R144, R12 ;  /* 0x00000090840c723c */ /* 0x050ff0000004180c */
[C---:B------:R-:W-:Y:S01]  /*f990*/  HMMA.16816.F32.BF16 R16, R132.reuse, R146, R16 ;  /* 0x000000928410723c */ /* 0x040fe20000041810 */
[----:B------:R-:W4:Y:S07]  /*f9a0*/  LDSM.16.MT88.4 R144, [R216+0x13000] ;  /* 0x01300000d890783b */ /* 0x000f2e0000004200 */
[C---:B------:R-:W-:Y:S08]  /*f9b0*/  HMMA.16816.F32.BF16 R20, R132.reuse, R152, R20 ;  /* 0x000000988414723c */ /* 0x040ff00000041814 */
[C---:B------:R-:W-:Y:S01]  /*f9c0*/  HMMA.16816.F32.BF16 R24, R132.reuse, R154, R24 ;  /* 0x0000009a8418723c */ /* 0x040fe20000041818 */
[----:B------:R-:W-:Y:S07]  /*f9d0*/  LDSM.16.MT88.4 R152, [R218+0x15000] ;  /* 0x01500000da98783b */ /* 0x000fee0000004200 */
[C---:B---3--:R-:W-:Y:S08]  /*f9e0*/  HMMA.16816.F32.BF16 R28, R132.reuse, R148, R28 ;  /* 0x00000094841c723c */ /* 0x048ff0000004181c */
[C---:B------:R-:W-:Y:S01]  /*f9f0*/  HMMA.16816.F32.BF16 R32, R132.reuse, R150, R32 ;  /* 0x000000968420723c */ /* 0x040fe20000041820 */
[----:B------:R-:W3:Y:S07]  /*fa00*/  LDSM.16.MT88.4 R148, [R220+0x15000] ;  /* 0x01500000dc94783b */ /* 0x000eee0000004200 */
[C---:B------:R-:W-:Y:S08]  /*fa10*/  HMMA.16816.F32.BF16 R36, R132.reuse, R156, R36 ;  /* 0x0000009c8424723c */ /* 0x040ff00000041824 */
[C---:B------:R-:W-:Y:S01]  /*fa20*/  HMMA.16816.F32.BF16 R40, R132.reuse, R158, R40 ;  /* 0x0000009e8428723c */ /* 0x040fe20000041828 */
[----:B------:R-:W5:Y:S07]  /*fa30*/  LDSM.16.MT88.4 R156, [R217+0x15000] ;  /* 0x01500000d99c783b */ /* 0x000f6e0000004200 */
[C---:B-1----:R-:W-:Y:S08]  /*fa40*/  HMMA.16816.F32.BF16 R44, R132.reuse, R140, R44 ;  /* 0x0000008c842c723c */ /* 0x042ff0000004182c */
[C---:B------:R-:W-:Y:S01]  /*fa50*/  HMMA.16816.F32.BF16 R48, R132.reuse, R142, R48 ;  /* 0x0000008e8430723c */ /* 0x040fe20000041830 */
[----:B------:R-:W-:Y:S07]  /*fa60*/  LDSM.16.MT88.4 R140, [R220+0x17000] ;  /* 0x01700000dc8c783b */ /* 0x000fee0000004200 */
[C---:B--2---:R-:W-:Y:S08]  /*fa70*/  HMMA.16816.F32.BF16 R52, R132.reuse, R136, R52 ;  /* 0x000000888434723c */ /* 0x044ff00000041834 */
[C---:B------:R-:W-:Y:S01]  /*fa80*/  HMMA.16816.F32.BF16 R56, R132.reuse, R138, R56 ;  /* 0x0000008a8438723c */ /* 0x040fe20000041838 */
[----:B------:R-:W1:Y:S07]  /*fa90*/  LDSM.16.MT88.4 R136, [R216+0x15000] ;  /* 0x01500000d888783b */ /* 0x000e6e0000004200 */
[C---:B----4-:R-:W-:Y:S08]  /*faa0*/  HMMA.16816.F32.BF16 R60, R132.reuse, R144, R60 ;  /* 0x00000090843c723c */ /* 0x050ff0000004183c */
        /* <DEDUP_REMOVED lines=15> */
[C---:B------:R-:W-:Y:S01]  /*fba0*/  HMMA.16816.F32.BF16 R104, R132.reuse, R142, R104 ;  /* 0x0000008e8468723c */ /* 0x040fe20000041868 */
[----:B------:R-:W1:Y:S07]  /*fbb0*/  LDSM.16.MT88.4 R140, [R217+0x11800] ;  /* 0x01180000d98c783b */ /* 0x000e6e0000004200 */
[C---:B--2---:R-:W-:Y:S07]  /*fbc0*/  HMMA.16816.F32.BF16 R108, R132.reuse, R144, R108 ;  /* 0x00000090846c723c */ /* 0x044fee000004186c */
[----:B------:R-:W-:Y:S01]  /*fbd0*/  MOV R144, R170 ;  /* 0x000000aa00907202 */ /* 0x000fe20000000f00 */
[C---:B------:R-:W-:Y:S04]  /*fbe0*/  HMMA.16816.F32.BF16 R112, R132.reuse, R146, R112 ;  /* 0x000000928470723c */ /* 0x040fe80000041870 */
[----:B------:R-:W-:Y:S03]  /*fbf0*/  MOV R145, R171 ;  /* 0x000000ab00917202 */ /* 0x000fe60000000f00 */
[----:B------:R-:W-:Y:S01]  /*fc00*/  MOV R146, R163 ;  /* 0x000000a300927202 */ /* 0x000fe20000000f00 */
[C---:B---3--:R-:W-:Y:S04]  /*fc10*/  HMMA.16816.F32.BF16 R116, R132.reuse, R148, R116 ;  /* 0x000000948474723c */ /* 0x048fe80000041874 */
[----:B------:R-:W-:Y:S02]  /*fc20*/  MOV R147, R162 ;  /* 0x000000a200937202 */ /* 0x000fe40000000f00 */
[----:B------:R-:W-:Y:S02]  /*fc30*/  F2FP.BF16.PACK_AB R168, R146, R186 ;  /* 0x000000ba92a8723e */ /* 0x000fe400000010ff */
[C---:B------:R-:W-:Y:S04]  /*fc40*/  HMMA.16816.F32.BF16 R120, R132.reuse, R150, R120 ;  /* 0x000000968478723c */ /* 0x040fe80000041878 */
[----:B------:R-:W-:Y:S02]  /*fc50*/  MOV R148, R161 ;  /* 0x000000a100947202 */ /* 0x000fe40000000f00 */
[----:B------:R-:W-:Y:S02]  /*fc60*/  MOV R149, R160 ;  /* 0x000000a000957202 */ /* 0x000fe40000000f00 */
[C---:B----4-:R-:W-:Y:S04]  /*fc70*/  HMMA.16816.F32.BF16 R124, R132.reuse, R152, R124 ;  /* 0x00000098847c723c */ /* 0x050fe8000004187c */
[-C--:B------:R-:W-:Y:S02]  /*fc80*/  F2FP.BF16.PACK_AB R170, R144, R148.reuse ;  /* 0x0000009490aa723e */ /* 0x080fe400000010ff */
[----:B------:R-:W-:Y:S02]  /*fc90*/  F2FP.BF16.PACK_AB R169, R149, R147 ;  /* 0x0000009395a9723e */ /* 0x000fe400000010ff */
[----:B------:R-:W-:Y:S01]  /*fca0*/  HMMA.16816.F32.BF16 R128, R132, R154, R128 ;  /* 0x0000009a8480723c */ /* 0x000fe20000041880 */
[----:B------:R-:W2:Y:S03]  /*fcb0*/  LDSM.16.MT88.4 R132, [R216+0x11800] ;  /* 0x01180000d884783b */ /* 0x000ea60000004200 */
[----:B------:R-:W-:Y:S07]  /*fcc0*/  F2FP.BF16.PACK_AB R171, R165, R145 ;  /* 0x00000091a5ab723e */ /* 0x000fee00000010ff */
[C---:B-----5:R-:W-:Y:S01]  /*fcd0*/  HMMA.16816.F32.BF16 R160, R168.reuse, R156, R4 ;  /* 0x0000009ca8a0723c */ /* 0x060fe20000041804 */
[----:B------:R-:W3:Y:S07]  /*fce0*/  LDSM.16.MT88.4 R4, [R217+0x13800] ;  /* 0x01380000d904783b */ /* 0x000eee0000004200 */
[C---:B------:R-:W-:Y:S01]  /*fcf0*/  HMMA.16816.F32.BF16 R156, R168.reuse, R158, R8 ;  /* 0x0000009ea89c723c */ /* 0x040fe20000041808 */
[----:B------:R-:W4:Y:S07]  /*fd00*/  LDSM.16.MT88.4 R8, [R216+0x13800] ;  /* 0x01380000d808783b */ /* 0x000f2e0000004200 */
[C---:B-1----:R-:W-:Y:S07]  /*fd10*/  HMMA.16816.F32.BF16 R152, R168.reuse, R136, R12 ;  /* 0x00000088a898723c */ /* 0x042fee000004180c */
[----:B------:R-:W-:Y:S02]  /*fd20*/  MOV R12, R148 ;  /* 0x00000094000c7202 */ /* 0x000fe40000000f00 */
[----:B------:R-:W-:Y:S02]  /*fd30*/  MOV R13, R149 ;  /* 0x00000095000d7202 */ /* 0x000fe40000000f00 */
[C---:B------:R-:W-:Y:S03]  /*fd40*/  HMMA.16816.F32.BF16 R148, R168.reuse, R138, R16 ;  /* 0x0000008aa894723c */ /* 0x040fe60000041810 */
[----:B------:R-:W-:Y:S02]  /*fd50*/  MOV R14, R146 ;  /* 0x00000092000e7202 */ /* 0x000fe40000000f00 */
[----:B------:R-:W-:Y:S02]  /*fd60*/  MOV R15, R147 ;  /* 0x00000093000f7202 */ /* 0x000fe40000000f00 */
[----:B------:R-:W-:Y:S02]  /*fd70*/  MOV R18, R144 ;  /* 0x0000009000127202 */ /* 0x000fe40000000f00 */
[----:B------:R-:W-:Y:S02]  /*fd80*/  MOV R19, R145 ;  /* 0x0000009100137202 */ /* 0x000fe40000000f00 */
[C---:B------:R-:W-:Y:S01]  /*fd90*/  HMMA.16816.F32.BF16 R144, R168.reuse, R140, R20 ;  /* 0x0000008ca890723c */ /* 0x040fe20000041814 */
[----:B------:R-:W-:Y:S07]  /*fda0*/  LDSM.16.MT88.4 R20, [R217+0x15800] ;  /* 0x01580000d914783b */ /* 0x000fee0000004200 */
[C---:B------:R-:W-:Y:S01]  /*fdb0*/  HMMA.16816.F32.BF16 R140, R168.reuse, R142, R24 ;  /* 0x0000008ea88c723c */ /* 0x040fe20000041818 */
[----:B------:R-:W-:Y:S07]  /*fdc0*/  LDSM.16.MT88.4 R24, [R216+0x15800] ;  /* 0x01580000d818783b */ /* 0x000fee0000004200 */
[C---:B--2---:R-:W-:Y:S07]  /*fdd0*/  HMMA.16816.F32.BF16 R136, R168.reuse, R132, R28 ;  /* 0x00000084a888723c */ /* 0x044fee000004181c */
[----:B------:R-:W-:Y:S01]  /*fde0*/  MOV R29, R12 ;  /* 0x0000000c001d7202 */ /* 0x000fe20000000f00 */
[C---:B------:R-:W-:Y:S04]  /*fdf0*/  HMMA.16816.F32.BF16 R132, R168.reuse, R134, R32 ;  /* 0x00000086a884723c */ /* 0x040fe80000041820 */
[----:B------:R-:W-:Y:S02]  /*fe00*/  MOV R28, R13 ;  /* 0x0000000d001c7202 */ /* 0x000fe40000000f00 */
[----:B------:R-:W-:Y:S02]  /*fe10*/  MOV R31, R18 ;  /* 0x00000012001f7202 */ /* 0x000fe40000000f00 */
[C---:B------:R-:W-:Y:S04]  /*fe20*/  HMMA.16816.F32.BF16 R36, R168.reuse, R172, R36 ;  /* 0x000000aca824723c */ /* 0x040fe80000041824 */
[----:B------:R-:W-:Y:S02]  /*fe30*/  MOV R35, R14 ;  /* 0x0000000e00237202 */ /* 0x000fe40000000f00 */
[----:B------:R-:W-:Y:S02]  /*fe40*/  MOV R34, R15 ;  /* 0x0000000f00227202 */ /* 0x000fe40000000f00 */
[C---:B------:R-:W-:Y:S01]  /*fe50*/  HMMA.16816.F32.BF16 R40, R168.reuse, R174, R40 ;  /* 0x000000aea828723c */ /* 0x040fe20000041828 */
[----:B------:R-:W1:Y:S03]  /*fe60*/  LDSM.16.MT88.4 R12, [R220+0x15800] ;  /* 0x01580000dc0c783b */ /* 0x000e660000004200 */
[----:B------:R-:W-:Y:S04]  /*fe70*/  MOV R30, R19 ;  /* 0x00000013001e7202 */ /* 0x000fe80000000f00 */
[C---:B------:R-:W-:Y:S01]  /*fe80*/  HMMA.16816.F32.BF16 R44, R168.reuse, R176, R44 ;  /* 0x000000b0a82c723c */ /* 0x040fe2000004182c */
[----:B------:R-:W2:Y:S07]  /*fe90*/  LDSM.16.MT88.4 R16, [R218+0x15800] ;  /* 0x01580000da10783b */ /* 0x000eae0000004200 */
[C---:B------:R-:W-:Y:S08]  /*fea0*/  HMMA.16816.F32.BF16 R48, R168.reuse, R178, R48 ;  /* 0x000000b2a830723c */ /* 0x040ff00000041830 */
[C---:B---3--:R-:W-:Y:S08]  /*feb0*/  HMMA.16816.F32.BF16 R52, R168.reuse, R4, R52 ;  /* 0x00000004a834723c */ /* 0x048ff00000041834 */
[C---:B------:R-:W-:Y:S01]  /*fec0*/  HMMA.16816.F32.BF16 R56, R168.reuse, R6, R56 ;  /* 0x00000006a838723c */ /* 0x040fe20000041838 */
[----:B------:R-:W3:Y:S07]  /*fed0*/  LDSM.16.MT88.4 R4, [R220+0x17800] ;  /* 0x01780000dc04783b */ /* 0x000eee0000004200 */
[C---:B----4-:R-:W-:Y:S08]  /*fee0*/  HMMA.16816.F32.BF16 R60, R168.reuse, R8, R60 ;  /* 0x00000008a83c723c */ /* 0x050ff0000004183c */
[C---:B------:R-:W-:Y:S01]  /*fef0*/  HMMA.16816.F32.BF16 R64, R168.reuse, R10, R64 ;  /* 0x0000000aa840723c */ /* 0x040fe20000041840 */
[----:B------:R-:W4:Y:S07]  /*ff00*/  LDSM.16.MT88.4 R8, [R218+0x17800] ;  /* 0x01780000da08783b */ /* 0x000f2e0000004200 */
[C---:B-1----:R-:W-:Y:S08]  /*ff10*/  HMMA.16816.F32.BF16 R68, R168.reuse, R12, R68 ;  /* 0x0000000ca844723c */ /* 0x042ff00000041844 */
[C---:B------:R-:W-:Y:S01]  /*ff20*/  HMMA.16816.F32.BF16 R72, R168.reuse, R14, R72 ;  /* 0x0000000ea848723c */ /* 0x040fe20000041848 */
[----:B------:R-:W1:Y:S07]  /*ff30*/  LDSM.16.MT88.4 R12, [R217+0x17800] ;  /* 0x01780000d90c783b */ /* 0x000e6e0000004200 */
[C---:B--2---:R-:W-:Y:S08]  /*ff40*/  HMMA.16816.F32.BF16 R76, R168.reuse, R16, R76 ;  /* 0x00000010a84c723c */ /* 0x044ff0000004184c */
[C---:B------:R-:W-:Y:S08]  /*ff50*/  HMMA.16816.F32.BF16 R80, R168.reuse, R18, R80 ;  /* 0x00000012a850723c */ /* 0x040ff00000041850 */
[C---:B------:R-:W-:Y:S08]  /*ff60*/  HMMA.16816.F32.BF16 R84, R168.reuse, R20, R84 ;  /* 0x00000014a854723c */ /* 0x040ff00000041854 */
[C---:B------:R-:W-:Y:S08]  /*ff70*/  HMMA.16816.F32.BF16 R88, R168.reuse, R22, R88 ;  /* 0x00000016a858723c */ /* 0x040ff00000041858 */
[C---:B------:R-:W-:Y:S08]  /*ff80*/  HMMA.16816.F32.BF16 R92, R168.reuse, R24, R92 ;  /* 0x00000018a85c723c */ /* 0x040ff0000004185c */
[C---:B------:R-:W-:Y:S08]  /*ff90*/  HMMA.16816.F32.BF16 R96, R168.reuse, R26, R96 ;  /* 0x0000001aa860723c */ /* 0x040ff00000041860 */
[C---:B---3--:R-:W-:Y:S08]  /*ffa0*/  HMMA.16816.F32.BF16 R100, R168.reuse, R4, R100 ;  /* 0x00000004a864723c */ /* 0x048ff00000041864 */
[C---:B------:R-:W-:Y:S01]  /*ffb0*/  HMMA.16816.F32.BF16 R104, R168.reuse, R6, R104 ;  /* 0x00000006a868723c */ /* 0x040fe20000041868 */
[----:B------:R-:W2:Y:S07]  /*ffc0*/  LDSM.16.MT88.4 R4, [R216+0x17800] ;  /* 0x01780000d804783b */ /* 0x000eae0000004200 */
[C---:B----4-:R-:W-:Y:S07]  /*ffd0*/  HMMA.16816.F32.BF16 R108, R168.reuse, R8, R108 ;  /* 0x00000008a86c723c */ /* 0x050fee000004186c */
[----:B------:R-:W-:Y:S01]  /*ffe0*/  FADD.FTZ R9, R193, R192 ;  /* 0x000000c0c1097221 */ /* 0x000fe20000010000 */
[C---:B------:R-:W-:Y:S04]  /*fff0*/  HMMA.16816.F32.BF16 R112, R168.reuse, R10, R112 ;  /* 0x0000000aa870723c */ /* 0x040fe80000041870 */
[----:B------:R-:W-:Y:S03]  /*10000*/  FADD.FTZ R9, R194, R9 ;  /* 0x00000009c2097221 */ /* 0x000fe60000010000 */
[----:B------:R-:W-:Y:S01]  /*10010*/  FADD.FTZ R11, R190, R189 ;  /* 0x000000bdbe0b7221 */ /* 0x000fe20000010000 */
[C---:B-1----:R-:W-:Y:S04]  /*10020*/  HMMA.16816.F32.BF16 R116, R168.reuse, R12, R116 ;  /* 0x0000000ca874723c */ /* 0x042fe80000041874 */
        /* <DEDUP_REMOVED lines=21> */
.L_x_206:
        /* <DEDUP_REMOVED lines=16> */
[----:B------:R-:W-:Y:S01]  /*10280*/  @UP1 ULDC UR12, c[0x0][0x210] ;  /* 0x00008400000c1ab9 */ /* 0x000fe20000000800 */
        /* <DEDUP_REMOVED lines=8> */
[----:B------:R-:W-:-:S02]  /*10310*/  @UP1 UIMAD UR12, UR12, UR8, URZ ;  /* 0x000000080c0c12a4 */ /* 0x000fc4000f8e023f */
[----:B------:R-:W-:Y:S02]  /*10320*/  ULDC.U8 UR4, c[0x0][0x328] ;  /* 0x0000ca0000047ab9 */ /* 0x000fe40000000000 */
[----:B------:R-:W-:Y:S02]  /*10330*/  UISETP.NE.AND UP3, UPT, UR4, URZ, UPT ;  /* 0x0000003f0400728c */ /* 0x000fe4000bf65270 */
[----:B------:R-:W-:Y:S02]  /*10340*/  @!UP4 UIMAD UR14, UR6, UR5, UR14 ;  /* 0x00000005060ec2a4 */ /* 0x000fe4000f8e020e */
[----:B------:R-:W-:Y:S01]  /*10350*/  UISETP.NE.OR UP2, UPT, UR9, URZ, !UP3 ;  /* 0x0000003f0900728c */ /* 0x000fe2000df45670 */
[----:B------:R-:W3:Y:S01]  /*10360*/  S2UR UR9, SR_CTAID.X ;  /* 0x00000000000979c3 */ /* 0x000ee20000002500 */
[----:B------:R-:W-:Y:S02]  /*10370*/  ULDC UR5, c[0x0][0x234] ;  /* 0x00008d0000057ab9 */ /* 0x000fe40000000800 */
[----:B------:R-:W-:-:S02]  /*10380*/  UISETP.NE.OR UP0, UPT, UR11, -0x1, UP2 ;  /* 0xffffffff0b00788c */ /* 0x000fc40009705670 */
[----:B------:R-:W-:Y:S02]  /*10390*/  @!UP1 USEL UR12, UR8, UR5, !UP3 ;  /* 0x00000005080c9287 */ /* 0x000fe4000d800000 */
[----:B------:R-:W-:Y:S02]  /*103a0*/  ULDC UR4, c[0x0][0x1c0] ;  /* 0x0000700000047ab9 */ /* 0x000fe40000000800 */
[----:B------:R-:W-:Y:S01]  /*103b0*/  @UP1 UMOV UR15, 0x1 ;  /* 0x00000001000f1882 */ /* 0x000fe20000000000 */
        /* <DEDUP_REMOVED lines=23> */
[----:B------:R-:W1:Y:S01]  /*10530*/  @P4 MUFU.LG2 R2, R2 ;  /* 0x0000000200024308 */ /* 0x000e620000000c00 */
[C---:B------:R-:W-:Y:S01]  /*10540*/  FMUL.FTZ R161, R4.reuse, R161 ;  /* 0x000000a104a17220 */ /* 0x040fe20000410000 */
[----:B------:R-:W-:Y:S01]  /*10550*/  @!UP4 UMOV UR20, UR22 ;  /* 0x000000160014cc82 */ /* 0x000fe20008000000 */
[C---:B------:R-:W-:Y:S02]  /*10560*/  FMUL.FTZ R156, R4.reuse, R156 ;  /* 0x0000009c049c7220 */ /* 0x040fe40000410000 */
[C---:B------:R-:W-:Y:S01]  /*10570*/  FMUL.FTZ R157, R4.reuse, R157 ;  /* 0x0000009d049d7220 */ /* 0x040fe20000410000 */
[----:B------:R-:W-:Y:S01]  /*10580*/  F2FP.BF16.PACK_AB R160, R161, R160 ;  /* 0x000000a0a1a0723e */ /* 0x000fe200000010ff */
[C---:B------:R-:W-:Y:S01]  /*10590*/  FMUL.FTZ R152, R4.reuse, R152 ;  /* 0x0000009804987220 */ /* 0x040fe20000410000 */
[----:B------:R-:W3:Y:S01]  /*105a0*/  @P3 MUFU.LG2 R0, R0 ;  /* 0x0000000000003308 */ /* 0x000ee20000000c00 */
        /* <DEDUP_REMOVED lines=89> */
[----:B------:R-:W4:Y:S01]  /*10b40*/  S2R R4, SR_TID.X ;  /* 0x0000000000047919 */ /* 0x000f220000002100 */
        /* <DEDUP_REMOVED lines=21> */
[----:B------:R-:W-:Y:S01]  /*10ca0*/  LEA.HI R6, R7, R4, RZ, 0x2 ;  /* 0x0000000407067211 */ /* 0x000fe200078f10ff */
[----:B------:R-:W-:Y:S01]  /*10cb0*/  FMUL.FTZ R135, R5, R135 ;  /* 0x0000008705877220 */ /* 0x000fe20000410000 */
[----:B------:R-:W-:Y:S01]  /*10cc0*/  F2FP.BF16.PACK_AB R142, R143, R142 ;  /* 0x0000008e8f8e723e */ /* 0x000fe200000010ff */
        /* <DEDUP_REMOVED lines=16> */
[C---:B------:R-:W-:Y:S01]  /*10dd0*/  FMUL.FTZ R50, R5.reuse, R50 ;  /* 0x0000003205327220 */ /* 0x040fe20000410000 */
[----:B------:R-:W-:Y:S01]  /*10de0*/  LOP3.LUT R9, R6, 0x3ffffffc, RZ, 0xc0, !PT ;  /* 0x3ffffffc06097812 */ /* 0x000fe200078ec0ff */
[C---:B------:R-:W-:Y:S01]  /*10df0*/  FMUL.FTZ R55, R5.reuse, R55 ;  /* 0x0000003705377220 */ /* 0x040fe20000410000 */
[----:B------:R-:W-:Y:S01]  /*10e00*/  SHF.L.U32 R10, R8, 0x6, RZ ;  /* 0x00000006080a7819 */ /* 0x000fe200000006ff */
[----:B------:R-:W-:Y:S01]  /*10e10*/  FMUL.FTZ R54, R5, R54 ;  /* 0x0000003605367220 */ /* 0x000fe20000410000 */
[----:B------:R-:W-:Y:S01]  /*10e20*/  IADD3 R9, -R9, R4, RZ ;  /* 0x0000000409097210 */ /* 0x000fe20007ffe1ff */
[C---:B------:R-:W-:Y:S01]  /*10e30*/  FMUL.FTZ R59, R5.reuse, R59 ;  /* 0x0000003b053b7220 */ /* 0x040fe20000410000 */
[----:B------:R-:W-:Y:S01]  /*10e40*/  LOP3.LUT R10, R10, 0x1c0, RZ, 0xc0, !PT ;  /* 0x000001c00a0a7812 */ /* 0x000fe200078ec0ff */
[C---:B------:R-:W-:Y:S01]  /*10e50*/  FMUL.FTZ R58, R5.reuse, R58 ;  /* 0x0000003a053a7220 */ /* 0x040fe20000410000 */
[----:B------:R-:W-:Y:S01]  /*10e60*/  LOP3.LUT R11, R8, 0x1, RZ, 0xc0, !PT ;  /* 0x00000001080b7812 */ /* 0x000fe200078ec0ff */
[C---:B------:R-:W-:Y:S01]  /*10e70*/  FMUL.FTZ R63, R5.reuse, R63 ;  /* 0x0000003f053f7220 */ /* 0x040fe20000410000 */
[----:B------:R-:W-:Y:S01]  /*10e80*/  LEA.HI R10, R10, R10, RZ, 0x1d ;  /* 0x0000000a0a0a7211 */ /* 0x000fe200078fe8ff */
[----:B------:R-:W-:Y:S01]  /*10e90*/  FMUL.FTZ R62, R5, R62 ;  /* 0x0000003e053e7220 */ /* 0x000fe20000410000 */
[----:B------:R-:W-:Y:S01]  /*10ea0*/  ISETP.NE.U32.AND P0, PT, R11, 0x1, PT ;  /* 0x000000010b00780c */ /* 0x000fe20003f05070 */
[----:B------:R-:W-:Y:S01]  /*10eb0*/  FMUL.FTZ R67, R5, R67 ;  /* 0x0000004305437220 */ /* 0x000fe20000410000 */
[----:B------:R-:W-:Y:S01]  /*10ec0*/  F2FP.BF16.PACK_AB R42, R43, R42 ;  /* 0x0000002a2b2a723e */ /* 0x000fe200000010ff */
[C---:B------:R-:W-:Y:S01]  /*10ed0*/  FMUL.FTZ R66, R5.reuse, R66 ;  /* 0x0000004205427220 */ /* 0x040fe20000410000 */
[----:B------:R-:W-:Y:S01]  /*10ee0*/  R2P PR, R8, 0x6 ;  /* 0x0000000608007804 */ /* 0x000fe20000000000 */
[C---:B------:R-:W-:Y:S01]  /*10ef0*/  FMUL.FTZ R71, R5.reuse, R71 ;  /* 0x0000004705477220 */ /* 0x040fe20000410000 */
[----:B------:R-:W-:Y:S01]  /*10f00*/  MOV R8, 0x20 ;  /* 0x0000002000087802 */ /* 0x000fe20000000f00 */
[----:B------:R-:W-:Y:S01]  /*10f10*/  FMUL.FTZ R70, R5, R70 ;  /* 0x0000004605467220 */ /* 0x000fe20000410000 */
[----:B------:R-:W-:Y:S01]  /*10f20*/  F2FP.BF16.PACK_AB R46, R47, R46 ;  /* 0x0000002e2f2e723e */ /* 0x000fe200000010ff */
        /* <DEDUP_REMOVED lines=50> */
[----:B------:R-:W-:Y:S01]  /*11250*/  LEA.HI R5, R7, R4, RZ, 0x5 ;  /* 0x0000000407057211 */ /* 0x000fe200078f28ff */
[----:B-1----:R-:W-:Y:S01]  /*11260*/  @P4 FMUL.FTZ R77, R2, 0.69314718246459960938 ;  /* 0x3f317218024d4820 */ /* 0x002fe20000410000 */
[----:B------:R-:W-:Y:S01]  /*11270*/  F2FP.BF16.PACK_AB R126, R127, R126 ;  /* 0x0000007e7f7e723e */ /* 0x000fe200000010ff */
[----:B---3--:R-:W-:Y:S01]  /*11280*/  @P3 FMUL.FTZ R0, R0, 0.69314718246459960938 ;  /* 0x3f31721800003820 */ /* 0x008fe20000410000 */
[----:B------:R-:W-:-:S02]  /*11290*/  SHF.R.S32.HI R6, RZ, 0x5, R5 ;  /* 0x00000005ff067819 */ /* 0x000fc40000011405 */
[----:B------:R-:W-:Y:S02]  /*112a0*/  F2FP.BF16.PACK_AB R130, R131, R130 ;  /* 0x000000828382723e */ /* 0x000fe400000010ff */
[----:B------:R-:W-:Y:S02]  /*112b0*/  LEA R9, R6, R9, 0x9 ;  /* 0x0000000906097211 */ /* 0x000fe400078e48ff */
[----:B------:R-:W-:Y:S02]  /*112c0*/  SHF.R.S32.HI R75, RZ, 0x1f, R6 ;  /* 0x0000001fff4b7819 */ /* 0x000fe40000011406 */
[----:B------:R-:W-:Y:S02]  /*112d0*/  LEA R9, R9, R10, 0x1 ;  /* 0x0000000a09097211 */ /* 0x000fe400078e08ff */
[----:B------:R-:W-:Y:S02]  /*112e0*/  MOV R10, 0x40 ;  /* 0x00000040000a7802 */ /* 0x000fe40000000f00 */
[----:B------:R-:W-:-:S02]  /*112f0*/  SHF.L.U32 R9, R9, 0x1, RZ ;  /* 0x0000000109097819 */ /* 0x000fc400000006ff */
[----:B------:R-:W-:Y:S02]  /*11300*/  SEL R10, R10, 0xffffffc0, !P2 ;  /* 0xffffffc00a0a7807 */ /* 0x000fe40005000000 */
        /* <DEDUP_REMOVED lines=12> */
[----:B------:R-:W-:Y:S01]  /*113d0*/  LEA.HI R75, R75, R6, RZ, 0x2 ;  /* 0x000000064b4b7211 */ /* 0x000fe200078f10ff */
[----:B------:R-:W-:Y:S03]  /*113e0*/  STS [R13], R152 ;  /* 0x000000980d007388 */ /* 0x000fe60000000800 */
[----:B------:R-:W-:Y:S01]  /*113f0*/  LOP3.LUT R75, R75, 0xffffffc, RZ, 0xc0, !PT ;  /* 0x0ffffffc4b4b7812 */ /* 0x000fe200078ec0ff */
[----:B------:R-:W-:Y:S03]  /*11400*/  STS [R13+0x400], R154 ;  /* 0x0004009a0d007388 */ /* 0x000fe60000000800 */
[----:B------:R-:W-:Y:S01]  /*11410*/  IADD3 R6, R6, -R75, RZ ;  /* 0x8000004b06067210 */ /* 0x000fe20007ffe0ff */
[----:B------:R-:W-:Y:S01]  /*11420*/  STS [R15], R148 ;  /* 0x000000940f007388 */ /* 0x000fe20000000800 */
[----:B------:R-:W-:Y:S01]  /*11430*/  MOV R75, 0x7f800000 ;  /* 0x7f800000004b7802 */ /* 0x000fe20000000f00 */
[----:B------:R-:W-:-:S02]  /*11440*/  @P3 FFMA.FTZ R75, R3, c[0x0][0x238], R0 ;  /* 0x00008e00034b3a23 */ /* 0x000fc40000010000 */
        /* <DEDUP_REMOVED lines=49> */
[----:B-1----:R-:W-:-:S03]  /*11760*/  LOP3.LUT R9, R5, 0xffffffe0, RZ, 0xc0, !PT ;  /* 0xffffffe005097812 */ /* 0x002fc600078ec0ff */
[----:B------:R2:W-:Y:S01]  /*11770*/  STS [R17+0x6000], R116 ;  /* 0x0060007411007388 */ /* 0x0005e20000000800 */
[----:B------:R-:W-:-:S03]  /*11780*/  IADD3 R74, R4, -R9, RZ ;  /* 0x80000009044a7210 */ /* 0x000fc60007ffe0ff */
[----:B------:R2:W-:Y:S01]  /*11790*/  STS [R17+0x6400], R118 ;  /* 0x0064007611007388 */ /* 0x0005e20000000800 */
[----:B------:R-:W-:-:S03]  /*117a0*/  LOP3.LUT P0, RZ, R74, 0x3, RZ, 0xc0, !PT ;  /* 0x000000034aff7812 */ /* 0x000fc6000780c0ff */
[----:B------:R2:W-:Y:S04]  /*117b0*/  STS [R19+0x6000], R120 ;  /* 0x0060007813007388 */ /* 0x0005e80000000800 */
[----:B------:R2:W-:Y:S04]  /*117c0*/  STS [R19+0x6400], R122 ;  /* 0x0064007a13007388 */ /* 0x0005e80000000800 */
[----:B------:R2:W-:Y:S04]  /*117d0*/  STS [R21+0x6000], R124 ;  /* 0x0060007c15007388 */ /* 0x0005e80000000800 */
[----:B------:R2:W-:Y:S04]  /*117e0*/  STS [R21+0x6400], R126 ;  /* 0x0064007e15007388 */ /* 0x0005e80000000800 */
[----:B------:R2:W-:Y:S04]  /*117f0*/  STS [R23+0x6000], R128 ;  /* 0x0060008017007388 */ /* 0x0005e80000000800 */
[----:B------:R2:W-:Y:S04]  /*11800*/  STS [R23+0x6400], R130 ;  /* 0x0064008217007388 */ /* 0x0005e80000000800 */
[----:B------:R-:W-:Y:S06]  /*11810*/  BAR.SYNC.DEFER_BLOCKING 0x0 ;  /* 0x0000000000007b1d */ /* 0x000fec0000010000 */
[----:B------:R-:W1:Y:S04]  /*11820*/  S2R R72, SR_TID.X ;  /* 0x0000000000487919 */ /* 0x000e680000002100 */
        /* <DEDUP_REMOVED lines=8> */
[----:B------:R-:W-:-:S03]  /*118b0*/  IADD3 R5, R72, -R5, RZ ;  /* 0x8000000548057210 */ /* 0x000fc60007ffe0ff */
[----:B------:R2:W1:Y:S01]  /*118c0*/  LDS.128 R44, [R230+0x2800] ;  /* 0x00280000e62c7984 */ /* 0x0004620000000c00 */
[----:B------:R-:W-:-:S03]  /*118d0*/  SHF.R.S32.HI R74, RZ, 0x1f, R5 ;  /* 0x0000001fff4a7819 */ /* 0x000fc60000011405 */
[----:B------:R2:W1:Y:S01]  /*118e0*/  LDS.128 R40, [R230+0x3000] ;  /* 0x00300000e6287984 */ /* 0x0004620000000c00 */
[----:B------:R-:W-:-:S03]  /*118f0*/  LEA.HI R5, R74, R5, RZ, 0x2 ;  /* 0x000000054a057211 */ /* 0x000fc600078f10ff */
[----:B------:R2:W1:Y:S01]  /*11900*/  LDS.128 R36, [R230+0x3800] ;  /* 0x00380000e6247984 */ /* 0x0004620000000c00 */
[----:B------:R-:W-:Y:S01]  /*11910*/  MOV R74, 0x7f800000 ;  /* 0x7f800000004a7802 */ /* 0x000fe20000000f00 */
[----:B------:R-:W-:Y:S01]  /*11920*/  @P4 FFMA.FTZ R74, R164, c[0x0][0x238], R77 ;  /* 0x00008e00a44a4a23 */ /* 0x000fe2000001004d */
        /* <DEDUP_REMOVED lines=27> */
.L_x_211:
[----:B---34-:R-:W-:Y:S05]  /*11ae0*/  BSYNC B0 ;  /* 0x0000000000007941 */ /* 0x018fea0003800000 */
.L_x_210:
[----:B------:R-:W3:Y:S01]  /*11af0*/  S2R R0, SR_CTAID.Z ;  /* 0x0000000000007919 */ /* 0x000ee20000002700 */
[----:B------:R-:W-:Y:S01]  /*11b00*/  LEA.HI R4, R7, R4, RZ, 0x3 ;  /* 0x0000000407047211 */ /* 0x000fe200078f18ff */
[----:B------:R-:W-:Y:S01]  /*11b10*/  UIMAD UR9, UR9, -0x40, UR16 ;  /* 0xffffffc0090978a4 */ /* 0x000fe2000f8e0210 */
[----:B------:R-:W-:Y:S01]  /*11b20*/  SHF.R.S32.HI R2, RZ, 0x1f, R240 ;  /* 0x0000001fff027819 */ /* 0x000fe200000114f0 */
[----:B------:R-:W-:Y:S01]  /*11b30*/  USHF.R.S32.HI UR6, URZ, 0x1f, UR10 ;  /* 0x0000001f3f067899 */ /* 0x000fe2000801140a */
[----:B------:R-:W-:Y:S01]  /*11b40*/  IADD3 R6, P0, R240, UR20, RZ ;  /* 0x00000014f0067c10 */ /* 0x000fe2000ff1e0ff */
[----:B------:R-:W-:Y:S01]  /*11b50*/  ULDC.64 UR4, c[0x0][0x1f0] ;  /* 0x00007c0000047ab9 */ /* 0x000fe20000000a00 */
[----:B------:R-:W-:Y:S01]  /*11b60*/  SHF.R.S32.HI R3, RZ, 0x3, R4 ;  /* 0x00000003ff037819 */ /* 0x000fe20000011404 */
[----:B------:R-:W-:Y:S01]  /*11b70*/  UIMAD UR4, UR6, UR4, URZ ;  /* 0x00000004060472a4 */ /* 0x000fe2000f8e023f */
[----:B------:R-:W-:Y:S01]  /*11b80*/  IADD3.X R7, R2, UR7, RZ, P0, !PT ;  /* 0x0000000702077c10 */ /* 0x000fe200087fe4ff */
[----:B------:R-:W-:Y:S01]  /*11b90*/  IMAD.U32 R2, RZ, RZ, UR13 ;  /* 0x0000000dff027e24 */ /* 0x000fe2000f8e00ff */
[----:B------:R-:W-:Y:S01]  /*11ba0*/  ISETP.GE.AND P0, PT, R3, UR9, PT ;  /* 0x0000000903007c0c */ /* 0x000fe2000bf06270 */
[----:B------:R-:W-:Y:S01]  /*11bb0*/  UIMAD UR4, UR10, UR5, UR4 ;  /* 0x000000050a0472a4 */ /* 0x000fe2000f8e0204 */
[----:B------:R-:W-:Y:S01]  /*11bc0*/  LEA.HI R72, R73, R72, RZ, 0x3 ;  /* 0x0000004849487211 */ /* 0x000fe200078f18ff */
[----:B------:R-:W-:Y:S03]  /*11bd0*/  BSSY B0, `(.L_x_212) ;  /* 0x0000016000007945 */ /* 0x000fe60003800000 */
[----:B------:R-:W-:-:S04]  /*11be0*/  SHF.R.S32.HI R72, RZ, 0x3, R72 ;  /* 0x00000003ff487819 */ /* 0x000fc80000011448 */
[----:B------:R-:W-:Y:S01]  /*11bf0*/  SHF.R.S32.HI R73, RZ, 0x1f, R72 ;  /* 0x0000001fff497819 */ /* 0x000fe20000011448 */
[----:B---3--:R-:W-:-:S04]  /*11c00*/  IMAD.WIDE.U32 R6, R0, c[0x0][0x1f0], R6 ;  /* 0x00007c0000067a25 */ /* 0x008fc800078e0006 */
[----:B------:R-:W-:Y:S01]  /*11c10*/  IMAD.WIDE R72, R2, 0x40, R72 ;  /* 0x0000004002487825 */ /* 0x000fe200078e0248 */
[----:B------:R-:W-:Y:S01]  /*11c20*/  IADD3 R75, R7, UR4, RZ ;  /* 0x00000004074b7c10 */ /* 0x000fe2000fffe0ff */
[----:B------:R-:W-:Y:S05]  /*11c30*/  @P0 BRA `(.L_x_213) ;  /* 0x000000f000000947 */ /* 0x000fea0003800000 */
        /* <DEDUP_REMOVED lines=15> */
.L_x_213:
[----:B------:R-:W-:Y:S05]  /*11d30*/  BSYNC B0 ;  /* 0x0000000000007941 */ /* 0x000fea0003800000 */
.L_x_212:
[----:B------:R-:W-:Y:S01]  /*11d40*/  LEA.HI.SX32 R0, R4, 0x10, 0x1d ;  /* 0x0000001004007811 */ /* 0x000fe200078feaff */
[----:B------:R-:W-:Y:S03]  /*11d50*/  BSSY B0, `(.L_x_214) ;  /* 0x0000015000007945 */ /* 0x000fe60003800000 */
[----:B------:R-:W-:-:S13]  /*11d60*/  ISETP.GE.AND P0, PT, R0, UR9, PT ;  /* 0x0000000900007c0c */ /* 0x000fda000bf06270 */
[----:B------:R-:W-:Y:S05]  /*11d70*/  @P0 BRA `(.L_x_215) ;  /* 0x0000012000000947 */ /* 0x000fea0003800000 */
[----:B------:R-:W-:Y:S01]  /*11d80*/  IADD3 R2, P0, R72, 0x10, RZ ;  /* 0x0000001048027810 */ /* 0x000fe20007f1e0ff */
[----:B-1-3--:R-:W-:Y:S01]  /*11d90*/  IMAD.MOV.U32 R16, RZ, RZ, R6 ;  /* 0x000000ffff107224 */ /* 0x00afe200078e0006 */
[----:B------:R-:W-:Y:S01]  /*11da0*/  ISETP.GE.AND P3, PT, R240, c[0x0][0x220], PT ;  /* 0x00008800f0007a0c */ /* 0x000fe20003f66270 */
[----:B--2---:R-:W-:Y:S01]  /*11db0*/  IMAD.MOV.U32 R17, RZ, RZ, R75 ;  /* 0x000000ffff117224 */ /* 0x004fe200078e004b */
        /* <DEDUP_REMOVED lines=10> */
[----:B------:R1:W-:Y:S04]  /*11e60*/  @!P3 STG.E.128 [R2.64], R60 ;  /* 0x0000003c0200b986 */ /* 0x0003e8000c101d12 */
[----:B------:R1:W-:Y:S04]  /*11e70*/  @!P2 STG.E.128 [R2.64+0x80], R44 ;  /* 0x0000802c0200a986 */ /* 0x0003e8000c101d12 */
[----:B------:R1:W-:Y:S04]  /*11e80*/  @!P1 STG.E.128 [R2.64+0x100], R28 ;  /* 0x0001001c02009986 */ /* 0x0003e8000c101d12 */
[----:B------:R1:W-:Y:S02]  /*11e90*/  @!P0 STG.E.128 [R2.64+0x180], R12 ;  /* 0x0001800c02008986 */ /* 0x0003e4000c101d12 */
.L_x_215:
[----:B------:R-:W-:Y:S05]  /*11ea0*/  BSYNC B0 ;  /* 0x0000000000007941 */ /* 0x000fea0003800000 */
.L_x_214:
[----:B------:R-:W-:Y:S01]  /*11eb0*/  LEA.HI.SX32 R0, R4, 0x20, 0x1d ;  /* 0x0000002004007811 */ /* 0x000fe200078feaff */
[----:B------:R-:W-:Y:S03]  /*11ec0*/  BSSY B0, `(.L_x_216) ;  /* 0x0000015000007945 */ /* 0x000fe60003800000 */
[----:B------:R-:W-:-:S13]  /*11ed0*/  ISETP.GE.AND P0, PT, R0, UR9, PT ;  /* 0x0000000900007c0c */ /* 0x000fda000bf06270 */
[----:B------:R-:W-:Y:S05]  /*11ee0*/  @P0 BRA `(.L_x_217) ;  /* 0x0000012000000947 */ /* 0x000fea0003800000 */
[----:B-1----:R-:W-:Y:S01]  /*11ef0*/  IADD3 R2, P0, R72, 0x20, RZ ;  /* 0x0000002048027810 */ /* 0x002fe20007f1e0ff */
[----:B------:R-:W-:Y:S01]  /*11f00*/  IMAD.MOV.U32 R12, RZ, RZ, R6 ;  /* 0x000000ffff0c7224 */ /* 0x000fe200078e0006 */
        /* <DEDUP_REMOVED lines=16> */
.L_x_217:
[----:B------:R-:W-:Y:S05]  /*12010*/  BSYNC B0 ;  /* 0x0000000000007941 */ /* 0x000fea0003800000 */
.L_x_216:
[----:B------:R-:W-:-:S04]  /*12020*/  LEA.HI.SX32 R4, R4, 0x30, 0x1d ;  /* 0x0000003004047811 */ /* 0x000fc800078feaff */
[----:B------:R-:W-:-:S13]  /*12030*/  ISETP.GE.AND P0, PT, R4, UR9, PT ;  /* 0x0000000904007c0c */ /* 0x000fda000bf06270 */
[----:B------:R-:W-:Y:S05]  /*12040*/  @P0 EXIT ;  /* 0x000000000000094d */ /* 0x000fea0003800000 */
[----:B------:R-:W-:Y:S01]  /*12050*/  IADD3 R0, P0, R72, 0x30, RZ ;  /* 0x0000003048007810 */ /* 0x000fe20007f1e0ff */
[----:B------:R-:W-:Y:S01]  /*12060*/  IMAD.MOV.U32 R4, RZ, RZ, R6 ;  /* 0x000000ffff047224 */ /* 0x000fe200078e0006 */
[----:B------:R-:W-:Y:S01]  /*12070*/  ISETP.GE.AND P2, PT, R240, c[0x0][0x220], PT ;  /* 0x00008800f0007a0c */ /* 0x000fe20003f46270 */
[----:B------:R-:W-:Y:S01]  /*12080*/  IMAD.MOV.U32 R5, RZ, RZ, R75 ;  /* 0x000000ffff057224 */ /* 0x000fe200078e004b */
[----:B------:R-:W-:Y:S01]  /*12090*/  ISETP.GE.AND P1, PT, R229, c[0x0][0x220], PT ;  /* 0x00008800e5007a0c */ /* 0x000fe20003f26270 */
[----:B------:R-:W-:Y:S01]  /*120a0*/  IMAD.X R72, RZ, RZ, R73, P0 ;  /* 0x000000ffff487224 */ /* 0x000fe200000e0649 */
[----:B------:R-:W-:Y:S01]  /*120b0*/  ISETP.GE.AND P0, PT, R228, c[0x0][0x220], PT ;  /* 0x00008800e4007a0c */ /* 0x000fe20003f06270 */
[----:B------:R-:W-:-:S04]  /*120c0*/  IMAD.WIDE.U32 R4, R0, c[0x0][0x1e8], R4 ;  /* 0x00007a0000047a25 */ /* 0x000fc800078e0004 */
[----:B-1----:R-:W-:Y:S01]  /*120d0*/  IMAD R3, R72, c[0x0][0x1e8], RZ ;  /* 0x00007a0048037a24 */ /* 0x002fe200078e02ff */
        /* <DEDUP_REMOVED lines=11> */
.L_x_218:
        /* <DEDUP_REMOVED lines=15> */
.L_x_2026:


//--------------------- .text._ZN5flash16flash_fwd_kernelI23Flash_fwd_kernel_traitsILi256ELi64ELi64ELi4ELb0ELb0EN7cutlass10bfloat16_tE19Flash_kernel_traitsILi256ELi64ELi64ELi4ES3_EELb0ELb0ELb1ELb1ELb0ELb0ELb0ELb0EEEvNS_16Flash_fwd_paramsE --------------------------
	.section	.text._ZN5flash16flash_fwd_kernelI23Flash_fwd_kernel_traitsILi256ELi64ELi64ELi4ELb0ELb0EN7cutlass10bfloat16_tE19Flash_kernel_traitsILi256ELi64ELi64ELi4ES3_EELb0ELb0ELb1ELb1ELb0ELb0ELb0ELb0EEEvNS_16Flash_fwd_paramsE,"ax",@progbits
	.sectioninfo	@"SHI_REGISTERS=255"
	.align	128
        .global         _ZN5flash16flash_fwd_kernelI23Flash_fwd_kernel_traitsILi256ELi64ELi64ELi4ELb0ELb0EN7cutlass10bfloat16_tE19Flash_kernel_traitsILi256ELi64ELi64ELi4ES3_EELb0ELb0ELb1ELb1ELb0ELb0ELb0ELb0EEEvNS_16Flash_fwd_paramsE
        .type           _ZN5flash16flash_fwd_kernelI23Flash_fwd_kernel_traitsILi256ELi64ELi64ELi4ELb0ELb0EN7cutlass10bfloat16_tE19Flash_kernel_traitsILi256ELi64ELi64ELi4ES3_EELb0ELb0ELb1ELb1ELb0ELb0ELb0ELb0EEEvNS_16Flash_fwd_paramsE,@function
        .size           _ZN5flash16flash_fwd_kernelI23Flash_fwd_kernel_traitsILi256ELi64ELi64ELi4ELb0ELb0EN7cutlass10bfloat16_tE19Flash_kernel_traitsILi256ELi64ELi64ELi4ES3_EELb0ELb0ELb1ELb1ELb0ELb0ELb0ELb0EEEvNS_16Flash_fwd_paramsE,(.L_x_2027 - _ZN5flash16flash_fwd_kernelI23Flash_fwd_kernel_traitsILi256ELi64ELi64ELi4ELb0ELb0EN7cutlass10bfloat16_tE19Flash_kernel_traitsILi256ELi64ELi64ELi4ES3_EELb0ELb0ELb1ELb1ELb0ELb0ELb0ELb0EEEvNS_16Flash_fwd_paramsE)
        .other          _ZN5flash16flash_fwd_kernelI23Flash_fwd_kernel_traitsILi256ELi64ELi64ELi4ELb0ELb0EN7cutlass10bfloat16_tE19Flash_kernel_traitsILi256ELi64ELi64ELi4ES3_EELb0ELb0ELb1ELb1ELb0ELb0ELb0ELb0EEEvNS_16Flash_fwd_paramsE,@"STO_CUDA_ENTRY STV_DEFAULT"
_ZN5flash16flash_fwd_kernelI23Flash_fwd_kernel_traitsILi256ELi64ELi64ELi4ELb0ELb0EN7cutlass10bfloat16_tE19Flash_kernel_traitsILi256ELi64ELi64ELi4ES3_EELb0ELb0ELb1ELb1ELb0ELb0ELb0ELb0EEEvNS_16Flash_fwd_paramsE:
.text._ZN5flash16flash_fwd_kernelI23Flash_fwd_kernel_traitsILi256ELi64ELi64ELi4ELb0ELb0EN7cutlass10bfloat16_tE19Flash_kernel_traitsILi256ELi64ELi64ELi4ES3_EELb0ELb0ELb1ELb1ELb0ELb0ELb0ELb0EEEvNS_16Flash_fwd_paramsE:
        /* <DEDUP_REMOVED lines=57> */
.L_x_219:
[----:B-1----:R-:W-:Y:S02]  /*0390*/  ULDC UR6, c[0x0][0x218] ;  /* 0x0000860000067ab9 */ /* 0x002fe40000000800 */
.L_x_220:
        /* <DEDUP_REMOVED lines=25> */
[----:B------:R-:W-:Y:S02]  /*0530*/  UIADD3 UR7, UR20, 0x3f, URZ ;  /* 0x0000003f14077890 */ /* 0x000fe4000fffe03f */
[----:B------:R-:W-:-:S02]  /*0540*/  UIADD3 UR10, UR6, -UR10, URZ ;  /* 0x8000000a060a7290 */ /* 0x000fc4000fffe03f */
        /* <DEDUP_REMOVED lines=37> */
[----:B------:R-:W-:-:S02]  /*07a0*/  @UP0 UIMAD UR7, UR15, UR7, UR9 ;  /* 0x000000070f0702a4 */ /* 0x000fc4000f8e0209 */
[----:B------:R-:W-:Y:S01]  /*07b0*/  ULDC UR10, c[0x0][0x214] ;  /* 0x00008500000a7ab9 */ /* 0x000fe20000000800 */
[----:B------:R-:W-:Y:S01]  /*07c0*/  IMAD.WIDE R18, R19, 0x40, R16 ;  /* 0x0000004013127825 */ /* 0x000fe200078e0210 */
[----:B------:R-:W-:Y:S01]  /*07d0*/  @UP1 ULDC UR11, c[0x0][0x210] ;  /* 0x00008400000b1ab9 */ /* 0x000fe20000000800 */
[C---:B------:R-:W-:Y:S01]  /*07e0*/  IADD3 R8, R9.reuse, 0x40, RZ ;  /* 0x0000004009087810 */ /* 0x040fe20007ffe0ff */
[----:B------:R-:W-:Y:S01]  /*07f0*/  @!UP0 UIMAD UR13, UR13, UR4, URZ ;  /* 0x000000040d0d82a4 */ /* 0x000fe2000f8e023f */
[C---:B------:R-:W-:Y:S01]  /*0800*/  IADD3 R7, R9.reuse, 0x80, RZ ;  /* 0x0000008009077810 */ /* 0x040fe20007ffe0ff */
[----:B------:R-:W-:Y:S01]  /*0810*/  ULDC UR9, c[0x0][0x234] ;  /* 0x00008d0000097ab9 */ /* 0x000fe20000000800 */
[----:B------:R-:W-:Y:S01]  /*0820*/  IADD3 R6, R9, 0xc0, RZ ;  /* 0x000000c009067810 */ /* 0x000fe20007ffe0ff */
[----:B------:R-:W-:Y:S02]  /*0830*/  @!UP0 UIMAD.WIDE.U32 UR24, UR16, UR4, URZ ;  /* 0x00000004101882a5 */ /* 0x000fe4000f8e003f */
[----:B------:R-:W-:-:S02]  /*0840*/  @UP1 UIMAD UR11, UR11, UR10, URZ ;  /* 0x0000000a0b0b12a4 */ /* 0x000fc4000f8e023f */
[----:B------:R-:W-:Y:S02]  /*0850*/  @!UP1 USEL UR11, UR10, UR9, !UP2 ;  /* 0x000000090a0b9287 */ /* 0x000fe4000d000000 */
[----:B------:R-:W-:Y:S02]  /*0860*/  @!UP0 UIMAD UR13, UR16, UR5, UR13 ;  /* 0x00000005100d82a4 */ /* 0x000fe4000f8e020d */
[----:B------:R-:W-:Y:S02]  /*0870*/  ULDC UR6, c[0x0][0x1c0] ;  /* 0x0000700000067ab9 */ /* 0x000fe40000000800 */
[----:B------:R-:W-:Y:S02]  /*0880*/  @UP1 UMOV UR12, 0x1 ;  /* 0x00000001000c1882 */ /* 0x000fe40000000000 */
[----:B------:R-:W-:Y:S02]  /*0890*/  @!UP1 UIMAD UR12, UR11, UR6, URZ ;  /* 0x000000060b0c92a4 */ /* 0x000fe4000f8e023f */
[----:B------:R-:W-:-:S02]  /*08a0*/  @!UP0 UMOV UR8, UR24 ;  /* 0x0000001800088c82 */ /* 0x000fc40008000000 */
[----:B------:R-:W-:Y:S01]  /*08b0*/  @!UP0 UIADD3 UR7, UR25, UR13, URZ ;  /* 0x0000000d19078290 */ /* 0x000fe2000fffe03f */
[C---:B------:R-:W-:Y:S01]  /*08c0*/  IADD3 R2, P0, R9.reuse, UR8, RZ ;  /* 0x0000000809027c10 */ /* 0x040fe2000ff1e0ff */
[----:B------:R-:W-:Y:S02]  /*08d0*/  USHF.R.S32.HI UR14, URZ, 0x1f, UR18 ;  /* 0x0000001f3f0e7899 */ /* 0x000fe40008011412 */
[----:B------:R-:W-:Y:S02]  /*08e0*/  UIADD3 UR21, -UR19, UR21, URZ ;  /* 0x0000001513157290 */ /* 0x000fe4000fffe13f */
[----:B------:R-:W-:Y:S01]  /*08f0*/  @!UP3 UIMAD UR20, UR16, UR10, URZ ;  /* 0x0000000a1014b2a4 */ /* 0x000fe2000f8e023f */
[----:B------:R-:W-:Y:S01]  /*0900*/  LEA.HI.X.SX32 R3, R9, UR7, 0x1, P0 ;  /* 0x0000000709037c11 */ /* 0x000fe200080f0eff */
[----:B------:R-:W-:Y:S02]  /*0910*/  UIMAD UR12, UR16, UR12, URZ ;  /* 0x0000000c100c72a4 */ /* 0x000fe4000f8e023f */
[----:B------:R-:W-:Y:S01]  /*0920*/  ULDC.64 UR4, c[0x0][0x1f0] ;  /* 0x00007c0000047ab9 */ /* 0x000fe20000000a00 */
[----:B------:R-:W-:Y:S01]  /*0930*/  ISETP.GE.AND P0, PT, R16, UR21, PT ;  /* 0x0000001510007c0c */ /* 0x000fe2000bf06270 */
[----:B------:R-:W-:Y:S01]  /*0940*/  @!UP3 USEL UR20, UR20, UR15, !UP0 ;  /* 0x0000000f1414b287 */ /* 0x000fe2000c000000 */
[----:B-1----:R-:W-:Y:S01]  /*0950*/  IMAD.WIDE.U32 R12, R12, c[0x0][0x1f0], R2 ;  /* 0x00007c000c0c7a25 */ /* 0x002fe200078e0002 */
[----:B------:R-:W-:-:S02]  /*0960*/  USEL UR12, UR12, URZ, UP3 ;  /* 0x0000003f0c0c7287 */ /* 0x000fc40009800000 */
[----:B------:R-:W-:Y:S02]  /*0970*/  UIMAD UR4, UR14, UR4, URZ ;  /* 0x000000040e0472a4 */ /* 0x000fe4000f8e023f */
[----:B------:R-:W-:Y:S02]  /*0980*/  UIMAD UR11, UR18, UR11, UR12 ;  /* 0x0000000b120b72a4 */ /* 0x000fe4000f8e020c */
[----:B------:R-:W-:Y:S02]  /*0990*/  @UP1 ULDC UR14, c[0x0][0x210] ;  /* 0x00008400000e1ab9 */ /* 0x000fe40000000800 */
[----:B------:R-:W-:Y:S02]  /*09a0*/  @!UP1 UMOV UR14, 0x1 ;  /* 0x00000001000e9882 */ /* 0x000fe40000000000 */
[----:B------:R-:W-:Y:S02]  /*09b0*/  UIMAD UR19, UR19, UR14, URZ ;  /* 0x0000000e131372a4 */ /* 0x000fe4000f8e023f */
[----:B------:R-:W-:-:S02]  /*09c0*/  UMOV UR26, URZ ;  /* 0x0000003f001a7c82 */ /* 0x000fc40008000000 */
        /* <DEDUP_REMOVED lines=25> */
.L_x_223:
[----:B------:R-:W-:Y:S05]  /*0b60*/  BSYNC B0 ;  /* 0x0000000000007941 */ /* 0x000fea0003800000 */
.L_x_222:
        /* <DEDUP_REMOVED lines=22> */
.L_x_225:
[----:B------:R-:W-:Y:S05]  /*0cd0*/  BSYNC B0 ;  /* 0x0000000000007941 */ /* 0x000fea0003800000 */
.L_x_224:
        /* <DEDUP_REMOVED lines=22> */
.L_x_227:
[----:B------:R-:W-:Y:S05]  /*0e40*/  BSYNC B0 ;  /* 0x0000000000007941 */ /* 0x000fea0003800000 */
.L_x_226:
        /* <DEDUP_REMOVED lines=21> */
.L_x_229:
[----:B------:R-:W-:Y:S05]  /*0fa0*/  BSYNC B0 ;  /* 0x0000000000007941 */ /* 0x000fea0003800000 */
.L_x_228:
        /* <DEDUP_REMOVED lines=35> */
.L_x_221:
[----:B------:R-:W-:Y:S02]  /*11e0*/  UISETP.NE.AND UP1, UPT, UR15, -0x1, UPT ;  /* 0xffffffff0f00788c */ /* 0x000fe4000bf25270 */
[----:B------:R-:W-:Y:S02]  /*11f0*/  UISETP.NE.AND UP0, UPT, UR8, -0x1, UPT ;  /* 0xffffffff0800788c */ /* 0x000fe4000bf05270 */
[----:B------:R-:W-:Y:S02]  /*1200*/  ULDC.64 UR24, c[0x0][0x190] ;  /* 0x0000640000187ab9 */ /* 0x000fe40000000a00 */
[----:B------:R-:W-:Y:S02]  /*1210*/  ULDC.64 UR6, c[0x0][0x178] ;  /* 0x00005e0000067ab9 */ /* 0x000fe40000000a00 */
[----:B------:R-:W-:Y:S01]  /*1220*/  PLOP3.LUT P0, PT, PT, PT, UP0, 0x80, 0x0 ;  /* 0x000000000000781c */ /* 0x000fe20003f0f008 */
[----:B------:R-:W-:-:S02]  /*1230*/  ULDC.64 UR4, c[0x0][0x198] ;  /* 0x0000660000047ab9 */ /* 0x000fc40000000a00 */
[----:B------:R-:W-:Y:S02]  /*1240*/  @!UP1 USHF.R.S32.HI UR9, URZ, 0x1f, UR16 ;  /* 0x0000001f3f099899 */ /* 0x000fe40008011410 */
[----:B------:R-:W-:Y:S02]  /*1250*/  @UP0 UIADD3 UR13, UR27, UR8, URZ ;  /* 0x000000081b0d0290 */ /* 0x000fe4000fffe03f */
[----:B------:R-:W-:Y:S02]  /*1260*/  @UP1 UIMAD.WIDE.U32 UR28, UR15, UR24, URZ ;  /* 0x000000180f1c12a5 */ /* 0x000fe4000f8e003f */
[----:B------:R-:W-:Y:S02]  /*1270*/  @!UP1 UIMAD UR9, UR9, UR6, URZ ;  /* 0x00000006090992a4 */ /* 0x000fe4000f8e023f */
[----:B------:R-:W-:Y:S02]  /*1280*/  @UP0 UIMAD.WIDE.U32 UR30, UR13, UR4, URZ ;  /* 0x000000040d1e02a5 */ /* 0x000fe4000f8e003f */
[----:B------:R-:W-:-:S02]  /*1290*/  @!UP1 UIMAD.WIDE.U32 UR32, UR16, UR6, URZ ;  /* 0x00000006102092a5 */ /* 0x000fc4000f8e003f */
[----:B------:R-:W-:Y:S02]  /*12a0*/  @!UP1 UIMAD UR7, UR16, UR7, UR9 ;  /* 0x00000007100792a4 */ /* 0x000fe4000f8e0209 */
[----:B------:R-:W-:Y:S02]  /*12b0*/  @UP1 UIMAD UR25, UR15, UR25, UR29 ;  /* 0x000000190f1912a4 */ /* 0x000fe4000f8e021d */
[----:B------:R-:W-:Y:S02]  /*12c0*/  @UP1 UMOV UR6, UR28 ;  /* 0x0000001c00061c82 */ /* 0x000fe40008000000 */
[----:B------:R-:W-:Y:S02]  /*12d0*/  @UP0 UIMAD UR13, UR13, UR5, UR31 ;  /* 0x000000050d0d02a4 */ /* 0x000fe4000f8e021f */
[----:B------:R-:W-:Y:S02]  /*12e0*/  USHF.R.S32.HI UR9, URZ, 0x1f, UR18 ;  /* 0x0000001f3f097899 */ /* 0x000fe40008011412 */
[----:B------:R-:W-:-:S02]  /*12f0*/  @!UP1 UIADD3 UR25, UR33, UR7, URZ ;  /* 0x0000000721199290 */ /* 0x000fc4000fffe03f */
[----:B------:R-:W-:Y:S02]  /*1300*/  @!UP1 UMOV UR6, UR32 ;  /* 0x0000002000069c82 */ /* 0x000fe40008000000 */
        /* <DEDUP_REMOVED lines=8> */
[----:B------:R-:W-:Y:S02]  /*1390*/  UIADD3 UR29, UR29, UR13, URZ ;  /* 0x0000000d1d1d7290 */ /* 0x000fe4000fffe03f */
[----:B------:R-:W-:Y:S02]  /*13a0*/  ULDC.64 UR4, c[0x0][0x180] ;  /* 0x0000600000047ab9 */ /* 0x000fe40000000a00 */
[----:B------:R-:W-:Y:S02]  /*13b0*/  UIMAD UR7, UR7, UR4, URZ ;  /* 0x00000004070772a4 */ /* 0x000fe4000f8e023f */
[----:B------:R-:W-:Y:S02]  /*13c0*/  UIMAD.WIDE.U32 UR28, UR16, UR4, UR28 ;  /* 0x00000004101c72a5 */ /* 0x000fe4000f8e001c */
[----:B------:R-:W-:-:S04]  /*13d0*/  UIMAD UR5, UR16, UR5, UR7 ;  /* 0x00000005100572a4 */ /* 0x000fc8000f8e0207 */
[----:B------:R-:W-:Y:S02]  /*13e0*/  UIADD3 UR13, UR29, UR5, URZ ;  /* 0x000000051d0d7290 */ /* 0x000fe4000fffe03f */
[----:B------:R-:W-:Y:S02]  /*13f0*/  UMOV UR14, UR28 ;  /* 0x0000001c000e7c82 */ /* 0x000fe40008000000 */
.L_x_230:
[----:B------:R-:W-:Y:S01]  /*1400*/  IABS R0, c[0x0][0x1c8] ;  /* 0x0000720000007a13 */ /* 0x000fe20000000000 */
[----:B------:R-:W1:Y:S01]  /*1410*/  S2R R2, SR_CTAID.Z ;  /* 0x0000000000027919 */ /* 0x000e620000002700 */
[----:B------:R-:W-:Y:S02]  /*1420*/  UMOV UR28, URZ ;  /* 0x0000003f001c7c82 */ /* 0x000fe40008000000 */
[----:B------:R-:W2:Y:S01]  /*1430*/  R2UR UR7, R0 ;  /* 0x00000000000773c2 */ /* 0x000ea200000e0000 */
[----:B------:R-:W-:Y:S01]  /*1440*/  @UP0 UIADD3 UR24, UR27, UR8, URZ ;  /* 0x000000081b180290 */ /* 0x000fe2000fffe03f */
[----:B-1----:R-:W-:Y:S01]  /*1450*/  IABS R2, R2 ;  /* 0x0000000200027213 */ /* 0x002fe20000000000 */
[----:B--2---:R-:W1:Y:S05]  /*1460*/  I2F.RP R5, UR7 ;  /* 0x0000000700057d06 */ /* 0x004e6a0008209400 */
[----:B------:R-:W2:Y:S03]  /*1470*/  R2UR UR5, R2 ;  /* 0x00000000020573c2 */ /* 0x000ea600000e0000 */
[----:B-1----:R-:W1:Y:S02]  /*1480*/  MUFU.RCP R3, R5 ;  /* 0x0000000500037308 */ /* 0x002e640000001000 */
[----:B-1----:R-:W-:-:S06]  /*1490*/  IADD3 R3, R3, 0xffffffe, RZ ;  /* 0x0ffffffe03037810 */ /* 0x002fcc0007ffe0ff */
[----:B------:R-:W1:Y:S02]  /*14a0*/  F2I.FTZ.U32.TRUNC.NTZ R0, R3 ;  /* 0x0000000300007305 */ /* 0x000e64000021f000 */
[----:B-1----:R-:W1:Y:S02]  /*14b0*/  R2UR UR29, R0 ;  /* 0x00000000001d73c2 */ /* 0x002e6400000e0000 */
[----:B-1----:R-:W-:-:S04]  /*14c0*/  UIADD3 UR4, URZ, -UR29, URZ ;  /* 0x8000001d3f047290 */ /* 0x002fc8000fffe03f */
[----:B------:R-:W-:-:S04]  /*14d0*/  UIMAD UR4, UR4, UR7, URZ ;  /* 0x00000007040472a4 */ /* 0x000fc8000f8e023f */
[----:B------:R-:W-:-:S04]  /*14e0*/  UIMAD.WIDE.U32 UR28, UR29, UR4, UR28 ;  /* 0x000000041d1c72a5 */ /* 0x000fc8000f8e001c */
[----:B--2---:R-:W-:-:S04]  /*14f0*/  UIMAD.WIDE.U32 UR28, UR29, UR5, URZ ;  /* 0x000000051d1c72a5 */ /* 0x004fc8000f8e003f */
        /* <DEDUP_REMOVED lines=32> */
.L_x_231:
[----:B------:R-:W-:Y:S01]  /*1700*/  SHF.R.S32.HI R3, RZ, 0x1f, R4 ;  /* 0x0000001fff037819 */ /* 0x000fe20000011404 */
[----:B------:R-:W1:Y:S01]  /*1710*/  S2R R16, SR_CTAID.Z ;  /* 0x0000000000107919 */ /* 0x000e620000002700 */
[----:B------:R-:W-:Y:S01]  /*1720*/  ULDC.64 UR4, c[0x0][0x1b8] ;  /* 0x00006e0000047ab9 */ /* 0x000fe20000000a00 */
[----:B------:R-:W-:Y:S01]  /*1730*/  IMAD.U32 R236, RZ, RZ, UR8 ;  /* 0x00000008ffec7e24 */ /* 0x000fe2000f8e00ff */
[CC--:B------:R-:W-:Y:S01]  /*1740*/  LEA.HI R5, R3.reuse, R4.reuse, RZ, 0x3 ;  /* 0x0000000403057211 */ /* 0x0c0fe200078f18ff */
[----:B------:R-:W-:Y:S01]  /*1750*/  UIMAD UR4, UR28, UR4, URZ ;  /* 0x000000041c0472a4 */ /* 0x000fe2000f8e023f */
[----:B------:R-:W-:Y:S01]  /*1760*/  LEA.HI R11, R3, R4, RZ, 0x4 ;  /* 0x00000004030b7211 */ /* 0x000fe200078f20ff */
[----:B------:R-:W-:Y:S01]  /*1770*/  UIADD3 UR27, -UR19, UR21, URZ ;  /* 0x00000015131b7290 */ /* 0x000fe2000fffe13f */
[----:B------:R-:W-:Y:S01]  /*1780*/  SHF.R.S32.HI R14, RZ, 0x3, R5 ;  /* 0x00000003ff0e7819 */ /* 0x000fe20000011405 */
[----:B------:R-:W-:Y:S01]  /*1790*/  IMAD.U32 R166, RZ, RZ, UR8 ;  /* 0x00000008ffa67e24 */ /* 0x000fe2000f8e00ff */
[----:B------:R-:W-:Y:S01]  /*17a0*/  SHF.R.S32.HI R0, RZ, 0x4, R11 ;  /* 0x00000004ff007819 */ /* 0x000fe2000001140b */
[----:B------:R-:W-:Y:S01]  /*17b0*/  IMAD.U32 R19, RZ, RZ, UR17 ;  /* 0x00000011ff137e24 */ /* 0x000fe2000f8e00ff */
[----:B------:R-:W-:Y:S01]  /*17c0*/  LOP3.LUT R5, R5, 0xfffffff8, RZ, 0xc0, !PT ;  /* 0xfffffff805057812 */ /* 0x000fe200078ec0ff */
[----:B------:R-:W-:Y:S01]  /*17d0*/  IMAD.SHL.U32 R7, R14, 0x40, RZ ;  /* 0x000000400e077824 */ /* 0x000fe200078e00ff */
[C---:B------:R-:W-:Y:S01]  /*17e0*/  LEA.HI R229, R11.reuse, R0, RZ, 0x1 ;  /* 0x000000000be57211 */ /* 0x040fe200078f08ff */
[----:B------:R-:W-:Y:S01]  /*17f0*/  BSSY B0, `(.L_x_232) ;  /* 0x000006a000007945 */ /* 0x000fe20003800000 */
[----:B------:R-:W-:Y:S01]  /*1800*/  LOP3.LUT R11, R11, 0xfffffff0, RZ, 0xc0, !PT ;  /* 0xfffffff00b0b7812 */ /* 0x000fe200078ec0ff */
[----:B------:R-:W-:Y:S01]  /*1810*/  IMAD.IADD R2, R4, 0x1, -R5 ;  /* 0x0000000104027824 */ /* 0x000fe200078e0a05 */
[----:B------:R-:W-:-:S02]  /*1820*/  LOP3.LUT R229, R229, 0xfffffffe, RZ, 0xc0, !PT ;  /* 0xfffffffee5e57812 */ /* 0x000fc400078ec0ff */
        /* <DEDUP_REMOVED lines=13> */
[----:B------:R-:W-:Y:S01]  /*1900*/  LEA.HI R9, R3, R4, RZ, 0x6 ;  /* 0x0000000403097211 */ /* 0x000fe200078f30ff */
        /* <DEDUP_REMOVED lines=13> */
[----:B------:R-:W-:-:S02]  /*19e0*/  IADD3 R233, R246, 0x40, RZ ;  /* 0x00000040f6e97810 */ /* 0x000fc40007ffe0ff */
        /* <DEDUP_REMOVED lines=74> */
.L_x_233:
[----:B------:R-:W-:Y:S05]  /*1e90*/  BSYNC B0 ;  /* 0x0000000000007941 */ /* 0x000fea0003800000 */
.L_x_232:
        /* <DEDUP_REMOVED lines=45> */
.L_x_235:
[----:B------:R-:W-:Y:S05]  /*2170*/  BSYNC B0 ;  /* 0x0000000000007941 */ /* 0x000fea0003800000 */
.L_x_234:
        /* <DEDUP_REMOVED lines=45> */
.L_x_237:
[----:B------:R-:W-:Y:S05]  /*2450*/  BSYNC B0 ;  /* 0x0000000000007941 */ /* 0x000fea0003800000 */
.L_x_236:
        /* <DEDUP_REMOVED lines=48> */
.L_x_239:
[----:B------:R-:W-:Y:S05]  /*2760*/  BSYNC B0 ;  /* 0x0000000000007941 */ /* 0x000fea0003800000 */
.L_x_238:
        /* <DEDUP_REMOVED lines=45> */
.L_x_241:
[----:B------:R-:W-:Y:S05]  /*2a40*/  BSYNC B0 ;  /* 0x0000000000007941 */ /* 0x000fea0003800000 */
.L_x_240:
        /* <DEDUP_REMOVED lines=41> */
.L_x_243:
[----:B------:R-:W-:Y:S05]  /*2ce0*/  BSYNC B0 ;  /* 0x0000000000007941 */ /* 0x000fea0003800000 */
.L_x_242:
        /* <DEDUP_REMOVED lines=40> */
.L_x_245:
[----:B------:R-:W-:Y:S05]  /*2f70*/  BSYNC B0 ;  /* 0x0000000000007941 */ /* 0x000fea0003800000 */
.L_x_244:
[----:B------:R-:W-:Y:S01]  /*2f80*/  ISETP.GE.AND P0, PT, R8, UR27, PT ;  /* 0x0000001b08007c0c */ /* 0x000fe2000bf06270 */
[----:B------:R-:W-:-:S12]  /*2f90*/  BSSY B0, `(.L_x_246) ;  /* 0x0000029000007945 */ /* 0x000fd80003800000 */
        /* <DEDUP_REMOVED lines=40> */
.L_x_247:
[----:B------:R-:W-:Y:S05]  /*3220*/  BSYNC B0 ;  /* 0x0000000000007941 */ /* 0x000fea0003800000 */
.L_x_246:
[----:B------:R-:W-:Y:S01]  /*3230*/  ULDC.64 UR4, c[0x0][0x318] ;  /* 0x0000c60000047ab9 */ /* 0x000fe20000000a00 */
[----:B------:R-:W0:Y:S01]  /*3240*/  LDGDEPBAR ;  /* 0x00000000000079af */ /* 0x000e220000000000 */
[----:B------:R-:W-:-:S04]  /*3250*/  UISETP.NE.U32.AND UP1, UPT, URZ, UR4, UPT ;  /* 0x000000043f00728c */ /* 0x000fc8000bf25070 */
[----:B------:R-:W-:-:S03]  /*3260*/  UISETP.NE.AND.EX UP1, UPT, URZ, UR5, UPT, UP1 ;  /* 0x000000053f00728c */ /* 0x000fc6000bf25310 */
[----:B------:R-:W-:-:S03]  /*3270*/  ULDC.64 UR4, c[0x0][0x320] ;  /* 0x0000c80000047ab9 */ /* 0x000fc60000000a00 */
        /* <DEDUP_REMOVED lines=8> */
[----:B------:R-:W-:Y:S02]  /*3300*/  ULDC UR4, c[0x0][0x318] ;  /* 0x0000c60000047ab9 */ /* 0x000fe40000000800 */
[----:B------:R-:W-:Y:S02]  /*3310*/  @UP1 ULEA UR34, UP0, UR36, UR4, 0x2 ;  /* 0x0000000424221291 */ /* 0x000fe4000f80103f */
[----:B------:R-:W-:Y:S02]  /*3320*/  @UP1 UIADD3 UR5, UR37, UR5, URZ ;  /* 0x0000000525051290 */ /* 0x000fe4000fffe03f */
[----:B------:R-:W-:Y:S02]  /*3330*/  ULDC UR4, c[0x0][0x31c] ;  /* 0x0000c70000047ab9 */ /* 0x000fe40000000800 */
[----:B------:R-:W-:Y:S01]  /*3340*/  @UP1 ULEA.HI.X UR35, UR36, UR4, UR5, 0x2, UP0 ;  /* 0x0000000424231291 */ /* 0x000fe200080f1405 */
[----:B-12---:R-:W-:Y:S01]  /*3350*/  IMAD.U32 R16, RZ, RZ, UR34 ;  /* 0x00000022ff107e24 */ /* 0x006fe2000f8e00ff */
[----:B------:R-:W1:Y:S01]  /*3360*/  @P0 MUFU.RCP R11, c[0x0][0x238] ;  /* 0x00008e00000b0b08 */ /* 0x000e620000001000 */
[----:B------:R-:W-:Y:S01]  /*3370*/  ISETP.GE.AND P1, PT, R14, UR27, PT ;  /* 0x0000001b0e007c0c */ /* 0x000fe2000bf26270 */
[----:B------:R-:W-:-:S02]  /*3380*/  ULDC.64 UR4, c[0x0][0x1a0] ;  /* 0x0000680000047ab9 */ /* 0x000fc40000000a00 */
[----:B------:R-:W-:-:S05]  /*3390*/  IMAD.U32 R17, RZ, RZ, UR35 ;  /* 0x00000023ff117e24 */ /* 0x000fca000f8e00ff */
[----:B------:R2:W1:Y:S01]  /*33a0*/  @P0 LDG.E R12, [R16.64] ;  /* 0x00000016100c0981 */ /* 0x000462000c1e1900 */
[----:B------:R-:W-:Y:S01]  /*33b0*/  LOP3.LUT R13, R6, 0xffffffe0, RZ, 0xc0, !PT ;  /* 0xffffffe0060d7812 */ /* 0x000fe200078ec0ff */
[----:B------:R-:W-:Y:S01]  /*33c0*/  USHF.L.U64.HI UR25, UR4, UR25, UR5 ;  /* 0x0000001904197299 */ /* 0x000fe20008010205 */
[----:B------:R-:W-:Y:S01]  /*33d0*/  IMAD.MOV.U32 R196, RZ, RZ, R166 ;  /* 0x000000ffffc47224 */ /* 0x000fe200078e00a6 */
[----:B------:R-:W-:Y:S01]  /*33e0*/  BAR.SYNC.DEFER_BLOCKING 0x0 ;  /* 0x0000000000007b1d */ /* 0x000fe20000010000 */
[----:B------:R-:W-:Y:S01]  /*33f0*/  USHF.L.U32 UR9, UR4, 0x6, URZ ;  /* 0x0000000604097899 */ /* 0x000fe2000800063f */
[----:B------:R-:W-:Y:S01]  /*3400*/  IMAD.IADD R6, R4, 0x1, -R13 ;  /* 0x0000000104067824 */ /* 0x000fe200078e0a0d */
[----:B------:R-:W-:-:S03]  /*3410*/  UIMAD UR5, UR25, UR29, URZ ;  /* 0x0000001d190572a4 */ /* 0x000fc6000f8e023f */
[----:B------:R-:W-:Y:S01]  /*3420*/  UMOV UR18, URZ ;  /* 0x0000003f00127c82 */ /* 0x000fe20008000000 */
[----:B------:R-:W-:Y:S01]  /*3430*/  BSSY B0, `(.L_x_248) ;  /* 0x0000031000007945 */ /* 0x000fe20003800000 */
[----:B------:R-:W-:Y:S01]  /*3440*/  UIMAD UR28, UR28, UR9, UR5 ;  /* 0x000000091c1c72a4 */ /* 0x000fe2000f8e0205 */
[----:B--2---:R-:W-:Y:S01]  /*3450*/  IMAD.U32 R17, RZ, RZ, UR29 ;  /* 0x0000001dff117e24 */ /* 0x004fe2000f8e00ff */
[----:B------:R2:W-:Y:S03]  /*3460*/  @P1 STS.128 [R234+0x10000], RZ ;  /* 0x010000ffea001388 */ /* 0x0005e60000000c00 */
[----:B------:R-:W-:Y:S01]  /*3470*/  IMAD.WIDE.U32 R16, R17, UR9, R196 ;  /* 0x0000000911107c25 */ /* 0x000fe2000f8e00c4 */
[----:B------:R2:W-:Y:S04]  /*3480*/  @P1 STS.128 [R234+0x12000], RZ ;  /* 0x012000ffea001388 */ /* 0x0005e80000000c00 */
[----:B------:R-:W-:Y:S01]  /*3490*/  IADD3 R19, R17, UR28, RZ ;  /* 0x0000001c11137c10 */ /* 0x000fe2000fffe0ff */
[----:B------:R2:W-:Y:S04]  /*34a0*/  @P1 STS.128 [R234+0x14000], RZ ;  /* 0x014000ffea001388 */ /* 0x0005e80000000c00 */
[----:B------:R2:W-:Y:S01]  /*34b0*/  @P1 STS.128 [R234+0x16000], RZ ;  /* 0x016000ffea001388 */ /* 0x0005e20000000c00 */
[----:B-1----:R-:W-:-:S04]  /*34c0*/  @P0 FMUL.FTZ R11, R12, R11 ;  /* 0x0000000b0c0b0220 */ /* 0x002fc80000410000 */
[----:B------:R1:W3:Y:S02]  /*34d0*/  @P0 R2UR UR16, R11 ;  /* 0x000000000b1003c2 */ /* 0x0002e400000e0000 */
[----:B-1----:R-:W-:Y:S01]  /*34e0*/  SHF.R.S32.HI R11, RZ, 0x1f, R6 ;  /* 0x0000001fff0b7819 */ /* 0x002fe20000011406 */
[----:B---3--:R-:W-:-:S03]  /*34f0*/  @UP1 UMOV UR18, UR16 ;  /* 0x0000001000121c82 */ /* 0x008fc60008000000 */
[----:B------:R-:W-:-:S04]  /*3500*/  LEA.HI R6, R11, R6, RZ, 0x2 ;  /* 0x000000060b067211 */ /* 0x000fc800078f10ff */
[----:B------:R-:W-:Y:S01]  /*3510*/  SHF.R.S32.HI R6, RZ, 0x2, R6 ;  /* 0x00000002ff067819 */ /* 0x000fe20000011406 */
        /* <DEDUP_REMOVED lines=34> */
.L_x_249:
[----:B--2---:R-:W-:Y:S05]  /*3740*/  BSYNC B0 ;  /* 0x0000000000007941 */ /* 0x004fea0003800000 */
.L_x_248:
        /* <DEDUP_REMOVED lines=17> */
[C---:B-1----:R-:W-:Y:S02]  /*3860*/  @!P5 LEA R22, P6, R11.reuse, c[0x0][0x170], 0x1 ;  /* 0x00005c000b16da11 */ /* 0x042fe400078c08ff */
        /* <DEDUP_REMOVED lines=27> */
.L_x_251:
[----:B------:R-:W-:Y:S05]  /*3a20*/  BSYNC B0 ;  /* 0x0000000000007941 */ /* 0x000fea0003800000 */
.L_x_250:
        /* <DEDUP_REMOVED lines=10> */
[----:B-1-3--:R-:W-:Y:S01]  /*3ad0*/  IMAD.MOV.U32 R12, RZ, RZ, c[0x0][0x1a4] ;  /* 0x00006900ff0c7624 */ /* 0x00afe200078e00ff */
        /* <DEDUP_REMOVED lines=33> */
.L_x_253:
[----:B------:R-:W-:Y:S05]  /*3cf0*/  BSYNC B0 ;  /* 0x0000000000007941 */ /* 0x000fea0003800000 */
.L_x_252:
        /* <DEDUP_REMOVED lines=19> */
[C---:B-1-3--:R-:W-:Y:S02]  /*3e30*/  @!P4 LEA R12, P3, R18.reuse, c[0x0][0x170], 0x1 ;  /* 0x00005c00120cca11 */ /* 0x04afe400078608ff */
        /* <DEDUP_REMOVED lines=26> */
.L_x_255:
[----:B------:R-:W-:Y:S05]  /*3fe0*/  BSYNC B0 ;  /* 0x0000000000007941 */ /* 0x000fea0003800000 */
.L_x_254:
[C---:B------:R-:W-:Y:S01]  /*3ff0*/  IMAD.SHL.U32 R8, R2.reuse, 0x40, RZ ;  /* 0x0000004002087824 */ /* 0x040fe200078e00ff */
[----:B------:R-:W-:Y:S01]  /*4000*/  R2P PR, R2, 0x6 ;  /* 0x0000000602007804 */ /* 0x000fe20000000000 */
[----:B------:R-:W-:Y:S01]  /*4010*/  IMAD.SHL.U32 R14, R14, 0x8, RZ ;  /* 0x000000080e0e7824 */ /* 0x000fe200078e00ff */
[----:B------:R-:W-:Y:S01]  /*4020*/  UIADD3 UR4, UR20, -UR21, URZ ;  /* 0x8000001514047290 */ /* 0x000fe2000fffe03f */
        /* <DEDUP_REMOVED lines=9> */
[----:B-1----:R-:W-:Y:S01]  /*40c0*/  LDSM.16.M88.4 R16, [R230] ;  /* 0x00000000e610783b */ /* 0x002fe20000000200 */
[C---:B------:R-:W-:Y:S01]  /*40d0*/  IMAD R226, R5.reuse, 0x2, R230 ;  /* 0x0000000205e27824 */ /* 0x040fe200078e02e6 */
[----:B------:R-:W-:Y:S01]  /*40e0*/  LOP3.LUT R8, R8, R9, RZ, 0x3c, !PT ;  /* 0x0000000908087212 */ /* 0x000fe200078e3cff */
[----:B------:R-:W-:Y:S01]  /*40f0*/  IMAD R225, R5, 0x2, R228 ;  /* 0x0000000205e17824 */ /* 0x000fe200078e02e4 */
[----:B------:R-:W-:Y:S01]  /*4100*/  LOP3.LUT R245, R245, 0x6, RZ, 0xc0, !PT ;  /* 0x00000006f5f57812 */ /* 0x000fe200078ec0ff */
[----:B------:R-:W-:Y:S01]  /*4110*/  IMAD.IADD R6, R6, 0x1, R81 ;  /* 0x0000000106067824 */ /* 0x000fe200078e0251 */
[----:B------:R-:W-:Y:S01]  /*4120*/  LDSM.16.M88.4 R64, [R226] ;  /* 0x00000000e240783b */ /* 0x000fe20000000200 */
[----:B------:R-:W-:Y:S01]  /*4130*/  IMAD R229, R229, 0x200, R8 ;  /* 0x00000200e5e57824 */ /* 0x000fe200078e0208 */
[----:B------:R-:W-:-:S02]  /*4140*/  ULDC UR5, c[0x0][0x2e8] ;  /* 0x0000ba0000057ab9 */ /* 0x000fc40000000800 */
[----:B------:R-:W-:Y:S01]  /*4150*/  LDSM.16.M88.4 R8, [R228] ;  /* 0x00000000e408783b */ /* 0x000fe20000000200 */
[----:B------:R-:W-:Y:S01]  /*4160*/  IMAD.SHL.U32 R229, R229, 0x2, RZ ;  /* 0x00000002e5e57824 */ /* 0x000fe200078e00ff */
[----:B------:R-:W-:Y:S01]  /*4170*/  IADD3 R244, R6, UR4, RZ ;  /* 0x0000000406f47c10 */ /* 0x000fe2000fffe0ff */
[----:B------:R-:W-:Y:S01]  /*4180*/  UIADD3 UR5, UR19, UR5, URZ ;  /* 0x0000000513057290 */ /* 0x000fe2000fffe03f */
[----:B------:R-:W0:Y:S01]  /*4190*/  LDGDEPBAR ;  /* 0x00000000000079af */ /* 0x000e220000000000 */
[----:B------:R-:W-:Y:S01]  /*41a0*/  UISETP.GT.AND UP0, UPT, UR29, UR11, UPT ;  /* 0x0000000b1d00728c */ /* 0x000fe2000bf04270 */
[C---:B------:R-:W-:Y:S02]  /*41b0*/  IADD3 R2, R229.reuse, 0x8000, RZ ;  /* 0x00008000e5027810 */ /* 0x040fe40007ffe0ff */
[----:B------:R-:W1:Y:S01]  /*41c0*/  LDSM.16.M88.4 R36, [R229+0x8000] ;  /* 0x00800000e524783b */ /* 0x000e620000000200 */
[----:B------:R-:W-:Y:S02]  /*41d0*/  IADD3 R227, R229, 0x8020, RZ ;  /* 0x00008020e5e37810 */ /* 0x000fe40007ffe0ff */
[----:B------:R-:W-:Y:S01]  /*41e0*/  @P1 IADD3 R227, R2, -0x20, RZ ;  /* 0xffffffe002e31810 */ /* 0x000fe20007ffe0ff */
[----:B------:R-:W5:Y:S01]  /*41f0*/  LDSM.16.M88.4 R28, [R229+0x8800] ;  /* 0x00880000e51c783b */ /* 0x000f620000000200 */
[----:B------:R-:W-:Y:S01]  /*4200*/  IMAD.MOV.U32 R2, RZ, RZ, 0x40 ;  /* 0x00000040ff027424 */ /* 0x000fe200078e00ff */
[----:B------:R-:W-:-:S02]  /*4210*/  IADD3 R242, R6, UR5, RZ ;  /* 0x0000000506f27c10 */ /* 0x000fc4000fffe0ff */
[----:B---3--:R-:W3:Y:S01]  /*4220*/  LDSM.16.M88.4 R20, [R229+0x9000] ;  /* 0x00900000e514783b */ /* 0x008ee20000000200 */
[----:B------:R-:W-:Y:S02]  /*4230*/  IADD3 R243, R244, -c[0x0][0x2e4], RZ ;  /* 0x8000b900f4f37a10 */ /* 0x000fe40007ffe0ff */
[----:B------:R-:W-:Y:S01]  /*4240*/  SEL R2, R2, 0xffffffc0, !P2 ;  /* 0xffffffc002027807 */ /* 0x000fe20005000000 */
[----:B------:R-:W2:Y:S01]  /*4250*/  LDSM.16.M88.4 R12, [R229+0x9800] ;  /* 0x00980000e50c783b */ /* 0x000ea20000000200 */
[----:B------:R-:W-:Y:S02]  /*4260*/  IMNMX R242, R242, UR20, PT ;  /* 0x00000014f2f27c17 */ /* 0x000fe4000b800200 */
[----:B------:R-:W-:Y:S01]  /*4270*/  IMNMX R243, RZ, R243, !PT ;  /* 0x000000f3fff37217 */ /* 0x000fe20007800200 */
[----:B------:R-:W4:Y:S01]  /*4280*/  LDSM.16.M88.4 R48, [R227] ;  /* 0x00000000e330783b */ /* 0x000f220000000200 */
[----:B------:R-:W-:Y:S01]  /*4290*/  IMAD.IADD R223, R229, 0x1, R2 ;  /* 0x00000001e5df7824 */ /* 0x000fe200078e0202 */
[C---:B------:R-:W-:Y:S01]  /*42a0*/  IADD3 R219, R227.reuse, 0x800, RZ ;  /* 0x00000800e3db7810 */ /* 0x040fe20007ffe0ff */
[----:B------:R-:W-:Y:S01]  /*42b0*/  IMAD.IADD R216, R2, 0x1, R227 ;  /* 0x0000000102d87824 */ /* 0x000fe200078e02e3 */
[----:B------:R-:W2:Y:S01]  /*42c0*/  LDSM.16.M88.4 R44, [R227+0x800] ;  /* 0x00080000e32c783b */ /* 0x000ea20000000200 */
[----:B------:R-:W-:Y:S01]  /*42d0*/  IMAD.U32 R2, RZ, RZ, UR29 ;  /* 0x0000001dff027e24 */ /* 0x000fe2000f8e00ff */
[----:B------:R-:W-:-:S02]  /*42e0*/  IADD3 R218, R227, 0x1000, RZ ;  /* 0x00001000e3da7810 */ /* 0x000fc40007ffe0ff */
[----:B------:R-:W2:Y:S01]  /*42f0*/  LDSM.16.M88.4 R76, [R227+0x1000] ;  /* 0x00100000e34c783b */ /* 0x000ea20000000200 */
[C---:B------:R-:W-:Y:S02]  /*4300*/  IADD3 R217, R227.reuse, 0x1800, RZ ;  /* 0x00001800e3d97810 */ /* 0x040fe40007ffe0ff */
[C---:B------:R-:W-:Y:S01]  /*4310*/  IADD3 R215, R227.reuse, 0x2000, RZ ;  /* 0x00002000e3d77810 */ /* 0x040fe20007ffe0ff */
[----:B------:R-:W-:Y:S01]  /*4320*/  LDSM.16.M88.4 R60, [R223+0x8800] ;  /* 0x00880000df3c783b */ /* 0x000fe20000000200 */
[C---:B------:R-:W-:Y:S02]  /*4330*/  IADD3 R214, R227.reuse, 0x2800, RZ ;  /* 0x00002800e3d67810 */ /* 0x040fe40007ffe0ff */
[C---:B------:R-:W-:Y:S01]  /*4340*/  IADD3 R213, R227.reuse, 0x3000, RZ ;  /* 0x00003000e3d57810 */ /* 0x040fe20007ffe0ff */
[----:B------:R-:W-:Y:S01]  /*4350*/  LDSM.16.M88.4 R72, [R223+0x8000] ;  /* 0x00800000df48783b */ /* 0x000fe20000000200 */
[C---:B------:R-:W-:Y:S02]  /*4360*/  IADD3 R212, R227.reuse, 0x3800, RZ ;  /* 0x00003800e3d47810 */ /* 0x040fe40007ffe0ff */
[C---:B------:R-:W-:Y:S01]  /*4370*/  IADD3 R211, R227.reuse, 0x4000, RZ ;  /* 0x00004000e3d37810 */ /* 0x040fe20007ffe0ff */
[----:B------:R-:W-:Y:S01]  /*4380*/  LDSM.16.M88.4 R56, [R223+0x9800] ;  /* 0x00980000df38783b */ /* 0x000fe20000000200 */
[----:B------:R-:W-:-:S02]  /*4390*/  IADD3 R210, R227, 0x4800, RZ ;  /* 0x00004800e3d27810 */ /* 0x000fc40007ffe0ff */
[C---:B------:R-:W-:Y:S01]  /*43a0*/  IADD3 R209, R227.reuse, 0x5000, RZ ;  /* 0x00005000e3d17810 */ /* 0x040fe20007ffe0ff */
[C---:B-1----:R-:W-:Y:S01]  /*43b0*/  HMMA.16816.F32.BF16 R40, R16.reuse, R36, RZ ;  /* 0x000000241028723c */ /* 0x042fe200000418ff */
[----:B------:R-:W-:Y:S01]  /*43c0*/  LDSM.16.M88.4 R52, [R216] ;  /* 0x00000000d834783b */ /* 0x000fe20000000200 */
[C---:B------:R-:W-:Y:S02]  /*43d0*/  IADD3 R208, R227.reuse, 0x5800, RZ ;  /* 0x00005800e3d07810 */ /* 0x040fe40007ffe0ff */
[C---:B------:R-:W-:Y:S02]  /*43e0*/  IADD3 R207, R227.reuse, 0x6000, RZ ;  /* 0x00006000e3cf7810 */ /* 0x040fe40007ffe0ff */
[C---:B------:R-:W-:Y:S02]  /*43f0*/  IADD3 R206, R227.reuse, 0x6800, RZ ;  /* 0x00006800e3ce7810 */ /* 0x040fe40007ffe0ff */
[----:B-----5:R-:W-:Y:S01]  /*4400*/  HMMA.16816.F32.BF16 R32, R16, R28, RZ ;  /* 0x0000001c1020723c */ /* 0x020fe200000418ff */
[----:B------:R-:W-:-:S02]  /*4410*/  IADD3 R205, R227, 0x7000, RZ ;  /* 0x00007000e3cd7810 */ /* 0x000fc40007ffe0ff */
[----:B------:R-:W-:-:S05]  /*4420*/  IADD3 R204, R227, 0x7800, RZ ;  /* 0x00007800e3cc7810 */ /* 0x000fca0007ffe0ff */
[C---:B---3--:R-:W-:Y:S08]  /*4430*/  HMMA.16816.F32.BF16 R24, R16.reuse, R20, RZ ;  /* 0x000000141018723c */ /* 0x048ff000000418ff */
[C---:B------:R-:W-:Y:S08]  /*4440*/  HMMA.16816.F32.BF16 R36, R16.reuse, R38, RZ ;  /* 0x000000261024723c */ /* 0x040ff000000418ff */
[C---:B------:R-:W-:Y:S08]  /*4450*/  HMMA.16816.F32.BF16 R28, R16.reuse, R30, RZ ;  /* 0x0000001e101c723c */ /* 0x040ff000000418ff */
[C---:B------:R-:W-:Y:S08]  /*4460*/  HMMA.16816.F32.BF16 R20, R16.reuse, R22, RZ ;  /* 0x000000161014723c */ /* 0x040ff000000418ff */
[C---:B--2---:R-:W-:Y:S08]  /*4470*/  HMMA.16816.F32.BF16 R68, R16.reuse, R12, RZ ;  /* 0x0000000c1044723c */ /* 0x044ff000000418ff */
[----:B------:R-:W-:Y:S01]  /*4480*/  HMMA.16816.F32.BF16 R16, R16, R14, RZ ;  /* 0x0000000e1010723c */ /* 0x000fe200000418ff */
[----:B------:R-:W1:Y:S07]  /*4490*/  LDSM.16.M88.4 R12, [R227+0x1800] ;  /* 0x00180000e30c783b */ /* 0x000e6e0000000200 */
[C---:B----4-:R-:W-:Y:S08]  /*44a0*/  HMMA.16816.F32.BF16 R40, R8.reuse, R48, R40 ;  /* 0x000000300828723c */ /* 0x050ff00000041828 */
        /* <DEDUP_REMOVED lines=8> */
[C---:B-1----:R-:W-:Y:S08]  /*4530*/  HMMA.16816.F32.BF16 R68, R8.reuse, R12, R68 ;  /* 0x0000000c0844723c */ /* 0x042ff00000041844 */
[----:B------:R-:W-:Y:S01]  /*4540*/  HMMA.16816.F32.BF16 R16, R8, R14, R16 ;  /* 0x0000000e0810723c */ /* 0x000fe20000041810 */
[----:B------:R-:W1:Y:S04]  /*4550*/  LDSM.16.M88.4 R8, [R216+0x800] ;  /* 0x00080000d808783b */ /* 0x000e680000000200 */
[----:B------:R-:W3:Y:S03]  /*4560*/  LDSM.16.M88.4 R12, [R216+0x1000] ;  /* 0x00100000d80c783b */ /* 0x000ee60000000200 */
[C---:B------:R-:W-:Y:S08]  /*4570*/  HMMA.16816.F32.BF16 R32, R64.reuse, R60, R32 ;  /* 0x0000003c4020723c */ /* 0x040ff00000041820 */
        /* <DEDUP_REMOVED lines=10> */
[----:B------:R-:W-:Y:S04]  /*4620*/  LDSM.16.M88.4 R56, [R230+0x2000] ;  /* 0x00200000e638783b */ /* 0x000fe80000000200 */
[----:B------:R-:W4:Y:S03]  /*4630*/  LDSM.16.M88.4 R16, [R229+0xa000] ;  /* 0x00a00000e510783b */ /* 0x000f260000000200 */
[C---:B-1----:R-:W-:Y:S08]  /*4640*/  HMMA.16816.F32.BF16 R32, R44.reuse, R8, R32 ;  /* 0x000000082c20723c */ /* 0x042ff00000041820 */
[C---:B------:R-:W-:Y:S01]  /*4650*/  HMMA.16816.F32.BF16 R28, R44.reuse, R10, R28 ;  /* 0x0000000a2c1c723c */ /* 0x040fe2000004181c */
[----:B------:R-:W1:Y:S07]  /*4660*/  LDSM.16.M88.4 R8, [R229+0xa800] ;  /* 0x00a80000e508783b */ /* 0x000e6e0000000200 */
[C---:B------:R-:W-:Y:S08]  /*4670*/  HMMA.16816.F32.BF16 R40, R44.reuse, R52, R40 ;  /* 0x000000342c28723c */ /* 0x040ff00000041828 */
[C---:B------:R-:W-:Y:S01]  /*4680*/  HMMA.16816.F32.BF16 R36, R44.reuse, R54, R36 ;  /* 0x000000362c24723c */ /* 0x040fe20000041824 */
[----:B------:R-:W-:Y:S07]  /*4690*/  LDSM.16.M88.4 R52, [R227+0x2000] ;  /* 0x00200000e334783b */ /* 0x000fee0000000200 */
[C---:B---3--:R-:W-:Y:S08]  /*46a0*/  HMMA.16816.F32.BF16 R24, R44.reuse, R12, R24 ;  /* 0x0000000c2c18723c */ /* 0x048ff00000041818 */
[C---:B------:R-:W-:Y:S01]  /*46b0*/  HMMA.16816.F32.BF16 R20, R44.reuse, R14, R20 ;  /* 0x0000000e2c14723c */ /* 0x040fe20000041814 */
[----:B------:R-:W3:Y:S07]  /*46c0*/  LDSM.16.M88.4 R12, [R228+0x2000] ;  /* 0x00200000e40c783b */ /* 0x000eee0000000200 */
[C---:B--2---:R-:W-:Y:S08]  /*46d0*/  HMMA.16816.F32.BF16 R68, R44.reuse, R48, R68 ;  /* 0x000000302c44723c */ /* 0x044ff00000041844 */
[----:B------:R-:W-:Y:S01]  /*46e0*/  HMMA.16816.F32.BF16 R64, R44, R50, R64 ;  /* 0x000000322c40723c */ /* 0x000fe20000041840 */
[----:B------:R-:W2:Y:S04]  /*46f0*/  LDSM.16.M88.4 R44, [R227+0x2800] ;  /* 0x00280000e32c783b */ /* 0x000ea80000000200 */
[----:B------:R-:W5:Y:S03]  /*4700*/  LDSM.16.M88.4 R48, [R227+0x3800] ;  /* 0x00380000e330783b */ /* 0x000f660000000200 */
[C---:B----4-:R-:W-:Y:S08]  /*4710*/  HMMA.16816.F32.BF16 R40, R56.reuse, R16, R40 ;  /* 0x000000103828723c */ /* 0x050ff00000041828 */
        /* <DEDUP_REMOVED lines=10> */
[----:B------:R-:W4:Y:S04]  /*47c0*/  LDSM.16.M88.4 R56, [R223+0xa800] ;  /* 0x00a80000df38783b */ /* 0x000f280000000200 */
[----:B------:R-:W-:Y:S03]  /*47d0*/  LDSM.16.M88.4 R72, [R216+0x3800] ;  /* 0x00380000d848783b */ /* 0x000fe60000000200 */
        /* <DEDUP_REMOVED lines=9> */
[C---:B-----5:R-:W-:Y:S08]  /*4870*/  HMMA.16816.F32.BF16 R68, R12.reuse, R48, R68 ;  /* 0x000000300c44723c */ /* 0x060ff00000041844 */
[----:B------:R-:W-:Y:S01]  /*4880*/  HMMA.16816.F32.BF16 R64, R12, R50, R64 ;  /* 0x000000320c40723c */ /* 0x000fe20000041840 */
[----:B------:R-:W3:Y:S04]  /*4890*/  LDSM.16.M88.4 R12, [R216+0x2000] ;  /* 0x00200000d80c783b */ /* 0x000ee80000000200 */
[----:B------:R-:W5:Y:S03]  /*48a0*/  LDSM.16.M88.4 R48, [R216+0x2800] ;  /* 0x00280000d830783b */ /* 0x000f660000000200 */
[C---:B-1----:R-:W-:Y:S08]  /*48b0*/  HMMA.16816.F32.BF16 R40, R16.reuse, R8, R40 ;  /* 0x000000081028723c */ /* 0x042ff00000041828 */
[C---:B------:R-:W-:Y:S01]  /*48c0*/  HMMA.16816.F32.BF16 R36, R16.reuse, R10, R36 ;  /* 0x0000000a1024723c */ /* 0x040fe20000041824 */
[----:B------:R-:W1:Y:S07]  /*48d0*/  LDSM.16.M88.4 R8, [R216+0x3000] ;  /* 0x00300000d808783b */ /* 0x000e6e0000000200 */
[C---:B----4-:R-:W-:Y:S08]  /*48e0*/  HMMA.16816.F32.BF16 R32, R16.reuse, R56, R32 ;  /* 0x000000381020723c */ /* 0x050ff00000041820 */
[C---:B------:R-:W-:Y:S01]  /*48f0*/  HMMA.16816.F32.BF16 R28, R16.reuse, R58, R28 ;  /* 0x0000003a101c723c */ /* 0x040fe2000004181c */
[----:B------:R-:W-:Y:S07]  /*4900*/  LDSM.16.M88.4 R56, [R229+0xc000] ;  /* 0x00c00000e538783b */ /* 0x000fee0000000200 */
[C---:B--2---:R-:W-:Y:S08]  /*4910*/  HMMA.16816.F32.BF16 R24, R16.reuse, R44, R24 ;  /* 0x0000002c1018723c */ /* 0x044ff00000041818 */
[C---:B------:R-:W-:Y:S01]  /*4920*/  HMMA.16816.F32.BF16 R20, R16.reuse, R46, R20 ;  /* 0x0000002e1014723c */ /* 0x040fe20000041814 */
[----:B------:R-:W-:Y:S07]  /*4930*/  LDSM.16.M88.4 R44, [R230+0x4000] ;  /* 0x00400000e62c783b */ /* 0x000fee0000000200 */
[C---:B------:R-:W-:Y:S08]  /*4940*/  HMMA.16816.F32.BF16 R68, R16.reuse, R52, R68 ;  /* 0x000000341044723c */ /* 0x040ff00000041844 */
[----:B------:R-:W-:Y:S01]  /*4950*/  HMMA.16816.F32.BF16 R64, R16, R54, R64 ;  /* 0x000000361040723c */ /* 0x000fe20000041840 */
[----:B------:R-:W2:Y:S04]  /*4960*/  LDSM.16.M88.4 R16, [R229+0xc800] ;  /* 0x00c80000e510783b */ /* 0x000ea80000000200 */
[----:B------:R-:W-:Y:S03]  /*4970*/  LDSM.16.M88.4 R52, [R229+0xd800] ;  /* 0x00d80000e534783b */ /* 0x000fe60000000200 */
[C---:B---3--:R-:W-:Y:S08]  /*4980*/  HMMA.16816.F32.BF16 R40, R60.reuse, R12, R40 ;  /* 0x0000000c3c28723c */ /* 0x048ff00000041828 */
[C---:B------:R-:W-:Y:S01]  /*4990*/  HMMA.16816.F32.BF16 R36, R60.reuse, R14, R36 ;  /* 0x0000000e3c24723c */ /* 0x040fe20000041824 */
[----:B------:R-:W3:Y:S07]  /*49a0*/  LDSM.16.M88.4 R12, [R229+0xd000] ;  /* 0x00d00000e50c783b */ /* 0x000eee0000000200 */
        /* <DEDUP_REMOVED lines=16> */
[C---:B------:R-:W-:Y:S08]  /*4ab0*/  HMMA.16816.F32.BF16 R40, R44.reuse, R56, R40 ;  /* 0x000000382c28723c */ /* 0x040ff00000041828 */
[C---:B------:R-:W-:Y:S01]  /*4ac0*/  HMMA.16816.F32.BF16 R36, R44.reuse, R58, R36 ;  /* 0x0000003a2c24723c */ /* 0x040fe20000041824 */
[----:B------:R-:W-:Y:S07]  /*4ad0*/  LDSM.16.M88.4 R56, [R223+0xc800] ;  /* 0x00c80000df38783b */ /* 0x000fee0000000200 */
[C---:B------:R-:W-:Y:S08]  /*4ae0*/  HMMA.16816.F32.BF16 R68, R44.reuse, R52, R68 ;  /* 0x000000342c44723c */ /* 0x040ff00000041844 */
[----:B------:R-:W-:Y:S01]  /*4af0*/  HMMA.16816.F32.BF16 R64, R44, R54, R64 ;  /* 0x000000362c40723c */ /* 0x000fe20000041840 */
[----:B------:R-:W5:Y:S04]  /*4b00*/  LDSM.16.M88.4 R44, [R226+0x4000] ;  /* 0x00400000e22c783b */ /* 0x000f680000000200 */
[----:B------:R-:W3:Y:S03]  /*4b10*/  LDSM.16.M88.4 R52, [R223+0xd000] ;  /* 0x00d00000df34783b */ /* 0x000ee60000000200 */
        /* <DEDUP_REMOVED lines=9> */
[C---:B---3--:R-:W-:Y:S08]  /*4bb0*/  HMMA.16816.F32.BF16 R68, R8.reuse, R12, R68 ;  /* 0x0000000c0844723c */ /* 0x048ff00000041844 */
[----:B------:R-:W-:Y:S01]  /*4bc0*/  HMMA.16816.F32.BF16 R64, R8, R14, R64 ;  /* 0x0000000e0840723c */ /* 0x000fe20000041840 */
[----:B------:R-:W3:Y:S04]  /*4bd0*/  LDSM.16.M88.4 R12, [R216+0x4800] ;  /* 0x00480000d80c783b */ /* 0x000ee80000000200 */
[----:B------:R-:W4:Y:S03]  /*4be0*/  LDSM.16.M88.4 R8, [R216+0x5000] ;  /* 0x00500000d808783b */ /* 0x000f260000000200 */
[C---:B-----5:R-:W-:Y:S08]  /*4bf0*/  HMMA.16816.F32.BF16 R40, R44.reuse, R60, R40 ;  /* 0x0000003c2c28723c */ /* 0x060ff00000041828 */
[C---:B------:R-:W-:Y:S08]  /*4c00*/  HMMA.16816.F32.BF16 R32, R44.reuse, R56, R32 ;  /* 0x000000382c20723c */ /* 0x040ff00000041820 */
[C---:B------:R-:W-:Y:S01]  /*4c10*/  HMMA.16816.F32.BF16 R28, R44.reuse, R58, R28 ;  /* 0x0000003a2c1c723c */ /* 0x040fe2000004181c */
[----:B------:R-:W-:Y:S07]  /*4c20*/  LDSM.16.M88.4 R56, [R229+0xe000] ;  /* 0x00e00000e538783b */ /* 0x000fee0000000200 */
[C---:B------:R-:W-:Y:S01]  /*4c30*/  HMMA.16816.F32.BF16 R36, R44.reuse, R62, R36 ;  /* 0x0000003e2c24723c */ /* 0x040fe20000041824 */
[----:B------:R-:W5:Y:S07]  /*4c40*/  LDSM.16.M88.4 R60, [R230+0x6000] ;  /* 0x00600000e63c783b */ /* 0x000f6e0000000200 */
[C---:B------:R-:W-:Y:S08]  /*4c50*/  HMMA.16816.F32.BF16 R24, R44.reuse, R52, R24 ;  /* 0x000000342c18723c */ /* 0x040ff00000041818 */
[C---:B------:R-:W-:Y:S01]  /*4c60*/  HMMA.16816.F32.BF16 R20, R44.reuse, R54, R20 ;  /* 0x000000362c14723c */ /* 0x040fe20000041814 */
[----:B------:R-:W4:Y:S07]  /*4c70*/  LDSM.16.M88.4 R52, [R229+0xe800] ;  /* 0x00e80000e534783b */ /* 0x000f2e0000000200 */
[C---:B-1----:R-:W-:Y:S08]  /*4c80*/  HMMA.16816.F32.BF16 R68, R44.reuse, R48, R68 ;  /* 0x000000302c44723c */ /* 0x042ff00000041844 */
[----:B------:R-:W-:Y:S01]  /*4c90*/  HMMA.16816.F32.BF16 R64, R44, R50, R64 ;  /* 0x000000322c40723c */ /* 0x000fe20000041840 */
[----:B------:R-:W1:Y:S04]  /*4ca0*/  LDSM.16.M88.4 R48, [R229+0xf000] ;  /* 0x00f00000e530783b */ /* 0x000e680000000200 */
[----:B------:R-:W1:Y:S03]  /*4cb0*/  LDSM.16.M88.4 R44, [R229+0xf800] ;  /* 0x00f80000e52c783b */ /* 0x000e660000000200 */
[C---:B--2---:R-:W-:Y:S08]  /*4cc0*/  HMMA.16816.F32.BF16 R40, R76.reuse, R16, R40 ;  /* 0x000000104c28723c */ /* 0x044ff00000041828 */
[C---:B---3--:R-:W-:Y:S08]  /*4cd0*/  HMMA.16816.F32.BF16 R32, R76.reuse, R12, R32 ;  /* 0x0000000c4c20723c */ /* 0x048ff00000041820 */
[C---:B------:R-:W-:Y:S01]  /*4ce0*/  HMMA.16816.F32.BF16 R28, R76.reuse, R14, R28 ;  /* 0x0000000e4c1c723c */ /* 0x040fe2000004181c */
[----:B------:R-:W-:Y:S07]  /*4cf0*/  LDSM.16.M88.4 R12, [R227+0x6000] ;  /* 0x00600000e30c783b */ /* 0x000fee0000000200 */
[C---:B------:R-:W-:Y:S01]  /*4d00*/  HMMA.16816.F32.BF16 R36, R76.reuse, R18, R36 ;  /* 0x000000124c24723c */ /* 0x040fe20000041824 */
[----:B------:R-:W2:Y:S07]  /*4d10*/  LDSM.16.M88.4 R16, [R228+0x6000] ;  /* 0x00600000e410783b */ /* 0x000eae0000000200 */
[C---:B----4-:R-:W-:Y:S08]  /*4d20*/  HMMA.16816.F32.BF16 R24, R76.reuse, R8, R24 ;  /* 0x000000084c18723c */ /* 0x050ff00000041818 */
[C---:B------:R-:W-:Y:S01]  /*4d30*/  HMMA.16816.F32.BF16 R20, R76.reuse, R10, R20 ;  /* 0x0000000a4c14723c */ /* 0x040fe20000041814 */
[----:B------:R-:W3:Y:S07]  /*4d40*/  LDSM.16.M88.4 R8, [R227+0x6800] ;  /* 0x00680000e308783b */ /* 0x000eee0000000200 */
[C---:B------:R-:W-:Y:S08]  /*4d50*/  HMMA.16816.F32.BF16 R68, R76.reuse, R72, R68 ;  /* 0x000000484c44723c */ /* 0x040ff00000041844 */
[----:B------:R-:W-:Y:S01]  /*4d60*/  HMMA.16816.F32.BF16 R64, R76, R74, R64 ;  /* 0x0000004a4c40723c */ /* 0x000fe20000041840 */
[----:B------:R-:W-:Y:S07]  /*4d70*/  LDSM.16.M88.4 R72, [R227+0x7800] ;  /* 0x00780000e348783b */ /* 0x000fee0000000200 */
[C---:B-----5:R-:W-:Y:S08]  /*4d80*/  HMMA.16816.F32.BF16 R40, R60.reuse, R56, R40 ;  /* 0x000000383c28723c */ /* 0x060ff00000041828 */
[C---:B------:R-:W-:Y:S08]  /*4d90*/  HMMA.16816.F32.BF16 R32, R60.reuse, R52, R32 ;  /* 0x000000343c20723c */ /* 0x040ff00000041820 */
[C---:B------:R-:W-:Y:S01]  /*4da0*/  HMMA.16816.F32.BF16 R28, R60.reuse, R54, R28 ;  /* 0x000000363c1c723c */ /* 0x040fe2000004181c */
[----:B------:R-:W4:Y:S07]  /*4db0*/  LDSM.16.M88.4 R52, [R227+0x7000] ;  /* 0x00700000e334783b */ /* 0x000f2e0000000200 */
[C---:B------:R-:W-:Y:S08]  /*4dc0*/  HMMA.16816.F32.BF16 R36, R60.reuse, R58, R36 ;  /* 0x0000003a3c24723c */ /* 0x040ff00000041824 */
[C---:B-1----:R-:W-:Y:S08]  /*4dd0*/  HMMA.16816.F32.BF16 R24, R60.reuse, R48, R24 ;  /* 0x000000303c18723c */ /* 0x042ff00000041818 */
[C---:B------:R-:W-:Y:S01]  /*4de0*/  HMMA.16816.F32.BF16 R56, R60.reuse, R50, R20 ;  /* 0x000000323c38723c */ /* 0x040fe20000041814 */
[----:B------:R-:W-:Y:S04]  /*4df0*/  LDSM.16.M88.4 R20, [R226+0x6000] ;  /* 0x00600000e214783b */ /* 0x000fe80000000200 */
[----:B------:R-:W1:Y:S03]  /*4e00*/  LDSM.16.M88.4 R48, [R223+0xe000] ;  /* 0x00e00000df30783b */ /* 0x000e660000000200 */
[C---:B------:R-:W-:Y:S01]  /*4e10*/  HMMA.16816.F32.BF16 R76, R60.reuse, R44, R68 ;  /* 0x0000002c3c4c723c */ /* 0x040fe20000041844 */
[----:B------:R-:W5:Y:S07]  /*4e20*/  LDSM.16.M88.4 R68, [R223+0xe800] ;  /* 0x00e80000df44783b */ /* 0x000f6e0000000200 */
[----:B------:R-:W-:Y:S08]  /*4e30*/  HMMA.16816.F32.BF16 R64, R60, R46, R64 ;  /* 0x0000002e3c40723c */ /* 0x000ff00000041840 */
[C---:B--2---:R-:W-:Y:S08]  /*4e40*/  HMMA.16816.F32.BF16 R40, R16.reuse, R12, R40 ;  /* 0x0000000c1028723c */ /* 0x044ff00000041828 */
[C---:B------:R-:W-:Y:S01]  /*4e50*/  HMMA.16816.F32.BF16 R36, R16.reuse, R14, R36 ;  /* 0x0000000e1024723c */ /* 0x040fe20000041824 */
[----:B------:R-:W2:Y:S07]  /*4e60*/  LDSM.16.M88.4 R12, [R223+0xf000] ;  /* 0x00f00000df0c783b */ /* 0x000eae0000000200 */
[C---:B---3--:R-:W-:Y:S08]  /*4e70*/  HMMA.16816.F32.BF16 R32, R16.reuse, R8, R32 ;  /* 0x000000081020723c */ /* 0x048ff00000041820 */
[C---:B------:R-:W-:Y:S01]  /*4e80*/  HMMA.16816.F32.BF16 R44, R16.reuse, R10, R28 ;  /* 0x0000000a102c723c */ /* 0x040fe2000004181c */
[----:B------:R-:W-:Y:S04]  /*4e90*/  LDSM.16.M88.4 R8, [R225+0x6000] ;  /* 0x00600000e108783b */ /* 0x000fe80000000200 */
[----:B------:R-:W3:Y:S03]  /*4ea0*/  LDSM.16.M88.4 R28, [R216+0x6000] ;  /* 0x00600000d81c783b */ /* 0x000ee60000000200 */
[C---:B----4-:R-:W-:Y:S08]  /*4eb0*/  HMMA.16816.F32.BF16 R24, R16.reuse, R52, R24 ;  /* 0x000000341018723c */ /* 0x050ff00000041818 */
[C---:B------:R-:W-:Y:S08]  /*4ec0*/  HMMA.16816.F32.BF16 R56, R16.reuse, R54, R56 ;  /* 0x000000361038723c */ /* 0x040ff00000041838 */
[C---:B------:R-:W-:Y:S08]  /*4ed0*/  HMMA.16816.F32.BF16 R76, R16.reuse, R72, R76 ;  /* 0x00000048104c723c */ /* 0x040ff0000004184c */
[----:B------:R-:W-:Y:S01]  /*4ee0*/  HMMA.16816.F32.BF16 R64, R16, R74, R64 ;  /* 0x0000004a1040723c */ /* 0x000fe20000041840 */
[----:B------:R-:W4:Y:S07]  /*4ef0*/  LDSM.16.M88.4 R16, [R216+0x6800] ;  /* 0x00680000d810783b */ /* 0x000f2e0000000200 */
[C---:B-1----:R-:W-:Y:S07]  /*4f00*/  HMMA.16816.F32.BF16 R40, R20.reuse, R48, R40 ;  /* 0x000000301428723c */ /* 0x042fee0000041828 */
[----:B------:R-:W-:Y:S01]  /*4f10*/  IMAD R49, R2, 0x40, R245 ;  /* 0x0000004002317824 */ /* 0x000fe200078e02f5 */
[----:B-----5:R-:W-:Y:S01]  /*4f20*/  HMMA.16816.F32.BF16 R32, R20, R68, R32 ;  /* 0x000000441420723c */ /* 0x020fe20000041820 */
[----:B------:R-:W-:-:S02]  /*4f30*/  IADD3 R2, R6, 0x8, RZ ;  /* 0x0000000806027810 */ /* 0x000fc40007ffe0ff */
[----:B------:R-:W-:Y:S01]  /*4f40*/  IMAD.IADD R4, R244, 0x1, -R49 ;  /* 0x00000001f4047824 */ /* 0x000fe200078e0a31 */
[----:B------:R-:W-:Y:S02]  /*4f50*/  IADD3 R6, R49, 0x8, RZ ;  /* 0x0000000831067810 */ /* 0x000fe40007ffe0ff */
[C---:B------:R-:W-:Y:S02]  /*4f60*/  IADD3 R241, R2.reuse, UR4, RZ ;  /* 0x0000000402f17c10 */ /* 0x040fe4000fffe0ff */
[----:B------:R-:W-:Y:S01]  /*4f70*/  HMMA.16816.F32.BF16 R36, R20, R50, R36 ;  /* 0x000000321424723c */ /* 0x000fe20000041824 */
[----:B------:R-:W-:Y:S02]  /*4f80*/  IADD3 R235, R2, UR5, RZ ;  /* 0x0000000502eb7c10 */ /* 0x000fe4000fffe0ff */
[----:B------:R-:W-:Y:S02]  /*4f90*/  IADD3 R240, R241, -c[0x0][0x2e4], RZ ;  /* 0x8000b900f1f07a10 */ /* 0x000fe40007ffe0ff */
[----:B------:R-:W-:-:S02]  /*4fa0*/  IMNMX R235, R235, UR20, PT ;  /* 0x00000014ebeb7c17 */ /* 0x000fc4000b800200 */
[----:B------:R-:W-:Y:S01]  /*4fb0*/  IMNMX R240, RZ, R240, !PT ;  /* 0x000000f0fff07217 */ /* 0x000fe20007800200 */
[----:B--2---:R-:W-:Y:S01]  /*4fc0*/  HMMA.16816.F32.BF16 R24, R20, R12, R24 ;  /* 0x0000000c1418723c */ /* 0x004fe20000041818 */
[C---:B------:R-:W-:Y:S02]  /*4fd0*/  ISETP.GE.AND P0, PT, R6.reuse, R242, PT ;  /* 0x000000f20600720c */ /* 0x040fe40003f06270 */
[C---:B------:R-:W-:Y:S02]  /*4fe0*/  ISETP.GE.AND P6, PT, R6.reuse, R235, PT ;  /* 0x000000eb0600720c */ /* 0x040fe40003fc6270 */
[C---:B------:R-:W-:Y:S02]  /*4ff0*/  ISETP.LT.OR P0, PT, R6.reuse, R243, P0 ;  /* 0x000000f30600720c */ /* 0x040fe40000701670 */
[----:B------:R-:W-:Y:S01]  /*5000*/  IADD3 R12, R49, 0x1, RZ ;  /* 0x00000001310c7810 */ /* 0x000fe20007ffe0ff */
[----:B---3--:R-:W-:Y:S01]  /*5010*/  HMMA.16816.F32.BF16 R40, R8, R28, R40 ;  /* 0x0000001c0828723c */ /* 0x008fe20000041828 */
[----:B------:R-:W-:Y:S01]  /*5020*/  IMAD.IADD R13, R241, 0x1, -R49 ;  /* 0x00000001f10d7824 */ /* 0x000fe200078e0a31 */
[----:B------:R-:W-:-:S02]  /*5030*/  ISETP.LT.OR P6, PT, R6, R240, P6 ;  /* 0x000000f00600720c */ /* 0x000fc400037c1670 */
[----:B------:R-:W-:Y:S01]  /*5040*/  ISETP.GE.AND P2, PT, R12, R242, PT ;  /* 0x000000f20c00720c */ /* 0x000fe20003f46270 */
[----:B------:R-:W-:Y:S01]  /*5050*/  IMAD.IADD R2, R241, 0x1, -R12 ;  /* 0x00000001f1027824 */ /* 0x000fe200078e0a0c */
[----:B------:R-:W-:Y:S01]  /*5060*/  IABS R13, R13 ;  /* 0x0000000d000d7213 */ /* 0x000fe20000000000 */
[C---:B------:R-:W-:Y:S01]  /*5070*/  IMAD.IADD R28, R244.reuse, 0x1, -R6 ;  /* 0x00000001f41c7824 */ /* 0x040fe200078e0a06 */
[----:B------:R-:W-:Y:S01]  /*5080*/  IABS R29, R4 ;  /* 0x00000004001d7213 */ /* 0x000fe20000000000 */
[----:B------:R-:W-:Y:S01]  /*5090*/  IMAD.IADD R4, R244, 0x1, -R12 ;  /* 0x00000001f4047824 */ /* 0x000fe200078e0a0c */
[----:B------:R-:W-:Y:S01]  /*50a0*/  ISETP.GE.AND P1, PT, R12, R235, PT ;  /* 0x000000eb0c00720c */ /* 0x000fe20003f26270 */
[----:B----4-:R-:W-:Y:S01]  /*50b0*/  HMMA.16816.F32.BF16 R32, R8, R16, R32 ;  /* 0x000000100820723c */ /* 0x010fe20000041820 */
[----:B------:R-:W-:Y:S01]  /*50c0*/  IABS R28, R28 ;  /* 0x0000001c001c7213 */ /* 0x000fe20000000000 */
[----:B------:R-:W1:Y:S01]  /*50d0*/  I2F R13, R13 ;  /* 0x0000000d000d7306 */ /* 0x000e620000201400 */
[----:B------:R-:W-:-:S02]  /*50e0*/  IABS R4, R4 ;  /* 0x0000000400047213 */ /* 0x000fc40000000000 */
[CC--:B------:R-:W-:Y:S02]  /*50f0*/  ISETP.LT.OR P2, PT, R12.reuse, R243.reuse, P2 ;  /* 0x000000f30c00720c */ /* 0x0c0fe40001741670 */
[----:B------:R-:W-:Y:S01]  /*5100*/  IADD3 R16, R49, 0x9, RZ ;  /* 0x0000000931107810 */ /* 0x000fe20007ffe0ff */
[----:B------:R-:W-:Y:S01]  /*5110*/  HMMA.16816.F32.BF16 R36, R8, R30, R36 ;  /* 0x0000001e0824723c */ /* 0x000fe20000041824 */
[----:B------:R-:W-:Y:S01]  /*5120*/  ISETP.LT.OR P1, PT, R12, R240, P1 ;  /* 0x000000f00c00720c */ /* 0x000fe20000f21670 */
[----:B------:R-:W2:Y:S01]  /*5130*/  I2F R29, R29 ;  /* 0x0000001d001d7306 */ /* 0x000ea20000201400 */
[----:B------:R-:W-:Y:S01]  /*5140*/  IMAD.IADD R12, R241, 0x1, -R6 ;  /* 0x00000001f10c7824 */ /* 0x000fe200078e0a06 */
[CC--:B------:R-:W-:Y:S01]  /*5150*/  ISETP.GE.AND P4, PT, R49.reuse, R242.reuse, PT ;  /* 0x000000f23100720c */ /* 0x0c0fe20003f86270 */
[----:B------:R-:W-:Y:S01]  /*5160*/  IMAD.MOV.U32 R6, RZ, RZ, R28 ;  /* 0x000000ffff067224 */ /* 0x000fe200078e001c */
[----:B------:R-:W-:Y:S01]  /*5170*/  ISETP.GE.AND P3, PT, R16, R242, PT ;  /* 0x000000f21000720c */ /* 0x000fe20003f66270 */
[----:B------:R-:W-:Y:S01]  /*5180*/  IMAD.IADD R28, R244, 0x1, -R16 ;  /* 0x00000001f41c7824 */ /* 0x000fe200078e0a10 */
[----:B------:R-:W-:Y:S01]  /*5190*/  ISETP.LT.OR P4, PT, R49, R243, P4 ;  /* 0x000000f33100720c */ /* 0x000fe20002781670 */
[----:B------:R-:W-:Y:S01]  /*51a0*/  HMMA.16816.F32.BF16 R44, R20, R70, R44 ;  /* 0x00000046142c723c */ /* 0x000fe2000004182c */
[----:B------:R-:W3:Y:S01]  /*51b0*/  I2F R4, R4 ;  /* 0x0000000400047306 */ /* 0x000ee20000201400 */
[----:B------:R-:W-:Y:S01]  /*51c0*/  IABS R12, R12 ;  /* 0x0000000c000c7213 */ /* 0x000fe20000000000 */
[----:B-1----:R-:W-:Y:S01]  /*51d0*/  FFMA.FTZ R13, R13, -UR18, R42 ;  /* 0x800000120d0d7c23 */ /* 0x002fe2000801002a */
[----:B------:R-:W-:-:S02]  /*51e0*/  ISETP.GE.AND P5, PT, R16, R235, PT ;  /* 0x000000eb1000720c */ /* 0x000fc40003fa6270 */
[C---:B------:R-:W-:Y:S02]  /*51f0*/  ISETP.LT.OR P3, PT, R16.reuse, R243, P3 ;  /* 0x000000f31000720c */ /* 0x040fe40001f61670 */
[----:B------:R-:W-:Y:S01]  /*5200*/  ISETP.LT.OR P5, PT, R16, R240, P5 ;  /* 0x000000f01000720c */ /* 0x000fe20002fa1670 */
[----:B------:R-:W1:Y:S01]  /*5210*/  I2F R17, R6 ;  /* 0x0000000600117306 */ /* 0x000e620000201400 */
[----:B--2---:R-:W-:Y:S01]  /*5220*/  FFMA.FTZ R40, R29, -UR18, R40 ;  /* 0x800000121d287c23 */ /* 0x004fe20008010028 */
[----:B------:R-:W-:Y:S01]  /*5230*/  IABS R2, R2 ;  /* 0x0000000200027213 */ /* 0x000fe20000000000 */
[----:B------:R-:W-:Y:S01]  /*5240*/  IMAD.MOV.U32 R29, RZ, RZ, R12 ;  /* 0x000000ffff1d7224 */ /* 0x000fe200078e000c */
[----:B------:R-:W-:Y:S01]  /*5250*/  HMMA.16816.F32.BF16 R56, R20, R14, R56 ;  /* 0x0000000e1438723c */ /* 0x000fe20000041838 */
[----:B------:R-:W-:Y:S01]  /*5260*/  IMAD.IADD R12, R241, 0x1, -R16 ;  /* 0x00000001f10c7824 */ /* 0x000fe200078e0a10 */
[----:B------:R-:W-:Y:S02]  /*5270*/  FSEL R40, R40, -INF , !P4 ;  /* 0xff80000028287808 */ /* 0x000fe40006000000 */
[----:B------:R-:W-:Y:S01]  /*5280*/  ISETP.GE.AND P4, PT, R49, R235, PT ;  /* 0x000000eb3100720c */ /* 0x000fe20003f86270 */
[----:B---3--:R-:W-:Y:S01]  /*5290*/  FFMA.FTZ R16, R4, -UR18, R41 ;  /* 0x8000001204107c23 */ /* 0x008fe20008010029 */
[----:B------:R-:W2:Y:S01]  /*52a0*/  I2F R2, R2 ;  /* 0x0000000200027306 */ /* 0x000ea20000201400 */
[----:B------:R-:W-:-:S02]  /*52b0*/  IABS R12, R12 ;  /* 0x0000000c000c7213 */ /* 0x000fc40000000000 */
[----:B------:R-:W-:Y:S02]  /*52c0*/  ISETP.LT.OR P4, PT, R49, R240, P4 ;  /* 0x000000f03100720c */ /* 0x000fe40002781670 */
[----:B------:R-:W-:Y:S01]  /*52d0*/  FSEL R16, R16, -INF , !P2 ;  /* 0xff80000010107808 */ /* 0x000fe20005000000 */
[----:B-1----:R-:W-:Y:S01]  /*52e0*/  FFMA.FTZ R36, R17, -UR18, R36 ;  /* 0x8000001211247c23 */ /* 0x002fe20008010024 */
[----:B------:R-:W-:Y:S01]  /*52f0*/  IABS R6, R28 ;  /* 0x0000001c00067213 */ /* 0x000fe20000000000 */
[----:B------:R-:W1:Y:S01]  /*5300*/  I2F R29, R29 ;  /* 0x0000001d001d7306 */ /* 0x000e620000201400 */
[----:B------:R-:W-:Y:S01]  /*5310*/  IADD3 R28, R49, 0x10, RZ ;  /* 0x00000010311c7810 */ /* 0x000fe20007ffe0ff */
[----:B------:R-:W-:Y:S01]  /*5320*/  HMMA.16816.F32.BF16 R44, R8, R18, R44 ;  /* 0x00000012082c723c */ /* 0x000fe2000004182c */
[----:B------:R-:W-:Y:S02]  /*5330*/  FSEL R41, R13, -INF , !P4 ;  /* 0xff8000000d297808 */ /* 0x000fe40006000000 */
[----:B------:R-:W-:Y:S01]  /*5340*/  ISETP.GE.AND P4, PT, R28, R242, PT ;  /* 0x000000f21c00720c */ /* 0x000fe20003f86270 */
[--C-:B------:R-:W-:Y:S01]  /*5350*/  IMAD.IADD R30, R244, 0x1, -R28.reuse ;  /* 0x00000001f41e7824 */ /* 0x100fe200078e0a1c */
[----:B------:R-:W-:Y:S01]  /*5360*/  ISETP.GE.AND P2, PT, R28, R235, PT ;  /* 0x000000eb1c00720c */ /* 0x000fe20003f46270 */
[----:B------:R-:W-:Y:S01]  /*5370*/  IMAD.IADD R4, R241, 0x1, -R28 ;  /* 0x00000001f1047824 */ /* 0x000fe200078e0a1c */
[----:B------:R-:W-:Y:S01]  /*5380*/  IADD3 R17, R49, 0x11, RZ ;  /* 0x0000001131117810 */ /* 0x000fe20007ffe0ff */
[----:B------:R-:W3:Y:S01]  /*5390*/  I2F R6, R6 ;  /* 0x0000000600067306 */ /* 0x000ee20000201400 */
[----:B------:R-:W-:Y:S01]  /*53a0*/  IABS R30, R30 ;  /* 0x0000001e001e7213 */ /* 0x000fe20000000000 */
[----:B--2---:R-:W-:Y:S01]  /*53b0*/  FFMA.FTZ R2, R2, -UR18, R43 ;  /* 0x8000001202027c23 */ /* 0x004fe2000801002b */
[----:B------:R-:W-:-:S02]  /*53c0*/  ISETP.LT.OR P4, PT, R28, R243, P4 ;  /* 0x000000f31c00720c */ /* 0x000fc40002781670 */
[----:B------:R-:W-:Y:S01]  /*53d0*/  ISETP.LT.OR P2, PT, R28, R240, P2 ;  /* 0x000000f01c00720c */ /* 0x000fe20001741670 */
[----:B------:R-:W-:Y:S01]  /*53e0*/  IMAD.MOV.U32 R13, RZ, RZ, R30 ;  /* 0x000000ffff0d7224 */ /* 0x000fe200078e001e */
[----:B------:R-:W-:Y:S01]  /*53f0*/  IABS R4, R4 ;  /* 0x0000000400047213 */ /* 0x000fe20000000000 */
[--C-:B------:R-:W-:Y:S01]  /*5400*/  IMAD.IADD R28, R244, 0x1, -R17.reuse ;  /* 0x00000001f41c7824 */ /* 0x100fe200078e0a11 */
[----:B------:R-:W2:Y:S01]  /*5410*/  I2F R12, R12 ;  /* 0x0000000c000c7306 */ /* 0x000ea20000201400 */
[----:B-1----:R-:W-:Y:S01]  /*5420*/  FFMA.FTZ R29, R29, -UR18, R38 ;  /* 0x800000121d1d7c23 */ /* 0x002fe20008010026 */
[----:B------:R-:W-:Y:S01]  /*5430*/  FSEL R18, R2, -INF , !P1 ;  /* 0xff80000002127808 */ /* 0x000fe20004800000 */
[----:B------:R-:W-:Y:S01]  /*5440*/  IMAD.IADD R2, R241, 0x1, -R17 ;  /* 0x00000001f1027824 */ /* 0x000fe200078e0a11 */
[----:B------:R-:W-:Y:S02]  /*5450*/  IABS R28, R28 ;  /* 0x0000001c001c7213 */ /* 0x000fe40000000000 */
[----:B------:R-:W-:Y:S01]  /*5460*/  FSEL R43, R29, -INF , !P6 ;  /* 0xff8000001d2b7808 */ /* 0x000fe20007000000 */
[----:B---3--:R-:W-:Y:S01]  /*5470*/  FFMA.FTZ R6, R6, -UR18, R37 ;  /* 0x8000001206067c23 */ /* 0x008fe20008010025 */
[----:B------:R-:W1:Y:S01]  /*5480*/  I2F R13, R13 ;  /* 0x0000000d000d7306 */ /* 0x000e620000201400 */
[----:B------:R-:W-:-:S02]  /*5490*/  IABS R2, R2 ;  /* 0x0000000200027213 */ /* 0x000fc40000000000 */
[----:B------:R-:W-:Y:S02]  /*54a0*/  FSEL R48, R36, -INF , !P0 ;  /* 0xff80000024307808 */ /* 0x000fe40004000000 */
[----:B------:R-:W-:Y:S02]  /*54b0*/  FSEL R42, R6, -INF , !P3 ;  /* 0xff800000062a7808 */ /* 0x000fe40005800000 */
[C---:B------:R-:W-:Y:S01]  /*54c0*/  ISETP.GE.AND P1, PT, R17.reuse, R242, PT ;  /* 0x000000f21100720c */ /* 0x040fe20003f26270 */
[----:B------:R-:W-:Y:S01]  /*54d0*/  I2F R28, R28 ;  /* 0x0000001c001c7306 */ /* 0x000fe20000201400 */
[C---:B------:R-:W-:Y:S01]  /*54e0*/  ISETP.GE.AND P0, PT, R17.reuse, R235, PT ;  /* 0x000000eb1100720c */ /* 0x040fe20003f06270 */
[----:B--2---:R-:W-:Y:S01]  /*54f0*/  FFMA.FTZ R12, R12, -UR18, R39 ;  /* 0x800000120c0c7c23 */ /* 0x004fe20008010027 */
[C---:B------:R-:W-:Y:S01]  /*5500*/  ISETP.LT.OR P1, PT, R17.reuse, R243, P1 ;  /* 0x000000f31100720c */ /* 0x040fe20000f21670 */
[----:B------:R-:W2:Y:S01]  /*5510*/  LDSM.16.M88.4 R36, [R223+0xf800] ;  /* 0x00f80000df24783b */ /* 0x000ea20000000200 */
[----:B------:R-:W-:-:S02]  /*5520*/  ISETP.LT.OR P0, PT, R17, R240, P0 ;  /* 0x000000f01100720c */ /* 0x000fc40000701670 */
[----:B------:R-:W-:Y:S01]  /*5530*/  IADD3 R15, R49, 0x21, RZ ;  /* 0x00000021310f7810 */ /* 0x000fe20007ffe0ff */
[----:B------:R3:W4:Y:S01]  /*5540*/  I2F R19, R4 ;  /* 0x0000000400137306 */ /* 0x0007220000201400 */
[----:B-1----:R-:W-:Y:S01]  /*5550*/  FFMA.FTZ R32, R13, -UR18, R32 ;  /* 0x800000120d207c23 */ /* 0x002fe20008010020 */
[----:B------:R-:W-:Y:S02]  /*5560*/  IADD3 R51, R49, 0x20, RZ ;  /* 0x0000002031337810 */ /* 0x000fe40007ffe0ff */
[----:B------:R-:W-:-:S03]  /*5570*/  IMAD.IADD R14, R244, 0x1, -R15 ;  /* 0x00000001f40e7824 */ /* 0x000fc600078e0a0f */
[----:B------:R-:W-:Y:S01]  /*5580*/  IMAD.IADD R53, R244, 0x1, -R51 ;  /* 0x00000001f4357824 */ /* 0x000fe200078e0a33 */
[----:B------:R-:W1:Y:S01]  /*5590*/  I2F R2, R2 ;  /* 0x0000000200027306 */ /* 0x000e620000201400 */
[----:B------:R-:W-:-:S03]  /*55a0*/  IABS R14, R14 ;  /* 0x0000000e000e7213 */ /* 0x000fc60000000000 */
[----:B------:R-:W-:Y:S02]  /*55b0*/  IABS R53, R53 ;  /* 0x0000003500357213 */ /* 0x000fe40000000000 */
[----:B---3--:R-:W-:Y:S01]  /*55c0*/  IADD3 R4, R49, 0x18, RZ ;  /* 0x0000001831047810 */ /* 0x008fe20007ffe0ff */
[----:B----4-:R-:W-:Y:S01]  /*55d0*/  FFMA.FTZ R17, R19, -UR18, R34 ;  /* 0x8000001213117c23 */ /* 0x010fe20008010022 */
[----:B------:R-:W-:Y:S02]  /*55e0*/  FSEL R19, R12, -INF , !P5 ;  /* 0xff8000000c137808 */ /* 0x000fe40006800000 */
[----:B------:R-:W-:Y:S01]  /*55f0*/  I2F R53, R53 ;  /* 0x0000003500357306 */ /* 0x000fe20000201400 */
[----:B------:R-:W-:Y:S01]  /*5600*/  ISETP.GE.AND P6, PT, R4, R242, PT ;  /* 0x000000f20400720c */ /* 0x000fe20003fc6270 */
[--C-:B------:R-:W-:Y:S01]  /*5610*/  IMAD.IADD R13, R244, 0x1, -R4.reuse ;  /* 0x00000001f40d7824 */ /* 0x100fe200078e0a04 */
[C---:B------:R-:W-:Y:S01]  /*5620*/  ISETP.GE.AND P3, PT, R4.reuse, R235, PT ;  /* 0x000000eb0400720c */ /* 0x040fe20003f66270 */
[----:B------:R-:W-:Y:S01]  /*5630*/  IMAD.IADD R6, R241, 0x1, -R4 ;  /* 0x00000001f1067824 */ /* 0x000fe200078e0a04 */
[----:B------:R-:W-:Y:S01]  /*5640*/  ISETP.LT.OR P6, PT, R4, R243, P6 ;  /* 0x000000f30400720c */ /* 0x000fe200037c1670 */
[----:B-1----:R-:W-:Y:S01]  /*5650*/  FFMA.FTZ R35, R2, -UR18, R35 ;  /* 0x8000001202237c23 */ /* 0x002fe20008010023 */
[----:B------:R-:W-:Y:S01]  /*5660*/  IABS R13, R13 ;  /* 0x0000000d000d7213 */ /* 0x000fe20000000000 */
[----:B------:R-:W-:Y:S01]  /*5670*/  I2F R14, R14 ;  /* 0x0000000e000e7306 */ /* 0x000fe20000201400 */
[----:B------:R-:W-:Y:S01]  /*5680*/  ISETP.LT.OR P3, PT, R4, R240, P3 ;  /* 0x000000f00400720c */ /* 0x000fe20001f61670 */
[----:B------:R-:W-:Y:S01]  /*5690*/  FFMA.FTZ R4, R28, -UR18, R33 ;  /* 0x800000121c047c23 */ /* 0x000fe20008010021 */
[----:B------:R-:W-:-:S02]  /*56a0*/  IADD3 R28, R49, 0x19, RZ ;  /* 0x00000019311c7810 */ /* 0x000fc40007ffe0ff */
[----:B------:R-:W-:Y:S02]  /*56b0*/  IABS R33, R6 ;  /* 0x0000000600217213 */ /* 0x000fe40000000000 */
[----:B------:R-:W-:Y:S01]  /*56c0*/  FSEL R6, R32, -INF , !P4 ;  /* 0xff80000020067808 */ /* 0x000fe20006000000 */
[----:B------:R-:W1:Y:S01]  /*56d0*/  I2F R13, R13 ;  /* 0x0000000d000d7306 */ /* 0x000e620000201400 */
[----:B------:R-:W-:Y:S01]  /*56e0*/  ISETP.GE.AND P5, PT, R28, R242, PT ;  /* 0x000000f21c00720c */ /* 0x000fe20003fa6270 */
[--C-:B------:R-:W-:Y:S01]  /*56f0*/  IMAD.IADD R12, R244, 0x1, -R28.reuse ;  /* 0x00000001f40c7824 */ /* 0x100fe200078e0a1c */
[C---:B------:R-:W-:Y:S01]  /*5700*/  ISETP.GE.AND P4, PT, R28.reuse, R235, PT ;  /* 0x000000eb1c00720c */ /* 0x040fe20003f86270 */
[----:B------:R-:W-:Y:S01]  /*5710*/  IMAD.IADD R32, R241, 0x1, -R28 ;  /* 0x00000001f1207824 */ /* 0x000fe200078e0a1c */
[C---:B------:R-:W-:Y:S01]  /*5720*/  ISETP.LT.OR P5, PT, R28.reuse, R243, P5 ;  /* 0x000000f31c00720c */ /* 0x040fe20002fa1670 */
[----:B--2---:R-:W-:Y:S01]  /*5730*/  HMMA.16816.F32.BF16 R76, R20, R36, R76 ;  /* 0x00000024144c723c */ /* 0x004fe2000004184c */
[----:B------:R-:W-:Y:S01]  /*5740*/  ISETP.LT.OR P4, PT, R28, R240, P4 ;  /* 0x000000f01c00720c */ /* 0x000fe20002781670 */
[----:B------:R-:W2:Y:S01]  /*5750*/  I2F R33, R33 ;  /* 0x0000002100217306 */ /* 0x000ea20000201400 */
[----:B------:R-:W3:Y:S01]  /*5760*/  LDSM.16.M88.4 R28, [R216+0x7000] ;  /* 0x00700000d81c783b */ /* 0x000ee20000000200 */
[----:B------:R-:W-:-:S02]  /*5770*/  IABS R12, R12 ;  /* 0x0000000c000c7213 */ /* 0x000fc40000000000 */
[----:B------:R-:W-:Y:S02]  /*5780*/  IADD3 R34, R49, 0x28, RZ ;  /* 0x0000002831227810 */ /* 0x000fe40007ffe0ff */
[----:B------:R-:W-:Y:S01]  /*5790*/  IABS R32, R32 ;  /* 0x0000002000207213 */ /* 0x000fe20000000000 */
[----:B------:R-:W-:Y:S01]  /*57a0*/  HMMA.16816.F32.BF16 R64, R20, R38, R64 ;  /* 0x000000261440723c */ /* 0x000fe20000041840 */
[----:B-1----:R-:W-:Y:S01]  /*57b0*/  FFMA.FTZ R2, R13, -UR18, R44 ;  /* 0x800000120d027c23 */ /* 0x002fe2000801002c */
[----:B------:R-:W1:Y:S01]  /*57c0*/  I2F R12, R12 ;  /* 0x0000000c000c7306 */ /* 0x000e620000201400 */
[----:B------:R-:W-:Y:S01]  /*57d0*/  FSEL R13, R35, -INF , !P0 ;  /* 0xff800000230d7808 */ /* 0x000fe20004000000 */
[----:B------:R-:W-:Y:S01]  /*57e0*/  IMAD.IADD R35, R241, 0x1, -R15 ;  /* 0x00000001f1237824 */ /* 0x000fe200078e0a0f */
[----:B------:R-:W-:Y:S02]  /*57f0*/  ISETP.GE.AND P0, PT, R15, R242, PT ;  /* 0x000000f20f00720c */ /* 0x000fe40003f06270 */
[----:B------:R-:W-:-:S02]  /*5800*/  FSEL R2, R2, -INF , !P6 ;  /* 0xff80000002027808 */ /* 0x000fc40007000000 */
[C---:B------:R-:W-:Y:S01]  /*5810*/  ISETP.GE.AND P6, PT, R15.reuse, R235, PT ;  /* 0x000000eb0f00720c */ /* 0x040fe20003fc6270 */
[----:B------:R-:W4:Y:S01]  /*5820*/  I2F R32, R32 ;  /* 0x0000002000207306 */ /* 0x000f220000201400 */
[----:B------:R-:W-:Y:S01]  /*5830*/  ISETP.LT.OR P0, PT, R15, R243, P0 ;  /* 0x000000f30f00720c */ /* 0x000fe20000701670 */
[----:B--2---:R-:W-:Y:S01]  /*5840*/  FFMA.FTZ R33, R33, -UR18, R46 ;  /* 0x8000001221217c23 */ /* 0x004fe2000801002e */
[----:B------:R-:W-:Y:S01]  /*5850*/  ISETP.LT.OR P6, PT, R15, R240, P6 ;  /* 0x000000f00f00720c */ /* 0x000fe200037c1670 */
[----:B------:R-:W-:Y:S01]  /*5860*/  IMAD.IADD R15, R244, 0x1, -R34 ;  /* 0x00000001f40f7824 */ /* 0x000fe200078e0a22 */
[----:B------:R-:W-:Y:S02]  /*5870*/  IADD3 R44, R49, 0x29, RZ ;  /* 0x00000029312c7810 */ /* 0x000fe40007ffe0ff */
[----:B------:R-:W-:Y:S01]  /*5880*/  IABS R35, R35 ;  /* 0x0000002300237213 */ /* 0x000fe20000000000 */
[----:B-1----:R-:W-:Y:S01]  /*5890*/  FFMA.FTZ R12, R12, -UR18, R45 ;  /* 0x800000120c0c7c23 */ /* 0x002fe2000801002d */
[----:B------:R-:W-:Y:S01]  /*58a0*/  IABS R15, R15 ;  /* 0x0000000f000f7213 */ /* 0x000fe20000000000 */
[----:B------:R-:W-:Y:S01]  /*58b0*/  IMAD.IADD R46, R241, 0x1, -R44 ;  /* 0x00000001f12e7824 */ /* 0x000fe200078e0a2c */
[----:B------:R-:W-:-:S02]  /*58c0*/  FSEL R17, R17, -INF , !P2 ;  /* 0xff80000011117808 */ /* 0x000fc40005000000 */
[----:B------:R-:W-:Y:S01]  /*58d0*/  FSEL R12, R12, -INF , !P5 ;  /* 0xff8000000c0c7808 */ /* 0x000fe20006800000 */
[----:B------:R-:W-:Y:S01]  /*58e0*/  IMAD.MOV.U32 R45, RZ, RZ, R15 ;  /* 0x000000ffff2d7224 */ /* 0x000fe200078e000f */
[----:B------:R-:W-:Y:S01]  /*58f0*/  FSEL R15, R33, -INF , !P3 ;  /* 0xff800000210f7808 */ /* 0x000fe20005800000 */
[----:B------:R-:W-:Y:S01]  /*5900*/  IMAD.IADD R33, R244, 0x1, -R44 ;  /* 0x00000001f4217824 */ /* 0x000fe200078e0a2c */
[----:B------:R-:W-:Y:S01]  /*5910*/  ISETP.GE.AND P3, PT, R34, R242, PT ;  /* 0x000000f22200720c */ /* 0x000fe20003f66270 */
[----:B----4-:R-:W-:Y:S01]  /*5920*/  FFMA.FTZ R47, R32, -UR18, R47 ;  /* 0x80000012202f7c23 */ /* 0x010fe2000801002f */
[C---:B------:R-:W-:Y:S01]  /*5930*/  ISETP.GE.AND P5, PT, R34.reuse, R235, PT ;  /* 0x000000eb2200720c */ /* 0x040fe20003fa6270 */
[----:B------:R-:W-:Y:S01]  /*5940*/  I2F R45, R45 ;  /* 0x0000002d002d7306 */ /* 0x000fe20000201400 */
[----:B------:R-:W-:Y:S02]  /*5950*/  IABS R33, R33 ;  /* 0x0000002100217213 */ /* 0x000fe40000000000 */
[C---:B------:R-:W-:Y:S01]  /*5960*/  ISETP.LT.OR P3, PT, R34.reuse, R243, P3 ;  /* 0x000000f32200720c */ /* 0x040fe20001f61670 */
[----:B---3--:R-:W-:Y:S01]  /*5970*/  HMMA.16816.F32.BF16 R24, R8, R28, R24 ;  /* 0x0000001c0818723c */ /* 0x008fe20000041818 */
[----:B------:R-:W-:Y:S01]  /*5980*/  ISETP.LT.OR P5, PT, R34, R240, P5 ;  /* 0x000000f02200720c */ /* 0x000fe20002fa1670 */
[----:B------:R-:W-:Y:S01]  /*5990*/  IMAD.MOV.U32 R36, RZ, RZ, R33 ;  /* 0x000000ffff247224 */ /* 0x000fe200078e0021 */
[----:B------:R-:W-:Y:S01]  /*59a0*/  FSEL R4, R4, -INF , !P1 ;  /* 0xff80000004047808 */ /* 0x000fe20004800000 */
[----:B------:R1:W2:Y:S01]  /*59b0*/  I2F R28, R35 ;  /* 0x00000023001c7306 */ /* 0x0002a20000201400 */
[----:B------:R-:W-:-:S02]  /*59c0*/  ISETP.GE.AND P2, PT, R51, R242, PT ;  /* 0x000000f23300720c */ /* 0x000fc40003f46270 */
[----:B------:R-:W-:Y:S01]  /*59d0*/  IMAD.IADD R29, R241, 0x1, -R34 ;  /* 0x00000001f11d7824 */ /* 0x000fe200078e0a22 */
[C---:B------:R-:W-:Y:S01]  /*59e0*/  ISETP.GE.AND P1, PT, R51.reuse, R235, PT ;  /* 0x000000eb3300720c */ /* 0x040fe20003f26270 */
[----:B------:R-:W-:Y:S01]  /*59f0*/  HMMA.16816.F32.BF16 R56, R8, R30, R56 ;  /* 0x0000001e0838723c */ /* 0x000fe20000041838 */
[C---:B------:R-:W-:Y:S02]  /*5a00*/  ISETP.LT.OR P2, PT, R51.reuse, R243, P2 ;  /* 0x000000f33300720c */ /* 0x040fe40001741670 */
[----:B------:R-:W-:Y:S01]  /*5a10*/  ISETP.LT.OR P1, PT, R51, R240, P1 ;  /* 0x000000f03300720c */ /* 0x000fe20000f21670 */
[----:B------:R-:W-:Y:S01]  /*5a20*/  IMAD.IADD R51, R241, 0x1, -R51 ;  /* 0x00000001f1337824 */ /* 0x000fe200078e0a33 */
[C---:B------:R-:W-:Y:S01]  /*5a30*/  IADD3 R37, R49.reuse, 0x30, RZ ;  /* 0x0000003031257810 */ /* 0x040fe20007ffe0ff */
[----:B------:R-:W3:Y:S01]  /*5a40*/  I2F R36, R36 ;  /* 0x0000002400247306 */ /* 0x000ee20000201400 */
[----:B------:R-:W-:Y:S02]  /*5a50*/  IADD3 R22, R49, 0x31, RZ ;  /* 0x0000003131167810 */ /* 0x000fe40007ffe0ff */
[----:B------:R-:W-:Y:S01]  /*5a60*/  IABS R51, R51 ;  /* 0x0000003300337213 */ /* 0x000fe20000000000 */
[C---:B------:R-:W-:Y:S01]  /*5a70*/  IMAD.IADD R23, R244.reuse, 0x1, -R37 ;  /* 0x00000001f4177824 */ /* 0x040fe200078e0a25 */
[----:B-1----:R-:W1:Y:S01]  /*5a80*/  LDSM.16.M88.4 R32, [R216+0x7800] ;  /* 0x00780000d820783b */ /* 0x002e620000000200 */
[----:B------:R-:W-:Y:S01]  /*5a90*/  IABS R29, R29 ;  /* 0x0000001d001d7213 */ /* 0x000fe20000000000 */
[----:B------:R-:W-:Y:S01]  /*5aa0*/  IMAD.IADD R31, R244, 0x1, -R22 ;  /* 0x00000001f41f7824 */ /* 0x000fe200078e0a16 */
[----:B------:R-:W-:Y:S01]  /*5ab0*/  IABS R46, R46 ;  /* 0x0000002e002e7213 */ /* 0x000fe20000000000 */
[----:B------:R-:W-:Y:S01]  /*5ac0*/  FFMA.FTZ R24, R53, -UR18, R24 ;  /* 0x8000001235187c23 */ /* 0x000fe20008010018 */
[----:B------:R-:W4:Y:S01]  /*5ad0*/  I2F R51, R51 ;  /* 0x0000003300337306 */ /* 0x000f220000201400 */
[----:B------:R-:W-:Y:S01]  /*5ae0*/  FFMA.FTZ R182, R14, -UR18, R25 ;  /* 0x800000120eb67c23 */ /* 0x000fe20008010019 */
[----:B------:R-:W-:Y:S01]  /*5af0*/  IADD3 R14, R49, 0x38, RZ ;  /* 0x00000038310e7810 */ /* 0x000fe20007ffe0ff */
[----:B--2---:R-:W-:Y:S01]  /*5b00*/  FFMA.FTZ R27, R28, -UR18, R27 ;  /* 0x800000121c1b7c23 */ /* 0x004fe2000801001b */
[----:B------:R-:W-:Y:S01]  /*5b10*/  FSEL R176, R24, -INF , !P2 ;  /* 0xff80000018b07808 */ /* 0x000fe20005000000 */
[C---:B------:R-:W-:Y:S01]  /*5b20*/  IMAD.IADD R24, R241.reuse, 0x1, -R37 ;  /* 0x00000001f1187824 */ /* 0x040fe200078e0a25 */
[----:B------:R-:W-:Y:S01]  /*5b30*/  IABS R23, R23 ;  /* 0x0000001700177213 */ /* 0x000fe20000000000 */
[----:B------:R-:W-:Y:S01]  /*5b40*/  IMAD.IADD R28, R241, 0x1, -R14 ;  /* 0x00000001f11c7824 */ /* 0x000fe200078e0a0e */
[----:B------:R-:W-:Y:S01]  /*5b50*/  IADD3 R49, R49, 0x39, RZ ;  /* 0x0000003931317810 */ /* 0x000fe20007ffe0ff */
[----:B------:R-:W-:Y:S01]  /*5b60*/  FFMA.FTZ R45, R45, -UR18, R56 ;  /* 0x800000122d2d7c23 */ /* 0x000fe20008010038 */
[----:B------:R-:W-:Y:S01]  /*5b70*/  IABS R24, R24 ;  /* 0x0000001800187213 */ /* 0x000fe20000000000 */
[----:B------:R-:W2:Y:S01]  /*5b80*/  I2F R29, R29 ;  /* 0x0000001d001d7306 */ /* 0x000ea20000201400 */
[----:B------:R-:W-:Y:S01]  /*5b90*/  FSEL R183, R27, -INF , !P6 ;  /* 0xff8000001bb77808 */ /* 0x000fe20007000000 */
[----:B---3--:R-:W-:Y:S01]  /*5ba0*/  FFMA.FTZ R36, R36, -UR18, R57 ;  /* 0x8000001224247c23 */ /* 0x008fe20008010039 */
[----:B------:R-:W-:Y:S01]  /*5bb0*/  FSEL R178, R45, -INF , !P3 ;  /* 0xff8000002db27808 */ /* 0x000fe20005800000 */
[----:B------:R-:W-:Y:S01]  /*5bc0*/  IMAD.MOV.U32 R30, RZ, RZ, R24 ;  /* 0x000000ffff1e7224 */ /* 0x000fe200078e0018 */
[----:B------:R-:W-:Y:S01]  /*5bd0*/  IABS R24, R31 ;  /* 0x0000001f00187213 */ /* 0x000fe20000000000 */
[----:B----4-:R-:W-:Y:S01]  /*5be0*/  FFMA.FTZ R26, R51, -UR18, R26 ;  /* 0x80000012331a7c23 */ /* 0x010fe2000801001a */
[C---:B------:R-:W-:Y:S01]  /*5bf0*/  ISETP.GE.AND P6, PT, R22.reuse, R242, PT ;  /* 0x000000f21600720c */ /* 0x040fe20003fc6270 */
[----:B------:R3:W-:Y:S01]  /*5c00*/  I2F R25, R30 ;  /* 0x0000001e00197306 */ /* 0x0007e20000201400 */
[----:B------:R-:W-:Y:S01]  /*5c10*/  ISETP.GE.AND P3, PT, R22, R235, PT ;  /* 0x000000eb1600720c */ /* 0x000fe20003f66270 */
[----:B------:R-:W-:Y:S01]  /*5c20*/  IMAD.IADD R31, R244, 0x1, -R49 ;  /* 0x00000001f41f7824 */ /* 0x000fe200078e0a31 */
[----:B------:R-:W-:Y:S01]  /*5c30*/  FSEL R193, R26, -INF , !P1 ;  /* 0xff8000001ac17808 */ /* 0x000fe20004800000 */
[----:B------:R-:W-:Y:S01]  /*5c40*/  IMAD.IADD R26, R241, 0x1, -R22 ;  /* 0x00000001f11a7824 */ /* 0x000fe200078e0a16 */
[----:B------:R-:W-:Y:S01]  /*5c50*/  IABS R28, R28 ;  /* 0x0000001c001c7213 */ /* 0x000fe20000000000 */
[----:B------:R-:W-:-:S04]  /*5c60*/  DEPBAR.LE SB0, 0x0 ;  /* 0x000080000000791a */ /* 0x000fc80000000000 */
[----:B------:R-:W4:Y:S01]  /*5c70*/  I2F R20, R46 ;  /* 0x0000002e00147306 */ /* 0x000f220000201400 */
[----:B------:R-:W-:Y:S01]  /*5c80*/  IABS R26, R26 ;  /* 0x0000001a001a7213 */ /* 0x000fe20000000000 */
[----:B--2---:R-:W-:Y:S01]  /*5c90*/  FFMA.FTZ R29, R29, -UR18, R58 ;  /* 0x800000121d1d7c23 */ /* 0x004fe2000801003a */
[C---:B------:R-:W-:Y:S02]  /*5ca0*/  ISETP.LT.OR P6, PT, R22.reuse, R243, P6 ;  /* 0x000000f31600720c */ /* 0x040fe400037c1670 */
[----:B------:R-:W-:Y:S01]  /*5cb0*/  ISETP.LT.OR P3, PT, R22, R240, P3 ;  /* 0x000000f01600720c */ /* 0x000fe20001f61670 */
[----:B-1----:R-:W-:Y:S01]  /*5cc0*/  HMMA.16816.F32.BF16 R76, R8, R32, R76 ;  /* 0x00000020084c723c */ /* 0x002fe2000004184c */
[----:B---3--:R-:W-:Y:S01]  /*5cd0*/  IMAD.IADD R30, R244, 0x1, -R14 ;  /* 0x00000001f41e7824 */ /* 0x008fe200078e0a0e */
[----:B------:R-:W1:Y:S01]  /*5ce0*/  I2F R23, R23 ;  /* 0x0000001700177306 */ /* 0x000e620000201400 */
[----:B------:R-:W-:Y:S02]  /*5cf0*/  FSEL R182, R182, -INF , !P0 ;  /* 0xff800000b6b67808 */ /* 0x000fe40004000000 */
[----:B------:R-:W-:-:S02]  /*5d00*/  IABS R22, R31 ;  /* 0x0000001f00167213 */ /* 0x000fc40000000000 */
[----:B------:R-:W-:Y:S01]  /*5d10*/  IABS R30, R30 ;  /* 0x0000001e001e7213 */ /* 0x000fe20000000000 */
[----:B------:R-:W-:Y:S01]  /*5d20*/  HMMA.16816.F32.BF16 R64, R8, R34, R64 ;  /* 0x000000220840723c */ /* 0x000fe20000041840 */
[-C--:B------:R-:W-:Y:S01]  /*5d30*/  ISETP.GE.AND P0, PT, R37, R235.reuse, PT ;  /* 0x000000eb2500720c */ /* 0x080fe20003f06270 */
[----:B------:R-:W-:Y:S01]  /*5d40*/  I2F R31, R28 ;  /* 0x0000001c001f7306 */ /* 0x000fe20000201400 */
[----:B------:R-:W-:Y:S01]  /*5d50*/  FSEL R21, R47, -INF , !P4 ;  /* 0xff8000002f157808 */ /* 0x000fe20006000000 */
[----:B----4-:R-:W-:Y:S01]  /*5d60*/  FFMA.FTZ R20, R20, -UR18, R59 ;  /* 0x8000001214147c23 */ /* 0x010fe2000801003b */
[----:B------:R-:W-:Y:S02]  /*5d70*/  ISETP.LT.OR P0, PT, R37, R240, P0 ;  /* 0x000000f02500720c */ /* 0x000fe40000701670 */
[----:B------:R-:W-:Y:S01]  /*5d80*/  IMAD.IADD R8, R241, 0x1, -R49 ;  /* 0x00000001f1087824 */ /* 0x000fe200078e0a31 */
[C---:B------:R-:W-:Y:S02]  /*5d90*/  ISETP.GE.AND P4, PT, R44.reuse, R242, PT ;  /* 0x000000f22c00720c */ /* 0x040fe40003f86270 */
[----:B------:R-:W2:Y:S01]  /*5da0*/  I2F R24, R24 ;  /* 0x0000001800187306 */ /* 0x000ea20000201400 */
[----:B------:R-:W-:-:S02]  /*5db0*/  ISETP.GE.AND P2, PT, R44, R235, PT ;  /* 0x000000eb2c00720c */ /* 0x000fc40003f46270 */
[----:B------:R-:W-:Y:S02]  /*5dc0*/  IABS R9, R8 ;  /* 0x0000000800097213 */ /* 0x000fe40000000000 */
[----:B------:R-:W-:Y:S01]  /*5dd0*/  ISETP.GE.AND P1, PT, R37, R242, PT ;  /* 0x000000f22500720c */ /* 0x000fe20003f26270 */
[----:B------:R-:W-:Y:S01]  /*5de0*/  FFMA.FTZ R25, R25, -UR18, R78 ;  /* 0x8000001219197c23 */ /* 0x000fe2000801004e */
[C---:B------:R-:W-:Y:S01]  /*5df0*/  ISETP.LT.OR P4, PT, R44.reuse, R243, P4 ;  /* 0x000000f32c00720c */ /* 0x040fe20002781670 */
[----:B------:R-:W3:Y:S01]  /*5e00*/  I2F R26, R26 ;  /* 0x0000001a001a7306 */ /* 0x000ee20000201400 */
[----:B-1----:R-:W-:Y:S01]  /*5e10*/  FFMA.FTZ R23, R23, -UR18, R76 ;  /* 0x8000001217177c23 */ /* 0x002fe2000801004c */
[----:B------:R-:W-:Y:S02]  /*5e20*/  ISETP.LT.OR P2, PT, R44, R240, P2 ;  /* 0x000000f02c00720c */ /* 0x000fe40001741670 */
[----:B------:R-:W-:Y:S02]  /*5e30*/  FSEL R187, R25, -INF , !P0 ;  /* 0xff80000019bb7808 */ /* 0x000fe40004000000 */
[----:B------:R-:W-:-:S02]  /*5e40*/  PLOP3.LUT P0, PT, PT, PT, UP0, 0x80, 0x0 ;  /* 0x000000000000781c */ /* 0x000fc40003f0f008 */
[----:B------:R-:W1:Y:S01]  /*5e50*/  I2F R27, R30 ;  /* 0x0000001e001b7306 */ /* 0x000e620000201400 */
[----:B------:R-:W-:Y:S01]  /*5e60*/  ISETP.LT.OR P1, PT, R37, R243, P1 ;  /* 0x000000f32500720c */ /* 0x000fe20000f21670 */
[----:B--2---:R-:W-:Y:S01]  /*5e70*/  FFMA.FTZ R24, R24, -UR18, R77 ;  /* 0x8000001218187c23 */ /* 0x004fe2000801004d */
[----:B------:R-:W-:Y:S01]  /*5e80*/  FSEL R191, R29, -INF , !P5 ;  /* 0xff8000001dbf7808 */ /* 0x000fe20006800000 */
[----:B------:R-:W-:Y:S01]  /*5e90*/  FFMA.FTZ R29, R31, -UR18, R66 ;  /* 0x800000121f1d7c23 */ /* 0x000fe20008010042 */
[----:B------:R-:W-:Y:S02]  /*5ea0*/  FSEL R180, R36, -INF , !P4 ;  /* 0xff80000024b47808 */ /* 0x000fe40006000000 */
[----:B------:R-:W-:Y:S01]  /*5eb0*/  FSEL R185, R20, -INF , !P2 ;  /* 0xff80000014b97808 */ /* 0x000fe20005000000 */
[----:B------:R-:W2:Y:S01]  /*5ec0*/  I2F R8, R22 ;  /* 0x0000001600087306 */ /* 0x000ea20000201400 */
[----:B------:R-:W-:Y:S01]  /*5ed0*/  FSEL R190, R23, -INF , !P1 ;  /* 0xff80000017be7808 */ /* 0x000fe20004800000 */
[----:B---3--:R-:W-:Y:S01]  /*5ee0*/  FFMA.FTZ R26, R26, -UR18, R79 ;  /* 0x800000121a1a7c23 */ /* 0x008fe2000801004f */
[----:B------:R-:W-:-:S02]  /*5ef0*/  ISETP.GE.AND P5, PT, R14, R242, PT ;  /* 0x000000f20e00720c */ /* 0x000fc40003fa6270 */
[C---:B------:R-:W-:Y:S02]  /*5f00*/  ISETP.GE.AND P4, PT, R49.reuse, R242, PT ;  /* 0x000000f23100720c */ /* 0x040fe40003f86270 */
[CC--:B------:R-:W-:Y:S01]  /*5f10*/  ISETP.GE.AND P2, PT, R14.reuse, R235.reuse, PT ;  /* 0x000000eb0e00720c */ /* 0x0c0fe20003f46270 */
[----:B------:R-:W3:Y:S01]  /*5f20*/  I2F R28, R9 ;  /* 0x00000009001c7306 */ /* 0x000ee20000201400 */
[----:B------:R-:W-:Y:S01]  /*5f30*/  ISETP.GE.AND P1, PT, R49, R235, PT ;  /* 0x000000eb3100720c */ /* 0x000fe20003f26270 */
[----:B-1----:R-:W-:Y:S01]  /*5f40*/  FFMA.FTZ R27, R27, -UR18, R64 ;  /* 0x800000121b1b7c23 */ /* 0x002fe20008010040 */
[CC--:B------:R-:W-:Y:S02]  /*5f50*/  ISETP.LT.OR P5, PT, R14.reuse, R243.reuse, P5 ;  /* 0x000000f30e00720c */ /* 0x0c0fe40002fa1670 */
[-C--:B------:R-:W-:Y:S02]  /*5f60*/  ISETP.LT.OR P2, PT, R14, R240.reuse, P2 ;  /* 0x000000f00e00720c */ /* 0x080fe40001741670 */
[C---:B------:R-:W-:Y:S01]  /*5f70*/  ISETP.LT.OR P4, PT, R49.reuse, R243, P4 ;  /* 0x000000f33100720c */ /* 0x040fe20002781670 */
[----:B--2---:R-:W-:Y:S01]  /*5f80*/  FFMA.FTZ R65, R8, -UR18, R65 ;  /* 0x8000001208417c23 */ /* 0x004fe20008010041 */
[----:B------:R-:W-:Y:S01]  /*5f90*/  BAR.SYNC.DEFER_BLOCKING 0x0 ;  /* 0x0000000000007b1d */ /* 0x000fe20000010000 */
[----:B------:R-:W-:-:S02]  /*5fa0*/  ISETP.LT.OR P1, PT, R49, R240, P1 ;  /* 0x000000f03100720c */ /* 0x000fc40000f21670 */
[----:B------:R-:W-:Y:S02]  /*5fb0*/  FSEL R188, R24, -INF , !P6 ;  /* 0xff80000018bc7808 */ /* 0x000fe40007000000 */
[----:B------:R-:W-:Y:S01]  /*5fc0*/  FSEL R31, R26, -INF , !P3 ;  /* 0xff8000001a1f7808 */ /* 0x000fe20005800000 */
[----:B---3--:R-:W-:Y:S01]  /*5fd0*/  FFMA.FTZ R28, R28, -UR18, R67 ;  /* 0x800000121c1c7c23 */ /* 0x008fe20008010043 */
[----:B------:R-:W-:Y:S02]  /*5fe0*/  FSEL R186, R27, -INF , !P5 ;  /* 0xff8000001bba7808 */ /* 0x000fe40006800000 */
[----:B------:R-:W-:Y:S02]  /*5ff0*/  FSEL R29, R29, -INF , !P2 ;  /* 0xff8000001d1d7808 */ /* 0x000fe40005000000 */
[----:B------:R-:W-:Y:S02]  /*6000*/  FSEL R184, R65, -INF , !P4 ;  /* 0xff80000041b87808 */ /* 0x000fe40006000000 */
        /* <DEDUP_REMOVED lines=132> */
.L_x_258:
[----:B------:R-:W-:Y:S05]  /*6850*/  BSYNC B0 ;  /* 0x0000000000007941 */ /* 0x000fea0003800000 */
.L_x_257:
[----:B------:R-:W0:Y:S02]  /*6860*/  LDGDEPBAR ;  /* 0x00000000000079af */ /* 0x000e240000000000 */
.L_x_256:
        /* <DEDUP_REMOVED lines=27> */
[----:B-1----:R-:W-:Y:S02]  /*6a20*/  FMNMX.FTZ R11, R29, R8, !PT ;  /* 0x000000081d0b7209 */ /* 0x002fe40007810000 */
        /* <DEDUP_REMOVED lines=27> */
[----:B------:R-:W-:Y:S01]  /*6be0*/  FMUL.FTZ R30, R3, c[0x0][0x23c] ;  /* 0x00008f00031e7a20 */ /* 0x000fe20000410000 */
        /* <DEDUP_REMOVED lines=23> */
[----:B------:R-:W3:Y:S01]  /*6d60*/  LDSM.16.MT88.4 R4, [R220+0x16000] ;  /* 0x01600000dc04783b */ /* 0x000ee20000004200 */
[--C-:B------:R-:W-:Y:S01]  /*6d70*/  FFMA.FTZ R169, R17, c[0x0][0x23c], -R30.reuse ;  /* 0x00008f0011a97a23 */ /* 0x100fe2000001081e */
[----:B------:R-:W-:Y:S01]  /*6d80*/  MUFU.EX2 R170, R170 ;  /* 0x000000aa00aa7308 */ /* 0x000fe20000000800 */
[--C-:B------:R-:W-:Y:S01]  /*6d90*/  FFMA.FTZ R32, R13, c[0x0][0x23c], -R30.reuse ;  /* 0x00008f000d207a23 */ /* 0x100fe2000001081e */
[----:B------:R-:W-:Y:S01]  /*6da0*/  LDSM.16.MT88.4 R16, [R222+0x10800] ;  /* 0x01080000de10783b */ /* 0x000fe20000004200 */
[----:B------:R-:W-:-:S02]  /*6db0*/  FFMA.FTZ R33, R15, c[0x0][0x23c], -R30 ;  /* 0x00008f000f217a23 */ /* 0x000fc4000001081e */
[--C-:B------:R-:W-:Y:S01]  /*6dc0*/  FFMA.FTZ R0, R21, c[0x0][0x23c], -R30.reuse ;  /* 0x00008f0015007a23 */ /* 0x100fe2000001081e */
[----:B------:R-:W4:Y:S01]  /*6dd0*/  LDSM.16.MT88.4 R12, [R221+0x10800] ;  /* 0x01080000dd0c783b */ /* 0x000f220000004200 */
[--C-:B------:R-:W-:Y:S01]  /*6de0*/  FFMA.FTZ R179, R182, c[0x0][0x23c], -R189.reuse ;  /* 0x00008f00b6b37a23 */ /* 0x100fe200000108bd */
[----:B------:R-:W5:Y:S01]  /*6df0*/  MUFU.EX2 R165, R165 ;  /* 0x000000a500a57308 */ /* 0x000f620000000800 */
        /* <DEDUP_REMOVED lines=10> */
[----:B------:R-:W1:Y:S01]  /*6ea0*/  MUFU.EX2 R174, R174 ;  /* 0x000000ae00ae7308 */ /* 0x000e620000000800 */
[----:B-----5:R-:W-:Y:S01]  /*6eb0*/  F2FP.BF16.PACK_AB R130, R165, R170 ;  /* 0x000000aaa582723e */ /* 0x020fe200000010ff */
[--C-:B------:R-:W-:Y:S02]  /*6ec0*/  FFMA.FTZ R190, R190, c[0x0][0x23c], -R189.reuse ;  /* 0x00008f00bebe7a23 */ /* 0x100fe400000108bd */
[--C-:B------:R-:W-:Y:S02]  /*6ed0*/  FFMA.FTZ R191, R188, c[0x0][0x23c], -R189.reuse ;  /* 0x00008f00bcbf7a23 */ /* 0x100fe400000108bd */
[----:B------:R-:W-:-:S02]  /*6ee0*/  FFMA.FTZ R186, R186, c[0x0][0x23c], -R189 ;  /* 0x00008f00baba7a23 */ /* 0x000fc400000108bd */
[----:B------:R-:W-:Y:S01]  /*6ef0*/  MUFU.EX2 R177, R177 ;  /* 0x000000b100b17308 */ /* 0x000fe20000000800 */
[----:B------:R-:W-:Y:S02]  /*6f00*/  FFMA.FTZ R189, R184, c[0x0][0x23c], -R189 ;  /* 0x00008f00b8bd7a23 */ /* 0x000fe400000108bd */
[--C-:B------:R-:W-:Y:S02]  /*6f10*/  FFMA.FTZ R184, R187, c[0x0][0x23c], -R30.reuse ;  /* 0x00008f00bbb87a23 */ /* 0x100fe4000001081e */
[--C-:B------:R-:W-:Y:S02]  /*6f20*/  FFMA.FTZ R187, R31, c[0x0][0x23c], -R30.reuse ;  /* 0x00008f001fbb7a23 */ /* 0x100fe4000001081e */
[--C-:B------:R-:W-:Y:S01]  /*6f30*/  FFMA.FTZ R188, R29, c[0x0][0x23c], -R30.reuse ;  /* 0x00008f001dbc7a23 */ /* 0x100fe2000001081e */
[----:B------:R-:W5:Y:S01]  /*6f40*/  MUFU.EX2 R168, R168 ;  /* 0x000000a800a87308 */ /* 0x000f620000000800 */
[----:B-1----:R-:W-:Y:S01]  /*6f50*/  F2FP.BF16.PACK_AB R129, R174, R175 ;  /* 0x000000afae81723e */ /* 0x002fe200000010ff */
[----:B------:R-:W-:-:S02]  /*6f60*/  FFMA.FTZ R193, R28, c[0x0][0x23c], -R30 ;  /* 0x00008f001cc17a23 */ /* 0x000fc4000001081e */
[----:B------:R-:W-:Y:S01]  /*6f70*/  FADD.FTZ R173, R173, R172 ;  /* 0x000000acadad7221 */ /* 0x000fe20000010000 */
[----:B------:R-:W-:Y:S01]  /*6f80*/  LDSM.16.MT88.4 R28, [R220+0x11800] ;  /* 0x01180000dc1c783b */ /* 0x000fe20000004200 */
[----:B------:R-:W-:Y:S02]  /*6f90*/  FADD.FTZ R174, R175, R174 ;  /* 0x000000aeafae7221 */ /* 0x000fe40000010000 */
[----:B------:R-:W-:Y:S01]  /*6fa0*/  MUFU.EX2 R171, R171 ;  /* 0x000000ab00ab7308 */ /* 0x000fe20000000800 */
[----:B------:R-:W-:-:S04]  /*6fb0*/  FADD.FTZ R170, R170, R173 ;  /* 0x000000adaaaa7221 */ /* 0x000fc80000010000 */
[----:B------:R-:W-:Y:S01]  /*6fc0*/  FADD.FTZ R170, R165, R170 ;  /* 0x000000aaa5aa7221 */ /* 0x000fe20000010000 */
[----:B-----5:R-:W-:Y:S02]  /*6fd0*/  F2FP.BF16.PACK_AB R131, R168, R177 ;  /* 0x000000b1a883723e */ /* 0x020fe400000010ff */
        /* <DEDUP_REMOVED lines=55> */
[C---:B---3--:R-:W-:Y:S07]  /*7350*/  HMMA.16816.F32.BF16 R124, R128.reuse, R4, RZ ;  /* 0x00000004807c723c */ /* 0x048fee00000418ff */
[----:B-1----:R-:W-:Y:S01]  /*7360*/  F2FP.BF16.PACK_AB R4, R34, R171 ;  /* 0x000000ab2204723e */ /* 0x002fe200000010ff */
        /* <DEDUP_REMOVED lines=15> */
[C---:B----4-:R-:W-:Y:S08]  /*7460*/  HMMA.16816.F32.BF16 R144, R4.reuse, R12, R144 ;  /* 0x0000000c0490723c */ /* 0x050ff00000041890 */
[C---:B------:R-:W-:Y:S01]  /*7470*/  HMMA.16816.F32.BF16 R140, R4.reuse, R14, R140 ;  /* 0x0000000e048c723c */ /* 0x040fe2000004188c */
[----:B------:R-:W3:Y:S07]  /*7480*/  LDSM.16.MT88.4 R12, [R221+0x12800] ;  /* 0x01280000dd0c783b */ /* 0x000eee0000004200 */
[C---:B------:R-:W-:Y:S08]  /*7490*/  HMMA.16816.F32.BF16 R152, R4.reuse, R16, R152 ;  /* 0x000000100498723c */ /* 0x040ff00000041898 */
[C---:B------:R-:W-:Y:S01]  /*74a0*/  HMMA.16816.F32.BF16 R148, R4.reuse, R18, R148 ;  /* 0x000000120494723c */ /* 0x040fe20000041894 */
[----:B------:R-:W-:Y:S07]  /*74b0*/  LDSM.16.MT88.4 R16, [R220+0x12800] ;  /* 0x01280000dc10783b */ /* 0x000fee0000004200 */
[C---:B--2---:R-:W-:Y:S08]  /*74c0*/  HMMA.16816.F32.BF16 R44, R4.reuse, R20, R44 ;  /* 0x00000014042c723c */ /* 0x044ff0000004182c */
[C---:B-1----:R-:W-:Y:S08]  /*74d0*/  HMMA.16816.F32.BF16 R36, R4.reuse, R8, R36 ;  /* 0x000000080424723c */ /* 0x042ff00000041824 */
[C---:B------:R-:W-:Y:S01]  /*74e0*/  HMMA.16816.F32.BF16 R40, R4.reuse, R10, R40 ;  /* 0x0000000a0428723c */ /* 0x040fe20000041828 */
[----:B------:R-:W1:Y:S07]  /*74f0*/  LDSM.16.MT88.4 R8, [R224+0x14800] ;  /* 0x01480000e008783b */ /* 0x000e6e0000004200 */
[C---:B------:R-:W-:Y:S01]  /*7500*/  HMMA.16816.F32.BF16 R48, R4.reuse, R22, R48 ;  /* 0x000000160430723c */ /* 0x040fe20000041830 */
[----:B------:R-:W-:Y:S07]  /*7510*/  LDSM.16.MT88.4 R20, [R220+0x14800] ;  /* 0x01480000dc14783b */ /* 0x000fee0000004200 */
[C---:B---3--:R-:W-:Y:S08]  /*7520*/  HMMA.16816.F32.BF16 R52, R4.reuse, R12, R52 ;  /* 0x0000000c0434723c */ /* 0x048ff00000041834 */
        /* <DEDUP_REMOVED lines=10> */
[----:B------:R-:W3:Y:S07]  /*75d0*/  LDSM.16.MT88.4 R16, [R222+0x16800] ;  /* 0x01680000de10783b */ /* 0x000eee0000004200 */
[C---:B--2---:R-:W-:Y:S08]  /*75e0*/  HMMA.16816.F32.BF16 R84, R4.reuse, R12, R84 ;  /* 0x0000000c0454723c */ /* 0x044ff00000041854 */
[C---:B------:R-:W-:Y:S01]  /*75f0*/  HMMA.16816.F32.BF16 R88, R4.reuse, R14, R88 ;  /* 0x0000000e0458723c */ /* 0x040fe20000041858 */
[----:B------:R-:W2:Y:S07]  /*7600*/  LDSM.16.MT88.4 R12, [R221+0x16800] ;  /* 0x01680000dd0c783b */ /* 0x000eae0000004200 */
[C---:B------:R-:W-:Y:S08]  /*7610*/  HMMA.16816.F32.BF16 R92, R4.reuse, R20, R92 ;  /* 0x00000014045c723c */ /* 0x040ff0000004185c */
[C---:B------:R-:W-:Y:S01]  /*7620*/  HMMA.16816.F32.BF16 R96, R4.reuse, R22, R96 ;  /* 0x000000160460723c */ /* 0x040fe20000041860 */
[----:B------:R-:W4:Y:S07]  /*7630*/  LDSM.16.MT88.4 R20, [R220+0x16800] ;  /* 0x01680000dc14783b */ /* 0x000f2e0000004200 */
[C---:B-1----:R-:W-:Y:S08]  /*7640*/  HMMA.16816.F32.BF16 R100, R4.reuse, R8, R100 ;  /* 0x000000080464723c */ /* 0x042ff00000041864 */
[C---:B------:R-:W-:Y:S01]  /*7650*/  HMMA.16816.F32.BF16 R104, R4.reuse, R10, R104 ;  /* 0x0000000a0468723c */ /* 0x040fe20000041868 */
[----:B------:R-:W1:Y:S07]  /*7660*/  LDSM.16.MT88.4 R8, [R224+0x11000] ;  /* 0x01100000e008783b */ /* 0x000e6e0000004200 */
[C---:B------:R-:W-:Y:S08]  /*7670*/  HMMA.16816.F32.BF16 R76, R4.reuse, R24, R76 ;  /* 0x00000018044c723c */ /* 0x040ff0000004184c */
[C---:B------:R-:W-:Y:S01]  /*7680*/  HMMA.16816.F32.BF16 R80, R4.reuse, R26, R80 ;  /* 0x0000001a0450723c */ /* 0x040fe20000041850 */
[----:B------:R-:W-:Y:S07]  /*7690*/  LDSM.16.MT88.4 R24, [R220+0x11000] ;  /* 0x01100000dc18783b */ /* 0x000fee0000004200 */
[C---:B---3--:R-:W-:Y:S08]  /*76a0*/  HMMA.16816.F32.BF16 R108, R4.reuse, R16, R108 ;  /* 0x00000010046c723c */ /* 0x048ff0000004186c */
[C---:B------:R-:W-:Y:S01]  /*76b0*/  HMMA.16816.F32.BF16 R112, R4.reuse, R18, R112 ;  /* 0x000000120470723c */ /* 0x040fe20000041870 */
[----:B------:R-:W-:Y:S07]  /*76c0*/  LDSM.16.MT88.4 R16, [R222+0x11000] ;  /* 0x01100000de10783b */ /* 0x000fee0000004200 */
[C---:B--2---:R-:W-:Y:S08]  /*76d0*/  HMMA.16816.F32.BF16 R116, R4.reuse, R12, R116 ;  /* 0x0000000c0474723c */ /* 0x044ff00000041874 */
[C---:B------:R-:W-:Y:S01]  /*76e0*/  HMMA.16816.F32.BF16 R120, R4.reuse, R14, R120 ;  /* 0x0000000e0478723c */ /* 0x040fe20000041878 */
[----:B------:R-:W2:Y:S07]  /*76f0*/  LDSM.16.MT88.4 R12, [R221+0x11000] ;  /* 0x01100000dd0c783b */ /* 0x000eae0000004200 */
        /* <DEDUP_REMOVED lines=23> */
[----:B------:R-:W-:Y:S07]  /*7870*/  LDSM.16.MT88.4 R16, [R221+0x13000] ;  /* 0x01300000dd10783b */ /* 0x000fee0000004200 */
[C---:B------:R-:W-:Y:S08]  /*7880*/  HMMA.16816.F32.BF16 R136, R4.reuse, R24, R136 ;  /* 0x000000180488723c */ /* 0x040ff00000041888 */
[C---:B-1----:R-:W-:Y:S08]  /*7890*/  HMMA.16816.F32.BF16 R36, R4.reuse, R8, R36 ;  /* 0x000000080424723c */ /* 0x042ff00000041824 */
[C---:B------:R-:W-:Y:S01]  /*78a0*/  HMMA.16816.F32.BF16 R40, R4.reuse, R10, R40 ;  /* 0x0000000a0428723c */ /* 0x040fe20000041828 */
[----:B------:R-:W1:Y:S07]  /*78b0*/  LDSM.16.MT88.4 R8, [R224+0x15000] ;  /* 0x01500000e008783b */ /* 0x000e6e0000004200 */
        /* <DEDUP_REMOVED lines=29> */
[C---:B---3--:R-:W-:Y:S08]  /*7a90*/  HMMA.16816.F32.BF16 R116, R4.reuse, R24, R116 ;  /* 0x000000180474723c */ /* 0x048ff00000041874 */
[C---:B------:R-:W-:Y:S01]  /*7aa0*/  HMMA.16816.F32.BF16 R120, R4.reuse, R26, R120 ;  /* 0x0000001a0478723c */ /* 0x040fe20000041878 */
[----:B------:R-:W3:Y:S07]  /*7ab0*/  LDSM.16.MT88.4 R24, [R224+0x13800] ;  /* 0x01380000e018783b */ /* 0x000eee0000004200 */
        /* <DEDUP_REMOVED lines=15> */
[----:B------:R-:W-:-:S03]  /*7bb0*/  FADD.FTZ R252, R193, R188 ;  /* 0x000000bcc1fc7221 */ /* 0x000fc60000010000 */
[----:B------:R-:W-:Y:S02]  /*7bc0*/  STL [R1+0x8], R201 ;  /* 0x000008c901007387 */ /* 0x000fe40000100800 */
[C---:B------:R-:W-:Y:S02]  /*7bd0*/  HMMA.16816.F32.BF16 R156, R4.reuse, R14, R156 ;  /* 0x0000000e049c723c */ /* 0x040fe4000004189c */
[----:B------:R-:W2:Y:S06]  /*7be0*/  LDSM.16.MT88.4 R12, [R222+0x13800] ;  /* 0x01380000de0c783b */ /* 0x000eac0000004200 */
[C---:B-1----:R-:W-:Y:S08]  /*7bf0*/  HMMA.16816.F32.BF16 R144, R4.reuse, R8, R144 ;  /* 0x000000080490723c */ /* 0x042ff00000041890 */
[C---:B------:R-:W-:Y:S01]  /*7c00*/  HMMA.16816.F32.BF16 R140, R4.reuse, R10, R140 ;  /* 0x0000000a048c723c */ /* 0x040fe2000004188c */
[----:B------:R-:W1:Y:S07]  /*7c10*/  LDSM.16.MT88.4 R8, [R220+0x13800] ;  /* 0x01380000dc08783b */ /* 0x000e6e0000004200 */
[C---:B-----5:R-:W-:Y:S08]  /*7c20*/  HMMA.16816.F32.BF16 R152, R4.reuse, R16, R152 ;  /* 0x000000100498723c */ /* 0x060ff00000041898 */
[C---:B------:R-:W-:Y:S01]  /*7c30*/  HMMA.16816.F32.BF16 R148, R4.reuse, R18, R148 ;  /* 0x000000120494723c */ /* 0x040fe20000041894 */
[----:B------:R-:W4:Y:S07]  /*7c40*/  LDSM.16.MT88.4 R16, [R224+0x15800] ;  /* 0x01580000e010783b */ /* 0x000f2e0000004200 */
[C---:B---3--:R-:W-:Y:S08]  /*7c50*/  HMMA.16816.F32.BF16 R36, R4.reuse, R24, R36 ;  /* 0x000000180424723c */ /* 0x048ff00000041824 */
[C---:B--2---:R-:W-:Y:S08]  /*7c60*/  HMMA.16816.F32.BF16 R44, R4.reuse, R12, R44 ;  /* 0x0000000c042c723c */ /* 0x044ff0000004182c */
[C---:B------:R-:W-:Y:S01]  /*7c70*/  HMMA.16816.F32.BF16 R48, R4.reuse, R14, R48 ;  /* 0x0000000e0430723c */ /* 0x040fe20000041830 */
[----:B------:R-:W2:Y:S07]  /*7c80*/  LDSM.16.MT88.4 R12, [R222+0x15800] ;  /* 0x01580000de0c783b */ /* 0x000eae0000004200 */
[C---:B-1----:R-:W-:Y:S08]  /*7c90*/  HMMA.16816.F32.BF16 R60, R4.reuse, R8, R60 ;  /* 0x00000008043c723c */ /* 0x042ff0000004183c */
[C---:B------:R-:W-:Y:S01]  /*7ca0*/  HMMA.16816.F32.BF16 R64, R4.reuse, R10, R64 ;  /* 0x0000000a0440723c */ /* 0x040fe20000041840 */
[----:B------:R-:W1:Y:S07]  /*7cb0*/  LDSM.16.MT88.4 R8, [R224+0x17800] ;  /* 0x01780000e008783b */ /* 0x000e6e0000004200 */
        /* <DEDUP_REMOVED lines=15> */
[C---:B------:R-:W-:Y:S08]  /*7db0*/  HMMA.16816.F32.BF16 R132, R4.reuse, R30, R132 ;  /* 0x0000001e0484723c */ /* 0x040ff00000041884 */
[C---:B---3--:R-:W-:Y:S08]  /*7dc0*/  HMMA.16816.F32.BF16 R84, R4.reuse, R24, R84 ;  /* 0x000000180454723c */ /* 0x048ff00000041854 */
[C---:B------:R-:W-:Y:S08]  /*7dd0*/  HMMA.16816.F32.BF16 R88, R4.reuse, R26, R88 ;  /* 0x0000001a0458723c */ /* 0x040ff00000041858 */
[C---:B-----5:R-:W-:Y:S08]  /*7de0*/  HMMA.16816.F32.BF16 R92, R4.reuse, R20, R92 ;  /* 0x00000014045c723c */ /* 0x060ff0000004185c */
[C---:B------:R-:W-:Y:S08]  /*7df0*/  HMMA.16816.F32.BF16 R96, R4.reuse, R22, R96 ;  /* 0x000000160460723c */ /* 0x040ff00000041860 */
[C---:B----4-:R-:W-:Y:S08]  /*7e00*/  HMMA.16816.F32.BF16 R108, R4.reuse, R16, R108 ;  /* 0x00000010046c723c */ /* 0x050ff0000004186c */
[C---:B------:R-:W-:Y:S08]  /*7e10*/  HMMA.16816.F32.BF16 R112, R4.reuse, R18, R112 ;  /* 0x000000120470723c */ /* 0x040ff00000041870 */
[C---:B--2---:R-:W-:Y:S08]  /*7e20*/  HMMA.16816.F32.BF16 R116, R4.reuse, R12, R116 ;  /* 0x0000000c0474723c */ /* 0x044ff00000041874 */
[C---:B------:R-:W-:Y:S08]  /*7e30*/  HMMA.16816.F32.BF16 R120, R4.reuse, R14, R120 ;  /* 0x0000000e0478723c */ /* 0x040ff00000041878 */
[C---:B-1----:R-:W-:Y:S08]  /*7e40*/  HMMA.16816.F32.BF16 R124, R4.reuse, R8, R124 ;  /* 0x00000008047c723c */ /* 0x042ff0000004187c */
        /* <DEDUP_REMOVED lines=94> */
[----:B------:R-:W-:Y:S01]  /*8430*/  @!P2 LEA.HI.X R31, R0, c[0x0][0x174], R5, 0x1, P0 ;  /* 0x00005d00001faa11 */ /* 0x000fe200000f0c05 */
[----:B------:R-:W-:Y:S02]  /*8440*/  IMAD.U32 R0, RZ, RZ, UR29 ;  /* 0x0000001dff007e24 */ /* 0x000fe4000f8e00ff */
[----:B------:R-:W-:Y:S01]  /*8450*/  @!PT LDS RZ, [RZ] ;  /* 0x00000000fffff984 */ /* 0x000fe20000000800 */
[----:B------:R-:W-:Y:S01]  /*8460*/  @!PT LDS RZ, [RZ] ;  /* 0x00000000fffff984 */ /* 0x000fe20000000800 */
[----:B------:R-:W-:Y:S01]  /*8470*/  @!PT LDS RZ, [RZ] ;  /* 0x00000000fffff984 */ /* 0x000fe20000000800 */
[----:B------:R1:W-:Y:S02]  /*8480*/  @!P5 LDGSTS.E.BYPASS.LTC128B.128 [R234+0x11000], [R28.64] ;  /* 0x110000001ceadfae */ /* 0x0003e4000b901d56 */
[----:B------:R-:W-:Y:S02]  /*8490*/  IMAD R0, R0, 0x40, R245 ;  /* 0x0000004000007824 */ /* 0x000fe400078e02f5 */
[----:B------:R-:W-:Y:S02]  /*84a0*/  @P4 STS.128 [R234+0x13000], RZ ;  /* 0x013000ffea004388 */ /* 0x000fe40000000c00 */
[----:B------:R-:W-:Y:S01]  /*84b0*/  IMAD.IADD R2, R244, 0x1, -R0 ;  /* 0x00000001f4027824 */ /* 0x000fe200078e0a00 */
[C---:B------:R-:W-:Y:S01]  /*84c0*/  ISETP.GE.AND P1, PT, R0.reuse, R242, PT ;  /* 0x000000f20000720c */ /* 0x040fe20003f26270 */
[----:B------:R-:W-:Y:S01]  /*84d0*/  @!PT LDS RZ, [RZ] ;  /* 0x00000000fffff984 */ /* 0x000fe20000000800 */
[----:B------:R-:W-:Y:S01]  /*84e0*/  @!PT LDS RZ, [RZ] ;  /* 0x00000000fffff984 */ /* 0x000fe20000000800 */
[----:B------:R-:W-:Y:S01]  /*84f0*/  @!PT LDS RZ, [RZ] ;  /* 0x00000000fffff984 */ /* 0x000fe20000000800 */
[----:B------:R1:W-:Y:S03]  /*8500*/  @!P4 LDGSTS.E.BYPASS.LTC128B.128 [R234+0x13000], [R26.64+0x80] ;  /* 0x130000801aeacfae */ /* 0x0003e6000b901d56 */
[----:B------:R-:W-:Y:S01]  /*8510*/  IABS R2, R2 ;  /* 0x0000000200027213 */ /* 0x000fe20000000000 */
[----:B------:R-:W-:Y:S01]  /*8520*/  @P3 STS.128 [R234+0x15000], RZ ;  /* 0x015000ffea003388 */ /* 0x000fe20000000c00 */
[----:B------:R-:W-:-:S03]  /*8530*/  ISETP.LT.OR P1, PT, R0, R243, P1 ;  /* 0x000000f30000720c */ /* 0x000fc60000f21670 */
        /* <DEDUP_REMOVED lines=29> */
[----:B-1----:R-:W-:Y:S04]  /*8710*/  LDSM.16.M88.4 R24, [R230] ;  /* 0x00000000e618783b */ /* 0x002fe80000000200 */
[----:B-----5:R-:W3:Y:S04]  /*8720*/  LDSM.16.M88.4 R4, [R229+0x8000] ;  /* 0x00800000e504783b */ /* 0x020ee80000000200 */
[----:B------:R-:W1:Y:S04]  /*8730*/  LDSM.16.M88.4 R172, [R229+0x8800] ;  /* 0x00880000e5ac783b */ /* 0x000e680000000200 */
[----:B------:R-:W5:Y:S04]  /*8740*/  LDSM.16.M88.4 R32, [R229+0x9000] ;  /* 0x00900000e520783b */ /* 0x000f680000000200 */
[----:B------:R-:W1:Y:S04]  /*8750*/  LDSM.16.M88.4 R16, [R229+0x9800] ;  /* 0x00980000e510783b */ /* 0x000e680000000200 */
[----:B------:R-:W-:Y:S04]  /*8760*/  LDSM.16.M88.4 R180, [R228] ;  /* 0x00000000e4b4783b */ /* 0x000fe80000000200 */
[----:B--2---:R-:W2:Y:S04]  /*8770*/  LDSM.16.M88.4 R12, [R227] ;  /* 0x00000000e30c783b */ /* 0x004ea80000000200 */
[----:B----4-:R-:W4:Y:S04]  /*8780*/  LDSM.16.M88.4 R20, [R219] ;  /* 0x00000000db14783b */ /* 0x010f280000000200 */
[----:B------:R-:W2:Y:S04]  /*8790*/  LDSM.16.M88.4 R188, [R218] ;  /* 0x00000000dabc783b */ /* 0x000ea80000000200 */
[----:B------:R-:W2:Y:S04]  /*87a0*/  LDSM.16.M88.4 R184, [R217] ;  /* 0x00000000d9b8783b */ /* 0x000ea80000000200 */
[----:B------:R-:W-:Y:S01]  /*87b0*/  LDSM.16.M88.4 R192, [R223+0x9000] ;  /* 0x00900000dfc0783b */ /* 0x000fe20000000200 */
[C---:B---3--:R-:W-:Y:S03]  /*87c0*/  HMMA.16816.F32.BF16 R8, R24.reuse, R4, RZ ;  /* 0x000000041808723c */ /* 0x048fe600000418ff */
[----:B------:R-:W0:Y:S05]  /*87d0*/  LDGDEPBAR ;  /* 0x00000000000079af */ /* 0x000e2a0000000000 */
[C---:B------:R-:W-:Y:S08]  /*87e0*/  HMMA.16816.F32.BF16 R4, R24.reuse, R6, RZ ;  /* 0x000000061804723c */ /* 0x040ff000000418ff */
[C---:B-1----:R-:W-:Y:S08]  /*87f0*/  HMMA.16816.F32.BF16 R176, R24.reuse, R172, RZ ;  /* 0x000000ac18b0723c */ /* 0x042ff000000418ff */
[C---:B------:R-:W-:Y:S08]  /*8800*/  HMMA.16816.F32.BF16 R172, R24.reuse, R174, RZ ;  /* 0x000000ae18ac723c */ /* 0x040ff000000418ff */
[C---:B-----5:R-:W-:Y:S08]  /*8810*/  HMMA.16816.F32.BF16 R168, R24.reuse, R32, RZ ;  /* 0x0000002018a8723c */ /* 0x060ff000000418ff */
[C---:B------:R-:W-:Y:S08]  /*8820*/  HMMA.16816.F32.BF16 R32, R24.reuse, R34, RZ ;  /* 0x000000221820723c */ /* 0x040ff000000418ff */
[C---:B------:R-:W-:Y:S08]  /*8830*/  HMMA.16816.F32.BF16 R28, R24.reuse, R16, RZ ;  /* 0x00000010181c723c */ /* 0x040ff000000418ff */
[----:B------:R-:W-:Y:S01]  /*8840*/  HMMA.16816.F32.BF16 R24, R24, R18, RZ ;  /* 0x000000121818723c */ /* 0x000fe200000418ff */
[----:B------:R-:W-:Y:S07]  /*8850*/  LDSM.16.M88.4 R16, [R226] ;  /* 0x00000000e210783b */ /* 0x000fee0000000200 */
[C---:B--2---:R-:W-:Y:S08]  /*8860*/  HMMA.16816.F32.BF16 R8, R180.reuse, R12, R8 ;  /* 0x0000000cb408723c */ /* 0x044ff00000041808 */
[C---:B------:R-:W-:Y:S01]  /*8870*/  HMMA.16816.F32.BF16 R4, R180.reuse, R14, R4 ;  /* 0x0000000eb404723c */ /* 0x040fe20000041804 */
[----:B------:R-:W1:Y:S07]  /*8880*/  LDSM.16.M88.4 R12, [R223+0x8000] ;  /* 0x00800000df0c783b */ /* 0x000e6e0000000200 */
[C---:B----4-:R-:W-:Y:S08]  /*8890*/  HMMA.16816.F32.BF16 R176, R180.reuse, R20, R176 ;  /* 0x00000014b4b0723c */ /* 0x050ff000000418b0 */
[C---:B------:R-:W-:Y:S01]  /*88a0*/  HMMA.16816.F32.BF16 R172, R180.reuse, R22, R172 ;  /* 0x00000016b4ac723c */ /* 0x040fe200000418ac */
[----:B------:R-:W2:Y:S07]  /*88b0*/  LDSM.16.M88.4 R20, [R223+0x8800] ;  /* 0x00880000df14783b */ /* 0x000eae0000000200 */
[C---:B------:R-:W-:Y:S08]  /*88c0*/  HMMA.16816.F32.BF16 R168, R180.reuse, R188, R168 ;  /* 0x000000bcb4a8723c */ /* 0x040ff000000418a8 */
[C---:B------:R-:W-:Y:S01]  /*88d0*/  HMMA.16816.F32.BF16 R32, R180.reuse, R190, R32 ;  /* 0x000000beb420723c */ /* 0x040fe20000041820 */
[----:B------:R-:W3:Y:S07]  /*88e0*/  LDSM.16.M88.4 R188, [R223+0x9800] ;  /* 0x00980000dfbc783b */ /* 0x000eee0000000200 */
[C---:B------:R-:W-:Y:S08]  /*88f0*/  HMMA.16816.F32.BF16 R28, R180.reuse, R184, R28 ;  /* 0x000000b8b41c723c */ /* 0x040ff0000004181c */
[----:B------:R-:W-:Y:S01]  /*8900*/  HMMA.16816.F32.BF16 R24, R180, R186, R24 ;  /* 0x000000bab418723c */ /* 0x000fe20000041818 */
[----:B------:R-:W-:Y:S04]  /*8910*/  LDSM.16.M88.4 R184, [R225] ;  /* 0x00000000e1b8783b */ /* 0x000fe80000000200 */
[----:B------:R-:W-:Y:S03]  /*8920*/  LDSM.16.M88.4 R180, [R216+0x800] ;  /* 0x00080000d8b4783b */ /* 0x000fe60000000200 */
[C---:B-1----:R-:W-:Y:S08]  /*8930*/  HMMA.16816.F32.BF16 R8, R16.reuse, R12, R8 ;  /* 0x0000000c1008723c */ /* 0x042ff00000041808 */
[C---:B------:R-:W-:Y:S01]  /*8940*/  HMMA.16816.F32.BF16 R4, R16.reuse, R14, R4 ;  /* 0x0000000e1004723c */ /* 0x040fe20000041804 */
[----:B------:R-:W1:Y:S07]  /*8950*/  LDSM.16.M88.4 R12, [R216] ;  /* 0x00000000d80c783b */ /* 0x000e6e0000000200 */
[C---:B--2---:R-:W-:Y:S08]  /*8960*/  HMMA.16816.F32.BF16 R176, R16.reuse, R20, R176 ;  /* 0x0000001410b0723c */ /* 0x044ff000000418b0 */
[C---:B------:R-:W-:Y:S01]  /*8970*/  HMMA.16816.F32.BF16 R172, R16.reuse, R22, R172 ;  /* 0x0000001610ac723c */ /* 0x040fe200000418ac */
[----:B------:R-:W2:Y:S07]  /*8980*/  LDSM.16.M88.4 R20, [R216+0x1000] ;  /* 0x00100000d814783b */ /* 0x000eae0000000200 */
[C---:B------:R-:W-:Y:S08]  /*8990*/  HMMA.16816.F32.BF16 R168, R16.reuse, R192, R168 ;  /* 0x000000c010a8723c */ /* 0x040ff000000418a8 */
[C---:B------:R-:W-:Y:S01]  /*89a0*/  HMMA.16816.F32.BF16 R32, R16.reuse, R194, R32 ;  /* 0x000000c21020723c */ /* 0x040fe20000041820 */
[----:B------:R-:W-:Y:S07]  /*89b0*/  LDSM.16.M88.4 R192, [R229+0xb800] ;  /* 0x00b80000e5c0783b */ /* 0x000fee0000000200 */
[C---:B---3--:R-:W-:Y:S08]  /*89c0*/  HMMA.16816.F32.BF16 R28, R16.reuse, R188, R28 ;  /* 0x000000bc101c723c */ /* 0x048ff0000004181c */
        /* <DEDUP_REMOVED lines=15> */
[----:B------:R-:W-:Y:S03]  /*8ac0*/  LDSM.16.M88.4 R188, [R212] ;  /* 0x00000000d4bc783b */ /* 0x000fe60000000200 */
[C---:B-1----:R-:W-:Y:S08]  /*8ad0*/  HMMA.16816.F32.BF16 R8, R16.reuse, R12, R8 ;  /* 0x0000000c1008723c */ /* 0x042ff00000041808 */
[C---:B------:R-:W-:Y:S01]  /*8ae0*/  HMMA.16816.F32.BF16 R4, R16.reuse, R14, R4 ;  /* 0x0000000e1004723c */ /* 0x040fe20000041804 */
[----:B------:R-:W1:Y:S07]  /*8af0*/  LDSM.16.M88.4 R12, [R215] ;  /* 0x00000000d70c783b */ /* 0x000e6e0000000200 */
[C---:B----4-:R-:W-:Y:S08]  /*8b00*/  HMMA.16816.F32.BF16 R176, R16.reuse, R180, R176 ;  /* 0x000000b410b0723c */ /* 0x050ff000000418b0 */
[C---:B------:R-:W-:Y:S01]  /*8b10*/  HMMA.16816.F32.BF16 R172, R16.reuse, R182, R172 ;  /* 0x000000b610ac723c */ /* 0x040fe200000418ac */
[----:B------:R-:W3:Y:S07]  /*8b20*/  LDSM.16.M88.4 R180, [R214] ;  /* 0x00000000d6b4783b */ /* 0x000eee0000000200 */
[C---:B--2---:R-:W-:Y:S08]  /*8b30*/  HMMA.16816.F32.BF16 R168, R16.reuse, R20, R168 ;  /* 0x0000001410a8723c */ /* 0x044ff000000418a8 */
[C---:B------:R-:W-:Y:S01]  /*8b40*/  HMMA.16816.F32.BF16 R32, R16.reuse, R22, R32 ;  /* 0x000000161020723c */ /* 0x040fe20000041820 */
[----:B------:R-:W2:Y:S07]  /*8b50*/  LDSM.16.M88.4 R20, [R213] ;  /* 0x00000000d514783b */ /* 0x000eae0000000200 */
[C---:B------:R-:W-:Y:S08]  /*8b60*/  HMMA.16816.F32.BF16 R28, R16.reuse, R192, R28 ;  /* 0x000000c0101c723c */ /* 0x040ff0000004181c */
[----:B------:R-:W-:Y:S01]  /*8b70*/  HMMA.16816.F32.BF16 R24, R16, R194, R24 ;  /* 0x000000c21018723c */ /* 0x000fe20000041818 */
[----:B------:R-:W-:Y:S04]  /*8b80*/  LDSM.16.M88.4 R16, [R223+0xa000] ;  /* 0x00a00000df10783b */ /* 0x000fe80000000200 */
[----:B------:R-:W-:Y:S03]  /*8b90*/  LDSM.16.M88.4 R192, [R223+0xb800] ;  /* 0x00b80000dfc0783b */ /* 0x000fe60000000200 */
[C---:B-1----:R-:W-:Y:S08]  /*8ba0*/  HMMA.16816.F32.BF16 R8, R184.reuse, R12, R8 ;  /* 0x0000000cb808723c */ /* 0x042ff00000041808 */
[C---:B------:R-:W-:Y:S01]  /*8bb0*/  HMMA.16816.F32.BF16 R4, R184.reuse, R14, R4 ;  /* 0x0000000eb804723c */ /* 0x040fe20000041804 */
[----:B------:R-:W1:Y:S07]  /*8bc0*/  LDSM.16.M88.4 R12, [R226+0x2000] ;  /* 0x00200000e20c783b */ /* 0x000e6e0000000200 */
[C---:B---3--:R-:W-:Y:S08]  /*8bd0*/  HMMA.16816.F32.BF16 R176, R184.reuse, R180, R176 ;  /* 0x000000b4b8b0723c */ /* 0x048ff000000418b0 */
[C---:B------:R-:W-:Y:S01]  /*8be0*/  HMMA.16816.F32.BF16 R172, R184.reuse, R182, R172 ;  /* 0x000000b6b8ac723c */ /* 0x040fe200000418ac */
[----:B------:R-:W3:Y:S07]  /*8bf0*/  LDSM.16.M88.4 R180, [R223+0xa800] ;  /* 0x00a80000dfb4783b */ /* 0x000eee0000000200 */
        /* <DEDUP_REMOVED lines=29> */
[C---:B--2---:R-:W-:Y:S08]  /*8dd0*/  HMMA.16816.F32.BF16 R28, R16.reuse, R20, R28 ;  /* 0x00000014101c723c */ /* 0x044ff0000004181c */
[----:B------:R-:W-:Y:S01]  /*8de0*/  HMMA.16816.F32.BF16 R24, R16, R22, R24 ;  /* 0x000000161018723c */ /* 0x000fe20000041818 */
[----:B------:R-:W-:Y:S04]  /*8df0*/  LDSM.16.M88.4 R20, [R228+0x4000] ;  /* 0x00400000e414783b */ /* 0x000fe80000000200 */
[----:B------:R-:W2:Y:S03]  /*8e00*/  LDSM.16.M88.4 R16, [R211] ;  /* 0x00000000d310783b */ /* 0x000ea60000000200 */
[C---:B----4-:R-:W-:Y:S08]  /*8e10*/  HMMA.16816.F32.BF16 R8, R192.reuse, R12, R8 ;  /* 0x0000000cc008723c */ /* 0x050ff00000041808 */
[C---:B------:R-:W-:Y:S01]  /*8e20*/  HMMA.16816.F32.BF16 R4, R192.reuse, R14, R4 ;  /* 0x0000000ec004723c */ /* 0x040fe20000041804 */
[----:B------:R-:W4:Y:S07]  /*8e30*/  LDSM.16.M88.4 R12, [R210] ;  /* 0x00000000d20c783b */ /* 0x000f2e0000000200 */
        /* <DEDUP_REMOVED lines=10> */
[C---:B--2---:R-:W-:Y:S08]  /*8ee0*/  HMMA.16816.F32.BF16 R8, R20.reuse, R16, R8 ;  /* 0x000000101408723c */ /* 0x044ff00000041808 */
[C---:B------:R-:W-:Y:S01]  /*8ef0*/  HMMA.16816.F32.BF16 R4, R20.reuse, R18, R4 ;  /* 0x000000121404723c */ /* 0x040fe20000041804 */
[----:B------:R-:W2:Y:S07]  /*8f00*/  LDSM.16.M88.4 R16, [R223+0xc800] ;  /* 0x00c80000df10783b */ /* 0x000eae0000000200 */
[C---:B----4-:R-:W-:Y:S08]  /*8f10*/  HMMA.16816.F32.BF16 R176, R20.reuse, R12, R176 ;  /* 0x0000000c14b0723c */ /* 0x050ff000000418b0 */
[C---:B------:R-:W-:Y:S01]  /*8f20*/  HMMA.16816.F32.BF16 R172, R20.reuse, R14, R172 ;  /* 0x0000000e14ac723c */ /* 0x040fe200000418ac */
[----:B------:R-:W4:Y:S07]  /*8f30*/  LDSM.16.M88.4 R12, [R223+0xd000] ;  /* 0x00d00000df0c783b */ /* 0x000f2e0000000200 */
[C---:B-1----:R-:W-:Y:S08]  /*8f40*/  HMMA.16816.F32.BF16 R168, R20.reuse, R184, R168 ;  /* 0x000000b814a8723c */ /* 0x042ff000000418a8 */
[C---:B------:R-:W-:Y:S01]  /*8f50*/  HMMA.16816.F32.BF16 R32, R20.reuse, R186, R32 ;  /* 0x000000ba1420723c */ /* 0x040fe20000041820 */
[----:B------:R-:W-:Y:S07]  /*8f60*/  LDSM.16.M88.4 R184, [R216+0x4000] ;  /* 0x00400000d8b8783b */ /* 0x000fee0000000200 */
[C---:B---3--:R-:W-:Y:S08]  /*8f70*/  HMMA.16816.F32.BF16 R28, R20.reuse, R180, R28 ;  /* 0x000000b4141c723c */ /* 0x048ff0000004181c */
[----:B------:R-:W-:Y:S01]  /*8f80*/  HMMA.16816.F32.BF16 R24, R20, R182, R24 ;  /* 0x000000b61418723c */ /* 0x000fe20000041818 */
[----:B------:R-:W1:Y:S04]  /*8f90*/  LDSM.16.M88.4 R20, [R223+0xd800] ;  /* 0x00d80000df14783b */ /* 0x000e680000000200 */
[----:B------:R-:W-:Y:S03]  /*8fa0*/  LDSM.16.M88.4 R180, [R216+0x4800] ;  /* 0x00480000d8b4783b */ /* 0x000fe60000000200 */
[C---:B-----5:R-:W-:Y:S08]  /*8fb0*/  HMMA.16816.F32.BF16 R8, R192.reuse, R188, R8 ;  /* 0x000000bcc008723c */ /* 0x060ff00000041808 */
[C---:B------:R-:W-:Y:S01]  /*8fc0*/  HMMA.16816.F32.BF16 R4, R192.reuse, R190, R4 ;  /* 0x000000bec004723c */ /* 0x040fe20000041804 */
[----:B------:R-:W3:Y:S07]  /*8fd0*/  LDSM.16.M88.4 R188, [R225+0x4000] ;  /* 0x00400000e1bc783b */ /* 0x000eee0000000200 */
[C---:B--2---:R-:W-:Y:S08]  /*8fe0*/  HMMA.16816.F32.BF16 R176, R192.reuse, R16, R176 ;  /* 0x00000010c0b0723c */ /* 0x044ff000000418b0 */
[C---:B------:R-:W-:Y:S01]  /*8ff0*/  HMMA.16816.F32.BF16 R172, R192.reuse, R18, R172 ;  /* 0x00000012c0ac723c */ /* 0x040fe200000418ac */
[----:B------:R-:W-:Y:S07]  /*9000*/  LDSM.16.M88.4 R16, [R216+0x5800] ;  /* 0x00580000d810783b */ /* 0x000fee0000000200 */
[C---:B----4-:R-:W-:Y:S08]  /*9010*/  HMMA.16816.F32.BF16 R168, R192.reuse, R12, R168 ;  /* 0x0000000cc0a8723c */ /* 0x050ff000000418a8 */
        /* <DEDUP_REMOVED lines=9> */
[C---:B------:R-:W-:Y:S08]  /*90b0*/  HMMA.16816.F32.BF16 R176, R188.reuse, R180, R176 ;  /* 0x000000b4bcb0723c */ /* 0x040ff000000418b0 */
        /* <DEDUP_REMOVED lines=8> */
[----:B------:R-:W-:Y:S03]  /*9140*/  LDSM.16.M88.4 R16, [R206] ;  /* 0x00000000ce10783b */ /* 0x000fe60000000200 */
[C---:B-1----:R-:W-:Y:S08]  /*9150*/  HMMA.16816.F32.BF16 R8, R192.reuse, R184, R8 ;  /* 0x000000b8c008723c */ /* 0x042ff00000041808 */
[C---:B------:R-:W-:Y:S01]  /*9160*/  HMMA.16816.F32.BF16 R4, R192.reuse, R186, R4 ;  /* 0x000000bac004723c */ /* 0x040fe20000041804 */
[----:B------:R-:W1:Y:S07]  /*9170*/  LDSM.16.M88.4 R184, [R207] ;  /* 0x00000000cfb8783b */ /* 0x000e6e0000000200 */
[C---:B------:R-:W-:Y:S08]  /*9180*/  HMMA.16816.F32.BF16 R176, R192.reuse, R20, R176 ;  /* 0x00000014c0b0723c */ /* 0x040ff000000418b0 */
[C---:B------:R-:W-:Y:S01]  /*9190*/  HMMA.16816.F32.BF16 R172, R192.reuse, R22, R172 ;  /* 0x00000016c0ac723c */ /* 0x040fe200000418ac */
[----:B------:R-:W-:Y:S07]  /*91a0*/  LDSM.16.M88.4 R20, [R204] ;  /* 0x00000000cc14783b */ /* 0x000fee0000000200 */
[C---:B---3--:R-:W-:Y:S08]  /*91b0*/  HMMA.16816.F32.BF16 R168, R192.reuse, R180, R168 ;  /* 0x000000b4c0a8723c */ /* 0x048ff000000418a8 */
[C---:B------:R-:W-:Y:S01]  /*91c0*/  HMMA.16816.F32.BF16 R32, R192.reuse, R182, R32 ;  /* 0x000000b6c020723c */ /* 0x040fe20000041820 */
[----:B------:R-:W3:Y:S07]  /*91d0*/  LDSM.16.M88.4 R180, [R205] ;  /* 0x00000000cdb4783b */ /* 0x000eee0000000200 */
[C---:B--2---:R-:W-:Y:S08]  /*91e0*/  HMMA.16816.F32.BF16 R28, R192.reuse, R12, R28 ;  /* 0x0000000cc01c723c */ /* 0x044ff0000004181c */
[----:B------:R-:W-:Y:S01]  /*91f0*/  HMMA.16816.F32.BF16 R24, R192, R14, R24 ;  /* 0x0000000ec018723c */ /* 0x000fe20000041818 */
[----:B------:R-:W-:Y:S07]  /*9200*/  LDSM.16.M88.4 R12, [R223+0xe000] ;  /* 0x00e00000df0c783b */ /* 0x000fee0000000200 */
[C---:B-1----:R-:W-:Y:S08]  /*9210*/  HMMA.16816.F32.BF16 R8, R188.reuse, R184, R8 ;  /* 0x000000b8bc08723c */ /* 0x042ff00000041808 */
[C---:B------:R-:W-:Y:S01]  /*9220*/  HMMA.16816.F32.BF16 R4, R188.reuse, R186, R4 ;  /* 0x000000babc04723c */ /* 0x040fe20000041804 */
[----:B------:R-:W1:Y:S07]  /*9230*/  LDSM.16.M88.4 R184, [R226+0x6000] ;  /* 0x00600000e2b8783b */ /* 0x000e6e0000000200 */
[C---:B------:R-:W-:Y:S08]  /*9240*/  HMMA.16816.F32.BF16 R176, R188.reuse, R16, R176 ;  /* 0x00000010bcb0723c */ /* 0x040ff000000418b0 */
[C---:B------:R-:W-:Y:S01]  /*9250*/  HMMA.16816.F32.BF16 R172, R188.reuse, R18, R172 ;  /* 0x00000012bcac723c */ /* 0x040fe200000418ac */
[----:B------:R-:W2:Y:S07]  /*9260*/  LDSM.16.M88.4 R16, [R223+0xe800] ;  /* 0x00e80000df10783b */ /* 0x000eae0000000200 */
[C---:B---3--:R-:W-:Y:S08]  /*9270*/  HMMA.16816.F32.BF16 R168, R188.reuse, R180, R168 ;  /* 0x000000b4bca8723c */ /* 0x048ff000000418a8 */
[C---:B------:R-:W-:Y:S01]  /*9280*/  HMMA.16816.F32.BF16 R32, R188.reuse, R182, R32 ;  /* 0x000000b6bc20723c */ /* 0x040fe20000041820 */
[----:B------:R-:W3:Y:S07]  /*9290*/  LDSM.16.M88.4 R180, [R223+0xf000] ;  /* 0x00f00000dfb4783b */ /* 0x000eee0000000200 */
[C---:B------:R-:W-:Y:S08]  /*92a0*/  HMMA.16816.F32.BF16 R28, R188.reuse, R20, R28 ;  /* 0x00000014bc1c723c */ /* 0x040ff0000004181c */
[----:B------:R-:W-:Y:S01]  /*92b0*/  HMMA.16816.F32.BF16 R188, R188, R22, R24 ;  /* 0x00000016bcbc723c */ /* 0x000fe20000041818 */
[----:B------:R-:W-:Y:S04]  /*92c0*/  LDSM.16.M88.4 R24, [R225+0x6000] ;  /* 0x00600000e118783b */ /* 0x000fe80000000200 */
[----:B------:R-:W4:Y:S03]  /*92d0*/  LDSM.16.M88.4 R20, [R216+0x6000] ;  /* 0x00600000d814783b */ /* 0x000f260000000200 */
[C---:B-1----:R-:W-:Y:S08]  /*92e0*/  HMMA.16816.F32.BF16 R8, R184.reuse, R12, R8 ;  /* 0x0000000cb808723c */ /* 0x042ff00000041808 */
[C---:B------:R-:W-:Y:S01]  /*92f0*/  HMMA.16816.F32.BF16 R4, R184.reuse, R14, R4 ;  /* 0x0000000eb804723c */ /* 0x040fe20000041804 */
[----:B------:R-:W1:Y:S07]  /*9300*/  LDSM.16.M88.4 R12, [R223+0xf800] ;  /* 0x00f80000df0c783b */ /* 0x000e6e0000000200 */
[C---:B--2---:R-:W-:Y:S07]  /*9310*/  HMMA.16816.F32.BF16 R176, R184.reuse, R16, R176 ;  /* 0x00000010b8b0723c */ /* 0x044fee00000418b0 */
[----:B------:R-:W-:Y:S01]  /*9320*/  IMAD.IADD R16, R241, 0x1, -R0 ;  /* 0x00000001f1107824 */ /* 0x000fe200078e0a00 */
[----:B------:R-:W-:Y:S04]  /*9330*/  HMMA.16816.F32.BF16 R172, R184, R18, R172 ;  /* 0x00000012b8ac723c */ /* 0x000fe800000418ac */
[----:B------:R-:W-:-:S04]  /*9340*/  IABS R16, R16 ;  /* 0x0000001000107213 */ /* 0x000fc80000000000 */
[----:B------:R2:W5:Y:S01]  /*9350*/  I2F R165, R16 ;  /* 0x0000001000a57306 */ /* 0x0005620000201400 */
[----:B---3--:R-:W-:Y:S08]  /*9360*/  HMMA.16816.F32.BF16 R32, R184, R182, R32 ;  /* 0x000000b6b820723c */ /* 0x008ff00000041820 */
[----:B----4-:R-:W-:Y:S07]  /*9370*/  HMMA.16816.F32.BF16 R8, R24, R20, R8 ;  /* 0x000000141808723c */ /* 0x010fee0000041808 */
[----:B------:R-:W-:Y:S01]  /*9380*/  IMAD.MOV.U32 R21, RZ, RZ, R2 ;  /* 0x000000ffff157224 */ /* 0x000fe200078e0002 */
[----:B------:R-:W-:Y:S01]  /*9390*/  IADD3 R2, R0, 0x1, RZ ;  /* 0x0000000100027810 */ /* 0x000fe20007ffe0ff */
[----:B--2---:R-:W2:Y:S01]  /*93a0*/  LDSM.16.M88.4 R16, [R216+0x6800] ;  /* 0x00680000d810783b */ /* 0x004ea20000000200 */
[----:B-1----:R-:W-:Y:S02]  /*93b0*/  HMMA.16816.F32.BF16 R28, R184, R12, R28 ;  /* 0x0000000cb81c723c */ /* 0x002fe4000004181c */
[----:B------:R-:W-:Y:S01]  /*93c0*/  ISETP.GE.AND P0, PT, R2, R242, PT ;  /* 0x000000f20200720c */ /* 0x000fe20003f06270 */
[----:B------:R-:W-:Y:S01]  /*93d0*/  IMAD.IADD R20, R244, 0x1, -R2 ;  /* 0x00000001f4147824 */ /* 0x000fe200078e0a02 */
[----:B------:R-:W1:Y:S01]  /*93e0*/  I2F R21, R21 ;  /* 0x0000001500157306 */ /* 0x000e620000201400 */
[----:B------:R-:W-:-:S02]  /*93f0*/  ISETP.GE.AND P6, PT, R2, R235, PT ;  /* 0x000000eb0200720c */ /* 0x000fc40003fc6270 */
[----:B------:R-:W-:Y:S01]  /*9400*/  IMAD.IADD R13, R241, 0x1, -R2 ;  /* 0x00000001f10d7824 */ /* 0x000fe200078e0a02 */
[----:B------:R-:W-:Y:S01]  /*9410*/  IABS R20, R20 ;  /* 0x0000001400147213 */ /* 0x000fe20000000000 */
[----:B------:R-:W-:Y:S01]  /*9420*/  HMMA.16816.F32.BF16 R4, R24, R22, R4 ;  /* 0x000000161804723c */ /* 0x000fe20000041804 */
[----:B------:R-:W-:Y:S02]  /*9430*/  IADD3 R12, R0, 0x8, RZ ;  /* 0x00000008000c7810 */ /* 0x000fe40007ffe0ff */
[C---:B------:R-:W-:Y:S02]  /*9440*/  ISETP.LT.OR P0, PT, R2.reuse, R243, P0 ;  /* 0x000000f30200720c */ /* 0x040fe40000701670 */
[----:B------:R-:W3:Y:S01]  /*9450*/  I2F R20, R20 ;  /* 0x0000001400147306 */ /* 0x000ee20000201400 */
[----:B------:R-:W-:Y:S01]  /*9460*/  ISETP.LT.OR P6, PT, R2, R240, P6 ;  /* 0x000000f00200720c */ /* 0x000fe200037c1670 */
[----:B------:R-:W-:Y:S01]  /*9470*/  IMAD.IADD R2, R244, 0x1, -R12 ;  /* 0x00000001f4027824 */ /* 0x000fe200078e0a0c */
[----:B------:R-:W-:Y:S01]  /*9480*/  IABS R13, R13 ;  /* 0x0000000d000d7213 */ /* 0x000fe20000000000 */
[----:B-----5:R-:W-:Y:S01]  /*9490*/  FFMA.FTZ R10, R165, -UR18, R10 ;  /* 0x80000012a50a7c23 */ /* 0x020fe2000801000a */
[----:B------:R-:W-:Y:S01]  /*94a0*/  HMMA.16816.F32.BF16 R188, R184, R14, R188 ;  /* 0x0000000eb8bc723c */ /* 0x000fe200000418bc */
[----:B-1----:R-:W-:Y:S01]  /*94b0*/  FFMA.FTZ R21, R21, -UR18, R8 ;  /* 0x8000001215157c23 */ /* 0x002fe20008010008 */
[----:B------:R-:W-:Y:S01]  /*94c0*/  IABS R2, R2 ;  /* 0x0000000200027213 */ /* 0x000fe20000000000 */
[----:B------:R-:W-:-:S03]  /*94d0*/  IMAD.MOV.U32 R8, RZ, RZ, R13 ;  /* 0x000000ffff087224 */ /* 0x000fc600078e000d */
[----:B------:R-:W-:Y:S01]  /*94e0*/  FSEL R199, R21, -INF , !P1 ;  /* 0xff80000015c77808 */ /* 0x000fe20004800000 */
[----:B------:R1:W4:Y:S01]  /*94f0*/  I2F R23, R2 ;  /* 0x0000000200177306 */ /* 0x0003220000201400 */
[----:B------:R-:W-:Y:S01]  /*9500*/  ISETP.GE.AND P1, PT, R0, R235, PT ;  /* 0x000000eb0000720c */ /* 0x000fe20003f26270 */
[----:B------:R-:W-:Y:S01]  /*9510*/  IMAD.IADD R21, R241, 0x1, -R12 ;  /* 0x00000001f1157824 */ /* 0x000fe200078e0a0c */
[----:B------:R-:W-:Y:S01]  /*9520*/  HMMA.16816.F32.BF16 R168, R184, R180, R168 ;  /* 0x000000b4b8a8723c */ /* 0x000fe200000418a8 */
[----:B---3--:R-:W-:Y:S01]  /*9530*/  FFMA.FTZ R13, R20, -UR18, R9 ;  /* 0x80000012140d7c23 */ /* 0x008fe20008010009 */
[C---:B------:R-:W-:Y:S02]  /*9540*/  ISETP.LT.OR P1, PT, R0.reuse, R240, P1 ;  /* 0x000000f00000720c */ /* 0x040fe40000f21670 */
[----:B------:R-:W-:Y:S01]  /*9550*/  IADD3 R9, R0, 0x9, RZ ;  /* 0x0000000900097810 */ /* 0x000fe20007ffe0ff */
[----:B------:R-:W3:Y:S01]  /*9560*/  I2F R8, R8 ;  /* 0x0000000800087306 */ /* 0x000ee20000201400 */
[----:B------:R-:W-:-:S02]  /*9570*/  IABS R21, R21 ;  /* 0x0000001500157213 */ /* 0x000fc40000000000 */
[----:B------:R-:W-:Y:S01]  /*9580*/  FSEL R13, R13, -INF , !P0 ;  /* 0xff8000000d0d7808 */ /* 0x000fe20004000000 */
[C---:B--2---:R-:W-:Y:S01]  /*9590*/  HMMA.16816.F32.BF16 R176, R24.reuse, R16, R176 ;  /* 0x0000001018b0723c */ /* 0x044fe200000418b0 */
[----:B------:R-:W-:Y:S02]  /*95a0*/  ISETP.GE.AND P0, PT, R12, R235, PT ;  /* 0x000000eb0c00720c */ /* 0x000fe40003f06270 */
[----:B-1----:R-:W-:Y:S01]  /*95b0*/  FSEL R2, R10, -INF , !P1 ;  /* 0xff8000000a027808 */ /* 0x002fe20004800000 */
[----:B------:R-:W-:Y:S01]  /*95c0*/  IMAD.IADD R10, R244, 0x1, -R9 ;  /* 0x00000001f40a7824 */ /* 0x000fe200078e0a09 */
[C---:B------:R-:W-:Y:S01]  /*95d0*/  ISETP.GE.AND P1, PT, R12.reuse, R242, PT ;  /* 0x000000f20c00720c */ /* 0x040fe20003f26270 */
[----:B------:R-:W1:Y:S01]  /*95e0*/  I2F R21, R21 ;  /* 0x0000001500157306 */ /* 0x000e620000201400 */
[----:B------:R-:W-:Y:S01]  /*95f0*/  ISETP.LT.OR P0, PT, R12, R240, P0 ;  /* 0x000000f00c00720c */ /* 0x000fe20000701670 */
[----:B----4-:R-:W-:Y:S01]  /*9600*/  FFMA.FTZ R4, R23, -UR18, R4 ;  /* 0x8000001217047c23 */ /* 0x010fe20008010004 */
[----:B------:R-:W-:Y:S01]  /*9610*/  IABS R10, R10 ;  /* 0x0000000a000a7213 */ /* 0x000fe20000000000 */
[----:B------:R-:W-:Y:S01]  /*9620*/  HMMA.16816.F32.BF16 R172, R24, R18, R172 ;  /* 0x0000001218ac723c */ /* 0x000fe200000418ac */
[----:B---3--:R-:W-:Y:S01]  /*9630*/  FFMA.FTZ R8, R8, -UR18, R11 ;  /* 0x8000001208087c23 */ /* 0x008fe2000801000b */
[----:B------:R-:W-:Y:S01]  /*9640*/  ISETP.LT.OR P1, PT, R12, R243, P1 ;  /* 0x000000f30c00720c */ /* 0x000fe20000f21670 */
[----:B------:R-:W-:-:S02]  /*9650*/  IMAD.IADD R11, R241, 0x1, -R9 ;  /* 0x00000001f10b7824 */ /* 0x000fc400078e0a09 */
[----:B------:R-:W-:Y:S01]  /*9660*/  IMAD.MOV.U32 R16, RZ, RZ, R10 ;  /* 0x000000ffff107224 */ /* 0x000fe200078e000a */
[----:B------:R-:W-:Y:S02]  /*9670*/  IADD3 R10, R0, 0x10, RZ ;  /* 0x00000010000a7810 */ /* 0x000fe40007ffe0ff */
[----:B------:R-:W-:Y:S02]  /*9680*/  FSEL R12, R8, -INF , !P6 ;  /* 0xff800000080c7808 */ /* 0x000fe40007000000 */
[----:B------:R-:W-:Y:S01]  /*9690*/  IABS R11, R11 ;  /* 0x0000000b000b7213 */ /* 0x000fe20000000000 */
[----:B------:R-:W2:Y:S01]  /*96a0*/  I2F R16, R16 ;  /* 0x0000001000107306 */ /* 0x000ea20000201400 */
[----:B------:R-:W-:Y:S01]  /*96b0*/  IMAD.IADD R8, R244, 0x1, -R10 ;  /* 0x00000001f4087824 */ /* 0x000fe200078e0a0a */
[----:B------:R-:W-:Y:S01]  /*96c0*/  FSEL R17, R4, -INF , !P1 ;  /* 0xff80000004117808 */ /* 0x000fe20004800000 */
[----:B-1----:R-:W-:Y:S01]  /*96d0*/  FFMA.FTZ R21, R21, -UR18, R6 ;  /* 0x8000001215157c23 */ /* 0x002fe20008010006 */
[----:B------:R-:W-:-:S02]  /*96e0*/  ISETP.GE.AND P6, PT, R9, R242, PT ;  /* 0x000000f20900720c */ /* 0x000fc40003fc6270 */
[C---:B------:R-:W-:Y:S02]  /*96f0*/  ISETP.GE.AND P1, PT, R9.reuse, R235, PT ;  /* 0x000000eb0900720c */ /* 0x040fe40003f26270 */
[----:B------:R-:W-:Y:S01]  /*9700*/  IABS R8, R8 ;  /* 0x0000000800087213 */ /* 0x000fe20000000000 */
[----:B------:R1:W3:Y:S01]  /*9710*/  I2F R4, R11 ;  /* 0x0000000b00047306 */ /* 0x0002e20000201400 */
[C---:B------:R-:W-:Y:S02]  /*9720*/  ISETP.LT.OR P6, PT, R9.reuse, R243, P6 ;  /* 0x000000f30900720c */ /* 0x040fe400037c1670 */
[----:B------:R-:W-:Y:S01]  /*9730*/  ISETP.LT.OR P1, PT, R9, R240, P1 ;  /* 0x000000f00900720c */ /* 0x000fe20000f21670 */
[----:B------:R-:W-:Y:S01]  /*9740*/  IMAD.MOV.U32 R9, RZ, RZ, R8 ;  /* 0x000000ffff097224 */ /* 0x000fe200078e0008 */
[----:B------:R-:W-:Y:S01]  /*9750*/  IADD3 R8, R0, 0x11, RZ ;  /* 0x0000001100087810 */ /* 0x000fe20007ffe0ff */
[----:B--2---:R-:W-:Y:S01]  /*9760*/  FFMA.FTZ R5, R16, -UR18, R5 ;  /* 0x8000001210057c23 */ /* 0x004fe20008010005 */
[----:B------:R-:W-:-:S03]  /*9770*/  FSEL R14, R21, -INF , !P0 ;  /* 0xff800000150e7808 */ /* 0x000fc60004000000 */
[--C-:B------:R-:W-:Y:S01]  /*9780*/  IMAD.IADD R16, R244, 0x1, -R8.reuse ;  /* 0x00000001f4107824 */ /* 0x100fe200078e0a08 */
[----:B------:R-:W2:Y:S01]  /*9790*/  I2F R9, R9 ;  /* 0x0000000900097306 */ /* 0x000ea20000201400 */
[----:B------:R-:W-:Y:S01]  /*97a0*/  FSEL R15, R5, -INF , !P6 ;  /* 0xff800000050f7808 */ /* 0x000fe20007000000 */
[C---:B------:R-:W-:Y:S01]  /*97b0*/  IMAD.IADD R5, R241.reuse, 0x1, -R8 ;  /* 0x00000001f1057824 */ /* 0x040fe200078e0a08 */
[C---:B------:R-:W-:Y:S01]  /*97c0*/  ISETP.GE.AND P0, PT, R10.reuse, R242, PT ;  /* 0x000000f20a00720c */ /* 0x040fe20003f06270 */
[----:B-1----:R-:W-:Y:S01]  /*97d0*/  IMAD.IADD R11, R241, 0x1, -R10 ;  /* 0x00000001f10b7824 */ /* 0x002fe200078e0a0a */
[----:B------:R-:W-:Y:S01]  /*97e0*/  ISETP.GE.AND P6, PT, R10, R235, PT ;  /* 0x000000eb0a00720c */ /* 0x000fe20003fc6270 */
[----:B---3--:R-:W-:Y:S01]  /*97f0*/  FFMA.FTZ R4, R4, -UR18, R7 ;  /* 0x8000001204047c23 */ /* 0x008fe20008010007 */
[----:B------:R-:W-:Y:S02]  /*9800*/  IABS R16, R16 ;  /* 0x0000001000107213 */ /* 0x000fe40000000000 */
[----:B------:R-:W-:-:S02]  /*9810*/  IABS R6, R11 ;  /* 0x0000000b00067213 */ /* 0x000fc40000000000 */
[C---:B------:R-:W-:Y:S02]  /*9820*/  ISETP.LT.OR P0, PT, R10.reuse, R243, P0 ;  /* 0x000000f30a00720c */ /* 0x040fe40000701670 */
[----:B------:R-:W1:Y:S01]  /*9830*/  I2F R11, R6 ;  /* 0x00000006000b7306 */ /* 0x000e620000201400 */
[----:B------:R-:W-:Y:S01]  /*9840*/  ISETP.LT.OR P6, PT, R10, R240, P6 ;  /* 0x000000f00a00720c */ /* 0x000fe200037c1670 */
[----:B--2---:R-:W-:Y:S01]  /*9850*/  FFMA.FTZ R176, R9, -UR18, R176 ;  /* 0x8000001209b07c23 */ /* 0x004fe200080100b0 */
[C---:B------:R-:W-:Y:S02]  /*9860*/  IADD3 R10, R0.reuse, 0x18, RZ ;  /* 0x00000018000a7810 */ /* 0x040fe40007ffe0ff */
[----:B------:R-:W-:Y:S02]  /*9870*/  IADD3 R19, R0, 0x19, RZ ;  /* 0x0000001900137810 */ /* 0x000fe40007ffe0ff */
[----:B------:R-:W-:Y:S01]  /*9880*/  IABS R5, R5 ;  /* 0x0000000500057213 */ /* 0x000fe20000000000 */
[----:B------:R-:W2:Y:S01]  /*9890*/  I2F R16, R16 ;  /* 0x0000001000107306 */ /* 0x000ea20000201400 */
[--C-:B------:R-:W-:Y:S01]  /*98a0*/  IMAD.IADD R21, R244, 0x1, -R10.reuse ;  /* 0x00000001f4157824 */ /* 0x100fe200078e0a0a */
[----:B------:R-:W-:Y:S01]  /*98b0*/  FSEL R20, R4, -INF , !P1 ;  /* 0xff80000004147808 */ /* 0x000fe20004800000 */
[--C-:B------:R-:W-:Y:S01]  /*98c0*/  IMAD.IADD R22, R244, 0x1, -R19.reuse ;  /* 0x00000001f4167824 */ /* 0x100fe200078e0a13 */
[----:B------:R-:W-:Y:S01]  /*98d0*/  FSEL R183, R176, -INF , !P0 ;  /* 0xff800000b0b77808 */ /* 0x000fe20004000000 */
[C---:B------:R-:W-:Y:S01]  /*98e0*/  IMAD.IADD R9, R241.reuse, 0x1, -R10 ;  /* 0x00000001f1097824 */ /* 0x040fe200078e0a0a */
[----:B------:R-:W-:Y:S01]  /*98f0*/  IABS R21, R21 ;  /* 0x0000001500157213 */ /* 0x000fe20000000000 */
[----:B------:R-:W-:Y:S01]  /*9900*/  IMAD.IADD R23, R241, 0x1, -R19 ;  /* 0x00000001f1177824 */ /* 0x000fe200078e0a13 */
[----:B------:R3:W4:Y:S01]  /*9910*/  I2F R18, R5 ;  /* 0x0000000500127306 */ /* 0x0007220000201400 */
[----:B-1----:R-:W-:Y:S01]  /*9920*/  FFMA.FTZ R178, R11, -UR18, R178 ;  /* 0x800000120bb27c23 */ /* 0x002fe200080100b2 */
[----:B------:R-:W-:-:S02]  /*9930*/  IABS R11, R22 ;  /* 0x00000016000b7213 */ /* 0x000fc40000000000 */
[C---:B------:R-:W-:Y:S02]  /*9940*/  ISETP.GE.AND P1, PT, R8.reuse, R242, PT ;  /* 0x000000f20800720c */ /* 0x040fe40003f26270 */
[----:B------:R-:W-:Y:S01]  /*9950*/  ISETP.GE.AND P0, PT, R8, R235, PT ;  /* 0x000000eb0800720c */ /* 0x000fe20003f06270 */
[----:B------:R-:W-:Y:S01]  /*9960*/  IMAD.MOV.U32 R22, RZ, RZ, R11 ;  /* 0x000000ffff167224 */ /* 0x000fe200078e000b */
[----:B------:R-:W1:Y:S01]  /*9970*/  I2F R21, R21 ;  /* 0x0000001500157306 */ /* 0x000e620000201400 */
[----:B------:R-:W-:Y:S01]  /*9980*/  IABS R9, R9 ;  /* 0x0000000900097213 */ /* 0x000fe20000000000 */
[----:B--2---:R-:W-:Y:S01]  /*9990*/  FFMA.FTZ R16, R16, -UR18, R177 ;  /* 0x8000001210107c23 */ /* 0x004fe200080100b1 */
[C---:B------:R-:W-:Y:S02]  /*99a0*/  ISETP.LT.OR P1, PT, R8.reuse, R243, P1 ;  /* 0x000000f30800720c */ /* 0x040fe40000f21670 */
[----:B------:R-:W-:Y:S02]  /*99b0*/  ISETP.LT.OR P0, PT, R8, R240, P0 ;  /* 0x000000f00800720c */ /* 0x000fe40000701670 */
[----:B------:R-:W-:Y:S01]  /*99c0*/  IADD3 R8, R0, 0x20, RZ ;  /* 0x0000002000087810 */ /* 0x000fe20007ffe0ff */
[----:B---3--:R-:W2:Y:S01]  /*99d0*/  LDSM.16.M88.4 R4, [R216+0x7000] ;  /* 0x00700000d804783b */ /* 0x008ea20000000200 */
[----:B------:R-:W3:Y:S01]  /*99e0*/  I2F R9, R9 ;  /* 0x0000000900097306 */ /* 0x000ee20000201400 */
[----:B------:R-:W-:Y:S01]  /*99f0*/  IABS R11, R23 ;  /* 0x00000017000b7213 */ /* 0x000fe20000000000 */
[----:B----4-:R-:W-:Y:S01]  /*9a00*/  FFMA.FTZ R179, R18, -UR18, R179 ;  /* 0x8000001212b37c23 */ /* 0x010fe200080100b3 */
[----:B------:R-:W-:-:S02]  /*9a10*/  FSEL R180, R178, -INF , !P6 ;  /* 0xff800000b2b47808 */ /* 0x000fc40007000000 */
[----:B------:R-:W-:Y:S01]  /*9a20*/  FSEL R23, R16, -INF , !P1 ;  /* 0xff80000010177808 */ /* 0x000fe20004800000 */
[----:B------:R-:W-:Y:S01]  /*9a30*/  IMAD.IADD R16, R244, 0x1, -R8 ;  /* 0x00000001f4107824 */ /* 0x000fe200078e0a08 */
[C---:B------:R-:W-:Y:S01]  /*9a40*/  ISETP.GE.AND P6, PT, R10.reuse, R242, PT ;  /* 0x000000f20a00720c */ /* 0x040fe20003fc6270 */
[----:B------:R-:W4:Y:S01]  /*9a50*/  I2F R22, R22 ;  /* 0x0000001600167306 */ /* 0x000f220000201400 */
[C---:B------:R-:W-:Y:S01]  /*9a60*/  ISETP.GE.AND P1, PT, R10.reuse, R235, PT ;  /* 0x000000eb0a00720c */ /* 0x040fe20003f26270 */
[----:B-1----:R-:W-:Y:S01]  /*9a70*/  FFMA.FTZ R21, R21, -UR18, R172 ;  /* 0x8000001215157c23 */ /* 0x002fe200080100ac */
[C---:B------:R-:W-:Y:S01]  /*9a80*/  ISETP.LT.OR P6, PT, R10.reuse, R243, P6 ;  /* 0x000000f30a00720c */ /* 0x040fe200037c1670 */
[----:B------:R-:W-:Y:S01]  /*9a90*/  IMAD.IADD R172, R241, 0x1, -R8 ;  /* 0x00000001f1ac7824 */ /* 0x000fe200078e0a08 */
[----:B------:R-:W-:Y:S02]  /*9aa0*/  ISETP.LT.OR P1, PT, R10, R240, P1 ;  /* 0x000000f00a00720c */ /* 0x000fe40000f21670 */
[----:B------:R-:W-:Y:S01]  /*9ab0*/  IABS R10, R16 ;  /* 0x00000010000a7213 */ /* 0x000fe20000000000 */
[----:B---3--:R-:W-:Y:S01]  /*9ac0*/  FFMA.FTZ R9, R9, -UR18, R174 ;  /* 0x8000001209097c23 */ /* 0x008fe200080100ae */
[----:B------:R-:W-:Y:S01]  /*9ad0*/  IADD3 R16, R0, 0x21, RZ ;  /* 0x0000002100107810 */ /* 0x000fe20007ffe0ff */
[----:B------:R1:W3:Y:S01]  /*9ae0*/  I2F R18, R11 ;  /* 0x0000000b00127306 */ /* 0x0002e20000201400 */
[----:B------:R-:W-:Y:S01]  /*9af0*/  FSEL R200, R179, -INF , !P0 ;  /* 0xff800000b3c87808 */ /* 0x000fe20004000000 */
[----:B------:R-:W-:Y:S01]  /*9b00*/  IMAD.MOV.U32 R165, RZ, RZ, R10 ;  /* 0x000000ffffa57224 */ /* 0x000fe200078e000a */
[----:B------:R-:W-:-:S02]  /*9b10*/  ISETP.GE.AND P0, PT, R19, R242, PT ;  /* 0x000000f21300720c */ /* 0x000fc40003f06270 */
[----:B------:R-:W-:Y:S01]  /*9b20*/  IABS R10, R172 ;  /* 0x000000ac000a7213 */ /* 0x000fe20000000000 */
[----:B------:R-:W-:Y:S01]  /*9b30*/  IMAD.IADD R172, R244, 0x1, -R16 ;  /* 0x00000001f4ac7824 */ /* 0x000fe200078e0a10 */
[----:B------:R-:W-:Y:S01]  /*9b40*/  ISETP.LT.OR P0, PT, R19, R243, P0 ;  /* 0x000000f31300720c */ /* 0x000fe20000701670 */
[----:B----4-:R-:W-:Y:S01]  /*9b50*/  FFMA.FTZ R173, R22, -UR18, R173 ;  /* 0x8000001216ad7c23 */ /* 0x010fe200080100ad */
[----:B------:R-:W-:Y:S01]  /*9b60*/  FSEL R21, R21, -INF , !P6 ;  /* 0xff80000015157808 */ /* 0x000fe20007000000 */
[----:B------:R-:W4:Y:S01]  /*9b70*/  I2F R165, R165 ;  /* 0x000000a500a57306 */ /* 0x000f220000201400 */
[----:B------:R-:W-:Y:S02]  /*9b80*/  ISETP.GE.AND P6, PT, R19, R235, PT ;  /* 0x000000eb1300720c */ /* 0x000fe40003fc6270 */
[----:B------:R-:W-:Y:S02]  /*9b90*/  FSEL R182, R9, -INF , !P1 ;  /* 0xff80000009b67808 */ /* 0x000fe40004800000 */
[----:B------:R-:W-:Y:S01]  /*9ba0*/  FSEL R181, R173, -INF , !P0 ;  /* 0xff800000adb57808 */ /* 0x000fe20004000000 */
[----:B-1----:R-:W-:Y:S01]  /*9bb0*/  IMAD.MOV.U32 R11, RZ, RZ, R10 ;  /* 0x000000ffff0b7224 */ /* 0x002fe200078e000a */
[----:B------:R-:W-:Y:S01]  /*9bc0*/  IABS R10, R172 ;  /* 0x000000ac000a7213 */ /* 0x000fe20000000000 */
[----:B---3--:R-:W-:Y:S01]  /*9bd0*/  FFMA.FTZ R18, R18, -UR18, R175 ;  /* 0x8000001212127c23 */ /* 0x008fe200080100af */
[----:B------:R-:W-:-:S02]  /*9be0*/  ISETP.GE.AND P1, PT, R8, R242, PT ;  /* 0x000000f20800720c */ /* 0x000fc40003f26270 */
[C---:B------:R-:W-:Y:S01]  /*9bf0*/  ISETP.GE.AND P0, PT, R8.reuse, R235, PT ;  /* 0x000000eb0800720c */ /* 0x040fe20003f06270 */
[----:B------:R-:W-:Y:S01]  /*9c00*/  I2F R172, R10 ;  /* 0x0000000a00ac7306 */ /* 0x000fe20000201400 */
[-C--:B------:R-:W-:Y:S01]  /*9c10*/  ISETP.LT.OR P6, PT, R19, R240.reuse, P6 ;  /* 0x000000f01300720c */ /* 0x080fe200037c1670 */
[C---:B--2---:R-:W-:Y:S01]  /*9c20*/  HMMA.16816.F32.BF16 R168, R24.reuse, R4, R168 ;  /* 0x0000000418a8723c */ /* 0x044fe200000418a8 */
[C---:B------:R-:W-:Y:S02]  /*9c30*/  ISETP.LT.OR P1, PT, R8.reuse, R243, P1 ;  /* 0x000000f30800720c */ /* 0x040fe40000f21670 */
[----:B------:R-:W-:Y:S02]  /*9c40*/  ISETP.LT.OR P0, PT, R8, R240, P0 ;  /* 0x000000f00800720c */ /* 0x000fe40000701670 */
[----:B------:R-:W-:Y:S01]  /*9c50*/  IADD3 R22, R0, 0x28, RZ ;  /* 0x0000002800167810 */ /* 0x000fe20007ffe0ff */
[----:B------:R1:W2:Y:S01]  /*9c60*/  I2F R19, R11 ;  /* 0x0000000b00137306 */ /* 0x0002a20000201400 */
[----:B------:R-:W-:Y:S01]  /*9c70*/  IMAD.IADD R4, R241, 0x1, -R16 ;  /* 0x00000001f1047824 */ /* 0x000fe200078e0a10 */
[----:B------:R-:W-:Y:S01]  /*9c80*/  HMMA.16816.F32.BF16 R32, R24, R6, R32 ;  /* 0x000000061820723c */ /* 0x000fe20000041820 */
[----:B------:R-:W-:Y:S01]  /*9c90*/  FSEL R198, R18, -INF , !P6 ;  /* 0xff80000012c67808 */ /* 0x000fe20007000000 */
[----:B------:R-:W-:Y:S01]  /*9ca0*/  IMAD.IADD R5, R244, 0x1, -R22 ;  /* 0x00000001f4057824 */ /* 0x000fe200078e0a16 */
[----:B------:R-:W-:-:S02]  /*9cb0*/  ISETP.GE.AND P6, PT, R16, R242, PT ;  /* 0x000000f21000720c */ /* 0x000fc40003fc6270 */
[----:B------:R-:W-:Y:S02]  /*9cc0*/  IABS R4, R4 ;  /* 0x0000000400047213 */ /* 0x000fe40000000000 */
[----:B------:R-:W-:Y:S02]  /*9cd0*/  IADD3 R7, R0, 0x29, RZ ;  /* 0x0000002900077810 */ /* 0x000fe40007ffe0ff */
[----:B------:R-:W-:Y:S01]  /*9ce0*/  IABS R173, R5 ;  /* 0x0000000500ad7213 */ /* 0x000fe20000000000 */
[C---:B------:R-:W-:Y:S01]  /*9cf0*/  IMAD.IADD R5, R241.reuse, 0x1, -R22 ;  /* 0x00000001f1057824 */ /* 0x040fe200078e0a16 */
[----:B------:R-:W3:Y:S01]  /*9d00*/  I2F R4, R4 ;  /* 0x0000000400047306 */ /* 0x000ee20000201400 */
[--C-:B------:R-:W-:Y:S01]  /*9d10*/  IMAD.IADD R6, R244, 0x1, -R7.reuse ;  /* 0x00000001f4067824 */ /* 0x100fe200078e0a07 */
[----:B------:R-:W-:Y:S01]  /*9d20*/  ISETP.LT.OR P6, PT, R16, R243, P6 ;  /* 0x000000f31000720c */ /* 0x000fe200037c1670 */
[----:B-1----:R-:W1:Y:S01]  /*9d30*/  LDSM.16.M88.4 R8, [R216+0x7800] ;  /* 0x00780000d808783b */ /* 0x002e620000000200 */
[----:B------:R-:W-:Y:S01]  /*9d40*/  IMAD.IADD R18, R241, 0x1, -R7 ;  /* 0x00000001f1127824 */ /* 0x000fe200078e0a07 */
[----:B------:R-:W-:Y:S01]  /*9d50*/  IABS R5, R5 ;  /* 0x0000000500057213 */ /* 0x000fe20000000000 */
[----:B----4-:R-:W-:Y:S01]  /*9d60*/  FFMA.FTZ R165, R165, -UR18, R168 ;  /* 0x80000012a5a57c23 */ /* 0x010fe200080100a8 */
[----:B------:R-:W-:Y:S01]  /*9d70*/  IABS R6, R6 ;  /* 0x0000000600067213 */ /* 0x000fe20000000000 */
[----:B------:R-:W4:Y:S01]  /*9d80*/  I2F R173, R173 ;  /* 0x000000ad00ad7306 */ /* 0x000f220000201400 */
[----:B--2---:R-:W-:Y:S01]  /*9d90*/  FFMA.FTZ R170, R19, -UR18, R170 ;  /* 0x8000001213aa7c23 */ /* 0x004fe200080100aa */
[----:B------:R-:W-:-:S04]  /*9da0*/  DEPBAR.LE SB0, 0x0 ;  /* 0x000080000000791a */ /* 0x000fc80000000000 */
[----:B------:R-:W-:Y:S01]  /*9db0*/  FSEL R195, R165, -INF , !P1 ;  /* 0xff800000a5c37808 */ /* 0x000fe20004800000 */
[----:B------:R-:W-:Y:S01]  /*9dc0*/  IMAD.MOV.U32 R168, RZ, RZ, R5 ;  /* 0x000000ffffa87224 */ /* 0x000fe200078e0005 */
[----:B------:R-:W-:Y:S01]  /*9dd0*/  ISETP.GE.AND P1, PT, R16, R235, PT ;  /* 0x000000eb1000720c */ /* 0x000fe20003f26270 */
[----:B------:R-:W-:Y:S01]  /*9de0*/  FFMA.FTZ R169, R172, -UR18, R169 ;  /* 0x80000012aca97c23 */ /* 0x000fe200080100a9 */
[----:B------:R-:W-:Y:S01]  /*9df0*/  IABS R165, R18 ;  /* 0x0000001200a57213 */ /* 0x000fe20000000000 */
[----:B------:R2:W5:Y:S01]  /*9e00*/  I2F R19, R168 ;  /* 0x000000a800137306 */ /* 0x0005620000201400 */
[----:B------:R-:W-:Y:S01]  /*9e10*/  IADD3 R5, R0, 0x30, RZ ;  /* 0x0000003000057810 */ /* 0x000fe20007ffe0ff */
[----:B---3--:R-:W-:Y:S01]  /*9e20*/  FFMA.FTZ R171, R4, -UR18, R171 ;  /* 0x8000001204ab7c23 */ /* 0x008fe200080100ab */
[----:B------:R-:W-:Y:S01]  /*9e30*/  ISETP.LT.OR P1, PT, R16, R240, P1 ;  /* 0x000000f01000720c */ /* 0x000fe20000f21670 */
[----:B------:R-:W-:Y:S01]  /*9e40*/  IMAD.MOV.U32 R16, RZ, RZ, R165 ;  /* 0x000000ffff107224 */ /* 0x000fe200078e00a5 */
[----:B------:R-:W-:Y:S01]  /*9e50*/  FSEL R186, R170, -INF , !P0 ;  /* 0xff800000aaba7808 */ /* 0x000fe20004000000 */
[----:B----4-:R-:W-:Y:S01]  /*9e60*/  FFMA.FTZ R173, R173, -UR18, R32 ;  /* 0x80000012adad7c23 */ /* 0x010fe20008010020 */
[----:B------:R-:W-:Y:S01]  /*9e70*/  ISETP.GE.AND P0, PT, R22, R242, PT ;  /* 0x000000f21600720c */ /* 0x000fe20003f06270 */
[----:B------:R3:W4:Y:S01]  /*9e80*/  I2F R18, R6 ;  /* 0x0000000600127306 */ /* 0x0007220000201400 */
[----:B------:R-:W-:-:S02]  /*9e90*/  IADD3 R4, R0, 0x38, RZ ;  /* 0x0000003800047810 */ /* 0x000fc40007ffe0ff */
[C---:B------:R-:W-:Y:S02]  /*9ea0*/  ISETP.LT.OR P0, PT, R22.reuse, R243, P0 ;  /* 0x000000f31600720c */ /* 0x040fe40000701670 */
[----:B------:R-:W-:Y:S02]  /*9eb0*/  FSEL R187, R169, -INF , !P6 ;  /* 0xff800000a9bb7808 */ /* 0x000fe40007000000 */
[-C--:B------:R-:W-:Y:S01]  /*9ec0*/  ISETP.GE.AND P6, PT, R22, R235.reuse, PT ;  /* 0x000000eb1600720c */ /* 0x080fe20003fc6270 */
[--C-:B--2---:R-:W-:Y:S01]  /*9ed0*/  IMAD.IADD R168, R244, 0x1, -R5.reuse ;  /* 0x00000001f4a87824 */ /* 0x104fe200078e0a05 */
[----:B------:R-:W2:Y:S01]  /*9ee0*/  I2F R16, R16 ;  /* 0x0000001000107306 */ /* 0x000ea20000201400 */
[----:B------:R-:W-:Y:S01]  /*9ef0*/  FSEL R184, R171, -INF , !P1 ;  /* 0xff800000abb87808 */ /* 0x000fe20004800000 */
[----:B-----5:R-:W-:Y:S01]  /*9f00*/  FFMA.FTZ R19, R19, -UR18, R34 ;  /* 0x8000001213137c23 */ /* 0x020fe20008010022 */
[----:B------:R-:W-:Y:S02]  /*9f10*/  FSEL R193, R173, -INF , !P0 ;  /* 0xff800000adc17808 */ /* 0x000fe40004000000 */
[----:B------:R-:W-:Y:S01]  /*9f20*/  IABS R165, R168 ;  /* 0x000000a800a57213 */ /* 0x000fe20000000000 */
[----:B------:R-:W-:Y:S01]  /*9f30*/  IMAD.IADD R168, R241, 0x1, -R5 ;  /* 0x00000001f1a87824 */ /* 0x000fe200078e0a05 */
[----:B---3--:R-:W-:Y:S01]  /*9f40*/  IADD3 R6, R0, 0x31, RZ ;  /* 0x0000003100067810 */ /* 0x008fe20007ffe0ff */
[----:B-1----:R-:W-:Y:S01]  /*9f50*/  HMMA.16816.F32.BF16 R28, R24, R8, R28 ;  /* 0x00000008181c723c */ /* 0x002fe2000004181c */
[----:B------:R-:W-:Y:S01]  /*9f60*/  ISETP.GE.AND P1, PT, R7, R242, PT ;  /* 0x000000f20700720c */ /* 0x000fe20003f26270 */
[----:B----4-:R-:W-:Y:S01]  /*9f70*/  FFMA.FTZ R18, R18, -UR18, R33 ;  /* 0x8000001212127c23 */ /* 0x010fe20008010021 */
[----:B------:R-:W1:Y:S01]  /*9f80*/  I2F R165, R165 ;  /* 0x000000a500a57306 */ /* 0x000e620000201400 */
[----:B------:R-:W-:Y:S01]  /*9f90*/  IMAD.IADD R32, R241, 0x1, -R6 ;  /* 0x00000001f1207824 */ /* 0x000fe200078e0a06 */
[----:B------:R-:W-:-:S02]  /*9fa0*/  ISETP.GE.AND P0, PT, R7, R235, PT ;  /* 0x000000eb0700720c */ /* 0x000fc40003f06270 */
[----:B------:R-:W-:Y:S01]  /*9fb0*/  IMAD.IADD R8, R244, 0x1, -R6 ;  /* 0x00000001f4087824 */ /* 0x000fe200078e0a06 */
[----:B------:R-:W-:Y:S01]  /*9fc0*/  HMMA.16816.F32.BF16 R188, R24, R10, R188 ;  /* 0x0000000a18bc723c */ /* 0x000fe200000418bc */
[----:B------:R-:W-:Y:S01]  /*9fd0*/  IABS R32, R32 ;  /* 0x0000002000207213 */ /* 0x000fe20000000000 */
[----:B--2---:R-:W-:Y:S01]  /*9fe0*/  FFMA.FTZ R16, R16, -UR18, R35 ;  /* 0x8000001210107c23 */ /* 0x004fe20008010023 */
[----:B------:R-:W-:Y:S01]  /*9ff0*/  BAR.SYNC.DEFER_BLOCKING 0x0 ;  /* 0x0000000000007b1d */ /* 0x000fe20000010000 */
[----:B------:R-:W-:Y:S02]  /*a000*/  IABS R8, R8 ;  /* 0x0000000800087213 */ /* 0x000fe40000000000 */
[----:B------:R-:W-:Y:S01]  /*a010*/  ISETP.LT.OR P6, PT, R22, R240, P6 ;  /* 0x000000f01600720c */ /* 0x000fe200037c1670 */
[----:B------:R-:W-:Y:S01]  /*a020*/  IMAD.IADD R11, R241, 0x1, -R4 ;  /* 0x00000001f10b7824 */ /* 0x000fe200078e0a04 */
[----:B------:R-:W-:Y:S02]  /*a030*/  IABS R22, R168 ;  /* 0x000000a800167213 */ /* 0x000fe40000000000 */
[----:B------:R-:W2:Y:S01]  /*a040*/  I2F R8, R8 ;  /* 0x0000000800087306 */ /* 0x000ea20000201400 */
[----:B------:R-:W-:-:S02]  /*a050*/  ISETP.LT.OR P1, PT, R7, R243, P1 ;  /* 0x000000f30700720c */ /* 0x000fc40000f21670 */
[----:B------:R-:W-:Y:S01]  /*a060*/  ISETP.LT.OR P0, PT, R7, R240, P0 ;  /* 0x000000f00700720c */ /* 0x000fe20000701670 */
[----:B------:R-:W-:Y:S01]  /*a070*/  IMAD.MOV.U32 R7, RZ, RZ, R32 ;  /* 0x000000ffff077224 */ /* 0x000fe200078e0020 */
[----:B------:R-:W-:Y:S01]  /*a080*/  IABS R24, R11 ;  /* 0x0000000b00187213 */ /* 0x000fe20000000000 */
[----:B-1----:R-:W-:Y:S01]  /*a090*/  FFMA.FTZ R28, R165, -UR18, R28 ;  /* 0x80000012a51c7c23 */ /* 0x002fe2000801001c */
[----:B------:R-:W-:Y:S01]  /*a0a0*/  IADD3 R0, R0, 0x39, RZ ;  /* 0x0000003900007810 */ /* 0x000fe20007ffe0ff */
[----:B------:R1:W3:Y:S01]  /*a0b0*/  I2F R9, R22 ;  /* 0x0000001600097306 */ /* 0x0002e20000201400 */
[----:B------:R-:W-:Y:S02]  /*a0c0*/  FSEL R194, R19, -INF , !P6 ;  /* 0xff80000013c27808 */ /* 0x000fe40007000000 */
[----:B------:R-:W-:Y:S02]  /*a0d0*/  FSEL R25, R18, -INF , !P1 ;  /* 0xff80000012197808 */ /* 0x000fe40004800000 */
[----:B------:R-:W-:-:S02]  /*a0e0*/  ISETP.GE.AND P6, PT, R5, R242, PT ;  /* 0x000000f20500720c */ /* 0x000fc40003fc6270 */
[C---:B------:R-:W-:Y:S01]  /*a0f0*/  ISETP.GE.AND P1, PT, R5.reuse, R235, PT ;  /* 0x000000eb0500720c */ /* 0x040fe20003f26270 */
[----:B------:R-:W4:Y:S01]  /*a100*/  I2F R10, R7 ;  /* 0x00000007000a7306 */ /* 0x000f220000201400 */
[----:B------:R-:W-:Y:S01]  /*a110*/  FSEL R192, R16, -INF , !P0 ;  /* 0xff80000010c07808 */ /* 0x000fe20004000000 */
[----:B------:R-:W-:Y:S01]  /*a120*/  IMAD.IADD R16, R244, 0x1, -R0 ;  /* 0x00000001f4107824 */ /* 0x000fe200078e0a00 */
[----:B------:R-:W-:Y:S01]  /*a130*/  ISETP.GE.AND P0, PT, R6, R242, PT ;  /* 0x000000f20600720c */ /* 0x000fe20003f06270 */
[----:B--2---:R-:W-:Y:S01]  /*a140*/  FFMA.FTZ R8, R8, -UR18, R29 ;  /* 0x8000001208087c23 */ /* 0x004fe2000801001d */
[CC--:B------:R-:W-:Y:S02]  /*a150*/  ISETP.LT.OR P6, PT, R5.reuse, R243.reuse, P6 ;  /* 0x000000f30500720c */ /* 0x0c0fe400037c1670 */
[----:B------:R-:W-:Y:S01]  /*a160*/  ISETP.LT.OR P1, PT, R5, R240, P1 ;  /* 0x000000f00500720c */ /* 0x000fe20000f21670 */
[----:B-1----:R-:W-:Y:S01]  /*a170*/  IMAD.IADD R22, R244, 0x1, -R4 ;  /* 0x00000001f4167824 */ /* 0x002fe200078e0a04 */
[----:B------:R-:W1:Y:S01]  /*a180*/  I2F R7, R24 ;  /* 0x0000001800077306 */ /* 0x000e620000201400 */
[----:B------:R-:W-:Y:S01]  /*a190*/  IMAD.IADD R5, R241, 0x1, -R0 ;  /* 0x00000001f1057824 */ /* 0x000fe200078e0a00 */
[----:B------:R-:W-:Y:S01]  /*a1a0*/  ISETP.LT.OR P0, PT, R6, R243, P0 ;  /* 0x000000f30600720c */ /* 0x000fe20000701670 */
[----:B---3--:R-:W-:Y:S01]  /*a1b0*/  FFMA.FTZ R9, R9, -UR18, R30 ;  /* 0x8000001209097c23 */ /* 0x008fe2000801001e */
[----:B------:R-:W-:-:S02]  /*a1c0*/  IABS R22, R22 ;  /* 0x0000001600167213 */ /* 0x000fc40000000000 */
[----:B------:R-:W-:Y:S01]  /*a1d0*/  FSEL R177, R28, -INF , !P6 ;  /* 0xff8000001cb17808 */ /* 0x000fe20007000000 */
[----:B----4-:R-:W-:Y:S01]  /*a1e0*/  FFMA.FTZ R10, R10, -UR18, R31 ;  /* 0x800000120a0a7c23 */ /* 0x010fe2000801001f */
[----:B------:R-:W2:Y:S01]  /*a1f0*/  I2F R11, R22 ;  /* 0x00000016000b7306 */ /* 0x000ea20000201400 */
[----:B------:R-:W-:Y:S02]  /*a200*/  IABS R16, R16 ;  /* 0x0000001000107213 */ /* 0x000fe40000000000 */
[----:B------:R-:W-:Y:S02]  /*a210*/  ISETP.GE.AND P6, PT, R6, R235, PT ;  /* 0x000000eb0600720c */ /* 0x000fe40003fc6270 */
[----:B------:R-:W-:Y:S02]  /*a220*/  IABS R5, R5 ;  /* 0x0000000500057213 */ /* 0x000fe40000000000 */
[----:B------:R-:W-:Y:S01]  /*a230*/  FSEL R175, R8, -INF , !P0 ;  /* 0xff80000008af7808 */ /* 0x000fe20004000000 */
[----:B------:R-:W3:Y:S01]  /*a240*/  I2F R16, R16 ;  /* 0x0000001000107306 */ /* 0x000ee20000201400 */
[----:B------:R-:W-:Y:S01]  /*a250*/  ISETP.GE.AND P0, PT, R4, R235, PT ;  /* 0x000000eb0400720c */ /* 0x000fe20003f06270 */
[----:B-1----:R-:W-:Y:S01]  /*a260*/  FFMA.FTZ R7, R7, -UR18, R190 ;  /* 0x8000001207077c23 */ /* 0x002fe200080100be */
[----:B------:R-:W-:-:S02]  /*a270*/  ISETP.LT.OR P6, PT, R6, R240, P6 ;  /* 0x000000f00600720c */ /* 0x000fc400037c1670 */
[C---:B------:R-:W-:Y:S02]  /*a280*/  ISETP.LT.OR P0, PT, R4.reuse, R240, P0 ;  /* 0x000000f00400720c */ /* 0x040fe40000701670 */
[----:B------:R-:W-:Y:S01]  /*a290*/  FSEL R172, R9, -INF , !P1 ;  /* 0xff80000009ac7808 */ /* 0x000fe20004800000 */
[----:B------:R-:W1:Y:S01]  /*a2a0*/  I2F R6, R5 ;  /* 0x0000000500067306 */ /* 0x000e620000201400 */
[C---:B------:R-:W-:Y:S01]  /*a2b0*/  ISETP.GE.AND P1, PT, R4.reuse, R242, PT ;  /* 0x000000f20400720c */ /* 0x040fe20003f26270 */
[----:B--2---:R-:W-:Y:S01]  /*a2c0*/  FFMA.FTZ R11, R11, -UR18, R188 ;  /* 0x800000120b0b7c23 */ /* 0x004fe200080100bc */
[----:B------:R-:W-:Y:S02]  /*a2d0*/  FSEL R168, R7, -INF , !P0 ;  /* 0xff80000007a87808 */ /* 0x000fe40004000000 */
[----:B------:R-:W-:Y:S02]  /*a2e0*/  PLOP3.LUT P0, PT, PT, PT, UP0, 0x80, 0x0 ;  /* 0x000000000000781c */ /* 0x000fe40003f0f008 */
[----:B------:R-:W-:Y:S01]  /*a2f0*/  ISETP.LT.OR P1, PT, R4, R243, P1 ;  /* 0x000000f30400720c */ /* 0x000fe20000f21670 */
[----:B---3--:R-:W-:Y:S01]  /*a300*/  FFMA.FTZ R16, R16, -UR18, R189 ;  /* 0x8000001210107c23 */ /* 0x008fe200080100bd */
[----:B------:R-:W-:-:S02]  /*a310*/  FSEL R170, R10, -INF , !P6 ;  /* 0xff8000000aaa7808 */ /* 0x000fc40007000000 */
[----:B------:R-:W-:Y:S02]  /*a320*/  FSEL R173, R11, -INF , !P1 ;  /* 0xff8000000bad7808 */ /* 0x000fe40004800000 */
[C---:B------:R-:W-:Y:S02]  /*a330*/  ISETP.GE.AND P6, PT, R0.reuse, R242, PT ;  /* 0x000000f20000720c */ /* 0x040fe40003fc6270 */
[----:B------:R-:W-:Y:S01]  /*a340*/  ISETP.GE.AND P1, PT, R0, R235, PT ;  /* 0x000000eb0000720c */ /* 0x000fe20003f26270 */
[----:B-1----:R-:W-:Y:S01]  /*a350*/  FFMA.FTZ R6, R6, -UR18, R191 ;  /* 0x8000001206067c23 */ /* 0x002fe200080100bf */
[C---:B------:R-:W-:Y:S02]  /*a360*/  ISETP.LT.OR P6, PT, R0.reuse, R243, P6 ;  /* 0x000000f30000720c */ /* 0x040fe400037c1670 */
[----:B------:R-:W-:Y:S02]  /*a370*/  ISETP.LT.OR P1, PT, R0, R240, P1 ;  /* 0x000000f00000720c */ /* 0x000fe40000f21670 */
[----:B------:R-:W-:-:S02]  /*a380*/  FSEL R171, R16, -INF , !P6 ;  /* 0xff80000010ab7808 */ /* 0x000fc40007000000 */
[----:B------:R-:W-:Y:S01]  /*a390*/  FSEL R165, R6, -INF , !P1 ;  /* 0xff80000006a57808 */ /* 0x000fe20004800000 */
[----:B------:R-:W-:Y:S05]  /*a3a0*/  @!P0 BRA `(.L_x_260) ;  /* 0x0000086000008947 */ /* 0x000fea0003800000 */
[----:B------:R-:W-:Y:S01]  /*a3b0*/  UIADD3 UR19, UR10, -0x3, URZ ;  /* 0xfffffffd0a137890 */ /* 0x000fe2000fffe03f */
[----:B------:R1:W-:Y:S01]  /*a3c0*/  @P5 STS.128 [R234+0x8000], RZ ;  /* 0x008000ffea005388 */ /* 0x0003e20000000c00 */
[----:B------:R-:W-:Y:S01]  /*a3d0*/  ULDC.64 UR4, c[0x0][0x198] ;  /* 0x0000660000047ab9 */ /* 0x000fe20000000a00 */
[----:B------:R-:W-:Y:S01]  /*a3e0*/  BSSY B0, `(.L_x_261) ;  /* 0x0000081000007945 */ /* 0x000fe20003800000 */
[----:B------:R-:W-:Y:S02]  /*a3f0*/  USHF.R.S32.HI UR10, URZ, 0x1f, UR19 ;  /* 0x0000001f3f0a7899 */ /* 0x000fe40008011413 */
        /* <DEDUP_REMOVED lines=127> */
.L_x_262:
[----:B------:R-:W-:Y:S05]  /*abf0*/  BSYNC B0 ;  /* 0x0000000000007941 */ /* 0x000fea0003800000 */
.L_x_261:
[----:B------:R-:W0:Y:S02]  /*ac00*/  LDGDEPBAR ;  /* 0x00000000000079af */ /* 0x000e240000000000 */
.L_x_260:
[----:B--2---:R-:W-:Y:S01]  /*ac10*/  FMNMX.FTZ R5, R3, R2, !PT ;  /* 0x0000000203057209 */ /* 0x004fe20007810000 */
[----:B-1----:R-:W-:Y:S01]  /*ac20*/  LDSM.16.MT88.4 R8, [R221+0x10000] ;  /* 0x01000000dd08783b */ /* 0x002fe20000004200 */
        /* <DEDUP_REMOVED lines=37> */
[----:B-1----:R-:W-:Y:S02]  /*ae80*/  FMNMX.FTZ R32, R5, R32, !PT ;  /* 0x0000002005207209 */ /* 0x002fe40007810000 */
[----:B--2---:R-:W-:-:S03]  /*ae90*/  FMNMX.FTZ R34, R7, R34, !PT ;  /* 0x0000002207227209 */ /* 0x004fc60007810000 */
[C---:B------:R-:W-:Y:S01]  /*aea0*/  FMUL.FTZ R169, R32.reuse, c[0x0][0x23c] ;  /* 0x00008f0020a97a20 */ /* 0x040fe20000410000 */
[----:B------:R-:W-:Y:S02]  /*aeb0*/  FSETP.NEU.FTZ.AND P0, PT, R32, -INF , PT ;  /* 0xff8000002000780b */ /* 0x000fe40003f1d000 */
[C---:B------:R-:W-:Y:S01]  /*aec0*/  FSETP.NEU.FTZ.AND P1, PT, R34.reuse, -INF , PT ;  /* 0xff8000002200780b */ /* 0x040fe20003f3d000 */
[C---:B------:R-:W-:Y:S01]  /*aed0*/  FMUL.FTZ R174, R34.reuse, c[0x0][0x23c] ;  /* 0x00008f0022ae7a20 */ /* 0x040fe20000410000 */
[----:B------:R-:W-:Y:S02]  /*aee0*/  FSEL R169, R169, RZ, P0 ;  /* 0x000000ffa9a97208 */ /* 0x000fe40000000000 */
[----:B------:R-:W-:Y:S02]  /*aef0*/  FSEL R5, R34, RZ, P1 ;  /* 0x000000ff22057208 */ /* 0x000fe40000800000 */
[----:B------:R-:W-:Y:S01]  /*af00*/  FSEL R174, R174, RZ, P1 ;  /* 0x000000ffaeae7208 */ /* 0x000fe20000800000 */
[--C-:B------:R-:W-:Y:S01]  /*af10*/  FFMA.FTZ R29, R2, c[0x0][0x23c], -R169.reuse ;  /* 0x00008f00021d7a23 */ /* 0x100fe200000108a9 */
[----:B------:R-:W-:Y:S01]  /*af20*/  FSEL R6, R32, RZ, P0 ;  /* 0x000000ff20067208 */ /* 0x000fe20000000000 */
[----:B------:R-:W-:-:S02]  /*af30*/  FFMA.FTZ R2, R12, c[0x0][0x23c], -R169 ;  /* 0x00008f000c027a23 */ /* 0x000fc400000108a9 */
[--C-:B------:R-:W-:Y:S02]  /*af40*/  FFMA.FTZ R30, R13, c[0x0][0x23c], -R174.reuse ;  /* 0x00008f000d1e7a23 */ /* 0x100fe400000108ae */
[----:B------:R-:W-:Y:S01]  /*af50*/  FFMA.FTZ R28, R15, c[0x0][0x23c], -R174 ;  /* 0x00008f000f1c7a23 */ /* 0x000fe200000108ae */
[----:B------:R-:W-:Y:S01]  /*af60*/  MUFU.EX2 R29, R29 ;  /* 0x0000001d001d7308 */ /* 0x000fe20000000800 */
[----:B------:R-:W-:Y:S02]  /*af70*/  FFMA.FTZ R0, R14, c[0x0][0x23c], -R169 ;  /* 0x00008f000e007a23 */ /* 0x000fe400000108a9 */
[----:B------:R-:W1:Y:S01]  /*af80*/  LDSM.16.MT88.4 R12, [R222+0x10000] ;  /* 0x01000000de0c783b */ /* 0x000e620000004200 */
[----:B------:R-:W-:Y:S02]  /*af90*/  FADD.FTZ R4, R164, -R5 ;  /* 0x80000005a4047221 */ /* 0x000fe40000010000 */
[----:B------:R-:W-:Y:S02]  /*afa0*/  FADD.FTZ R6, R3, -R6 ;  /* 0x8000000603067221 */ /* 0x000fe40000010000 */
[--C-:B------:R-:W-:Y:S01]  /*afb0*/  FFMA.FTZ R33, R199, c[0x0][0x23c], -R174.reuse ;  /* 0x00008f00c7217a23 */ /* 0x100fe200000108ae */
[----:B------:R-:W-:Y:S01]  /*afc0*/  MUFU.EX2 R30, R30 ;  /* 0x0000001e001e7308 */ /* 0x000fe20000000800 */
[----:B------:R-:W-:-:S02]  /*afd0*/  FFMA.FTZ R31, R17, c[0x0][0x23c], -R174 ;  /* 0x00008f00111f7a23 */ /* 0x000fc400000108ae */
[----:B------:R-:W-:Y:S01]  /*afe0*/  FFMA.FTZ R35, R20, c[0x0][0x23c], -R169 ;  /* 0x00008f0014237a23 */ /* 0x000fe200000108a9 */
[----:B------:R-:W2:Y:S01]  /*aff0*/  LDSM.16.MT88.4 R16, [R224+0x10000] ;  /* 0x01000000e010783b */ /* 0x000ea20000004200 */
[----:B------:R-:W-:Y:S02]  /*b000*/  FMUL.FTZ R164, R4, c[0x0][0x23c] ;  /* 0x00008f0004a47a20 */ /* 0x000fe40000410000 */
[----:B------:R-:W-:Y:S01]  /*b010*/  FMUL.FTZ R3, R6, c[0x0][0x23c] ;  /* 0x00008f0006037a20 */ /* 0x000fe20000410000 */
[----:B------:R-:W3:Y:S01]  /*b020*/  MUFU.EX2 R33, R33 ;  /* 0x0000002100217308 */ /* 0x000ee20000000800 */
[--C-:B------:R-:W-:Y:S02]  /*b030*/  FFMA.FTZ R179, R23, c[0x0][0x23c], -R174.reuse ;  /* 0x00008f0017b37a23 */ /* 0x100fe400000108ae */
[--C-:B------:R-:W-:Y:S02]  /*b040*/  FFMA.FTZ R178, R21, c[0x0][0x23c], -R174.reuse ;  /* 0x00008f0015b27a23 */ /* 0x100fe400000108ae */
[----:B------:R-:W-:Y:S01]  /*b050*/  LDSM.16.MT88.4 R20, [R220+0x16000] ;  /* 0x01600000dc14783b */ /* 0x000fe20000004200 */
[----:B------:R-:W-:-:S02]  /*b060*/  FFMA.FTZ R176, R183, c[0x0][0x23c], -R174 ;  /* 0x00008f00b7b07a23 */ /* 0x000fc400000108ae */
[----:B------:R-:W-:Y:S01]  /*b070*/  MUFU.EX2 R31, R31 ;  /* 0x0000001f001f7308 */ /* 0x000fe20000000800 */
[----:B------:R-:W-:Y:S02]  /*b080*/  FFMA.FTZ R181, R181, c[0x0][0x23c], -R174 ;  /* 0x00008f00b5b57a23 */ /* 0x000fe400000108ae */
[--C-:B------:R-:W-:Y:S02]  /*b090*/  FFMA.FTZ R180, R180, c[0x0][0x23c], -R169.reuse ;  /* 0x00008f00b4b47a23 */ /* 0x100fe400000108a9 */
[--C-:B------:R-:W-:Y:S02]  /*b0a0*/  FFMA.FTZ R183, R200, c[0x0][0x23c], -R169.reuse ;  /* 0x00008f00c8b77a23 */ /* 0x100fe400000108a9 */
[--C-:B------:R-:W-:Y:S01]  /*b0b0*/  FFMA.FTZ R182, R182, c[0x0][0x23c], -R169.reuse ;  /* 0x00008f00b6b67a23 */ /* 0x100fe200000108a9 */
[----:B------:R-:W4:Y:S01]  /*b0c0*/  MUFU.EX2 R28, R28 ;  /* 0x0000001c001c7308 */ /* 0x000f220000000800 */
[----:B---3--:R-:W-:Y:S01]  /*b0d0*/  F2FP.BF16.PACK_AB R4, R30, R33 ;  /* 0x000000211e04723e */ /* 0x008fe200000010ff */
[----:B------:R-:W-:-:S02]  /*b0e0*/  FFMA.FTZ R185, R198, c[0x0][0x23c], -R169 ;  /* 0x00008f00c6b97a23 */ /* 0x000fc400000108a9 */
[--C-:B------:R-:W-:Y:S02]  /*b0f0*/  FFMA.FTZ R190, R25, c[0x0][0x23c], -R174.reuse ;  /* 0x00008f0019be7a23 */ /* 0x100fe400000108ae */
[----:B------:R-:W-:Y:S01]  /*b100*/  LDSM.16.MT88.4 R24, [R224+0x11000] ;  /* 0x01100000e018783b */ /* 0x000fe20000004200 */
[--C-:B------:R-:W-:Y:S01]  /*b110*/  FFMA.FTZ R189, R193, c[0x0][0x23c], -R174.reuse ;  /* 0x00008f00c1bd7a23 */ /* 0x100fe200000108ae */
[----:B------:R-:W3:Y:S01]  /*b120*/  MUFU.EX2 R2, R2 ;  /* 0x0000000200027308 */ /* 0x000ee20000000800 */
[--C-:B------:R-:W-:Y:S02]  /*b130*/  FFMA.FTZ R191, R184, c[0x0][0x23c], -R169.reuse ;  /* 0x00008f00b8bf7a23 */ /* 0x100fe400000108a9 */
[--C-:B------:R-:W-:Y:S02]  /*b140*/  FFMA.FTZ R188, R195, c[0x0][0x23c], -R174.reuse ;  /* 0x00008f00c3bc7a23 */ /* 0x100fe400000108ae */
[----:B------:R-:W-:Y:S02]  /*b150*/  FFMA.FTZ R187, R187, c[0x0][0x23c], -R174 ;  /* 0x00008f00bbbb7a23 */ /* 0x000fe400000108ae */
[--C-:B------:R-:W-:Y:S01]  /*b160*/  FFMA.FTZ R186, R186, c[0x0][0x23c], -R169.reuse ;  /* 0x00008f00baba7a23 */ /* 0x100fe200000108a9 */
[----:B------:R-:W-:Y:S01]  /*b170*/  MUFU.EX2 R0, R0 ;  /* 0x0000000000007308 */ /* 0x000fe20000000800 */
[----:B----4-:R-:W-:Y:S01]  /*b180*/  F2FP.BF16.PACK_AB R6, R28, R31 ;  /* 0x0000001f1c06723e */ /* 0x010fe200000010ff */
[----:B------:R-:W-:-:S02]  /*b190*/  FFMA.FTZ R184, R194, c[0x0][0x23c], -R169 ;  /* 0x00008f00c2b87a23 */ /* 0x000fc400000108a9 */
[----:B------:R-:W-:Y:S02]  /*b1a0*/  FFMA.FTZ R193, R192, c[0x0][0x23c], -R169 ;  /* 0x00008f00c0c17a23 */ /* 0x000fe400000108a9 */
[--C-:B------:R-:W-:Y:S02]  /*b1b0*/  FFMA.FTZ R177, R177, c[0x0][0x23c], -R174.reuse ;  /* 0x00008f00b1b17a23 */ /* 0x100fe400000108ae */
[----:B------:R-:W4:Y:S01]  /*b1c0*/  MUFU.EX2 R35, R35 ;  /* 0x0000002300237308 */ /* 0x000f220000000800 */
[----:B---3--:R-:W-:Y:S01]  /*b1d0*/  F2FP.BF16.PACK_AB R5, R2, R29 ;  /* 0x0000001d0205723e */ /* 0x008fe200000010ff */
[--C-:B------:R-:W-:Y:S02]  /*b1e0*/  FFMA.FTZ R192, R175, c[0x0][0x23c], -R174.reuse ;  /* 0x00008f00afc07a23 */ /* 0x100fe400000108ae */
[--C-:B------:R-:W-:Y:S02]  /*b1f0*/  FFMA.FTZ R173, R173, c[0x0][0x23c], -R174.reuse ;  /* 0x00008f00adad7a23 */ /* 0x100fe400000108ae */
[----:B------:R-:W-:-:S02]  /*b200*/  FFMA.FTZ R174, R171, c[0x0][0x23c], -R174 ;  /* 0x00008f00abae7a23 */ /* 0x000fc400000108ae */
[----:B------:R-:W3:Y:S01]  /*b210*/  MUFU.EX2 R164, R164 ;  /* 0x000000a400a47308 */ /* 0x000ee20000000800 */
[--C-:B------:R-:W-:Y:S02]  /*b220*/  FFMA.FTZ R171, R172, c[0x0][0x23c], -R169.reuse ;  /* 0x00008f00acab7a23 */ /* 0x100fe400000108a9 */
[--C-:B------:R-:W-:Y:S02]  /*b230*/  FFMA.FTZ R170, R170, c[0x0][0x23c], -R169.reuse ;  /* 0x00008f00aaaa7a23 */ /* 0x100fe400000108a9 */
[--C-:B------:R-:W-:Y:S02]  /*b240*/  FFMA.FTZ R168, R168, c[0x0][0x23c], -R169.reuse ;  /* 0x00008f00a8a87a23 */ /* 0x100fe400000108a9 */
[----:B------:R-:W-:Y:S01]  /*b250*/  FFMA.FTZ R165, R165, c[0x0][0x23c], -R169 ;  /* 0x00008f00a5a57a23 */ /* 0x000fe200000108a9 */
[----:B------:R-:W5:Y:S01]  /*b260*/  MUFU.EX2 R3, R3 ;  /* 0x0000000300037308 */ /* 0x000f620000000800 */
[----:B----4-:R-:W-:Y:S01]  /*b270*/  F2FP.BF16.PACK_AB R7, R35, R0 ;  /* 0x000000002307723e */ /* 0x010fe200000010ff */
[----:B---3--:R-:W-:-:S06]  /*b280*/  FMUL.FTZ R152, R152, R164 ;  /* 0x000000a498987220 */ /* 0x008fcc0000410000 */
[----:B------:R-:W-:Y:S01]  /*b290*/  MUFU.EX2 R176, R176 ;  /* 0x000000b000b07308 */ /* 0x000fe20000000800 */
[-C--:B------:R-:W-:Y:S02]  /*b2a0*/  FMUL.FTZ R153, R153, R164.reuse ;  /* 0x000000a499997220 */ /* 0x080fe40000410000 */
[-C--:B------:R-:W-:Y:S02]  /*b2b0*/  FMUL.FTZ R148, R148, R164.reuse ;  /* 0x000000a494947220 */ /* 0x080fe40000410000 */
[----:B------:R-:W-:Y:S02]  /*b2c0*/  FMUL.FTZ R149, R149, R164 ;  /* 0x000000a495957220 */ /* 0x000fe40000410000 */
[-C--:B-----5:R-:W-:Y:S01]  /*b2d0*/  FMUL.FTZ R154, R154, R3.reuse ;  /* 0x000000039a9a7220 */ /* 0x0a0fe20000410000 */
[----:B------:R-:W3:Y:S01]  /*b2e0*/  MUFU.EX2 R179, R179 ;  /* 0x000000b300b37308 */ /* 0x000ee20000000800 */
        /* <DEDUP_REMOVED lines=14> */
[----:B------:R-:W-:Y:S01]  /*b3d0*/  MUFU.EX2 R181, R181 ;  /* 0x000000b500b57308 */ /* 0x000fe20000000800 */
        /* <DEDUP_REMOVED lines=9> */
[----:B------:R-:W4:Y:S01]  /*b470*/  LDSM.16.MT88.4 R8, [R222+0x12000] ;  /* 0x01200000de08783b */ /* 0x000f220000004200 */
[----:B------:R-:W-:-:S02]  /*b480*/  FMUL.FTZ R157, R157, R164 ;  /* 0x000000a49d9d7220 */ /* 0x000fc40000410000 */
[-C--:B------:R-:W-:Y:S01]  /*b490*/  FMUL.FTZ R158, R158, R3.reuse ;  /* 0x000000039e9e7220 */ /* 0x080fe20000410000 */
[----:B------:R-:W5:Y:S01]  /*b4a0*/  MUFU.EX2 R183, R183 ;  /* 0x000000b700b77308 */ /* 0x000f620000000800 */
[-C--:B------:R-:W-:Y:S02]  /*b4b0*/  FMUL.FTZ R159, R159, R3.reuse ;  /* 0x000000039f9f7220 */ /* 0x080fe40000410000 */
[C---:B--2---:R-:W-:Y:S01]  /*b4c0*/  HMMA.16816.F32.BF16 R160, R4.reuse, R16, R160 ;  /* 0x0000001004a0723c */ /* 0x044fe200000418a0 */
[-C--:B------:R-:W-:Y:S02]  /*b4d0*/  FMUL.FTZ R36, R36, R164.reuse ;  /* 0x000000a424247220 */ /* 0x080fe40000410000 */
[-C--:B------:R-:W-:Y:S02]  /*b4e0*/  FMUL.FTZ R37, R37, R164.reuse ;  /* 0x000000a425257220 */ /* 0x080fe40000410000 */
[-C--:B------:R-:W-:Y:S01]  /*b4f0*/  FMUL.FTZ R38, R38, R3.reuse ;  /* 0x0000000326267220 */ /* 0x080fe20000410000 */
[----:B------:R-:W-:Y:S01]  /*b500*/  MUFU.EX2 R182, R182 ;  /* 0x000000b600b67308 */ /* 0x000fe20000000800 */
[----:B------:R-:W-:Y:S01]  /*b510*/  FMUL.FTZ R39, R39, R3 ;  /* 0x0000000327277220 */ /* 0x000fe20000410000 */
[----:B------:R-:W-:Y:S01]  /*b520*/  HMMA.16816.F32.BF16 R156, R4, R18, R156 ;  /* 0x00000012049c723c */ /* 0x000fe2000004189c */
[----:B------:R-:W2:Y:S01]  /*b530*/  LDSM.16.MT88.4 R16, [R220+0x10000] ;  /* 0x01000000dc10783b */ /* 0x000ea20000004200 */
[----:B------:R-:W-:-:S02]  /*b540*/  FMUL.FTZ R40, R40, R164 ;  /* 0x000000a428287220 */ /* 0x000fc40000410000 */
[-C--:B------:R-:W-:Y:S02]  /*b550*/  FMUL.FTZ R41, R41, R164.reuse ;  /* 0x000000a429297220 */ /* 0x080fe40000410000 */
[-C--:B------:R-:W-:Y:S01]  /*b560*/  FMUL.FTZ R42, R42, R3.reuse ;  /* 0x000000032a2a7220 */ /* 0x080fe20000410000 */
[----:B------:R-:W2:Y:S01]  /*b570*/  MUFU.EX2 R185, R185 ;  /* 0x000000b900b97308 */ /* 0x000ea20000000800 */
[-C--:B------:R-:W-:Y:S02]  /*b580*/  FMUL.FTZ R43, R43, R3.reuse ;  /* 0x000000032b2b7220 */ /* 0x080fe40000410000 */
[-C--:B------:R-:W-:Y:S01]  /*b590*/  FMUL.FTZ R44, R44, R164.reuse ;  /* 0x000000a42c2c7220 */ /* 0x080fe20000410000 */
[----:B-1----:R-:W-:Y:S01]  /*b5a0*/  HMMA.16816.F32.BF16 R36, R4, R12, R36 ;  /* 0x0000000c0424723c */ /* 0x002fe20000041824 */
[----:B------:R-:W-:Y:S02]  /*b5b0*/  FMUL.FTZ R45, R45, R164 ;  /* 0x000000a42d2d7220 */ /* 0x000fe40000410000 */
[-C--:B------:R-:W-:Y:S01]  /*b5c0*/  FMUL.FTZ R46, R46, R3.reuse ;  /* 0x000000032e2e7220 */ /* 0x080fe20000410000 */
[----:B------:R-:W1:Y:S01]  /*b5d0*/  MUFU.EX2 R188, R188 ;  /* 0x000000bc00bc7308 */ /* 0x000e620000000800 */
[----:B------:R-:W-:-:S02]  /*b5e0*/  FMUL.FTZ R47, R47, R3 ;  /* 0x000000032f2f7220 */ /* 0x000fc40000410000 */
[-C--:B------:R-:W-:Y:S01]  /*b5f0*/  FMUL.FTZ R48, R48, R164.reuse ;  /* 0x000000a430307220 */ /* 0x080fe20000410000 */
[C---:B------:R-:W-:Y:S01]  /*b600*/  HMMA.16816.F32.BF16 R40, R4.reuse, R14, R40 ;  /* 0x0000000e0428723c */ /* 0x040fe20000041828 */
[-C--:B------:R-:W-:Y:S01]  /*b610*/  FMUL.FTZ R49, R49, R164.reuse ;  /* 0x000000a431317220 */ /* 0x080fe20000410000 */
[----:B------:R-:W1:Y:S01]  /*b620*/  LDSM.16.MT88.4 R12, [R220+0x12000] ;  /* 0x01200000dc0c783b */ /* 0x000e620000004200 */
[-C--:B------:R-:W-:Y:S01]  /*b630*/  FMUL.FTZ R50, R50, R3.reuse ;  /* 0x0000000332327220 */ /* 0x080fe20000410000 */
[----:B------:R-:W1:Y:S01]  /*b640*/  MUFU.EX2 R187, R187 ;  /* 0x000000bb00bb7308 */ /* 0x000e620000000800 */
[----:B------:R-:W-:Y:S02]  /*b650*/  FMUL.FTZ R51, R51, R3 ;  /* 0x0000000333337220 */ /* 0x000fe40000410000 */
[-C--:B------:R-:W-:Y:S01]  /*b660*/  FMUL.FTZ R136, R136, R164.reuse ;  /* 0x000000a488887220 */ /* 0x080fe20000410000 */
[----:B----4-:R-:W-:Y:S01]  /*b670*/  HMMA.16816.F32.BF16 R44, R4, R8, R44 ;  /* 0x00000008042c723c */ /* 0x010fe2000004182c */
[----:B------:R-:W-:-:S02]  /*b680*/  FMUL.FTZ R137, R137, R164 ;  /* 0x000000a489897220 */ /* 0x000fc40000410000 */
[-C--:B------:R-:W-:Y:S01]  /*b690*/  FMUL.FTZ R138, R138, R3.reuse ;  /* 0x000000038a8a7220 */ /* 0x080fe20000410000 */
[----:B------:R-:W-:Y:S01]  /*b6a0*/  MUFU.EX2 R189, R189 ;  /* 0x000000bd00bd7308 */ /* 0x000fe20000000800 */
[-C--:B------:R-:W-:Y:S02]  /*b6b0*/  FMUL.FTZ R139, R139, R3.reuse ;  /* 0x000000038b8b7220 */ /* 0x080fe40000410000 */
[-C--:B------:R-:W-:Y:S01]  /*b6c0*/  FMUL.FTZ R132, R132, R164.reuse ;  /* 0x000000a484847220 */ /* 0x080fe20000410000 */
[----:B------:R-:W-:Y:S01]  /*b6d0*/  HMMA.16816.F32.BF16 R48, R4, R10, R48 ;  /* 0x0000000a0430723c */ /* 0x000fe20000041830 */
[----:B------:R-:W4:Y:S01]  /*b6e0*/  LDSM.16.MT88.4 R8, [R224+0x14000] ;  /* 0x01400000e008783b */ /* 0x000f220000004200 */
[----:B------:R-:W-:Y:S02]  /*b6f0*/  FMUL.FTZ R133, R133, R164 ;  /* 0x000000a485857220 */ /* 0x000fe40000410000 */
[-C--:B------:R-:W-:Y:S01]  /*b700*/  FMUL.FTZ R134, R134, R3.reuse ;  /* 0x0000000386867220 */ /* 0x080fe20000410000 */
[----:B------:R-:W-:Y:S01]  /*b710*/  MUFU.EX2 R190, R190 ;  /* 0x000000be00be7308 */ /* 0x000fe20000000800 */
[----:B------:R-:W-:-:S02]  /*b720*/  FMUL.FTZ R135, R135, R3 ;  /* 0x0000000387877220 */ /* 0x000fc40000410000 */
        /* <DEDUP_REMOVED lines=37> */
[----:B------:R-:W1:Y:S01]  /*b980*/  MUFU.EX2 R192, R192 ;  /* 0x000000c000c07308 */ /* 0x000e620000000800 */
        /* <DEDUP_REMOVED lines=12> */
[----:B------:R-:W-:Y:S01]  /*ba50*/  MUFU.EX2 R174, R174 ;  /* 0x000000ae00ae7308 */ /* 0x000fe20000000800 */
        /* <DEDUP_REMOVED lines=37> */
[-C--:B------:R-:W-:Y:S02]  /*bcb0*/  FMUL.FTZ R115, R115, R3.reuse ;  /* 0x0000000373737220 */ /* 0x080fe40000410000 */
[-C--:B------:R-:W-:Y:S01]  /*bcc0*/  FMUL.FTZ R116, R116, R164.reuse ;  /* 0x000000a474747220 */ /* 0x080fe20000410000 */
[----:B-1----:R-:W-:Y:S01]  /*bcd0*/  HMMA.16816.F32.BF16 R108, R4, R12, R108 ;  /* 0x0000000c046c723c */ /* 0x002fe2000004186c */
[----:B------:R-:W-:Y:S02]  /*bce0*/  FMUL.FTZ R117, R117, R164 ;  /* 0x000000a475757220 */ /* 0x000fe40000410000 */
[----:B------:R-:W-:-:S02]  /*bcf0*/  FMUL.FTZ R118, R118, R3 ;  /* 0x0000000376767220 */ /* 0x000fc40000410000 */
[-C--:B------:R-:W-:Y:S02]  /*bd00*/  FMUL.FTZ R119, R119, R3.reuse ;  /* 0x0000000377777220 */ /* 0x080fe40000410000 */
[-C--:B------:R-:W-:Y:S01]  /*bd10*/  FMUL.FTZ R120, R120, R164.reuse ;  /* 0x000000a478787220 */ /* 0x080fe20000410000 */
[C---:B------:R-:W-:Y:S01]  /*bd20*/  HMMA.16816.F32.BF16 R112, R4.reuse, R14, R112 ;  /* 0x0000000e0470723c */ /* 0x040fe20000041870 */
[-C--:B------:R-:W-:Y:S01]  /*bd30*/  FMUL.FTZ R121, R121, R164.reuse ;  /* 0x000000a479797220 */ /* 0x080fe20000410000 */
[----:B------:R-:W1:Y:S01]  /*bd40*/  LDSM.16.MT88.4 R12, [R224+0x10800] ;  /* 0x01080000e00c783b */ /* 0x000e620000004200 */
[-C--:B------:R-:W-:Y:S02]  /*bd50*/  FMUL.FTZ R122, R122, R3.reuse ;  /* 0x000000037a7a7220 */ /* 0x080fe40000410000 */
[----:B------:R-:W-:Y:S02]  /*bd60*/  FMUL.FTZ R123, R123, R3 ;  /* 0x000000037b7b7220 */ /* 0x000fe40000410000 */
[-C--:B------:R-:W-:Y:S01]  /*bd70*/  FMUL.FTZ R100, R100, R164.reuse ;  /* 0x000000a464647220 */ /* 0x080fe20000410000 */
[----:B----4-:R-:W-:Y:S01]  /*bd80*/  HMMA.16816.F32.BF16 R116, R4, R8, R116 ;  /* 0x000000080474723c */ /* 0x010fe20000041874 */
[----:B------:R-:W-:-:S02]  /*bd90*/  FMUL.FTZ R101, R101, R164 ;  /* 0x000000a465657220 */ /* 0x000fc40000410000 */
[-C--:B------:R-:W-:Y:S02]  /*bda0*/  FMUL.FTZ R102, R102, R3.reuse ;  /* 0x0000000366667220 */ /* 0x080fe40000410000 */
[-C--:B------:R-:W-:Y:S02]  /*bdb0*/  FMUL.FTZ R103, R103, R3.reuse ;  /* 0x0000000367677220 */ /* 0x080fe40000410000 */
[-C--:B------:R-:W-:Y:S01]  /*bdc0*/  FMUL.FTZ R104, R104, R164.reuse ;  /* 0x000000a468687220 */ /* 0x080fe20000410000 */
[----:B------:R-:W-:Y:S01]  /*bdd0*/  HMMA.16816.F32.BF16 R120, R4, R10, R120 ;  /* 0x0000000a0478723c */ /* 0x000fe20000041878 */
[----:B------:R-:W4:Y:S01]  /*bde0*/  LDSM.16.MT88.4 R8, [R221+0x10800] ;  /* 0x01080000dd08783b */ /* 0x000f220000004200 */
[----:B------:R-:W-:Y:S02]  /*bdf0*/  FMUL.FTZ R105, R105, R164 ;  /* 0x000000a469697220 */ /* 0x000fe40000410000 */
[-C--:B------:R-:W-:Y:S02]  /*be00*/  FMUL.FTZ R106, R106, R3.reuse ;  /* 0x000000036a6a7220 */ /* 0x080fe40000410000 */
[----:B------:R-:W-:-:S02]  /*be10*/  FMUL.FTZ R107, R107, R3 ;  /* 0x000000036b6b7220 */ /* 0x000fc40000410000 */
[-C--:B------:R-:W-:Y:S01]  /*be20*/  FMUL.FTZ R124, R124, R164.reuse ;  /* 0x000000a47c7c7220 */ /* 0x080fe20000410000 */
[C---:B--2---:R-:W-:Y:S01]  /*be30*/  HMMA.16816.F32.BF16 R100, R4.reuse, R16, R100 ;  /* 0x000000100464723c */ /* 0x044fe20000041864 */
[-C--:B------:R-:W-:Y:S02]  /*be40*/  FMUL.FTZ R125, R125, R164.reuse ;  /* 0x000000a47d7d7220 */ /* 0x080fe40000410000 */
[-C--:B------:R-:W-:Y:S02]  /*be50*/  FMUL.FTZ R126, R126, R3.reuse ;  /* 0x000000037e7e7220 */ /* 0x080fe40000410000 */
[-C--:B------:R-:W-:Y:S02]  /*be60*/  FMUL.FTZ R127, R127, R3.reuse ;  /* 0x000000037f7f7220 */ /* 0x080fe40000410000 */
[-C--:B------:R-:W-:Y:S01]  /*be70*/  FMUL.FTZ R128, R128, R164.reuse ;  /* 0x000000a480807220 */ /* 0x080fe20000410000 */
[----:B------:R-:W-:Y:S01]  /*be80*/  HMMA.16816.F32.BF16 R104, R4, R18, R104 ;  /* 0x000000120468723c */ /* 0x000fe20000041868 */
[----:B------:R-:W-:Y:S01]  /*be90*/  FMUL.FTZ R129, R129, R164 ;  /* 0x000000a481817220 */ /* 0x000fe20000410000 */
[----:B------:R-:W2:Y:S01]  /*bea0*/  LDSM.16.MT88.4 R16, [R222+0x10800] ;  /* 0x01080000de10783b */ /* 0x000ea20000004200 */
[----:B------:R-:W-:-:S02]  /*beb0*/  FMUL.FTZ R130, R130, R3 ;  /* 0x0000000382827220 */ /* 0x000fc40000410000 */
[-C--:B------:R-:W-:Y:S02]  /*bec0*/  FMUL.FTZ R131, R131, R3.reuse ;  /* 0x0000000383837220 */ /* 0x080fe40000410000 */
[----:B------:R-:W-:Y:S01]  /*bed0*/  FFMA.FTZ R33, R201, R164, R33 ;  /* 0x000000a4c9217223 */ /* 0x000fe20000010021 */
[C---:B------:R-:W-:Y:S01]  /*bee0*/  HMMA.16816.F32.BF16 R124, R4.reuse, R20, R124 ;  /* 0x00000014047c723c */ /* 0x040fe2000004187c */
[----:B------:R-:W-:Y:S01]  /*bef0*/  FFMA.FTZ R3, R252, R3, R29 ;  /* 0x00000003fc037223 */ /* 0x000fe2000001001d */
[----:B------:R-:W-:Y:S01]  /*bf00*/  MOV R164, R34 ;  /* 0x0000002200a47202 */ /* 0x000fe20000000f00 */
[----:B------:R-:W-:Y:S02]  /*bf10*/  FADD.FTZ R30, R30, R33 ;  /* 0x000000211e1e7221 */ /* 0x000fe40000010000 */
[----:B------:R-:W-:Y:S02]  /*bf20*/  FADD.FTZ R3, R2, R3 ;  /* 0x0000000302037221 */ /* 0x000fe40000010000 */
[----:B------:R-:W-:Y:S01]  /*bf30*/  FADD.FTZ R31, R31, R30 ;  /* 0x0000001e1f1f7221 */ /* 0x000fe20000010000 */
[----:B------:R-:W-:Y:S01]  /*bf40*/  HMMA.16816.F32.BF16 R128, R4, R22, R128 ;  /* 0x000000160480723c */ /* 0x000fe20000041880 */
[----:B------:R-:W2:Y:S01]  /*bf50*/  LDSM.16.MT88.4 R20, [R220+0x10800] ;  /* 0x01080000dc14783b */ /* 0x000ea20000004200 */
[----:B------:R-:W-:-:S02]  /*bf60*/  FADD.FTZ R0, R0, R3 ;  /* 0x0000000300007221 */ /* 0x000fc40000010000 */
[----:B------:R-:W-:Y:S02]  /*bf70*/  FADD.FTZ R3, R28, R31 ;  /* 0x0000001f1c037221 */ /* 0x000fe40000010000 */
[----:B------:R-:W-:Y:S01]  /*bf80*/  FADD.FTZ R35, R35, R0 ;  /* 0x0000000023237221 */ /* 0x000fe20000010000 */
[----:B---3--:R-:W-:Y:S01]  /*bf90*/  F2FP.BF16.PACK_AB R4, R179, R176 ;  /* 0x000000b0b304723e */ /* 0x008fe200000010ff */
[----:B------:R-:W-:Y:S01]  /*bfa0*/  FADD.FTZ R176, R176, R3 ;  /* 0x00000003b0b07221 */ /* 0x000fe20000010000 */
[----:B-----5:R-:W-:Y:S01]  /*bfb0*/  F2FP.BF16.PACK_AB R5, R183, R180 ;  /* 0x000000b4b705723e */ /* 0x020fe200000010ff */
[----:B------:R-:W-:Y:S01]  /*bfc0*/  FADD.FTZ R180, R180, R35 ;  /* 0x00000023b4b47221 */ /* 0x000fe20000010000 */
[----:B------:R-:W-:Y:S01]  /*bfd0*/  F2FP.BF16.PACK_AB R6, R181, R178 ;  /* 0x000000b2b506723e */ /* 0x000fe200000010ff */
[----:B------:R-:W-:Y:S01]  /*bfe0*/  FADD.FTZ R179, R179, R176 ;  /* 0x000000b0b3b37221 */ /* 0x000fe20000010000 */
[----:B------:R-:W-:Y:S01]  /*bff0*/  F2FP.BF16.PACK_AB R7, R185, R182 ;  /* 0x000000b6b907723e */ /* 0x000fe200000010ff */
[----:B------:R-:W-:Y:S01]  /*c000*/  FADD.FTZ R183, R183, R180 ;  /* 0x000000b4b7b77221 */ /* 0x000fe20000010000 */
[----:B------:R-:W-:Y:S01]  /*c010*/  MOV R3, R32 ;  /* 0x0000002000037202 */ /* 0x000fe20000000f00 */
[----:B------:R-:W-:-:S02]  /*c020*/  FADD.FTZ R178, R178, R179 ;  /* 0x000000b3b2b27221 */ /* 0x000fc40000010000 */
[----:B------:R-:W-:Y:S02]  /*c030*/  FADD.FTZ R182, R182, R183 ;  /* 0x000000b7b6b67221 */ /* 0x000fe40000010000 */
[----:B-1----:R-:W-:Y:S01]  /*c040*/  HMMA.16816.F32.BF16 R160, R4, R12, R160 ;  /* 0x0000000c04a0723c */ /* 0x002fe200000418a0 */
[----:B------:R-:W-:Y:S02]  /*c050*/  FADD.FTZ R181, R181, R178 ;  /* 0x000000b2b5b57221 */ /* 0x000fe40000010000 */
[----:B------:R-:W-:Y:S02]  /*c060*/  FADD.FTZ R185, R185, R182 ;  /* 0x000000b6b9b97221 */ /* 0x000fe40000010000 */
[----:B------:R-:W-:-:S03]  /*c070*/  FADD.FTZ R0, R188, R181 ;  /* 0x000000b5bc007221 */ /* 0x000fc60000010000 */
[----:B------:R-:W-:Y:S01]  /*c080*/  HMMA.16816.F32.BF16 R156, R4, R14, R156 ;  /* 0x0000000e049c723c */ /* 0x000fe2000004189c */
[----:B------:R-:W1:Y:S01]  /*c090*/  LDSM.16.MT88.4 R12, [R224+0x12800] ;  /* 0x01280000e00c783b */ /* 0x000e620000004200 */
[----:B------:R-:W-:-:S06]  /*c0a0*/  FADD.FTZ R0, R187, R0 ;  /* 0x00000000bb007221 */ /* 0x000fcc0000010000 */
        /* <DEDUP_REMOVED lines=43> */
[----:B------:R-:W-:Y:S01]  /*c360*/  HMMA.16816.F32.BF16 R128, R4, R22, R128 ;  /* 0x000000160480723c */ /* 0x000fe20000041880 */
[----:B------:R-:W-:Y:S06]  /*c370*/  LDSM.16.MT88.4 R20, [R220+0x13000] ;  /* 0x01300000dc14783b */ /* 0x000fec0000004200 */
[----:B------:R-:W-:-:S02]  /*c380*/  F2FP.BF16.PACK_AB R4, R187, R188 ;  /* 0x000000bcbb04723e */ /* 0x000fc400000010ff */
[----:B------:R-:W-:Y:S01]  /*c390*/  F2FP.BF16.PACK_AB R5, R191, R186 ;  /* 0x000000babf05723e */ /* 0x000fe200000010ff */
[----:B------:R-:W-:Y:S01]  /*c3a0*/  FADD.FTZ R186, R186, R185 ;  /* 0x000000b9baba7221 */ /* 0x000fe20000010000 */
[C---:B------:R-:W-:Y:S01]  /*c3b0*/  F2FP.BF16.PACK_AB R6, R190.reuse, R189 ;  /* 0x000000bdbe06723e */ /* 0x040fe200000010ff */
[----:B------:R-:W-:Y:S01]  /*c3c0*/  FADD.FTZ R189, R189, R0 ;  /* 0x00000000bdbd7221 */ /* 0x000fe20000010000 */
[----:B------:R-:W-:Y:S01]  /*c3d0*/  F2FP.BF16.PACK_AB R7, R193, R184 ;  /* 0x000000b8c107723e */ /* 0x000fe200000010ff */
[----:B------:R-:W-:Y:S02]  /*c3e0*/  FADD.FTZ R191, R191, R186 ;  /* 0x000000babfbf7221 */ /* 0x000fe40000010000 */
[----:B------:R-:W-:Y:S02]  /*c3f0*/  FADD.FTZ R190, R190, R189 ;  /* 0x000000bdbebe7221 */ /* 0x000fe40000010000 */
[----:B------:R-:W-:Y:S02]  /*c400*/  FADD.FTZ R0, R184, R191 ;  /* 0x000000bfb8007221 */ /* 0x000fe40000010000 */
[----:B------:R-:W-:Y:S02]  /*c410*/  HMMA.16816.F32.BF16 R160, R4, R24, R160 ;  /* 0x0000001804a0723c */ /* 0x000fe400000418a0 */
[----:B------:R-:W-:-:S06]  /*c420*/  FADD.FTZ R0, R193, R0 ;  /* 0x00000000c1007221 */ /* 0x000fcc0000010000 */
        /* <DEDUP_REMOVED lines=9> */
[C---:B----4-:R-:W-:Y:S08]  /*c4c0*/  HMMA.16816.F32.BF16 R36, R4.reuse, R24, R36 ;  /* 0x000000180424723c */ /* 0x050ff00000041824 */
        /* <DEDUP_REMOVED lines=47> */
[----:B----4-:R-:W-:Y:S01]  /*c7c0*/  HMMA.16816.F32.BF16 R160, R4, R16, R160 ;  /* 0x0000001004a0723c */ /* 0x010fe200000418a0 */
[----:B------:R-:W-:Y:S02]  /*c7d0*/  FADD.FTZ R0, R174, R173 ;  /* 0x000000adae007221 */ /* 0x000fe40000010000 */
[----:B------:R-:W-:-:S03]  /*c7e0*/  FADD.FTZ R252, R165, R168 ;  /* 0x000000a8a5fc7221 */ /* 0x000fc60000010000 */
[----:B------:R-:W-:Y:S02]  /*c7f0*/  STL [R1+0x8], R0 ;  /* 0x0000080001007387 */ /* 0x000fe40000100800 */
[C---:B------:R-:W-:Y:S02]  /*c800*/  HMMA.16816.F32.BF16 R156, R4.reuse, R18, R156 ;  /* 0x00000012049c723c */ /* 0x040fe4000004189c */
[----:B------:R-:W4:Y:S06]  /*c810*/  LDSM.16.MT88.4 R16, [R222+0x13800] ;  /* 0x01380000de10783b */ /* 0x000f2c0000004200 */
        /* <DEDUP_REMOVED lines=31> */
[C---:B------:R-:W-:Y:S08]  /*ca10*/  HMMA.16816.F32.BF16 R88, R4.reuse, R22, R88 ;  /* 0x000000160458723c */ /* 0x040ff00000041858 */
[C---:B--2---:R-:W-:Y:S08]  /*ca20*/  HMMA.16816.F32.BF16 R92, R4.reuse, R24, R92 ;  /* 0x00000018045c723c */ /* 0x044ff0000004185c */
[C---:B------:R-:W-:Y:S08]  /*ca30*/  HMMA.16816.F32.BF16 R96, R4.reuse, R26, R96 ;  /* 0x0000001a0460723c */ /* 0x040ff00000041860 */
[C---:B-1----:R-:W-:Y:S08]  /*ca40*/  HMMA.16816.F32.BF16 R108, R4.reuse, R12, R108 ;  /* 0x0000000c046c723c */ /* 0x042ff0000004186c */
[C---:B------:R-:W-:Y:S08]  /*ca50*/  HMMA.16816.F32.BF16 R112, R4.reuse, R14, R112 ;  /* 0x0000000e0470723c */ /* 0x040ff00000041870 */
[C---:B---3--:R-:W-:Y:S08]  /*ca60*/  HMMA.16816.F32.BF16 R116, R4.reuse, R8, R116 ;  /* 0x000000080474723c */ /* 0x048ff00000041874 */
[C---:B------:R-:W-:Y:S08]  /*ca70*/  HMMA.16816.F32.BF16 R120, R4.reuse, R10, R120 ;  /* 0x0000000a0478723c */ /* 0x040ff00000041878 */
[C---:B----4-:R-:W-:Y:S08]  /*ca80*/  HMMA.16816.F32.BF16 R124, R4.reuse, R16, R124 ;  /* 0x00000010047c723c */ /* 0x050ff0000004187c */
[----:B------:R-:W-:Y:S08]  /*ca90*/  HMMA.16816.F32.BF16 R128, R4, R18, R128 ;  /* 0x000000120480723c */ /* 0x000ff00000041880 */
.L_x_259:
        /* <DEDUP_REMOVED lines=21> */
[----:B------:R-:W-:Y:S01]  /*cbf0*/  UIADD3 UR7, UR29, -0x1, URZ ;  /* 0xffffffff1d077890 */ /* 0x000fe2000fffe03f */
[----:B------:R-:W-:Y:S02]  /*cc00*/  LEA R249, P0, R5, c[0x0][0x170], 0x1 ;  /* 0x00005c0005f97a11 */ /* 0x000fe400078008ff */
[----:B-1----:R-:W-:-:S02]  /*cc10*/  SHF.R.S32.HI R0, RZ, 0x1f, R9 ;  /* 0x0000001fff007819 */ /* 0x002fc40000011409 */
[----:B------:R-:W-:Y:S02]  /*cc20*/  LEA R251, P1, R7, c[0x0][0x168], 0x1 ;  /* 0x00005a0007fb7a11 */ /* 0x000fe400078208ff */
[----:B------:R-:W-:Y:S02]  /*cc30*/  LEA.HI R0, R0, R9, RZ, 0x3 ;  /* 0x0000000900007211 */ /* 0x000fe400078f18ff */
[----:B------:R-:W-:Y:S01]  /*cc40*/  LEA.HI.X R248, R5, c[0x0][0x174], R248, 0x1, P0 ;  /* 0x00005d0005f87a11 */ /* 0x000fe200000f0cf8 */
[----:B------:R-:W-:Y:S01]  /*cc50*/  IMAD.MOV.U32 R5, RZ, RZ, R197 ;  /* 0x000000ffff057224 */ /* 0x000fe200078e00c5 */
[----:B------:R-:W-:Y:S01]  /*cc60*/  SHF.R.S32.HI R16, RZ, 0x3, R0 ;  /* 0x00000003ff107819 */ /* 0x000fe20000011400 */
[----:B------:R-:W-:Y:S01]  /*cc70*/  IMAD.MOV.U32 R0, RZ, RZ, R3 ;  /* 0x000000ffff007224 */ /* 0x000fe200078e0003 */
[----:B------:R-:W-:Y:S02]  /*cc80*/  LEA.HI.X R250, R7, c[0x0][0x16c], R250, 0x1, P1 ;  /* 0x00005b0007fa7a11 */ /* 0x000fe400008f0cfa */
[----:B------:R-:W-:-:S02]  /*cc90*/  SHF.R.S32.HI R17, RZ, 0x1f, R16 ;  /* 0x0000001fff117819 */ /* 0x000fc40000011410 */
[C---:B------:R-:W-:Y:S02]  /*cca0*/  IADD3 R20, P2, R16.reuse, 0x10, RZ ;  /* 0x0000001010147810 */ /* 0x040fe40007f5e0ff */
[C---:B------:R-:W-:Y:S01]  /*ccb0*/  IADD3 R14, P0, R16.reuse, 0x30, RZ ;  /* 0x00000030100e7810 */ /* 0x040fe20007f1e0ff */
[----:B------:R1:W-:Y:S01]  /*ccc0*/  STL.64 [R1+0x10], R16 ;  /* 0x0000101001007387 */ /* 0x0003e20000100a00 */
[----:B------:R-:W-:Y:S01]  /*ccd0*/  IADD3 R18, P1, R16, 0x20, RZ ;  /* 0x0000002010127810 */ /* 0x000fe20007f3e0ff */
[--C-:B------:R-:W-:Y:S01]  /*cce0*/  IMAD.X R21, RZ, RZ, R17.reuse, P2 ;  /* 0x000000ffff157224 */ /* 0x100fe200010e0611 */
[----:B------:R-:W-:Y:S01]  /*ccf0*/  ISETP.GE.AND P2, PT, R231, c[0x0][0x220], PT ;  /* 0x00008800e7007a0c */ /* 0x000fe20003f46270 */
[--C-:B------:R-:W-:Y:S02]  /*cd00*/  IMAD.X R15, RZ, RZ, R17.reuse, P0 ;  /* 0x000000ffff0f7224 */ /* 0x100fe400000e0611 */
[----:B------:R-:W-:Y:S01]  /*cd10*/  IMAD.X R19, RZ, RZ, R17, P1 ;  /* 0x000000ffff137224 */ /* 0x000fe200008e0611 */
[----:B------:R1:W-:Y:S04]  /*cd20*/  STL.64 [R1+0x28], R20 ;  /* 0x0000281401007387 */ /* 0x0003e80000100a00 */
[----:B------:R1:W-:Y:S04]  /*cd30*/  STL.64 [R1+0x18], R14 ;  /* 0x0000180e01007387 */ /* 0x0003e80000100a00 */
[----:B------:R1:W-:Y:S04]  /*cd40*/  STL.64 [R1+0x20], R18 ;  /* 0x0000201201007387 */ /* 0x0003e80000100a00 */
[----:B------:R1:W-:Y:S01]  /*cd50*/  STL.64 [R1], R4 ;  /* 0x0000000401007387 */ /* 0x0003e20000100a00 */
[----:B------:R-:W-:Y:S05]  /*cd60*/  BRA `(.L_x_264) ;  /* 0x000006c000007947 */ /* 0x000fea0003800000 */
.L_x_266:
        /* <DEDUP_REMOVED lines=108> */
.L_x_264:
[----:B------:R-:W2:Y:S01]  /*d430*/  LDL.64 R6, [R1] ;  /* 0x0000000001067983 */ /* 0x000ea20000100a00 */
[----:B------:R-:W-:Y:S01]  /*d440*/  UIADD3 UR13, UR7, -UR10, URZ ;  /* 0x8000000a070d7290 */ /* 0x000fe2000fffe03f */
[----:B------:R-:W-:Y:S04]  /*d450*/  DEPBAR.LE SB0, 0x0 ;  /* 0x000080000000791a */ /* 0x000fe80000000000 */
[----:B-1----:R-:W3:Y:S01]  /*d460*/  LDL.64 R4, [R1+0x10] ;  /* 0x0000100001047983 */ /* 0x002ee20000100a00 */
[----:B------:R-:W-:Y:S01]  /*d470*/  UIADD3 UR6, UR29, -0x1, URZ ;  /* 0xffffffff1d067890 */ /* 0x000fe2000fffe03f */
[----:B------:R-:W-:Y:S02]  /*d480*/  IMAD.U32 R3, RZ, RZ, UR13 ;  /* 0x0000000dff037e24 */ /* 0x000fe4000f8e00ff */
[----:B------:R-:W4:Y:S01]  /*d490*/  LDL.64 R32, [R1+0x28] ;  /* 0x0000280001207983 */ /* 0x000f220000100a00 */
[----:B------:R-:W-:Y:S02]  /*d4a0*/  USHF.R.S32.HI UR5, URZ, 0x1f, UR6 ;  /* 0x0000001f3f057899 */ /* 0x000fe40008011406 */
[----:B------:R-:W-:Y:S01]  /*d4b0*/  UIMAD UR4, UR25, UR6, URZ ;  /* 0x00000006190472a4 */ /* 0x000fe2000f8e023f */
[----:B------:R-:W5:Y:S01]  /*d4c0*/  LDL.64 R24, [R1+0x20] ;  /* 0x0000200001187983 */ /* 0x000f620000100a00 */
[----:B------:R-:W-:Y:S01]  /*d4d0*/  IMAD.U32 R17, RZ, RZ, UR6 ;  /* 0x00000006ff117e24 */ /* 0x000fe2000f8e00ff */
[----:B------:R-:W-:Y:S02]  /*d4e0*/  UISETP.GT.AND UP0, UPT, UR6, UR11, UPT ;  /* 0x0000000b0600728c */ /* 0x000fe4000bf04270 */
[----:B------:R-:W4:Y:S01]  /*d4f0*/  LDL.64 R28, [R1+0x18] ;  /* 0x00001800011c7983 */ /* 0x000f220000100a00 */
[----:B------:R-:W-:Y:S03]  /*d500*/  UIMAD UR4, UR5, UR9, UR4 ;  /* 0x00000009050472a4 */ /* 0x000fe6000f8e0204 */
[----:B------:R-:W-:Y:S06]  /*d510*/  BAR.SYNC.DEFER_BLOCKING 0x0 ;  /* 0x0000000000007b1d */ /* 0x000fec0000010000 */
[----:B------:R-:W-:Y:S01]  /*d520*/  @P5 STS.128 [R234+0x10000], RZ ;  /* 0x010000ffea005388 */ /* 0x000fe20000000c00 */
[----:B--2---:R-:W-:Y:S05]  /*d530*/  IMAD.WIDE.U32 R30, R17, UR9, R6 ;  /* 0x00000009111e7c25 */ /* 0x004fea000f8e0006 */
[----:B------:R-:W-:Y:S01]  /*d540*/  @!P5 LEA R194, P6, R30, c[0x0][0x170], 0x1 ;  /* 0x00005c001ec2da11 */ /* 0x000fe200078c08ff */
[----:B---3--:R-:W-:Y:S01]  /*d550*/  IMAD.MOV.U32 R20, RZ, RZ, R4 ;  /* 0x000000ffff147224 */ /* 0x008fe200078e0004 */
[----:B------:R-:W-:Y:S02]  /*d560*/  LEA R26, P0, R3, R4, 0x6 ;  /* 0x00000004031a7211 */ /* 0x000fe400078030ff */
[----:B------:R-:W-:Y:S01]  /*d570*/  IADD3 R19, R31, UR4, RZ ;  /* 0x000000041f137c10 */ /* 0x000fe2000fffe0ff */
[----:B------:R-:W-:Y:S01]  /*d580*/  UIADD3 UR4, UR8, -UR10, URZ ;  /* 0x8000000a08047290 */ /* 0x000fe2000fffe03f */
[----:B------:R-:W-:Y:S01]  /*d590*/  LEA.HI.X.SX32 R27, R3, R5, 0x6, P0 ;  /* 0x00000005031b7211 */ /* 0x000fe200000f36ff */
[----:B------:R-:W-:Y:S01]  /*d5a0*/  IMAD.WIDE.U32 R174, R26, c[0x0][0x1a0], RZ ;  /* 0x000068001aae7a25 */ /* 0x000fe200078e00ff */
[C---:B------:R-:W-:Y:S02]  /*d5b0*/  IADD3 R22, P1, R30.reuse, UR16, RZ ;  /* 0x000000101e167c10 */ /* 0x040fe4000ff3e0ff */
[----:B------:R-:W-:Y:S02]  /*d5c0*/  @!P5 LEA.HI.X R195, R30, c[0x0][0x174], R19, 0x1, P6 ;  /* 0x00005d001ec3da11 */ /* 0x000fe400030f0c13 */
[----:B------:R-:W-:Y:S01]  /*d5d0*/  IADD3.X R17, R19, UR12, RZ, P1, !PT ;  /* 0x0000000c13117c10 */ /* 0x000fe20008ffe4ff */
[----:B------:R-:W-:Y:S01]  /*d5e0*/  IMAD R19, R27, c[0x0][0x1a0], RZ ;  /* 0x000068001b137a24 */ /* 0x000fe200078e02ff */
[C---:B------:R-:W-:Y:S01]  /*d5f0*/  @!P5 LEA R34, P1, R22.reuse, c[0x0][0x170], 0x1 ;  /* 0x00005c001622da11 */ /* 0x040fe200078208ff */
[----:B------:R-:W-:Y:S01]  /*d600*/  @!PT LDS RZ, [RZ] ;  /* 0x00000000fffff984 */ /* 0x000fe20000000800 */
[----:B------:R-:W-:Y:S01]  /*d610*/  @!PT LDS RZ, [RZ] ;  /* 0x00000000fffff984 */ /* 0x000fe20000000800 */
[----:B------:R-:W-:Y:S01]  /*d620*/  @!PT LDS RZ, [RZ] ;  /* 0x00000000fffff984 */ /* 0x000fe20000000800 */
[----:B------:R1:W-:Y:S01]  /*d630*/  @!P5 LDGSTS.E.BYPASS.LTC128B.128 [R234+0x10000], [R194.64] ;  /* 0x10000000c2eadfae */ /* 0x0003e2000b901d56 */
[----:B------:R-:W-:Y:S01]  /*d640*/  IADD3 R18, P0, R22, UR16, RZ ;  /* 0x0000001016127c10 */ /* 0x000fe2000ff1e0ff */
[----:B------:R-:W-:Y:S01]  /*d650*/  IMAD R19, R26, c[0x0][0x1a4], R19 ;  /* 0x000069001a137a24 */ /* 0x000fe200078e0213 */
[----:B------:R-:W-:Y:S01]  /*d660*/  @!P5 LEA.HI.X R35, R22, c[0x0][0x174], R17, 0x1, P1 ;  /* 0x00005d001623da11 */ /* 0x000fe200008f0c11 */
[----:B------:R-:W-:Y:S01]  /*d670*/  @P4 STS.128 [R234+0x12000], RZ ;  /* 0x012000ffea004388 */ /* 0x000fe20000000c00 */
[----:B------:R-:W-:Y:S01]  /*d680*/  IADD3.X R17, R17, UR12, RZ, P0, !PT ;  /* 0x0000000c11117c10 */ /* 0x000fe200087fe4ff */
[----:B------:R-:W-:Y:S01]  /*d690*/  IMAD.IADD R19, R175, 0x1, R19 ;  /* 0x00000001af137824 */ /* 0x000fe200078e0213 */
[C---:B------:R-:W-:Y:S02]  /*d6a0*/  @!P5 LEA R30, P0, R18.reuse, c[0x0][0x170], 0x1 ;  /* 0x00005c00121eda11 */ /* 0x040fe400078008ff */
[C---:B------:R-:W-:Y:S02]  /*d6b0*/  @!P5 IADD3 R22, P1, R18.reuse, UR16, RZ ;  /* 0x000000101216dc10 */ /* 0x040fe4000ff3e0ff */
[----:B------:R-:W-:Y:S02]  /*d6c0*/  @!P5 LEA.HI.X R31, R18, c[0x0][0x174], R17, 0x1, P0 ;  /* 0x00005d00121fda11 */ /* 0x000fe400000f0c11 */
[C---:B------:R-:W-:Y:S02]  /*d6d0*/  LEA R198, P0, R174.reuse, R249, 0x1 ;  /* 0x000000f9aec67211 */ /* 0x040fe400078008ff */
[----:B------:R-:W-:Y:S02]  /*d6e0*/  @!P5 IADD3.X R21, R17, UR12, RZ, P1, !PT ;  /* 0x0000000c1115dc10 */ /* 0x000fe40008ffe4ff */
[----:B------:R-:W-:Y:S02]  /*d6f0*/  LEA.HI.X R199, R174, R248, R19, 0x1, P0 ;  /* 0x000000f8aec77211 */ /* 0x000fe400000f0c13 */
[C---:B------:R-:W-:Y:S02]  /*d700*/  @!P5 LEA R26, P1, R22.reuse, c[0x0][0x170], 0x1 ;  /* 0x00005c00161ada11 */ /* 0x040fe400078208ff */
[C---:B----4-:R-:W-:Y:S01]  /*d710*/  LEA R182, P0, R3.reuse, R28, 0x6 ;  /* 0x0000001c03b67211 */ /* 0x050fe200078030ff */
[----:B------:R-:W-:Y:S01]  /*d720*/  @!PT LDS RZ, [RZ] ;  /* 0x00000000fffff984 */ /* 0x000fe20000000800 */
[----:B------:R-:W-:Y:S01]  /*d730*/  @!PT LDS RZ, [RZ] ;  /* 0x00000000fffff984 */ /* 0x000fe20000000800 */
[----:B------:R-:W-:Y:S01]  /*d740*/  @!PT LDS RZ, [RZ] ;  /* 0x00000000fffff984 */ /* 0x000fe20000000800 */
[----:B------:R2:W-:Y:S01]  /*d750*/  @!P4 LDGSTS.E.BYPASS.LTC128B.128 [R234+0x12000], [R198.64+0x80] ;  /* 0x12000080c6eacfae */ /* 0x0005e2000b901d56 */
[----:B------:R-:W-:Y:S01]  /*d760*/  @!P5 LEA.HI.X R27, R22, c[0x0][0x174], R21, 0x1, P1 ;  /* 0x00005d00161bda11 */ /* 0x000fe200008f0c15 */
[----:B------:R-:W-:Y:S01]  /*d770*/  IMAD.MOV.U32 R21, RZ, RZ, R5 ;  /* 0x000000ffff157224 */ /* 0x000fe200078e0005 */
[C---:B------:R-:W-:Y:S01]  /*d780*/  LEA R22, P6, R3.reuse, R32, 0x6 ;  /* 0x0000002003167211 */ /* 0x040fe200078c30ff */
[----:B------:R-:W-:Y:S01]  /*d790*/  @P3 STS.128 [R234+0x14000], RZ ;  /* 0x014000ffea003388 */ /* 0x000fe20000000c00 */
[C---:B-----5:R-:W-:Y:S02]  /*d7a0*/  LEA R202, P1, R3.reuse, R24, 0x6 ;  /* 0x0000001803ca7211 */ /* 0x060fe400078230ff */
[C---:B------:R-:W-:Y:S01]  /*d7b0*/  LEA.HI.X.SX32 R23, R3.reuse, R33, 0x6, P6 ;  /* 0x0000002103177211 */ /* 0x040fe200030f36ff */
[----:B------:R-:W-:Y:S01]  /*d7c0*/  @!PT LDS RZ, [RZ] ;  /* 0x00000000fffff984 */ /* 0x000fe20000000800 */
[----:B------:R-:W-:Y:S01]  /*d7d0*/  @!PT LDS RZ, [RZ] ;  /* 0x00000000fffff984 */ /* 0x000fe20000000800 */
[----:B------:R-:W-:Y:S01]  /*d7e0*/  @!PT LDS RZ, [RZ] ;  /* 0x00000000fffff984 */ /* 0x000fe20000000800 */
[----:B------:R2:W-:Y:S01]  /*d7f0*/  @!P3 LDGSTS.E.BYPASS.LTC128B.128 [R234+0x14000], [R198.64+0x100] ;  /* 0x14000100c6eabfae */ /* 0x0005e2000b901d56 */
[C---:B------:R-:W-:Y:S02]  /*d800*/  LEA.HI.X.SX32 R203, R3.reuse, R25, 0x6, P1 ;  /* 0x0000001903cb7211 */ /* 0x040fe400008f36ff */
[----:B------:R-:W-:Y:S01]  /*d810*/  LEA.HI.X.SX32 R183, R3, R29, 0x6, P0 ;  /* 0x0000001d03b77211 */ /* 0x000fe200000f36ff */
[----:B------:R-:W-:Y:S01]  /*d820*/  @P2 STS.128 [R234+0x16000], RZ ;  /* 0x016000ffea002388 */ /* 0x000fe20000000c00 */
[----:B------:R-:W-:Y:S02]  /*d830*/  IMAD R18, R23, c[0x0][0x1a0], RZ ;  /* 0x0000680017127a24 */ /* 0x000fe400078e02ff */
[----:B------:R-:W-:Y:S01]  /*d840*/  IMAD R17, R203, c[0x0][0x1a0], RZ ;  /* 0x00006800cb117a24 */ /* 0x000fe200078e02ff */
[----:B------:R-:W-:Y:S01]  /*d850*/  @!PT LDS RZ, [RZ] ;  /* 0x00000000fffff984 */ /* 0x000fe20000000800 */
[----:B------:R-:W-:Y:S01]  /*d860*/  @!PT LDS RZ, [RZ] ;  /* 0x00000000fffff984 */ /* 0x000fe20000000800 */
[----:B------:R-:W-:Y:S01]  /*d870*/  @!PT LDS RZ, [RZ] ;  /* 0x00000000fffff984 */ /* 0x000fe20000000800 */
[----:B------:R2:W-:Y:S01]  /*d880*/  @!P2 LDGSTS.E.BYPASS.LTC128B.128 [R234+0x16000], [R198.64+0x180] ;  /* 0x16000180c6eaafae */ /* 0x0005e2000b901d56 */
[C---:B------:R-:W-:Y:S02]  /*d890*/  IMAD R18, R22.reuse, c[0x0][0x1a4], R18 ;  /* 0x0000690016127a24 */ /* 0x040fe400078e0212 */
[----:B------:R-:W-:Y:S01]  /*d8a0*/  IMAD.WIDE.U32 R22, R22, c[0x0][0x1a0], RZ ;  /* 0x0000680016167a25 */ /* 0x000fe200078e00ff */
[----:B------:R-:W-:Y:S03]  /*d8b0*/  @P5 STS.128 [R234+0x10800], RZ ;  /* 0x010800ffea005388 */ /* 0x000fe60000000c00 */
[----:B------:R-:W-:Y:S01]  /*d8c0*/  IMAD.IADD R19, R23, 0x1, R18 ;  /* 0x0000000117137824 */ /* 0x000fe200078e0212 */
[-C--:B------:R-:W-:Y:S01]  /*d8d0*/  LEA R178, P6, R22, R249.reuse, 0x1 ;  /* 0x000000f916b27211 */ /* 0x080fe200078c08ff */
[----:B------:R-:W-:Y:S01]  /*d8e0*/  @!PT LDS RZ, [RZ] ;  /* 0x00000000fffff984 */ /* 0x000fe20000000800 */
[----:B------:R-:W-:Y:S01]  /*d8f0*/  @!PT LDS RZ, [RZ] ;  /* 0x00000000fffff984 */ /* 0x000fe20000000800 */
[----:B------:R-:W-:Y:S01]  /*d900*/  @!PT LDS RZ, [RZ] ;  /* 0x00000000fffff984 */ /* 0x000fe20000000800 */
[----:B------:R3:W-:Y:S01]  /*d910*/  @!P5 LDGSTS.E.BYPASS.LTC128B.128 [R234+0x10800], [R34.64] ;  /* 0x1080000022eadfae */ /* 0x0007e2000b901d56 */
[----:B------:R-:W-:Y:S02]  /*d920*/  IMAD R17, R202, c[0x0][0x1a4], R17 ;  /* 0x00006900ca117a24 */ /* 0x000fe400078e0211 */
[-C--:B------:R-:W-:Y:S01]  /*d930*/  LEA.HI.X R179, R22, R248.reuse, R19, 0x1, P6 ;  /* 0x000000f816b37211 */ /* 0x080fe200030f0c13 */
[----:B------:R-:W-:Y:S01]  /*d940*/  @P4 STS.128 [R234+0x12800], RZ ;  /* 0x012800ffea004388 */ /* 0x000fe20000000c00 */
[----:B------:R-:W-:Y:S03]  /*d950*/  IMAD.WIDE.U32 R202, R202, c[0x0][0x1a0], RZ ;  /* 0x00006800caca7a25 */ /* 0x000fe600078e00ff */
[----:B------:R-:W-:Y:S01]  /*d960*/  @!PT LDS RZ, [RZ] ;  /* 0x00000000fffff984 */ /* 0x000fe20000000800 */
[----:B------:R-:W-:Y:S01]  /*d970*/  @!PT LDS RZ, [RZ] ;  /* 0x00000000fffff984 */ /* 0x000fe20000000800 */
[----:B------:R-:W-:Y:S01]  /*d980*/  @!PT LDS RZ, [RZ] ;  /* 0x00000000fffff984 */ /* 0x000fe20000000800 */
[----:B------:R4:W-:Y:S01]  /*d990*/  @!P4 LDGSTS.E.BYPASS.LTC128B.128 [R234+0x12800], [R178.64+0x80] ;  /* 0x12800080b2eacfae */ /* 0x0009e2000b901d56 */
[----:B------:R-:W-:Y:S01]  /*d9a0*/  IMAD.IADD R17, R203, 0x1, R17 ;  /* 0x00000001cb117824 */ /* 0x000fe200078e0211 */
[C---:B------:R-:W-:Y:S01]  /*d9b0*/  LEA R174, P1, R202.reuse, R249, 0x1 ;  /* 0x000000f9caae7211 */ /* 0x040fe200078208ff */
[----:B------:R-:W-:Y:S01]  /*d9c0*/  IMAD R3, R183, c[0x0][0x1a0], RZ ;  /* 0x00006800b7037a24 */ /* 0x000fe200078e02ff */
[----:B------:R-:W-:Y:S02]  /*d9d0*/  @P3 STS.128 [R234+0x14800], RZ ;  /* 0x014800ffea003388 */ /* 0x000fe40000000c00 */
[-C--:B------:R-:W-:Y:S01]  /*d9e0*/  LEA.HI.X R175, R202, R248.reuse, R17, 0x1, P1 ;  /* 0x000000f8caaf7211 */ /* 0x080fe200008f0c11 */
[C---:B------:R-:W-:Y:S01]  /*d9f0*/  IMAD R3, R182.reuse, c[0x0][0x1a4], R3 ;  /* 0x00006900b6037a24 */ /* 0x040fe200078e0203 */
[----:B------:R-:W-:Y:S01]  /*da00*/  @!PT LDS RZ, [RZ] ;  /* 0x00000000fffff984 */ /* 0x000fe20000000800 */
[----:B------:R-:W-:Y:S01]  /*da10*/  @!PT LDS RZ, [RZ] ;  /* 0x00000000fffff984 */ /* 0x000fe20000000800 */
[----:B------:R-:W-:Y:S01]  /*da20*/  @!PT LDS RZ, [RZ] ;  /* 0x00000000fffff984 */ /* 0x000fe20000000800 */
[----:B------:R4:W-:Y:S01]  /*da30*/  @!P3 LDGSTS.E.BYPASS.LTC128B.128 [R234+0x14800], [R178.64+0x100] ;  /* 0x14800100b2eabfae */ /* 0x0009e2000b901d56 */
[----:B------:R-:W-:Y:S03]  /*da40*/  IMAD.WIDE.U32 R182, R182, c[0x0][0x1a0], RZ ;  /* 0x00006800b6b67a25 */ /* 0x000fe600078e00ff */
[----:B------:R-:W-:Y:S02]  /*da50*/  @P2 STS.128 [R234+0x16800], RZ ;  /* 0x016800ffea002388 */ /* 0x000fe40000000c00 */
[----:B------:R-:W-:Y:S02]  /*da60*/  IADD3 R3, R183, R3, RZ ;  /* 0x00000003b7037210 */ /* 0x000fe40007ffe0ff */
[----:B------:R-:W-:Y:S01]  /*da70*/  @!PT LDS RZ, [RZ] ;  /* 0x00000000fffff984 */ /* 0x000fe20000000800 */
[----:B------:R-:W-:Y:S01]  /*da80*/  @!PT LDS RZ, [RZ] ;  /* 0x00000000fffff984 */ /* 0x000fe20000000800 */
[----:B------:R-:W-:Y:S01]  /*da90*/  @!PT LDS RZ, [RZ] ;  /* 0x00000000fffff984 */ /* 0x000fe20000000800 */
[----:B------:R4:W-:Y:S01]  /*daa0*/  @!P2 LDGSTS.E.BYPASS.LTC128B.128 [R234+0x16800], [R178.64+0x180] ;  /* 0x16800180b2eaafae */ /* 0x0009e2000b901d56 */
[C---:B------:R-:W-:Y:S03]  /*dab0*/  LEA R16, P0, R182.reuse, R249, 0x1 ;  /* 0x000000f9b6107211 */ /* 0x040fe600078008ff */
[----:B------:R-:W-:Y:S01]  /*dac0*/  @P5 STS.128 [R234+0x11000], RZ ;  /* 0x011000ffea005388 */ /* 0x000fe20000000c00 */
[----:B------:R-:W-:Y:S01]  /*dad0*/  LEA.HI.X R17, R182, R248, R3, 0x1, P0 ;  /* 0x000000f8b6117211 */ /* 0x000fe200000f0c03 */
[----:B------:R-:W-:Y:S02]  /*dae0*/  IMAD.U32 R3, RZ, RZ, UR4 ;  /* 0x00000004ff037e24 */ /* 0x000fe4000f8e00ff */
        /* <DEDUP_REMOVED lines=40> */
[----:B------:R-:W3:Y:S04]  /*dd70*/  LDSM.16.M88.4 R168, [R229+0x8000] ;  /* 0x00800000e5a8783b */ /* 0x000ee80000000200 */
[----:B-1----:R-:W1:Y:S04]  /*dd80*/  LDSM.16.M88.4 R172, [R229+0x8800] ;  /* 0x00880000e5ac783b */ /* 0x002e680000000200 */
[----:B----4-:R-:W4:Y:S04]  /*dd90*/  LDSM.16.M88.4 R176, [R229+0x9000] ;  /* 0x00900000e5b0783b */ /* 0x010f280000000200 */
[----:B------:R-:W0:Y:S04]  /*dda0*/  LDGDEPBAR ;  /* 0x00000000000079af */ /* 0x000e280000000000 */
[----:B------:R-:W5:Y:S04]  /*ddb0*/  LDSM.16.M88.4 R180, [R229+0x9800] ;  /* 0x00980000e5b4783b */ /* 0x000f680000000200 */
[----:B------:R-:W-:Y:S04]  /*ddc0*/  LDSM.16.M88.4 R184, [R228] ;  /* 0x00000000e4b8783b */ /* 0x000fe80000000200 */
[----:B------:R-:W4:Y:S04]  /*ddd0*/  LDSM.16.M88.4 R188, [R227] ;  /* 0x00000000e3bc783b */ /* 0x000f280000000200 */
[----:B------:R-:W4:Y:S04]  /*dde0*/  LDSM.16.M88.4 R192, [R219] ;  /* 0x00000000dbc0783b */ /* 0x000f280000000200 */
[----:B--2---:R-:W2:Y:S04]  /*ddf0*/  LDSM.16.M88.4 R196, [R218] ;  /* 0x00000000dac4783b */ /* 0x004ea80000000200 */
[----:B------:R-:W2:Y:S01]  /*de00*/  LDSM.16.M88.4 R200, [R217] ;  /* 0x00000000d9c8783b */ /* 0x000ea20000000200 */
[C---:B---3--:R-:W-:Y:S08]  /*de10*/  HMMA.16816.F32.BF16 R4, R164.reuse, R168, RZ ;  /* 0x000000a8a404723c */ /* 0x048ff000000418ff */
[C---:B------:R-:W-:Y:S01]  /*de20*/  HMMA.16816.F32.BF16 R8, R164.reuse, R170, RZ ;  /* 0x000000aaa408723c */ /* 0x040fe200000418ff */
[----:B------:R-:W-:Y:S07]  /*de30*/  LDSM.16.M88.4 R168, [R223+0x8000] ;  /* 0x00800000dfa8783b */ /* 0x000fee0000000200 */
[C---:B-1----:R-:W-:Y:S07]  /*de40*/  HMMA.16816.F32.BF16 R12, R164.reuse, R172, RZ ;  /* 0x000000aca40c723c */ /* 0x042fee00000418ff */
[----:B------:R-:W-:Y:S01]  /*de50*/  IMAD.MOV.U32 R172, RZ, RZ, R20 ;  /* 0x000000ffffac7224 */ /* 0x000fe200078e0014 */
[C---:B------:R-:W-:Y:S01]  /*de60*/  HMMA.16816.F32.BF16 R16, R164.reuse, R174, RZ ;  /* 0x000000aea410723c */ /* 0x040fe200000418ff */
[----:B------:R-:W-:Y:S06]  /*de70*/  IMAD.MOV.U32 R173, RZ, RZ, R21 ;  /* 0x000000ffffad7224 */ /* 0x000fec00078e0015 */
[----:B------:R-:W-:Y:S01]  /*de80*/  IMAD.MOV.U32 R174, RZ, RZ, R32 ;  /* 0x000000ffffae7224 */ /* 0x000fe200078e0020 */
[C---:B----4-:R-:W-:Y:S01]  /*de90*/  HMMA.16816.F32.BF16 R20, R164.reuse, R176, RZ ;  /* 0x000000b0a414723c */ /* 0x050fe200000418ff */
[----:B------:R-:W-:Y:S06]  /*dea0*/  IMAD.MOV.U32 R175, RZ, RZ, R33 ;  /* 0x000000ffffaf7224 */ /* 0x000fec00078e0021 */
[----:B------:R-:W-:Y:S01]  /*deb0*/  MOV R177, R25 ;  /* 0x0000001900b17202 */ /* 0x000fe20000000f00 */
[----:B------:R-:W-:Y:S02]  /*dec0*/  IMAD.MOV.U32 R176, RZ, RZ, R24 ;  /* 0x000000ffffb07224 */ /* 0x000fe400078e0018 */
[C---:B------:R-:W-:Y:S07]  /*ded0*/  HMMA.16816.F32.BF16 R24, R164.reuse, R178, RZ ;  /* 0x000000b2a418723c */ /* 0x040fee00000418ff */
[----:B------:R-:W-:Y:S02]  /*dee0*/  IMAD.MOV.U32 R178, RZ, RZ, R28 ;  /* 0x000000ffffb27224 */ /* 0x000fe400078e001c */
[----:B------:R-:W-:Y:S02]  /*def0*/  IMAD.MOV.U32 R179, RZ, RZ, R29 ;  /* 0x000000ffffb37224 */ /* 0x000fe400078e001d */
[C---:B-----5:R-:W-:Y:S08]  /*df00*/  HMMA.16816.F32.BF16 R28, R164.reuse, R180, RZ ;  /* 0x000000b4a41c723c */ /* 0x060ff000000418ff */
[----:B------:R-:W-:Y:S01]  /*df10*/  HMMA.16816.F32.BF16 R32, R164, R182, RZ ;  /* 0x000000b6a420723c */ /* 0x000fe200000418ff */
[----:B------:R-:W1:Y:S04]  /*df20*/  LDSM.16.M88.4 R164, [R226] ;  /* 0x00000000e2a4783b */ /* 0x000e680000000200 */
[----:B------:R-:W-:Y:S03]  /*df30*/  LDSM.16.M88.4 R180, [R223+0x9800] ;  /* 0x00980000dfb4783b */ /* 0x000fe60000000200 */
[C---:B------:R-:W-:Y:S08]  /*df40*/  HMMA.16816.F32.BF16 R4, R184.reuse, R188, R4 ;  /* 0x000000bcb804723c */ /* 0x040ff00000041804 */
[C---:B------:R-:W-:Y:S01]  /*df50*/  HMMA.16816.F32.BF16 R8, R184.reuse, R190, R8 ;  /* 0x000000beb808723c */ /* 0x040fe20000041808 */
[----:B------:R-:W-:Y:S07]  /*df60*/  LDSM.16.M88.4 R188, [R216] ;  /* 0x00000000d8bc783b */ /* 0x000fee0000000200 */
[C---:B------:R-:W-:Y:S07]  /*df70*/  HMMA.16816.F32.BF16 R12, R184.reuse, R192, R12 ;  /* 0x000000c0b80c723c */ /* 0x040fee000004180c */
[----:B------:R-:W-:Y:S01]  /*df80*/  IMAD.MOV.U32 R192, RZ, RZ, R178 ;  /* 0x000000ffffc07224 */ /* 0x000fe200078e00b2 */
[C---:B------:R-:W-:Y:S04]  /*df90*/  HMMA.16816.F32.BF16 R16, R184.reuse, R194, R16 ;  /* 0x000000c2b810723c */ /* 0x040fe80000041810 */
[----:B------:R-:W-:Y:S04]  /*dfa0*/  IMAD.MOV.U32 R193, RZ, RZ, R179 ;  /* 0x000000ffffc17224 */ /* 0x000fe800078e00b3 */
[C---:B--2---:R-:W-:Y:S07]  /*dfb0*/  HMMA.16816.F32.BF16 R20, R184.reuse, R196, R20 ;  /* 0x000000c4b814723c */ /* 0x044fee0000041814 */
[----:B------:R-:W-:Y:S01]  /*dfc0*/  IMAD.MOV.U32 R196, RZ, RZ, R176 ;  /* 0x000000ffffc47224 */ /* 0x000fe200078e00b0 */
[C---:B------:R-:W-:Y:S04]  /*dfd0*/  HMMA.16816.F32.BF16 R24, R184.reuse, R198, R24 ;  /* 0x000000c6b818723c */ /* 0x040fe80000041818 */
[----:B------:R-:W-:Y:S02]  /*dfe0*/  MOV R197, R177 ;  /* 0x000000b100c57202 */ /* 0x000fe40000000f00 */
[----:B------:R-:W-:Y:S01]  /*dff0*/  LDSM.16.M88.4 R176, [R223+0x9000] ;  /* 0x00900000dfb0783b */ /* 0x000fe20000000200 */
[----:B------:R-:W-:Y:S01]  /*e000*/  IMAD.MOV.U32 R198, RZ, RZ, R172 ;  /* 0x000000ffffc67224 */ /* 0x000fe200078e00ac */
[C---:B------:R-:W-:Y:S04]  /*e010*/  HMMA.16816.F32.BF16 R28, R184.reuse, R200, R28 ;  /* 0x000000c8b81c723c */ /* 0x040fe8000004181c */
[----:B------:R-:W-:Y:S01]  /*e020*/  IMAD.MOV.U32 R199, RZ, RZ, R173 ;  /* 0x000000ffffc77224 */ /* 0x000fe200078e00ad */
[C---:B------:R-:W-:Y:S02]  /*e030*/  LEA R194, P0, R3.reuse, R198, 0x6 ;  /* 0x000000c603c27211 */ /* 0x040fe400078030ff */
[----:B------:R-:W-:Y:S01]  /*e040*/  IMAD.MOV.U32 R200, RZ, RZ, R174 ;  /* 0x000000ffffc87224 */ /* 0x000fe200078e00ae */
[----:B------:R-:W-:Y:S01]  /*e050*/  HMMA.16816.F32.BF16 R32, R184, R202, R32 ;  /* 0x000000cab820723c */ /* 0x000fe20000041820 */
[----:B------:R-:W-:Y:S03]  /*e060*/  LDSM.16.M88.4 R184, [R225] ;  /* 0x00000000e1b8783b */ /* 0x000fe60000000200 */
[----:B------:R-:W-:Y:S01]  /*e070*/  IMAD.MOV.U32 R201, RZ, RZ, R175 ;  /* 0x000000ffffc97224 */ /* 0x000fe200078e00af */
[C---:B------:R-:W-:Y:S01]  /*e080*/  LEA.HI.X.SX32 R195, R3.reuse, R199, 0x6, P0 ;  /* 0x000000c703c37211 */ /* 0x040fe200000f36ff */
[----:B------:R-:W2:Y:S01]  /*e090*/  LDSM.16.M88.4 R172, [R223+0x8800] ;  /* 0x00880000dfac783b */ /* 0x000ea20000000200 */
[----:B------:R-:W-:Y:S01]  /*e0a0*/  LEA R202, P1, R3, R196, 0x6 ;  /* 0x000000c403ca7211 */ /* 0x000fe200078230ff */
[C---:B-1----:R-:W-:Y:S05]  /*e0b0*/  HMMA.16816.F32.BF16 R4, R164.reuse, R168, R4 ;  /* 0x000000a8a404723c */ /* 0x042fea0000041804 */
[----:B------:R-:W-:Y:S01]  /*e0c0*/  IMAD R195, R195, c[0x0][0x198], RZ ;  /* 0x00006600c3c37a24 */ /* 0x000fe200078e02ff */
[C---:B------:R-:W-:Y:S02]  /*e0d0*/  LEA R198, P0, R3.reuse, R192, 0x6 ;  /* 0x000000c003c67211 */ /* 0x040fe400078030ff */
[C---:B------:R-:W-:Y:S01]  /*e0e0*/  HMMA.16816.F32.BF16 R8, R164.reuse, R170, R8 ;  /* 0x000000aaa408723c */ /* 0x040fe20000041808 */
[----:B------:R-:W1:Y:S03]  /*e0f0*/  LDSM.16.M88.4 R168, [R216+0x800] ;  /* 0x00080000d8a8783b */ /* 0x000e660000000200 */
[C---:B------:R-:W-:Y:S01]  /*e100*/  LEA.HI.X.SX32 R203, R3.reuse, R197, 0x6, P1 ;  /* 0x000000c503cb7211 */ /* 0x040fe200008f36ff */
[----:B------:R-:W-:Y:S01]  /*e110*/  IMAD R195, R194, c[0x0][0x19c], R195 ;  /* 0x00006700c2c37a24 */ /* 0x000fe200078e02c3 */
[----:B------:R-:W-:Y:S06]  /*e120*/  LEA.HI.X.SX32 R199, R3, R193, 0x6, P0 ;  /* 0x000000c103c77211 */ /* 0x000fec00000f36ff */
[----:B------:R-:W-:Y:S04]  /*e130*/  IMAD R197, R199, c[0x0][0x198], RZ ;  /* 0x00006600c7c57a24 */ /* 0x000fe800078e02ff */
[----:B------:R-:W-:Y:S01]  /*e140*/  IMAD R197, R198, c[0x0][0x19c], R197 ;  /* 0x00006700c6c57a24 */ /* 0x000fe200078e02c5 */
        /* <DEDUP_REMOVED lines=10> */
[C---:B------:R-:W-:Y:S08]  /*e1f0*/  HMMA.16816.F32.BF16 R4, R184.reuse, R188, R4 ;  /* 0x000000bcb804723c */ /* 0x040ff00000041804 */
[C---:B------:R-:W-:Y:S01]  /*e200*/  HMMA.16816.F32.BF16 R8, R184.reuse, R190, R8 ;  /* 0x000000beb808723c */ /* 0x040fe20000041808 */
[----:B------:R-:W4:Y:S07]  /*e210*/  LDSM.16.M88.4 R188, [R229+0xa800] ;  /* 0x00a80000e5bc783b */ /* 0x000f2e0000000200 */
[C---:B-1----:R-:W-:Y:S08]  /*e220*/  HMMA.16816.F32.BF16 R12, R184.reuse, R168, R12 ;  /* 0x000000a8b80c723c */ /* 0x042ff0000004180c */
[C---:B------:R-:W-:Y:S01]  /*e230*/  HMMA.16816.F32.BF16 R16, R184.reuse, R170, R16 ;  /* 0x000000aab810723c */ /* 0x040fe20000041810 */
[----:B------:R-:W1:Y:S07]  /*e240*/  LDSM.16.M88.4 R168, [R229+0xb000] ;  /* 0x00b00000e5a8783b */ /* 0x000e6e0000000200 */
[C---:B--2---:R-:W-:Y:S08]  /*e250*/  HMMA.16816.F32.BF16 R20, R184.reuse, R164, R20 ;  /* 0x000000a4b814723c */ /* 0x044ff00000041814 */
[C---:B------:R-:W-:Y:S01]  /*e260*/  HMMA.16816.F32.BF16 R24, R184.reuse, R166, R24 ;  /* 0x000000a6b818723c */ /* 0x040fe20000041818 */
[----:B------:R-:W2:Y:S07]  /*e270*/  LDSM.16.M88.4 R164, [R229+0xb800] ;  /* 0x00b80000e5a4783b */ /* 0x000eae0000000200 */
[C---:B------:R-:W-:Y:S08]  /*e280*/  HMMA.16816.F32.BF16 R28, R184.reuse, R172, R28 ;  /* 0x000000acb81c723c */ /* 0x040ff0000004181c */
[----:B------:R-:W-:Y:S01]  /*e290*/  HMMA.16816.F32.BF16 R32, R184, R174, R32 ;  /* 0x000000aeb820723c */ /* 0x000fe20000041820 */
[----:B------:R-:W-:Y:S04]  /*e2a0*/  LDSM.16.M88.4 R172, [R228+0x2000] ;  /* 0x00200000e4ac783b */ /* 0x000fe80000000200 */
[----:B------:R-:W-:Y:S03]  /*e2b0*/  LDSM.16.M88.4 R184, [R214] ;  /* 0x00000000d6b8783b */ /* 0x000fe60000000200 */
[C---:B---3--:R-:W-:Y:S08]  /*e2c0*/  HMMA.16816.F32.BF16 R4, R176.reuse, R180, R4 ;  /* 0x000000b4b004723c */ /* 0x048ff00000041804 */
[C---:B------:R-:W-:Y:S01]  /*e2d0*/  HMMA.16816.F32.BF16 R8, R176.reuse, R182, R8 ;  /* 0x000000b6b008723c */ /* 0x040fe20000041808 */
[----:B------:R-:W3:Y:S07]  /*e2e0*/  LDSM.16.M88.4 R180, [R215] ;  /* 0x00000000d7b4783b */ /* 0x000eee0000000200 */
[C---:B----4-:R-:W-:Y:S08]  /*e2f0*/  HMMA.16816.F32.BF16 R12, R176.reuse, R188, R12 ;  /* 0x000000bcb00c723c */ /* 0x050ff0000004180c */
[C---:B------:R-:W-:Y:S01]  /*e300*/  HMMA.16816.F32.BF16 R16, R176.reuse, R190, R16 ;  /* 0x000000beb010723c */ /* 0x040fe20000041810 */
[----:B------:R-:W4:Y:S07]  /*e310*/  LDSM.16.M88.4 R188, [R213] ;  /* 0x00000000d5bc783b */ /* 0x000f2e0000000200 */
[C---:B-1----:R-:W-:Y:S08]  /*e320*/  HMMA.16816.F32.BF16 R20, R176.reuse, R168, R20 ;  /* 0x000000a8b014723c */ /* 0x042ff00000041814 */
[C---:B------:R-:W-:Y:S01]  /*e330*/  HMMA.16816.F32.BF16 R24, R176.reuse, R170, R24 ;  /* 0x000000aab018723c */ /* 0x040fe20000041818 */
[----:B------:R-:W1:Y:S07]  /*e340*/  LDSM.16.M88.4 R168, [R212] ;  /* 0x00000000d4a8783b */ /* 0x000e6e0000000200 */
[C---:B--2---:R-:W-:Y:S08]  /*e350*/  HMMA.16816.F32.BF16 R28, R176.reuse, R164, R28 ;  /* 0x000000a4b01c723c */ /* 0x044ff0000004181c */
[----:B------:R-:W-:Y:S01]  /*e360*/  HMMA.16816.F32.BF16 R32, R176, R166, R32 ;  /* 0x000000a6b020723c */ /* 0x000fe20000041820 */
[----:B------:R-:W-:Y:S04]  /*e370*/  LDSM.16.M88.4 R164, [R226+0x2000] ;  /* 0x00200000e2a4783b */ /* 0x000fe80000000200 */
[----:B------:R-:W2:Y:S03]  /*e380*/  LDSM.16.M88.4 R176, [R223+0xa000] ;  /* 0x00a00000dfb0783b */ /* 0x000ea60000000200 */
[C---:B---3--:R-:W-:Y:S08]  /*e390*/  HMMA.16816.F32.BF16 R4, R172.reuse, R180, R4 ;  /* 0x000000b4ac04723c */ /* 0x048ff00000041804 */
[C---:B------:R-:W-:Y:S01]  /*e3a0*/  HMMA.16816.F32.BF16 R8, R172.reuse, R182, R8 ;  /* 0x000000b6ac08723c */ /* 0x040fe20000041808 */
[----:B------:R-:W3:Y:S07]  /*e3b0*/  LDSM.16.M88.4 R180, [R223+0xa800] ;  /* 0x00a80000dfb4783b */ /* 0x000eee0000000200 */
[C---:B------:R-:W-:Y:S08]  /*e3c0*/  HMMA.16816.F32.BF16 R12, R172.reuse, R184, R12 ;  /* 0x000000b8ac0c723c */ /* 0x040ff0000004180c */
[C---:B------:R-:W-:Y:S01]  /*e3d0*/  HMMA.16816.F32.BF16 R16, R172.reuse, R186, R16 ;  /* 0x000000baac10723c */ /* 0x040fe20000041810 */
[----:B------:R-:W5:Y:S07]  /*e3e0*/  LDSM.16.M88.4 R184, [R223+0xb000] ;  /* 0x00b00000dfb8783b */ /* 0x000f6e0000000200 */
[C---:B----4-:R-:W-:Y:S08]  /*e3f0*/  HMMA.16816.F32.BF16 R20, R172.reuse, R188, R20 ;  /* 0x000000bcac14723c */ /* 0x050ff00000041814 */
[C---:B------:R-:W-:Y:S01]  /*e400*/  HMMA.16816.F32.BF16 R24, R172.reuse, R190, R24 ;  /* 0x000000beac18723c */ /* 0x040fe20000041818 */
[----:B------:R-:W4:Y:S07]  /*e410*/  LDSM.16.M88.4 R188, [R223+0xb800] ;  /* 0x00b80000dfbc783b */ /* 0x000f2e0000000200 */
[C---:B-1----:R-:W-:Y:S08]  /*e420*/  HMMA.16816.F32.BF16 R28, R172.reuse, R168, R28 ;  /* 0x000000a8ac1c723c */ /* 0x042ff0000004181c */
[----:B------:R-:W-:Y:S01]  /*e430*/  HMMA.16816.F32.BF16 R32, R172, R170, R32 ;  /* 0x000000aaac20723c */ /* 0x000fe20000041820 */
[----:B------:R-:W-:Y:S04]  /*e440*/  LDSM.16.M88.4 R168, [R225+0x2000] ;  /* 0x00200000e1a8783b */ /* 0x000fe80000000200 */
[----:B------:R-:W1:Y:S03]  /*e450*/  LDSM.16.M88.4 R172, [R216+0x2000] ;  /* 0x00200000d8ac783b */ /* 0x000e660000000200 */
[C---:B--2---:R-:W-:Y:S08]  /*e460*/  HMMA.16816.F32.BF16 R4, R164.reuse, R176, R4 ;  /* 0x000000b0a404723c */ /* 0x044ff00000041804 */
[C---:B------:R-:W-:Y:S01]  /*e470*/  HMMA.16816.F32.BF16 R8, R164.reuse, R178, R8 ;  /* 0x000000b2a408723c */ /* 0x040fe20000041808 */
[----:B------:R-:W2:Y:S07]  /*e480*/  LDSM.16.M88.4 R176, [R216+0x2800] ;  /* 0x00280000d8b0783b */ /* 0x000eae0000000200 */
[C---:B---3--:R-:W-:Y:S08]  /*e490*/  HMMA.16816.F32.BF16 R12, R164.reuse, R180, R12 ;  /* 0x000000b4a40c723c */ /* 0x048ff0000004180c */
        /* <DEDUP_REMOVED lines=11> */
[----:B------:R-:W1:Y:S07]  /*e550*/  LDSM.16.M88.4 R172, [R229+0xc800] ;  /* 0x00c80000e5ac783b */ /* 0x000e6e0000000200 */
[C---:B--2---:R-:W-:Y:S08]  /*e560*/  HMMA.16816.F32.BF16 R12, R168.reuse, R176, R12 ;  /* 0x000000b0a80c723c */ /* 0x044ff0000004180c */
[C---:B------:R-:W-:Y:S01]  /*e570*/  HMMA.16816.F32.BF16 R16, R168.reuse, R178, R16 ;  /* 0x000000b2a810723c */ /* 0x040fe20000041810 */
[----:B------:R-:W-:Y:S07]  /*e580*/  LDSM.16.M88.4 R176, [R228+0x4000] ;  /* 0x00400000e4b0783b */ /* 0x000fee0000000200 */
[C---:B---3--:R-:W-:Y:S08]  /*e590*/  HMMA.16816.F32.BF16 R20, R168.reuse, R180, R20 ;  /* 0x000000b4a814723c */ /* 0x048ff00000041814 */
[C---:B------:R-:W-:Y:S01]  /*e5a0*/  HMMA.16816.F32.BF16 R24, R168.reuse, R182, R24 ;  /* 0x000000b6a818723c */ /* 0x040fe20000041818 */
[----:B------:R-:W-:Y:S07]  /*e5b0*/  LDSM.16.M88.4 R180, [R211] ;  /* 0x00000000d3b4783b */ /* 0x000fee0000000200 */
[C---:B----4-:R-:W-:Y:S08]  /*e5c0*/  HMMA.16816.F32.BF16 R28, R168.reuse, R164, R28 ;  /* 0x000000a4a81c723c */ /* 0x050ff0000004181c */
[----:B------:R-:W-:Y:S01]  /*e5d0*/  HMMA.16816.F32.BF16 R32, R168, R166, R32 ;  /* 0x000000a6a820723c */ /* 0x000fe20000041820 */
[----:B------:R-:W2:Y:S04]  /*e5e0*/  LDSM.16.M88.4 R164, [R229+0xd000] ;  /* 0x00d00000e5a4783b */ /* 0x000ea80000000200 */
[----:B------:R-:W3:Y:S03]  /*e5f0*/  LDSM.16.M88.4 R168, [R229+0xd800] ;  /* 0x00d80000e5a8783b */ /* 0x000ee60000000200 */
[C---:B-----5:R-:W-:Y:S08]  /*e600*/  HMMA.16816.F32.BF16 R4, R184.reuse, R188, R4 ;  /* 0x000000bcb804723c */ /* 0x060ff00000041804 */
[C---:B------:R-:W-:Y:S01]  /*e610*/  HMMA.16816.F32.BF16 R8, R184.reuse, R190, R8 ;  /* 0x000000beb808723c */ /* 0x040fe20000041808 */
[----:B------:R-:W4:Y:S07]  /*e620*/  LDSM.16.M88.4 R188, [R210] ;  /* 0x00000000d2bc783b */ /* 0x000f2e0000000200 */
[C---:B-1----:R-:W-:Y:S08]  /*e630*/  HMMA.16816.F32.BF16 R12, R184.reuse, R172, R12 ;  /* 0x000000acb80c723c */ /* 0x042ff0000004180c */
[C---:B------:R-:W-:Y:S01]  /*e640*/  HMMA.16816.F32.BF16 R16, R184.reuse, R174, R16 ;  /* 0x000000aeb810723c */ /* 0x040fe20000041810 */
[----:B------:R-:W1:Y:S07]  /*e650*/  LDSM.16.M88.4 R172, [R209] ;  /* 0x00000000d1ac783b */ /* 0x000e6e0000000200 */
[C---:B--2---:R-:W-:Y:S08]  /*e660*/  HMMA.16816.F32.BF16 R20, R184.reuse, R164, R20 ;  /* 0x000000a4b814723c */ /* 0x044ff00000041814 */
[C---:B------:R-:W-:Y:S01]  /*e670*/  HMMA.16816.F32.BF16 R24, R184.reuse, R166, R24 ;  /* 0x000000a6b818723c */ /* 0x040fe20000041818 */
[----:B------:R-:W2:Y:S07]  /*e680*/  LDSM.16.M88.4 R164, [R208] ;  /* 0x00000000d0a4783b */ /* 0x000eae0000000200 */
[C---:B---3--:R-:W-:Y:S08]  /*e690*/  HMMA.16816.F32.BF16 R28, R184.reuse, R168, R28 ;  /* 0x000000a8b81c723c */ /* 0x048ff0000004181c */
[----:B------:R-:W-:Y:S01]  /*e6a0*/  HMMA.16816.F32.BF16 R32, R184, R170, R32 ;  /* 0x000000aab820723c */ /* 0x000fe20000041820 */
[----:B------:R-:W-:Y:S04]  /*e6b0*/  LDSM.16.M88.4 R168, [R226+0x4000] ;  /* 0x00400000e2a8783b */ /* 0x000fe80000000200 */
[----:B------:R-:W-:Y:S03]  /*e6c0*/  LDSM.16.M88.4 R184, [R223+0xc800] ;  /* 0x00c80000dfb8783b */ /* 0x000fe60000000200 */
[C---:B------:R-:W-:Y:S08]  /*e6d0*/  HMMA.16816.F32.BF16 R4, R176.reuse, R180, R4 ;  /* 0x000000b4b004723c */ /* 0x040ff00000041804 */
[C---:B------:R-:W-:Y:S01]  /*e6e0*/  HMMA.16816.F32.BF16 R8, R176.reuse, R182, R8 ;  /* 0x000000b6b008723c */ /* 0x040fe20000041808 */
[----:B------:R-:W3:Y:S07]  /*e6f0*/  LDSM.16.M88.4 R180, [R223+0xc000] ;  /* 0x00c00000dfb4783b */ /* 0x000eee0000000200 */
[C---:B----4-:R-:W-:Y:S08]  /*e700*/  HMMA.16816.F32.BF16 R12, R176.reuse, R188, R12 ;  /* 0x000000bcb00c723c */ /* 0x050ff0000004180c */
[C---:B------:R-:W-:Y:S01]  /*e710*/  HMMA.16816.F32.BF16 R16, R176.reuse, R190, R16 ;  /* 0x000000beb010723c */ /* 0x040fe20000041810 */
[----:B------:R-:W4:Y:S07]  /*e720*/  LDSM.16.M88.4 R188, [R223+0xd000] ;  /* 0x00d00000dfbc783b */ /* 0x000f2e0000000200 */
[C---:B-1----:R-:W-:Y:S08]  /*e730*/  HMMA.16816.F32.BF16 R20, R176.reuse, R172, R20 ;  /* 0x000000acb014723c */ /* 0x042ff00000041814 */
[C---:B------:R-:W-:Y:S01]  /*e740*/  HMMA.16816.F32.BF16 R24, R176.reuse, R174, R24 ;  /* 0x000000aeb018723c */ /* 0x040fe20000041818 */
[----:B------:R-:W1:Y:S07]  /*e750*/  LDSM.16.M88.4 R172, [R223+0xd800] ;  /* 0x00d80000dfac783b */ /* 0x000e6e0000000200 */
        /* <DEDUP_REMOVED lines=25> */
[----:B------:R-:W5:Y:S07]  /*e8f0*/  LDSM.16.M88.4 R184, [R229+0xf800] ;  /* 0x00f80000e5b8783b */ /* 0x000f6e0000000200 */
[C---:B----4-:R-:W-:Y:S08]  /*e900*/  HMMA.16816.F32.BF16 R28, R164.reuse, R188, R28 ;  /* 0x000000bca41c723c */ /* 0x050ff0000004181c */
[----:B------:R-:W-:Y:S01]  /*e910*/  HMMA.16816.F32.BF16 R32, R164, R190, R32 ;  /* 0x000000bea420723c */ /* 0x000fe20000041820 */
[----:B------:R-:W-:Y:S04]  /*e920*/  LDSM.16.M88.4 R164, [R228+0x6000] ;  /* 0x00600000e4a4783b */ /* 0x000fe80000000200 */
[----:B------:R-:W4:Y:S03]  /*e930*/  LDSM.16.M88.4 R188, [R207] ;  /* 0x00000000cfbc783b */ /* 0x000f260000000200 */
[C---:B-1----:R-:W-:Y:S08]  /*e940*/  HMMA.16816.F32.BF16 R4, R168.reuse, R172, R4 ;  /* 0x000000aca804723c */ /* 0x042ff00000041804 */
[C---:B------:R-:W-:Y:S01]  /*e950*/  HMMA.16816.F32.BF16 R8, R168.reuse, R174, R8 ;  /* 0x000000aea808723c */ /* 0x040fe20000041808 */
[----:B------:R-:W1:Y:S07]  /*e960*/  LDSM.16.M88.4 R172, [R206] ;  /* 0x00000000ceac783b */ /* 0x000e6e0000000200 */
[C---:B--2---:R-:W-:Y:S08]  /*e970*/  HMMA.16816.F32.BF16 R12, R168.reuse, R176, R12 ;  /* 0x000000b0a80c723c */ /* 0x044ff0000004180c */
[C---:B------:R-:W-:Y:S01]  /*e980*/  HMMA.16816.F32.BF16 R16, R168.reuse, R178, R16 ;  /* 0x000000b2a810723c */ /* 0x040fe20000041810 */
[----:B------:R-:W-:Y:S07]  /*e990*/  LDSM.16.M88.4 R176, [R204] ;  /* 0x00000000ccb0783b */ /* 0x000fee0000000200 */
[C---:B---3--:R-:W-:Y:S08]  /*e9a0*/  HMMA.16816.F32.BF16 R20, R168.reuse, R180, R20 ;  /* 0x000000b4a814723c */ /* 0x048ff00000041814 */
[C---:B------:R-:W-:Y:S01]  /*e9b0*/  HMMA.16816.F32.BF16 R24, R168.reuse, R182, R24 ;  /* 0x000000b6a818723c */ /* 0x040fe20000041818 */
[----:B------:R-:W-:Y:S07]  /*e9c0*/  LDSM.16.M88.4 R180, [R226+0x6000] ;  /* 0x00600000e2b4783b */ /* 0x000fee0000000200 */
[C---:B-----5:R-:W-:Y:S08]  /*e9d0*/  HMMA.16816.F32.BF16 R28, R168.reuse, R184, R28 ;  /* 0x000000b8a81c723c */ /* 0x060ff0000004181c */
[----:B------:R-:W-:Y:S01]  /*e9e0*/  HMMA.16816.F32.BF16 R32, R168, R186, R32 ;  /* 0x000000baa820723c */ /* 0x000fe20000041820 */
[----:B------:R-:W2:Y:S04]  /*e9f0*/  LDSM.16.M88.4 R168, [R205] ;  /* 0x00000000cda8783b */ /* 0x000ea80000000200 */
[----:B------:R-:W3:Y:S03]  /*ea00*/  LDSM.16.M88.4 R184, [R223+0xe000] ;  /* 0x00e00000dfb8783b */ /* 0x000ee60000000200 */
[C---:B----4-:R-:W-:Y:S08]  /*ea10*/  HMMA.16816.F32.BF16 R4, R164.reuse, R188, R4 ;  /* 0x000000bca404723c */ /* 0x050ff00000041804 */
[C---:B------:R-:W-:Y:S01]  /*ea20*/  HMMA.16816.F32.BF16 R8, R164.reuse, R190, R8 ;  /* 0x000000bea408723c */ /* 0x040fe20000041808 */
[----:B------:R-:W4:Y:S07]  /*ea30*/  LDSM.16.M88.4 R188, [R223+0xe800] ;  /* 0x00e80000dfbc783b */ /* 0x000f2e0000000200 */
[C---:B-1----:R-:W-:Y:S08]  /*ea40*/  HMMA.16816.F32.BF16 R12, R164.reuse, R172, R12 ;  /* 0x000000aca40c723c */ /* 0x042ff0000004180c */
[C---:B------:R-:W-:Y:S01]  /*ea50*/  HMMA.16816.F32.BF16 R16, R164.reuse, R174, R16 ;  /* 0x000000aea410723c */ /* 0x040fe20000041810 */
[----:B------:R-:W1:Y:S07]  /*ea60*/  LDSM.16.M88.4 R172, [R223+0xf000] ;  /* 0x00f00000dfac783b */ /* 0x000e6e0000000200 */
[C---:B--2---:R-:W-:Y:S08]  /*ea70*/  HMMA.16816.F32.BF16 R20, R164.reuse, R168, R20 ;  /* 0x000000a8a414723c */ /* 0x044ff00000041814 */
[C---:B------:R-:W-:Y:S01]  /*ea80*/  HMMA.16816.F32.BF16 R24, R164.reuse, R170, R24 ;  /* 0x000000aaa418723c */ /* 0x040fe20000041818 */
[----:B------:R-:W-:Y:S07]  /*ea90*/  LDSM.16.M88.4 R168, [R225+0x6000] ;  /* 0x00600000e1a8783b */ /* 0x000fee0000000200 */
[C---:B------:R-:W-:Y:S08]  /*eaa0*/  HMMA.16816.F32.BF16 R28, R164.reuse, R176, R28 ;  /* 0x000000b0a41c723c */ /* 0x040ff0000004181c */
[----:B------:R-:W-:Y:S01]  /*eab0*/  HMMA.16816.F32.BF16 R32, R164, R178, R32 ;  /* 0x000000b2a420723c */ /* 0x000fe20000041820 */
[----:B------:R-:W2:Y:S04]  /*eac0*/  LDSM.16.M88.4 R164, [R223+0xf800] ;  /* 0x00f80000dfa4783b */ /* 0x000ea80000000200 */
[----:B------:R-:W5:Y:S03]  /*ead0*/  LDSM.16.M88.4 R176, [R216+0x6000] ;  /* 0x00600000d8b0783b */ /* 0x000f660000000200 */
[C---:B---3--:R-:W-:Y:S08]  /*eae0*/  HMMA.16816.F32.BF16 R4, R180.reuse, R184, R4 ;  /* 0x000000b8b404723c */ /* 0x048ff00000041804 */
[C---:B------:R-:W-:Y:S01]  /*eaf0*/  HMMA.16816.F32.BF16 R8, R180.reuse, R186, R8 ;  /* 0x000000bab408723c */ /* 0x040fe20000041808 */
[----:B------:R-:W3:Y:S07]  /*eb00*/  LDSM.16.M88.4 R184, [R216+0x6800] ;  /* 0x00680000d8b8783b */ /* 0x000eee0000000200 */
[C---:B----4-:R-:W-:Y:S08]  /*eb10*/  HMMA.16816.F32.BF16 R12, R180.reuse, R188, R12 ;  /* 0x000000bcb40c723c */ /* 0x050ff0000004180c */
[C---:B------:R-:W-:Y:S01]  /*eb20*/  HMMA.16816.F32.BF16 R16, R180.reuse, R190, R16 ;  /* 0x000000beb410723c */ /* 0x040fe20000041810 */
[----:B------:R-:W4:Y:S07]  /*eb30*/  LDSM.16.M88.4 R188, [R216+0x7000] ;  /* 0x00700000d8bc783b */ /* 0x000f2e0000000200 */
[C---:B-1----:R-:W-:Y:S08]  /*eb40*/  HMMA.16816.F32.BF16 R20, R180.reuse, R172, R20 ;  /* 0x000000acb414723c */ /* 0x042ff00000041814 */
[C---:B------:R-:W-:Y:S01]  /*eb50*/  HMMA.16816.F32.BF16 R24, R180.reuse, R174, R24 ;  /* 0x000000aeb418723c */ /* 0x040fe20000041818 */
[----:B------:R-:W1:Y:S01]  /*eb60*/  LDSM.16.M88.4 R172, [R216+0x7800] ;  /* 0x00780000d8ac783b */ /* 0x000e620000000200 */
[----:B------:R-:W-:Y:S04]  /*eb70*/  DEPBAR.LE SB0, 0x0 ;  /* 0x000080000000791a */ /* 0x000fe80000000000 */
[----:B------:R-:W-:Y:S02]  /*eb80*/  BAR.SYNC.DEFER_BLOCKING 0x0 ;  /* 0x0000000000007b1d */ /* 0x000fe40000010000 */
[C---:B--2---:R-:W-:Y:S08]  /*eb90*/  HMMA.16816.F32.BF16 R28, R180.reuse, R164, R28 ;  /* 0x000000a4b41c723c */ /* 0x044ff0000004181c */
[----:B------:R-:W-:Y:S08]  /*eba0*/  HMMA.16816.F32.BF16 R32, R180, R166, R32 ;  /* 0x000000a6b420723c */ /* 0x000ff00000041820 */
[C---:B-----5:R-:W-:Y:S08]  /*ebb0*/  HMMA.16816.F32.BF16 R4, R168.reuse, R176, R4 ;  /* 0x000000b0a804723c */ /* 0x060ff00000041804 */
[C---:B------:R-:W-:Y:S07]  /*ebc0*/  HMMA.16816.F32.BF16 R8, R168.reuse, R178, R8 ;  /* 0x000000b2a808723c */ /* 0x040fee0000041808 */
[C---:B------:R-:W-:Y:S01]  /*ebd0*/  LEA R178, P6, R3.reuse, R200, 0x6 ;  /* 0x000000c803b27211 */ /* 0x040fe200078c30ff */
[C---:B---3--:R-:W-:Y:S04]  /*ebe0*/  HMMA.16816.F32.BF16 R12, R168.reuse, R184, R12 ;  /* 0x000000b8a80c723c */ /* 0x048fe8000004180c */
[----:B------:R-:W-:Y:S01]  /*ebf0*/  LEA.HI.X.SX32 R179, R3, R201, 0x6, P6 ;  /* 0x000000c903b37211 */ /* 0x000fe200030f36ff */
[C---:B------:R-:W-:Y:S03]  /*ec00*/  IMAD.WIDE.U32 R182, R178.reuse, c[0x0][0x198], RZ ;  /* 0x00006600b2b67a25 */ /* 0x040fe600078e00ff */
[C---:B------:R-:W-:Y:S04]  /*ec10*/  HMMA.16816.F32.BF16 R16, R168.reuse, R186, R16 ;  /* 0x000000baa810723c */ /* 0x040fe80000041810 */
[----:B------:R-:W-:Y:S02]  /*ec20*/  IMAD R3, R179, c[0x0][0x198], RZ ;  /* 0x00006600b3037a24 */ /* 0x000fe400078e02ff */
[----:B------:R-:W-:Y:S02]  /*ec30*/  IMAD R201, R203, c[0x0][0x198], RZ ;  /* 0x00006600cbc97a24 */ /* 0x000fe400078e02ff */
[C---:B----4-:R-:W-:Y:S04]  /*ec40*/  HMMA.16816.F32.BF16 R20, R168.reuse, R188, R20 ;  /* 0x000000bca814723c */ /* 0x050fe80000041814 */
[----:B------:R-:W-:Y:S02]  /*ec50*/  IMAD R3, R178, c[0x0][0x19c], R3 ;  /* 0x00006700b2037a24 */ /* 0x000fe400078e0203 */
[C---:B------:R-:W-:Y:S02]  /*ec60*/  IMAD R201, R202.reuse, c[0x0][0x19c], R201 ;  /* 0x00006700cac97a24 */ /* 0x040fe400078e02c9 */
[C---:B------:R-:W-:Y:S04]  /*ec70*/  HMMA.16816.F32.BF16 R24, R168.reuse, R190, R24 ;  /* 0x000000bea818723c */ /* 0x040fe80000041818 */
[----:B------:R-:W-:Y:S02]  /*ec80*/  IMAD.IADD R3, R183, 0x1, R3 ;  /* 0x00000001b7037824 */ /* 0x000fe400078e0203 */
[----:B------:R-:W-:Y:S01]  /*ec90*/  IMAD.WIDE.U32 R178, R202, c[0x0][0x198], RZ ;  /* 0x00006600cab27a25 */ /* 0x000fe200078e00ff */
[CC--:B------:R-:W-:Y:S01]  /*eca0*/  LEA R202, P0, R182.reuse, R251.reuse, 0x1 ;  /* 0x000000fbb6ca7211 */ /* 0x0c0fe200078008ff */
[C---:B-1----:R-:W-:Y:S04]  /*ecb0*/  HMMA.16816.F32.BF16 R28, R168.reuse, R172, R28 ;  /* 0x000000aca81c723c */ /* 0x042fe8000004181c */
[-C--:B------:R-:W-:Y:S01]  /*ecc0*/  LEA.HI.X R203, R182, R250.reuse, R3, 0x1, P0 ;  /* 0x000000fab6cb7211 */ /* 0x080fe200000f0c03 */
[----:B------:R-:W-:Y:S01]  /*ecd0*/  IMAD.WIDE.U32 R190, R198, c[0x0][0x198], RZ ;  /* 0x00006600c6be7a25 */ /* 0x000fe200078e00ff */
[----:B------:R-:W-:Y:S02]  /*ece0*/  PLOP3.LUT P0, PT, PT, PT, UP0, 0x80, 0x0 ;  /* 0x000000000000781c */ /* 0x000fe40003f0f008 */
[----:B------:R-:W-:Y:S04]  /*ecf0*/  HMMA.16816.F32.BF16 R32, R168, R174, R32 ;  /* 0x000000aea820723c */ /* 0x000fe80000041820 */
[----:B------:R-:W-:Y:S02]  /*ed00*/  IMAD.IADD R3, R179, 0x1, R201 ;  /* 0x00000001b3037824 */ /* 0x000fe400078e02c9 */
[----:B------:R-:W-:Y:S02]  /*ed10*/  IMAD.IADD R197, R191, 0x1, R197 ;  /* 0x00000001bfc57824 */ /* 0x000fe400078e02c5 */
[----:B------:R-:W-:Y:S05]  /*ed20*/  IMAD.WIDE.U32 R174, R194, c[0x0][0x198], RZ ;  /* 0x00006600c2ae7a25 */ /* 0x000fea00078e00ff */
[C---:B------:R-:W-:Y:S02]  /*ed30*/  LEA R194, P1, R174.reuse, R251, 0x1 ;  /* 0x000000fbaec27211 */ /* 0x040fe400078208ff */
[----:B------:R-:W-:Y:S04]  /*ed40*/  IADD3 R195, R175, R195, RZ ;  /* 0x000000c3afc37210 */ /* 0x000fe80007ffe0ff */
[-C--:B------:R-:W-:Y:S02]  /*ed50*/  LEA.HI.X R195, R174, R250.reuse, R195, 0x1, P1 ;  /* 0x000000faaec37211 */ /* 0x080fe400008f0cc3 */
[-C--:B------:R-:W-:Y:S02]  /*ed60*/  LEA R174, P6, R178, R251.reuse, 0x1 ;  /* 0x000000fbb2ae7211 */ /* 0x080fe400078c08ff */
[----:B------:R-:W-:Y:S02]  /*ed70*/  LEA R198, P1, R190, R251, 0x1 ;  /* 0x000000fbbec67211 */ /* 0x000fe400078208ff */
[-C--:B------:R-:W-:Y:S02]  /*ed80*/  LEA.HI.X R175, R178, R250.reuse, R3, 0x1, P6 ;  /* 0x000000fab2af7211 */ /* 0x080fe400030f0c03 */
[----:B------:R-:W-:Y:S01]  /*ed90*/  LEA.HI.X R199, R190, R250, R197, 0x1, P1 ;  /* 0x000000fabec77211 */ /* 0x000fe200008f0cc5 */
[----:B------:R-:W-:-:S05]  /*eda0*/  @P0 BRA `(.L_x_266) ;  /* 0xffffdfc000000947 */ /* 0x000fca000383ffff */
.L_x_265:
[----:B------:R-:W-:Y:S01]  /*edb0*/  MOV R164, UR6 ;  /* 0x0000000600a47c02 */ /* 0x000fe20008000f00 */
[----:B------:R-:W-:Y:S02]  /*edc0*/  UISETP.GT.AND UP0, UPT, UR6, UR11, UPT ;  /* 0x0000000b0600728c */ /* 0x000fe4000bf04270 */
[----:B------:R-:W-:Y:S01]  /*edd0*/  UIADD3 UR10, UR10, 0x1, URZ ;  /* 0x000000010a0a7890 */ /* 0x000fe2000fffe03f */
[----:B-1----:R-:W-:Y:S01]  /*ede0*/  LEA R171, R164, R245, 0x6 ;  /* 0x000000f5a4ab7211 */ /* 0x002fe200078e30ff */
[----:B------:R-:W-:Y:S03]  /*edf0*/  UMOV UR29, UR6 ;  /* 0x00000006001d7c82 */ /* 0x000fe60008000000 */
[C---:B------:R-:W-:Y:S02]  /*ee00*/  IADD3 R3, R244.reuse, -R171, RZ ;  /* 0x800000abf4037210 */ /* 0x040fe40007ffe0ff */
[----:B------:R-:W-:Y:S02]  /*ee10*/  IADD3 R166, R171, 0x1, RZ ;  /* 0x00000001aba67810 */ /* 0x000fe40007ffe0ff */
[----:B------:R-:W-:Y:S02]  /*ee20*/  IABS R189, R3 ;  /* 0x0000000300bd7213 */ /* 0x000fe40000000000 */
[----:B------:R-:W-:Y:S02]  /*ee30*/  IADD3 R3, R241, -R171, RZ ;  /* 0x800000abf1037210 */ /* 0x000fe40007ffe0ff */
[C---:B------:R-:W-:Y:S02]  /*ee40*/  IADD3 R187, R171.reuse, 0x8, RZ ;  /* 0x00000008abbb7810 */ /* 0x040fe40007ffe0ff */
[----:B------:R-:W-:Y:S01]  /*ee50*/  IABS R177, R3 ;  /* 0x0000000300b17213 */ /* 0x000fe20000000000 */
[----:B------:R-:W-:Y:S01]  /*ee60*/  I2F R189, R189 ;  /* 0x000000bd00bd7306 */ /* 0x000fe20000201400 */
[C---:B------:R-:W-:Y:S02]  /*ee70*/  IADD3 R3, R244.reuse, -R166, RZ ;  /* 0x800000a6f4037210 */ /* 0x040fe40007ffe0ff */
[C---:B------:R-:W-:Y:S02]  /*ee80*/  IADD3 R184, R171.reuse, 0x9, RZ ;  /* 0x00000009abb87810 */ /* 0x040fe40007ffe0ff */
[----:B------:R-:W-:Y:S02]  /*ee90*/  IABS R172, R3 ;  /* 0x0000000300ac7213 */ /* 0x000fe40000000000 */
[C---:B------:R-:W-:Y:S02]  /*eea0*/  IADD3 R3, R244.reuse, -R187, RZ ;  /* 0x800000bbf4037210 */ /* 0x040fe40007ffe0ff */
[C---:B------:R-:W-:Y:S01]  /*eeb0*/  IADD3 R176, R171.reuse, 0x10, RZ ;  /* 0x00000010abb07810 */ /* 0x040fe20007ffe0ff */
[----:B------:R-:W-:Y:S01]  /*eec0*/  I2F R177, R177 ;  /* 0x000000b100b17306 */ /* 0x000fe20000201400 */
[----:B------:R-:W-:Y:S01]  /*eed0*/  IABS R167, R3 ;  /* 0x0000000300a77213 */ /* 0x000fe20000000000 */
[C---:B------:R-:W-:Y:S01]  /*eee0*/  IMAD.IADD R3, R244.reuse, 0x1, -R184 ;  /* 0x00000001f4037824 */ /* 0x040fe200078e0ab8 */
[C---:B------:R-:W-:Y:S02]  /*eef0*/  IADD3 R175, R171.reuse, 0x11, RZ ;  /* 0x00000011abaf7810 */ /* 0x040fe40007ffe0ff */
[----:B------:R-:W-:Y:S02]  /*ef00*/  IADD3 R173, R171, 0x18, RZ ;  /* 0x00000018abad7810 */ /* 0x000fe40007ffe0ff */
[----:B------:R-:W-:Y:S01]  /*ef10*/  IABS R168, R3 ;  /* 0x0000000300a87213 */ /* 0x000fe20000000000 */
[----:B------:R-:W-:Y:S01]  /*ef20*/  IMAD.IADD R180, R241, 0x1, -R175 ;  /* 0x00000001f1b47824 */ /* 0x000fe200078e0aaf */
[C---:B------:R-:W-:Y:S01]  /*ef30*/  IADD3 R3, R244.reuse, -R176, RZ ;  /* 0x800000b0f4037210 */ /* 0x040fe20007ffe0ff */
[----:B------:R-:W-:Y:S01]  /*ef40*/  I2F R167, R167 ;  /* 0x000000a700a77306 */ /* 0x000fe20000201400 */
[C---:B------:R-:W-:Y:S02]  /*ef50*/  IADD3 R169, R171.reuse, 0x19, RZ ;  /* 0x00000019aba97810 */ /* 0x040fe40007ffe0ff */
[----:B------:R-:W-:Y:S02]  /*ef60*/  IABS R179, R3 ;  /* 0x0000000300b37213 */ /* 0x000fe40000000000 */
[C---:B------:R-:W-:Y:S02]  /*ef70*/  IADD3 R3, R244.reuse, -R175, RZ ;  /* 0x800000aff4037210 */ /* 0x040fe40007ffe0ff */
[C---:B------:R-:W-:Y:S02]  /*ef80*/  IADD3 R165, R171.reuse, 0x20, RZ ;  /* 0x00000020aba57810 */ /* 0x040fe40007ffe0ff */
[----:B------:R-:W-:Y:S01]  /*ef90*/  IABS R190, R3 ;  /* 0x0000000300be7213 */ /* 0x000fe20000000000 */
[----:B------:R-:W-:Y:S01]  /*efa0*/  I2F R172, R172 ;  /* 0x000000ac00ac7306 */ /* 0x000fe20000201400 */
[C---:B------:R-:W-:Y:S02]  /*efb0*/  IADD3 R3, R244.reuse, -R173, RZ ;  /* 0x800000adf4037210 */ /* 0x040fe40007ffe0ff */
[----:B------:R-:W-:Y:S02]  /*efc0*/  IADD3 R164, R171, 0x21, RZ ;  /* 0x00000021aba47810 */ /* 0x000fe40007ffe0ff */
[----:B------:R-:W-:Y:S02]  /*efd0*/  IABS R185, R3 ;  /* 0x0000000300b97213 */ /* 0x000fe40000000000 */
[C---:B------:R-:W-:Y:S02]  /*efe0*/  IADD3 R3, R241.reuse, -R166, RZ ;  /* 0x800000a6f1037210 */ /* 0x040fe40007ffe0ff */
[C---:B------:R-:W-:Y:S01]  /*eff0*/  IADD3 R170, R241.reuse, -R176, RZ ;  /* 0x800000b0f1aa7210 */ /* 0x040fe20007ffe0ff */
[----:B------:R-:W-:Y:S01]  /*f000*/  I2F R179, R179 ;  /* 0x000000b300b37306 */ /* 0x000fe20000201400 */
[----:B------:R-:W-:Y:S02]  /*f010*/  IABS R188, R3 ;  /* 0x0000000300bc7213 */ /* 0x000fe40000000000 */
[----:B------:R-:W-:Y:S02]  /*f020*/  IADD3 R3, R244, -R169, RZ ;  /* 0x800000a9f4037210 */ /* 0x000fe40007ffe0ff */
[----:B------:R-:W-:Y:S02]  /*f030*/  IABS R170, R170 ;  /* 0x000000aa00aa7213 */ /* 0x000fe40000000000 */
[----:B------:R-:W-:Y:S01]  /*f040*/  IABS R182, R3 ;  /* 0x0000000300b67213 */ /* 0x000fe20000000000 */
[----:B------:R-:W-:Y:S01]  /*f050*/  IMAD.IADD R3, R241, 0x1, -R187 ;  /* 0x00000001f1037824 */ /* 0x000fe200078e0abb */
[-C--:B------:R-:W-:Y:S01]  /*f060*/  ISETP.GE.AND P1, PT, R171, R243.reuse, PT ;  /* 0x000000f3ab00720c */ /* 0x080fe20003f26270 */
[----:B------:R-:W-:Y:S01]  /*f070*/  I2F R168, R168 ;  /* 0x000000a800a87306 */ /* 0x000fe20000201400 */
[----:B------:R-:W-:Y:S02]  /*f080*/  ISETP.GE.AND P0, PT, R166, R243, PT ;  /* 0x000000f3a600720c */ /* 0x000fe40003f06270 */
[----:B------:R-:W-:Y:S02]  /*f090*/  IABS R183, R3 ;  /* 0x0000000300b77213 */ /* 0x000fe40000000000 */
[----:B------:R-:W-:Y:S02]  /*f0a0*/  IADD3 R3, R244, -R165, RZ ;  /* 0x800000a5f4037210 */ /* 0x000fe40007ffe0ff */
[----:B------:R-:W-:Y:S02]  /*f0b0*/  ISETP.GE.AND P6, PT, R166, R240, PT ;  /* 0x000000f0a600720c */ /* 0x000fe40003fc6270 */
[----:B------:R-:W-:Y:S01]  /*f0c0*/  IABS R181, R3 ;  /* 0x0000000300b57213 */ /* 0x000fe20000000000 */
[----:B------:R-:W-:Y:S01]  /*f0d0*/  I2F R190, R190 ;  /* 0x000000be00be7306 */ /* 0x000fe20000201400 */
[----:B------:R-:W-:Y:S02]  /*f0e0*/  IADD3 R3, R241, -R184, RZ ;  /* 0x800000b8f1037210 */ /* 0x000fe40007ffe0ff */
[C---:B------:R-:W-:Y:S02]  /*f0f0*/  ISETP.GE.OR P1, PT, R171.reuse, R242, !P1 ;  /* 0x000000f2ab00720c */ /* 0x040fe40004f26670 */
[----:B------:R-:W-:Y:S02]  /*f100*/  IABS R174, R3 ;  /* 0x0000000300ae7213 */ /* 0x000fe40000000000 */
[----:B------:R-:W-:Y:S02]  /*f110*/  IADD3 R3, R244, -R164, RZ ;  /* 0x800000a4f4037210 */ /* 0x000fe40007ffe0ff */
[C---:B------:R-:W-:Y:S01]  /*f120*/  ISETP.GE.OR P0, PT, R166.reuse, R242, !P0 ;  /* 0x000000f2a600720c */ /* 0x040fe20004706670 */
[----:B------:R-:W-:Y:S01]  /*f130*/  I2F R188, R188 ;  /* 0x000000bc00bc7306 */ /* 0x000fe20000201400 */
[----:B------:R-:W-:Y:S02]  /*f140*/  IABS R3, R3 ;  /* 0x0000000300037213 */ /* 0x000fe40000000000 */
[----:B------:R-:W-:Y:S02]  /*f150*/  ISETP.GE.OR P6, PT, R166, R235, !P6 ;  /* 0x000000eba600720c */ /* 0x000fe400077c6670 */
[----:B------:R-:W-:Y:S05]  /*f160*/  IABS R180, R180 ;  /* 0x000000b400b47213 */ /* 0x000fea0000000000 */
[----:B------:R1:W-:Y:S10]  /*f170*/  I2F R178, R3 ;  /* 0x0000000300b27306 */ /* 0x0003f40000201400 */
[----:B------:R-:W-:Y:S10]  /*f180*/  I2F R182, R182 ;  /* 0x000000b600b67306 */ /* 0x000ff40000201400 */
[----:B------:R-:W-:Y:S01]  /*f190*/  I2F R183, R183 ;  /* 0x000000b700b77306 */ /* 0x000fe20000201400 */
[----:B-1----:R-:W-:Y:S09]  /*f1a0*/  IADD3 R3, R171, 0x28, RZ ;  /* 0x00000028ab037810 */ /* 0x002ff20007ffe0ff */
[----:B------:R-:W-:Y:S10]  /*f1b0*/  I2F R181, R181 ;  /* 0x000000b500b57306 */ /* 0x000ff40000201400 */
[----:B------:R-:W-:Y:S10]  /*f1c0*/  I2F R185, R185 ;  /* 0x000000b900b97306 */ /* 0x000ff40000201400 */
[----:B------:R-:W-:Y:S10]  /*f1d0*/  I2F R174, R174 ;  /* 0x000000ae00ae7306 */ /* 0x000ff40000201400 */
[----:B------:R-:W1:Y:S02]  /*f1e0*/  I2F R180, R180 ;  /* 0x000000b400b47306 */ /* 0x000e640000201400 */
[----:B-1----:R-:W-:Y:S02]  /*f1f0*/  FFMA.FTZ R15, R180, -UR18, R15 ;  /* 0x80000012b40f7c23 */ /* 0x002fe4000801000f */
[----:B------:R-:W-:Y:S06]  /*f200*/  FFMA.FTZ R6, R177, -UR18, R6 ;  /* 0x80000012b1067c23 */ /* 0x000fec0008010006 */
[----:B------:R1:W2:Y:S01]  /*f210*/  I2F R177, R170 ;  /* 0x000000aa00b17306 */ /* 0x0002a20000201400 */
[----:B------:R-:W-:Y:S02]  /*f220*/  FFMA.FTZ R4, R189, -UR18, R4 ;  /* 0x80000012bd047c23 */ /* 0x000fe40008010004 */
[----:B------:R-:W-:Y:S02]  /*f230*/  FFMA.FTZ R8, R167, -UR18, R8 ;  /* 0x80000012a7087c23 */ /* 0x000fe40008010008 */
[----:B------:R-:W-:Y:S01]  /*f240*/  FFMA.FTZ R5, R172, -UR18, R5 ;  /* 0x80000012ac057c23 */ /* 0x000fe20008010005 */
[----:B------:R-:W-:Y:S01]  /*f250*/  FSEL R166, R4, -INF , !P1 ;  /* 0xff80000004a67808 */ /* 0x000fe20004800000 */
[----:B------:R-:W-:Y:S01]  /*f260*/  FFMA.FTZ R12, R179, -UR18, R12 ;  /* 0x80000012b30c7c23 */ /* 0x000fe2000801000c */
[C---:B------:R-:W-:Y:S01]  /*f270*/  ISETP.GE.AND P1, PT, R171.reuse, R240, PT ;  /* 0x000000f0ab00720c */ /* 0x040fe20003f26270 */
[----:B------:R-:W-:Y:S01]  /*f280*/  FFMA.FTZ R9, R168, -UR18, R9 ;  /* 0x80000012a8097c23 */ /* 0x000fe20008010009 */
[----:B------:R-:W-:Y:S01]  /*f290*/  IADD3 R4, R244, -R3, RZ ;  /* 0x80000003f4047210 */ /* 0x000fe20007ffe0ff */
[----:B------:R-:W-:Y:S01]  /*f2a0*/  FFMA.FTZ R13, R190, -UR18, R13 ;  /* 0x80000012be0d7c23 */ /* 0x000fe2000801000d */
[----:B------:R-:W-:Y:S01]  /*f2b0*/  ISETP.GE.OR P1, PT, R171, R235, !P1 ;  /* 0x000000ebab00720c */ /* 0x000fe20004f26670 */
[----:B------:R-:W-:Y:S01]  /*f2c0*/  FFMA.FTZ R7, R188, -UR18, R7 ;  /* 0x80000012bc077c23 */ /* 0x000fe20008010007 */
[----:B------:R-:W-:Y:S01]  /*f2d0*/  IABS R4, R4 ;  /* 0x0000000400047213 */ /* 0x000fe20000000000 */
[----:B------:R-:W-:Y:S01]  /*f2e0*/  FFMA.FTZ R17, R182, -UR18, R17 ;  /* 0x80000012b6117c23 */ /* 0x000fe20008010011 */
[----:B------:R-:W-:Y:S01]  /*f2f0*/  FSEL R167, R6, -INF , !P1 ;  /* 0xff80000006a77808 */ /* 0x000fe20004800000 */
[----:B------:R-:W-:Y:S01]  /*f300*/  FFMA.FTZ R10, R183, -UR18, R10 ;  /* 0x80000012b70a7c23 */ /* 0x000fe2000801000a */
[-C--:B------:R-:W-:Y:S01]  /*f310*/  ISETP.GE.AND P1, PT, R187, R243.reuse, PT ;  /* 0x000000f3bb00720c */ /* 0x080fe20003f26270 */
[----:B------:R-:W3:Y:S01]  /*f320*/  I2F R179, R4 ;  /* 0x0000000400b37306 */ /* 0x000ee20000201400 */
[----:B------:R-:W-:Y:S01]  /*f330*/  IADD3 R6, R171, 0x29, RZ ;  /* 0x00000029ab067810 */ /* 0x000fe20007ffe0ff */
[----:B------:R-:W-:Y:S01]  /*f340*/  FFMA.FTZ R20, R181, -UR18, R20 ;  /* 0x80000012b5147c23 */ /* 0x000fe20008010014 */
[----:B------:R-:W-:Y:S01]  /*f350*/  ISETP.GE.OR P1, PT, R187, R242, !P1 ;  /* 0x000000f2bb00720c */ /* 0x000fe20004f26670 */
[----:B------:R-:W-:Y:S01]  /*f360*/  FFMA.FTZ R16, R185, -UR18, R16 ;  /* 0x80000012b9107c23 */ /* 0x000fe20008010010 */
[----:B------:R-:W-:Y:S01]  /*f370*/  FSEL R172, R5, -INF , !P0 ;  /* 0xff80000005ac7808 */ /* 0x000fe20004000000 */
[----:B------:R-:W-:Y:S01]  /*f380*/  FFMA.FTZ R11, R174, -UR18, R11 ;  /* 0x80000012ae0b7c23 */ /* 0x000fe2000801000b */
[----:B-1----:R-:W-:Y:S01]  /*f390*/  FSEL R170, R8, -INF , !P1 ;  /* 0xff80000008aa7808 */ /* 0x002fe20004800000 */
[----:B------:R-:W-:Y:S01]  /*f3a0*/  FFMA.FTZ R21, R178, -UR18, R21 ;  /* 0x80000012b2157c23 */ /* 0x000fe20008010015 */
[----:B------:R-:W-:Y:S01]  /*f3b0*/  ISETP.GE.AND P1, PT, R176, R243, PT ;  /* 0x000000f3b000720c */ /* 0x000fe20003f26270 */
[----:B--2---:R-:W-:Y:S01]  /*f3c0*/  FFMA.FTZ R14, R177, -UR18, R14 ;  /* 0x80000012b10e7c23 */ /* 0x004fe2000801000e */
[----:B------:R-:W-:Y:S02]  /*f3d0*/  IADD3 R5, R244, -R6, RZ ;  /* 0x80000006f4057210 */ /* 0x000fe40007ffe0ff */
[-C--:B------:R-:W-:Y:S02]  /*f3e0*/  ISETP.GE.OR P1, PT, R176, R242.reuse, !P1 ;  /* 0x000000f2b000720c */ /* 0x080fe40004f26670 */
[----:B------:R-:W-:Y:S02]  /*f3f0*/  IABS R5, R5 ;  /* 0x0000000500057213 */ /* 0x000fe40000000000 */
[----:B------:R-:W-:Y:S02]  /*f400*/  FSEL R186, R12, -INF , !P1 ;  /* 0xff8000000cba7808 */ /* 0x000fe40004800000 */
[----:B------:R-:W1:Y:S01]  /*f410*/  I2F R12, R5 ;  /* 0x00000005000c7306 */ /* 0x000e620000201400 */
[C---:B------:R-:W-:Y:S02]  /*f420*/  ISETP.GE.AND P0, PT, R184.reuse, R243, PT ;  /* 0x000000f3b800720c */ /* 0x040fe40003f06270 */
[----:B------:R-:W-:Y:S02]  /*f430*/  IADD3 R8, R241, -R173, RZ ;  /* 0x800000adf1087210 */ /* 0x000fe40007ffe0ff */
[----:B------:R-:W-:Y:S01]  /*f440*/  ISETP.GE.OR P0, PT, R184, R242, !P0 ;  /* 0x000000f2b800720c */ /* 0x000fe20004706670 */
[----:B---3--:R-:W-:Y:S01]  /*f450*/  FFMA.FTZ R24, R179, -UR18, R24 ;  /* 0x80000012b3187c23 */ /* 0x008fe20008010018 */
[----:B------:R-:W-:Y:S02]  /*f460*/  IADD3 R4, R171, 0x30, RZ ;  /* 0x00000030ab047810 */ /* 0x000fe40007ffe0ff */
[----:B------:R-:W-:Y:S02]  /*f470*/  FSEL R168, R9, -INF , !P0 ;  /* 0xff80000009a87808 */ /* 0x000fe40004000000 */
[CC--:B------:R-:W-:Y:S02]  /*f480*/  ISETP.GE.AND P0, PT, R175.reuse, R243.reuse, PT ;  /* 0x000000f3af00720c */ /* 0x0c0fe40003f06270 */
[----:B------:R-:W-:Y:S02]  /*f490*/  IABS R8, R8 ;  /* 0x0000000800087213 */ /* 0x000fe40000000000 */
[----:B------:R-:W-:Y:S02]  /*f4a0*/  ISETP.GE.OR P0, PT, R175, R242, !P0 ;  /* 0x000000f2af00720c */ /* 0x000fe40004706670 */
[----:B------:R2:W3:Y:S01]  /*f4b0*/  I2F R9, R8 ;  /* 0x0000000800097306 */ /* 0x0004e20000201400 */
[----:B------:R-:W-:Y:S02]  /*f4c0*/  FSEL R7, R7, -INF , !P6 ;  /* 0xff80000007077808 */ /* 0x000fe40007000000 */
[----:B------:R-:W-:Y:S02]  /*f4d0*/  FSEL R189, R13, -INF , !P0 ;  /* 0xff8000000dbd7808 */ /* 0x000fe40004000000 */
[----:B------:R-:W-:Y:S02]  /*f4e0*/  IADD3 R13, R244, -R4, RZ ;  /* 0x80000004f40d7210 */ /* 0x000fe40007ffe0ff */
[----:B------:R-:W-:Y:S01]  /*f4f0*/  ISETP.GE.AND P6, PT, R169, R243, PT ;  /* 0x000000f3a900720c */ /* 0x000fe20003fc6270 */
[----:B-1----:R-:W-:Y:S01]  /*f500*/  FFMA.FTZ R25, R12, -UR18, R25 ;  /* 0x800000120c197c23 */ /* 0x002fe20008010019 */
[----:B------:R-:W-:Y:S02]  /*f510*/  IABS R5, R13 ;  /* 0x0000000d00057213 */ /* 0x000fe40000000000 */
[----:B------:R-:W-:Y:S02]  /*f520*/  ISETP.GE.AND P1, PT, R187, R240, PT ;  /* 0x000000f0bb00720c */ /* 0x000fe40003f26270 */
[----:B------:R-:W1:Y:S01]  /*f530*/  I2F R13, R5 ;  /* 0x00000005000d7306 */ /* 0x000e620000201400 */
[-C--:B------:R-:W-:Y:S02]  /*f540*/  ISETP.GE.OR P6, PT, R169, R242.reuse, !P6 ;  /* 0x000000f2a900720c */ /* 0x080fe400077c6670 */
[----:B------:R-:W-:Y:S02]  /*f550*/  ISETP.GE.OR P1, PT, R187, R235, !P1 ;  /* 0x000000ebbb00720c */ /* 0x000fe40004f26670 */
[----:B------:R-:W-:Y:S01]  /*f560*/  FSEL R202, R17, -INF , !P6 ;  /* 0xff80000011ca7808 */ /* 0x000fe20007000000 */
[----:B------:R-:W-:Y:S01]  /*f570*/  IMAD.IADD R17, R241, 0x1, -R165 ;  /* 0x00000001f1117824 */ /* 0x000fe200078e0aa5 */
[-C--:B------:R-:W-:Y:S02]  /*f580*/  ISETP.GE.AND P6, PT, R165, R243.reuse, PT ;  /* 0x000000f3a500720c */ /* 0x080fe40003fc6270 */
[----:B------:R-:W-:Y:S02]  /*f590*/  ISETP.GE.AND P0, PT, R173, R243, PT ;  /* 0x000000f3ad00720c */ /* 0x000fe40003f06270 */
[----:B--2---:R-:W-:Y:S01]  /*f5a0*/  IADD3 R8, R171, 0x31, RZ ;  /* 0x00000031ab087810 */ /* 0x004fe20007ffe0ff */
[----:B---3--:R-:W-:Y:S01]  /*f5b0*/  FFMA.FTZ R18, R9, -UR18, R18 ;  /* 0x8000001209127c23 */ /* 0x008fe20008010012 */
[-C--:B------:R-:W-:Y:S02]  /*f5c0*/  ISETP.GE.OR P6, PT, R165, R242.reuse, !P6 ;  /* 0x000000f2a500720c */ /* 0x080fe400077c6670 */
[----:B------:R-:W-:Y:S02]  /*f5d0*/  ISETP.GE.OR P0, PT, R173, R242, !P0 ;  /* 0x000000f2ad00720c */ /* 0x000fe40004706670 */
[----:B------:R-:W-:Y:S02]  /*f5e0*/  FSEL R200, R20, -INF , !P6 ;  /* 0xff80000014c87808 */ /* 0x000fe40007000000 */
[----:B------:R-:W-:Y:S02]  /*f5f0*/  FSEL R188, R16, -INF , !P0 ;  /* 0xff80000010bc7808 */ /* 0x000fe40004000000 */
[----:B------:R-:W-:Y:S02]  /*f600*/  ISETP.GE.AND P0, PT, R184, R240, PT ;  /* 0x000000f0b800720c */ /* 0x000fe40003f06270 */
[----:B------:R-:W-:Y:S01]  /*f610*/  IABS R17, R17 ;  /* 0x0000001100117213 */ /* 0x000fe20000000000 */
[----:B-1----:R-:W-:Y:S01]  /*f620*/  FFMA.FTZ R28, R13, -UR18, R28 ;  /* 0x800000120d1c7c23 */ /* 0x002fe2000801001c */
[----:B------:R-:W-:Y:S02]  /*f630*/  FSEL R5, R10, -INF , !P1 ;  /* 0xff8000000a057808 */ /* 0x000fe40004800000 */
[----:B------:R-:W-:Y:S02]  /*f640*/  IADD3 R10, R244, -R8, RZ ;  /* 0x80000008f40a7210 */ /* 0x000fe40007ffe0ff */
[----:B------:R-:W-:Y:S01]  /*f650*/  ISETP.GE.OR P0, PT, R184, R235, !P0 ;  /* 0x000000ebb800720c */ /* 0x000fe20004706670 */
[----:B------:R-:W1:Y:S01]  /*f660*/  I2F R17, R17 ;  /* 0x0000001100117306 */ /* 0x000e620000201400 */
[----:B------:R-:W-:Y:S02]  /*f670*/  IABS R10, R10 ;  /* 0x0000000a000a7213 */ /* 0x000fe40000000000 */
[----:B------:R-:W-:Y:S02]  /*f680*/  FSEL R11, R11, -INF , !P0 ;  /* 0xff8000000b0b7808 */ /* 0x000fe40004000000 */
[C---:B------:R-:W-:Y:S02]  /*f690*/  ISETP.GE.AND P0, PT, R164.reuse, R243, PT ;  /* 0x000000f3a400720c */ /* 0x040fe40003f06270 */
[----:B------:R-:W-:Y:S02]  /*f6a0*/  ISETP.GE.AND P6, PT, R175, R240, PT ;  /* 0x000000f0af00720c */ /* 0x000fe40003fc6270 */
[----:B------:R-:W-:Y:S01]  /*f6b0*/  ISETP.GE.OR P0, PT, R164, R242, !P0 ;  /* 0x000000f2a400720c */ /* 0x000fe20004706670 */
[----:B------:R2:W3:Y:S01]  /*f6c0*/  I2F R20, R10 ;  /* 0x0000000a00147306 */ /* 0x0004e20000201400 */
[C---:B------:R-:W-:Y:S02]  /*f6d0*/  ISETP.GE.AND P1, PT, R176.reuse, R240, PT ;  /* 0x000000f0b000720c */ /* 0x040fe40003f26270 */
[----:B------:R-:W-:Y:S02]  /*f6e0*/  FSEL R198, R21, -INF , !P0 ;  /* 0xff80000015c67808 */ /* 0x000fe40004000000 */
[-C--:B------:R-:W-:Y:S02]  /*f6f0*/  ISETP.GE.OR P6, PT, R175, R235.reuse, !P6 ;  /* 0x000000ebaf00720c */ /* 0x080fe400077c6670 */
[----:B------:R-:W-:Y:S02]  /*f700*/  ISETP.GE.OR P1, PT, R176, R235, !P1 ;  /* 0x000000ebb000720c */ /* 0x000fe40004f26670 */
[----:B------:R-:W-:Y:S02]  /*f710*/  FSEL R193, R15, -INF , !P6 ;  /* 0xff8000000fc17808 */ /* 0x000fe40007000000 */
[-C--:B------:R-:W-:Y:S02]  /*f720*/  ISETP.GE.AND P6, PT, R6, R243.reuse, PT ;  /* 0x000000f30600720c */ /* 0x080fe40003fc6270 */
[----:B------:R-:W-:Y:S01]  /*f730*/  FSEL R190, R14, -INF , !P1 ;  /* 0xff8000000ebe7808 */ /* 0x000fe20004800000 */
[----:B-1----:R-:W-:Y:S01]  /*f740*/  FFMA.FTZ R22, R17, -UR18, R22 ;  /* 0x8000001211167c23 */ /* 0x002fe20008010016 */
[----:B------:R-:W-:Y:S02]  /*f750*/  IADD3 R14, R241, -R164, RZ ;  /* 0x800000a4f10e7210 */ /* 0x000fe40007ffe0ff */
[----:B------:R-:W-:Y:S02]  /*f760*/  ISETP.GE.OR P6, PT, R6, R242, !P6 ;  /* 0x000000f20600720c */ /* 0x000fe400077c6670 */
[----:B------:R-:W-:Y:S02]  /*f770*/  IABS R14, R14 ;  /* 0x0000000e000e7213 */ /* 0x000fe40000000000 */
[----:B------:R-:W-:Y:S02]  /*f780*/  FSEL R194, R25, -INF , !P6 ;  /* 0xff80000019c27808 */ /* 0x000fe40007000000 */
[----:B------:R-:W-:Y:S01]  /*f790*/  ISETP.GE.AND P6, PT, R4, R243, PT ;  /* 0x000000f30400720c */ /* 0x000fe20003fc6270 */
[----:B------:R-:W1:Y:S01]  /*f7a0*/  I2F R12, R14 ;  /* 0x0000000e000c7306 */ /* 0x000e620000201400 */
[----:B--2---:R-:W-:Y:S01]  /*f7b0*/  IADD3 R10, R171, 0x38, RZ ;  /* 0x00000038ab0a7810 */ /* 0x004fe20007ffe0ff */
[----:B---3--:R-:W-:Y:S01]  /*f7c0*/  FFMA.FTZ R29, R20, -UR18, R29 ;  /* 0x80000012141d7c23 */ /* 0x008fe2000801001d */
[----:B------:R-:W-:Y:S02]  /*f7d0*/  ISETP.GE.AND P1, PT, R173, R240, PT ;  /* 0x000000f0ad00720c */ /* 0x000fe40003f26270 */
[----:B------:R-:W-:Y:S02]  /*f7e0*/  IADD3 R21, R244, -R10, RZ ;  /* 0x8000000af4157210 */ /* 0x000fe40007ffe0ff */
[C---:B------:R-:W-:Y:S02]  /*f7f0*/  IADD3 R13, R241.reuse, -R6, RZ ;  /* 0x80000006f10d7210 */ /* 0x040fe40007ffe0ff */
[----:B------:R-:W-:Y:S02]  /*f800*/  IABS R21, R21 ;  /* 0x0000001500157213 */ /* 0x000fe40000000000 */
[----:B------:R-:W-:Y:S02]  /*f810*/  ISETP.GE.OR P6, PT, R4, R242, !P6 ;  /* 0x000000f20400720c */ /* 0x000fe400077c6670 */
[----:B------:R-:W-:Y:S02]  /*f820*/  IADD3 R16, R241, -R169, RZ ;  /* 0x800000a9f1107210 */ /* 0x000fe40007ffe0ff */
[----:B------:R-:W2:Y:S01]  /*f830*/  I2F R21, R21 ;  /* 0x0000001500157306 */ /* 0x000ea20000201400 */
[----:B------:R-:W-:Y:S02]  /*f840*/  ISETP.GE.OR P1, PT, R173, R235, !P1 ;  /* 0x000000ebad00720c */ /* 0x000fe40004f26670 */
[----:B------:R-:W-:Y:S02]  /*f850*/  IABS R13, R13 ;  /* 0x0000000d000d7213 */ /* 0x000fe40000000000 */
[----:B------:R-:W-:Y:S02]  /*f860*/  FSEL R184, R28, -INF , !P6 ;  /* 0xff8000001cb87808 */ /* 0x000fe40007000000 */
[C---:B------:R-:W-:Y:S02]  /*f870*/  ISETP.GE.AND P6, PT, R165.reuse, R240, PT ;  /* 0x000000f0a500720c */ /* 0x040fe40003fc6270 */
[----:B------:R-:W-:Y:S01]  /*f880*/  IABS R16, R16 ;  /* 0x0000001000107213 */ /* 0x000fe20000000000 */
[----:B------:R-:W3:Y:S01]  /*f890*/  I2F R14, R13 ;  /* 0x0000000d000e7306 */ /* 0x000ee20000201400 */
[----:B------:R-:W-:Y:S01]  /*f8a0*/  FSEL R192, R18, -INF , !P1 ;  /* 0xff80000012c07808 */ /* 0x000fe20004800000 */
[----:B-1----:R-:W-:Y:S01]  /*f8b0*/  FFMA.FTZ R23, R12, -UR18, R23 ;  /* 0x800000120c177c23 */ /* 0x002fe20008010017 */
[C---:B------:R-:W-:Y:S02]  /*f8c0*/  ISETP.GE.AND P1, PT, R8.reuse, R243, PT ;  /* 0x000000f30800720c */ /* 0x040fe40003f26270 */
[----:B------:R-:W-:Y:S02]  /*f8d0*/  ISETP.GE.OR P6, PT, R165, R235, !P6 ;  /* 0x000000eba500720c */ /* 0x000fe400077c6670 */
[----:B------:R-:W-:Y:S02]  /*f8e0*/  ISETP.GE.OR P1, PT, R8, R242, !P1 ;  /* 0x000000f20800720c */ /* 0x000fe40004f26670 */
[----:B------:R-:W-:Y:S01]  /*f8f0*/  FMNMX.FTZ R15, R166, R2, !PT ;  /* 0x00000002a60f7209 */ /* 0x000fe20007810000 */
[----:B------:R-:W1:Y:S01]  /*f900*/  I2F R16, R16 ;  /* 0x0000001000107306 */ /* 0x000e620000201400 */
[----:B------:R-:W-:Y:S02]  /*f910*/  FSEL R203, R22, -INF , !P6 ;  /* 0xff80000016cb7808 */ /* 0x000fe40007000000 */
[-C--:B------:R-:W-:Y:S01]  /*f920*/  ISETP.GE.AND P0, PT, R3, R243.reuse, PT ;  /* 0x000000f30300720c */ /* 0x080fe20003f06270 */
[----:B--2---:R-:W-:Y:S01]  /*f930*/  FFMA.FTZ R32, R21, -UR18, R32 ;  /* 0x8000001215207c23 */ /* 0x004fe20008010020 */
[----:B------:R-:W-:Y:S02]  /*f940*/  ISETP.GE.AND P6, PT, R3, R240, PT ;  /* 0x000000f00300720c */ /* 0x000fe40003fc6270 */
[----:B------:R-:W-:Y:S02]  /*f950*/  FSEL R182, R29, -INF , !P1 ;  /* 0xff8000001db67808 */ /* 0x000fe40004800000 */
[----:B------:R-:W-:Y:S02]  /*f960*/  ISETP.GE.AND P1, PT, R10, R243, PT ;  /* 0x000000f30a00720c */ /* 0x000fe40003f26270 */
[----:B------:R-:W-:Y:S02]  /*f970*/  FMNMX.FTZ R15, R172, R15, !PT ;  /* 0x0000000fac0f7209 */ /* 0x000fe40007810000 */
[----:B------:R-:W-:Y:S01]  /*f980*/  IADD3 R9, R241, -R3, RZ ;  /* 0x80000003f1097210 */ /* 0x000fe20007ffe0ff */
[----:B---3--:R-:W-:Y:S01]  /*f990*/  FFMA.FTZ R27, R14, -UR18, R27 ;  /* 0x800000120e1b7c23 */ /* 0x008fe2000801001b */
[CC--:B------:R-:W-:Y:S02]  /*f9a0*/  ISETP.GE.OR P0, PT, R3.reuse, R242.reuse, !P0 ;  /* 0x000000f20300720c */ /* 0x0c0fe40004706670 */
[----:B------:R-:W-:Y:S01]  /*f9b0*/  ISETP.GE.OR P6, PT, R3, R235, !P6 ;  /* 0x000000eb0300720c */ /* 0x000fe200077c6670 */
[----:B------:R-:W-:Y:S01]  /*f9c0*/  IMAD.IADD R3, R241, 0x1, -R8 ;  /* 0x00000001f1037824 */ /* 0x000fe200078e0a08 */
[----:B------:R-:W-:Y:S02]  /*f9d0*/  ISETP.GE.OR P1, PT, R10, R242, !P1 ;  /* 0x000000f20a00720c */ /* 0x000fe40004f26670 */
[----:B------:R-:W-:Y:S02]  /*f9e0*/  FMNMX.FTZ R15, R170, R15, !PT ;  /* 0x0000000faa0f7209 */ /* 0x000fe40007810000 */
[----:B------:R-:W-:Y:S01]  /*f9f0*/  IABS R9, R9 ;  /* 0x0000000900097213 */ /* 0x000fe20000000000 */
[----:B-1----:R-:W-:Y:S01]  /*fa00*/  FFMA.FTZ R19, R16, -UR18, R19 ;  /* 0x8000001210137c23 */ /* 0x002fe20008010013 */
[----:B------:R-:W-:Y:S02]  /*fa10*/  FSEL R180, R32, -INF , !P1 ;  /* 0xff80000020b47808 */ /* 0x000fe40004800000 */
[----:B------:R-:W-:Y:S02]  /*fa20*/  FMNMX.FTZ R15, R168, R15, !PT ;  /* 0x0000000fa80f7209 */ /* 0x000fe40007810000 */
[----:B------:R-:W-:Y:S01]  /*fa30*/  IABS R3, R3 ;  /* 0x0000000300037213 */ /* 0x000fe20000000000 */
[----:B------:R-:W1:Y:S01]  /*fa40*/  I2F R9, R9 ;  /* 0x0000000900097306 */ /* 0x000e620000201400 */
[C---:B------:R-:W-:Y:S02]  /*fa50*/  ISETP.GE.AND P1, PT, R6.reuse, R240, PT ;  /* 0x000000f00600720c */ /* 0x040fe40003f26270 */
[----:B------:R-:W-:Y:S02]  /*fa60*/  IADD3 R171, R171, 0x39, RZ ;  /* 0x00000039abab7810 */ /* 0x000fe40007ffe0ff */
[----:B------:R-:W-:Y:S02]  /*fa70*/  ISETP.GE.OR P1, PT, R6, R235, !P1 ;  /* 0x000000eb0600720c */ /* 0x000fe40004f26670 */
[----:B------:R-:W-:Y:S02]  /*fa80*/  FMNMX.FTZ R6, R186, R15, !PT ;  /* 0x0000000fba067209 */ /* 0x000fe40007810000 */
[----:B------:R-:W-:Y:S01]  /*fa90*/  FSEL R196, R24, -INF , !P0 ;  /* 0xff80000018c47808 */ /* 0x000fe20004000000 */
[----:B------:R-:W2:Y:S01]  /*faa0*/  I2F R12, R3 ;  /* 0x00000003000c7306 */ /* 0x000ea20000201400 */
[----:B------:R-:W-:Y:S02]  /*fab0*/  IADD3 R24, R244, -R171, RZ ;  /* 0x800000abf4187210 */ /* 0x000fe40007ffe0ff */
[----:B------:R-:W-:Y:S02]  /*fac0*/  FMNMX.FTZ R13, R189, R6, !PT ;  /* 0x00000006bd0d7209 */ /* 0x000fe40007810000 */
[----:B------:R-:W-:Y:S02]  /*fad0*/  IABS R24, R24 ;  /* 0x0000001800187213 */ /* 0x000fe40000000000 */
[----:B------:R-:W-:Y:S02]  /*fae0*/  FMNMX.FTZ R13, R188, R13, !PT ;  /* 0x0000000dbc0d7209 */ /* 0x000fe40007810000 */
[----:B------:R-:W-:Y:S01]  /*faf0*/  FMNMX.FTZ R6, R167, R0, !PT ;  /* 0x00000000a7067209 */ /* 0x000fe20007810000 */
[----:B------:R-:W3:Y:S01]  /*fb00*/  I2F R16, R24 ;  /* 0x0000001800107306 */ /* 0x000ee20000201400 */
[----:B------:R-:W-:Y:S02]  /*fb10*/  FMNMX.FTZ R13, R202, R13, !PT ;  /* 0x0000000dca0d7209 */ /* 0x000fe40007810000 */
[----:B------:R-:W-:Y:S01]  /*fb20*/  FMNMX.FTZ R6, R7, R6, !PT ;  /* 0x0000000607067209 */ /* 0x000fe20007810000 */
[----:B-1----:R-:W-:Y:S01]  /*fb30*/  FFMA.FTZ R26, R9, -UR18, R26 ;  /* 0x80000012091a7c23 */ /* 0x002fe2000801001a */
[----:B------:R-:W-:Y:S02]  /*fb40*/  IADD3 R17, R241, -R4, RZ ;  /* 0x80000004f1117210 */ /* 0x000fe40007ffe0ff */
[----:B------:R-:W-:Y:S02]  /*fb50*/  ISETP.GE.AND P0, PT, R169, R240, PT ;  /* 0x000000f0a900720c */ /* 0x000fe40003f06270 */
[----:B------:R-:W-:Y:S02]  /*fb60*/  FMNMX.FTZ R13, R200, R13, !PT ;  /* 0x0000000dc80d7209 */ /* 0x000fe40007810000 */
[----:B------:R-:W-:Y:S02]  /*fb70*/  FMNMX.FTZ R6, R5, R6, !PT ;  /* 0x0000000605067209 */ /* 0x000fe40007810000 */
[----:B------:R-:W-:Y:S01]  /*fb80*/  IABS R17, R17 ;  /* 0x0000001100117213 */ /* 0x000fe20000000000 */
[----:B--2---:R-:W-:Y:S01]  /*fb90*/  FFMA.FTZ R31, R12, -UR18, R31 ;  /* 0x800000120c1f7c23 */ /* 0x004fe2000801001f */
[----:B------:R-:W-:Y:S02]  /*fba0*/  ISETP.GE.OR P0, PT, R169, R235, !P0 ;  /* 0x000000eba900720c */ /* 0x000fe40004706670 */
[----:B------:R-:W-:Y:S02]  /*fbb0*/  FMNMX.FTZ R13, R198, R13, !PT ;  /* 0x0000000dc60d7209 */ /* 0x000fe40007810000 */
[----:B------:R-:W-:Y:S01]  /*fbc0*/  FMNMX.FTZ R15, R11, R6, !PT ;  /* 0x000000060b0f7209 */ /* 0x000fe20007810000 */
[----:B------:R-:W1:Y:S01]  /*fbd0*/  I2F R17, R17 ;  /* 0x0000001100117306 */ /* 0x000e620000201400 */
[----:B------:R-:W-:Y:S02]  /*fbe0*/  IADD3 R9, R241, -R10, RZ ;  /* 0x8000000af1097210 */ /* 0x000fe40007ffe0ff */
[----:B------:R-:W-:Y:S01]  /*fbf0*/  FSEL R195, R19, -INF , !P0 ;  /* 0xff80000013c37808 */ /* 0x000fe20004000000 */
[----:B---3--:R-:W-:Y:S01]  /*fc00*/  FFMA.FTZ R33, R16, -UR18, R33 ;  /* 0x8000001210217c23 */ /* 0x008fe20008010021 */
[----:B------:R-:W-:Y:S02]  /*fc10*/  ISETP.GE.AND P0, PT, R164, R240, PT ;  /* 0x000000f0a400720c */ /* 0x000fe40003f06270 */
[----:B------:R-:W-:Y:S02]  /*fc20*/  FMNMX.FTZ R3, R196, R13, !PT ;  /* 0x0000000dc4037209 */ /* 0x000fe40007810000 */
[----:B------:R-:W-:Y:S02]  /*fc30*/  FMNMX.FTZ R14, R190, R15, !PT ;  /* 0x0000000fbe0e7209 */ /* 0x000fe40007810000 */
[----:B------:R-:W-:Y:S02]  /*fc40*/  IADD3 R6, R241, -R171, RZ ;  /* 0x800000abf1067210 */ /* 0x000fe40007ffe0ff */
[----:B------:R-:W-:Y:S02]  /*fc50*/  IABS R9, R9 ;  /* 0x0000000900097213 */ /* 0x000fe40000000000 */
[----:B------:R-:W-:Y:S02]  /*fc60*/  ISETP.GE.OR P0, PT, R164, R235, !P0 ;  /* 0x000000eba400720c */ /* 0x000fe40004706670 */
[----:B------:R-:W-:Y:S02]  /*fc70*/  FMNMX.FTZ R3, R194, R3, !PT ;  /* 0x00000003c2037209 */ /* 0x000fe40007810000 */
[----:B------:R-:W-:Y:S01]  /*fc80*/  FMNMX.FTZ R13, R193, R14, !PT ;  /* 0x0000000ec10d7209 */ /* 0x000fe20007810000 */
[----:B------:R-:W2:Y:S01]  /*fc90*/  I2F R9, R9 ;  /* 0x0000000900097306 */ /* 0x000ea20000201400 */
[----:B------:R-:W-:Y:S02]  /*fca0*/  IABS R6, R6 ;  /* 0x0000000600067213 */ /* 0x000fe40000000000 */
[----:B------:R-:W-:Y:S01]  /*fcb0*/  FSEL R201, R23, -INF , !P0 ;  /* 0xff80000017c97808 */ /* 0x000fe20004000000 */
[----:B-1----:R-:W-:Y:S01]  /*fcc0*/  FFMA.FTZ R30, R17, -UR18, R30 ;  /* 0x80000012111e7c23 */ /* 0x002fe2000801001e */
[C---:B------:R-:W-:Y:S01]  /*fcd0*/  ISETP.GE.AND P0, PT, R171.reuse, R243, PT ;  /* 0x000000f3ab00720c */ /* 0x040fe20003f06270 */
[----:B------:R-:W-:Y:S01]  /*fce0*/  LDSM.16.MT88.4 R20, [R222+0x10000] ;  /* 0x01000000de14783b */ /* 0x000fe20000004200 */
[----:B------:R-:W-:Y:S02]  /*fcf0*/  FMNMX.FTZ R3, R184, R3, !PT ;  /* 0x00000003b8037209 */ /* 0x000fe40007810000 */
[----:B------:R-:W-:Y:S01]  /*fd00*/  FMNMX.FTZ R14, R192, R13, !PT ;  /* 0x0000000dc00e7209 */ /* 0x000fe20007810000 */
[----:B------:R-:W1:Y:S01]  /*fd10*/  I2F R6, R6 ;  /* 0x0000000600067306 */ /* 0x000e620000201400 */
[----:B------:R-:W-:Y:S02]  /*fd20*/  ISETP.GE.OR P0, PT, R171, R242, !P0 ;  /* 0x000000f2ab00720c */ /* 0x000fe40004706670 */
[----:B------:R-:W-:Y:S02]  /*fd30*/  FMNMX.FTZ R3, R182, R3, !PT ;  /* 0x00000003b6037209 */ /* 0x000fe40007810000 */
[----:B------:R-:W-:Y:S02]  /*fd40*/  FMNMX.FTZ R14, R195, R14, !PT ;  /* 0x0000000ec30e7209 */ /* 0x000fe40007810000 */
[----:B------:R-:W-:Y:S02]  /*fd50*/  FSEL R174, R33, -INF , !P0 ;  /* 0xff80000021ae7808 */ /* 0x000fe40004000000 */
[----:B------:R-:W-:Y:S02]  /*fd60*/  FMNMX.FTZ R13, R180, R3, !PT ;  /* 0x00000003b40d7209 */ /* 0x000fe40007810000 */
[----:B------:R-:W-:Y:S02]  /*fd70*/  FMNMX.FTZ R14, R203, R14, !PT ;  /* 0x0000000ecb0e7209 */ /* 0x000fe40007810000 */
[----:B------:R-:W-:Y:S01]  /*fd80*/  ISETP.GE.AND P0, PT, R4, R240, PT ;  /* 0x000000f00400720c */ /* 0x000fe20003f06270 */
[----:B--2---:R-:W-:Y:S01]  /*fd90*/  FFMA.FTZ R34, R9, -UR18, R34 ;  /* 0x8000001209227c23 */ /* 0x004fe20008010022 */
[----:B------:R-:W-:Y:S02]  /*fda0*/  FMNMX.FTZ R3, R174, R13, !PT ;  /* 0x0000000dae037209 */ /* 0x000fe40007810000 */
[----:B------:R-:W-:Y:S02]  /*fdb0*/  FSEL R199, R26, -INF , !P6 ;  /* 0xff8000001ac77808 */ /* 0x000fe40007000000 */
[----:B------:R-:W-:Y:S02]  /*fdc0*/  FMNMX.FTZ R14, R201, R14, !PT ;  /* 0x0000000ec90e7209 */ /* 0x000fe40007810000 */
[-C--:B------:R-:W-:Y:S02]  /*fdd0*/  ISETP.GE.OR P0, PT, R4, R235.reuse, !P0 ;  /* 0x000000eb0400720c */ /* 0x080fe40004706670 */
[----:B------:R-:W2:Y:S01]  /*fde0*/  SHFL.BFLY PT, R4, R3, 0x2, 0x1f ;  /* 0x0c401f0003047f89 */ /* 0x000ea200000e0000 */
[----:B------:R-:W-:Y:S01]  /*fdf0*/  ISETP.GE.AND P6, PT, R8, R240, PT ;  /* 0x000000f00800720c */ /* 0x000fe20003fc6270 */
[----:B-1----:R-:W-:Y:S01]  /*fe00*/  FFMA.FTZ R35, R6, -UR18, R35 ;  /* 0x8000001206237c23 */ /* 0x002fe20008010023 */
[----:B------:R-:W-:Y:S02]  /*fe10*/  FSEL R197, R27, -INF , !P1 ;  /* 0xff8000001bc57808 */ /* 0x000fe40004800000 */
[----:B------:R-:W-:Y:S02]  /*fe20*/  FMNMX.FTZ R14, R199, R14, !PT ;  /* 0x0000000ec70e7209 */ /* 0x000fe40007810000 */
[----:B------:R-:W-:Y:S02]  /*fe30*/  FSEL R185, R30, -INF , !P0 ;  /* 0xff8000001eb97808 */ /* 0x000fe40004000000 */
[-C--:B------:R-:W-:Y:S02]  /*fe40*/  ISETP.GE.OR P6, PT, R8, R235.reuse, !P6 ;  /* 0x000000eb0800720c */ /* 0x080fe400077c6670 */
[C---:B------:R-:W-:Y:S02]  /*fe50*/  ISETP.GE.AND P1, PT, R10.reuse, R240, PT ;  /* 0x000000f00a00720c */ /* 0x040fe40003f26270 */
[----:B------:R-:W-:Y:S02]  /*fe60*/  FMNMX.FTZ R14, R197, R14, !PT ;  /* 0x0000000ec50e7209 */ /* 0x000fe40007810000 */
[----:B------:R-:W-:Y:S02]  /*fe70*/  FSEL R175, R31, -INF , !P6 ;  /* 0xff8000001faf7808 */ /* 0x000fe40007000000 */
[----:B------:R-:W-:Y:S01]  /*fe80*/  FMNMX.FTZ R14, R185, R14, !PT ;  /* 0x0000000eb90e7209 */ /* 0x000fe20007810000 */
[----:B------:R-:W-:Y:S01]  /*fe90*/  LDSM.16.MT88.4 R28, [R221+0x10000] ;  /* 0x01000000dd1c783b */ /* 0x000fe20000004200 */
[-C--:B------:R-:W-:Y:S02]  /*fea0*/  ISETP.GE.OR P1, PT, R10, R235.reuse, !P1 ;  /* 0x000000eb0a00720c */ /* 0x080fe40004f26670 */
[----:B------:R-:W-:Y:S02]  /*feb0*/  ISETP.GE.AND P0, PT, R171, R240, PT ;  /* 0x000000f0ab00720c */ /* 0x000fe40003f06270 */
[----:B------:R-:W-:Y:S02]  /*fec0*/  FMNMX.FTZ R8, R175, R14, !PT ;  /* 0x0000000eaf087209 */ /* 0x000fe40007810000 */
[----:B------:R-:W-:Y:S01]  /*fed0*/  FSEL R173, R34, -INF , !P1 ;  /* 0xff80000022ad7808 */ /* 0x000fe20004800000 */
[----:B------:R-:W-:Y:S01]  /*fee0*/  LDSM.16.MT88.4 R12, [R224+0x10000] ;  /* 0x01000000e00c783b */ /* 0x000fe20000004200 */
[----:B------:R-:W-:Y:S02]  /*fef0*/  ISETP.GE.OR P0, PT, R171, R235, !P0 ;  /* 0x000000ebab00720c */ /* 0x000fe40004706670 */
[----:B------:R-:W-:Y:S02]  /*ff00*/  FMNMX.FTZ R8, R173, R8, !PT ;  /* 0x00000008ad087209 */ /* 0x000fe40007810000 */
[----:B------:R-:W-:Y:S02]  /*ff10*/  FSEL R165, R35, -INF , !P0 ;  /* 0xff80000023a57808 */ /* 0x000fe40004000000 */
[----:B--2---:R-:W-:Y:S02]  /*ff20*/  FMNMX.FTZ R9, R3, R4, !PT ;  /* 0x0000000403097209 */ /* 0x004fe40007810000 */
[----:B------:R-:W-:Y:S03]  /*ff30*/  FMNMX.FTZ R6, R165, R8, !PT ;  /* 0x00000008a5067209 */ /* 0x000fe60007810000 */
[----:B------:R-:W1:Y:S08]  /*ff40*/  SHFL.BFLY PT, R164, R9, 0x1, 0x1f ;  /* 0x0c201f0009a47f89 */ /* 0x000e7000000e0000 */
[----:B------:R-:W2:Y:S01]  /*ff50*/  SHFL.BFLY PT, R3, R6, 0x2, 0x1f ;  /* 0x0c401f0006037f89 */ /* 0x000ea200000e0000 */
[----:B-1----:R-:W-:Y:S04]  /*ff60*/  FMNMX.FTZ R164, R9, R164, !PT ;  /* 0x000000a409a47209 */ /* 0x002fe80007810000 */
[C---:B------:R-:W-:Y:S01]  /*ff70*/  FSETP.NEU.FTZ.AND P1, PT, R164.reuse, -INF , PT ;  /* 0xff800000a400780b */ /* 0x040fe20003f3d000 */
[----:B------:R-:W-:Y:S01]  /*ff80*/  FMUL.FTZ R187, R164, c[0x0][0x23c] ;  /* 0x00008f00a4bb7a20 */ /* 0x000fe20000410000 */
[----:B--2---:R-:W-:Y:S04]  /*ff90*/  FMNMX.FTZ R4, R6, R3, !PT ;  /* 0x0000000306047209 */ /* 0x004fe80007810000 */
[----:B------:R-:W-:Y:S01]  /*ffa0*/  FSEL R187, R187, RZ, P1 ;  /* 0x000000ffbbbb7208 */ /* 0x000fe20000800000 */
[----:B------:R-:W1:Y:S04]  /*ffb0*/  SHFL.BFLY PT, R3, R4, 0x1, 0x1f ;  /* 0x0c201f0004037f89 */ /* 0x000e6800000e0000 */
[--C-:B------:R-:W-:Y:S02]  /*ffc0*/  FFMA.FTZ R183, R166, c[0x0][0x23c], -R187.reuse ;  /* 0x00008f00a6b77a23 */ /* 0x100fe400000108bb */
[--C-:B------:R-:W-:Y:S02]  /*ffd0*/  FFMA.FTZ R166, R172, c[0x0][0x23c], -R187.reuse ;  /* 0x00008f00aca67a23 */ /* 0x100fe400000108bb */
[--C-:B------:R-:W-:Y:S02]  /*ffe0*/  FFMA.FTZ R181, R170, c[0x0][0x23c], -R187.reuse ;  /* 0x00008f00aab57a23 */ /* 0x100fe400000108bb */
[--C-:B------:R-:W-:Y:S01]  /*fff0*/  FFMA.FTZ R178, R168, c[0x0][0x23c], -R187.reuse ;  /* 0x00008f00a8b27a23 */ /* 0x100fe200000108bb */
[----:B------:R-:W-:Y:S01]  /*10000*/  MUFU.EX2 R183, R183 ;  /* 0x000000b700b77308 */ /* 0x000fe20000000800 */
[--C-:B------:R-:W-:Y:S02]  /*10010*/  FFMA.FTZ R186, R186, c[0x0][0x23c], -R187.reuse ;  /* 0x00008f00baba7a23 */ /* 0x100fe400000108bb */
[--C-:B------:R-:W-:Y:S02]  /*10020*/  FFMA.FTZ R189, R189, c[0x0][0x23c], -R187.reuse ;  /* 0x00008f00bdbd7a23 */ /* 0x100fe400000108bb */
[--C-:B------:R-:W-:Y:S02]  /*10030*/  FFMA.FTZ R188, R188, c[0x0][0x23c], -R187.reuse ;  /* 0x00008f00bcbc7a23 */ /* 0x100fe400000108bb */
[--C-:B------:R-:W-:Y:S02]  /*10040*/  FFMA.FTZ R191, R202, c[0x0][0x23c], -R187.reuse ;  /* 0x00008f00cabf7a23 */ /* 0x100fe400000108bb */
[--C-:B------:R-:W-:Y:S01]  /*10050*/  FFMA.FTZ R200, R200, c[0x0][0x23c], -R187.reuse ;  /* 0x00008f00c8c87a23 */ /* 0x100fe200000108bb */
[----:B------:R-:W2:Y:S01]  /*10060*/  MUFU.EX2 R166, R166 ;  /* 0x000000a600a67308 */ /* 0x000ea20000000800 */
[--C-:B------:R-:W-:Y:S02]  /*10070*/  FFMA.FTZ R198, R198, c[0x0][0x23c], -R187.reuse ;  /* 0x00008f00c6c67a23 */ /* 0x100fe400000108bb */
[--C-:B------:R-:W-:Y:S01]  /*10080*/  FFMA.FTZ R196, R196, c[0x0][0x23c], -R187.reuse ;  /* 0x00008f00c4c47a23 */ /* 0x100fe200000108bb */
[----:B-1----:R-:W-:Y:S01]  /*10090*/  FMNMX.FTZ R3, R4, R3, !PT ;  /* 0x0000000304037209 */ /* 0x002fe20007810000 */
[--C-:B------:R-:W-:Y:S02]  /*100a0*/  FFMA.FTZ R194, R194, c[0x0][0x23c], -R187.reuse ;  /* 0x00008f00c2c27a23 */ /* 0x100fe400000108bb */
[--C-:B------:R-:W-:Y:S01]  /*100b0*/  FFMA.FTZ R184, R184, c[0x0][0x23c], -R187.reuse ;  /* 0x00008f00b8b87a23 */ /* 0x100fe200000108bb */
[C---:B------:R-:W-:Y:S01]  /*100c0*/  FSETP.NEU.FTZ.AND P0, PT, R3.reuse, -INF , PT ;  /* 0xff8000000300780b */ /* 0x040fe20003f1d000 */
[----:B------:R-:W-:Y:S01]  /*100d0*/  FMUL.FTZ R172, R3, c[0x0][0x23c] ;  /* 0x00008f0003ac7a20 */ /* 0x000fe20000410000 */
[----:B------:R-:W-:Y:S01]  /*100e0*/  MUFU.EX2 R181, R181 ;  /* 0x000000b500b57308 */ /* 0x000fe20000000800 */
[--C-:B------:R-:W-:Y:S03]  /*100f0*/  FFMA.FTZ R180, R180, c[0x0][0x23c], -R187.reuse ;  /* 0x00008f00b4b47a23 */ /* 0x100fe600000108bb */
[----:B------:R-:W-:Y:S05]  /*10100*/  FSEL R172, R172, RZ, P0 ;  /* 0x000000ffacac7208 */ /* 0x000fea0000000000 */
[--C-:B------:R-:W-:Y:S01]  /*10110*/  FFMA.FTZ R176, R5, c[0x0][0x23c], -R172.reuse ;  /* 0x00008f0005b07a23 */ /* 0x100fe200000108ac */
[----:B------:R-:W-:Y:S01]  /*10120*/  FSEL R5, R164, RZ, P1 ;  /* 0x000000ffa4057208 */ /* 0x000fe20000800000 */
[--C-:B------:R-:W-:Y:S01]  /*10130*/  FFMA.FTZ R179, R167, c[0x0][0x23c], -R172.reuse ;  /* 0x00008f00a7b37a23 */ /* 0x100fe200000108ac */
[----:B------:R-:W1:Y:S01]  /*10140*/  MUFU.EX2 R178, R178 ;  /* 0x000000b200b27308 */ /* 0x000e620000000800 */
[----:B------:R-:W-:Y:S01]  /*10150*/  FFMA.FTZ R177, R7, c[0x0][0x23c], -R172 ;  /* 0x00008f0007b17a23 */ /* 0x000fe200000108ac */
[----:B--2---:R-:W-:Y:S01]  /*10160*/  F2FP.BF16.PACK_AB R168, R166, R183 ;  /* 0x000000b7a6a8723e */ /* 0x004fe200000010ff */
        /* <DEDUP_REMOVED lines=21> */
[----:B------:R-:W-:Y:S02]  /*102c0*/  FFMA.FTZ R187, R174, c[0x0][0x23c], -R187 ;  /* 0x00008f00aebb7a23 */ /* 0x000fe400000108bb */
[--C-:B------:R-:W-:Y:S02]  /*102d0*/  FFMA.FTZ R182, R185, c[0x0][0x23c], -R172.reuse ;  /* 0x00008f00b9b67a23 */ /* 0x100fe400000108ac */
[--C-:B------:R-:W-:Y:S02]  /*102e0*/  FFMA.FTZ R185, R175, c[0x0][0x23c], -R172.reuse ;  /* 0x00008f00afb97a23 */ /* 0x100fe400000108ac */
[----:B------:R-:W-:Y:S01]  /*102f0*/  FFMA.FTZ R172, R165, c[0x0][0x23c], -R172 ;  /* 0x00008f00a5ac7a23 */ /* 0x000fe200000108ac */
[----:B------:R-:W3:Y:S01]  /*10300*/  MUFU.EX2 R177, R177 ;  /* 0x000000b100b17308 */ /* 0x000ee20000000800 */
[C---:B--2---:R-:W-:Y:S02]  /*10310*/  FMUL.FTZ R4, R2.reuse, R160 ;  /* 0x000000a002047220 */ /* 0x044fe40000410000 */
[C---:B------:R-:W-:Y:S02]  /*10320*/  FMUL.FTZ R5, R2.reuse, R161 ;  /* 0x000000a102057220 */ /* 0x040fe40000410000 */
[C---:B------:R-:W-:Y:S05]  /*10330*/  FMUL.FTZ R8, R2.reuse, R156 ;  /* 0x0000009c02087220 */ /* 0x040fea0000410000 */
        /* <DEDUP_REMOVED lines=21> */
[----:B------:R2:W-:Y:S01]  /*10490*/  MUFU.EX2 R165, R172 ;  /* 0x000000ac00a57308 */ /* 0x0005e20000000800 */
        /* <DEDUP_REMOVED lines=8> */
[C---:B------:R-:W-:Y:S01]  /*10520*/  HMMA.16816.F32.BF16 R4, R168.reuse, R12, R4 ;  /* 0x0000000ca804723c */ /* 0x040fe20000041804 */
[----:B------:R-:W-:Y:S04]  /*10530*/  MUFU.EX2 R187, R187 ;  /* 0x000000bb00bb7308 */ /* 0x000fe80000000800 */
[----:B------:R-:W-:Y:S02]  /*10540*/  FMUL.FTZ R39, R0, R39 ;  /* 0x0000002700277220 */ /* 0x000fe40000410000 */
[C---:B------:R-:W-:Y:S01]  /*10550*/  FMUL.FTZ R12, R2.reuse, R152 ;  /* 0x00000098020c7220 */ /* 0x040fe20000410000 */
[C---:B------:R-:W-:Y:S03]  /*10560*/  HMMA.16816.F32.BF16 R8, R168.reuse, R14, R8 ;  /* 0x0000000ea808723c */ /* 0x040fe60000041808 */
[----:B------:R-:W-:Y:S01]  /*10570*/  MUFU.EX2 R186, R186 ;  /* 0x000000ba00ba7308 */ /* 0x000fe20000000800 */
[C---:B------:R-:W-:Y:S01]  /*10580*/  FMUL.FTZ R13, R2.reuse, R153 ;  /* 0x00000099020d7220 */ /* 0x040fe20000410000 */
[----:B--2---:R-:W-:Y:S01]  /*10590*/  LDSM.16.MT88.4 R172, [R220+0x11800] ;  /* 0x01180000dcac783b */ /* 0x004fe20000004200 */
[----:B------:R-:W-:Y:S02]  /*105a0*/  FMUL.FTZ R40, R2, R40 ;  /* 0x0000002802287220 */ /* 0x000fe40000410000 */
[C---:B------:R-:W-:Y:S04]  /*105b0*/  FMUL.FTZ R14, R0.reuse, R154 ;  /* 0x0000009a000e7220 */ /* 0x040fe80000410000 */
[----:B------:R-:W-:Y:S01]  /*105c0*/  FMUL.FTZ R15, R0, R155 ;  /* 0x0000009b000f7220 */ /* 0x000fe20000410000 */
[----:B------:R-:W1:Y:S01]  /*105d0*/  MUFU.EX2 R189, R189 ;  /* 0x000000bd00bd7308 */ /* 0x000e620000000800 */
[----:B------:R-:W2:Y:S01]  /*105e0*/  LDSM.16.MT88.4 R152, [R220+0x10000] ;  /* 0x01000000dc98783b */ /* 0x000ea20000004200 */
[----:B------:R-:W-:Y:S02]  /*105f0*/  FMUL.FTZ R41, R2, R41 ;  /* 0x0000002902297220 */ /* 0x000fe40000410000 */
[C---:B------:R-:W-:Y:S02]  /*10600*/  FMUL.FTZ R42, R0.reuse, R42 ;  /* 0x0000002a002a7220 */ /* 0x040fe40000410000 */
[C---:B------:R-:W-:Y:S03]  /*10610*/  HMMA.16816.F32.BF16 R12, R168.reuse, R20, R12 ;  /* 0x00000014a80c723c */ /* 0x040fe6000004180c */
[----:B------:R-:W-:Y:S01]  /*10620*/  FMUL.FTZ R43, R0, R43 ;  /* 0x0000002b002b7220 */ /* 0x000fe20000410000 */
[----:B------:R-:W-:Y:S01]  /*10630*/  MUFU.EX2 R188, R188 ;  /* 0x000000bc00bc7308 */ /* 0x000fe20000000800 */
[C---:B------:R-:W-:Y:S02]  /*10640*/  FMUL.FTZ R44, R2.reuse, R44 ;  /* 0x0000002c022c7220 */ /* 0x040fe40000410000 */
[C---:B------:R-:W-:Y:S01]  /*10650*/  FMUL.FTZ R20, R2.reuse, R144 ;  /* 0x0000009002147220 */ /* 0x040fe20000410000 */
[C---:B------:R-:W-:Y:S04]  /*10660*/  HMMA.16816.F32.BF16 R16, R168.reuse, R22, R16 ;  /* 0x00000016a810723c */ /* 0x040fe80000041810 */
[C---:B------:R-:W-:Y:S02]  /*10670*/  FMUL.FTZ R21, R2.reuse, R145 ;  /* 0x0000009102157220 */ /* 0x040fe40000410000 */
[----:B------:R-:W-:Y:S01]  /*10680*/  FMUL.FTZ R45, R2, R45 ;  /* 0x0000002d022d7220 */ /* 0x000fe20000410000 */
[----:B------:R-:W-:Y:S01]  /*10690*/  MUFU.EX2 R191, R191 ;  /* 0x000000bf00bf7308 */ /* 0x000fe20000000800 */
[C---:B------:R-:W-:Y:S04]  /*106a0*/  FMUL.FTZ R22, R0.reuse, R146 ;  /* 0x0000009200167220 */ /* 0x040fe80000410000 */
[C---:B------:R-:W-:Y:S02]  /*106b0*/  FMUL.FTZ R23, R0.reuse, R147 ;  /* 0x0000009300177220 */ /* 0x040fe40000410000 */
[----:B------:R-:W3:Y:S01]  /*106c0*/  LDSM.16.MT88.4 R144, [R224+0x12000] ;  /* 0x01200000e090783b */ /* 0x000ee20000004200 */
[C---:B------:R-:W-:Y:S02]  /*106d0*/  FMUL.FTZ R46, R0.reuse, R46 ;  /* 0x0000002e002e7220 */ /* 0x040fe40000410000 */
[----:B------:R-:W-:Y:S01]  /*106e0*/  FMUL.FTZ R47, R0, R47 ;  /* 0x0000002f002f7220 */ /* 0x000fe20000410000 */
[----:B------:R-:W-:Y:S01]  /*106f0*/  MUFU.EX2 R190, R190 ;  /* 0x000000be00be7308 */ /* 0x000fe20000000800 */
[C---:B------:R-:W-:Y:S03]  /*10700*/  HMMA.16816.F32.BF16 R20, R168.reuse, R28, R20 ;  /* 0x0000001ca814723c */ /* 0x040fe60000041814 */
[C---:B------:R-:W-:Y:S02]  /*10710*/  FMUL.FTZ R48, R2.reuse, R48 ;  /* 0x0000003002307220 */ /* 0x040fe40000410000 */
[C---:B------:R-:W-:Y:S02]  /*10720*/  FMUL.FTZ R49, R2.reuse, R49 ;  /* 0x0000003102317220 */ /* 0x040fe40000410000 */
[C---:B------:R-:W-:Y:S01]  /*10730*/  FMUL.FTZ R28, R2.reuse, R136 ;  /* 0x00000088021c7220 */ /* 0x040fe20000410000 */
[C---:B------:R-:W-:Y:S01]  /*10740*/  HMMA.16816.F32.BF16 R24, R168.reuse, R30, R24 ;  /* 0x0000001ea818723c */ /* 0x040fe20000041818 */
[----:B------:R-:W4:Y:S03]  /*10750*/  MUFU.EX2 R193, R193 ;  /* 0x000000c100c17308 */ /* 0x000f260000000800 */
[----:B------:R-:W-:Y:S02]  /*10760*/  FMUL.FTZ R29, R2, R137 ;  /* 0x00000089021d7220 */ /* 0x000fe40000410000 */
[C---:B------:R-:W-:Y:S02]  /*10770*/  FMUL.FTZ R50, R0.reuse, R50 ;  /* 0x0000003200327220 */ /* 0x040fe40000410000 */
[C---:B------:R-:W-:Y:S03]  /*10780*/  FMUL.FTZ R30, R0.reuse, R138 ;  /* 0x0000008a001e7220 */ /* 0x040fe60000410000 */
[----:B------:R-:W-:Y:S01]  /*10790*/  MUFU.EX2 R192, R192 ;  /* 0x000000c000c07308 */ /* 0x000fe20000000800 */
[C---:B------:R-:W-:Y:S02]  /*107a0*/  FMUL.FTZ R31, R0.reuse, R139 ;  /* 0x0000008b001f7220 */ /* 0x040fe40000410000 */
[----:B------:R-:W5:Y:S01]  /*107b0*/  LDSM.16.MT88.4 R136, [R222+0x12000] ;  /* 0x01200000de88783b */ /* 0x000f620000004200 */
[----:B------:R-:W-:Y:S02]  /*107c0*/  FMUL.FTZ R51, R0, R51 ;  /* 0x0000003300337220 */ /* 0x000fe40000410000 */
[C---:B------:R-:W-:Y:S02]  /*107d0*/  FMUL.FTZ R52, R2.reuse, R52 ;  /* 0x0000003402347220 */ /* 0x040fe40000410000 */
[C---:B--2---:R-:W-:Y:S02]  /*107e0*/  HMMA.16816.F32.BF16 R28, R168.reuse, R152, R28 ;  /* 0x00000098a81c723c */ /* 0x044fe4000004181c */
[----:B------:R-:W2:Y:S01]  /*107f0*/  MUFU.EX2 R195, R195 ;  /* 0x000000c300c37308 */ /* 0x000ea20000000800 */
[----:B------:R-:W-:Y:S02]  /*10800*/  FMUL.FTZ R53, R2, R53 ;  /* 0x0000003502357220 */ /* 0x000fe40000410000 */
[C---:B------:R-:W-:Y:S02]  /*10810*/  FMUL.FTZ R54, R0.reuse, R54 ;  /* 0x0000003600367220 */ /* 0x040fe40000410000 */
[----:B------:R-:W-:Y:S01]  /*10820*/  FMUL.FTZ R55, R0, R55 ;  /* 0x0000003700377220 */ /* 0x000fe20000410000 */
[C---:B------:R-:W-:Y:S01]  /*10830*/  HMMA.16816.F32.BF16 R32, R168.reuse, R154, R32 ;  /* 0x0000009aa820723c */ /* 0x040fe20000041820 */
[----:B------:R-:W-:Y:S03]  /*10840*/  LDSM.16.MT88.4 R152, [R224+0x12800] ;  /* 0x01280000e098783b */ /* 0x000fe60000004200 */
[C---:B------:R-:W-:Y:S01]  /*10850*/  FMUL.FTZ R56, R2.reuse, R56 ;  /* 0x0000003802387220 */ /* 0x040fe20000410000 */
[----:B------:R-:W-:Y:S01]  /*10860*/  MUFU.EX2 R200, R200 ;  /* 0x000000c800c87308 */ /* 0x000fe20000000800 */
[----:B------:R-:W-:Y:S02]  /*10870*/  FMUL.FTZ R57, R2, R57 ;  /* 0x0000003902397220 */ /* 0x000fe40000410000 */
[C---:B---3--:R-:W-:Y:S04]  /*10880*/  HMMA.16816.F32.BF16 R36, R168.reuse, R144, R36 ;  /* 0x00000090a824723c */ /* 0x048fe80000041824 */
[C---:B------:R-:W-:Y:S02]  /*10890*/  FMUL.FTZ R58, R0.reuse, R58 ;  /* 0x0000003a003a7220 */ /* 0x040fe40000410000 */
[----:B------:R-:W-:Y:S01]  /*108a0*/  FMUL.FTZ R59, R0, R59 ;  /* 0x0000003b003b7220 */ /* 0x000fe20000410000 */
[----:B------:R-:W-:Y:S01]  /*108b0*/  MUFU.EX2 R198, R198 ;  /* 0x000000c600c67308 */ /* 0x000fe20000000800 */
[C---:B------:R-:W-:Y:S01]  /*108c0*/  HMMA.16816.F32.BF16 R40, R168.reuse, R146, R40 ;  /* 0x00000092a828723c */ /* 0x040fe20000041828 */
[----:B------:R-:W-:Y:S03]  /*108d0*/  LDSM.16.MT88.4 R144, [R221+0x10800] ;  /* 0x01080000dd90783b */ /* 0x000fe60000004200 */
[C---:B------:R-:W-:Y:S02]  /*108e0*/  FMUL.FTZ R60, R2.reuse, R60 ;  /* 0x0000003c023c7220 */ /* 0x040fe40000410000 */
[----:B------:R-:W-:Y:S02]  /*108f0*/  FMUL.FTZ R61, R2, R61 ;  /* 0x0000003d023d7220 */ /* 0x000fe40000410000 */
[C---:B------:R-:W-:Y:S01]  /*10900*/  FMUL.FTZ R62, R0.reuse, R62 ;  /* 0x0000003e003e7220 */ /* 0x040fe20000410000 */
[----:B------:R-:W-:Y:S01]  /*10910*/  MUFU.EX2 R196, R196 ;  /* 0x000000c400c47308 */ /* 0x000fe20000000800 */
[C---:B-----5:R-:W-:Y:S03]  /*10920*/  HMMA.16816.F32.BF16 R44, R168.reuse, R136, R44 ;  /* 0x00000088a82c723c */ /* 0x060fe6000004182c */
[----:B------:R-:W-:Y:S02]  /*10930*/  FMUL.FTZ R63, R0, R63 ;  /* 0x0000003f003f7220 */ /* 0x000fe40000410000 */
[C---:B------:R-:W-:Y:S02]  /*10940*/  FMUL.FTZ R64, R2.reuse, R64 ;  /* 0x0000004002407220 */ /* 0x040fe40000410000 */
[----:B------:R-:W-:Y:S01]  /*10950*/  FMUL.FTZ R65, R2, R65 ;  /* 0x0000004102417220 */ /* 0x000fe20000410000 */
[C---:B------:R-:W-:Y:S01]  /*10960*/  HMMA.16816.F32.BF16 R48, R168.reuse, R138, R48 ;  /* 0x0000008aa830723c */ /* 0x040fe20000041830 */
[----:B------:R-:W3:Y:S01]  /*10970*/  LDSM.16.MT88.4 R136, [R224+0x14000] ;  /* 0x01400000e088783b */ /* 0x000ee20000004200 */
[----:B------:R-:W-:Y:S02]  /*10980*/  MUFU.EX2 R194, R194 ;  /* 0x000000c200c27308 */ /* 0x000fe40000000800 */
[C---:B------:R-:W-:Y:S02]  /*10990*/  FMUL.FTZ R66, R0.reuse, R66 ;  /* 0x0000004200427220 */ /* 0x040fe40000410000 */
[----:B------:R-:W-:Y:S02]  /*109a0*/  FMUL.FTZ R67, R0, R67 ;  /* 0x0000004300437220 */ /* 0x000fe40000410000 */
[C---:B------:R-:W-:Y:S04]  /*109b0*/  HMMA.16816.F32.BF16 R52, R168.reuse, R132, R52 ;  /* 0x00000084a834723c */ /* 0x040fe80000041834 */
[C---:B------:R-:W-:Y:S01]  /*109c0*/  FMUL.FTZ R68, R2.reuse, R68 ;  /* 0x0000004402447220 */ /* 0x040fe20000410000 */
[----:B------:R-:W-:Y:S01]  /*109d0*/  MUFU.EX2 R202, R202 ;  /* 0x000000ca00ca7308 */ /* 0x000fe20000000800 */
[----:B------:R-:W-:Y:S02]  /*109e0*/  FMUL.FTZ R69, R2, R69 ;  /* 0x0000004502457220 */ /* 0x000fe40000410000 */
[C---:B------:R-:W-:Y:S01]  /*109f0*/  HMMA.16816.F32.BF16 R56, R168.reuse, R134, R56 ;  /* 0x00000086a838723c */ /* 0x040fe20000041838 */
[----:B------:R-:W5:Y:S03]  /*10a00*/  LDSM.16.MT88.4 R132, [R222+0x14000] ;  /* 0x01400000de84783b */ /* 0x000f660000004200 */
[C---:B------:R-:W-:Y:S02]  /*10a10*/  FMUL.FTZ R70, R0.reuse, R70 ;  /* 0x0000004600467220 */ /* 0x040fe40000410000 */
[----:B------:R-:W-:Y:S01]  /*10a20*/  FMUL.FTZ R71, R0, R71 ;  /* 0x0000004700477220 */ /* 0x000fe20000410000 */
[----:B------:R-:W-:Y:S01]  /*10a30*/  MUFU.EX2 R201, R201 ;  /* 0x000000c900c97308 */ /* 0x000fe20000000800 */
[C---:B------:R-:W-:Y:S04]  /*10a40*/  HMMA.16816.F32.BF16 R60, R168.reuse, R140, R60 ;  /* 0x0000008ca83c723c */ /* 0x040fe8000004183c */
[C---:B------:R-:W-:Y:S02]  /*10a50*/  FMUL.FTZ R72, R2.reuse, R72 ;  /* 0x0000004802487220 */ /* 0x040fe40000410000 */
[----:B------:R-:W-:Y:S02]  /*10a60*/  FMUL.FTZ R73, R2, R73 ;  /* 0x0000004902497220 */ /* 0x000fe40000410000 */
[C---:B------:R-:W-:Y:S01]  /*10a70*/  HMMA.16816.F32.BF16 R64, R168.reuse, R142, R64 ;  /* 0x0000008ea840723c */ /* 0x040fe20000041840 */
[----:B------:R-:W1:Y:S01]  /*10a80*/  LDSM.16.MT88.4 R140, [R221+0x14000] ;  /* 0x01400000dd8c783b */ /* 0x000e620000004200 */
[----:B------:R-:W-:Y:S02]  /*10a90*/  MUFU.EX2 R199, R199 ;  /* 0x000000c700c77308 */ /* 0x000fe40000000800 */
[C---:B------:R-:W-:Y:S02]  /*10aa0*/  FMUL.FTZ R74, R0.reuse, R74 ;  /* 0x0000004a004a7220 */ /* 0x040fe40000410000 */
[----:B------:R-:W-:Y:S02]  /*10ab0*/  FMUL.FTZ R75, R0, R75 ;  /* 0x0000004b004b7220 */ /* 0x000fe40000410000 */
[C---:B------:R-:W-:Y:S01]  /*10ac0*/  FMUL.FTZ R76, R2.reuse, R76 ;  /* 0x0000004c024c7220 */ /* 0x040fe20000410000 */
[C---:B---3--:R-:W-:Y:S03]  /*10ad0*/  HMMA.16816.F32.BF16 R68, R168.reuse, R136, R68 ;  /* 0x00000088a844723c */ /* 0x048fe60000041844 */
[----:B------:R-:W-:Y:S01]  /*10ae0*/  FMUL.FTZ R77, R2, R77 ;  /* 0x0000004d024d7220 */ /* 0x000fe20000410000 */
[----:B------:R-:W-:Y:S01]  /*10af0*/  MUFU.EX2 R197, R197 ;  /* 0x000000c500c57308 */ /* 0x000fe20000000800 */
[C---:B------:R-:W-:Y:S02]  /*10b00*/  FMUL.FTZ R78, R0.reuse, R78 ;  /* 0x0000004e004e7220 */ /* 0x040fe40000410000 */
[----:B------:R-:W-:Y:S01]  /*10b10*/  FMUL.FTZ R79, R0, R79 ;  /* 0x0000004f004f7220 */ /* 0x000fe20000410000 */
[C---:B------:R-:W-:Y:S01]  /*10b20*/  HMMA.16816.F32.BF16 R72, R168.reuse, R138, R72 ;  /* 0x0000008aa848723c */ /* 0x040fe20000041848 */
[----:B------:R-:W3:Y:S03]  /*10b30*/  LDSM.16.MT88.4 R136, [R220+0x14000] ;  /* 0x01400000dc88783b */ /* 0x000ee60000004200 */
[C---:B------:R-:W-:Y:S02]  /*10b40*/  FMUL.FTZ R80, R2.reuse, R80 ;  /* 0x0000005002507220 */ /* 0x040fe40000410000 */
[----:B------:R-:W-:Y:S01]  /*10b50*/  FMUL.FTZ R81, R2, R81 ;  /* 0x0000005102517220 */ /* 0x000fe20000410000 */
[----:B------:R-:W-:Y:S01]  /*10b60*/  MUFU.EX2 R184, R184 ;  /* 0x000000b800b87308 */ /* 0x000fe20000000800 */
[C---:B-----5:R-:W-:Y:S04]  /*10b70*/  HMMA.16816.F32.BF16 R76, R168.reuse, R132, R76 ;  /* 0x00000084a84c723c */ /* 0x060fe8000004184c */
[C---:B------:R-:W-:Y:S02]  /*10b80*/  FMUL.FTZ R82, R0.reuse, R82 ;  /* 0x0000005200527220 */ /* 0x040fe40000410000 */
[----:B------:R-:W-:Y:S02]  /*10b90*/  FMUL.FTZ R83, R0, R83 ;  /* 0x0000005300537220 */ /* 0x000fe40000410000 */
[C---:B------:R-:W-:Y:S01]  /*10ba0*/  FMUL.FTZ R84, R2.reuse, R84 ;  /* 0x0000005402547220 */ /* 0x040fe20000410000 */
[----:B------:R-:W5:Y:S03]  /*10bb0*/  MUFU.EX2 R203, R203 ;  /* 0x000000cb00cb7308 */ /* 0x000f660000000800 */
[----:B------:R-:W-:Y:S01]  /*10bc0*/  FMUL.FTZ R85, R2, R85 ;  /* 0x0000005502557220 */ /* 0x000fe20000410000 */
[C---:B------:R-:W-:Y:S01]  /*10bd0*/  HMMA.16816.F32.BF16 R80, R168.reuse, R134, R80 ;  /* 0x00000086a850723c */ /* 0x040fe20000041850 */
[----:B------:R-:W2:Y:S02]  /*10be0*/  LDSM.16.MT88.4 R132, [R224+0x16000] ;  /* 0x01600000e084783b */ /* 0x000ea40000004200 */
[C---:B------:R-:W-:Y:S02]  /*10bf0*/  FMUL.FTZ R86, R0.reuse, R86 ;  /* 0x0000005600567220 */ /* 0x040fe40000410000 */
[----:B------:R-:W-:Y:S01]  /*10c00*/  FMUL.FTZ R87, R0, R87 ;  /* 0x0000005700577220 */ /* 0x000fe20000410000 */
[----:B------:R-:W2:Y:S01]  /*10c10*/  MUFU.EX2 R180, R180 ;  /* 0x000000b400b47308 */ /* 0x000ea20000000800 */
[C---:B------:R-:W-:Y:S02]  /*10c20*/  FMUL.FTZ R88, R2.reuse, R88 ;  /* 0x0000005802587220 */ /* 0x040fe40000410000 */
[----:B------:R-:W-:Y:S03]  /*10c30*/  FMUL.FTZ R89, R2, R89 ;  /* 0x0000005902597220 */ /* 0x000fe60000410000 */
[C---:B-1----:R-:W-:Y:S03]  /*10c40*/  HMMA.16816.F32.BF16 R84, R168.reuse, R140, R84 ;  /* 0x0000008ca854723c */ /* 0x042fe60000041854 */
[C---:B------:R-:W-:Y:S01]  /*10c50*/  FMUL.FTZ R90, R0.reuse, R90 ;  /* 0x0000005a005a7220 */ /* 0x040fe20000410000 */
[----:B------:R-:W-:Y:S01]  /*10c60*/  MUFU.EX2 R182, R182 ;  /* 0x000000b600b67308 */ /* 0x000fe20000000800 */
[----:B------:R-:W-:Y:S02]  /*10c70*/  FMUL.FTZ R91, R0, R91 ;  /* 0x0000005b005b7220 */ /* 0x000fe40000410000 */
[C---:B------:R-:W-:Y:S02]  /*10c80*/  FMUL.FTZ R92, R2.reuse, R92 ;  /* 0x0000005c025c7220 */ /* 0x040fe40000410000 */
[----:B------:R-:W-:Y:S03]  /*10c90*/  FMUL.FTZ R93, R2, R93 ;  /* 0x0000005d025d7220 */ /* 0x000fe60000410000 */
[C---:B------:R-:W-:Y:S01]  /*10ca0*/  HMMA.16816.F32.BF16 R88, R168.reuse, R142, R88 ;  /* 0x0000008ea858723c */ /* 0x040fe20000041858 */
[----:B------:R-:W1:Y:S01]  /*10cb0*/  LDSM.16.MT88.4 R140, [R222+0x16000] ;  /* 0x01600000de8c783b */ /* 0x000e620000004200 */
[----:B------:R-:W1:Y:S01]  /*10cc0*/  MUFU.EX2 R185, R185 ;  /* 0x000000b900b97308 */ /* 0x000e620000000800 */
        /* <DEDUP_REMOVED lines=50> */
[C---:B------:R-:W-:Y:S02]  /*10ff0*/  FMUL.FTZ R131, R0.reuse, R131 ;  /* 0x0000008300837220 */ /* 0x040fe40000410000 */
[----:B------:R-:W-:Y:S01]  /*11000*/  F2FP.BF16.PACK_AB R132, R189, R186 ;  /* 0x000000babd84723e */ /* 0x000fe200000010ff */
[----:B------:R-:W-:Y:S01]  /*11010*/  FFMA.FTZ R179, R0, R252, R179 ;  /* 0x000000fc00b37223 */ /* 0x000fe200000100b3 */
[----:B----4-:R-:W-:Y:S03]  /*11020*/  F2FP.BF16.PACK_AB R133, R193, R190 ;  /* 0x000000bec185723e */ /* 0x010fe600000010ff */
[----:B------:R-:W-:Y:S03]  /*11030*/  HMMA.16816.F32.BF16 R128, R168, R134, R128 ;  /* 0x00000086a880723c */ /* 0x000fe60000041880 */
[----:B------:R-:W-:Y:S04]  /*11040*/  FADD.FTZ R179, R177, R179 ;  /* 0x000000b3b1b37221 */ /* 0x000fe80000010000 */
[----:B------:R-:W-:Y:S01]  /*11050*/  F2FP.BF16.PACK_AB R134, R191, R188 ;  /* 0x000000bcbf86723e */ /* 0x000fe200000010ff */
[----:B------:R-:W-:Y:S01]  /*11060*/  FADD.FTZ R176, R176, R179 ;  /* 0x000000b3b0b07221 */ /* 0x000fe20000010000 */
[----:B------:R-:W-:Y:S03]  /*11070*/  F2FP.BF16.PACK_AB R135, R195, R192 ;  /* 0x000000c0c387723e */ /* 0x000fe600000010ff */
[----:B-----5:R-:W-:Y:S01]  /*11080*/  F2FP.BF16.PACK_AB R168, R203, R184 ;  /* 0x000000b8cba8723e */ /* 0x020fe200000010ff */
[----:B------:R-:W-:Y:S01]  /*11090*/  FADD.FTZ R167, R167, R176 ;  /* 0x000000b0a7a77221 */ /* 0x000fe20000010000 */
[----:B------:R-:W-:Y:S02]  /*110a0*/  F2FP.BF16.PACK_AB R170, R187, R180 ;  /* 0x000000b4bbaa723e */ /* 0x000fe400000010ff */
[C---:B-1----:R-:W-:Y:S05]  /*110b0*/  HMMA.16816.F32.BF16 R4, R132.reuse, R140, R4 ;  /* 0x0000008c8404723c */ /* 0x042fea0000041804 */
[----:B------:R-:W-:Y:S01]  /*110c0*/  F2FP.BF16.PACK_AB R169, R185, R182 ;  /* 0x000000b6b9a9723e */ /* 0x000fe200000010ff */
[----:B------:R-:W-:Y:S02]  /*110d0*/  FADD.FTZ R190, R190, R167 ;  /* 0x000000a7bebe7221 */ /* 0x000fe40000010000 */
[C---:B------:R-:W-:Y:S01]  /*110e0*/  HMMA.16816.F32.BF16 R8, R132.reuse, R142, R8 ;  /* 0x0000008e8408723c */ /* 0x040fe20000041808 */
[----:B------:R-:W1:Y:S03]  /*110f0*/  LDSM.16.MT88.4 R140, [R222+0x12800] ;  /* 0x01280000de8c783b */ /* 0x000e660000004200 */
[----:B------:R-:W-:Y:S04]  /*11100*/  FADD.FTZ R193, R193, R190 ;  /* 0x000000bec1c17221 */ /* 0x000fe80000010000 */
[C---:B---3--:R-:W-:Y:S04]  /*11110*/  HMMA.16816.F32.BF16 R12, R132.reuse, R136, R12 ;  /* 0x00000088840c723c */ /* 0x048fe8000004180c */
[----:B------:R-:W-:Y:S04]  /*11120*/  FADD.FTZ R192, R192, R193 ;  /* 0x000000c1c0c07221 */ /* 0x000fe80000010000 */
[C---:B------:R-:W-:Y:S01]  /*11130*/  HMMA.16816.F32.BF16 R16, R132.reuse, R138, R16 ;  /* 0x0000008a8410723c */ /* 0x040fe20000041810 */
[----:B------:R-:W2:Y:S03]  /*11140*/  LDSM.16.MT88.4 R136, [R221+0x12800] ;  /* 0x01280000dd88783b */ /* 0x000ea60000004200 */
[----:B------:R-:W-:Y:S04]  /*11150*/  FADD.FTZ R195, R195, R192 ;  /* 0x000000c0c3c37221 */ /* 0x000fe80000010000 */
[C---:B------:R-:W-:Y:S04]  /*11160*/  HMMA.16816.F32.BF16 R20, R132.reuse, R144, R20 ;  /* 0x000000908414723c */ /* 0x040fe80000041814 */
[----:B------:R-:W-:Y:S04]  /*11170*/  FADD.FTZ R0, R202, R195 ;  /* 0x000000c3ca007221 */ /* 0x000fe80000010000 */
[C---:B------:R-:W-:Y:S01]  /*11180*/  HMMA.16816.F32.BF16 R24, R132.reuse, R146, R24 ;  /* 0x000000928418723c */ /* 0x040fe20000041818 */
[----:B------:R-:W3:Y:S03]  /*11190*/  LDSM.16.MT88.4 R144, [R220+0x12800] ;  /* 0x01280000dc90783b */ /* 0x000ee60000004200 */
[----:B------:R-:W-:Y:S04]  /*111a0*/  FADD.FTZ R0, R201, R0 ;  /* 0x00000000c9007221 */ /* 0x000fe80000010000 */
[C---:B------:R-:W-:Y:S04]  /*111b0*/  HMMA.16816.F32.BF16 R28, R132.reuse, R148, R28 ;  /* 0x00000094841c723c */ /* 0x040fe8000004181c */
[----:B------:R-:W-:Y:S04]  /*111c0*/  FADD.FTZ R0, R199, R0 ;  /* 0x00000000c7007221 */ /* 0x000fe80000010000 */
        /* <DEDUP_REMOVED lines=36> */
[----:B------:R-:W-:Y:S01]  /*11410*/  HMMA.16816.F32.BF16 R128, R132, R138, R128 ;  /* 0x0000008a8480723c */ /* 0x000fe20000041880 */
[----:B------:R-:W2:Y:S06]  /*11420*/  LDSM.16.MT88.4 R136, [R224+0x13000] ;  /* 0x01300000e088783b */ /* 0x000eac0000004200 */
[----:B------:R-:W-:Y:S02]  /*11430*/  F2FP.BF16.PACK_AB R132, R198, R200 ;  /* 0x000000c8c684723e */ /* 0x000fe400000010ff */
[----:B------:R-:W-:Y:S03]  /*11440*/  F2FP.BF16.PACK_AB R134, R194, R196 ;  /* 0x000000c4c286723e */ /* 0x000fe600000010ff */
[----:B------:R-:W-:Y:S02]  /*11450*/  F2FP.BF16.PACK_AB R133, R201, R202 ;  /* 0x000000cac985723e */ /* 0x000fe400000010ff */
[C---:B------:R-:W-:Y:S01]  /*11460*/  F2FP.BF16.PACK_AB R135, R197.reuse, R199 ;  /* 0x000000c7c587723e */ /* 0x040fe200000010ff */
[----:B------:R-:W-:Y:S04]  /*11470*/  FADD.FTZ R197, R197, R0 ;  /* 0x00000000c5c57221 */ /* 0x000fe80000010000 */
[----:B------:R-:W-:Y:S02]  /*11480*/  FADD.FTZ R182, R182, R197 ;  /* 0x000000c5b6b67221 */ /* 0x000fe40000010000 */
[C---:B---3--:R-:W-:Y:S03]  /*11490*/  HMMA.16816.F32.BF16 R4, R132.reuse, R144, R4 ;  /* 0x000000908404723c */ /* 0x048fe60000041804 */
[----:B------:R-:W-:Y:S05]  /*114a0*/  FADD.FTZ R182, R185, R182 ;  /* 0x000000b6b9b67221 */ /* 0x000fea0000010000 */
[C---:B------:R-:W-:Y:S01]  /*114b0*/  HMMA.16816.F32.BF16 R8, R132.reuse, R146, R8 ;  /* 0x000000928408723c */ /* 0x040fe20000041808 */
[----:B------:R-:W3:Y:S07]  /*114c0*/  LDSM.16.MT88.4 R144, [R222+0x13000] ;  /* 0x01300000de90783b */ /* 0x000eee0000004200 */
[C---:B----4-:R-:W-:Y:S08]  /*114d0*/  HMMA.16816.F32.BF16 R12, R132.reuse, R148, R12 ;  /* 0x00000094840c723c */ /* 0x050ff0000004180c */
        /* <DEDUP_REMOVED lines=20> */
[C---:B------:R-:W-:Y:S08]  /*11620*/  HMMA.16816.F32.BF16 R68, R132.reuse, R152, R68 ;  /* 0x000000988444723c */ /* 0x040ff00000041844 */
[C---:B------:R-:W-:Y:S08]  /*11630*/  HMMA.16816.F32.BF16 R72, R132.reuse, R154, R72 ;  /* 0x0000009a8448723c */ /* 0x040ff00000041848 */
        /* <DEDUP_REMOVED lines=18> */
[----:B------:R-:W-:Y:S07]  /*11760*/  HMMA.16816.F32.BF16 R128, R132, R150, R128 ;  /* 0x000000968480723c */ /* 0x000fee0000041880 */
[----:B------:R-:W-:Y:S05]  /*11770*/  MOV R135, R160 ;  /* 0x000000a000877202 */ /* 0x000fea0000000f00 */
[-C--:B------:R-:W-:Y:S07]  /*11780*/  F2FP.BF16.PACK_AB R171, R165, R135.reuse ;  /* 0x00000087a5ab723e */ /* 0x080fee00000010ff */
[C---:B------:R-:W-:Y:S01]  /*11790*/  HMMA.16816.F32.BF16 R160, R168.reuse, R156, R4 ;  /* 0x0000009ca8a0723c */ /* 0x040fe20000041804 */
[----:B------:R-:W3:Y:S07]  /*117a0*/  LDSM.16.MT88.4 R4, [R224+0x13800] ;  /* 0x01380000e004783b */ /* 0x000eee0000004200 */
[C---:B------:R-:W-:Y:S01]  /*117b0*/  HMMA.16816.F32.BF16 R156, R168.reuse, R158, R8 ;  /* 0x0000009ea89c723c */ /* 0x040fe20000041808 */
[----:B------:R-:W4:Y:S07]  /*117c0*/  LDSM.16.MT88.4 R8, [R222+0x13800] ;  /* 0x01380000de08783b */ /* 0x000f2e0000004200 */
[C---:B-1----:R-:W-:Y:S01]  /*117d0*/  HMMA.16816.F32.BF16 R152, R168.reuse, R140, R12 ;  /* 0x0000008ca898723c */ /* 0x042fe2000004180c */
[----:B------:R-:W1:Y:S07]  /*117e0*/  LDSM.16.MT88.4 R12, [R221+0x13800] ;  /* 0x01380000dd0c783b */ /* 0x000e6e0000004200 */
[C---:B------:R-:W-:Y:S01]  /*117f0*/  HMMA.16816.F32.BF16 R148, R168.reuse, R142, R16 ;  /* 0x0000008ea894723c */ /* 0x040fe20000041810 */
[----:B------:R-:W5:Y:S07]  /*11800*/  LDSM.16.MT88.4 R16, [R220+0x13800] ;  /* 0x01380000dc10783b */ /* 0x000f6e0000004200 */
[C---:B--2---:R-:W-:Y:S01]  /*11810*/  HMMA.16816.F32.BF16 R144, R168.reuse, R136, R20 ;  /* 0x00000088a890723c */ /* 0x044fe20000041814 */
[----:B------:R-:W4:Y:S07]  /*11820*/  LDSM.16.MT88.4 R20, [R224+0x15800] ;  /* 0x01580000e014783b */ /* 0x000f2e0000004200 */
[C---:B------:R-:W-:Y:S01]  /*11830*/  HMMA.16816.F32.BF16 R140, R168.reuse, R138, R24 ;  /* 0x0000008aa88c723c */ /* 0x040fe20000041818 */
[----:B------:R-:W-:Y:S07]  /*11840*/  LDSM.16.MT88.4 R24, [R224+0x17800] ;  /* 0x01780000e018783b */ /* 0x000fee0000004200 */
[C---:B------:R-:W-:Y:S01]  /*11850*/  HMMA.16816.F32.BF16 R136, R168.reuse, R172, R28 ;  /* 0x000000aca888723c */ /* 0x040fe2000004181c */
[----:B------:R-:W2:Y:S06]  /*11860*/  LDL.LU R30, [R1+0x8] ;  /* 0x00000800011e7983 */ /* 0x000eac0000300800 */
[----:B------:R-:W-:Y:S02]  /*11870*/  MOV R31, R135 ;  /* 0x00000087001f7202 */ /* 0x000fe40000000f00 */
[C---:B------:R-:W-:Y:S03]  /*11880*/  HMMA.16816.F32.BF16 R132, R168.reuse, R174, R32 ;  /* 0x000000aea884723c */ /* 0x040fe60000041820 */
[----:B------:R-:W-:Y:S04]  /*11890*/  FADD.FTZ R182, R31, R182 ;  /* 0x000000b61fb67221 */ /* 0x000fe80000010000 */
[----:B------:R-:W-:Y:S01]  /*118a0*/  FADD.FTZ R252, R165, R182 ;  /* 0x000000b6a5fc7221 */ /* 0x000fe20000010000 */
        /* <DEDUP_REMOVED lines=14> */
[----:B------:R-:W5:Y:S07]  /*11990*/  LDSM.16.MT88.4 R20, [R221+0x17800] ;  /* 0x01780000dd14783b */ /* 0x000f6e0000004200 */
[C---:B---3--:R-:W-:Y:S08]  /*119a0*/  HMMA.16816.F32.BF16 R76, R168.reuse, R4, R76 ;  /* 0x00000004a84c723c */ /* 0x048ff0000004184c */
[C---:B------:R-:W-:Y:S01]  /*119b0*/  HMMA.16816.F32.BF16 R80, R168.reuse, R6, R80 ;  /* 0x00000006a850723c */ /* 0x040fe20000041850 */
[----:B------:R-:W3:Y:S07]  /*119c0*/  LDSM.16.MT88.4 R4, [R220+0x17800] ;  /* 0x01780000dc04783b */ /* 0x000eee0000004200 */
[C---:B----4-:R-:W-:Y:S08]  /*119d0*/  HMMA.16816.F32.BF16 R84, R168.reuse, R8, R84 ;  /* 0x00000008a854723c */ /* 0x050ff00000041854 */
[C---:B------:R-:W-:Y:S08]  /*119e0*/  HMMA.16816.F32.BF16 R88, R168.reuse, R10, R88 ;  /* 0x0000000aa858723c */ /* 0x040ff00000041858 */
[C---:B-1----:R-:W-:Y:S08]  /*119f0*/  HMMA.16816.F32.BF16 R92, R168.reuse, R12, R92 ;  /* 0x0000000ca85c723c */ /* 0x042ff0000004185c */
[C---:B------:R-:W-:Y:S08]  /*11a00*/  HMMA.16816.F32.BF16 R96, R168.reuse, R14, R96 ;  /* 0x0000000ea860723c */ /* 0x040ff00000041860 */
[C---:B------:R-:W-:Y:S08]  /*11a10*/  HMMA.16816.F32.BF16 R100, R168.reuse, R24, R100 ;  /* 0x00000018a864723c */ /* 0x040ff00000041864 */
[C---:B------:R-:W-:Y:S08]  /*11a20*/  HMMA.16816.F32.BF16 R104, R168.reuse, R26, R104 ;  /* 0x0000001aa868723c */ /* 0x040ff00000041868 */
[C---:B-----5:R-:W-:Y:S08]  /*11a30*/  HMMA.16816.F32.BF16 R108, R168.reuse, R16, R108 ;  /* 0x00000010a86c723c */ /* 0x060ff0000004186c */
[C---:B------:R-:W-:Y:S08]  /*11a40*/  HMMA.16816.F32.BF16 R112, R168.reuse, R18, R112 ;  /* 0x00000012a870723c */ /* 0x040ff00000041870 */
[C---:B------:R-:W-:Y:S08]  /*11a50*/  HMMA.16816.F32.BF16 R116, R168.reuse, R20, R116 ;  /* 0x00000014a874723c */ /* 0x040ff00000041874 */
[C---:B------:R-:W-:Y:S08]  /*11a60*/  HMMA.16816.F32.BF16 R120, R168.reuse, R22, R120 ;  /* 0x00000016a878723c */ /* 0x040ff00000041878 */
[C---:B---3--:R-:W-:Y:S08]  /*11a70*/  HMMA.16816.F32.BF16 R124, R168.reuse, R4, R124 ;  /* 0x00000004a87c723c */ /* 0x048ff0000004187c */
[----:B------:R-:W-:Y:S04]  /*11a80*/  HMMA.16816.F32.BF16 R128, R168, R6, R128 ;  /* 0x00000006a880723c */ /* 0x000fe80000041880 */
[----:B--2---:R-:W-:Y:S01]  /*11a90*/  FFMA.FTZ R183, R2, R30, R183 ;  /* 0x0000001e02b77223 */ /* 0x004fe200000100b7 */
[----:B------:R-:W-:Y:S03]  /*11aa0*/  MOV R2, R164 ;  /* 0x000000a400027202 */ /* 0x000fe60000000f00 */
[----:B------:R-:W-:Y:S04]  /*11ab0*/  FADD.FTZ R166, R166, R183 ;  /* 0x000000b7a6a67221 */ /* 0x000fe80000010000 */
        /* <DEDUP_REMOVED lines=13> */
[----:B------:R-:W-:Y:S05]  /*11b90*/  FADD.FTZ R0, R187, R180 ;  /* 0x000000b4bb007221 */ /* 0x000fea0000010000 */
[----:B------:R1:W-:Y:S02]  /*11ba0*/  STL [R1+0x8], R0 ;  /* 0x0000080001007387 */ /* 0x0003e40000100800 */
[----:B-1----:R-:W-:Y:S01]  /*11bb0*/  MOV R0, R3 ;  /* 0x0000000300007202 */ /* 0x002fe20000000f00 */
[----:B------:R-:W-:-:S05]  /*11bc0*/  @P0 BRA `(.L_x_264) ;  /* 0xffffb86000000947 */ /* 0x000fca000383ffff */
.L_x_263:
[----:B------:R-:W2:Y:S01]  /*11bd0*/  LDL.LU R4, [R1+0x8] ;  /* 0x0000080001047983 */ /* 0x000ea20000300800 */
[----:B------:R-:W-:Y:S01]  /*11be0*/  MOV R5, 0x3f800000 ;  /* 0x3f80000000057802 */ /* 0x000fe20000000f00 */
[----:B------:R-:W1:Y:S01]  /*11bf0*/  S2UR UR6, SR_CTAID.Y ;  /* 0x00000000000679c3 */ /* 0x000e620000002600 */
[----:B------:R-:W-:Y:S01]  /*11c00*/  UISETP.NE.AND UP4, UPT, UR15, -0x1, UPT ;  /* 0xffffffff0f00788c */ /* 0x000fe2000bf85270 */
[----:B------:R-:W3:Y:S01]  /*11c10*/  SHFL.BFLY PT, R7, R252, 0x2, 0x1f ;  /* 0x0c401f00fc077f89 */ /* 0x000ee200000e0000 */
[----:B------:R-:W-:Y:S01]  /*11c20*/  ULDC.64 UR4, c[0x0][0x1e8] ;  /* 0x00007a0000047ab9 */ /* 0x000fe20000000a00 */
[----:B------:R-:W-:Y:S01]  /*11c30*/  BSSY B0, `(.L_x_267) ;  /* 0x0000191000007945 */ /* 0x000fe20003800000 */
[----:B------:R-:W-:-:S02]  /*11c40*/  ULDC.U8 UR9, c[0x0][0x329] ;  /* 0x0000ca4000097ab9 */ /* 0x000fc40000000000 */
[----:B------:R-:W-:Y:S01]  /*11c50*/  UISETP.NE.AND UP1, UPT, UR9, URZ, UPT ;  /* 0x0000003f0900728c */ /* 0x000fe2000bf25270 */
[----:B------:R-:W4:Y:S01]  /*11c60*/  S2UR UR10, SR_CTAID.Z ;  /* 0x00000000000a79c3 */ /* 0x000f220000002700 */
[----:B------:R-:W-:Y:S02]  /*11c70*/  ULDC UR8, c[0x0][0x214] ;  /* 0x0000850000087ab9 */ /* 0x000fe40000000800 */
[----:B------:R-:W-:Y:S02]  /*11c80*/  UMOV UR26, URZ ;  /* 0x0000003f001a7c82 */ /* 0x000fe40008000000 */
[----:B------:R-:W-:Y:S02]  /*11c90*/  @UP4 UIMAD.WIDE.U32 UR18, UR15, UR4, URZ ;  /* 0x000000040f1242a5 */ /* 0x000fe4000f8e003f */
[----:B------:R-:W-:Y:S02]  /*11ca0*/  UMOV UR27, URZ ;  /* 0x0000003f001b7c82 */ /* 0x000fe40008000000 */
[----:B------:R-:W-:-:S02]  /*11cb0*/  @UP4 UIMAD UR7, UR15, UR5, UR19 ;  /* 0x000000050f0742a4 */ /* 0x000fc4000f8e0213 */
[----:B------:R-:W-:Y:S02]  /*11cc0*/  @UP1 ULDC UR11, c[0x0][0x210] ;  /* 0x00008400000b1ab9 */ /* 0x000fe40000000800 */
[----:B------:R-:W-:Y:S02]  /*11cd0*/  ULDC.64 UR4, c[0x0][0x1e0] ;  /* 0x0000780000047ab9 */ /* 0x000fe40000000a00 */
[----:B------:R-:W-:Y:S02]  /*11ce0*/  @UP1 UIMAD UR11, UR11, UR8, URZ ;  /* 0x000000080b0b12a4 */ /* 0x000fe4000f8e023f */
[----:B-1----:R-:W-:Y:S01]  /*11cf0*/  @!UP4 USHF.R.S32.HI UR12, URZ, 0x1f, UR6 ;  /* 0x0000001f3f0cc899 */ /* 0x002fe20008011406 */
[----:B---3--:R-:W-:Y:S01]  /*11d00*/  FADD.FTZ R7, R7, R252 ;  /* 0x000000fc07077221 */ /* 0x008fe20000010000 */
[----:B------:R-:W-:Y:S02]  /*11d10*/  @!UP4 UIMAD.WIDE.U32 UR24, UR6, UR4, URZ ;  /* 0x000000040618c2a5 */ /* 0x000fe4000f8e003f */
[----:B------:R-:W-:-:S02]  /*11d20*/  @!UP4 UIMAD UR12, UR12, UR4, URZ ;  /* 0x000000040c0cc2a4 */ /* 0x000fc4000f8e023f */
[----:B------:R-:W1:Y:S01]  /*11d30*/  SHFL.BFLY PT, R0, R7, 0x1, 0x1f ;  /* 0x0c201f0007007f89 */ /* 0x000e6200000e0000 */
        /* <DEDUP_REMOVED lines=9> */
[----:B------:R-:W-:Y:S02]  /*11dd0*/  @UP1 UMOV UR13, 0x1 ;  /* 0x00000001000d1882 */ /* 0x000fe40000000000 */
[----:B------:R-:W-:Y:S02]  /*11de0*/  @!UP1 UIMAD UR13, UR11, UR4, URZ ;  /* 0x000000040b0d92a4 */ /* 0x000fe4000f8e023f */
[----:B------:R-:W-:Y:S02]  /*11df0*/  @UP1 ULDC UR14, c[0x0][0x210] ;  /* 0x00008400000e1ab9 */ /* 0x000fe40000000800 */
[----:B------:R-:W-:Y:S01]  /*11e00*/  UIMAD UR4, UR6, UR13, URZ ;  /* 0x0000000d060472a4 */ /* 0x000fe2000f8e023f */
[----:B-1----:R-:W-:Y:S01]  /*11e10*/  FADD.FTZ R0, R7, R0 ;  /* 0x0000000007007221 */ /* 0x002fe20000010000 */
[----:B------:R-:W-:-:S02]  /*11e20*/  @!UP1 UMOV UR14, 0x1 ;  /* 0x00000001000e9882 */ /* 0x000fc40000000000 */
[----:B------:R-:W-:Y:S02]  /*11e30*/  @!UP0 UIMAD UR15, UR6, UR8, URZ ;  /* 0x00000008060f82a4 */ /* 0x000fe4000f8e023f */
[----:B------:R-:W-:Y:S01]  /*11e40*/  FSETP.NE.FTZ.AND P3, PT, R0, RZ, PT ;  /* 0x000000ff0000720b */ /* 0x000fe20003f75000 */
[----:B------:R-:W-:Y:S02]  /*11e50*/  USEL UR4, UR4, URZ, UP2 ;  /* 0x0000003f04047287 */ /* 0x000fe40009000000 */
[----:B---3--:R-:W-:Y:S02]  /*11e60*/  UIMAD UR5, UR9, UR14, URZ ;  /* 0x0000000e090572a4 */ /* 0x008fe4000f8e023f */
[----:B----4-:R-:W-:Y:S02]  /*11e70*/  UIMAD UR11, UR10, UR11, UR4 ;  /* 0x0000000b0a0b72a4 */ /* 0x010fe4000f8e0204 */
[----:B------:R-:W-:Y:S02]  /*11e80*/  USHF.L.U32 UR5, UR5, 0x6, URZ ;  /* 0x0000000605057899 */ /* 0x000fe4000800063f */
[----:B------:R-:W-:-:S02]  /*11e90*/  @!UP2 UMOV UR26, UR15 ;  /* 0x0000000f001aac82 */ /* 0x000fc40008000000 */
[----:B------:R-:W-:Y:S02]  /*11ea0*/  USHF.R.S32.HI UR4, URZ, 0x1f, UR5 ;  /* 0x0000001f3f047899 */ /* 0x000fe40008011405 */
[----:B------:R-:W1:Y:S01]  /*11eb0*/  @P3 MUFU.RCP R5, R0 ;  /* 0x0000000000053308 */ /* 0x000e620000001000 */
[----:B------:R-:W-:Y:S02]  /*11ec0*/  @!UP2 USHF.R.S32.HI UR27, URZ, 0x1f, UR15 ;  /* 0x0000001f3f1ba899 */ /* 0x000fe4000801140f */
[----:B------:R-:W-:Y:S02]  /*11ed0*/  USHF.R.S32.HI UR6, URZ, 0x1f, UR11 ;  /* 0x0000001f3f067899 */ /* 0x000fe4000801140b */
[----:B------:R-:W-:Y:S02]  /*11ee0*/  UIADD3 UR5, UP1, UP0, UR5, UR26, UR11 ;  /* 0x0000001a05057290 */ /* 0x000fe4000f83e00b */
[----:B------:R-:W-:Y:S01]  /*11ef0*/  @!UP4 UIADD3 UR7, UR25, UR12, URZ ;  /* 0x0000000c1907c290 */ /* 0x000fe2000fffe03f */
[----:B------:R-:W3:Y:S01]  /*11f00*/  @P3 MUFU.LG2 R0, R0 ;  /* 0x0000000000003308 */ /* 0x000ee20000000c00 */
[----:B------:R-:W-:-:S02]  /*11f10*/  UIADD3.X UR4, UR4, UR27, UR6, UP1, UP0 ;  /* 0x0000001b04047290 */ /* 0x000fc40008fe0406 */
[----:B------:R-:W-:Y:S01]  /*11f20*/  @!UP4 UMOV UR18, UR24 ;  /* 0x000000180012cc82 */ /* 0x000fe20008000000 */
[C---:B-1----:R-:W-:Y:S02]  /*11f30*/  FMUL.FTZ R163, R5.reuse, R163 ;  /* 0x000000a305a37220 */ /* 0x042fe40000410000 */
[C---:B------:R-:W-:Y:S02]  /*11f40*/  FMUL.FTZ R162, R5.reuse, R162 ;  /* 0x000000a205a27220 */ /* 0x040fe40000410000 */
        /* <DEDUP_REMOVED lines=93> */
[----:B---3--:R-:W-:-:S03]  /*12520*/  @P3 FMUL.FTZ R0, R0, 0.69314718246459960938 ;  /* 0x3f31721800003820 */ /* 0x008fc60000410000 */
[----:B------:R-:W-:Y:S01]  /*12530*/  F2FP.BF16.PACK_AB R130, R131, R130 ;  /* 0x000000828382723e */ /* 0x000fe200000010ff */
[----:B--2---:R-:W1:Y:S02]  /*12540*/  SHFL.BFLY PT, R9, R4, 0x2, 0x1f ;  /* 0x0c401f0004097f89 */ /* 0x004e6400000e0000 */
[----:B-1----:R-:W-:Y:S01]  /*12550*/  FADD.FTZ R9, R9, R4 ;  /* 0x0000000409097221 */ /* 0x002fe20000010000 */
[----:B------:R-:W-:-:S04]  /*12560*/  MOV R4, 0x3f800000 ;  /* 0x3f80000000047802 */ /* 0x000fc80000000f00 */
[----:B------:R-:W1:Y:S02]  /*12570*/  SHFL.BFLY PT, R2, R9, 0x1, 0x1f ;  /* 0x0c201f0009027f89 */ /* 0x000e6400000e0000 */
[----:B-1----:R-:W-:-:S05]  /*12580*/  FADD.FTZ R2, R9, R2 ;  /* 0x0000000209027221 */ /* 0x002fca0000010000 */
[----:B------:R-:W-:-:S13]  /*12590*/  FSETP.NE.FTZ.AND P4, PT, R2, RZ, PT ;  /* 0x000000ff0200720b */ /* 0x000fda0003f95000 */
[----:B------:R-:W1:Y:S08]  /*125a0*/  @P4 MUFU.RCP R4, R2 ;  /* 0x0000000200044308 */ /* 0x000e700000001000 */
[----:B------:R-:W2:Y:S01]  /*125b0*/  @P4 MUFU.LG2 R2, R2 ;  /* 0x0000000200024308 */ /* 0x000ea20000000c00 */
[C---:B-1----:R-:W-:Y:S02]  /*125c0*/  FMUL.FTZ R160, R4.reuse, R160 ;  /* 0x000000a004a07220 */ /* 0x042fe40000410000 */
[----:B------:R-:W-:-:S02]  /*125d0*/  FMUL.FTZ R161, R4, R161 ;  /* 0x000000a104a17220 */ /* 0x000fc40000410000 */
[C---:B------:R-:W-:Y:S02]  /*125e0*/  FMUL.FTZ R156, R4.reuse, R156 ;  /* 0x0000009c049c7220 */ /* 0x040fe40000410000 */
        /* <DEDUP_REMOVED lines=90> */
[----:B------:R-:W-:Y:S01]  /*12b90*/  FMUL.FTZ R129, R4, R129 ;  /* 0x0000008104817220 */ /* 0x000fe20000410000 */
[----:B------:R-:W-:Y:S01]  /*12ba0*/  F2FP.BF16.PACK_AB R124, R125, R124 ;  /* 0x0000007c7d7c723e */ /* 0x000fe200000010ff */
[----:B------:R-:W1:Y:S01]  /*12bb0*/  S2R R4, SR_TID.X ;  /* 0x0000000000047919 */ /* 0x000e620000002100 */
[----:B--2---:R-:W-:Y:S02]  /*12bc0*/  @P4 FMUL.FTZ R77, R2, 0.69314718246459960938 ;  /* 0x3f317218024d4820 */ /* 0x004fe40000410000 */
[----:B------:R-:W-:Y:S02]  /*12bd0*/  F2FP.BF16.PACK_AB R128, R129, R128 ;  /* 0x000000808180723e */ /* 0x000fe400000010ff */
[----:B-1----:R-:W-:-:S04]  /*12be0*/  SHF.R.S32.HI R7, RZ, 0x1f, R4 ;  /* 0x0000001fff077819 */ /* 0x002fc80000011404 */
[CC--:B------:R-:W-:Y:S02]  /*12bf0*/  LEA.HI R6, R7.reuse, R4.reuse, RZ, 0x2 ;  /* 0x0000000407067211 */ /* 0x0c0fe400078f10ff */
[----:B------:R-:W-:Y:S02]  /*12c00*/  LEA.HI R5, R7, R4, RZ, 0x5 ;  /* 0x0000000407057211 */ /* 0x000fe400078f28ff */
[--C-:B------:R-:W-:Y:S02]  /*12c10*/  SHF.R.S32.HI R9, RZ, 0x2, R6.reuse ;  /* 0x00000002ff097819 */ /* 0x100fe40000011406 */
[----:B------:R-:W-:-:S04]  /*12c20*/  SHF.R.S32.HI R8, RZ, 0x1f, R6 ;  /* 0x0000001fff087819 */ /* 0x000fc80000011406 */
[----:B------:R-:W-:-:S04]  /*12c30*/  LEA.HI R8, R8, R9, RZ, 0x3 ;  /* 0x0000000908087211 */ /* 0x000fc800078f18ff */
[----:B------:R-:W-:-:S04]  /*12c40*/  LOP3.LUT R8, R8, 0xfffffff8, RZ, 0xc0, !PT ;  /* 0xfffffff808087812 */ /* 0x000fc800078ec0ff */
[----:B------:R-:W-:Y:S02]  /*12c50*/  IADD3 R8, R9, -R8, RZ ;  /* 0x8000000809087210 */ /* 0x000fe40007ffe0ff */
[----:B------:R-:W-:Y:S02]  /*12c60*/  LOP3.LUT R9, R6, 0x3ffffffc, RZ, 0xc0, !PT ;  /* 0x3ffffffc06097812 */ /* 0x000fe400078ec0ff */
[----:B------:R-:W-:Y:S02]  /*12c70*/  SHF.L.U32 R10, R8, 0x6, RZ ;  /* 0x00000006080a7819 */ /* 0x000fe400000006ff */
[----:B------:R-:W-:Y:S02]  /*12c80*/  SHF.R.S32.HI R6, RZ, 0x5, R5 ;  /* 0x00000005ff067819 */ /* 0x000fe40000011405 */
[----:B------:R-:W-:Y:S02]  /*12c90*/  IADD3 R9, -R9, R4, RZ ;  /* 0x0000000409097210 */ /* 0x000fe40007ffe1ff */
[----:B------:R-:W-:-:S02]  /*12ca0*/  LOP3.LUT R10, R10, 0x1c0, RZ, 0xc0, !PT ;  /* 0x000001c00a0a7812 */ /* 0x000fc400078ec0ff */
[----:B------:R-:W-:Y:S02]  /*12cb0*/  LOP3.LUT R11, R8, 0x1, RZ, 0xc0, !PT ;  /* 0x00000001080b7812 */ /* 0x000fe400078ec0ff */
[----:B------:R-:W-:Y:S02]  /*12cc0*/  LEA R9, R6, R9, 0x9 ;  /* 0x0000000906097211 */ /* 0x000fe400078e48ff */
[----:B------:R-:W-:Y:S02]  /*12cd0*/  LEA.HI R10, R10, R10, RZ, 0x1d ;  /* 0x0000000a0a0a7211 */ /* 0x000fe400078fe8ff */
[----:B------:R-:W-:Y:S02]  /*12ce0*/  ISETP.NE.U32.AND P0, PT, R11, 0x1, PT ;  /* 0x000000010b00780c */ /* 0x000fe40003f05070 */
[----:B------:R-:W-:Y:S02]  /*12cf0*/  LEA R9, R9, R10, 0x1 ;  /* 0x0000000a09097211 */ /* 0x000fe400078e08ff */
[----:B------:R-:W-:-:S02]  /*12d00*/  R2P PR, R8, 0x6 ;  /* 0x0000000608007804 */ /* 0x000fc40000000000 */
[----:B------:R-:W-:Y:S02]  /*12d10*/  SHF.L.U32 R9, R9, 0x1, RZ ;  /* 0x0000000109097819 */ /* 0x000fe400000006ff */
[----:B------:R-:W-:Y:S02]  /*12d20*/  MOV R8, 0x20 ;  /* 0x0000002000087802 */ /* 0x000fe40000000f00 */
[----:B------:R-:W-:Y:S01]  /*12d30*/  MOV R10, 0x40 ;  /* 0x00000040000a7802 */ /* 0x000fe20000000f00 */
[----:B------:R-:W-:Y:S01]  /*12d40*/  STS [R9], R160 ;  /* 0x000000a009007388 */ /* 0x000fe20000000800 */
[C---:B------:R-:W-:Y:S02]  /*12d50*/  IADD3 R11, R9.reuse, -0x10, RZ ;  /* 0xfffffff0090b7810 */ /* 0x040fe40007ffe0ff */
[----:B------:R-:W-:Y:S01]  /*12d60*/  SEL R8, R8, 0xffffffe0, !P1 ;  /* 0xffffffe008087807 */ /* 0x000fe20004800000 */
[----:B------:R-:W-:Y:S01]  /*12d70*/  STS [R9+0x400], R162 ;  /* 0x000400a209007388 */ /* 0x000fe20000000800 */
[----:B------:R-:W-:-:S02]  /*12d80*/  @P0 IADD3 R11, R9, 0x10, RZ ;  /* 0x00000010090b0810 */ /* 0x000fc40007ffe0ff */
[----:B------:R-:W-:Y:S02]  /*12d90*/  SEL R10, R10, 0xffffffc0, !P2 ;  /* 0xffffffc00a0a7807 */ /* 0x000fe40005000000 */
[C---:B------:R-:W-:Y:S01]  /*12da0*/  IADD3 R13, R9.reuse, R8, RZ ;  /* 0x00000008090d7210 */ /* 0x040fe20007ffe0ff */
[----:B------:R-:W-:Y:S01]  /*12db0*/  STS [R11], R156 ;  /* 0x0000009c0b007388 */ /* 0x000fe20000000800 */
[-C--:B------:R-:W-:Y:S02]  /*12dc0*/  IADD3 R15, R8, R11.reuse, RZ ;  /* 0x0000000b080f7210 */ /* 0x080fe40007ffe0ff */
[-C--:B------:R-:W-:Y:S01]  /*12dd0*/  IADD3 R17, R9, R10.reuse, RZ ;  /* 0x0000000a09117210 */ /* 0x080fe20007ffe0ff */
[----:B------:R-:W-:Y:S01]  /*12de0*/  STS [R11+0x400], R158 ;  /* 0x0004009e0b007388 */ /* 0x000fe20000000800 */
[----:B------:R-:W-:Y:S02]  /*12df0*/  IADD3 R19, R10, R11, RZ ;  /* 0x0000000b0a137210 */ /* 0x000fe40007ffe0ff */
[-C--:B------:R-:W-:Y:S01]  /*12e00*/  IADD3 R21, R13, R10.reuse, RZ ;  /* 0x0000000a0d157210 */ /* 0x080fe20007ffe0ff */
[----:B------:R-:W-:Y:S01]  /*12e10*/  STS [R13], R152 ;  /* 0x000000980d007388 */ /* 0x000fe20000000800 */
[----:B------:R-:W-:-:S02]  /*12e20*/  IADD3 R23, R15, R10, RZ ;  /* 0x0000000a0f177210 */ /* 0x000fc40007ffe0ff */
[----:B------:R-:W-:Y:S01]  /*12e30*/  SHF.R.S32.HI R75, RZ, 0x1f, R6 ;  /* 0x0000001fff4b7819 */ /* 0x000fe20000011406 */
[----:B------:R-:W-:Y:S03]  /*12e40*/  STS [R13+0x400], R154 ;  /* 0x0004009a0d007388 */ /* 0x000fe60000000800 */
        /* <DEDUP_REMOVED lines=111> */
.L_x_268:
[----:B---34-:R-:W-:Y:S05]  /*13540*/  BSYNC B0 ;  /* 0x0000000000007941 */ /* 0x018fea0003800000 */
.L_x_267:
        /* <DEDUP_REMOVED lines=36> */
.L_x_270:
[----:B------:R-:W-:Y:S05]  /*13790*/  BSYNC B0 ;  /* 0x0000000000007941 */ /* 0x000fea0003800000 */
.L_x_269:
        /* <DEDUP_REMOVED lines=22> */
.L_x_272:
[----:B------:R-:W-:Y:S05]  /*13900*/  BSYNC B0 ;  /* 0x0000000000007941 */ /* 0x000fea0003800000 */
.L_x_271:
        /* <DEDUP_REMOVED lines=22> */
.L_x_274:
[----:B------:R-:W-:Y:S05]  /*13a70*/  BSYNC B0 ;  /* 0x0000000000007941 */ /* 0x000fea0003800000 */
.L_x_273:
        /* <DEDUP_REMOVED lines=23> */
.L_x_275:
        /* <DEDUP_REMOVED lines=9> */
.L_x_2027:


//--------------------- .text._ZN5flash16flash_fwd_kernelI23Flash_fwd_kernel_traitsILi256ELi128ELi64ELi8ELb0ELb0EN7cutlass10bfloat16_tE19Flash_kernel_traitsILi256ELi128ELi64ELi8ES3_EELb0ELb0ELb0ELb0ELb0ELb1ELb0ELb0EEEvNS_16Flash_fwd_paramsE --------------------------
	.section	.text._ZN5flash16flash_fwd_kernelI23Flash_fwd_kernel_traitsILi256ELi128ELi64ELi8ELb0ELb0EN7cutlass10bfloat16_tE19Flash_kernel_traitsILi256ELi128ELi64ELi8ES3_EELb0ELb0ELb0ELb0ELb0ELb1ELb0ELb0EEEvNS_16Flash_fwd_paramsE,"ax",@progbits
	.sectioninfo	@"SHI_REGISTERS=254"
	.align	128
        .global         _ZN5flash16flash_fwd_kernelI23Flash_fwd_kernel_traitsILi256ELi128ELi64ELi8ELb0ELb0EN7cutlass10bfloat16_tE19Flash_kernel_traitsILi256ELi128ELi64ELi8ES3_EELb0ELb0ELb0ELb0ELb0ELb1ELb0ELb0EEEvNS_16Flash_fwd_paramsE
        .type           _ZN5flash16flash_fwd_kernelI23Flash_fwd_kernel_traitsILi256ELi128ELi64ELi8ELb0ELb0EN7cutlass10bfloat16_tE19Flash_kernel_traitsILi256ELi128ELi64ELi8ES3_EELb0ELb0ELb0ELb0ELb0ELb1ELb0ELb0EEEvNS_16Flash_fwd_paramsE,@function
        .size           _ZN5flash16flash_fwd_kernelI23Flash_fwd_kernel_traitsILi256ELi128ELi64ELi8ELb0ELb0EN7cutlass10bfloat16_tE19Flash_kernel_traitsILi256ELi128ELi64ELi8ES3_EELb0ELb0ELb0ELb0ELb0ELb1ELb0ELb0EEEvNS_16Flash_fwd_paramsE,(.L_x_2028 - _ZN5flash16flash_fwd_kernelI23Flash_fwd_kernel_traitsILi256ELi128ELi64ELi8ELb0ELb0EN7cutlass10bfloat16_tE19Flash_kernel_traitsILi256ELi128ELi64ELi8ES3_EELb0ELb0ELb0ELb0ELb0ELb1ELb0ELb0EEEvNS_16Flash_fwd_paramsE)
        .other          _ZN5flash16flash_fwd_kernelI23Flash_fwd_kernel_traitsILi256ELi128ELi64ELi8ELb0ELb0EN7cutlass10bfloat16_tE19Flash_kernel_traitsILi256ELi128ELi64ELi8ES3_EELb0ELb0ELb0ELb0ELb0ELb1ELb0ELb0EEEvNS_16Flash_fwd_paramsE,@"STO_CUDA_ENTRY STV_DEFAULT"
_ZN5flash16flash_fwd_kernelI23Flash_fwd_kernel_traitsILi256ELi128ELi64ELi8ELb0ELb0EN7cutlass10bfloat16_tE19Flash_kernel_traitsILi256ELi128ELi64ELi8ES3_EELb0ELb0ELb0ELb0ELb0ELb1ELb0ELb0EEEvNS_16Flash_fwd_paramsE:
.text._ZN5flash16flash_fwd_kernelI23Flash_fwd_kernel_traitsILi256ELi128ELi64ELi8ELb0ELb0EN7cutlass10bfloat16_tE19Flash_kernel_traitsILi256ELi128ELi64ELi8ES3_EELb0ELb0ELb0ELb0ELb0ELb1ELb0ELb0EEEvNS_16Flash_fwd_paramsE:
        /* <DEDUP_REMOVED lines=26> */
[----:B------:R-:W-:Y:S01]  /*01a0*/  MOV R5, UR5 ;  /* 0x0000000500057c02 */ /* 0x000fe20008000f00 */
[----:B------:R-:W-:Y:S01]  /*01b0*/  IMAD.U32 R4, RZ, RZ, UR4 ;  /* 0x00000004ff047e24 */ /* 0x000fe2000f8e00ff */
[----:B------:R-:W-:-:S04]  /*01c0*/  PLOP3.LUT P1, PT, PT, PT, UP1, 0x80, 0x0 ;  /* 0x000000000000781c */ /* 0x000fc80003f2f018 */
[----:B------:R1:W4:Y:S01]  /*01d0*/  @P0 LDG.E R5, [R4.64] ;  /* 0x0000001004050981 */ /* 0x000322000c1e1900 */
[----:B------:R-:W-:-:S06]  /*01e0*/  UIMAD.WIDE UR8, UR10, UR7, UR8 ;  /* 0x000000070a0872a5 */ /* 0x000fcc000f8e0208 */
[----:B------:R-:W-:Y:S01]  /*01f0*/  IMAD.U32 R2, RZ, RZ, UR8 ;  /* 0x00000008ff027e24 */ /* 0x000fe2000f8e00ff */
[----:B------:R-:W-:-:S05]  /*0200*/  MOV R3, UR9 ;  /* 0x0000000900037c02 */ /* 0x000fca0008000f00 */
        /* <DEDUP_REMOVED lines=23> */
.L_x_276:
[----:B------:R-:W-:Y:S02]  /*0380*/  ULDC UR6, c[0x0][0x218] ;  /* 0x0000860000067ab9 */ /* 0x000fe40000000800 */
.L_x_277:
        /* <DEDUP_REMOVED lines=60> */
.L_x_279:
        /* <DEDUP_REMOVED lines=44> */
.L_x_280:
[----:B------:R-:W-:Y:S01]  /*0a10*/  SHF.R.S32.HI R7, RZ, 0x1f, R4 ;  /* 0x0000001fff077819 */ /* 0x000fe20000011404 */
[----:B------:R-:W1:Y:S01]  /*0a20*/  S2R R247, SR_CTAID.X ;  /* 0x0000000000f77919 */ /* 0x000e620000002500 */
[----:B------:R-:W-:Y:S01]  /*0a30*/  UIADD3 UR12, -UR12, UR15, URZ ;  /* 0x0000000f0c0c7290 */ /* 0x000fe2000fffe13f */
[----:B------:R-:W-:Y:S01]  /*0a40*/  SHF.R.S32.HI R235, RZ, 0x1f, R238 ;  /* 0x0000001fffeb7819 */ /* 0x000fe200000114ee */
[----:B------:R-:W-:Y:S01]  /*0a50*/  ULDC.64 UR4, c[0x0][0x1a8] ;  /* 0x00006a0000047ab9 */ /* 0x000fe20000000a00 */
[----:B------:R-:W-:Y:S01]  /*0a60*/  LEA.HI R3, R7, R4, RZ, 0x3 ;  /* 0x0000000407037211 */ /* 0x000fe200078f18ff */
[----:B------:R-:W2:Y:S01]  /*0a70*/  S2R R8, SR_CTAID.Z ;  /* 0x0000000000087919 */ /* 0x000ea20000002700 */
[----:B------:R-:W-:Y:S01]  /*0a80*/  UIMAD UR4, UR19, UR4, URZ ;  /* 0x00000004130472a4 */ /* 0x000fe2000f8e023f */
[----:B------:R-:W-:Y:S01]  /*0a90*/  IMAD R243, R235, c[0x0][0x1b0], RZ ;  /* 0x00006c00ebf37a24 */ /* 0x000fe200078e02ff */
[----:B------:R-:W-:Y:S01]  /*0aa0*/  SHF.R.S32.HI R18, RZ, 0x3, R3 ;  /* 0x00000003ff127819 */ /* 0x000fe20000011403 */
[----:B------:R-:W-:Y:S01]  /*0ab0*/  ULEA.HI.SX32 UR14, UR8, 0xffffffff, 0x1a ;  /* 0xffffffff080e7891 */ /* 0x000fe2000f8fd23f */
[----:B------:R-:W-:Y:S01]  /*0ac0*/  LOP3.LUT R3, R3, 0xfffffff8, RZ, 0xc0, !PT ;  /* 0xfffffff803037812 */ /* 0x000fe200078ec0ff */
[----:B------:R-:W-:Y:S01]  /*0ad0*/  UIMAD UR4, UR11, UR5, UR4 ;  /* 0x000000050b0472a4 */ /* 0x000fe2000f8e0204 */
[----:B------:R-:W-:Y:S01]  /*0ae0*/  IADD3 R6, R18, 0x20, RZ ;  /* 0x0000002012067810 */ /* 0x000fe20007ffe0ff */
[----:B------:R-:W-:Y:S01]  /*0af0*/  UMOV UR10, 0x6 ;  /* 0x00000006000a7882 */ /* 0x000fe20000000000 */
[----:B------:R-:W-:Y:S01]  /*0b00*/  SHF.R.S32.HI R19, RZ, 0x1f, R18 ;  /* 0x0000001fff137819 */ /* 0x000fe20000011412 */
[----:B------:R-:W-:Y:S01]  /*0b10*/  IMAD.IADD R0, R4, 0x1, -R3 ;  /* 0x0000000104007824 */ /* 0x000fe200078e0a03 */
[----:B------:R-:W-:Y:S01]  /*0b20*/  ISETP.GE.AND P2, PT, R6, UR12, PT ;  /* 0x0000000c06007c0c */ /* 0x000fe2000bf46270 */
[----:B------:R-:W-:Y:S01]  /*0b30*/  IMAD R243, R238, c[0x0][0x1b4], R243 ;  /* 0x00006d00eef37a24 */ /* 0x000fe200078e02f3 */
[----:B------:R-:W-:Y:S01]  /*0b40*/  IADD3 R2, R18, 0x40, RZ ;  /* 0x0000004012027810 */ /* 0x000fe20007ffe0ff */
[----:B------:R-:W-:Y:S01]  /*0b50*/  IMAD.SHL.U32 R244, R0, 0x8, RZ ;  /* 0x0000000800f47824 */ /* 0x000fe200078e00ff */
[----:B------:R-:W-:Y:S01]  /*0b60*/  ISETP.GE.AND P3, PT, R18, UR12, PT ;  /* 0x0000000c12007c0c */ /* 0x000fe2000bf66270 */
[----:B------:R-:W-:Y:S01]  /*0b70*/  IMAD R235, R235, c[0x0][0x1b8], RZ ;  /* 0x00006e00ebeb7a24 */ /* 0x000fe200078e02ff */
[----:B------:R-:W-:Y:S01]  /*0b80*/  ISETP.GE.AND P1, PT, R2, UR12, PT ;  /* 0x0000000c02007c0c */ /* 0x000fe2000bf26270 */
[----:B------:R-:W-:Y:S01]  /*0b90*/  UISETP.GE.AND UP0, UPT, UR13, 0x41, UPT ;  /* 0x000000410d00788c */ /* 0x000fe2000bf06270 */
[----:B------:R-:W-:Y:S01]  /*0ba0*/  SHF.R.S32.HI R245, RZ, 0x1f, R244 ;  /* 0x0000001ffff57819 */ /* 0x000fe200000114f4 */
[----:B-1----:R-:W-:Y:S01]  /*0bb0*/  IMAD.WIDE R246, R247, 0x80, R18 ;  /* 0x00000080f7f67825 */ /* 0x002fe200078e0212 */
[----:B------:R-:W-:Y:S01]  /*0bc0*/  IADD3 R10, P0, R244, UR6, RZ ;  /* 0x00000006f40a7c10 */ /* 0x000fe2000ff1e0ff */
[----:B------:R-:W-:Y:S01]  /*0bd0*/  UIMAD UR6, UR14, -0x40, UR13 ;  /* 0xffffffc00e0678a4 */ /* 0x000fe2000f8e020d */
[----:B------:R-:W-:Y:S01]  /*0be0*/  IADD3 R236, R18, 0x60, RZ ;  /* 0x0000006012ec7810 */ /* 0x000fe20007ffe0ff */
[----:B------:R-:W-:Y:S01]  /*0bf0*/  IMAD R235, R238, c[0x0][0x1bc], R235 ;  /* 0x00006f00eeeb7a24 */ /* 0x000fe200078e02eb */
[----:B------:R-:W-:Y:S01]  /*0c00*/  IADD3.X R11, R245, UR18, RZ, P0, !PT ;  /* 0x00000012f50b7c10 */ /* 0x000fe200087fe4ff */
[----:B------:R-:W-:Y:S01]  /*0c10*/  UMOV UR18, 0x5 ;  /* 0x0000000500127882 */ /* 0x000fe20000000000 */
[----:B------:R-:W-:-:S02]  /*0c20*/  @!P2 IADD3 R15, P0, R246, 0x20, RZ ;  /* 0x00000020f60fa810 */ /* 0x000fc40007f1e0ff */
[----:B------:R-:W-:Y:S01]  /*0c30*/  LEA.HI R233, R7, R4, RZ, 0x4 ;  /* 0x0000000407e97211 */ /* 0x000fe200078f20ff */
[----:B--2---:R-:W-:Y:S01]  /*0c40*/  IMAD.WIDE.U32 R8, R8, c[0x0][0x1a8], R10 ;  /* 0x00006a0008087a25 */ /* 0x004fe200078e000a */
[----:B------:R-:W-:-:S03]  /*0c50*/  @!P1 IADD3 R12, P4, R246, 0x40, RZ ;  /* 0x00000040f60c9810 */ /* 0x000fc60007f9e0ff */
[----:B------:R-:W-:Y:S01]  /*0c60*/  @!P2 IMAD.X R2, RZ, RZ, R247, P0 ;  /* 0x000000ffff02a224 */ /* 0x000fe200000e06f7 */
[----:B------:R-:W-:Y:S01]  /*0c70*/  IADD3 R9, R9, UR4, RZ ;  /* 0x0000000409097c10 */ /* 0x000fe2000fffe0ff */
[----:B------:R-:W-:Y:S01]  /*0c80*/  @!P3 IMAD R11, R247, c[0x0][0x190], RZ ;  /* 0x00006400f70bba24 */ /* 0x000fe200078e02ff */
[----:B------:R-:W-:Y:S01]  /*0c90*/  ISETP.GE.AND P0, PT, R236, UR12, PT ;  /* 0x0000000cec007c0c */ /* 0x000fe2000bf06270 */
[----:B------:R-:W-:Y:S01]  /*0ca0*/  @!P2 IMAD R2, R2, c[0x0][0x190], RZ ;  /* 0x000064000202aa24 */ /* 0x000fe200078e02ff */
[----:B------:R-:W-:Y:S01]  /*0cb0*/  ULDC.64 UR4, c[0x0][0x198] ;  /* 0x0000660000047ab9 */ /* 0x000fe20000000a00 */
[----:B------:R-:W-:Y:S01]  /*0cc0*/  @!P3 IMAD.MOV.U32 R22, RZ, RZ, R8 ;  /* 0x000000ffff16b224 */ /* 0x000fe200078e0008 */
[----:B------:R-:W-:Y:S01]  /*0cd0*/  USHF.L.U64.HI UR10, UR4, UR10, UR5 ;  /* 0x0000000a040a7299 */ /* 0x000fe20008010205 */
[----:B------:R-:W-:Y:S01]  /*0ce0*/  @!P3 IMAD.MOV.U32 R23, RZ, RZ, R9 ;  /* 0x000000ffff17b224 */ /* 0x000fe200078e0009 */
[----:B------:R-:W-:Y:S01]  /*0cf0*/  USHF.L.U32 UR11, UR4, 0x6, URZ ;  /* 0x00000006040b7899 */ /* 0x000fe2000800063f */
[----:B------:R-:W-:Y:S01]  /*0d00*/  @!P2 IMAD R5, R15, c[0x0][0x194], R2 ;  /* 0x000065000f05aa24 */ /* 0x000fe200078e0202 */
[----:B------:R-:W-:Y:S01]  /*0d10*/  UIMAD UR19, UR10, UR14, URZ ;  /* 0x0000000e0a1372a4 */ /* 0x000fe2000f8e023f */
[C---:B------:R-:W-:Y:S01]  /*0d20*/  @!P3 IMAD R2, R246.reuse, c[0x0][0x194], R11 ;  /* 0x00006500f602ba24 */ /* 0x040fe200078e020b */
[----:B------:R-:W-:Y:S01]  /*0d30*/  USHF.L.U64.HI UR18, UR4, UR18, UR5 ;  /* 0x0000001204127299 */ /* 0x000fe20008010205 */
[----:B------:R-:W-:-:S04]  /*0d40*/  @!P3 IMAD.WIDE.U32 R22, R246, c[0x0][0x190], R22 ;  /* 0x00006400f616ba25 */ /* 0x000fc800078e0016 */
[----:B------:R-:W-:Y:S01]  /*0d50*/  @!P1 IMAD.X R3, RZ, RZ, R247, P4 ;  /* 0x000000ffff039224 */ /* 0x000fe200020e06f7 */
[----:B------:R-:W-:Y:S01]  /*0d60*/  @!P0 IADD3 R20, P4, R246, 0x60, RZ ;  /* 0x00000060f6148810 */ /* 0x000fe20007f9e0ff */
[----:B------:R-:W-:Y:S01]  /*0d70*/  @!P2 IMAD.WIDE.U32 R14, R15, c[0x0][0x190], R8 ;  /* 0x000064000f0eaa25 */ /* 0x000fe200078e0008 */
[----:B------:R-:W-:-:S03]  /*0d80*/  @!P3 LEA R10, P6, R22, c[0x0][0x160], 0x1 ;  /* 0x00005800160aba11 */ /* 0x000fc600078c08ff */
[----:B------:R-:W-:Y:S01]  /*0d90*/  @!P3 IMAD.IADD R2, R23, 0x1, R2 ;  /* 0x000000011702b824 */ /* 0x000fe200078e0202 */
[----:B------:R-:W-:Y:S01]  /*0da0*/  @!P2 LEA R16, P5, R14, c[0x0][0x160], 0x1 ;  /* 0x000058000e10aa11 */ /* 0x000fe200078a08ff */
[----:B------:R-:W-:Y:S02]  /*0db0*/  @!P1 IMAD R3, R3, c[0x0][0x190], RZ ;  /* 0x0000640003039a24 */ /* 0x000fe400078e02ff */
[----:B------:R-:W-:Y:S01]  /*0dc0*/  @!P2 IMAD.IADD R5, R15, 0x1, R5 ;  /* 0x000000010f05a824 */ /* 0x000fe200078e0205 */
[----:B------:R-:W-:Y:S01]  /*0dd0*/  @!P3 LEA.HI.X R11, R22, c[0x0][0x164], R2, 0x1, P6 ;  /* 0x00005900160bba11 */ /* 0x000fe200030f0c02 */
[C---:B------:R-:W-:Y:S02]  /*0de0*/  @!P1 IMAD R3, R12.reuse, c[0x0][0x194], R3 ;  /* 0x000065000c039a24 */ /* 0x040fe400078e0203 */
[----:B------:R-:W-:Y:S01]  /*0df0*/  @!P1 IMAD.WIDE.U32 R12, R12, c[0x0][0x190], R8 ;  /* 0x000064000c0c9a25 */ /* 0x000fe200078e0008 */
[----:B------:R-:W-:Y:S02]  /*0e00*/  @!P2 LEA.HI.X R17, R14, c[0x0][0x164], R5, 0x1, P5 ;  /* 0x000059000e11aa11 */ /* 0x000fe400028f0c05 */
[----:B------:R-:W-:Y:S01]  /*0e10*/  ISETP.GE.AND P5, PT, R6, UR6, PT ;  /* 0x0000000606007c0c */ /* 0x000fe2000bfa6270 */
[----:B------:R-:W-:Y:S01]  /*0e20*/  @!P0 IMAD.X R2, RZ, RZ, R247, P4 ;  /* 0x000000ffff028224 */ /* 0x000fe200020e06f7 */
[----:B------:R-:W-:Y:S01]  /*0e30*/  @!P1 LEA R14, P6, R12, c[0x0][0x160], 0x1 ;  /* 0x000058000c0e9a11 */ /* 0x000fe200078c08ff */
[----:B------:R-:W-:Y:S01]  /*0e40*/  @!P0 IMAD.MOV.U32 R23, RZ, RZ, R9 ;  /* 0x000000ffff178224 */ /* 0x000fe200078e0009 */
[----:B------:R-:W-:Y:S01]  /*0e50*/  ISETP.GE.AND P4, PT, R6, UR6, PT ;  /* 0x0000000606007c0c */ /* 0x000fe2000bf86270 */
[----:B------:R-:W-:Y:S01]  /*0e60*/  IMAD.SHL.U32 R9, R18, 0x40, RZ ;  /* 0x0000004012097824 */ /* 0x000fe200078e00ff */
[----:B------:R-:W-:Y:S01]  /*0e70*/  LEA.HI R6, R7, R4, RZ, 0x6 ;  /* 0x0000000407067211 */ /* 0x000fe200078f30ff */
[----:B------:R-:W-:-:S02]  /*0e80*/  @!P0 IMAD R5, R2, c[0x0][0x190], RZ ;  /* 0x0000640002058a24 */ /* 0x000fc400078e02ff */
[----:B------:R-:W-:Y:S01]  /*0e90*/  @!P1 IMAD.IADD R3, R13, 0x1, R3 ;  /* 0x000000010d039824 */ /* 0x000fe200078e0203 */
[----:B------:R-:W-:Y:S01]  /*0ea0*/  LOP3.LUT R9, R9, 0x1c0, RZ, 0xc0, !PT ;  /* 0x000001c009097812 */ /* 0x000fe200078ec0ff */
[----:B------:R-:W-:Y:S02]  /*0eb0*/  @!P0 IMAD.MOV.U32 R22, RZ, RZ, R8 ;  /* 0x000000ffff168224 */ /* 0x000fe400078e0008 */
[----:B------:R-:W-:Y:S01]  /*0ec0*/  @!P0 IMAD R2, R20, c[0x0][0x194], R5 ;  /* 0x0000650014028a24 */ /* 0x000fe200078e0205 */
[----:B------:R-:W-:Y:S01]  /*0ed0*/  @!P1 LEA.HI.X R15, R12, c[0x0][0x164], R3, 0x1, P6 ;  /* 0x000059000c0f9a11 */ /* 0x000fe200030f0c03 */
[----:B------:R-:W-:Y:S01]  /*0ee0*/  @!P0 IMAD.WIDE.U32 R20, R20, c[0x0][0x190], R22 ;  /* 0x0000640014148a25 */ /* 0x000fe200078e0016 */
[----:B------:R-:W-:Y:S02]  /*0ef0*/  SHF.R.U32.HI R3, RZ, 0x3, R9 ;  /* 0x00000003ff037819 */ /* 0x000fe40000011609 */
[----:B------:R-:W-:Y:S01]  /*0f00*/  LOP3.LUT R8, R9, 0x38, R244, 0xf8, !PT ;  /* 0x0000003809087812 */ /* 0x000fe200078ef8f4 */
[----:B------:R-:W-:Y:S01]  /*0f10*/  @!P0 IMAD.IADD R2, R21, 0x1, R2 ;  /* 0x0000000115028824 */ /* 0x000fe200078e0202 */
[----:B------:R-:W-:Y:S01]  /*0f20*/  @!P0 LEA R12, P6, R20, c[0x0][0x160], 0x1 ;  /* 0x00005800140c8a11 */ /* 0x000fe200078c08ff */
[----:B------:R-:W-:Y:S01]  /*0f30*/  IMAD.SHL.U32 R6, R6, 0x8, RZ ;  /* 0x0000000806067824 */ /* 0x000fe200078e00ff */
[----:B------:R-:W-:Y:S01]  /*0f40*/  LOP3.LUT R3, R8, R3, RZ, 0x3c, !PT ;  /* 0x0000000308037212 */ /* 0x000fe200078e3cff */
[----:B------:R-:W-:Y:S01]  /*0f50*/  IMAD R5, R19, c[0x0][0x198], RZ ;  /* 0x0000660013057a24 */ /* 0x000fe200078e02ff */
[----:B------:R-:W-:Y:S01]  /*0f60*/  @!P0 LEA.HI.X R13, R20, c[0x0][0x164], R2, 0x1, P6 ;  /* 0x00005900140d8a11 */ /* 0x000fe200030f0c02 */
[----:B------:R-:W-:Y:S01]  /*0f70*/  IMAD.WIDE.U32 R22, R18, c[0x0][0x198], R244 ;  /* 0x0000660012167a25 */ /* 0x000fe200078e00f4 */
[----:B------:R-:W-:-:S02]  /*0f80*/  LOP3.LUT R3, R3, 0xfffffe00, R6, 0xf8, !PT ;  /* 0xfffffe0003037812 */ /* 0x000fc400078ef806 */
[----:B------:R-:W-:Y:S01]  /*0f90*/  LOP3.LUT R9, R233, 0xfffffff0, RZ, 0xc0, !PT ;  /* 0xfffffff0e9097812 */ /* 0x000fe200078ec0ff */
[----:B------:R-:W-:Y:S01]  /*0fa0*/  IMAD R2, R18, c[0x0][0x19c], R5 ;  /* 0x0000670012027a24 */ /* 0x000fe200078e0205 */
[----:B------:R-:W-:Y:S01]  /*0fb0*/  IADD3 R240, P6, R22, UR20, RZ ;  /* 0x0000001416f07c10 */ /* 0x000fe2000ffde0ff */
[----:B------:R-:W-:Y:S01]  /*0fc0*/  IMAD.SHL.U32 R237, R3, 0x2, RZ ;  /* 0x0000000203ed7824 */ /* 0x000fe200078e00ff */
[----:B------:R-:W-:Y:S01]  /*0fd0*/  USHF.L.U32 UR20, UR4, 0x5, URZ ;  /* 0x0000000504147899 */ /* 0x000fe2000800063f */
[----:B------:R-:W-:Y:S01]  /*0fe0*/  IMAD R3, R19, c[0x0][0x1a0], RZ ;  /* 0x0000680013037a24 */ /* 0x000fe200078e02ff */
[----:B------:R-:W-:Y:S01]  /*0ff0*/  IADD3.X R241, R23, UR7, R2, P6, !PT ;  /* 0x0000000717f17c10 */ /* 0x000fe2000b7fe402 */
[----:B------:R-:W-:Y:S01]  /*1000*/  USHF.R.S32.HI UR7, URZ, 0x1f, UR14 ;  /* 0x0000001f3f077899 */ /* 0x000fe2000801140e */
[----:B------:R-:W-:Y:S01]  /*1010*/  @!PT LDS RZ, [RZ] ;  /* 0x00000000fffff984 */ /* 0x000fe20000000800 */
[----:B------:R-:W-:Y:S01]  /*1020*/  @!PT LDS RZ, [RZ] ;  /* 0x00000000fffff984 */ /* 0x000fe20000000800 */
[----:B------:R-:W-:Y:S01]  /*1030*/  @!PT LDS RZ, [RZ] ;  /* 0x00000000fffff984 */ /* 0x000fe20000000800 */
[----:B------:R1:W-:Y:S01]  /*1040*/  @!P3 LDGSTS.E.BYPASS.LTC128B.128 [R237], [R10.64] ;  /* 0x000000000aedbfae */ /* 0x0003e2000b901d50 */
[----:B------:R-:W-:Y:S01]  /*1050*/  ISETP.GE.AND P6, PT, R18, UR6, PT ;  /* 0x0000000612007c0c */ /* 0x000fe2000bfc6270 */
[----:B------:R-:W-:Y:S01]  /*1060*/  IMAD.U32 R5, RZ, RZ, UR14 ;  /* 0x0000000eff057e24 */ /* 0x000fe2000f8e00ff */
[----:B------:R-:W-:Y:S01]  /*1070*/  UIMAD UR19, UR7, UR11, UR19 ;  /* 0x0000000b071372a4 */ /* 0x000fe2000f8e0213 */
[----:B------:R1:W-:Y:S01]  /*1080*/  @!P3 LDGSTS.E.BYPASS.LTC128B.128 [R237+0x4000], [R10.64+0x80] ;  /* 0x040000800aedbfae */ /* 0x0003e2000b901d50 */
[----:B------:R-:W-:Y:S01]  /*1090*/  IMAD.WIDE.U32 R240, R238, c[0x0][0x1b0], R240 ;  /* 0x00006c00eef07a25 */ /* 0x000fe200078e00f0 */
[----:B------:R-:W-:Y:S01]  /*10a0*/  SHF.R.S32.HI R8, RZ, 0x4, R233 ;  /* 0x00000004ff087819 */ /* 0x000fe200000114e9 */
[----:B------:R-:W-:Y:S01]  /*10b0*/  ULDC.64 UR4, c[0x0][0x1a0] ;  /* 0x0000680000047ab9 */ /* 0x000fe20000000a00 */
[----:B------:R1:W-:Y:S01]  /*10c0*/  @!P3 LDGSTS.E.BYPASS.LTC128B.128 [R237+0x8000], [R10.64+0x100] ;  /* 0x080001000aedbfae */ /* 0x0003e2000b901d50 */
[----:B------:R-:W-:Y:S01]  /*10d0*/  IMAD.IADD R243, R241, 0x1, R243 ;  /* 0x00000001f1f37824 */ /* 0x000fe200078e02f3 */
[----:B------:R-:W-:Y:S01]  /*10e0*/  LEA.HI R233, R233, R8, RZ, 0x1 ;  /* 0x00000008e9e97211 */ /* 0x000fe200078f08ff */
[----:B------:R-:W-:Y:S01]  /*10f0*/  IMAD.MOV.U32 R242, RZ, RZ, R240 ;  /* 0x000000fffff27224 */ /* 0x000fe200078e00f0 */
[----:B------:R1:W-:Y:S01]  /*1100*/  @!P3 LDGSTS.E.BYPASS.LTC128B.128 [R237+0xc000], [R10.64+0x180] ;  /* 0x0c0001800aedbfae */ /* 0x0003e2000b901d50 */
[----:B------:R-:W-:Y:S01]  /*1110*/  IMAD R2, R18, c[0x0][0x1a4], R3 ;  /* 0x0000690012027a24 */ /* 0x000fe200078e0203 */
[----:B------:R-:W-:Y:S01]  /*1120*/  LOP3.LUT R233, R233, 0xfffffffe, RZ, 0xc0, !PT ;  /* 0xfffffffee9e97812 */ /* 0x000fe200078ec0ff */
[----:B------:R-:W-:Y:S01]  /*1130*/  IMAD.WIDE.U32 R22, R5, UR11, R242 ;  /* 0x0000000b05167c25 */ /* 0x000fe2000f8e00f2 */
[----:B------:R2:W-:Y:S03]  /*1140*/  @!P2 LDGSTS.E.BYPASS.LTC128B.128 [R237+0x1000], [R16.64] ;  /* 0x0100000010edafae */ /* 0x0005e6000b901d50 */
[----:B------:R-:W-:Y:S01]  /*1150*/  IMAD.IADD R6, R4, 0x1, -R9 ;  /* 0x0000000104067824 */ /* 0x000fe200078e0a09 */
[----:B------:R2:W-:Y:S01]  /*1160*/  @!P2 LDGSTS.E.BYPASS.LTC128B.128 [R237+0x5000], [R16.64+0x80] ;  /* 0x0500008010edafae */ /* 0x0005e2000b901d50 */
[----:B------:R-:W-:-:S03]  /*1170*/  IMAD.IADD R233, R8, 0x1, -R233 ;  /* 0x0000000108e97824 */ /* 0x000fc600078e0ae9 */
[----:B------:R2:W-:Y:S01]  /*1180*/  @!P2 LDGSTS.E.BYPASS.LTC128B.128 [R237+0x9000], [R16.64+0x100] ;  /* 0x0900010010edafae */ /* 0x0005e2000b901d50 */
[----:B------:R-:W-:-:S03]  /*1190*/  SHF.R.S32.HI R3, RZ, 0x1f, R6 ;  /* 0x0000001fff037819 */ /* 0x000fc60000011406 */
[----:B------:R2:W-:Y:S01]  /*11a0*/  @!P2 LDGSTS.E.BYPASS.LTC128B.128 [R237+0xd000], [R16.64+0x180] ;  /* 0x0d00018010edafae */ /* 0x0005e2000b901d50 */
[----:B------:R-:W-:Y:S02]  /*11b0*/  LEA.HI R3, R3, R6, RZ, 0x3 ;  /* 0x0000000603037211 */ /* 0x000fe400078f18ff */
[----:B------:R-:W-:Y:S01]  /*11c0*/  ISETP.GE.AND P2, PT, R18, UR6, PT ;  /* 0x0000000612007c0c */ /* 0x000fe2000bf46270 */
[----:B------:R3:W-:Y:S01]  /*11d0*/  @!P1 LDGSTS.E.BYPASS.LTC128B.128 [R237+0x2000], [R14.64] ;  /* 0x020000000eed9fae */ /* 0x0007e2000b901d50 */
[C---:B------:R-:W-:Y:S01]  /*11e0*/  LOP3.LUT R5, R3.reuse, 0xfffffff8, RZ, 0xc0, !PT ;  /* 0xfffffff803057812 */ /* 0x040fe200078ec0ff */
[----:B------:R-:W-:Y:S02]  /*11f0*/  IMAD.SHL.U32 R3, R3, 0x40, RZ ;  /* 0x0000004003037824 */ /* 0x000fe400078e00ff */
[----:B------:R3:W-:Y:S02]  /*1200*/  @!P1 LDGSTS.E.BYPASS.LTC128B.128 [R237+0x6000], [R14.64+0x80] ;  /* 0x060000800eed9fae */ /* 0x0007e4000b901d50 */
[----:B------:R-:W-:Y:S01]  /*1210*/  IMAD.IADD R5, R6, 0x1, -R5 ;  /* 0x0000000106057824 */ /* 0x000fe200078e0a05 */
[----:B------:R-:W-:Y:S01]  /*1220*/  LOP3.LUT R3, R3, 0xfffffe00, RZ, 0xc0, !PT ;  /* 0xfffffe0003037812 */ /* 0x000fe200078ec0ff */
[----:B-1----:R-:W-:Y:S01]  /*1230*/  IMAD.WIDE.U32 R10, R18, c[0x0][0x1a0], R244 ;  /* 0x00006800120a7a25 */ /* 0x002fe200078e00f4 */
[----:B------:R3:W-:Y:S03]  /*1240*/  @!P1 LDGSTS.E.BYPASS.LTC128B.128 [R237+0xa000], [R14.64+0x100] ;  /* 0x0a0001000eed9fae */ /* 0x0007e6000b901d50 */
[----:B------:R-:W-:Y:S01]  /*1250*/  IMAD.SHL.U32 R6, R0, 0x40, RZ ;  /* 0x0000004000067824 */ /* 0x000fe200078e00ff */
[----:B------:R-:W-:Y:S01]  /*1260*/  IADD3 R20, P3, R10, UR22, RZ ;  /* 0x000000160a147c10 */ /* 0x000fe2000ff7e0ff */
[----:B------:R3:W-:Y:S01]  /*1270*/  @!P1 LDGSTS.E.BYPASS.LTC128B.128 [R237+0xe000], [R14.64+0x180] ;  /* 0x0e0001800eed9fae */ /* 0x0007e2000b901d50 */
[----:B------:R-:W-:-:S02]  /*1280*/  UIMAD.WIDE.U32 UR22, UR14, UR4, URZ ;  /* 0x000000040e1672a5 */ /* 0x000fc4000f8e003f */
[----:B------:R-:W-:Y:S01]  /*1290*/  IADD3.X R21, R11, UR21, R2, P3, !PT ;  /* 0x000000150b157c10 */ /* 0x000fe20009ffe402 */
[----:B------:R1:W-:Y:S01]  /*12a0*/  @!P0 LDGSTS.E.BYPASS.LTC128B.128 [R237+0x3000], [R12.64] ;  /* 0x030000000ced8fae */ /* 0x0003e2000b901d50 */
[----:B------:R-:W-:Y:S01]  /*12b0*/  IADD3 R2, R23, UR19, RZ ;  /* 0x0000001317027c10 */ /* 0x000fe2000fffe0ff */
[----:B------:R-:W-:Y:S01]  /*12c0*/  UIMAD UR4, UR7, UR4, URZ ;  /* 0x00000004070472a4 */ /* 0x000fe2000f8e023f */
[----:B------:R-:W-:Y:S01]  /*12d0*/  @!P6 LEA R10, P3, R22, c[0x0][0x168], 0x1 ;  /* 0x00005a00160aea11 */ /* 0x000fe200078608ff */
[----:B------:R1:W-:Y:S01]  /*12e0*/  @!P0 LDGSTS.E.BYPASS.LTC128B.128 [R237+0x7000], [R12.64+0x80] ;  /* 0x070000800ced8fae */ /* 0x0003e2000b901d50 */
[----:B------:R-:W-:Y:S01]  /*12f0*/  IMAD.WIDE.U32 R238, R238, c[0x0][0x1b8], R20 ;  /* 0x00006e00eeee7a25 */ /* 0x000fe200078e0014 */
[----:B------:R-:W-:Y:S01]  /*1300*/  UIMAD UR4, UR14, UR5, UR4 ;  /* 0x000000050e0472a4 */ /* 0x000fe2000f8e0204 */
[C---:B------:R-:W-:Y:S01]  /*1310*/  @!P6 LEA.HI.X R11, R22.reuse, c[0x0][0x16c], R2, 0x1, P3 ;  /* 0x00005b00160bea11 */ /* 0x040fe200018f0c02 */
[----:B------:R1:W-:Y:S01]  /*1320*/  @!P0 LDGSTS.E.BYPASS.LTC128B.128 [R237+0xb000], [R12.64+0x100] ;  /* 0x0b0001000ced8fae */ /* 0x0003e2000b901d50 */
[----:B------:R-:W-:Y:S01]  /*1330*/  @!P5 IADD3 R9, P3, R22, UR20, RZ ;  /* 0x000000141609dc10 */ /* 0x000fe2000ff7e0ff */
[----:B------:R-:W-:Y:S01]  /*1340*/  UIADD3 UR4, UR23, UR4, URZ ;  /* 0x0000000417047290 */ /* 0x000fe2000fffe03f */
[----:B------:R-:W-:Y:S01]  /*1350*/  IMAD.IADD R235, R239, 0x1, R235 ;  /* 0x00000001efeb7824 */ /* 0x000fe200078e02eb */
[----:B------:R1:W-:Y:S01]  /*1360*/  @!P0 LDGSTS.E.BYPASS.LTC128B.128 [R237+0xf000], [R12.64+0x180] ;  /* 0x0f0001800ced8fae */ /* 0x0003e2000b901d50 */
[----:B------:R-:W-:-:S02]  /*1370*/  @!P5 IADD3.X R2, R2, UR18, RZ, P3, !PT ;  /* 0x000000120202dc10 */ /* 0x000fc40009ffe4ff */
[C---:B------:R-:W-:Y:S01]  /*1380*/  @!P5 LEA R22, P3, R9.reuse, c[0x0][0x168], 0x1 ;  /* 0x00005a000916da11 */ /* 0x040fe200078608ff */
[----:B------:R4:W-:Y:S03]  /*1390*/  @!P6 LDGSTS.E.BYPASS.LTC128B.128 [R237+0x10000], [R10.64] ;  /* 0x100000000aedefae */ /* 0x0009e6000b901d50 */
[----:B------:R-:W-:Y:S01]  /*13a0*/  @!P5 LEA.HI.X R23, R9, c[0x0][0x16c], R2, 0x1, P3 ;  /* 0x00005b000917da11 */ /* 0x000fe200018f0c02 */
[----:B------:R4:W-:Y:S01]  /*13b0*/  @!P6 LDGSTS.E.BYPASS.LTC128B.128 [R237+0x12000], [R10.64+0x80] ;  /* 0x120000800aedefae */ /* 0x0009e2000b901d50 */
[----:B------:R-:W-:Y:S02]  /*13c0*/  IMAD.SHL.U32 R2, R5, 0x40, RZ ;  /* 0x0000004005027824 */ /* 0x000fe400078e00ff */
[----:B------:R-:W-:Y:S01]  /*13d0*/  IMAD.SHL.U32 R9, R233, 0x8, RZ ;  /* 0x00000008e9097824 */ /* 0x000fe200078e00ff */
[----:B------:R4:W-:Y:S02]  /*13e0*/  @!P6 LDGSTS.E.BYPASS.LTC128B.128 [R237+0x14000], [R10.64+0x100] ;  /* 0x140001000aedefae */ /* 0x0009e4000b901d50 */
[----:B------:R-:W-:-:S02]  /*13f0*/  LOP3.LUT R2, R2, 0x1c0, RZ, 0xc0, !PT ;  /* 0x000001c002027812 */ /* 0x000fc400078ec0ff */
[----:B------:R4:W-:Y:S02]  /*1400*/  @!P6 LDGSTS.E.BYPASS.LTC128B.128 [R237+0x16000], [R10.64+0x180] ;  /* 0x160001800aedefae */ /* 0x0009e4000b901d50 */
[----:B------:R-:W-:Y:S02]  /*1410*/  LOP3.LUT R9, R2, 0x8, R9, 0xf8, !PT ;  /* 0x0000000802097812 */ /* 0x000fe400078ef809 */
[----:B------:R5:W-:Y:S01]  /*1420*/  @!P5 LDGSTS.E.BYPASS.LTC128B.128 [R237+0x11000], [R22.64] ;  /* 0x1100000016eddfae */ /* 0x000be2000b901d50 */
[----:B------:R-:W-:-:S03]  /*1430*/  SHF.R.U32.HI R2, RZ, 0x3, R2 ;  /* 0x00000003ff027819 */ /* 0x000fc60000011602 */
[----:B------:R5:W-:Y:S01]  /*1440*/  @!P5 LDGSTS.E.BYPASS.LTC128B.128 [R237+0x13000], [R22.64+0x80] ;  /* 0x1300008016eddfae */ /* 0x000be2000b901d50 */
[----:B------:R-:W-:Y:S01]  /*1450*/  LOP3.LUT R2, R9, R2, RZ, 0x3c, !PT ;  /* 0x0000000209027212 */ /* 0x000fe200078e3cff */
[----:B-1----:R-:W-:Y:S02]  /*1460*/  IMAD.U32 R12, RZ, RZ, UR22 ;  /* 0x00000016ff0c7e24 */ /* 0x002fe4000f8e00ff */
[----:B------:R5:W-:Y:S01]  /*1470*/  @!P5 LDGSTS.E.BYPASS.LTC128B.128 [R237+0x15000], [R22.64+0x100] ;  /* 0x1500010016eddfae */ /* 0x000be2000b901d50 */
[----:B------:R-:W-:-:S03]  /*1480*/  IMAD.U32 R13, RZ, RZ, UR23 ;  /* 0x00000017ff0d7e24 */ /* 0x000fc6000f8e00ff */
[----:B------:R5:W-:Y:S01]  /*1490*/  @!P5 LDGSTS.E.BYPASS.LTC128B.128 [R237+0x17000], [R22.64+0x180] ;  /* 0x1700018016eddfae */ /* 0x000be2000b901d50 */
[----:B------:R-:W-:-:S03]  /*14a0*/  LEA R8, P0, R12, R238, 0x6 ;  /* 0x000000ee0c087211 */ /* 0x000fc600078030ff */
[----:B------:R-:W0:Y:S01]  /*14b0*/  LDGDEPBAR ;  /* 0x00000000000079af */ /* 0x000e220000000000 */
[----:B---3--:R-:W-:Y:S02]  /*14c0*/  @!P2 LEA R14, P1, R8, c[0x0][0x170], 0x1 ;  /* 0x00005c00080eaa11 */ /* 0x008fe400078208ff */
[----:B----4-:R-:W-:Y:S01]  /*14d0*/  LOP3.LUT R10, R6, 0x1c0, RZ, 0xc0, !PT ;  /* 0x000001c0060a7812 */ /* 0x010fe200078ec0ff */
[----:B------:R-:W-:Y:S02]  /*14e0*/  IMAD.U32 R6, RZ, RZ, UR4 ;  /* 0x00000004ff067e24 */ /* 0x000fe4000f8e00ff */
[----:B------:R-:W-:-:S03]  /*14f0*/  IMAD.SHL.U32 R11, R18, 0x8, RZ ;  /* 0x00000008120b7824 */ /* 0x000fc600078e00ff */
[----:B------:R-:W-:Y:S01]  /*1500*/  LEA.HI.X R13, R12, R235, R6, 0x6, P0 ;  /* 0x000000eb0c0d7211 */ /* 0x000fe200000f3406 */
[----:B------:R-:W-:Y:S01]  /*1510*/  @!P4 IMAD.MOV.U32 R6, RZ, RZ, c[0x0][0x1a0] ;  /* 0x00006800ff06c624 */ /* 0x000fe200078e00ff */
[----:B------:R-:W-:Y:S01]  /*1520*/  LEA.HI R12, R7, R4, RZ, 0x5 ;  /* 0x00000004070c7211 */ /* 0x000fe200078f28ff */
[----:B------:R-:W-:Y:S01]  /*1530*/  @!P4 IMAD.MOV.U32 R7, RZ, RZ, c[0x0][0x1a4] ;  /* 0x00006900ff07c624 */ /* 0x000fe200078e00ff */
[----:B------:R-:W-:Y:S01]  /*1540*/  LOP3.LUT R11, R10, 0x8, R11, 0xf8, !PT ;  /* 0x000000080a0b7812 */ /* 0x000fe200078ef80b */
[----:B------:R-:W-:Y:S01]  /*1550*/  IMAD.SHL.U32 R4, R4, 0x2, RZ ;  /* 0x0000000204047824 */ /* 0x000fe200078e00ff */
[----:B------:R-:W-:Y:S02]  /*1560*/  SHF.R.U32.HI R10, RZ, 0x3, R10 ;  /* 0x00000003ff0a7819 */ /* 0x000fe4000001160a */
[----:B------:R-:W-:Y:S02]  /*1570*/  @!P4 LEA R9, P0, R6, R8, 0x5 ;  /* 0x000000080609c211 */ /* 0x000fe400078028ff */
[----:B------:R-:W-:Y:S01]  /*1580*/  SHF.R.S32.HI R12, RZ, 0x5, R12 ;  /* 0x00000005ff0c7819 */ /* 0x000fe2000001140c */
[----:B------:R-:W-:-:S04]  /*1590*/  DEPBAR.LE SB0, 0x0 ;  /* 0x000080000000791a */ /* 0x000fc80000000000 */
[----:B------:R-:W-:Y:S01]  /*15a0*/  BAR.SYNC.DEFER_BLOCKING 0x0 ;  /* 0x0000000000007b1d */ /* 0x000fe20000010000 */
[----:B------:R-:W-:Y:S02]  /*15b0*/  LOP3.LUT R10, R11, R10, RZ, 0x3c, !PT ;  /* 0x0000000a0b0a7212 */ /* 0x000fe400078e3cff */
[----:B------:R-:W-:Y:S01]  /*15c0*/  @!P4 LEA.HI.X R6, R6, R13, R7, 0x5, P0 ;  /* 0x0000000d0606c211 */ /* 0x000fe200000f2c07 */
[----:B------:R-:W-:Y:S01]  /*15d0*/  IMAD R7, R12, 0x400, R3 ;  /* 0x000004000c077824 */ /* 0x000fe200078e0203 */
[----:B------:R-:W-:Y:S01]  /*15e0*/  @!P2 LEA.HI.X R15, R8, c[0x0][0x174], R13, 0x1, P1 ;  /* 0x00005d00080faa11 */ /* 0x000fe200008f0c0d */
[----:B------:R-:W-:Y:S01]  /*15f0*/  IMAD R233, R233, 0x200, R10 ;  /* 0x00000200e9e97824 */ /* 0x000fe200078e020a */
[----:B------:R-:W-:Y:S01]  /*1600*/  @!P4 LEA R8, P0, R9, c[0x0][0x170], 0x1 ;  /* 0x00005c000908ca11 */ /* 0x000fe200078008ff */
[----:B------:R-:W-:Y:S02]  /*1610*/  IMAD.IADD R234, R2, 0x1, R7 ;  /* 0x0000000102ea7824 */ /* 0x000fe400078e0207 */
[----:B------:R-:W-:Y:S01]  /*1620*/  IMAD.SHL.U32 R233, R233, 0x2, RZ ;  /* 0x00000002e9e97824 */ /* 0x000fe200078e00ff */
[----:B------:R-:W-:Y:S01]  /*1630*/  @!P4 LEA.HI.X R9, R9, c[0x0][0x174], R6, 0x1, P0 ;  /* 0x00005d000909ca11 */ /* 0x000fe200000f0c06 */
[----:B------:R-:W-:-:S02]  /*1640*/  IMAD.SHL.U32 R234, R234, 0x2, RZ ;  /* 0x00000002eaea7824 */ /* 0x000fc400078e00ff */
[----:B------:R-:W-:Y:S01]  /*1650*/  IMAD.MOV.U32 R7, RZ, RZ, 0x10 ;  /* 0x00000010ff077424 */ /* 0x000fe200078e00ff */
[----:B------:R-:W-:Y:S01]  /*1660*/  IADD3 R231, R233, 0x10020, RZ ;  /* 0x00010020e9e77810 */ /* 0x000fe20007ffe0ff */
        /* <DEDUP_REMOVED lines=37> */
[----:B------:R-:W-:Y:S01]  /*18c0*/  LDSM.16.M88.4 R24, [R234] ;  /* 0x00000000ea18783b */ /* 0x000fe20000000200 */
[----:B------:R-:W-:Y:S01]  /*18d0*/  IMAD.IADD R227, R233, 0x1, R0 ;  /* 0x00000001e9e37824 */ /* 0x000fe200078e0200 */
[C---:B------:R-:W-:Y:S01]  /*18e0*/  IADD3 R219, R231.reuse, 0x2000, RZ ;  /* 0x00002000e7db7810 */ /* 0x040fe20007ffe0ff */
[----:B------:R-:W-:Y:S01]  /*18f0*/  IMAD.IADD R220, R0, 0x1, R231 ;  /* 0x0000000100dc7824 */ /* 0x000fe200078e02e7 */
[----:B------:R-:W3:Y:S01]  /*1900*/  LDSM.16.M88.4 R72, [R233+0x10000] ;  /* 0x01000000e948783b */ /* 0x000ee20000000200 */
[----:B------:R-:W-:Y:S01]  /*1910*/  IMAD.U32 R0, RZ, RZ, UR14 ;  /* 0x0000000eff007e24 */ /* 0x000fe2000f8e00ff */
[----:B------:R-:W-:-:S02]  /*1920*/  IADD3 R218, R231, 0x2800, RZ ;  /* 0x00002800e7da7810 */ /* 0x000fc40007ffe0ff */
[----:B------:R-:W4:Y:S01]  /*1930*/  LDSM.16.M88.4 R32, [R233+0x11000] ;  /* 0x01100000e920783b */ /* 0x000f220000000200 */
[C---:B------:R-:W-:Y:S02]  /*1940*/  IADD3 R217, R231.reuse, 0x3000, RZ ;  /* 0x00003000e7d97810 */ /* 0x040fe40007ffe0ff */
[C---:B------:R-:W-:Y:S01]  /*1950*/  IADD3 R216, R231.reuse, 0x3800, RZ ;  /* 0x00003800e7d87810 */ /* 0x040fe20007ffe0ff */
[----:B------:R-:W4:Y:S01]  /*1960*/  LDSM.16.M88.4 R40, [R233+0x10800] ;  /* 0x01080000e928783b */ /* 0x000f220000000200 */
        /* <DEDUP_REMOVED lines=14> */
[----:B-----5:R-:W-:Y:S01]  /*1a50*/  LDSM.16.M88.4 R20, [R230] ;  /* 0x00000000e614783b */ /* 0x020fe20000000200 */
[C---:B---3--:R-:W-:Y:S03]  /*1a60*/  HMMA.16816.F32.BF16 R8, R24.reuse, R72, RZ ;  /* 0x000000481808723c */ /* 0x048fe600000418ff */
[----:B--2---:R-:W2:Y:S04]  /*1a70*/  LDSM.16.M88.4 R16, [R227+0x10000] ;  /* 0x01000000e310783b */ /* 0x004ea80000000200 */
[----:B------:R-:W3:Y:S01]  /*1a80*/  LDSM.16.M88.4 R80, [R227+0x11000] ;  /* 0x01100000e350783b */ /* 0x000ee20000000200 */
[C---:B------:R-:W-:Y:S03]  /*1a90*/  HMMA.16816.F32.BF16 R72, R24.reuse, R74, RZ ;  /* 0x0000004a1848723c */ /* 0x040fe600000418ff */
[----:B------:R-:W-:Y:S04]  /*1aa0*/  LDSM.16.M88.4 R76, [R227+0x11800] ;  /* 0x01180000e34c783b */ /* 0x000fe80000000200 */
[----:B------:R-:W-:Y:S01]  /*1ab0*/  LDSM.16.M88.4 R68, [R229] ;  /* 0x00000000e544783b */ /* 0x000fe20000000200 */
[C---:B----4-:R-:W-:Y:S03]  /*1ac0*/  HMMA.16816.F32.BF16 R36, R24.reuse, R32, RZ ;  /* 0x000000201824723c */ /* 0x050fe600000418ff */
        /* <DEDUP_REMOVED lines=9> */
[----:B------:R-:W4:Y:S07]  /*1b60*/  LDSM.16.M88.4 R64, [R220] ;  /* 0x00000000dc40783b */ /* 0x000f2e0000000200 */
        /* <DEDUP_REMOVED lines=18> */
[----:B------:R-:W1:Y:S07]  /*1c90*/  LDSM.16.M88.4 R12, [R233+0x13000] ;  /* 0x01300000e90c783b */ /* 0x000e6e0000000200 */
[C---:B------:R-:W-:Y:S08]  /*1ca0*/  HMMA.16816.F32.BF16 R28, R20.reuse, R76, R28 ;  /* 0x0000004c141c723c */ /* 0x040ff0000004181c */
[----:B------:R-:W-:Y:S01]  /*1cb0*/  HMMA.16816.F32.BF16 R24, R20, R78, R24 ;  /* 0x0000004e1418723c */ /* 0x000fe20000041818 */
[----:B------:R-:W3:Y:S07]  /*1cc0*/  LDSM.16.M88.4 R20, [R233+0x12800] ;  /* 0x01280000e914783b */ /* 0x000eee0000000200 */
[C---:B----4-:R-:W-:Y:S08]  /*1cd0*/  HMMA.16816.F32.BF16 R8, R68.reuse, R64, R8 ;  /* 0x000000404408723c */ /* 0x050ff00000041808 */
[C---:B------:R-:W-:Y:S01]  /*1ce0*/  HMMA.16816.F32.BF16 R76, R68.reuse, R66, R72 ;  /* 0x00000042444c723c */ /* 0x040fe20000041848 */
[----:B------:R-:W-:Y:S04]  /*1cf0*/  LDSM.16.M88.4 R72, [R232+0x4000] ;  /* 0x00400000e848783b */ /* 0x000fe80000000200 */
[----:B------:R-:W4:Y:S03]  /*1d00*/  LDSM.16.M88.4 R64, [R231+0x2000] ;  /* 0x00200000e740783b */ /* 0x000f260000000200 */
[C---:B-----5:R-:W-:Y:S08]  /*1d10*/  HMMA.16816.F32.BF16 R36, R68.reuse, R48, R36 ;  /* 0x000000304424723c */ /* 0x060ff00000041824 */
[C---:B------:R-:W-:Y:S01]  /*1d20*/  HMMA.16816.F32.BF16 R32, R68.reuse, R50, R32 ;  /* 0x000000324420723c */ /* 0x040fe20000041820 */
[----:B------:R-:W5:Y:S07]  /*1d30*/  LDSM.16.M88.4 R48, [R231+0x3000] ;  /* 0x00300000e730783b */ /* 0x000f6e0000000200 */
[C---:B------:R-:W-:Y:S08]  /*1d40*/  HMMA.16816.F32.BF16 R44, R68.reuse, R52, R44 ;  /* 0x00000034442c723c */ /* 0x040ff0000004182c */
[C---:B------:R-:W-:Y:S01]  /*1d50*/  HMMA.16816.F32.BF16 R40, R68.reuse, R54, R40 ;  /* 0x000000364428723c */ /* 0x040fe20000041828 */
[----:B------:R-:W3:Y:S07]  /*1d60*/  LDSM.16.M88.4 R52, [R231+0x2800] ;  /* 0x00280000e734783b */ /* 0x000eee0000000200 */
[C---:B------:R-:W-:Y:S08]  /*1d70*/  HMMA.16816.F32.BF16 R28, R68.reuse, R60, R28 ;  /* 0x0000003c441c723c */ /* 0x040ff0000004181c */
[----:B------:R-:W-:Y:S01]  /*1d80*/  HMMA.16816.F32.BF16 R24, R68, R62, R24 ;  /* 0x0000003e4418723c */ /* 0x000fe20000041818 */
[----:B------:R-:W4:Y:S04]  /*1d90*/  LDSM.16.M88.4 R68, [R231+0x3800] ;  /* 0x00380000e744783b */ /* 0x000f280000000200 */
[----:B------:R-:W-:Y:S03]  /*1da0*/  LDSM.16.M88.4 R60, [R230+0x4000] ;  /* 0x00400000e63c783b */ /* 0x000fe60000000200 */
        /* <DEDUP_REMOVED lines=8> */
[----:B------:R-:W3:Y:S07]  /*1e30*/  LDSM.16.M88.4 R20, [R227+0x12800] ;  /* 0x01280000e314783b */ /* 0x000eee0000000200 */
[C---:B------:R-:W-:Y:S08]  /*1e40*/  HMMA.16816.F32.BF16 R28, R56.reuse, R80, R28 ;  /* 0x00000050381c723c */ /* 0x040ff0000004181c */
[----:B------:R-:W-:Y:S01]  /*1e50*/  HMMA.16816.F32.BF16 R24, R56, R82, R24 ;  /* 0x000000523818723c */ /* 0x000fe20000041818 */
[----:B------:R-:W1:Y:S04]  /*1e60*/  LDSM.16.M88.4 R80, [R227+0x13800] ;  /* 0x01380000e350783b */ /* 0x000e680000000200 */
[----:B------:R-:W-:Y:S03]  /*1e70*/  LDSM.16.M88.4 R56, [R220+0x2000] ;  /* 0x00200000dc38783b */ /* 0x000fe60000000200 */
[C---:B----4-:R-:W-:Y:S08]  /*1e80*/  HMMA.16816.F32.BF16 R8, R72.reuse, R64, R8 ;  /* 0x000000404808723c */ /* 0x050ff00000041808 */
[C---:B------:R-:W-:Y:S01]  /*1e90*/  HMMA.16816.F32.BF16 R76, R72.reuse, R66, R76 ;  /* 0x00000042484c723c */ /* 0x040fe2000004184c */
[----:B------:R-:W4:Y:S07]  /*1ea0*/  LDSM.16.M88.4 R64, [R229+0x4000] ;  /* 0x00400000e540783b */ /* 0x000f2e0000000200 */
        /* <DEDUP_REMOVED lines=46> */
[----:B------:R-:W-:Y:S08]  /*2190*/  HMMA.16816.F32.BF16 R24, R68, R82, R24 ;  /* 0x000000524418723c */ /* 0x000ff00000041818 */
[C---:B----4-:R-:W-:Y:S08]  /*21a0*/  HMMA.16816.F32.BF16 R8, R60.reuse, R56, R8 ;  /* 0x000000383c08723c */ /* 0x050ff00000041808 */
[C---:B------:R-:W-:Y:S01]  /*21b0*/  HMMA.16816.F32.BF16 R76, R60.reuse, R58, R76 ;  /* 0x0000003a3c4c723c */ /* 0x040fe2000004184c */
[----:B------:R-:W-:Y:S07]  /*21c0*/  LDSM.16.M88.4 R56, [R229+0x8000] ;  /* 0x00800000e538783b */ /* 0x000fee0000000200 */
[C---:B-----5:R-:W-:Y:S08]  /*21d0*/  HMMA.16816.F32.BF16 R36, R60.reuse, R48, R36 ;  /* 0x000000303c24723c */ /* 0x060ff00000041824 */
[C---:B------:R-:W-:Y:S01]  /*21e0*/  HMMA.16816.F32.BF16 R32, R60.reuse, R50, R32 ;  /* 0x000000323c20723c */ /* 0x040fe20000041820 */
[----:B------:R-:W4:Y:S07]  /*21f0*/  LDSM.16.M88.4 R48, [R227+0x15800] ;  /* 0x01580000e330783b */ /* 0x000f2e0000000200 */
[C---:B------:R-:W-:Y:S08]  /*2200*/  HMMA.16816.F32.BF16 R44, R60.reuse, R52, R44 ;  /* 0x000000343c2c723c */ /* 0x040ff0000004182c */
[C---:B------:R-:W-:Y:S01]  /*2210*/  HMMA.16816.F32.BF16 R40, R60.reuse, R54, R40 ;  /* 0x000000363c28723c */ /* 0x040fe20000041828 */
[----:B------:R-:W-:Y:S07]  /*2220*/  LDSM.16.M88.4 R52, [R220+0x4000] ;  /* 0x00400000dc34783b */ /* 0x000fee0000000200 */
[C---:B------:R-:W-:Y:S08]  /*2230*/  HMMA.16816.F32.BF16 R28, R60.reuse, R72, R28 ;  /* 0x000000483c1c723c */ /* 0x040ff0000004181c */
[----:B------:R-:W-:Y:S01]  /*2240*/  HMMA.16816.F32.BF16 R24, R60, R74, R24 ;  /* 0x0000004a3c18723c */ /* 0x000fe20000041818 */
[----:B------:R-:W-:Y:S07]  /*2250*/  LDSM.16.M88.4 R60, [R220+0x5000] ;  /* 0x00500000dc3c783b */ /* 0x000fee0000000200 */
        /* <DEDUP_REMOVED lines=8> */
[----:B------:R-:W-:Y:S04]  /*22e0*/  LDSM.16.M88.4 R32, [R234+0xc000] ;  /* 0x00c00000ea20783b */ /* 0x000fe80000000200 */
[----:B------:R-:W-:Y:S03]  /*22f0*/  LDSM.16.M88.4 R20, [R233+0x16000] ;  /* 0x01600000e914783b */ /* 0x000fe60000000200 */
[C---:B----4-:R-:W-:Y:S08]  /*2300*/  HMMA.16816.F32.BF16 R28, R64.reuse, R48, R28 ;  /* 0x00000030401c723c */ /* 0x050ff0000004181c */
[----:B------:R-:W-:Y:S01]  /*2310*/  HMMA.16816.F32.BF16 R64, R64, R50, R24 ;  /* 0x000000324040723c */ /* 0x000fe20000041818 */
[----:B------:R-:W3:Y:S04]  /*2320*/  LDSM.16.M88.4 R48, [R233+0x16800] ;  /* 0x01680000e930783b */ /* 0x000ee80000000200 */
[----:B------:R-:W4:Y:S03]  /*2330*/  LDSM.16.M88.4 R24, [R233+0x17000] ;  /* 0x01700000e918783b */ /* 0x000f260000000200 */
[C---:B--2---:R-:W-:Y:S08]  /*2340*/  HMMA.16816.F32.BF16 R44, R56.reuse, R16, R44 ;  /* 0x00000010382c723c */ /* 0x044ff0000004182c */
[C---:B------:R-:W-:Y:S01]  /*2350*/  HMMA.16816.F32.BF16 R40, R56.reuse, R18, R40 ;  /* 0x000000123828723c */ /* 0x040fe20000041828 */
[----:B------:R-:W2:Y:S07]  /*2360*/  LDSM.16.M88.4 R16, [R233+0x17800] ;  /* 0x01780000e910783b */ /* 0x000eae0000000200 */
        /* <DEDUP_REMOVED lines=10> */
[C---:B---3--:R-:W-:Y:S08]  /*2410*/  HMMA.16816.F32.BF16 R44, R32.reuse, R48, R44 ;  /* 0x00000030202c723c */ /* 0x048ff0000004182c */
[C---:B------:R-:W-:Y:S08]  /*2420*/  HMMA.16816.F32.BF16 R40, R32.reuse, R50, R40 ;  /* 0x000000322028723c */ /* 0x040ff00000041828 */
[C---:B------:R-:W-:Y:S08]  /*2430*/  HMMA.16816.F32.BF16 R8, R32.reuse, R20, R8 ;  /* 0x000000142008723c */ /* 0x040ff00000041808 */
[C---:B------:R-:W-:Y:S01]  /*2440*/  HMMA.16816.F32.BF16 R76, R32.reuse, R22, R76 ;  /* 0x00000016204c723c */ /* 0x040fe2000004184c */
[----:B------:R-:W3:Y:S07]  /*2450*/  LDSM.16.M88.4 R20, [R231+0x7800] ;  /* 0x00780000e714783b */ /* 0x000eee0000000200 */
[C---:B----4-:R-:W-:Y:S08]  /*2460*/  HMMA.16816.F32.BF16 R36, R32.reuse, R24, R36 ;  /* 0x000000182024723c */ /* 0x050ff00000041824 */
[C---:B------:R-:W-:Y:S01]  /*2470*/  HMMA.16816.F32.BF16 R68, R32.reuse, R26, R68 ;  /* 0x0000001a2044723c */ /* 0x040fe20000041844 */
[----:B------:R-:W-:Y:S07]  /*2480*/  LDSM.16.M88.4 R24, [R227+0x16000] ;  /* 0x01600000e318783b */ /* 0x000fee0000000200 */
[C---:B--2---:R-:W-:Y:S01]  /*2490*/  HMMA.16816.F32.BF16 R48, R32.reuse, R16, R28 ;  /* 0x000000102030723c */ /* 0x044fe2000004181c */
[----:B------:R-:W-:Y:S07]  /*24a0*/  LDSM.16.M88.4 R28, [R230+0xc000] ;  /* 0x00c00000e61c783b */ /* 0x000fee0000000200 */
[----:B------:R-:W-:Y:S01]  /*24b0*/  HMMA.16816.F32.BF16 R64, R32, R18, R64 ;  /* 0x000000122040723c */ /* 0x000fe20000041840 */
[----:B------:R-:W2:Y:S04]  /*24c0*/  LDSM.16.M88.4 R16, [R227+0x16800] ;  /* 0x01680000e310783b */ /* 0x000ea80000000200 */
        /* <DEDUP_REMOVED lines=9> */
[C---:B---3--:R-:W-:Y:S01]  /*2560*/  HMMA.16816.F32.BF16 R60, R56.reuse, R20, R48 ;  /* 0x00000014383c723c */ /* 0x048fe20000041830 */
[----:B------:R-:W3:Y:S07]  /*2570*/  LDSM.16.M88.4 R48, [R220+0x6000] ;  /* 0x00600000dc30783b */ /* 0x000eee0000000200 */
[----:B------:R-:W-:Y:S01]  /*2580*/  HMMA.16816.F32.BF16 R64, R56, R22, R64 ;  /* 0x000000163840723c */ /* 0x000fe20000041840 */
[----:B------:R-:W4:Y:S07]  /*2590*/  LDSM.16.M88.4 R20, [R220+0x6800] ;  /* 0x00680000dc14783b */ /* 0x000f2e0000000200 */
[C---:B--2---:R-:W-:Y:S07]  /*25a0*/  HMMA.16816.F32.BF16 R44, R28.reuse, R16, R44 ;  /* 0x000000101c2c723c */ /* 0x044fee000004182c */
[----:B------:R-:W-:Y:S01]  /*25b0*/  LOP3.LUT R17, R4, 0x6, RZ, 0xc0, !PT ;  /* 0x0000000604117812 */ /* 0x000fe200078ec0ff */
[----:B-1----:R-:W-:Y:S04]  /*25c0*/  HMMA.16816.F32.BF16 R36, R28, R12, R36 ;  /* 0x0000000c1c24723c */ /* 0x002fe80000041824 */
[----:B------:R-:W-:-:S04]  /*25d0*/  IMAD R0, R0, 0x40, R17 ;  /* 0x0000004000007824 */ /* 0x000fc800078e0211 */
[C---:B------:R-:W-:Y:S01]  /*25e0*/  HMMA.16816.F32.BF16 R68, R28.reuse, R14, R68 ;  /* 0x0000000e1c44723c */ /* 0x040fe20000041844 */
[----:B------:R-:W1:Y:S01]  /*25f0*/  LDSM.16.M88.4 R12, [R220+0x7000] ;  /* 0x00700000dc0c783b */ /* 0x000e620000000200 */
[C---:B------:R-:W-:Y:S02]  /*2600*/  ISETP.GE.AND P1, PT, R0.reuse, UR13, PT ;  /* 0x0000000d00007c0c */ /* 0x040fe4000bf26270 */
[C---:B------:R-:W-:Y:S02]  /*2610*/  IADD3 R4, R0.reuse, 0x10, RZ ;  /* 0x0000001000047810 */ /* 0x040fe40007ffe0ff */
[----:B------:R-:W-:Y:S02]  /*2620*/  IADD3 R6, R0, 0x9, RZ ;  /* 0x0000000900067810 */ /* 0x000fe40007ffe0ff */
[----:B------:R-:W-:Y:S01]  /*2630*/  HMMA.16816.F32.BF16 R8, R28, R24, R8 ;  /* 0x000000181c08723c */ /* 0x000fe20000041808 */
[----:B------:R-:W-:Y:S02]  /*2640*/  ISETP.GE.AND P4, PT, R4, UR13, PT ;  /* 0x0000000d04007c0c */ /* 0x000fe4000bf86270 */
[----:B------:R-:W-:-:S02]  /*2650*/  IADD3 R4, R0, 0x11, RZ ;  /* 0x0000001100047810 */ /* 0x000fc40007ffe0ff */
[----:B------:R-:W-:Y:S02]  /*2660*/  ISETP.GE.AND P5, PT, R6, UR13, PT ;  /* 0x0000000d06007c0c */ /* 0x000fe4000bfa6270 */
[----:B------:R-:W-:Y:S01]  /*2670*/  IADD3 R6, R0, 0x19, RZ ;  /* 0x0000001900067810 */ /* 0x000fe20007ffe0ff */
[----:B------:R-:W-:Y:S01]  /*2680*/  HMMA.16816.F32.BF16 R40, R28, R18, R40 ;  /* 0x000000121c28723c */ /* 0x000fe20000041828 */
[----:B------:R-:W2:Y:S01]  /*2690*/  LDSM.16.M88.4 R16, [R220+0x7800] ;  /* 0x00780000dc10783b */ /* 0x000ea20000000200 */
[----:B------:R-:W-:Y:S01]  /*26a0*/  ISETP.GE.AND P3, PT, R4, UR13, PT ;  /* 0x0000000d04007c0c */ /* 0x000fe2000bf66270 */
[----:B------:R-:W-:-:S05]  /*26b0*/  DEPBAR.LE SB0, 0x0 ;  /* 0x000080000000791a */ /* 0x000fca0000000000 */
[----:B------:R-:W-:Y:S08]  /*26c0*/  HMMA.16816.F32.BF16 R64, R28, R34, R64 ;  /* 0x000000221c40723c */ /* 0x000ff00000041840 */
[----:B---3--:R-:W-:Y:S08]  /*26d0*/  HMMA.16816.F32.BF16 R8, R52, R48, R8 ;  /* 0x000000303408723c */ /* 0x008ff00000041808 */
[----:B------:R-:W-:Y:S08]  /*26e0*/  HMMA.16816.F32.BF16 R76, R28, R26, R76 ;  /* 0x0000001a1c4c723c */ /* 0x000ff0000004184c */
[----:B----4-:R-:W-:Y:S07]  /*26f0*/  HMMA.16816.F32.BF16 R44, R52, R20, R44 ;  /* 0x00000014342c723c */ /* 0x010fee000004182c */
[C---:B------:R-:W-:Y:S01]  /*2700*/  IADD3 R20, R0.reuse, 0x8, RZ ;  /* 0x0000000800147810 */ /* 0x040fe20007ffe0ff */
[----:B------:R-:W-:Y:S01]  /*2710*/  HMMA.16816.F32.BF16 R60, R28, R32, R60 ;  /* 0x000000201c3c723c */ /* 0x000fe2000004183c */
[----:B------:R-:W-:-:S02]  /*2720*/  IADD3 R21, R0, 0x1, RZ ;  /* 0x0000000100157810 */ /* 0x000fc40007ffe0ff */
[----:B------:R-:W-:Y:S02]  /*2730*/  ISETP.GE.AND P6, PT, R20, UR13, PT ;  /* 0x0000000d14007c0c */ /* 0x000fe4000bfc6270 */
[----:B------:R-:W-:Y:S02]  /*2740*/  ISETP.GE.AND P0, PT, R21, UR13, PT ;  /* 0x0000000d15007c0c */ /* 0x000fe4000bf06270 */
[----:B------:R-:W-:Y:S01]  /*2750*/  IADD3 R20, R0, 0x18, RZ ;  /* 0x0000001800147810 */ /* 0x000fe20007ffe0ff */
[----:B-1----:R-:W-:Y:S01]  /*2760*/  HMMA.16816.F32.BF16 R36, R52, R12, R36 ;  /* 0x0000000c3424723c */ /* 0x002fe20000041824 */
[----:B------:R-:W-:Y:S02]  /*2770*/  FSEL R21, R8, -INF , !P1 ;  /* 0xff80000008157808 */ /* 0x000fe40004800000 */
[----:B------:R-:W-:Y:S02]  /*2780*/  IADD3 R8, R0, 0x20, RZ ;  /* 0x0000002000087810 */ /* 0x000fe40007ffe0ff */
[----:B------:R-:W-:-:S02]  /*2790*/  ISETP.GE.AND P2, PT, R20, UR13, PT ;  /* 0x0000000d14007c0c */ /* 0x000fc4000bf46270 */
[----:B------:R-:W-:Y:S01]  /*27a0*/  FSEL R20, R11, -INF , !P0 ;  /* 0xff8000000b147808 */ /* 0x000fe20004000000 */
[C---:B--2---:R-:W-:Y:S01]  /*27b0*/  HMMA.16816.F32.BF16 R64, R52.reuse, R18, R64 ;  /* 0x000000123440723c */ /* 0x044fe20000041840 */
[----:B------:R-:W-:Y:S02]  /*27c0*/  FSEL R4, R10, -INF , !P1 ;  /* 0xff8000000a047808 */ /* 0x000fe40004800000 */
[----:B------:R-:W-:Y:S02]  /*27d0*/  FSEL R12, R46, -INF , !P4 ;  /* 0xff8000002e0c7808 */ /* 0x000fe40006000000 */
[----:B------:R-:W-:Y:S01]  /*27e0*/  FSEL R11, R44, -INF , !P4 ;  /* 0xff8000002c0b7808 */ /* 0x000fe20006000000 */
[----:B------:R-:W-:Y:S01]  /*27f0*/  BAR.SYNC.DEFER_BLOCKING 0x0 ;  /* 0x0000000000007b1d */ /* 0x000fe20000010000 */
[----:B------:R-:W-:Y:S01]  /*2800*/  ISETP.GE.AND P1, PT, R6, UR13, PT ;  /* 0x0000000d06007c0c */ /* 0x000fe2000bf26270 */
[----:B------:R-:W-:Y:S01]  /*2810*/  HMMA.16816.F32.BF16 R76, R52, R50, R76 ;  /* 0x00000032344c723c */ /* 0x000fe2000004184c */
[----:B------:R-:W-:-:S02]  /*2820*/  IADD3 R6, R0, 0x21, RZ ;  /* 0x0000002100067810 */ /* 0x000fc40007ffe0ff */
[----:B------:R-:W-:-:S05]  /*2830*/  IADD3 R10, R0, 0x31, RZ ;  /* 0x00000031000a7810 */ /* 0x000fca0007ffe0ff */
[C---:B------:R-:W-:Y:S07]  /*2840*/  HMMA.16816.F32.BF16 R40, R52.reuse, R22, R40 ;  /* 0x000000163428723c */ /* 0x040fee0000041828 */
[----:B------:R-:W-:Y:S01]  /*2850*/  FSEL R22, R9, -INF , !P0 ;  /* 0xff80000009167808 */ /* 0x000fe20004000000 */
[----:B------:R-:W-:Y:S01]  /*2860*/  HMMA.16816.F32.BF16 R68, R52, R14, R68 ;  /* 0x0000000e3444723c */ /* 0x000fe20000041844 */
[----:B------:R-:W-:Y:S02]  /*2870*/  ISETP.GE.AND P0, PT, R8, UR13, PT ;  /* 0x0000000d08007c0c */ /* 0x000fe4000bf06270 */
[----:B------:R-:W-:-:S02]  /*2880*/  IADD3 R8, R0, 0x29, RZ ;  /* 0x0000002900087810 */ /* 0x000fc40007ffe0ff */
[----:B------:R-:W-:Y:S02]  /*2890*/  IADD3 R9, R0, 0x28, RZ ;  /* 0x0000002800097810 */ /* 0x000fe40007ffe0ff */
[----:B------:R-:W-:Y:S01]  /*28a0*/  ISETP.GE.AND P4, PT, R8, UR13, PT ;  /* 0x0000000d08007c0c */ /* 0x000fe2000bf86270 */
[----:B------:R-:W-:Y:S01]  /*28b0*/  HMMA.16816.F32.BF16 R60, R52, R16, R60 ;  /* 0x00000010343c723c */ /* 0x000fe2000004183c */
[C---:B------:R-:W-:Y:S02]  /*28c0*/  IADD3 R8, R0.reuse, 0x30, RZ ;  /* 0x0000003000087810 */ /* 0x040fe40007ffe0ff */
[C---:B------:R-:W-:Y:S02]  /*28d0*/  IADD3 R14, R0.reuse, 0x38, RZ ;  /* 0x00000038000e7810 */ /* 0x040fe40007ffe0ff */
[----:B------:R-:W-:Y:S02]  /*28e0*/  IADD3 R0, R0, 0x39, RZ ;  /* 0x0000003900007810 */ /* 0x000fe40007ffe0ff */
[----:B------:R-:W-:-:S02]  /*28f0*/  FSEL R186, R38, -INF , !P0 ;  /* 0xff80000026ba7808 */ /* 0x000fc40004000000 */
[----:B------:R-:W-:Y:S02]  /*2900*/  FSEL R191, R36, -INF , !P0 ;  /* 0xff80000024bf7808 */ /* 0x000fe40004000000 */
[----:B------:R-:W-:Y:S01]  /*2910*/  ISETP.GE.AND P0, PT, R0, UR13, PT ;  /* 0x0000000d00007c0c */ /* 0x000fe2000bf06270 */
[----:B------:R-:W-:Y:S01]  /*2920*/  IMAD.IADD R0, R3, 0x1, R2 ;  /* 0x0000000103007824 */ /* 0x000fe200078e0202 */
[----:B------:R-:W-:Y:S02]  /*2930*/  FSEL R78, R78, -INF , !P6 ;  /* 0xff8000004e4e7808 */ /* 0x000fe40007000000 */
[----:B------:R-:W-:Y:S02]  /*2940*/  FSEL R168, R67, -INF , !P0 ;  /* 0xff80000043a87808 */ /* 0x000fe40004000000 */
[----:B------:R-:W-:Y:S02]  /*2950*/  FSEL R171, R65, -INF , !P0 ;  /* 0xff80000041ab7808 */ /* 0x000fe40004000000 */
[----:B------:R-:W-:-:S02]  /*2960*/  PLOP3.LUT P0, PT, PT, PT, UP0, 0x80, 0x0 ;  /* 0x000000000000781c */ /* 0x000fc40003f0f008 */
[----:B------:R-:W-:Y:S02]  /*2970*/  FSEL R23, R76, -INF , !P6 ;  /* 0xff8000004c177808 */ /* 0x000fe40007000000 */
[----:B------:R-:W-:Y:S02]  /*2980*/  ISETP.GE.AND P6, PT, R6, UR13, PT ;  /* 0x0000000d06007c0c */ /* 0x000fe4000bfc6270 */
[----:B------:R-:W-:Y:S02]  /*2990*/  FSEL R6, R79, -INF , !P5 ;  /* 0xff8000004f067808 */ /* 0x000fe40006800000 */
[----:B------:R-:W-:Y:S02]  /*29a0*/  FSEL R77, R77, -INF , !P5 ;  /* 0xff8000004d4d7808 */ /* 0x000fe40006800000 */
[----:B------:R-:W-:Y:S02]  /*29b0*/  FSEL R16, R47, -INF , !P3 ;  /* 0xff8000002f107808 */ /* 0x000fe40005800000 */
[----:B------:R-:W-:-:S02]  /*29c0*/  FSEL R15, R45, -INF , !P3 ;  /* 0xff8000002d0f7808 */ /* 0x000fc40005800000 */
[----:B------:R-:W-:Y:S02]  /*29d0*/  ISETP.GE.AND P5, PT, R9, UR13, PT ;  /* 0x0000000d09007c0c */ /* 0x000fe4000bfa6270 */
[----:B------:R-:W-:Y:S02]  /*29e0*/  ISETP.GE.AND P3, PT, R8, UR13, PT ;  /* 0x0000000d08007c0c */ /* 0x000fe4000bf66270 */
        /* <DEDUP_REMOVED lines=19> */
[----:B------:R-:W-:Y:S01]  /*2b20*/  ULEA.HI.SX32 UR6, UR8, 0xfffffffe, 0x1a ;  /* 0xfffffffe08067891 */ /* 0x000fe2000f8fd23f */
[----:B------:R-:W-:-:S03]  /*2b30*/  IMAD.U32 R2, RZ, RZ, UR18 ;  /* 0x00000012ff027e24 */ /* 0x000fc6000f8e00ff */
[----:B------:R-:W-:Y:S02]  /*2b40*/  USHF.R.S32.HI UR5, URZ, 0x1f, UR6 ;  /* 0x0000001f3f057899 */ /* 0x000fe40008011406 */
[----:B------:R-:W-:Y:S01]  /*2b50*/  UIMAD UR4, UR10, UR6, URZ ;  /* 0x000000060a0472a4 */ /* 0x000fe2000f8e023f */
[----:B------:R-:W-:-:S03]  /*2b60*/  IMAD.U32 R3, RZ, RZ, UR6 ;  /* 0x00000006ff037e24 */ /* 0x000fc6000f8e00ff */
[----:B------:R-:W-:Y:S01]  /*2b70*/  UIMAD UR4, UR5, UR11, UR4 ;  /* 0x0000000b050472a4 */ /* 0x000fe2000f8e0204 */
[----:B------:R-:W-:-:S04]  /*2b80*/  IMAD.WIDE.U32 R18, R3, UR11, R242 ;  /* 0x0000000b03127c25 */ /* 0x000fc8000f8e00f2 */
[----:B------:R-:W-:Y:S01]  /*2b90*/  IMAD.U32 R3, RZ, RZ, UR20 ;  /* 0x00000014ff037e24 */ /* 0x000fe2000f8e00ff */
[----:B------:R-:W-:Y:S02]  /*2ba0*/  IADD3 R14, R19, UR4, RZ ;  /* 0x00000004130e7c10 */ /* 0x000fe4000fffe0ff */
[----:B------:R-:W-:-:S04]  /*2bb0*/  LEA R24, P1, R18, c[0x0][0x168], 0x1 ;  /* 0x00005a0012187a11 */ /* 0x000fc800078208ff */
[----:B------:R-:W-:Y:S02]  /*2bc0*/  LEA.HI.X R25, R18, c[0x0][0x16c], R14, 0x1, P1 ;  /* 0x00005b0012197a11 */ /* 0x000fe400008f0c0e */
[----:B------:R-:W-:-:S03]  /*2bd0*/  LEA R18, P1, R3, R24, 0x1 ;  /* 0x0000001803127211 */ /* 0x000fc600078208ff */
[----:B------:R-:W-:Y:S01]  /*2be0*/  @!PT LDS RZ, [RZ] ;  /* 0x00000000fffff984 */ /* 0x000fe20000000800 */
[----:B------:R-:W-:Y:S01]  /*2bf0*/  @!PT LDS RZ, [RZ] ;  /* 0x00000000fffff984 */ /* 0x000fe20000000800 */
[----:B------:R-:W-:Y:S01]  /*2c00*/  @!PT LDS RZ, [RZ] ;  /* 0x00000000fffff984 */ /* 0x000fe20000000800 */
[----:B------:R1:W-:Y:S01]  /*2c10*/  LDGSTS.E.BYPASS.LTC128B.128 [R237+0x10000], [R24.64] ;  /* 0x1000000018ed7fae */ /* 0x0003e2000b901d50 */
[----:B------:R-:W-:-:S03]  /*2c20*/  LEA.HI.X R19, R3, R25, R2, 0x1, P1 ;  /* 0x0000001903137211 */ /* 0x000fc600008f0c02 */
        /* <DEDUP_REMOVED lines=8> */
.L_x_281:
        /* <DEDUP_REMOVED lines=76> */
[----:B------:R-:W3:Y:S01]  /*3170*/  LDSM.16.MT88.4 R4, [R224+0x1e000] ;  /* 0x01e00000e004783b */ /* 0x000ee20000004200 */
[--C-:B------:R-:W-:Y:S02]  /*3180*/  FFMA.FTZ R167, R9, c[0x0][0x23c], -R194.reuse ;  /* 0x00008f0009a77a23 */ /* 0x100fe400000108c2 */
[----:B------:R-:W-:Y:S01]  /*3190*/  FFMA.FTZ R2, R13, c[0x0][0x23c], -R194 ;  /* 0x00008f000d027a23 */ /* 0x000fe200000108c2 */
[----:B------:R-:W-:Y:S01]  /*31a0*/  LDSM.16.MT88.4 R20, [R228+0x1a800] ;  /* 0x01a80000e414783b */ /* 0x000fe20000004200 */
[--C-:B------:R-:W-:Y:S01]  /*31b0*/  FFMA.FTZ R175, R12, c[0x0][0x23c], -R169.reuse ;  /* 0x00008f000caf7a23 */ /* 0x100fe200000108a9 */
[----:B------:R-:W-:Y:S01]  /*31c0*/  MUFU.EX2 R176, R176 ;  /* 0x000000b000b07308 */ /* 0x000fe20000000800 */
[--C-:B------:R-:W-:Y:S01]  /*31d0*/  FFMA.FTZ R165, R8, c[0x0][0x23c], -R169.reuse ;  /* 0x00008f0008a57a23 */ /* 0x100fe200000108a9 */
[----:B------:R-:W4:Y:S01]  /*31e0*/  LDSM.16.MT88.4 R12, [R228+0x18800] ;  /* 0x01880000e40c783b */ /* 0x000f220000004200 */
[----:B------:R-:W-:-:S02]  /*31f0*/  FFMA.FTZ R0, R10, c[0x0][0x23c], -R169 ;  /* 0x00008f000a007a23 */ /* 0x000fc400000108a9 */
[--C-:B------:R-:W-:Y:S01]  /*3200*/  FFMA.FTZ R166, R16, c[0x0][0x23c], -R169.reuse ;  /* 0x00008f0010a67a23 */ /* 0x100fe200000108a9 */
[----:B------:R-:W5:Y:S01]  /*3210*/  LDSM.16.MT88.4 R8, [R224+0x18800] ;  /* 0x01880000e008783b */ /* 0x000f620000004200 */
[--C-:B------:R-:W-:Y:S01]  /*3220*/  FFMA.FTZ R182, R191, c[0x0][0x23c], -R194.reuse ;  /* 0x00008f00bfb67a23 */ /* 0x100fe200000108c2 */
[----:B------:R-:W1:Y:S01]  /*3230*/  MUFU.EX2 R173, R173 ;  /* 0x000000ad00ad7308 */ /* 0x000e620000000800 */
        /* <DEDUP_REMOVED lines=13> */
[----:B-1----:R-:W-:Y:S01]  /*3310*/  F2FP.BF16.PACK_AB R150, R173, R176 ;  /* 0x000000b0ad96723e */ /* 0x002fe200000010ff */
        /* <DEDUP_REMOVED lines=8> */
[----:B------:R-:W1:Y:S01]  /*33a0*/  MUFU.EX2 R174, R174 ;  /* 0x000000ae00ae7308 */ /* 0x000e620000000800 */
        /* <DEDUP_REMOVED lines=8> */
[----:B-1----:R-:W-:Y:S02]  /*3430*/  F2FP.BF16.PACK_AB R151, R174, R183 ;  /* 0x000000b7ae97723e */ /* 0x002fe400000010ff */
        /* <DEDUP_REMOVED lines=10> */
[----:B------:R-:W2:Y:S06]  /*34e0*/  MUFU.EX2 R166, R166 ;  /* 0x000000a600a67308 */ /* 0x000eac0000000800 */
        /* <DEDUP_REMOVED lines=47> */
[----:B--2---:R-:W-:Y:S01]  /*37e0*/  F2FP.BF16.PACK_AB R5, R166, R175 ;  /* 0x000000afa605723e */ /* 0x004fe200000010ff */
        /* <DEDUP_REMOVED lines=9> */
[----:B----4-:R-:W-:Y:S01]  /*3880*/  HMMA.16816.F32.BF16 R160, R4, R12, R160 ;  /* 0x0000000c04a0723c */ /* 0x010fe200000418a0 */
[----:B------:R-:W-:-:S07]  /*3890*/  FADD.FTZ R165, R0, R165 ;  /* 0x000000a500a57221 */ /* 0x000fce0000010000 */
[C---:B------:R-:W-:Y:S01]  /*38a0*/  HMMA.16816.F32.BF16 R36, R4.reuse, R14, R36 ;  /* 0x0000000e0424723c */ /* 0x040fe20000041824 */
[----:B------:R-:W1:Y:S07]  /*38b0*/  LDSM.16.MT88.4 R12, [R225+0x1a800] ;  /* 0x01a80000e10c783b */ /* 0x000e6e0000004200 */
[C---:B-----5:R-:W-:Y:S08]  /*38c0*/  HMMA.16816.F32.BF16 R56, R4.reuse, R8, R56 ;  /* 0x000000080438723c */ /* 0x060ff00000041838 */
        /* <DEDUP_REMOVED lines=32> */
[C---:B----4-:R-:W-:Y:S08]  /*3ad0*/  HMMA.16816.F32.BF16 R96, R4.reuse, R28, R96 ;  /* 0x0000001c0460723c */ /* 0x050ff00000041860 */
[C---:B------:R-:W-:Y:S01]  /*3ae0*/  HMMA.16816.F32.BF16 R100, R4.reuse, R30, R100 ;  /* 0x0000001e0464723c */ /* 0x040fe20000041864 */
[----:B------:R-:W-:Y:S07]  /*3af0*/  LDSM.16.MT88.4 R28, [R224+0x1b000] ;  /* 0x01b00000e01c783b */ /* 0x000fee0000004200 */
[C---:B-----5:R-:W-:Y:S08]  /*3b00*/  HMMA.16816.F32.BF16 R104, R4.reuse, R24, R104 ;  /* 0x000000180468723c */ /* 0x060ff00000041868 */
[C---:B------:R-:W-:Y:S01]  /*3b10*/  HMMA.16816.F32.BF16 R108, R4.reuse, R26, R108 ;  /* 0x0000001a046c723c */ /* 0x040fe2000004186c */
[----:B------:R-:W-:Y:S07]  /*3b20*/  LDSM.16.MT88.4 R24, [R228+0x19000] ;  /* 0x01900000e418783b */ /* 0x000fee0000004200 */
[C---:B------:R-:W-:Y:S08]  /*3b30*/  HMMA.16816.F32.BF16 R128, R4.reuse, R16, R128 ;  /* 0x000000100480723c */ /* 0x040ff00000041880 */
[C---:B------:R-:W-:Y:S01]  /*3b40*/  HMMA.16816.F32.BF16 R132, R4.reuse, R18, R132 ;  /* 0x000000120484723c */ /* 0x040fe20000041884 */
[----:B------:R-:W4:Y:S07]  /*3b50*/  LDSM.16.MT88.4 R16, [R226+0x19000] ;  /* 0x01900000e210783b */ /* 0x000f2e0000004200 */
[C---:B---3--:R-:W-:Y:S08]  /*3b60*/  HMMA.16816.F32.BF16 R152, R4.reuse, R20, R152 ;  /* 0x000000140498723c */ /* 0x048ff00000041898 */
        /* <DEDUP_REMOVED lines=20> */
[C---:B----4-:R-:W-:Y:S08]  /*3cb0*/  HMMA.16816.F32.BF16 R40, R4.reuse, R16, R40 ;  /* 0x000000100428723c */ /* 0x050ff00000041828 */
        /* <DEDUP_REMOVED lines=29> */
[C---:B----4-:R-:W-:Y:S08]  /*3e90*/  HMMA.16816.F32.BF16 R96, R4.reuse, R24, R96 ;  /* 0x000000180460723c */ /* 0x050ff00000041860 */
[C---:B------:R-:W-:Y:S01]  /*3ea0*/  HMMA.16816.F32.BF16 R100, R4.reuse, R26, R100 ;  /* 0x0000001a0464723c */ /* 0x040fe20000041864 */
[----:B------:R-:W4:Y:S07]  /*3eb0*/  LDSM.16.MT88.4 R24, [R226+0x19800] ;  /* 0x01980000e218783b */ /* 0x000f2e0000004200 */
[C---:B-----5:R-:W-:Y:S08]  /*3ec0*/  HMMA.16816.F32.BF16 R120, R4.reuse, R20, R120 ;  /* 0x000000140478723c */ /* 0x060ff00000041878 */
[C---:B------:R-:W-:Y:S01]  /*3ed0*/  HMMA.16816.F32.BF16 R124, R4.reuse, R22, R124 ;  /* 0x00000016047c723c */ /* 0x040fe2000004187c */
[----:B------:R-:W5:Y:S07]  /*3ee0*/  LDSM.16.MT88.4 R20, [R225+0x19800] ;  /* 0x01980000e114783b */ /* 0x000f6e0000004200 */
[C---:B---3--:R-:W-:Y:S08]  /*3ef0*/  HMMA.16816.F32.BF16 R128, R4.reuse, R16, R128 ;  /* 0x000000100480723c */ /* 0x048ff00000041880 */
[C---:B------:R-:W-:Y:S01]  /*3f00*/  HMMA.16816.F32.BF16 R132, R4.reuse, R18, R132 ;  /* 0x000000120484723c */ /* 0x040fe20000041884 */
[----:B------:R-:W3:Y:S07]  /*3f10*/  LDSM.16.MT88.4 R16, [R228+0x1b800] ;  /* 0x01b80000e410783b */ /* 0x000eee0000004200 */
        /* <DEDUP_REMOVED lines=56> */
[----:B------:R-:W-:Y:S01]  /*42a0*/  MOV R0, R3 ;  /* 0x0000000300007202 */ /* 0x000fe20000000f00 */
[----:B------:R-:W-:Y:S01]  /*42b0*/  ULDC.64 UR4, c[0x0][0x1a0] ;  /* 0x0000680000047ab9 */ /* 0x000fe20000000a00 */
[----:B------:R-:W-:Y:S01]  /*42c0*/  MOV R165, R164 ;  /* 0x000000a400a57202 */ /* 0x000fe20000000f00 */
[----:B------:R-:W-:-:S02]  /*42d0*/  ULEA.HI.SX32 UR8, UR8, 0xfffffffe, 0x1a ;  /* 0xfffffffe08087891 */ /* 0x000fc4000f8fd23f */
[----:B------:R-:W-:Y:S02]  /*42e0*/  USHF.L.U64.HI UR13, UR4, 0x6, UR5 ;  /* 0x00000006040d7899 */ /* 0x000fe40008010205 */
[----:B------:R-:W-:Y:S02]  /*42f0*/  USHF.L.U32 UR18, UR4, 0x6, URZ ;  /* 0x0000000604127899 */ /* 0x000fe4000800063f */
[----:B------:R-:W-:Y:S01]  /*4300*/  ULDC.64 UR6, c[0x0][0x1a0] ;  /* 0x0000680000067ab9 */ /* 0x000fe20000000a00 */
[----:B------:R-:W-:Y:S06]  /*4310*/  BRA `(.L_x_283) ;  /* 0x000001d000007947 */ /* 0x000fec0003800000 */
.L_x_285:
        /* <DEDUP_REMOVED lines=14> */
[----:B------:R-:W-:Y:S04]  /*4400*/  LEA.HI.X R167, R2, c[0x0][0x16c], R3, 0x1, P2 ;  /* 0x00005b0002a77a11 */ /* 0x000fe800010f0c03 */
[----:B------:R-:W-:Y:S01]  /*4410*/  IADD3.X R169, R167, UR10, RZ, P1, !PT ;  /* 0x0000000aa7a97c10 */ /* 0x000fe20008ffe4ff */
[----:B------:R-:W-:Y:S01]  /*4420*/  @!PT LDS RZ, [RZ] ;  /* 0x00000000fffff984 */ /* 0x000fe20000000800 */
[----:B------:R-:W-:Y:S01]  /*4430*/  @!PT LDS RZ, [RZ] ;  /* 0x00000000fffff984 */ /* 0x000fe20000000800 */
[----:B------:R-:W-:Y:S01]  /*4440*/  @!PT LDS RZ, [RZ] ;  /* 0x00000000fffff984 */ /* 0x000fe20000000800 */
        /* <DEDUP_REMOVED lines=10> */
.L_x_283:
        /* <DEDUP_REMOVED lines=14> */
[----:B------:R-:W-:Y:S04]  /*45d0*/  LEA.HI.X R167, R3, c[0x0][0x174], R2, 0x1, P1 ;  /* 0x00005d0003a77a11 */ /* 0x000fe800008f0c02 */
[----:B------:R-:W-:Y:S01]  /*45e0*/  IADD3.X R23, R167, UR13, RZ, P0, !PT ;  /* 0x0000000da7177c10 */ /* 0x000fe200087fe4ff */
[----:B------:R-:W-:Y:S01]  /*45f0*/  @!PT LDS RZ, [RZ] ;  /* 0x00000000fffff984 */ /* 0x000fe20000000800 */
[----:B------:R-:W-:Y:S01]  /*4600*/  @!PT LDS RZ, [RZ] ;  /* 0x00000000fffff984 */ /* 0x000fe20000000800 */
[----:B------:R-:W-:Y:S01]  /*4610*/  @!PT LDS RZ, [RZ] ;  /* 0x00000000fffff984 */ /* 0x000fe20000000800 */
[----:B------:R1:W-:Y:S01]  /*4620*/  LDGSTS.E.BYPASS.LTC128B.128 [R237+0x18000], [R166.64] ;  /* 0x18000000a6ed7fae */ /* 0x0003e2000b901d50 */
[----:B------:R-:W-:Y:S03]  /*4630*/  ISETP.LT.AND P0, PT, RZ, UR8, PT ;  /* 0x00000008ff007c0c */ /* 0x000fe6000bf01270 */
        /* <DEDUP_REMOVED lines=10> */
[----:B------:R-:W2:Y:S04]  /*46e0*/  LDSM.16.M88.4 R180, [R233+0x11000] ;  /* 0x01100000e9b4783b */ /* 0x000ea80000000200 */
[----:B------:R-:W0:Y:S04]  /*46f0*/  LDGDEPBAR ;  /* 0x00000000000079af */ /* 0x000e280000000000 */
[----:B------:R-:W5:Y:S04]  /*4700*/  LDSM.16.M88.4 R184, [R233+0x11800] ;  /* 0x01180000e9b8783b */ /* 0x000f680000000200 */
[----:B------:R-:W-:Y:S04]  /*4710*/  LDSM.16.M88.4 R188, [R232] ;  /* 0x00000000e8bc783b */ /* 0x000fe80000000200 */
[----:B------:R-:W1:Y:S04]  /*4720*/  LDSM.16.M88.4 R192, [R231] ;  /* 0x00000000e7c0783b */ /* 0x000e680000000200 */
[----:B------:R-:W1:Y:S04]  /*4730*/  LDSM.16.M88.4 R196, [R223] ;  /* 0x00000000dfc4783b */ /* 0x000e680000000200 */
[----:B------:R-:W1:Y:S04]  /*4740*/  LDSM.16.M88.4 R200, [R222] ;  /* 0x00000000dec8783b */ /* 0x000e680000000200 */
[----:B------:R-:W1:Y:S01]  /*4750*/  LDSM.16.M88.4 R204, [R221] ;  /* 0x00000000ddcc783b */ /* 0x000e620000000200 */
[C---:B---3--:R-:W-:Y:S08]  /*4760*/  HMMA.16816.F32.BF16 R4, R168.reuse, R172, RZ ;  /* 0x000000aca804723c */ /* 0x048ff000000418ff */
[C---:B------:R-:W-:Y:S01]  /*4770*/  HMMA.16816.F32.BF16 R8, R168.reuse, R174, RZ ;  /* 0x000000aea808723c */ /* 0x040fe200000418ff */
[----:B------:R-:W-:Y:S07]  /*4780*/  LDSM.16.M88.4 R172, [R230] ;  /* 0x00000000e6ac783b */ /* 0x000fee0000000200 */
[C---:B----4-:R-:W-:Y:S08]  /*4790*/  HMMA.16816.F32.BF16 R12, R168.reuse, R176, RZ ;  /* 0x000000b0a80c723c */ /* 0x050ff000000418ff */
[C---:B------:R-:W-:Y:S01]  /*47a0*/  HMMA.16816.F32.BF16 R16, R168.reuse, R178, RZ ;  /* 0x000000b2a810723c */ /* 0x040fe200000418ff */
[----:B------:R-:W3:Y:S07]  /*47b0*/  LDSM.16.M88.4 R176, [R227+0x10000] ;  /* 0x01000000e3b0783b */ /* 0x000eee0000000200 */
[C---:B--2---:R-:W-:Y:S08]  /*47c0*/  HMMA.16816.F32.BF16 R20, R168.reuse, R180, RZ ;  /* 0x000000b4a814723c */ /* 0x044ff000000418ff */
[C---:B------:R-:W-:Y:S01]  /*47d0*/  HMMA.16816.F32.BF16 R24, R168.reuse, R182, RZ ;  /* 0x000000b6a818723c */ /* 0x040fe200000418ff */
[----:B------:R-:W2:Y:S07]  /*47e0*/  LDSM.16.M88.4 R180, [R227+0x10800] ;  /* 0x01080000e3b4783b */ /* 0x000eae0000000200 */
[C---:B-----5:R-:W-:Y:S08]  /*47f0*/  HMMA.16816.F32.BF16 R28, R168.reuse, R184, RZ ;  /* 0x000000b8a81c723c */ /* 0x060ff000000418ff */
[----:B------:R-:W-:Y:S01]  /*4800*/  HMMA.16816.F32.BF16 R32, R168, R186, RZ ;  /* 0x000000baa820723c */ /* 0x000fe200000418ff */
[----:B------:R-:W4:Y:S04]  /*4810*/  LDSM.16.M88.4 R168, [R227+0x11000] ;  /* 0x01100000e3a8783b */ /* 0x000f280000000200 */
[----:B------:R-:W5:Y:S03]  /*4820*/  LDSM.16.M88.4 R184, [R227+0x11800] ;  /* 0x01180000e3b8783b */ /* 0x000f660000000200 */
[C---:B-1----:R-:W-:Y:S08]  /*4830*/  HMMA.16816.F32.BF16 R4, R188.reuse, R192, R4 ;  /* 0x000000c0bc04723c */ /* 0x042ff00000041804 */
[C---:B------:R-:W-:Y:S01]  /*4840*/  HMMA.16816.F32.BF16 R8, R188.reuse, R194, R8 ;  /* 0x000000c2bc08723c */ /* 0x040fe20000041808 */
[----:B------:R-:W-:Y:S07]  /*4850*/  LDSM.16.M88.4 R192, [R229] ;  /* 0x00000000e5c0783b */ /* 0x000fee0000000200 */
[C---:B------:R-:W-:Y:S08]  /*4860*/  HMMA.16816.F32.BF16 R12, R188.reuse, R196, R12 ;  /* 0x000000c4bc0c723c */ /* 0x040ff0000004180c */
[C---:B------:R-:W-:Y:S01]  /*4870*/  HMMA.16816.F32.BF16 R16, R188.reuse, R198, R16 ;  /* 0x000000c6bc10723c */ /* 0x040fe20000041810 */
[----:B------:R-:W1:Y:S07]  /*4880*/  LDSM.16.M88.4 R196, [R220] ;  /* 0x00000000dcc4783b */ /* 0x000e6e0000000200 */
        /* <DEDUP_REMOVED lines=10> */
[C---:B--2---:R-:W-:Y:S08]  /*4930*/  HMMA.16816.F32.BF16 R12, R172.reuse, R180, R12 ;  /* 0x000000b4ac0c723c */ /* 0x044ff0000004180c */
[C---:B------:R-:W-:Y:S01]  /*4940*/  HMMA.16816.F32.BF16 R16, R172.reuse, R182, R16 ;  /* 0x000000b6ac10723c */ /* 0x040fe20000041810 */
[----:B------:R-:W-:Y:S07]  /*4950*/  LDSM.16.M88.4 R180, [R233+0x12800] ;  /* 0x01280000e9b4783b */ /* 0x000fee0000000200 */
[C---:B----4-:R-:W-:Y:S08]  /*4960*/  HMMA.16816.F32.BF16 R20, R172.reuse, R168, R20 ;  /* 0x000000a8ac14723c */ /* 0x050ff00000041814 */
[C---:B------:R-:W-:Y:S01]  /*4970*/  HMMA.16816.F32.BF16 R24, R172.reuse, R170, R24 ;  /* 0x000000aaac18723c */ /* 0x040fe20000041818 */
[----:B------:R-:W2:Y:S07]  /*4980*/  LDSM.16.M88.4 R168, [R234+0x4000] ;  /* 0x00400000eaa8783b */ /* 0x000eae0000000200 */
[C---:B-----5:R-:W-:Y:S08]  /*4990*/  HMMA.16816.F32.BF16 R28, R172.reuse, R184, R28 ;  /* 0x000000b8ac1c723c */ /* 0x060ff0000004181c */
[----:B------:R-:W-:Y:S01]  /*49a0*/  HMMA.16816.F32.BF16 R32, R172, R186, R32 ;  /* 0x000000baac20723c */ /* 0x000fe20000041820 */
[----:B------:R-:W3:Y:S04]  /*49b0*/  LDSM.16.M88.4 R172, [R233+0x13000] ;  /* 0x01300000e9ac783b */ /* 0x000ee80000000200 */
[----:B------:R-:W4:Y:S03]  /*49c0*/  LDSM.16.M88.4 R184, [R233+0x13800] ;  /* 0x01380000e9b8783b */ /* 0x000f260000000200 */
[C---:B-1----:R-:W-:Y:S08]  /*49d0*/  HMMA.16816.F32.BF16 R4, R192.reuse, R196, R4 ;  /* 0x000000c4c004723c */ /* 0x042ff00000041804 */
[C---:B------:R-:W-:Y:S01]  /*49e0*/  HMMA.16816.F32.BF16 R8, R192.reuse, R198, R8 ;  /* 0x000000c6c008723c */ /* 0x040fe20000041808 */
[----:B------:R-:W-:Y:S07]  /*49f0*/  LDSM.16.M88.4 R196, [R219] ;  /* 0x00000000dbc4783b */ /* 0x000fee0000000200 */
[C---:B------:R-:W-:Y:S08]  /*4a00*/  HMMA.16816.F32.BF16 R12, R192.reuse, R200, R12 ;  /* 0x000000c8c00c723c */ /* 0x040ff0000004180c */
[C---:B------:R-:W-:Y:S01]  /*4a10*/  HMMA.16816.F32.BF16 R16, R192.reuse, R202, R16 ;  /* 0x000000cac010723c */ /* 0x040fe20000041810 */
[----:B------:R-:W-:Y:S07]  /*4a20*/  LDSM.16.M88.4 R200, [R218] ;  /* 0x00000000dac8783b */ /* 0x000fee0000000200 */
[C---:B------:R-:W-:Y:S08]  /*4a30*/  HMMA.16816.F32.BF16 R20, R192.reuse, R188, R20 ;  /* 0x000000bcc014723c */ /* 0x040ff00000041814 */
[C---:B------:R-:W-:Y:S01]  /*4a40*/  HMMA.16816.F32.BF16 R24, R192.reuse, R190, R24 ;  /* 0x000000bec018723c */ /* 0x040fe20000041818 */
[----:B------:R-:W1:Y:S07]  /*4a50*/  LDSM.16.M88.4 R188, [R232+0x4000] ;  /* 0x00400000e8bc783b */ /* 0x000e6e0000000200 */
[C---:B------:R-:W-:Y:S08]  /*4a60*/  HMMA.16816.F32.BF16 R28, R192.reuse, R204, R28 ;  /* 0x000000ccc01c723c */ /* 0x040ff0000004181c */
[----:B------:R-:W-:Y:S01]  /*4a70*/  HMMA.16816.F32.BF16 R32, R192, R206, R32 ;  /* 0x000000cec020723c */ /* 0x000fe20000041820 */
[----:B------:R-:W5:Y:S04]  /*4a80*/  LDSM.16.M88.4 R192, [R217] ;  /* 0x00000000d9c0783b */ /* 0x000f680000000200 */
[----:B------:R-:W1:Y:S03]  /*4a90*/  LDSM.16.M88.4 R204, [R216] ;  /* 0x00000000d8cc783b */ /* 0x000e660000000200 */
[C---:B--2---:R-:W-:Y:S08]  /*4aa0*/  HMMA.16816.F32.BF16 R4, R168.reuse, R176, R4 ;  /* 0x000000b0a804723c */ /* 0x044ff00000041804 */
[C---:B------:R-:W-:Y:S01]  /*4ab0*/  HMMA.16816.F32.BF16 R8, R168.reuse, R178, R8 ;  /* 0x000000b2a808723c */ /* 0x040fe20000041808 */
[----:B------:R-:W-:Y:S07]  /*4ac0*/  LDSM.16.M88.4 R176, [R227+0x12000] ;  /* 0x01200000e3b0783b */ /* 0x000fee0000000200 */
[C---:B------:R-:W-:Y:S08]  /*4ad0*/  HMMA.16816.F32.BF16 R12, R168.reuse, R180, R12 ;  /* 0x000000b4a80c723c */ /* 0x040ff0000004180c */
[C---:B------:R-:W-:Y:S01]  /*4ae0*/  HMMA.16816.F32.BF16 R16, R168.reuse, R182, R16 ;  /* 0x000000b6a810723c */ /* 0x040fe20000041810 */
[----:B------:R-:W-:Y:S07]  /*4af0*/  LDSM.16.M88.4 R180, [R227+0x12800] ;  /* 0x01280000e3b4783b */ /* 0x000fee0000000200 */
[C---:B---3--:R-:W-:Y:S08]  /*4b00*/  HMMA.16816.F32.BF16 R20, R168.reuse, R172, R20 ;  /* 0x000000aca814723c */ /* 0x048ff00000041814 */
[C---:B------:R-:W-:Y:S01]  /*4b10*/  HMMA.16816.F32.BF16 R24, R168.reuse, R174, R24 ;  /* 0x000000aea818723c */ /* 0x040fe20000041818 */
[----:B------:R-:W2:Y:S07]  /*4b20*/  LDSM.16.M88.4 R172, [R230+0x4000] ;  /* 0x00400000e6ac783b */ /* 0x000eae0000000200 */
[C---:B----4-:R-:W-:Y:S08]  /*4b30*/  HMMA.16816.F32.BF16 R28, R168.reuse, R184, R28 ;  /* 0x000000b8a81c723c */ /* 0x050ff0000004181c */
[----:B------:R-:W-:Y:S01]  /*4b40*/  HMMA.16816.F32.BF16 R32, R168, R186, R32 ;  /* 0x000000baa820723c */ /* 0x000fe20000041820 */
[----:B------:R-:W3:Y:S04]  /*4b50*/  LDSM.16.M88.4 R168, [R227+0x13000] ;  /* 0x01300000e3a8783b */ /* 0x000ee80000000200 */
[----:B------:R-:W4:Y:S03]  /*4b60*/  LDSM.16.M88.4 R184, [R227+0x13800] ;  /* 0x01380000e3b8783b */ /* 0x000f260000000200 */
[C---:B-1----:R-:W-:Y:S08]  /*4b70*/  HMMA.16816.F32.BF16 R4, R188.reuse, R196, R4 ;  /* 0x000000c4bc04723c */ /* 0x042ff00000041804 */
[C---:B------:R-:W-:Y:S01]  /*4b80*/  HMMA.16816.F32.BF16 R8, R188.reuse, R198, R8 ;  /* 0x000000c6bc08723c */ /* 0x040fe20000041808 */
[----:B------:R-:W-:Y:S07]  /*4b90*/  LDSM.16.M88.4 R196, [R220+0x2000] ;  /* 0x00200000dcc4783b */ /* 0x000fee0000000200 */
[C---:B------:R-:W-:Y:S08]  /*4ba0*/  HMMA.16816.F32.BF16 R12, R188.reuse, R200, R12 ;  /* 0x000000c8bc0c723c */ /* 0x040ff0000004180c */
[C---:B------:R-:W-:Y:S01]  /*4bb0*/  HMMA.16816.F32.BF16 R16, R188.reuse, R202, R16 ;  /* 0x000000cabc10723c */ /* 0x040fe20000041810 */
[----:B------:R-:W-:Y:S07]  /*4bc0*/  LDSM.16.M88.4 R200, [R220+0x2800] ;  /* 0x00280000dcc8783b */ /* 0x000fee0000000200 */
[C---:B-----5:R-:W-:Y:S08]  /*4bd0*/  HMMA.16816.F32.BF16 R20, R188.reuse, R192, R20 ;  /* 0x000000c0bc14723c */ /* 0x060ff00000041814 */
[C---:B------:R-:W-:Y:S01]  /*4be0*/  HMMA.16816.F32.BF16 R24, R188.reuse, R194, R24 ;  /* 0x000000c2bc18723c */ /* 0x040fe20000041818 */
[----:B------:R-:W1:Y:S07]  /*4bf0*/  LDSM.16.M88.4 R192, [R229+0x4000] ;  /* 0x00400000e5c0783b */ /* 0x000e6e0000000200 */
[C---:B------:R-:W-:Y:S08]  /*4c00*/  HMMA.16816.F32.BF16 R28, R188.reuse, R204, R28 ;  /* 0x000000ccbc1c723c */ /* 0x040ff0000004181c */
[----:B------:R-:W-:Y:S01]  /*4c10*/  HMMA.16816.F32.BF16 R32, R188, R206, R32 ;  /* 0x000000cebc20723c */ /* 0x000fe20000041820 */
[----:B------:R-:W5:Y:S04]  /*4c20*/  LDSM.16.M88.4 R188, [R220+0x3000] ;  /* 0x00300000dcbc783b */ /* 0x000f680000000200 */
[----:B------:R-:W1:Y:S03]  /*4c30*/  LDSM.16.M88.4 R204, [R220+0x3800] ;  /* 0x00380000dccc783b */ /* 0x000e660000000200 */
        /* <DEDUP_REMOVED lines=19> */
[C---:B-----5:R-:W-:Y:S08]  /*4d70*/  HMMA.16816.F32.BF16 R20, R192.reuse, R188, R20 ;  /* 0x000000bcc014723c */ /* 0x060ff00000041814 */
        /* <DEDUP_REMOVED lines=84> */
[C---:B--2---:R-:W-:Y:S01]  /*52c0*/  HMMA.16816.F32.BF16 R4, R172.reuse, R176, R4 ;  /* 0x000000b0ac04723c */ /* 0x044fe20000041804 */
[----:B------:R-:W-:Y:S04]  /*52d0*/  DEPBAR.LE SB0, 0x0 ;  /* 0x000080000000791a */ /* 0x000fe80000000000 */
[----:B------:R-:W-:Y:S03]  /*52e0*/  BAR.SYNC.DEFER_BLOCKING 0x0 ;  /* 0x0000000000007b1d */ /* 0x000fe60000010000 */
[C---:B------:R-:W-:Y:S08]  /*52f0*/  HMMA.16816.F32.BF16 R8, R172.reuse, R178, R8 ;  /* 0x000000b2ac08723c */ /* 0x040ff00000041808 */
[C---:B------:R-:W-:Y:S08]  /*5300*/  HMMA.16816.F32.BF16 R12, R172.reuse, R180, R12 ;  /* 0x000000b4ac0c723c */ /* 0x040ff0000004180c */
[C---:B------:R-:W-:Y:S08]  /*5310*/  HMMA.16816.F32.BF16 R16, R172.reuse, R182, R16 ;  /* 0x000000b6ac10723c */ /* 0x040ff00000041810 */
[C---:B---3--:R-:W-:Y:S08]  /*5320*/  HMMA.16816.F32.BF16 R20, R172.reuse, R168, R20 ;  /* 0x000000a8ac14723c */ /* 0x048ff00000041814 */
[C---:B------:R-:W-:Y:S08]  /*5330*/  HMMA.16816.F32.BF16 R24, R172.reuse, R170, R24 ;  /* 0x000000aaac18723c */ /* 0x040ff00000041818 */
[C---:B----4-:R-:W-:Y:S08]  /*5340*/  HMMA.16816.F32.BF16 R28, R172.reuse, R184, R28 ;  /* 0x000000b8ac1c723c */ /* 0x050ff0000004181c */
[----:B------:R-:W-:Y:S08]  /*5350*/  HMMA.16816.F32.BF16 R32, R172, R186, R32 ;  /* 0x000000baac20723c */ /* 0x000ff00000041820 */
[C---:B-1----:R-:W-:Y:S08]  /*5360*/  HMMA.16816.F32.BF16 R4, R192.reuse, R196, R4 ;  /* 0x000000c4c004723c */ /* 0x042ff00000041804 */
        /* <DEDUP_REMOVED lines=8> */
.L_x_284:
[----:B------:R-:W-:Y:S01]  /*53f0*/  FMNMX.FTZ R2, R4, R165, !PT ;  /* 0x000000a504027209 */ /* 0x000fe20007810000 */
[----:B------:R-:W-:Y:S01]  /*5400*/  LDSM.16.MT88.4 R172, [R226+0x18000] ;  /* 0x01800000e2ac783b */ /* 0x000fe20000004200 */
[----:B------:R-:W-:Y:S01]  /*5410*/  FMNMX.FTZ R164, R6, R0, !PT ;  /* 0x0000000006a47209 */ /* 0x000fe20007810000 */
[----:B------:R-:W-:Y:S01]  /*5420*/  UIADD3 UR8, UR8, -0x1, URZ ;  /* 0xffffffff08087890 */ /* 0x000fe2000fffe03f */
[----:B------:R-:W-:Y:S02]  /*5430*/  FMNMX.FTZ R3, R5, R2, !PT ;  /* 0x0000000205037209 */ /* 0x000fe40007810000 */
[----:B-1----:R-:W-:Y:S02]  /*5440*/  FMNMX.FTZ R167, R7, R164, !PT ;  /* 0x000000a407a77209 */ /* 0x002fe40007810000 */
        /* <DEDUP_REMOVED lines=482> */
.L_x_282:
        /* <DEDUP_REMOVED lines=401> */
.L_x_287:
[----:B---34-:R-:W-:Y:S05]  /*8b80*/  BSYNC B0 ;  /* 0x0000000000007941 */ /* 0x018fea0003800000 */
.L_x_286:
        /* <DEDUP_REMOVED lines=27> */
.L_x_289:
[----:B------:R-:W-:Y:S05]  /*8d40*/  BSYNC B0 ;  /* 0x0000000000007941 */ /* 0x000fea0003800000 */
.L_x_288:
        /* <DEDUP_REMOVED lines=18> */
.L_x_291:
[----:B------:R-:W-:Y:S05]  /*8e70*/  BSYNC B0 ;  /* 0x0000000000007941 */ /* 0x000fea0003800000 */
.L_x_290:
        /* <DEDUP_REMOVED lines=18> */
.L_x_293:
[----:B------:R-:W-:Y:S05]  /*8fa0*/  BSYNC B0 ;  /* 0x0000000000007941 */ /* 0x000fea0003800000 */
.L_x_292:
        /* <DEDUP_REMOVED lines=16> */
.L_x_278:
        /* <DEDUP_REMOVED lines=73> */
.L_x_295:
[----:B------:R-:W-:Y:S05]  /*9540*/  BSYNC B0 ;  /* 0x0000000000007941 */ /* 0x000fea0003800000 */
.L_x_294:
        /* <DEDUP_REMOVED lines=18> */
.L_x_297:
[----:B------:R-:W-:Y:S05]  /*9670*/  BSYNC B0 ;  /* 0x0000000000007941 */ /* 0x000fea0003800000 */
.L_x_296:
        /* <DEDUP_REMOVED lines=18> */
.L_x_299:
[----:B------:R-:W-:Y:S05]  /*97a0*/  BSYNC B0 ;  /* 0x0000000000007941 */ /* 0x000fea0003800000 */
.L_x_298:
        /* <DEDUP_REMOVED lines=17> */
.L_x_301:
[----:B------:R-:W-:Y:S05]  /*98c0*/  BSYNC B0 ;  /* 0x0000000000007941 */ /* 0x000fea0003800000 */
.L_x_300:
        /* <DEDUP_REMOVED lines=27> */
[----:B--2---:R-:W-:Y:S02]  /*9a80*/  IMAD R0, R2, UR20, RZ ;  /* 0x0000001402007c24 */ /* 0x004fe4000f8e02ff */
[----:B------:R-:W-:-:S03]  /*9a90*/  IMAD.MOV.U32 R5, RZ, RZ, 0x7f800000 ;  /* 0x7f800000ff057424 */ /* 0x000fc600078e00ff */
[----:B------:R-:W-:-:S04]  /*9aa0*/  IADD3 R3, P0, R0, UR12, RZ ;  /* 0x0000000c00037c10 */ /* 0x000fc8000ff1e0ff */
[----:B------:R-:W-:Y:S02]  /*9ab0*/  LEA.HI.X.SX32 R0, R0, UR6, 0x1, P0 ;  /* 0x0000000600007c11 */ /* 0x000fe400080f0eff */
[----:B------:R-:W-:-:S04]  /*9ac0*/  LEA R2, P0, R3, c[0x0][0x200], 0x2 ;  /* 0x0000800003027a11 */ /* 0x000fc800078010ff */
[----:B------:R-:W-:-:S05]  /*9ad0*/  LEA.HI.X R3, R3, c[0x0][0x204], R0, 0x2, P0 ;  /* 0x0000810003037a11 */ /* 0x000fca00000f1400 */
[----:B------:R-:W-:Y:S01]  /*9ae0*/  STG.E [R2.64], R5 ;  /* 0x0000000502007986 */ /* 0x000fe2000c101910 */
[----:B------:R-:W-:Y:S05]  /*9af0*/  EXIT ;  /* 0x000000000000794d */ /* 0x000fea0003800000 */
.L_x_302:
        /* <DEDUP_REMOVED lines=16> */
.L_x_2028:


//--------------------- .text._ZN5flash16flash_fwd_kernelI23Flash_fwd_kernel_traitsILi256ELi128ELi64ELi8ELb0ELb0EN7cutlass10bfloat16_tE19Flash_kernel_traitsILi256ELi128ELi64ELi8ES3_EELb0ELb0ELb0ELb0ELb0ELb0ELb0ELb0EEEvNS_16Flash_fwd_paramsE --------------------------
	.section	.text._ZN5flash16flash_fwd_kernelI23Flash_fwd_kernel_traitsILi256ELi128ELi64ELi8ELb0ELb0EN7cutlass10bfloat16_tE19Flash_kernel_traitsILi256ELi128ELi64ELi8ES3_EELb0ELb0ELb0ELb0ELb0ELb0ELb0ELb0EEEvNS_16Flash_fwd_paramsE,"ax",@progbits
	.sectioninfo	@"SHI_REGISTERS=255"
	.align	128
        .global         _ZN5flash16flash_fwd_kernelI23Flash_fwd_kernel_traitsILi256ELi128ELi64ELi8ELb0ELb0EN7cutlass10bfloat16_tE19Flash_kernel_traitsILi256ELi128ELi64ELi8ES3_EELb0ELb0ELb0ELb0ELb0ELb0ELb0ELb0EEEvNS_16Flash_fwd_paramsE
        .type           _ZN5flash16flash_fwd_kernelI23Flash_fwd_kernel_traitsILi256ELi128ELi64ELi8ELb0ELb0EN7cutlass10bfloat16_tE19Flash_kernel_traitsILi256ELi128ELi64ELi8ES3_EELb0ELb0ELb0ELb0ELb0ELb0ELb0ELb0EEEvNS_16Flash_fwd_paramsE,@function
        .size           _ZN5flash16flash_fwd_kernelI23Flash_fwd_kernel_traitsILi256ELi128ELi64ELi8ELb0ELb0EN7cutlass10bfloat16_tE19Flash_kernel_traitsILi256ELi128ELi64ELi8ES3_EELb0ELb0ELb0ELb0ELb0ELb0ELb0ELb0EEEvNS_16Flash_fwd_paramsE,(.L_x_2029 - _ZN5flash16flash_fwd_kernelI23Flash_fwd_kernel_traitsILi256ELi128ELi64ELi8ELb0ELb0EN7cutlass10bfloat16_tE19Flash_kernel_traitsILi256ELi128ELi64ELi8ES3_EELb0ELb0ELb0ELb0ELb0ELb0ELb0ELb0EEEvNS_16Flash_fwd_paramsE)
        .other          _ZN5flash16flash_fwd_kernelI23Flash_fwd_kernel_traitsILi256ELi128ELi64ELi8ELb0ELb0EN7cutlass10bfloat16_tE19Flash_kernel_traitsILi256ELi128ELi64ELi8ES3_EELb0ELb0ELb0ELb0ELb0ELb0ELb0ELb0EEEvNS_16Flash_fwd_paramsE,@"STO_CUDA_ENTRY STV_DEFAULT"
_ZN5flash16flash_fwd_kernelI23Flash_fwd_kernel_traitsILi256ELi128ELi64ELi8ELb0ELb0EN7cutlass10bfloat16_tE19Flash_kernel_traitsILi256ELi128ELi64ELi8ES3_EELb0ELb0ELb0ELb0ELb0ELb0ELb0ELb0EEEvNS_16Flash_fwd_paramsE:
.text._ZN5flash16flash_fwd_kernelI23Flash_fwd_kernel_traitsILi256ELi128ELi64ELi8ELb0ELb0EN7cutlass10bfloat16_tE19Flash_kernel_traitsILi256ELi128ELi64ELi8ES3_EELb0ELb0ELb0ELb0ELb0ELb0ELb0ELb0EEEvNS_16Flash_fwd_paramsE:
        /* <DEDUP_REMOVED lines=30> */
[----:B------:R4:W5:Y:S01]  /*01e0*/  @P0 LDG.E R4, [R4.64] ;  /* 0x0000001004040981 */ /* 0x000962000c1e1900 */
[----:B------:R-:W-:-:S06]  /*01f0*/  UIMAD.WIDE UR8, UR25, UR7, UR8 ;  /* 0x00000007190872a5 */ /* 0x000fcc000f8e0208 */
[----:B-1----:R-:W-:Y:S02]  /*0200*/  IMAD.U32 R2, RZ, RZ, UR8 ;  /* 0x00000008ff027e24 */ /* 0x002fe4000f8e00ff */
[----:B------:R-:W-:-:S05]  /*0210*/  IMAD.U32 R3, RZ, RZ, UR9 ;  /* 0x00000009ff037e24 */ /* 0x000fca000f8e00ff */
[----:B----4-:R-:W4:Y:S01]  /*0220*/  @!P1 LDG.E R5, [R2.64] ;  /* 0x0000001002059981 */ /* 0x010f22000c1e1900 */
[----:B------:R-:W-:Y:S02]  /*0230*/  UMOV UR11, 0xffffffff ;  /* 0xffffffff000b7882 */ /* 0x000fe40000000000 */
[----:B------:R-:W-:Y:S02]  /*0240*/  UMOV UR26, URZ ;  /* 0x0000003f001a7c82 */ /* 0x000fe40008000000 */
[----:B------:R-:W-:Y:S01]  /*0250*/  UMOV UR8, 0xffffffff ;  /* 0xffffffff00087882 */ /* 0x000fe20000000000 */
[----:B------:R-:W1:Y:S08]  /*0260*/  S2UR UR13, SR_CTAID.X ;  /* 0x00000000000d79c3 */ /* 0x000e700000002500 */
[----:B------:R-:W1:Y:S08]  /*0270*/  S2UR UR15, SR_CTAID.Z ;  /* 0x00000000000f79c3 */ /* 0x000e700000002700 */
[----:B--2---:R2:W1:Y:S08]  /*0280*/  @P2 R2UR UR11, R6 ;  /* 0x00000000060b23c2 */ /* 0x00447000000e0000 */
[----:B---3--:R-:W1:Y:S08]  /*0290*/  @P2 R2UR UR14, R0 ;  /* 0x00000000000e23c2 */ /* 0x008e7000000e0000 */
[----:B-----5:R3:W3:Y:S01]  /*02a0*/  @P0 R2UR UR26, R4 ;  /* 0x00000000041a03c2 */ /* 0x0206e200000e0000 */
[----:B------:R-:W-:Y:S01]  /*02b0*/  ISETP.NE.U32.AND P0, PT, RZ, c[0x0][0x248], PT ;  /* 0x00009200ff007a0c */ /* 0x000fe20003f05070 */
[----:B--2---:R-:W2:Y:S03]  /*02c0*/  S2R R6, SR_TID.X ;  /* 0x0000000000067919 */ /* 0x004ea60000002100 */
[----:B------:R-:W-:Y:S01]  /*02d0*/  ISETP.NE.AND.EX P0, PT, RZ, c[0x0][0x24c], PT, P0 ;  /* 0x00009300ff007a0c */ /* 0x000fe20003f05300 */
[----:B-1----:R-:W-:-:S02]  /*02e0*/  @UP2 UIADD3 UR14, UR14, -UR11, URZ ;  /* 0x8000000b0e0e2290 */ /* 0x002fc4000fffe03f */
[----:B----4-:R1:W4:Y:S05]  /*02f0*/  @!P1 R2UR UR8, R5 ;  /* 0x00000000050893c2 */ /* 0x01032a00000e0000 */
[----:B------:R-:W-:-:S05]  /*0300*/  @!UP2 ULDC UR14, c[0x0][0x214] ;  /* 0x00008500000eaab9 */ /* 0x000fca0000000800 */
[----:B-1-34-:R-:W-:Y:S05]  /*0310*/  @!P0 BRA `(.L_x_303) ;  /* 0x0000007000008947 */ /* 0x01afea0003800000 */
[----:B------:R-:W-:-:S13]  /*0320*/  PLOP3.LUT P0, PT, PT, PT, UP3, 0x80, 0x0 ;  /* 0x000000000000781c */ /* 0x000fda0003f0f038 */
[----:B------:R-:W3:Y:S04]  /*0330*/  @P0 LDG.E R0, [R2.64+0x4] ;  /* 0x0000041002000981 */ /* 0x000ee8000c1e1900 */
[----:B------:R-:W4:Y:S01]  /*0340*/  @!P0 LDG.E R2, [R2.64] ;  /* 0x0000001002028981 */ /* 0x000f22000c1e1900 */
[----:B---3--:R-:W1:Y:S02]  /*0350*/  @P0 R2UR UR6, R0 ;  /* 0x00000000000603c2 */ /* 0x008e6400000e0000 */
[----:B-1----:R-:W-:-:S11]  /*0360*/  @UP3 UIADD3 UR6, UR6, -UR8, URZ ;  /* 0x8000000806063290 */ /* 0x002fd6000fffe03f */
[----:B----4-:R1:W3:Y:S02]  /*0370*/  @!P0 R2UR UR6, R2 ;  /* 0x00000000020683c2 */ /* 0x0102e400000e0000 */
[----:B-1-3--:R-:W-:Y:S05]  /*0380*/  BRA `(.L_x_304) ;  /* 0x0000001000007947 */ /* 0x00afea0003800000 */
.L_x_303:
[----:B------:R-:W-:Y:S02]  /*0390*/  ULDC UR6, c[0x0][0x218] ;  /* 0x0000860000067ab9 */ /* 0x000fe40000000800 */
.L_x_304:
        /* <DEDUP_REMOVED lines=10> */
[----:B------:R-:W3:Y:S01]  /*0440*/  @P0 LDG.E R0, [R2.64] ;  /* 0x0000001002000981 */ /* 0x000ee2000c1e1900 */
[----:B------:R-:W-:Y:S02]  /*0450*/  UISETP.GT.AND UP0, UPT, UR14, UR19, UPT ;  /* 0x000000130e00728c */ /* 0x000fe4000bf04270 */
[----:B------:R-:W-:-:S03]  /*0460*/  @!UP2 UISETP.NE.U32.AND UP1, UPT, URZ, UR4, UPT ;  /* 0x000000043f00a28c */ /* 0x000fc6000bf25070 */
[----:B------:R-:W-:Y:S02]  /*0470*/  ULDC UR4, c[0x0][0x21c] ;  /* 0x0000870000047ab9 */ /* 0x000fe40000000800 */
[----:B------:R-:W-:-:S04]  /*0480*/  @!UP2 UISETP.NE.AND.EX UP1, UPT, URZ, UR5, UPT, UP1 ;  /* 0x000000053f00a28c */ /* 0x000fc8000bf25310 */
[----:B------:R-:W-:Y:S01]  /*0490*/  @!UP2 USEL UR4, URZ, UR4, !UP1 ;  /* 0x000000043f04a287 */ /* 0x000fe2000c800000 */
[----:B---3--:R-:W1:Y:S01]  /*04a0*/  @P0 R2UR UR18, R0 ;  /* 0x00000000001203c2 */ /* 0x008e6200000e0000 */
        /* <DEDUP_REMOVED lines=19> */
[----:B------:R-:W-:Y:S02]  /*05e0*/  @!UP1 UIMAD UR10, UR10, UR6, URZ ;  /* 0x000000060a0a92a4 */ /* 0x000fe4000f8e023f */
[----:B------:R-:W-:-:S02]  /*05f0*/  ULDC.64 UR4, c[0x0][0x198] ;  /* 0x0000660000047ab9 */ /* 0x000fc40000000a00 */
[----:B------:R-:W-:Y:S02]  /*0600*/  @!UP1 UIMAD.WIDE.U32 UR20, UR25, UR6, URZ ;  /* 0x00000006191492a5 */ /* 0x000fe4000f8e003f */
[----:B------:R-:W-:Y:S02]  /*0610*/  @UP0 UIMAD.WIDE.U32 UR30, UR12, UR4, URZ ;  /* 0x000000040c1e02a5 */ /* 0x000fe4000f8e003f */
[----:B------:R-:W-:Y:S02]  /*0620*/  @!UP1 UIMAD UR7, UR25, UR7, UR10 ;  /* 0x00000007190792a4 */ /* 0x000fe4000f8e020a */
[----:B------:R-:W-:Y:S02]  /*0630*/  @UP0 UIMAD UR10, UR12, UR5, UR31 ;  /* 0x000000050c0a02a4 */ /* 0x000fe4000f8e021f */
[----:B------:R-:W-:Y:S02]  /*0640*/  @UP1 UMOV UR6, UR28 ;  /* 0x0000001c00061c82 */ /* 0x000fe40008000000 */
        /* <DEDUP_REMOVED lines=17> */
.L_x_306:
[----:B------:R-:W-:Y:S01]  /*0760*/  IABS R0, c[0x0][0x1c8] ;  /* 0x0000720000007a13 */ /* 0x000fe20000000000 */
[----:B------:R-:W1:Y:S01]  /*0770*/  S2R R2, SR_CTAID.Z ;  /* 0x0000000000027919 */ /* 0x000e620000002700 */
[----:B------:R-:W-:Y:S02]  /*0780*/  UMOV UR20, URZ ;  /* 0x0000003f00147c82 */ /* 0x000fe40008000000 */
[----:B------:R-:W3:Y:S01]  /*0790*/  R2UR UR7, R0 ;  /* 0x00000000000773c2 */ /* 0x000ee200000e0000 */
[----:B------:R-:W-:Y:S01]  /*07a0*/  @UP0 UIADD3 UR23, UR26, UR8, URZ ;  /* 0x000000081a170290 */ /* 0x000fe2000fffe03f */
[----:B-1----:R-:W-:Y:S01]  /*07b0*/  IABS R2, R2 ;  /* 0x0000000200027213 */ /* 0x002fe20000000000 */
[----:B---3--:R-:W1:Y:S05]  /*07c0*/  I2F.RP R0, UR7 ;  /* 0x0000000700007d06 */ /* 0x008e6a0008209400 */
[----:B------:R-:W3:Y:S03]  /*07d0*/  R2UR UR5, R2 ;  /* 0x00000000020573c2 */ /* 0x000ee600000e0000 */
[----:B-1----:R-:W1:Y:S02]  /*07e0*/  MUFU.RCP R0, R0 ;  /* 0x0000000000007308 */ /* 0x002e640000001000 */
[----:B-1----:R-:W-:-:S06]  /*07f0*/  IADD3 R0, R0, 0xffffffe, RZ ;  /* 0x0ffffffe00007810 */ /* 0x002fcc0007ffe0ff */
[----:B------:R-:W1:Y:S02]  /*0800*/  F2I.FTZ.U32.TRUNC.NTZ R0, R0 ;  /* 0x0000000000007305 */ /* 0x000e64000021f000 */
[----:B-1----:R-:W1:Y:S02]  /*0810*/  R2UR UR21, R0 ;  /* 0x00000000001573c2 */ /* 0x002e6400000e0000 */
[----:B-1----:R-:W-:-:S04]  /*0820*/  UIADD3 UR4, URZ, -UR21, URZ ;  /* 0x800000153f047290 */ /* 0x002fc8000fffe03f */
[----:B------:R-:W-:-:S04]  /*0830*/  UIMAD UR4, UR4, UR7, URZ ;  /* 0x00000007040472a4 */ /* 0x000fc8000f8e023f */
[----:B------:R-:W-:-:S04]  /*0840*/  UIMAD.WIDE.U32 UR20, UR21, UR4, UR20 ;  /* 0x00000004151472a5 */ /* 0x000fc8000f8e0014 */
[----:B---3--:R-:W-:Y:S02]  /*0850*/  UIMAD.WIDE.U32 UR20, UR21, UR5, URZ ;  /* 0x00000005151472a5 */ /* 0x008fe4000f8e003f */
[----:B------:R-:W-:Y:S02]  /*0860*/  USHF.R.S32.HI UR20, URZ, 0x1f, UR15 ;  /* 0x0000001f3f147899 */ /* 0x000fe4000801140f */
        /* <DEDUP_REMOVED lines=27> */
[----:B------:R-:W-:-:S02]  /*0a20*/  UIMAD UR7, UR7, UR4, URZ ;  /* 0x00000004070772a4 */ /* 0x000fc4000f8e023f */
[----:B------:R-:W-:Y:S02]  /*0a30*/  UIADD3 UR27, UR29, UR26, URZ ;  /* 0x0000001a1d1b7290 */ /* 0x000fe4000fffe03f */
[----:B------:R-:W-:Y:S02]  /*0a40*/  UIMAD UR5, UR25, UR5, UR7 ;  /* 0x00000005190572a4 */ /* 0x000fe4000f8e0207 */
[----:B------:R-:W-:Y:S02]  /*0a50*/  UMOV UR26, UR28 ;  /* 0x0000001c001a7c82 */ /* 0x000fe40008000000 */
[----:B------:R-:W-:-:S04]  /*0a60*/  UIMAD.WIDE.U32 UR24, UR25, UR4, UR26 ;  /* 0x00000004191872a5 */ /* 0x000fc8000f8e001a */
[----:B------:R-:W-:Y:S02]  /*0a70*/  UIADD3 UR23, UR25, UR5, URZ ;  /* 0x0000000519177290 */ /* 0x000fe4000fffe03f */
.L_x_307:
[----:B--2---:R-:W-:Y:S01]  /*0a80*/  SHF.R.S32.HI R9, RZ, 0x1f, R6 ;  /* 0x0000001fff097819 */ /* 0x004fe20000011406 */
[----:B------:R-:W1:Y:S01]  /*0a90*/  S2R R12, SR_CTAID.Z ;  /* 0x00000000000c7919 */ /* 0x000e620000002700 */
[----:B------:R-:W-:Y:S01]  /*0aa0*/  ULDC.64 UR4, c[0x0][0x1b0] ;  /* 0x00006c0000047ab9 */ /* 0x000fe20000000a00 */
[----:B------:R-:W-:Y:S01]  /*0ab0*/  IMAD.U32 R234, RZ, RZ, UR8 ;  /* 0x00000008ffea7e24 */ /* 0x000fe2000f8e00ff */
[CC--:B------:R-:W-:Y:S01]  /*0ac0*/  LEA.HI R240, R9.reuse, R6.reuse, RZ, 0x3 ;  /* 0x0000000609f07211 */ /* 0x0c0fe200078f18ff */
[----:B------:R-:W-:Y:S01]  /*0ad0*/  UIMAD UR4, UR21, UR4, URZ ;  /* 0x00000004150472a4 */ /* 0x000fe2000f8e023f */
[----:B------:R-:W-:Y:S01]  /*0ae0*/  LEA.HI R7, R9, R6, RZ, 0x4 ;  /* 0x0000000609077211 */ /* 0x000fe200078f20ff */
[----:B------:R-:W-:Y:S01]  /*0af0*/  UIADD3 UR19, -UR19, UR14, URZ ;  /* 0x0000000e13137290 */ /* 0x000fe2000fffe13f */
[----:B------:R-:W-:Y:S01]  /*0b00*/  LOP3.LUT R3, R240, 0xfffffff8, RZ, 0xc0, !PT ;  /* 0xfffffff8f0037812 */ /* 0x000fe200078ec0ff */
[----:B------:R-:W-:Y:S01]  /*0b10*/  IMAD.U32 R232, RZ, RZ, UR8 ;  /* 0x00000008ffe87e24 */ /* 0x000fe2000f8e00ff */
[----:B------:R-:W-:Y:S01]  /*0b20*/  SHF.R.S32.HI R240, RZ, 0x3, R240 ;  /* 0x00000003fff07819 */ /* 0x000fe200000114f0 */
[----:B------:R-:W-:Y:S01]  /*0b30*/  IMAD.U32 R16, RZ, RZ, UR13 ;  /* 0x0000000dff107e24 */ /* 0x000fe2000f8e00ff */
[----:B------:R-:W-:Y:S01]  /*0b40*/  SHF.R.S32.HI R0, RZ, 0x4, R7 ;  /* 0x00000004ff007819 */ /* 0x000fe20000011407 */
[----:B------:R-:W-:Y:S01]  /*0b50*/  IMAD.IADD R3, R6, 0x1, -R3 ;  /* 0x0000000106037824 */ /* 0x000fe200078e0a03 */
[--C-:B------:R-:W-:Y:S01]  /*0b60*/  SHF.R.S32.HI R241, RZ, 0x1f, R240.reuse ;  /* 0x0000001ffff17819 */ /* 0x100fe200000114f0 */
[----:B------:R-:W-:Y:S01]  /*0b70*/  IMAD.SHL.U32 R228, R240, 0x40, RZ ;  /* 0x00000040f0e47824 */ /* 0x000fe200078e00ff */
[----:B------:R-:W-:Y:S01]  /*0b80*/  LEA.HI R225, R7, R0, RZ, 0x1 ;  /* 0x0000000007e17211 */ /* 0x000fe200078f08ff */
[----:B------:R-:W-:Y:S01]  /*0b90*/  IMAD.SHL.U32 R238, R3, 0x8, RZ ;  /* 0x0000000803ee7824 */ /* 0x000fe200078e00ff */
[----:B------:R-:W-:Y:S01]  /*0ba0*/  LOP3.LUT R7, R7, 0xfffffff0, RZ, 0xc0, !PT ;  /* 0xfffffff007077812 */ /* 0x000fe200078ec0ff */
[----:B------:R-:W-:Y:S01]  /*0bb0*/  BSSY B0, `(.L_x_308) ;  /* 0x0000064000007945 */ /* 0x000fe20003800000 */
[----:B------:R-:W-:Y:S01]  /*0bc0*/  LOP3.LUT R228, R228, 0x1c0, RZ, 0xc0, !PT ;  /* 0x000001c0e4e47812 */ /* 0x000fe200078ec0ff */
[----:B------:R-:W-:Y:S01]  /*0bd0*/  IMAD.WIDE R16, R16, 0x80, R240 ;  /* 0x0000008010107825 */ /* 0x000fe200078e02f0 */
[----:B------:R-:W-:-:S02]  /*0be0*/  LOP3.LUT R225, R225, 0xfffffffe, RZ, 0xc0, !PT ;  /* 0xfffffffee1e17812 */ /* 0x000fc400078ec0ff */
[----:B------:R-:W-:Y:S01]  /*0bf0*/  LOP3.LUT R2, R228, 0x38, R238, 0xf8, !PT ;  /* 0x00000038e4027812 */ /* 0x000fe200078ef8ee */
[----:B------:R-:W-:Y:S01]  /*0c00*/  IMAD.IADD R7, R6, 0x1, -R7 ;  /* 0x0000000106077824 */ /* 0x000fe200078e0a07 */
[----:B------:R-:W-:Y:S01]  /*0c10*/  SHF.R.U32.HI R228, RZ, 0x3, R228 ;  /* 0x00000003ffe47819 */ /* 0x000fe200000116e4 */
[----:B------:R-:W-:Y:S01]  /*0c20*/  IMAD.IADD R225, R0, 0x1, -R225 ;  /* 0x0000000100e17824 */ /* 0x000fe200078e0ae1 */
[--C-:B------:R-:W-:Y:S02]  /*0c30*/  SHF.R.S32.HI R239, RZ, 0x1f, R238.reuse ;  /* 0x0000001fffef7819 */ /* 0x100fe400000114ee */
[----:B------:R-:W-:Y:S02]  /*0c40*/  SHF.R.S32.HI R0, RZ, 0x1f, R7 ;  /* 0x0000001fff007819 */ /* 0x000fe40000011407 */
[----:B------:R-:W-:Y:S01]  /*0c50*/  LOP3.LUT R228, R2, R228, RZ, 0x3c, !PT ;  /* 0x000000e402e47212 */ /* 0x000fe200078e3cff */
[----:B------:R-:W-:Y:S01]  /*0c60*/  IMAD R2, R241, c[0x0][0x198], RZ ;  /* 0x00006600f1027a24 */ /* 0x000fe200078e02ff */
[----:B------:R-:W-:Y:S01]  /*0c70*/  IADD3 R10, P0, R238, UR6, RZ ;  /* 0x00000006ee0a7c10 */ /* 0x000fe2000ff1e0ff */
[----:B------:R-:W-:Y:S01]  /*0c80*/  IMAD.WIDE.U32 R14, R240, c[0x0][0x198], R238 ;  /* 0x00006600f00e7a25 */ /* 0x000fe200078e00ee */
[----:B------:R-:W-:Y:S01]  /*0c90*/  LEA.HI R0, R0, R7, RZ, 0x3 ;  /* 0x0000000700007211 */ /* 0x000fe200078f18ff */
[----:B------:R-:W-:Y:S01]  /*0ca0*/  ULDC.64 UR6, c[0x0][0x1b8] ;  /* 0x00006e0000067ab9 */ /* 0x000fe20000000a00 */
[----:B------:R-:W-:Y:S01]  /*0cb0*/  IADD3.X R11, R239, UR22, RZ, P0, !PT ;  /* 0x00000016ef0b7c10 */ /* 0x000fe200087fe4ff */
[----:B------:R-:W-:Y:S01]  /*0cc0*/  IMAD R2, R240, c[0x0][0x19c], R2 ;  /* 0x00006700f0027a24 */ /* 0x000fe200078e0202 */
[----:B------:R-:W-:Y:S01]  /*0cd0*/  LOP3.LUT R4, R0, 0xfffffff8, RZ, 0xc0, !PT ;  /* 0xfffffff800047812 */ /* 0x000fe200078ec0ff */
[----:B------:R-:W-:Y:S01]  /*0ce0*/  UIMAD UR22, UR8, UR5, UR4 ;  /* 0x00000005081672a4 */ /* 0x000fe2000f8e0204 */
[----:B------:R-:W-:Y:S01]  /*0cf0*/  IADD3 R14, P0, R14, UR12, RZ ;  /* 0x0000000c0e0e7c10 */ /* 0x000fe2000ff1e0ff */
[----:B-1----:R-:W-:Y:S01]  /*0d00*/  IMAD.WIDE.U32 R12, R12, c[0x0][0x1a8], R10 ;  /* 0x00006a000c0c7a25 */ /* 0x002fe200078e000a */
[----:B------:R-:W-:Y:S01]  /*0d10*/  LEA.HI R5, R9, R6, RZ, 0x6 ;  /* 0x0000000609057211 */ /* 0x000fe200078f30ff */
[----:B------:R-:W-:Y:S01]  /*0d20*/  ULDC.64 UR4, c[0x0][0x1a8] ;  /* 0x00006a0000047ab9 */ /* 0x000fe20000000a00 */
[----:B------:R-:W-:Y:S01]  /*0d30*/  IADD3.X R15, R15, UR10, R2, P0, !PT ;  /* 0x0000000a0f0f7c10 */ /* 0x000fe200087fe402 */
[----:B------:R-:W-:Y:S01]  /*0d40*/  IMAD.IADD R4, R7, 0x1, -R4 ;  /* 0x0000000107047824 */ /* 0x000fe200078e0a04 */
[----:B------:R-:W-:Y:S01]  /*0d50*/  UIMAD UR6, UR21, UR6, URZ ;  /* 0x00000006150672a4 */ /* 0x000fe2000f8e023f */
[----:B------:R-:W-:Y:S01]  /*0d60*/  IMAD R2, R241, c[0x0][0x1a0], RZ ;  /* 0x00006800f1027a24 */ /* 0x000fe200078e02ff */
[----:B------:R-:W-:Y:S01]  /*0d70*/  UIMAD UR4, UR20, UR4, URZ ;  /* 0x00000004140472a4 */ /* 0x000fe2000f8e023f */
[----:B------:R-:W-:Y:S01]  /*0d80*/  IMAD.WIDE.U32 R10, R240, c[0x0][0x1a0], R238 ;  /* 0x00006800f00a7a25 */ /* 0x000fe200078e00ee */
[C---:B------:R-:W-:Y:S01]  /*0d90*/  LOP3.LUT P2, RZ, R4.reuse, 0x4, RZ, 0xc0, !PT ;  /* 0x0000000404ff7812 */ /* 0x040fe2000784c0ff */
[----:B------:R-:W-:Y:S01]  /*0da0*/  UIMAD UR6, UR8, UR7, UR6 ;  /* 0x00000007080672a4 */ /* 0x000fe2000f8e0206 */
[----:B------:R-:W-:Y:S01]  /*0db0*/  LOP3.LUT P1, RZ, R4, 0x2, RZ, 0xc0, !PT ;  /* 0x0000000204ff7812 */ /* 0x000fe2000782c0ff */
[----:B------:R-:W-:Y:S01]  /*0dc0*/  IMAD.SHL.U32 R5, R5, 0x8, RZ ;  /* 0x0000000805057824 */ /* 0x000fe200078e00ff */
[----:B------:R-:W-:Y:S01]  /*0dd0*/  IADD3 R10, P0, R10, UR24, RZ ;  /* 0x000000180a0a7c10 */ /* 0x000fe2000ff1e0ff */
[----:B------:R-:W-:Y:S01]  /*0de0*/  IMAD R2, R240, c[0x0][0x1a4], R2 ;  /* 0x00006900f0027a24 */ /* 0x000fe200078e0202 */
[----:B------:R-:W-:Y:S01]  /*0df0*/  UIMAD UR4, UR15, UR5, UR4 ;  /* 0x000000050f0472a4 */ /* 0x000fe2000f8e0204 */
[----:B------:R-:W-:Y:S01]  /*0e00*/  IMAD.SHL.U32 R4, R4, 0x40, RZ ;  /* 0x0000004004047824 */ /* 0x000fe200078e00ff */
[----:B------:R-:W-:Y:S01]  /*0e10*/  LOP3.LUT R228, R228, 0xfffffe00, R5, 0xf8, !PT ;  /* 0xfffffe00e4e47812 */ /* 0x000fe200078ef805 */
[----:B------:R-:W-:Y:S01]  /*0e20*/  IMAD.SHL.U32 R5, R225, 0x8, RZ ;  /* 0x00000008e1057824 */ /* 0x000fe200078e00ff */
[----:B------:R-:W-:Y:S01]  /*0e30*/  IADD3.X R11, R11, UR23, R2, P0, !PT ;  /* 0x000000170b0b7c10 */ /* 0x000fe200087fe402 */
[----:B------:R-:W-:Y:S01]  /*0e40*/  IMAD.WIDE.U32 R234, R234, c[0x0][0x1b0], R14 ;  /* 0x00006c00eaea7a25 */ /* 0x000fe200078e000e */
[----:B------:R-:W-:-:S02]  /*0e50*/  ISETP.GE.AND P0, PT, R240, UR19, PT ;  /* 0x00000013f0007c0c */ /* 0x000fc4000bf06270 */
[----:B------:R-:W-:Y:S01]  /*0e60*/  LOP3.LUT R4, R4, 0x1c0, RZ, 0xc0, !PT ;  /* 0x000001c004047812 */ /* 0x000fe200078ec0ff */
[----:B------:R-:W-:Y:S01]  /*0e70*/  IMAD.WIDE.U32 R232, R232, c[0x0][0x1b8], R10 ;  /* 0x00006e00e8e87a25 */ /* 0x000fe200078e000a */
[----:B------:R-:W-:Y:S02]  /*0e80*/  IADD3 R15, R13, UR4, RZ ;  /* 0x000000040d0f7c10 */ /* 0x000fe4000fffe0ff */
[----:B------:R-:W-:Y:S01]  /*0e90*/  LOP3.LUT R5, R4, 0x8, R5, 0xf8, !PT ;  /* 0x0000000804057812 */ /* 0x000fe200078ef805 */
[----:B------:R-:W-:Y:S01]  /*0ea0*/  IMAD.SHL.U32 R0, R0, 0x40, RZ ;  /* 0x0000004000007824 */ /* 0x000fe200078e00ff */
[----:B------:R-:W-:Y:S01]  /*0eb0*/  SHF.R.U32.HI R4, RZ, 0x3, R4 ;  /* 0x00000003ff047819 */ /* 0x000fe20000011604 */
[----:B------:R-:W-:Y:S01]  /*0ec0*/  IMAD.MOV.U32 R2, RZ, RZ, 0x10 ;  /* 0x00000010ff027424 */ /* 0x000fe200078e00ff */
[----:B------:R-:W-:Y:S01]  /*0ed0*/  IADD3 R237, R235, UR22, RZ ;  /* 0x00000016ebed7c10 */ /* 0x000fe2000fffe0ff */
[----:B------:R-:W-:Y:S01]  /*0ee0*/  IMAD.MOV.U32 R7, RZ, RZ, 0x20 ;  /* 0x00000020ff077424 */ /* 0x000fe200078e00ff */
[----:B------:R-:W-:Y:S01]  /*0ef0*/  LOP3.LUT R4, R5, R4, RZ, 0x3c, !PT ;  /* 0x0000000405047212 */ /* 0x000fe200078e3cff */
[----:B------:R-:W-:Y:S01]  /*0f00*/  IMAD.SHL.U32 R228, R228, 0x2, RZ ;  /* 0x00000002e4e47824 */ /* 0x000fe200078e00ff */
[----:B------:R-:W-:-:S02]  /*0f10*/  IADD3 R227, R233, UR6, RZ ;  /* 0x00000006e9e37c10 */ /* 0x000fc4000fffe0ff */
[----:B------:R-:W-:Y:S02]  /*0f20*/  LOP3.LUT R4, R4, 0xfffffe00, R0, 0xf8, !PT ;  /* 0xfffffe0004047812 */ /* 0x000fe400078ef800 */
[C---:B------:R-:W-:Y:S02]  /*0f30*/  IADD3 R231, R238.reuse, 0x40, RZ ;  /* 0x00000040eee77810 */ /* 0x040fe40007ffe0ff */
[C---:B------:R-:W-:Y:S02]  /*0f40*/  IADD3 R230, R238.reuse, 0x80, RZ ;  /* 0x00000080eee67810 */ /* 0x040fe40007ffe0ff */
[----:B------:R-:W-:Y:S02]  /*0f50*/  IADD3 R229, R238, 0xc0, RZ ;  /* 0x000000c0eee57810 */ /* 0x000fe40007ffe0ff */
[----:B------:R-:W-:Y:S02]  /*0f60*/  SEL R2, R2, 0xfffffff0, !P1 ;  /* 0xfffffff002027807 */ /* 0x000fe40004800000 */
        /* <DEDUP_REMOVED lines=40> */
.L_x_309:
[----:B------:R-:W-:Y:S05]  /*11f0*/  BSYNC B0 ;  /* 0x0000000000007941 */ /* 0x000fea0003800000 */
.L_x_308:
[----:B------:R-:W-:Y:S01]  /*1200*/  IADD3 R8, R240, 0x20, RZ ;  /* 0x00000020f0087810 */ /* 0x000fe20007ffe0ff */
[----:B------:R-:W-:Y:S03]  /*1210*/  BSSY B0, `(.L_x_310) ;  /* 0x000002c000007945 */ /* 0x000fe60003800000 */
[----:B------:R-:W-:-:S13]  /*1220*/  ISETP.GE.AND P0, PT, R8, UR19, PT ;  /* 0x0000001308007c0c */ /* 0x000fda000bf06270 */
[----:B------:R-:W-:Y:S05]  /*1230*/  @P0 BRA `(.L_x_311) ;  /* 0x0000029000000947 */ /* 0x000fea0003800000 */
[----:B------:R-:W-:Y:S01]  /*1240*/  IADD3 R10, P0, R16, 0x20, RZ ;  /* 0x00000020100a7810 */ /* 0x000fe20007f1e0ff */
[----:B-1----:R-:W-:Y:S01]  /*1250*/  IMAD.MOV.U32 R18, RZ, RZ, R12 ;  /* 0x000000ffff127224 */ /* 0x002fe200078e000c */
        /* <DEDUP_REMOVED lines=39> */
.L_x_311:
[----:B------:R-:W-:Y:S05]  /*14d0*/  BSYNC B0 ;  /* 0x0000000000007941 */ /* 0x000fea0003800000 */
.L_x_310:
        /* <DEDUP_REMOVED lines=45> */
.L_x_313:
[----:B------:R-:W-:Y:S05]  /*17b0*/  BSYNC B0 ;  /* 0x0000000000007941 */ /* 0x000fea0003800000 */
.L_x_312:
        /* <DEDUP_REMOVED lines=12> */
[----:B-1----:R-:W-:Y:S01]  /*1880*/  IMAD.X R10, RZ, RZ, R17, P0 ;  /* 0x000000ffff0a7224 */ /* 0x002fe200000e0611 */
        /* <DEDUP_REMOVED lines=35> */
.L_x_315:
[----:B------:R-:W-:Y:S05]  /*1ac0*/  BSYNC B0 ;  /* 0x0000000000007941 */ /* 0x000fea0003800000 */
.L_x_314:
[----:B------:R-:W-:Y:S01]  /*1ad0*/  ULEA.HI.SX32 UR21, UR9, 0xffffffff, 0x1a ;  /* 0xffffffff09157891 */ /* 0x000fe2000f8fd23f */
[----:B------:R-:W-:Y:S01]  /*1ae0*/  MOV R236, R234 ;  /* 0x000000ea00ec7202 */ /* 0x000fe20000000f00 */
[----:B------:R-:W-:Y:S01]  /*1af0*/  IMAD.U32 R5, RZ, RZ, UR25 ;  /* 0x00000019ff057e24 */ /* 0x000fe2000f8e00ff */
[----:B------:R-:W-:Y:S01]  /*1b00*/  BSSY B0, `(.L_x_316) ;  /* 0x000002a000007945 */ /* 0x000fe20003800000 */
[----:B------:R-:W-:Y:S02]  /*1b10*/  UIMAD UR6, UR21, -0x40, UR18 ;  /* 0xffffffc0150678a4 */ /* 0x000fe4000f8e0212 */
[----:B------:R-:W-:Y:S01]  /*1b20*/  USHF.R.S32.HI UR7, URZ, 0x1f, UR21 ;  /* 0x0000001f3f077899 */ /* 0x000fe20008011415 */
[----:B-1----:R-:W-:Y:S01]  /*1b30*/  IMAD.WIDE.U32 R16, R5, UR21, R236 ;  /* 0x0000001505107c25 */ /* 0x002fe2000f8e00ec */
        /* <DEDUP_REMOVED lines=38> */
.L_x_317:
[----:B------:R-:W-:Y:S05]  /*1da0*/  BSYNC B0 ;  /* 0x0000000000007941 */ /* 0x000fea0003800000 */
.L_x_316:
[----:B------:R-:W-:Y:S01]  /*1db0*/  ISETP.GE.AND P0, PT, R8, UR6, PT ;  /* 0x0000000608007c0c */ /* 0x000fe2000bf06270 */
[----:B------:R-:W-:Y:S01]  /*1dc0*/  UMOV UR5, 0x5 ;  /* 0x0000000500057882 */ /* 0x000fe20000000000 */
[----:B------:R-:W-:Y:S01]  /*1dd0*/  BSSY B0, `(.L_x_318) ;  /* 0x0000028000007945 */ /* 0x000fe20003800000 */
[----:B------:R-:W-:Y:S02]  /*1de0*/  ULDC UR20, c[0x0][0x19c] ;  /* 0x0000670000147ab9 */ /* 0x000fe40000000800 */
[----:B------:R-:W-:Y:S02]  /*1df0*/  USHF.L.U32 UR15, UR4, 0x5, URZ ;  /* 0x00000005040f7899 */ /* 0x000fe4000800063f */
[----:B------:R-:W-:-:S06]  /*1e00*/  USHF.L.U64.HI UR20, UR4, UR5, UR20 ;  /* 0x0000000504147299 */ /* 0x000fcc0008010214 */
[----:B------:R-:W-:Y:S05]  /*1e10*/  @P0 BRA `(.L_x_319) ;  /* 0x0000023000000947 */ /* 0x000fea0003800000 */
[----:B------:R-:W-:Y:S02]  /*1e20*/  ISETP.GE.AND P5, PT, R238, c[0x0][0x220], PT ;  /* 0x00008800ee007a0c */ /* 0x000fe40003fa6270 */
[----:B------:R-:W-:Y:S02]  /*1e30*/  ISETP.GE.AND P4, PT, R231, c[0x0][0x220], PT ;  /* 0x00008800e7007a0c */ /* 0x000fe40003f86270 */
[----:B------:R-:W-:Y:S02]  /*1e40*/  ISETP.GE.AND P2, PT, R230, c[0x0][0x220], PT ;  /* 0x00008800e6007a0c */ /* 0x000fe40003f46270 */
[----:B------:R-:W-:-:S04]  /*1e50*/  IADD3 R11, P0, R16, UR15, RZ ;  /* 0x0000000f100b7c10 */ /* 0x000fc8000ff1e0ff */
[----:B------:R-:W-:Y:S02]  /*1e60*/  IADD3.X R10, R10, UR20, RZ, P0, !PT ;  /* 0x000000140a0a7c10 */ /* 0x000fe400087fe4ff */
[----:B------:R-:W-:Y:S01]  /*1e70*/  ISETP.GE.AND P0, PT, R229, c[0x0][0x220], PT ;  /* 0x00008800e5007a0c */ /* 0x000fe20003f06270 */
[----:B------:R2:W-:Y:S01]  /*1e80*/  @P5 STS.128 [R228+0x11000], RZ ;  /* 0x011000ffe4005388 */ /* 0x0005e20000000c00 */
[C---:B------:R-:W-:Y:S02]  /*1e90*/  @!P5 LEA R16, P6, R11.reuse, c[0x0][0x168], 0x1 ;  /* 0x00005a000b10da11 */ /* 0x040fe400078c08ff */
[C---:B-1----:R-:W-:Y:S02]  /*1ea0*/  @!P4 LEA R14, P3, R11.reuse, c[0x0][0x168], 0x1 ;  /* 0x00005a000b0eca11 */ /* 0x042fe400078608ff */
        /* <DEDUP_REMOVED lines=26> */
.L_x_319:
[----:B------:R-:W-:Y:S05]  /*2050*/  BSYNC B0 ;  /* 0x0000000000007941 */ /* 0x000fea0003800000 */
.L_x_318:
[----:B------:R-:W0:Y:S01]  /*2060*/  LDGDEPBAR ;  /* 0x00000000000079af */ /* 0x000e220000000000 */
[----:B------:R-:W-:Y:S01]  /*2070*/  ISETP.GE.AND P1, PT, R240, UR6, PT ;  /* 0x00000006f0007c0c */ /* 0x000fe2000bf26270 */
[----:B------:R-:W-:Y:S01]  /*2080*/  ULDC.64 UR4, c[0x0][0x1a0] ;  /* 0x0000680000047ab9 */ /* 0x000fe20000000a00 */
[----:B------:R-:W-:Y:S01]  /*2090*/  BSSY B0, `(.L_x_320) ;  /* 0x0000032000007945 */ /* 0x000fe20003800000 */
[----:B------:R-:W-:Y:S02]  /*20a0*/  UIMAD.WIDE.U32 UR26, UR21, UR4, URZ ;  /* 0x00000004151a72a5 */ /* 0x000fe4000f8e003f */
[----:B------:R-:W-:-:S04]  /*20b0*/  UIMAD UR4, UR7, UR4, URZ ;  /* 0x00000004070472a4 */ /* 0x000fc8000f8e023f */
[----:B------:R-:W-:Y:S01]  /*20c0*/  UIMAD UR4, UR21, UR5, UR4 ;  /* 0x00000005150472a4 */ /* 0x000fe2000f8e0204 */
[----:B-12---:R-:W-:Y:S02]  /*20d0*/  IMAD.U32 R12, RZ, RZ, UR26 ;  /* 0x0000001aff0c7e24 */ /* 0x006fe4000f8e00ff */
        /* <DEDUP_REMOVED lines=45> */
.L_x_321:
[----:B------:R-:W-:Y:S05]  /*23b0*/  BSYNC B0 ;  /* 0x0000000000007941 */ /* 0x000fea0003800000 */
.L_x_320:
[----:B------:R-:W-:Y:S01]  /*23c0*/  ISETP.GE.AND P0, PT, R8, UR6, PT ;  /* 0x0000000608007c0c */ /* 0x000fe2000bf06270 */
[----:B------:R-:W-:Y:S01]  /*23d0*/  BSSY B0, `(.L_x_322) ;  /* 0x000002d000007945 */ /* 0x000fe20003800000 */
[----:B------:R-:W-:-:S04]  /*23e0*/  LEA.HI R226, R9, R6, RZ, 0x5 ;  /* 0x0000000609e27211 */ /* 0x000fc800078f28ff */
[----:B------:R-:W-:-:S07]  /*23f0*/  SHF.R.S32.HI R226, RZ, 0x5, R226 ;  /* 0x00000005ffe27819 */ /* 0x000fce00000114e2 */
        /* <DEDUP_REMOVED lines=42> */
.L_x_323:
[----:B------:R-:W-:Y:S05]  /*26a0*/  BSYNC B0 ;  /* 0x0000000000007941 */ /* 0x000fea0003800000 */
.L_x_322:
[C---:B------:R-:W-:Y:S01]  /*26b0*/  IMAD.SHL.U32 R7, R3.reuse, 0x40, RZ ;  /* 0x0000004003077824 */ /* 0x040fe200078e00ff */
[----:B------:R-:W-:Y:S01]  /*26c0*/  R2P PR, R3, 0x6 ;  /* 0x0000000603007804 */ /* 0x000fe20000000000 */
[----:B--2-4-:R-:W-:Y:S01]  /*26d0*/  IMAD.SHL.U32 R8, R240, 0x8, RZ ;  /* 0x00000008f0087824 */ /* 0x014fe200078e00ff */
[----:B------:R-:W0:Y:S01]  /*26e0*/  LDGDEPBAR ;  /* 0x00000000000079af */ /* 0x000e220000000000 */
[----:B------:R-:W-:Y:S01]  /*26f0*/  IMAD R226, R226, 0x400, R4 ;  /* 0x00000400e2e27824 */ /* 0x000fe200078e0204 */
[----:B------:R-:W-:Y:S01]  /*2700*/  LOP3.LUT R7, R7, 0x1c0, RZ, 0xc0, !PT ;  /* 0x000001c007077812 */ /* 0x000fe200078ec0ff */
[----:B------:R-:W-:Y:S01]  /*2710*/  IMAD.SHL.U32 R6, R6, 0x2, RZ ;  /* 0x0000000206067824 */ /* 0x000fe200078e00ff */
[----:B------:R-:W-:Y:S01]  /*2720*/  UISETP.GE.AND UP0, UPT, UR18, 0x41, UPT ;  /* 0x000000411200788c */ /* 0x000fe2000bf06270 */
[----:B------:R-:W-:Y:S01]  /*2730*/  IMAD.SHL.U32 R226, R226, 0x2, RZ ;  /* 0x00000002e2e27824 */ /* 0x000fe200078e00ff */
[----:B------:R-:W-:Y:S02]  /*2740*/  LOP3.LUT R8, R7, 0x8, R8, 0xf8, !PT ;  /* 0x0000000807087812 */ /* 0x000fe400078ef808 */
[----:B------:R-:W-:Y:S01]  /*2750*/  SHF.R.U32.HI R7, RZ, 0x3, R7 ;  /* 0x00000003ff077819 */ /* 0x000fe20000011607 */
[--C-:B------:R-:W-:Y:S01]  /*2760*/  IMAD R224, R2, 0x2, R226.reuse ;  /* 0x0000000202e07824 */ /* 0x100fe200078e02e2 */
[----:B------:R-:W-:Y:S01]  /*2770*/  LDSM.16.M88.4 R76, [R226] ;  /* 0x00000000e24c783b */ /* 0x000fe20000000200 */
[----:B------:R-:W-:Y:S01]  /*2780*/  IMAD R222, R0, 0x2, R226 ;  /* 0x0000000200de7824 */ /* 0x000fe200078e02e2 */
[----:B------:R-:W-:Y:S01]  /*2790*/  LOP3.LUT R7, R8, R7, RZ, 0x3c, !PT ;  /* 0x0000000708077212 */ /* 0x000fe200078e3cff */
[----:B------:R-:W-:Y:S01]  /*27a0*/  IMAD R221, R0, 0x2, R224 ;  /* 0x0000000200dd7824 */ /* 0x000fe200078e02e0 */
[----:B------:R-:W-:Y:S01]  /*27b0*/  LDSM.16.M88.4 R36, [R224] ;  /* 0x00000000e024783b */ /* 0x000fe20000000200 */
[----:B------:R-:W-:-:S02]  /*27c0*/  LOP3.LUT R6, R6, 0x6, RZ, 0xc0, !PT ;  /* 0x0000000606067812 */ /* 0x000fc400078ec0ff */
[----:B------:R-:W-:Y:S01]  /*27d0*/  IMAD R225, R225, 0x200, R7 ;  /* 0x00000200e1e17824 */ /* 0x000fe200078e0207 */
[----:B------:R-:W-:Y:S03]  /*27e0*/  LDSM.16.M88.4 R72, [R221] ;  /* 0x00000000dd48783b */ /* 0x000fe60000000200 */
[----:B------:R-:W-:-:S05]  /*27f0*/  IMAD.SHL.U32 R225, R225, 0x2, RZ ;  /* 0x00000002e1e17824 */ /* 0x000fca00078e00ff */
[----:B------:R-:W2:Y:S01]  /*2800*/  LDSM.16.M88.4 R48, [R225+0x10000] ;  /* 0x01000000e130783b */ /* 0x000ea20000000200 */
[C---:B------:R-:W-:Y:S02]  /*2810*/  IADD3 R3, R225.reuse, 0x10000, RZ ;  /* 0x00010000e1037810 */ /* 0x040fe40007ffe0ff */
[----:B------:R-:W-:Y:S01]  /*2820*/  IADD3 R223, R225, 0x10020, RZ ;  /* 0x00010020e1df7810 */ /* 0x000fe20007ffe0ff */
[----:B------:R-:W4:Y:S01]  /*2830*/  LDSM.16.M88.4 R40, [R225+0x10800] ;  /* 0x01080000e128783b */ /* 0x000f220000000200 */
[----:B------:R-:W-:Y:S01]  /*2840*/  @P1 IADD3 R223, R3, -0x20, RZ ;  /* 0xffffffe003df1810 */ /* 0x000fe20007ffe0ff */
[----:B------:R-:W-:Y:S02]  /*2850*/  IMAD.MOV.U32 R3, RZ, RZ, 0x40 ;  /* 0x00000040ff037424 */ /* 0x000fe400078e00ff */
[----:B------:R-:W5:Y:S01]  /*2860*/  LDSM.16.M88.4 R12, [R225+0x11000] ;  /* 0x01100000e10c783b */ /* 0x000f620000000200 */
[----:B------:R-:W-:Y:S02]  /*2870*/  IADD3 R215, R223, 0x800, RZ ;  /* 0x00000800dfd77810 */ /* 0x000fe40007ffe0ff */
[----:B------:R-:W-:Y:S01]  /*2880*/  SEL R3, R3, 0xffffffc0, !P2 ;  /* 0xffffffc003037807 */ /* 0x000fe20005000000 */
[----:B------:R-:W1:Y:S01]  /*2890*/  LDSM.16.M88.4 R20, [R225+0x11800] ;  /* 0x01180000e114783b */ /* 0x000e620000000200 */
[----:B------:R-:W-:-:S02]  /*28a0*/  IADD3 R214, R223, 0x1000, RZ ;  /* 0x00001000dfd67810 */ /* 0x000fc40007ffe0ff */
[----:B------:R-:W-:Y:S01]  /*28b0*/  IADD3 R213, R223, 0x1800, RZ ;  /* 0x00001800dfd57810 */ /* 0x000fe20007ffe0ff */
[----:B------:R-:W3:Y:S01]  /*28c0*/  LDSM.16.M88.4 R24, [R223] ;  /* 0x00000000df18783b */ /* 0x000ee20000000200 */
[----:B------:R-:W-:Y:S01]  /*28d0*/  IMAD.IADD R219, R225, 0x1, R3 ;  /* 0x00000001e1db7824 */ /* 0x000fe200078e0203 */
[----:B------:R-:W-:Y:S01]  /*28e0*/  IADD3 R211, R223, 0x2000, RZ ;  /* 0x00002000dfd37810 */ /* 0x000fe20007ffe0ff */
[----:B------:R-:W-:Y:S01]  /*28f0*/  IMAD.IADD R212, R3, 0x1, R223 ;  /* 0x0000000103d47824 */ /* 0x000fe200078e02df */
[----:B------:R-:W1:Y:S01]  /*2900*/  LDSM.16.M88.4 R28, [R223+0x800] ;  /* 0x00080000df1c783b */ /* 0x000e620000000200 */
[----:B------:R-:W-:Y:S01]  /*2910*/  IMAD.U32 R3, RZ, RZ, UR21 ;  /* 0x00000015ff037e24 */ /* 0x000fe2000f8e00ff */
[----:B------:R-:W-:Y:S02]  /*2920*/  IADD3 R210, R223, 0x2800, RZ ;  /* 0x00002800dfd27810 */ /* 0x000fe40007ffe0ff */
[----:B------:R-:W1:Y:S01]  /*2930*/  LDSM.16.M88.4 R56, [R223+0x1800] ;  /* 0x00180000df38783b */ /* 0x000e620000000200 */
[----:B------:R-:W-:Y:S01]  /*2940*/  IMAD R3, R3, 0x40, R6 ;  /* 0x0000004003037824 */ /* 0x000fe200078e0206 */
[----:B------:R-:W-:-:S02]  /*2950*/  IADD3 R209, R223, 0x3000, RZ ;  /* 0x00003000dfd17810 */ /* 0x000fc40007ffe0ff */
[----:B------:R-:W-:Y:S01]  /*2960*/  LDSM.16.M88.4 R32, [R219+0x10000] ;  /* 0x01000000db20783b */ /* 0x000fe20000000200 */
[----:B------:R-:W-:Y:S02]  /*2970*/  IADD3 R208, R223, 0x3800, RZ ;  /* 0x00003800dfd07810 */ /* 0x000fe40007ffe0ff */
[C---:B------:R-:W-:Y:S01]  /*2980*/  IADD3 R6, R3.reuse, 0x10, RZ ;  /* 0x0000001003067810 */ /* 0x040fe20007ffe0ff */
[----:B------:R-:W-:Y:S01]  /*2990*/  LDSM.16.M88.4 R80, [R219+0x11800] ;  /* 0x01180000db50783b */ /* 0x000fe20000000200 */
[C---:B------:R-:W-:Y:S02]  /*29a0*/  IADD3 R7, R3.reuse, 0x9, RZ ;  /* 0x0000000903077810 */ /* 0x040fe40007ffe0ff */
[----:B------:R-:W-:Y:S01]  /*29b0*/  ISETP.GE.AND P4, PT, R6, UR18, PT ;  /* 0x0000001206007c0c */ /* 0x000fe2000bf86270 */
[----:B------:R-:W-:Y:S01]  /*29c0*/  LDSM.16.M88.4 R68, [R212] ;  /* 0x00000000d444783b */ /* 0x000fe20000000200 */
[----:B------:R-:W-:Y:S02]  /*29d0*/  IADD3 R6, R3, 0x11, RZ ;  /* 0x0000001103067810 */ /* 0x000fe40007ffe0ff */
[----:B------:R-:W-:Y:S01]  /*29e0*/  ISETP.GE.AND P5, PT, R7, UR18, PT ;  /* 0x0000001207007c0c */ /* 0x000fe2000bfa6270 */
[----:B--2---:R-:W-:Y:S01]  /*29f0*/  HMMA.16816.F32.BF16 R52, R76, R48, RZ ;  /* 0x000000304c34723c */ /* 0x004fe200000418ff */
[----:B------:R-:W-:Y:S01]  /*2a00*/  LDSM.16.M88.4 R64, [R212+0x800] ;  /* 0x00080000d440783b */ /* 0x000fe20000000200 */
[----:B------:R-:W-:-:S02]  /*2a10*/  IADD3 R7, R3, 0x18, RZ ;  /* 0x0000001803077810 */ /* 0x000fc40007ffe0ff */
[C---:B------:R-:W-:Y:S01]  /*2a20*/  ISETP.GE.AND P1, PT, R3.reuse, UR18, PT ;  /* 0x0000001203007c0c */ /* 0x040fe2000bf26270 */
[----:B------:R-:W-:Y:S01]  /*2a30*/  LDSM.16.M88.4 R60, [R212+0x1000] ;  /* 0x00100000d43c783b */ /* 0x000fe20000000200 */
[----:B------:R-:W-:Y:S02]  /*2a40*/  ISETP.GE.AND P3, PT, R6, UR18, PT ;  /* 0x0000001206007c0c */ /* 0x000fe4000bf66270 */
[C---:B------:R-:W-:Y:S01]  /*2a50*/  HMMA.16816.F32.BF16 R48, R76.reuse, R50, RZ ;  /* 0x000000324c30723c */ /* 0x040fe200000418ff */
[----:B------:R-:W-:Y:S02]  /*2a60*/  IADD3 R6, R3, 0x19, RZ ;  /* 0x0000001903067810 */ /* 0x000fe40007ffe0ff */
[----:B------:R-:W-:Y:S02]  /*2a70*/  ISETP.GE.AND P2, PT, R7, UR18, PT ;  /* 0x0000001207007c0c */ /* 0x000fe4000bf46270 */
[----:B------:R-:W-:Y:S02]  /*2a80*/  IADD3 R7, R3, 0x20, RZ ;  /* 0x0000002003077810 */ /* 0x000fe40007ffe0ff */
[C---:B------:R-:W-:Y:S01]  /*2a90*/  IADD3 R207, R223.reuse, 0x4000, RZ ;  /* 0x00004000dfcf7810 */ /* 0x040fe20007ffe0ff */
[----:B----4-:R-:W-:Y:S01]  /*2aa0*/  HMMA.16816.F32.BF16 R44, R76, R40, RZ ;  /* 0x000000284c2c723c */ /* 0x010fe200000418ff */
[----:B------:R-:W-:-:S02]  /*2ab0*/  IADD3 R206, R223, 0x4800, RZ ;  /* 0x00004800dfce7810 */ /* 0x000fc40007ffe0ff */
[C---:B------:R-:W-:Y:S02]  /*2ac0*/  IADD3 R205, R223.reuse, 0x5000, RZ ;  /* 0x00005000dfcd7810 */ /* 0x040fe40007ffe0ff */
[C---:B------:R-:W-:Y:S02]  /*2ad0*/  IADD3 R204, R223.reuse, 0x5800, RZ ;  /* 0x00005800dfcc7810 */ /* 0x040fe40007ffe0ff */
[C---:B------:R-:W-:Y:S01]  /*2ae0*/  IADD3 R203, R223.reuse, 0x6000, RZ ;  /* 0x00006000dfcb7810 */ /* 0x040fe20007ffe0ff */
[----:B-----5:R-:W-:Y:S01]  /*2af0*/  HMMA.16816.F32.BF16 R16, R76, R12, RZ ;  /* 0x0000000c4c10723c */ /* 0x020fe200000418ff */
[C---:B------:R-:W-:Y:S02]  /*2b00*/  IADD3 R202, R223.reuse, 0x6800, RZ ;  /* 0x00006800dfca7810 */ /* 0x040fe40007ffe0ff */
[C---:B------:R-:W-:Y:S02]  /*2b10*/  IADD3 R201, R223.reuse, 0x7000, RZ ;  /* 0x00007000dfc97810 */ /* 0x040fe40007ffe0ff */
[----:B------:R-:W-:-:S03]  /*2b20*/  IADD3 R200, R223, 0x7800, RZ ;  /* 0x00007800dfc87810 */ /* 0x000fc60007ffe0ff */
[C---:B------:R-:W-:Y:S08]  /*2b30*/  HMMA.16816.F32.BF16 R40, R76.reuse, R42, RZ ;  /* 0x0000002a4c28723c */ /* 0x040ff000000418ff */
[C---:B------:R-:W-:Y:S08]  /*2b40*/  HMMA.16816.F32.BF16 R12, R76.reuse, R14, RZ ;  /* 0x0000000e4c0c723c */ /* 0x040ff000000418ff */
[C---:B-1----:R-:W-:Y:S08]  /*2b50*/  HMMA.16816.F32.BF16 R8, R76.reuse, R20, RZ ;  /* 0x000000144c08723c */ /* 0x042ff000000418ff */
[----:B------:R-:W-:Y:S01]  /*2b60*/  HMMA.16816.F32.BF16 R76, R76, R22, RZ ;  /* 0x000000164c4c723c */ /* 0x000fe200000418ff */
[----:B------:R-:W1:Y:S07]  /*2b70*/  LDSM.16.M88.4 R20, [R223+0x1000] ;  /* 0x00100000df14783b */ /* 0x000e6e0000000200 */
[C---:B---3--:R-:W-:Y:S08]  /*2b80*/  HMMA.16816.F32.BF16 R52, R36.reuse, R24, R52 ;  /* 0x000000182434723c */ /* 0x048ff00000041834 */
[C---:B------:R-:W-:Y:S01]  /*2b90*/  HMMA.16816.F32.BF16 R48, R36.reuse, R26, R48 ;  /* 0x0000001a2430723c */ /* 0x040fe20000041830 */
[----:B------:R-:W2:Y:S07]  /*2ba0*/  LDSM.16.M88.4 R24, [R222] ;  /* 0x00000000de18783b */ /* 0x000eae0000000200 */
[C---:B------:R-:W-:Y:S08]  /*2bb0*/  HMMA.16816.F32.BF16 R44, R36.reuse, R28, R44 ;  /* 0x0000001c242c723c */ /* 0x040ff0000004182c */
[C---:B------:R-:W-:Y:S01]  /*2bc0*/  HMMA.16816.F32.BF16 R40, R36.reuse, R30, R40 ;  /* 0x0000001e2428723c */ /* 0x040fe20000041828 */
[----:B------:R-:W3:Y:S07]  /*2bd0*/  LDSM.16.M88.4 R28, [R219+0x10800] ;  /* 0x01080000db1c783b */ /* 0x000eee0000000200 */
[C---:B------:R-:W-:Y:S08]  /*2be0*/  HMMA.16816.F32.BF16 R8, R36.reuse, R56, R8 ;  /* 0x000000382408723c */ /* 0x040ff00000041808 */
[C---:B-1----:R-:W-:Y:S08]  /*2bf0*/  HMMA.16816.F32.BF16 R16, R36.reuse, R20, R16 ;  /* 0x000000142410723c */ /* 0x042ff00000041810 */
[C---:B------:R-:W-:Y:S01]  /*2c00*/  HMMA.16816.F32.BF16 R12, R36.reuse, R22, R12 ;  /* 0x00000016240c723c */ /* 0x040fe2000004180c */
[----:B------:R-:W1:Y:S07]  /*2c10*/  LDSM.16.M88.4 R20, [R219+0x11000] ;  /* 0x01100000db14783b */ /* 0x000e6e0000000200 */
        /* <DEDUP_REMOVED lines=12> */
[C---:B------:R-:W-:Y:S08]  /*2ce0*/  HMMA.16816.F32.BF16 R8, R24.reuse, R80, R8 ;  /* 0x000000501808723c */ /* 0x040ff00000041808 */
[----:B------:R-:W-:Y:S01]  /*2cf0*/  HMMA.16816.F32.BF16 R76, R24, R82, R76 ;  /* 0x00000052184c723c */ /* 0x000fe2000004184c */
[----:B------:R-:W5:Y:S07]  /*2d00*/  LDSM.16.M88.4 R24, [R225+0x13800] ;  /* 0x01380000e118783b */ /* 0x000f6e0000000200 */
[C---:B------:R-:W-:Y:S08]  /*2d10*/  HMMA.16816.F32.BF16 R52, R72.reuse, R68, R52 ;  /* 0x000000444834723c */ /* 0x040ff00000041834 */
[C---:B------:R-:W-:Y:S08]  /*2d20*/  HMMA.16816.F32.BF16 R48, R72.reuse, R70, R48 ;  /* 0x000000464830723c */ /* 0x040ff00000041830 */
[C---:B------:R-:W-:Y:S08]  /*2d30*/  HMMA.16816.F32.BF16 R44, R72.reuse, R64, R44 ;  /* 0x00000040482c723c */ /* 0x040ff0000004182c */
[C---:B------:R-:W-:Y:S01]  /*2d40*/  HMMA.16816.F32.BF16 R40, R72.reuse, R66, R40 ;  /* 0x000000424828723c */ /* 0x040fe20000041828 */
[----:B------:R-:W-:Y:S07]  /*2d50*/  LDSM.16.M88.4 R64, [R223+0x3800] ;  /* 0x00380000df40783b */ /* 0x000fee0000000200 */
[C---:B------:R-:W-:Y:S08]  /*2d60*/  HMMA.16816.F32.BF16 R16, R72.reuse, R60, R16 ;  /* 0x0000003c4810723c */ /* 0x040ff00000041810 */
[C---:B------:R-:W-:Y:S01]  /*2d70*/  HMMA.16816.F32.BF16 R12, R72.reuse, R62, R12 ;  /* 0x0000003e480c723c */ /* 0x040fe2000004180c */
[----:B------:R-:W-:Y:S07]  /*2d80*/  LDSM.16.M88.4 R60, [R223+0x2800] ;  /* 0x00280000df3c783b */ /* 0x000fee0000000200 */
[C---:B----4-:R-:W-:Y:S08]  /*2d90*/  HMMA.16816.F32.BF16 R8, R72.reuse, R56, R8 ;  /* 0x000000384808723c */ /* 0x050ff00000041808 */
        /* <DEDUP_REMOVED lines=11> */
[----:B------:R-:W-:Y:S07]  /*2e50*/  LDSM.16.M88.4 R20, [R222+0x4000] ;  /* 0x00400000de14783b */ /* 0x000fee0000000200 */
[C---:B-----5:R-:W-:Y:S01]  /*2e60*/  HMMA.16816.F32.BF16 R68, R36.reuse, R24, R8 ;  /* 0x000000182444723c */ /* 0x060fe20000041808 */
[----:B------:R-:W1:Y:S07]  /*2e70*/  LDSM.16.M88.4 R8, [R219+0x12000] ;  /* 0x01200000db08783b */ /* 0x000e6e0000000200 */
[----:B------:R-:W-:Y:S01]  /*2e80*/  HMMA.16816.F32.BF16 R76, R36, R26, R76 ;  /* 0x0000001a244c723c */ /* 0x000fe2000004184c */
[----:B------:R-:W4:Y:S04]  /*2e90*/  LDSM.16.M88.4 R36, [R219+0x13000] ;  /* 0x01300000db24783b */ /* 0x000f280000000200 */
[----:B------:R-:W5:Y:S03]  /*2ea0*/  LDSM.16.M88.4 R24, [R219+0x12800] ;  /* 0x01280000db18783b */ /* 0x000f660000000200 */
        /* <DEDUP_REMOVED lines=9> */
[C---:B------:R-:W-:Y:S08]  /*2f40*/  HMMA.16816.F32.BF16 R68, R56.reuse, R64, R68 ;  /* 0x000000403844723c */ /* 0x040ff00000041844 */
[----:B------:R-:W-:Y:S01]  /*2f50*/  HMMA.16816.F32.BF16 R76, R56, R66, R76 ;  /* 0x00000042384c723c */ /* 0x000fe2000004184c */
[----:B------:R-:W-:Y:S04]  /*2f60*/  LDSM.16.M88.4 R56, [R221+0x4000] ;  /* 0x00400000dd38783b */ /* 0x000fe80000000200 */
[----:B------:R-:W-:Y:S03]  /*2f70*/  LDSM.16.M88.4 R64, [R212+0x3800] ;  /* 0x00380000d440783b */ /* 0x000fe60000000200 */
[C---:B-1----:R-:W-:Y:S08]  /*2f80*/  HMMA.16816.F32.BF16 R52, R20.reuse, R8, R52 ;  /* 0x000000081434723c */ /* 0x042ff00000041834 */
[C---:B------:R-:W-:Y:S01]  /*2f90*/  HMMA.16816.F32.BF16 R48, R20.reuse, R10, R48 ;  /* 0x0000000a1430723c */ /* 0x040fe20000041830 */
[----:B------:R-:W1:Y:S07]  /*2fa0*/  LDSM.16.M88.4 R8, [R212+0x3000] ;  /* 0x00300000d408783b */ /* 0x000e6e0000000200 */
[C---:B----4-:R-:W-:Y:S08]  /*2fb0*/  HMMA.16816.F32.BF16 R16, R20.reuse, R36, R16 ;  /* 0x000000241410723c */ /* 0x050ff00000041810 */
[C---:B------:R-:W-:Y:S01]  /*2fc0*/  HMMA.16816.F32.BF16 R12, R20.reuse, R38, R12 ;  /* 0x00000026140c723c */ /* 0x040fe2000004180c */
[----:B------:R-:W-:Y:S07]  /*2fd0*/  LDSM.16.M88.4 R36, [R226+0x8000] ;  /* 0x00800000e224783b */ /* 0x000fee0000000200 */
[C---:B-----5:R-:W-:Y:S08]  /*2fe0*/  HMMA.16816.F32.BF16 R44, R20.reuse, R24, R44 ;  /* 0x00000018142c723c */ /* 0x060ff0000004182c */
[C---:B------:R-:W-:Y:S01]  /*2ff0*/  HMMA.16816.F32.BF16 R40, R20.reuse, R26, R40 ;  /* 0x0000001a1428723c */ /* 0x040fe20000041828 */
[----:B------:R-:W3:Y:S07]  /*3000*/  LDSM.16.M88.4 R24, [R225+0x14000] ;  /* 0x01400000e118783b */ /* 0x000eee0000000200 */
[C---:B--2---:R-:W-:Y:S08]  /*3010*/  HMMA.16816.F32.BF16 R68, R20.reuse, R32, R68 ;  /* 0x000000201444723c */ /* 0x044ff00000041844 */
[----:B------:R-:W-:Y:S01]  /*3020*/  HMMA.16816.F32.BF16 R76, R20, R34, R76 ;  /* 0x00000022144c723c */ /* 0x000fe2000004184c */
[----:B------:R-:W2:Y:S04]  /*3030*/  LDSM.16.M88.4 R20, [R225+0x14800] ;  /* 0x01480000e114783b */ /* 0x000ea80000000200 */
[----:B------:R-:W-:Y:S03]  /*3040*/  LDSM.16.M88.4 R32, [R224+0x8000] ;  /* 0x00800000e020783b */ /* 0x000fe60000000200 */
[C---:B-1----:R-:W-:Y:S08]  /*3050*/  HMMA.16816.F32.BF16 R16, R56.reuse, R8, R16 ;  /* 0x000000083810723c */ /* 0x042ff00000041810 */
[C---:B------:R-:W-:Y:S01]  /*3060*/  HMMA.16816.F32.BF16 R12, R56.reuse, R10, R12 ;  /* 0x0000000a380c723c */ /* 0x040fe2000004180c */
[----:B------:R-:W1:Y:S07]  /*3070*/  LDSM.16.M88.4 R8, [R225+0x15000] ;  /* 0x01500000e108783b */ /* 0x000e6e0000000200 */
        /* <DEDUP_REMOVED lines=8> */
[----:B------:R-:W4:Y:S07]  /*3100*/  LDSM.16.M88.4 R56, [R225+0x15800] ;  /* 0x01580000e138783b */ /* 0x000f2e0000000200 */
[C---:B---3--:R-:W-:Y:S08]  /*3110*/  HMMA.16816.F32.BF16 R52, R36.reuse, R24, R52 ;  /* 0x000000182434723c */ /* 0x048ff00000041834 */
[C---:B------:R-:W-:Y:S01]  /*3120*/  HMMA.16816.F32.BF16 R48, R36.reuse, R26, R48 ;  /* 0x0000001a2430723c */ /* 0x040fe20000041830 */
[----:B------:R-:W3:Y:S07]  /*3130*/  LDSM.16.M88.4 R24, [R223+0x5000] ;  /* 0x00500000df18783b */ /* 0x000eee0000000200 */
[C---:B--2---:R-:W-:Y:S08]  /*3140*/  HMMA.16816.F32.BF16 R44, R36.reuse, R20, R44 ;  /* 0x00000014242c723c */ /* 0x044ff0000004182c */
[C---:B------:R-:W-:Y:S01]  /*3150*/  HMMA.16816.F32.BF16 R64, R36.reuse, R22, R40 ;  /* 0x000000162440723c */ /* 0x040fe20000041828 */
[----:B------:R-:W-:Y:S04]  /*3160*/  LDSM.16.M88.4 R40, [R222+0x8000] ;  /* 0x00800000de28783b */ /* 0x000fe80000000200 */
[----:B------:R-:W2:Y:S03]  /*3170*/  LDSM.16.M88.4 R20, [R219+0x14000] ;  /* 0x01400000db14783b */ /* 0x000ea60000000200 */
[C---:B-1----:R-:W-:Y:S08]  /*3180*/  HMMA.16816.F32.BF16 R16, R36.reuse, R8, R16 ;  /* 0x000000082410723c */ /* 0x042ff00000041810 */
[C---:B------:R-:W-:Y:S01]  /*3190*/  HMMA.16816.F32.BF16 R12, R36.reuse, R10, R12 ;  /* 0x0000000a240c723c */ /* 0x040fe2000004180c */
[----:B------:R-:W1:Y:S07]  /*31a0*/  LDSM.16.M88.4 R8, [R219+0x14800] ;  /* 0x01480000db08783b */ /* 0x000e6e0000000200 */
[C---:B----4-:R-:W-:Y:S08]  /*31b0*/  HMMA.16816.F32.BF16 R68, R36.reuse, R56, R68 ;  /* 0x000000382444723c */ /* 0x050ff00000041844 */
[----:B------:R-:W-:Y:S01]  /*31c0*/  HMMA.16816.F32.BF16 R76, R36, R58, R76 ;  /* 0x0000003a244c723c */ /* 0x000fe2000004184c */
[----:B------:R-:W-:Y:S04]  /*31d0*/  LDSM.16.M88.4 R36, [R219+0x15800] ;  /* 0x01580000db24783b */ /* 0x000fe80000000200 */
[----:B------:R-:W-:Y:S03]  /*31e0*/  LDSM.16.M88.4 R56, [R221+0x8000] ;  /* 0x00800000dd38783b */ /* 0x000fe60000000200 */
[C---:B------:R-:W-:Y:S08]  /*31f0*/  HMMA.16816.F32.BF16 R52, R32.reuse, R28, R52 ;  /* 0x0000001c2034723c */ /* 0x040ff00000041834 */
[C---:B------:R-:W-:Y:S01]  /*3200*/  HMMA.16816.F32.BF16 R48, R32.reuse, R30, R48 ;  /* 0x0000001e2030723c */ /* 0x040fe20000041830 */
[----:B------:R-:W4:Y:S07]  /*3210*/  LDSM.16.M88.4 R28, [R219+0x15000] ;  /* 0x01500000db1c783b */ /* 0x000f2e0000000200 */
[C---:B------:R-:W-:Y:S08]  /*3220*/  HMMA.16816.F32.BF16 R44, R32.reuse, R60, R44 ;  /* 0x0000003c202c723c */ /* 0x040ff0000004182c */
[C---:B------:R-:W-:Y:S01]  /*3230*/  HMMA.16816.F32.BF16 R64, R32.reuse, R62, R64 ;  /* 0x0000003e2040723c */ /* 0x040fe20000041840 */
[----:B------:R-:W-:Y:S07]  /*3240*/  LDSM.16.M88.4 R60, [R225+0x16000] ;  /* 0x01600000e13c783b */ /* 0x000fee0000000200 */
[C---:B---3--:R-:W-:Y:S08]  /*3250*/  HMMA.16816.F32.BF16 R16, R32.reuse, R24, R16 ;  /* 0x000000182010723c */ /* 0x048ff00000041810 */
[C---:B------:R-:W-:Y:S01]  /*3260*/  HMMA.16816.F32.BF16 R12, R32.reuse, R26, R12 ;  /* 0x0000001a200c723c */ /* 0x040fe2000004180c */
[----:B------:R-:W3:Y:S07]  /*3270*/  LDSM.16.M88.4 R24, [R212+0x4800] ;  /* 0x00480000d418783b */ /* 0x000eee0000000200 */
        /* <DEDUP_REMOVED lines=9> */
[C---:B----4-:R-:W-:Y:S08]  /*3310*/  HMMA.16816.F32.BF16 R16, R40.reuse, R28, R16 ;  /* 0x0000001c2810723c */ /* 0x050ff00000041810 */
[C---:B------:R-:W-:Y:S01]  /*3320*/  HMMA.16816.F32.BF16 R12, R40.reuse, R30, R12 ;  /* 0x0000001e280c723c */ /* 0x040fe2000004180c */
[----:B------:R-:W-:Y:S07]  /*3330*/  LDSM.16.M88.4 R28, [R225+0x16800] ;  /* 0x01680000e11c783b */ /* 0x000fee0000000200 */
[C---:B------:R-:W-:Y:S01]  /*3340*/  HMMA.16816.F32.BF16 R72, R40.reuse, R36, R68 ;  /* 0x000000242848723c */ /* 0x040fe20000041844 */
[----:B------:R-:W4:Y:S07]  /*3350*/  LDSM.16.M88.4 R68, [R226+0xc000] ;  /* 0x00c00000e244783b */ /* 0x000f2e0000000200 */
[----:B------:R-:W-:Y:S01]  /*3360*/  HMMA.16816.F32.BF16 R76, R40, R38, R76 ;  /* 0x00000026284c723c */ /* 0x000fe2000004184c */
[----:B------:R-:W5:Y:S04]  /*3370*/  LDSM.16.M88.4 R36, [R225+0x17000] ;  /* 0x01700000e124783b */ /* 0x000f680000000200 */
[----:B------:R-:W-:Y:S03]  /*3380*/  LDSM.16.M88.4 R40, [R224+0xc000] ;  /* 0x00c00000e028783b */ /* 0x000fe60000000200 */
[C---:B---3--:R-:W-:Y:S08]  /*3390*/  HMMA.16816.F32.BF16 R44, R56.reuse, R24, R44 ;  /* 0x00000018382c723c */ /* 0x048ff0000004182c */
[C---:B------:R-:W-:Y:S01]  /*33a0*/  HMMA.16816.F32.BF16 R64, R56.reuse, R26, R64 ;  /* 0x0000001a3840723c */ /* 0x040fe20000041840 */
[----:B------:R-:W3:Y:S07]  /*33b0*/  LDSM.16.M88.4 R24, [R225+0x17800] ;  /* 0x01780000e118783b */ /* 0x000eee0000000200 */
[C---:B--2---:R-:W-:Y:S08]  /*33c0*/  HMMA.16816.F32.BF16 R16, R56.reuse, R20, R16 ;  /* 0x000000143810723c */ /* 0x044ff00000041810 */
[C---:B------:R-:W-:Y:S01]  /*33d0*/  HMMA.16816.F32.BF16 R12, R56.reuse, R22, R12 ;  /* 0x00000016380c723c */ /* 0x040fe2000004180c */
[----:B------:R-:W-:Y:S07]  /*33e0*/  LDSM.16.M88.4 R20, [R223+0x6800] ;  /* 0x00680000df14783b */ /* 0x000fee0000000200 */
[C---:B-1----:R-:W-:Y:S08]  /*33f0*/  HMMA.16816.F32.BF16 R72, R56.reuse, R8, R72 ;  /* 0x000000083848723c */ /* 0x042ff00000041848 */
[C---:B------:R-:W-:Y:S01]  /*3400*/  HMMA.16816.F32.BF16 R76, R56.reuse, R10, R76 ;  /* 0x0000000a384c723c */ /* 0x040fe2000004184c */
[----:B------:R-:W1:Y:S07]  /*3410*/  LDSM.16.M88.4 R8, [R223+0x7000] ;  /* 0x00700000df08783b */ /* 0x000e6e0000000200 */
[C---:B------:R-:W-:Y:S08]  /*3420*/  HMMA.16816.F32.BF16 R52, R56.reuse, R32, R52 ;  /* 0x000000203834723c */ /* 0x040ff00000041834 */
[----:B------:R-:W-:Y:S01]  /*3430*/  HMMA.16816.F32.BF16 R48, R56, R34, R48 ;  /* 0x000000223830723c */ /* 0x000fe20000041830 */
[----:B------:R-:W-:Y:S04]  /*3440*/  LDSM.16.M88.4 R32, [R223+0x6000] ;  /* 0x00600000df20783b */ /* 0x000fe80000000200 */
[----:B------:R-:W-:Y:S03]  /*3450*/  LDSM.16.M88.4 R56, [R222+0xc000] ;  /* 0x00c00000de38783b */ /* 0x000fe60000000200 */
[C---:B----4-:R-:W-:Y:S08]  /*3460*/  HMMA.16816.F32.BF16 R44, R68.reuse, R28, R44 ;  /* 0x0000001c442c723c */ /* 0x050ff0000004182c */
[C---:B------:R-:W-:Y:S01]  /*3470*/  HMMA.16816.F32.BF16 R64, R68.reuse, R30, R64 ;  /* 0x0000001e4440723c */ /* 0x040fe20000041840 */
[----:B------:R-:W2:Y:S07]  /*3480*/  LDSM.16.M88.4 R28, [R223+0x7800] ;  /* 0x00780000df1c783b */ /* 0x000eae0000000200 */
[C---:B-----5:R-:W-:Y:S08]  /*3490*/  HMMA.16816.F32.BF16 R16, R68.reuse, R36, R16 ;  /* 0x000000244410723c */ /* 0x060ff00000041810 */
[C---:B------:R-:W-:Y:S01]  /*34a0*/  HMMA.16816.F32.BF16 R12, R68.reuse, R38, R12 ;  /* 0x00000026440c723c */ /* 0x040fe2000004180c */
[----:B------:R-:W-:Y:S07]  /*34b0*/  LDSM.16.M88.4 R36, [R219+0x16000] ;  /* 0x01600000db24783b */ /* 0x000fee0000000200 */
[C---:B---3--:R-:W-:Y:S08]  /*34c0*/  HMMA.16816.F32.BF16 R72, R68.reuse, R24, R72 ;  /* 0x000000184448723c */ /* 0x048ff00000041848 */
[C---:B------:R-:W-:Y:S01]  /*34d0*/  HMMA.16816.F32.BF16 R76, R68.reuse, R26, R76 ;  /* 0x0000001a444c723c */ /* 0x040fe2000004184c */
[----:B------:R-:W-:Y:S07]  /*34e0*/  LDSM.16.M88.4 R24, [R219+0x16800] ;  /* 0x01680000db18783b */ /* 0x000fee0000000200 */
[C---:B------:R-:W-:Y:S08]  /*34f0*/  HMMA.16816.F32.BF16 R52, R68.reuse, R60, R52 ;  /* 0x0000003c4434723c */ /* 0x040ff00000041834 */
[----:B------:R-:W-:Y:S01]  /*3500*/  HMMA.16816.F32.BF16 R48, R68, R62, R48 ;  /* 0x0000003e4430723c */ /* 0x000fe20000041830 */
[----:B------:R-:W-:Y:S07]  /*3510*/  LDSM.16.M88.4 R60, [R221+0xc000] ;  /* 0x00c00000dd3c783b */ /* 0x000fee0000000200 */
[C---:B-1----:R-:W-:Y:S08]  /*3520*/  HMMA.16816.F32.BF16 R16, R40.reuse, R8, R16 ;  /* 0x000000082810723c */ /* 0x042ff00000041810 */
[C---:B------:R-:W-:Y:S01]  /*3530*/  HMMA.16816.F32.BF16 R12, R40.reuse, R10, R12 ;  /* 0x0000000a280c723c */ /* 0x040fe2000004180c */
[----:B------:R-:W1:Y:S07]  /*3540*/  LDSM.16.M88.4 R8, [R219+0x17800] ;  /* 0x01780000db08783b */ /* 0x000e6e0000000200 */
[C---:B------:R-:W-:Y:S08]  /*3550*/  HMMA.16816.F32.BF16 R44, R40.reuse, R20, R44 ;  /* 0x00000014282c723c */ /* 0x040ff0000004182c */
[C---:B------:R-:W-:Y:S01]  /*3560*/  HMMA.16816.F32.BF16 R64, R40.reuse, R22, R64 ;  /* 0x000000162840723c */ /* 0x040fe20000041840 */
[----:B------:R-:W3:Y:S07]  /*3570*/  LDSM.16.M88.4 R20, [R219+0x17000] ;  /* 0x01700000db14783b */ /* 0x000eee0000000200 */
[C---:B--2---:R-:W-:Y:S08]  /*3580*/  HMMA.16816.F32.BF16 R72, R40.reuse, R28, R72 ;  /* 0x0000001c2848723c */ /* 0x044ff00000041848 */
[C---:B------:R-:W-:Y:S01]  /*3590*/  HMMA.16816.F32.BF16 R76, R40.reuse, R30, R76 ;  /* 0x0000001e284c723c */ /* 0x040fe2000004184c */
[----:B------:R-:W-:Y:S07]  /*35a0*/  LDSM.16.M88.4 R28, [R212+0x6800] ;  /* 0x00680000d41c783b */ /* 0x000fee0000000200 */
[C---:B------:R-:W-:Y:S08]  /*35b0*/  HMMA.16816.F32.BF16 R52, R40.reuse, R32, R52 ;  /* 0x000000202834723c */ /* 0x040ff00000041834 */
[----:B------:R-:W-:Y:S01]  /*35c0*/  HMMA.16816.F32.BF16 R48, R40, R34, R48 ;  /* 0x000000222830723c */ /* 0x000fe20000041830 */
[----:B------:R-:W2:Y:S07]  /*35d0*/  LDSM.16.M88.4 R32, [R212+0x6000] ;  /* 0x00600000d420783b */ /* 0x000eae0000000200 */
[C---:B-1----:R-:W-:Y:S08]  /*35e0*/  HMMA.16816.F32.BF16 R72, R56.reuse, R8, R72 ;  /* 0x000000083848723c */ /* 0x042ff00000041848 */
[C---:B------:R-:W-:Y:S01]  /*35f0*/  HMMA.16816.F32.BF16 R76, R56.reuse, R10, R76 ;  /* 0x0000000a384c723c */ /* 0x040fe2000004184c */
[----:B------:R-:W1:Y:S07]  /*3600*/  LDSM.16.M88.4 R8, [R212+0x7000] ;  /* 0x00700000d408783b */ /* 0x000e6e0000000200 */
[C---:B------:R-:W-:Y:S08]  /*3610*/  HMMA.16816.F32.BF16 R52, R56.reuse, R36, R52 ;  /* 0x000000243834723c */ /* 0x040ff00000041834 */
[C---:B---3--:R-:W-:Y:S08]  /*3620*/  HMMA.16816.F32.BF16 R16, R56.reuse, R20, R16 ;  /* 0x000000143810723c */ /* 0x048ff00000041810 */
[----:B------:R-:W-:Y:S01]  /*3630*/  HMMA.16816.F32.BF16 R12, R56, R22, R12 ;  /* 0x00000016380c723c */ /* 0x000fe2000004180c */
[----:B------:R-:W3:Y:S01]  /*3640*/  LDSM.16.M88.4 R20, [R212+0x7800] ;  /* 0x00780000d414783b */ /* 0x000ee20000000200 */
[----:B------:R-:W-:-:S06]  /*3650*/  DEPBAR.LE SB0, 0x0 ;  /* 0x000080000000791a */ /* 0x000fcc0000000000 */
[C---:B------:R-:W-:Y:S08]  /*3660*/  HMMA.16816.F32.BF16 R48, R56.reuse, R38, R48 ;  /* 0x000000263830723c */ /* 0x040ff00000041830 */
[----:B------:R-:W-:Y:S07]  /*3670*/  HMMA.16816.F32.BF16 R44, R56, R24, R44 ;  /* 0x00000018382c723c */ /* 0x000fee000004182c */
[C---:B------:R-:W-:Y:S01]  /*3680*/  IADD3 R25, R3.reuse, 0x1, RZ ;  /* 0x0000000103197810 */ /* 0x040fe20007ffe0ff */
[----:B--2---:R-:W-:Y:S01]  /*3690*/  HMMA.16816.F32.BF16 R52, R60, R32, R52 ;  /* 0x000000203c34723c */ /* 0x004fe20000041834 */
[----:B------:R-:W-:-:S02]  /*36a0*/  IADD3 R24, R3, 0x8, RZ ;  /* 0x0000000803187810 */ /* 0x000fc40007ffe0ff */
[----:B------:R-:W-:Y:S02]  /*36b0*/  ISETP.GE.AND P0, PT, R25, UR18, PT ;  /* 0x0000001219007c0c */ /* 0x000fe4000bf06270 */
[----:B------:R-:W-:-:S03]  /*36c0*/  ISETP.GE.AND P6, PT, R24, UR18, PT ;  /* 0x0000001218007c0c */ /* 0x000fc6000bfc6270 */
[----:B------:R-:W-:Y:S08]  /*36d0*/  HMMA.16816.F32.BF16 R48, R60, R34, R48 ;  /* 0x000000223c30723c */ /* 0x000ff00000041830 */
[----:B------:R-:W-:Y:S08]  /*36e0*/  HMMA.16816.F32.BF16 R64, R56, R26, R64 ;  /* 0x0000001a3840723c */ /* 0x000ff00000041840 */
[----:B------:R-:W-:Y:S01]  /*36f0*/  HMMA.16816.F32.BF16 R44, R60, R28, R44 ;  /* 0x0000001c3c2c723c */ /* 0x000fe2000004182c */
[----:B------:R-:W-:-:S02]  /*3700*/  FSEL R54, R54, -INF , !P1 ;  /* 0xff80000036367808 */ /* 0x000fc40004800000 */
[----:B------:R-:W-:Y:S02]  /*3710*/  FSEL R52, R52, -INF , !P1 ;  /* 0xff80000034347808 */ /* 0x000fe40004800000 */
[----:B------:R-:W-:Y:S02]  /*3720*/  ISETP.GE.AND P1, PT, R6, UR18, PT ;  /* 0x0000001206007c0c */ /* 0x000fe4000bf26270 */
[----:B------:R-:W-:Y:S01]  /*3730*/  IADD3 R6, R3, 0x21, RZ ;  /* 0x0000002103067810 */ /* 0x000fe20007ffe0ff */
[----:B-1----:R-:W-:Y:S01]  /*3740*/  HMMA.16816.F32.BF16 R16, R60, R8, R16 ;  /* 0x000000083c10723c */ /* 0x002fe20000041810 */
[----:B------:R-:W-:Y:S02]  /*3750*/  FSEL R55, R55, -INF , !P0 ;  /* 0xff80000037377808 */ /* 0x000fe40004000000 */
[----:B------:R-:W-:Y:S02]  /*3760*/  FSEL R53, R53, -INF , !P0 ;  /* 0xff80000035357808 */ /* 0x000fe40004000000 */
[----:B------:R-:W-:-:S02]  /*3770*/  ISETP.GE.AND P0, PT, R7, UR18, PT ;  /* 0x0000001207007c0c */ /* 0x000fc4000bf06270 */
[----:B------:R-:W-:Y:S01]  /*3780*/  FSEL R50, R50, -INF , !P6 ;  /* 0xff80000032327808 */ /* 0x000fe20007000000 */
[C---:B---3--:R-:W-:Y:S01]  /*3790*/  HMMA.16816.F32.BF16 R76, R60.reuse, R22, R76 ;  /* 0x000000163c4c723c */ /* 0x048fe2000004184c */
[----:B------:R-:W-:Y:S02]  /*37a0*/  FSEL R48, R48, -INF , !P6 ;  /* 0xff80000030307808 */ /* 0x000fe40007000000 */
[C---:B------:R-:W-:Y:S02]  /*37b0*/  IADD3 R7, R3.reuse, 0x28, RZ ;  /* 0x0000002803077810 */ /* 0x040fe40007ffe0ff */
[----:B------:R-:W-:Y:S02]  /*37c0*/  ISETP.GE.AND P6, PT, R6, UR18, PT ;  /* 0x0000001206007c0c */ /* 0x000fe4000bfc6270 */
[----:B------:R-:W-:Y:S01]  /*37d0*/  IADD3 R6, R3, 0x29, RZ ;  /* 0x0000002903067810 */ /* 0x000fe20007ffe0ff */
[----:B------:R-:W-:Y:S01]  /*37e0*/  HMMA.16816.F32.BF16 R64, R60, R30, R64 ;  /* 0x0000001e3c40723c */ /* 0x000fe20000041840 */
[----:B------:R-:W-:-:S02]  /*37f0*/  FSEL R51, R51, -INF , !P5 ;  /* 0xff80000033337808 */ /* 0x000fc40006800000 */
[----:B------:R-:W-:Y:S02]  /*3800*/  FSEL R49, R49, -INF , !P5 ;  /* 0xff80000031317808 */ /* 0x000fe40006800000 */
[----:B------:R-:W-:Y:S02]  /*3810*/  ISETP.GE.AND P5, PT, R7, UR18, PT ;  /* 0x0000001207007c0c */ /* 0x000fe4000bfa6270 */
[----:B------:R-:W-:Y:S01]  /*3820*/  FSEL R7, R44, -INF , !P4 ;  /* 0xff8000002c077808 */ /* 0x000fe20006000000 */
[----:B------:R-:W-:Y:S01]  /*3830*/  HMMA.16816.F32.BF16 R12, R60, R10, R12 ;  /* 0x0000000a3c0c723c */ /* 0x000fe2000004180c */
[C---:B------:R-:W-:Y:S02]  /*3840*/  IADD3 R9, R3.reuse, 0x31, RZ ;  /* 0x0000003103097810 */ /* 0x040fe40007ffe0ff */
[----:B------:R-:W-:Y:S02]  /*3850*/  IADD3 R22, R3, 0x38, RZ ;  /* 0x0000003803167810 */ /* 0x000fe40007ffe0ff */
[----:B------:R-:W-:-:S02]  /*3860*/  FSEL R187, R18, -INF , !P0 ;  /* 0xff80000012bb7808 */ /* 0x000fc40004000000 */
[----:B------:R-:W-:Y:S01]  /*3870*/  FSEL R10, R46, -INF , !P4 ;  /* 0xff8000002e0a7808 */ /* 0x000fe20006000000 */
[----:B------:R-:W-:Y:S01]  /*3880*/  HMMA.16816.F32.BF16 R72, R60, R20, R72 ;  /* 0x000000143c48723c */ /* 0x000fe20000041848 */
[----:B------:R-:W-:Y:S02]  /*3890*/  ISETP.GE.AND P4, PT, R6, UR18, PT ;  /* 0x0000001206007c0c */ /* 0x000fe4000bf86270 */
[C---:B------:R-:W-:Y:S02]  /*38a0*/  IADD3 R6, R3.reuse, 0x30, RZ ;  /* 0x0000003003067810 */ /* 0x040fe40007ffe0ff */
[----:B------:R-:W-:Y:S02]  /*38b0*/  IADD3 R3, R3, 0x39, RZ ;  /* 0x0000003903037810 */ /* 0x000fe40007ffe0ff */
[----:B------:R-:W-:Y:S02]  /*38c0*/  FSEL R183, R16, -INF , !P0 ;  /* 0xff80000010b77808 */ /* 0x000fe40004000000 */
[----:B------:R-:W-:-:S02]  /*38d0*/  ISETP.GE.AND P0, PT, R3, UR18, PT ;  /* 0x0000001203007c0c */ /* 0x000fc4000bf06270 */
[----:B------:R-:W-:Y:S02]  /*38e0*/  FSEL R11, R47, -INF , !P3 ;  /* 0xff8000002f0b7808 */ /* 0x000fe40005800000 */
[----:B------:R-:W-:Y:S02]  /*38f0*/  FSEL R168, R79, -INF , !P0 ;  /* 0xff8000004fa87808 */ /* 0x000fe40004000000 */
[----:B------:R-:W-:Y:S02]  /*3900*/  FSEL R192, R77, -INF , !P0 ;  /* 0xff8000004dc07808 */ /* 0x000fe40004000000 */
[----:B------:R-:W-:Y:S02]  /*3910*/  PLOP3.LUT P0, PT, PT, PT, UP0, 0x80, 0x0 ;  /* 0x000000000000781c */ /* 0x000fe40003f0f008 */
[----:B------:R-:W-:Y:S02]  /*3920*/  FSEL R21, R45, -INF , !P3 ;  /* 0xff8000002d157808 */ /* 0x000fe40005800000 */
[----:B------:R-:W-:-:S02]  /*3930*/  ISETP.GE.AND P3, PT, R6, UR18, PT ;  /* 0x0000001206007c0c */ /* 0x000fc4000bf66270 */
[----:B------:R-:W-:Y:S02]  /*3940*/  FSEL R8, R66, -INF , !P2 ;  /* 0xff80000042087808 */ /* 0x000fe40005000000 */
[----:B------:R-:W-:Y:S02]  /*3950*/  FSEL R6, R64, -INF , !P2 ;  /* 0xff80000040067808 */ /* 0x000fe40005000000 */
[----:B------:R-:W-:Y:S02]  /*3960*/  ISETP.GE.AND P2, PT, R9, UR18, PT ;  /* 0x0000001209007c0c */ /* 0x000fe4000bf46270 */
[----:B------:R-:W-:Y:S02]  /*3970*/  FSEL R9, R67, -INF , !P1 ;  /* 0xff80000043097808 */ /* 0x000fe40004800000 */
[----:B------:R-:W-:Y:S02]  /*3980*/  FSEL R20, R65, -INF , !P1 ;  /* 0xff80000041147808 */ /* 0x000fe40004800000 */
[----:B------:R-:W-:-:S02]  /*3990*/  ISETP.GE.AND P1, PT, R22, UR18, PT ;  /* 0x0000001216007c0c */ /* 0x000fc4000bf26270 */
[----:B------:R-:W-:Y:S02]  /*39a0*/  FSEL R188, R19, -INF , !P6 ;  /* 0xff80000013bc7808 */ /* 0x000fe40007000000 */
        /* <DEDUP_REMOVED lines=10> */
[----:B------:R-:W-:Y:S01]  /*3a50*/  FSEL R194, R76, -INF , !P1 ;  /* 0xff8000004cc27808 */ /* 0x000fe20004800000 */
[----:B------:R-:W-:Y:S06]  /*3a60*/  BAR.SYNC.DEFER_BLOCKING 0x0 ;  /* 0x0000000000007b1d */ /* 0x000fec0000010000 */
        /* <DEDUP_REMOVED lines=31> */
[----:B------:R-:W-:Y:S02]  /*3c60*/  @!P6 LEA R16, P1, R5, c[0x0][0x168], 0x1 ;  /* 0x00005a000510ea11 */ /* 0x000fe400078208ff */
[----:B------:R-:W-:Y:S01]  /*3c70*/  IADD3.X R3, R3, UR20, RZ, P2, !PT ;  /* 0x0000001403037c10 */ /* 0x000fe200097fe4ff */
[----:B------:R1:W-:Y:S03]  /*3c80*/  @P4 STS.128 [R228+0x14000], RZ ;  /* 0x014000ffe4004388 */ /* 0x0003e60000000c00 */
[C---:B------:R-:W-:Y:S01]  /*3c90*/  @!P6 LEA.HI.X R17, R5.reuse, c[0x0][0x16c], R3, 0x1, P1 ;  /* 0x00005b000511ea11 */ /* 0x040fe200008f0c03 */
        /* <DEDUP_REMOVED lines=36> */
.L_x_326:
[----:B------:R-:W-:Y:S05]  /*3ee0*/  BSYNC B0 ;  /* 0x0000000000007941 */ /* 0x000fea0003800000 */
.L_x_325:
[----:B------:R-:W0:Y:S02]  /*3ef0*/  LDGDEPBAR ;  /* 0x00000000000079af */ /* 0x000e240000000000 */
.L_x_324:
        /* <DEDUP_REMOVED lines=71> */
[----:B------:R-:W-:Y:S01]  /*4370*/  FFMA.FTZ R175, R51, c[0x0][0x23c], -R169 ;  /* 0x00008f0033af7a23 */ /* 0x000fe200000108a9 */
[----:B------:R-:W-:Y:S01]  /*4380*/  LDSM.16.MT88.4 R28, [R218+0x18800] ;  /* 0x01880000da1c783b */ /* 0x000fe20000004200 */
[--C-:B------:R-:W-:Y:S01]  /*4390*/  FFMA.FTZ R176, R7, c[0x0][0x23c], -R193.reuse ;  /* 0x00008f0007b07a23 */ /* 0x100fe200000108c1 */
[----:B------:R-:W1:Y:S01]  /*43a0*/  MUFU.EX2 R178, R178 ;  /* 0x000000b200b27308 */ /* 0x000e620000000800 */
[----:B------:R-:W-:Y:S01]  /*43b0*/  FFMA.FTZ R167, R6, c[0x0][0x23c], -R193 ;  /* 0x00008f0006a77a23 */ /* 0x000fe200000108c1 */
[----:B------:R-:W2:Y:S01]  /*43c0*/  LDSM.16.MT88.4 R48, [R217+0x18000] ;  /* 0x01800000d930783b */ /* 0x000ea20000004200 */
[--C-:B------:R-:W-:Y:S02]  /*43d0*/  FFMA.FTZ R174, R10, c[0x0][0x23c], -R169.reuse ;  /* 0x00008f000aae7a23 */ /* 0x100fe400000108a9 */
[--C-:B------:R-:W-:Y:S01]  /*43e0*/  FFMA.FTZ R166, R11, c[0x0][0x23c], -R169.reuse ;  /* 0x00008f000ba67a23 */ /* 0x100fe200000108a9 */
[----:B------:R-:W3:Y:S01]  /*43f0*/  LDSM.16.MT88.4 R4, [R216+0x1e000] ;  /* 0x01e00000d804783b */ /* 0x000ee20000004200 */
[--C-:B------:R-:W-:Y:S01]  /*4400*/  FFMA.FTZ R165, R8, c[0x0][0x23c], -R169.reuse ;  /* 0x00008f0008a57a23 */ /* 0x100fe200000108a9 */
[----:B------:R-:W-:Y:S01]  /*4410*/  MUFU.EX2 R177, R177 ;  /* 0x000000b100b17308 */ /* 0x000fe20000000800 */
[----:B------:R-:W-:Y:S01]  /*4420*/  FFMA.FTZ R0, R9, c[0x0][0x23c], -R169 ;  /* 0x00008f0009007a23 */ /* 0x000fe200000108a9 */
[----:B------:R-:W-:Y:S01]  /*4430*/  LDSM.16.MT88.4 R24, [R217+0x18800] ;  /* 0x01880000d918783b */ /* 0x000fe20000004200 */
[----:B------:R-:W-:-:S02]  /*4440*/  FFMA.FTZ R172, R21, c[0x0][0x23c], -R193 ;  /* 0x00008f0015ac7a23 */ /* 0x000fc400000108c1 */
[--C-:B------:R-:W-:Y:S01]  /*4450*/  FFMA.FTZ R2, R20, c[0x0][0x23c], -R193.reuse ;  /* 0x00008f0014027a23 */ /* 0x100fe200000108c1 */
[----:B------:R-:W4:Y:S01]  /*4460*/  LDSM.16.MT88.4 R8, [R216+0x18800] ;  /* 0x01880000d808783b */ /* 0x000f220000004200 */
[--C-:B------:R-:W-:Y:S01]  /*4470*/  FFMA.FTZ R183, R183, c[0x0][0x23c], -R193.reuse ;  /* 0x00008f00b7b77a23 */ /* 0x100fe200000108c1 */
[----:B------:R-:W5:Y:S01]  /*4480*/  MUFU.EX2 R173, R173 ;  /* 0x000000ad00ad7308 */ /* 0x000f620000000800 */
[----:B-1----:R-:W-:Y:S01]  /*4490*/  F2FP.BF16.PACK_AB R144, R178, R179 ;  /* 0x000000b3b290723e */ /* 0x002fe200000010ff */
[----:B------:R-:W1:Y:S01]  /*44a0*/  LDSM.16.MT88.4 R20, [R220+0x1a800] ;  /* 0x01a80000dc14783b */ /* 0x000e620000004200 */
        /* <DEDUP_REMOVED lines=9> */
[----:B------:R-:W-:Y:S01]  /*4540*/  FFMA.FTZ R190, R190, c[0x0][0x23c], -R169 ;  /* 0x00008f00bebe7a23 */ /* 0x000fe200000108a9 */
[----:B------:R-:W2:Y:S01]  /*4550*/  MUFU.EX2 R180, R180 ;  /* 0x000000b400b47308 */ /* 0x000ea20000000800 */
[----:B-----5:R-:W-:Y:S01]  /*4560*/  F2FP.BF16.PACK_AB R146, R173, R177 ;  /* 0x000000b1ad92723e */ /* 0x020fe200000010ff */
[--C-:B------:R-:W-:Y:S02]  /*4570*/  FFMA.FTZ R196, R196, c[0x0][0x23c], -R193.reuse ;  /* 0x00008f00c4c47a23 */ /* 0x100fe400000108c1 */
[--C-:B------:R-:W-:Y:S02]  /*4580*/  FFMA.FTZ R195, R195, c[0x0][0x23c], -R193.reuse ;  /* 0x00008f00c3c37a23 */ /* 0x100fe400000108c1 */
[--C-:B------:R-:W-:Y:S02]  /*4590*/  FFMA.FTZ R194, R194, c[0x0][0x23c], -R193.reuse ;  /* 0x00008f00c2c27a23 */ /* 0x100fe400000108c1 */
[----:B------:R-:W-:Y:S01]  /*45a0*/  MUFU.EX2 R182, R182 ;  /* 0x000000b600b67308 */ /* 0x000fe20000000800 */
[----:B------:R-:W-:-:S02]  /*45b0*/  FFMA.FTZ R249, R192, c[0x0][0x23c], -R193 ;  /* 0x00008f00c0f97a23 */ /* 0x000fc400000108c1 */
[--C-:B------:R-:W-:Y:S02]  /*45c0*/  FFMA.FTZ R191, R191, c[0x0][0x23c], -R169.reuse ;  /* 0x00008f00bfbf7a23 */ /* 0x100fe400000108a9 */
        /* <DEDUP_REMOVED lines=54> */
[----:B------:R-:W1:Y:S06]  /*4930*/  MUFU.EX2 R192, R192 ;  /* 0x000000c000c07308 */ /* 0x000e6c0000000800 */
[C---:B------:R-:W-:Y:S02]  /*4940*/  HMMA.16816.F32.BF16 R72, R144.reuse, R74, RZ ;  /* 0x0000004a9048723c */ /* 0x040fe400000418ff */
[----:B------:R-:W1:Y:S06]  /*4950*/  MUFU.EX2 R193, R193 ;  /* 0x000000c100c17308 */ /* 0x000e6c0000000800 */
        /* <DEDUP_REMOVED lines=19> */
[----:B-1----:R-:W-:Y:S01]  /*4a90*/  F2FP.BF16.PACK_AB R7, R0, R165 ;  /* 0x000000a50007723e */ /* 0x002fe200000010ff */
        /* <DEDUP_REMOVED lines=62> */
[C---:B-1----:R-:W-:Y:S01]  /*4e80*/  HMMA.16816.F32.BF16 R44, R4.reuse, R12, R44 ;  /* 0x0000000c042c723c */ /* 0x042fe2000004182c */
[----:B------:R-:W-:Y:S02]  /*4e90*/  FADD.FTZ R185, R186, R185 ;  /* 0x000000b9bab97221 */ /* 0x000fe40000010000 */
[----:B------:R-:W-:Y:S02]  /*4ea0*/  FADD.FTZ R189, R190, R189 ;  /* 0x000000bdbebd7221 */ /* 0x000fe40000010000 */
[----:B------:R-:W-:Y:S02]  /*4eb0*/  FADD.FTZ R185, R196, R185 ;  /* 0x000000b9c4b97221 */ /* 0x000fe40000010000 */
[----:B------:R-:W-:Y:S01]  /*4ec0*/  FADD.FTZ R189, R191, R189 ;  /* 0x000000bdbfbd7221 */ /* 0x000fe20000010000 */
[----:B------:R-:W-:Y:S01]  /*4ed0*/  HMMA.16816.F32.BF16 R48, R4, R14, R48 ;  /* 0x0000000e0430723c */ /* 0x000fe20000041830 */
[----:B------:R-:W1:Y:S01]  /*4ee0*/  LDSM.16.MT88.4 R12, [R218+0x1d000] ;  /* 0x01d00000da0c783b */ /* 0x000e620000004200 */
[----:B------:R-:W-:-:S02]  /*4ef0*/  FADD.FTZ R185, R195, R185 ;  /* 0x000000b9c3b97221 */ /* 0x000fc40000010000 */
[----:B------:R-:W-:Y:S02]  /*4f00*/  FADD.FTZ R189, R192, R189 ;  /* 0x000000bdc0bd7221 */ /* 0x000fe40000010000 */
[----:B------:R-:W-:Y:S02]  /*4f10*/  FADD.FTZ R185, R194, R185 ;  /* 0x000000b9c2b97221 */ /* 0x000fe40000010000 */
[----:B--2---:R-:W-:Y:S01]  /*4f20*/  HMMA.16816.F32.BF16 R52, R4, R8, R52 ;  /* 0x000000080434723c */ /* 0x004fe20000041834 */
[----:B------:R-:W-:-:S07]  /*4f30*/  FADD.FTZ R189, R193, R189 ;  /* 0x000000bdc1bd7221 */ /* 0x000fce0000010000 */
        /* <DEDUP_REMOVED lines=44> */
[----:B------:R-:W-:-:S02]  /*5200*/  F2FP.BF16.PACK_AB R4, R195, R196 ;  /* 0x000000c4c304723e */ /* 0x000fc400000010ff */
[----:B------:R-:W-:Y:S02]  /*5210*/  F2FP.BF16.PACK_AB R5, R192, R191 ;  /* 0x000000bfc005723e */ /* 0x000fe400000010ff */
[C---:B------:R-:W-:Y:S01]  /*5220*/  F2FP.BF16.PACK_AB R6, R249.reuse, R194 ;  /* 0x000000c2f906723e */ /* 0x040fe200000010ff */
[----:B------:R-:W-:Y:S01]  /*5230*/  FADD.FTZ R249, R249, R185 ;  /* 0x000000b9f9f97221 */ /* 0x000fe20000010000 */
[C---:B------:R-:W-:Y:S01]  /*5240*/  F2FP.BF16.PACK_AB R7, R248.reuse, R193 ;  /* 0x000000c1f807723e */ /* 0x040fe200000010ff */
[----:B------:R-:W-:-:S06]  /*5250*/  FADD.FTZ R248, R248, R189 ;  /* 0x000000bdf8f87221 */ /* 0x000fcc0000010000 */
        /* <DEDUP_REMOVED lines=41> */
[----:B------:R-:W-:Y:S01]  /*54f0*/  USHF.R.S32.HI UR18, URZ, 0x1f, UR8 ;  /* 0x0000001f3f127899 */ /* 0x000fe20008011408 */
[--C-:B------:R-:W-:Y:S01]  /*5500*/  SHF.R.S32.HI R5, RZ, 0x1f, R238.reuse ;  /* 0x0000001fff057819 */ /* 0x100fe200000114ee */
[----:B------:R-:W-:Y:S01]  /*5510*/  ULDC.64 UR4, c[0x0][0x1b8] ;  /* 0x00006e0000047ab9 */ /* 0x000fe20000000a00 */
[----:B------:R-:W-:Y:S01]  /*5520*/  IMAD.U32 R2, RZ, RZ, UR8 ;  /* 0x00000008ff027e24 */ /* 0x000fe2000f8e00ff */
[----:B------:R-:W-:Y:S01]  /*5530*/  UIMAD UR4, UR18, UR4, URZ ;  /* 0x00000004120472a4 */ /* 0x000fe2000f8e023f */
[----:B------:R-:W-:Y:S01]  /*5540*/  IMAD.MOV.U32 R4, RZ, RZ, R238 ;  /* 0x000000ffff047224 */ /* 0x000fe200078e00ee */
[----:B------:R-:W-:Y:S01]  /*5550*/  SHF.R.S32.HI R251, RZ, 0x1f, R240 ;  /* 0x0000001ffffb7819 */ /* 0x000fe200000114f0 */
[----:B------:R-:W-:Y:S01]  /*5560*/  IMAD.U32 R0, RZ, RZ, UR8 ;  /* 0x00000008ff007e24 */ /* 0x000fe2000f8e00ff */
[----:B------:R-:W-:Y:S01]  /*5570*/  UIMAD UR4, UR8, UR5, UR4 ;  /* 0x00000005080472a4 */ /* 0x000fe2000f8e0204 */
[--C-:B------:R-:W-:Y:S01]  /*5580*/  IMAD.WIDE.U32 R6, R2, c[0x0][0x1b0], R4.reuse ;  /* 0x00006c0002067a25 */ /* 0x100fe200078e0004 */
[----:B------:R-:W-:Y:S01]  /*5590*/  ULDC.64 UR6, c[0x0][0x1b0] ;  /* 0x00006c0000067ab9 */ /* 0x000fe20000000a00 */
[----:B------:R-:W-:Y:S01]  /*55a0*/  ISETP.GE.AND P4, PT, R238, c[0x0][0x220], PT ;  /* 0x00008800ee007a0c */ /* 0x000fe20003f86270 */
[----:B------:R-:W-:Y:S01]  /*55b0*/  UIMAD UR6, UR18, UR6, URZ ;  /* 0x00000006120672a4 */ /* 0x000fe2000f8e023f */
[----:B------:R-:W-:Y:S01]  /*55c0*/  IMAD.WIDE.U32 R4, R0, c[0x0][0x1b8], R4 ;  /* 0x00006e0000047a25 */ /* 0x000fe200078e0004 */
[----:B------:R-:W-:-:S02]  /*55d0*/  IADD3 R2, P1, R6, UR12, RZ ;  /* 0x0000000c06027c10 */ /* 0x000fc4000ff3e0ff */
[----:B------:R-:W-:Y:S01]  /*55e0*/  UIMAD UR6, UR8, UR7, UR6 ;  /* 0x00000007080672a4 */ /* 0x000fe2000f8e0206 */
[----:B------:R-:W-:Y:S01]  /*55f0*/  IMAD.U32 R242, RZ, RZ, UR4 ;  /* 0x00000004fff27e24 */ /* 0x000fe2000f8e00ff */
[----:B------:R-:W-:Y:S01]  /*5600*/  IADD3 R0, P0, R4, UR24, RZ ;  /* 0x0000001804007c10 */ /* 0x000fe2000ff1e0ff */
[----:B------:R-:W-:Y:S01]  /*5610*/  IMAD.MOV.U32 R247, RZ, RZ, c[0x0][0x1a0] ;  /* 0x00006800fff77624 */ /* 0x000fe200078e00ff */
[----:B------:R-:W-:Y:S01]  /*5620*/  ISETP.GE.AND P3, PT, R231, c[0x0][0x220], PT ;  /* 0x00008800e7007a0c */ /* 0x000fe20003f66270 */
[----:B------:R-:W-:Y:S01]  /*5630*/  IMAD.MOV.U32 R246, RZ, RZ, c[0x0][0x1a4] ;  /* 0x00006900fff67624 */ /* 0x000fe200078e00ff */
[----:B------:R-:W-:Y:S01]  /*5640*/  IADD3.X R242, R242, UR23, R5, P0, !PT ;  /* 0x00000017f2f27c10 */ /* 0x000fe200087fe405 */
[----:B------:R-:W-:Y:S01]  /*5650*/  IMAD.U32 R244, RZ, RZ, UR6 ;  /* 0x00000006fff47e24 */ /* 0x000fe2000f8e00ff */
[----:B------:R-:W-:Y:S01]  /*5660*/  LEA R243, P0, R0, c[0x0][0x170], 0x1 ;  /* 0x00005c0000f37a11 */ /* 0x000fe200078008ff */
[----:B------:R-:W-:Y:S01]  /*5670*/  IMAD.MOV.U32 R250, RZ, RZ, R240 ;  /* 0x000000fffffa7224 */ /* 0x000fe200078e00f0 */
[----:B------:R-:W-:Y:S01]  /*5680*/  ISETP.GE.AND P2, PT, R230, c[0x0][0x220], PT ;  /* 0x00008800e6007a0c */ /* 0x000fe20003f46270 */
[----:B------:R-:W-:Y:S01]  /*5690*/  ULEA.HI.SX32 UR6, UR9, 0xfffffffe, 0x1a ;  /* 0xfffffffe09067891 */ /* 0x000fe2000f8fd23f */
[----:B------:R-:W-:Y:S01]  /*56a0*/  LEA.HI.X R242, R0, c[0x0][0x174], R242, 0x1, P0 ;  /* 0x00005d0000f27a11 */ /* 0x000fe200000f0cf2 */
[----:B------:R-:W-:Y:S01]  /*56b0*/  IMAD.MOV.U32 R0, RZ, RZ, R3 ;  /* 0x000000ffff007224 */ /* 0x000fe200078e0003 */
[----:B------:R-:W-:Y:S01]  /*56c0*/  IADD3 R4, P0, R240, 0x20, RZ ;  /* 0x00000020f0047810 */ /* 0x000fe20007f1e0ff */
[----:B------:R-:W-:Y:S01]  /*56d0*/  ULEA.HI.SX32 UR9, UR9, 0xfffffffd, 0x1a ;  /* 0xfffffffd09097891 */ /* 0x000fe2000f8fd23f */
[----:B------:R-:W-:Y:S01]  /*56e0*/  IADD3.X R244, R244, UR10, R7, P1, !PT ;  /* 0x0000000af4f47c10 */ /* 0x000fe20008ffe407 */
[----:B------:R-:W-:Y:S01]  /*56f0*/  UMOV UR10, URZ ;  /* 0x0000003f000a7c82 */ /* 0x000fe20008000000 */
[----:B------:R-:W-:Y:S01]  /*5700*/  LEA R245, P1, R2, c[0x0][0x168], 0x1 ;  /* 0x00005a0002f57a11 */ /* 0x000fe200078208ff */
[----:B------:R-:W-:Y:S01]  /*5710*/  IMAD.X R5, RZ, RZ, R251, P0 ;  /* 0x000000ffff057224 */ /* 0x000fe200000e06fb */
[----:B------:R-:W-:-:S02]  /*5720*/  ULDC.64 UR4, c[0x0][0x1a0] ;  /* 0x0000680000047ab9 */ /* 0x000fc40000000a00 */
[----:B------:R-:W-:Y:S01]  /*5730*/  LEA.HI.X R244, R2, c[0x0][0x16c], R244, 0x1, P1 ;  /* 0x00005b0002f47a11 */ /* 0x000fe200008f0cf4 */
[----:B------:R-:W-:Y:S01]  /*5740*/  IMAD.MOV.U32 R2, RZ, RZ, R164 ;  /* 0x000000ffff027224 */ /* 0x000fe200078e00a4 */
[----:B------:R1:W-:Y:S01]  /*5750*/  STL.64 [R1], R4 ;  /* 0x0000000401007387 */ /* 0x0003e20000100a00 */
[----:B------:R-:W-:Y:S01]  /*5760*/  ISETP.GE.AND P1, PT, R229, c[0x0][0x220], PT ;  /* 0x00008800e5007a0c */ /* 0x000fe20003f26270 */
[----:B------:R-:W-:Y:S05]  /*5770*/  BRA `(.L_x_328) ;  /* 0x0000045000007947 */ /* 0x000fea0003800000 */
.L_x_330:
[----:B------:R1:W-:Y:S01]  /*5780*/  @P4 STS.128 [R228+0x10000], RZ ;  /* 0x010000ffe4004388 */ /* 0x0003e20000000c00 */
[----:B------:R-:W-:Y:S05]  /*5790*/  VOTEU.ALL UP0, P4 ;  /* 0x00000000003f7886 */ /* 0x000fea0002000000 */
[----:B------:R-:W-:Y:S02]  /*57a0*/  @!UP0 UIADD3 UR8, UR6, -0x1, -UR10 ;  /* 0xffffffff06088890 */ /* 0x000fe4000fffe80a */
[----:B------:R-:W-:Y:S04]  /*57b0*/  @!UP0 UIADD3 UR7, UR6, -0x1, -UR10 ;  /* 0xffffffff06078890 */ /* 0x000fe8000fffe80a */
[----:B------:R-:W-:Y:S02]  /*57c0*/  IMAD.U32 R166, RZ, RZ, UR8 ;  /* 0x00000008ffa67e24 */ /* 0x000fe4000f8e00ff */
[----:B------:R-:W-:Y:S02]  /*57d0*/  IMAD.U32 R164, RZ, RZ, UR7 ;  /* 0x00000007ffa47e24 */ /* 0x000fe4000f8e00ff */
[----:B------:R-:W-:Y:S01]  /*57e0*/  IMAD.U32 R3, RZ, RZ, UR7 ;  /* 0x00000007ff037e24 */ /* 0x000fe2000f8e00ff */
[----:B------:R-:W-:Y:S01]  /*57f0*/  @!P4 SHF.R.S32.HI R168, RZ, 0x1f, R166 ;  /* 0x0000001fffa8c819 */ /* 0x000fe200000114a6 */
[----:B------:R-:W-:Y:S01]  /*5800*/  IMAD.U32 R165, RZ, RZ, UR8 ;  /* 0x00000008ffa57e24 */ /* 0x000fe2000f8e00ff */
[----:B------:R-:W-:Y:S01]  /*5810*/  @!P4 SHF.R.S32.HI R167, RZ, 0x1f, R164 ;  /* 0x0000001fffa7c819 */ /* 0x000fe200000114a4 */
[----:B------:R-:W-:Y:S04]  /*5820*/  @!P4 IMAD.WIDE.U32 R174, R3, c[0x0][0x198], RZ ;  /* 0x0000660003aeca25 */ /* 0x000fe800078e00ff */
[----:B------:R-:W-:Y:S01]  /*5830*/  @!P4 IMAD R168, R168, c[0x0][0x198], RZ ;  /* 0x00006600a8a8ca24 */ /* 0x000fe200078e02ff */
[-C--:B------:R-:W-:Y:S01]  /*5840*/  @!P4 LEA R3, P0, R174, R234.reuse, 0x6 ;  /* 0x000000eaae03c211 */ /* 0x080fe200078030ff */
[----:B------:R-:W-:Y:S02]  /*5850*/  @!P4 IMAD R167, R167, c[0x0][0x198], RZ ;  /* 0x00006600a7a7ca24 */ /* 0x000fe400078e02ff */
[----:B------:R-:W-:Y:S02]  /*5860*/  @!P4 IMAD R168, R166, c[0x0][0x19c], R168 ;  /* 0x00006700a6a8ca24 */ /* 0x000fe400078e02a8 */
[----:B------:R-:W-:Y:S02]  /*5870*/  @!P4 IMAD R167, R164, c[0x0][0x19c], R167 ;  /* 0x00006700a4a7ca24 */ /* 0x000fe400078e02a7 */
[----:B------:R-:W-:Y:S04]  /*5880*/  @!P4 IMAD.WIDE.U32 R176, R165, c[0x0][0x198], RZ ;  /* 0x00006600a5b0ca25 */ /* 0x000fe800078e00ff */
[----:B------:R-:W-:Y:S01]  /*5890*/  @!P4 IMAD.IADD R167, R175, 0x1, R167 ;  /* 0x00000001afa7c824 */ /* 0x000fe200078e02a7 */
[----:B------:R-:W-:Y:S01]  /*58a0*/  @!P4 LEA R164, P6, R176, R234, 0x6 ;  /* 0x000000eab0a4c211 */ /* 0x000fe200078c30ff */
[----:B------:R-:W-:Y:S03]  /*58b0*/  @!P4 IMAD.IADD R168, R177, 0x1, R168 ;  /* 0x00000001b1a8c824 */ /* 0x000fe600078e02a8 */
[-C--:B------:R-:W-:Y:S02]  /*58c0*/  @!P4 LEA.HI.X R167, R174, R237.reuse, R167, 0x6, P0 ;  /* 0x000000edaea7c211 */ /* 0x080fe400000f34a7 */
[----:B------:R-:W-:Y:S02]  /*58d0*/  @!P4 LEA.HI.X R168, R176, R237, R168, 0x6, P6 ;  /* 0x000000edb0a8c211 */ /* 0x000fe400030f34a8 */
[C---:B------:R-:W-:Y:S02]  /*58e0*/  @!P4 LEA R174, P6, R164.reuse, c[0x0][0x168], 0x1 ;  /* 0x00005a00a4aeca11 */ /* 0x040fe400078c08ff */
[----:B------:R-:W-:Y:S02]  /*58f0*/  @!P4 IADD3 R3, P0, R3, UR15, RZ ;  /* 0x0000000f0303cc10 */ /* 0x000fe4000ff1e0ff */
[----:B------:R-:W-:Y:S02]  /*5900*/  @!P4 LEA.HI.X R175, R164, c[0x0][0x16c], R168, 0x1, P6 ;  /* 0x00005b00a4afca11 */ /* 0x000fe400030f0ca8 */
[----:B------:R-:W-:Y:S02]  /*5910*/  @!P4 IADD3.X R167, R167, UR20, RZ, P0, !PT ;  /* 0x00000014a7a7cc10 */ /* 0x000fe400087fe4ff */
[C---:B------:R-:W-:Y:S01]  /*5920*/  @!P4 LEA R166, P0, R3.reuse, c[0x0][0x168], 0x1 ;  /* 0x00005a0003a6ca11 */ /* 0x040fe200078008ff */
[----:B------:R-:W-:Y:S01]  /*5930*/  @!PT LDS RZ, [RZ] ;  /* 0x00000000fffff984 */ /* 0x000fe20000000800 */
[----:B------:R-:W-:Y:S01]  /*5940*/  @!PT LDS RZ, [RZ] ;  /* 0x00000000fffff984 */ /* 0x000fe20000000800 */
[----:B------:R-:W-:Y:S01]  /*5950*/  @!PT LDS RZ, [RZ] ;  /* 0x00000000fffff984 */ /* 0x000fe20000000800 */
[----:B------:R1:W-:Y:S03]  /*5960*/  @!P4 LDGSTS.E.BYPASS.LTC128B.128 [R228+0x10000], [R174.64] ;  /* 0x10000000aee4cfae */ /* 0x0003e6000b901d50 */
[----:B------:R-:W-:Y:S01]  /*5970*/  @!P4 LEA.HI.X R167, R3, c[0x0][0x16c], R167, 0x1, P0 ;  /* 0x00005b0003a7ca11 */ /* 0x000fe200000f0ca7 */
        /* <DEDUP_REMOVED lines=37> */
.L_x_328:
[----:B------:R2:W-:Y:S01]  /*5bd0*/  STL.64 [R1+0x8], R36 ;  /* 0x0000082401007387 */ /* 0x0005e20000100a00 */
[----:B------:R-:W-:Y:S01]  /*5be0*/  UIADD3 UR8, UR6, -UR10, URZ ;  /* 0x8000000a06087290 */ /* 0x000fe2000fffe03f */
[----:B------:R-:W-:Y:S04]  /*5bf0*/  DEPBAR.LE SB0, 0x0 ;  /* 0x000080000000791a */ /* 0x000fe80000000000 */
[----:B------:R-:W-:Y:S01]  /*5c00*/  USHF.R.S32.HI UR7, URZ, 0x1f, UR8 ;  /* 0x0000001f3f077899 */ /* 0x000fe20008011408 */
[----:B------:R-:W-:Y:S01]  /*5c10*/  BAR.SYNC.DEFER_BLOCKING 0x0 ;  /* 0x0000000000007b1d */ /* 0x000fe20000010000 */
[----:B------:R-:W-:Y:S01]  /*5c20*/  UIMAD.WIDE.U32 UR22, UR8, UR4, URZ ;  /* 0x00000004081672a5 */ /* 0x000fe2000f8e003f */
[----:B-1----:R-:W-:Y:S01]  /*5c30*/  IMAD.U32 R5, RZ, RZ, UR8 ;  /* 0x00000008ff057e24 */ /* 0x002fe2000f8e00ff */
[----:B------:R-:W-:Y:S01]  /*5c40*/  UIMAD UR7, UR7, UR4, URZ ;  /* 0x00000004070772a4 */ /* 0x000fe2000f8e023f */
[----:B------:R-:W-:Y:S02]  /*5c50*/  IMAD.U32 R14, RZ, RZ, UR8 ;  /* 0x00000008ff0e7e24 */ /* 0x000fe4000f8e00ff */
[----:B------:R-:W-:Y:S01]  /*5c60*/  IMAD.U32 R4, RZ, RZ, UR8 ;  /* 0x00000008ff047e24 */ /* 0x000fe2000f8e00ff */
[----:B------:R-:W-:Y:S01]  /*5c70*/  UIMAD UR7, UR8, UR5, UR7 ;  /* 0x00000005080772a4 */ /* 0x000fe2000f8e0207 */
[----:B------:R-:W-:Y:S01]  /*5c80*/  LEA R12, P5, R5, R250, 0x6 ;  /* 0x000000fa050c7211 */ /* 0x000fe200078a30ff */
[----:B------:R-:W-:Y:S02]  /*5c90*/  IMAD.U32 R3, RZ, RZ, UR8 ;  /* 0x00000008ff037e24 */ /* 0x000fe4000f8e00ff */
[----:B------:R-:W-:Y:S01]  /*5ca0*/  UIADD3 UR7, UR23, UR7, URZ ;  /* 0x0000000717077290 */ /* 0x000fe2000fffe03f */
[----:B------:R-:W-:Y:S01]  /*5cb0*/  IMAD.U32 R8, RZ, RZ, UR22 ;  /* 0x00000016ff087e24 */ /* 0x000fe2000f8e00ff */
[----:B------:R-:W-:Y:S01]  /*5cc0*/  LEA.HI.X.SX32 R13, R4, R251, 0x6, P5 ;  /* 0x000000fb040d7211 */ /* 0x000fe200028f36ff */
[----:B------:R-:W-:Y:S03]  /*5cd0*/  IMAD.U32 R9, RZ, RZ, UR23 ;  /* 0x00000017ff097e24 */ /* 0x000fe6000f8e00ff */
[----:B------:R-:W-:Y:S01]  /*5ce0*/  IMAD.U32 R4, RZ, RZ, UR7 ;  /* 0x00000007ff047e24 */ /* 0x000fe2000f8e00ff */
[----:B------:R-:W-:Y:S01]  /*5cf0*/  UIADD3 UR7, UR9, -UR10, URZ ;  /* 0x8000000a09077290 */ /* 0x000fe2000fffe03f */
[----:B------:R-:W-:Y:S04]  /*5d00*/  IMAD R7, R13, c[0x0][0x1a0], RZ ;  /* 0x000068000d077a24 */ /* 0x000fe800078e02ff */
[C---:B------:R-:W-:Y:S01]  /*5d10*/  IMAD R7, R12.reuse, c[0x0][0x1a4], R7 ;  /* 0x000069000c077a24 */ /* 0x040fe200078e0207 */
[----:B--2---:R-:W2:Y:S01]  /*5d20*/  LDL.64 R36, [R1] ;  /* 0x0000000001247983 */ /* 0x004ea20000100a00 */
[----:B------:R-:W-:Y:S03]  /*5d30*/  IMAD.WIDE.U32 R12, R12, c[0x0][0x1a0], RZ ;  /* 0x000068000c0c7a25 */ /* 0x000fe600078e00ff */
[----:B------:R-:W-:Y:S01]  /*5d40*/  @P4 STS.128 [R228+0x18000], RZ ;  /* 0x018000ffe4004388 */ /* 0x000fe20000000c00 */
[----:B------:R-:W-:Y:S01]  /*5d50*/  IMAD.IADD R7, R13, 0x1, R7 ;  /* 0x000000010d077824 */ /* 0x000fe200078e0207 */
[----:B--2---:R-:W-:Y:S04]  /*5d60*/  LEA R14, P0, R14, R36, 0x6 ;  /* 0x000000240e0e7211 */ /* 0x004fe800078030ff */
[----:B------:R-:W-:Y:S01]  /*5d70*/  LEA.HI.X.SX32 R15, R3, R37, 0x6, P0 ;  /* 0x00000025030f7211 */ /* 0x000fe200000f36ff */
[----:B------:R-:W-:Y:S01]  /*5d80*/  IMAD.WIDE.U32 R10, R14, c[0x0][0x1a0], RZ ;  /* 0x000068000e0a7a25 */ /* 0x000fe200078e00ff */
[C---:B------:R-:W-:Y:S03]  /*5d90*/  LEA R5, P0, R8.reuse, R232, 0x6 ;  /* 0x000000e808057211 */ /* 0x040fe600078030ff */
[----:B------:R-:W-:Y:S01]  /*5da0*/  IMAD R6, R15, c[0x0][0x1a0], RZ ;  /* 0x000068000f067a24 */ /* 0x000fe200078e02ff */
[----:B------:R-:W-:Y:S02]  /*5db0*/  LEA.HI.X R4, R8, R227, R4, 0x6, P0 ;  /* 0x000000e308047211 */ /* 0x000fe400000f3404 */
[C---:B------:R-:W-:Y:S01]  /*5dc0*/  @!P4 LEA R8, P5, R5.reuse, c[0x0][0x170], 0x1 ;  /* 0x00005c000508ca11 */ /* 0x040fe200078a08ff */
[----:B------:R-:W-:Y:S01]  /*5dd0*/  IMAD R6, R14, c[0x0][0x1a4], R6 ;  /* 0x000069000e067a24 */ /* 0x000fe200078e0206 */
[C---:B------:R-:W-:Y:S02]  /*5de0*/  LEA R14, P6, R12.reuse, R243, 0x1 ;  /* 0x000000f30c0e7211 */ /* 0x040fe400078c08ff */
[----:B------:R-:W-:Y:S01]  /*5df0*/  @!P4 LEA.HI.X R9, R5, c[0x0][0x174], R4, 0x1, P5 ;  /* 0x00005d000509ca11 */ /* 0x000fe200028f0c04 */
[----:B------:R-:W-:Y:S01]  /*5e00*/  IMAD.IADD R6, R11, 0x1, R6 ;  /* 0x000000010b067824 */ /* 0x000fe200078e0206 */
[----:B------:R-:W-:Y:S02]  /*5e10*/  LEA.HI.X R15, R12, R242, R7, 0x1, P6 ;  /* 0x000000f20c0f7211 */ /* 0x000fe400030f0c07 */
[C---:B------:R-:W-:Y:S01]  /*5e20*/  LEA R3, P0, R247.reuse, R5, 0x5 ;  /* 0x00000005f7037211 */ /* 0x040fe200078028ff */
[----:B------:R-:W-:Y:S01]  /*5e30*/  @!PT LDS RZ, [RZ] ;  /* 0x00000000fffff984 */ /* 0x000fe20000000800 */
[----:B------:R-:W-:Y:S01]  /*5e40*/  @!PT LDS RZ, [RZ] ;  /* 0x00000000fffff984 */ /* 0x000fe20000000800 */
[----:B------:R-:W-:Y:S01]  /*5e50*/  @!PT LDS RZ, [RZ] ;  /* 0x00000000fffff984 */ /* 0x000fe20000000800 */
[----:B------:R1:W-:Y:S01]  /*5e60*/  @!P4 LDGSTS.E.BYPASS.LTC128B.128 [R228+0x18000], [R8.64] ;  /* 0x1800000008e4cfae */ /* 0x0003e2000b901d50 */
[C---:B------:R-:W-:Y:S02]  /*5e70*/  LEA R16, P5, R10.reuse, R243, 0x1 ;  /* 0x000000f30a107211 */ /* 0x040fe400078a08ff */
[----:B------:R-:W-:Y:S01]  /*5e80*/  LEA.HI.X R4, R247, R4, R246, 0x5, P0 ;  /* 0x00000004f7047211 */ /* 0x000fe200000f2cf6 */
[----:B------:R-:W-:Y:S01]  /*5e90*/  @P3 STS.128 [R228+0x1a000], RZ ;  /* 0x01a000ffe4003388 */ /* 0x000fe20000000c00 */
[C---:B------:R-:W-:Y:S02]  /*5ea0*/  @!P4 LEA R18, P0, R3.reuse, c[0x0][0x170], 0x1 ;  /* 0x00005c000312ca11 */ /* 0x040fe400078008ff */
[----:B------:R-:W-:Y:S01]  /*5eb0*/  LEA.HI.X R17, R10, R242, R6, 0x1, P5 ;  /* 0x000000f20a117211 */ /* 0x000fe200028f0c06 */
[----:B------:R-:W-:Y:S01]  /*5ec0*/  @!PT LDS RZ, [RZ] ;  /* 0x00000000fffff984 */ /* 0x000fe20000000800 */
[----:B------:R-:W-:Y:S01]  /*5ed0*/  @!PT LDS RZ, [RZ] ;  /* 0x00000000fffff984 */ /* 0x000fe20000000800 */
[----:B------:R-:W-:Y:S01]  /*5ee0*/  @!PT LDS RZ, [RZ] ;  /* 0x00000000fffff984 */ /* 0x000fe20000000800 */
[----:B------:R2:W-:Y:S01]  /*5ef0*/  @!P3 LDGSTS.E.BYPASS.LTC128B.128 [R228+0x1a000], [R14.64+0x80] ;  /* 0x1a0000800ee4bfae */ /* 0x0005e2000b901d50 */
[----:B------:R-:W-:Y:S01]  /*5f00*/  @!P4 LEA.HI.X R19, R3, c[0x0][0x174], R4, 0x1, P0 ;  /* 0x00005d000313ca11 */ /* 0x000fe200000f0c04 */
[----:B------:R-:W-:Y:S02]  /*5f10*/  IMAD.U32 R3, RZ, RZ, UR7 ;  /* 0x00000007ff037e24 */ /* 0x000fe4000f8e00ff */
        /* <DEDUP_REMOVED lines=31> */
[----:B-1----:R-:W1:Y:S04]  /*6110*/  LDSM.16.M88.4 R8, [R225+0x10000] ;  /* 0x01000000e108783b */ /* 0x002e680000000200 */
[----:B------:R-:W-:Y:S04]  /*6120*/  LDSM.16.M88.4 R24, [R225+0x11000] ;  /* 0x01100000e118783b */ /* 0x000fe80000000200 */
[----:B------:R-:W0:Y:S04]  /*6130*/  LDGDEPBAR ;  /* 0x00000000000079af */ /* 0x000e280000000000 */
[----:B------:R-:W-:Y:S04]  /*6140*/  LDSM.16.M88.4 R164, [R225+0x11800] ;  /* 0x01180000e1a4783b */ /* 0x000fe80000000200 */
[----:B------:R-:W-:Y:S04]  /*6150*/  LDSM.16.M88.4 R168, [R224] ;  /* 0x00000000e0a8783b */ /* 0x000fe80000000200 */
[----:B---3--:R-:W2:Y:S04]  /*6160*/  LDSM.16.M88.4 R16, [R225+0x10800] ;  /* 0x01080000e110783b */ /* 0x008ea80000000200 */
[----:B------:R-:W3:Y:S04]  /*6170*/  LDSM.16.M88.4 R172, [R223] ;  /* 0x00000000dfac783b */ /* 0x000ee80000000200 */
[----:B------:R-:W4:Y:S04]  /*6180*/  LDSM.16.M88.4 R176, [R215] ;  /* 0x00000000d7b0783b */ /* 0x000f280000000200 */
[----:B------:R-:W3:Y:S04]  /*6190*/  LDSM.16.M88.4 R180, [R214] ;  /* 0x00000000d6b4783b */ /* 0x000ee80000000200 */
[----:B------:R-:W3:Y:S01]  /*61a0*/  LDSM.16.M88.4 R184, [R213] ;  /* 0x00000000d5b8783b */ /* 0x000ee20000000200 */
[C---:B-1----:R-:W-:Y:S03]  /*61b0*/  HMMA.16816.F32.BF16 R4, R32.reuse, R8, RZ ;  /* 0x000000082004723c */ /* 0x042fe600000418ff */
[----:B------:R-:W-:Y:S04]  /*61c0*/  LDSM.16.M88.4 R188, [R222] ;  /* 0x00000000debc783b */ /* 0x000fe80000000200 */
[----:B------:R-:W1:Y:S01]  /*61d0*/  LDSM.16.M88.4 R192, [R219+0x10000] ;  /* 0x01000000dbc0783b */ /* 0x000e620000000200 */
[C---:B------:R-:W-:Y:S03]  /*61e0*/  HMMA.16816.F32.BF16 R8, R32.reuse, R10, RZ ;  /* 0x0000000a2008723c */ /* 0x040fe600000418ff */
[----:B------:R-:W1:Y:S05]  /*61f0*/  LDSM.16.M88.4 R196, [R219+0x10800] ;  /* 0x01080000dbc4783b */ /* 0x000e6a0000000200 */
[C---:B--2---:R-:W-:Y:S08]  /*6200*/  HMMA.16816.F32.BF16 R12, R32.reuse, R16, RZ ;  /* 0x00000010200c723c */ /* 0x044ff000000418ff */
[C---:B------:R-:W-:Y:S08]  /*6210*/  HMMA.16816.F32.BF16 R16, R32.reuse, R18, RZ ;  /* 0x000000122010723c */ /* 0x040ff000000418ff */
[C---:B------:R-:W-:Y:S08]  /*6220*/  HMMA.16816.F32.BF16 R20, R32.reuse, R24, RZ ;  /* 0x000000182014723c */ /* 0x040ff000000418ff */
[C---:B------:R-:W-:Y:S08]  /*6230*/  HMMA.16816.F32.BF16 R24, R32.reuse, R26, RZ ;  /* 0x0000001a2018723c */ /* 0x040ff000000418ff */
[C---:B------:R-:W-:Y:S08]  /*6240*/  HMMA.16816.F32.BF16 R28, R32.reuse, R164, RZ ;  /* 0x000000a4201c723c */ /* 0x040ff000000418ff */
[----:B------:R-:W-:Y:S01]  /*6250*/  HMMA.16816.F32.BF16 R32, R32, R166, RZ ;  /* 0x000000a62020723c */ /* 0x000fe200000418ff */
[----:B------:R-:W2:Y:S07]  /*6260*/  LDSM.16.M88.4 R164, [R219+0x11000] ;  /* 0x01100000dba4783b */ /* 0x000eae0000000200 */
[C---:B---3--:R-:W-:Y:S08]  /*6270*/  HMMA.16816.F32.BF16 R4, R168.reuse, R172, R4 ;  /* 0x000000aca804723c */ /* 0x048ff00000041804 */
[C---:B------:R-:W-:Y:S01]  /*6280*/  HMMA.16816.F32.BF16 R8, R168.reuse, R174, R8 ;  /* 0x000000aea808723c */ /* 0x040fe20000041808 */
[----:B------:R-:W3:Y:S07]  /*6290*/  LDSM.16.M88.4 R172, [R219+0x11800] ;  /* 0x01180000dbac783b */ /* 0x000eee0000000200 */
[C---:B----4-:R-:W-:Y:S08]  /*62a0*/  HMMA.16816.F32.BF16 R12, R168.reuse, R176, R12 ;  /* 0x000000b0a80c723c */ /* 0x050ff0000004180c */
[C---:B------:R-:W-:Y:S01]  /*62b0*/  HMMA.16816.F32.BF16 R16, R168.reuse, R178, R16 ;  /* 0x000000b2a810723c */ /* 0x040fe20000041810 */
[----:B------:R-:W-:Y:S07]  /*62c0*/  LDSM.16.M88.4 R176, [R221] ;  /* 0x00000000ddb0783b */ /* 0x000fee0000000200 */
[C---:B------:R-:W-:Y:S08]  /*62d0*/  HMMA.16816.F32.BF16 R20, R168.reuse, R180, R20 ;  /* 0x000000b4a814723c */ /* 0x040ff00000041814 */
[C---:B------:R-:W-:Y:S01]  /*62e0*/  HMMA.16816.F32.BF16 R24, R168.reuse, R182, R24 ;  /* 0x000000b6a818723c */ /* 0x040fe20000041818 */
[----:B------:R-:W4:Y:S07]  /*62f0*/  LDSM.16.M88.4 R180, [R212] ;  /* 0x00000000d4b4783b */ /* 0x000f2e0000000200 */
[C---:B------:R-:W-:Y:S08]  /*6300*/  HMMA.16816.F32.BF16 R28, R168.reuse, R184, R28 ;  /* 0x000000b8a81c723c */ /* 0x040ff0000004181c */
[----:B------:R-:W-:Y:S01]  /*6310*/  HMMA.16816.F32.BF16 R32, R168, R186, R32 ;  /* 0x000000baa820723c */ /* 0x000fe20000041820 */
[----:B------:R-:W3:Y:S04]  /*6320*/  LDSM.16.M88.4 R168, [R212+0x800] ;  /* 0x00080000d4a8783b */ /* 0x000ee80000000200 */
        /* <DEDUP_REMOVED lines=16> */
[----:B------:R-:W4:Y:S07]  /*6430*/  LDSM.16.M88.4 R180, [R225+0x13800] ;  /* 0x01380000e1b4783b */ /* 0x000f2e0000000200 */
[C---:B------:R-:W-:Y:S08]  /*6440*/  HMMA.16816.F32.BF16 R12, R176.reuse, R168, R12 ;  /* 0x000000a8b00c723c */ /* 0x040ff0000004180c */
[C---:B------:R-:W-:Y:S01]  /*6450*/  HMMA.16816.F32.BF16 R16, R176.reuse, R170, R16 ;  /* 0x000000aab010723c */ /* 0x040fe20000041810 */
[----:B------:R-:W-:Y:S07]  /*6460*/  LDSM.16.M88.4 R168, [R211] ;  /* 0x00000000d3a8783b */ /* 0x000fee0000000200 */
[C---:B------:R-:W-:Y:S08]  /*6470*/  HMMA.16816.F32.BF16 R20, R176.reuse, R184, R20 ;  /* 0x000000b8b014723c */ /* 0x040ff00000041814 */
[C---:B------:R-:W-:Y:S01]  /*6480*/  HMMA.16816.F32.BF16 R24, R176.reuse, R186, R24 ;  /* 0x000000bab018723c */ /* 0x040fe20000041818 */
[----:B------:R-:W-:Y:S07]  /*6490*/  LDSM.16.M88.4 R184, [R209] ;  /* 0x00000000d1b8783b */ /* 0x000fee0000000200 */
[C---:B-1----:R-:W-:Y:S08]  /*64a0*/  HMMA.16816.F32.BF16 R28, R176.reuse, R164, R28 ;  /* 0x000000a4b01c723c */ /* 0x042ff0000004181c */
[----:B------:R-:W-:Y:S01]  /*64b0*/  HMMA.16816.F32.BF16 R32, R176, R166, R32 ;  /* 0x000000a6b020723c */ /* 0x000fe20000041820 */
[----:B------:R-:W1:Y:S04]  /*64c0*/  LDSM.16.M88.4 R164, [R224+0x4000] ;  /* 0x00400000e0a4783b */ /* 0x000e680000000200 */
[----:B------:R-:W1:Y:S03]  /*64d0*/  LDSM.16.M88.4 R176, [R210] ;  /* 0x00000000d2b0783b */ /* 0x000e660000000200 */
[C---:B------:R-:W-:Y:S08]  /*64e0*/  HMMA.16816.F32.BF16 R4, R192.reuse, R196, R4 ;  /* 0x000000c4c004723c */ /* 0x040ff00000041804 */
[C---:B------:R-:W-:Y:S01]  /*64f0*/  HMMA.16816.F32.BF16 R8, R192.reuse, R198, R8 ;  /* 0x000000c6c008723c */ /* 0x040fe20000041808 */
[----:B------:R-:W1:Y:S07]  /*6500*/  LDSM.16.M88.4 R196, [R208] ;  /* 0x00000000d0c4783b */ /* 0x000e6e0000000200 */
[C---:B--2---:R-:W-:Y:S08]  /*6510*/  HMMA.16816.F32.BF16 R12, R192.reuse, R172, R12 ;  /* 0x000000acc00c723c */ /* 0x044ff0000004180c */
        /* <DEDUP_REMOVED lines=17> */
[----:B------:R-:W1:Y:S07]  /*6630*/  LDSM.16.M88.4 R184, [R212+0x2000] ;  /* 0x00200000d4b8783b */ /* 0x000e6e0000000200 */
[C---:B------:R-:W-:Y:S08]  /*6640*/  HMMA.16816.F32.BF16 R28, R164.reuse, R196, R28 ;  /* 0x000000c4a41c723c */ /* 0x040ff0000004181c */
[----:B------:R-:W-:Y:S01]  /*6650*/  HMMA.16816.F32.BF16 R32, R164, R198, R32 ;  /* 0x000000c6a420723c */ /* 0x000fe20000041820 */
[----:B------:R-:W1:Y:S04]  /*6660*/  LDSM.16.M88.4 R164, [R212+0x2800] ;  /* 0x00280000d4a4783b */ /* 0x000e680000000200 */
[----:B------:R-:W1:Y:S03]  /*6670*/  LDSM.16.M88.4 R196, [R212+0x3000] ;  /* 0x00300000d4c4783b */ /* 0x000e660000000200 */
[C---:B--2---:R-:W-:Y:S08]  /*6680*/  HMMA.16816.F32.BF16 R4, R172.reuse, R188, R4 ;  /* 0x000000bcac04723c */ /* 0x044ff00000041804 */
[C---:B------:R-:W-:Y:S01]  /*6690*/  HMMA.16816.F32.BF16 R8, R172.reuse, R190, R8 ;  /* 0x000000beac08723c */ /* 0x040fe20000041808 */
[----:B------:R-:W-:Y:S07]  /*66a0*/  LDSM.16.M88.4 R188, [R226+0x8000] ;  /* 0x00800000e2bc783b */ /* 0x000fee0000000200 */
[C---:B---3--:R-:W-:Y:S08]  /*66b0*/  HMMA.16816.F32.BF16 R12, R172.reuse, R180, R12 ;  /* 0x000000b4ac0c723c */ /* 0x048ff0000004180c */
[C---:B------:R-:W-:Y:S01]  /*66c0*/  HMMA.16816.F32.BF16 R16, R172.reuse, R182, R16 ;  /* 0x000000b6ac10723c */ /* 0x040fe20000041810 */
[----:B------:R-:W2:Y:S07]  /*66d0*/  LDSM.16.M88.4 R180, [R212+0x3800] ;  /* 0x00380000d4b4783b */ /* 0x000eae0000000200 */
[C---:B----4-:R-:W-:Y:S08]  /*66e0*/  HMMA.16816.F32.BF16 R20, R172.reuse, R192, R20 ;  /* 0x000000c0ac14723c */ /* 0x050ff00000041814 */
[C---:B------:R-:W-:Y:S01]  /*66f0*/  HMMA.16816.F32.BF16 R24, R172.reuse, R194, R24 ;  /* 0x000000c2ac18723c */ /* 0x040fe20000041818 */
[----:B------:R-:W3:Y:S07]  /*6700*/  LDSM.16.M88.4 R192, [R225+0x14000] ;  /* 0x01400000e1c0783b */ /* 0x000eee0000000200 */
[C---:B-1----:R-:W-:Y:S08]  /*6710*/  HMMA.16816.F32.BF16 R28, R172.reuse, R168, R28 ;  /* 0x000000a8ac1c723c */ /* 0x042ff0000004181c */
[----:B------:R-:W-:Y:S01]  /*6720*/  HMMA.16816.F32.BF16 R32, R172, R170, R32 ;  /* 0x000000aaac20723c */ /* 0x000fe20000041820 */
[----:B------:R-:W-:Y:S04]  /*6730*/  LDSM.16.M88.4 R168, [R225+0x15000] ;  /* 0x01500000e1a8783b */ /* 0x000fe80000000200 */
[----:B------:R-:W-:Y:S03]  /*6740*/  LDSM.16.M88.4 R172, [R225+0x15800] ;  /* 0x01580000e1ac783b */ /* 0x000fe60000000200 */
[C---:B------:R-:W-:Y:S08]  /*6750*/  HMMA.16816.F32.BF16 R4, R176.reuse, R184, R4 ;  /* 0x000000b8b004723c */ /* 0x040ff00000041804 */
[C---:B------:R-:W-:Y:S01]  /*6760*/  HMMA.16816.F32.BF16 R8, R176.reuse, R186, R8 ;  /* 0x000000bab008723c */ /* 0x040fe20000041808 */
[----:B------:R-:W-:Y:S07]  /*6770*/  LDSM.16.M88.4 R184, [R224+0x8000] ;  /* 0x00800000e0b8783b */ /* 0x000fee0000000200 */
[C---:B------:R-:W-:Y:S08]  /*6780*/  HMMA.16816.F32.BF16 R12, R176.reuse, R164, R12 ;  /* 0x000000a4b00c723c */ /* 0x040ff0000004180c */
[C---:B------:R-:W-:Y:S01]  /*6790*/  HMMA.16816.F32.BF16 R16, R176.reuse, R166, R16 ;  /* 0x000000a6b010723c */ /* 0x040fe20000041810 */
[----:B------:R-:W1:Y:S07]  /*67a0*/  LDSM.16.M88.4 R164, [R225+0x14800] ;  /* 0x01480000e1a4783b */ /* 0x000e6e0000000200 */
[C---:B------:R-:W-:Y:S08]  /*67b0*/  HMMA.16816.F32.BF16 R20, R176.reuse, R196, R20 ;  /* 0x000000c4b014723c */ /* 0x040ff00000041814 */
[C---:B------:R-:W-:Y:S01]  /*67c0*/  HMMA.16816.F32.BF16 R24, R176.reuse, R198, R24 ;  /* 0x000000c6b018723c */ /* 0x040fe20000041818 */
[----:B------:R-:W4:Y:S07]  /*67d0*/  LDSM.16.M88.4 R196, [R207] ;  /* 0x00000000cfc4783b */ /* 0x000f2e0000000200 */
[C---:B--2---:R-:W-:Y:S08]  /*67e0*/  HMMA.16816.F32.BF16 R28, R176.reuse, R180, R28 ;  /* 0x000000b4b01c723c */ /* 0x044ff0000004181c */
[----:B------:R-:W-:Y:S01]  /*67f0*/  HMMA.16816.F32.BF16 R32, R176, R182, R32 ;  /* 0x000000b6b020723c */ /* 0x000fe20000041820 */
[----:B------:R-:W2:Y:S04]  /*6800*/  LDSM.16.M88.4 R176, [R206] ;  /* 0x00000000ceb0783b */ /* 0x000ea80000000200 */
[----:B------:R-:W2:Y:S03]  /*6810*/  LDSM.16.M88.4 R180, [R205] ;  /* 0x00000000cdb4783b */ /* 0x000ea60000000200 */
[C---:B---3--:R-:W-:Y:S08]  /*6820*/  HMMA.16816.F32.BF16 R4, R188.reuse, R192, R4 ;  /* 0x000000c0bc04723c */ /* 0x048ff00000041804 */
[C---:B------:R-:W-:Y:S01]  /*6830*/  HMMA.16816.F32.BF16 R8, R188.reuse, R194, R8 ;  /* 0x000000c2bc08723c */ /* 0x040fe20000041808 */
[----:B------:R-:W3:Y:S07]  /*6840*/  LDSM.16.M88.4 R192, [R204] ;  /* 0x00000000ccc0783b */ /* 0x000eee0000000200 */
        /* <DEDUP_REMOVED lines=10> */
[C---:B----4-:R-:W-:Y:S08]  /*68f0*/  HMMA.16816.F32.BF16 R4, R184.reuse, R196, R4 ;  /* 0x000000c4b804723c */ /* 0x050ff00000041804 */
[C---:B------:R-:W-:Y:S01]  /*6900*/  HMMA.16816.F32.BF16 R8, R184.reuse, R198, R8 ;  /* 0x000000c6b808723c */ /* 0x040fe20000041808 */
[----:B------:R-:W4:Y:S07]  /*6910*/  LDSM.16.M88.4 R196, [R219+0x15800] ;  /* 0x01580000dbc4783b */ /* 0x000f2e0000000200 */
[C---:B--2---:R-:W-:Y:S08]  /*6920*/  HMMA.16816.F32.BF16 R12, R184.reuse, R176, R12 ;  /* 0x000000b0b80c723c */ /* 0x044ff0000004180c */
[C---:B------:R-:W-:Y:S01]  /*6930*/  HMMA.16816.F32.BF16 R16, R184.reuse, R178, R16 ;  /* 0x000000b2b810723c */ /* 0x040fe20000041810 */
[----:B------:R-:W-:Y:S07]  /*6940*/  LDSM.16.M88.4 R176, [R221+0x8000] ;  /* 0x00800000ddb0783b */ /* 0x000fee0000000200 */
[C---:B------:R-:W-:Y:S08]  /*6950*/  HMMA.16816.F32.BF16 R20, R184.reuse, R180, R20 ;  /* 0x000000b4b814723c */ /* 0x040ff00000041814 */
[C---:B------:R-:W-:Y:S01]  /*6960*/  HMMA.16816.F32.BF16 R24, R184.reuse, R182, R24 ;  /* 0x000000b6b818723c */ /* 0x040fe20000041818 */
[----:B------:R-:W2:Y:S07]  /*6970*/  LDSM.16.M88.4 R180, [R212+0x4000] ;  /* 0x00400000d4b4783b */ /* 0x000eae0000000200 */
[C---:B---3--:R-:W-:Y:S08]  /*6980*/  HMMA.16816.F32.BF16 R28, R184.reuse, R192, R28 ;  /* 0x000000c0b81c723c */ /* 0x048ff0000004181c */
[----:B------:R-:W-:Y:S01]  /*6990*/  HMMA.16816.F32.BF16 R32, R184, R194, R32 ;  /* 0x000000c2b820723c */ /* 0x000fe20000041820 */
[----:B------:R-:W3:Y:S04]  /*69a0*/  LDSM.16.M88.4 R184, [R212+0x4800] ;  /* 0x00480000d4b8783b */ /* 0x000ee80000000200 */
[----:B------:R-:W2:Y:S03]  /*69b0*/  LDSM.16.M88.4 R192, [R212+0x5000] ;  /* 0x00500000d4c0783b */ /* 0x000ea60000000200 */
        /* <DEDUP_REMOVED lines=9> */
[C---:B----4-:R-:W-:Y:S08]  /*6a50*/  HMMA.16816.F32.BF16 R28, R164.reuse, R196, R28 ;  /* 0x000000c4a41c723c */ /* 0x050ff0000004181c */
[----:B------:R-:W-:Y:S01]  /*6a60*/  HMMA.16816.F32.BF16 R32, R164, R198, R32 ;  /* 0x000000c6a420723c */ /* 0x000fe20000041820 */
[----:B------:R-:W4:Y:S04]  /*6a70*/  LDSM.16.M88.4 R164, [R225+0x16800] ;  /* 0x01680000e1a4783b */ /* 0x000f280000000200 */
[----:B------:R-:W-:Y:S03]  /*6a80*/  LDSM.16.M88.4 R196, [R203] ;  /* 0x00000000cbc4783b */ /* 0x000fe60000000200 */
        /* <DEDUP_REMOVED lines=8> */
[----:B------:R-:W2:Y:S07]  /*6b10*/  LDSM.16.M88.4 R192, [R224+0xc000] ;  /* 0x00c00000e0c0783b */ /* 0x000eae0000000200 */
[C---:B-1----:R-:W-:Y:S08]  /*6b20*/  HMMA.16816.F32.BF16 R28, R176.reuse, R168, R28 ;  /* 0x000000a8b01c723c */ /* 0x042ff0000004181c */
[----:B------:R-:W-:Y:S01]  /*6b30*/  HMMA.16816.F32.BF16 R32, R176, R170, R32 ;  /* 0x000000aab020723c */ /* 0x000fe20000041820 */
[----:B------:R-:W1:Y:S04]  /*6b40*/  LDSM.16.M88.4 R168, [R202] ;  /* 0x00000000caa8783b */ /* 0x000e680000000200 */
[----:B------:R-:W1:Y:S03]  /*6b50*/  LDSM.16.M88.4 R176, [R201] ;  /* 0x00000000c9b0783b */ /* 0x000e660000000200 */
[C---:B------:R-:W-:Y:S08]  /*6b60*/  HMMA.16816.F32.BF16 R4, R172.reuse, R188, R4 ;  /* 0x000000bcac04723c */ /* 0x040ff00000041804 */
[C---:B------:R-:W-:Y:S01]  /*6b70*/  HMMA.16816.F32.BF16 R8, R172.reuse, R190, R8 ;  /* 0x000000beac08723c */ /* 0x040fe20000041808 */
[----:B------:R-:W-:Y:S07]  /*6b80*/  LDSM.16.M88.4 R188, [R219+0x17000] ;  /* 0x01700000dbbc783b */ /* 0x000fee0000000200 */
[C---:B----4-:R-:W-:Y:S08]  /*6b90*/  HMMA.16816.F32.BF16 R12, R172.reuse, R164, R12 ;  /* 0x000000a4ac0c723c */ /* 0x050ff0000004180c */
[C---:B------:R-:W-:Y:S01]  /*6ba0*/  HMMA.16816.F32.BF16 R16, R172.reuse, R166, R16 ;  /* 0x000000a6ac10723c */ /* 0x040fe20000041810 */
[----:B------:R-:W4:Y:S07]  /*6bb0*/  LDSM.16.M88.4 R164, [R200] ;  /* 0x00000000c8a4783b */ /* 0x000f2e0000000200 */
[C---:B--2---:R-:W-:Y:S08]  /*6bc0*/  HMMA.16816.F32.BF16 R20, R172.reuse, R180, R20 ;  /* 0x000000b4ac14723c */ /* 0x044ff00000041814 */
[C---:B------:R-:W-:Y:S01]  /*6bd0*/  HMMA.16816.F32.BF16 R24, R172.reuse, R182, R24 ;  /* 0x000000b6ac18723c */ /* 0x040fe20000041818 */
[----:B------:R-:W-:Y:S07]  /*6be0*/  LDSM.16.M88.4 R180, [R219+0x16000] ;  /* 0x01600000dbb4783b */ /* 0x000fee0000000200 */
[C---:B---3--:R-:W-:Y:S08]  /*6bf0*/  HMMA.16816.F32.BF16 R28, R172.reuse, R184, R28 ;  /* 0x000000b8ac1c723c */ /* 0x048ff0000004181c */
[----:B------:R-:W-:Y:S01]  /*6c00*/  HMMA.16816.F32.BF16 R32, R172, R186, R32 ;  /* 0x000000baac20723c */ /* 0x000fe20000041820 */
[----:B------:R-:W2:Y:S04]  /*6c10*/  LDSM.16.M88.4 R172, [R222+0xc000] ;  /* 0x00c00000deac783b */ /* 0x000ea80000000200 */
[----:B------:R-:W3:Y:S03]  /*6c20*/  LDSM.16.M88.4 R184, [R219+0x16800] ;  /* 0x01680000dbb8783b */ /* 0x000ee60000000200 */
        /* <DEDUP_REMOVED lines=8> */
[----:B------:R-:W1:Y:S07]  /*6cb0*/  LDSM.16.M88.4 R176, [R221+0xc000] ;  /* 0x00c00000ddb0783b */ /* 0x000e6e0000000200 */
[C---:B----4-:R-:W-:Y:S08]  /*6cc0*/  HMMA.16816.F32.BF16 R28, R192.reuse, R164, R28 ;  /* 0x000000a4c01c723c */ /* 0x050ff0000004181c */
[----:B------:R-:W-:Y:S01]  /*6cd0*/  HMMA.16816.F32.BF16 R32, R192, R166, R32 ;  /* 0x000000a6c020723c */ /* 0x000fe20000041820 */
[----:B------:R-:W4:Y:S04]  /*6ce0*/  LDSM.16.M88.4 R164, [R212+0x6800] ;  /* 0x00680000d4a4783b */ /* 0x000f280000000200 */
[----:B------:R-:W1:Y:S03]  /*6cf0*/  LDSM.16.M88.4 R192, [R212+0x7000] ;  /* 0x00700000d4c0783b */ /* 0x000e660000000200 */
[C---:B--2---:R-:W-:Y:S08]  /*6d00*/  HMMA.16816.F32.BF16 R4, R172.reuse, R180, R4 ;  /* 0x000000b4ac04723c */ /* 0x044ff00000041804 */
[C---:B------:R-:W-:Y:S01]  /*6d10*/  HMMA.16816.F32.BF16 R8, R172.reuse, R182, R8 ;  /* 0x000000b6ac08723c */ /* 0x040fe20000041808 */
[----:B------:R-:W2:Y:S01]  /*6d20*/  LDSM.16.M88.4 R180, [R212+0x7800] ;  /* 0x00780000d4b4783b */ /* 0x000ea20000000200 */
[----:B------:R-:W-:Y:S04]  /*6d30*/  DEPBAR.LE SB0, 0x0 ;  /* 0x000080000000791a */ /* 0x000fe80000000000 */
[----:B------:R-:W-:Y:S02]  /*6d40*/  BAR.SYNC.DEFER_BLOCKING 0x0 ;  /* 0x0000000000007b1d */ /* 0x000fe40000010000 */
[C---:B---3--:R-:W-:Y:S08]  /*6d50*/  HMMA.16816.F32.BF16 R12, R172.reuse, R184, R12 ;  /* 0x000000b8ac0c723c */ /* 0x048ff0000004180c */
[C---:B------:R-:W-:Y:S08]  /*6d60*/  HMMA.16816.F32.BF16 R16, R172.reuse, R186, R16 ;  /* 0x000000baac10723c */ /* 0x040ff00000041810 */
[C---:B------:R-:W-:Y:S08]  /*6d70*/  HMMA.16816.F32.BF16 R20, R172.reuse, R188, R20 ;  /* 0x000000bcac14723c */ /* 0x040ff00000041814 */
[C---:B------:R-:W-:Y:S08]  /*6d80*/  HMMA.16816.F32.BF16 R24, R172.reuse, R190, R24 ;  /* 0x000000beac18723c */ /* 0x040ff00000041818 */
[C---:B-1----:R-:W-:Y:S08]  /*6d90*/  HMMA.16816.F32.BF16 R28, R172.reuse, R168, R28 ;  /* 0x000000a8ac1c723c */ /* 0x042ff0000004181c */
[----:B------:R-:W-:Y:S08]  /*6da0*/  HMMA.16816.F32.BF16 R32, R172, R170, R32 ;  /* 0x000000aaac20723c */ /* 0x000ff00000041820 */
[C---:B------:R-:W-:Y:S08]  /*6db0*/  HMMA.16816.F32.BF16 R4, R176.reuse, R196, R4 ;  /* 0x000000c4b004723c */ /* 0x040ff00000041804 */
[C---:B------:R-:W-:Y:S08]  /*6dc0*/  HMMA.16816.F32.BF16 R8, R176.reuse, R198, R8 ;  /* 0x000000c6b008723c */ /* 0x040ff00000041808 */
[C---:B----4-:R-:W-:Y:S07]  /*6dd0*/  HMMA.16816.F32.BF16 R12, R176.reuse, R164, R12 ;  /* 0x000000a4b00c723c */ /* 0x050fee000004180c */
[C---:B------:R-:W-:Y:S01]  /*6de0*/  LEA R164, P5, R3.reuse, R250, 0x6 ;  /* 0x000000fa03a47211 */ /* 0x040fe200078a30ff */
[C---:B------:R-:W-:Y:S04]  /*6df0*/  HMMA.16816.F32.BF16 R16, R176.reuse, R166, R16 ;  /* 0x000000a6b010723c */ /* 0x040fe80000041810 */
[C---:B------:R-:W-:Y:S01]  /*6e00*/  LEA.HI.X.SX32 R165, R3.reuse, R251, 0x6, P5 ;  /* 0x000000fb03a57211 */ /* 0x040fe200028f36ff */
[----:B------:R-:W-:Y:S01]  /*6e10*/  IMAD.WIDE.U32 R174, R164, c[0x0][0x198], RZ ;  /* 0x00006600a4ae7a25 */ /* 0x000fe200078e00ff */
[----:B------:R-:W-:Y:S02]  /*6e20*/  ISETP.LT.AND P5, PT, RZ, UR8, PT ;  /* 0x00000008ff007c0c */ /* 0x000fe4000bfa1270 */
[C---:B------:R-:W-:Y:S04]  /*6e30*/  HMMA.16816.F32.BF16 R20, R176.reuse, R192, R20 ;  /* 0x000000c0b014723c */ /* 0x040fe80000041814 */
[----:B------:R-:W-:Y:S01]  /*6e40*/  LEA R166, P0, R3, R36, 0x6 ;  /* 0x0000002403a67211 */ /* 0x000fe200078030ff */
[----:B------:R-:W-:Y:S01]  /*6e50*/  IMAD R165, R165, c[0x0][0x198], RZ ;  /* 0x00006600a5a57a24 */ /* 0x000fe200078e02ff */
[----:B------:R-:W-:Y:S02]  /*6e60*/  LEA R172, P6, R174, R245, 0x1 ;  /* 0x000000f5aeac7211 */ /* 0x000fe400078c08ff */
[C---:B------:R-:W-:Y:S04]  /*6e70*/  HMMA.16816.F32.BF16 R24, R176.reuse, R194, R24 ;  /* 0x000000c2b018723c */ /* 0x040fe80000041818 */
[----:B------:R-:W-:Y:S01]  /*6e80*/  LEA.HI.X.SX32 R167, R3, R37, 0x6, P0 ;  /* 0x0000002503a77211 */ /* 0x000fe200000f36ff */
[----:B------:R-:W-:Y:S01]  /*6e90*/  IMAD.WIDE.U32 R168, R166, c[0x0][0x198], RZ ;  /* 0x00006600a6a87a25 */ /* 0x000fe200078e00ff */
[----:B------:R1:W5:Y:S02]  /*6ea0*/  LDL.LU.64 R36, [R1+0x8] ;  /* 0x0000080001247983 */ /* 0x0003640000300a00 */
[C---:B--2---:R-:W-:Y:S04]  /*6eb0*/  HMMA.16816.F32.BF16 R28, R176.reuse, R180, R28 ;  /* 0x000000b4b01c723c */ /* 0x044fe8000004181c */
[----:B------:R-:W-:Y:S01]  /*6ec0*/  IMAD R3, R167, c[0x0][0x198], RZ ;  /* 0x00006600a7037a24 */ /* 0x000fe200078e02ff */
[----:B------:R-:W-:Y:S01]  /*6ed0*/  LEA R170, P0, R168, R245, 0x1 ;  /* 0x000000f5a8aa7211 */ /* 0x000fe200078008ff */
[----:B------:R-:W-:Y:S02]  /*6ee0*/  IMAD R164, R164, c[0x0][0x19c], R165 ;  /* 0x00006700a4a47a24 */ /* 0x000fe400078e02a5 */
[----:B------:R-:W-:Y:S04]  /*6ef0*/  HMMA.16816.F32.BF16 R32, R176, R182, R32 ;  /* 0x000000b6b020723c */ /* 0x000fe80000041820 */
[----:B------:R-:W-:Y:S02]  /*6f00*/  IMAD R166, R166, c[0x0][0x19c], R3 ;  /* 0x00006700a6a67a24 */ /* 0x000fe400078e0203 */
[----:B------:R-:W-:Y:S02]  /*6f10*/  IMAD.IADD R164, R175, 0x1, R164 ;  /* 0x00000001afa47824 */ /* 0x000fe400078e02a4 */
[----:B------:R-:W-:Y:S04]  /*6f20*/  IMAD.IADD R166, R169, 0x1, R166 ;  /* 0x00000001a9a67824 */ /* 0x000fe800078e02a6 */
[-C--:B------:R-:W-:Y:S02]  /*6f30*/  LEA.HI.X R173, R174, R244.reuse, R164, 0x1, P6 ;  /* 0x000000f4aead7211 */ /* 0x080fe400030f0ca4 */
[----:B------:R-:W-:Y:S01]  /*6f40*/  LEA.HI.X R171, R168, R244, R166, 0x1, P0 ;  /* 0x000000f4a8ab7211 */ /* 0x000fe200000f0ca6 */
[----:B-1---5:R-:W-:-:S05]  /*6f50*/  @P5 BRA `(.L_x_330) ;  /* 0xffffe82000005947 */ /* 0x022fca000383ffff */
.L_x_329:
[----:B-1----:R-:W-:Y:S01]  /*6f60*/  FMNMX.FTZ R166, R4, R2, !PT ;  /* 0x0000000204a67209 */ /* 0x002fe20007810000 */
[----:B------:R-:W-:Y:S01]  /*6f70*/  LDSM.16.MT88.4 R168, [R220+0x18000] ;  /* 0x01800000dca8783b */ /* 0x000fe20000004200 */
[----:B------:R-:W-:Y:S01]  /*6f80*/  FMNMX.FTZ R3, R6, R0, !PT ;  /* 0x0000000006037209 */ /* 0x000fe20007810000 */
[----:B------:R-:W-:Y:S01]  /*6f90*/  UIADD3 UR10, UR10, 0x1, URZ ;  /* 0x000000010a0a7890 */ /* 0x000fe2000fffe03f */
        /* <DEDUP_REMOVED lines=33> */
[----:B------:R-:W-:Y:S08]  /*71b0*/  SHFL.BFLY PT, R164, R166, 0x2, 0x1f ;  /* 0x0c401f00a6a47f89 */ /* 0x000ff000000e0000 */
[----:B------:R-:W1:Y:S02]  /*71c0*/  SHFL.BFLY PT, R165, R3, 0x2, 0x1f ;  /* 0x0c401f0003a57f89 */ /* 0x000e6400000e0000 */
[----:B-1----:R-:W-:Y:S02]  /*71d0*/  FMNMX.FTZ R165, R3, R165, !PT ;  /* 0x000000a503a57209 */ /* 0x002fe40007810000 */
[----:B------:R-:W-:Y:S04]  /*71e0*/  FMNMX.FTZ R166, R166, R164, !PT ;  /* 0x000000a4a6a67209 */ /* 0x000fe80007810000 */
[----:B------:R-:W1:Y:S08]  /*71f0*/  SHFL.BFLY PT, R3, R165, 0x1, 0x1f ;  /* 0x0c201f00a5037f89 */ /* 0x000e7000000e0000 */
[----:B------:R-:W2:Y:S01]  /*7200*/  SHFL.BFLY PT, R164, R166, 0x1, 0x1f ;  /* 0x0c201f00a6a47f89 */ /* 0x000ea200000e0000 */
[----:B-1----:R-:W-:Y:S05]  /*7210*/  FMNMX.FTZ R3, R165, R3, !PT ;  /* 0x00000003a5037209 */ /* 0x002fea0007810000 */
[C---:B------:R-:W-:Y:S02]  /*7220*/  FMUL.FTZ R189, R3.reuse, c[0x0][0x23c] ;  /* 0x00008f0003bd7a20 */ /* 0x040fe40000410000 */
[C---:B------:R-:W-:Y:S01]  /*7230*/  FADD.FTZ R0, -R3.reuse, R0 ;  /* 0x0000000003007221 */ /* 0x040fe20000010100 */
[----:B--2---:R-:W-:Y:S03]  /*7240*/  FMNMX.FTZ R164, R166, R164, !PT ;  /* 0x000000a4a6a47209 */ /* 0x004fe60007810000 */
[----:B------:R-:W-:Y:S01]  /*7250*/  FMUL.FTZ R0, R0, c[0x0][0x23c] ;  /* 0x00008f0000007a20 */ /* 0x000fe20000410000 */
[C---:B------:R-:W-:Y:S01]  /*7260*/  FSETP.NEU.FTZ.AND P0, PT, R164.reuse, -INF , PT ;  /* 0xff800000a400780b */ /* 0x040fe20003f1d000 */
[C---:B------:R-:W-:Y:S02]  /*7270*/  FMUL.FTZ R190, R164.reuse, c[0x0][0x23c] ;  /* 0x00008f00a4be7a20 */ /* 0x040fe40000410000 */
[----:B------:R-:W-:Y:S02]  /*7280*/  FADD.FTZ R2, -R164, R2 ;  /* 0x00000002a4027221 */ /* 0x000fe40000010100 */
[----:B------:R-:W1:Y:S01]  /*7290*/  MUFU.EX2 R0, R0 ;  /* 0x0000000000007308 */ /* 0x000e620000000800 */
[----:B------:R-:W-:Y:S01]  /*72a0*/  FSEL R190, R190, RZ, P0 ;  /* 0x000000ffbebe7208 */ /* 0x000fe20000000000 */
[----:B------:R-:W-:Y:S01]  /*72b0*/  FMUL.FTZ R2, R2, c[0x0][0x23c] ;  /* 0x00008f0002027a20 */ /* 0x000fe20000410000 */
[----:B------:R-:W-:Y:S03]  /*72c0*/  FSETP.NEU.FTZ.AND P0, PT, R3, -INF , PT ;  /* 0xff8000000300780b */ /* 0x000fe60003f1d000 */
[--C-:B------:R-:W-:Y:S01]  /*72d0*/  FFMA.FTZ R165, R4, c[0x0][0x23c], -R190.reuse ;  /* 0x00008f0004a57a23 */ /* 0x100fe200000108be */
[----:B------:R-:W-:Y:S01]  /*72e0*/  FSEL R189, R189, RZ, P0 ;  /* 0x000000ffbdbd7208 */ /* 0x000fe20000000000 */
[--C-:B------:R-:W-:Y:S02]  /*72f0*/  FFMA.FTZ R166, R5, c[0x0][0x23c], -R190.reuse ;  /* 0x00008f0005a67a23 */ /* 0x100fe400000108be */
[--C-:B------:R-:W-:Y:S01]  /*7300*/  FFMA.FTZ R185, R8, c[0x0][0x23c], -R190.reuse ;  /* 0x00008f0008b97a23 */ /* 0x100fe200000108be */
[----:B------:R-:W2:Y:S01]  /*7310*/  MUFU.EX2 R2, R2 ;  /* 0x0000000200027308 */ /* 0x000ea20000000800 */
[--C-:B------:R-:W-:Y:S02]  /*7320*/  FFMA.FTZ R167, R6, c[0x0][0x23c], -R189.reuse ;  /* 0x00008f0006a77a23 */ /* 0x100fe400000108bd */
[--C-:B------:R-:W-:Y:S02]  /*7330*/  FFMA.FTZ R184, R7, c[0x0][0x23c], -R189.reuse ;  /* 0x00008f0007b87a23 */ /* 0x100fe400000108bd */
[--C-:B------:R-:W-:Y:S02]  /*7340*/  FFMA.FTZ R186, R9, c[0x0][0x23c], -R190.reuse ;  /* 0x00008f0009ba7a23 */ /* 0x100fe400000108be */
[--C-:B------:R-:W-:Y:S02]  /*7350*/  FFMA.FTZ R187, R10, c[0x0][0x23c], -R189.reuse ;  /* 0x00008f000abb7a23 */ /* 0x100fe400000108bd */
[--C-:B------:R-:W-:Y:S01]  /*7360*/  FFMA.FTZ R188, R11, c[0x0][0x23c], -R189.reuse ;  /* 0x00008f000bbc7a23 */ /* 0x100fe200000108bd */
[----:B------:R-:W-:Y:S01]  /*7370*/  MUFU.EX2 R165, R165 ;  /* 0x000000a500a57308 */ /* 0x000fe20000000800 */
[--C-:B------:R-:W-:Y:S02]  /*7380*/  FFMA.FTZ R199, R32, c[0x0][0x23c], -R190.reuse ;  /* 0x00008f0020c77a23 */ /* 0x100fe400000108be */
[C---:B-1----:R-:W-:Y:S02]  /*7390*/  FMUL.FTZ R6, R0.reuse, R162 ;  /* 0x000000a200067220 */ /* 0x042fe40000410000 */
[C---:B------:R-:W-:Y:S02]  /*73a0*/  FMUL.FTZ R7, R0.reuse, R163 ;  /* 0x000000a300077220 */ /* 0x040fe40000410000 */
[C---:B------:R-:W-:Y:S02]  /*73b0*/  FMUL.FTZ R10, R0.reuse, R158 ;  /* 0x0000009e000a7220 */ /* 0x040fe40000410000 */
[C---:B------:R-:W-:Y:S01]  /*73c0*/  FMUL.FTZ R11, R0.reuse, R159 ;  /* 0x0000009f000b7220 */ /* 0x040fe20000410000 */
[----:B------:R-:W1:Y:S01]  /*73d0*/  MUFU.EX2 R166, R166 ;  /* 0x000000a600a67308 */ /* 0x000e620000000800 */
[C---:B------:R-:W-:Y:S02]  /*73e0*/  FMUL.FTZ R38, R0.reuse, R38 ;  /* 0x0000002600267220 */ /* 0x040fe40000410000 */
[----:B------:R-:W-:Y:S02]  /*73f0*/  FMUL.FTZ R39, R0, R39 ;  /* 0x0000002700277220 */ /* 0x000fe40000410000 */
[C---:B--2---:R-:W-:Y:S02]  /*7400*/  FMUL.FTZ R4, R2.reuse, R160 ;  /* 0x000000a002047220 */ /* 0x044fe40000410000 */
[C---:B------:R-:W-:Y:S02]  /*7410*/  FMUL.FTZ R5, R2.reuse, R161 ;  /* 0x000000a102057220 */ /* 0x040fe40000410000 */
[C---:B------:R-:W-:Y:S01]  /*7420*/  FMUL.FTZ R8, R2.reuse, R156 ;  /* 0x0000009c02087220 */ /* 0x040fe20000410000 */
[----:B------:R-:W-:Y:S01]  /*7430*/  MUFU.EX2 R167, R167 ;  /* 0x000000a700a77308 */ /* 0x000fe20000000800 */
[C---:B------:R-:W-:Y:S02]  /*7440*/  FMUL.FTZ R9, R2.reuse, R157 ;  /* 0x0000009d02097220 */ /* 0x040fe40000410000 */
[----:B------:R-:W2:Y:S01]  /*7450*/  LDSM.16.MT88.4 R156, [R216+0x18000] ;  /* 0x01800000d89c783b */ /* 0x000ea20000004200 */
[C---:B------:R-:W-:Y:S02]  /*7460*/  FMUL.FTZ R36, R2.reuse, R36 ;  /* 0x0000002402247220 */ /* 0x040fe40000410000 */
[C---:B------:R-:W-:Y:S02]  /*7470*/  FMUL.FTZ R37, R2.reuse, R37 ;  /* 0x0000002502257220 */ /* 0x040fe40000410000 */
[C---:B------:R-:W-:Y:S02]  /*7480*/  FMUL.FTZ R40, R2.reuse, R40 ;  /* 0x0000002802287220 */ /* 0x040fe40000410000 */
[----:B------:R-:W3:Y:S01]  /*7490*/  MUFU.EX2 R184, R184 ;  /* 0x000000b800b87308 */ /* 0x000ee20000000800 */
[----:B------:R-:W-:Y:S02]  /*74a0*/  FMUL.FTZ R41, R2, R41 ;  /* 0x0000002902297220 */ /* 0x000fe40000410000 */
[----:B------:R-:W-:Y:S01]  /*74b0*/  FMUL.FTZ R42, R0, R42 ;  /* 0x0000002a002a7220 */ /* 0x000fe20000410000 */
[----:B-1----:R-:W-:Y:S01]  /*74c0*/  F2FP.BF16.PACK_AB R160, R166, R165 ;  /* 0x000000a5a6a0723e */ /* 0x002fe200000010ff */
[----:B------:R-:W-:Y:S02]  /*74d0*/  FMUL.FTZ R43, R0, R43 ;  /* 0x0000002b002b7220 */ /* 0x000fe40000410000 */
[--C-:B------:R-:W-:Y:S02]  /*74e0*/  FFMA.FTZ R252, R34, c[0x0][0x23c], -R189.reuse ;  /* 0x00008f0022fc7a23 */ /* 0x100fe400000108bd */
[C---:B------:R-:W-:Y:S01]  /*74f0*/  FMUL.FTZ R44, R2.reuse, R44 ;  /* 0x0000002c022c7220 */ /* 0x040fe20000410000 */
[----:B------:R-:W-:Y:S01]  /*7500*/  MUFU.EX2 R185, R185 ;  /* 0x000000b900b97308 */ /* 0x000fe20000000800 */
[----:B------:R-:W-:Y:S02]  /*7510*/  FMUL.FTZ R45, R2, R45 ;  /* 0x0000002d022d7220 */ /* 0x000fe40000410000 */
[C---:B------:R-:W-:Y:S02]  /*7520*/  FMUL.FTZ R46, R0.reuse, R46 ;  /* 0x0000002e002e7220 */ /* 0x040fe40000410000 */
[----:B------:R-:W-:Y:S02]  /*7530*/  FMUL.FTZ R47, R0, R47 ;  /* 0x0000002f002f7220 */ /* 0x000fe40000410000 */
[C---:B------:R-:W-:Y:S02]  /*7540*/  FMUL.FTZ R48, R2.reuse, R48 ;  /* 0x0000003002307220 */ /* 0x040fe40000410000 */
[----:B------:R-:W-:Y:S01]  /*7550*/  FMUL.FTZ R49, R2, R49 ;  /* 0x0000003102317220 */ /* 0x000fe20000410000 */
[----:B------:R-:W1:Y:S01]  /*7560*/  MUFU.EX2 R186, R186 ;  /* 0x000000ba00ba7308 */ /* 0x000e620000000800 */
        /* <DEDUP_REMOVED lines=15> */
[----:B-1----:R-:W-:Y:S01]  /*7660*/  F2FP.BF16.PACK_AB R162, R186, R185 ;  /* 0x000000b9baa2723e */ /* 0x002fe200000010ff */
        /* <DEDUP_REMOVED lines=15> */
[C---:B------:R-:W-:Y:S02]  /*7760*/  FMUL.FTZ R74, R0.reuse, R74 ;  /* 0x0000004a004a7220 */ /* 0x040fe40000410000 */
[C---:B------:R-:W-:Y:S05]  /*7770*/  HMMA.16816.F32.BF16 R4, R160.reuse, R168, R4 ;  /* 0x000000a8a004723c */ /* 0x040fea0000041804 */
        /* <DEDUP_REMOVED lines=94> */
[C---:B------:R-:W-:Y:S03]  /*7d60*/  FMUL.FTZ R12, R2.reuse, R152 ;  /* 0x00000098020c7220 */ /* 0x040fe60000410000 */
[C---:B------:R-:W-:Y:S01]  /*7d70*/  HMMA.16816.F32.BF16 R128, R160.reuse, R158, R128 ;  /* 0x0000009ea080723c */ /* 0x040fe20000041880 */
[----:B------:R-:W-:Y:S01]  /*7d80*/  LDSM.16.MT88.4 R156, [R220+0x18800] ;  /* 0x01880000dc9c783b */ /* 0x000fe20000004200 */
[----:B------:R-:W-:Y:S01]  /*7d90*/  MUFU.EX2 R191, R191 ;  /* 0x000000bf00bf7308 */ /* 0x000fe20000000800 */
[--C-:B------:R-:W-:Y:S02]  /*7da0*/  FFMA.FTZ R192, R13, c[0x0][0x23c], -R190.reuse ;  /* 0x00008f000dc07a23 */ /* 0x100fe400000108be */
[----:B------:R-:W-:Y:S02]  /*7db0*/  FMUL.FTZ R13, R2, R153 ;  /* 0x00000099020d7220 */ /* 0x000fe40000410000 */
[--C-:B------:R-:W-:Y:S02]  /*7dc0*/  FFMA.FTZ R193, R14, c[0x0][0x23c], -R189.reuse ;  /* 0x00008f000ec17a23 */ /* 0x100fe400000108bd */
[C---:B------:R-:W-:Y:S03]  /*7dd0*/  FMUL.FTZ R14, R0.reuse, R154 ;  /* 0x0000009a000e7220 */ /* 0x040fe60000410000 */
[--C-:B------:R-:W-:Y:S01]  /*7de0*/  FFMA.FTZ R194, R15, c[0x0][0x23c], -R189.reuse ;  /* 0x00008f000fc27a23 */ /* 0x100fe200000108bd */
[----:B------:R-:W2:Y:S01]  /*7df0*/  MUFU.EX2 R192, R192 ;  /* 0x000000c000c07308 */ /* 0x000ea20000000800 */
[----:B------:R-:W-:Y:S02]  /*7e00*/  FMUL.FTZ R15, R0, R155 ;  /* 0x0000009b000f7220 */ /* 0x000fe40000410000 */
[----:B------:R-:W4:Y:S01]  /*7e10*/  LDSM.16.MT88.4 R152, [R216+0x1e000] ;  /* 0x01e00000d898783b */ /* 0x000f220000004200 */
[C---:B------:R-:W-:Y:S02]  /*7e20*/  FMUL.FTZ R132, R2.reuse, R132 ;  /* 0x0000008402847220 */ /* 0x040fe40000410000 */
[----:B------:R-:W-:Y:S02]  /*7e30*/  FMUL.FTZ R133, R2, R133 ;  /* 0x0000008502857220 */ /* 0x000fe40000410000 */
[C---:B------:R-:W-:Y:S02]  /*7e40*/  FMUL.FTZ R134, R0.reuse, R134 ;  /* 0x0000008600867220 */ /* 0x040fe40000410000 */
[----:B------:R-:W-:Y:S01]  /*7e50*/  FMUL.FTZ R135, R0, R135 ;  /* 0x0000008700877220 */ /* 0x000fe20000410000 */
[----:B------:R-:W-:Y:S01]  /*7e60*/  MUFU.EX2 R193, R193 ;  /* 0x000000c100c17308 */ /* 0x000fe20000000800 */
[C---:B------:R-:W-:Y:S02]  /*7e70*/  FMUL.FTZ R136, R2.reuse, R136 ;  /* 0x0000008802887220 */ /* 0x040fe40000410000 */
[----:B------:R-:W-:Y:S02]  /*7e80*/  FMUL.FTZ R137, R2, R137 ;  /* 0x0000008902897220 */ /* 0x000fe40000410000 */
[C---:B------:R-:W-:Y:S01]  /*7e90*/  FMUL.FTZ R138, R0.reuse, R138 ;  /* 0x0000008a008a7220 */ /* 0x040fe20000410000 */
[C---:B-1----:R-:W-:Y:S03]  /*7ea0*/  HMMA.16816.F32.BF16 R132, R160.reuse, R168, R132 ;  /* 0x000000a8a084723c */ /* 0x042fe60000041884 */
[----:B------:R-:W-:Y:S01]  /*7eb0*/  FMUL.FTZ R139, R0, R139 ;  /* 0x0000008b008b7220 */ /* 0x000fe20000410000 */
[----:B------:R-:W1:Y:S01]  /*7ec0*/  MUFU.EX2 R194, R194 ;  /* 0x000000c200c27308 */ /* 0x000e620000000800 */
[--C-:B------:R-:W-:Y:S02]  /*7ed0*/  FFMA.FTZ R195, R16, c[0x0][0x23c], -R190.reuse ;  /* 0x00008f0010c37a23 */ /* 0x100fe400000108be */
[----:B------:R-:W-:Y:S01]  /*7ee0*/  FFMA.FTZ R196, R17, c[0x0][0x23c], -R190 ;  /* 0x00008f0011c47a23 */ /* 0x000fe200000108be */
[C---:B------:R-:W-:Y:S01]  /*7ef0*/  HMMA.16816.F32.BF16 R12, R160.reuse, R170, R12 ;  /* 0x000000aaa00c723c */ /* 0x040fe2000004180c */
[----:B------:R-:W5:Y:S03]  /*7f00*/  LDSM.16.MT88.4 R168, [R218+0x18800] ;  /* 0x01880000daa8783b */ /* 0x000f660000004200 */
[--C-:B------:R-:W-:Y:S02]  /*7f10*/  FFMA.FTZ R197, R18, c[0x0][0x23c], -R189.reuse ;  /* 0x00008f0012c57a23 */ /* 0x100fe400000108bd */
[----:B------:R-:W-:Y:S01]  /*7f20*/  FFMA.FTZ R198, R19, c[0x0][0x23c], -R189 ;  /* 0x00008f0013c67a23 */ /* 0x000fe200000108bd */
[----:B------:R-:W-:Y:S01]  /*7f30*/  MUFU.EX2 R195, R195 ;  /* 0x000000c300c37308 */ /* 0x000fe20000000800 */
[C---:B---3--:R-:W-:Y:S04]  /*7f40*/  HMMA.16816.F32.BF16 R136, R160.reuse, R172, R136 ;  /* 0x000000aca088723c */ /* 0x048fe80000041888 */
[C---:B------:R-:W-:Y:S02]  /*7f50*/  FMUL.FTZ R140, R2.reuse, R140 ;  /* 0x0000008c028c7220 */ /* 0x040fe40000410000 */
[----:B------:R-:W-:Y:S02]  /*7f60*/  FMUL.FTZ R141, R2, R141 ;  /* 0x0000008d028d7220 */ /* 0x000fe40000410000 */
[C---:B------:R-:W-:Y:S01]  /*7f70*/  FMUL.FTZ R142, R0.reuse, R142 ;  /* 0x0000008e008e7220 */ /* 0x040fe20000410000 */
[----:B------:R-:W3:Y:S03]  /*7f80*/  MUFU.EX2 R196, R196 ;  /* 0x000000c400c47308 */ /* 0x000ee60000000800 */
[----:B------:R-:W-:Y:S02]  /*7f90*/  FMUL.FTZ R143, R0, R143 ;  /* 0x0000008f008f7220 */ /* 0x000fe40000410000 */
[----:B------:R-:W-:Y:S01]  /*7fa0*/  FMUL.FTZ R16, R2, R148 ;  /* 0x0000009402107220 */ /* 0x000fe20000410000 */
[----:B--2---:R-:W-:Y:S01]  /*7fb0*/  F2FP.BF16.PACK_AB R148, R192, R191 ;  /* 0x000000bfc094723e */ /* 0x004fe200000010ff */
[----:B------:R-:W-:Y:S01]  /*7fc0*/  FMUL.FTZ R17, R2, R149 ;  /* 0x0000009502117220 */ /* 0x000fe20000410000 */
[----:B-1----:R-:W-:Y:S01]  /*7fd0*/  F2FP.BF16.PACK_AB R149, R194, R193 ;  /* 0x000000c1c295723e */ /* 0x002fe200000010ff */
[C---:B------:R-:W-:Y:S01]  /*7fe0*/  FMUL.FTZ R18, R0.reuse, R150 ;  /* 0x0000009600127220 */ /* 0x040fe20000410000 */
[C---:B------:R-:W-:Y:S01]  /*7ff0*/  HMMA.16816.F32.BF16 R140, R160.reuse, R174, R140 ;  /* 0x000000aea08c723c */ /* 0x040fe2000004188c */
[----:B------:R-:W-:Y:S01]  /*8000*/  MUFU.EX2 R197, R197 ;  /* 0x000000c500c57308 */ /* 0x000fe20000000800 */
[----:B------:R-:W1:Y:S01]  /*8010*/  LDSM.16.MT88.4 R172, [R217+0x18800] ;  /* 0x01880000d9ac783b */ /* 0x000e620000004200 */
[----:B------:R-:W-:Y:S02]  /*8020*/  FMUL.FTZ R19, R0, R151 ;  /* 0x0000009700137220 */ /* 0x000fe40000410000 */
[C---:B------:R-:W-:Y:S02]  /*8030*/  FMUL.FTZ R144, R2.reuse, R144 ;  /* 0x0000009002907220 */ /* 0x040fe40000410000 */
[----:B------:R-:W-:Y:S02]  /*8040*/  FMUL.FTZ R145, R2, R145 ;  /* 0x0000009102917220 */ /* 0x000fe40000410000 */
[C---:B------:R-:W-:Y:S01]  /*8050*/  FMUL.FTZ R146, R0.reuse, R146 ;  /* 0x0000009200927220 */ /* 0x040fe20000410000 */
[C---:B----4-:R-:W-:Y:S01]  /*8060*/  HMMA.16816.F32.BF16 R16, R160.reuse, R152, R16 ;  /* 0x00000098a010723c */ /* 0x050fe20000041810 */
[----:B------:R-:W2:Y:S02]  /*8070*/  MUFU.EX2 R198, R198 ;  /* 0x000000c600c67308 */ /* 0x000ea40000000800 */
[----:B------:R-:W-:Y:S01]  /*8080*/  FMUL.FTZ R147, R0, R147 ;  /* 0x0000009300937220 */ /* 0x000fe20000410000 */
[----:B---3--:R-:W-:Y:S01]  /*8090*/  F2FP.BF16.PACK_AB R150, R196, R195 ;  /* 0x000000c3c496723e */ /* 0x008fe200000010ff */
[----:B------:R-:W-:Y:S01]  /*80a0*/  FFMA.FTZ R165, R2, R249, R165 ;  /* 0x000000f902a57223 */ /* 0x000fe200000100a5 */
[----:B------:R-:W-:Y:S01]  /*80b0*/  MOV R2, R164 ;  /* 0x000000a400027202 */ /* 0x000fe20000000f00 */
[----:B------:R-:W-:Y:S01]  /*80c0*/  FFMA.FTZ R167, R0, R248, R167 ;  /* 0x000000f800a77223 */ /* 0x000fe200000100a7 */
[----:B------:R-:W-:Y:S01]  /*80d0*/  MOV R0, R3 ;  /* 0x0000000300007202 */ /* 0x000fe20000000f00 */
[----:B------:R-:W-:Y:S01]  /*80e0*/  FADD.FTZ R165, R166, R165 ;  /* 0x000000a5a6a57221 */ /* 0x000fe20000010000 */
[----:B------:R-:W-:Y:S01]  /*80f0*/  HMMA.16816.F32.BF16 R144, R160, R154, R144 ;  /* 0x0000009aa090723c */ /* 0x000fe20000041890 */
[----:B------:R-:W3:Y:S02]  /*8100*/  LDSM.16.MT88.4 R152, [R216+0x18800] ;  /* 0x01880000d898783b */ /* 0x000ee40000004200 */
[----:B------:R-:W-:Y:S02]  /*8110*/  FADD.FTZ R167, R184, R167 ;  /* 0x000000a7b8a77221 */ /* 0x000fe40000010000 */
[----:B------:R-:W-:Y:S02]  /*8120*/  FADD.FTZ R165, R185, R165 ;  /* 0x000000a5b9a57221 */ /* 0x000fe40000010000 */
[----:B------:R-:W-:Y:S02]  /*8130*/  FADD.FTZ R167, R187, R167 ;  /* 0x000000a7bba77221 */ /* 0x000fe40000010000 */
[----:B------:R-:W4:Y:S03]  /*8140*/  LDSM.16.MT88.4 R160, [R220+0x1a800] ;  /* 0x01a80000dca0783b */ /* 0x000f260000004200 */
[----:B------:R-:W-:Y:S02]  /*8150*/  FADD.FTZ R186, R186, R165 ;  /* 0x000000a5baba7221 */ /* 0x000fe40000010000 */
[----:B------:R-:W-:Y:S01]  /*8160*/  FADD.FTZ R188, R188, R167 ;  /* 0x000000a7bcbc7221 */ /* 0x000fe20000010000 */
[----:B--2---:R-:W-:Y:S01]  /*8170*/  F2FP.BF16.PACK_AB R151, R198, R197 ;  /* 0x000000c5c697723e */ /* 0x004fe200000010ff */
[----:B------:R-:W-:Y:S02]  /*8180*/  FADD.FTZ R186, R191, R186 ;  /* 0x000000babfba7221 */ /* 0x000fe40000010000 */
[----:B------:R-:W-:Y:S02]  /*8190*/  FADD.FTZ R188, R193, R188 ;  /* 0x000000bcc1bc7221 */ /* 0x000fe40000010000 */
[----:B------:R-:W-:Y:S02]  /*81a0*/  FADD.FTZ R192, R192, R186 ;  /* 0x000000bac0c07221 */ /* 0x000fe40000010000 */
[C---:B------:R-:W-:Y:S05]  /*81b0*/  HMMA.16816.F32.BF16 R4, R148.reuse, R156, R4 ;  /* 0x0000009c9404723c */ /* 0x040fea0000041804 */
[----:B------:R-:W-:Y:S02]  /*81c0*/  FADD.FTZ R194, R194, R188 ;  /* 0x000000bcc2c27221 */ /* 0x000fe40000010000 */
[----:B------:R-:W-:Y:S01]  /*81d0*/  FADD.FTZ R192, R195, R192 ;  /* 0x000000c0c3c07221 */ /* 0x000fe20000010000 */
[C---:B------:R-:W-:Y:S01]  /*81e0*/  HMMA.16816.F32.BF16 R8, R148.reuse, R158, R8 ;  /* 0x0000009e9408723c */ /* 0x040fe20000041808 */
[----:B------:R-:W2:Y:S03]  /*81f0*/  LDSM.16.MT88.4 R156, [R218+0x1a800] ;  /* 0x01a80000da9c783b */ /* 0x000ea60000004200 */
[----:B------:R-:W-:Y:S02]  /*8200*/  FADD.FTZ R194, R197, R194 ;  /* 0x000000c2c5c27221 */ /* 0x000fe40000010000 */
[----:B------:R-:W-:Y:S02]  /*8210*/  FADD.FTZ R196, R196, R192 ;  /* 0x000000c0c4c47221 */ /* 0x000fe40000010000 */
[C---:B-----5:R-:W-:Y:S04]  /*8220*/  HMMA.16816.F32.BF16 R36, R148.reuse, R168, R36 ;  /* 0x000000a89424723c */ /* 0x060fe80000041824 */
[----:B------:R-:W-:Y:S04]  /*8230*/  FADD.FTZ R198, R198, R194 ;  /* 0x000000c2c6c67221 */ /* 0x000fe80000010000 */
        /* <DEDUP_REMOVED lines=11> */
[C---:B--2---:R-:W-:Y:S08]  /*82f0*/  HMMA.16816.F32.BF16 R68, R148.reuse, R156, R68 ;  /* 0x0000009c9444723c */ /* 0x044ff00000041844 */
[C---:B------:R-:W-:Y:S01]  /*8300*/  HMMA.16816.F32.BF16 R72, R148.reuse, R158, R72 ;  /* 0x0000009e9448723c */ /* 0x040fe20000041848 */
[----:B------:R-:W2:Y:S07]  /*8310*/  LDSM.16.MT88.4 R156, [R216+0x1c800] ;  /* 0x01c80000d89c783b */ /* 0x000eae0000004200 */
[C---:B------:R-:W-:Y:S07]  /*8320*/  HMMA.16816.F32.BF16 R76, R148.reuse, R176, R76 ;  /* 0x000000b0944c723c */ /* 0x040fee000004184c */
[--C-:B------:R-:W-:Y:S01]  /*8330*/  FFMA.FTZ R176, R20, c[0x0][0x23c], -R190.reuse ;  /* 0x00008f0014b07a23 */ /* 0x100fe200000108be */
[C---:B------:R-:W-:Y:S04]  /*8340*/  HMMA.16816.F32.BF16 R80, R148.reuse, R178, R80 ;  /* 0x000000b29450723c */ /* 0x040fe80000041850 */
[--C-:B------:R-:W-:Y:S01]  /*8350*/  FFMA.FTZ R177, R21, c[0x0][0x23c], -R190.reuse ;  /* 0x00008f0015b17a23 */ /* 0x100fe200000108be */
[----:B------:R-:W4:Y:S02]  /*8360*/  MUFU.EX2 R176, R176 ;  /* 0x000000b000b07308 */ /* 0x000f240000000800 */
[--C-:B------:R-:W-:Y:S01]  /*8370*/  FFMA.FTZ R178, R22, c[0x0][0x23c], -R189.reuse ;  /* 0x00008f0016b27a23 */ /* 0x100fe200000108bd */
[C---:B------:R-:W-:Y:S04]  /*8380*/  HMMA.16816.F32.BF16 R84, R148.reuse, R180, R84 ;  /* 0x000000b49454723c */ /* 0x040fe80000041854 */
[--C-:B------:R-:W-:Y:S02]  /*8390*/  FFMA.FTZ R179, R23, c[0x0][0x23c], -R189.reuse ;  /* 0x00008f0017b37a23 */ /* 0x100fe400000108bd */
[----:B------:R-:W2:Y:S01]  /*83a0*/  LDSM.16.MT88.4 R20, [R218+0x1e800] ;  /* 0x01e80000da14783b */ /* 0x000ea20000004200 */
[--C-:B------:R-:W-:Y:S01]  /*83b0*/  FFMA.FTZ R180, R24, c[0x0][0x23c], -R190.reuse ;  /* 0x00008f0018b47a23 */ /* 0x100fe200000108be */
[C---:B------:R-:W-:Y:S01]  /*83c0*/  HMMA.16816.F32.BF16 R88, R148.reuse, R182, R88 ;  /* 0x000000b69458723c */ /* 0x040fe20000041858 */
[----:B------:R-:W-:Y:S03]  /*83d0*/  MUFU.EX2 R177, R177 ;  /* 0x000000b100b17308 */ /* 0x000fe60000000800 */
[----:B------:R-:W-:Y:S03]  /*83e0*/  FFMA.FTZ R181, R25, c[0x0][0x23c], -R190 ;  /* 0x00008f0019b57a23 */ /* 0x000fe600000108be */
[--C-:B------:R-:W-:Y:S01]  /*83f0*/  FFMA.FTZ R182, R26, c[0x0][0x23c], -R189.reuse ;  /* 0x00008f001ab67a23 */ /* 0x100fe200000108bd */
[C---:B-----5:R-:W-:Y:S03]  /*8400*/  HMMA.16816.F32.BF16 R92, R148.reuse, R168, R92 ;  /* 0x000000a8945c723c */ /* 0x060fe6000004185c */
[----:B------:R-:W5:Y:S01]  /*8410*/  MUFU.EX2 R178, R178 ;  /* 0x000000b200b27308 */ /* 0x000f620000000800 */
[----:B------:R-:W-:Y:S02]  /*8420*/  FFMA.FTZ R183, R27, c[0x0][0x23c], -R189 ;  /* 0x00008f001bb77a23 */ /* 0x000fe400000108bd */
[----:B------:R-:W-:Y:S01]  /*8430*/  LDSM.16.MT88.4 R24, [R218+0x19000] ;  /* 0x01900000da18783b */ /* 0x000fe20000004200 */
[----:B----4-:R-:W-:Y:S01]  /*8440*/  FADD.FTZ R196, R176, R196 ;  /* 0x000000c4b0c47221 */ /* 0x010fe20000010000 */
[C---:B------:R-:W-:Y:S05]  /*8450*/  HMMA.16816.F32.BF16 R96, R148.reuse, R170, R96 ;  /* 0x000000aa9460723c */ /* 0x040fea0000041860 */
[----:B------:R-:W4:Y:S01]  /*8460*/  MUFU.EX2 R179, R179 ;  /* 0x000000b300b37308 */ /* 0x000f220000000800 */
[----:B------:R-:W4:Y:S02]  /*8470*/  LDSM.16.MT88.4 R168, [R217+0x1e800] ;  /* 0x01e80000d9a8783b */ /* 0x000f240000004200 */
[C---:B-1----:R-:W-:Y:S07]  /*8480*/  HMMA.16816.F32.BF16 R100, R148.reuse, R172, R100 ;  /* 0x000000ac9464723c */ /* 0x042fee0000041864 */
[----:B------:R-:W-:Y:S01]  /*8490*/  MUFU.EX2 R180, R180 ;  /* 0x000000b400b47308 */ /* 0x000fe20000000800 */
[C---:B------:R-:W-:Y:S01]  /*84a0*/  HMMA.16816.F32.BF16 R104, R148.reuse, R174, R104 ;  /* 0x000000ae9468723c */ /* 0x040fe20000041868 */
[----:B------:R-:W-:Y:S03]  /*84b0*/  LDSM.16.MT88.4 R172, [R220+0x1d000] ;  /* 0x01d00000dcac783b */ /* 0x000fe60000004200 */
[----:B-----5:R-:W-:Y:S04]  /*84c0*/  FADD.FTZ R198, R178, R198 ;  /* 0x000000c6b2c67221 */ /* 0x020fe80000010000 */
[C---:B---3--:R-:W-:Y:S01]  /*84d0*/  HMMA.16816.F32.BF16 R108, R148.reuse, R152, R108 ;  /* 0x00000098946c723c */ /* 0x048fe2000004186c */
[----:B------:R-:W1:Y:S07]  /*84e0*/  MUFU.EX2 R181, R181 ;  /* 0x000000b500b57308 */ /* 0x000e6e0000000800 */
[C---:B------:R-:W-:Y:S01]  /*84f0*/  HMMA.16816.F32.BF16 R112, R148.reuse, R154, R112 ;  /* 0x0000009a9470723c */ /* 0x040fe20000041870 */
[----:B------:R-:W3:Y:S02]  /*8500*/  LDSM.16.MT88.4 R152, [R216+0x1e800] ;  /* 0x01e80000d898783b */ /* 0x000ee40000004200 */
[----:B------:R-:W-:Y:S05]  /*8510*/  MUFU.EX2 R182, R182 ;  /* 0x000000b600b67308 */ /* 0x000fea0000000800 */
[C---:B--2---:R-:W-:Y:S05]  /*8520*/  HMMA.16816.F32.BF16 R116, R148.reuse, R156, R116 ;  /* 0x0000009c9474723c */ /* 0x044fea0000041874 */
[----:B------:R-:W2:Y:S03]  /*8530*/  MUFU.EX2 R183, R183 ;  /* 0x000000b700b77308 */ /* 0x000ea60000000800 */
[C---:B------:R-:W-:Y:S01]  /*8540*/  HMMA.16816.F32.BF16 R120, R148.reuse, R158, R120 ;  /* 0x0000009e9478723c */ /* 0x040fe20000041878 */
[----:B------:R-:W5:Y:S07]  /*8550*/  LDSM.16.MT88.4 R156, [R220+0x19000] ;  /* 0x01900000dc9c783b */ /* 0x000f6e0000004200 */
[C---:B------:R-:W-:Y:S08]  /*8560*/  HMMA.16816.F32.BF16 R124, R148.reuse, R160, R124 ;  /* 0x000000a0947c723c */ /* 0x040ff0000004187c */
[C---:B------:R-:W-:Y:S01]  /*8570*/  HMMA.16816.F32.BF16 R128, R148.reuse, R162, R128 ;  /* 0x000000a29480723c */ /* 0x040fe20000041880 */
[----:B------:R-:W5:Y:S07]  /*8580*/  LDSM.16.MT88.4 R160, [R217+0x19000] ;  /* 0x01900000d9a0783b */ /* 0x000f6e0000004200 */
[C---:B------:R-:W-:Y:S07]  /*8590*/  HMMA.16816.F32.BF16 R132, R148.reuse, R20, R132 ;  /* 0x000000149484723c */ /* 0x040fee0000041884 */
[----:B------:R-:W-:Y:S01]  /*85a0*/  F2FP.BF16.PACK_AB R20, R177, R176 ;  /* 0x000000b0b114723e */ /* 0x000fe200000010ff */
[C---:B------:R-:W-:Y:S04]  /*85b0*/  HMMA.16816.F32.BF16 R12, R148.reuse, R22, R12 ;  /* 0x00000016940c723c */ /* 0x040fe8000004180c */
[----:B----4-:R-:W-:Y:S01]  /*85c0*/  F2FP.BF16.PACK_AB R21, R179, R178 ;  /* 0x000000b2b315723e */ /* 0x010fe200000010ff */
[----:B------:R-:W-:Y:S02]  /*85d0*/  FADD.FTZ R177, R177, R196 ;  /* 0x000000c4b1b17221 */ /* 0x000fe40000010000 */
[----:B-1----:R-:W-:Y:S01]  /*85e0*/  F2FP.BF16.PACK_AB R22, R181, R180 ;  /* 0x000000b4b516723e */ /* 0x002fe200000010ff */
[C---:B------:R-:W-:Y:S04]  /*85f0*/  HMMA.16816.F32.BF16 R136, R148.reuse, R168, R136 ;  /* 0x000000a89488723c */ /* 0x040fe80000041888 */
[----:B--2---:R-:W-:Y:S01]  /*8600*/  F2FP.BF16.PACK_AB R23, R183, R182 ;  /* 0x000000b6b717723e */ /* 0x004fe200000010ff */
[----:B------:R-:W-:Y:S02]  /*8610*/  FADD.FTZ R179, R179, R198 ;  /* 0x000000c6b3b37221 */ /* 0x000fe40000010000 */
[----:B------:R-:W-:Y:S01]  /*8620*/  FADD.FTZ R177, R180, R177 ;  /* 0x000000b1b4b17221 */ /* 0x000fe20000010000 */
[C---:B------:R-:W-:Y:S01]  /*8630*/  HMMA.16816.F32.BF16 R140, R148.reuse, R170, R140 ;  /* 0x000000aa948c723c */ /* 0x040fe2000004188c */
[----:B------:R-:W-:Y:S03]  /*8640*/  LDSM.16.MT88.4 R168, [R217+0x1b000] ;  /* 0x01b00000d9a8783b */ /* 0x000fe60000004200 */
[----:B------:R-:W-:Y:S02]  /*8650*/  FADD.FTZ R179, R182, R179 ;  /* 0x000000b3b6b37221 */ /* 0x000fe40000010000 */
[----:B------:R-:W-:Y:S02]  /*8660*/  FADD.FTZ R181, R181, R177 ;  /* 0x000000b1b5b57221 */ /* 0x000fe40000010000 */
[C---:B---3--:R-:W-:Y:S04]  /*8670*/  HMMA.16816.F32.BF16 R16, R148.reuse, R152, R16 ;  /* 0x000000989410723c */ /* 0x048fe80000041810 */
[----:B------:R-:W-:Y:S04]  /*8680*/  FADD.FTZ R183, R183, R179 ;  /* 0x000000b3b7b77221 */ /* 0x000fe80000010000 */
[----:B------:R-:W-:Y:S01]  /*8690*/  HMMA.16816.F32.BF16 R144, R148, R154, R144 ;  /* 0x0000009a9490723c */ /* 0x000fe20000041890 */
[----:B------:R-:W1:Y:S07]  /*86a0*/  LDSM.16.MT88.4 R148, [R216+0x19000] ;  /* 0x01900000d894783b */ /* 0x000e6e0000004200 */
[C---:B-----5:R-:W-:Y:S01]  /*86b0*/  HMMA.16816.F32.BF16 R4, R20.reuse, R156, R4 ;  /* 0x0000009c1404723c */ /* 0x060fe20000041804 */
[----:B------:R-:W2:Y:S07]  /*86c0*/  LDSM.16.MT88.4 R152, [R220+0x1b000] ;  /* 0x01b00000dc98783b */ /* 0x000eae0000004200 */
        /* <DEDUP_REMOVED lines=17> */
[C---:B------:R-:W-:Y:S08]  /*87e0*/  HMMA.16816.F32.BF16 R76, R20.reuse, R168, R76 ;  /* 0x000000a8144c723c */ /* 0x040ff0000004184c */
[C---:B------:R-:W-:Y:S01]  /*87f0*/  HMMA.16816.F32.BF16 R80, R20.reuse, R170, R80 ;  /* 0x000000aa1450723c */ /* 0x040fe20000041850 */
[----:B------:R-:W-:Y:S07]  /*8800*/  LDSM.16.MT88.4 R168, [R216+0x19800] ;  /* 0x01980000d8a8783b */ /* 0x000fee0000004200 */
[C---:B----4-:R-:W-:Y:S08]  /*8810*/  HMMA.16816.F32.BF16 R84, R20.reuse, R24, R84 ;  /* 0x000000181454723c */ /* 0x050ff00000041854 */
[C---:B------:R-:W-:Y:S01]  /*8820*/  HMMA.16816.F32.BF16 R88, R20.reuse, R26, R88 ;  /* 0x0000001a1458723c */ /* 0x040fe20000041858 */
[----:B------:R-:W3:Y:S07]  /*8830*/  LDSM.16.MT88.4 R24, [R220+0x1f000] ;  /* 0x01f00000dc18783b */ /* 0x000eee0000004200 */
[C---:B------:R-:W-:Y:S07]  /*8840*/  HMMA.16816.F32.BF16 R92, R20.reuse, R172, R92 ;  /* 0x000000ac145c723c */ /* 0x040fee000004185c */
[--C-:B------:R-:W-:Y:S01]  /*8850*/  FFMA.FTZ R172, R28, c[0x0][0x23c], -R190.reuse ;  /* 0x00008f001cac7a23 */ /* 0x100fe200000108be */
[C---:B------:R-:W-:Y:S04]  /*8860*/  HMMA.16816.F32.BF16 R96, R20.reuse, R174, R96 ;  /* 0x000000ae1460723c */ /* 0x040fe80000041860 */
[--C-:B------:R-:W-:Y:S01]  /*8870*/  FFMA.FTZ R173, R29, c[0x0][0x23c], -R190.reuse ;  /* 0x00008f001dad7a23 */ /* 0x100fe200000108be */
[----:B------:R-:W4:Y:S01]  /*8880*/  MUFU.EX2 R172, R172 ;  /* 0x000000ac00ac7308 */ /* 0x000f220000000800 */
[----:B------:R-:W-:Y:S02]  /*8890*/  FFMA.FTZ R190, R33, c[0x0][0x23c], -R190 ;  /* 0x00008f0021be7a23 */ /* 0x000fe400000108be */
[C---:B-----5:R-:W-:Y:S04]  /*88a0*/  HMMA.16816.F32.BF16 R100, R20.reuse, R160, R100 ;  /* 0x000000a01464723c */ /* 0x060fe80000041864 */
[--C-:B------:R-:W-:Y:S02]  /*88b0*/  FFMA.FTZ R174, R30, c[0x0][0x23c], -R189.reuse ;  /* 0x00008f001eae7a23 */ /* 0x100fe400000108bd */
[--C-:B------:R-:W-:Y:S01]  /*88c0*/  FFMA.FTZ R175, R31, c[0x0][0x23c], -R189.reuse ;  /* 0x00008f001faf7a23 */ /* 0x100fe200000108bd */
[----:B------:R-:W5:Y:S01]  /*88d0*/  MUFU.EX2 R173, R173 ;  /* 0x000000ad00ad7308 */ /* 0x000f620000000800 */
[C---:B------:R-:W-:Y:S01]  /*88e0*/  HMMA.16816.F32.BF16 R104, R20.reuse, R162, R104 ;  /* 0x000000a21468723c */ /* 0x040fe20000041868 */
[----:B------:R-:W3:Y:S03]  /*88f0*/  LDSM.16.MT88.4 R28, [R217+0x1f000] ;  /* 0x01f00000d91c783b */ /* 0x000ee60000004200 */
[----:B------:R-:W-:Y:S04]  /*8900*/  FFMA.FTZ R189, R35, c[0x0][0x23c], -R189 ;  /* 0x00008f0023bd7a23 */ /* 0x000fe800000108bd */
[C---:B-1----:R-:W-:Y:S01]  /*8910*/  HMMA.16816.F32.BF16 R108, R20.reuse, R148, R108 ;  /* 0x00000094146c723c */ /* 0x042fe2000004186c */
[----:B------:R-:W-:Y:S01]  /*8920*/  LDSM.16.MT88.4 R32, [R218+0x19800] ;  /* 0x01980000da20783b */ /* 0x000fe20000004200 */
[----:B------:R-:W1:Y:S02]  /*8930*/  MUFU.EX2 R174, R174 ;  /* 0x000000ae00ae7308 */ /* 0x000e640000000800 */
[----:B----4-:R-:W-:Y:S04]  /*8940*/  FADD.FTZ R181, R172, R181 ;  /* 0x000000b5acb57221 */ /* 0x010fe80000010000 */
[C---:B------:R-:W-:Y:S01]  /*8950*/  HMMA.16816.F32.BF16 R112, R20.reuse, R150, R112 ;  /* 0x000000961470723c */ /* 0x040fe20000041870 */
[----:B------:R-:W4:Y:S03]  /*8960*/  LDSM.16.MT88.4 R148, [R216+0x1f000] ;  /* 0x01f00000d894783b */ /* 0x000f260000004200 */
[----:B------:R-:W3:Y:S01]  /*8970*/  MUFU.EX2 R175, R175 ;  /* 0x000000af00af7308 */ /* 0x000ee20000000800 */
[----:B-----5:R-:W-:Y:S03]  /*8980*/  FADD.FTZ R181, R173, R181 ;  /* 0x000000b5adb57221 */ /* 0x020fe60000010000 */
[C---:B--2---:R-:W-:Y:S04]  /*8990*/  HMMA.16816.F32.BF16 R116, R20.reuse, R152, R116 ;  /* 0x000000981474723c */ /* 0x044fe80000041874 */
[----:B------:R-:W-:Y:S02]  /*89a0*/  FADD.FTZ R181, R199, R181 ;  /* 0x000000b5c7b57221 */ /* 0x000fe40000010000 */
[----:B------:R-:W2:Y:S02]  /*89b0*/  MUFU.EX2 R190, R190 ;  /* 0x000000be00be7308 */ /* 0x000ea40000000800 */
[C---:B------:R-:W-:Y:S01]  /*89c0*/  HMMA.16816.F32.BF16 R120, R20.reuse, R154, R120 ;  /* 0x0000009a1478723c */ /* 0x040fe20000041878 */
[----:B------:R-:W-:Y:S03]  /*89d0*/  LDSM.16.MT88.4 R152, [R217+0x19800] ;  /* 0x01980000d998783b */ /* 0x000fe60000004200 */
[----:B-1----:R-:W-:Y:S04]  /*89e0*/  FADD.FTZ R183, R174, R183 ;  /* 0x000000b7aeb77221 */ /* 0x002fe80000010000 */
[C---:B---3--:R-:W-:Y:S01]  /*89f0*/  HMMA.16816.F32.BF16 R124, R20.reuse, R24, R124 ;  /* 0x00000018147c723c */ /* 0x048fe2000004187c */
[----:B------:R-:W1:Y:S03]  /*8a00*/  MUFU.EX2 R189, R189 ;  /* 0x000000bd00bd7308 */ /* 0x000e660000000800 */
[----:B------:R-:W-:Y:S04]  /*8a10*/  FADD.FTZ R183, R175, R183 ;  /* 0x000000b7afb77221 */ /* 0x000fe80000010000 */
[C---:B------:R-:W-:Y:S01]  /*8a20*/  HMMA.16816.F32.BF16 R128, R20.reuse, R26, R128 ;  /* 0x0000001a1480723c */ /* 0x040fe20000041880 */
[----:B------:R-:W3:Y:S03]  /*8a30*/  LDSM.16.MT88.4 R24, [R220+0x19800] ;  /* 0x01980000dc18783b */ /* 0x000ee60000004200 */
[----:B------:R-:W-:Y:S02]  /*8a40*/  FADD.FTZ R183, R252, R183 ;  /* 0x000000b7fcb77221 */ /* 0x000fe40000010000 */
[C---:B--2---:R-:W-:Y:S02]  /*8a50*/  FADD.FTZ R249, R190.reuse, R181 ;  /* 0x000000b5bef97221 */ /* 0x044fe40000010000 */
[C---:B------:R-:W-:Y:S08]  /*8a60*/  HMMA.16816.F32.BF16 R132, R20.reuse, R156, R132 ;  /* 0x0000009c1484723c */ /* 0x040ff00000041884 */
[C---:B------:R-:W-:Y:S04]  /*8a70*/  HMMA.16816.F32.BF16 R12, R20.reuse, R158, R12 ;  /* 0x0000009e140c723c */ /* 0x040fe8000004180c */
[----:B-1----:R-:W-:Y:S04]  /*8a80*/  FADD.FTZ R248, R189, R183 ;  /* 0x000000b7bdf87221 */ /* 0x002fe80000010000 */
[C---:B------:R-:W-:Y:S08]  /*8a90*/  HMMA.16816.F32.BF16 R136, R20.reuse, R28, R136 ;  /* 0x0000001c1488723c */ /* 0x040ff00000041888 */
[C---:B------:R-:W-:Y:S01]  /*8aa0*/  HMMA.16816.F32.BF16 R140, R20.reuse, R30, R140 ;  /* 0x0000001e148c723c */ /* 0x040fe2000004188c */
[----:B------:R-:W1:Y:S07]  /*8ab0*/  LDSM.16.MT88.4 R28, [R220+0x1b800] ;  /* 0x01b80000dc1c783b */ /* 0x000e6e0000004200 */
[C---:B----4-:R-:W-:Y:S08]  /*8ac0*/  HMMA.16816.F32.BF16 R16, R20.reuse, R148, R16 ;  /* 0x000000941410723c */ /* 0x050ff00000041810 */
[----:B------:R-:W-:Y:S01]  /*8ad0*/  HMMA.16816.F32.BF16 R144, R20, R150, R144 ;  /* 0x000000961490723c */ /* 0x000fe20000041890 */
[----:B------:R-:W2:Y:S06]  /*8ae0*/  LDSM.16.MT88.4 R148, [R218+0x1b800] ;  /* 0x01b80000da94783b */ /* 0x000eac0000004200 */
[----:B------:R-:W-:Y:S02]  /*8af0*/  F2FP.BF16.PACK_AB R20, R173, R172 ;  /* 0x000000acad14723e */ /* 0x000fe400000010ff */
[----:B------:R-:W-:Y:S03]  /*8b00*/  F2FP.BF16.PACK_AB R21, R175, R174 ;  /* 0x000000aeaf15723e */ /* 0x000fe600000010ff */
[----:B------:R-:W-:Y:S02]  /*8b10*/  F2FP.BF16.PACK_AB R22, R190, R199 ;  /* 0x000000c7be16723e */ /* 0x000fe400000010ff */
[----:B------:R-:W-:Y:S07]  /*8b20*/  F2FP.BF16.PACK_AB R23, R189, R252 ;  /* 0x000000fcbd17723e */ /* 0x000fee00000010ff */
[C---:B---3--:R-:W-:Y:S01]  /*8b30*/  HMMA.16816.F32.BF16 R160, R20.reuse, R24, R4 ;  /* 0x0000001814a0723c */ /* 0x048fe20000041804 */
[----:B------:R-:W3:Y:S07]  /*8b40*/  LDSM.16.MT88.4 R4, [R217+0x1b800] ;  /* 0x01b80000d904783b */ /* 0x000eee0000004200 */
[C---:B------:R-:W-:Y:S01]  /*8b50*/  HMMA.16816.F32.BF16 R156, R20.reuse, R26, R8 ;  /* 0x0000001a149c723c */ /* 0x040fe20000041808 */
[----:B------:R-:W4:Y:S07]  /*8b60*/  LDSM.16.MT88.4 R8, [R216+0x1b800] ;  /* 0x01b80000d808783b */ /* 0x000f2e0000004200 */
[C---:B------:R-:W-:Y:S01]  /*8b70*/  HMMA.16816.F32.BF16 R36, R20.reuse, R32, R36 ;  /* 0x000000201424723c */ /* 0x040fe20000041824 */
[----:B------:R-:W5:Y:S07]  /*8b80*/  LDSM.16.MT88.4 R24, [R220+0x1d800] ;  /* 0x01d80000dc18783b */ /* 0x000f6e0000004200 */
        /* <DEDUP_REMOVED lines=22> */
[C---:B-1----:R-:W-:Y:S08]  /*8cf0*/  HMMA.16816.F32.BF16 R100, R20.reuse, R28, R100 ;  /* 0x0000001c1464723c */ /* 0x042ff00000041864 */
[C---:B------:R-:W-:Y:S08]  /*8d00*/  HMMA.16816.F32.BF16 R104, R20.reuse, R30, R104 ;  /* 0x0000001e1468723c */ /* 0x040ff00000041868 */
[C---:B------:R-:W-:Y:S08]  /*8d10*/  HMMA.16816.F32.BF16 R108, R20.reuse, R32, R108 ;  /* 0x00000020146c723c */ /* 0x040ff0000004186c */
[C---:B------:R-:W-:Y:S08]  /*8d20*/  HMMA.16816.F32.BF16 R112, R20.reuse, R34, R112 ;  /* 0x000000221470723c */ /* 0x040ff00000041870 */
[C---:B------:R-:W-:Y:S08]  /*8d30*/  HMMA.16816.F32.BF16 R116, R20.reuse, R152, R116 ;  /* 0x000000981474723c */ /* 0x040ff00000041874 */
[C---:B------:R-:W-:Y:S08]  /*8d40*/  HMMA.16816.F32.BF16 R120, R20.reuse, R154, R120 ;  /* 0x0000009a1478723c */ /* 0x040ff00000041878 */
[C---:B------:R-:W-:Y:S08]  /*8d50*/  HMMA.16816.F32.BF16 R124, R20.reuse, R168, R124 ;  /* 0x000000a8147c723c */ /* 0x040ff0000004187c */
[C---:B------:R-:W-:Y:S08]  /*8d60*/  HMMA.16816.F32.BF16 R128, R20.reuse, R170, R128 ;  /* 0x000000aa1480723c */ /* 0x040ff00000041880 */
[C---:B--2---:R-:W-:Y:S08]  /*8d70*/  HMMA.16816.F32.BF16 R132, R20.reuse, R148, R132 ;  /* 0x000000941484723c */ /* 0x044ff00000041884 */
[C---:B------:R-:W-:Y:S08]  /*8d80*/  HMMA.16816.F32.BF16 R152, R20.reuse, R150, R12 ;  /* 0x000000961498723c */ /* 0x040ff0000004180c */
[C---:B---3--:R-:W-:Y:S08]  /*8d90*/  HMMA.16816.F32.BF16 R136, R20.reuse, R4, R136 ;  /* 0x000000041488723c */ /* 0x048ff00000041888 */
[C---:B------:R-:W-:Y:S08]  /*8da0*/  HMMA.16816.F32.BF16 R140, R20.reuse, R6, R140 ;  /* 0x00000006148c723c */ /* 0x040ff0000004188c */
[C---:B----4-:R-:W-:Y:S08]  /*8db0*/  HMMA.16816.F32.BF16 R148, R20.reuse, R8, R16 ;  /* 0x000000081494723c */ /* 0x050ff00000041810 */
[----:B------:R-:W-:Y:S01]  /*8dc0*/  HMMA.16816.F32.BF16 R144, R20, R10, R144 ;  /* 0x0000000a1490723c */ /* 0x000fe20000041890 */
[----:B------:R-:W-:-:S07]  /*8dd0*/  @P5 BRA `(.L_x_328) ;  /* 0xffffcdf000005947 */ /* 0x000fce000383ffff */
.L_x_327:
[----:B------:R-:W1:Y:S01]  /*8de0*/  SHFL.BFLY PT, R2, R249, 0x2, 0x1f ;  /* 0x0c401f00f9027f89 */ /* 0x000e6200000e0000 */
[----:B------:R-:W-:Y:S01]  /*8df0*/  MOV R4, 0x3f800000 ;  /* 0x3f80000000047802 */ /* 0x000fe20000000f00 */
[----:B------:R-:W2:Y:S01]  /*8e00*/  S2UR UR6, SR_CTAID.Y ;  /* 0x00000000000679c3 */ /* 0x000ea20000002600 */
[----:B------:R-:W-:Y:S01]  /*8e10*/  MOV R5, 0x3f800000 ;  /* 0x3f80000000057802 */ /* 0x000fe20000000f00 */
[----:B------:R-:W3:Y:S01]  /*8e20*/  SHFL.BFLY PT, R0, R248, 0x2, 0x1f ;  /* 0x0c401f00f8007f89 */ /* 0x000ee200000e0000 */
[----:B------:R-:W-:Y:S01]  /*8e30*/  UISETP.NE.AND UP0, UPT, UR11, -0x1, UPT ;  /* 0xffffffff0b00788c */ /* 0x000fe2000bf05270 */
[----:B------:R-:W-:Y:S01]  /*8e40*/  BSSY B0, `(.L_x_331) ;  /* 0x000018b000007945 */ /* 0x000fe20003800000 */
[----:B------:R-:W-:Y:S01]  /*8e50*/  ULDC.64 UR4, c[0x0][0x1e8] ;  /* 0x00007a0000047ab9 */ /* 0x000fe20000000a00 */
[----:B------:R-:W4:Y:S01]  /*8e60*/  S2R R6, SR_TID.X ;  /* 0x0000000000067919 */ /* 0x000f220000002100 */
[----:B------:R-:W-:Y:S01]  /*8e70*/  ULDC UR8, c[0x0][0x214] ;  /* 0x0000850000087ab9 */ /* 0x000fe20000000800 */
[----:B------:R-:W5:Y:S01]  /*8e80*/  S2UR UR9, SR_CTAID.X ;  /* 0x00000000000979c3 */ /* 0x000f620000002500 */
[----:B------:R-:W-:-:S02]  /*8e90*/  UMOV UR26, URZ ;  /* 0x0000003f001a7c82 */ /* 0x000fc40008000000 */
        /* <DEDUP_REMOVED lines=9> */
[----:B------:R-:W-:Y:S01]  /*8f30*/  @!UP0 UIMAD UR12, UR12, UR4, URZ ;  /* 0x000000040c0c82a4 */ /* 0x000fe2000f8e023f */
[----:B----4-:R-:W-:Y:S02]  /*8f40*/  SHF.R.S32.HI R7, RZ, 0x1f, R6 ;  /* 0x0000001fff077819 */ /* 0x010fe40000011406 */
[----:B------:R-:W2:Y:S01]  /*8f50*/  SHFL.BFLY PT, R0, R248, 0x1, 0x1f ;  /* 0x0c201f00f8007f89 */ /* 0x000ea200000e0000 */
[----:B------:R-:W-:Y:S01]  /*8f60*/  @!UP0 UIMAD.WIDE.U32 UR24, UR6, UR4, URZ ;  /* 0x00000004061882a5 */ /* 0x000fe2000f8e003f */
[CC--:B------:R-:W-:Y:S02]  /*8f70*/  LEA.HI R8, R7.reuse, R6.reuse, RZ, 0x2 ;  /* 0x0000000607087211 */ /* 0x0c0fe400078f10ff */
[----:B------:R-:W-:Y:S01]  /*8f80*/  ULDC.U8 UR4, c[0x0][0x329] ;  /* 0x0000ca4000047ab9 */ /* 0x000fe20000000000 */
[----:B------:R-:W-:Y:S01]  /*8f90*/  LEA.HI R7, R7, R6, RZ, 0x5 ;  /* 0x0000000607077211 */ /* 0x000fe200078f28ff */
[----:B------:R-:W-:Y:S01]  /*8fa0*/  UISETP.NE.AND UP1, UPT, UR4, URZ, UPT ;  /* 0x0000003f0400728c */ /* 0x000fe2000bf25270 */
[--C-:B------:R-:W-:Y:S01]  /*8fb0*/  SHF.R.S32.HI R10, RZ, 0x2, R8.reuse ;  /* 0x00000002ff0a7819 */ /* 0x100fe20000011408 */
[----:B------:R-:W-:Y:S01]  /*8fc0*/  @!UP0 UIMAD UR12, UR6, UR5, UR12 ;  /* 0x00000005060c82a4 */ /* 0x000fe2000f8e020c */
[----:B------:R-:W-:Y:S01]  /*8fd0*/  SHF.R.S32.HI R9, RZ, 0x1f, R8 ;  /* 0x0000001fff097819 */ /* 0x000fe20000011408 */
[----:B------:R-:W-:Y:S01]  /*8fe0*/  @!UP0 UMOV UR20, UR24 ;  /* 0x0000001800148c82 */ /* 0x000fe20008000000 */
[----:B------:R-:W-:Y:S01]  /*8ff0*/  LOP3.LUT R8, R8, 0x3ffffffc, RZ, 0xc0, !PT ;  /* 0x3ffffffc08087812 */ /* 0x000fe200078ec0ff */
[----:B------:R-:W-:Y:S01]  /*9000*/  ULDC.U8 UR5, c[0x0][0x328] ;  /* 0x0000ca0000057ab9 */ /* 0x000fe20000000000 */
[----:B------:R-:W-:Y:S01]  /*9010*/  LEA.HI R9, R9, R10, RZ, 0x3 ;  /* 0x0000000a09097211 */ /* 0x000fe200078f18ff */
[----:B------:R-:W-:Y:S01]  /*9020*/  UISETP.NE.AND UP2, UPT, UR5, URZ, UPT ;  /* 0x0000003f0500728c */ /* 0x000fe2000bf45270 */
[----:B------:R-:W-:Y:S01]  /*9030*/  IADD3 R8, -R8, R6, RZ ;  /* 0x0000000608087210 */ /* 0x000fe20007ffe1ff */
[----:B------:R-:W-:Y:S01]  /*9040*/  @!UP0 UIADD3 UR7, UR25, UR12, URZ ;  /* 0x0000000c19078290 */ /* 0x000fe2000fffe03f */
[----:B------:R-:W-:Y:S01]  /*9050*/  LOP3.LUT R9, R9, 0xfffffff8, RZ, 0xc0, !PT ;  /* 0xfffffff809097812 */ /* 0x000fe200078ec0ff */
[----:B------:R-:W-:Y:S01]  /*9060*/  UISETP.NE.OR UP3, UPT, UR4, URZ, !UP2 ;  /* 0x0000003f0400728c */ /* 0x000fe2000d765670 */
[----:B-1----:R-:W-:-:S02]  /*9070*/  FADD.FTZ R2, R249, R2 ;  /* 0x00000002f9027221 */ /* 0x002fc40000010000 */
[----:B------:R-:W-:Y:S01]  /*9080*/  IADD3 R9, R10, -R9, RZ ;  /* 0x800000090a097210 */ /* 0x000fe20007ffe0ff */
[----:B------:R-:W-:Y:S01]  /*9090*/  @UP1 ULDC UR15, c[0x0][0x210] ;  /* 0x00008400000f1ab9 */ /* 0x000fe20000000800 */
[----:B------:R-:W-:Y:S01]  /*90a0*/  SHF.R.S32.HI R10, RZ, 0x5, R7 ;  /* 0x00000005ff0a7819 */ /* 0x000fe20000011407 */
[----:B--2---:R-:W-:Y:S01]  /*90b0*/  FADD.FTZ R0, R248, R0 ;  /* 0x00000000f8007221 */ /* 0x004fe20000010000 */
[----:B------:R-:W-:Y:S01]  /*90c0*/  FSETP.NE.FTZ.AND P4, PT, R2, RZ, PT ;  /* 0x000000ff0200720b */ /* 0x000fe20003f95000 */
[----:B------:R-:W-:Y:S01]  /*90d0*/  ULDC UR5, c[0x0][0x234] ;  /* 0x00008d0000057ab9 */ /* 0x000fe20000000800 */
[----:B------:R-:W-:Y:S01]  /*90e0*/  SHF.L.U32 R11, R9, 0x6, RZ ;  /* 0x00000006090b7819 */ /* 0x000fe200000006ff */
[----:B------:R-:W-:Y:S01]  /*90f0*/  @UP1 UIMAD UR15, UR15, UR8, URZ ;  /* 0x000000080f0f12a4 */ /* 0x000fe2000f8e023f */
[----:B------:R-:W-:Y:S01]  /*9100*/  FSETP.NE.FTZ.AND P3, PT, R0, RZ, PT ;  /* 0x000000ff0000720b */ /* 0x000fe20003f75000 */
[----:B------:R-:W-:Y:S01]  /*9110*/  @!UP1 USEL UR15, UR8, UR5, !UP2 ;  /* 0x00000005080f9287 */ /* 0x000fe2000d000000 */
[----:B------:R-:W-:Y:S01]  /*9120*/  LOP3.LUT R11, R11, 0x1c0, RZ, 0xc0, !PT ;  /* 0x000001c00b0b7812 */ /* 0x000fe200078ec0ff */
[----:B------:R-:W-:Y:S01]  /*9130*/  ULDC UR4, c[0x0][0x1c0] ;  /* 0x0000700000047ab9 */ /* 0x000fe20000000800 */
[----:B------:R-:W-:Y:S01]  /*9140*/  LOP3.LUT R12, R9, 0x1, RZ, 0xc0, !PT ;  /* 0x00000001090c7812 */ /* 0x000fe200078ec0ff */
[----:B------:R-:W-:Y:S01]  /*9150*/  @UP1 UMOV UR18, 0x1 ;  /* 0x0000000100121882 */ /* 0x000fe20000000000 */
[----:B------:R-:W-:Y:S01]  /*9160*/  LEA R8, R10, R8, 0x9 ;  /* 0x000000080a087211 */ /* 0x000fe200078e48ff */
[----:B------:R-:W-:Y:S01]  /*9170*/  @!UP1 UIMAD UR18, UR15, UR4, URZ ;  /* 0x000000040f1292a4 */ /* 0x000fe2000f8e023f */
[----:B------:R-:W-:Y:S01]  /*9180*/  LEA.HI R11, R11, R11, RZ, 0x1d ;  /* 0x0000000b0b0b7211 */ /* 0x000fe200078fe8ff */
[----:B------:R-:W1:Y:S01]  /*9190*/  @P4 MUFU.RCP R4, R2 ;  /* 0x0000000200044308 */ /* 0x000e620000001000 */
[----:B------:R-:W-:Y:S01]  /*91a0*/  ISETP.NE.U32.AND P0, PT, R12, 0x1, PT ;  /* 0x000000010c00780c */ /* 0x000fe20003f05070 */
[----:B------:R-:W-:Y:S01]  /*91b0*/  @!UP3 UIMAD UR22, UR6, UR8, URZ ;  /* 0x000000080616b2a4 */ /* 0x000fe2000f8e023f */
[----:B------:R-:W-:Y:S01]  /*91c0*/  LEA R8, R8, R11, 0x1 ;  /* 0x0000000b08087211 */ /* 0x000fe200078e08ff */
[----:B------:R-:W-:Y:S01]  /*91d0*/  @UP1 ULDC UR21, c[0x0][0x210] ;  /* 0x0000840000151ab9 */ /* 0x000fe20000000800 */
[----:B------:R-:W-:Y:S01]  /*91e0*/  R2P PR, R9, 0x6 ;  /* 0x0000000609007804 */ /* 0x000fe20000000000 */
[----:B------:R-:W-:Y:S01]  /*91f0*/  UIMAD UR4, UR6, UR18, URZ ;  /* 0x00000012060472a4 */ /* 0x000fe2000f8e023f */
[----:B------:R-:W-:Y:S01]  /*9200*/  SHF.L.U32 R8, R8, 0x1, RZ ;  /* 0x0000000108087819 */ /* 0x000fe200000006ff */
[----:B------:R-:W2:Y:S01]  /*9210*/  @P3 MUFU.RCP R5, R0 ;  /* 0x0000000000053308 */ /* 0x000ea20000001000 */
[----:B------:R-:W-:Y:S01]  /*9220*/  MOV R9, 0x20 ;  /* 0x0000002000097802 */ /* 0x000fe20000000f00 */
[----:B------:R-:W-:Y:S01]  /*9230*/  @!UP1 UMOV UR21, 0x1 ;  /* 0x0000000100159882 */ /* 0x000fe20000000000 */
[----:B------:R-:W-:Y:S01]  /*9240*/  MOV R12, 0x40 ;  /* 0x00000040000c7802 */ /* 0x000fe20000000f00 */
[----:B------:R-:W-:Y:S01]  /*9250*/  @!UP3 USEL UR22, UR22, UR11, !UP0 ;  /* 0x0000000b1616b287 */ /* 0x000fe2000c000000 */
[----:B------:R-:W-:Y:S01]  /*9260*/  IADD3 R11, R8, -0x10, RZ ;  /* 0xfffffff0080b7810 */ /* 0x000fe20007ffe0ff */
[----:B-----5:R-:W-:Y:S01]  /*9270*/  UIMAD UR5, UR9, UR21, URZ ;  /* 0x00000015090572a4 */ /* 0x020fe2000f8e023f */
[----:B------:R-:W-:Y:S01]  /*9280*/  SEL R9, R9, 0xffffffe0, !P1 ;  /* 0xffffffe009097807 */ /* 0x000fe20004800000 */
[----:B-1----:R-:W-:Y:S01]  /*9290*/  FMUL.FTZ R160, R4, R160 ;  /* 0x000000a004a07220 */ /* 0x002fe20000410000 */
[----:B------:R-:W-:Y:S01]  /*92a0*/  @P0 IADD3 R11, R8, 0x10, RZ ;  /* 0x00000010080b0810 */ /* 0x000fe20007ffe0ff */
[----:B------:R-:W-:Y:S01]  /*92b0*/  FMUL.FTZ R161, R4, R161 ;  /* 0x000000a104a17220 */ /* 0x000fe20000410000 */
[----:B------:R-:W-:Y:S01]  /*92c0*/  SEL R12, R12, 0xffffffc0, !P2 ;  /* 0xffffffc00c0c7807 */ /* 0x000fe20005000000 */
[----:B------:R-:W-:Y:S01]  /*92d0*/  FMUL.FTZ R156, R4, R156 ;  /* 0x0000009c049c7220 */ /* 0x000fe20000410000 */
[----:B------:R-:W-:Y:S01]  /*92e0*/  IADD3 R13, R8, R9, RZ ;  /* 0x00000009080d7210 */ /* 0x000fe20007ffe0ff */
[----:B------:R-:W-:Y:S01]  /*92f0*/  FMUL.FTZ R157, R4, R157 ;  /* 0x0000009d049d7220 */ /* 0x000fe20000410000 */
[----:B------:R-:W-:Y:S01]  /*9300*/  F2FP.BF16.PACK_AB R160, R161, R160 ;  /* 0x000000a0a1a0723e */ /* 0x000fe200000010ff */
[----:B--2---:R-:W-:Y:S01]  /*9310*/  FMUL.FTZ R163, R5, R163 ;  /* 0x000000a305a37220 */ /* 0x004fe20000410000 */
[----:B------:R-:W-:Y:S01]  /*9320*/  IADD3 R9, R9, R11, RZ ;  /* 0x0000000b09097210 */ /* 0x000fe20007ffe0ff */
[----:B------:R-:W-:Y:S01]  /*9330*/  FMUL.FTZ R162, R5, R162 ;  /* 0x000000a205a27220 */ /* 0x000fe20000410000 */
[----:B------:R-:W-:Y:S01]  /*9340*/  F2FP.BF16.PACK_AB R156, R157, R156 ;  /* 0x0000009c9d9c723e */ /* 0x000fe200000010ff */
[C---:B------:R-:W-:Y:S01]  /*9350*/  FMUL.FTZ R159, R5.reuse, R159 ;  /* 0x0000009f059f7220 */ /* 0x040fe20000410000 */
[----:B------:R-:W-:Y:S01]  /*9360*/  IADD3 R14, R8, R12, RZ ;  /* 0x0000000c080e7210 */ /* 0x000fe20007ffe0ff */
[----:B------:R-:W-:Y:S01]  /*9370*/  FMUL.FTZ R158, R5, R158 ;  /* 0x0000009e059e7220 */ /* 0x000fe20000410000 */
[----:B------:R-:W-:Y:S01]  /*9380*/  F2FP.BF16.PACK_AB R162, R163, R162 ;  /* 0x000000a2a3a2723e */ /* 0x000fe200000010ff */
[C---:B------:R-:W-:Y:S01]  /*9390*/  FMUL.FTZ R36, R4.reuse, R36 ;  /* 0x0000002404247220 */ /* 0x040fe20000410000 */
[----:B------:R-:W-:Y:S01]  /*93a0*/  STS [R8], R160 ;  /* 0x000000a008007388 */ /* 0x000fe20000000800 */
[C---:B------:R-:W-:Y:S01]  /*93b0*/  FMUL.FTZ R37, R4.reuse, R37 ;  /* 0x0000002504257220 */ /* 0x040fe20000410000 */
[----:B------:R-:W-:Y:S01]  /*93c0*/  F2FP.BF16.PACK_AB R158, R159, R158 ;  /* 0x0000009e9f9e723e */ /* 0x000fe200000010ff */
[C---:B------:R-:W-:Y:S01]  /*93d0*/  FMUL.FTZ R39, R5.reuse, R39 ;  /* 0x0000002705277220 */ /* 0x040fe20000410000 */
[----:B------:R-:W-:Y:S01]  /*93e0*/  STS [R8+0x400], R162 ;  /* 0x000400a208007388 */ /* 0x000fe20000000800 */
[----:B------:R-:W-:Y:S01]  /*93f0*/  FMUL.FTZ R38, R5, R38 ;  /* 0x0000002605267220 */ /* 0x000fe20000410000 */
[----:B------:R-:W-:Y:S01]  /*9400*/  F2FP.BF16.PACK_AB R36, R37, R36 ;  /* 0x000000242524723e */ /* 0x000fe200000010ff */
[----:B------:R-:W-:Y:S01]  /*9410*/  FMUL.FTZ R40, R4, R40 ;  /* 0x0000002804287220 */ /* 0x000fe20000410000 */
[----:B------:R-:W-:Y:S01]  /*9420*/  IADD3 R15, R12, R11, RZ ;  /* 0x0000000b0c0f7210 */ /* 0x000fe20007ffe0ff */
[C---:B------:R-:W-:Y:S01]  /*9430*/  FMUL.FTZ R41, R4.reuse, R41 ;  /* 0x0000002904297220 */ /* 0x040fe20000410000 */
[----:B------:R-:W-:Y:S01]  /*9440*/  F2FP.BF16.PACK_AB R38, R39, R38 ;  /* 0x000000262726723e */ /* 0x000fe200000010ff */
[C---:B------:R-:W-:Y:S01]  /*9450*/  FMUL.FTZ R43, R5.reuse, R43 ;  /* 0x0000002b052b7220 */ /* 0x040fe20000410000 */
[----:B------:R-:W-:Y:S01]  /*9460*/  STS [R11], R156 ;  /* 0x0000009c0b007388 */ /* 0x000fe20000000800 */
[----:B------:R-:W-:Y:S01]  /*9470*/  FMUL.FTZ R42, R5, R42 ;  /* 0x0000002a052a7220 */ /* 0x000fe20000410000 */
[----:B------:R-:W-:Y:S01]  /*9480*/  F2FP.BF16.PACK_AB R40, R41, R40 ;  /* 0x000000282928723e */ /* 0x000fe200000010ff */
[C---:B------:R-:W-:Y:S01]  /*9490*/  FMUL.FTZ R44, R4.reuse, R44 ;  /* 0x0000002c042c7220 */ /* 0x040fe20000410000 */
[----:B------:R-:W-:Y:S01]  /*94a0*/  STS [R11+0x400], R158 ;  /* 0x0004009e0b007388 */ /* 0x000fe20000000800 */
[C---:B------:R-:W-:Y:S01]  /*94b0*/  FMUL.FTZ R45, R4.reuse, R45 ;  /* 0x0000002d042d7220 */ /* 0x040fe20000410000 */
[----:B------:R-:W-:Y:S01]  /*94c0*/  F2FP.BF16.PACK_AB R42, R43, R42 ;  /* 0x0000002a2b2a723e */ /* 0x000fe200000010ff */
[----:B------:R-:W-:Y:S01]  /*94d0*/  FMUL.FTZ R47, R5, R47 ;  /* 0x0000002f052f7220 */ /* 0x000fe20000410000 */
        /* <DEDUP_REMOVED lines=11> */
[C---:B------:R-:W-:Y:S01]  /*9590*/  FMUL.FTZ R52, R4.reuse, R52 ;  /* 0x0000003404347220 */ /* 0x040fe20000410000 */
        /* <DEDUP_REMOVED lines=44> */
[----:B------:R-:W-:Y:S01]  /*9860*/  STS [R8+0x4000], R60 ;  /* 0x0040003c08007388 */ /* 0x000fe20000000800 */
        /* <DEDUP_REMOVED lines=156> */
[----:B------:R-:W-:Y:S01]  /*a230*/  FMUL.FTZ R147, R5, R147 ;  /* 0x0000009305937220 */ /* 0x000fe20000410000 */
[----:B------:R-:W-:Y:S01]  /*a240*/  LOP3.LUT R7, R7, 0xffffffe0, RZ, 0xc0, !PT ;  /* 0xffffffe007077812 */ /* 0x000fe200078ec0ff */
[----:B------:R-:W-:Y:S01]  /*a250*/  FMUL.FTZ R4, R4, R145 ;  /* 0x0000009104047220 */ /* 0x000fe20000410000 */
[----:B------:R-:W-:Y:S01]  /*a260*/  F2FP.BF16.PACK_AB R150, R151, R150 ;  /* 0x000000969796723e */ /* 0x000fe200000010ff */
[----:B------:R-:W-:Y:S01]  /*a270*/  FMUL.FTZ R5, R5, R146 ;  /* 0x0000009205057220 */ /* 0x000fe20000410000 */
[----:B------:R-:W-:Y:S01]  /*a280*/  STS [R14+0xc000], R136 ;  /* 0x00c000880e007388 */ /* 0x000fe20000000800 */
[----:B------:R-:W1:Y:S01]  /*a290*/  @P4 MUFU.LG2 R2, R2 ;  /* 0x0000000200024308 */ /* 0x000e620000000c00 */
[----:B------:R-:W-:Y:S01]  /*a2a0*/  F2FP.BF16.PACK_AB R4, R4, R144 ;  /* 0x000000900404723e */ /* 0x000fe200000010ff */
[----:B------:R-:W-:Y:S01]  /*a2b0*/  USEL UR4, UR4, URZ, UP3 ;  /* 0x0000003f04047287 */ /* 0x000fe20009800000 */
[----:B------:R-:W-:Y:S01]  /*a2c0*/  F2FP.BF16.PACK_AB R5, R147, R5 ;  /* 0x000000059305723e */ /* 0x000fe200000010ff */
[----:B------:R-:W-:Y:S01]  /*a2d0*/  STS [R14+0xc400], R138 ;  /* 0x00c4008a0e007388 */ /* 0x000fe20000000800 */
[----:B------:R-:W-:Y:S01]  /*a2e0*/  IADD3 R7, -R7, R6, RZ ;  /* 0x0000000607077210 */ /* 0x000fe20007ffe1ff */
[----:B------:R-:W-:Y:S01]  /*a2f0*/  USHF.L.U32 UR5, UR5, 0x7, URZ ;  /* 0x0000000705057899 */ /* 0x000fe2000800063f */
[----:B------:R-:W-:Y:S01]  /*a300*/  MOV R6, 0x7f800000 ;  /* 0x7f80000000067802 */ /* 0x000fe20000000f00 */
[----:B------:R-:W-:Y:S01]  /*a310*/  STS [R15+0xc000], R140 ;  /* 0x00c0008c0f007388 */ /* 0x000fe20000000800 */
[----:B------:R-:W-:Y:S01]  /*a320*/  LOP3.LUT P0, RZ, R7, 0x3, RZ, 0xc0, !PT ;  /* 0x0000000307ff7812 */ /* 0x000fe2000780c0ff */
[----:B------:R-:W-:-:S02]  /*a330*/  UIMAD UR15, UR10, UR15, UR4 ;  /* 0x0000000f0a0f72a4 */ /* 0x000fc4000f8e0204 */
[----:B------:R-:W-:Y:S01]  /*a340*/  STS [R15+0xc400], R142 ;  /* 0x00c4008e0f007388 */ /* 0x000fe20000000800 */
[----:B------:R-:W-:Y:S02]  /*a350*/  @!UP3 UMOV UR26, UR22 ;  /* 0x00000016001abc82 */ /* 0x000fe40008000000 */
[----:B------:R-:W-:Y:S01]  /*a360*/  USHF.R.S32.HI UR4, URZ, 0x1f, UR5 ;  /* 0x0000001f3f047899 */ /* 0x000fe20008011405 */
[----:B------:R-:W-:Y:S01]  /*a370*/  STS [R16+0xc000], R148 ;  /* 0x00c0009410007388 */ /* 0x000fe20000000800 */
[----:B------:R-:W-:Y:S01]  /*a380*/  @!UP3 USHF.R.S32.HI UR27, URZ, 0x1f, UR22 ;  /* 0x0000001f3f1bb899 */ /* 0x000fe20008011416 */
[----:B-1----:R-:W-:Y:S01]  /*a390*/  @P4 FMUL.FTZ R2, R2, 0.69314718246459960938 ;  /* 0x3f31721802024820 */ /* 0x002fe20000410000 */
[----:B------:R-:W-:Y:S01]  /*a3a0*/  USHF.R.S32.HI UR6, URZ, 0x1f, UR15 ;  /* 0x0000001f3f067899 */ /* 0x000fe2000801140f */
[----:B------:R-:W-:Y:S01]  /*a3b0*/  STS [R16+0xc400], R150 ;  /* 0x00c4009610007388 */ /* 0x000fe20000000800 */
[----:B------:R-:W-:-:S03]  /*a3c0*/  UIADD3 UR5, UP2, UP1, UR5, UR26, UR15 ;  /* 0x0000001a05057290 */ /* 0x000fc6000f95e00f */
[----:B------:R1:W-:Y:S01]  /*a3d0*/  STS [R12+0xc000], R4 ;  /* 0x00c000040c007388 */ /* 0x0003e20000000800 */
[----:B------:R-:W-:-:S03]  /*a3e0*/  UIADD3.X UR4, UR4, UR27, UR6, UP2, UP1 ;  /* 0x0000001b04047290 */ /* 0x000fc600097e2406 */
[----:B------:R2:W-:Y:S04]  /*a3f0*/  STS [R12+0xc400], R5 ;  /* 0x00c400050c007388 */ /* 0x0005e80000000800 */
[----:B------:R-:W-:Y:S06]  /*a400*/  BAR.SYNC.DEFER_BLOCKING 0x0 ;  /* 0x0000000000007b1d */ /* 0x000fec0000010000 */
[----:B-1----:R1:W3:Y:S01]  /*a410*/  @P3 MUFU.LG2 R4, R0 ;  /* 0x0000000000043308 */ /* 0x0022e20000000c00 */
[----:B--2---:R-:W-:Y:S01]  /*a420*/  SHF.R.S32.HI R5, RZ, 0x1f, R10 ;  /* 0x0000001fff057819 */ /* 0x004fe2000001140a */
[----:B------:R2:W4:Y:S03]  /*a430*/  LDS.128 R68, [R228] ;  /* 0x00000000e4447984 */ /* 0x0005260000000c00 */
[-C--:B------:R-:W-:Y:S01]  /*a440*/  LEA.HI R5, R5, R10.reuse, RZ, 0x3 ;  /* 0x0000000a05057211 */ /* 0x080fe200078f18ff */
[----:B------:R2:W2:Y:S03]  /*a450*/  LDS.128 R64, [R228+0x1000] ;  /* 0x00100000e4407984 */ /* 0x0004a60000000c00 */
[----:B------:R-:W-:Y:S01]  /*a460*/  LOP3.LUT R5, R5, 0xffffff8, RZ, 0xc0, !PT ;  /* 0x0ffffff805057812 */ /* 0x000fe200078ec0ff */
[----:B------:R2:W2:Y:S01]  /*a470*/  LDS.128 R60, [R228+0x2000] ;  /* 0x00200000e43c7984 */ /* 0x0004a20000000c00 */
[----:B-1----:R-:W-:Y:S01]  /*a480*/  SHF.R.S32.HI R0, RZ, 0x1f, R7 ;  /* 0x0000001fff007819 */ /* 0x002fe20000011407 */
[----:B---3--:R-:W-:Y:S01]  /*a490*/  @P3 FMUL.FTZ R4, R4, 0.69314718246459960938 ;  /* 0x3f31721804043820 */ /* 0x008fe20000410000 */
[----:B------:R-:W-:Y:S01]  /*a4a0*/  IADD3 R10, -R5, R10, RZ ;  /* 0x0000000a050a7210 */ /* 0x000fe20007ffe1ff */
[----:B------:R1:W3:Y:S01]  /*a4b0*/  LDS.128 R56, [R228+0x3000] ;  /* 0x00300000e4387984 */ /* 0x0002e20000000c00 */
[----:B------:R-:W-:Y:S01]  /*a4c0*/  LEA.HI R0, R0, R7, RZ, 0x2 ;  /* 0x0000000700007211 */ /* 0x000fe200078f10ff */
[----:B------:R-:W-:Y:S01]  /*a4d0*/  @P3 FFMA.FTZ R6, R3, c[0x0][0x238], R4 ;  /* 0x00008e0003063a23 */ /* 0x000fe20000010004 */
[----:B------:R-:W-:Y:S01]  /*a4e0*/  MOV R5, 0x7f800000 ;  /* 0x7f80000000057802 */ /* 0x000fe20000000f00 */
[----:B------:R1:W1:Y:S01]  /*a4f0*/  LDS.128 R52, [R228+0x4000] ;  /* 0x00400000e4347984 */ /* 0x0002620000000c00 */
[----:B------:R-:W-:Y:S01]  /*a500*/  SHF.R.S32.HI R0, RZ, 0x2, R0 ;  /* 0x00000002ff007819 */ /* 0x000fe20000011400 */
[----:B------:R-:W-:-:S02]  /*a510*/  @P4 FFMA.FTZ R5, R164, c[0x0][0x238], R2 ;  /* 0x00008e00a4054a23 */ /* 0x000fc40000010002 */
[----:B------:R1:W1:Y:S01]  /*a520*/  LDS.128 R48, [R228+0x5000] ;  /* 0x00500000e4307984 */ /* 0x0002620000000c00 */
[----:B------:R-:W-:-:S03]  /*a530*/  LEA R0, R10, R0, 0x4 ;  /* 0x000000000a007211 */ /* 0x000fc600078e20ff */
        /* <DEDUP_REMOVED lines=27> */
.L_x_332:
[----:B--234-:R-:W-:Y:S05]  /*a6f0*/  BSYNC B0 ;  /* 0x0000000000007941 */ /* 0x01cfea0003800000 */
.L_x_331:
[----:B------:R-:W2:Y:S01]  /*a700*/  S2R R4, SR_TID.X ;  /* 0x0000000000047919 */ /* 0x000ea20000002100 */
[----:B------:R-:W-:Y:S01]  /*a710*/  SHF.R.S32.HI R2, RZ, 0x1f, R238 ;  /* 0x0000001fff027819 */ /* 0x000fe200000114ee */
[----:B------:R-:W-:Y:S01]  /*a720*/  USHF.R.S32.HI UR6, URZ, 0x1f, UR10 ;  /* 0x0000001f3f067899 */ /* 0x000fe2000801140a */
[----:B------:R-:W-:Y:S01]  /*a730*/  IADD3 R6, P0, R238, UR20, RZ ;  /* 0x00000014ee067c10 */ /* 0x000fe2000ff1e0ff */
[----:B------:R-:W3:Y:S01]  /*a740*/  S2R R0, SR_CTAID.Z ;  /* 0x0000000000007919 */ /* 0x000ee20000002700 */
[----:B------:R-:W-:Y:S01]  /*a750*/  ULDC.64 UR4, c[0x0][0x1f0] ;  /* 0x00007c0000047ab9 */ /* 0x000fe20000000a00 */
[----:B------:R-:W-:Y:S01]  /*a760*/  BSSY B0, `(.L_x_333) ;  /* 0x000001d000007945 */ /* 0x000fe20003800000 */
[----:B------:R-:W-:Y:S01]  /*a770*/  IADD3.X R7, R2, UR7, RZ, P0, !PT ;  /* 0x0000000702077c10 */ /* 0x000fe200087fe4ff */
[----:B------:R-:W-:Y:S01]  /*a780*/  UIMAD UR4, UR6, UR4, URZ ;  /* 0x00000004060472a4 */ /* 0x000fe2000f8e023f */
[----:B------:R-:W-:-:S03]  /*a790*/  ISETP.GE.AND P0, PT, R240, UR19, PT ;  /* 0x00000013f0007c0c */ /* 0x000fc6000bf06270 */
[----:B------:R-:W-:Y:S01]  /*a7a0*/  UIMAD UR4, UR10, UR5, UR4 ;  /* 0x000000050a0472a4 */ /* 0x000fe2000f8e0204 */
[----:B--2---:R-:W-:-:S04]  /*a7b0*/  SHF.R.S32.HI R3, RZ, 0x1f, R4 ;  /* 0x0000001fff037819 */ /* 0x004fc80000011404 */
[----:B------:R-:W-:Y:S01]  /*a7c0*/  LEA.HI R3, R3, R4, RZ, 0x3 ;  /* 0x0000000403037211 */ /* 0x000fe200078f18ff */
[----:B---3--:R-:W-:-:S03]  /*a7d0*/  IMAD.WIDE.U32 R6, R0, c[0x0][0x1f0], R6 ;  /* 0x00007c0000067a25 */ /* 0x008fc600078e0006 */
[----:B------:R-:W-:Y:S01]  /*a7e0*/  SHF.R.S32.HI R4, RZ, 0x3, R3 ;  /* 0x00000003ff047819 */ /* 0x000fe20000011403 */
[----:B------:R-:W-:Y:S01]  /*a7f0*/  IMAD.U32 R0, RZ, RZ, UR13 ;  /* 0x0000000dff007e24 */ /* 0x000fe2000f8e00ff */
[----:B------:R-:W-:Y:S02]  /*a800*/  IADD3 R9, R7, UR4, RZ ;  /* 0x0000000407097c10 */ /* 0x000fe4000fffe0ff */
[----:B------:R-:W-:-:S05]  /*a810*/  SHF.R.S32.HI R5, RZ, 0x1f, R4 ;  /* 0x0000001fff057819 */ /* 0x000fca0000011404 */
[----:B------:R-:W-:Y:S01]  /*a820*/  IMAD.WIDE R10, R0, 0x80, R4 ;  /* 0x00000080000a7825 */ /* 0x000fe200078e0204 */
        /* <DEDUP_REMOVED lines=16> */
.L_x_334:
[----:B------:R-:W-:Y:S05]  /*a930*/  BSYNC B0 ;  /* 0x0000000000007941 */ /* 0x000fea0003800000 */
.L_x_333:
[----:B------:R-:W-:Y:S01]  /*a940*/  IADD3 R0, R4, 0x20, RZ ;  /* 0x0000002004007810 */ /* 0x000fe20007ffe0ff */
[----:B------:R-:W-:Y:S03]  /*a950*/  BSSY B0, `(.L_x_335) ;  /* 0x0000015000007945 */ /* 0x000fe60003800000 */
[----:B------:R-:W-:-:S13]  /*a960*/  ISETP.GE.AND P0, PT, R0, UR19, PT ;  /* 0x0000001300007c0c */ /* 0x000fda000bf06270 */
[----:B------:R-:W-:Y:S05]  /*a970*/  @P0 BRA `(.L_x_336) ;  /* 0x0000012000000947 */ /* 0x000fea0003800000 */
[----:B------:R-:W-:Y:S01]  /*a980*/  IADD3 R2, P0, R10, 0x20, RZ ;  /* 0x000000200a027810 */ /* 0x000fe20007f1e0ff */
[----:B-12---:R-:W-:Y:S01]  /*a990*/  IMAD.MOV.U32 R20, RZ, RZ, R6 ;  /* 0x000000ffff147224 */ /* 0x006fe200078e0006 */
        /* <DEDUP_REMOVED lines=16> */
.L_x_336:
[----:B------:R-:W-:Y:S05]  /*aaa0*/  BSYNC B0 ;  /* 0x0000000000007941 */ /* 0x000fea0003800000 */
.L_x_335:
        /* <DEDUP_REMOVED lines=22> */
.L_x_338:
[----:B------:R-:W-:Y:S05]  /*ac10*/  BSYNC B0 ;  /* 0x0000000000007941 */ /* 0x000fea0003800000 */
.L_x_337:
[----:B------:R-:W-:-:S04]  /*ac20*/  IADD3 R4, R4, 0x60, RZ ;  /* 0x0000006004047810 */ /* 0x000fc80007ffe0ff */
[----:B------:R-:W-:-:S13]  /*ac30*/  ISETP.GE.AND P0, PT, R4, UR19, PT ;  /* 0x0000001304007c0c */ /* 0x000fda000bf06270 */
[----:B------:R-:W-:Y:S05]  /*ac40*/  @P0 EXIT ;  /* 0x000000000000094d */ /* 0x000fea0003800000 */
[----:B------:R-:W-:Y:S01]  /*ac50*/  IADD3 R0, P0, R10, 0x60, RZ ;  /* 0x000000600a007810 */ /* 0x000fe20007f1e0ff */
[----:B-1----:R-:W-:Y:S01]  /*ac60*/  IMAD.MOV.U32 R2, RZ, RZ, R6 ;  /* 0x000000ffff027224 */ /* 0x002fe200078e0006 */
        /* <DEDUP_REMOVED lines=18> */
.L_x_305:
[----:B------:R-:W-:Y:S01]  /*ad90*/  UISETP.NE.AND UP4, UPT, UR11, -0x1, UPT ;  /* 0xffffffff0b00788c */ /* 0x000fe2000bf85270 */
[----:B--2---:R-:W-:Y:S01]  /*ada0*/  SHF.R.S32.HI R12, RZ, 0x1f, R6 ;  /* 0x0000001fff0c7819 */ /* 0x004fe20000011406 */
        /* <DEDUP_REMOVED lines=8> */
[----:B------:R-:W-:Y:S01]  /*ae30*/  USHF.R.S32.HI UR12, URZ, 0x1f, UR15 ;  /* 0x0000001f3f0c7899 */ /* 0x000fe2000801140f */
[----:B------:R-:W-:Y:S01]  /*ae40*/  SHF.R.S32.HI R12, RZ, 0x3, R12 ;  /* 0x00000003ff0c7819 */ /* 0x000fe2000001140c */
[----:B------:R-:W-:Y:S01]  /*ae50*/  @!UP4 USHF.R.S32.HI UR21, URZ, 0x1f, UR25 ;  /* 0x0000001f3f15c899 */ /* 0x000fe20008011419 */
[----:B------:R-:W-:Y:S01]  /*ae60*/  BSSY B0, `(.L_x_339) ;  /* 0x0000043000007945 */ /* 0x000fe20003800000 */
[----:B------:R-:W-:Y:S01]  /*ae70*/  @UP4 UIMAD.WIDE.U32 UR8, UR11, UR6, URZ ;  /* 0x000000060b0842a5 */ /* 0x000fe2000f8e003f */
[----:B------:R-:W-:Y:S01]  /*ae80*/  IMAD.IADD R10, R6, 0x1, -R10 ;  /* 0x00000001060a7824 */ /* 0x000fe200078e0a0a */
[----:B------:R-:W-:Y:S01]  /*ae90*/  @!UP4 UIMAD UR21, UR21, UR4, URZ ;  /* 0x000000041515c2a4 */ /* 0x000fe2000f8e023f */
[----:B------:R-:W-:Y:S01]  /*aea0*/  SHF.R.S32.HI R13, RZ, 0x1f, R12 ;  /* 0x0000001fff0d7819 */ /* 0x000fe2000001140c */
[----:B------:R-:W-:Y:S01]  /*aeb0*/  ULDC.U8 UR20, c[0x0][0x328] ;  /* 0x0000ca0000147ab9 */ /* 0x000fe20000000000 */
[----:B------:R-:W-:Y:S01]  /*aec0*/  IMAD.SHL.U32 R9, R10, 0x8, RZ ;  /* 0x000000080a097824 */ /* 0x000fe200078e00ff */
[----:B------:R-:W-:-:S02]  /*aed0*/  @!UP4 UIMAD.WIDE.U32 UR22, UR25, UR4, URZ ;  /* 0x000000041916c2a5 */ /* 0x000fc4000f8e003f */
[----:B------:R-:W-:Y:S01]  /*aee0*/  @!UP4 UIMAD UR21, UR25, UR5, UR21 ;  /* 0x000000051915c2a4 */ /* 0x000fe2000f8e0215 */
[----:B------:R-:W-:Y:S01]  /*aef0*/  IMAD.WIDE R18, R18, 0x80, R12 ;  /* 0x0000008012127825 */ /* 0x000fe200078e020c */
[----:B------:R-:W-:Y:S01]  /*af00*/  UISETP.NE.AND UP3, UPT, UR20, URZ, UPT ;  /* 0x0000003f1400728c */ /* 0x000fe2000bf65270 */
[C---:B------:R-:W-:Y:S01]  /*af10*/  IADD3 R8, R9.reuse, 0x40, RZ ;  /* 0x0000004009087810 */ /* 0x040fe20007ffe0ff */
[----:B------:R-:W-:Y:S01]  /*af20*/  ULDC.64 UR4, c[0x0][0x1f0] ;  /* 0x00007c0000047ab9 */ /* 0x000fe20000000a00 */
[C---:B------:R-:W-:Y:S01]  /*af30*/  IADD3 R7, R9.reuse, 0x80, RZ ;  /* 0x0000008009077810 */ /* 0x040fe20007ffe0ff */
[----:B------:R-:W-:Y:S01]  /*af40*/  UIMAD UR4, UR12, UR4, URZ ;  /* 0x000000040c0472a4 */ /* 0x000fe2000f8e023f */
[----:B------:R-:W-:Y:S01]  /*af50*/  IADD3 R6, R9, 0xc0, RZ ;  /* 0x000000c009067810 */ /* 0x000fe20007ffe0ff */
[----:B------:R-:W-:Y:S02]  /*af60*/  @UP4 UIMAD UR7, UR11, UR7, UR9 ;  /* 0x000000070b0742a4 */ /* 0x000fe4000f8e0209 */
[----:B------:R-:W-:-:S02]  /*af70*/  ULDC UR10, c[0x0][0x214] ;  /* 0x00008500000a7ab9 */ /* 0x000fc40000000800 */
[----:B------:R-:W-:Y:S02]  /*af80*/  UISETP.NE.OR UP2, UPT, UR18, URZ, !UP3 ;  /* 0x0000003f1200728c */ /* 0x000fe4000df45670 */
[----:B------:R-:W-:Y:S02]  /*af90*/  @UP1 ULDC UR12, c[0x0][0x210] ;  /* 0x00008400000c1ab9 */ /* 0x000fe40000000800 */
[----:B------:R-:W-:Y:S02]  /*afa0*/  ULDC UR9, c[0x0][0x234] ;  /* 0x00008d0000097ab9 */ /* 0x000fe40000000800 */
[----:B------:R-:W-:Y:S02]  /*afb0*/  @UP1 UIMAD UR12, UR12, UR10, URZ ;  /* 0x0000000a0c0c12a4 */ /* 0x000fe4000f8e023f */
[----:B------:R-:W-:Y:S02]  /*afc0*/  @!UP1 USEL UR12, UR10, UR9, !UP3 ;  /* 0x000000090a0c9287 */ /* 0x000fe4000d800000 */
[----:B------:R-:W-:-:S02]  /*afd0*/  UISETP.NE.OR UP0, UPT, UR11, -0x1, UP2 ;  /* 0xffffffff0b00788c */ /* 0x000fc40009705670 */
        /* <DEDUP_REMOVED lines=10> */
[----:B------:R-:W-:Y:S01]  /*b080*/  USEL UR18, UR18, URZ, UP2 ;  /* 0x0000003f12127287 */ /* 0x000fe20009000000 */
[----:B------:R-:W-:Y:S01]  /*b090*/  ISETP.GE.AND P0, PT, R12, UR14, PT ;  /* 0x0000000e0c007c0c */ /* 0x000fe2000bf06270 */
[----:B------:R-:W-:Y:S02]  /*b0a0*/  @UP1 ULDC UR20, c[0x0][0x210] ;  /* 0x0000840000141ab9 */ /* 0x000fe40000000800 */
[----:B------:R-:W-:Y:S01]  /*b0b0*/  @!UP1 UMOV UR20, 0x1 ;  /* 0x0000000100149882 */ /* 0x000fe20000000000 */
[----:B-1----:R-:W-:Y:S01]  /*b0c0*/  IMAD.WIDE.U32 R14, R14, c[0x0][0x1f0], R2 ;  /* 0x00007c000e0e7a25 */ /* 0x002fe200078e0002 */
[----:B------:R-:W-:-:S02]  /*b0d0*/  UIMAD UR12, UR15, UR12, UR18 ;  /* 0x0000000c0f0c72a4 */ /* 0x000fc4000f8e0212 */
[----:B------:R-:W-:Y:S02]  /*b0e0*/  UIMAD UR19, UR19, UR20, URZ ;  /* 0x00000014131372a4 */ /* 0x000fe4000f8e023f */
        /* <DEDUP_REMOVED lines=26> */
.L_x_340:
[----:B------:R-:W-:Y:S05]  /*b290*/  BSYNC B0 ;  /* 0x0000000000007941 */ /* 0x000fea0003800000 */
.L_x_339:
        /* <DEDUP_REMOVED lines=22> */
.L_x_342:
[----:B------:R-:W-:Y:S05]  /*b400*/  BSYNC B0 ;  /* 0x0000000000007941 */ /* 0x000fea0003800000 */
.L_x_341:
        /* <DEDUP_REMOVED lines=22> */
.L_x_344:
[----:B------:R-:W-:Y:S05]  /*b570*/  BSYNC B0 ;  /* 0x0000000000007941 */ /* 0x000fea0003800000 */
.L_x_343:
        /* <DEDUP_REMOVED lines=21> */
.L_x_346:
[----:B------:R-:W-:Y:S05]  /*b6d0*/  BSYNC B0 ;  /* 0x0000000000007941 */ /* 0x000fea0003800000 */
.L_x_345:
        /* <DEDUP_REMOVED lines=35> */
.L_x_347:
        /* <DEDUP_REMOVED lines=15> */
.L_x_2029:


//--------------------- .text._ZN5flash16flash_fwd_kernelI23Flash_fwd_kernel_traitsILi256ELi128ELi64ELi8ELb0ELb0EN7cutlass10bfloat16_tE19Flash_kernel_traitsILi256ELi128ELi64ELi8ES3_EELb0ELb0ELb0ELb1ELb0ELb0ELb0ELb0EEEvNS_16Flash_fwd_paramsE --------------------------
	.section	.text._ZN5flash16flash_fwd_kernelI23Flash_fwd_kernel_traitsILi256ELi128ELi64ELi8ELb0ELb0EN7cutlass10bfloat16_tE19Flash_kernel_traitsILi256ELi128ELi64ELi8ES3_EELb0ELb0ELb0ELb1ELb0ELb0ELb0ELb0EEEvNS_16Flash_fwd_paramsE,"ax",@progbits
	.sectioninfo	@"SHI_REGISTERS=255"
	.align	128
        .global         _ZN5flash16flash_fwd_kernelI23Flash_fwd_kernel_traitsILi256ELi128ELi64ELi8ELb0ELb0EN7cutlass10bfloat16_tE19Flash_kernel_traitsILi256ELi128ELi64ELi8ES3_EELb0ELb0ELb0ELb1ELb0ELb0ELb0ELb0EEEvNS_16Flash_fwd_paramsE
        .type           _ZN5flash16flash_fwd_kernelI23Flash_fwd_kernel_traitsILi256ELi128ELi64ELi8ELb0ELb0EN7cutlass10bfloat16_tE19Flash_kernel_traitsILi256ELi128ELi64ELi8ES3_EELb0ELb0ELb0ELb1ELb0ELb0ELb0ELb0EEEvNS_16Flash_fwd_paramsE,@function
        .size           _ZN5flash16flash_fwd_kernelI23Flash_fwd_kernel_traitsILi256ELi128ELi64ELi8ELb0ELb0EN7cutlass10bfloat16_tE19Flash_kernel_traitsILi256ELi128ELi64ELi8ES3_EELb0ELb0ELb0ELb1ELb0ELb0ELb0ELb0EEEvNS_16Flash_fwd_paramsE,(.L_x_2030 - _ZN5flash16flash_fwd_kernelI23Flash_fwd_kernel_traitsILi256ELi128ELi64ELi8ELb0ELb0EN7cutlass10bfloat16_tE19Flash_kernel_traitsILi256ELi128ELi64ELi8ES3_EELb0ELb0ELb0ELb1ELb0ELb0ELb0ELb0EEEvNS_16Flash_fwd_paramsE)
        .other          _ZN5flash16flash_fwd_kernelI23Flash_fwd_kernel_traitsILi256ELi128ELi64ELi8ELb0ELb0EN7cutlass10bfloat16_tE19Flash_kernel_traitsILi256ELi128ELi64ELi8ES3_EELb0ELb0ELb0ELb1ELb0ELb0ELb0ELb0EEEvNS_16Flash_fwd_paramsE,@"STO_CUDA_ENTRY STV_DEFAULT"
_ZN5flash16flash_fwd_kernelI23Flash_fwd_kernel_traitsILi256ELi128ELi64ELi8ELb0ELb0EN7cutlass10bfloat16_tE19Flash_kernel_traitsILi256ELi128ELi64ELi8ES3_EELb0ELb0ELb0ELb1ELb0ELb0ELb0ELb0EEEvNS_16Flash_fwd_paramsE:
.text._ZN5flash16flash_fwd_kernelI23Flash_fwd_kernel_traitsILi256ELi128ELi64ELi8ELb0ELb0EN7cutlass10bfloat16_tE19Flash_kernel_traitsILi256ELi128ELi64ELi8ES3_EELb0ELb0ELb0ELb1ELb0ELb0ELb0ELb0EEEvNS_16Flash_fwd_paramsE:
        /* <DEDUP_REMOVED lines=57> */
.L_x_348:
[----:B-1----:R-:W-:Y:S02]  /*0390*/  ULDC UR8, c[0x0][0x218] ;  /* 0x0000860000087ab9 */ /* 0x002fe40000000800 */
.L_x_349:
        /* <DEDUP_REMOVED lines=32> */
[----:B------:R-:W-:Y:S02]  /*05a0*/  USHF.R.S32.HI UR23, URZ, 0x1f, UR22 ;  /* 0x0000001f3f177899 */ /* 0x000fe40008011416 */
[----:B------:R-:W-:-:S02]  /*05b0*/  @UP1 UIMAD.WIDE.U32 UR26, UR13, UR6, URZ ;  /* 0x000000060d1a12a5 */ /* 0x000fc4000f8e003f */
[----:B------:R-:W-:Y:S02]  /*05c0*/  @!UP1 USHF.R.S32.HI UR10, URZ, 0x1f, UR4 ;  /* 0x0000001f3f0a9899 */ /* 0x000fe40008011404 */
[----:B------:R-:W-:Y:S02]  /*05d0*/  @UP0 UIADD3 UR11, UR25, UR5, URZ ;  /* 0x00000005190b0290 */ /* 0x000fe4000fffe03f */
[----:B------:R-:W-:Y:S02]  /*05e0*/  @UP1 UIMAD UR24, UR13, UR7, UR27 ;  /* 0x000000070d1812a4 */ /* 0x000fe4000f8e021b */
[----:B------:R-:W-:Y:S02]  /*05f0*/  @!UP1 UIMAD UR10, UR10, UR8, URZ ;  /* 0x000000080a0a92a4 */ /* 0x000fe4000f8e023f */
[----:B------:R-:W-:Y:S02]  /*0600*/  ULDC.64 UR6, c[0x0][0x198] ;  /* 0x0000660000067ab9 */ /* 0x000fe40000000a00 */
[----:B------:R-:W-:-:S02]  /*0610*/  @UP0 UIMAD.WIDE.U32 UR28, UR11, UR6, URZ ;  /* 0x000000060b1c02a5 */ /* 0x000fc4000f8e003f */
[----:B------:R-:W-:Y:S02]  /*0620*/  @!UP1 UIMAD.WIDE.U32 UR30, UR4, UR8, URZ ;  /* 0x00000008041e92a5 */ /* 0x000fe4000f8e003f */
[----:B------:R-:W-:Y:S02]  /*0630*/  @!UP1 UIMAD UR9, UR4, UR9, UR10 ;  /* 0x00000009040992a4 */ /* 0x000fe4000f8e020a */
[----:B------:R-:W-:Y:S02]  /*0640*/  @UP1 UMOV UR8, UR26 ;  /* 0x0000001a00081c82 */ /* 0x000fe40008000000 */
[----:B------:R-:W-:Y:S02]  /*0650*/  @UP0 UIMAD UR10, UR11, UR7, UR29 ;  /* 0x000000070b0a02a4 */ /* 0x000fe4000f8e021d */
        /* <DEDUP_REMOVED lines=12> */
[----:B------:R-:W-:Y:S02]  /*0720*/  UMOV UR10, UR26 ;  /* 0x0000001a000a7c82 */ /* 0x000fe40008000000 */
[----:B------:R-:W-:Y:S02]  /*0730*/  UIMAD UR9, UR9, UR6, URZ ;  /* 0x00000006090972a4 */ /* 0x000fe4000f8e023f */
[----:B------:R-:W-:Y:S02]  /*0740*/  UIMAD.WIDE.U32 UR26, UR4, UR6, UR10 ;  /* 0x00000006041a72a5 */ /* 0x000fe4000f8e000a */
[----:B------:R-:W-:-:S04]  /*0750*/  UIMAD UR7, UR4, UR7, UR9 ;  /* 0x00000007040772a4 */ /* 0x000fc8000f8e0209 */
[----:B------:R-:W-:Y:S02]  /*0760*/  UIADD3 UR10, UR27, UR7, URZ ;  /* 0x000000071b0a7290 */ /* 0x000fe4000fffe03f */
[----:B------:R-:W-:Y:S02]  /*0770*/  UMOV UR12, UR26 ;  /* 0x0000001a000c7c82 */ /* 0x000fe40008000000 */
.L_x_351:
        /* <DEDUP_REMOVED lines=16> */
[----:B------:R-:W-:Y:S02]  /*0880*/  @UP0 UIADD3 UR11, UR25, UR5, URZ ;  /* 0x00000005190b0290 */ /* 0x000fe4000fffe03f */
        /* <DEDUP_REMOVED lines=33> */
.L_x_352:
[----:B------:R-:W-:Y:S01]  /*0aa0*/  SHF.R.S32.HI R12, RZ, 0x1f, R98 ;  /* 0x0000001fff0c7819 */ /* 0x000fe20000011462 */
[----:B------:R-:W1:Y:S01]  /*0ab0*/  S2R R18, SR_CTAID.Z ;  /* 0x0000000000127919 */ /* 0x000e620000002700 */
[----:B------:R-:W-:Y:S01]  /*0ac0*/  ULDC.64 UR6, c[0x0][0x1b8] ;  /* 0x00006e0000067ab9 */ /* 0x000fe20000000a00 */
[----:B------:R-:W-:Y:S01]  /*0ad0*/  IMAD.MOV.U32 R22, RZ, RZ, 0x20 ;  /* 0x00000020ff167424 */ /* 0x000fe200078e00ff */
[CC--:B------:R-:W-:Y:S01]  /*0ae0*/  LEA.HI R0, R12.reuse, R98.reuse, RZ, 0x3 ;  /* 0x000000620c007211 */ /* 0x0c0fe200078f18ff */
[----:B------:R-:W-:Y:S01]  /*0af0*/  UIMAD UR6, UR26, UR6, URZ ;  /* 0x000000061a0672a4 */ /* 0x000fe2000f8e023f */
[----:B------:R-:W-:Y:S01]  /*0b00*/  LEA.HI R5, R12, R98, RZ, 0x4 ;  /* 0x000000620c057211 */ /* 0x000fe200078f20ff */
[----:B------:R-:W-:Y:S01]  /*0b10*/  BSSY B0, `(.L_x_353) ;  /* 0x0000075000007945 */ /* 0x000fe20003800000 */
[----:B------:R-:W-:-:S02]  /*0b20*/  SHF.R.S32.HI R236, RZ, 0x3, R0 ;  /* 0x00000003ffec7819 */ /* 0x000fc40000011400 */
[----:B------:R-:W-:Y:S02]  /*0b30*/  LOP3.LUT R0, R0, 0xfffffff8, RZ, 0xc0, !PT ;  /* 0xfffffff800007812 */ /* 0x000fe400078ec0ff */
[----:B------:R-:W-:Y:S01]  /*0b40*/  SHF.R.S32.HI R4, RZ, 0x4, R5 ;  /* 0x00000004ff047819 */ /* 0x000fe20000011405 */
[----:B------:R-:W-:Y:S01]  /*0b50*/  IMAD.SHL.U32 R3, R236, 0x40, RZ ;  /* 0x00000040ec037824 */ /* 0x000fe200078e00ff */
[C---:B------:R-:W-:Y:S01]  /*0b60*/  LOP3.LUT R2, R5.reuse, 0xfffffff0, RZ, 0xc0, !PT ;  /* 0xfffffff005027812 */ /* 0x040fe200078ec0ff */
[----:B------:R-:W-:Y:S01]  /*0b70*/  IMAD.IADD R24, R98, 0x1, -R0 ;  /* 0x0000000162187824 */ /* 0x000fe200078e0a00 */
[----:B------:R-:W-:Y:S02]  /*0b80*/  LEA.HI R0, R5, R4, RZ, 0x1 ;  /* 0x0000000405007211 */ /* 0x000fe400078f08ff */
[----:B------:R-:W-:Y:S01]  /*0b90*/  LOP3.LUT R5, R3, 0x1c0, RZ, 0xc0, !PT ;  /* 0x000001c003057812 */ /* 0x000fe200078ec0ff */
[----:B------:R-:W-:Y:S01]  /*0ba0*/  IMAD.SHL.U32 R248, R24, 0x8, RZ ;  /* 0x0000000818f87824 */ /* 0x000fe200078e00ff */
[----:B------:R-:W-:Y:S01]  /*0bb0*/  LOP3.LUT R0, R0, 0xfffffffe, RZ, 0xc0, !PT ;  /* 0xfffffffe00007812 */ /* 0x000fe200078ec0ff */
[----:B------:R-:W-:Y:S01]  /*0bc0*/  IMAD.IADD R6, R98, 0x1, -R2 ;  /* 0x0000000162067824 */ /* 0x000fe200078e0a02 */
[----:B------:R-:W-:-:S02]  /*0bd0*/  SHF.R.U32.HI R2, RZ, 0x3, R5 ;  /* 0x00000003ff027819 */ /* 0x000fc40000011605 */
[----:B------:R-:W-:Y:S01]  /*0be0*/  LOP3.LUT R3, R5, 0x38, R248, 0xf8, !PT ;  /* 0x0000003805037812 */ /* 0x000fe200078ef8f8 */
[----:B------:R-:W-:Y:S01]  /*0bf0*/  IMAD.IADD R20, R4, 0x1, -R0 ;  /* 0x0000000104147824 */ /* 0x000fe200078e0a00 */
[----:B------:R-:W-:Y:S02]  /*0c00*/  SHF.R.S32.HI R5, RZ, 0x1f, R6 ;  /* 0x0000001fff057819 */ /* 0x000fe40000011406 */
[----:B------:R-:W-:Y:S02]  /*0c10*/  SHF.R.S32.HI R237, RZ, 0x1f, R236 ;  /* 0x0000001fffed7819 */ /* 0x000fe400000114ec */
[----:B------:R-:W-:Y:S02]  /*0c20*/  LEA.HI R11, R5, R6, RZ, 0x3 ;  /* 0x00000006050b7211 */ /* 0x000fe400078f18ff */
[----:B------:R-:W-:Y:S01]  /*0c30*/  SHF.R.S32.HI R249, RZ, 0x1f, R248 ;  /* 0x0000001ffff97819 */ /* 0x000fe200000114f8 */
[----:B------:R-:W-:Y:S01]  /*0c40*/  IMAD R7, R237, c[0x0][0x198], RZ ;  /* 0x00006600ed077a24 */ /* 0x000fe200078e02ff */
[----:B------:R-:W-:-:S02]  /*0c50*/  LOP3.LUT R0, R11, 0xfffffff8, RZ, 0xc0, !PT ;  /* 0xfffffff80b007812 */ /* 0x000fc400078ec0ff */
[----:B------:R-:W-:Y:S01]  /*0c60*/  LOP3.LUT R10, R3, R2, RZ, 0x3c, !PT ;  /* 0x00000002030a7212 */ /* 0x000fe200078e3cff */
[----:B------:R-:W-:Y:S01]  /*0c70*/  IMAD.WIDE.U32 R4, R236, c[0x0][0x198], R248 ;  /* 0x00006600ec047a25 */ /* 0x000fe200078e00f8 */
[----:B------:R-:W-:Y:S02]  /*0c80*/  LEA.HI R9, R12, R98, RZ, 0x6 ;  /* 0x000000620c097211 */ /* 0x000fe400078f30ff */
[----:B------:R-:W-:Y:S01]  /*0c90*/  IADD3 R2, P0, R248, UR8, RZ ;  /* 0x00000008f8027c10 */ /* 0x000fe2000ff1e0ff */
[----:B------:R-:W-:Y:S01]  /*0ca0*/  IMAD.IADD R0, R6, 0x1, -R0 ;  /* 0x0000000106007824 */ /* 0x000fe200078e0a00 */
[----:B------:R-:W-:Y:S01]  /*0cb0*/  IADD3 R102, R248, 0x40, RZ ;  /* 0x00000040f8667810 */ /* 0x000fe20007ffe0ff */
[----:B------:R-:W-:Y:S01]  /*0cc0*/  IMAD.SHL.U32 R9, R9, 0x8, RZ ;  /* 0x0000000809097824 */ /* 0x000fe200078e00ff */
[----:B------:R-:W-:Y:S01]  /*0cd0*/  IADD3.X R3, R249, UR24, RZ, P0, !PT ;  /* 0x00000018f9037c10 */ /* 0x000fe200087fe4ff */
[----:B------:R-:W-:Y:S01]  /*0ce0*/  IMAD R6, R236, c[0x0][0x19c], R7 ;  /* 0x00006700ec067a24 */ /* 0x000fe200078e0207 */
[----:B------:R-:W-:Y:S01]  /*0cf0*/  IADD3 R8, P0, R4, UR12, RZ ;  /* 0x0000000c04087c10 */ /* 0x000fe2000ff1e0ff */
[----:B------:R-:W-:Y:S01]  /*0d00*/  IMAD R4, R237, c[0x0][0x1a0], RZ ;  /* 0x00006800ed047a24 */ /* 0x000fe200078e02ff */
[----:B------:R-:W-:Y:S01]  /*0d10*/  LOP3.LUT P2, RZ, R0, 0x4, RZ, 0xc0, !PT ;  /* 0x0000000400ff7812 */ /* 0x000fe2000784c0ff */
[----:B-1----:R-:W-:Y:S01]  /*0d20*/  IMAD.WIDE.U32 R18, R18, c[0x0][0x1a8], R2 ;  /* 0x00006a0012127a25 */ /* 0x002fe200078e0002 */
[----:B------:R-:W-:Y:S01]  /*0d30*/  LOP3.LUT P1, RZ, R0, 0x2, RZ, 0xc0, !PT ;  /* 0x0000000200ff7812 */ /* 0x000fe2000782c0ff */
[----:B------:R-:W-:Y:S01]  /*0d40*/  ULDC.64 UR8, c[0x0][0x1b0] ;  /* 0x00006c0000087ab9 */ /* 0x000fe20000000a00 */
[----:B------:R-:W-:Y:S01]  /*0d50*/  IADD3 R101, R248, 0x80, RZ ;  /* 0x00000080f8657810 */ /* 0x000fe20007ffe0ff */
[----:B------:R-:W-:Y:S01]  /*0d60*/  IMAD.SHL.U32 R0, R0, 0x40, RZ ;  /* 0x0000004000007824 */ /* 0x000fe200078e00ff */
[----:B------:R-:W-:Y:S01]  /*0d70*/  LOP3.LUT R10, R10, 0xfffffe00, R9, 0xf8, !PT ;  /* 0xfffffe000a0a7812 */ /* 0x000fe200078ef809 */
[----:B------:R-:W-:Y:S01]  /*0d80*/  IMAD.WIDE.U32 R2, R236, c[0x0][0x1a0], R248 ;  /* 0x00006800ec027a25 */ /* 0x000fe200078e00f8 */
[----:B------:R-:W-:Y:S01]  /*0d90*/  IADD3 R100, R248, 0xc0, RZ ;  /* 0x000000c0f8647810 */ /* 0x000fe20007ffe0ff */
[----:B------:R1:W-:Y:S01]  /*0da0*/  STL [R1+0xc], R102 ;  /* 0x00000c6601007387 */ /* 0x0003e20000100800 */
[----:B------:R-:W-:Y:S01]  /*0db0*/  IADD3.X R9, R5, UR10, R6, P0, !PT ;  /* 0x0000000a05097c10 */ /* 0x000fe200087fe406 */
[----:B------:R-:W-:Y:S01]  /*0dc0*/  IMAD.SHL.U32 R6, R20, 0x8, RZ ;  /* 0x0000000814067824 */ /* 0x000fe200078e00ff */
[----:B------:R-:W-:Y:S01]  /*0dd0*/  LOP3.LUT R0, R0, 0x1c0, RZ, 0xc0, !PT ;  /* 0x000001c000007812 */ /* 0x000fe200078ec0ff */
[----:B------:R-:W-:Y:S01]  /*0de0*/  IMAD R4, R236, c[0x0][0x1a4], R4 ;  /* 0x00006900ec047a24 */ /* 0x000fe200078e0204 */
[----:B------:R-:W-:Y:S01]  /*0df0*/  UIMAD UR8, UR26, UR8, URZ ;  /* 0x000000081a0872a4 */ /* 0x000fe2000f8e023f */
[----:B------:R1:W-:Y:S01]  /*0e00*/  STL [R1+0x8], R101 ;  /* 0x0000086501007387 */ /* 0x0003e20000100800 */
[----:B------:R-:W-:Y:S01]  /*0e10*/  UIADD3 UR24, -UR21, UR17, URZ ;  /* 0x0000001115187290 */ /* 0x000fe2000fffe13f */
[----:B------:R-:W-:Y:S01]  /*0e20*/  IADD3 R2, P0, R2, UR14, RZ ;  /* 0x0000000e02027c10 */ /* 0x000fe2000ff1e0ff */
[----:B------:R-:W-:Y:S01]  /*0e30*/  UIMAD UR9, UR5, UR9, UR8 ;  /* 0x00000009050972a4 */ /* 0x000fe2000f8e0208 */
[----:B------:R1:W-:Y:S01]  /*0e40*/  STL [R1+0x10], R100 ;  /* 0x0000106401007387 */ /* 0x0003e20000100800 */
[----:B------:R-:W-:Y:S01]  /*0e50*/  LOP3.LUT R6, R0, 0x8, R6, 0xf8, !PT ;  /* 0x0000000800067812 */ /* 0x000fe200078ef806 */
[----:B------:R-:W-:Y:S01]  /*0e60*/  UIMAD UR8, UR5, UR7, UR6 ;  /* 0x00000007050872a4 */ /* 0x000fe2000f8e0206 */
[----:B------:R-:W-:Y:S01]  /*0e70*/  SHF.R.U32.HI R0, RZ, 0x3, R0 ;  /* 0x00000003ff007819 */ /* 0x000fe20000011600 */
[----:B------:R-:W-:Y:S01]  /*0e80*/  IMAD.SHL.U32 R5, R11, 0x40, RZ ;  /* 0x000000400b057824 */ /* 0x000fe200078e00ff */
[----:B------:R-:W-:Y:S01]  /*0e90*/  IADD3.X R3, R3, UR11, R4, P0, !PT ;  /* 0x0000000b03037c10 */ /* 0x000fe200087fe404 */
[----:B------:R-:W-:Y:S01]  /*0ea0*/  ULDC.64 UR6, c[0x0][0x1a8] ;  /* 0x00006a0000067ab9 */ /* 0x000fe20000000a00 */
[----:B------:R-:W-:Y:S01]  /*0eb0*/  ISETP.GE.AND P0, PT, R236, UR24, PT ;  /* 0x00000018ec007c0c */ /* 0x000fe2000bf06270 */
[----:B------:R-:W-:Y:S01]  /*0ec0*/  UIMAD UR6, UR23, UR6, URZ ;  /* 0x00000006170672a4 */ /* 0x000fe2000f8e023f */
[----:B------:R-:W-:Y:S01]  /*0ed0*/  LOP3.LUT R6, R6, R0, RZ, 0x3c, !PT ;  /* 0x0000000006067212 */ /* 0x000fe200078e3cff */
[----:B------:R-:W-:Y:S01]  /*0ee0*/  IMAD.U32 R0, RZ, RZ, UR5 ;  /* 0x00000005ff007e24 */ /* 0x000fe2000f8e00ff */
[----:B------:R-:W-:Y:S01]  /*0ef0*/  LEA.HI R21, R12, R98, RZ, 0x5 ;  /* 0x000000620c157211 */ /* 0x000fe200078f28ff */
[----:B------:R-:W-:Y:S01]  /*0f00*/  IMAD.U32 R4, RZ, RZ, UR5 ;  /* 0x00000005ff047e24 */ /* 0x000fe2000f8e00ff */
[----:B------:R-:W-:Y:S01]  /*0f10*/  UIMAD UR7, UR22, UR7, UR6 ;  /* 0x00000007160772a4 */ /* 0x000fe2000f8e0206 */
[----:B------:R-:W-:Y:S01]  /*0f20*/  IMAD.WIDE.U32 R246, R0, c[0x0][0x1b0], R8 ;  /* 0x00006c0000f67a25 */ /* 0x000fe200078e0008 */
[----:B------:R-:W-:-:S02]  /*0f30*/  LOP3.LUT R5, R6, 0xfffffe00, R5, 0xf8, !PT ;  /* 0xfffffe0006057812 */ /* 0x000fc400078ef805 */
[----:B------:R-:W-:Y:S01]  /*0f40*/  SHF.R.S32.HI R97, RZ, 0x5, R21 ;  /* 0x00000005ff617819 */ /* 0x000fe20000011415 */
[----:B------:R-:W-:Y:S01]  /*0f50*/  IMAD.WIDE.U32 R250, R4, c[0x0][0x1b8], R2 ;  /* 0x00006e0004fa7a25 */ /* 0x000fe200078e0002 */
[----:B------:R-:W-:Y:S02]  /*0f60*/  IADD3 R9, R19, UR7, RZ ;  /* 0x0000000713097c10 */ /* 0x000fe4000fffe0ff */
[----:B------:R-:W-:Y:S01]  /*0f70*/  IADD3 R245, R247, UR9, RZ ;  /* 0x00000009f7f57c10 */ /* 0x000fe2000fffe0ff */
[----:B------:R-:W-:Y:S01]  /*0f80*/  IMAD.MOV.U32 R4, RZ, RZ, 0x10 ;  /* 0x00000010ff047424 */ /* 0x000fe200078e00ff */
[----:B------:R-:W-:Y:S01]  /*0f90*/  IADD3 R252, R251, UR8, RZ ;  /* 0x00000008fbfc7c10 */ /* 0x000fe2000fffe0ff */
[----:B------:R-:W-:Y:S01]  /*0fa0*/  IMAD.U32 R6, RZ, RZ, UR15 ;  /* 0x0000000fff067e24 */ /* 0x000fe2000f8e00ff */
[----:B------:R-:W-:Y:S01]  /*0fb0*/  SEL R0, R22, 0xffffffe0, !P2 ;  /* 0xffffffe016007807 */ /* 0x000fe20005000000 */
[----:B------:R-:W-:Y:S01]  /*0fc0*/  IMAD.SHL.U32 R230, R10, 0x2, RZ ;  /* 0x000000020ae67824 */ /* 0x000fe200078e00ff */
[----:B------:R-:W-:Y:S01]  /*0fd0*/  SEL R4, R4, 0xfffffff0, !P1 ;  /* 0xfffffff004047807 */ /* 0x000fe20004800000 */
[----:B------:R-:W-:Y:S01]  /*0fe0*/  IMAD.WIDE R6, R6, 0x80, R236 ;  /* 0x0000008006067825 */ /* 0x000fe200078e02ec */
[----:B------:R-:W-:Y:S05]  /*0ff0*/  @P0 BRA `(.L_x_354) ;  /* 0x0000026000000947 */ /* 0x000fea0003800000 */
[----:B-1----:R-:W-:Y:S01]  /*1000*/  ISETP.GE.AND P6, PT, R248, c[0x0][0x220], PT ;  /* 0x00008800f8007a0c */ /* 0x002fe20003fc6270 */
        /* <DEDUP_REMOVED lines=37> */
.L_x_354:
[----:B-1----:R-:W-:Y:S05]  /*1260*/  BSYNC B0 ;  /* 0x0000000000007941 */ /* 0x002fea0003800000 */
.L_x_353:
[----:B------:R-:W-:Y:S01]  /*1270*/  IADD3 R17, R236, 0x20, RZ ;  /* 0x00000020ec117810 */ /* 0x000fe20007ffe0ff */
        /* <DEDUP_REMOVED lines=44> */
.L_x_356:
[----:B------:R-:W-:Y:S05]  /*1540*/  BSYNC B0 ;  /* 0x0000000000007941 */ /* 0x000fea0003800000 */
.L_x_355:
        /* <DEDUP_REMOVED lines=45> */
.L_x_358:
[----:B------:R-:W-:Y:S05]  /*1820*/  BSYNC B0 ;  /* 0x0000000000007941 */ /* 0x000fea0003800000 */
.L_x_357:
        /* <DEDUP_REMOVED lines=14> */
[----:B-1----:R-:W-:Y:S01]  /*1910*/  IMAD.WIDE.U32 R10, R2, c[0x0][0x190], R8 ;  /* 0x00006400020a7a25 */ /* 0x002fe200078e0008 */
        /* <DEDUP_REMOVED lines=33> */
.L_x_360:
[----:B------:R-:W-:Y:S05]  /*1b30*/  BSYNC B0 ;  /* 0x0000000000007941 */ /* 0x000fea0003800000 */
.L_x_359:
        /* <DEDUP_REMOVED lines=45> */
.L_x_362:
[----:B------:R-:W-:Y:S05]  /*1e10*/  BSYNC B0 ;  /* 0x0000000000007941 */ /* 0x000fea0003800000 */
.L_x_361:
        /* <DEDUP_REMOVED lines=42> */
.L_x_364:
[----:B------:R-:W-:Y:S05]  /*20c0*/  BSYNC B0 ;  /* 0x0000000000007941 */ /* 0x000fea0003800000 */
.L_x_363:
[----:B------:R-:W-:Y:S01]  /*20d0*/  ULDC.64 UR8, c[0x0][0x318] ;  /* 0x0000c60000087ab9 */ /* 0x000fe20000000a00 */
[----:B------:R-:W0:Y:S01]  /*20e0*/  LDGDEPBAR ;  /* 0x00000000000079af */ /* 0x000e220000000000 */
[----:B------:R-:W-:Y:S02]  /*20f0*/  UISETP.NE.U32.AND UP1, UPT, URZ, UR8, UPT ;  /* 0x000000083f00728c */ /* 0x000fe4000bf25070 */
[----:B------:R-:W-:Y:S02]  /*2100*/  ULDC.64 UR6, c[0x0][0x320] ;  /* 0x0000c80000067ab9 */ /* 0x000fe40000000a00 */
[----:B------:R-:W-:-:S06]  /*2110*/  UISETP.NE.AND.EX UP1, UPT, URZ, UR9, UPT, UP1 ;  /* 0x000000093f00728c */ /* 0x000fcc000bf25310 */
[----:B------:R-:W-:-:S05]  /*2120*/  PLOP3.LUT P0, PT, PT, PT, UP1, 0x80, 0x0 ;  /* 0x000000000000781c */ /* 0x000fca0003f0f018 */
[----:B------:R-:W-:Y:S02]  /*2130*/  @UP1 USHF.R.S32.HI UR32, URZ, 0x1f, UR4 ;  /* 0x0000001f3f201899 */ /* 0x000fe40008011404 */
[----:B------:R-:W-:Y:S02]  /*2140*/  @UP1 UIMAD.WIDE.U32 UR22, UR4, UR6, UR22 ;  /* 0x00000006041612a5 */ /* 0x000fe4000f8e0016 */
[----:B------:R-:W-:Y:S02]  /*2150*/  @UP1 UIMAD UR32, UR32, UR6, URZ ;  /* 0x00000006202012a4 */ /* 0x000fe4000f8e023f */
[----:B------:R-:W-:Y:S02]  /*2160*/  @UP1 ULEA UR8, UP0, UR22, UR8, 0x2 ;  /* 0x0000000816081291 */ /* 0x000fe4000f80103f */
[----:B------:R-:W-:Y:S01]  /*2170*/  @UP1 UIMAD UR7, UR4, UR7, UR32 ;  /* 0x00000007040712a4 */ /* 0x000fe2000f8e0220 */
[----:B------:R-:W-:-:S04]  /*2180*/  DEPBAR.LE SB0, 0x0 ;  /* 0x000080000000791a */ /* 0x000fc80000000000 */
[----:B------:R-:W-:Y:S01]  /*2190*/  @UP1 UIADD3 UR7, UR23, UR7, URZ ;  /* 0x0000000717071290 */ /* 0x000fe2000fffe03f */
[----:B------:R-:W-:-:S03]  /*21a0*/  IMAD.U32 R2, RZ, RZ, UR8 ;  /* 0x00000008ff027e24 */ /* 0x000fc6000f8e00ff */
[----:B------:R-:W-:Y:S01]  /*21b0*/  @UP1 ULEA.HI.X UR9, UR22, UR9, UR7, 0x2, UP0 ;  /* 0x0000000916091291 */ /* 0x000fe200080f1407 */
[----:B------:R-:W-:Y:S02]  /*21c0*/  ISETP.GE.AND P1, PT, R236, UR27, PT ;  /* 0x0000001bec007c0c */ /* 0x000fe4000bf26270 */
[----:B------:R-:W-:-:S03]  /*21d0*/  ULDC.64 UR6, c[0x0][0x1a0] ;  /* 0x0000680000067ab9 */ /* 0x000fc60000000a00 */
[----:B------:R-:W-:-:S05]  /*21e0*/  IMAD.U32 R3, RZ, RZ, UR9 ;  /* 0x00000009ff037e24 */ /* 0x000fca000f8e00ff */
[----:B------:R3:W4:Y:S01]  /*21f0*/  @P0 LDG.E R2, [R2.64] ;  /* 0x0000001202020981 */ /* 0x000722000c1e1900 */
[----:B------:R-:W-:Y:S01]  /*2200*/  UIMAD.WIDE.U32 UR22, UR28, UR6, URZ ;  /* 0x000000061c1672a5 */ /* 0x000fe2000f8e003f */
[----:B------:R-:W-:Y:S01]  /*2210*/  BSSY B0, `(.L_x_365) ;  /* 0x0000035000007945 */ /* 0x000fe20003800000 */
[----:B------:R-:W-:Y:S01]  /*2220*/  UIMAD UR6, UR31, UR6, URZ ;  /* 0x000000061f0672a4 */ /* 0x000fe2000f8e023f */
[----:B------:R-:W-:Y:S03]  /*2230*/  BAR.SYNC.DEFER_BLOCKING 0x0 ;  /* 0x0000000000007b1d */ /* 0x000fe60000010000 */
[----:B------:R-:W-:Y:S01]  /*2240*/  UIMAD UR6, UR28, UR7, UR6 ;  /* 0x000000071c0672a4 */ /* 0x000fe2000f8e0206 */
[----:B-12---:R-:W-:Y:S01]  /*2250*/  MOV R6, UR22 ;  /* 0x0000001600067c02 */ /* 0x006fe20008000f00 */
[----:B------:R-:W-:Y:S01]  /*2260*/  IMAD.U32 R7, RZ, RZ, UR23 ;  /* 0x00000017ff077e24 */ /* 0x000fe2000f8e00ff */
[----:B------:R-:W-:-:S02]  /*2270*/  UMOV UR4, URZ ;  /* 0x0000003f00047c82 */ /* 0x000fc40008000000 */
[----:B------:R-:W-:Y:S01]  /*2280*/  UIADD3 UR6, UR23, UR6, URZ ;  /* 0x0000000617067290 */ /* 0x000fe2000fffe03f */
[----:B---3--:R-:W4:Y:S01]  /*2290*/  @P0 MUFU.RCP R3, c[0x0][0x238] ;  /* 0x00008e0000030b08 */ /* 0x008f220000001000 */
[----:B------:R1:W-:Y:S04]  /*22a0*/  @P1 STS.128 [R230+0x18000], RZ ;  /* 0x018000ffe6001388 */ /* 0x0003e80000000c00 */
[----:B------:R1:W-:Y:S04]  /*22b0*/  @P1 STS.128 [R230+0x1a000], RZ ;  /* 0x01a000ffe6001388 */ /* 0x0003e80000000c00 */
[----:B------:R1:W-:Y:S04]  /*22c0*/  @P1 STS.128 [R230+0x1c000], RZ ;  /* 0x01c000ffe6001388 */ /* 0x0003e80000000c00 */
[----:B------:R1:W-:Y:S01]  /*22d0*/  @P1 STS.128 [R230+0x1e000], RZ ;  /* 0x01e000ffe6001388 */ /* 0x0003e20000000c00 */
[----:B----4-:R-:W-:Y:S01]  /*22e0*/  @P0 FMUL.FTZ R2, R2, R3 ;  /* 0x0000000302020220 */ /* 0x010fe20000410000 */
[----:B------:R-:W-:-:S03]  /*22f0*/  MOV R3, UR6 ;  /* 0x0000000600037c02 */ /* 0x000fc60008000f00 */
[----:B------:R2:W3:Y:S02]  /*2300*/  @P0 R2UR UR8, R2 ;  /* 0x00000000020803c2 */ /* 0x0004e400000e0000 */
[----:B--2---:R-:W-:Y:S01]  /*2310*/  LEA R2, P0, R6, R250, 0x6 ;  /* 0x000000fa06027211 */ /* 0x004fe200078030ff */
[----:B---3--:R-:W-:-:S03]  /*2320*/  @UP1 UMOV UR4, UR8 ;  /* 0x0000000800041c82 */ /* 0x008fc60008000000 */
[----:B------:R-:W-:Y:S01]  /*2330*/  LEA.HI.X R3, R6, R252, R3, 0x6, P0 ;  /* 0x000000fc06037211 */ /* 0x000fe200000f3403 */
[----:B------:R-:W-:Y:S05]  /*2340*/  @P1 BRA `(.L_x_366) ;  /* 0x0000021000001947 */ /* 0x000fea0003800000 */
[----:B-1----:R-:W-:Y:S02]  /*2350*/  ISETP.GE.AND P5, PT, R248, c[0x0][0x220], PT ;  /* 0x00008800f8007a0c */ /* 0x002fe40003fa6270 */
        /* <DEDUP_REMOVED lines=32> */
.L_x_366:
[----:B-1----:R-:W-:Y:S05]  /*2560*/  BSYNC B0 ;  /* 0x0000000000007941 */ /* 0x002fea0003800000 */
.L_x_365:
        /* <DEDUP_REMOVED lines=46> */
.L_x_368:
[----:B------:R-:W-:Y:S05]  /*2850*/  BSYNC B0 ;  /* 0x0000000000007941 */ /* 0x000fea0003800000 */
.L_x_367:
[C---:B------:R-:W-:Y:S01]  /*2860*/  IMAD.SHL.U32 R2, R24.reuse, 0x40, RZ ;  /* 0x0000004018027824 */ /* 0x040fe200078e00ff */
[----:B------:R-:W-:Y:S01]  /*2870*/  R2P PR, R24, 0x6 ;  /* 0x0000000618007804 */ /* 0x000fe20000000000 */
[----:B------:R-:W-:Y:S01]  /*2880*/  IMAD.SHL.U32 R3, R236, 0x8, RZ ;  /* 0x00000008ec037824 */ /* 0x000fe200078e00ff */
[----:B------:R-:W0:Y:S01]  /*2890*/  LDGDEPBAR ;  /* 0x00000000000079af */ /* 0x000e220000000000 */
[----:B--2---:R-:W-:Y:S01]  /*28a0*/  IMAD.SHL.U32 R7, R98, 0x2, RZ ;  /* 0x0000000262077824 */ /* 0x004fe200078e00ff */
        /* <DEDUP_REMOVED lines=15> */
[----:B------:R-:W2:Y:S01]  /*29a0*/  LDSM.16.M88.4 R20, [R151+0x10000] ;  /* 0x010000009714783b */ /* 0x000ea20000000200 */
[----:B------:R-:W-:Y:S01]  /*29b0*/  IADD3 R214, R151, 0x10020, RZ ;  /* 0x0001002097d67810 */ /* 0x000fe20007ffe0ff */
[----:B------:R-:W-:Y:S01]  /*29c0*/  IMAD.U32 R3, RZ, RZ, UR28 ;  /* 0x0000001cff037e24 */ /* 0x000fe2000f8e00ff */
[----:B------:R-:W-:Y:S01]  /*29d0*/  @P1 IADD3 R214, R2, -0x20, RZ ;  /* 0xffffffe002d61810 */ /* 0x000fe20007ffe0ff */
[----:B------:R-:W3:Y:S01]  /*29e0*/  LDSM.16.M88.4 R40, [R151+0x11800] ;  /* 0x011800009728783b */ /* 0x000ee20000000200 */
[----:B------:R-:W-:-:S02]  /*29f0*/  IMAD.MOV.U32 R2, RZ, RZ, 0x40 ;  /* 0x00000040ff027424 */ /* 0x000fc400078e00ff */
[----:B------:R-:W-:Y:S01]  /*2a00*/  IMAD R3, R3, 0x40, R7 ;  /* 0x0000004003037824 */ /* 0x000fe200078e0207 */
[----:B------:R-:W4:Y:S01]  /*2a10*/  LDSM.16.M88.4 R16, [R151+0x10800] ;  /* 0x010800009710783b */ /* 0x000f220000000200 */
[----:B------:R-:W-:Y:S02]  /*2a20*/  IADD3 R229, R214, 0x800, RZ ;  /* 0x00000800d6e57810 */ /* 0x000fe40007ffe0ff */
[----:B------:R-:W-:Y:S01]  /*2a30*/  SEL R2, R2, 0xffffffc0, !P2 ;  /* 0xffffffc002027807 */ /* 0x000fe20005000000 */
[----:B------:R-:W5:Y:S01]  /*2a40*/  LDSM.16.M88.4 R28, [R151+0x11000] ;  /* 0x01100000971c783b */ /* 0x000f620000000200 */
[----:B------:R-:W-:Y:S02]  /*2a50*/  ISETP.GE.AND P2, PT, R3, UR16, PT ;  /* 0x0000001003007c0c */ /* 0x000fe4000bf46270 */
[C---:B------:R-:W-:Y:S01]  /*2a60*/  IADD3 R228, R214.reuse, 0x1000, RZ ;  /* 0x00001000d6e47810 */ /* 0x040fe20007ffe0ff */
[----:B------:R-:W-:Y:S01]  /*2a70*/  LDSM.16.M88.4 R12, [R211] ;  /* 0x00000000d30c783b */ /* 0x000fe20000000200 */
[----:B------:R-:W-:Y:S01]  /*2a80*/  IMAD.IADD R209, R151, 0x1, R2 ;  /* 0x0000000197d17824 */ /* 0x000fe200078e0202 */
[----:B------:R-:W-:Y:S01]  /*2a90*/  IADD3 R227, R214, 0x1800, RZ ;  /* 0x00001800d6e37810 */ /* 0x000fe20007ffe0ff */
[----:B------:R-:W-:Y:S01]  /*2aa0*/  IMAD.IADD R208, R2, 0x1, R214 ;  /* 0x0000000102d07824 */ /* 0x000fe200078e02d6 */
[----:B------:R-:W1:Y:S01]  /*2ab0*/  LDSM.16.M88.4 R48, [R214] ;  /* 0x00000000d630783b */ /* 0x000e620000000200 */
[----:B------:R-:W-:-:S02]  /*2ac0*/  SHF.R.S32.HI R2, RZ, 0x1f, R96 ;  /* 0x0000001fff027819 */ /* 0x000fc40000011460 */
[----:B------:R-:W-:Y:S01]  /*2ad0*/  IADD3 R226, R214, 0x2000, RZ ;  /* 0x00002000d6e27810 */ /* 0x000fe20007ffe0ff */
[----:B------:R-:W1:Y:S01]  /*2ae0*/  LDSM.16.M88.4 R24, [R214+0x800] ;  /* 0x00080000d618783b */ /* 0x000e620000000200 */
        /* <DEDUP_REMOVED lines=12> */
[----:B--2---:R-:W-:Y:S01]  /*2bb0*/  HMMA.16816.F32.BF16 R44, R8, R22, RZ ;  /* 0x00000016082c723c */ /* 0x004fe200000418ff */
        /* <DEDUP_REMOVED lines=11> */
[----:B---3--:R-:W-:Y:S01]  /*2c70*/  HMMA.16816.F32.BF16 R80, R8, R40, RZ ;  /* 0x000000280850723c */ /* 0x008fe200000418ff */
[C---:B------:R-:W-:Y:S02]  /*2c80*/  IADD3 R216, R214.reuse, 0x7000, RZ ;  /* 0x00007000d6d87810 */ /* 0x040fe40007ffe0ff */
[----:B------:R-:W-:-:S05]  /*2c90*/  IADD3 R215, R214, 0x7800, RZ ;  /* 0x00007800d6d77810 */ /* 0x000fca0007ffe0ff */
[C---:B------:R-:W-:Y:S01]  /*2ca0*/  HMMA.16816.F32.BF16 R76, R8.reuse, R42, RZ ;  /* 0x0000002a084c723c */ /* 0x040fe200000418ff */
[----:B------:R-:W3:Y:S07]  /*2cb0*/  LDSM.16.M88.4 R40, [R214+0x1800] ;  /* 0x00180000d628783b */ /* 0x000eee0000000200 */
[----:B----4-:R-:W-:Y:S01]  /*2cc0*/  HMMA.16816.F32.BF16 R32, R8, R16, RZ ;  /* 0x000000100820723c */ /* 0x010fe200000418ff */
[----:B--2---:R-:W-:-:S07]  /*2cd0*/  IMAD.IADD R6, R2, 0x1, -R3 ;  /* 0x0000000102067824 */ /* 0x004fce00078e0a03 */
[----:B------:R-:W-:Y:S01]  /*2ce0*/  HMMA.16816.F32.BF16 R20, R8, R18, RZ ;  /* 0x000000120814723c */ /* 0x000fe200000418ff */
[----:B------:R-:W-:-:S07]  /*2cf0*/  IABS R6, R6 ;  /* 0x0000000600067213 */ /* 0x000fce0000000000 */
[C---:B-----5:R-:W-:Y:S08]  /*2d00*/  HMMA.16816.F32.BF16 R16, R8.reuse, R28, RZ ;  /* 0x0000001c0810723c */ /* 0x060ff000000418ff */
[----:B------:R-:W-:Y:S01]  /*2d10*/  HMMA.16816.F32.BF16 R64, R8, R30, RZ ;  /* 0x0000001e0840723c */ /* 0x000fe200000418ff */
[----:B------:R-:W2:Y:S07]  /*2d20*/  LDSM.16.M88.4 R8, [R213] ;  /* 0x00000000d508783b */ /* 0x000eae0000000200 */
[C---:B-1----:R-:W-:Y:S08]  /*2d30*/  HMMA.16816.F32.BF16 R60, R12.reuse, R50, R44 ;  /* 0x000000320c3c723c */ /* 0x042ff0000004182c */
[C---:B------:R-:W-:Y:S01]  /*2d40*/  HMMA.16816.F32.BF16 R68, R12.reuse, R48, R36 ;  /* 0x000000300c44723c */ /* 0x040fe20000041824 */
[----:B------:R-:W1:Y:S07]  /*2d50*/  LDSM.16.M88.4 R36, [R209+0x11000] ;  /* 0x01100000d124783b */ /* 0x000e6e0000000200 */
[C---:B------:R-:W-:Y:S01]  /*2d60*/  HMMA.16816.F32.BF16 R48, R12.reuse, R24, R32 ;  /* 0x000000180c30723c */ /* 0x040fe20000041820 */
[----:B------:R-:W4:Y:S07]  /*2d70*/  LDSM.16.M88.4 R32, [R209+0x11800] ;  /* 0x01180000d120783b */ /* 0x000f2e0000000200 */
[C---:B------:R-:W-:Y:S01]  /*2d80*/  HMMA.16816.F32.BF16 R44, R12.reuse, R26, R20 ;  /* 0x0000001a0c2c723c */ /* 0x040fe20000041814 */
[----:B------:R-:W5:Y:S07]  /*2d90*/  LDSM.16.M88.4 R20, [R212] ;  /* 0x00000000d414783b */ /* 0x000f6e0000000200 */
[C---:B------:R-:W-:Y:S08]  /*2da0*/  HMMA.16816.F32.BF16 R28, R12.reuse, R52, R16 ;  /* 0x000000340c1c723c */ /* 0x040ff00000041810 */
[C---:B------:R-:W-:Y:S08]  /*2db0*/  HMMA.16816.F32.BF16 R24, R12.reuse, R54, R64 ;  /* 0x000000360c18723c */ /* 0x040ff00000041840 */
[C---:B---3--:R-:W-:Y:S01]  /*2dc0*/  HMMA.16816.F32.BF16 R16, R12.reuse, R40, R80 ;  /* 0x000000280c10723c */ /* 0x048fe20000041850 */
[----:B------:R-:W-:Y:S07]  /*2dd0*/  LDSM.16.M88.4 R80, [R214+0x2000] ;  /* 0x00200000d650783b */ /* 0x000fee0000000200 */
[----:B------:R-:W-:Y:S01]  /*2de0*/  HMMA.16816.F32.BF16 R12, R12, R42, R76 ;  /* 0x0000002a0c0c723c */ /* 0x000fe2000004184c */
[----:B------:R-:W3:Y:S07]  /*2df0*/  LDSM.16.M88.4 R76, [R208+0x800] ;  /* 0x00080000d04c783b */ /* 0x000eee0000000200 */
[C---:B--2---:R-:W-:Y:S08]  /*2e00*/  HMMA.16816.F32.BF16 R60, R8.reuse, R74, R60 ;  /* 0x0000004a083c723c */ /* 0x044ff0000004183c */
[C---:B------:R-:W-:Y:S01]  /*2e10*/  HMMA.16816.F32.BF16 R40, R8.reuse, R72, R68 ;  /* 0x000000480828723c */ /* 0x040fe20000041844 */
[----:B------:R-:W2:Y:S04]  /*2e20*/  LDSM.16.M88.4 R72, [R208+0x1000] ;  /* 0x00100000d048783b */ /* 0x000ea80000000200 */
[----:B------:R-:W-:Y:S03]  /*2e30*/  LDSM.16.M88.4 R68, [R151+0x13000] ;  /* 0x013000009744783b */ /* 0x000fe60000000200 */
[C---:B------:R-:W-:Y:S08]  /*2e40*/  HMMA.16816.F32.BF16 R64, R8.reuse, R56, R48 ;  /* 0x000000380840723c */ /* 0x040ff00000041830 */
[C---:B------:R-:W-:Y:S08]  /*2e50*/  HMMA.16816.F32.BF16 R56, R8.reuse, R58, R44 ;  /* 0x0000003a0838723c */ /* 0x040ff0000004182c */
[C---:B-1----:R-:W-:Y:S08]  /*2e60*/  HMMA.16816.F32.BF16 R52, R8.reuse, R36, R28 ;  /* 0x000000240834723c */ /* 0x042ff0000004181c */
[C---:B------:R-:W-:Y:S01]  /*2e70*/  HMMA.16816.F32.BF16 R48, R8.reuse, R38, R24 ;  /* 0x000000260830723c */ /* 0x040fe20000041818 */
[----:B------:R-:W1:Y:S07]  /*2e80*/  LDSM.16.M88.4 R24, [R208+0x1800] ;  /* 0x00180000d018783b */ /* 0x000e6e0000000200 */
[C---:B----4-:R-:W-:Y:S01]  /*2e90*/  HMMA.16816.F32.BF16 R44, R8.reuse, R32, R16 ;  /* 0x00000020082c723c */ /* 0x050fe20000041810 */
[----:B------:R-:W-:Y:S07]  /*2ea0*/  LDSM.16.M88.4 R16, [R211+0x4000] ;  /* 0x00400000d310783b */ /* 0x000fee0000000200 */
[----:B------:R-:W-:Y:S01]  /*2eb0*/  HMMA.16816.F32.BF16 R12, R8, R34, R12 ;  /* 0x00000022080c723c */ /* 0x000fe2000004180c */
[----:B------:R-:W-:Y:S04]  /*2ec0*/  LDSM.16.M88.4 R8, [R210+0x4000] ;  /* 0x00400000d208783b */ /* 0x000fe80000000200 */
[----:B------:R-:W4:Y:S03]  /*2ed0*/  LDSM.16.M88.4 R32, [R151+0x12000] ;  /* 0x012000009720783b */ /* 0x000f260000000200 */
[C---:B-----5:R-:W-:Y:S01]  /*2ee0*/  HMMA.16816.F32.BF16 R36, R20.reuse, R86, R60 ;  /* 0x000000561424723c */ /* 0x060fe2000004183c */
[----:B------:R-:W5:Y:S07]  /*2ef0*/  LDSM.16.M88.4 R60, [R151+0x12800] ;  /* 0x01280000973c783b */ /* 0x000f6e0000000200 */
[C---:B------:R-:W-:Y:S01]  /*2f00*/  HMMA.16816.F32.BF16 R28, R20.reuse, R84, R40 ;  /* 0x00000054141c723c */ /* 0x040fe20000041828 */
[----:B------:R-:W-:Y:S07]  /*2f10*/  LDSM.16.M88.4 R84, [R214+0x3000] ;  /* 0x00300000d654783b */ /* 0x000fee0000000200 */
[C---:B---3--:R-:W-:Y:S01]  /*2f20*/  HMMA.16816.F32.BF16 R40, R20.reuse, R76, R64 ;  /* 0x0000004c1428723c */ /* 0x048fe20000041840 */
[----:B------:R-:W3:Y:S07]  /*2f30*/  LDSM.16.M88.4 R64, [R151+0x13800] ;  /* 0x013800009740783b */ /* 0x000eee0000000200 */
[C---:B------:R-:W-:Y:S01]  /*2f40*/  HMMA.16816.F32.BF16 R56, R20.reuse, R78, R56 ;  /* 0x0000004e1438723c */ /* 0x040fe20000041838 */
[----:B------:R-:W-:Y:S07]  /*2f50*/  LDSM.16.M88.4 R76, [R209+0x12800] ;  /* 0x01280000d14c783b */ /* 0x000fee0000000200 */
[C---:B--2---:R-:W-:Y:S08]  /*2f60*/  HMMA.16816.F32.BF16 R52, R20.reuse, R72, R52 ;  /* 0x000000481434723c */ /* 0x044ff00000041834 */
[C---:B------:R-:W-:Y:S01]  /*2f70*/  HMMA.16816.F32.BF16 R48, R20.reuse, R74, R48 ;  /* 0x0000004a1430723c */ /* 0x040fe20000041830 */
[----:B------:R-:W2:Y:S07]  /*2f80*/  LDSM.16.M88.4 R72, [R214+0x2800] ;  /* 0x00280000d648783b */ /* 0x000eae0000000200 */
[C---:B-1----:R-:W-:Y:S08]  /*2f90*/  HMMA.16816.F32.BF16 R44, R20.reuse, R24, R44 ;  /* 0x00000018142c723c */ /* 0x042ff0000004182c */
[----:B------:R-:W-:Y:S01]  /*2fa0*/  HMMA.16816.F32.BF16 R20, R20, R26, R12 ;  /* 0x0000001a1414723c */ /* 0x000fe2000004180c */
[----:B------:R-:W-:Y:S07]  /*2fb0*/  LDSM.16.M88.4 R12, [R213+0x4000] ;  /* 0x00400000d50c783b */ /* 0x000fee0000000200 */
[C---:B----4-:R-:W-:Y:S08]  /*2fc0*/  HMMA.16816.F32.BF16 R28, R8.reuse, R32, R28 ;  /* 0x00000020081c723c */ /* 0x050ff0000004181c */
[C---:B------:R-:W-:Y:S08]  /*2fd0*/  HMMA.16816.F32.BF16 R24, R8.reuse, R34, R36 ;  /* 0x000000220818723c */ /* 0x040ff00000041824 */
[C---:B-----5:R-:W-:Y:S08]  /*2fe0*/  HMMA.16816.F32.BF16 R32, R8.reuse, R60, R40 ;  /* 0x0000003c0820723c */ /* 0x060ff00000041828 */
[C---:B------:R-:W-:Y:S01]  /*2ff0*/  HMMA.16816.F32.BF16 R36, R8.reuse, R62, R56 ;  /* 0x0000003e0824723c */ /* 0x040fe20000041838 */
[----:B------:R-:W1:Y:S07]  /*3000*/  LDSM.16.M88.4 R60, [R214+0x3800] ;  /* 0x00380000d63c783b */ /* 0x000e6e0000000200 */
[C---:B------:R-:W-:Y:S08]  /*3010*/  HMMA.16816.F32.BF16 R40, R8.reuse, R68, R52 ;  /* 0x000000440828723c */ /* 0x040ff00000041834 */
[C---:B------:R-:W-:Y:S01]  /*3020*/  HMMA.16816.F32.BF16 R48, R8.reuse, R70, R48 ;  /* 0x000000460830723c */ /* 0x040fe20000041830 */
[----:B------:R-:W4:Y:S07]  /*3030*/  LDSM.16.M88.4 R68, [R209+0x12000] ;  /* 0x01200000d144783b */ /* 0x000f2e0000000200 */
[C---:B---3--:R-:W-:Y:S08]  /*3040*/  HMMA.16816.F32.BF16 R56, R8.reuse, R64, R44 ;  /* 0x000000400838723c */ /* 0x048ff0000004182c */
[----:B------:R-:W-:Y:S01]  /*3050*/  HMMA.16816.F32.BF16 R52, R8, R66, R20 ;  /* 0x000000420834723c */ /* 0x000fe20000041814 */
[----:B------:R-:W-:Y:S07]  /*3060*/  LDSM.16.M88.4 R20, [R212+0x4000] ;  /* 0x00400000d414783b */ /* 0x000fee0000000200 */
[C---:B------:R-:W-:Y:S08]  /*3070*/  HMMA.16816.F32.BF16 R44, R16.reuse, R80, R28 ;  /* 0x00000050102c723c */ /* 0x040ff0000004181c */
[C---:B--2---:R-:W-:Y:S08]  /*3080*/  HMMA.16816.F32.BF16 R8, R16.reuse, R74, R36 ;  /* 0x0000004a1008723c */ /* 0x044ff00000041824 */
[C---:B------:R-:W-:Y:S01]  /*3090*/  HMMA.16816.F32.BF16 R28, R16.reuse, R82, R24 ;  /* 0x00000052101c723c */ /* 0x040fe20000041818 */
[----:B------:R-:W-:Y:S07]  /*30a0*/  LDSM.16.M88.4 R80, [R208+0x2800] ;  /* 0x00280000d050783b */ /* 0x000fee0000000200 */
[C---:B------:R-:W-:Y:S01]  /*30b0*/  HMMA.16816.F32.BF16 R36, R16.reuse, R84, R40 ;  /* 0x000000541024723c */ /* 0x040fe20000041828 */
[----:B------:R-:W2:Y:S07]  /*30c0*/  LDSM.16.M88.4 R40, [R209+0x13000] ;  /* 0x01300000d128783b */ /* 0x000eae0000000200 */
[C---:B------:R-:W-:Y:S01]  /*30d0*/  HMMA.16816.F32.BF16 R24, R16.reuse, R72, R32 ;  /* 0x000000481018723c */ /* 0x040fe20000041820 */
[----:B------:R-:W3:Y:S07]  /*30e0*/  LDSM.16.M88.4 R72, [R209+0x13800] ;  /* 0x01380000d148783b */ /* 0x000eee0000000200 */
[C---:B------:R-:W-:Y:S01]  /*30f0*/  HMMA.16816.F32.BF16 R48, R16.reuse, R86, R48 ;  /* 0x000000561030723c */ /* 0x040fe20000041830 */
[----:B------:R-:W5:Y:S07]  /*3100*/  LDSM.16.M88.4 R84, [R208+0x2000] ;  /* 0x00200000d054783b */ /* 0x000f6e0000000200 */
[C---:B-1----:R-:W-:Y:S08]  /*3110*/  HMMA.16816.F32.BF16 R64, R16.reuse, R60, R56 ;  /* 0x0000003c1040723c */ /* 0x042ff00000041838 */
[----:B------:R-:W-:Y:S08]  /*3120*/  HMMA.16816.F32.BF16 R60, R16, R62, R52 ;  /* 0x0000003e103c723c */ /* 0x000ff00000041834 */
[C---:B----4-:R-:W-:Y:S08]  /*3130*/  HMMA.16816.F32.BF16 R56, R12.reuse, R68, R44 ;  /* 0x000000440c38723c */ /* 0x050ff0000004182c */
[C---:B------:R-:W-:Y:S01]  /*3140*/  HMMA.16816.F32.BF16 R52, R12.reuse, R70, R28 ;  /* 0x000000460c34723c */ /* 0x040fe2000004181c */
[----:B------:R-:W1:Y:S07]  /*3150*/  LDSM.16.M88.4 R68, [R208+0x3000] ;  /* 0x00300000d044783b */ /* 0x000e6e0000000200 */
[C---:B------:R-:W-:Y:S08]  /*3160*/  HMMA.16816.F32.BF16 R44, R12.reuse, R76, R24 ;  /* 0x0000004c0c2c723c */ /* 0x040ff00000041818 */
[C---:B------:R-:W-:Y:S01]  /*3170*/  HMMA.16816.F32.BF16 R32, R12.reuse, R78, R8 ;  /* 0x0000004e0c20723c */ /* 0x040fe20000041808 */
[----:B------:R-:W4:Y:S04]  /*3180*/  LDSM.16.M88.4 R8, [R210+0x8000] ;  /* 0x00800000d208783b */ /* 0x000f280000000200 */
[----:B------:R-:W-:Y:S03]  /*3190*/  LDSM.16.M88.4 R76, [R151+0x15000] ;  /* 0x01500000974c783b */ /* 0x000fe60000000200 */
[C---:B--2---:R-:W-:Y:S08]  /*31a0*/  HMMA.16816.F32.BF16 R28, R12.reuse, R40, R36 ;  /* 0x000000280c1c723c */ /* 0x044ff00000041824 */
[C---:B---3--:R-:W-:Y:S08]  /*31b0*/  HMMA.16816.F32.BF16 R16, R12.reuse, R72, R64 ;  /* 0x000000480c10723c */ /* 0x048ff00000041840 */
[C---:B------:R-:W-:Y:S08]  /*31c0*/  HMMA.16816.F32.BF16 R24, R12.reuse, R42, R48 ;  /* 0x0000002a0c18723c */ /* 0x040ff00000041830 */
[----:B------:R-:W-:Y:S01]  /*31d0*/  HMMA.16816.F32.BF16 R60, R12, R74, R60 ;  /* 0x0000004a0c3c723c */ /* 0x000fe2000004183c */
[----:B------:R-:W-:Y:S07]  /*31e0*/  LDSM.16.M88.4 R72, [R214+0x5000] ;  /* 0x00500000d648783b */ /* 0x000fee0000000200 */
[C---:B-----5:R-:W-:Y:S01]  /*31f0*/  HMMA.16816.F32.BF16 R12, R20.reuse, R86, R52 ;  /* 0x00000056140c723c */ /* 0x060fe20000041834 */
[----:B------:R-:W2:Y:S07]  /*3200*/  LDSM.16.M88.4 R52, [R151+0x14800] ;  /* 0x014800009734783b */ /* 0x000eae0000000200 */
[C---:B------:R-:W-:Y:S08]  /*3210*/  HMMA.16816.F32.BF16 R48, R20.reuse, R80, R44 ;  /* 0x000000501430723c */ /* 0x040ff0000004182c */
[C---:B------:R-:W-:Y:S01]  /*3220*/  HMMA.16816.F32.BF16 R44, R20.reuse, R82, R32 ;  /* 0x00000052142c723c */ /* 0x040fe20000041820 */
[----:B------:R-:W3:Y:S04]  /*3230*/  LDSM.16.M88.4 R32, [R151+0x15800] ;  /* 0x015800009720783b */ /* 0x000ee80000000200 */
[----:B------:R-:W-:Y:S03]  /*3240*/  LDSM.16.M88.4 R80, [R214+0x4000] ;  /* 0x00400000d650783b */ /* 0x000fe60000000200 */
[C---:B-1----:R-:W-:Y:S08]  /*3250*/  HMMA.16816.F32.BF16 R40, R20.reuse, R68, R28 ;  /* 0x000000441428723c */ /* 0x042ff0000004181c */
[C---:B------:R-:W-:Y:S01]  /*3260*/  HMMA.16816.F32.BF16 R28, R20.reuse, R88, R16 ;  /* 0x00000058141c723c */ /* 0x040fe20000041810 */
[----:B------:R-:W1:Y:S07]  /*3270*/  LDSM.16.M88.4 R16, [R211+0x8000] ;  /* 0x00800000d310783b */ /* 0x000e6e0000000200 */
[C---:B------:R-:W-:Y:S01]  /*3280*/  HMMA.16816.F32.BF16 R56, R20.reuse, R84, R56 ;  /* 0x000000541438723c */ /* 0x040fe20000041838 */
[----:B------:R-:W-:Y:S07]  /*3290*/  LDSM.16.M88.4 R84, [R214+0x5800] ;  /* 0x00580000d654783b */ /* 0x000fee0000000200 */
[C---:B------:R-:W-:Y:S08]  /*32a0*/  HMMA.16816.F32.BF16 R36, R20.reuse, R70, R24 ;  /* 0x000000461424723c */ /* 0x040ff00000041818 */
[----:B------:R-:W-:Y:S01]  /*32b0*/  HMMA.16816.F32.BF16 R24, R20, R90, R60 ;  /* 0x0000005a1418723c */ /* 0x000fe2000004183c */
[----:B------:R-:W5:Y:S07]  /*32c0*/  LDSM.16.M88.4 R88, [R214+0x4800] ;  /* 0x00480000d658783b */ /* 0x000f6e0000000200 */
[C---:B----4-:R-:W-:Y:S08]  /*32d0*/  HMMA.16816.F32.BF16 R12, R8.reuse, R94, R12 ;  /* 0x0000005e080c723c */ /* 0x050ff0000004180c */
[C---:B------:R-:W-:Y:S08]  /*32e0*/  HMMA.16816.F32.BF16 R20, R8.reuse, R92, R56 ;  /* 0x0000005c0814723c */ /* 0x040ff00000041838 */
[C---:B--2---:R-:W-:Y:S08]  /*32f0*/  HMMA.16816.F32.BF16 R56, R8.reuse, R52, R48 ;  /* 0x000000340838723c */ /* 0x044ff00000041830 */
[C---:B------:R-:W-:Y:S08]  /*3300*/  HMMA.16816.F32.BF16 R68, R8.reuse, R54, R44 ;  /* 0x000000360844723c */ /* 0x040ff0000004182c */
[C---:B---3--:R-:W-:Y:S08]  /*3310*/  HMMA.16816.F32.BF16 R52, R8.reuse, R32, R28 ;  /* 0x000000200834723c */ /* 0x048ff0000004181c */
[C---:B------:R-:W-:Y:S08]  /*3320*/  HMMA.16816.F32.BF16 R48, R8.reuse, R34, R24 ;  /* 0x000000220830723c */ /* 0x040ff00000041818 */
[----:B------:R-:W-:Y:S01]  /*3330*/  HMMA.16816.F32.BF16 R64, R8, R76, R40 ;  /* 0x0000004c0840723c */ /* 0x000fe20000041828 */
[----:B------:R-:W-:Y:S07]  /*3340*/  LDSM.16.M88.4 R40, [R209+0x14000] ;  /* 0x01400000d128783b */ /* 0x000fee0000000200 */
[----:B-1----:R-:W-:Y:S01]  /*3350*/  HMMA.16816.F32.BF16 R32, R16, R82, R12 ;  /* 0x000000521020723c */ /* 0x002fe2000004180c */
        /* <DEDUP_REMOVED lines=26> */
[C---:B----4-:R-:W-:Y:S01]  /*3500*/  HMMA.16816.F32.BF16 R24, R12.reuse, R88, R52 ;  /* 0x000000580c18723c */ /* 0x050fe20000041834 */
[----:B------:R2:W3:Y:S07]  /*3510*/  I2F R89, R6 ;  /* 0x0000000600597306 */ /* 0x0004ee0000201400 */
[----:B------:R-:W-:Y:S01]  /*3520*/  HMMA.16816.F32.BF16 R20, R12, R90, R64 ;  /* 0x0000005a0c14723c */ /* 0x000fe20000041840 */
[----:B------:R-:W-:Y:S07]  /*3530*/  LDSM.16.M88.4 R64, [R151+0x17800] ;  /* 0x017800009740783b */ /* 0x000fee0000000200 */
        /* <DEDUP_REMOVED lines=150> */
[----:B------:R-:W-:Y:S02]  /*3ea0*/  FFMA.FTZ R14, R93, -UR4, R41 ;  /* 0x800000045d0e7c23 */ /* 0x000fe40008010029 */
        /* <DEDUP_REMOVED lines=14> */
[----:B------:R-:W-:Y:S01]  /*3f90*/  FSEL R95, R14, -INF , !P4 ;  /* 0xff8000000e5f7808 */ /* 0x000fe20006000000 */
[----:B------:R-:W-:-:S04]  /*3fa0*/  DEPBAR.LE SB0, 0x0 ;  /* 0x000080000000791a */ /* 0x000fc80000000000 */
[----:B------:R-:W-:Y:S01]  /*3fb0*/  FSEL R124, R15, -INF , !P5 ;  /* 0xff8000000f7c7808 */ /* 0x000fe20006800000 */
[----:B------:R-:W-:Y:S01]  /*3fc0*/  BAR.SYNC.DEFER_BLOCKING 0x0 ;  /* 0x0000000000007b1d */ /* 0x000fe20000010000 */
[----:B------:R-:W-:Y:S01]  /*3fd0*/  ISETP.GE.AND P0, PT, R65, UR16, PT ;  /* 0x0000001041007c0c */ /* 0x000fe2000bf06270 */
[----:B--2---:R-:W-:Y:S01]  /*3fe0*/  IMAD.MOV.U32 R6, RZ, RZ, R3 ;  /* 0x000000ffff067224 */ /* 0x004fe200078e0003 */
[----:B------:R-:W-:Y:S01]  /*3ff0*/  IABS R3, R7 ;  /* 0x0000000700037213 */ /* 0x000fe20000000000 */
[----:B------:R-:W-:Y:S02]  /*4000*/  IMAD.IADD R7, R2, 0x1, -R67 ;  /* 0x0000000102077824 */ /* 0x000fe400078e0a43 */
[----:B------:R2:W4:Y:S01]  /*4010*/  I2F R23, R6 ;  /* 0x0000000600177306 */ /* 0x0005220000201400 */
[----:B---3--:R-:W-:-:S05]  /*4020*/  FFMA.FTZ R12, R21, -UR4, R27 ;  /* 0x80000004150c7c23 */ /* 0x008fca000801001b */
[----:B------:R-:W-:Y:S02]  /*4030*/  FSEL R51, R12, -INF , !P6 ;  /* 0xff8000000c337808 */ /* 0x000fe40007000000 */
        /* <DEDUP_REMOVED lines=28> */
[----:B------:R-:W-:-:S04]  /*4200*/  ISETP.GE.AND P3, PT, R82, UR16, PT ;  /* 0x0000001052007c0c */ /* 0x000fc8000bf66270 */
[----:B------:R-:W-:Y:S02]  /*4210*/  FSEL R238, R16, -INF , !P3 ;  /* 0xff80000010ee7808 */ /* 0x000fe40005800000 */
[----:B------:R-:W-:Y:S02]  /*4220*/  FFMA.FTZ R10, R96, -UR4, R36 ;  /* 0x80000004600a7c23 */ /* 0x000fe40008010024 */
[----:B-1----:R-:W-:Y:S01]  /*4230*/  IMAD.MOV.U32 R6, RZ, RZ, R3 ;  /* 0x000000ffff067224 */ /* 0x002fe200078e0003 */
[----:B------:R-:W-:Y:S01]  /*4240*/  IABS R3, R7 ;  /* 0x0000000700037213 */ /* 0x000fe20000000000 */
[----:B------:R-:W-:Y:S01]  /*4250*/  IMAD.IADD R7, R2, 0x1, -R73 ;  /* 0x0000000102077824 */ /* 0x000fe200078e0a49 */
[----:B------:R-:W-:Y:S01]  /*4260*/  FSEL R165, R10, -INF , !P1 ;  /* 0xff8000000aa57808 */ /* 0x000fe20004800000 */
[----:B------:R1:W-:Y:S01]  /*4270*/  I2F R32, R6 ;  /* 0x0000000600207306 */ /* 0x0003e20000201400 */
[----:B------:R-:W-:Y:S02]  /*4280*/  FFMA.FTZ R9, R98, -UR4, R45 ;  /* 0x8000000462097c23 */ /* 0x000fe4000801002d */
[----:B------:R-:W-:-:S02]  /*4290*/  FFMA.FTZ R19, R91, -UR4, R28 ;  /* 0x800000045b137c23 */ /* 0x000fc4000801001c */
[----:B------:R-:W-:Y:S01]  /*42a0*/  FFMA.FTZ R18, R90, -UR4, R29 ;  /* 0x800000045a127c23 */ /* 0x000fe2000801001d */
[----:B------:R-:W-:Y:S02]  /*42b0*/  FSEL R92, R9, -INF , !P2 ;  /* 0xff800000095c7808 */ /* 0x000fe40005000000 */
[----:B------:R-:W-:Y:S02]  /*42c0*/  FSEL R150, R19, -INF , !P6 ;  /* 0xff80000013967808 */ /* 0x000fe40007000000 */
[----:B------:R-:W-:Y:S01]  /*42d0*/  FSEL R164, R18, -INF , !P5 ;  /* 0xff80000012a47808 */ /* 0x000fe20006800000 */
[----:B------:R-:W-:Y:S02]  /*42e0*/  FFMA.FTZ R12, R79, -UR4, R12 ;  /* 0x800000044f0c7c23 */ /* 0x000fe4000801000c */
[----:B------:R-:W-:Y:S02]  /*42f0*/  FFMA.FTZ R13, R78, -UR4, R13 ;  /* 0x800000044e0d7c23 */ /* 0x000fe4000801000d */
[----:B-1----:R-:W-:Y:S01]  /*4300*/  IMAD.MOV.U32 R6, RZ, RZ, R3 ;  /* 0x000000ffff067224 */ /* 0x002fe200078e0003 */
[----:B------:R-:W-:Y:S01]  /*4310*/  IABS R3, R7 ;  /* 0x0000000700037213 */ /* 0x000fe20000000000 */
[----:B------:R-:W-:-:S02]  /*4320*/  IMAD.IADD R7, R2, 0x1, -R80 ;  /* 0x0000000102077824 */ /* 0x000fc400078e0a50 */
        /* <DEDUP_REMOVED lines=42> */
[----:B------:R-:W-:Y:S02]  /*45d0*/  PLOP3.LUT P0, PT, PT, PT, UP0, 0x80, 0x0 ;  /* 0x000000000000781c */ /* 0x000fe40003f0f008 */
[----:B------:R-:W-:Y:S01]  /*45e0*/  FSEL R239, R12, -INF , !P2 ;  /* 0xff8000000cef7808 */ /* 0x000fe20005000000 */
[----:B------:R1:W-:Y:S01]  /*45f0*/  STL [R1], R3 ;  /* 0x0000000301007387 */ /* 0x0003e20000100800 */
[----:B------:R-:W-:-:S03]  /*4600*/  FSEL R19, R8, -INF , !P2 ;  /* 0xff80000008137808 */ /* 0x000fc60005000000 */
[----:B------:R1:W-:Y:S06]  /*4610*/  STL [R1+0x4], R2 ;  /* 0x0000040201007387 */ /* 0x0003ec0000100800 */
        /* <DEDUP_REMOVED lines=53> */
[----:B------:R-:W-:-:S05]  /*4970*/  @!P5 LEA.HI.X R11, R3, c[0x0][0x16c], R6, 0x1, P2 ;  /* 0x00005b00030bda11 */ /* 0x000fca00010f0c06 */
        /* <DEDUP_REMOVED lines=17> */
.L_x_371:
[----:B------:R-:W-:Y:S05]  /*4a90*/  BSYNC B0 ;  /* 0x0000000000007941 */ /* 0x000fea0003800000 */
.L_x_370:
[----:B------:R-:W0:Y:S02]  /*4aa0*/  LDGDEPBAR ;  /* 0x00000000000079af */ /* 0x000e240000000000 */
.L_x_369:
[----:B------:R3:W-:Y:S01]  /*4ab0*/  STL [R1+0x44], R218 ;  /* 0x000044da01007387 */ /* 0x0007e20000100800 */
[----:B-1----:R-:W-:-:S03]  /*4ac0*/  MOV R10, R20 ;  /* 0x00000014000a7202 */ /* 0x002fc60000000f00 */
[----:B------:R-:W-:Y:S04]  /*4ad0*/  STL [R1+0x40], R217 ;  /* 0x000040d901007387 */ /* 0x000fe80000100800 */
[----:B------:R-:W-:Y:S04]  /*4ae0*/  STL [R1+0x3c], R216 ;  /* 0x00003cd801007387 */ /* 0x000fe80000100800 */
[----:B------:R1:W-:Y:S04]  /*4af0*/  STL [R1+0x38], R215 ;  /* 0x000038d701007387 */ /* 0x0003e80000100800 */
[----:B------:R-:W-:Y:S04]  /*4b00*/  STL [R1+0x34], R214 ;  /* 0x000034d601007387 */ /* 0x000fe80000100800 */
[----:B------:R-:W-:Y:S04]  /*4b10*/  STL [R1+0x30], R213 ;  /* 0x000030d501007387 */ /* 0x000fe80000100800 */
[----:B------:R-:W-:Y:S04]  /*4b20*/  STL [R1+0x2c], R212 ;  /* 0x00002cd401007387 */ /* 0x000fe80000100800 */
[----:B------:R-:W-:Y:S04]  /*4b30*/  STL [R1+0x28], R211 ;  /* 0x000028d301007387 */ /* 0x000fe80000100800 */
[----:B------:R-:W-:Y:S04]  /*4b40*/  STL [R1+0x24], R210 ;  /* 0x000024d201007387 */ /* 0x000fe80000100800 */
[----:B------:R-:W-:Y:S04]  /*4b50*/  STL [R1+0x20], R209 ;  /* 0x000020d101007387 */ /* 0x000fe80000100800 */
[----:B------:R-:W-:Y:S04]  /*4b60*/  STL [R1+0x1c], R208 ;  /* 0x00001cd001007387 */ /* 0x000fe80000100800 */
[----:B------:R-:W-:Y:S04]  /*4b70*/  STL [R1+0x18], R151 ;  /* 0x0000189701007387 */ /* 0x000fe80000100800 */
[----:B---3--:R-:W3:Y:S01]  /*4b80*/  LDL.LU R218, [R1] ;  /* 0x0000000001da7983 */ /* 0x008ee20000300800 */
[----:B------:R-:W-:Y:S01]  /*4b90*/  MOV R9, R18 ;  /* 0x0000001200097202 */ /* 0x000fe20000000f00 */
[----:B------:R-:W-:-:S02]  /*4ba0*/  IMAD.MOV.U32 R11, RZ, RZ, R19 ;  /* 0x000000ffff0b7224 */ /* 0x000fc400078e0013 */
[----:B-1----:R-:W4:Y:S01]  /*4bb0*/  LDL.LU R215, [R1+0x4] ;  /* 0x0000040001d77983 */ /* 0x002f220000300800 */
[----:B--2---:R-:W-:Y:S01]  /*4bc0*/  FMNMX.FTZ R2, R52, R50, !PT ;  /* 0x0000003234027209 */ /* 0x004fe20007810000 */
[----:B------:R-:W-:-:S03]  /*4bd0*/  IMAD.SHL.U32 R204, R5, 0x2, RZ ;  /* 0x0000000205cc7824 */ /* 0x000fc600078e00ff */
[----:B------:R-:W-:Y:S01]  /*4be0*/  FMNMX.FTZ R2, R49, R2, !PT ;  /* 0x0000000231027209 */ /* 0x000fe20007810000 */
[----:B------:R-:W-:Y:S01]  /*4bf0*/  IMAD R207, R0, 0x2, R204 ;  /* 0x0000000200cf7824 */ /* 0x000fe200078e02cc */
[----:B------:R-:W-:Y:S01]  /*4c00*/  LDSM.16.MT88.4 R16, [R204+0x18000] ;  /* 0x01800000cc10783b */ /* 0x000fe20000004200 */
[----:B------:R-:W-:Y:S02]  /*4c10*/  LEA R205, R4, R204, 0x1 ;  /* 0x000000cc04cd7211 */ /* 0x000fe400078e08ff */
[----:B------:R-:W-:Y:S01]  /*4c20*/  FMNMX.FTZ R2, R48, R2, !PT ;  /* 0x0000000230027209 */ /* 0x000fe20007810000 */
[----:B------:R-:W-:Y:S01]  /*4c30*/  LDSM.16.MT88.4 R32, [R207+0x18000] ;  /* 0x01800000cf20783b */ /* 0x000fe20000004200 */
[----:B------:R-:W-:Y:S02]  /*4c40*/  LEA R206, R0, R205, 0x1 ;  /* 0x000000cd00ce7211 */ /* 0x000fe400078e08ff */
        /* <DEDUP_REMOVED lines=38> */
[----:B------:R1:W-:Y:S08]  /*4eb0*/  MUFU.EX2 R209, R6 ;  /* 0x0000000600d17308 */ /* 0x0003f00000000800 */
[----:B------:R2:W-:Y:S01]  /*4ec0*/  MUFU.EX2 R162, R0 ;  /* 0x0000000000a27308 */ /* 0x0005e20000000800 */
[----:B-1----:R-:W-:-:S07]  /*4ed0*/  FFMA.FTZ R6, R48, c[0x0][0x23c], -R8 ;  /* 0x00008f0030067a23 */ /* 0x002fce0000010808 */
[----:B------:R-:W1:Y:S01]  /*4ee0*/  MUFU.EX2 R217, R6 ;  /* 0x0000000600d97308 */ /* 0x000e620000000800 */
[----:B--2---:R-:W-:-:S07]  /*4ef0*/  FFMA.FTZ R0, R95, c[0x0][0x23c], -R8 ;  /* 0x00008f005f007a23 */ /* 0x004fce0000010808 */
[----:B------:R2:W-:Y:S02]  /*4f00*/  MUFU.EX2 R211, R0 ;  /* 0x0000000000d37308 */ /* 0x0005e40000000800 */
[----:B--2---:R-:W-:-:S06]  /*4f10*/  FFMA.FTZ R0, R94, c[0x0][0x23c], -R8 ;  /* 0x00008f005e007a23 */ /* 0x004fcc0000010808 */
[----:B------:R2:W-:Y:S02]  /*4f20*/  MUFU.EX2 R214, R0 ;  /* 0x0000000000d67308 */ /* 0x0005e40000000800 */
[----:B--2---:R-:W-:-:S06]  /*4f30*/  FFMA.FTZ R0, R92, c[0x0][0x23c], -R8 ;  /* 0x00008f005c007a23 */ /* 0x004fcc0000010808 */
[----:B------:R-:W-:Y:S01]  /*4f40*/  MUFU.EX2 R216, R0 ;  /* 0x0000000000d87308 */ /* 0x000fe20000000800 */
[----:B---3--:R-:W-:-:S04]  /*4f50*/  FMNMX.FTZ R2, R218, R2, !PT ;  /* 0x00000002da027209 */ /* 0x008fc80007810000 */
[----:B------:R-:W-:-:S04]  /*4f60*/  FMNMX.FTZ R2, R9, R2, !PT ;  /* 0x0000000209027209 */ /* 0x000fc80007810000 */
[----:B------:R-:W-:-:S04]  /*4f70*/  FMNMX.FTZ R2, R11, R2, !PT ;  /* 0x000000020b027209 */ /* 0x000fc80007810000 */
[----:B----4-:R-:W-:-:S05]  /*4f80*/  FMNMX.FTZ R2, R215, R2, !PT ;  /* 0x00000002d7027209 */ /* 0x010fca0007810000 */
[----:B------:R-:W2:Y:S02]  /*4f90*/  SHFL.BFLY PT, R3, R2, 0x2, 0x1f ;  /* 0x0c401f0002037f89 */ /* 0x000ea400000e0000 */
[----:B--2---:R-:W-:Y:S01]  /*4fa0*/  FMNMX.FTZ R2, R2, R3, !PT ;  /* 0x0000000302027209 */ /* 0x004fe20007810000 */
[----:B------:R-:W-:-:S04]  /*4fb0*/  FFMA.FTZ R3, R52, c[0x0][0x23c], -R8 ;  /* 0x00008f0034037a23 */ /* 0x000fc80000010808 */
[----:B------:R-:W2:Y:S01]  /*4fc0*/  SHFL.BFLY PT, R7, R2, 0x1, 0x1f ;  /* 0x0c201f0002077f89 */ /* 0x000ea200000e0000 */
[----:B------:R2:W-:Y:S02]  /*4fd0*/  MUFU.EX2 R213, R3 ;  /* 0x0000000300d57308 */ /* 0x0005e40000000800 */
[----:B--2---:R-:W-:Y:S01]  /*4fe0*/  FMNMX.FTZ R3, R2, R7, !PT ;  /* 0x0000000702037209 */ /* 0x004fe20007810000 */
[----:B------:R-:W-:-:S03]  /*4ff0*/  FFMA.FTZ R2, R50, c[0x0][0x23c], -R8 ;  /* 0x00008f0032027a23 */ /* 0x000fc60000010808 */
[C---:B------:R-:W-:Y:S02]  /*5000*/  FSETP.NEU.FTZ.AND P1, PT, R3.reuse, -INF , PT ;  /* 0xff8000000300780b */ /* 0x040fe40003f3d000 */
[----:B------:R2:W-:Y:S02]  /*5010*/  MUFU.EX2 R163, R2 ;  /* 0x0000000200a37308 */ /* 0x0005e40000000800 */
[----:B--2---:R-:W-:-:S05]  /*5020*/  FMUL.FTZ R2, R3, c[0x0][0x23c] ;  /* 0x00008f0003027a20 */ /* 0x004fca0000410000 */
[----:B------:R-:W-:-:S05]  /*5030*/  FSEL R2, R2, RZ, P1 ;  /* 0x000000ff02027208 */ /* 0x000fca0000800000 */
[--C-:B------:R-:W-:Y:S02]  /*5040*/  FFMA.FTZ R4, R53, c[0x0][0x23c], -R2.reuse ;  /* 0x00008f0035047a23 */ /* 0x100fe40000010802 */
[--C-:B------:R-:W-:Y:S02]  /*5050*/  FFMA.FTZ R6, R54, c[0x0][0x23c], -R2.reuse ;  /* 0x00008f0036067a23 */ /* 0x100fe40000010802 */
[----:B------:R2:W-:Y:S01]  /*5060*/  MUFU.EX2 R210, R4 ;  /* 0x0000000400d27308 */ /* 0x0005e20000000800 */
[----:B------:R-:W-:-:S07]  /*5070*/  FFMA.FTZ R0, R141, c[0x0][0x23c], -R2 ;  /* 0x00008f008d007a23 */ /* 0x000fce0000010802 */
[----:B------:R1:W3:Y:S01]  /*5080*/  MUFU.EX2 R187, R6 ;  /* 0x0000000600bb7308 */ /* 0x0002e20000000800 */
[----:B--2---:R-:W-:-:S07]  /*5090*/  FFMA.FTZ R4, R55, c[0x0][0x23c], -R2 ;  /* 0x00008f0037047a23 */ /* 0x004fce0000010802 */
[----:B------:R2:W-:Y:S01]  /*50a0*/  MUFU.EX2 R212, R0 ;  /* 0x0000000000d47308 */ /* 0x0005e20000000800 */
[----:B-1----:R-:W-:-:S07]  /*50b0*/  F2FP.BF16.PACK_AB R6, R217, R209 ;  /* 0x000000d1d906723e */ /* 0x002fce00000010ff */
[----:B------:R1:W-:Y:S01]  /*50c0*/  MUFU.EX2 R208, R4 ;  /* 0x0000000400d07308 */ /* 0x0003e20000000800 */
[----:B---3--:R-:W-:Y:S01]  /*50d0*/  F2FP.BF16.PACK_AB R5, R210, R187 ;  /* 0x000000bbd205723e */ /* 0x008fe200000010ff */
[----:B--2---:R-:W-:-:S06]  /*50e0*/  FFMA.FTZ R0, R142, c[0x0][0x23c], -R2 ;  /* 0x00008f008e007a23 */ /* 0x004fcc0000010802 */
[----:B------:R2:W-:Y:S01]  /*50f0*/  MUFU.EX2 R186, R0 ;  /* 0x0000000000ba7308 */ /* 0x0005e20000000800 */
[----:B-1----:R-:W-:-:S07]  /*5100*/  FFMA.FTZ R4, R51, c[0x0][0x23c], -R2 ;  /* 0x00008f0033047a23 */ /* 0x002fce0000010802 */
[----:B------:R1:W3:Y:S01]  /*5110*/  MUFU.EX2 R151, R4 ;  /* 0x0000000400977308 */ /* 0x0002e20000000800 */
[----:B--2---:R-:W-:-:S07]  /*5120*/  FFMA.FTZ R0, R140, c[0x0][0x23c], -R2 ;  /* 0x00008f008c007a23 */ /* 0x004fce0000010802 */
[----:B------:R2:W-:Y:S01]  /*5130*/  MUFU.EX2 R160, R0 ;  /* 0x0000000000a07308 */ /* 0x0005e20000000800 */
[----:B-1----:R-:W-:Y:S02]  /*5140*/  F2FP.BF16.PACK_AB R4, R163, R213 ;  /* 0x000000d5a304723e */ /* 0x002fe400000010ff */
[----:B---3--:R-:W-:-:S07]  /*5150*/  F2FP.BF16.PACK_AB R7, R151, R208 ;  /* 0x000000d09707723e */ /* 0x008fce00000010ff */
[----:B------:R-:W-:Y:S01]  /*5160*/  HMMA.16816.F32.BF16 R120, R4, R16, RZ ;  /* 0x000000100478723c */ /* 0x000fe200000418ff */
[----:B--2---:R-:W-:-:S04]  /*5170*/  FFMA.FTZ R0, R93, c[0x0][0x23c], -R2 ;  /* 0x00008f005d007a23 */ /* 0x004fc80000010802 */
[----:B------:R-:W1:Y:S03]  /*5180*/  MUFU.EX2 R161, R0 ;  /* 0x0000000000a17308 */ /* 0x000e660000000800 */
[C---:B------:R-:W-:Y:S01]  /*5190*/  HMMA.16816.F32.BF16 R88, R4.reuse, R18, RZ ;  /* 0x000000120458723c */ /* 0x040fe200000418ff */
[----:B------:R-:W2:Y:S07]  /*51a0*/  LDSM.16.MT88.4 R16, [R204+0x1c000] ;  /* 0x01c00000cc10783b */ /* 0x000eae0000004200 */
[C---:B------:R-:W-:Y:S08]  /*51b0*/  HMMA.16816.F32.BF16 R116, R4.reuse, R12, RZ ;  /* 0x0000000c0474723c */ /* 0x040ff000000418ff */
[C---:B------:R-:W-:Y:S01]  /*51c0*/  HMMA.16816.F32.BF16 R84, R4.reuse, R14, RZ ;  /* 0x0000000e0454723c */ /* 0x040fe200000418ff */
[----:B------:R-:W3:Y:S07]  /*51d0*/  LDSM.16.MT88.4 R12, [R205+0x1c000] ;  /* 0x01c00000cd0c783b */ /* 0x000eee0000004200 */
[C---:B------:R-:W-:Y:S08]  /*51e0*/  HMMA.16816.F32.BF16 R52, R4.reuse, R32, RZ ;  /* 0x000000200434723c */ /* 0x040ff000000418ff */
[C---:B------:R-:W-:Y:S01]  /*51f0*/  HMMA.16816.F32.BF16 R80, R4.reuse, R34, RZ ;  /* 0x000000220450723c */ /* 0x040fe200000418ff */
[----:B------:R-:W-:Y:S07]  /*5200*/  LDSM.16.MT88.4 R32, [R207+0x1c000] ;  /* 0x01c00000cf20783b */ /* 0x000fee0000004200 */
[C---:B------:R-:W-:Y:S08]  /*5210*/  HMMA.16816.F32.BF16 R112, R4.reuse, R36, RZ ;  /* 0x000000240470723c */ /* 0x040ff000000418ff */
[C---:B--2---:R-:W-:Y:S08]  /*5220*/  HMMA.16816.F32.BF16 R100, R4.reuse, R16, RZ ;  /* 0x000000100464723c */ /* 0x044ff000000418ff */
[C---:B------:R-:W-:Y:S01]  /*5230*/  HMMA.16816.F32.BF16 R60, R4.reuse, R18, RZ ;  /* 0x00000012043c723c */ /* 0x040fe200000418ff */
[----:B------:R-:W2:Y:S07]  /*5240*/  LDSM.16.MT88.4 R16, [R207+0x1e000] ;  /* 0x01e00000cf10783b */ /* 0x000eae0000004200 */
[C---:B------:R-:W-:Y:S01]  /*5250*/  HMMA.16816.F32.BF16 R76, R4.reuse, R38, RZ ;  /* 0x00000026044c723c */ /* 0x040fe200000418ff */
[----:B------:R-:W4:Y:S07]  /*5260*/  LDSM.16.MT88.4 R36, [R206+0x1c000] ;  /* 0x01c00000ce24783b */ /* 0x000f2e0000004200 */
[C---:B------:R-:W-:Y:S08]  /*5270*/  HMMA.16816.F32.BF16 R108, R4.reuse, R24, RZ ;  /* 0x00000018046c723c */ /* 0x040ff000000418ff */
[C---:B------:R-:W-:Y:S01]  /*5280*/  HMMA.16816.F32.BF16 R64, R4.reuse, R26, RZ ;  /* 0x0000001a0440723c */ /* 0x040fe200000418ff */
[----:B------:R-:W1:Y:S07]  /*5290*/  LDSM.16.MT88.4 R24, [R204+0x1e000] ;  /* 0x01e00000cc18783b */ /* 0x000e6e0000004200 */
[C---:B------:R-:W-:Y:S08]  /*52a0*/  HMMA.16816.F32.BF16 R104, R4.reuse, R20, RZ ;  /* 0x000000140468723c */ /* 0x040ff000000418ff */
[C---:B------:R-:W-:Y:S01]  /*52b0*/  HMMA.16816.F32.BF16 R128, R4.reuse, R22, RZ ;  /* 0x000000160480723c */ /* 0x040fe200000418ff */
[----:B------:R-:W1:Y:S07]  /*52c0*/  LDSM.16.MT88.4 R20, [R205+0x1e000] ;  /* 0x01e00000cd14783b */ /* 0x000e6e0000004200 */
[C---:B---3--:R-:W-:Y:S08]  /*52d0*/  HMMA.16816.F32.BF16 R96, R4.reuse, R12, RZ ;  /* 0x0000000c0460723c */ /* 0x048ff000000418ff */
[C---:B------:R-:W-:Y:S01]  /*52e0*/  HMMA.16816.F32.BF16 R56, R4.reuse, R14, RZ ;  /* 0x0000000e0438723c */ /* 0x040fe200000418ff */
[----:B------:R-:W3:Y:S07]  /*52f0*/  LDSM.16.MT88.4 R12, [R206+0x1e000] ;  /* 0x01e00000ce0c783b */ /* 0x000eee0000004200 */
[C---:B------:R-:W-:Y:S08]  /*5300*/  HMMA.16816.F32.BF16 R44, R4.reuse, R28, RZ ;  /* 0x0000001c042c723c */ /* 0x040ff000000418ff */
[C---:B------:R-:W-:Y:S01]  /*5310*/  HMMA.16816.F32.BF16 R68, R4.reuse, R30, RZ ;  /* 0x0000001e0444723c */ /* 0x040fe200000418ff */
[----:B------:R-:W1:Y:S07]  /*5320*/  LDSM.16.MT88.4 R28, [R205+0x18800] ;  /* 0x01880000cd1c783b */ /* 0x000e6e0000004200 */
[C---:B--2---:R-:W-:Y:S08]  /*5330*/  HMMA.16816.F32.BF16 R156, R4.reuse, R16, RZ ;  /* 0x00000010049c723c */ /* 0x044ff000000418ff */
[C---:B------:R-:W-:Y:S01]  /*5340*/  HMMA.16816.F32.BF16 R176, R4.reuse, R18, RZ ;  /* 0x0000001204b0723c */ /* 0x040fe200000418ff */
[----:B------:R-:W-:Y:S07]  /*5350*/  LDSM.16.MT88.4 R16, [R206+0x18800] ;  /* 0x01880000ce10783b */ /* 0x000fee0000004200 */
[C---:B------:R-:W-:Y:S08]  /*5360*/  HMMA.16816.F32.BF16 R48, R4.reuse, R40, RZ ;  /* 0x000000280430723c */ /* 0x040ff000000418ff */
[C---:B------:R-:W-:Y:S08]  /*5370*/  HMMA.16816.F32.BF16 R72, R4.reuse, R42, RZ ;  /* 0x0000002a0448723c */ /* 0x040ff000000418ff */
[C---:B------:R-:W-:Y:S08]  /*5380*/  HMMA.16816.F32.BF16 R40, R4.reuse, R32, RZ ;  /* 0x000000200428723c */ /* 0x040ff000000418ff */
[C---:B------:R-:W-:Y:S01]  /*5390*/  HMMA.16816.F32.BF16 R124, R4.reuse, R34, RZ ;  /* 0x00000022047c723c */ /* 0x040fe200000418ff */
[----:B------:R-:W2:Y:S07]  /*53a0*/  LDSM.16.MT88.4 R32, [R204+0x18800] ;  /* 0x01880000cc20783b */ /* 0x000eae0000004200 */
[C---:B----4-:R-:W-:Y:S08]  /*53b0*/  HMMA.16816.F32.BF16 R136, R4.reuse, R36, RZ ;  /* 0x000000240488723c */ /* 0x050ff000000418ff */
[C---:B------:R-:W-:Y:S01]  /*53c0*/  HMMA.16816.F32.BF16 R132, R4.reuse, R38, RZ ;  /* 0x000000260484723c */ /* 0x040fe200000418ff */
[----:B------:R-:W4:Y:S07]  /*53d0*/  LDSM.16.MT88.4 R36, [R207+0x18800] ;  /* 0x01880000cf24783b */ /* 0x000f2e0000004200 */
[C---:B-1----:R-:W-:Y:S08]  /*53e0*/  HMMA.16816.F32.BF16 R144, R4.reuse, R24, RZ ;  /* 0x000000180490723c */ /* 0x042ff000000418ff */
[C---:B------:R-:W-:Y:S01]  /*53f0*/  HMMA.16816.F32.BF16 R152, R4.reuse, R26, RZ ;  /* 0x0000001a0498723c */ /* 0x040fe200000418ff */
[----:B------:R-:W-:Y:S07]  /*5400*/  LDSM.16.MT88.4 R24, [R205+0x1a800] ;  /* 0x01a80000cd18783b */ /* 0x000fee0000004200 */
[C---:B------:R-:W-:Y:S08]  /*5410*/  HMMA.16816.F32.BF16 R140, R4.reuse, R20, RZ ;  /* 0x00000014048c723c */ /* 0x040ff000000418ff */
[C---:B------:R-:W-:Y:S08]  /*5420*/  HMMA.16816.F32.BF16 R92, R4.reuse, R22, RZ ;  /* 0x00000016045c723c */ /* 0x040ff000000418ff */
[C---:B---3--:R-:W-:Y:S08]  /*5430*/  HMMA.16816.F32.BF16 R180, R4.reuse, R12, RZ ;  /* 0x0000000c04b4723c */ /* 0x048ff000000418ff */
[----:B------:R-:W-:Y:S01]  /*5440*/  HMMA.16816.F32.BF16 R192, R4, R14, RZ ;  /* 0x0000000e04c0723c */ /* 0x000fe200000418ff */
[----:B------:R-:W1:Y:S06]  /*5450*/  LDSM.16.MT88.4 R12, [R204+0x1a800] ;  /* 0x01a80000cc0c783b */ /* 0x000e6c0000004200 */
[----:B------:R-:W-:-:S02]  /*5460*/  F2FP.BF16.PACK_AB R4, R211, R162 ;  /* 0x000000a2d304723e */ /* 0x000fc400000010ff */
[----:B------:R-:W-:Y:S02]  /*5470*/  F2FP.BF16.PACK_AB R5, R186, R212 ;  /* 0x000000d4ba05723e */ /* 0x000fe400000010ff */
[----:B------:R-:W-:Y:S02]  /*5480*/  F2FP.BF16.PACK_AB R6, R216, R214 ;  /* 0x000000d6d806723e */ /* 0x000fe400000010ff */
[----:B------:R-:W-:-:S07]  /*5490*/  F2FP.BF16.PACK_AB R7, R161, R160 ;  /* 0x000000a0a107723e */ /* 0x000fce00000010ff */
[C---:B------:R-:W-:Y:S08]  /*54a0*/  HMMA.16816.F32.BF16 R116, R4.reuse, R28, R116 ;  /* 0x0000001c0474723c */ /* 0x040ff00000041874 */
[C---:B------:R-:W-:Y:S08]  /*54b0*/  HMMA.16816.F32.BF16 R28, R4.reuse, R30, R84 ;  /* 0x0000001e041c723c */ /* 0x040ff00000041854 */
[C---:B--2---:R-:W-:Y:S08]  /*54c0*/  HMMA.16816.F32.BF16 R172, R4.reuse, R32, R120 ;  /* 0x0000002004ac723c */ /* 0x044ff00000041878 */
[----:B------:R-:W-:Y:S01]  /*54d0*/  HMMA.16816.F32.BF16 R88, R4, R34, R88 ;  /* 0x000000220458723c */ /* 0x000fe20000041858 */
[----:B------:R-:W2:Y:S01]  /*54e0*/  LDSM.16.MT88.4 R32, [R207+0x1a800] ;  /* 0x01a80000cf20783b */ /* 0x000ea20000004200 */
        /* <DEDUP_REMOVED lines=8> */
[C---:B----4-:R-:W-:Y:S04]  /*5570*/  HMMA.16816.F32.BF16 R240, R4.reuse, R38, R80 ;  /* 0x0000002604f0723c */ /* 0x050fe80000041850 */
[----:B------:R-:W-:Y:S01]  /*5580*/  IMAD.MOV.U32 R171, RZ, RZ, R175 ;  /* 0x000000ffffab7224 */ /* 0x000fe200078e00af */
[----:B------:R-:W-:Y:S01]  /*5590*/  MOV R170, R173 ;  /* 0x000000ad00aa7202 */ /* 0x000fe20000000f00 */
[----:B------:R-:W-:Y:S01]  /*55a0*/  IMAD.MOV.U32 R169, RZ, RZ, R174 ;  /* 0x000000ffffa97224 */ /* 0x000fe200078e00ae */
[----:B------:R-:W-:Y:S01]  /*55b0*/  MOV R168, R172 ;  /* 0x000000ac00a87202 */ /* 0x000fe20000000f00 */
[C---:B------:R-:W-:Y:S08]  /*55c0*/  HMMA.16816.F32.BF16 R28, R4.reuse, R16, R112 ;  /* 0x00000010041c723c */ /* 0x040ff00000041870 */
[C---:B------:R-:W-:Y:S01]  /*55d0*/  HMMA.16816.F32.BF16 R116, R4.reuse, R36, R52 ;  /* 0x000000240474723c */ /* 0x040fe20000041834 */
[----:B------:R-:W3:Y:S06]  /*55e0*/  LDSM.16.MT88.4 R36, [R206+0x1a800] ;  /* 0x01a80000ce24783b */ /* 0x000eec0000004200 */
[----:B------:R-:W-:Y:S01]  /*55f0*/  IMAD.MOV.U32 R53, RZ, RZ, R23 ;  /* 0x000000ffff357224 */ /* 0x000fe200078e0017 */
[----:B------:R-:W-:Y:S01]  /*5600*/  HMMA.16816.F32.BF16 R112, R4, R18, R76 ;  /* 0x000000120470723c */ /* 0x000fe2000004184c */
[----:B------:R-:W4:Y:S01]  /*5610*/  LDSM.16.MT88.4 R16, [R207+0x1c800] ;  /* 0x01c80000cf10783b */ /* 0x000f220000004200 */
[----:B------:R-:W-:Y:S01]  /*5620*/  MOV R54, R22 ;  /* 0x0000001600367202 */ /* 0x000fe20000000f00 */
[----:B------:R-:W-:Y:S01]  /*5630*/  IMAD.MOV.U32 R55, RZ, RZ, R21 ;  /* 0x000000ffff377224 */ /* 0x000fe200078e0015 */
[----:B------:R-:W-:-:S02]  /*5640*/  MOV R52, R20 ;  /* 0x0000001400347202 */ /* 0x000fc40000000f00 */
[----:B------:R-:W-:Y:S02]  /*5650*/  LDSM.16.MT88.4 R20, [R205+0x1c800] ;  /* 0x01c80000cd14783b */ /* 0x000fe40000004200 */
[----:B------:R-:W-:Y:S01]  /*5660*/  IMAD.MOV.U32 R82, RZ, RZ, R29 ;  /* 0x000000ffff527224 */ /* 0x000fe200078e001d */
[----:B------:R-:W-:Y:S01]  /*5670*/  MOV R81, R30 ;  /* 0x0000001e00517202 */ /* 0x000fe20000000f00 */
[----:B------:R-:W-:Y:S01]  /*5680*/  IMAD.MOV.U32 R80, RZ, RZ, R31 ;  /* 0x000000ffff507224 */ /* 0x000fe200078e001f */
[----:B------:R-:W-:Y:S01]  /*5690*/  MOV R0, R28 ;  /* 0x0000001c00007202 */ /* 0x000fe20000000f00 */
[C---:B-1----:R-:W-:Y:S08]  /*56a0*/  HMMA.16816.F32.BF16 R120, R4.reuse, R14, R72 ;  /* 0x0000000e0478723c */ /* 0x042ff00000041848 */
[C---:B------:R-:W-:Y:S08]  /*56b0*/  HMMA.16816.F32.BF16 R28, R4.reuse, R12, R48 ;  /* 0x0000000c041c723c */ /* 0x040ff00000041830 */
[C---:B--2---:R-:W-:Y:S08]  /*56c0*/  HMMA.16816.F32.BF16 R12, R4.reuse, R34, R64 ;  /* 0x00000022040c723c */ /* 0x044ff00000041840 */
[C---:B------:R-:W-:Y:S08]  /*56d0*/  HMMA.16816.F32.BF16 R200, R4.reuse, R24, R44 ;  /* 0x0000001804c8723c */ /* 0x040ff0000004182c */
[----:B------:R-:W-:Y:S01]  /*56e0*/  IMAD.MOV.U32 R51, RZ, RZ, R28 ;  /* 0x000000ffff337224 */ /* 0x000fe200078e001c */
[----:B------:R-:W-:Y:S01]  /*56f0*/  MOV R50, R29 ;  /* 0x0000001d00327202 */ /* 0x000fe20000000f00 */
[----:B------:R-:W-:Y:S01]  /*5700*/  IMAD.MOV.U32 R49, RZ, RZ, R30 ;  /* 0x000000ffff317224 */ /* 0x000fe200078e001e */
[----:B------:R-:W-:Y:S01]  /*5710*/  MOV R48, R31 ;  /* 0x0000001f00307202 */ /* 0x000fe20000000f00 */
[----:B------:R-:W-:Y:S01]  /*5720*/  HMMA.16816.F32.BF16 R232, R4, R26, R68 ;  /* 0x0000001a04e8723c */ /* 0x000fe20000041844 */
[----:B------:R-:W1:Y:S03]  /*5730*/  LDSM.16.MT88.4 R28, [R204+0x1c800] ;  /* 0x01c80000cc1c783b */ /* 0x000e660000004200 */
[----:B------:R-:W-:Y:S01]  /*5740*/  IMAD.MOV.U32 R25, RZ, RZ, R12 ;  /* 0x000000ffff197224 */ /* 0x000fe200078e000c */
[----:B------:R-:W-:-:S02]  /*5750*/  MOV R24, R13 ;  /* 0x0000000d00187202 */ /* 0x000fc40000000f00 */
[----:B------:R-:W-:Y:S01]  /*5760*/  IMAD.MOV.U32 R27, RZ, RZ, R14 ;  /* 0x000000ffff1b7224 */ /* 0x000fe200078e000e */
[----:B------:R-:W-:Y:S01]  /*5770*/  MOV R26, R15 ;  /* 0x0000000f001a7202 */ /* 0x000fe20000000f00 */
[C---:B---3--:R-:W-:Y:S01]  /*5780*/  HMMA.16816.F32.BF16 R196, R4.reuse, R36, R104 ;  /* 0x0000002404c4723c */ /* 0x048fe20000041868 */
[----:B------:R-:W2:Y:S06]  /*5790*/  LDSM.16.MT88.4 R12, [R206+0x1c800] ;  /* 0x01c80000ce0c783b */ /* 0x000eac0000004200 */
[----:B------:R-:W-:Y:S01]  /*57a0*/  MOV R104, R27 ;  /* 0x0000001b00687202 */ /* 0x000fe20000000f00 */
[----:B------:R-:W-:Y:S01]  /*57b0*/  HMMA.16816.F32.BF16 R188, R4, R38, R128 ;  /* 0x0000002604bc723c */ /* 0x000fe20000041880 */
[----:B------:R-:W-:Y:S01]  /*57c0*/  IMAD.MOV.U32 R105, RZ, RZ, R26 ;  /* 0x000000ffff697224 */ /* 0x000fe200078e001a */
[----:B------:R-:W-:Y:S01]  /*57d0*/  MOV R107, R162 ;  /* 0x000000a2006b7202 */ /* 0x000fe20000000f00 */
[----:B------:R-:W-:Y:S01]  /*57e0*/  IMAD.MOV.U32 R37, RZ, RZ, R161 ;  /* 0x000000ffff257224 */ /* 0x000fe200078e00a1 */
[----:B------:R-:W-:Y:S01]  /*57f0*/  MOV R106, R160 ;  /* 0x000000a0006a7202 */ /* 0x000fe20000000f00 */
[----:B------:R-:W-:-:S02]  /*5800*/  IMAD.MOV.U32 R36, RZ, RZ, R171 ;  /* 0x000000ffff247224 */ /* 0x000fc400078e00ab */
[----:B------:R-:W-:Y:S01]  /*5810*/  IMAD.MOV.U32 R128, RZ, RZ, R24 ;  /* 0x000000ffff807224 */ /* 0x000fe200078e0018 */
[C---:B------:R-:W-:Y:S01]  /*5820*/  HMMA.16816.F32.BF16 R76, R4.reuse, R32, R108 ;  /* 0x00000020044c723c */ /* 0x040fe2000004186c */
[----:B------:R-:W-:Y:S01]  /*5830*/  IMAD.MOV.U32 R131, RZ, RZ, R163 ;  /* 0x000000ffff837224 */ /* 0x000fe200078e00a3 */
[----:B------:R-:W-:Y:S01]  /*5840*/  LDSM.16.MT88.4 R32, [R204+0x1e800] ;  /* 0x01e80000cc20783b */ /* 0x000fe20000004200 */
[----:B------:R-:W-:Y:S01]  /*5850*/  MOV R39, R168 ;  /* 0x000000a800277202 */ /* 0x000fe20000000f00 */
[----:B------:R-:W-:Y:S01]  /*5860*/  IMAD.MOV.U32 R130, RZ, RZ, R169 ;  /* 0x000000ffff827224 */ /* 0x000fe200078e00a9 */
[----:B------:R-:W-:Y:S02]  /*5870*/  MOV R129, R170 ;  /* 0x000000aa00817202 */ /* 0x000fe40000000f00 */
[----:B------:R-:W-:Y:S01]  /*5880*/  MOV R109, R82 ;  /* 0x00000052006d7202 */ /* 0x000fe20000000f00 */
[----:B------:R-:W-:Y:S01]  /*5890*/  IMAD.MOV.U32 R110, RZ, RZ, R81 ;  /* 0x000000ffff6e7224 */ /* 0x000fe200078e0051 */
[----:B------:R-:W-:Y:S01]  /*58a0*/  MOV R111, R80 ;  /* 0x00000050006f7202 */ /* 0x000fe20000000f00 */
[----:B----4-:R-:W-:Y:S01]  /*58b0*/  HMMA.16816.F32.BF16 R64, R4, R18, R124 ;  /* 0x000000120440723c */ /* 0x010fe2000004187c */
[----:B------:R-:W-:-:S02]  /*58c0*/  IMAD.MOV.U32 R108, RZ, RZ, R0 ;  /* 0x000000ffff6c7224 */ /* 0x000fc400078e0000 */
[----:B------:R-:W-:-:S04]  /*58d0*/  FFMA.FTZ R0, R165, c[0x0][0x23c], -R8 ;  /* 0x00008f00a5007a23 */ /* 0x000fc80000010808 */
[----:B------:R3:W-:Y:S01]  /*58e0*/  MUFU.EX2 R126, R0 ;  /* 0x00000000007e7308 */ /* 0x0007e20000000800 */
[----:B-1----:R-:W-:Y:S01]  /*58f0*/  HMMA.16816.F32.BF16 R172, R4, R28, R100 ;  /* 0x0000001c04ac723c */ /* 0x002fe20000041864 */
[----:B------:R-:W-:-:S05]  /*5900*/  IMAD.MOV.U32 R125, RZ, RZ, R50 ;  /* 0x000000ffff7d7224 */ /* 0x000fca00078e0032 */
[----:B------:R-:W-:Y:S01]  /*5910*/  IMAD.MOV.U32 R47, RZ, RZ, R76 ;  /* 0x000000ffff2f7224 */ /* 0x000fe200078e004c */
[----:B------:R-:W-:Y:S01]  /*5920*/  MOV R103, R25 ;  /* 0x0000001900677202 */ /* 0x000fe20000000f00 */
[C---:B------:R-:W-:Y:S01]  /*5930*/  HMMA.16816.F32.BF16 R80, R4.reuse, R16, R40 ;  /* 0x000000100450723c */ /* 0x040fe20000041828 */
[----:B------:R-:W1:Y:S01]  /*5940*/  LDSM.16.MT88.4 R24, [R205+0x1e800] ;  /* 0x01e80000cd18783b */ /* 0x000e620000004200 */
[----:B------:R-:W-:Y:S01]  /*5950*/  MOV R46, R78 ;  /* 0x0000004e002e7202 */ /* 0x000fe20000000f00 */
[----:B------:R-:W-:Y:S01]  /*5960*/  IMAD.MOV.U32 R45, RZ, RZ, R79 ;  /* 0x000000ffff2d7224 */ /* 0x000fe200078e004f */
[----:B------:R-:W-:Y:S01]  /*5970*/  MOV R44, R77 ;  /* 0x0000004d002c7202 */ /* 0x000fe20000000f00 */
[----:B------:R-:W4:Y:S01]  /*5980*/  LDSM.16.MT88.4 R16, [R207+0x1e800] ;  /* 0x01e80000cf10783b */ /* 0x000f220000004200 */
[----:B------:R-:W-:Y:S01]  /*5990*/  MOV R38, R47 ;  /* 0x0000002f00267202 */ /* 0x000fe20000000f00 */
[----:B---3--:R-:W-:Y:S01]  /*59a0*/  FFMA.FTZ R0, R149, c[0x0][0x23c], -R8 ;  /* 0x00008f0095007a23 */ /* 0x008fe20000010808 */
        /* <DEDUP_REMOVED lines=8> */
[----:B------:R-:W-:Y:S01]  /*5a30*/  IMAD.MOV.U32 R76, RZ, RZ, R84 ;  /* 0x000000ffff4c7224 */ /* 0x000fe200078e0054 */
[----:B--2---:R-:W-:Y:S01]  /*5a40*/  HMMA.16816.F32.BF16 R44, R4, R12, R136 ;  /* 0x0000000c042c723c */ /* 0x004fe20000041888 */
[----:B------:R-:W-:-:S02]  /*5a50*/  IMAD.MOV.U32 R29, RZ, RZ, R130 ;  /* 0x000000ffff1d7224 */ /* 0x000fc400078e0082 */
[----:B------:R-:W-:Y:S02]  /*5a60*/  IMAD.MOV.U32 R130, RZ, RZ, R54 ;  /* 0x000000ffff827224 */ /* 0x000fe400078e0036 */
[----:B------:R-:W-:Y:S02]  /*5a70*/  IMAD.MOV.U32 R21, RZ, RZ, R29 ;  /* 0x000000ffff157224 */ /* 0x000fe400078e001d */
[----:B------:R-:W-:Y:S01]  /*5a80*/  IMAD.MOV.U32 R99, RZ, RZ, R130 ;  /* 0x000000ffff637224 */ /* 0x000fe200078e0082 */
[----:B------:R-:W-:Y:S01]  /*5a90*/  HMMA.16816.F32.BF16 R84, R4, R22, R56 ;  /* 0x000000160454723c */ /* 0x000fe20000041838 */
[----:B------:R-:W-:Y:S02]  /*5aa0*/  IMAD.MOV.U32 R130, RZ, RZ, R78 ;  /* 0x000000ffff827224 */ /* 0x000fe400078e004e */
[----:B---3--:R-:W-:Y:S02]  /*5ab0*/  FFMA.FTZ R0, R150, c[0x0][0x23c], -R8 ;  /* 0x00008f0096007a23 */ /* 0x008fe40000010808 */
[----:B------:R-:W-:-:S02]  /*5ac0*/  IMAD.MOV.U32 R136, RZ, RZ, R99 ;  /* 0x000000ffff887224 */ /* 0x000fc400078e0063 */
[----:B------:R2:W3:Y:S01]  /*5ad0*/  MUFU.EX2 R28, R0 ;  /* 0x00000000001c7308 */ /* 0x0004e20000000800 */
[----:B------:R-:W-:Y:S01]  /*5ae0*/  HMMA.16816.F32.BF16 R72, R4, R14, R132 ;  /* 0x0000000e0448723c */ /* 0x000fe20000041884 */
[----:B------:R-:W4:Y:S01]  /*5af0*/  LDSM.16.MT88.4 R12, [R206+0x1e800] ;  /* 0x01e80000ce0c783b */ /* 0x000f220000004200 */
[----:B------:R-:W-:-:S06]  /*5b00*/  IMAD.MOV.U32 R138, RZ, RZ, R37 ;  /* 0x000000ffff8a7224 */ /* 0x000fcc00078e0025 */
[----:B-1----:R-:W-:Y:S01]  /*5b10*/  HMMA.16816.F32.BF16 R56, R4, R24, R140 ;  /* 0x000000180438723c */ /* 0x002fe2000004188c */
[----:B--2---:R-:W-:-:S07]  /*5b20*/  FFMA.FTZ R0, R164, c[0x0][0x23c], -R8 ;  /* 0x00008f00a4007a23 */ /* 0x004fce0000010808 */
[----:B------:R-:W-:Y:S01]  /*5b30*/  HMMA.16816.F32.BF16 R168, R4, R30, R60 ;  /* 0x0000001e04a8723c */ /* 0x000fe2000004183c */
[----:B---3--:R-:W-:Y:S01]  /*5b40*/  IMAD.MOV.U32 R140, RZ, RZ, R28 ;  /* 0x000000ffff8c7224 */ /* 0x008fe200078e001c */
[----:B------:R-:W-:Y:S01]  /*5b50*/  MOV R28, R129 ;  /* 0x00000081001c7202 */ /* 0x000fe20000000f00 */
[----:B------:R1:W2:Y:S01]  /*5b60*/  MUFU.EX2 R20, R0 ;  /* 0x0000000000147308 */ /* 0x0002a20000000800 */
[----:B------:R-:W-:-:S03]  /*5b70*/  MOV R129, R53 ;  /* 0x0000003500817202 */ /* 0x000fc60000000f00 */
[----:B------:R-:W-:Y:S01]  /*5b80*/  MOV R30, R38 ;  /* 0x00000026001e7202 */ /* 0x000fe20000000f00 */
[----:B------:R-:W-:Y:S01]  /*5b90*/  IMAD.MOV.U32 R31, RZ, RZ, R39 ;  /* 0x000000ffff1f7224 */ /* 0x000fe200078e0027 */
[----:B------:R-:W-:Y:S01]  /*5ba0*/  MOV R38, R36 ;  /* 0x0000002400267202 */ /* 0x000fe20000000f00 */
[----:B------:R-:W-:Y:S01]  /*5bb0*/  IMAD.MOV.U32 R39, RZ, RZ, R52 ;  /* 0x000000ffff277224 */ /* 0x000fe200078e0034 */
[----:B------:R-:W-:Y:S01]  /*5bc0*/  MOV R36, R55 ;  /* 0x0000003700247202 */ /* 0x000fe20000000f00 */
[----:B------:R-:W-:Y:S01]  /*5bd0*/  IMAD.MOV.U32 R23, RZ, RZ, R31 ;  /* 0x000000ffff177224 */ /* 0x000fe200078e001f */
[C---:B----4-:R-:W-:Y:S01]  /*5be0*/  HMMA.16816.F32.BF16 R52, R4.reuse, R16, R156 ;  /* 0x000000100434723c */ /* 0x050fe2000004189c */
[----:B------:R-:W-:Y:S01]  /*5bf0*/  MOV R22, R30 ;  /* 0x0000001e00167202 */ /* 0x000fe20000000f00 */
[----:B------:R-:W-:Y:S01]  /*5c00*/  IMAD.MOV.U32 R97, RZ, RZ, R39 ;  /* 0x000000ffff617224 */ /* 0x000fe200078e0027 */
[----:B------:R-:W-:Y:S01]  /*5c10*/  MOV R96, R38 ;  /* 0x0000002600607202 */ /* 0x000fe20000000f00 */
[----:B------:R-:W-:Y:S01]  /*5c20*/  IMAD.MOV.U32 R39, RZ, RZ, R76 ;  /* 0x000000ffff277224 */ /* 0x000fe200078e004c */
[----:B------:R-:W-:Y:S01]  /*5c30*/  MOV R98, R129 ;  /* 0x0000008100627202 */ /* 0x000fe20000000f00 */
[----:B-1----:R-:W-:Y:S01]  /*5c40*/  FFMA.FTZ R0, R185, c[0x0][0x23c], -R2 ;  /* 0x00008f00b9007a23 */ /* 0x002fe20000010802 */
[----:B------:R-:W-:Y:S01]  /*5c50*/  MOV R38, R36 ;  /* 0x0000002400267202 */ /* 0x000fe20000000f00 */
[----:B--2---:R-:W-:Y:S01]  /*5c60*/  IMAD.MOV.U32 R158, RZ, RZ, R20 ;  /* 0x000000ffff9e7224 */ /* 0x004fe200078e0014 */
[----:B------:R-:W-:Y:S01]  /*5c70*/  MOV R20, R28 ;  /* 0x0000001c00147202 */ /* 0x000fe20000000f00 */
[----:B------:R1:W2:Y:S01]  /*5c80*/  MUFU.EX2 R124, R0 ;  /* 0x00000000007c7308 */ /* 0x0002a20000000800 */
[----:B------:R-:W3:Y:S01]  /*5c90*/  LDSM.16.MT88.4 R28, [R204+0x19000] ;  /* 0x01900000cc1c783b */ /* 0x000ee20000004200 */
[----:B------:R-:W-:Y:S01]  /*5ca0*/  HMMA.16816.F32.BF16 R40, R4, R26, R92 ;  /* 0x0000001a0428723c */ /* 0x000fe2000004185c */
[----:B------:R-:W-:Y:S01]  /*5cb0*/  MOV R129, R77 ;  /* 0x0000004d00817202 */ /* 0x000fe20000000f00 */
[----:B------:R-:W-:Y:S01]  /*5cc0*/  IMAD.MOV.U32 R134, RZ, RZ, R97 ;  /* 0x000000ffff867224 */ /* 0x000fe200078e0061 */
[----:B------:R-:W4:Y:S01]  /*5cd0*/  LDSM.16.MT88.4 R24, [R205+0x19000] ;  /* 0x01900000cd18783b */ /* 0x000f220000004200 */
[----:B------:R-:W-:-:S02]  /*5ce0*/  MOV R36, R79 ;  /* 0x0000004f00247202 */ /* 0x000fc40000000f00 */
[----:B------:R-:W-:Y:S02]  /*5cf0*/  MOV R137, R38 ;  /* 0x0000002600897202 */ /* 0x000fe40000000f00 */
[C---:B------:R-:W-:Y:S01]  /*5d00*/  HMMA.16816.F32.BF16 R76, R4.reuse, R18, R176 ;  /* 0x00000012044c723c */ /* 0x040fe200000418b0 */
[----:B------:R-:W-:Y:S02]  /*5d10*/  MOV R99, R36 ;  /* 0x0000002400637202 */ /* 0x000fe40000000f00 */
[----:B------:R-:W-:Y:S01]  /*5d20*/  MOV R135, R98 ;  /* 0x0000006200877202 */ /* 0x000fe20000000f00 */
[----:B------:R-:W-:Y:S01]  /*5d30*/  IMAD.MOV.U32 R98, RZ, RZ, R130 ;  /* 0x000000ffff627224 */ /* 0x000fe200078e0082 */
[----:B------:R-:W-:Y:S01]  /*5d40*/  MOV R139, R22 ;  /* 0x00000016008b7202 */ /* 0x000fe20000000f00 */
[----:B-1----:R-:W-:Y:S01]  /*5d50*/  FFMA.FTZ R0, R166, c[0x0][0x23c], -R2 ;  /* 0x00008f00a6007a23 */ /* 0x002fe20000010802 */
[----:B------:R-:W-:Y:S01]  /*5d60*/  MOV R179, R126 ;  /* 0x0000007e00b37202 */ /* 0x000fe20000000f00 */
[----:B--2---:R-:W-:Y:S01]  /*5d70*/  IMAD.MOV.U32 R178, RZ, RZ, R124 ;  /* 0x000000ffffb27224 */ /* 0x004fe200078e007c */
[----:B------:R-:W-:Y:S01]  /*5d80*/  HMMA.16816.F32.BF16 R60, R4, R32, R144 ;  /* 0x00000020043c723c */ /* 0x000fe20000041890 */
[----:B------:R1:W2:Y:S01]  /*5d90*/  MUFU.EX2 R141, R0 ;  /* 0x00000000008d7308 */ /* 0x0002a20000000800 */
[----:B------:R-:W-:-:S06]  /*5da0*/  MOV R124, R51 ;  /* 0x00000033007c7202 */ /* 0x000fcc0000000f00 */
        /* <DEDUP_REMOVED lines=9> */
[----:B------:R-:W-:Y:S01]  /*5e40*/  LDSM.16.MT88.4 R16, [R204+0x1b000] ;  /* 0x01b00000cc10783b */ /* 0x000fe20000004200 */
[--C-:B-1----:R-:W-:Y:S01]  /*5e50*/  FFMA.FTZ R0, R184, c[0x0][0x23c], -R2.reuse ;  /* 0x00008f00b8007a23 */ /* 0x102fe20000010802 */
[----:B------:R-:W-:Y:S01]  /*5e60*/  HMMA.16816.F32.BF16 R36, R4, R14, R192 ;  /* 0x0000000e0424723c */ /* 0x000fe200000418c0 */
[----:B------:R-:W-:Y:S01]  /*5e70*/  MOV R129, R218 ;  /* 0x000000da00817202 */ /* 0x000fe20000000f00 */
[----:B------:R-:W-:Y:S01]  /*5e80*/  IMAD.MOV.U32 R130, RZ, RZ, R217 ;  /* 0x000000ffff827224 */ /* 0x000fe200078e00d9 */
[----:B------:R1:W-:Y:S01]  /*5e90*/  MUFU.EX2 R159, R0 ;  /* 0x00000000009f7308 */ /* 0x0003e20000000800 */
[----:B------:R2:W5:Y:S04]  /*5ea0*/  LDL.LU R218, [R1+0x44] ;  /* 0x0000440001da7983 */ /* 0x0005680000300800 */
[----:B------:R2:W5:Y:S04]  /*5eb0*/  LDL.LU R217, [R1+0x40] ;  /* 0x0000400001d97983 */ /* 0x0005680000300800 */
[----:B------:R-:W4:Y:S04]  /*5ec0*/  LDSM.16.MT88.4 R32, [R207+0x19000] ;  /* 0x01900000cf20783b */ /* 0x000f280000004200 */
[----:B------:R-:W4:Y:S01]  /*5ed0*/  LDSM.16.MT88.4 R20, [R206+0x19000] ;  /* 0x01900000ce14783b */ /* 0x000f220000004200 */
[----:B-1----:R-:W-:-:S02]  /*5ee0*/  FFMA.FTZ R0, R167, c[0x0][0x23c], -R2 ;  /* 0x00008f00a7007a23 */ /* 0x002fc40000010802 */
[----:B------:R-:W-:Y:S02]  /*5ef0*/  IMAD.MOV.U32 R167, RZ, RZ, R127 ;  /* 0x000000ffffa77224 */ /* 0x000fe400078e007f */
[----:B------:R-:W1:Y:S01]  /*5f00*/  MUFU.EX2 R156, R0 ;  /* 0x00000000009c7308 */ /* 0x000e620000000800 */
[----:B------:R-:W-:Y:S02]  /*5f10*/  IMAD.MOV.U32 R127, RZ, RZ, R48 ;  /* 0x000000ffff7f7224 */ /* 0x000fe400078e0030 */
[----:B------:R-:W-:Y:S01]  /*5f20*/  HMMA.16816.F32.BF16 R48, R4, R12, R180 ;  /* 0x0000000c0430723c */ /* 0x000fe200000418b4 */
[----:B------:R-:W4:Y:S06]  /*5f30*/  LDSM.16.MT88.4 R12, [R205+0x1b000] ;  /* 0x01b00000cd0c783b */ /* 0x000f2c0000004200 */
[----:B------:R-:W-:-:S02]  /*5f40*/  F2FP.BF16.PACK_AB R4, R167, R179 ;  /* 0x000000b3a704723e */ /* 0x000fc400000010ff */
[----:B--2---:R-:W-:Y:S02]  /*5f50*/  F2FP.BF16.PACK_AB R5, R141, R178 ;  /* 0x000000b28d05723e */ /* 0x004fe400000010ff */
[----:B------:R-:W-:Y:S02]  /*5f60*/  F2FP.BF16.PACK_AB R6, R158, R140 ;  /* 0x0000008c9e06723e */ /* 0x000fe400000010ff */
[----:B-1----:R-:W-:-:S07]  /*5f70*/  F2FP.BF16.PACK_AB R7, R156, R159 ;  /* 0x0000009f9c07723e */ /* 0x002fce00000010ff */
[C---:B---3--:R-:W-:Y:S07]  /*5f80*/  HMMA.16816.F32.BF16 R152, R4.reuse, R28, R144 ;  /* 0x0000001c0498723c */ /* 0x048fee0000041890 */
        /* <DEDUP_REMOVED lines=19> */
[----:B------:R-:W-:Y:S01]  /*60c0*/  IMAD.MOV.U32 R106, RZ, RZ, R213 ;  /* 0x000000ffff6a7224 */ /* 0x000fe200078e00d5 */
[----:B------:R-:W-:Y:S01]  /*60d0*/  MOV R133, R136 ;  /* 0x0000008800857202 */ /* 0x000fe20000000f00 */
[----:B------:R-:W-:Y:S01]  /*60e0*/  IMAD.MOV.U32 R136, RZ, RZ, R139 ;  /* 0x000000ffff887224 */ /* 0x000fe200078e008b */
[----:B------:R-:W-:Y:S01]  /*60f0*/  MOV R135, R138 ;  /* 0x0000008a00877202 */ /* 0x000fe20000000f00 */
[----:B------:R1:W5:Y:S01]  /*6100*/  LDL.LU R215, [R1+0x38] ;  /* 0x0000380001d77983 */ /* 0x0003620000300800 */
[----:B------:R-:W-:Y:S01]  /*6110*/  MOV R165, R134 ;  /* 0x0000008600a57202 */ /* 0x000fe20000000f00 */
[----:B------:R-:W-:Y:S01]  /*6120*/  IMAD.MOV.U32 R138, RZ, RZ, R101 ;  /* 0x000000ffff8a7224 */ /* 0x000fe200078e0065 */
[----:B----4-:R-:W-:Y:S01]  /*6130*/  HMMA.16816.F32.BF16 R92, R4, R24, R144 ;  /* 0x00000018045c723c */ /* 0x010fe20000041890 */
[----:B------:R1:W5:Y:S01]  /*6140*/  LDL.LU R214, [R1+0x34] ;  /* 0x0000340001d67983 */ /* 0x0003620000300800 */
[----:B------:R-:W-:Y:S01]  /*6150*/  IMAD.MOV.U32 R134, RZ, RZ, R137 ;  /* 0x000000ffff867224 */ /* 0x000fe200078e0089 */
[----:B------:R-:W-:Y:S01]  /*6160*/  MOV R139, R102 ;  /* 0x00000066008b7202 */ /* 0x000fe20000000f00 */
[----:B------:R-:W-:Y:S01]  /*6170*/  IMAD.MOV.U32 R101, RZ, RZ, R104 ;  /* 0x000000ffff657224 */ /* 0x000fe200078e0068 */
[----:B------:R1:W5:Y:S01]  /*6180*/  LDL.LU R213, [R1+0x30] ;  /* 0x0000300001d57983 */ /* 0x0003620000300800 */
        /* <DEDUP_REMOVED lines=8> */
[----:B------:R-:W-:Y:S01]  /*6210*/  IMAD.MOV.U32 R106, RZ, RZ, R210 ;  /* 0x000000ffff6a7224 */ /* 0x000fe200078e00d2 */
[----:B------:R-:W-:Y:S01]  /*6220*/  MOV R128, R107 ;  /* 0x0000006b00807202 */ /* 0x000fe20000000f00 */
[----:B------:R1:W5:Y:S01]  /*6230*/  LDL.LU R211, [R1+0x28] ;  /* 0x0000280001d37983 */ /* 0x0003620000300800 */
[----:B------:R-:W-:Y:S01]  /*6240*/  MOV R107, R209 ;  /* 0x000000d1006b7202 */ /* 0x000fe20000000f00 */
[----:B------:R-:W-:-:S02]  /*6250*/  IMAD.MOV.U32 R143, RZ, RZ, R147 ;  /* 0x000000ffff8f7224 */ /* 0x000fc400078e0093 */
[----:B------:R1:W5:Y:S01]  /*6260*/  LDL.LU R210, [R1+0x24] ;  /* 0x0000240001d27983 */ /* 0x0003620000300800 */
[----:B------:R-:W-:-:S03]  /*6270*/  MOV R147, R151 ;  /* 0x0000009700937202 */ /* 0x000fc60000000f00 */
[----:B------:R1:W5:Y:S04]  /*6280*/  LDL.LU R209, [R1+0x20] ;  /* 0x0000200001d17983 */ /* 0x0003680000300800 */
[----:B------:R1:W5:Y:S04]  /*6290*/  LDL.LU R208, [R1+0x1c] ;  /* 0x00001c0001d07983 */ /* 0x0003680000300800 */
[----:B------:R1:W5:Y:S01]  /*62a0*/  LDL.LU R151, [R1+0x18] ;  /* 0x0000180001977983 */ /* 0x0003620000300800 */
        /* <DEDUP_REMOVED lines=8> */
[----:B------:R-:W-:Y:S01]  /*6330*/  HMMA.16816.F32.BF16 R96, R4, R26, R96 ;  /* 0x0000001a0460723c */ /* 0x000fe20000041860 */
[----:B------:R-:W-:Y:S01]  /*6340*/  LDSM.16.MT88.4 R24, [R204+0x1d000] ;  /* 0x01d00000cc18783b */ /* 0x000fe20000004200 */
[----:B------:R-:W-:Y:S01]  /*6350*/  MOV R145, R128 ;  /* 0x0000008000917202 */ /* 0x000fe20000000f00 */
[----:B------:R-:W-:Y:S01]  /*6360*/  IMAD.MOV.U32 R150, RZ, RZ, R129 ;  /* 0x000000ffff967224 */ /* 0x000fe200078e0081 */
[----:B------:R-:W-:Y:S01]  /*6370*/  MOV R177, R130 ;  /* 0x0000008200b17202 */ /* 0x000fe20000000f00 */
[----:B------:R-:W-:-:S03]  /*6380*/  IMAD.MOV.U32 R176, RZ, RZ, R131 ;  /* 0x000000ffffb07224 */ /* 0x000fc600078e0083 */
[C---:B------:R-:W-:Y:S08]  /*6390*/  HMMA.16816.F32.BF16 R100, R4.reuse, R32, R116 ;  /* 0x000000200464723c */ /* 0x040ff00000041874 */
[C---:B------:R-:W-:Y:S01]  /*63a0*/  HMMA.16816.F32.BF16 R104, R4.reuse, R34, R240 ;  /* 0x000000220468723c */ /* 0x040fe200000418f0 */
[----:B------:R-:W2:Y:S07]  /*63b0*/  LDSM.16.MT88.4 R32, [R206+0x1b000] ;  /* 0x01b00000ce20783b */ /* 0x000eae0000004200 */
[C---:B------:R-:W-:Y:S08]  /*63c0*/  HMMA.16816.F32.BF16 R108, R4.reuse, R20, R108 ;  /* 0x00000014046c723c */ /* 0x040ff0000004186c */
[C---:B------:R-:W-:Y:S01]  /*63d0*/  HMMA.16816.F32.BF16 R112, R4.reuse, R22, R112 ;  /* 0x000000160470723c */ /* 0x040fe20000041870 */
[----:B------:R-:W3:Y:S07]  /*63e0*/  LDSM.16.MT88.4 R20, [R205+0x1d000] ;  /* 0x01d00000cd14783b */ /* 0x000eee0000004200 */
[C---:B------:R-:W-:Y:S08]  /*63f0*/  HMMA.16816.F32.BF16 R116, R4.reuse, R16, R124 ;  /* 0x000000100474723c */ /* 0x040ff0000004187c */
[C---:B------:R-:W-:Y:S08]  /*6400*/  HMMA.16816.F32.BF16 R124, R4.reuse, R12, R200 ;  /* 0x0000000c047c723c */ /* 0x040ff000000418c8 */
[C---:B------:R-:W-:Y:S01]  /*6410*/  HMMA.16816.F32.BF16 R128, R4.reuse, R14, R232 ;  /* 0x0000000e0480723c */ /* 0x040fe200000418e8 */
[----:B------:R-:W4:Y:S07]  /*6420*/  LDSM.16.MT88.4 R12, [R207+0x1d000] ;  /* 0x01d00000cf0c783b */ /* 0x000f2e0000004200 */
[C---:B------:R-:W-:Y:S01]  /*6430*/  HMMA.16816.F32.BF16 R88, R4.reuse, R30, R88 ;  /* 0x0000001e0458723c */ /* 0x040fe20000041858 */
[----:B------:R-:W1:Y:S01]  /*6440*/  LDSM.16.MT88.4 R28, [R207+0x1b000] ;  /* 0x01b00000cf1c783b */ /* 0x000e620000004200 */
[----:B------:R-:W-:Y:S01]  /*6450*/  MOV R241, R147 ;  /* 0x0000009300f17202 */ /* 0x000fe20000000f00 */
[----:B------:R-:W-:Y:S01]  /*6460*/  IMAD.MOV.U32 R240, RZ, RZ, R165 ;  /* 0x000000fffff07224 */ /* 0x000fe200078e00a5 */
[----:B------:R-:W-:Y:S01]  /*6470*/  MOV R243, R184 ;  /* 0x000000b800f37202 */ /* 0x000fe20000000f00 */
[----:B------:R-:W-:Y:S01]  /*6480*/  IMAD.MOV.U32 R242, RZ, RZ, R185 ;  /* 0x000000fffff27224 */ /* 0x000fe200078e00b9 */
[----:B------:R-:W-:Y:S01]  /*6490*/  MOV R147, R187 ;  /* 0x000000bb00937202 */ /* 0x000fe20000000f00 */
[----:B------:R-:W-:Y:S01]  /*64a0*/  IMAD.MOV.U32 R165, RZ, RZ, R186 ;  /* 0x000000ffffa57224 */ /* 0x000fe200078e00ba */
[C---:B--2---:R-:W-:Y:S08]  /*64b0*/  HMMA.16816.F32.BF16 R200, R4.reuse, R34, R188 ;  /* 0x0000002204c8723c */ /* 0x044ff000000418bc */
[C---:B------:R-:W-:Y:S08]  /*64c0*/  HMMA.16816.F32.BF16 R192, R4.reuse, R24, R172 ;  /* 0x0000001804c0723c */ /* 0x040ff000000418ac */
[C---:B------:R-:W-:Y:S01]  /*64d0*/  HMMA.16816.F32.BF16 R184, R4.reuse, R26, R168 ;  /* 0x0000001a04b8723c */ /* 0x040fe200000418a8 */
[----:B------:R-:W2:Y:S07]  /*64e0*/  LDSM.16.MT88.4 R24, [R205+0x1f000] ;  /* 0x01f00000cd18783b */ /* 0x000eae0000004200 */
[C---:B------:R-:W-:Y:S01]  /*64f0*/  HMMA.16816.F32.BF16 R120, R4.reuse, R18, R120 ;  /* 0x000000120478723c */ /* 0x040fe20000041878 */
[----:B------:R-:W2:Y:S07]  /*6500*/  LDSM.16.MT88.4 R16, [R206+0x1d000] ;  /* 0x01d00000ce10783b */ /* 0x000eae0000004200 */
[C---:B---3--:R-:W-:Y:S07]  /*6510*/  HMMA.16816.F32.BF16 R188, R4.reuse, R20, R160 ;  /* 0x0000001404bc723c */ /* 0x048fee00000418a0 */
[----:B------:R-:W-:Y:S01]  /*6520*/  MOV R160, R176 ;  /* 0x000000b000a07202 */ /* 0x000fe20000000f00 */
[----:B------:R-:W-:Y:S01]  /*6530*/  IMAD.MOV.U32 R163, RZ, RZ, R177 ;  /* 0x000000ffffa37224 */ /* 0x000fe200078e00b1 */
[----:B------:R-:W-:Y:S01]  /*6540*/  MOV R161, R178 ;  /* 0x000000b200a17202 */ /* 0x000fe20000000f00 */
[----:B------:R-:W-:Y:S01]  /*6550*/  IMAD.MOV.U32 R162, RZ, RZ, R179 ;  /* 0x000000ffffa27224 */ /* 0x000fe200078e00b3 */
[C---:B----4-:R-:W-:Y:S08]  /*6560*/  HMMA.16816.F32.BF16 R172, R4.reuse, R14, R64 ;  /* 0x0000000e04ac723c */ /* 0x050ff00000041840 */
[----:B------:R-:W-:Y:S01]  /*6570*/  HMMA.16816.F32.BF16 R176, R4, R12, R80 ;  /* 0x0000000c04b0723c */ /* 0x000fe20000041850 */
[----:B------:R-:W3:Y:S01]  /*6580*/  LDSM.16.MT88.4 R12, [R206+0x1f000] ;  /* 0x01f00000ce0c783b */ /* 0x000ee20000004200 */
[----:B------:R-:W-:-:S04]  /*6590*/  FFMA.FTZ R0, R231, c[0x0][0x23c], -R8 ;  /* 0x00008f00e7007a23 */ /* 0x000fc80000010808 */
[----:B------:R4:W-:Y:S02]  /*65a0*/  MUFU.EX2 R235, R0 ;  /* 0x0000000000eb7308 */ /* 0x0009e40000000800 */
[----:B-1----:R-:W-:Y:S01]  /*65b0*/  HMMA.16816.F32.BF16 R132, R4, R28, R132 ;  /* 0x0000001c0484723c */ /* 0x002fe20000041884 */
[----:B----4-:R-:W-:-:S07]  /*65c0*/  FFMA.FTZ R0, R238, c[0x0][0x23c], -R8 ;  /* 0x00008f00ee007a23 */ /* 0x010fce0000010808 */
[C---:B------:R-:W-:Y:S01]  /*65d0*/  HMMA.16816.F32.BF16 R136, R4.reuse, R30, R136 ;  /* 0x0000001e0488723c */ /* 0x040fe20000041888 */
[----:B------:R-:W1:Y:S01]  /*65e0*/  LDSM.16.MT88.4 R28, [R204+0x1f000] ;  /* 0x01f00000cc1c783b */ /* 0x000e620000004200 */
[----:B------:R4:W-:Y:S06]  /*65f0*/  MUFU.EX2 R233, R0 ;  /* 0x0000000000e97308 */ /* 0x0009ec0000000800 */
[----:B------:R-:W-:Y:S01]  /*6600*/  HMMA.16816.F32.BF16 R180, R4, R22, R84 ;  /* 0x0000001604b4723c */ /* 0x000fe20000041854 */
[----:B------:R-:W1:Y:S01]  /*6610*/  LDSM.16.MT88.4 R20, [R207+0x1f000] ;  /* 0x01f00000cf14783b */ /* 0x000e620000004200 */
[----:B----4-:R-:W-:-:S05]  /*6620*/  FFMA.FTZ R0, R239, c[0x0][0x23c], -R8 ;  /* 0x00008f00ef007a23 */ /* 0x010fca0000010808 */
[----:B------:R-:W-:Y:S01]  /*6630*/  MOV R86, R150 ;  /* 0x0000009600567202 */ /* 0x000fe20000000f00 */
[----:B------:R-:W-:Y:S01]  /*6640*/  IMAD.MOV.U32 R87, RZ, RZ, R11 ;  /* 0x000000ffff577224 */ /* 0x000fe200078e000b */
[----:B------:R4:W-:Y:S01]  /*6650*/  MUFU.EX2 R234, R0 ;  /* 0x0000000000ea7308 */ /* 0x0009e20000000800 */
[----:B------:R-:W-:Y:S02]  /*6660*/  MOV R82, R160 ;  /* 0x000000a000527202 */ /* 0x000fe40000000f00 */
        /* <DEDUP_REMOVED lines=8> */
[----:B----4-:R-:W-:Y:S01]  /*66f0*/  FFMA.FTZ R0, R10, c[0x0][0x23c], -R8 ;  /* 0x00008f000a007a23 */ /* 0x010fe20000010808 */
[----:B------:R-:W-:-:S03]  /*6700*/  MOV R166, R143 ;  /* 0x0000008f00a67202 */ /* 0x000fc60000000f00 */
[----:B------:R4:W1:Y:S01]  /*6710*/  MUFU.EX2 R232, R0 ;  /* 0x0000000000e87308 */ /* 0x0008620000000800 */
[----:B------:R-:W-:Y:S01]  /*6720*/  IMAD.MOV.U32 R67, RZ, RZ, R157 ;  /* 0x000000ffff437224 */ /* 0x000fe200078e009d */
[----:B------:R-:W-:Y:S01]  /*6730*/  MOV R150, R9 ;  /* 0x0000000900967202 */ /* 0x000fe20000000f00 */
[----:B------:R-:W-:Y:S02]  /*6740*/  IMAD.MOV.U32 R242, RZ, RZ, R158 ;  /* 0x000000fffff27224 */ /* 0x000fe400078e009e */
[----:B------:R-:W-:Y:S01]  /*6750*/  IMAD.MOV.U32 R167, RZ, RZ, R142 ;  /* 0x000000ffffa77224 */ /* 0x000fe200078e008e */
[C---:B--2---:R-:W-:Y:S08]  /*6760*/  HMMA.16816.F32.BF16 R8, R4.reuse, R24, R56 ;  /* 0x000000180408723c */ /* 0x044ff00000041838 */
[----:B------:R-:W-:Y:S01]  /*6770*/  HMMA.16816.F32.BF16 R168, R4, R16, R44 ;  /* 0x0000001004a8723c */ /* 0x000fe2000004182c */
[----:B------:R-:W-:Y:S01]  /*6780*/  IMAD.MOV.U32 R85, RZ, RZ, R240 ;  /* 0x000000ffff557224 */ /* 0x000fe200078e00f0 */
[----:B------:R-:W-:Y:S01]  /*6790*/  MOV R80, R141 ;  /* 0x0000008d00507202 */ /* 0x000fe20000000f00 */
[----:B----4-:R-:W-:Y:S01]  /*67a0*/  FFMA.FTZ R0, R86, c[0x0][0x23c], -R2 ;  /* 0x00008f0056007a23 */ /* 0x010fe20000010802 */
[----:B------:R-:W-:Y:S01]  /*67b0*/  MOV R86, R241 ;  /* 0x000000f100567202 */ /* 0x000fe20000000f00 */
[----:B------:R-:W-:Y:S01]  /*67c0*/  LDSM.16.MT88.4 R56, [R206+0x19800] ;  /* 0x01980000ce38783b */ /* 0x000fe20000004200 */
[----:B------:R-:W-:-:S03]  /*67d0*/  MOV R241, R159 ;  /* 0x0000009f00f17202 */ /* 0x000fc60000000f00 */
[----:B------:R-:W2:Y:S01]  /*67e0*/  LDSM.16.MT88.4 R156, [R204+0x19800] ;  /* 0x01980000cc9c783b */ /* 0x000ea20000004200 */
[C---:B------:R-:W-:Y:S01]  /*67f0*/  HMMA.16816.F32.BF16 R24, R4.reuse, R26, R40 ;  /* 0x0000001a0418723c */ /* 0x040fe20000041828 */
[----:B------:R-:W-:Y:S01]  /*6800*/  IMAD.MOV.U32 R47, RZ, RZ, R167 ;  /* 0x000000ffff2f7224 */ /* 0x000fe200078e00a7 */
[----:B------:R-:W-:Y:S01]  /*6810*/  MOV R46, R166 ;  /* 0x000000a6002e7202 */ /* 0x000fe20000000f00 */
[----:B------:R-:W-:Y:S01]  /*6820*/  IMAD.MOV.U32 R45, RZ, RZ, R164 ;  /* 0x000000ffff2d7224 */ /* 0x000fe200078e00a4 */
[----:B------:R-:W-:Y:S01]  /*6830*/  MOV R44, R165 ;  /* 0x000000a5002c7202 */ /* 0x000fe20000000f00 */
[----:B------:R-:W4:Y:S01]  /*6840*/  LDSM.16.MT88.4 R40, [R205+0x19800] ;  /* 0x01980000cd28783b */ /* 0x000f220000004200 */
[----:B------:R1:W-:Y:S02]  /*6850*/  MUFU.EX2 R231, R0 ;  /* 0x0000000000e77308 */ /* 0x0003e40000000800 */
[----:B---3--:R-:W-:Y:S01]  /*6860*/  HMMA.16816.F32.BF16 R164, R4, R12, R48 ;  /* 0x0000000c04a4723c */ /* 0x008fe20000041830 */
[----:B------:R-:W3:Y:S01]  /*6870*/  LDSM.16.MT88.4 R48, [R207+0x19800] ;  /* 0x01980000cf30783b */ /* 0x000ee20000004200 */
[----:B-1----:R-:W-:-:S04]  /*6880*/  FFMA.FTZ R0, R150, c[0x0][0x23c], -R2 ;  /* 0x00008f0096007a23 */ /* 0x002fc80000010802 */
[----:B------:R1:W-:Y:S02]  /*6890*/  MUFU.EX2 R150, R0 ;  /* 0x0000000000967308 */ /* 0x0003e40000000800 */
[--C-:B-1----:R-:W-:Y:S02]  /*68a0*/  FFMA.FTZ R0, R81, c[0x0][0x23c], -R2.reuse ;  /* 0x00008f0051007a23 */ /* 0x102fe40000010802 */
[----:B------:R-:W-:Y:S02]  /*68b0*/  FFMA.FTZ R2, R67, c[0x0][0x23c], -R2 ;  /* 0x00008f0043027a23 */ /* 0x000fe40000010802 */
[----:B------:R-:W-:Y:S01]  /*68c0*/  IMAD.MOV.U32 R81, RZ, RZ, R82 ;  /* 0x000000ffff517224 */ /* 0x000fe200078e0052 */
[----:B------:R-:W-:Y:S01]  /*68d0*/  MOV R82, R83 ;  /* 0x0000005300527202 */ /* 0x000fe20000000f00 */
[----:B------:R-:W-:Y:S01]  /*68e0*/  IMAD.MOV.U32 R83, RZ, RZ, R149 ;  /* 0x000000ffff537224 */ /* 0x000fe200078e0095 */
[----:B------:R1:W-:Y:S01]  /*68f0*/  MUFU.EX2 R238, R2 ;  /* 0x0000000200ee7308 */ /* 0x0003e20000000800 */
[C---:B------:R-:W-:Y:S01]  /*6900*/  HMMA.16816.F32.BF16 R196, R4.reuse, R32, R196 ;  /* 0x0000002004c4723c */ /* 0x040fe200000418c4 */
[----:B------:R-:W-:Y:S01]  /*6910*/  IMAD.MOV.U32 R240, RZ, RZ, R140 ;  /* 0x000000fffff07224 */ /* 0x000fe200078e008c */
[----:B------:R-:W-:Y:S01]  /*6920*/  MOV R239, R80 ;  /* 0x0000005000ef7202 */ /* 0x000fe20000000f00 */
[----:B------:R-:W-:Y:S04]  /*6930*/  LDSM.16.MT88.4 R64, [R204+0x1b800] ;  /* 0x01b80000cc40783b */ /* 0x000fe80000004200 */
[----:B------:R2:W2:Y:S01]  /*6940*/  MUFU.EX2 R149, R0 ;  /* 0x0000000000957308 */ /* 0x0004a20000000800 */
[C---:B------:R-:W-:Y:S01]  /*6950*/  HMMA.16816.F32.BF16 R32, R4.reuse, R18, R72 ;  /* 0x000000120420723c */ /* 0x040fe20000041848 */
[----:B------:R-:W-:Y:S07]  /*6960*/  LDSM.16.MT88.4 R72, [R205+0x1b800] ;  /* 0x01b80000cd48783b */ /* 0x000fee0000004200 */
[----:B------:R-:W-:Y:S01]  /*6970*/  HMMA.16816.F32.BF16 R16, R4, R28, R60 ;  /* 0x0000001c0410723c */ /* 0x000fe2000004183c */
[----:B-1----:R-:W-:-:S02]  /*6980*/  MOV R2, R146 ;  /* 0x0000009200027202 */ /* 0x002fc40000000f00 */
[----:B------:R-:W-:-:S05]  /*6990*/  F2FP.BF16.PACK_AB R146, R232, R234 ;  /* 0x000000eae892723e */ /* 0x000fca00000010ff */
[----:B------:R-:W-:Y:S01]  /*69a0*/  HMMA.16816.F32.BF16 R140, R4, R20, R52 ;  /* 0x00000014048c723c */ /* 0x000fe20000041834 */
[----:B--2---:R-:W-:Y:S01]  /*69b0*/  IMAD.MOV.U32 R0, RZ, RZ, R147 ;  /* 0x000000ffff007224 */ /* 0x004fe200078e0093 */
[----:B------:R-:W-:-:S06]  /*69c0*/  F2FP.BF16.PACK_AB R147, R238, R149 ;  /* 0x00000095ee93723e */ /* 0x000fcc00000010ff */
[C---:B------:R-:W-:Y:S08]  /*69d0*/  HMMA.16816.F32.BF16 R28, R4.reuse, R30, R68 ;  /* 0x0000001e041c723c */ /* 0x040ff00000041844 */
[C---:B------:R-:W-:Y:S08]  /*69e0*/  HMMA.16816.F32.BF16 R20, R4.reuse, R22, R76 ;  /* 0x000000160414723c */ /* 0x040ff0000004184c */
[----:B------:R-:W-:Y:S07]  /*69f0*/  HMMA.16816.F32.BF16 R12, R4, R14, R36 ;  /* 0x0000000e040c723c */ /* 0x000fee0000041824 */
[----:B------:R-:W-:Y:S01]  /*6a00*/  MOV R5, R144 ;  /* 0x0000009000057202 */ /* 0x000fe20000000f00 */
[----:B------:R-:W-:Y:S01]  /*6a10*/  IMAD.MOV.U32 R4, RZ, RZ, R145 ;  /* 0x000000ffff047224 */ /* 0x000fe200078e0091 */
[----:B------:R-:W-:-:S02]  /*6a20*/  F2FP.BF16.PACK_AB R144, R233, R235 ;  /* 0x000000ebe990723e */ /* 0x000fc400000010ff */
[----:B------:R-:W-:-:S07]  /*6a30*/  F2FP.BF16.PACK_AB R145, R150, R231 ;  /* 0x000000e79691723e */ /* 0x000fce00000010ff */
[C---:B------:R-:W-:Y:S08]  /*6a40*/  HMMA.16816.F32.BF16 R152, R144.reuse, R156, R152 ;  /* 0x0000009c9098723c */ /* 0x040ff00000041898 */
[C---:B------:R-:W-:Y:S01]  /*6a50*/  HMMA.16816.F32.BF16 R156, R144.reuse, R158, R88 ;  /* 0x0000009e909c723c */ /* 0x040fe20000041858 */
[----:B------:R-:W1:Y:S07]  /*6a60*/  LDSM.16.MT88.4 R88, [R206+0x1b800] ;  /* 0x01b80000ce58783b */ /* 0x000e6e0000004200 */
[C---:B----4-:R-:W-:Y:S07]  /*6a70*/  HMMA.16816.F32.BF16 R36, R144.reuse, R40, R92 ;  /* 0x000000289024723c */ /* 0x050fee000004185c */
[----:B------:R-:W-:Y:S01]  /*6a80*/  MOV R92, R44 ;  /* 0x0000002c005c7202 */ /* 0x000fe20000000f00 */
[----:B------:R-:W-:Y:S01]  /*6a90*/  IMAD.MOV.U32 R94, RZ, RZ, R46 ;  /* 0x000000ffff5e7224 */ /* 0x000fe200078e002e */
[----:B------:R-:W-:Y:S01]  /*6aa0*/  MOV R93, R45 ;  /* 0x0000002d005d7202 */ /* 0x000fe20000000f00 */
[C---:B------:R-:W-:Y:S01]  /*6ab0*/  HMMA.16816.F32.BF16 R40, R144.reuse, R42, R96 ;  /* 0x0000002a9028723c */ /* 0x040fe20000041860 */
[----:B------:R-:W-:Y:S01]  /*6ac0*/  MOV R95, R47 ;  /* 0x0000002f005f7202 */ /* 0x000fe20000000f00 */
[----:B------:R-:W2:Y:S06]  /*6ad0*/  LDSM.16.MT88.4 R96, [R204+0x1d800] ;  /* 0x01d80000cc60783b */ /* 0x000eac0000004200 */
[C---:B---3--:R-:W-:Y:S08]  /*6ae0*/  HMMA.16816.F32.BF16 R44, R144.reuse, R48, R100 ;  /* 0x00000030902c723c */ /* 0x048ff00000041864 */
[----:B------:R-:W-:Y:S01]  /*6af0*/  HMMA.16816.F32.BF16 R48, R144, R50, R104 ;  /* 0x000000329030723c */ /* 0x000fe20000041868 */
[----:B------:R-:W3:Y:S01]  /*6b00*/  LDSM.16.MT88.4 R104, [R205+0x1d800] ;  /* 0x01d80000cd68783b */ /* 0x000ee20000004200 */
[----:B------:R-:W-:Y:S01]  /*6b10*/  IMAD.MOV.U32 R7, RZ, RZ, R81 ;  /* 0x000000ffff077224 */ /* 0x000fe200078e0051 */
[----:B------:R-:W-:Y:S01]  /*6b20*/  MOV R63, R82 ;  /* 0x00000052003f7202 */ /* 0x000fe20000000f00 */
[----:B------:R-:W-:-:S02]  /*6b30*/  IMAD.MOV.U32 R6, RZ, RZ, R83 ;  /* 0x000000ffff067224 */ /* 0x000fc400078e0053 */
[----:B------:R-:W4:Y:S01]  /*6b40*/  LDSM.16.MT88.4 R80, [R207+0x1b800] ;  /* 0x01b80000cf50783b */ /* 0x000f220000004200 */
[----:B------:R-:W-:Y:S01]  /*6b50*/  IMAD.MOV.U32 R101, RZ, RZ, R84 ;  /* 0x000000ffff657224 */ /* 0x000fe200078e0054 */
[C---:B------:R-:W-:Y:S01]  /*6b60*/  HMMA.16816.F32.BF16 R52, R144.reuse, R56, R108 ;  /* 0x000000389034723c */ /* 0x040fe2000004186c */
[----:B------:R-:W-:Y:S02]  /*6b70*/  MOV R102, R85 ;  /* 0x0000005500667202 */ /* 0x000fe40000000f00 */
[----:B------:R-:W-:Y:S02]  /*6b80*/  MOV R103, R86 ;  /* 0x0000005600677202 */ /* 0x000fe40000000f00 */
[----:B------:R-:W-:Y:S02]  /*6b90*/  MOV R100, R63 ;  /* 0x0000003f00647202 */ /* 0x000fe40000000f00 */
[----:B------:R-:W-:Y:S02]  /*6ba0*/  IMAD.MOV.U32 R111, RZ, RZ, R87 ;  /* 0x000000ffff6f7224 */ /* 0x000fe400078e0057 */
[C---:B-1----:R-:W-:Y:S08]  /*6bb0*/  HMMA.16816.F32.BF16 R84, R144.reuse, R88, R196 ;  /* 0x000000589054723c */ /* 0x042ff000000418c4 */
[----:B------:R-:W-:Y:S01]  /*6bc0*/  HMMA.16816.F32.BF16 R88, R144, R90, R200 ;  /* 0x0000005a9058723c */ /* 0x000fe200000418c8 */
[----:B------:R-:W-:Y:S01]  /*6bd0*/  MOV R198, R100 ;  /* 0x0000006400c67202 */ /* 0x000fe20000000f00 */
[----:B------:R-:W-:Y:S01]  /*6be0*/  IMAD.MOV.U32 R197, RZ, RZ, R101 ;  /* 0x000000ffffc57224 */ /* 0x000fe200078e0065 */
[----:B------:R-:W-:-:S04]  /*6bf0*/  MOV R196, R102 ;  /* 0x0000006600c47202 */ /* 0x000fc80000000f00 */
[----:B------:R-:W-:Y:S01]  /*6c00*/  MOV R200, R92 ;  /* 0x0000005c00c87202 */ /* 0x000fe20000000f00 */
[----:B------:R-:W-:Y:S01]  /*6c10*/  IMAD.MOV.U32 R201, RZ, RZ, R93 ;  /* 0x000000ffffc97224 */ /* 0x000fe200078e005d */
[----:B------:R-:W-:Y:S02]  /*6c20*/  MOV R202, R94 ;  /* 0x0000005e00ca7202 */ /* 0x000fe40000000f00 */
[----:B------:R-:W-:Y:S02]  /*6c30*/  MOV R203, R95 ;  /* 0x0000005f00cb7202 */ /* 0x000fe40000000f00 */
[C---:B--2---:R-:W-:Y:S07]  /*6c40*/  HMMA.16816.F32.BF16 R92, R144.reuse, R96, R192 ;  /* 0x00000060905c723c */ /* 0x044fee00000418c0 */
[----:B------:R-:W-:Y:S01]  /*6c50*/  IMAD.MOV.U32 R192, RZ, RZ, R103 ;  /* 0x000000ffffc07224 */ /* 0x000fe200078e0067 */
[C---:B------:R-:W-:Y:S07]  /*6c60*/  HMMA.16816.F32.BF16 R96, R144.reuse, R98, R184 ;  /* 0x000000629060723c */ /* 0x040fee00000418b8 */
[----:B------:R-:W-:Y:S01]  /*6c70*/  MOV R184, R160 ;  /* 0x000000a000b87202 */ /* 0x000fe20000000f00 */
[----:B---3--:R-:W-:Y:S01]  /*6c80*/  HMMA.16816.F32.BF16 R100, R144, R104, R188 ;  /* 0x000000689064723c */ /* 0x008fe200000418bc */
[----:B------:R-:W-:Y:S01]  /*6c90*/  MOV R185, R161 ;  /* 0x000000a100b97202 */ /* 0x000fe20000000f00 */
[----:B------:R-:W-:-:S05]  /*6ca0*/  IMAD.MOV.U32 R186, RZ, RZ, R162 ;  /* 0x000000ffffba7224 */ /* 0x000fca00078e00a2 */
[----:B------:R-:W-:Y:S01]  /*6cb0*/  MOV R191, R7 ;  /* 0x0000000700bf7202 */ /* 0x000fe20000000f00 */
[----:B------:R-:W-:Y:S01]  /*6cc0*/  FADD.FTZ R0, R0, R184 ;  /* 0x000000b800007221 */ /* 0x000fe20000010000 */
[----:B------:R-:W-:Y:S02]  /*6cd0*/  MOV R187, R163 ;  /* 0x000000a300bb7202 */ /* 0x000fe40000000f00 */
[----:B------:R-:W-:Y:S01]  /*6ce0*/  MOV R193, R4 ;  /* 0x0000000400c17202 */ /* 0x000fe20000000f00 */
[----:B------:R-:W-:Y:S01]  /*6cf0*/  FADD.FTZ R2, R2, R191 ;  /* 0x000000bf02027221 */ /* 0x000fe20000010000 */
[----:B------:R-:W-:Y:S01]  /*6d00*/  MOV R194, R5 ;  /* 0x0000000500c27202 */ /* 0x000fe20000000f00 */
[----:B------:R-:W-:Y:S01]  /*6d10*/  FADD.FTZ R0, R186, R0 ;  /* 0x00000000ba007221 */ /* 0x000fe20000010000 */
[----:B------:R-:W-:Y:S01]  /*6d20*/  HMMA.16816.F32.BF16 R60, R144, R64, R116 ;  /* 0x00000040903c723c */ /* 0x000fe20000041874 */
[----:B------:R-:W-:Y:S01]  /*6d30*/  FADD.FTZ R2, R185, R2 ;  /* 0x00000002b9027221 */ /* 0x000fe20000010000 */
[----:B------:R-:W-:Y:S01]  /*6d40*/  LDSM.16.MT88.4 R160, [R207+0x1f800] ;  /* 0x01f80000cfa0783b */ /* 0x000fe20000004200 */
[----:B------:R-:W-:-:S02]  /*6d50*/  FADD.FTZ R0, R192, R0 ;  /* 0x00000000c0007221 */ /* 0x000fc40000010000 */
[----:B------:R-:W-:-:S03]  /*6d60*/  FADD.FTZ R2, R187, R2 ;  /* 0x00000002bb027221 */ /* 0x000fc60000010000 */
[----:B------:R-:W-:Y:S01]  /*6d70*/  HMMA.16816.F32.BF16 R68, R144, R72, R124 ;  /* 0x000000489044723c */ /* 0x000fe2000004187c */
[----:B------:R-:W-:Y:S02]  /*6d80*/  IMAD.MOV.U32 R195, RZ, RZ, R6 ;  /* 0x000000ffffc37224 */ /* 0x000fe400078e0006 */
[----:B------:R-:W-:Y:S01]  /*6d90*/  LDSM.16.MT88.4 R4, [R206+0x1f800] ;  /* 0x01f80000ce04783b */ /* 0x000fe20000004200 */
[----:B------:R-:W-:-:S04]  /*6da0*/  FADD.FTZ R2, R193, R2 ;  /* 0x00000002c1027221 */ /* 0x000fc80000010000 */
[----:B----4-:R-:W-:Y:S01]  /*6db0*/  HMMA.16816.F32.BF16 R76, R144, R80, R132 ;  /* 0x00000050904c723c */ /* 0x010fe20000041884 */
[----:B------:R-:W-:-:S07]  /*6dc0*/  FADD.FTZ R0, R194, R0 ;  /* 0x00000000c2007221 */ /* 0x000fce0000010000 */
[----:B------:R-:W-:Y:S01]  /*6dd0*/  HMMA.16816.F32.BF16 R56, R144, R58, R112 ;  /* 0x0000003a9038723c */ /* 0x000fe20000041870 */
[----:B------:R-:W1:Y:S01]  /*6de0*/  LDSM.16.MT88.4 R112, [R207+0x1d800] ;  /* 0x01d80000cf70783b */ /* 0x000e620000004200 */
[----:B------:R-:W-:-:S06]  /*6df0*/  FADD.FTZ R2, R195, R2 ;  /* 0x00000002c3027221 */ /* 0x000fcc0000010000 */
[----:B------:R-:W-:Y:S01]  /*6e00*/  HMMA.16816.F32.BF16 R64, R144, R66, R120 ;  /* 0x000000429040723c */ /* 0x000fe20000041878 */
[----:B------:R-:W2:Y:S01]  /*6e10*/  LDSM.16.MT88.4 R120, [R206+0x1d800] ;  /* 0x01d80000ce78783b */ /* 0x000ea20000004200 */
[----:B------:R-:W-:-:S06]  /*6e20*/  FADD.FTZ R0, R200, R0 ;  /* 0x00000000c8007221 */ /* 0x000fcc0000010000 */
[C---:B------:R-:W-:Y:S01]  /*6e30*/  HMMA.16816.F32.BF16 R72, R144.reuse, R74, R128 ;  /* 0x0000004a9048723c */ /* 0x040fe20000041880 */
[----:B------:R-:W3:Y:S07]  /*6e40*/  LDSM.16.MT88.4 R128, [R204+0x1f800] ;  /* 0x01f80000cc80783b */ /* 0x000eee0000004200 */
[----:B------:R-:W-:Y:S01]  /*6e50*/  HMMA.16816.F32.BF16 R80, R144, R82, R136 ;  /* 0x000000529050723c */ /* 0x000fe20000041888 */
[----:B------:R-:W4:Y:S01]  /*6e60*/  LDSM.16.MT88.4 R136, [R205+0x1f800] ;  /* 0x01f80000cd88783b */ /* 0x000f220000004200 */
[----:B------:R-:W-:-:S02]  /*6e70*/  FADD.FTZ R2, R201, R2 ;  /* 0x00000002c9027221 */ /* 0x000fc40000010000 */
[----:B------:R-:W-:Y:S02]  /*6e80*/  FADD.FTZ R0, R202, R0 ;  /* 0x00000000ca007221 */ /* 0x000fe40000010000 */
[----:B------:R-:W-:Y:S02]  /*6e90*/  FADD.FTZ R2, R203, R2 ;  /* 0x00000002cb027221 */ /* 0x000fe40000010000 */
[----:B------:R-:W-:Y:S01]  /*6ea0*/  FADD.FTZ R0, R196, R0 ;  /* 0x00000000c4007221 */ /* 0x000fe20000010000 */
[----:B------:R-:W-:Y:S01]  /*6eb0*/  MOV R199, R111 ;  /* 0x0000006f00c77202 */ /* 0x000fe20000000f00 */
[----:B------:R-:W-:Y:S02]  /*6ec0*/  FADD.FTZ R2, R197, R2 ;  /* 0x00000002c5027221 */ /* 0x000fe40000010000 */
        /* <DEDUP_REMOVED lines=30> */
[----:B------:R-:W-:Y:S01]  /*70b0*/  USHF.R.S32.HI UR20, URZ, 0x1f, UR5 ;  /* 0x0000001f3f147899 */ /* 0x000fe20008011405 */
[--C-:B------:R-:W-:Y:S01]  /*70c0*/  SHF.R.S32.HI R5, RZ, 0x1f, R248.reuse ;  /* 0x0000001fff057819 */ /* 0x100fe200000114f8 */
[----:B------:R-:W-:Y:S01]  /*70d0*/  ULDC.64 UR6, c[0x0][0x1b8] ;  /* 0x00006e0000067ab9 */ /* 0x000fe20000000a00 */
[----:B------:R-:W3:Y:S01]  /*70e0*/  LDL R197, [R1+0xc] ;  /* 0x00000c0001c57983 */ /* 0x000ee20000100800 */
[----:B------:R-:W-:Y:S01]  /*70f0*/  UIMAD UR6, UR20, UR6, URZ ;  /* 0x00000006140672a4 */ /* 0x000fe2000f8e023f */
[----:B------:R-:W-:Y:S01]  /*7100*/  IMAD.U32 R6, RZ, RZ, UR5 ;  /* 0x00000005ff067e24 */ /* 0x000fe2000f8e00ff */
[----:B------:R-:W-:Y:S01]  /*7110*/  ULDC.64 UR8, c[0x0][0x1b0] ;  /* 0x00006c0000087ab9 */ /* 0x000fe20000000a00 */
[----:B------:R-:W4:Y:S01]  /*7120*/  LDL R198, [R1+0x8] ;  /* 0x0000080001c67983 */ /* 0x000f220000100800 */
[----:B------:R-:W-:Y:S01]  /*7130*/  IMAD.MOV.U32 R4, RZ, RZ, R248 ;  /* 0x000000ffff047224 */ /* 0x000fe200078e00f8 */
[----:B------:R-:W-:Y:S01]  /*7140*/  UIMAD UR6, UR5, UR7, UR6 ;  /* 0x00000007050672a4 */ /* 0x000fe2000f8e0206 */
[----:B------:R-:W-:Y:S01]  /*7150*/  IMAD.U32 R0, RZ, RZ, UR5 ;  /* 0x00000005ff007e24 */ /* 0x000fe2000f8e00ff */
[----:B------:R-:W4:Y:S01]  /*7160*/  LDL R199, [R1+0x10] ;  /* 0x0000100001c77983 */ /* 0x000f220000100800 */
[----:B------:R-:W-:Y:S01]  /*7170*/  UIMAD UR8, UR20, UR8, URZ ;  /* 0x00000008140872a4 */ /* 0x000fe2000f8e023f */
[--C-:B------:R-:W-:Y:S01]  /*7180*/  IMAD.WIDE.U32 R6, R6, c[0x0][0x1b0], R4.reuse ;  /* 0x00006c0006067a25 */ /* 0x100fe200078e0004 */
[----:B------:R-:W-:Y:S01]  /*7190*/  UIADD3 UR7, UR16, 0x3f, URZ ;  /* 0x0000003f10077890 */ /* 0x000fe2000fffe03f */
[----:B------:R-:W1:Y:S01]  /*71a0*/  S2R R242, SR_TID.X ;  /* 0x0000000000f27919 */ /* 0x000e620000002100 */
[----:B------:R-:W-:Y:S01]  /*71b0*/  UIMAD UR8, UR5, UR9, UR8 ;  /* 0x00000009050872a4 */ /* 0x000fe2000f8e0208 */
[----:B------:R-:W-:Y:S01]  /*71c0*/  IMAD.WIDE.U32 R4, R0, c[0x0][0x1b8], R4 ;  /* 0x00006e0000047a25 */ /* 0x000fe200078e0004 */
[----:B------:R-:W-:Y:S01]  /*71d0*/  IADD3 R0, P1, R6, UR12, RZ ;  /* 0x0000000c06007c10 */ /* 0x000fe2000ff3e0ff */
[----:B------:R-:W-:-:S02]  /*71e0*/  USHF.R.S32.HI UR5, URZ, 0x1f, UR7 ;  /* 0x0000001f3f057899 */ /* 0x000fc40008011407 */
[----:B------:R-:W-:Y:S01]  /*71f0*/  IMAD.U32 R239, RZ, RZ, UR6 ;  /* 0x00000006ffef7e24 */ /* 0x000fe2000f8e00ff */
[----:B------:R-:W-:Y:S01]  /*7200*/  IADD3 R2, P0, R4, UR14, RZ ;  /* 0x0000000e04027c10 */ /* 0x000fe2000ff1e0ff */
[----:B------:R-:W-:Y:S01]  /*7210*/  IMAD.U32 R240, RZ, RZ, UR8 ;  /* 0x00000008fff07e24 */ /* 0x000fe2000f8e00ff */
[----:B------:R-:W-:Y:S01]  /*7220*/  ULEA.HI UR7, UR5, UR7, URZ, 0x6 ;  /* 0x0000000705077291 */ /* 0x000fe2000f8f303f */
[----:B------:R-:W-:Y:S01]  /*7230*/  IMAD.U32 R4, RZ, RZ, UR16 ;  /* 0x00000010ff047e24 */ /* 0x000fe2000f8e00ff */
[----:B------:R-:W-:Y:S01]  /*7240*/  IADD3.X R239, R239, UR11, R5, P0, !PT ;  /* 0x0000000befef7c10 */ /* 0x000fe200087fe405 */
[----:B------:R-:W-:Y:S01]  /*7250*/  IMAD.MOV.U32 R150, RZ, RZ, R3 ;  /* 0x000000ffff967224 */ /* 0x000fe200078e0003 */
[----:B------:R-:W-:Y:S01]  /*7260*/  LEA R241, P0, R2, c[0x0][0x170], 0x1 ;  /* 0x00005c0002f17a11 */ /* 0x000fe200078008ff */
[----:B------:R-:W-:Y:S01]  /*7270*/  IMAD.MOV.U32 R149, RZ, RZ, R148 ;  /* 0x000000ffff957224 */ /* 0x000fe200078e0094 */
[----:B------:R-:W-:Y:S01]  /*7280*/  IADD3.X R240, R240, UR10, R7, P1, !PT ;  /* 0x0000000af0f07c10 */ /* 0x000fe20008ffe407 */
[----:B------:R-:W-:Y:S01]  /*7290*/  ULEA.HI.SX32 UR5, UR7, 0xfffffffe, 0x1a ;  /* 0xfffffffe07057891 */ /* 0x000fe2000f8fd23f */
[----:B------:R-:W-:Y:S01]  /*72a0*/  LEA.HI.X R239, R2, c[0x0][0x174], R239, 0x1, P0 ;  /* 0x00005d0002ef7a11 */ /* 0x000fe200000f0cef */
[----:B------:R-:W-:Y:S01]  /*72b0*/  ULEA.HI.SX32 UR8, UR7, 0xfffffffd, 0x1a ;  /* 0xfffffffd07087891 */ /* 0x000fe2000f8fd23f */
[----:B------:R-:W-:Y:S01]  /*72c0*/  IADD3 R234, P0, R236, 0x20, RZ ;  /* 0x00000020ecea7810 */ /* 0x000fe20007f1e0ff */
[----:B------:R-:W-:Y:S01]  /*72d0*/  UMOV UR11, URZ ;  /* 0x0000003f000b7c82 */ /* 0x000fe20008000000 */
[----:B------:R-:W-:Y:S01]  /*72e0*/  ISETP.GE.AND P4, PT, R248, c[0x0][0x220], PT ;  /* 0x00008800f8007a0c */ /* 0x000fe20003f86270 */
[----:B------:R-:W-:Y:S01]  /*72f0*/  ULDC.64 UR6, c[0x0][0x1a0] ;  /* 0x0000680000067ab9 */ /* 0x000fe20000000a00 */
[----:B-1----:R-:W-:-:S02]  /*7300*/  LOP3.LUT R8, R242, 0x3, RZ, 0xc0, !PT ;  /* 0x00000003f2087812 */ /* 0x002fc400078ec0ff */
[----:B------:R-:W-:Y:S01]  /*7310*/  LEA R242, P1, R0, c[0x0][0x168], 0x1 ;  /* 0x00005a0000f27a11 */ /* 0x000fe200078208ff */
[----:B------:R-:W-:-:S03]  /*7320*/  IMAD.X R235, RZ, RZ, R237, P0 ;  /* 0x000000ffffeb7224 */ /* 0x000fc600000e06ed */
[----:B------:R-:W-:Y:S01]  /*7330*/  LEA.HI.X R240, R0, c[0x0][0x16c], R240, 0x1, P1 ;  /* 0x00005b0000f07a11 */ /* 0x000fe200008f0cf0 */
[----:B--2---:R-:W-:Y:S01]  /*7340*/  IMAD R6, R8, -0x2, R243 ;  /* 0xfffffffe08067824 */ /* 0x004fe200078e02f3 */
[----:B---3--:R-:W-:-:S04]  /*7350*/  ISETP.GE.AND P3, PT, R197, c[0x0][0x220], PT ;  /* 0x00008800c5007a0c */ /* 0x008fc80003f66270 */
[----:B------:R-:W-:Y:S02]  /*7360*/  IADD3 R243, R4, -UR17, R6 ;  /* 0x8000001104f37c10 */ /* 0x000fe4000fffe006 */
[----:B----4-:R-:W-:Y:S02]  /*7370*/  ISETP.GE.AND P2, PT, R198, c[0x0][0x220], PT ;  /* 0x00008800c6007a0c */ /* 0x010fe40003f46270 */
[----:B------:R-:W-:Y:S01]  /*7380*/  ISETP.GE.AND P1, PT, R199, c[0x0][0x220], PT ;  /* 0x00008800c7007a0c */ /* 0x000fe20003f26270 */
[----:B------:R-:W-:Y:S05]  /*7390*/  BRA `(.L_x_373) ;  /* 0x0000045000007947 */ /* 0x000fea0003800000 */
.L_x_375:
        /* <DEDUP_REMOVED lines=9> */
[----:B------:R-:W-:Y:S03]  /*7430*/  @!P4 SHF.R.S32.HI R171, RZ, 0x1f, R0 ;  /* 0x0000001fffabc819 */ /* 0x000fe60000011400 */
[----:B------:R-:W-:Y:S02]  /*7440*/  @!P4 IMAD R174, R174, c[0x0][0x198], RZ ;  /* 0x00006600aeaeca24 */ /* 0x000fe400078e02ff */
[----:B------:R-:W-:Y:S02]  /*7450*/  @!P4 IMAD R172, R171, c[0x0][0x198], RZ ;  /* 0x00006600abacca24 */ /* 0x000fe400078e02ff */
[----:B------:R-:W-:Y:S02]  /*7460*/  @!P4 IMAD R174, R148, c[0x0][0x19c], R174 ;  /* 0x0000670094aeca24 */ /* 0x000fe400078e02ae */
[----:B------:R-:W-:Y:S02]  /*7470*/  @!P4 IMAD R0, R0, c[0x0][0x19c], R172 ;  /* 0x000067000000ca24 */ /* 0x000fe400078e02ac */
[----:B------:R-:W-:Y:S04]  /*7480*/  @!P4 IMAD.WIDE.U32 R172, R173, c[0x0][0x198], RZ ;  /* 0x00006600adacca25 */ /* 0x000fe800078e00ff */
[----:B------:R-:W-:Y:S01]  /*7490*/  @!P4 IMAD.IADD R174, R173, 0x1, R174 ;  /* 0x00000001adaec824 */ /* 0x000fe200078e02ae */
[-C--:B------:R-:W-:Y:S01]  /*74a0*/  @!P4 LEA R148, P6, R172, R246.reuse, 0x6 ;  /* 0x000000f6ac94c211 */ /* 0x080fe200078c30ff */
[----:B------:R-:W-:Y:S03]  /*74b0*/  @!P4 IMAD.WIDE.U32 R170, R170, c[0x0][0x198], RZ ;  /* 0x00006600aaaaca25 */ /* 0x000fe600078e00ff */
[-C--:B------:R-:W-:Y:S01]  /*74c0*/  @!P4 LEA.HI.X R174, R172, R245.reuse, R174, 0x6, P6 ;  /* 0x000000f5acaec211 */ /* 0x080fe200030f34ae */
[----:B------:R-:W-:Y:S01]  /*74d0*/  @!P4 IMAD.IADD R0, R171, 0x1, R0 ;  /* 0x00000001ab00c824 */ /* 0x000fe200078e0200 */
[----:B------:R-:W-:Y:S02]  /*74e0*/  @!P4 LEA R172, P6, R148, c[0x0][0x168], 0x1 ;  /* 0x00005a0094acca11 */ /* 0x000fe400078c08ff */
[----:B------:R-:W-:Y:S02]  /*74f0*/  @!P4 LEA R175, P0, R170, R246, 0x6 ;  /* 0x000000f6aaafc211 */ /* 0x000fe400078030ff */
[----:B------:R-:W-:Y:S02]  /*7500*/  @!P4 LEA.HI.X R173, R148, c[0x0][0x16c], R174, 0x1, P6 ;  /* 0x00005b0094adca11 */ /* 0x000fe400030f0cae */
[----:B------:R-:W-:Y:S02]  /*7510*/  @!P4 LEA.HI.X R170, R170, R245, R0, 0x6, P0 ;  /* 0x000000f5aaaac211 */ /* 0x000fe400000f3400 */
[----:B------:R-:W-:Y:S01]  /*7520*/  @!P4 IADD3 R0, P0, R175, UR25, RZ ;  /* 0x00000019af00cc10 */ /* 0x000fe2000ff1e0ff */
[----:B------:R-:W-:Y:S01]  /*7530*/  @!PT LDS RZ, [RZ] ;  /* 0x00000000fffff984 */ /* 0x000fe20000000800 */
[----:B------:R-:W-:Y:S01]  /*7540*/  @!PT LDS RZ, [RZ] ;  /* 0x00000000fffff984 */ /* 0x000fe20000000800 */
[----:B------:R-:W-:Y:S01]  /*7550*/  @!PT LDS RZ, [RZ] ;  /* 0x00000000fffff984 */ /* 0x000fe20000000800 */
[----:B------:R1:W-:Y:S03]  /*7560*/  @!P4 LDGSTS.E.BYPASS.LTC128B.128 [R230+0x10000], [R172.64] ;  /* 0x10000000ace6cfae */ /* 0x0003e6000b901d52 */
[----:B------:R-:W-:Y:S01]  /*7570*/  @!P4 IADD3.X R171, R170, UR26, RZ, P0, !PT ;  /* 0x0000001aaaabcc10 */ /* 0x000fe200087fe4ff */
[----:B------:R1:W-:Y:S01]  /*7580*/  @P3 STS.128 [R230+0x12000], RZ ;  /* 0x012000ffe6003388 */ /* 0x0003e20000000c00 */
[C---:B------:R-:W-:Y:S03]  /*7590*/  @!P4 LEA R170, P0, R0.reuse, c[0x0][0x168], 0x1 ;  /* 0x00005a0000aaca11 */ /* 0x040fe600078008ff */
        /* <DEDUP_REMOVED lines=37> */
.L_x_373:
[----:B------:R-:W-:Y:S01]  /*77f0*/  UIADD3 UR10, UR5, -UR11, URZ ;  /* 0x8000000b050a7290 */ /* 0x000fe2000fffe03f */
[----:B------:R-:W-:Y:S04]  /*7800*/  DEPBAR.LE SB0, 0x0 ;  /* 0x000080000000791a */ /* 0x000fe80000000000 */
[----:B------:R-:W-:Y:S01]  /*7810*/  USHF.R.S32.HI UR9, URZ, 0x1f, UR10 ;  /* 0x0000001f3f097899 */ /* 0x000fe2000801140a */
[----:B------:R-:W-:Y:S01]  /*7820*/  BAR.SYNC.DEFER_BLOCKING 0x0 ;  /* 0x0000000000007b1d */ /* 0x000fe20000010000 */
[----:B------:R-:W-:Y:S01]  /*7830*/  IMAD.U32 R4, RZ, RZ, UR10 ;  /* 0x0000000aff047e24 */ /* 0x000fe2000f8e00ff */
[----:B------:R-:W-:Y:S01]  /*7840*/  UIMAD.WIDE.U32 UR20, UR10, UR6, URZ ;  /* 0x000000060a1472a5 */ /* 0x000fe2000f8e003f */
[----:B------:R-:W-:Y:S01]  /*7850*/  IMAD.U32 R2, RZ, RZ, UR10 ;  /* 0x0000000aff027e24 */ /* 0x000fe2000f8e00ff */
[----:B------:R-:W-:Y:S01]  /*7860*/  UIMAD UR9, UR9, UR6, URZ ;  /* 0x00000006090972a4 */ /* 0x000fe2000f8e023f */
[----:B------:R-:W-:Y:S01]  /*7870*/  IMAD.U32 R3, RZ, RZ, UR10 ;  /* 0x0000000aff037e24 */ /* 0x000fe2000f8e00ff */
[----:B------:R-:W-:Y:S01]  /*7880*/  LEA R4, P5, R4, R236, 0x6 ;  /* 0x000000ec04047211 */ /* 0x000fe200078a30ff */
[----:B------:R-:W-:Y:S01]  /*7890*/  IMAD.U32 R0, RZ, RZ, UR10 ;  /* 0x0000000aff007e24 */ /* 0x000fe2000f8e00ff */
[----:B------:R-:W-:Y:S01]  /*78a0*/  UIMAD UR9, UR10, UR7, UR9 ;  /* 0x000000070a0972a4 */ /* 0x000fe2000f8e0209 */
[----:B------:R-:W-:Y:S01]  /*78b0*/  IMAD.U32 R6, RZ, RZ, UR20 ;  /* 0x00000014ff067e24 */ /* 0x000fe2000f8e00ff */
[----:B------:R-:W-:Y:S01]  /*78c0*/  LEA R2, P0, R2, R234, 0x6 ;  /* 0x000000ea02027211 */ /* 0x000fe200078030ff */
[----:B------:R-:W-:Y:S01]  /*78d0*/  IMAD.U32 R7, RZ, RZ, UR21 ;  /* 0x00000015ff077e24 */ /* 0x000fe2000f8e00ff */
[----:B------:R-:W-:Y:S01]  /*78e0*/  UIADD3 UR9, UR21, UR9, URZ ;  /* 0x0000000915097290 */ /* 0x000fe2000fffe03f */
[----:B------:R-:W-:Y:S01]  /*78f0*/  LEA.HI.X.SX32 R5, R3, R237, 0x6, P5 ;  /* 0x000000ed03057211 */ /* 0x000fe200028f36ff */
[----:B------:R-:W-:Y:S01]  /*7900*/  IMAD.WIDE.U32 R12, R4, c[0x0][0x1a0], RZ ;  /* 0x00006800040c7a25 */ /* 0x000fe200078e00ff */
[----:B------:R-:W-:Y:S02]  /*7910*/  LEA.HI.X.SX32 R3, R0, R235, 0x6, P0 ;  /* 0x000000eb00037211 */ /* 0x000fe400000f36ff */
[----:B------:R-:W-:Y:S01]  /*7920*/  LEA R0, P0, R6, R250, 0x6 ;  /* 0x000000fa06007211 */ /* 0x000fe200078030ff */
[----:B------:R-:W-:Y:S01]  /*7930*/  IMAD.U32 R7, RZ, RZ, UR9 ;  /* 0x00000009ff077e24 */ /* 0x000fe2000f8e00ff */
[----:B------:R-:W-:Y:S01]  /*7940*/  MOV R14, c[0x0][0x1a0] ;  /* 0x00006800000e7a02 */ /* 0x000fe20000000f00 */
[----:B------:R-:W-:Y:S01]  /*7950*/  IMAD R5, R5, c[0x0][0x1a0], RZ ;  /* 0x0000680005057a24 */ /* 0x000fe200078e02ff */
[----:B------:R-:W-:Y:S01]  /*7960*/  @!P4 LEA R8, P5, R0, c[0x0][0x170], 0x1 ;  /* 0x00005c000008ca11 */ /* 0x000fe200078a08ff */
[----:B------:R-:W-:Y:S01]  /*7970*/  IMAD.MOV.U32 R15, RZ, RZ, c[0x0][0x1a4] ;  /* 0x00006900ff0f7624 */ /* 0x000fe200078e00ff */
[----:B------:R-:W-:Y:S01]  /*7980*/  LEA.HI.X R6, R6, R252, R7, 0x6, P0 ;  /* 0x000000fc06067211 */ /* 0x000fe200000f3407 */
[----:B------:R-:W-:Y:S01]  /*7990*/  IMAD R5, R4, c[0x0][0x1a4], R5 ;  /* 0x0000690004057a24 */ /* 0x000fe200078e0205 */
[----:B------:R-:W-:Y:S01]  /*79a0*/  @P4 STS.128 [R230+0x18000], RZ ;  /* 0x018000ffe6004388 */ /* 0x000fe20000000c00 */
[----:B------:R-:W-:Y:S01]  /*79b0*/  LEA R4, P6, R12, R241, 0x1 ;  /* 0x000000f10c047211 */ /* 0x000fe200078c08ff */
[----:B------:R-:W-:Y:S01]  /*79c0*/  IMAD R3, R3, c[0x0][0x1a0], RZ ;  /* 0x0000680003037a24 */ /* 0x000fe200078e02ff */
[----:B------:R-:W-:Y:S01]  /*79d0*/  @!P4 LEA.HI.X R9, R0, c[0x0][0x174], R6, 0x1, P5 ;  /* 0x00005d000009ca11 */ /* 0x000fe200028f0c06 */
[----:B------:R-:W-:Y:S01]  /*79e0*/  IMAD.IADD R5, R13, 0x1, R5 ;  /* 0x000000010d057824 */ /* 0x000fe200078e0205 */
[----:B------:R-:W-:Y:S01]  /*79f0*/  LEA R7, P0, R14, R0, 0x5 ;  /* 0x000000000e077211 */ /* 0x000fe200078028ff */
[----:B------:R-:W-:Y:S01]  /*7a00*/  IMAD.WIDE.U32 R10, R2, c[0x0][0x1a0], RZ ;  /* 0x00006800020a7a25 */ /* 0x000fe200078e00ff */
[----:B------:R-:W-:Y:S01]  /*7a10*/  UIADD3 UR9, UR8, -UR11, URZ ;  /* 0x8000000b08097290 */ /* 0x000fe2000fffe03f */
[----:B------:R-:W-:Y:S01]  /*7a20*/  @!PT LDS RZ, [RZ] ;  /* 0x00000000fffff984 */ /* 0x000fe20000000800 */
[----:B------:R-:W-:Y:S01]  /*7a30*/  @!PT LDS RZ, [RZ] ;  /* 0x00000000fffff984 */ /* 0x000fe20000000800 */
[----:B------:R-:W-:Y:S01]  /*7a40*/  @!PT LDS RZ, [RZ] ;  /* 0x00000000fffff984 */ /* 0x000fe20000000800 */
[----:B------:R1:W-:Y:S01]  /*7a50*/  @!P4 LDGSTS.E.BYPASS.LTC128B.128 [R230+0x18000], [R8.64] ;  /* 0x1800000008e6cfae */ /* 0x0003e2000b901d52 */
[----:B------:R-:W-:Y:S01]  /*7a60*/  LEA.HI.X R5, R12, R239, R5, 0x1, P6 ;  /* 0x000000ef0c057211 */ /* 0x000fe200030f0c05 */
[----:B------:R-:W-:Y:S01]  /*7a70*/  IMAD R3, R2, c[0x0][0x1a4], R3 ;  /* 0x0000690002037a24 */ /* 0x000fe200078e0203 */
[----:B------:R-:W-:Y:S01]  /*7a80*/  LEA.HI.X R0, R14, R6, R15, 0x5, P0 ;  /* 0x000000060e007211 */ /* 0x000fe200000f2c0f */
[----:B------:R-:W-:Y:S01]  /*7a90*/  @P3 STS.128 [R230+0x1a000], RZ ;  /* 0x01a000ffe6003388 */ /* 0x000fe20000000c00 */
[----:B------:R-:W-:Y:S01]  /*7aa0*/  @!P4 LEA R6, P0, R7, c[0x0][0x170], 0x1 ;  /* 0x00005c000706ca11 */ /* 0x000fe200078008ff */
[----:B------:R-:W-:Y:S01]  /*7ab0*/  IMAD.IADD R3, R11, 0x1, R3 ;  /* 0x000000010b037824 */ /* 0x000fe200078e0203 */
[C---:B------:R-:W-:Y:S01]  /*7ac0*/  LEA R2, P5, R10.reuse, R241, 0x1 ;  /* 0x000000f10a027211 */ /* 0x040fe200078a08ff */
[----:B------:R-:W-:Y:S01]  /*7ad0*/  @!PT LDS RZ, [RZ] ;  /* 0x00000000fffff984 */ /* 0x000fe20000000800 */
[----:B------:R-:W-:Y:S01]  /*7ae0*/  @!PT LDS RZ, [RZ] ;  /* 0x00000000fffff984 */ /* 0x000fe20000000800 */
[----:B------:R-:W-:Y:S01]  /*7af0*/  @!PT LDS RZ, [RZ] ;  /* 0x00000000fffff984 */ /* 0x000fe20000000800 */
[----:B------:R2:W-:Y:S01]  /*7b00*/  @!P3 LDGSTS.E.BYPASS.LTC128B.128 [R230+0x1a000], [R4.64+0x80] ;  /* 0x1a00008004e6bfae */ /* 0x0005e2000b901d52 */
[----:B------:R-:W-:Y:S02]  /*7b10*/  @!P4 LEA.HI.X R7, R7, c[0x0][0x174], R0, 0x1, P0 ;  /* 0x00005d000707ca11 */ /* 0x000fe400000f0c00 */
[----:B------:R-:W-:Y:S01]  /*7b20*/  LEA.HI.X R3, R10, R239, R3, 0x1, P5 ;  /* 0x000000ef0a037211 */ /* 0x000fe200028f0c03 */
[----:B------:R-:W-:Y:S01]  /*7b30*/  @P2 STS.128 [R230+0x1c000], RZ ;  /* 0x01c000ffe6002388 */ /* 0x000fe20000000c00 */
[----:B------:R-:W-:Y:S03]  /*7b40*/  MOV R0, UR9 ;  /* 0x0000000900007c02 */ /* 0x000fe60008000f00 */
        /* <DEDUP_REMOVED lines=29> */
[----:B-----5:R-:W-:Y:S04]  /*7d20*/  LDSM.16.M88.4 R32, [R210] ;  /* 0x00000000d220783b */ /* 0x020fe80000000200 */
[----:B-1----:R-:W2:Y:S04]  /*7d30*/  LDSM.16.M88.4 R8, [R151+0x10000] ;  /* 0x010000009708783b */ /* 0x002ea80000000200 */
[----:B------:R-:W1:Y:S04]  /*7d40*/  LDSM.16.M88.4 R16, [R151+0x10800] ;  /* 0x010800009710783b */ /* 0x000e680000000200 */
[----:B------:R-:W4:Y:S04]  /*7d50*/  LDSM.16.M88.4 R24, [R151+0x11000] ;  /* 0x011000009718783b */ /* 0x000f280000000200 */
[----:B------:R-:W0:Y:S04]  /*7d60*/  LDGDEPBAR ;  /* 0x00000000000079af */ /* 0x000e280000000000 */
[----:B------:R-:W1:Y:S01]  /*7d70*/  LDSM.16.M88.4 R168, [R151+0x11800] ;  /* 0x0118000097a8783b */ /* 0x000e620000000200 */
[C---:B---3--:R-:W-:Y:S03]  /*7d80*/  LEA R2, P0, R0.reuse, R234, 0x6 ;  /* 0x000000ea00027211 */ /* 0x048fe600078030ff */
[----:B------:R-:W-:Y:S01]  /*7d90*/  LDSM.16.M88.4 R172, [R211] ;  /* 0x00000000d3ac783b */ /* 0x000fe20000000200 */
[----:B------:R-:W-:Y:S03]  /*7da0*/  LEA.HI.X.SX32 R3, R0, R235, 0x6, P0 ;  /* 0x000000eb00037211 */ /* 0x000fe600000f36ff */
[----:B------:R-:W3:Y:S04]  /*7db0*/  LDSM.16.M88.4 R176, [R214] ;  /* 0x00000000d6b0783b */ /* 0x000ee80000000200 */
[----:B------:R-:W3:Y:S01]  /*7dc0*/  LDSM.16.M88.4 R180, [R229] ;  /* 0x00000000e5b4783b */ /* 0x000ee20000000200 */
[----:B------:R-:W-:Y:S03]  /*7dd0*/  IMAD R3, R3, c[0x0][0x198], RZ ;  /* 0x0000660003037a24 */ /* 0x000fe600078e02ff */
[----:B------:R-:W3:Y:S01]  /*7de0*/  LDSM.16.M88.4 R184, [R228] ;  /* 0x00000000e4b8783b */ /* 0x000ee20000000200 */
[----:B------:R-:W-:Y:S03]  /*7df0*/  IMAD R3, R2, c[0x0][0x19c], R3 ;  /* 0x0000670002037a24 */ /* 0x000fe600078e0203 */
[----:B------:R-:W3:Y:S01]  /*7e00*/  LDSM.16.M88.4 R188, [R227] ;  /* 0x00000000e3bc783b */ /* 0x000ee20000000200 */
[C---:B--2---:R-:W-:Y:S03]  /*7e10*/  HMMA.16816.F32.BF16 R4, R32.reuse, R8, RZ ;  /* 0x000000082004723c */ /* 0x044fe600000418ff */
[----:B------:R-:W-:Y:S04]  /*7e20*/  LDSM.16.M88.4 R192, [R213] ;  /* 0x00000000d5c0783b */ /* 0x000fe80000000200 */
[----:B------:R-:W2:Y:S01]  /*7e30*/  LDSM.16.M88.4 R196, [R209+0x10000] ;  /* 0x01000000d1c4783b */ /* 0x000ea20000000200 */
[C---:B------:R-:W-:Y:S03]  /*7e40*/  HMMA.16816.F32.BF16 R8, R32.reuse, R10, RZ ;  /* 0x0000000a2008723c */ /* 0x040fe600000418ff */
[----:B------:R-:W-:Y:S05]  /*7e50*/  LDSM.16.M88.4 R200, [R209+0x11800] ;  /* 0x01180000d1c8783b */ /* 0x000fea0000000200 */
[C---:B-1----:R-:W-:Y:S08]  /*7e60*/  HMMA.16816.F32.BF16 R12, R32.reuse, R16, RZ ;  /* 0x00000010200c723c */ /* 0x042ff000000418ff */
[C---:B------:R-:W-:Y:S08]  /*7e70*/  HMMA.16816.F32.BF16 R16, R32.reuse, R18, RZ ;  /* 0x000000122010723c */ /* 0x040ff000000418ff */
[C---:B----4-:R-:W-:Y:S08]  /*7e80*/  HMMA.16816.F32.BF16 R20, R32.reuse, R24, RZ ;  /* 0x000000182014723c */ /* 0x050ff000000418ff */
[C---:B------:R-:W-:Y:S08]  /*7e90*/  HMMA.16816.F32.BF16 R24, R32.reuse, R26, RZ ;  /* 0x0000001a2018723c */ /* 0x040ff000000418ff */
[C---:B------:R-:W-:Y:S08]  /*7ea0*/  HMMA.16816.F32.BF16 R28, R32.reuse, R168, RZ ;  /* 0x000000a8201c723c */ /* 0x040ff000000418ff */
[----:B------:R-:W-:Y:S01]  /*7eb0*/  HMMA.16816.F32.BF16 R32, R32, R170, RZ ;  /* 0x000000aa2020723c */ /* 0x000fe200000418ff */
[----:B------:R-:W1:Y:S07]  /*7ec0*/  LDSM.16.M88.4 R168, [R209+0x10800] ;  /* 0x01080000d1a8783b */ /* 0x000e6e0000000200 */
[C---:B---3--:R-:W-:Y:S08]  /*7ed0*/  HMMA.16816.F32.BF16 R4, R172.reuse, R176, R4 ;  /* 0x000000b0ac04723c */ /* 0x048ff00000041804 */
[C---:B------:R-:W-:Y:S01]  /*7ee0*/  HMMA.16816.F32.BF16 R8, R172.reuse, R178, R8 ;  /* 0x000000b2ac08723c */ /* 0x040fe20000041808 */
[----:B------:R-:W3:Y:S07]  /*7ef0*/  LDSM.16.M88.4 R176, [R209+0x11000] ;  /* 0x01100000d1b0783b */ /* 0x000eee0000000200 */
        /* <DEDUP_REMOVED lines=18> */
[----:B------:R-:W1:Y:S07]  /*8020*/  LDSM.16.M88.4 R176, [R151+0x12000] ;  /* 0x0120000097b0783b */ /* 0x000e6e0000000200 */
[C---:B------:R-:W-:Y:S08]  /*8030*/  HMMA.16816.F32.BF16 R28, R192.reuse, R200, R28 ;  /* 0x000000c8c01c723c */ /* 0x040ff0000004181c */
[----:B------:R-:W-:Y:S01]  /*8040*/  HMMA.16816.F32.BF16 R32, R192, R202, R32 ;  /* 0x000000cac020723c */ /* 0x000fe20000041820 */
[----:B------:R-:W-:Y:S04]  /*8050*/  LDSM.16.M88.4 R192, [R226] ;  /* 0x00000000e2c0783b */ /* 0x000fe80000000200 */
[----:B------:R-:W-:Y:S03]  /*8060*/  LDSM.16.M88.4 R200, [R223] ;  /* 0x00000000dfc8783b */ /* 0x000fe60000000200 */
[C---:B----4-:R-:W-:Y:S08]  /*8070*/  HMMA.16816.F32.BF16 R4, R172.reuse, R180, R4 ;  /* 0x000000b4ac04723c */ /* 0x050ff00000041804 */
[C---:B------:R-:W-:Y:S01]  /*8080*/  HMMA.16816.F32.BF16 R8, R172.reuse, R182, R8 ;  /* 0x000000b6ac08723c */ /* 0x040fe20000041808 */
[----:B------:R-:W3:Y:S07]  /*8090*/  LDSM.16.M88.4 R180, [R151+0x12800] ;  /* 0x0128000097b4783b */ /* 0x000eee0000000200 */
        /* <DEDUP_REMOVED lines=8> */
[----:B------:R-:W2:Y:S04]  /*8120*/  LDSM.16.M88.4 R172, [R151+0x13800] ;  /* 0x0138000097ac783b */ /* 0x000ea80000000200 */
[----:B------:R-:W2:Y:S03]  /*8130*/  LDSM.16.M88.4 R196, [R225] ;  /* 0x00000000e1c4783b */ /* 0x000ea60000000200 */
[C---:B-1----:R-:W-:Y:S08]  /*8140*/  HMMA.16816.F32.BF16 R4, R168.reuse, R176, R4 ;  /* 0x000000b0a804723c */ /* 0x042ff00000041804 */
[C---:B------:R-:W-:Y:S01]  /*8150*/  HMMA.16816.F32.BF16 R8, R168.reuse, R178, R8 ;  /* 0x000000b2a808723c */ /* 0x040fe20000041808 */
[----:B------:R-:W1:Y:S07]  /*8160*/  LDSM.16.M88.4 R176, [R224] ;  /* 0x00000000e0b0783b */ /* 0x000e6e0000000200 */
[C---:B---3--:R-:W-:Y:S08]  /*8170*/  HMMA.16816.F32.BF16 R12, R168.reuse, R180, R12 ;  /* 0x000000b4a80c723c */ /* 0x048ff0000004180c */
[C---:B------:R-:W-:Y:S01]  /*8180*/  HMMA.16816.F32.BF16 R16, R168.reuse, R182, R16 ;  /* 0x000000b6a810723c */ /* 0x040fe20000041810 */
[----:B------:R-:W-:Y:S07]  /*8190*/  LDSM.16.M88.4 R180, [R209+0x12800] ;  /* 0x01280000d1b4783b */ /* 0x000fee0000000200 */
[C---:B----4-:R-:W-:Y:S08]  /*81a0*/  HMMA.16816.F32.BF16 R20, R168.reuse, R184, R20 ;  /* 0x000000b8a814723c */ /* 0x050ff00000041814 */
[C---:B------:R-:W-:Y:S01]  /*81b0*/  HMMA.16816.F32.BF16 R24, R168.reuse, R186, R24 ;  /* 0x000000baa818723c */ /* 0x040fe20000041818 */
[----:B------:R-:W-:Y:S07]  /*81c0*/  LDSM.16.M88.4 R184, [R209+0x13800] ;  /* 0x01380000d1b8783b */ /* 0x000fee0000000200 */
[C---:B--2---:R-:W-:Y:S08]  /*81d0*/  HMMA.16816.F32.BF16 R28, R168.reuse, R172, R28 ;  /* 0x000000aca81c723c */ /* 0x044ff0000004181c */
[----:B------:R-:W-:Y:S01]  /*81e0*/  HMMA.16816.F32.BF16 R32, R168, R174, R32 ;  /* 0x000000aea820723c */ /* 0x000fe20000041820 */
[----:B------:R-:W-:Y:S04]  /*81f0*/  LDSM.16.M88.4 R168, [R213+0x4000] ;  /* 0x00400000d5a8783b */ /* 0x000fe80000000200 */
[----:B------:R-:W2:Y:S03]  /*8200*/  LDSM.16.M88.4 R172, [R209+0x12000] ;  /* 0x01200000d1ac783b */ /* 0x000ea60000000200 */
[C---:B------:R-:W-:Y:S08]  /*8210*/  HMMA.16816.F32.BF16 R4, R188.reuse, R192, R4 ;  /* 0x000000c0bc04723c */ /* 0x040ff00000041804 */
[C---:B------:R-:W-:Y:S01]  /*8220*/  HMMA.16816.F32.BF16 R8, R188.reuse, R194, R8 ;  /* 0x000000c2bc08723c */ /* 0x040fe20000041808 */
[----:B------:R-:W-:Y:S07]  /*8230*/  LDSM.16.M88.4 R192, [R212+0x4000] ;  /* 0x00400000d4c0783b */ /* 0x000fee0000000200 */
[C---:B------:R-:W-:Y:S08]  /*8240*/  HMMA.16816.F32.BF16 R12, R188.reuse, R196, R12 ;  /* 0x000000c4bc0c723c */ /* 0x040ff0000004180c */
        /* <DEDUP_REMOVED lines=24> */
[----:B------:R-:W1:Y:S07]  /*83d0*/  LDSM.16.M88.4 R196, [R151+0x15800] ;  /* 0x0158000097c4783b */ /* 0x000e6e0000000200 */
        /* <DEDUP_REMOVED lines=39> */
[C---:B------:R-:W-:Y:S08]  /*8650*/  HMMA.16816.F32.BF16 R12, R184.reuse, R196, R12 ;  /* 0x000000c4b80c723c */ /* 0x040ff0000004180c */
        /* <DEDUP_REMOVED lines=14> */
[----:B------:R-:W1:Y:S07]  /*8740*/  LDSM.16.M88.4 R176, [R151+0x17800] ;  /* 0x0178000097b0783b */ /* 0x000e6e0000000200 */
        /* <DEDUP_REMOVED lines=28> */
[----:B------:R-:W3:Y:S07]  /*8910*/  LDSM.16.M88.4 R192, [R212+0xc000] ;  /* 0x00c00000d4c0783b */ /* 0x000eee0000000200 */
        /* <DEDUP_REMOVED lines=16> */
[----:B------:R-:W-:Y:S02]  /*8a20*/  LEA.HI.X.SX32 R169, R0, R237, 0x6, P5 ;  /* 0x000000ed00a97211 */ /* 0x000fe400028f36ff */
[----:B------:R-:W-:Y:S01]  /*8a30*/  ISETP.LT.AND P5, PT, RZ, UR10, PT ;  /* 0x0000000aff007c0c */ /* 0x000fe2000bfa1270 */
[----:B------:R-:W-:Y:S01]  /*8a40*/  IMAD.WIDE.U32 R172, R168, c[0x0][0x198], RZ ;  /* 0x00006600a8ac7a25 */ /* 0x000fe200078e00ff */
[C---:B------:R-:W-:Y:S05]  /*8a50*/  HMMA.16816.F32.BF16 R4, R192.reuse, R200, R4 ;  /* 0x000000c8c004723c */ /* 0x040fea0000041804 */
[----:B------:R-:W-:Y:S02]  /*8a60*/  IMAD R0, R169, c[0x0][0x198], RZ ;  /* 0x00006600a9007a24 */ /* 0x000fe400078e02ff */
[----:B------:R-:W-:Y:S01]  /*8a70*/  IMAD.WIDE.U32 R170, R2, c[0x0][0x198], RZ ;  /* 0x0000660002aa7a25 */ /* 0x000fe200078e00ff */
[C---:B------:R-:W-:Y:S04]  /*8a80*/  HMMA.16816.F32.BF16 R8, R192.reuse, R202, R8 ;  /* 0x000000cac008723c */ /* 0x040fe80000041808 */
[----:B------:R-:W-:Y:S01]  /*8a90*/  IMAD R0, R168, c[0x0][0x19c], R0 ;  /* 0x00006700a8007a24 */ /* 0x000fe200078e0200 */
[-C--:B------:R-:W-:Y:S01]  /*8aa0*/  LEA R168, P6, R172, R242.reuse, 0x1 ;  /* 0x000000f2aca87211 */ /* 0x080fe200078c08ff */
[----:B------:R-:W-:Y:S01]  /*8ab0*/  IMAD.IADD R3, R171, 0x1, R3 ;  /* 0x00000001ab037824 */ /* 0x000fe200078e0203 */
[C---:B------:R-:W-:Y:S01]  /*8ac0*/  LEA R2, P0, R170.reuse, R242, 0x1 ;  /* 0x000000f2aa027211 */ /* 0x040fe200078008ff */
[C---:B--2---:R-:W-:Y:S04]  /*8ad0*/  HMMA.16816.F32.BF16 R12, R192.reuse, R180, R12 ;  /* 0x000000b4c00c723c */ /* 0x044fe8000004180c */
[----:B------:R-:W-:Y:S01]  /*8ae0*/  IMAD.IADD R0, R173, 0x1, R0 ;  /* 0x00000001ad007824 */ /* 0x000fe200078e0200 */
[-C--:B------:R-:W-:Y:S03]  /*8af0*/  LEA.HI.X R3, R170, R240.reuse, R3, 0x1, P0 ;  /* 0x000000f0aa037211 */ /* 0x080fe600000f0c03 */
[C---:B------:R-:W-:Y:S04]  /*8b00*/  HMMA.16816.F32.BF16 R16, R192.reuse, R182, R16 ;  /* 0x000000b6c010723c */ /* 0x040fe80000041810 */
[----:B------:R-:W-:Y:S04]  /*8b10*/  LEA.HI.X R169, R172, R240, R0, 0x1, P6 ;  /* 0x000000f0aca97211 */ /* 0x000fe800030f0c00 */
[C---:B------:R-:W-:Y:S08]  /*8b20*/  HMMA.16816.F32.BF16 R20, R192.reuse, R184, R20 ;  /* 0x000000b8c014723c */ /* 0x040ff00000041814 */
[C---:B------:R-:W-:Y:S08]  /*8b30*/  HMMA.16816.F32.BF16 R24, R192.reuse, R186, R24 ;  /* 0x000000bac018723c */ /* 0x040ff00000041818 */
[C---:B-1----:R-:W-:Y:S08]  /*8b40*/  HMMA.16816.F32.BF16 R28, R192.reuse, R176, R28 ;  /* 0x000000b0c01c723c */ /* 0x042ff0000004181c */
[----:B------:R-:W-:Y:S01]  /*8b50*/  HMMA.16816.F32.BF16 R32, R192, R178, R32 ;  /* 0x000000b2c020723c */ /* 0x000fe20000041820 */
[----:B------:R-:W-:-:S07]  /*8b60*/  @P5 BRA `(.L_x_375) ;  /* 0xffffe83000005947 */ /* 0x000fce000383ffff */
.L_x_374:
        /* <DEDUP_REMOVED lines=592> */
.L_x_372:
[----:B------:R-:W1:Y:S01]  /*b070*/  SHFL.BFLY PT, R0, R233, 0x2, 0x1f ;  /* 0x0c401f00e9007f89 */ /* 0x000e6200000e0000 */
[----:B------:R-:W2:Y:S01]  /*b080*/  S2UR UR6, SR_CTAID.Y ;  /* 0x00000000000679c3 */ /* 0x000ea20000002600 */
[----:B------:R-:W-:Y:S01]  /*b090*/  UISETP.NE.AND UP0, UPT, UR13, -0x1, UPT ;  /* 0xffffffff0d00788c */ /* 0x000fe2000bf05270 */
[----:B------:R-:W-:Y:S01]  /*b0a0*/  BSSY B0, `(.L_x_376) ;  /* 0x0000193000007945 */ /* 0x000fe20003800000 */
[----:B------:R-:W3:Y:S01]  /*b0b0*/  SHFL.BFLY PT, R2, R238, 0x2, 0x1f ;  /* 0x0c401f00ee027f89 */ /* 0x000ee200000e0000 */
[----:B------:R-:W-:-:S02]  /*b0c0*/  ULDC.64 UR4, c[0x0][0x1e8] ;  /* 0x00007a0000047ab9 */ /* 0x000fc40000000a00 */
[----:B------:R-:W-:Y:S01]  /*b0d0*/  ULDC UR8, c[0x0][0x214] ;  /* 0x0000850000087ab9 */ /* 0x000fe20000000800 */
[----:B------:R-:W4:Y:S01]  /*b0e0*/  S2R R177, SR_TID.X ;  /* 0x0000000000b17919 */ /* 0x000f220000002100 */
        /* <DEDUP_REMOVED lines=12> */
[----:B------:R-:W-:Y:S01]  /*b1b0*/  @!UP0 UIMAD UR11, UR11, UR4, URZ ;  /* 0x000000040b0b82a4 */ /* 0x000fe2000f8e023f */
[----:B----4-:R-:W-:Y:S02]  /*b1c0*/  SHF.R.S32.HI R175, RZ, 0x1f, R177 ;  /* 0x0000001fffaf7819 */ /* 0x010fe400000114b1 */
[----:B------:R-:W2:Y:S01]  /*b1d0*/  SHFL.BFLY PT, R4, R2, 0x1, 0x1f ;  /* 0x0c201f0002047f89 */ /* 0x000ea200000e0000 */
[----:B------:R-:W-:-:S02]  /*b1e0*/  ULDC.U8 UR4, c[0x0][0x329] ;  /* 0x0000ca4000047ab9 */ /* 0x000fc40000000000 */
[----:B------:R-:W-:Y:S02]  /*b1f0*/  UISETP.NE.AND UP1, UPT, UR4, URZ, UPT ;  /* 0x0000003f0400728c */ /* 0x000fe4000bf25270 */
[----:B------:R-:W-:Y:S02]  /*b200*/  @!UP0 UIMAD UR11, UR6, UR5, UR11 ;  /* 0x00000005060b82a4 */ /* 0x000fe4000f8e020b */
[----:B------:R-:W-:Y:S02]  /*b210*/  @!UP0 UMOV UR20, UR22 ;  /* 0x0000001600148c82 */ /* 0x000fe40008000000 */
[----:B------:R-:W-:Y:S02]  /*b220*/  ULDC.U8 UR5, c[0x0][0x328] ;  /* 0x0000ca0000057ab9 */ /* 0x000fe40000000000 */
[----:B------:R-:W-:Y:S02]  /*b230*/  UISETP.NE.AND UP2, UPT, UR5, URZ, UPT ;  /* 0x0000003f0500728c */ /* 0x000fe4000bf45270 */
[----:B------:R-:W-:-:S02]  /*b240*/  @!UP0 UIADD3 UR7, UR23, UR11, URZ ;  /* 0x0000000b17078290 */ /* 0x000fc4000fffe03f */
[----:B------:R-:W-:Y:S02]  /*b250*/  UISETP.NE.OR UP3, UPT, UR4, URZ, !UP2 ;  /* 0x0000003f0400728c */ /* 0x000fe4000d765670 */
[----:B------:R-:W-:Y:S02]  /*b260*/  @UP1 ULDC UR12, c[0x0][0x210] ;  /* 0x00008400000c1ab9 */ /* 0x000fe40000000800 */
[----:B------:R-:W-:Y:S01]  /*b270*/  ULDC UR5, c[0x0][0x234] ;  /* 0x00008d0000057ab9 */ /* 0x000fe20000000800 */
[----:B-1----:R-:W-:Y:S01]  /*b280*/  FADD.FTZ R149, R0, R5 ;  /* 0x0000000500957221 */ /* 0x002fe20000010000 */
[----:B------:R-:W-:Y:S01]  /*b290*/  MOV R0, 0x3f800000 ;  /* 0x3f80000000007802 */ /* 0x000fe20000000f00 */
[----:B------:R-:W-:Y:S01]  /*b2a0*/  @UP1 UIMAD UR12, UR12, UR8, URZ ;  /* 0x000000080c0c12a4 */ /* 0x000fe2000f8e023f */
[-C--:B------:R-:W-:Y:S01]  /*b2b0*/  LEA.HI R5, R175, R177.reuse, RZ, 0x2 ;  /* 0x000000b1af057211 */ /* 0x080fe200078f10ff */
[----:B--2---:R-:W-:Y:S01]  /*b2c0*/  FADD.FTZ R150, R2, R4 ;  /* 0x0000000402967221 */ /* 0x004fe20000010000 */
[----:B------:R-:W-:Y:S01]  /*b2d0*/  FSETP.NE.FTZ.AND P4, PT, R149, RZ, PT ;  /* 0x000000ff9500720b */ /* 0x000fe20003f95000 */
[----:B------:R-:W-:Y:S01]  /*b2e0*/  @!UP1 USEL UR12, UR8, UR5, !UP2 ;  /* 0x00000005080c9287 */ /* 0x000fe2000d000000 */
[----:B------:R-:W-:Y:S01]  /*b2f0*/  MOV R2, 0x3f800000 ;  /* 0x3f80000000027802 */ /* 0x000fe20000000f00 */
[----:B------:R-:W-:Y:S01]  /*b300*/  ULDC UR4, c[0x0][0x1c0] ;  /* 0x0000700000047ab9 */ /* 0x000fe20000000800 */
[----:B------:R-:W-:Y:S01]  /*b310*/  FSETP.NE.FTZ.AND P3, PT, R150, RZ, PT ;  /* 0x000000ff9600720b */ /* 0x000fe20003f75000 */
[----:B------:R-:W-:Y:S01]  /*b320*/  @UP1 UMOV UR14, 0x1 ;  /* 0x00000001000e1882 */ /* 0x000fe20000000000 */
[----:B------:R-:W-:Y:S01]  /*b330*/  LEA.HI R175, R175, R177, RZ, 0x5 ;  /* 0x000000b1afaf7211 */ /* 0x000fe200078f28ff */
[----:B------:R-:W-:Y:S01]  /*b340*/  @!UP1 UIMAD UR14, UR12, UR4, URZ ;  /* 0x000000040c0e92a4 */ /* 0x000fe2000f8e023f */
[----:B------:R-:W-:Y:S01]  /*b350*/  LOP3.LUT R6, R5, 0x3ffffffc, RZ, 0xc0, !PT ;  /* 0x3ffffffc05067812 */ /* 0x000fe200078ec0ff */
[----:B------:R-:W-:Y:S01]  /*b360*/  @!UP3 UIMAD UR21, UR6, UR8, URZ ;  /* 0x000000080615b2a4 */ /* 0x000fe2000f8e023f */
[----:B------:R-:W-:Y:S01]  /*b370*/  LOP3.LUT R4, R175, 0xffffffe0, RZ, 0xc0, !PT ;  /* 0xffffffe0af047812 */ /* 0x000fe200078ec0ff */
[----:B------:R-:W-:Y:S01]  /*b380*/  @UP1 ULDC UR16, c[0x0][0x210] ;  /* 0x0000840000101ab9 */ /* 0x000fe20000000800 */
[----:B------:R-:W-:Y:S01]  /*b390*/  IADD3 R176, -R6, R177, RZ ;  /* 0x000000b106b07210 */ /* 0x000fe20007ffe1ff */
[----:B------:R-:W1:Y:S01]  /*b3a0*/  @P4 MUFU.RCP R0, R149 ;  /* 0x0000009500004308 */ /* 0x000e620000001000 */
[----:B------:R-:W-:Y:S01]  /*b3b0*/  IADD3 R177, R177, -R4, RZ ;  /* 0x80000004b1b17210 */ /* 0x000fe20007ffe0ff */
[----:B------:R-:W-:Y:S01]  /*b3c0*/  UIMAD UR4, UR6, UR14, URZ ;  /* 0x0000000e060472a4 */ /* 0x000fe2000f8e023f */
[----:B------:R-:W-:Y:S01]  /*b3d0*/  SHF.R.S32.HI R4, RZ, 0x2, R5 ;  /* 0x00000002ff047819 */ /* 0x000fe20000011405 */
[----:B------:R-:W-:-:S02]  /*b3e0*/  @!UP1 UMOV UR16, 0x1 ;  /* 0x0000000100109882 */ /* 0x000fc40000000000 */
[----:B------:R-:W-:Y:S02]  /*b3f0*/  @!UP3 USEL UR21, UR21, UR13, !UP0 ;  /* 0x0000000d1515b287 */ /* 0x000fe4000c000000 */
[----:B------:R-:W2:Y:S01]  /*b400*/  @P3 MUFU.RCP R2, R150 ;  /* 0x0000009600023308 */ /* 0x000ea20000001000 */
[----:B------:R-:W-:Y:S02]  /*b410*/  UIMAD UR5, UR9, UR16, URZ ;  /* 0x00000010090572a4 */ /* 0x000fe4000f8e023f */
[----:B------:R-:W-:Y:S02]  /*b420*/  USEL UR4, UR4, URZ, UP3 ;  /* 0x0000003f04047287 */ /* 0x000fe40009800000 */
[----:B------:R-:W-:Y:S02]  /*b430*/  USHF.L.U32 UR5, UR5, 0x7, URZ ;  /* 0x0000000705057899 */ /* 0x000fe4000800063f */
[----:B------:R-:W-:Y:S01]  /*b440*/  UIMAD UR12, UR10, UR12, UR4 ;  /* 0x0000000c0a0c72a4 */ /* 0x000fe2000f8e0204 */
[C---:B-1----:R-:W-:Y:S01]  /*b450*/  FMUL.FTZ R174, R0.reuse, R152 ;  /* 0x0000009800ae7220 */ /* 0x042fe20000410000 */
[----:B------:R-:W-:Y:S01]  /*b460*/  @!UP3 UMOV UR26, UR21 ;  /* 0x00000015001abc82 */ /* 0x000fe20008000000 */
[C---:B------:R-:W-:Y:S01]  /*b470*/  FMUL.FTZ R6, R0.reuse, R153 ;  /* 0x0000009900067220 */ /* 0x040fe20000410000 */
[----:B------:R-:W-:Y:S01]  /*b480*/  USHF.R.S32.HI UR4, URZ, 0x1f, UR5 ;  /* 0x0000001f3f047899 */ /* 0x000fe20008011405 */
[C---:B------:R-:W-:Y:S01]  /*b490*/  FMUL.FTZ R173, R0.reuse, R156 ;  /* 0x0000009c00ad7220 */ /* 0x040fe20000410000 */
[----:B------:R-:W-:Y:S01]  /*b4a0*/  @!UP3 USHF.R.S32.HI UR27, URZ, 0x1f, UR21 ;  /* 0x0000001f3f1bb899 */ /* 0x000fe20008011415 */
[----:B------:R-:W-:Y:S01]  /*b4b0*/  FMUL.FTZ R7, R0, R157 ;  /* 0x0000009d00077220 */ /* 0x000fe20000410000 */
[----:B------:R-:W-:Y:S01]  /*b4c0*/  F2FP.BF16.PACK_AB R6, R6, R174 ;  /* 0x000000ae0606723e */ /* 0x000fe200000010ff */
[C---:B------:R-:W-:Y:S01]  /*b4d0*/  FMUL.FTZ R8, R0.reuse, R37 ;  /* 0x0000002500087220 */ /* 0x040fe20000410000 */
[----:B------:R-:W-:Y:S01]  /*b4e0*/  USHF.R.S32.HI UR6, URZ, 0x1f, UR12 ;  /* 0x0000001f3f067899 */ /* 0x000fe2000801140c */
[C---:B------:R-:W-:Y:S01]  /*b4f0*/  FMUL.FTZ R12, R0.reuse, R41 ;  /* 0x00000029000c7220 */ /* 0x040fe20000410000 */
[----:B------:R-:W-:Y:S01]  /*b500*/  F2FP.BF16.PACK_AB R7, R7, R173 ;  /* 0x000000ad0707723e */ /* 0x000fe200000010ff */
[C---:B------:R-:W-:Y:S01]  /*b510*/  FMUL.FTZ R14, R0.reuse, R45 ;  /* 0x0000002d000e7220 */ /* 0x040fe20000410000 */
[----:B------:R-:W-:Y:S01]  /*b520*/  UIADD3 UR5, UP2, UP1, UR5, UR26, UR12 ;  /* 0x0000001a05057290 */ /* 0x000fe2000f95e00c */
[----:B-----5:R-:W-:-:S02]  /*b530*/  FMUL.FTZ R151, R0, R49 ;  /* 0x0000003100977220 */ /* 0x020fc40000410000 */
[C---:B------:R-:W-:Y:S01]  /*b540*/  FMUL.FTZ R25, R0.reuse, R53 ;  /* 0x0000003500197220 */ /* 0x040fe20000410000 */
[----:B------:R-:W-:Y:S01]  /*b550*/  UIADD3.X UR4, UR4, UR27, UR6, UP2, UP1 ;  /* 0x0000001b04047290 */ /* 0x000fe200097e2406 */
[C---:B------:R-:W-:Y:S02]  /*b560*/  FMUL.FTZ R23, R0.reuse, R57 ;  /* 0x0000003900177220 */ /* 0x040fe40000410000 */
[C---:B------:R-:W-:Y:S02]  /*b570*/  FMUL.FTZ R21, R0.reuse, R61 ;  /* 0x0000003d00157220 */ /* 0x040fe40000410000 */
[C---:B------:R-:W-:Y:S02]  /*b580*/  FMUL.FTZ R172, R0.reuse, R36 ;  /* 0x0000002400ac7220 */ /* 0x040fe40000410000 */
[C---:B------:R-:W-:Y:S02]  /*b590*/  FMUL.FTZ R171, R0.reuse, R40 ;  /* 0x0000002800ab7220 */ /* 0x040fe40000410000 */
[----:B------:R-:W-:Y:S01]  /*b5a0*/  FMUL.FTZ R170, R0, R44 ;  /* 0x0000002c00aa7220 */ /* 0x000fe20000410000 */
[----:B------:R-:W-:Y:S01]  /*b5b0*/  F2FP.BF16.PACK_AB R8, R8, R172 ;  /* 0x000000ac0808723e */ /* 0x000fe200000010ff */
[----:B------:R-:W-:Y:S01]  /*b5c0*/  FMUL.FTZ R169, R0, R48 ;  /* 0x0000003000a97220 */ /* 0x000fe20000410000 */
[----:B------:R-:W-:Y:S01]  /*b5d0*/  F2FP.BF16.PACK_AB R12, R12, R171 ;  /* 0x000000ab0c0c723e */ /* 0x000fe200000010ff */
[----:B------:R-:W-:Y:S01]  /*b5e0*/  FMUL.FTZ R168, R0, R52 ;  /* 0x0000003400a87220 */ /* 0x000fe20000410000 */
        /* <DEDUP_REMOVED lines=64> */
[----:B------:R-:W-:Y:S01]  /*b9f0*/  SHF.R.S32.HI R0, RZ, 0x1f, R5 ;  /* 0x0000001fff007819 */ /* 0x000fe20000011405 */
[C---:B--2---:R-:W-:Y:S02]  /*ba00*/  FMUL.FTZ R13, R2.reuse, R38 ;  /* 0x00000026020d7220 */ /* 0x044fe40000410000 */
        /* <DEDUP_REMOVED lines=32> */
[----:B------:R-:W-:Y:S01]  /*bc10*/  SHF.R.S32.HI R10, RZ, 0x5, R175 ;  /* 0x00000005ff0a7819 */ /* 0x000fe200000114af */
[C---:B------:R-:W-:Y:S01]  /*bc20*/  FMUL.FTZ R58, R2.reuse, R70 ;  /* 0x00000046023a7220 */ /* 0x040fe20000410000 */
[----:B------:R-:W-:Y:S01]  /*bc30*/  F2FP.BF16.PACK_AB R60, R15, R60 ;  /* 0x0000003c0f3c723e */ /* 0x000fe200000010ff */
        /* <DEDUP_REMOVED lines=73> */
[----:B------:R-:W-:Y:S02]  /*c0d0*/  IADD3 R2, R4, -R0, RZ ;  /* 0x8000000004027210 */ /* 0x000fe40007ffe0ff */
[----:B------:R-:W-:Y:S02]  /*c0e0*/  LEA R4, R10, R176, 0x9 ;  /* 0x000000b00a047211 */ /* 0x000fe400078e48ff */
[C---:B------:R-:W-:Y:S02]  /*c0f0*/  SHF.L.U32 R0, R2.reuse, 0x6, RZ ;  /* 0x0000000602007819 */ /* 0x040fe400000006ff */
[----:B------:R-:W-:Y:S02]  /*c100*/  LOP3.LUT R15, R2, 0x1, RZ, 0xc0, !PT ;  /* 0x00000001020f7812 */ /* 0x000fe400078ec0ff */
[----:B------:R-:W-:Y:S02]  /*c110*/  LOP3.LUT R0, R0, 0x1c0, RZ, 0xc0, !PT ;  /* 0x000001c000007812 */ /* 0x000fe400078ec0ff */
[----:B------:R-:W-:-:S02]  /*c120*/  ISETP.NE.U32.AND P0, PT, R15, 0x1, PT ;  /* 0x000000010f00780c */ /* 0x000fc40003f05070 */
[----:B------:R-:W-:Y:S02]  /*c130*/  LEA.HI R0, R0, R0, RZ, 0x1d ;  /* 0x0000000000007211 */ /* 0x000fe400078fe8ff */
[----:B------:R-:W-:Y:S02]  /*c140*/  R2P PR, R2, 0x6 ;  /* 0x0000000602007804 */ /* 0x000fe40000000000 */
[----:B------:R-:W-:Y:S02]  /*c150*/  LEA R0, R4, R0, 0x1 ;  /* 0x0000000004007211 */ /* 0x000fe400078e08ff */
[----:B------:R-:W-:Y:S02]  /*c160*/  MOV R4, 0x20 ;  /* 0x0000002000047802 */ /* 0x000fe40000000f00 */
[----:B------:R-:W-:Y:S02]  /*c170*/  SHF.L.U32 R0, R0, 0x1, RZ ;  /* 0x0000000100007819 */ /* 0x000fe400000006ff */
[----:B------:R-:W-:-:S02]  /*c180*/  SEL R4, R4, 0xffffffe0, !P1 ;  /* 0xffffffe004047807 */ /* 0x000fc40004800000 */
[C---:B------:R-:W-:Y:S01]  /*c190*/  IADD3 R2, R0.reuse, -0x10, RZ ;  /* 0xfffffff000027810 */ /* 0x040fe20007ffe0ff */
[----:B------:R1:W-:Y:S01]  /*c1a0*/  STS [R0], R6 ;  /* 0x0000000600007388 */ /* 0x0003e20000000800 */
[----:B------:R-:W-:Y:S02]  /*c1b0*/  @P0 IADD3 R2, R0, 0x10, RZ ;  /* 0x0000001000020810 */ /* 0x000fe40007ffe0ff */
[----:B------:R-:W-:Y:S01]  /*c1c0*/  F2FP.BF16.PACK_AB R18, R167, R18 ;  /* 0x00000012a712723e */ /* 0x000fe200000010ff */
[----:B------:R2:W-:Y:S01]  /*c1d0*/  STS [R0+0x400], R5 ;  /* 0x0004000500007388 */ /* 0x0005e20000000800 */
[----:B------:R-:W-:Y:S02]  /*c1e0*/  F2FP.BF16.PACK_AB R15, R147, R146 ;  /* 0x00000092930f723e */ /* 0x000fe400000010ff */
[----:B------:R-:W-:Y:S01]  /*c1f0*/  LOP3.LUT P0, RZ, R177, 0x3, RZ, 0xc0, !PT ;  /* 0x00000003b1ff7812 */ /* 0x000fe2000780c0ff */
[----:B------:R3:W-:Y:S04]  /*c200*/  STS [R2], R7 ;  /* 0x0000000702007388 */ /* 0x0007e80000000800 */
[----:B------:R4:W-:Y:S01]  /*c210*/  STS [R2+0x400], R9 ;  /* 0x0004000902007388 */ /* 0x0009e20000000800 */
[----:B-1----:R-:W-:-:S02]  /*c220*/  MOV R6, 0x40 ;  /* 0x0000004000067802 */ /* 0x002fc40000000f00 */
        /* <DEDUP_REMOVED lines=61> */
[----:B-1----:R-:W-:-:S03]  /*c600*/  SHF.R.S32.HI R2, RZ, 0x1f, R10 ;  /* 0x0000001fff027819 */ /* 0x002fc6000001140a */
[----:B------:R-:W-:Y:S01]  /*c610*/  STS [R9+0xc000], R21 ;  /* 0x00c0001509007388 */ /* 0x000fe20000000800 */
[----:B------:R-:W-:-:S03]  /*c620*/  LEA.HI R2, R2, R10, RZ, 0x3 ;  /* 0x0000000a02027211 */ /* 0x000fc600078f18ff */
[----:B------:R-:W-:Y:S01]  /*c630*/  STS [R9+0xc400], R20 ;  /* 0x00c4001409007388 */ /* 0x000fe20000000800 */
[----:B--2---:R-:W1:Y:S01]  /*c640*/  @P4 MUFU.LG2 R5, R149 ;  /* 0x0000009500054308 */ /* 0x004e620000000c00 */
[----:B------:R-:W-:Y:S02]  /*c650*/  LOP3.LUT R2, R2, 0xffffff8, RZ, 0xc0, !PT ;  /* 0x0ffffff802027812 */ /* 0x000fe400078ec0ff */
[----:B------:R-:W-:Y:S02]  /*c660*/  STS [R7+0xc000], R19 ;  /* 0x00c0001307007388 */ /* 0x000fe40000000800 */
[----:B------:R-:W-:Y:S02]  /*c670*/  IADD3 R2, R10, -R2, RZ ;  /* 0x800000020a027210 */ /* 0x000fe40007ffe0ff */
[----:B------:R2:W-:Y:S01]  /*c680*/  STS [R7+0xc400], R18 ;  /* 0x00c4001207007388 */ /* 0x0005e20000000800 */
[----:B---3--:R-:W3:Y:S03]  /*c690*/  @P3 MUFU.LG2 R4, R150 ;  /* 0x0000009600043308 */ /* 0x008ee60000000c00 */
[----:B------:R-:W-:Y:S04]  /*c6a0*/  STS [R6+0xc000], R16 ;  /* 0x00c0001006007388 */ /* 0x000fe80000000800 */
[----:B------:R2:W-:Y:S01]  /*c6b0*/  STS [R6+0xc400], R15 ;  /* 0x00c4000f06007388 */ /* 0x0005e20000000800 */
[----:B-1----:R-:W-:Y:S01]  /*c6c0*/  @P4 FMUL.FTZ R5, R5, 0.69314718246459960938 ;  /* 0x3f31721805054820 */ /* 0x002fe20000410000 */
[----:B----4-:R-:W-:-:S02]  /*c6d0*/  MOV R8, 0x7f800000 ;  /* 0x7f80000000087802 */ /* 0x010fc40000000f00 */
[----:B------:R-:W-:Y:S01]  /*c6e0*/  BAR.SYNC.DEFER_BLOCKING 0x0 ;  /* 0x0000000000007b1d */ /* 0x000fe20000010000 */
[----:B---3--:R-:W-:-:S05]  /*c6f0*/  @P3 FMUL.FTZ R4, R4, 0.69314718246459960938 ;  /* 0x3f31721804043820 */ /* 0x008fca0000410000 */
[----:B------:R-:W1:Y:S01]  /*c700*/  S2R R11, SR_TID.X ;  /* 0x00000000000b7919 */ /* 0x000e620000002100 */
[----:B------:R-:W-:Y:S01]  /*c710*/  @P3 FFMA.FTZ R8, R3, c[0x0][0x238], R4 ;  /* 0x00008e0003083a23 */ /* 0x000fe20000010004 */
[----:B--2---:R-:W-:Y:S01]  /*c720*/  MOV R7, 0x7f800000 ;  /* 0x7f80000000077802 */ /* 0x004fe20000000f00 */
        /* <DEDUP_REMOVED lines=15> */
[----:B------:R-:W-:-:S03]  /*c820*/  SHF.R.S32.HI R0, RZ, 0x2, R0 ;  /* 0x00000002ff007819 */ /* 0x000fc60000011400 */
        /* <DEDUP_REMOVED lines=26> */
.L_x_377:
[----:B---34-:R-:W-:Y:S05]  /*c9d0*/  BSYNC B0 ;  /* 0x0000000000007941 */ /* 0x018fea0003800000 */
.L_x_376:
[----:B------:R3:W5:Y:S04]  /*c9e0*/  LDL R81, [R1+0xc] ;  /* 0x00000c0001517983 */ /* 0x0007680000100800 */
[----:B------:R3:W5:Y:S04]  /*c9f0*/  LDL R80, [R1+0x8] ;  /* 0x0000080001507983 */ /* 0x0007680000100800 */
[----:B------:R3:W5:Y:S01]  /*ca00*/  LDL R15, [R1+0x10] ;  /* 0x00001000010f7983 */ /* 0x0007620000100800 */
[----:B------:R-:W-:Y:S01]  /*ca10*/  SHF.R.S32.HI R0, RZ, 0x1f, R248 ;  /* 0x0000001fff007819 */ /* 0x000fe200000114f8 */
[----:B------:R-:W-:Y:S01]  /*ca20*/  USHF.R.S32.HI UR6, URZ, 0x1f, UR10 ;  /* 0x0000001f3f067899 */ /* 0x000fe2000801140a */
[----:B------:R-:W-:Y:S01]  /*ca30*/  IADD3 R2, P0, R248, UR20, RZ ;  /* 0x00000014f8027c10 */ /* 0x000fe2000ff1e0ff */
[----:B------:R-:W4:Y:S01]  /*ca40*/  S2R R12, SR_CTAID.Z ;  /* 0x00000000000c7919 */ /* 0x000f220000002700 */
[----:B------:R-:W-:Y:S01]  /*ca50*/  ULDC.64 UR4, c[0x0][0x1f0] ;  /* 0x00007c0000047ab9 */ /* 0x000fe20000000a00 */
[----:B------:R-:W-:Y:S01]  /*ca60*/  LEA.HI R10, R9, R11, RZ, 0x3 ;  /* 0x0000000b090a7211 */ /* 0x000fe200078f18ff */
[----:B------:R-:W-:Y:S01]  /*ca70*/  UIMAD UR4, UR6, UR4, URZ ;  /* 0x00000004060472a4 */ /* 0x000fe2000f8e023f */
[----:B------:R-:W-:Y:S01]  /*ca80*/  IADD3.X R3, R0, UR7, RZ, P0, !PT ;  /* 0x0000000700037c10 */ /* 0x000fe200087fe4ff */
[----:B------:R-:W-:Y:S01]  /*ca90*/  IMAD.U32 R4, RZ, RZ, UR15 ;  /* 0x0000000fff047e24 */ /* 0x000fe2000f8e00ff */
[----:B------:R-:W-:Y:S01]  /*caa0*/  ISETP.GE.AND P0, PT, R236, UR24, PT ;  /* 0x00000018ec007c0c */ /* 0x000fe2000bf06270 */
[----:B------:R-:W-:Y:S01]  /*cab0*/  UIMAD UR4, UR10, UR5, UR4 ;  /* 0x000000050a0472a4 */ /* 0x000fe2000f8e0204 */
[----:B------:R-:W-:Y:S01]  /*cac0*/  SHF.R.S32.HI R10, RZ, 0x3, R10 ;  /* 0x00000003ff0a7819 */ /* 0x000fe2000001140a */
[----:B------:R-:W-:Y:S03]  /*cad0*/  BSSY B0, `(.L_x_378) ;  /* 0x0000015000007945 */ /* 0x000fe60003800000 */
[----:B------:R-:W-:-:S05]  /*cae0*/  SHF.R.S32.HI R11, RZ, 0x1f, R10 ;  /* 0x0000001fff0b7819 */ /* 0x000fca000001140a */
[----:B------:R-:W-:-:S04]  /*caf0*/  IMAD.WIDE R4, R4, 0x80, R10 ;  /* 0x0000008004047825 */ /* 0x000fc800078e020a */
[----:B----4-:R-:W-:-:S05]  /*cb00*/  IMAD.WIDE.U32 R12, R12, c[0x0][0x1f0], R2 ;  /* 0x00007c000c0c7a25 */ /* 0x010fca00078e0002 */
        /* <DEDUP_REMOVED lines=17> */
.L_x_379:
[----:B---3--:R-:W-:Y:S05]  /*cc20*/  BSYNC B0 ;  /* 0x0000000000007941 */ /* 0x008fea0003800000 */
.L_x_378:
[----:B------:R-:W-:Y:S01]  /*cc30*/  IADD3 R0, R10, 0x20, RZ ;  /* 0x000000200a007810 */ /* 0x000fe20007ffe0ff */
[----:B------:R-:W-:Y:S03]  /*cc40*/  BSSY B0, `(.L_x_380) ;  /* 0x0000015000007945 */ /* 0x000fe60003800000 */
[----:B------:R-:W-:-:S13]  /*cc50*/  ISETP.GE.AND P0, PT, R0, UR24, PT ;  /* 0x0000001800007c0c */ /* 0x000fda000bf06270 */
[----:B------:R-:W-:Y:S05]  /*cc60*/  @P0 BRA `(.L_x_381) ;  /* 0x0000012000000947 */ /* 0x000fea0003800000 */
[----:B------:R-:W-:Y:S01]  /*cc70*/  IADD3 R0, P0, R4, 0x20, RZ ;  /* 0x0000002004007810 */ /* 0x000fe20007f1e0ff */
[----:B------:R-:W-:Y:S01]  /*cc80*/  IMAD.MOV.U32 R3, RZ, RZ, R9 ;  /* 0x000000ffff037224 */ /* 0x000fe200078e0009 */
[----:B------:R-:W-:Y:S02]  /*cc90*/  ISETP.GE.AND P3, PT, R248, c[0x0][0x220], PT ;  /* 0x00008800f8007a0c */ /* 0x000fe40003f66270 */
[----:B-----5:R-:W-:Y:S01]  /*cca0*/  ISETP.GE.AND P2, PT, R81, c[0x0][0x220], PT ;  /* 0x0000880051007a0c */ /* 0x020fe20003f46270 */
[----:B------:R-:W-:Y:S01]  /*ccb0*/  IMAD.X R2, RZ, RZ, R5, P0 ;  /* 0x000000ffff027224 */ /* 0x000fe200000e0605 */
[----:B------:R-:W-:Y:S02]  /*ccc0*/  ISETP.GE.AND P1, PT, R80, c[0x0][0x220], PT ;  /* 0x0000880050007a0c */ /* 0x000fe40003f26270 */
[----:B------:R-:W-:Y:S01]  /*ccd0*/  ISETP.GE.AND P0, PT, R15, c[0x0][0x220], PT ;  /* 0x000088000f007a0c */ /* 0x000fe20003f06270 */
[----:B------:R-:W-:Y:S02]  /*cce0*/  IMAD R14, R2, c[0x0][0x1e8], RZ ;  /* 0x00007a00020e7a24 */ /* 0x000fe400078e02ff */
[----:B------:R-:W-:-:S04]  /*ccf0*/  IMAD.MOV.U32 R2, RZ, RZ, R12 ;  /* 0x000000ffff027224 */ /* 0x000fc800078e000c */
[----:B------:R-:W-:-:S04]  /*cd00*/  IMAD.WIDE.U32 R6, R0, c[0x0][0x1e8], R2 ;  /* 0x00007a0000067a25 */ /* 0x000fc800078e0002 */
[----:B------:R-:W-:Y:S01]  /*cd10*/  IMAD R0, R0, c[0x0][0x1ec], R14 ;  /* 0x00007b0000007a24 */ /* 0x000fe200078e020e */
[----:B------:R-:W-:-:S03]  /*cd20*/  LEA R2, P4, R6, c[0x0][0x1d0], 0x1 ;  /* 0x0000740006027a11 */ /* 0x000fc600078808ff */
[----:B------:R-:W-:-:S05]  /*cd30*/  IMAD.IADD R0, R7, 0x1, R0 ;  /* 0x0000000107007824 */ /* 0x000fca00078e0200 */
[----:B------:R-:W-:-:S05]  /*cd40*/  LEA.HI.X R3, R6, c[0x0][0x1d4], R0, 0x1, P4 ;  /* 0x0000750006037a11 */ /* 0x000fca00020f0c00 */
[----:B------:R3:W-:Y:S04]  /*cd50*/  @!P3 STG.E.128 [R2.64], R44 ;  /* 0x0000002c0200b986 */ /* 0x0007e8000c101d12 */
[----:B-1----:R3:W-:Y:S04]  /*cd60*/  @!P2 STG.E.128 [R2.64+0x80], R40 ;  /* 0x000080280200a986 */ /* 0x0027e8000c101d12 */
[----:B------:R3:W-:Y:S04]  /*cd70*/  @!P1 STG.E.128 [R2.64+0x100], R36 ;  /* 0x0001002402009986 */ /* 0x0007e8000c101d12 */
[----:B------:R3:W-:Y:S02]  /*cd80*/  @!P0 STG.E.128 [R2.64+0x180], R32 ;  /* 0x0001802002008986 */ /* 0x0007e4000c101d12 */
.L_x_381:
[----:B------:R-:W-:Y:S05]  /*cd90*/  BSYNC B0 ;  /* 0x0000000000007941 */ /* 0x000fea0003800000 */
.L_x_380:
[----:B------:R-:W-:Y:S01]  /*cda0*/  IADD3 R0, R10, 0x40, RZ ;  /* 0x000000400a007810 */ /* 0x000fe20007ffe0ff */
[----:B------:R-:W-:Y:S03]  /*cdb0*/  BSSY B0, `(.L_x_382) ;  /* 0x0000015000007945 */ /* 0x000fe60003800000 */
[----:B------:R-:W-:-:S13]  /*cdc0*/  ISETP.GE.AND P0, PT, R0, UR24, PT ;  /* 0x0000001800007c0c */ /* 0x000fda000bf06270 */
[----:B------:R-:W-:Y:S05]  /*cdd0*/  @P0 BRA `(.L_x_383) ;  /* 0x0000012000000947 */ /* 0x000fea0003800000 */
[----:B------:R-:W-:Y:S01]  /*cde0*/  IADD3 R0, P0, R4, 0x40, RZ ;  /* 0x0000004004007810 */ /* 0x000fe20007f1e0ff */
[----:B---3--:R-:W-:Y:S01]  /*cdf0*/  IMAD.MOV.U32 R3, RZ, RZ, R9 ;  /* 0x000000ffff037224 */ /* 0x008fe200078e0009 */
        /* <DEDUP_REMOVED lines=12> */
[----:B-1----:R1:W-:Y:S04]  /*cec0*/  @!P3 STG.E.128 [R2.64], R60 ;  /* 0x0000003c0200b986 */ /* 0x0023e8000c101d12 */
[----:B------:R1:W-:Y:S04]  /*ced0*/  @!P2 STG.E.128 [R2.64+0x80], R56 ;  /* 0x000080380200a986 */ /* 0x0003e8000c101d12 */
[----:B------:R1:W-:Y:S04]  /*cee0*/  @!P1 STG.E.128 [R2.64+0x100], R52 ;  /* 0x0001003402009986 */ /* 0x0003e8000c101d12 */
[----:B------:R1:W-:Y:S02]  /*cef0*/  @!P0 STG.E.128 [R2.64+0x180], R48 ;  /* 0x0001803002008986 */ /* 0x0003e4000c101d12 */
.L_x_383:
[----:B------:R-:W-:Y:S05]  /*cf00*/  BSYNC B0 ;  /* 0x0000000000007941 */ /* 0x000fea0003800000 */
.L_x_382:
[----:B------:R-:W-:-:S04]  /*cf10*/  IADD3 R0, R10, 0x60, RZ ;  /* 0x000000600a007810 */ /* 0x000fc80007ffe0ff */
        /* <DEDUP_REMOVED lines=22> */
.L_x_350:
        /* <DEDUP_REMOVED lines=20> */
[----:B------:R-:W-:Y:S02]  /*d1c0*/  @UP4 UIMAD UR9, UR13, UR9, UR11 ;  /* 0x000000090d0942a4 */ /* 0x000fe4000f8e020b */
[----:B------:R-:W-:Y:S01]  /*d1d0*/  UIMAD UR6, UR12, UR6, URZ ;  /* 0x000000060c0672a4 */ /* 0x000fe2000f8e023f */
        /* <DEDUP_REMOVED lines=59> */
.L_x_385:
[----:B------:R-:W-:Y:S05]  /*d590*/  BSYNC B0 ;  /* 0x0000000000007941 */ /* 0x000fea0003800000 */
.L_x_384:
        /* <DEDUP_REMOVED lines=22> */
.L_x_387:
[----:B------:R-:W-:Y:S05]  /*d700*/  BSYNC B0 ;  /* 0x0000000000007941 */ /* 0x000fea0003800000 */
.L_x_386:
        /* <DEDUP_REMOVED lines=22> */
.L_x_389:
[----:B------:R-:W-:Y:S05]  /*d870*/  BSYNC B0 ;  /* 0x0000000000007941 */ /* 0x000fea0003800000 */
.L_x_388:
        /* <DEDUP_REMOVED lines=21> */
.L_x_391:
[----:B------:R-:W-:Y:S05]  /*d9d0*/  BSYNC B0 ;  /* 0x0000000000007941 */ /* 0x000fea0003800000 */
.L_x_390:
        /* <DEDUP_REMOVED lines=35> */
.L_x_392:
        /* <DEDUP_REMOVED lines=15> */
.L_x_2030:


//--------------------- .text._ZN5flash16flash_fwd_kernelI23Flash_fwd_kernel_traitsILi256ELi128ELi64ELi8ELb0ELb0EN7cutlass10bfloat16_tE19Flash_kernel_traitsILi256ELi128ELi64ELi8ES3_EELb0ELb0ELb1ELb0ELb0ELb1ELb0ELb0EEEvNS_16Flash_fwd_paramsE --------------------------
	.section	.text._ZN5flash16flash_fwd_kernelI23Flash_fwd_kernel_traitsILi256ELi128ELi64ELi8ELb0ELb0EN7cutlass10bfloat16_tE19Flash_kernel_traitsILi256ELi128ELi64ELi8ES3_EELb0ELb0ELb1ELb0ELb0ELb1ELb0ELb0EEEvNS_16Flash_fwd_paramsE,"ax",@progbits
	.sectioninfo	@"SHI_REGISTERS=255"
	.align	128
        .global         _ZN5flash16flash_fwd_kernelI23Flash_fwd_kernel_traitsILi256ELi128ELi64ELi8ELb0ELb0EN7cutlass10bfloat16_tE19Flash_kernel_traitsILi256ELi128ELi64ELi8ES3_EELb0ELb0ELb1ELb0ELb0ELb1ELb0ELb0EEEvNS_16Flash_fwd_paramsE
        .type           _ZN5flash16flash_fwd_kernelI23Flash_fwd_kernel_traitsILi256ELi128ELi64ELi8ELb0ELb0EN7cutlass10bfloat16_tE19Flash_kernel_traitsILi256ELi128ELi64ELi8ES3_EELb0ELb0ELb1ELb0ELb0ELb1ELb0ELb0EEEvNS_16Flash_fwd_paramsE,@function
        .size           _ZN5flash16flash_fwd_kernelI23Flash_fwd_kernel_traitsILi256ELi128ELi64ELi8ELb0ELb0EN7cutlass10bfloat16_tE19Flash_kernel_traitsILi256ELi128ELi64ELi8ES3_EELb0ELb0ELb1ELb0ELb0ELb1ELb0ELb0EEEvNS_16Flash_fwd_paramsE,(.L_x_2031 - _ZN5flash16flash_fwd_kernelI23Flash_fwd_kernel_traitsILi256ELi128ELi64ELi8ELb0ELb0EN7cutlass10bfloat16_tE19Flash_kernel_traitsILi256ELi128ELi64ELi8ES3_EELb0ELb0ELb1ELb0ELb0ELb1ELb0ELb0EEEvNS_16Flash_fwd_paramsE)
        .other          _ZN5flash16flash_fwd_kernelI23Flash_fwd_kernel_traitsILi256ELi128ELi64ELi8ELb0ELb0EN7cutlass10bfloat16_tE19Flash_kernel_traitsILi256ELi128ELi64ELi8ES3_EELb0ELb0ELb1ELb0ELb0ELb1ELb0ELb0EEEvNS_16Flash_fwd_paramsE,@"STO_CUDA_ENTRY STV_DEFAULT"
_ZN5flash16flash_fwd_kernelI23Flash_fwd_kernel_traitsILi256ELi128ELi64ELi8ELb0ELb0EN7cutlass10bfloat16_tE19Flash_kernel_traitsILi256ELi128ELi64ELi8ES3_EELb0ELb0ELb1ELb0ELb0ELb1ELb0ELb0EEEvNS_16Flash_fwd_paramsE:
.text._ZN5flash16flash_fwd_kernelI23Flash_fwd_kernel_traitsILi256ELi128ELi64ELi8ELb0ELb0EN7cutlass10bfloat16_tE19Flash_kernel_traitsILi256ELi128ELi64ELi8ES3_EELb0ELb0ELb1ELb0ELb0ELb1ELb0ELb0EEEvNS_16Flash_fwd_paramsE:
        /* <DEDUP_REMOVED lines=57> */
.L_x_393:
[----:B------:R-:W-:Y:S02]  /*0390*/  ULDC UR6, c[0x0][0x218] ;  /* 0x0000860000067ab9 */ /* 0x000fe40000000800 */
.L_x_394:
        /* <DEDUP_REMOVED lines=117> */
.L_x_397:
[----:B------:R-:W-:Y:S05]  /*0af0*/  BSYNC B0 ;  /* 0x0000000000007941 */ /* 0x000fea0003800000 */
.L_x_396:
[----:B------:R-:W-:Y:S01]  /*0b00*/  IADD3 R15, R6, 0x20, RZ ;  /* 0x00000020060f7810 */ /* 0x000fe20007ffe0ff */
[----:B------:R-:W-:Y:S03]  /*0b10*/  BSSY B0, `(.L_x_398) ;  /* 0x0000011000007945 */ /* 0x000fe60003800000 */
[----:B------:R-:W-:-:S13]  /*0b20*/  ISETP.GE.AND P0, PT, R15, UR16, PT ;  /* 0x000000100f007c0c */ /* 0x000fda000bf06270 */
[----:B------:R-:W-:Y:S05]  /*0b30*/  @P0 BRA `(.L_x_399) ;  /* 0x000000e000000947 */ /* 0x000fea0003800000 */
[----:B------:R-:W-:Y:S01]  /*0b40*/  IADD3 R0, P0, R4, 0x20, RZ ;  /* 0x0000002004007810 */ /* 0x000fe20007f1e0ff */
[----:B------:R-:W-:Y:S01]  /*0b50*/  IMAD.MOV.U32 R10, RZ, RZ, R12 ;  /* 0x000000ffff0a7224 */ /* 0x000fe200078e000c */
[----:B------:R-:W-:-:S03]  /*0b60*/  MOV R11, R9 ;  /* 0x00000009000b7202 */ /* 0x000fc60000000f00 */
[----:B-1----:R-:W-:Y:S02]  /*0b70*/  IMAD.X R2, RZ, RZ, R5, P0 ;  /* 0x000000ffff027224 */ /* 0x002fe400000e0605 */
[----:B------:R-:W-:-:S04]  /*0b80*/  IMAD.WIDE.U32 R10, R0, c[0x0][0x1e8], R10 ;  /* 0x00007a00000a7a25 */ /* 0x000fc800078e000a */
[----:B------:R-:W-:-:S04]  /*0b90*/  IMAD R2, R2, c[0x0][0x1e8], RZ ;  /* 0x00007a0002027a24 */ /* 0x000fc800078e02ff */
        /* <DEDUP_REMOVED lines=8> */
.L_x_399:
[----:B------:R-:W-:Y:S05]  /*0c20*/  BSYNC B0 ;  /* 0x0000000000007941 */ /* 0x000fea0003800000 */
.L_x_398:
        /* <DEDUP_REMOVED lines=18> */
.L_x_401:
[----:B------:R-:W-:Y:S05]  /*0d50*/  BSYNC B0 ;  /* 0x0000000000007941 */ /* 0x000fea0003800000 */
.L_x_400:
[----:B------:R-:W-:Y:S01]  /*0d60*/  IADD3 R10, R6, 0x60, RZ ;  /* 0x00000060060a7810 */ /* 0x000fe20007ffe0ff */
        /* <DEDUP_REMOVED lines=8> */
[----:B-1----:R-:W-:-:S03]  /*0df0*/  LEA R2, P0, R8, c[0x0][0x1d0], 0x1 ;  /* 0x0000740008027a11 */ /* 0x002fc600078008ff */
[----:B------:R-:W-:-:S05]  /*0e00*/  IMAD R0, R0, c[0x0][0x1ec], R4 ;  /* 0x00007b0000007a24 */ /* 0x000fca00078e0204 */
[----:B------:R-:W-:-:S04]  /*0e10*/  IADD3 R0, R9, R0, RZ ;  /* 0x0000000009007210 */ /* 0x000fc80007ffe0ff */
[----:B------:R-:W-:-:S05]  /*0e20*/  LEA.HI.X R3, R8, c[0x0][0x1d4], R0, 0x1, P0 ;  /* 0x0000750008037a11 */ /* 0x000fca00000f0c00 */
[----:B------:R1:W-:Y:S04]  /*0e30*/  STG.E.128 [R2.64], RZ ;  /* 0x000000ff02007986 */ /* 0x0003e8000c101d12 */
[----:B------:R1:W-:Y:S04]  /*0e40*/  STG.E.128 [R2.64+0x80], RZ ;  /* 0x000080ff02007986 */ /* 0x0003e8000c101d12 */
[----:B------:R1:W-:Y:S04]  /*0e50*/  STG.E.128 [R2.64+0x100], RZ ;  /* 0x000100ff02007986 */ /* 0x0003e8000c101d12 */
[----:B------:R1:W-:Y:S02]  /*0e60*/  STG.E.128 [R2.64+0x180], RZ ;  /* 0x000180ff02007986 */ /* 0x0003e4000c101d12 */
.L_x_403:
[----:B------:R-:W-:Y:S05]  /*0e70*/  BSYNC B0 ;  /* 0x0000000000007941 */ /* 0x000fea0003800000 */
.L_x_402:
[----:B------:R-:W-:-:S04]  /*0e80*/  LOP3.LUT P6, RZ, R103, 0x7, RZ, 0xc0, !PT ;  /* 0x0000000767ff7812 */ /* 0x000fc800078cc0ff */
        /* <DEDUP_REMOVED lines=34> */
.L_x_395:
        /* <DEDUP_REMOVED lines=32> */
.L_x_404:
[----:B------:R-:W-:Y:S01]  /*12b0*/  IABS R0, c[0x0][0x1c8] ;  /* 0x0000720000007a13 */ /* 0x000fe20000000000 */
[----:B------:R-:W1:Y:S01]  /*12c0*/  S2R R5, SR_CTAID.Z ;  /* 0x0000000000057919 */ /* 0x000e620000002700 */
[----:B------:R-:W-:Y:S02]  /*12d0*/  ULDC UR4, c[0x0][0x1c8] ;  /* 0x0000720000047ab9 */ /* 0x000fe40000000800 */
[----:B------:R-:W-:Y:S01]  /*12e0*/  ULOP3.LUT UR4, UR12, UR4, URZ, 0x3c, !UPT ;  /* 0x000000040c047292 */ /* 0x000fe2000f8e3c3f */
[----:B------:R-:W-:Y:S01]  /*12f0*/  IMAD.MOV.U32 R4, RZ, RZ, R0 ;  /* 0x000000ffff047224 */ /* 0x000fe200078e0000 */
[----:B------:R-:W-:-:S03]  /*1300*/  @UP1 UIADD3 UR20, UR15, UR20, URZ ;  /* 0x000000140f141290 */ /* 0x000fc6000fffe03f */
[----:B------:R-:W2:Y:S01]  /*1310*/  I2F.RP R2, R4 ;  /* 0x0000000400027306 */ /* 0x000ea20000209400 */
[----:B------:R-:W-:Y:S01]  /*1320*/  ISETP.LE.AND P1, PT, RZ, UR4, PT ;  /* 0x00000004ff007c0c */ /* 0x000fe2000bf23270 */
[----:B------:R-:W-:Y:S02]  /*1330*/  ULDC.64 UR4, c[0x0][0x1a0] ;  /* 0x0000680000047ab9 */ /* 0x000fe40000000a00 */
[----:B------:R-:W-:-:S04]  /*1340*/  @UP1 UIMAD.WIDE.U32 UR24, UR20, UR4, URZ ;  /* 0x00000004141812a5 */ /* 0x000fc8000f8e003f */
[----:B------:R-:W-:Y:S02]  /*1350*/  @UP1 UIMAD UR21, UR20, UR5, UR25 ;  /* 0x00000005141512a4 */ /* 0x000fe4000f8e0219 */
[----:B------:R-:W-:Y:S01]  /*1360*/  USHF.R.S32.HI UR20, URZ, 0x1f, UR12 ;  /* 0x0000001f3f147899 */ /* 0x000fe2000801140c */
[----:B--2---:R-:W2:Y:S01]  /*1370*/  MUFU.RCP R2, R2 ;  /* 0x0000000200027308 */ /* 0x004ea20000001000 */
[----:B-1----:R-:W-:Y:S02]  /*1380*/  IABS R5, R5 ;  /* 0x0000000500057213 */ /* 0x002fe40000000000 */
[----:B--2---:R-:W-:-:S05]  /*1390*/  IADD3 R2, R2, 0xffffffe, RZ ;  /* 0x0ffffffe02027810 */ /* 0x004fca0007ffe0ff */
[----:B------:R-:W1:Y:S02]  /*13a0*/  F2I.FTZ.U32.TRUNC.NTZ R3, R2 ;  /* 0x0000000200037305 */ /* 0x000e64000021f000 */
[----:B-1----:R-:W-:Y:S02]  /*13b0*/  IMAD.MOV R0, RZ, RZ, -R3 ;  /* 0x000000ffff007224 */ /* 0x002fe400078e0a03 */
[----:B------:R-:W-:Y:S02]  /*13c0*/  IMAD.MOV.U32 R2, RZ, RZ, RZ ;  /* 0x000000ffff027224 */ /* 0x000fe400078e00ff */
[----:B------:R-:W-:-:S04]  /*13d0*/  IMAD R0, R0, R4, RZ ;  /* 0x0000000400007224 */ /* 0x000fc800078e02ff */
[----:B------:R-:W-:-:S04]  /*13e0*/  IMAD.HI.U32 R0, R3, R0, R2 ;  /* 0x0000000003007227 */ /* 0x000fc800078e0002 */
[----:B------:R-:W-:-:S04]  /*13f0*/  IMAD.MOV.U32 R3, RZ, RZ, R5 ;  /* 0x000000ffff037224 */ /* 0x000fc800078e0005 */
[----:B------:R-:W-:-:S05]  /*1400*/  IMAD.HI.U32 R0, R0, R3, RZ ;  /* 0x0000000300007227 */ /* 0x000fca00078e00ff */
[----:B------:R-:W-:-:S05]  /*1410*/  IADD3 R2, -R0, RZ, RZ ;  /* 0x000000ff00027210 */ /* 0x000fca0007ffe1ff */
[----:B------:R-:W-:-:S05]  /*1420*/  IMAD R2, R4, R2, R3 ;  /* 0x0000000204027224 */ /* 0x000fca00078e0203 */
[----:B------:R-:W-:-:S13]  /*1430*/  ISETP.GT.U32.AND P2, PT, R4, R2, PT ;  /* 0x000000020400720c */ /* 0x000fda0003f44070 */
[----:B------:R-:W-:Y:S01]  /*1440*/  @!P2 IMAD.IADD R2, R2, 0x1, -R4 ;  /* 0x000000010202a824 */ /* 0x000fe200078e0a04 */
[----:B------:R-:W-:Y:S02]  /*1450*/  @!P2 IADD3 R0, R0, 0x1, RZ ;  /* 0x000000010000a810 */ /* 0x000fe40007ffe0ff */
[----:B------:R-:W-:Y:S02]  /*1460*/  ISETP.NE.AND P2, PT, RZ, c[0x0][0x1c8], PT ;  /* 0x00007200ff007a0c */ /* 0x000fe40003f45270 */
[----:B------:R-:W-:-:S13]  /*1470*/  ISETP.GE.U32.AND P3, PT, R2, R4, PT ;  /* 0x000000040200720c */ /* 0x000fda0003f66070 */
[----:B------:R-:W-:-:S05]  /*1480*/  @P3 IADD3 R0, R0, 0x1, RZ ;  /* 0x0000000100003810 */ /* 0x000fca0007ffe0ff */
[----:B------:R-:W-:-:S05]  /*1490*/  IMAD.MOV.U32 R18, RZ, RZ, R0 ;  /* 0x000000ffff127224 */ /* 0x000fca00078e0000 */
[----:B------:R-:W-:Y:S02]  /*14a0*/  @!P1 IADD3 R18, -R18, RZ, RZ ;  /* 0x000000ff12129210 */ /* 0x000fe40007ffe1ff */
        /* <DEDUP_REMOVED lines=14> */
.L_x_405:
[----:B------:R-:W1:Y:S01]  /*1590*/  S2R R4, SR_CTAID.X ;  /* 0x0000000000047919 */ /* 0x000e620000002500 */
[----:B------:R-:W-:Y:S01]  /*15a0*/  SHF.R.S32.HI R23, RZ, 0x1f, R103 ;  /* 0x0000001fff177819 */ /* 0x000fe20000011467 */
[----:B------:R-:W-:Y:S02]  /*15b0*/  UIADD3 UR11, -UR13, UR16, URZ ;  /* 0x000000100d0b7290 */ /* 0x000fe4000fffe13f */
[----:B------:R-:W2:Y:S01]  /*15c0*/  S2R R6, SR_CTAID.Z ;  /* 0x0000000000067919 */ /* 0x000ea20000002700 */
[CC--:B------:R-:W-:Y:S01]  /*15d0*/  LEA.HI R0, R23.reuse, R103.reuse, RZ, 0x3 ;  /* 0x0000006717007211 */ /* 0x0c0fe200078f18ff */
[----:B------:R-:W-:Y:S01]  /*15e0*/  ULDC.64 UR4, c[0x0][0x1a8] ;  /* 0x00006a0000047ab9 */ /* 0x000fe20000000a00 */
[-C--:B------:R-:W-:Y:S01]  /*15f0*/  LEA.HI R235, R23, R103.reuse, RZ, 0x6 ;  /* 0x0000006717eb7211 */ /* 0x080fe200078f30ff */
[----:B------:R-:W-:Y:S01]  /*1600*/  UIMAD UR4, UR20, UR4, URZ ;  /* 0x00000004140472a4 */ /* 0x000fe2000f8e023f */
[----:B------:R-:W-:Y:S01]  /*1610*/  SHF.R.S32.HI R2, RZ, 0x3, R0 ;  /* 0x00000003ff027819 */ /* 0x000fe20000011400 */
[----:B------:R-:W-:Y:S01]  /*1620*/  UIADD3 UR15, UR8, -0x1, URZ ;  /* 0xffffffff080f7890 */ /* 0x000fe2000fffe03f */
[----:B------:R-:W-:Y:S01]  /*1630*/  LOP3.LUT R0, R0, 0xfffffff8, RZ, 0xc0, !PT ;  /* 0xfffffff800007812 */ /* 0x000fe200078ec0ff */
[----:B------:R-:W-:Y:S01]  /*1640*/  UIMAD UR4, UR12, UR5, UR4 ;  /* 0x000000050c0472a4 */ /* 0x000fe2000f8e0204 */
[----:B------:R-:W-:Y:S01]  /*1650*/  IADD3 R14, R2, 0x20, RZ ;  /* 0x00000020020e7810 */ /* 0x000fe20007ffe0ff */
[----:B------:R-:W-:Y:S01]  /*1660*/  UIMAD UR12, UR15, -0x40, UR14 ;  /* 0xffffffc00f0c78a4 */ /* 0x000fe2000f8e020e */
[----:B------:R-:W-:Y:S01]  /*1670*/  SHF.R.S32.HI R3, RZ, 0x1f, R2 ;  /* 0x0000001fff037819 */ /* 0x000fe20000011402 */
[----:B------:R-:W-:Y:S01]  /*1680*/  IMAD.IADD R22, R103, 0x1, -R0 ;  /* 0x0000000167167824 */ /* 0x000fe200078e0a00 */
[----:B------:R-:W-:Y:S01]  /*1690*/  ISETP.GE.AND P3, PT, R14, UR11, PT ;  /* 0x0000000b0e007c0c */ /* 0x000fe2000bf66270 */
[----:B------:R-:W-:Y:S01]  /*16a0*/  IMAD.SHL.U32 R235, R235, 0x8, RZ ;  /* 0x00000008ebeb7824 */ /* 0x000fe200078e00ff */
[----:B------:R-:W-:Y:S01]  /*16b0*/  IADD3 R0, R2, 0x40, RZ ;  /* 0x0000004002007810 */ /* 0x000fe20007ffe0ff */
[----:B------:R-:W-:Y:S01]  /*16c0*/  IMAD.SHL.U32 R20, R22, 0x8, RZ ;  /* 0x0000000816147824 */ /* 0x000fe200078e00ff */
[----:B------:R-:W-:Y:S01]  /*16d0*/  ISETP.GE.AND P4, PT, R2, UR11, PT ;  /* 0x0000000b02007c0c */ /* 0x000fe2000bf86270 */
[----:B------:R-:W-:Y:S01]  /*16e0*/  UMOV UR20, 0x5 ;  /* 0x0000000500147882 */ /* 0x000fe20000000000 */
[----:B------:R-:W-:Y:S01]  /*16f0*/  ISETP.GE.AND P2, PT, R0, UR11, PT ;  /* 0x0000000b00007c0c */ /* 0x000fe2000bf46270 */
[----:B-1----:R-:W-:Y:S01]  /*1700*/  IMAD.WIDE R26, R4, 0x80, R2 ;  /* 0x00000080041a7825 */ /* 0x002fe200078e0202 */
[----:B------:R-:W-:Y:S01]  /*1710*/  SHF.R.S32.HI R21, RZ, 0x1f, R20 ;  /* 0x0000001fff157819 */ /* 0x000fe20000011414 */
[----:B------:R-:W-:Y:S01]  /*1720*/  UISETP.GT.AND UP0, UPT, UR15, UR9, UPT ;  /* 0x000000090f00728c */ /* 0x000fe2000bf04270 */
[----:B------:R-:W-:Y:S01]  /*1730*/  IADD3 R4, P0, R20, UR6, RZ ;  /* 0x0000000614047c10 */ /* 0x000fe2000ff1e0ff */
[----:B------:R-:W-:Y:S01]  /*1740*/  UMOV UR6, 0x6 ;  /* 0x0000000600067882 */ /* 0x000fe20000000000 */
[----:B------:R-:W-:Y:S01]  /*1750*/  IADD3 R7, R2, 0x60, RZ ;  /* 0x0000006002077810 */ /* 0x000fe20007ffe0ff */
[----:B------:R-:W-:Y:S01]  /*1760*/  STL.64 [R1+0x28], R20 ;  /* 0x0000281401007387 */ /* 0x000fe20000100a00 */
[----:B------:R-:W-:Y:S01]  /*1770*/  IADD3.X R5, R21, UR17, RZ, P0, !PT ;  /* 0x0000001115057c10 */ /* 0x000fe200087fe4ff */
[----:B------:R-:W-:Y:S01]  /*1780*/  USHF.R.S32.HI UR17, URZ, 0x1f, UR15 ;  /* 0x0000001f3f117899 */ /* 0x000fe2000801140f */
[----:B------:R-:W-:Y:S01]  /*1790*/  @!P3 IADD3 R12, P0, R26, 0x20, RZ ;  /* 0x000000201a0cb810 */ /* 0x000fe20007f1e0ff */
[----:B------:R-:W-:Y:S01]  /*17a0*/  STL.64 [R1+0x20], R26 ;  /* 0x0000201a01007387 */ /* 0x000fe20000100a00 */
[----:B------:R-:W-:Y:S01]  /*17b0*/  ISETP.GE.AND P1, PT, R7, UR11, PT ;  /* 0x0000000b07007c0c */ /* 0x000fe2000bf26270 */
[----:B--2---:R-:W-:Y:S01]  /*17c0*/  IMAD.WIDE.U32 R4, R6, c[0x0][0x1a8], R4 ;  /* 0x00006a0006047a25 */ /* 0x004fe200078e0004 */
[----:B------:R-:W-:Y:S01]  /*17d0*/  LEA.HI R104, R23, R103, RZ, 0x5 ;  /* 0x0000006717687211 */ /* 0x000fe200078f28ff */
[----:B------:R1:W-:Y:S02]  /*17e0*/  STL [R1+0x38], R7 ;  /* 0x0000380701007387 */ /* 0x0003e40000100800 */
[----:B------:R-:W-:Y:S01]  /*17f0*/  @!P3 IMAD.X R0, RZ, RZ, R27, P0 ;  /* 0x000000ffff00b224 */ /* 0x000fe200000e061b */
[C---:B------:R-:W-:Y:S01]  /*1800*/  @!P2 IADD3 R11, P0, R26.reuse, 0x40, RZ ;  /* 0x000000401a0ba810 */ /* 0x040fe20007f1e0ff */
[----:B------:R-:W-:Y:S01]  /*1810*/  @!P4 IMAD R6, R27, c[0x0][0x190], RZ ;  /* 0x000064001b06ca24 */ /* 0x000fe200078e02ff */
[----:B------:R-:W-:Y:S01]  /*1820*/  IADD3 R5, R5, UR4, RZ ;  /* 0x0000000405057c10 */ /* 0x000fe2000fffe0ff */
[----:B------:R-:W-:Y:S01]  /*1830*/  ULDC.64 UR4, c[0x0][0x198] ;  /* 0x0000660000047ab9 */ /* 0x000fe20000000a00 */
[----:B------:R-:W-:Y:S01]  /*1840*/  SHF.R.S32.HI R102, RZ, 0x5, R104 ;  /* 0x00000005ff667819 */ /* 0x000fe20000011468 */
[C---:B------:R-:W-:Y:S01]  /*1850*/  @!P4 IMAD R10, R26.reuse, c[0x0][0x194], R6 ;  /* 0x000065001a0aca24 */ /* 0x040fe200078e0206 */
[----:B------:R-:W-:Y:S01]  /*1860*/  USHF.L.U64.HI UR6, UR4, UR6, UR5 ;  /* 0x0000000604067299 */ /* 0x000fe20008010205 */
[----:B------:R-:W-:Y:S01]  /*1870*/  @!P4 IMAD.WIDE.U32 R8, R26, c[0x0][0x190], R4 ;  /* 0x000064001a08ca25 */ /* 0x000fe200078e0004 */
[----:B------:R-:W-:-:S03]  /*1880*/  USHF.L.U64.HI UR20, UR4, UR20, UR5 ;  /* 0x0000001404147299 */ /* 0x000fc60008010205 */
[----:B------:R-:W-:Y:S02]  /*1890*/  @!P2 IMAD.MOV.U32 R6, RZ, RZ, R4 ;  /* 0x000000ffff06a224 */ /* 0x000fe400078e0004 */
[----:B-1----:R-:W-:Y:S02]  /*18a0*/  @!P3 IMAD R7, R0, c[0x0][0x190], RZ ;  /* 0x000064000007ba24 */ /* 0x002fe400078e02ff */
[----:B------:R-:W-:Y:S01]  /*18b0*/  @!P2 IMAD.X R0, RZ, RZ, R27, P0 ;  /* 0x000000ffff00a224 */ /* 0x000fe200000e061b */
[----:B------:R-:W-:Y:S01]  /*18c0*/  @!P1 IADD3 R15, P0, R26, 0x60, RZ ;  /* 0x000000601a0f9810 */ /* 0x000fe20007f1e0ff */
[----:B------:R-:W-:Y:S02]  /*18d0*/  @!P3 IMAD R16, R12, c[0x0][0x194], R7 ;  /* 0x000065000c10ba24 */ /* 0x000fe400078e0207 */
[----:B------:R-:W-:Y:S02]  /*18e0*/  @!P2 IMAD R0, R0, c[0x0][0x190], RZ ;  /* 0x000064000000aa24 */ /* 0x000fe400078e02ff */
[----:B------:R-:W-:-:S02]  /*18f0*/  @!P2 IMAD.MOV.U32 R7, RZ, RZ, R5 ;  /* 0x000000ffff07a224 */ /* 0x000fc400078e0005 */
[----:B------:R-:W-:Y:S02]  /*1900*/  @!P2 IMAD R19, R11, c[0x0][0x194], R0 ;  /* 0x000065000b13aa24 */ /* 0x000fe400078e0200 */
[----:B------:R-:W-:Y:S01]  /*1910*/  @!P4 IMAD.IADD R0, R9, 0x1, R10 ;  /* 0x000000010900c824 */ /* 0x000fe200078e020a */
[----:B------:R-:W-:Y:S01]  /*1920*/  @!P4 LEA R10, P6, R8, c[0x0][0x160], 0x1 ;  /* 0x00005800080aca11 */ /* 0x000fe200078c08ff */
[----:B------:R-:W-:-:S03]  /*1930*/  @!P2 IMAD.WIDE.U32 R6, R11, c[0x0][0x190], R6 ;  /* 0x000064000b06aa25 */ /* 0x000fc600078e0006 */
[----:B------:R-:W-:Y:S01]  /*1940*/  @!P4 LEA.HI.X R11, R8, c[0x0][0x164], R0, 0x1, P6 ;  /* 0x00005900080bca11 */ /* 0x000fe200030f0c00 */
[----:B------:R-:W-:-:S04]  /*1950*/  @!P3 IMAD.WIDE.U32 R12, R12, c[0x0][0x190], R4 ;  /* 0x000064000c0cba25 */ /* 0x000fc800078e0004 */
[----:B------:R-:W-:Y:S01]  /*1960*/  @!P1 IMAD.X R0, RZ, RZ, R27, P0 ;  /* 0x000000ffff009224 */ /* 0x000fe200000e061b */
[----:B------:R-:W-:Y:S01]  /*1970*/  ISETP.GE.AND P0, PT, R14, UR12, PT ;  /* 0x0000000c0e007c0c */ /* 0x000fe2000bf06270 */
[----:B------:R-:W-:Y:S01]  /*1980*/  @!P3 IMAD.IADD R9, R13, 0x1, R16 ;  /* 0x000000010d09b824 */ /* 0x000fe200078e0210 */
[----:B------:R-:W-:Y:S01]  /*1990*/  @!P3 LEA R16, P5, R12, c[0x0][0x160], 0x1 ;  /* 0x000058000c10ba11 */ /* 0x000fe200078a08ff */
[----:B------:R-:W-:Y:S02]  /*19a0*/  @!P1 IMAD R8, R0, c[0x0][0x190], RZ ;  /* 0x0000640000089a24 */ /* 0x000fe400078e02ff */
[----:B------:R-:W-:Y:S01]  /*19b0*/  IMAD.SHL.U32 R0, R2, 0x40, RZ ;  /* 0x0000004002007824 */ /* 0x000fe200078e00ff */
[----:B------:R-:W-:Y:S01]  /*19c0*/  @!P3 LEA.HI.X R17, R12, c[0x0][0x164], R9, 0x1, P5 ;  /* 0x000059000c11ba11 */ /* 0x000fe200028f0c09 */
[----:B------:R-:W-:Y:S01]  /*19d0*/  @!P2 IMAD.IADD R7, R7, 0x1, R19 ;  /* 0x000000010707a824 */ /* 0x000fe200078e0213 */
[----:B------:R-:W-:Y:S01]  /*19e0*/  @!P2 LEA R12, P6, R6, c[0x0][0x160], 0x1 ;  /* 0x00005800060caa11 */ /* 0x000fe200078c08ff */
[----:B------:R-:W-:Y:S01]  /*19f0*/  @!P1 IMAD R8, R15, c[0x0][0x194], R8 ;  /* 0x000065000f089a24 */ /* 0x000fe200078e0208 */
[----:B------:R-:W-:Y:S01]  /*1a00*/  LOP3.LUT R0, R0, 0x1c0, RZ, 0xc0, !PT ;  /* 0x000001c000007812 */ /* 0x000fe200078ec0ff */
[C---:B------:R-:W-:Y:S01]  /*1a10*/  IMAD R19, R3.reuse, c[0x0][0x198], RZ ;  /* 0x0000660003137a24 */ /* 0x040fe200078e02ff */
[----:B------:R-:W-:Y:S01]  /*1a20*/  @!P2 LEA.HI.X R13, R6, c[0x0][0x164], R7, 0x1, P6 ;  /* 0x00005900060daa11 */ /* 0x000fe200030f0c07 */
[----:B------:R-:W-:Y:S01]  /*1a30*/  IMAD R3, R3, c[0x0][0x1a0], RZ ;  /* 0x0000680003037a24 */ /* 0x000fe200078e02ff */
[----:B------:R-:W-:-:S02]  /*1a40*/  SHF.R.U32.HI R7, RZ, 0x3, R0 ;  /* 0x00000003ff077819 */ /* 0x000fc40000011600 */
[----:B------:R-:W-:Y:S01]  /*1a50*/  LOP3.LUT R6, R0, 0x38, R20, 0xf8, !PT ;  /* 0x0000003800067812 */ /* 0x000fe200078ef814 */
[----:B------:R-:W-:Y:S01]  /*1a60*/  IMAD R3, R2, c[0x0][0x1a4], R3 ;  /* 0x0000690002037a24 */ /* 0x000fe200078e0203 */
[----:B------:R-:W-:Y:S01]  /*1a70*/  ISETP.GE.AND P5, PT, R14, UR12, PT ;  /* 0x0000000c0e007c0c */ /* 0x000fe2000bfa6270 */
[----:B------:R-:W-:Y:S01]  /*1a80*/  @!P1 IMAD.WIDE.U32 R14, R15, c[0x0][0x190], R4 ;  /* 0x000064000f0e9a25 */ /* 0x000fe200078e0004 */
[----:B------:R-:W-:-:S03]  /*1a90*/  LOP3.LUT R6, R6, R7, RZ, 0x3c, !PT ;  /* 0x0000000706067212 */ /* 0x000fc600078e3cff */
[----:B------:R-:W-:Y:S01]  /*1aa0*/  @!P1 IMAD.IADD R0, R15, 0x1, R8 ;  /* 0x000000010f009824 */ /* 0x000fe200078e0208 */
[----:B------:R-:W-:Y:S01]  /*1ab0*/  @!P1 LEA R8, P6, R14, c[0x0][0x160], 0x1 ;  /* 0x000058000e089a11 */ /* 0x000fe200078c08ff */
[----:B------:R-:W-:Y:S01]  /*1ac0*/  IMAD.WIDE.U32 R4, R2, c[0x0][0x198], R20 ;  /* 0x0000660002047a25 */ /* 0x000fe200078e0014 */
[----:B------:R-:W-:Y:S02]  /*1ad0*/  LOP3.LUT R235, R6, 0xfffffe00, R235, 0xf8, !PT ;  /* 0xfffffe0006eb7812 */ /* 0x000fe400078ef8eb */
[----:B------:R-:W-:Y:S01]  /*1ae0*/  @!P1 LEA.HI.X R9, R14, c[0x0][0x164], R0, 0x1, P6 ;  /* 0x000059000e099a11 */ /* 0x000fe200030f0c00 */
[----:B------:R-:W-:Y:S01]  /*1af0*/  IMAD R0, R2, c[0x0][0x19c], R19 ;  /* 0x0000670002007a24 */ /* 0x000fe200078e0213 */
[----:B------:R-:W-:Y:S01]  /*1b00*/  IADD3 R4, P6, R4, UR22, RZ ;  /* 0x0000001604047c10 */ /* 0x000fe2000ffde0ff */
[----:B------:R-:W-:Y:S01]  /*1b10*/  IMAD.SHL.U32 R235, R235, 0x2, RZ ;  /* 0x00000002ebeb7824 */ /* 0x000fe200078e00ff */
[----:B------:R-:W-:Y:S01]  /*1b20*/  SHF.R.S32.HI R15, RZ, 0x1f, R18 ;  /* 0x0000001fff0f7819 */ /* 0x000fe20000011412 */
[C---:B------:R-:W-:Y:S01]  /*1b30*/  IMAD.WIDE.U32 R6, R2.reuse, c[0x0][0x1a0], R20 ;  /* 0x0000680002067a25 */ /* 0x040fe200078e0014 */
[----:B------:R-:W-:Y:S01]  /*1b40*/  IADD3.X R5, R5, UR7, R0, P6, !PT ;  /* 0x0000000705057c10 */ /* 0x000fe2000b7fe400 */
[----:B------:R-:W-:Y:S01]  /*1b50*/  USHF.L.U32 UR7, UR4, 0x6, URZ ;  /* 0x0000000604077899 */ /* 0x000fe2000800063f */
[----:B------:R-:W-:Y:S01]  /*1b60*/  @!PT LDS RZ, [RZ] ;  /* 0x00000000fffff984 */ /* 0x000fe20000000800 */
[----:B------:R-:W-:Y:S01]  /*1b70*/  @!PT LDS RZ, [RZ] ;  /* 0x00000000fffff984 */ /* 0x000fe20000000800 */
[----:B------:R-:W-:Y:S01]  /*1b80*/  @!PT LDS RZ, [RZ] ;  /* 0x00000000fffff984 */ /* 0x000fe20000000800 */
[----:B------:R1:W-:Y:S01]  /*1b90*/  @!P4 LDGSTS.E.BYPASS.LTC128B.128 [R235], [R10.64] ;  /* 0x000000000aebcfae */ /* 0x0003e2000b901d52 */
[----:B------:R-:W-:Y:S01]  /*1ba0*/  IMAD R0, R15, c[0x0][0x1b0], RZ ;  /* 0x00006c000f007a24 */ /* 0x000fe200078e02ff */
[----:B------:R-:W-:Y:S01]  /*1bb0*/  ISETP.GE.AND P6, PT, R2, UR12, PT ;  /* 0x0000000c02007c0c */ /* 0x000fe2000bfc6270 */
[----:B------:R-:W-:Y:S01]  /*1bc0*/  IMAD.WIDE.U32 R26, R18, c[0x0][0x1b0], R4 ;  /* 0x00006c00121a7a25 */ /* 0x000fe200078e0004 */
[----:B------:R1:W-:Y:S01]  /*1bd0*/  @!P4 LDGSTS.E.BYPASS.LTC128B.128 [R235+0x4000], [R10.64+0x80] ;  /* 0x040000800aebcfae */ /* 0x0003e2000b901d52 */
[----:B------:R-:W-:Y:S01]  /*1be0*/  UIMAD UR22, UR6, UR15, URZ ;  /* 0x0000000f061672a4 */ /* 0x000fe2000f8e023f */
[----:B------:R-:W-:Y:S01]  /*1bf0*/  LEA.HI R19, R23, R103, RZ, 0x4 ;  /* 0x0000006717137211 */ /* 0x000fe200078f20ff */
[----:B------:R-:W-:Y:S01]  /*1c00*/  IMAD.MOV.U32 R106, RZ, RZ, R26 ;  /* 0x000000ffff6a7224 */ /* 0x000fe200078e001a */
[----:B------:R1:W-:Y:S01]  /*1c10*/  @!P4 LDGSTS.E.BYPASS.LTC128B.128 [R235+0x8000], [R10.64+0x100] ;  /* 0x080001000aebcfae */ /* 0x0003e2000b901d52 */
[----:B------:R-:W-:Y:S01]  /*1c20*/  UIMAD UR22, UR17, UR7, UR22 ;  /* 0x00000007111672a4 */ /* 0x000fe2000f8e0216 */
[----:B------:R-:W-:-:S02]  /*1c30*/  SHF.R.S32.HI R14, RZ, 0x4, R19 ;  /* 0x00000004ff0e7819 */ /* 0x000fc40000011413 */
[----:B------:R1:W-:Y:S04]  /*1c40*/  @!P4 LDGSTS.E.BYPASS.LTC128B.128 [R235+0xc000], [R10.64+0x180] ;  /* 0x0c0001800aebcfae */ /* 0x0003e8000b901d52 */
[----:B------:R2:W-:Y:S04]  /*1c50*/  @!P3 LDGSTS.E.BYPASS.LTC128B.128 [R235+0x1000], [R16.64] ;  /* 0x0100000010ebbfae */ /* 0x0005e8000b901d52 */
[----:B------:R2:W-:Y:S04]  /*1c60*/  @!P3 LDGSTS.E.BYPASS.LTC128B.128 [R235+0x5000], [R16.64+0x80] ;  /* 0x0500008010ebbfae */ /* 0x0005e8000b901d52 */
[----:B------:R2:W-:Y:S04]  /*1c70*/  @!P3 LDGSTS.E.BYPASS.LTC128B.128 [R235+0x9000], [R16.64+0x100] ;  /* 0x0900010010ebbfae */ /* 0x0005e8000b901d52 */
[----:B------:R2:W-:Y:S04]  /*1c80*/  @!P3 LDGSTS.E.BYPASS.LTC128B.128 [R235+0xd000], [R16.64+0x180] ;  /* 0x0d00018010ebbfae */ /* 0x0005e8000b901d52 */
[----:B------:R3:W-:Y:S04]  /*1c90*/  @!P2 LDGSTS.E.BYPASS.LTC128B.128 [R235+0x2000], [R12.64] ;  /* 0x020000000cebafae */ /* 0x0007e8000b901d52 */
[----:B------:R3:W-:Y:S01]  /*1ca0*/  @!P2 LDGSTS.E.BYPASS.LTC128B.128 [R235+0x6000], [R12.64+0x80] ;  /* 0x060000800cebafae */ /* 0x0007e2000b901d52 */
[----:B-1----:R-:W-:Y:S01]  /*1cb0*/  IMAD R10, R18, c[0x0][0x1b4], R0 ;  /* 0x00006d00120a7a24 */ /* 0x002fe200078e0200 */
[----:B------:R-:W-:Y:S01]  /*1cc0*/  LOP3.LUT R0, R19, 0xfffffff0, RZ, 0xc0, !PT ;  /* 0xfffffff013007812 */ /* 0x000fe200078ec0ff */
[----:B------:R-:W-:Y:S01]  /*1cd0*/  IMAD.U32 R11, RZ, RZ, UR15 ;  /* 0x0000000fff0b7e24 */ /* 0x000fe2000f8e00ff */
[----:B------:R3:W-:Y:S01]  /*1ce0*/  @!P2 LDGSTS.E.BYPASS.LTC128B.128 [R235+0xa000], [R12.64+0x100] ;  /* 0x0a0001000cebafae */ /* 0x0007e2000b901d52 */
[----:B------:R-:W-:Y:S01]  /*1cf0*/  IMAD.IADD R107, R27, 0x1, R10 ;  /* 0x000000011b6b7824 */ /* 0x000fe200078e020a */
[----:B------:R-:W-:Y:S01]  /*1d00*/  IADD3 R10, P4, R6, UR24, RZ ;  /* 0x00000018060a7c10 */ /* 0x000fe2000ff9e0ff */
[----:B------:R-:W-:Y:S01]  /*1d10*/  IMAD.IADD R0, R103, 0x1, -R0 ;  /* 0x0000000167007824 */ /* 0x000fe200078e0a00 */
[----:B------:R3:W-:Y:S01]  /*1d20*/  @!P2 LDGSTS.E.BYPASS.LTC128B.128 [R235+0xe000], [R12.64+0x180] ;  /* 0x0e0001800cebafae */ /* 0x0007e2000b901d52 */
[----:B------:R-:W-:Y:S01]  /*1d30*/  IMAD.WIDE.U32 R4, R11, UR7, R106 ;  /* 0x000000070b047c25 */ /* 0x000fe2000f8e006a */
[----:B------:R-:W-:Y:S01]  /*1d40*/  IADD3.X R11, R7, UR21, R3, P4, !PT ;  /* 0x00000015070b7c10 */ /* 0x000fe2000a7fe403 */
[----:B------:R-:W-:Y:S01]  /*1d50*/  USHF.L.U32 UR21, UR4, 0x5, URZ ;  /* 0x0000000504157899 */ /* 0x000fe2000800063f */
[----:B------:R-:W-:Y:S01]  /*1d60*/  LEA.HI R7, R19, R14, RZ, 0x1 ;  /* 0x0000000e13077211 */ /* 0x000fe200078f08ff */
[----:B------:R1:W-:Y:S01]  /*1d70*/  @!P1 LDGSTS.E.BYPASS.LTC128B.128 [R235+0x3000], [R8.64] ;  /* 0x0300000008eb9fae */ /* 0x0003e2000b901d52 */
[----:B------:R-:W-:Y:S01]  /*1d80*/  IADD3 R3, R5, UR22, RZ ;  /* 0x0000001605037c10 */ /* 0x000fe2000fffe0ff */
[----:B------:R-:W-:Y:S01]  /*1d90*/  ULDC.64 UR4, c[0x0][0x1a0] ;  /* 0x0000680000047ab9 */ /* 0x000fe20000000a00 */
[C---:B------:R-:W-:Y:S01]  /*1da0*/  @!P6 LEA R6, P4, R4.reuse, c[0x0][0x168], 0x1 ;  /* 0x00005a000406ea11 */ /* 0x040fe200078808ff */
[----:B------:R1:W-:Y:S01]  /*1db0*/  @!P1 LDGSTS.E.BYPASS.LTC128B.128 [R235+0x7000], [R8.64+0x80] ;  /* 0x0700008008eb9fae */ /* 0x0003e2000b901d52 */
[----:B------:R-:W-:Y:S01]  /*1dc0*/  LOP3.LUT R19, R7, 0xfffffffe, RZ, 0xc0, !PT ;  /* 0xfffffffe07137812 */ /* 0x000fe200078ec0ff */
[----:B------:R-:W-:Y:S01]  /*1dd0*/  UIMAD.WIDE.U32 UR22, UR15, UR4, URZ ;  /* 0x000000040f1672a5 */ /* 0x000fe2000f8e003f */
[C---:B------:R-:W-:Y:S01]  /*1de0*/  @!P6 LEA.HI.X R7, R4.reuse, c[0x0][0x16c], R3, 0x1, P4 ;  /* 0x00005b000407ea11 */ /* 0x040fe200020f0c03 */
[----:B------:R1:W-:Y:S01]  /*1df0*/  @!P1 LDGSTS.E.BYPASS.LTC128B.128 [R235+0xb000], [R8.64+0x100] ;  /* 0x0b00010008eb9fae */ /* 0x0003e2000b901d52 */
[----:B------:R-:W-:Y:S01]  /*1e00*/  @!P5 IADD3 R5, P4, R4, UR21, RZ ;  /* 0x000000150405dc10 */ /* 0x000fe2000ff9e0ff */
[----:B------:R-:W-:Y:S01]  /*1e10*/  UIMAD UR4, UR17, UR4, URZ ;  /* 0x00000004110472a4 */ /* 0x000fe2000f8e023f */
[----:B------:R-:W-:Y:S01]  /*1e20*/  SHF.R.S32.HI R21, RZ, 0x1f, R0 ;  /* 0x0000001fff157819 */ /* 0x000fe20000011400 */
[----:B------:R1:W-:Y:S01]  /*1e30*/  @!P1 LDGSTS.E.BYPASS.LTC128B.128 [R235+0xf000], [R8.64+0x180] ;  /* 0x0f00018008eb9fae */ /* 0x0003e2000b901d52 */
[----:B------:R-:W-:Y:S01]  /*1e40*/  @!P5 IADD3.X R3, R3, UR20, RZ, P4, !PT ;  /* 0x000000140303dc10 */ /* 0x000fe2000a7fe4ff */
[----:B------:R-:W-:Y:S01]  /*1e50*/  IMAD.IADD R19, R14, 0x1, -R19 ;  /* 0x000000010e137824 */ /* 0x000fe200078e0a13 */
[----:B------:R-:W-:Y:S01]  /*1e60*/  @!P5 LEA R4, P4, R5, c[0x0][0x168], 0x1 ;  /* 0x00005a000504da11 */ /* 0x000fe200078808ff */
[----:B------:R4:W-:Y:S01]  /*1e70*/  @!P6 LDGSTS.E.BYPASS.LTC128B.128 [R235+0x10000], [R6.64] ;  /* 0x1000000006ebefae */ /* 0x0009e2000b901d52 */
[----:B------:R-:W-:Y:S01]  /*1e80*/  LEA.HI R21, R21, R0, RZ, 0x3 ;  /* 0x0000000015157211 */ /* 0x000fe200078f18ff */
[----:B------:R-:W-:Y:S01]  /*1e90*/  UIMAD UR4, UR15, UR5, UR4 ;  /* 0x000000050f0472a4 */ /* 0x000fe2000f8e0204 */
[----:B------:R-:W-:Y:S01]  /*1ea0*/  @!P5 LEA.HI.X R5, R5, c[0x0][0x16c], R3, 0x1, P4 ;  /* 0x00005b000505da11 */ /* 0x000fe200020f0c03 */
[----:B------:R4:W-:Y:S01]  /*1eb0*/  @!P6 LDGSTS.E.BYPASS.LTC128B.128 [R235+0x12000], [R6.64+0x80] ;  /* 0x1200008006ebefae */ /* 0x0009e2000b901d52 */
[----:B------:R-:W-:Y:S01]  /*1ec0*/  LOP3.LUT R20, R21, 0xfffffff8, RZ, 0xc0, !PT ;  /* 0xfffffff815147812 */ /* 0x000fe200078ec0ff */
[C---:B------:R-:W-:Y:S01]  /*1ed0*/  IMAD.SHL.U32 R3, R2.reuse, 0x8, RZ ;  /* 0x0000000802037824 */ /* 0x040fe200078e00ff */
[----:B------:R-:W-:Y:S01]  /*1ee0*/  ISETP.GE.AND P4, PT, R2, UR12, PT ;  /* 0x0000000c02007c0c */ /* 0x000fe2000bf86270 */
[----:B------:R4:W-:Y:S01]  /*1ef0*/  @!P6 LDGSTS.E.BYPASS.LTC128B.128 [R235+0x14000], [R6.64+0x100] ;  /* 0x1400010006ebefae */ /* 0x0009e2000b901d52 */
[----:B------:R-:W-:Y:S01]  /*1f00*/  IMAD R14, R15, c[0x0][0x1b8], RZ ;  /* 0x00006e000f0e7a24 */ /* 0x000fe200078e02ff */
[----:B------:R-:W-:Y:S01]  /*1f10*/  UIADD3 UR4, UR23, UR4, URZ ;  /* 0x0000000417047290 */ /* 0x000fe2000fffe03f */
[----:B------:R-:W-:Y:S01]  /*1f20*/  IMAD.IADD R20, R0, 0x1, -R20 ;  /* 0x0000000100147824 */ /* 0x000fe200078e0a14 */
[----:B------:R4:W-:Y:S01]  /*1f30*/  @!P6 LDGSTS.E.BYPASS.LTC128B.128 [R235+0x16000], [R6.64+0x180] ;  /* 0x1600018006ebefae */ /* 0x0009e2000b901d52 */
[----:B------:R-:W-:Y:S01]  /*1f40*/  IMAD.SHL.U32 R0, R22, 0x40, RZ ;  /* 0x0000004016007824 */ /* 0x000fe200078e00ff */
[----:B------:R-:W-:Y:S01]  /*1f50*/  UIADD3 UR5, UR14, 0x1, -UR16 ;  /* 0x000000010e057890 */ /* 0x000fe2000fffe810 */
[----:B------:R-:W-:Y:S01]  /*1f60*/  IMAD R14, R18, c[0x0][0x1bc], R14 ;  /* 0x00006f00120e7a24 */ /* 0x000fe200078e020e */
[----:B------:R5:W-:Y:S01]  /*1f70*/  @!P5 LDGSTS.E.BYPASS.LTC128B.128 [R235+0x11000], [R4.64] ;  /* 0x1100000004ebdfae */ /* 0x000be2000b901d52 */
[----:B------:R-:W-:Y:S01]  /*1f80*/  ULDC UR12, c[0x0][0x2e8] ;  /* 0x0000ba00000c7ab9 */ /* 0x000fe20000000800 */
[----:B------:R-:W-:Y:S01]  /*1f90*/  LOP3.LUT R0, R0, 0x1c0, RZ, 0xc0, !PT ;  /* 0x000001c000007812 */ /* 0x000fe200078ec0ff */
[----:B------:R-:W-:Y:S01]  /*1fa0*/  UIADD3 UR5, UR5, UR12, URZ ;  /* 0x0000000c05057290 */ /* 0x000fe2000fffe03f */
[----:B------:R5:W-:Y:S01]  /*1fb0*/  @!P5 LDGSTS.E.BYPASS.LTC128B.128 [R235+0x13000], [R4.64+0x80] ;  /* 0x1300008004ebdfae */ /* 0x000be2000b901d52 */
[----:B-1----:R-:W-:-:S03]  /*1fc0*/  IMAD.MOV.U32 R9, RZ, RZ, 0x20 ;  /* 0x00000020ff097424 */ /* 0x002fc600078e00ff */
[----:B------:R5:W-:Y:S01]  /*1fd0*/  @!P5 LDGSTS.E.BYPASS.LTC128B.128 [R235+0x15000], [R4.64+0x100] ;  /* 0x1500010004ebdfae */ /* 0x000be2000b901d52 */
[----:B---3--:R-:W-:-:S03]  /*1fe0*/  IMAD.WIDE.U32 R12, R9, c[0x0][0x1a0], RZ ;  /* 0x00006800090c7a25 */ /* 0x008fc600078e00ff */
[----:B------:R5:W-:Y:S04]  /*1ff0*/  @!P5 LDGSTS.E.BYPASS.LTC128B.128 [R235+0x17000], [R4.64+0x180] ;  /* 0x1700018004ebdfae */ /* 0x000be8000b901d52 */
[----:B------:R-:W0:Y:S04]  /*2000*/  LDGDEPBAR ;  /* 0x00000000000079af */ /* 0x000e280000000000 */
[----:B------:R1:W-:Y:S01]  /*2010*/  STL.64 [R1+0x18], R26 ;  /* 0x0000181a01007387 */ /* 0x0003e20000100a00 */
[----:B----4-:R-:W-:Y:S01]  /*2020*/  LOP3.LUT R7, R0, 0x8, R3, 0xf8, !PT ;  /* 0x0000000800077812 */ /* 0x010fe200078ef803 */
[----:B------:R-:W-:-:S02]  /*2030*/  IMAD.U32 R6, RZ, RZ, UR4 ;  /* 0x00000004ff067e24 */ /* 0x000fc4000f8e00ff */
[----:B------:R-:W-:Y:S01]  /*2040*/  STL.64 [R1+0x8], R106 ;  /* 0x0000086a01007387 */ /* 0x000fe20000100a00 */
[----:B------:R-:W-:Y:S02]  /*2050*/  ULDC UR4, c[0x0][0x2e4] ;  /* 0x0000b90000047ab9 */ /* 0x000fe40000000800 */
[----:B------:R-:W-:Y:S01]  /*2060*/  UIADD3 UR4, UR14, -UR4, -UR16 ;  /* 0x800000040e047290 */ /* 0x000fe2000fffe810 */
[----:B-----5:R-:W-:Y:S01]  /*2070*/  IMAD.SHL.U32 R5, R20, 0x40, RZ ;  /* 0x0000004014057824 */ /* 0x020fe200078e00ff */
[----:B------:R-:W-:-:S04]  /*2080*/  DEPBAR.LE SB0, 0x0 ;  /* 0x000080000000791a */ /* 0x000fc80000000000 */
[----:B------:R-:W-:Y:S01]  /*2090*/  BAR.SYNC.DEFER_BLOCKING 0x0 ;  /* 0x0000000000007b1d */ /* 0x000fe20000010000 */
[----:B------:R-:W-:Y:S01]  /*20a0*/  IMAD.SHL.U32 R4, R19, 0x8, RZ ;  /* 0x0000000813047824 */ /* 0x000fe200078e00ff */
[----:B------:R-:W-:Y:S01]  /*20b0*/  LOP3.LUT R2, R5, 0x1c0, RZ, 0xc0, !PT ;  /* 0x000001c005027812 */ /* 0x000fe200078ec0ff */
[----:B-1----:R-:W-:Y:S01]  /*20c0*/  IMAD.WIDE.U32 R26, R18, c[0x0][0x1b8], R10 ;  /* 0x00006e00121a7a25 */ /* 0x002fe200078e000a */
[----:B------:R-:W-:Y:S02]  /*20d0*/  SHF.R.U32.HI R5, RZ, 0x3, R0 ;  /* 0x00000003ff057819 */ /* 0x000fe40000011600 */
[----:B------:R-:W-:Y:S01]  /*20e0*/  LOP3.LUT R3, R2, 0x8, R4, 0xf8, !PT ;  /* 0x0000000802037812 */ /* 0x000fe200078ef804 */
[----:B------:R-:W-:Y:S01]  /*20f0*/  IMAD.U32 R10, RZ, RZ, UR22 ;  /* 0x00000016ff0a7e24 */ /* 0x000fe2000f8e00ff */
[----:B------:R-:W-:Y:S01]  /*2100*/  SHF.R.U32.HI R2, RZ, 0x3, R2 ;  /* 0x00000003ff027819 */ /* 0x000fe20000011602 */
[----:B------:R-:W-:Y:S01]  /*2110*/  IMAD.IADD R25, R27, 0x1, R14 ;  /* 0x000000011b197824 */ /* 0x000fe200078e020e */
[----:B------:R-:W-:Y:S01]  /*2120*/  LOP3.LUT R8, R7, R5, RZ, 0x3c, !PT ;  /* 0x0000000507087212 */ /* 0x000fe200078e3cff */
[----:B------:R-:W-:Y:S01]  /*2130*/  IMAD.SHL.U32 R5, R21, 0x40, RZ ;  /* 0x0000004015057824 */ /* 0x000fe200078e00ff */
[C---:B------:R-:W-:Y:S01]  /*2140*/  LEA R0, P1, R10.reuse, R26, 0x6 ;  /* 0x0000001a0a007211 */ /* 0x040fe200078230ff */
[----:B------:R-:W-:Y:S01]  /*2150*/  IMAD R7, R9, c[0x0][0x1a4], RZ ;  /* 0x0000690009077a24 */ /* 0x000fe200078e02ff */
[----:B------:R-:W-:Y:S01]  /*2160*/  LOP3.LUT R101, R3, R2, RZ, 0x3c, !PT ;  /* 0x0000000203657212 */ /* 0x000fe200078e3cff */
[----:B------:R-:W-:Y:S01]  /*2170*/  STL.64 [R1+0x30], R26 ;  /* 0x0000301a01007387 */ /* 0x000fe20000100a00 */
[----:B------:R-:W-:Y:S01]  /*2180*/  LEA.HI.X R2, R10, R25, R6, 0x6, P1 ;  /* 0x000000190a027211 */ /* 0x000fe200008f3406 */
[----:B------:R-:W-:Y:S01]  /*2190*/  IMAD.U32 R11, RZ, RZ, UR23 ;  /* 0x00000017ff0b7e24 */ /* 0x000fe2000f8e00ff */
[C---:B------:R-:W-:Y:S01]  /*21a0*/  @!P0 IADD3 R3, P1, R0.reuse, R12, RZ ;  /* 0x0000000c00038210 */ /* 0x040fe20007f3e0ff */
[----:B------:R-:W-:Y:S01]  /*21b0*/  STL [R1+0x14], R25 ;  /* 0x0000141901007387 */ /* 0x000fe20000100800 */
[----:B------:R-:W-:Y:S01]  /*21c0*/  @!P4 LEA R4, P2, R0, c[0x0][0x170], 0x1 ;  /* 0x00005c000004ca11 */ /* 0x000fe200078408ff */
[----:B------:R-:W-:Y:S01]  /*21d0*/  IMAD.MOV.U32 R14, RZ, RZ, 0x40 ;  /* 0x00000040ff0e7424 */ /* 0x000fe200078e00ff */
[----:B------:R-:W-:-:S02]  /*21e0*/  LOP3.LUT R100, R5, 0xfffffe00, RZ, 0xc0, !PT ;  /* 0xfffffe0005647812 */ /* 0x000fc400078ec0ff */
[----:B------:R-:W-:Y:S01]  /*21f0*/  @!P0 IADD3.X R7, R2, R13, R7, P1, !PT ;  /* 0x0000000d02078210 */ /* 0x000fe20000ffe407 */
[----:B------:R-:W-:Y:S01]  /*2200*/  @P4 STS.128 [R235+0x18000], RZ ;  /* 0x018000ffeb004388 */ /* 0x000fe20000000c00 */
[----:B------:R-:W-:Y:S01]  /*2210*/  @!P4 LEA.HI.X R5, R0, c[0x0][0x174], R2, 0x1, P2 ;  /* 0x00005d000005ca11 */ /* 0x000fe200010f0c02 */
[----:B------:R-:W-:Y:S01]  /*2220*/  IMAD R2, R102, 0x400, R100 ;  /* 0x0000040066027824 */ /* 0x000fe200078e0264 */
[----:B------:R-:W-:Y:S01]  /*2230*/  @!P0 LEA R6, P3, R3, c[0x0][0x170], 0x1 ;  /* 0x00005c0003068a11 */ /* 0x000fe200078608ff */
[----:B------:R-:W-:Y:S01]  /*2240*/  @P4 STS.128 [R235+0x1a000], RZ ;  /* 0x01a000ffeb004388 */ /* 0x000fe20000000c00 */
[----:B------:R-:W-:Y:S02]  /*2250*/  IMAD R0, R19, 0x200, R8 ;  /* 0x0000020013007824 */ /* 0x000fe400078e0208 */
[----:B------:R-:W-:Y:S01]  /*2260*/  @!P0 LEA.HI.X R7, R3, c[0x0][0x174], R7, 0x1, P3 ;  /* 0x00005d0003078a11 */ /* 0x000fe200018f0c07 */
[----:B------:R-:W-:Y:S01]  /*2270*/  @P4 STS.128 [R235+0x1c000], RZ ;  /* 0x01c000ffeb004388 */ /* 0x000fe20000000c00 */
[----:B------:R-:W-:-:S02]  /*2280*/  IMAD.IADD R2, R101, 0x1, R2 ;  /* 0x0000000165027824 */ /* 0x000fc400078e0202 */
[----:B------:R-:W-:Y:S01]  /*2290*/  IMAD.SHL.U32 R208, R0, 0x2, RZ ;  /* 0x0000000200d07824 */ /* 0x000fe200078e00ff */
[----:B------:R-:W-:Y:S01]  /*22a0*/  @P4 STS.128 [R235+0x1e000], RZ ;  /* 0x01e000ffeb004388 */ /* 0x000fe20000000c00 */
[----:B------:R-:W-:Y:S02]  /*22b0*/  IMAD.SHL.U32 R215, R2, 0x2, RZ ;  /* 0x0000000202d77824 */ /* 0x000fe400078e00ff */
[----:B------:R-:W-:Y:S01]  /*22c0*/  IMAD.MOV.U32 R3, RZ, RZ, 0x10 ;  /* 0x00000010ff037424 */ /* 0x000fe200078e00ff */
[----:B------:R-:W-:Y:S01]  /*22d0*/  @!PT LDS RZ, [RZ] ;  /* 0x00000000fffff984 */ /* 0x000fe20000000800 */
[----:B------:R-:W-:Y:S01]  /*22e0*/  @!PT LDS RZ, [RZ] ;  /* 0x00000000fffff984 */ /* 0x000fe20000000800 */
[----:B------:R-:W-:Y:S01]  /*22f0*/  @!PT LDS RZ, [RZ] ;  /* 0x00000000fffff984 */ /* 0x000fe20000000800 */
[----:B------:R1:W-:Y:S01]  /*2300*/  @!P4 LDGSTS.E.BYPASS.LTC128B.128 [R235+0x18000], [R4.64] ;  /* 0x1800000004ebcfae */ /* 0x0003e2000b901d52 */
[----:B------:R-:W-:Y:S02]  /*2310*/  R2P PR, R20, 0x6 ;  /* 0x0000000614007804 */ /* 0x000fe40000000000 */
[C---:B------:R-:W-:Y:S01]  /*2320*/  IADD3 R2, R208.reuse, 0x10000, RZ ;  /* 0x00010000d0027810 */ /* 0x040fe20007ffe0ff */
[----:B------:R1:W-:Y:S01]  /*2330*/  @!P4 LDGSTS.E.BYPASS.LTC128B.128 [R235+0x1a000], [R4.64+0x80] ;  /* 0x1a00008004ebcfae */ /* 0x0003e2000b901d52 */
[----:B------:R-:W-:-:S02]  /*2340*/  IADD3 R219, R208, 0x10020, RZ ;  /* 0x00010020d0db7810 */ /* 0x000fc40007ffe0ff */
[----:B------:R-:W-:Y:S01]  /*2350*/  SEL R0, R9, 0xffffffe0, !P2 ;  /* 0xffffffe009007807 */ /* 0x000fe20005000000 */
[----:B------:R1:W-:Y:S01]  /*2360*/  @!P4 LDGSTS.E.BYPASS.LTC128B.128 [R235+0x1c000], [R4.64+0x100] ;  /* 0x1c00010004ebcfae */ /* 0x0003e2000b901d52 */
[----:B------:R-:W-:Y:S02]  /*2370*/  SEL R3, R3, 0xfffffff0, !P1 ;  /* 0xfffffff003037807 */ /* 0x000fe40004800000 */
[----:B------:R-:W-:Y:S01]  /*2380*/  R2P PR, R22, 0x6 ;  /* 0x0000000616007804 */ /* 0x000fe20000000000 */
[----:B------:R1:W-:Y:S01]  /*2390*/  @!P4 LDGSTS.E.BYPASS.LTC128B.128 [R235+0x1e000], [R4.64+0x180] ;  /* 0x1e00018004ebcfae */ /* 0x0003e2000b901d52 */
[C-C-:B------:R-:W-:Y:S02]  /*23a0*/  IMAD R218, R0.reuse, 0x2, R215.reuse ;  /* 0x0000000200da7824 */ /* 0x140fe400078e02d7 */
[----:B------:R-:W-:Y:S01]  /*23b0*/  IMAD R216, R3, 0x2, R215 ;  /* 0x0000000203d87824 */ /* 0x000fe200078e02d7 */
[----:B------:R-:W-:Y:S03]  /*23c0*/  @P0 STS.128 [R235+0x19000], RZ ;  /* 0x019000ffeb000388 */ /* 0x000fe60000000c00 */
[----:B------:R-:W-:Y:S01]  /*23d0*/  IMAD R217, R0, 0x2, R216 ;  /* 0x0000000200d97824 */ /* 0x000fe200078e02d8 */
[----:B------:R-:W-:Y:S04]  /*23e0*/  @P0 STS.128 [R235+0x1b000], RZ ;  /* 0x01b000ffeb000388 */ /* 0x000fe80000000c00 */
[----:B------:R-:W-:Y:S01]  /*23f0*/  @P0 STS.128 [R235+0x1d000], RZ ;  /* 0x01d000ffeb000388 */ /* 0x000fe20000000c00 */
[----:B------:R-:W-:-:S02]  /*2400*/  @P1 IADD3 R219, R2, -0x20, RZ ;  /* 0xffffffe002db1810 */ /* 0x000fc40007ffe0ff */
[----:B------:R-:W-:Y:S01]  /*2410*/  SEL R2, R14, 0xffffffc0, !P2 ;  /* 0xffffffc00e027807 */ /* 0x000fe20005000000 */
[----:B------:R-:W-:Y:S01]  /*2420*/  @P0 STS.128 [R235+0x1f000], RZ ;  /* 0x01f000ffeb000388 */ /* 0x000fe20000000c00 */
[C---:B------:R-:W-:Y:S02]  /*2430*/  IADD3 R234, R219.reuse, 0x800, RZ ;  /* 0x00000800dbea7810 */ /* 0x040fe40007ffe0ff */
[C---:B------:R-:W-:Y:S01]  /*2440*/  IADD3 R233, R219.reuse, 0x1000, RZ ;  /* 0x00001000dbe97810 */ /* 0x040fe20007ffe0ff */
[----:B------:R-:W-:Y:S01]  /*2450*/  @!PT LDS RZ, [RZ] ;  /* 0x00000000fffff984 */ /* 0x000fe20000000800 */
[----:B------:R-:W-:Y:S01]  /*2460*/  @!PT LDS RZ, [RZ] ;  /* 0x00000000fffff984 */ /* 0x000fe20000000800 */
[----:B------:R-:W-:Y:S01]  /*2470*/  @!PT LDS RZ, [RZ] ;  /* 0x00000000fffff984 */ /* 0x000fe20000000800 */
[----:B------:R1:W-:Y:S01]  /*2480*/  @!P0 LDGSTS.E.BYPASS.LTC128B.128 [R235+0x19000], [R6.64] ;  /* 0x1900000006eb8fae */ /* 0x0003e2000b901d52 */
[----:B------:R-:W-:Y:S01]  /*2490*/  IMAD.IADD R214, R208, 0x1, R2 ;  /* 0x00000001d0d67824 */ /* 0x000fe200078e0202 */
[----:B------:R-:W-:Y:S01]  /*24a0*/  IADD3 R232, R219, 0x1800, RZ ;  /* 0x00001800dbe87810 */ /* 0x000fe20007ffe0ff */
[----:B------:R-:W-:Y:S01]  /*24b0*/  IMAD.IADD R213, R2, 0x1, R219 ;  /* 0x0000000102d57824 */ /* 0x000fe200078e02db */
[----:B------:R1:W-:Y:S01]  /*24c0*/  @!P0 LDGSTS.E.BYPASS.LTC128B.128 [R235+0x1b000], [R6.64+0x80] ;  /* 0x1b00008006eb8fae */ /* 0x0003e2000b901d52 */
[----:B------:R-:W-:-:S02]  /*24d0*/  LOP3.LUT R2, R104, 0xffffffe0, RZ, 0xc0, !PT ;  /* 0xffffffe068027812 */ /* 0x000fc400078ec0ff */
[C---:B------:R-:W-:Y:S01]  /*24e0*/  IADD3 R231, R219.reuse, 0x2000, RZ ;  /* 0x00002000dbe77810 */ /* 0x040fe20007ffe0ff */
[----:B------:R1:W-:Y:S01]  /*24f0*/  @!P0 LDGSTS.E.BYPASS.LTC128B.128 [R235+0x1d000], [R6.64+0x100] ;  /* 0x1d00010006eb8fae */ /* 0x0003e2000b901d52 */
[----:B------:R-:W-:Y:S01]  /*2500*/  IADD3 R230, R219, 0x2800, RZ ;  /* 0x00002800dbe67810 */ /* 0x000fe20007ffe0ff */
[----:B------:R-:W-:Y:S01]  /*2510*/  IMAD.IADD R2, R103, 0x1, -R2 ;  /* 0x0000000167027824 */ /* 0x000fe200078e0a02 */
[----:B------:R-:W-:Y:S01]  /*2520*/  IADD3 R229, R219, 0x3000, RZ ;  /* 0x00003000dbe57810 */ /* 0x000fe20007ffe0ff */
[----:B------:R1:W-:Y:S01]  /*2530*/  @!P0 LDGSTS.E.BYPASS.LTC128B.128 [R235+0x1f000], [R6.64+0x180] ;  /* 0x1f00018006eb8fae */ /* 0x0003e2000b901d52 */
[----:B------:R-:W-:Y:S01]  /*2540*/  IMAD.SHL.U32 R103, R103, 0x2, RZ ;  /* 0x0000000267677824 */ /* 0x000fe200078e00ff */
[C---:B------:R-:W-:Y:S02]  /*2550*/  IADD3 R228, R219.reuse, 0x3800, RZ ;  /* 0x00003800dbe47810 */ /* 0x040fe40007ffe0ff */
[----:B--2---:R-:W-:Y:S01]  /*2560*/  LDSM.16.M88.4 R16, [R208+0x10000] ;  /* 0x01000000d010783b */ /* 0x004fe20000000200 */
[----:B------:R-:W-:-:S02]  /*2570*/  IADD3 R227, R219, 0x4000, RZ ;  /* 0x00004000dbe37810 */ /* 0x000fc40007ffe0ff */
[----:B------:R-:W-:Y:S01]  /*2580*/  LOP3.LUT R105, R103, 0x6, RZ, 0xc0, !PT ;  /* 0x0000000667697812 */ /* 0x000fe200078ec0ff */
        /* <DEDUP_REMOVED lines=9> */
[----:B------:R-:W-:Y:S01]  /*2620*/  LDSM.16.M88.4 R8, [R216] ;  /* 0x00000000d808783b */ /* 0x000fe20000000200 */
[----:B------:R-:W-:-:S03]  /*2630*/  IADD3 R220, R219, 0x7800, RZ ;  /* 0x00007800dbdc7810 */ /* 0x000fc60007ffe0ff */
[----:B------:R-:W-:Y:S04]  /*2640*/  LDSM.16.M88.4 R36, [R219] ;  /* 0x00000000db24783b */ /* 0x000fe80000000200 */
[----:B-1----:R-:W1:Y:S04]  /*2650*/  LDSM.16.M88.4 R4, [R215] ;  /* 0x00000000d704783b */ /* 0x002e680000000200 */
[----:B------:R-:W2:Y:S04]  /*2660*/  LDSM.16.M88.4 R60, [R219+0x800] ;  /* 0x00080000db3c783b */ /* 0x000ea80000000200 */
[----:B------:R-:W3:Y:S04]  /*2670*/  LDSM.16.M88.4 R68, [R219+0x1000] ;  /* 0x00100000db44783b */ /* 0x000ee80000000200 */
[----:B------:R-:W4:Y:S04]  /*2680*/  LDSM.16.M88.4 R72, [R219+0x1800] ;  /* 0x00180000db48783b */ /* 0x000f280000000200 */
[----:B------:R-:W-:Y:S04]  /*2690*/  LDSM.16.M88.4 R12, [R218] ;  /* 0x00000000da0c783b */ /* 0x000fe80000000200 */
[----:B------:R-:W5:Y:S04]  /*26a0*/  LDSM.16.M88.4 R80, [R214+0x10000] ;  /* 0x01000000d650783b */ /* 0x000f680000000200 */
[----:B------:R-:W-:Y:S04]  /*26b0*/  LDSM.16.M88.4 R76, [R214+0x11000] ;  /* 0x01100000d64c783b */ /* 0x000fe80000000200 */
[----:B------:R-:W-:Y:S04]  /*26c0*/  LDSM.16.M88.4 R84, [R214+0x11800] ;  /* 0x01180000d654783b */ /* 0x000fe80000000200 */
[----:B------:R-:W-:Y:S04]  /*26d0*/  LDSM.16.M88.4 R88, [R213] ;  /* 0x00000000d558783b */ /* 0x000fe80000000200 */
[----:B------:R-:W-:Y:S01]  /*26e0*/  LDSM.16.M88.4 R96, [R219+0x4000] ;  /* 0x00400000db60783b */ /* 0x000fe20000000200 */
[C---:B-1----:R-:W-:Y:S03]  /*26f0*/  HMMA.16816.F32.BF16 R32, R4.reuse, R16, RZ ;  /* 0x000000100420723c */ /* 0x042fe600000418ff */
[----:B------:R-:W-:Y:S04]  /*2700*/  LDSM.16.M88.4 R92, [R214+0x14000] ;  /* 0x01400000d65c783b */ /* 0x000fe80000000200 */
[----:B------:R-:W0:Y:S01]  /*2710*/  LDGDEPBAR ;  /* 0x00000000000079af */ /* 0x000e220000000000 */
[C---:B------:R-:W-:Y:S08]  /*2720*/  HMMA.16816.F32.BF16 R40, R4.reuse, R18, RZ ;  /* 0x000000120428723c */ /* 0x040ff000000418ff */
[C---:B------:R-:W-:Y:S08]  /*2730*/  HMMA.16816.F32.BF16 R44, R4.reuse, R28, RZ ;  /* 0x0000001c042c723c */ /* 0x040ff000000418ff */
[C---:B------:R-:W-:Y:S08]  /*2740*/  HMMA.16816.F32.BF16 R48, R4.reuse, R30, RZ ;  /* 0x0000001e0430723c */ /* 0x040ff000000418ff */
[C---:B------:R-:W-:Y:S08]  /*2750*/  HMMA.16816.F32.BF16 R52, R4.reuse, R24, RZ ;  /* 0x000000180434723c */ /* 0x040ff000000418ff */
[C---:B------:R-:W-:Y:S08]  /*2760*/  HMMA.16816.F32.BF16 R56, R4.reuse, R26, RZ ;  /* 0x0000001a0438723c */ /* 0x040ff000000418ff */
[C---:B------:R-:W-:Y:S08]  /*2770*/  HMMA.16816.F32.BF16 R64, R4.reuse, R20, RZ ;  /* 0x000000140440723c */ /* 0x040ff000000418ff */
[----:B------:R-:W-:Y:S01]  /*2780*/  HMMA.16816.F32.BF16 R16, R4, R22, RZ ;  /* 0x000000160410723c */ /* 0x000fe200000418ff */
[----:B------:R-:W-:Y:S04]  /*2790*/  LDSM.16.M88.4 R4, [R217] ;  /* 0x00000000d904783b */ /* 0x000fe80000000200 */
[----:B------:R-:W-:Y:S03]  /*27a0*/  LDSM.16.M88.4 R20, [R213+0x800] ;  /* 0x00080000d514783b */ /* 0x000fe60000000200 */
[C---:B------:R-:W-:Y:S01]  /*27b0*/  HMMA.16816.F32.BF16 R24, R8.reuse, R36, R32 ;  /* 0x000000240818723c */ /* 0x040fe20000041820 */
[----:B------:R-:W1:Y:S07]  /*27c0*/  LDSM.16.M88.4 R32, [R214+0x10800] ;  /* 0x01080000d620783b */ /* 0x000e6e0000000200 */
[C---:B------:R-:W-:Y:S08]  /*27d0*/  HMMA.16816.F32.BF16 R28, R8.reuse, R38, R40 ;  /* 0x00000026081c723c */ /* 0x040ff00000041828 */
[C---:B--2---:R-:W-:Y:S08]  /*27e0*/  HMMA.16816.F32.BF16 R36, R8.reuse, R60, R44 ;  /* 0x0000003c0824723c */ /* 0x044ff0000004182c */
[C---:B------:R-:W-:Y:S01]  /*27f0*/  HMMA.16816.F32.BF16 R40, R8.reuse, R62, R48 ;  /* 0x0000003e0828723c */ /* 0x040fe20000041830 */
[----:B------:R-:W-:Y:S07]  /*2800*/  LDSM.16.M88.4 R60, [R208+0x13000] ;  /* 0x01300000d03c783b */ /* 0x000fee0000000200 */
[C---:B---3--:R-:W-:Y:S08]  /*2810*/  HMMA.16816.F32.BF16 R44, R8.reuse, R68, R52 ;  /* 0x00000044082c723c */ /* 0x048ff00000041834 */
[C---:B------:R-:W-:Y:S01]  /*2820*/  HMMA.16816.F32.BF16 R48, R8.reuse, R70, R56 ;  /* 0x000000460830723c */ /* 0x040fe20000041838 */
[----:B------:R-:W2:Y:S04]  /*2830*/  LDSM.16.M88.4 R56, [R213+0x1000] ;  /* 0x00100000d538783b */ /* 0x000ea80000000200 */
[----:B------:R-:W-:Y:S03]  /*2840*/  LDSM.16.M88.4 R68, [R208+0x13800] ;  /* 0x01380000d044783b */ /* 0x000fe60000000200 */
[C---:B----4-:R-:W-:Y:S01]  /*2850*/  HMMA.16816.F32.BF16 R52, R8.reuse, R72, R64 ;  /* 0x000000480834723c */ /* 0x050fe20000041840 */
[----:B------:R-:W3:Y:S07]  /*2860*/  LDSM.16.M88.4 R64, [R213+0x1800] ;  /* 0x00180000d540783b */ /* 0x000eee0000000200 */
[----:B------:R-:W-:Y:S01]  /*2870*/  HMMA.16816.F32.BF16 R16, R8, R74, R16 ;  /* 0x0000004a0810723c */ /* 0x000fe20000041810 */
[----:B------:R-:W-:Y:S04]  /*2880*/  LDSM.16.M88.4 R8, [R215+0x4000] ;  /* 0x00400000d708783b */ /* 0x000fe80000000200 */
[----:B------:R-:W4:Y:S03]  /*2890*/  LDSM.16.M88.4 R72, [R208+0x12000] ;  /* 0x01200000d048783b */ /* 0x000f260000000200 */
[C---:B-----5:R-:W-:Y:S08]  /*28a0*/  HMMA.16816.F32.BF16 R24, R12.reuse, R80, R24 ;  /* 0x000000500c18723c */ /* 0x060ff00000041818 */
        /* <DEDUP_REMOVED lines=10> */
[----:B------:R-:W5:Y:S04]  /*2950*/  LDSM.16.M88.4 R16, [R216+0x4000] ;  /* 0x00400000d810783b */ /* 0x000f680000000200 */
[----:B------:R-:W-:Y:S03]  /*2960*/  LDSM.16.M88.4 R84, [R213+0x2000] ;  /* 0x00200000d554783b */ /* 0x000fe60000000200 */
[C---:B------:R-:W-:Y:S08]  /*2970*/  HMMA.16816.F32.BF16 R24, R4.reuse, R88, R24 ;  /* 0x000000580418723c */ /* 0x040ff00000041818 */
[C---:B------:R-:W-:Y:S01]  /*2980*/  HMMA.16816.F32.BF16 R28, R4.reuse, R90, R28 ;  /* 0x0000005a041c723c */ /* 0x040fe2000004181c */
[----:B------:R-:W-:Y:S07]  /*2990*/  LDSM.16.M88.4 R88, [R214+0x12000] ;  /* 0x01200000d658783b */ /* 0x000fee0000000200 */
[C---:B------:R-:W-:Y:S08]  /*29a0*/  HMMA.16816.F32.BF16 R36, R4.reuse, R20, R36 ;  /* 0x000000140424723c */ /* 0x040ff00000041824 */
[C---:B------:R-:W-:Y:S01]  /*29b0*/  HMMA.16816.F32.BF16 R40, R4.reuse, R22, R40 ;  /* 0x000000160428723c */ /* 0x040fe20000041828 */
[----:B------:R-:W1:Y:S07]  /*29c0*/  LDSM.16.M88.4 R20, [R219+0x2800] ;  /* 0x00280000db14783b */ /* 0x000e6e0000000200 */
[C---:B--2---:R-:W-:Y:S08]  /*29d0*/  HMMA.16816.F32.BF16 R44, R4.reuse, R56, R44 ;  /* 0x00000038042c723c */ /* 0x044ff0000004182c */
[C---:B------:R-:W-:Y:S01]  /*29e0*/  HMMA.16816.F32.BF16 R48, R4.reuse, R58, R48 ;  /* 0x0000003a0430723c */ /* 0x040fe20000041830 */
[----:B------:R-:W2:Y:S07]  /*29f0*/  LDSM.16.M88.4 R56, [R219+0x3000] ;  /* 0x00300000db38783b */ /* 0x000eae0000000200 */
[C---:B---3--:R-:W-:Y:S08]  /*2a00*/  HMMA.16816.F32.BF16 R52, R4.reuse, R64, R52 ;  /* 0x000000400434723c */ /* 0x048ff00000041834 */
[----:B------:R-:W-:Y:S01]  /*2a10*/  HMMA.16816.F32.BF16 R12, R4, R66, R12 ;  /* 0x00000042040c723c */ /* 0x000fe2000004180c */
[----:B------:R-:W3:Y:S04]  /*2a20*/  LDSM.16.M88.4 R64, [R219+0x3800] ;  /* 0x00380000db40783b */ /* 0x000ee80000000200 */
[----:B------:R-:W2:Y:S03]  /*2a30*/  LDSM.16.M88.4 R4, [R218+0x4000] ;  /* 0x00400000da04783b */ /* 0x000ea60000000200 */
        /* <DEDUP_REMOVED lines=8> */
[----:B------:R-:W4:Y:S07]  /*2ac0*/  LDSM.16.M88.4 R60, [R214+0x13000] ;  /* 0x01300000d63c783b */ /* 0x000f2e0000000200 */
[C---:B------:R-:W-:Y:S08]  /*2ad0*/  HMMA.16816.F32.BF16 R52, R8.reuse, R68, R52 ;  /* 0x000000440834723c */ /* 0x040ff00000041834 */
[----:B------:R-:W-:Y:S01]  /*2ae0*/  HMMA.16816.F32.BF16 R8, R8, R70, R12 ;  /* 0x000000460808723c */ /* 0x000fe2000004180c */
[----:B------:R-:W1:Y:S04]  /*2af0*/  LDSM.16.M88.4 R12, [R217+0x4000] ;  /* 0x00400000d90c783b */ /* 0x000e680000000200 */
[----:B------:R-:W-:Y:S03]  /*2b00*/  LDSM.16.M88.4 R68, [R213+0x3800] ;  /* 0x00380000d544783b */ /* 0x000fe60000000200 */
[C---:B-----5:R-:W-:Y:S08]  /*2b10*/  HMMA.16816.F32.BF16 R24, R16.reuse, R76, R24 ;  /* 0x0000004c1018723c */ /* 0x060ff00000041818 */
[C---:B------:R-:W-:Y:S01]  /*2b20*/  HMMA.16816.F32.BF16 R28, R16.reuse, R78, R28 ;  /* 0x0000004e101c723c */ /* 0x040fe2000004181c */
[----:B------:R-:W-:Y:S07]  /*2b30*/  LDSM.16.M88.4 R76, [R208+0x15800] ;  /* 0x01580000d04c783b */ /* 0x000fee0000000200 */
[C---:B------:R-:W-:Y:S08]  /*2b40*/  HMMA.16816.F32.BF16 R36, R16.reuse, R20, R36 ;  /* 0x000000141024723c */ /* 0x040ff00000041824 */
[C---:B------:R-:W-:Y:S01]  /*2b50*/  HMMA.16816.F32.BF16 R40, R16.reuse, R22, R40 ;  /* 0x000000161028723c */ /* 0x040fe20000041828 */
[----:B------:R-:W5:Y:S07]  /*2b60*/  LDSM.16.M88.4 R20, [R213+0x2800] ;  /* 0x00280000d514783b */ /* 0x000f6e0000000200 */
[C---:B--2---:R-:W-:Y:S08]  /*2b70*/  HMMA.16816.F32.BF16 R44, R16.reuse, R56, R44 ;  /* 0x00000038102c723c */ /* 0x044ff0000004182c */
[C---:B------:R-:W-:Y:S01]  /*2b80*/  HMMA.16816.F32.BF16 R48, R16.reuse, R58, R48 ;  /* 0x0000003a1030723c */ /* 0x040fe20000041830 */
[----:B------:R-:W2:Y:S07]  /*2b90*/  LDSM.16.M88.4 R56, [R213+0x3000] ;  /* 0x00300000d538783b */ /* 0x000eae0000000200 */
[C---:B---3--:R-:W-:Y:S08]  /*2ba0*/  HMMA.16816.F32.BF16 R52, R16.reuse, R64, R52 ;  /* 0x000000401034723c */ /* 0x048ff00000041834 */
[----:B------:R-:W-:Y:S01]  /*2bb0*/  HMMA.16816.F32.BF16 R8, R16, R66, R8 ;  /* 0x000000421008723c */ /* 0x000fe20000041808 */
[----:B------:R-:W3:Y:S04]  /*2bc0*/  LDSM.16.M88.4 R16, [R215+0x8000] ;  /* 0x00800000d710783b */ /* 0x000ee80000000200 */
[----:B------:R-:W-:Y:S03]  /*2bd0*/  LDSM.16.M88.4 R64, [R208+0x15000] ;  /* 0x01500000d040783b */ /* 0x000fe60000000200 */
[C---:B------:R-:W-:Y:S08]  /*2be0*/  HMMA.16816.F32.BF16 R24, R4.reuse, R88, R24 ;  /* 0x000000580418723c */ /* 0x040ff00000041818 */
[C---:B------:R-:W-:Y:S01]  /*2bf0*/  HMMA.16816.F32.BF16 R28, R4.reuse, R90, R28 ;  /* 0x0000005a041c723c */ /* 0x040fe2000004181c */
[----:B------:R-:W-:Y:S07]  /*2c00*/  LDSM.16.M88.4 R88, [R213+0x4000] ;  /* 0x00400000d558783b */ /* 0x000fee0000000200 */
[C---:B-1----:R-:W-:Y:S08]  /*2c10*/  HMMA.16816.F32.BF16 R36, R4.reuse, R32, R36 ;  /* 0x000000200424723c */ /* 0x042ff00000041824 */
[C---:B------:R-:W-:Y:S01]  /*2c20*/  HMMA.16816.F32.BF16 R40, R4.reuse, R34, R40 ;  /* 0x000000220428723c */ /* 0x040fe20000041828 */
[----:B------:R-:W1:Y:S07]  /*2c30*/  LDSM.16.M88.4 R32, [R208+0x14800] ;  /* 0x01480000d020783b */ /* 0x000e6e0000000200 */
[C---:B----4-:R-:W-:Y:S08]  /*2c40*/  HMMA.16816.F32.BF16 R44, R4.reuse, R60, R44 ;  /* 0x0000003c042c723c */ /* 0x050ff0000004182c */
[C---:B------:R-:W-:Y:S01]  /*2c50*/  HMMA.16816.F32.BF16 R48, R4.reuse, R62, R48 ;  /* 0x0000003e0430723c */ /* 0x040fe20000041830 */
[----:B------:R-:W-:Y:S07]  /*2c60*/  LDSM.16.M88.4 R60, [R219+0x4800] ;  /* 0x00480000db3c783b */ /* 0x000fee0000000200 */
[C---:B------:R-:W-:Y:S08]  /*2c70*/  HMMA.16816.F32.BF16 R52, R4.reuse, R72, R52 ;  /* 0x000000480434723c */ /* 0x040ff00000041834 */
[----:B------:R-:W-:Y:S01]  /*2c80*/  HMMA.16816.F32.BF16 R4, R4, R74, R8 ;  /* 0x0000004a0404723c */ /* 0x000fe20000041808 */
[----:B------:R-:W4:Y:S04]  /*2c90*/  LDSM.16.M88.4 R8, [R216+0x8000] ;  /* 0x00800000d808783b */ /* 0x000f280000000200 */
[----:B------:R-:W-:Y:S03]  /*2ca0*/  LDSM.16.M88.4 R72, [R219+0x5800] ;  /* 0x00580000db48783b */ /* 0x000fe60000000200 */
[C---:B------:R-:W-:Y:S08]  /*2cb0*/  HMMA.16816.F32.BF16 R24, R12.reuse, R84, R24 ;  /* 0x000000540c18723c */ /* 0x040ff00000041818 */
[C---:B------:R-:W-:Y:S01]  /*2cc0*/  HMMA.16816.F32.BF16 R28, R12.reuse, R86, R28 ;  /* 0x000000560c1c723c */ /* 0x040fe2000004181c */
[----:B------:R-:W-:Y:S07]  /*2cd0*/  LDSM.16.M88.4 R84, [R213+0x5800] ;  /* 0x00580000d554783b */ /* 0x000fee0000000200 */
[C---:B-----5:R-:W-:Y:S08]  /*2ce0*/  HMMA.16816.F32.BF16 R36, R12.reuse, R20, R36 ;  /* 0x000000140c24723c */ /* 0x060ff00000041824 */
[C---:B------:R-:W-:Y:S08]  /*2cf0*/  HMMA.16816.F32.BF16 R40, R12.reuse, R22, R40 ;  /* 0x000000160c28723c */ /* 0x040ff00000041828 */
        /* <DEDUP_REMOVED lines=9> */
[----:B------:R-:W-:Y:S07]  /*2d90*/  LDSM.16.M88.4 R80, [R213+0x5000] ;  /* 0x00500000d550783b */ /* 0x000fee0000000200 */
[C---:B-1----:R-:W-:Y:S08]  /*2da0*/  HMMA.16816.F32.BF16 R36, R16.reuse, R32, R36 ;  /* 0x000000201024723c */ /* 0x042ff00000041824 */
[C---:B------:R-:W-:Y:S08]  /*2db0*/  HMMA.16816.F32.BF16 R40, R16.reuse, R34, R40 ;  /* 0x000000221028723c */ /* 0x040ff00000041828 */
[C---:B------:R-:W-:Y:S08]  /*2dc0*/  HMMA.16816.F32.BF16 R44, R16.reuse, R64, R44 ;  /* 0x00000040102c723c */ /* 0x040ff0000004182c */
[C---:B------:R-:W-:Y:S01]  /*2dd0*/  HMMA.16816.F32.BF16 R48, R16.reuse, R66, R48 ;  /* 0x000000421030723c */ /* 0x040fe20000041830 */
[----:B------:R-:W1:Y:S07]  /*2de0*/  LDSM.16.M88.4 R64, [R214+0x15000] ;  /* 0x01500000d640783b */ /* 0x000e6e0000000200 */
[C---:B------:R-:W-:Y:S08]  /*2df0*/  HMMA.16816.F32.BF16 R52, R16.reuse, R76, R52 ;  /* 0x0000004c1034723c */ /* 0x040ff00000041834 */
[----:B------:R-:W-:Y:S01]  /*2e00*/  HMMA.16816.F32.BF16 R32, R16, R78, R20 ;  /* 0x0000004e1020723c */ /* 0x000fe20000041814 */
[----:B------:R-:W3:Y:S07]  /*2e10*/  LDSM.16.M88.4 R76, [R214+0x15800] ;  /* 0x01580000d64c783b */ /* 0x000eee0000000200 */
[C---:B----4-:R-:W-:Y:S01]  /*2e20*/  HMMA.16816.F32.BF16 R28, R8.reuse, R96, R12 ;  /* 0x00000060081c723c */ /* 0x050fe2000004180c */
[----:B------:R-:W4:Y:S07]  /*2e30*/  LDSM.16.M88.4 R12, [R217+0x8000] ;  /* 0x00800000d90c783b */ /* 0x000f2e0000000200 */
[C---:B------:R-:W-:Y:S08]  /*2e40*/  HMMA.16816.F32.BF16 R24, R8.reuse, R98, R24 ;  /* 0x000000620818723c */ /* 0x040ff00000041818 */
[C---:B------:R-:W-:Y:S08]  /*2e50*/  HMMA.16816.F32.BF16 R20, R8.reuse, R60, R36 ;  /* 0x0000003c0814723c */ /* 0x040ff00000041824 */
[C---:B------:R-:W-:Y:S08]  /*2e60*/  HMMA.16816.F32.BF16 R16, R8.reuse, R62, R40 ;  /* 0x0000003e0810723c */ /* 0x040ff00000041828 */
[C---:B--2---:R-:W-:Y:S08]  /*2e70*/  HMMA.16816.F32.BF16 R40, R8.reuse, R68, R44 ;  /* 0x000000440828723c */ /* 0x044ff0000004182c */
[C---:B------:R-:W-:Y:S01]  /*2e80*/  HMMA.16816.F32.BF16 R48, R8.reuse, R70, R48 ;  /* 0x000000460830723c */ /* 0x040fe20000041830 */
[----:B------:R-:W-:Y:S07]  /*2e90*/  LDSM.16.M88.4 R68, [R208+0x16000] ;  /* 0x01600000d044783b */ /* 0x000fee0000000200 */
[C---:B------:R-:W-:Y:S08]  /*2ea0*/  HMMA.16816.F32.BF16 R52, R8.reuse, R72, R52 ;  /* 0x000000480834723c */ /* 0x040ff00000041834 */
[----:B------:R-:W-:Y:S01]  /*2eb0*/  HMMA.16816.F32.BF16 R44, R8, R74, R32 ;  /* 0x0000004a082c723c */ /* 0x000fe20000041820 */
[----:B------:R-:W2:Y:S07]  /*2ec0*/  LDSM.16.M88.4 R72, [R213+0x4800] ;  /* 0x00480000d548783b */ /* 0x000eae0000000200 */
[C---:B-----5:R-:W-:Y:S08]  /*2ed0*/  HMMA.16816.F32.BF16 R36, R4.reuse, R92, R28 ;  /* 0x0000005c0424723c */ /* 0x060ff0000004181c */
[C---:B------:R-:W-:Y:S08]  /*2ee0*/  HMMA.16816.F32.BF16 R32, R4.reuse, R94, R24 ;  /* 0x0000005e0420723c */ /* 0x040ff00000041818 */
[C---:B------:R-:W-:Y:S08]  /*2ef0*/  HMMA.16816.F32.BF16 R28, R4.reuse, R56, R20 ;  /* 0x00000038041c723c */ /* 0x040ff00000041814 */
[C---:B------:R-:W-:Y:S08]  /*2f00*/  HMMA.16816.F32.BF16 R24, R4.reuse, R58, R16 ;  /* 0x0000003a0418723c */ /* 0x040ff00000041810 */
[C---:B-1----:R-:W-:Y:S01]  /*2f10*/  HMMA.16816.F32.BF16 R20, R4.reuse, R64, R40 ;  /* 0x000000400414723c */ /* 0x042fe20000041828 */
[----:B------:R-:W-:Y:S07]  /*2f20*/  LDSM.16.M88.4 R40, [R208+0x17000] ;  /* 0x01700000d028783b */ /* 0x000fee0000000200 */
[C---:B------:R-:W-:Y:S08]  /*2f30*/  HMMA.16816.F32.BF16 R16, R4.reuse, R66, R48 ;  /* 0x000000420410723c */ /* 0x040ff00000041830 */
[C---:B---3--:R-:W-:Y:S08]  /*2f40*/  HMMA.16816.F32.BF16 R8, R4.reuse, R76, R52 ;  /* 0x0000004c0408723c */ /* 0x048ff00000041834 */
[----:B------:R-:W-:Y:S01]  /*2f50*/  HMMA.16816.F32.BF16 R64, R4, R78, R44 ;  /* 0x0000004e0440723c */ /* 0x000fe2000004182c */
[----:B------:R-:W1:Y:S04]  /*2f60*/  LDSM.16.M88.4 R4, [R215+0xc000] ;  /* 0x00c00000d704783b */ /* 0x000e680000000200 */
[----:B------:R-:W3:Y:S03]  /*2f70*/  LDSM.16.M88.4 R76, [R208+0x16800] ;  /* 0x01680000d04c783b */ /* 0x000ee60000000200 */
[C---:B----4-:R-:W-:Y:S08]  /*2f80*/  HMMA.16816.F32.BF16 R60, R12.reuse, R88, R36 ;  /* 0x000000580c3c723c */ /* 0x050ff00000041824 */
[C---:B------:R-:W-:Y:S01]  /*2f90*/  HMMA.16816.F32.BF16 R56, R12.reuse, R90, R32 ;  /* 0x0000005a0c38723c */ /* 0x040fe20000041820 */
[----:B------:R-:W4:Y:S07]  /*2fa0*/  LDSM.16.M88.4 R32, [R208+0x17800] ;  /* 0x01780000d020783b */ /* 0x000f2e0000000200 */
[C---:B--2---:R-:W-:Y:S08]  /*2fb0*/  HMMA.16816.F32.BF16 R52, R12.reuse, R72, R28 ;  /* 0x000000480c34723c */ /* 0x044ff0000004181c */
[C---:B------:R-:W-:Y:S01]  /*2fc0*/  HMMA.16816.F32.BF16 R48, R12.reuse, R74, R24 ;  /* 0x0000004a0c30723c */ /* 0x040fe20000041818 */
[----:B------:R-:W-:Y:S07]  /*2fd0*/  LDSM.16.M88.4 R72, [R219+0x6000] ;  /* 0x00600000db48783b */ /* 0x000fee0000000200 */
[C---:B------:R-:W-:Y:S01]  /*2fe0*/  HMMA.16816.F32.BF16 R36, R12.reuse, R82, R16 ;  /* 0x000000520c24723c */ /* 0x040fe20000041810 */
[----:B------:R-:W2:Y:S07]  /*2ff0*/  LDSM.16.M88.4 R16, [R216+0xc000] ;  /* 0x00c00000d810783b */ /* 0x000eae0000000200 */
[C---:B------:R-:W-:Y:S01]  /*3000*/  HMMA.16816.F32.BF16 R44, R12.reuse, R80, R20 ;  /* 0x000000500c2c723c */ /* 0x040fe20000041814 */
[----:B------:R-:W5:Y:S07]  /*3010*/  LDSM.16.M88.4 R80, [R219+0x7000] ;  /* 0x00700000db50783b */ /* 0x000f6e0000000200 */
[C---:B------:R-:W-:Y:S08]  /*3020*/  HMMA.16816.F32.BF16 R28, R12.reuse, R84, R8 ;  /* 0x000000540c1c723c */ /* 0x040ff00000041808 */
[----:B------:R-:W-:Y:S01]  /*3030*/  HMMA.16816.F32.BF16 R20, R12, R86, R64 ;  /* 0x000000560c14723c */ /* 0x000fe20000041840 */
[----:B------:R-:W2:Y:S07]  /*3040*/  LDSM.16.M88.4 R84, [R219+0x6800] ;  /* 0x00680000db54783b */ /* 0x000eae0000000200 */
[C---:B-1----:R-:W-:Y:S08]  /*3050*/  HMMA.16816.F32.BF16 R12, R4.reuse, R68, R60 ;  /* 0x00000044040c723c */ /* 0x042ff0000004183c */
[C---:B---3--:R-:W-:Y:S08]  /*3060*/  HMMA.16816.F32.BF16 R24, R4.reuse, R76, R52 ;  /* 0x0000004c0418723c */ /* 0x048ff00000041834 */
[C---:B------:R-:W-:Y:S01]  /*3070*/  HMMA.16816.F32.BF16 R8, R4.reuse, R70, R56 ;  /* 0x000000460408723c */ /* 0x040fe20000041838 */
[----:B------:R-:W-:Y:S07]  /*3080*/  LDSM.16.M88.4 R56, [R214+0x16800] ;  /* 0x01680000d638783b */ /* 0x000fee0000000200 */
[C---:B------:R-:W-:Y:S08]  /*3090*/  HMMA.16816.F32.BF16 R52, R4.reuse, R78, R48 ;  /* 0x0000004e0434723c */ /* 0x040ff00000041830 */
[C---:B------:R-:W-:Y:S08]  /*30a0*/  HMMA.16816.F32.BF16 R68, R4.reuse, R40, R44 ;  /* 0x000000280444723c */ /* 0x040ff0000004182c */
[C---:B------:R-:W-:Y:S08]  /*30b0*/  HMMA.16816.F32.BF16 R64, R4.reuse, R42, R36 ;  /* 0x0000002a0440723c */ /* 0x040ff00000041824 */
[C---:B----4-:R-:W-:Y:S08]  /*30c0*/  HMMA.16816.F32.BF16 R76, R4.reuse, R32, R28 ;  /* 0x00000020044c723c */ /* 0x050ff0000004181c */
[----:B------:R-:W-:Y:S01]  /*30d0*/  HMMA.16816.F32.BF16 R60, R4, R34, R20 ;  /* 0x00000022043c723c */ /* 0x000fe20000041814 */
[----:B------:R-:W1:Y:S04]  /*30e0*/  LDSM.16.M88.4 R4, [R219+0x7800] ;  /* 0x00780000db04783b */ /* 0x000e680000000200 */
[----:B------:R-:W-:Y:S03]  /*30f0*/  LDSM.16.M88.4 R20, [R214+0x16000] ;  /* 0x01600000d614783b */ /* 0x000fe60000000200 */
[C---:B--2---:R-:W-:Y:S01]  /*3100*/  HMMA.16816.F32.BF16 R48, R16.reuse, R72, R12 ;  /* 0x000000481030723c */ /* 0x044fe2000004180c */
[----:B------:R-:W2:Y:S07]  /*3110*/  LDSM.16.M88.4 R12, [R218+0xc000] ;  /* 0x00c00000da0c783b */ /* 0x000eae0000000200 */
[C---:B------:R-:W-:Y:S01]  /*3120*/  HMMA.16816.F32.BF16 R44, R16.reuse, R74, R8 ;  /* 0x0000004a102c723c */ /* 0x040fe20000041808 */
[----:B------:R-:W3:Y:S04]  /*3130*/  LDSM.16.M88.4 R72, [R214+0x17800] ;  /* 0x01780000d648783b */ /* 0x000ee80000000200 */
[----:B------:R-:W-:Y:S03]  /*3140*/  LDSM.16.M88.4 R8, [R217+0xc000] ;  /* 0x00c00000d908783b */ /* 0x000fe60000000200 */
[C---:B-----5:R-:W-:Y:S01]  /*3150*/  HMMA.16816.F32.BF16 R28, R16.reuse, R82, R64 ;  /* 0x00000052101c723c */ /* 0x060fe20000041840 */
[----:B------:R-:W4:Y:S07]  /*3160*/  LDSM.16.M88.4 R64, [R213+0x6000] ;  /* 0x00600000d540783b */ /* 0x000f2e0000000200 */
[C---:B------:R-:W-:Y:S01]  /*3170*/  HMMA.16816.F32.BF16 R36, R16.reuse, R86, R52 ;  /* 0x000000561024723c */ /* 0x040fe20000041834 */
[----:B------:R-:W5:Y:S07]  /*3180*/  LDSM.16.M88.4 R52, [R214+0x17000] ;  /* 0x01700000d634783b */ /* 0x000f6e0000000200 */
[C---:B------:R-:W-:Y:S08]  /*3190*/  HMMA.16816.F32.BF16 R40, R16.reuse, R84, R24 ;  /* 0x000000541028723c */ /* 0x040ff00000041818 */
[C---:B------:R-:W-:Y:S08]  /*31a0*/  HMMA.16816.F32.BF16 R32, R16.reuse, R80, R68 ;  /* 0x000000501020723c */ /* 0x040ff00000041844 */
[C---:B-1----:R-:W-:Y:S07]  /*31b0*/  HMMA.16816.F32.BF16 R24, R16.reuse, R4, R76 ;  /* 0x000000041018723c */ /* 0x042fee000004184c */
[----:B------:R-:W-:Y:S01]  /*31c0*/  SHF.R.S32.HI R4, RZ, 0x1f, R2 ;  /* 0x0000001fff047819 */ /* 0x000fe20000011402 */
[----:B------:R-:W-:Y:S03]  /*31d0*/  HMMA.16816.F32.BF16 R60, R16, R6, R60 ;  /* 0x00000006103c723c */ /* 0x000fe6000004183c */
[----:B------:R-:W-:-:S02]  /*31e0*/  LEA.HI R4, R4, R2, RZ, 0x2 ;  /* 0x0000000204047211 */ /* 0x000fc400078f10ff */
[----:B------:R-:W-:Y:S02]  /*31f0*/  LEA R2, R102, UR13, 0x4 ;  /* 0x0000000d66027c11 */ /* 0x000fe4000f8e20ff */
[----:B------:R-:W-:Y:S01]  /*3200*/  SHF.R.S32.HI R108, RZ, 0x2, R4 ;  /* 0x00000002ff6c7819 */ /* 0x000fe20000011404 */
[----:B--2---:R-:W-:Y:S01]  /*3210*/  HMMA.16816.F32.BF16 R16, R12, R20, R48 ;  /* 0x000000140c10723c */ /* 0x004fe20000041830 */
[----:B------:R-:W-:-:S03]  /*3220*/  IMAD.U32 R4, RZ, RZ, UR15 ;  /* 0x0000000fff047e24 */ /* 0x000fc6000f8e00ff */
[----:B------:R-:W-:Y:S01]  /*3230*/  IMAD.IADD R2, R108, 0x1, R2 ;  /* 0x000000016c027824 */ /* 0x000fe200078e0202 */
[----:B------:R-:W-:Y:S01]  /*3240*/  STL [R1+0x3c], R108 ;  /* 0x00003c6c01007387 */ /* 0x000fe20000100800 */
[----:B------:R-:W-:Y:S02]  /*3250*/  IMAD R4, R4, 0x40, R105 ;  /* 0x0000004004047824 */ /* 0x000fe400078e0269 */
[----:B------:R-:W-:Y:S01]  /*3260*/  HMMA.16816.F32.BF16 R44, R12, R22, R44 ;  /* 0x000000160c2c723c */ /* 0x000fe2000004182c */
[----:B------:R-:W1:Y:S01]  /*3270*/  LDSM.16.M88.4 R20, [R213+0x6800] ;  /* 0x00680000d514783b */ /* 0x000e620000000200 */
[C---:B------:R-:W-:Y:S02]  /*3280*/  IADD3 R5, R2.reuse, 0x8, RZ ;  /* 0x0000000802057810 */ /* 0x040fe40007ffe0ff */
[----:B------:R-:W-:Y:S02]  /*3290*/  IADD3 R7, R2, UR5, RZ ;  /* 0x0000000502077c10 */ /* 0x000fe4000fffe0ff */
[----:B------:R-:W-:-:S02]  /*32a0*/  IADD3 R6, R4, 0x1, RZ ;  /* 0x0000000104067810 */ /* 0x000fc40007ffe0ff */
[----:B------:R-:W-:Y:S01]  /*32b0*/  HMMA.16816.F32.BF16 R40, R12, R56, R40 ;  /* 0x000000380c28723c */ /* 0x000fe20000041828 */
[----:B------:R-:W-:-:S04]  /*32c0*/  IMNMX R239, R7, UR14, PT ;  /* 0x0000000e07ef7c17 */ /* 0x000fc8000b800200 */
[-C--:B------:R-:W-:Y:S02]  /*32d0*/  ISETP.GE.AND P6, PT, R6, R239.reuse, PT ;  /* 0x000000ef0600720c */ /* 0x080fe40003fc6270 */
[----:B------:R-:W-:Y:S01]  /*32e0*/  ISETP.GE.AND P0, PT, R4, R239, PT ;  /* 0x000000ef0400720c */ /* 0x000fe20003f06270 */
[----:B---3--:R-:W-:Y:S08]  /*32f0*/  HMMA.16816.F32.BF16 R68, R12, R72, R24 ;  /* 0x000000480c44723c */ /* 0x008ff00000041818 */
[----:B----4-:R-:W-:Y:S07]  /*3300*/  HMMA.16816.F32.BF16 R24, R8, R64, R16 ;  /* 0x000000400818723c */ /* 0x010fee0000041810 */
[----:B------:R-:W-:Y:S01]  /*3310*/  IADD3 R16, R5, UR5, RZ ;  /* 0x0000000505107c10 */ /* 0x000fe2000fffe0ff */
[----:B-----5:R-:W-:Y:S01]  /*3320*/  HMMA.16816.F32.BF16 R48, R12, R52, R32 ;  /* 0x000000340c30723c */ /* 0x020fe20000041820 */
[----:B------:R-:W-:-:S02]  /*3330*/  IADD3 R17, R2, UR4, RZ ;  /* 0x0000000402117c10 */ /* 0x000fc4000fffe0ff */
[----:B------:R-:W-:Y:S02]  /*3340*/  IADD3 R2, R5, UR4, RZ ;  /* 0x0000000405027c10 */ /* 0x000fe4000fffe0ff */
[----:B------:R-:W-:Y:S02]  /*3350*/  IMNMX R238, R16, UR14, PT ;  /* 0x0000000e10ee7c17 */ /* 0x000fe4000b800200 */
[----:B------:R-:W-:Y:S01]  /*3360*/  IMNMX R237, RZ, R17, !PT ;  /* 0x00000011ffed7217 */ /* 0x000fe20007800200 */
[----:B------:R-:W-:Y:S01]  /*3370*/  HMMA.16816.F32.BF16 R52, R12, R54, R28 ;  /* 0x000000360c34723c */ /* 0x000fe2000004181c */
[----:B------:R-:W2:Y:S01]  /*3380*/  LDSM.16.M88.4 R28, [R213+0x7000] ;  /* 0x00700000d51c783b */ /* 0x000ea20000000200 */
[----:B------:R-:W-:Y:S01]  /*3390*/  IMNMX R236, RZ, R2, !PT ;  /* 0x00000002ffec7217 */ /* 0x000fe20007800200 */
[----:B------:R-:W-:Y:S01]  /*33a0*/  IMAD.IADD R2, R100, 0x1, R101 ;  /* 0x0000000164027824 */ /* 0x000fe200078e0265 */
[-C--:B------:R-:W-:Y:S02]  /*33b0*/  ISETP.GE.AND P2, PT, R6, R238.reuse, PT ;  /* 0x000000ee0600720c */ /* 0x080fe40003f46270 */
[----:B------:R-:W-:-:S02]  /*33c0*/  ISETP.GE.AND P3, PT, R4, R238, PT ;  /* 0x000000ee0400720c */ /* 0x000fc40003f66270 */
[----:B------:R-:W-:Y:S01]  /*33d0*/  HMMA.16816.F32.BF16 R56, R12, R58, R36 ;  /* 0x0000003a0c38723c */ /* 0x000fe20000041824 */
[CC--:B------:R-:W-:Y:S02]  /*33e0*/  ISETP.LT.OR P6, PT, R6.reuse, R237.reuse, P6 ;  /* 0x000000ed0600720c */ /* 0x0c0fe400037c1670 */
[-C--:B------:R-:W-:Y:S02]  /*33f0*/  ISETP.LT.OR P2, PT, R6, R236.reuse, P2 ;  /* 0x000000ec0600720c */ /* 0x080fe40001741670 */
[C---:B------:R-:W-:Y:S02]  /*3400*/  ISETP.LT.OR P0, PT, R4.reuse, R237, P0 ;  /* 0x000000ed0400720c */ /* 0x040fe40000701670 */
[C---:B------:R-:W-:Y:S01]  /*3410*/  ISETP.LT.OR P3, PT, R4.reuse, R236, P3 ;  /* 0x000000ec0400720c */ /* 0x040fe20001f61670 */
[----:B------:R-:W-:Y:S01]  /*3420*/  HMMA.16816.F32.BF16 R32, R8, R66, R44 ;  /* 0x000000420820723c */ /* 0x000fe2000004182c */
[C---:B------:R-:W-:Y:S02]  /*3430*/  IADD3 R6, R4.reuse, 0x8, RZ ;  /* 0x0000000804067810 */ /* 0x040fe40007ffe0ff */
[----:B------:R-:W-:-:S02]  /*3440*/  IADD3 R5, R4, 0x9, RZ ;  /* 0x0000000904057810 */ /* 0x000fc40007ffe0ff */
[-C--:B------:R-:W-:Y:S02]  /*3450*/  ISETP.GE.AND P1, PT, R6, R239.reuse, PT ;  /* 0x000000ef0600720c */ /* 0x080fe40003f26270 */
[----:B------:R-:W-:Y:S01]  /*3460*/  FSEL R44, R24, -INF , !P0 ;  /* 0xff800000182c7808 */ /* 0x000fe20004000000 */
[----:B-1----:R-:W-:Y:S01]  /*3470*/  HMMA.16816.F32.BF16 R16, R8, R20, R40 ;  /* 0x000000140810723c */ /* 0x002fe20000041828 */
[C---:B------:R-:W-:Y:S02]  /*3480*/  ISETP.GE.AND P5, PT, R5.reuse, R239, PT ;  /* 0x000000ef0500720c */ /* 0x040fe40003fa6270 */
[-C--:B------:R-:W-:Y:S02]  /*3490*/  ISETP.GE.AND P4, PT, R6, R238.reuse, PT ;  /* 0x000000ee0600720c */ /* 0x080fe40003f86270 */
[----:B------:R-:W-:Y:S02]  /*34a0*/  ISETP.GE.AND P0, PT, R5, R238, PT ;  /* 0x000000ee0500720c */ /* 0x000fe40003f06270 */
[----:B------:R-:W-:Y:S01]  /*34b0*/  FSEL R41, R26, -INF , !P3 ;  /* 0xff8000001a297808 */ /* 0x000fe20005800000 */
[----:B------:R-:W-:Y:S01]  /*34c0*/  HMMA.16816.F32.BF16 R36, R12, R74, R60 ;  /* 0x0000004a0c24723c */ /* 0x000fe2000004183c */
[----:B------:R-:W-:-:S02]  /*34d0*/  FSEL R40, R25, -INF , !P6 ;  /* 0xff80000019287808 */ /* 0x000fc40007000000 */
[----:B------:R-:W-:Y:S02]  /*34e0*/  FSEL R42, R27, -INF , !P2 ;  /* 0xff8000001b2a7808 */ /* 0x000fe40005000000 */
[----:B------:R-:W1:Y:S01]  /*34f0*/  LDSM.16.M88.4 R24, [R213+0x7800] ;  /* 0x00780000d518783b */ /* 0x000e620000000200 */
[----:B------:R-:W-:Y:S01]  /*3500*/  ISETP.LT.OR P1, PT, R6, R237, P1 ;  /* 0x000000ed0600720c */ /* 0x000fe20000f21670 */
[----:B------:R-:W-:-:S04]  /*3510*/  DEPBAR.LE SB0, 0x0 ;  /* 0x000080000000791a */ /* 0x000fc80000000000 */
[C---:B------:R-:W-:Y:S01]  /*3520*/  HMMA.16816.F32.BF16 R12, R8.reuse, R22, R56 ;  /* 0x00000016080c723c */ /* 0x040fe20000041838 */
[----:B------:R-:W-:Y:S01]  /*3530*/  BAR.SYNC.DEFER_BLOCKING 0x0 ;  /* 0x0000000000007b1d */ /* 0x000fe20000010000 */
[-C--:B------:R-:W-:Y:S02]  /*3540*/  ISETP.LT.OR P4, PT, R6, R236.reuse, P4 ;  /* 0x000000ec0600720c */ /* 0x080fe40002781670 */
[C---:B------:R-:W-:Y:S02]  /*3550*/  ISETP.LT.OR P5, PT, R5.reuse, R237, P5 ;  /* 0x000000ed0500720c */ /* 0x040fe40002fa1670 */
[----:B------:R-:W-:Y:S02]  /*3560*/  ISETP.LT.OR P0, PT, R5, R236, P0 ;  /* 0x000000ec0500720c */ /* 0x000fe40000701670 */
[C---:B------:R-:W-:Y:S01]  /*3570*/  IADD3 R6, R4.reuse, 0x10, RZ ;  /* 0x0000001004067810 */ /* 0x040fe20007ffe0ff */
[----:B--2---:R-:W-:Y:S01]  /*3580*/  HMMA.16816.F32.BF16 R20, R8, R28, R48 ;  /* 0x0000001c0814723c */ /* 0x004fe20000041830 */
[----:B------:R-:W-:-:S02]  /*3590*/  IADD3 R5, R4, 0x11, RZ ;  /* 0x0000001104057810 */ /* 0x000fc40007ffe0ff */
[----:B------:R-:W-:Y:S02]  /*35a0*/  FSEL R32, R32, -INF , !P1 ;  /* 0xff80000020207808 */ /* 0x000fe40004800000 */
[CC--:B------:R-:W-:Y:S02]  /*35b0*/  ISETP.GE.AND P2, PT, R6.reuse, R239.reuse, PT ;  /* 0x000000ef0600720c */ /* 0x0c0fe40003f46270 */
[C---:B------:R-:W-:Y:S02]  /*35c0*/  ISETP.GE.AND P6, PT, R5.reuse, R239, PT ;  /* 0x000000ef0500720c */ /* 0x040fe40003fc6270 */
[CC--:B------:R-:W-:Y:S02]  /*35d0*/  ISETP.GE.AND P3, PT, R6.reuse, R238.reuse, PT ;  /* 0x000000ee0600720c */ /* 0x0c0fe40003f66270 */
[----:B------:R-:W-:Y:S02]  /*35e0*/  ISETP.GE.AND P1, PT, R5, R238, PT ;  /* 0x000000ee0500720c */ /* 0x000fe40003f26270 */
[----:B------:R-:W-:-:S02]  /*35f0*/  ISETP.LT.OR P2, PT, R6, R237, P2 ;  /* 0x000000ed0600720c */ /* 0x000fc40001741670 */
[-C--:B------:R-:W-:Y:S02]  /*3600*/  ISETP.LT.OR P3, PT, R6, R236.reuse, P3 ;  /* 0x000000ec0600720c */ /* 0x080fe40001f61670 */
[C---:B------:R-:W-:Y:S02]  /*3610*/  ISETP.LT.OR P6, PT, R5.reuse, R237, P6 ;  /* 0x000000ed0500720c */ /* 0x040fe400037c1670 */
[----:B------:R-:W-:Y:S02]  /*3620*/  ISETP.LT.OR P1, PT, R5, R236, P1 ;  /* 0x000000ec0500720c */ /* 0x000fe40000f21670 */
[C---:B------:R-:W-:Y:S02]  /*3630*/  IADD3 R6, R4.reuse, 0x18, RZ ;  /* 0x0000001804067810 */ /* 0x040fe40007ffe0ff */
[----:B------:R-:W-:Y:S02]  /*3640*/  IADD3 R5, R4, 0x19, RZ ;  /* 0x0000001904057810 */ /* 0x000fe40007ffe0ff */
[----:B------:R-:W-:-:S02]  /*3650*/  FSEL R34, R34, -INF , !P4 ;  /* 0xff80000022227808 */ /* 0x000fc40006000000 */
[----:B------:R-:W-:Y:S02]  /*3660*/  FSEL R33, R33, -INF , !P5 ;  /* 0xff80000021217808 */ /* 0x000fe40006800000 */
[----:B------:R-:W-:Y:S02]  /*3670*/  FSEL R35, R35, -INF , !P0 ;  /* 0xff80000023237808 */ /* 0x000fe40004000000 */
[----:B------:R-:W-:Y:S02]  /*3680*/  FSEL R98, R16, -INF , !P2 ;  /* 0xff80000010627808 */ /* 0x000fe40005000000 */
[CC--:B------:R-:W-:Y:S02]  /*3690*/  ISETP.GE.AND P0, PT, R6.reuse, R239.reuse, PT ;  /* 0x000000ef0600720c */ /* 0x0c0fe40003f06270 */
[----:B------:R-:W-:Y:S02]  /*36a0*/  ISETP.GE.AND P5, PT, R5, R239, PT ;  /* 0x000000ef0500720c */ /* 0x000fe40003fa6270 */
[----:B------:R-:W-:-:S02]  /*36b0*/  ISETP.GE.AND P4, PT, R6, R238, PT ;  /* 0x000000ee0600720c */ /* 0x000fc40003f86270 */
[----:B------:R-:W-:Y:S02]  /*36c0*/  ISETP.GE.AND P2, PT, R5, R238, PT ;  /* 0x000000ee0500720c */ /* 0x000fe40003f46270 */
[----:B------:R-:W-:Y:S02]  /*36d0*/  FSEL R97, R18, -INF , !P3 ;  /* 0xff80000012617808 */ /* 0x000fe40005800000 */
[----:B------:R-:W-:Y:S02]  /*36e0*/  FSEL R73, R17, -INF , !P6 ;  /* 0xff80000011497808 */ /* 0x000fe40007000000 */
[----:B------:R-:W-:Y:S02]  /*36f0*/  FSEL R99, R19, -INF , !P1 ;  /* 0xff80000013637808 */ /* 0x000fe40004800000 */
[----:B------:R-:W-:Y:S01]  /*3700*/  HMMA.16816.F32.BF16 R16, R8, R30, R52 ;  /* 0x0000001e0810723c */ /* 0x000fe20000041834 */
[C---:B------:R-:W-:Y:S02]  /*3710*/  ISETP.LT.OR P0, PT, R6.reuse, R237, P0 ;  /* 0x000000ed0600720c */ /* 0x040fe40000701670 */
[----:B------:R-:W-:-:S02]  /*3720*/  ISETP.LT.OR P4, PT, R6, R236, P4 ;  /* 0x000000ec0600720c */ /* 0x000fc40002781670 */
[C---:B------:R-:W-:Y:S02]  /*3730*/  ISETP.LT.OR P5, PT, R5.reuse, R237, P5 ;  /* 0x000000ed0500720c */ /* 0x040fe40002fa1670 */
[----:B------:R-:W-:Y:S02]  /*3740*/  ISETP.LT.OR P2, PT, R5, R236, P2 ;  /* 0x000000ec0500720c */ /* 0x000fe40001741670 */
[C---:B------:R-:W-:Y:S02]  /*3750*/  IADD3 R6, R4.reuse, 0x20, RZ ;  /* 0x0000002004067810 */ /* 0x040fe40007ffe0ff */
[----:B------:R-:W-:Y:S02]  /*3760*/  IADD3 R5, R4, 0x21, RZ ;  /* 0x0000002104057810 */ /* 0x000fe40007ffe0ff */
[----:B------:R-:W-:Y:S02]  /*3770*/  FSEL R75, R12, -INF , !P0 ;  /* 0xff8000000c4b7808 */ /* 0x000fe40004000000 */
[----:B------:R-:W-:-:S02]  /*3780*/  ISETP.GE.AND P1, PT, R6, R239, PT ;  /* 0x000000ef0600720c */ /* 0x000fc40003f26270 */
[C---:B------:R-:W-:Y:S02]  /*3790*/  ISETP.GE.AND P6, PT, R5.reuse, R239, PT ;  /* 0x000000ef0500720c */ /* 0x040fe40003fc6270 */
[-C--:B------:R-:W-:Y:S02]  /*37a0*/  ISETP.GE.AND P3, PT, R6, R238.reuse, PT ;  /* 0x000000ee0600720c */ /* 0x080fe40003f66270 */
[----:B------:R-:W-:Y:S02]  /*37b0*/  ISETP.GE.AND P0, PT, R5, R238, PT ;  /* 0x000000ee0500720c */ /* 0x000fe40003f06270 */
[----:B------:R-:W-:Y:S02]  /*37c0*/  FSEL R74, R14, -INF , !P4 ;  /* 0xff8000000e4a7808 */ /* 0x000fe40006000000 */
[----:B------:R-:W-:Y:S02]  /*37d0*/  FSEL R72, R13, -INF , !P5 ;  /* 0xff8000000d487808 */ /* 0x000fe40006800000 */
[----:B------:R-:W-:-:S02]  /*37e0*/  FSEL R96, R15, -INF , !P2 ;  /* 0xff8000000f607808 */ /* 0x000fc40005000000 */
[C---:B-1----:R-:W-:Y:S01]  /*37f0*/  HMMA.16816.F32.BF16 R12, R8.reuse, R24, R68 ;  /* 0x00000018080c723c */ /* 0x042fe20000041844 */
[CC--:B------:R-:W-:Y:S02]  /*3800*/  ISETP.LT.OR P1, PT, R6.reuse, R237.reuse, P1 ;  /* 0x000000ed0600720c */ /* 0x0c0fe40000f21670 */
[-C--:B------:R-:W-:Y:S02]  /*3810*/  ISETP.LT.OR P3, PT, R6, R236.reuse, P3 ;  /* 0x000000ec0600720c */ /* 0x080fe40001f61670 */
[C---:B------:R-:W-:Y:S02]  /*3820*/  ISETP.LT.OR P6, PT, R5.reuse, R237, P6 ;  /* 0x000000ed0500720c */ /* 0x040fe400037c1670 */
[----:B------:R-:W-:Y:S01]  /*3830*/  ISETP.LT.OR P0, PT, R5, R236, P0 ;  /* 0x000000ec0500720c */ /* 0x000fe20000701670 */
[----:B------:R-:W-:Y:S01]  /*3840*/  HMMA.16816.F32.BF16 R8, R8, R26, R36 ;  /* 0x0000001a0808723c */ /* 0x000fe20000041824 */
[C---:B------:R-:W-:Y:S02]  /*3850*/  IADD3 R6, R4.reuse, 0x28, RZ ;  /* 0x0000002804067810 */ /* 0x040fe40007ffe0ff */
[----:B------:R-:W-:-:S02]  /*3860*/  IADD3 R5, R4, 0x29, RZ ;  /* 0x0000002904057810 */ /* 0x000fc40007ffe0ff */
[----:B------:R-:W-:Y:S02]  /*3870*/  FSEL R176, R20, -INF , !P1 ;  /* 0xff80000014b07808 */ /* 0x000fe40004800000 */
[CC--:B------:R-:W-:Y:S02]  /*3880*/  ISETP.GE.AND P2, PT, R6.reuse, R239.reuse, PT ;  /* 0x000000ef0600720c */ /* 0x0c0fe40003f46270 */
[C---:B------:R-:W-:Y:S02]  /*3890*/  ISETP.GE.AND P5, PT, R5.reuse, R239, PT ;  /* 0x000000ef0500720c */ /* 0x040fe40003fa6270 */
[-C--:B------:R-:W-:Y:S02]  /*38a0*/  ISETP.GE.AND P1, PT, R5, R238.reuse, PT ;  /* 0x000000ee0500720c */ /* 0x080fe40003f26270 */
[C---:B------:R-:W-:Y:S02]  /*38b0*/  ISETP.GE.AND P4, PT, R6.reuse, R238, PT ;  /* 0x000000ee0600720c */ /* 0x040fe40003f86270 */
[----:B------:R-:W-:-:S02]  /*38c0*/  ISETP.LT.OR P2, PT, R6, R237, P2 ;  /* 0x000000ed0600720c */ /* 0x000fc40001741670 */
[C---:B------:R-:W-:Y:S02]  /*38d0*/  ISETP.LT.OR P5, PT, R5.reuse, R237, P5 ;  /* 0x000000ed0500720c */ /* 0x040fe40002fa1670 */
[-C--:B------:R-:W-:Y:S02]  /*38e0*/  ISETP.LT.OR P1, PT, R5, R236.reuse, P1 ;  /* 0x000000ec0500720c */ /* 0x080fe40000f21670 */
[----:B------:R-:W-:Y:S02]  /*38f0*/  ISETP.LT.OR P4, PT, R6, R236, P4 ;  /* 0x000000ec0600720c */ /* 0x000fe40002781670 */
[C---:B------:R-:W-:Y:S02]  /*3900*/  IADD3 R5, R4.reuse, 0x31, RZ ;  /* 0x0000003104057810 */ /* 0x040fe40007ffe0ff */
[----:B------:R-:W-:Y:S02]  /*3910*/  IADD3 R6, R4, 0x30, RZ ;  /* 0x0000003004067810 */ /* 0x000fe40007ffe0ff */
[----:B------:R-:W-:-:S02]  /*3920*/  FSEL R135, R21, -INF , !P6 ;  /* 0xff80000015877808 */ /* 0x000fc40007000000 */
[----:B------:R-:W-:Y:S02]  /*3930*/  FSEL R177, R16, -INF , !P2 ;  /* 0xff80000010b17808 */ /* 0x000fe40005000000 */
[----:B------:R-:W-:Y:S02]  /*3940*/  FSEL R193, R23, -INF , !P0 ;  /* 0xff80000017c17808 */ /* 0x000fe40004000000 */
[CC--:B------:R-:W-:Y:S02]  /*3950*/  ISETP.GE.AND P6, PT, R5.reuse, R239.reuse, PT ;  /* 0x000000ef0500720c */ /* 0x0c0fe40003fc6270 */
[C---:B------:R-:W-:Y:S02]  /*3960*/  ISETP.GE.AND P2, PT, R5.reuse, R238, PT ;  /* 0x000000ee0500720c */ /* 0x040fe40003f46270 */
[----:B------:R-:W-:Y:S02]  /*3970*/  ISETP.GE.AND P0, PT, R6, R239, PT ;  /* 0x000000ef0600720c */ /* 0x000fe40003f06270 */
[----:B------:R-:W-:-:S02]  /*3980*/  ISETP.LT.OR P6, PT, R5, R237, P6 ;  /* 0x000000ed0500720c */ /* 0x000fc400037c1670 */
[----:B------:R-:W-:Y:S02]  /*3990*/  ISETP.LT.OR P2, PT, R5, R236, P2 ;  /* 0x000000ec0500720c */ /* 0x000fe40001741670 */
[----:B------:R-:W-:Y:S02]  /*39a0*/  ISETP.LT.OR P0, PT, R6, R237, P0 ;  /* 0x000000ed0600720c */ /* 0x000fe40000701670 */
[C---:B------:R-:W-:Y:S02]  /*39b0*/  IADD3 R5, R4.reuse, 0x38, RZ ;  /* 0x0000003804057810 */ /* 0x040fe40007ffe0ff */
[----:B------:R-:W-:Y:S02]  /*39c0*/  IADD3 R4, R4, 0x39, RZ ;  /* 0x0000003904047810 */ /* 0x000fe40007ffe0ff */
[----:B------:R-:W-:Y:S02]  /*39d0*/  FSEL R194, R12, -INF , !P0 ;  /* 0xff8000000cc27808 */ /* 0x000fe40004000000 */
[----:B------:R-:W-:-:S02]  /*39e0*/  ISETP.GE.AND P0, PT, R4, R238, PT ;  /* 0x000000ee0400720c */ /* 0x000fc40003f06270 */
[----:B------:R-:W-:Y:S02]  /*39f0*/  FSEL R192, R19, -INF , !P1 ;  /* 0xff80000013c07808 */ /* 0x000fe40004800000 */
[----:B------:R-:W-:Y:S02]  /*3a00*/  ISETP.LT.OR P0, PT, R4, R236, P0 ;  /* 0x000000ec0400720c */ /* 0x000fe40000701670 */
[----:B------:R-:W-:Y:S02]  /*3a10*/  FSEL R179, R22, -INF , !P3 ;  /* 0xff80000016b37808 */ /* 0x000fe40005800000 */
[----:B------:R-:W-:Y:S02]  /*3a20*/  FSEL R11, R11, -INF , !P0 ;  /* 0xff8000000b0b7808 */ /* 0x000fe40004000000 */
[----:B------:R-:W-:Y:S02]  /*3a30*/  PLOP3.LUT P0, PT, PT, PT, UP0, 0x80, 0x0 ;  /* 0x000000000000781c */ /* 0x000fe40003f0f008 */
[----:B------:R-:W-:-:S02]  /*3a40*/  FSEL R178, R18, -INF , !P4 ;  /* 0xff80000012b27808 */ /* 0x000fc40006000000 */
[----:B------:R-:W-:Y:S02]  /*3a50*/  FSEL R134, R17, -INF , !P5 ;  /* 0xff80000011867808 */ /* 0x000fe40006800000 */
[CC--:B------:R-:W-:Y:S02]  /*3a60*/  ISETP.GE.AND P1, PT, R5.reuse, R238.reuse, PT ;  /* 0x000000ee0500720c */ /* 0x0c0fe40003f26270 */
[----:B------:R-:W-:Y:S02]  /*3a70*/  ISETP.GE.AND P3, PT, R6, R238, PT ;  /* 0x000000ee0600720c */ /* 0x000fe40003f66270 */
[CC--:B------:R-:W-:Y:S02]  /*3a80*/  ISETP.GE.AND P5, PT, R5.reuse, R239.reuse, PT ;  /* 0x000000ef0500720c */ /* 0x0c0fe40003fa6270 */
[----:B------:R-:W-:Y:S02]  /*3a90*/  ISETP.GE.AND P4, PT, R4, R239, PT ;  /* 0x000000ef0400720c */ /* 0x000fe40003f86270 */
[----:B------:R-:W-:-:S02]  /*3aa0*/  ISETP.LT.OR P1, PT, R5, R236, P1 ;  /* 0x000000ec0500720c */ /* 0x000fc40000f21670 */
[----:B------:R-:W-:Y:S02]  /*3ab0*/  ISETP.LT.OR P3, PT, R6, R236, P3 ;  /* 0x000000ec0600720c */ /* 0x000fe40001f61670 */
[-C--:B------:R-:W-:Y:S02]  /*3ac0*/  ISETP.LT.OR P5, PT, R5, R237.reuse, P5 ;  /* 0x000000ed0500720c */ /* 0x080fe40002fa1670 */
        /* <DEDUP_REMOVED lines=8> */
[----:B------:R-:W-:Y:S01]  /*3b50*/  UIADD3 UR12, UR8, -0x2, URZ ;  /* 0xfffffffe080c7890 */ /* 0x000fe2000fffe03f */
[----:B------:R-:W-:-:S03]  /*3b60*/  IMAD.U32 R8, RZ, RZ, UR20 ;  /* 0x00000014ff087e24 */ /* 0x000fc6000f8e00ff */
[----:B------:R-:W-:Y:S02]  /*3b70*/  USHF.R.S32.HI UR5, URZ, 0x1f, UR12 ;  /* 0x0000001f3f057899 */ /* 0x000fe4000801140c */
[----:B------:R-:W-:Y:S01]  /*3b80*/  UIMAD UR4, UR6, UR12, URZ ;  /* 0x0000000c060472a4 */ /* 0x000fe2000f8e023f */
[----:B------:R-:W-:-:S03]  /*3b90*/  IMAD.U32 R6, RZ, RZ, UR12 ;  /* 0x0000000cff067e24 */ /* 0x000fc6000f8e00ff */
[----:B------:R-:W-:Y:S01]  /*3ba0*/  UIMAD UR4, UR5, UR7, UR4 ;  /* 0x00000007050472a4 */ /* 0x000fe2000f8e0204 */
[----:B------:R-:W-:-:S05]  /*3bb0*/  IMAD.WIDE.U32 R6, R6, UR7, R106 ;  /* 0x0000000706067c25 */ /* 0x000fca000f8e006a */
[----:B------:R-:W-:Y:S01]  /*3bc0*/  IADD3 R5, R7, UR4, RZ ;  /* 0x0000000407057c10 */ /* 0x000fe2000fffe0ff */
[----:B------:R-:W-:Y:S01]  /*3bd0*/  IMAD.U32 R7, RZ, RZ, UR21 ;  /* 0x00000015ff077e24 */ /* 0x000fe2000f8e00ff */
        /* <DEDUP_REMOVED lines=16> */
.L_x_406:
[----:B-1----:R-:W-:Y:S02]  /*3ce0*/  FMNMX.FTZ R4, R44, R40, !PT ;  /* 0x000000282c047209 */ /* 0x002fe40007810000 */
[----:B------:R-:W-:-:S02]  /*3cf0*/  SHF.L.U32 R209, R2, 0x1, RZ ;  /* 0x0000000102d17819 */ /* 0x000fc400000006ff */
[----:B------:R-:W-:-:S03]  /*3d00*/  FMNMX.FTZ R4, R32, R4, !PT ;  /* 0x0000000420047209 */ /* 0x000fc60007810000 */
[--C-:B------:R-:W-:Y:S01]  /*3d10*/  IMAD R210, R3, 0x2, R209.reuse ;  /* 0x0000000203d27824 */ /* 0x100fe200078e02d1 */
[----:B------:R-:W-:Y:S01]  /*3d20*/  FMNMX.FTZ R4, R33, R4, !PT ;  /* 0x0000000421047209 */ /* 0x000fe20007810000 */
[C---:B------:R-:W-:Y:S01]  /*3d30*/  IMAD R212, R0.reuse, 0x2, R209 ;  /* 0x0000000200d47824 */ /* 0x040fe200078e02d1 */
[----:B------:R-:W-:Y:S01]  /*3d40*/  LDSM.16.MT88.4 R20, [R209+0x18000] ;  /* 0x01800000d114783b */ /* 0x000fe20000004200 */
[----:B------:R-:W-:Y:S01]  /*3d50*/  IMAD R211, R0, 0x2, R210 ;  /* 0x0000000200d37824 */ /* 0x000fe200078e02d2 */
[----:B------:R-:W-:Y:S02]  /*3d60*/  FMNMX.FTZ R4, R98, R4, !PT ;  /* 0x0000000462047209 */ /* 0x000fe40007810000 */
[----:B------:R-:W-:Y:S02]  /*3d70*/  LDSM.16.MT88.4 R16, [R210+0x18000] ;  /* 0x01800000d210783b */ /* 0x000fe40000004200 */
        /* <DEDUP_REMOVED lines=24> */
[----:B------:R-:W-:-:S03]  /*3f00*/  FMNMX.FTZ R4, R192, R4, !PT ;  /* 0x00000004c0047209 */ /* 0x000fc60007810000 */
[----:B------:R-:W1:Y:S01]  /*3f10*/  SHFL.BFLY PT, R6, R133, 0x2, 0x1f ;  /* 0x0c401f0085067f89 */ /* 0x000e6200000e0000 */
[----:B------:R-:W-:-:S04]  /*3f20*/  FMNMX.FTZ R4, R184, R4, !PT ;  /* 0x00000004b8047209 */ /* 0x000fc80007810000 */
[----:B------:R-:W-:-:S04]  /*3f30*/  FMNMX.FTZ R4, R150, R4, !PT ;  /* 0x0000000496047209 */ /* 0x000fc80007810000 */
[----:B------:R-:W-:-:S04]  /*3f40*/  FMNMX.FTZ R4, R195, R4, !PT ;  /* 0x00000004c3047209 */ /* 0x000fc80007810000 */
[----:B------:R-:W-:-:S05]  /*3f50*/  FMNMX.FTZ R4, R11, R4, !PT ;  /* 0x000000040b047209 */ /* 0x000fca0007810000 */
[----:B------:R-:W2:Y:S01]  /*3f60*/  SHFL.BFLY PT, R5, R4, 0x2, 0x1f ;  /* 0x0c401f0004057f89 */ /* 0x000ea200000e0000 */
[----:B-1----:R-:W-:-:S05]  /*3f70*/  FMNMX.FTZ R133, R133, R6, !PT ;  /* 0x0000000685857209 */ /* 0x002fca0007810000 */
[----:B------:R-:W1:Y:S01]  /*3f80*/  SHFL.BFLY PT, R6, R133, 0x1, 0x1f ;  /* 0x0c201f0085067f89 */ /* 0x000e6200000e0000 */
[----:B--2---:R-:W-:-:S05]  /*3f90*/  FMNMX.FTZ R4, R4, R5, !PT ;  /* 0x0000000504047209 */ /* 0x004fca0007810000 */
[----:B------:R-:W2:Y:S01]  /*3fa0*/  SHFL.BFLY PT, R132, R4, 0x1, 0x1f ;  /* 0x0c201f0004847f89 */ /* 0x000ea200000e0000 */
[----:B-1----:R-:W-:-:S04]  /*3fb0*/  FMNMX.FTZ R133, R133, R6, !PT ;  /* 0x0000000685857209 */ /* 0x002fc80007810000 */
[C---:B------:R-:W-:Y:S01]  /*3fc0*/  FSETP.NEU.FTZ.AND P1, PT, R133.reuse, -INF , PT ;  /* 0xff8000008500780b */ /* 0x040fe20003f3d000 */
[----:B------:R-:W-:-:S05]  /*3fd0*/  FMUL.FTZ R9, R133, c[0x0][0x23c] ;  /* 0x00008f0085097a20 */ /* 0x000fca0000410000 */
[----:B------:R-:W-:-:S05]  /*3fe0*/  FSEL R9, R9, RZ, P1 ;  /* 0x000000ff09097208 */ /* 0x000fca0000800000 */
[--C-:B------:R-:W-:Y:S02]  /*3ff0*/  FFMA.FTZ R5, R44, c[0x0][0x23c], -R9.reuse ;  /* 0x00008f002c057a23 */ /* 0x100fe40000010809 */
[--C-:B------:R-:W-:Y:S01]  /*4000*/  FFMA.FTZ R0, R98, c[0x0][0x23c], -R9.reuse ;  /* 0x00008f0062007a23 */ /* 0x100fe20000010809 */
[----:B--2---:R-:W-:Y:S01]  /*4010*/  FMNMX.FTZ R132, R4, R132, !PT ;  /* 0x0000008404847209 */ /* 0x004fe20007810000 */
[----:B------:R-:W-:Y:S01]  /*4020*/  FFMA.FTZ R4, R40, c[0x0][0x23c], -R9 ;  /* 0x00008f0028047a23 */ /* 0x000fe20000010809 */
[----:B------:R-:W-:Y:S02]  /*4030*/  MUFU.EX2 R7, R5 ;  /* 0x0000000500077308 */ /* 0x000fe40000000800 */
[C---:B------:R-:W-:Y:S01]  /*4040*/  FSETP.NEU.FTZ.AND P1, PT, R132.reuse, -INF , PT ;  /* 0xff8000008400780b */ /* 0x040fe20003f3d000 */
[----:B------:R-:W-:-:S05]  /*4050*/  FMUL.FTZ R8, R132, c[0x0][0x23c] ;  /* 0x00008f0084087a20 */ /* 0x000fca0000410000 */
[----:B------:R1:W2:Y:S01]  /*4060*/  MUFU.EX2 R12, R4 ;  /* 0x00000004000c7308 */ /* 0x0002a20000000800 */
[----:B------:R-:W-:-:S05]  /*4070*/  FSEL R8, R8, RZ, P1 ;  /* 0x000000ff08087208 */ /* 0x000fca0000800000 */
[----:B------:R-:W-:Y:S02]  /*4080*/  FFMA.FTZ R2, R42, c[0x0][0x23c], -R8 ;  /* 0x00008f002a027a23 */ /* 0x000fe40000010808 */
[----:B------:R3:W-:Y:S01]  /*4090*/  MUFU.EX2 R187, R0 ;  /* 0x0000000000bb7308 */ /* 0x0007e20000000800 */
[----:B-1----:R-:W-:Y:S01]  /*40a0*/  FFMA.FTZ R4, R32, c[0x0][0x23c], -R9 ;  /* 0x00008f0020047a23 */ /* 0x002fe20000010809 */
[----:B--2---:R-:W-:-:S06]  /*40b0*/  MOV R3, R12 ;  /* 0x0000000c00037202 */ /* 0x004fcc0000000f00 */
[----:B------:R1:W-:Y:S01]  /*40c0*/  MUFU.EX2 R175, R2 ;  /* 0x0000000200af7308 */ /* 0x0003e20000000800 */
[----:B------:R-:W2:Y:S01]  /*40d0*/  LDSM.16.MT88.4 R12, [R212+0x18000] ;  /* 0x01800000d40c783b */ /* 0x000ea20000004200 */
[----:B---3--:R-:W-:-:S06]  /*40e0*/  FFMA.FTZ R0, R73, c[0x0][0x23c], -R9 ;  /* 0x00008f0049007a23 */ /* 0x008fcc0000010809 */
[----:B------:R3:W-:Y:S01]  /*40f0*/  MUFU.EX2 R190, R4 ;  /* 0x0000000400be7308 */ /* 0x0007e20000000800 */
[----:B-1----:R-:W-:-:S07]  /*4100*/  FFMA.FTZ R2, R34, c[0x0][0x23c], -R8 ;  /* 0x00008f0022027a23 */ /* 0x002fce0000010808 */
[----:B------:R1:W-:Y:S01]  /*4110*/  MUFU.EX2 R151, R0 ;  /* 0x0000000000977308 */ /* 0x0003e20000000800 */
[----:B---3--:R-:W-:-:S07]  /*4120*/  FFMA.FTZ R4, R33, c[0x0][0x23c], -R9 ;  /* 0x00008f0021047a23 */ /* 0x008fce0000010809 */
[----:B------:R3:W-:Y:S08]  /*4130*/  MUFU.EX2 R189, R2 ;  /* 0x0000000200bd7308 */ /* 0x0007f00000000800 */
[----:B------:R4:W5:Y:S01]  /*4140*/  MUFU.EX2 R185, R4 ;  /* 0x0000000400b97308 */ /* 0x0009620000000800 */
[----:B-1----:R-:W-:Y:S02]  /*4150*/  FFMA.FTZ R0, R75, c[0x0][0x23c], -R9 ;  /* 0x00008f004b007a23 */ /* 0x002fe40000010809 */
[----:B---3--:R-:W-:-:S05]  /*4160*/  FFMA.FTZ R2, R35, c[0x0][0x23c], -R8 ;  /* 0x00008f0023027a23 */ /* 0x008fca0000010808 */
[----:B------:R1:W-:Y:S01]  /*4170*/  MUFU.EX2 R174, R0 ;  /* 0x0000000000ae7308 */ /* 0x0003e20000000800 */
[----:B------:R-:W-:Y:S01]  /*4180*/  LDSM.16.MT88.4 R32, [R212+0x1a000] ;  /* 0x01a00000d420783b */ /* 0x000fe20000004200 */
[----:B----4-:R-:W-:-:S06]  /*4190*/  FFMA.FTZ R4, R41, c[0x0][0x23c], -R8 ;  /* 0x00008f0029047a23 */ /* 0x010fcc0000010808 */
[----:B------:R3:W4:Y:S01]  /*41a0*/  MUFU.EX2 R186, R2 ;  /* 0x0000000200ba7308 */ /* 0x0007220000000800 */
[----:B------:R-:W2:Y:S01]  /*41b0*/  LDSM.16.MT88.4 R40, [R209+0x1a000] ;  /* 0x01a00000d128783b */ /* 0x000ea20000004200 */
[----:B-----5:R-:W-:-:S06]  /*41c0*/  F2FP.BF16.PACK_AB R6, R185, R190 ;  /* 0x000000beb906723e */ /* 0x020fcc00000010ff */
[----:B------:R5:W5:Y:S01]  /*41d0*/  MUFU.EX2 R149, R4 ;  /* 0x0000000400957308 */ /* 0x000b620000000800 */
[----:B-1----:R-:W-:Y:S01]  /*41e0*/  FFMA.FTZ R0, R72, c[0x0][0x23c], -R9 ;  /* 0x00008f0048007a23 */ /* 0x002fe20000010809 */
[----:B---3--:R-:W-:Y:S02]  /*41f0*/  MOV R2, R7 ;  /* 0x0000000700027202 */ /* 0x008fe40000000f00 */
[----:B----4-:R-:W-:Y:S02]  /*4200*/  F2FP.BF16.PACK_AB R7, R186, R189 ;  /* 0x000000bdba07723e */ /* 0x010fe400000010ff */
[----:B-----5:R-:W-:Y:S02]  /*4210*/  F2FP.BF16.PACK_AB R4, R3, R2 ;  /* 0x000000020304723e */ /* 0x020fe400000010ff */
[----:B------:R-:W-:-:S07]  /*4220*/  F2FP.BF16.PACK_AB R5, R175, R149 ;  /* 0x00000095af05723e */ /* 0x000fce00000010ff */
[C---:B------:R-:W-:Y:S08]  /*4230*/  HMMA.16816.F32.BF16 R68, R4.reuse, R20, RZ ;  /* 0x000000140444723c */ /* 0x040ff000000418ff */
[C---:B------:R-:W-:Y:S01]  /*4240*/  HMMA.16816.F32.BF16 R100, R4.reuse, R22, RZ ;  /* 0x000000160464723c */ /* 0x040fe200000418ff */
[----:B------:R-:W1:Y:S07]  /*4250*/  LDSM.16.MT88.4 R20, [R209+0x1c000] ;  /* 0x01c00000d114783b */ /* 0x000e6e0000004200 */
[C---:B------:R-:W-:Y:S08]  /*4260*/  HMMA.16816.F32.BF16 R64, R4.reuse, R16, RZ ;  /* 0x000000100440723c */ /* 0x040ff000000418ff */
[C---:B------:R-:W-:Y:S01]  /*4270*/  HMMA.16816.F32.BF16 R92, R4.reuse, R18, RZ ;  /* 0x00000012045c723c */ /* 0x040fe200000418ff */
[----:B------:R-:W3:Y:S07]  /*4280*/  LDSM.16.MT88.4 R16, [R210+0x1c000] ;  /* 0x01c00000d210783b */ /* 0x000eee0000004200 */
[C---:B--2---:R-:W-:Y:S08]  /*4290*/  HMMA.16816.F32.BF16 R108, R4.reuse, R12, RZ ;  /* 0x0000000c046c723c */ /* 0x044ff000000418ff */
[C---:B------:R-:W-:Y:S01]  /*42a0*/  HMMA.16816.F32.BF16 R112, R4.reuse, R14, RZ ;  /* 0x0000000e0470723c */ /* 0x040fe200000418ff */
[----:B------:R-:W2:Y:S07]  /*42b0*/  LDSM.16.MT88.4 R12, [R212+0x1c000] ;  /* 0x01c00000d40c783b */ /* 0x000eae0000004200 */
[C---:B------:R-:W-:Y:S08]  /*42c0*/  HMMA.16816.F32.BF16 R60, R4.reuse, R40, RZ ;  /* 0x00000028043c723c */ /* 0x040ff000000418ff */
[C---:B------:R-:W-:Y:S01]  /*42d0*/  HMMA.16816.F32.BF16 R84, R4.reuse, R42, RZ ;  /* 0x0000002a0454723c */ /* 0x040fe200000418ff */
[----:B------:R-:W4:Y:S07]  /*42e0*/  LDSM.16.MT88.4 R40, [R211+0x1c000] ;  /* 0x01c00000d328783b */ /* 0x000f2e0000004200 */
[C---:B------:R-:W-:Y:S08]  /*42f0*/  HMMA.16816.F32.BF16 R104, R4.reuse, R28, RZ ;  /* 0x0000001c0468723c */ /* 0x040ff000000418ff */
[C---:B------:R-:W-:Y:S01]  /*4300*/  HMMA.16816.F32.BF16 R88, R4.reuse, R30, RZ ;  /* 0x0000001e0458723c */ /* 0x040fe200000418ff */
[----:B------:R-:W5:Y:S07]  /*4310*/  LDSM.16.MT88.4 R28, [R209+0x1e000] ;  /* 0x01e00000d11c783b */ /* 0x000f6e0000004200 */
[C---:B-1----:R-:W-:Y:S08]  /*4320*/  HMMA.16816.F32.BF16 R116, R4.reuse, R20, RZ ;  /* 0x000000140474723c */ /* 0x042ff000000418ff */
[C---:B------:R-:W-:Y:S01]  /*4330*/  HMMA.16816.F32.BF16 R120, R4.reuse, R22, RZ ;  /* 0x000000160478723c */ /* 0x040fe200000418ff */
[----:B------:R-:W1:Y:S07]  /*4340*/  LDSM.16.MT88.4 R20, [R210+0x1e000] ;  /* 0x01e00000d214783b */ /* 0x000e6e0000004200 */
[C---:B---3--:R-:W-:Y:S08]  /*4350*/  HMMA.16816.F32.BF16 R124, R4.reuse, R16, RZ ;  /* 0x00000010047c723c */ /* 0x048ff000000418ff */
[C---:B------:R-:W-:Y:S01]  /*4360*/  HMMA.16816.F32.BF16 R128, R4.reuse, R18, RZ ;  /* 0x000000120480723c */ /* 0x040fe200000418ff */
[----:B------:R-:W3:Y:S07]  /*4370*/  LDSM.16.MT88.4 R16, [R212+0x1e000] ;  /* 0x01e00000d410783b */ /* 0x000eee0000004200 */
[C---:B--2---:R-:W-:Y:S08]  /*4380*/  HMMA.16816.F32.BF16 R136, R4.reuse, R12, RZ ;  /* 0x0000000c0488723c */ /* 0x044ff000000418ff */
[C---:B------:R-:W-:Y:S01]  /*4390*/  HMMA.16816.F32.BF16 R144, R4.reuse, R14, RZ ;  /* 0x0000000e0490723c */ /* 0x040fe200000418ff */
[----:B------:R-:W2:Y:S07]  /*43a0*/  LDSM.16.MT88.4 R12, [R211+0x1e000] ;  /* 0x01e00000d30c783b */ /* 0x000eae0000004200 */
[C---:B----4-:R-:W-:Y:S01]  /*43b0*/  HMMA.16816.F32.BF16 R156, R4.reuse, R40, RZ ;  /* 0x00000028049c723c */ /* 0x050fe200000418ff */
[----:B------:R4:W-:Y:S07]  /*43c0*/  MUFU.EX2 R40, R0 ;  /* 0x0000000000287308 */ /* 0x0009ee0000000800 */
[C---:B-----5:R-:W-:Y:S08]  /*43d0*/  HMMA.16816.F32.BF16 R140, R4.reuse, R28, RZ ;  /* 0x0000001c048c723c */ /* 0x060ff000000418ff */
[C---:B------:R-:W-:Y:S01]  /*43e0*/  HMMA.16816.F32.BF16 R160, R4.reuse, R30, RZ ;  /* 0x0000001e04a0723c */ /* 0x040fe200000418ff */
[--C-:B----4-:R-:W-:Y:S01]  /*43f0*/  FFMA.FTZ R0, R97, c[0x0][0x23c], -R8.reuse ;  /* 0x00008f0061007a23 */ /* 0x110fe20000010808 */
[----:B------:R-:W4:Y:S03]  /*4400*/  LDSM.16.MT88.4 R28, [R209+0x18800] ;  /* 0x01880000d11c783b */ /* 0x000f260000004200 */
[----:B------:R5:W-:Y:S03]  /*4410*/  MUFU.EX2 R172, R0 ;  /* 0x0000000000ac7308 */ /* 0x000be60000000800 */
[C---:B------:R-:W-:Y:S08]  /*4420*/  HMMA.16816.F32.BF16 R56, R4.reuse, R36, RZ ;  /* 0x000000240438723c */ /* 0x040ff000000418ff */
[----:B------:R-:W-:Y:S01]  /*4430*/  HMMA.16816.F32.BF16 R44, R4, R38, RZ ;  /* 0x00000026042c723c */ /* 0x000fe200000418ff */
[----:B------:R-:W1:Y:S01]  /*4440*/  LDSM.16.MT88.4 R36, [R212+0x18800] ;  /* 0x01880000d424783b */ /* 0x000e620000004200 */
[----:B-----5:R-:W-:-:S06]  /*4450*/  FFMA.FTZ R0, R99, c[0x0][0x23c], -R8 ;  /* 0x00008f0063007a23 */ /* 0x020fcc0000010808 */
[C---:B------:R-:W-:Y:S01]  /*4460*/  HMMA.16816.F32.BF16 R52, R4.reuse, R32, RZ ;  /* 0x000000200434723c */ /* 0x040fe200000418ff */
[----:B------:R5:W1:Y:S07]  /*4470*/  MUFU.EX2 R188, R0 ;  /* 0x0000000000bc7308 */ /* 0x000a6e0000000800 */
[C---:B------:R-:W-:Y:S08]  /*4480*/  HMMA.16816.F32.BF16 R80, R4.reuse, R34, RZ ;  /* 0x000000220450723c */ /* 0x040ff000000418ff */
[----:B------:R-:W-:Y:S01]  /*4490*/  HMMA.16816.F32.BF16 R48, R4, R24, RZ ;  /* 0x000000180430723c */ /* 0x000fe200000418ff */
[----:B-----5:R-:W-:-:S04]  /*44a0*/  FFMA.FTZ R0, R74, c[0x0][0x23c], -R8 ;  /* 0x00008f004a007a23 */ /* 0x020fc80000010808 */
[----:B------:R5:W-:Y:S03]  /*44b0*/  MUFU.EX2 R41, R0 ;  /* 0x0000000000297308 */ /* 0x000be60000000800 */
[C---:B------:R-:W-:Y:S01]  /*44c0*/  HMMA.16816.F32.BF16 R76, R4.reuse, R26, RZ ;  /* 0x0000001a044c723c */ /* 0x040fe200000418ff */
[----:B------:R-:W-:Y:S07]  /*44d0*/  LDSM.16.MT88.4 R24, [R210+0x18800] ;  /* 0x01880000d218783b */ /* 0x000fee0000004200 */
[----:B------:R-:W-:Y:S01]  /*44e0*/  HMMA.16816.F32.BF16 R152, R4, R42, RZ ;  /* 0x0000002a0498723c */ /* 0x000fe200000418ff */
[----:B-----5:R-:W-:-:S06]  /*44f0*/  FFMA.FTZ R0, R96, c[0x0][0x23c], -R8 ;  /* 0x00008f0060007a23 */ /* 0x020fcc0000010808 */
[----:B------:R-:W-:Y:S01]  /*4500*/  MOV R43, R190 ;  /* 0x000000be002b7202 */ /* 0x000fe20000000f00 */
[----:B-1----:R-:W-:Y:S01]  /*4510*/  HMMA.16816.F32.BF16 R164, R4, R20, RZ ;  /* 0x0000001404a4723c */ /* 0x002fe200000418ff */
[----:B------:R-:W1:Y:S01]  /*4520*/  MUFU.EX2 R148, R0 ;  /* 0x0000000000947308 */ /* 0x000e620000000800 */
[----:B------:R-:W-:-:S06]  /*4530*/  IMAD.MOV.U32 R42, RZ, RZ, R189 ;  /* 0x000000ffff2a7224 */ /* 0x000fcc00078e00bd */
[C---:B------:R-:W-:Y:S01]  /*4540*/  HMMA.16816.F32.BF16 R168, R4.reuse, R22, RZ ;  /* 0x0000001604a8723c */ /* 0x040fe200000418ff */
[----:B------:R-:W5:Y:S07]  /*4550*/  LDSM.16.MT88.4 R20, [R211+0x18800] ;  /* 0x01880000d314783b */ /* 0x000f6e0000004200 */
[C---:B---3--:R-:W-:Y:S08]  /*4560*/  HMMA.16816.F32.BF16 R180, R4.reuse, R16, RZ ;  /* 0x0000001004b4723c */ /* 0x048ff000000418ff */
[C---:B------:R-:W-:Y:S01]  /*4570*/  HMMA.16816.F32.BF16 R196, R4.reuse, R18, RZ ;  /* 0x0000001204c4723c */ /* 0x040fe200000418ff */
[----:B------:R-:W3:Y:S07]  /*4580*/  LDSM.16.MT88.4 R16, [R209+0x1a800] ;  /* 0x01a80000d110783b */ /* 0x000eee0000004200 */
[C---:B--2---:R-:W-:Y:S08]  /*4590*/  HMMA.16816.F32.BF16 R248, R4.reuse, R12, RZ ;  /* 0x0000000c04f8723c */ /* 0x044ff000000418ff */
[----:B------:R-:W-:Y:S07]  /*45a0*/  HMMA.16816.F32.BF16 R200, R4, R14, RZ ;  /* 0x0000000e04c8723c */ /* 0x000fee00000418ff */
[----:B------:R-:W-:-:S02]  /*45b0*/  F2FP.BF16.PACK_AB R4, R151, R187 ;  /* 0x000000bb9704723e */ /* 0x000fc400000010ff */
[----:B------:R-:W-:Y:S02]  /*45c0*/  F2FP.BF16.PACK_AB R5, R188, R172 ;  /* 0x000000acbc05723e */ /* 0x000fe400000010ff */
[----:B------:R-:W-:Y:S02]  /*45d0*/  F2FP.BF16.PACK_AB R6, R40, R174 ;  /* 0x000000ae2806723e */ /* 0x000fe400000010ff */
[----:B-1----:R-:W-:-:S07]  /*45e0*/  F2FP.BF16.PACK_AB R7, R148, R41 ;  /* 0x000000299407723e */ /* 0x002fce00000010ff */
[C---:B----4-:R-:W-:Y:S04]  /*45f0*/  HMMA.16816.F32.BF16 R12, R4.reuse, R28, R68 ;  /* 0x0000001c040c723c */ /* 0x050fe80000041844 */
[----:B------:R-:W-:Y:S01]  /*4600*/  MOV R34, R202 ;  /* 0x000000ca00227202 */ /* 0x000fe20000000f00 */
[----:B------:R-:W-:Y:S01]  /*4610*/  IMAD.MOV.U32 R33, RZ, RZ, R203 ;  /* 0x000000ffff217224 */ /* 0x000fe200078e00cb */
[----:B------:R-:W-:Y:S01]  /*4620*/  MOV R32, R201 ;  /* 0x000000c900207202 */ /* 0x000fe20000000f00 */
[----:B------:R-:W-:Y:S01]  /*4630*/  IMAD.MOV.U32 R0, RZ, RZ, R200 ;  /* 0x000000ffff007224 */ /* 0x000fe200078e00c8 */
[----:B------:R-:W-:Y:S01]  /*4640*/  HMMA.16816.F32.BF16 R244, R4, R36, R108 ;  /* 0x0000002404f4723c */ /* 0x000fe2000004186c */
[----:B------:R-:W-:Y:S01]  /*4650*/  IMAD.MOV.U32 R69, RZ, RZ, R185 ;  /* 0x000000ffff457224 */ /* 0x000fe200078e00b9 */
[----:B------:R-:W-:Y:S01]  /*4660*/  MOV R70, R184 ;  /* 0x000000b800467202 */ /* 0x000fe20000000f00 */
[----:B------:R-:W-:-:S04]  /*4670*/  IMAD.MOV.U32 R71, RZ, RZ, R175 ;  /* 0x000000ffff477224 */ /* 0x000fc800078e00af */
[----:B------:R-:W-:Y:S01]  /*4680*/  IMAD.MOV.U32 R37, RZ, RZ, R32 ;  /* 0x000000ffff257224 */ /* 0x000fe200078e0020 */
[----:B------:R-:W-:Y:S01]  /*4690*/  HMMA.16816.F32.BF16 R240, R4, R38, R112 ;  /* 0x0000002604f0723c */ /* 0x000fe20000041870 */
[----:B------:R-:W-:Y:S01]  /*46a0*/  MOV R36, R0 ;  /* 0x0000000000247202 */ /* 0x000fe20000000f00 */
[----:B------:R-:W-:-:S05]  /*46b0*/  IMAD.MOV.U32 R0, RZ, RZ, R173 ;  /* 0x000000ffff007224 */ /* 0x000fca00078e00ad */
[----:B------:R-:W-:Y:S01]  /*46c0*/  IMAD.MOV.U32 R39, RZ, RZ, R187 ;  /* 0x000000ffff277224 */ /* 0x000fe200078e00bb */
[----:B------:R-:W-:Y:S01]  /*46d0*/  MOV R99, R12 ;  /* 0x0000000c00637202 */ /* 0x000fe20000000f00 */
[----:B------:R-:W-:Y:S01]  /*46e0*/  IMAD.MOV.U32 R98, RZ, RZ, R13 ;  /* 0x000000ffff627224 */ /* 0x000fe200078e000d */
[----:B------:R-:W-:Y:S01]  /*46f0*/  MOV R97, R14 ;  /* 0x0000000e00617202 */ /* 0x000fe20000000f00 */
[----:B------:R-:W-:Y:S01]  /*4700*/  IMAD.MOV.U32 R96, RZ, RZ, R15 ;  /* 0x000000ffff607224 */ /* 0x000fe200078e000f */
[C---:B-----5:R-:W-:Y:S07]  /*4710*/  HMMA.16816.F32.BF16 R108, R4.reuse, R22, R88 ;  /* 0x00000016046c723c */ /* 0x060fee0000041858 */
[----:B------:R-:W-:Y:S01]  /*4720*/  IMAD.MOV.U32 R88, RZ, RZ, R172 ;  /* 0x000000ffff587224 */ /* 0x000fe200078e00ac */
[C---:B------:R-:W-:Y:S07]  /*4730*/  HMMA.16816.F32.BF16 R12, R4.reuse, R30, R100 ;  /* 0x0000001e040c723c */ /* 0x040fee0000041864 */
[----:B------:R-:W-:Y:S01]  /*4740*/  MOV R103, R188 ;  /* 0x000000bc00677202 */ /* 0x000fe20000000f00 */
[----:B---3--:R-:W-:Y:S01]  /*4750*/  HMMA.16816.F32.BF16 R112, R4, R16, R60 ;  /* 0x000000100470723c */ /* 0x008fe2000004183c */
[----:B------:R-:W-:-:S06]  /*4760*/  MOV R101, R174 ;  /* 0x000000ae00657202 */ /* 0x000fcc0000000f00 */
[----:B------:R-:W-:Y:S01]  /*4770*/  IMAD.MOV.U32 R60, RZ, RZ, R151 ;  /* 0x000000ffff3c7224 */ /* 0x000fe200078e0097 */
[----:B------:R-:W-:Y:S01]  /*4780*/  HMMA.16816.F32.BF16 R188, R4, R18, R84 ;  /* 0x0000001204bc723c */ /* 0x000fe20000041854 */
[----:B------:R-:W1:Y:S01]  /*4790*/  LDSM.16.MT88.4 R16, [R210+0x1c800] ;  /* 0x01c80000d210783b */ /* 0x000e620000004200 */
[----:B------:R-:W-:Y:S01]  /*47a0*/  MOV R61, R150 ;  /* 0x00000096003d7202 */ /* 0x000fe20000000f00 */
[----:B------:R-:W-:Y:S01]  /*47b0*/  IMAD.MOV.U32 R62, RZ, RZ, R149 ;  /* 0x000000ffff3e7224 */ /* 0x000fe200078e0095 */
[----:B------:R-:W-:-:S03]  /*47c0*/  MOV R63, R148 ;  /* 0x00000094003f7202 */ /* 0x000fc60000000f00 */
        /* <DEDUP_REMOVED lines=9> */
[----:B------:R-:W-:-:S04]  /*4860*/  IMAD.MOV.U32 R87, RZ, RZ, R41 ;  /* 0x000000ffff577224 */ /* 0x000fc800078e0029 */
[C---:B------:R-:W-:Y:S08]  /*4870*/  HMMA.16816.F32.BF16 R12, R4.reuse, R24, R64 ;  /* 0x00000018040c723c */ /* 0x040ff00000041840 */
[----:B------:R-:W-:Y:S07]  /*4880*/  HMMA.16816.F32.BF16 R24, R4, R26, R92 ;  /* 0x0000001a0418723c */ /* 0x000fee000004185c */
[----:B------:R-:W-:Y:S01]  /*4890*/  IMAD.MOV.U32 R95, RZ, RZ, R68 ;  /* 0x000000ffff5f7224 */ /* 0x000fe200078e0044 */
[----:B------:R-:W-:Y:S01]  /*48a0*/  MOV R94, R35 ;  /* 0x00000023005e7202 */ /* 0x000fe20000000f00 */
[----:B------:R-:W-:Y:S01]  /*48b0*/  IMAD.MOV.U32 R92, RZ, RZ, R34 ;  /* 0x000000ffff5c7224 */ /* 0x000fe200078e0022 */
[----:B------:R-:W-:-:S02]  /*48c0*/  MOV R93, R33 ;  /* 0x00000021005d7202 */ /* 0x000fc40000000f00 */
[----:B------:R-:W-:Y:S01]  /*48d0*/  MOV R68, R186 ;  /* 0x000000ba00447202 */ /* 0x000fe20000000f00 */
[----:B------:R-:W3:Y:S01]  /*48e0*/  LDSM.16.MT88.4 R32, [R211+0x1a800] ;  /* 0x01a80000d320783b */ /* 0x000ee20000004200 */
[C---:B-1----:R-:W-:Y:S02]  /*48f0*/  HMMA.16816.F32.BF16 R40, R4.reuse, R16, R124 ;  /* 0x000000100428723c */ /* 0x042fe4000004187c */
[----:B------:R-:W-:Y:S01]  /*4900*/  MOV R67, R12 ;  /* 0x0000000c00437202 */ /* 0x000fe20000000f00 */
[----:B------:R-:W-:Y:S01]  /*4910*/  IMAD.MOV.U32 R66, RZ, RZ, R13 ;  /* 0x000000ffff427224 */ /* 0x000fe200078e000d */
[----:B------:R-:W-:Y:S01]  /*4920*/  MOV R65, R14 ;  /* 0x0000000e00417202 */ /* 0x000fe20000000f00 */
[----:B------:R-:W-:Y:S02]  /*4930*/  IMAD.MOV.U32 R64, RZ, RZ, R15 ;  /* 0x000000ffff407224 */ /* 0x000fe400078e000f */
[----:B------:R-:W1:Y:S03]  /*4940*/  LDSM.16.MT88.4 R12, [R210+0x1a800] ;  /* 0x01a80000d20c783b */ /* 0x000e660000004200 */
[----:B------:R-:W-:Y:S01]  /*4950*/  IMAD.MOV.U32 R31, RZ, RZ, R27 ;  /* 0x000000ffff1f7224 */ /* 0x000fe200078e001b */
[----:B------:R-:W-:Y:S01]  /*4960*/  MOV R30, R24 ;  /* 0x00000018001e7202 */ /* 0x000fe20000000f00 */
[----:B------:R-:W-:Y:S01]  /*4970*/  IMAD.MOV.U32 R29, RZ, RZ, R25 ;  /* 0x000000ffff1d7224 */ /* 0x000fe200078e0019 */
[----:B------:R-:W-:Y:S01]  /*4980*/  MOV R28, R26 ;  /* 0x0000001a001c7202 */ /* 0x000fe20000000f00 */
[----:B--2---:R-:W-:Y:S01]  /*4990*/  HMMA.16816.F32.BF16 R124, R4, R22, R152 ;  /* 0x00000016047c723c */ /* 0x004fe20000041898 */
[----:B------:R-:W2:Y:S01]  /*49a0*/  LDSM.16.MT88.4 R24, [R212+0x1a800] ;  /* 0x01a80000d418783b */ /* 0x000ea20000004200 */
[----:B------:R-:W-:Y:S01]  /*49b0*/  MOV R38, R31 ;  /* 0x0000001f00267202 */ /* 0x000fe20000000f00 */
[----:B------:R-:W-:Y:S01]  /*49c0*/  IMAD.MOV.U32 R90, RZ, RZ, R29 ;  /* 0x000000ffff5a7224 */ /* 0x000fe200078e001d */
[----:B------:R-:W-:-:S02]  /*49d0*/  MOV R89, R30 ;  /* 0x0000001e00597202 */ /* 0x000fc40000000f00 */
[----:B------:R-:W-:Y:S01]  /*49e0*/  MOV R91, R28 ;  /* 0x0000001c005b7202 */ /* 0x000fe20000000f00 */
[----:B------:R-:W-:Y:S01]  /*49f0*/  IMAD.MOV.U32 R155, RZ, RZ, R84 ;  /* 0x000000ffff9b7224 */ /* 0x000fe200078e0054 */
[----:B------:R-:W4:Y:S01]  /*4a00*/  LDSM.16.MT88.4 R28, [R209+0x1c800] ;  /* 0x01c80000d11c783b */ /* 0x000f220000004200 */
[----:B------:R-:W-:Y:S02]  /*4a10*/  MOV R154, R85 ;  /* 0x00000055009a7202 */ /* 0x000fe40000000f00 */
[----:B------:R-:W-:Y:S01]  /*4a20*/  MOV R153, R87 ;  /* 0x0000005700997202 */ /* 0x000fe20000000f00 */
[C---:B---3--:R-:W-:Y:S07]  /*4a30*/  HMMA.16816.F32.BF16 R104, R4.reuse, R32, R48 ;  /* 0x000000200468723c */ /* 0x048fee0000041830 */
[----:B------:R-:W-:Y:S01]  /*4a40*/  MOV R32, R99 ;  /* 0x0000006300207202 */ /* 0x000fe20000000f00 */
[----:B-1----:R-:W-:Y:S01]  /*4a50*/  HMMA.16816.F32.BF16 R200, R4, R12, R56 ;  /* 0x0000000c04c8723c */ /* 0x002fe20000041838 */
[----:B------:R-:W-:-:S07]  /*4a60*/  IMAD.MOV.U32 R33, RZ, RZ, R98 ;  /* 0x000000ffff217224 */ /* 0x000fce00078e0062 */
[C---:B------:R-:W-:Y:S01]  /*4a70*/  HMMA.16816.F32.BF16 R184, R4.reuse, R14, R44 ;  /* 0x0000000e04b8723c */ /* 0x040fe2000004182c */
[----:B------:R-:W1:Y:S06]  /*4a80*/  LDSM.16.MT88.4 R12, [R212+0x1c800] ;  /* 0x01c80000d40c783b */ /* 0x000e6c0000004200 */
[----:B------:R-:W-:Y:S01]  /*4a90*/  MOV R47, R89 ;  /* 0x00000059002f7202 */ /* 0x000fe20000000f00 */
[C---:B--2---:R-:W-:Y:S01]  /*4aa0*/  HMMA.16816.F32.BF16 R172, R4.reuse, R24, R52 ;  /* 0x0000001804ac723c */ /* 0x044fe20000041834 */
        /* <DEDUP_REMOVED lines=8> */
[----:B------:R-:W2:Y:S01]  /*4b30*/  LDSM.16.MT88.4 R24, [R209+0x1e800] ;  /* 0x01e80000d118783b */ /* 0x000ea20000004200 */
[----:B------:R-:W-:Y:S01]  /*4b40*/  MOV R93, R95 ;  /* 0x0000005f005d7202 */ /* 0x000fe20000000f00 */
[----:B------:R-:W-:Y:S01]  /*4b50*/  IMAD.MOV.U32 R92, RZ, RZ, R94 ;  /* 0x000000ffff5c7224 */ /* 0x000fe200078e005e */
[----:B------:R-:W-:Y:S01]  /*4b60*/  MOV R95, R100 ;  /* 0x00000064005f7202 */ /* 0x000fe20000000f00 */
[----:B------:R-:W-:Y:S01]  /*4b70*/  IMAD.MOV.U32 R94, RZ, RZ, R102 ;  /* 0x000000ffff5e7224 */ /* 0x000fe200078e0066 */
[----:B------:R-:W-:Y:S01]  /*4b80*/  MOV R102, R70 ;  /* 0x0000004600667202 */ /* 0x000fe20000000f00 */
[----:B------:R-:W-:Y:S01]  /*4b90*/  IMAD.MOV.U32 R100, RZ, RZ, R103 ;  /* 0x000000ffff647224 */ /* 0x000fe200078e0067 */
[----:B----4-:R-:W-:Y:S01]  /*4ba0*/  HMMA.16816.F32.BF16 R72, R4, R28, R116 ;  /* 0x0000001c0448723c */ /* 0x010fe20000041874 */
[----:B------:R-:W-:-:S02]  /*4bb0*/  IMAD.MOV.U32 R103, RZ, RZ, R71 ;  /* 0x000000ffff677224 */ /* 0x000fc400078e0047 */
[----:B------:R-:W-:-:S04]  /*4bc0*/  IMAD.MOV.U32 R152, RZ, RZ, R100 ;  /* 0x000000ffff987224 */ /* 0x000fc800078e0064 */
[----:B------:R-:W-:Y:S01]  /*4bd0*/  IMAD.MOV.U32 R119, RZ, RZ, R60 ;  /* 0x000000ffff777224 */ /* 0x000fe200078e003c */
[----:B------:R-:W-:Y:S01]  /*4be0*/  HMMA.16816.F32.BF16 R56, R4, R30, R120 ;  /* 0x0000001e0438723c */ /* 0x000fe20000041878 */
[----:B------:R-:W3:Y:S01]  /*4bf0*/  LDSM.16.MT88.4 R28, [R210+0x1e800] ;  /* 0x01e80000d21c783b */ /* 0x000ee20000004200 */
[----:B------:R-:W-:Y:S01]  /*4c00*/  MOV R118, R61 ;  /* 0x0000003d00767202 */ /* 0x000fe20000000f00 */
[----:B------:R-:W-:Y:S01]  /*4c10*/  IMAD.MOV.U32 R117, RZ, RZ, R62 ;  /* 0x000000ffff757224 */ /* 0x000fe200078e003e */
[----:B------:R-:W-:-:S03]  /*4c20*/  MOV R116, R63 ;  /* 0x0000003f00747202 */ /* 0x000fc60000000f00 */
[----:B------:R-:W-:Y:S01]  /*4c30*/  MOV R123, R0 ;  /* 0x00000000007b7202 */ /* 0x000fe20000000f00 */
[C---:B------:R-:W-:Y:S01]  /*4c40*/  HMMA.16816.F32.BF16 R52, R4.reuse, R18, R128 ;  /* 0x000000120434723c */ /* 0x040fe20000041880 */
[----:B------:R-:W4:Y:S01]  /*4c50*/  LDSM.16.MT88.4 R16, [R212+0x1e800] ;  /* 0x01e80000d410783b */ /* 0x000f220000004200 */
[----:B------:R-:W-:Y:S01]  /*4c60*/  FFMA.FTZ R0, R176, c[0x0][0x23c], -R9 ;  /* 0x00008f00b0007a23 */ /* 0x000fe20000010809 */
[----:B------:R-:W-:Y:S01]  /*4c70*/  MOV R121, R3 ;  /* 0x0000000300797202 */ /* 0x000fe20000000f00 */
[----:B------:R-:W-:Y:S02]  /*4c80*/  IMAD.MOV.U32 R176, RZ, RZ, R101 ;  /* 0x000000ffffb07224 */ /* 0x000fe400078e0065 */
[----:B------:R-:W-:Y:S01]  /*4c90*/  IMAD.MOV.U32 R122, RZ, RZ, R103 ;  /* 0x000000ffff7a7224 */ /* 0x000fe200078e0067 */
[----:B------:R-:W-:Y:S01]  /*4ca0*/  MOV R130, R68 ;  /* 0x0000004400827202 */ /* 0x000fe20000000f00 */
[----:B------:R-:W-:Y:S01]  /*4cb0*/  HMMA.16816.F32.BF16 R60, R4, R20, R156 ;  /* 0x00000014043c723c */ /* 0x000fe2000004189c */
[----:B------:R5:W-:Y:S01]  /*4cc0*/  MUFU.EX2 R159, R0 ;  /* 0x00000000009f7308 */ /* 0x000be20000000800 */
[----:B------:R-:W-:Y:S01]  /*4cd0*/  IMAD.MOV.U32 R129, RZ, RZ, R69 ;  /* 0x000000ffff817224 */ /* 0x000fe200078e0045 */
[----:B------:R-:W-:Y:S01]  /*4ce0*/  LDSM.16.MT88.4 R20, [R212+0x19000] ;  /* 0x01900000d414783b */ /* 0x000fe20000004200 */
[----:B------:R-:W-:-:S03]  /*4cf0*/  IMAD.MOV.U32 R120, RZ, RZ, R91 ;  /* 0x000000ffff787224 */ /* 0x000fc600078e005b */
[----:B------:R-:W-:Y:S01]  /*4d00*/  IMAD.MOV.U32 R156, RZ, RZ, R86 ;  /* 0x000000ffff9c7224 */ /* 0x000fe200078e0056 */
[----:B-1----:R-:W-:Y:S01]  /*4d10*/  HMMA.16816.F32.BF16 R48, R4, R12, R136 ;  /* 0x0000000c0430723c */ /* 0x002fe20000041888 */
[----:B------:R-:W-:-:S07]  /*4d20*/  MOV R157, R46 ;  /* 0x0000002e009d7202 */ /* 0x000fce0000000f00 */
[C---:B------:R-:W-:Y:S01]  /*4d30*/  HMMA.16816.F32.BF16 R68, R4.reuse, R14, R144 ;  /* 0x0000000e0444723c */ /* 0x040fe20000041890 */
[----:B-----5:R-:W-:Y:S01]  /*4d40*/  FFMA.FTZ R0, R135, c[0x0][0x23c], -R9 ;  /* 0x00008f0087007a23 */ /* 0x020fe20000010809 */
[----:B------:R-:W1:Y:S01]  /*4d50*/  LDSM.16.MT88.4 R12, [R211+0x1e800] ;  /* 0x01e80000d30c783b */ /* 0x000e620000004200 */
[----:B------:R-:W-:Y:S02]  /*4d60*/  MOV R135, R118 ;  /* 0x0000007600877202 */ /* 0x000fe40000000f00 */
[----:B------:R5:W1:Y:S02]  /*4d70*/  MUFU.EX2 R3, R0 ;  /* 0x0000000000037308 */ /* 0x000a640000000800 */
[----:B------:R-:W-:Y:S01]  /*4d80*/  MOV R144, R67 ;  /* 0x0000004300907202 */ /* 0x000fe20000000f00 */
[----:B--2---:R-:W-:Y:S01]  /*4d90*/  HMMA.16816.F32.BF16 R84, R4, R24, R140 ;  /* 0x000000180454723c */ /* 0x004fe2000004188c */
[----:B------:R-:W-:Y:S01]  /*4da0*/  IMAD.MOV.U32 R145, RZ, RZ, R66 ;  /* 0x000000ffff917224 */ /* 0x000fe200078e0042 */
[----:B------:R-:W-:Y:S01]  /*4db0*/  MOV R146, R65 ;  /* 0x0000004100927202 */ /* 0x000fe20000000f00 */
[----:B------:R-:W-:-:S04]  /*4dc0*/  IMAD.MOV.U32 R147, RZ, RZ, R64 ;  /* 0x000000ffff937224 */ /* 0x000fc800078e0040 */
[----:B------:R-:W-:Y:S01]  /*4dd0*/  MOV R143, R102 ;  /* 0x00000066008f7202 */ /* 0x000fe20000000f00 */
[----:B------:R-:W-:Y:S01]  /*4de0*/  HMMA.16816.F32.BF16 R76, R4, R34, R76 ;  /* 0x00000022044c723c */ /* 0x000fe2000004184c */
[----:B------:R-:W-:Y:S01]  /*4df0*/  IMAD.MOV.U32 R141, RZ, RZ, R152 ;  /* 0x000000ffff8d7224 */ /* 0x000fe200078e0098 */
[----:B------:R-:W-:Y:S01]  /*4e00*/  MOV R142, R176 ;  /* 0x000000b0008e7202 */ /* 0x000fe20000000f00 */
[----:B-----5:R-:W-:-:S04]  /*4e10*/  FFMA.FTZ R0, R177, c[0x0][0x23c], -R9 ;  /* 0x00008f00b1007a23 */ /* 0x020fc80000010809 */
[----:B------:R-:W-:Y:S01]  /*4e20*/  MOV R34, R97 ;  /* 0x0000006100227202 */ /* 0x000fe20000000f00 */
[C---:B------:R-:W-:Y:S01]  /*4e30*/  HMMA.16816.F32.BF16 R100, R4.reuse, R26, R160 ;  /* 0x0000001a0464723c */ /* 0x040fe200000418a0 */
[----:B------:R2:W-:Y:S01]  /*4e40*/  MUFU.EX2 R128, R0 ;  /* 0x0000000000807308 */ /* 0x0005e20000000800 */
[----:B------:R-:W-:Y:S01]  /*4e50*/  IMAD.MOV.U32 R35, RZ, RZ, R96 ;  /* 0x000000ffff237224 */ /* 0x000fe200078e0060 */
[----:B------:R-:W-:Y:S04]  /*4e60*/  LDSM.16.MT88.4 R24, [R210+0x19000] ;  /* 0x01900000d218783b */ /* 0x000fe80000004200 */
[----:B------:R-:W-:Y:S01]  /*4e70*/  MOV R161, R88 ;  /* 0x0000005800a17202 */ /* 0x000fe20000000f00 */
[----:B------:R-:W-:Y:S01]  /*4e80*/  IMAD.MOV.U32 R162, RZ, RZ, R89 ;  /* 0x000000ffffa27224 */ /* 0x000fe200078e0059 */
[----:B------:R-:W-:Y:S01]  /*4e90*/  MOV R163, R90 ;  /* 0x0000005a00a37202 */ /* 0x000fe20000000f00 */
[----:B---3--:R-:W-:Y:S01]  /*4ea0*/  HMMA.16816.F32.BF16 R96, R4, R30, R168 ;  /* 0x0000001e0460723c */ /* 0x008fe200000418a8 */
[----:B------:R-:W-:-:S02]  /*4eb0*/  IMAD.MOV.U32 R160, RZ, RZ, R47 ;  /* 0x000000ffffa07224 */ /* 0x000fc400078e002f */
[----:B--2---:R-:W-:-:S05]  /*4ec0*/  FFMA.FTZ R0, R134, c[0x0][0x23c], -R9 ;  /* 0x00008f0086007a23 */ /* 0x004fca0000010809 */
[C---:B------:R-:W-:Y:S01]  /*4ed0*/  HMMA.16816.F32.BF16 R88, R4.reuse, R28, R164 ;  /* 0x0000001c0458723c */ /* 0x040fe200000418a4 */
[----:B------:R-:W2:Y:S01]  /*4ee0*/  LDSM.16.MT88.4 R28, [R209+0x19000] ;  /* 0x01900000d11c783b */ /* 0x000ea20000004200 */
[----:B------:R-:W-:Y:S01]  /*4ef0*/  MOV R171, R155 ;  /* 0x0000009b00ab7202 */ /* 0x000fe20000000f00 */
[----:B------:R3:W5:Y:S01]  /*4f00*/  MUFU.EX2 R134, R0 ;  /* 0x0000000000867308 */ /* 0x0007620000000800 */
[----:B------:R-:W-:Y:S01]  /*4f10*/  IMAD.MOV.U32 R170, RZ, RZ, R157 ;  /* 0x000000ffffaa7224 */ /* 0x000fe200078e009d */
[----:B------:R-:W-:Y:S01]  /*4f20*/  MOV R169, R129 ;  /* 0x0000008100a97202 */ /* 0x000fe20000000f00 */
[----:B------:R-:W-:Y:S01]  /*4f30*/  IMAD.MOV.U32 R168, RZ, RZ, R130 ;  /* 0x000000ffffa87224 */ /* 0x000fe200078e0082 */
[----:B------:R-:W-:Y:S01]  /*4f40*/  MOV R167, R153 ;  /* 0x0000009900a77202 */ /* 0x000fe20000000f00 */
[----:B----4-:R-:W-:Y:S01]  /*4f50*/  HMMA.16816.F32.BF16 R80, R4, R16, R180 ;  /* 0x000000100450723c */ /* 0x010fe200000418b4 */
[----:B------:R-:W-:Y:S01]  /*4f60*/  IMAD.MOV.U32 R166, RZ, RZ, R154 ;  /* 0x000000ffffa67224 */ /* 0x000fe200078e009a */
[----:B------:R-:W-:Y:S01]  /*4f70*/  MOV R157, R116 ;  /* 0x00000074009d7202 */ /* 0x000fe20000000f00 */
[----:B------:R-:W-:-:S02]  /*4f80*/  IMAD.MOV.U32 R129, RZ, RZ, R117 ;  /* 0x000000ffff817224 */ /* 0x000fc400078e0075 */
[----:B------:R-:W-:-:S03]  /*4f90*/  IMAD.MOV.U32 R130, RZ, RZ, R119 ;  /* 0x000000ffff827224 */ /* 0x000fc600078e0077 */
[----:B------:R-:W-:Y:S01]  /*4fa0*/  HMMA.16816.F32.BF16 R64, R4, R18, R196 ;  /* 0x000000120440723c */ /* 0x000fe200000418c4 */
[----:B------:R-:W4:Y:S01]  /*4fb0*/  LDSM.16.MT88.4 R16, [R211+0x19000] ;  /* 0x01900000d310783b */ /* 0x000f220000004200 */
[----:B---3--:R-:W-:-:S04]  /*4fc0*/  FFMA.FTZ R0, R179, c[0x0][0x23c], -R8 ;  /* 0x00008f00b3007a23 */ /* 0x008fc80000010808 */
[----:B------:R3:W-:Y:S02]  /*4fd0*/  MUFU.EX2 R158, R0 ;  /* 0x00000000009e7308 */ /* 0x0007e40000000800 */
[C---:B-1----:R-:W-:Y:S08]  /*4fe0*/  HMMA.16816.F32.BF16 R44, R4.reuse, R12, R248 ;  /* 0x0000000c042c723c */ /* 0x042ff000000418f8 */
[----:B------:R-:W-:Y:S01]  /*4ff0*/  HMMA.16816.F32.BF16 R36, R4, R14, R36 ;  /* 0x0000000e0424723c */ /* 0x000fe20000041824 */
[----:B------:R-:W1:Y:S01]  /*5000*/  LDSM.16.MT88.4 R12, [R209+0x1b000] ;  /* 0x01b00000d10c783b */ /* 0x000e620000004200 */
[----:B---3--:R-:W-:-:S05]  /*5010*/  FFMA.FTZ R0, R193, c[0x0][0x23c], -R8 ;  /* 0x00008f00c1007a23 */ /* 0x008fca0000010808 */
[----:B------:R-:W-:Y:S02]  /*5020*/  F2FP.BF16.PACK_AB R4, R3, R159 ;  /* 0x0000009f0304723e */ /* 0x000fe400000010ff */
[----:B-----5:R-:W-:Y:S01]  /*5030*/  F2FP.BF16.PACK_AB R6, R134, R128 ;  /* 0x000000808606723e */ /* 0x020fe200000010ff */
[----:B------:R3:W5:Y:S02]  /*5040*/  MUFU.EX2 R131, R0 ;  /* 0x0000000000837308 */ /* 0x0007640000000800 */
[----:B---3--:R-:W-:Y:S01]  /*5050*/  FFMA.FTZ R0, R178, c[0x0][0x23c], -R8 ;  /* 0x00008f00b2007a23 */ /* 0x008fe20000010808 */
[----:B-----5:R-:W-:-:S05]  /*5060*/  F2FP.BF16.PACK_AB R5, R131, R158 ;  /* 0x0000009e8305723e */ /* 0x020fca00000010ff */
[----:B------:R3:W-:Y:S02]  /*5070*/  MUFU.EX2 R165, R0 ;  /* 0x0000000000a57308 */ /* 0x0007e40000000800 */
[----:B---3--:R-:W-:-:S06]  /*5080*/  FFMA.FTZ R0, R192, c[0x0][0x23c], -R8 ;  /* 0x00008f00c0007a23 */ /* 0x008fcc0000010808 */
[----:B------:R-:W3:Y:S02]  /*5090*/  MUFU.EX2 R164, R0 ;  /* 0x0000000000a47308 */ /* 0x000ee40000000800 */
[----:B---3--:R-:W-:Y:S01]  /*50a0*/  F2FP.BF16.PACK_AB R7, R164, R165 ;  /* 0x000000a5a407723e */ /* 0x008fe200000010ff */
[----:B------:R-:W-:-:S06]  /*50b0*/  FFMA.FTZ R0, R194, c[0x0][0x23c], -R9 ;  /* 0x00008f00c2007a23 */ /* 0x000fcc0000010809 */
[C---:B--2---:R-:W-:Y:S01]  /*50c0*/  HMMA.16816.F32.BF16 R136, R4.reuse, R28, R32 ;  /* 0x0000001c0488723c */ /* 0x044fe20000041820 */
[----:B------:R-:W2:Y:S07]  /*50d0*/  LDSM.16.MT88.4 R32, [R210+0x1b000] ;  /* 0x01b00000d220783b */ /* 0x000eae0000004200 */
        /* <DEDUP_REMOVED lines=8> */
[C---:B------:R-:W-:Y:S08]  /*5160*/  HMMA.16816.F32.BF16 R152, R4.reuse, R20, R244 ;  /* 0x000000140498723c */ /* 0x040ff000000418f4 */
[C---:B------:R-:W-:Y:S01]  /*5170*/  HMMA.16816.F32.BF16 R160, R4.reuse, R22, R240 ;  /* 0x0000001604a0723c */ /* 0x040fe200000418f0 */
[----:B------:R-:W4:Y:S07]  /*5180*/  LDSM.16.MT88.4 R20, [R209+0x1d000] ;  /* 0x01d00000d114783b */ /* 0x000f2e0000004200 */
[C---:B-1----:R-:W-:Y:S08]  /*5190*/  HMMA.16816.F32.BF16 R112, R4.reuse, R12, R112 ;  /* 0x0000000c0470723c */ /* 0x042ff00000041870 */
[C---:B------:R-:W-:Y:S01]  /*51a0*/  HMMA.16816.F32.BF16 R116, R4.reuse, R14, R188 ;  /* 0x0000000e0474723c */ /* 0x040fe200000418bc */
[----:B------:R-:W1:Y:S07]  /*51b0*/  LDSM.16.MT88.4 R12, [R210+0x1d000] ;  /* 0x01d00000d20c783b */ /* 0x000e6e0000004200 */
[C---:B--2---:R-:W-:Y:S07]  /*51c0*/  HMMA.16816.F32.BF16 R188, R4.reuse, R32, R200 ;  /* 0x0000002004bc723c */ /* 0x044fee00000418c8 */
[----:B------:R-:W-:Y:S01]  /*51d0*/  IMAD.MOV.U32 R33, RZ, RZ, R120 ;  /* 0x000000ffff217224 */ /* 0x000fe200078e0078 */
[----:B------:R-:W-:Y:S01]  /*51e0*/  HMMA.16816.F32.BF16 R184, R4, R34, R184 ;  /* 0x0000002204b8723c */ /* 0x000fe200000418b8 */
[----:B------:R-:W-:-:S02]  /*51f0*/  MOV R32, R128 ;  /* 0x0000008000207202 */ /* 0x000fc40000000f00 */
[----:B------:R2:W-:Y:S04]  /*5200*/  MUFU.EX2 R128, R0 ;  /* 0x0000000000807308 */ /* 0x0005e80000000800 */
[----:B------:R-:W-:Y:S01]  /*5210*/  MOV R34, R121 ;  /* 0x0000007900227202 */ /* 0x000fe20000000f00 */
[----:B---3--:R-:W-:Y:S01]  /*5220*/  HMMA.16816.F32.BF16 R180, R4, R28, R172 ;  /* 0x0000001c04b4723c */ /* 0x008fe200000418ac */
[----:B------:R-:W-:-:S06]  /*5230*/  IMAD.MOV.U32 R35, RZ, RZ, R122 ;  /* 0x000000ffff237224 */ /* 0x000fcc00078e007a */
[----:B------:R-:W-:Y:S01]  /*5240*/  MOV R174, R123 ;  /* 0x0000007b00ae7202 */ /* 0x000fe20000000f00 */
[C---:B-----5:R-:W-:Y:S01]  /*5250*/  HMMA.16816.F32.BF16 R104, R4.reuse, R24, R104 ;  /* 0x000000180468723c */ /* 0x060fe20000041868 */
[----:B------:R-:W-:Y:S01]  /*5260*/  IMAD.MOV.U32 R175, RZ, RZ, R195 ;  /* 0x000000ffffaf7224 */ /* 0x000fe200078e00c3 */
[----:B------:R-:W-:Y:S01]  /*5270*/  MOV R173, R171 ;  /* 0x000000ab00ad7202 */ /* 0x000fe20000000f00 */
[--C-:B--2---:R-:W-:Y:S02]  /*5280*/  FFMA.FTZ R0, R252, c[0x0][0x23c], -R9.reuse ;  /* 0x00008f00fc007a23 */ /* 0x104fe40000010809 */
[----:B------:R-:W-:Y:S02]  /*5290*/  IMAD.MOV.U32 R172, RZ, RZ, R170 ;  /* 0x000000ffffac7224 */ /* 0x000fe400078e00aa */
[----:B------:R2:W-:Y:S01]  /*52a0*/  MUFU.EX2 R140, R0 ;  /* 0x00000000008c7308 */ /* 0x0005e20000000800 */
[C---:B------:R-:W-:Y:S01]  /*52b0*/  HMMA.16816.F32.BF16 R120, R4.reuse, R30, R148 ;  /* 0x0000001e0478723c */ /* 0x040fe20000041894 */
[----:B------:R-:W3:Y:S06]  /*52c0*/  LDSM.16.MT88.4 R28, [R211+0x1d000] ;  /* 0x01d00000d31c783b */ /* 0x000eec0000004200 */
[----:B------:R-:W-:Y:S01]  /*52d0*/  IMAD.MOV.U32 R150, RZ, RZ, R168 ;  /* 0x000000ffff967224 */ /* 0x000fe200078e00a8 */
[----:B------:R-:W-:Y:S01]  /*52e0*/  HMMA.16816.F32.BF16 R240, R4, R26, R76 ;  /* 0x0000001a04f0723c */ /* 0x000fe2000004184c */
[----:B------:R-:W5:Y:S01]  /*52f0*/  LDSM.16.MT88.4 R24, [R209+0x1f000] ;  /* 0x01f00000d118783b */ /* 0x000f620000004200 */
[----:B------:R-:W-:Y:S01]  /*5300*/  MOV R151, R169 ;  /* 0x000000a900977202 */ /* 0x000fe20000000f00 */
[----:B------:R-:W-:Y:S01]  /*5310*/  IMAD.MOV.U32 R148, RZ, RZ, R32 ;  /* 0x000000ffff947224 */ /* 0x000fe200078e0020 */
[----:B------:R-:W-:Y:S01]  /*5320*/  MOV R149, R33 ;  /* 0x0000002100957202 */ /* 0x000fe20000000f00 */
[----:B--2---:R-:W-:-:S03]  /*5330*/  FFMA.FTZ R0, R174, c[0x0][0x23c], -R9 ;  /* 0x00008f00ae007a23 */ /* 0x004fc60000010809 */
[----:B----4-:R-:W-:Y:S01]  /*5340*/  HMMA.16816.F32.BF16 R192, R4, R16, R48 ;  /* 0x0000001004c0723c */ /* 0x010fe20000041830 */
[----:B------:R-:W-:Y:S01]  /*5350*/  IMAD.MOV.U32 R174, RZ, RZ, R165 ;  /* 0x000000ffffae7224 */ /* 0x000fe200078e00a5 */
[----:B------:R-:W-:Y:S01]  /*5360*/  LDSM.16.MT88.4 R48, [R210+0x1b800] ;  /* 0x01b80000d230783b */ /* 0x000fe20000004200 */
[----:B------:R-:W-:-:S05]  /*5370*/  IMAD.MOV.U32 R165, RZ, RZ, R141 ;  /* 0x000000ffffa57224 */ /* 0x000fca00078e008d */
[C---:B------:R-:W-:Y:S01]  /*5380*/  HMMA.16816.F32.BF16 R176, R4.reuse, R18, R68 ;  /* 0x0000001204b0723c */ /* 0x040fe20000041844 */
[----:B------:R-:W2:Y:S06]  /*5390*/  LDSM.16.MT88.4 R16, [R212+0x1f000] ;  /* 0x01f00000d410783b */ /* 0x000eac0000004200 */
[----:B------:R-:W-:Y:S01]  /*53a0*/  IMAD.MOV.U32 R71, RZ, RZ, R150 ;  /* 0x000000ffff477224 */ /* 0x000fe200078e0096 */
[----:B------:R-:W-:Y:S01]  /*53b0*/  HMMA.16816.F32.BF16 R244, R4, R20, R72 ;  /* 0x0000001404f4723c */ /* 0x000fe20000041848 */
[----:B------:R-:W-:Y:S01]  /*53c0*/  MOV R70, R151 ;  /* 0x0000009700467202 */ /* 0x000fe20000000f00 */
[----:B------:R-:W-:Y:S01]  /*53d0*/  IMAD.MOV.U32 R69, RZ, RZ, R172 ;  /* 0x000000ffff457224 */ /* 0x000fe200078e00ac */
[----:B------:R-:W-:-:S04]  /*53e0*/  MOV R68, R173 ;  /* 0x000000ad00447202 */ /* 0x000fc80000000f00 */
[----:B------:R-:W-:Y:S01]  /*53f0*/  MOV R73, R175 ;  /* 0x000000af00497202 */ /* 0x000fe20000000f00 */
[C---:B------:R-:W-:Y:S01]  /*5400*/  HMMA.16816.F32.BF16 R200, R4.reuse, R22, R56 ;  /* 0x0000001604c8723c */ /* 0x040fe20000041838 */
[----:B------:R-:W-:Y:S01]  /*5410*/  LDSM.16.MT88.4 R20, [R210+0x1f000] ;  /* 0x01f00000d214783b */ /* 0x000fe20000004200 */
[----:B------:R-:W-:Y:S01]  /*5420*/  MOV R175, R166 ;  /* 0x000000a600af7202 */ /* 0x000fe20000000f00 */
[----:B------:R-:W-:Y:S01]  /*5430*/  IMAD.MOV.U32 R75, RZ, RZ, R34 ;  /* 0x000000ffff4b7224 */ /* 0x000fe200078e0022 */
[----:B------:R-:W-:Y:S01]  /*5440*/  MOV R74, R35 ;  /* 0x00000023004a7202 */ /* 0x000fe20000000f00 */
[----:B------:R-:W-:Y:S01]  /*5450*/  LDSM.16.MT88.4 R56, [R212+0x1b800] ;  /* 0x01b80000d438783b */ /* 0x000fe20000004200 */
[----:B------:R-:W-:Y:S02]  /*5460*/  MOV R166, R142 ;  /* 0x0000008e00a67202 */ /* 0x000fe40000000f00 */
[----:B-1----:R-:W-:Y:S01]  /*5470*/  HMMA.16816.F32.BF16 R76, R4, R12, R40 ;  /* 0x0000000c044c723c */ /* 0x002fe20000041828 */
[----:B------:R1:W4:Y:S01]  /*5480*/  MUFU.EX2 R40, R0 ;  /* 0x0000000000287308 */ /* 0x0003220000000800 */
[----:B------:R-:W-:-:S06]  /*5490*/  MOV R72, R149 ;  /* 0x0000009500487202 */ /* 0x000fcc0000000f00 */
[C---:B---3--:R-:W-:Y:S07]  /*54a0*/  HMMA.16816.F32.BF16 R168, R4.reuse, R28, R60 ;  /* 0x0000001c04a8723c */ /* 0x048fee000004183c */
[----:B------:R-:W-:Y:S01]  /*54b0*/  IMAD.MOV.U32 R61, RZ, RZ, R134 ;  /* 0x000000ffff3d7224 */ /* 0x000fe200078e0086 */
[----:B-----5:R-:W-:Y:S01]  /*54c0*/  HMMA.16816.F32.BF16 R32, R4, R24, R84 ;  /* 0x000000180420723c */ /* 0x020fe20000041854 */
[----:B-1----:R-:W-:Y:S01]  /*54d0*/  FFMA.FTZ R0, R10, c[0x0][0x23c], -R9 ;  /* 0x00008f000a007a23 */ /* 0x002fe20000010809 */
[----:B------:R-:W-:Y:S01]  /*54e0*/  MOV R62, R175 ;  /* 0x000000af003e7202 */ /* 0x000fe20000000f00 */
[----:B------:R-:W-:-:S02]  /*54f0*/  IMAD.MOV.U32 R63, RZ, RZ, R174 ;  /* 0x000000ffff3f7224 */ /* 0x000fc400078e00ae */
[----:B------:R1:W3:Y:S02]  /*5500*/  MUFU.EX2 R60, R0 ;  /* 0x00000000003c7308 */ /* 0x0002e40000000800 */
[----:B------:R-:W-:Y:S01]  /*5510*/  MOV R87, R164 ;  /* 0x000000a400577202 */ /* 0x000fe20000000f00 */
[C---:B------:R-:W-:Y:S01]  /*5520*/  HMMA.16816.F32.BF16 R196, R4.reuse, R14, R52 ;  /* 0x0000000e04c4723c */ /* 0x040fe20000041834 */
[----:B------:R-:W5:Y:S01]  /*5530*/  LDSM.16.MT88.4 R12, [R211+0x1f000] ;  /* 0x01f00000d30c783b */ /* 0x000f620000004200 */
[----:B----4-:R-:W-:Y:S01]  /*5540*/  MOV R86, R40 ;  /* 0x0000002800567202 */ /* 0x010fe20000000f00 */
[----:B------:R-:W-:Y:S01]  /*5550*/  IMAD.MOV.U32 R85, RZ, RZ, R140 ;  /* 0x000000ffff557224 */ /* 0x000fe200078e008c */
[----:B------:R-:W-:Y:S01]  /*5560*/  MOV R84, R129 ;  /* 0x0000008100547202 */ /* 0x000fe20000000f00 */
[----:B------:R-:W-:Y:S02]  /*5570*/  LDSM.16.MT88.4 R40, [R209+0x1b800] ;  /* 0x01b80000d128783b */ /* 0x000fe40000004200 */
[----:B------:R-:W-:Y:S01]  /*5580*/  MOV R53, R156 ;  /* 0x0000009c00357202 */ /* 0x000fe20000000f00 */
[----:B------:R-:W-:Y:S01]  /*5590*/  HMMA.16816.F32.BF16 R24, R4, R26, R100 ;  /* 0x0000001a0418723c */ /* 0x000fe20000041864 */
[----:B------:R-:W-:Y:S01]  /*55a0*/  IMAD.MOV.U32 R52, RZ, RZ, R157 ;  /* 0x000000ffff347224 */ /* 0x000fe200078e009d */
[----:B------:R-:W-:Y:S01]  /*55b0*/  MOV R55, R166 ;  /* 0x000000a600377202 */ /* 0x000fe20000000f00 */
[----:B------:R-:W-:-:S02]  /*55c0*/  IMAD.MOV.U32 R54, RZ, RZ, R167 ;  /* 0x000000ffff367224 */ /* 0x000fc400078e00a7 */
[----:B-1----:R-:W-:Y:S02]  /*55d0*/  FFMA.FTZ R0, R143, c[0x0][0x23c], -R8 ;  /* 0x00008f008f007a23 */ /* 0x002fe40000010808 */
[----:B------:R-:W-:Y:S01]  /*55e0*/  MOV R100, R158 ;  /* 0x0000009e00647202 */ /* 0x000fe20000000f00 */
[----:B------:R-:W-:Y:S01]  /*55f0*/  IMAD.MOV.U32 R101, RZ, RZ, R159 ;  /* 0x000000ffff657224 */ /* 0x000fe200078e009f */
[----:B------:R1:W-:Y:S01]  /*5600*/  MUFU.EX2 R252, R0 ;  /* 0x0000000000fc7308 */ /* 0x0003e20000000800 */
[----:B------:R-:W4:Y:S01]  /*5610*/  LDSM.16.MT88.4 R156, [R212+0x19800] ;  /* 0x01980000d49c783b */ /* 0x000f220000004200 */
[----:B------:R-:W-:Y:S01]  /*5620*/  IMAD.MOV.U32 R102, RZ, RZ, R165 ;  /* 0x000000ffff667224 */ /* 0x000fe200078e00a5 */
[----:B------:R-:W-:Y:S01]  /*5630*/  HMMA.16816.F32.BF16 R124, R4, R30, R124 ;  /* 0x0000001e047c723c */ /* 0x000fe2000004187c */
[----:B------:R-:W-:Y:S01]  /*5640*/  IMAD.MOV.U32 R103, RZ, RZ, R130 ;  /* 0x000000ffff677224 */ /* 0x000fe200078e0082 */
[----:B------:R-:W4:Y:S01]  /*5650*/  LDSM.16.MT88.4 R164, [R211+0x19800] ;  /* 0x01980000d3a4783b */ /* 0x000f220000004200 */
[----:B---3--:R-:W-:-:S03]  /*5660*/  F2FP.BF16.PACK_AB R130, R60, R86 ;  /* 0x000000563c82723e */ /* 0x008fc600000010ff */
[----:B------:R-:W-:Y:S02]  /*5670*/  LDSM.16.MT88.4 R140, [R209+0x19800] ;  /* 0x01980000d18c783b */ /* 0x000fe40000004200 */
[----:B--2---:R-:W-:Y:S02]  /*5680*/  HMMA.16816.F32.BF16 R28, R4, R16, R80 ;  /* 0x00000010041c723c */ /* 0x004fe40000041850 */
[----:B------:R-:W-:Y:S01]  /*5690*/  LDSM.16.MT88.4 R80, [R210+0x1d800] ;  /* 0x01d80000d250783b */ /* 0x000fe20000004200 */
[----:B-1----:R-:W-:-:S05]  /*56a0*/  FFMA.FTZ R0, R135, c[0x0][0x23c], -R8 ;  /* 0x00008f0087007a23 */ /* 0x002fca0000010808 */
[C---:B------:R-:W-:Y:S01]  /*56b0*/  HMMA.16816.F32.BF16 R16, R4.reuse, R18, R64 ;  /* 0x000000120410723c */ /* 0x040fe20000041840 */
[----:B------:R1:W2:Y:S01]  /*56c0*/  MUFU.EX2 R135, R0 ;  /* 0x0000000000877308 */ /* 0x0002a20000000800 */
[----:B------:R-:W-:Y:S06]  /*56d0*/  LDSM.16.MT88.4 R64, [R211+0x1b800] ;  /* 0x01b80000d340783b */ /* 0x000fec0000004200 */
[C---:B-----5:R-:W-:Y:S08]  /*56e0*/  HMMA.16816.F32.BF16 R172, R4.reuse, R12, R44 ;  /* 0x0000000c04ac723c */ /* 0x060ff0000004182c */
[----:B------:R-:W-:Y:S01]  /*56f0*/  HMMA.16816.F32.BF16 R12, R4, R14, R36 ;  /* 0x0000000e040c723c */ /* 0x000fe20000041824 */
[----:B-1----:R-:W-:Y:S01]  /*5700*/  FFMA.FTZ R0, R73, c[0x0][0x23c], -R8 ;  /* 0x00008f0049007a23 */ /* 0x002fe20000010808 */
[----:B--2---:R-:W-:Y:S01]  /*5710*/  F2FP.BF16.PACK_AB R129, R135, R252 ;  /* 0x000000fc8781723e */ /* 0x004fe200000010ff */
[----:B------:R-:W-:-:S02]  /*5720*/  IMAD.MOV.U32 R73, RZ, RZ, R148 ;  /* 0x000000ffff497224 */ /* 0x000fc400078e0094 */
[----:B------:R-:W1:Y:S01]  /*5730*/  LDSM.16.MT88.4 R148, [R210+0x19800] ;  /* 0x01980000d294783b */ /* 0x000e620000004200 */
[----:B------:R2:W-:Y:S02]  /*5740*/  MUFU.EX2 R134, R0 ;  /* 0x0000000000867308 */ /* 0x0005e40000000800 */
[----:B--2---:R-:W-:Y:S02]  /*5750*/  FFMA.FTZ R0, R11, c[0x0][0x23c], -R8 ;  /* 0x00008f000b007a23 */ /* 0x004fe40000010808 */
[C---:B------:R-:W-:Y:S07]  /*5760*/  HMMA.16816.F32.BF16 R8, R4.reuse, R20, R88 ;  /* 0x000000140408723c */ /* 0x040fee0000041858 */
[----:B------:R-:W-:Y:S01]  /*5770*/  MOV R91, R3 ;  /* 0x00000003005b7202 */ /* 0x000fe20000000f00 */
[----:B------:R-:W-:Y:S01]  /*5780*/  IMAD.MOV.U32 R90, RZ, RZ, R131 ;  /* 0x000000ffff5a7224 */ /* 0x000fe200078e0083 */
[----:B------:R-:W2:Y:S01]  /*5790*/  MUFU.EX2 R3, R0 ;  /* 0x0000000000037308 */ /* 0x000ea20000000800 */
[----:B------:R-:W-:Y:S01]  /*57a0*/  MOV R89, R128 ;  /* 0x0000008000597202 */ /* 0x000fe20000000f00 */
[----:B------:R-:W-:Y:S01]  /*57b0*/  HMMA.16816.F32.BF16 R20, R4, R22, R96 ;  /* 0x000000160414723c */ /* 0x000fe20000041860 */
[----:B------:R-:W3:Y:S02]  /*57c0*/  LDSM.16.MT88.4 R96, [R211+0x1d800] ;  /* 0x01d80000d360783b */ /* 0x000ee40000004200 */
[----:B------:R-:W-:-:S02]  /*57d0*/  F2FP.BF16.PACK_AB R128, R85, R89 ;  /* 0x000000595580723e */ /* 0x000fc400000010ff */
[----:B------:R-:W-:Y:S01]  /*57e0*/  LDSM.16.MT88.4 R4, [R211+0x1f800] ;  /* 0x01f80000d304783b */ /* 0x000fe20000004200 */
[----:B--2---:R-:W-:Y:S01]  /*57f0*/  F2FP.BF16.PACK_AB R131, R3, R134 ;  /* 0x000000860383723e */ /* 0x004fe200000010ff */
[----:B------:R-:W-:-:S06]  /*5800*/  IMAD.MOV.U32 R0, RZ, RZ, R84 ;  /* 0x000000ffff007224 */ /* 0x000fcc00078e0054 */
[C---:B----4-:R-:W-:Y:S08]  /*5810*/  HMMA.16816.F32.BF16 R152, R128.reuse, R156, R152 ;  /* 0x0000009c8098723c */ /* 0x050ff00000041898 */
[C---:B------:R-:W-:Y:S08]  /*5820*/  HMMA.16816.F32.BF16 R156, R128.reuse, R158, R160 ;  /* 0x0000009e809c723c */ /* 0x040ff000000418a0 */
[C---:B------:R-:W-:Y:S07]  /*5830*/  HMMA.16816.F32.BF16 R160, R128.reuse, R164, R204 ;  /* 0x000000a480a0723c */ /* 0x040fee00000418cc */
[----:B------:R-:W-:Y:S01]  /*5840*/  MOV R207, R87 ;  /* 0x0000005700cf7202 */ /* 0x000fe20000000f00 */
[----:B------:R-:W-:Y:S01]  /*5850*/  IMAD.MOV.U32 R206, RZ, RZ, R61 ;  /* 0x000000ffffce7224 */ /* 0x000fe200078e003d */
[----:B------:R-:W-:Y:S01]  /*5860*/  MOV R87, R62 ;  /* 0x0000003e00577202 */ /* 0x000fe20000000f00 */
        /* <DEDUP_REMOVED lines=8> */
[----:B------:R-:W-:-:S02]  /*58f0*/  MOV R69, R72 ;  /* 0x0000004800457202 */ /* 0x000fc40000000f00 */
[----:B------:R-:W-:Y:S01]  /*5900*/  MOV R204, R73 ;  /* 0x0000004900cc7202 */ /* 0x000fe20000000f00 */
[----:B------:R-:W-:Y:S01]  /*5910*/  IMAD.MOV.U32 R190, RZ, RZ, R91 ;  /* 0x000000ffffbe7224 */ /* 0x000fe200078e005b */
[C---:B------:R-:W-:Y:S01]  /*5920*/  HMMA.16816.F32.BF16 R48, R128.reuse, R50, R184 ;  /* 0x000000328030723c */ /* 0x040fe200000418b8 */
[----:B------:R-:W-:Y:S01]  /*5930*/  MOV R189, R100 ;  /* 0x0000006400bd7202 */ /* 0x000fe20000000f00 */
[----:B------:R-:W2:Y:S01]  /*5940*/  LDSM.16.MT88.4 R72, [R209+0x1d800] ;  /* 0x01d80000d148783b */ /* 0x000ea20000004200 */
[----:B------:R-:W-:Y:S02]  /*5950*/  MOV R188, R101 ;  /* 0x0000006500bc7202 */ /* 0x000fe40000000f00 */
[----:B------:R-:W-:Y:S02]  /*5960*/  MOV R191, R90 ;  /* 0x0000005a00bf7202 */ /* 0x000fe40000000f00 */
[----:B------:R-:W-:Y:S01]  /*5970*/  IMAD.MOV.U32 R187, RZ, RZ, R52 ;  /* 0x000000ffffbb7224 */ /* 0x000fe200078e0034 */
[----:B-1----:R-:W-:Y:S01]  /*5980*/  HMMA.16816.F32.BF16 R144, R128, R148, R144 ;  /* 0x000000948090723c */ /* 0x002fe20000041890 */
[----:B------:R-:W-:Y:S01]  /*5990*/  MOV R186, R53 ;  /* 0x0000003500ba7202 */ /* 0x000fe20000000f00 */
[----:B------:R-:W-:Y:S01]  /*59a0*/  IMAD.MOV.U32 R184, RZ, RZ, R55 ;  /* 0x000000ffffb87224 */ /* 0x000fe200078e0037 */
[----:B------:R-:W-:-:S05]  /*59b0*/  MOV R185, R54 ;  /* 0x0000003600b97202 */ /* 0x000fca0000000f00 */
[C---:B------:R-:W-:Y:S01]  /*59c0*/  HMMA.16816.F32.BF16 R36, R128.reuse, R40, R112 ;  /* 0x000000288024723c */ /* 0x040fe20000041870 */
[----:B------:R-:W-:Y:S07]  /*59d0*/  LDSM.16.MT88.4 R112, [R210+0x1f800] ;  /* 0x01f80000d270783b */ /* 0x000fee0000004200 */
[C---:B------:R-:W-:Y:S07]  /*59e0*/  HMMA.16816.F32.BF16 R148, R128.reuse, R150, R248 ;  /* 0x000000968094723c */ /* 0x040fee00000418f8 */
[----:B------:R-:W-:Y:S01]  /*59f0*/  MOV R251, R60 ;  /* 0x0000003c00fb7202 */ /* 0x000fe20000000f00 */
[----:B------:R-:W-:Y:S01]  /*5a00*/  HMMA.16816.F32.BF16 R40, R128, R42, R116 ;  /* 0x0000002a8028723c */ /* 0x000fe20000041874 */
[----:B------:R-:W-:Y:S01]  /*5a10*/  IMAD.MOV.U32 R248, RZ, RZ, R89 ;  /* 0x000000fffff87224 */ /* 0x000fe200078e0059 */
[----:B------:R-:W-:Y:S01]  /*5a20*/  MOV R249, R85 ;  /* 0x0000005500f97202 */ /* 0x000fe20000000f00 */
[----:B------:R-:W1:Y:S01]  /*5a30*/  LDSM.16.MT88.4 R88, [R212+0x1d800] ;  /* 0x01d80000d458783b */ /* 0x000e620000004200 */
[----:B------:R-:W-:-:S03]  /*5a40*/  MOV R250, R86 ;  /* 0x0000005600fa7202 */ /* 0x000fc60000000f00 */
[----:B------:R-:W-:Y:S01]  /*5a50*/  IMAD.MOV.U32 R119, RZ, RZ, R62 ;  /* 0x000000ffff777224 */ /* 0x000fe200078e003e */
[----:B------:R-:W-:Y:S01]  /*5a60*/  HMMA.16816.F32.BF16 R52, R128, R56, R180 ;  /* 0x000000388034723c */ /* 0x000fe200000418b4 */
[----:B------:R-:W-:Y:S01]  /*5a70*/  MOV R116, R63 ;  /* 0x0000003f00747202 */ /* 0x000fe20000000f00 */
[----:B------:R-:W-:Y:S01]  /*5a80*/  IMAD.MOV.U32 R118, RZ, RZ, R69 ;  /* 0x000000ffff767224 */ /* 0x000fe200078e0045 */
[----:B------:R-:W-:-:S04]  /*5a90*/  MOV R117, R68 ;  /* 0x0000004400757202 */ /* 0x000fc80000000f00 */
[----:B------:R-:W-:Y:S01]  /*5aa0*/  MOV R181, R61 ;  /* 0x0000003d00b57202 */ /* 0x000fe20000000f00 */
[----:B------:R-:W-:Y:S01]  /*5ab0*/  IMAD.MOV.U32 R180, RZ, RZ, R87 ;  /* 0x000000ffffb47224 */ /* 0x000fe200078e0057 */
[----:B------:R-:W-:Y:S01]  /*5ac0*/  HMMA.16816.F32.BF16 R60, R128, R64, R104 ;  /* 0x00000040803c723c */ /* 0x000fe20000041868 */
[----:B------:R-:W-:Y:S01]  /*5ad0*/  MOV R183, R102 ;  /* 0x0000006600b77202 */ /* 0x000fe20000000f00 */
[----:B------:R-:W4:Y:S01]  /*5ae0*/  LDSM.16.MT88.4 R104, [R209+0x1f800] ;  /* 0x01f80000d168783b */ /* 0x000f220000004200 */
[----:B------:R-:W-:-:S05]  /*5af0*/  MOV R182, R103 ;  /* 0x0000006700b67202 */ /* 0x000fca0000000f00 */
[C---:B------:R-:W-:Y:S07]  /*5b00*/  HMMA.16816.F32.BF16 R64, R128.reuse, R66, R240 ;  /* 0x000000428040723c */ /* 0x040fee00000418f0 */
[----:B------:R-:W-:Y:S01]  /*5b10*/  MOV R243, R71 ;  /* 0x0000004700f37202 */ /* 0x000fe20000000f00 */
[----:B------:R-:W-:Y:S01]  /*5b20*/  HMMA.16816.F32.BF16 R56, R128, R58, R120 ;  /* 0x0000003a8038723c */ /* 0x000fe20000041878 */
[----:B------:R-:W-:Y:S01]  /*5b30*/  MOV R242, R70 ;  /* 0x0000004600f27202 */ /* 0x000fe20000000f00 */
[----:B------:R-:W5:Y:S02]  /*5b40*/  LDSM.16.MT88.4 R120, [R212+0x1f800] ;  /* 0x01f80000d478783b */ /* 0x000f640000004200 */
[----:B------:R-:W-:-:S02]  /*5b50*/  FADD.FTZ R0, R0, R243 ;  /* 0x000000f300007221 */ /* 0x000fc40000010000 */
[----:B------:R-:W-:Y:S02]  /*5b60*/  FADD.FTZ R2, R2, R242 ;  /* 0x000000f202027221 */ /* 0x000fe40000010000 */
[----:B------:R-:W-:Y:S01]  /*5b70*/  FADD.FTZ R0, R181, R0 ;  /* 0x00000000b5007221 */ /* 0x000fe20000010000 */
[C---:B------:R-:W-:Y:S01]  /*5b80*/  HMMA.16816.F32.BF16 R136, R128.reuse, R140, R136 ;  /* 0x0000008c8088723c */ /* 0x040fe20000041888 */
[----:B------:R-:W-:Y:S02]  /*5b90*/  FADD.FTZ R2, R180, R2 ;  /* 0x00000002b4027221 */ /* 0x000fe40000010000 */
[----:B------:R-:W-:Y:S02]  /*5ba0*/  FADD.FTZ R0, R117, R0 ;  /* 0x0000000075007221 */ /* 0x000fe40000010000 */
[----:B------:R-:W-:Y:S02]  /*5bb0*/  FADD.FTZ R2, R116, R2 ;  /* 0x0000000274027221 */ /* 0x000fe40000010000 */
[----:B------:R-:W-:Y:S01]  /*5bc0*/  FADD.FTZ R0, R119, R0 ;  /* 0x0000000077007221 */ /* 0x000fe20000010000 */
[----:B------:R-:W-:Y:S01]  /*5bd0*/  HMMA.16816.F32.BF16 R140, R128, R142, R92 ;  /* 0x0000008e808c723c */ /* 0x000fe2000004185c */
[----:B------:R-:W-:-:S02]  /*5be0*/  FADD.FTZ R2, R118, R2 ;  /* 0x0000000276027221 */ /* 0x000fc40000010000 */
[----:B------:R-:W-:Y:S02]  /*5bf0*/  FADD.FTZ R0, R183, R0 ;  /* 0x00000000b7007221 */ /* 0x000fe40000010000 */
[----:B------:R-:W-:Y:S02]  /*5c00*/  FADD.FTZ R2, R182, R2 ;  /* 0x00000002b6027221 */ /* 0x000fe40000010000 */
[----:B------:R-:W-:Y:S01]  /*5c10*/  FADD.FTZ R0, R185, R0 ;  /* 0x00000000b9007221 */ /* 0x000fe20000010000 */
[----:B------:R-:W-:Y:S01]  /*5c20*/  HMMA.16816.F32.BF16 R164, R128, R166, R108 ;  /* 0x000000a680a4723c */ /* 0x000fe2000004186c */
[----:B------:R-:W-:Y:S02]  /*5c30*/  FADD.FTZ R2, R184, R2 ;  /* 0x00000002b8027221 */ /* 0x000fe40000010000 */
[----:B------:R-:W-:Y:S02]  /*5c40*/  FADD.FTZ R0, R187, R0 ;  /* 0x00000000bb007221 */ /* 0x000fe40000010000 */
[----:B------:R-:W-:-:S02]  /*5c50*/  FADD.FTZ R2, R186, R2 ;  /* 0x00000002ba027221 */ /* 0x000fc40000010000 */
[----:B------:R-:W-:Y:S01]  /*5c60*/  FADD.FTZ R0, R189, R0 ;  /* 0x00000000bd007221 */ /* 0x000fe20000010000 */
[C---:B---3--:R-:W-:Y:S01]  /*5c70*/  HMMA.16816.F32.BF16 R92, R128.reuse, R96, R168 ;  /* 0x00000060805c723c */ /* 0x048fe200000418a8 */
[----:B------:R-:W-:Y:S02]  /*5c80*/  FADD.FTZ R2, R188, R2 ;  /* 0x00000002bc027221 */ /* 0x000fe40000010000 */
[----:B------:R-:W-:Y:S02]  /*5c90*/  FADD.FTZ R0, R191, R0 ;  /* 0x00000000bf007221 */ /* 0x000fe40000010000 */
[----:B------:R-:W-:Y:S02]  /*5ca0*/  FADD.FTZ R2, R190, R2 ;  /* 0x00000002be027221 */ /* 0x000fe40000010000 */
[----:B------:R-:W-:Y:S01]  /*5cb0*/  FADD.FTZ R0, R205, R0 ;  /* 0x00000000cd007221 */ /* 0x000fe20000010000 */
[----:B--2---:R-:W-:Y:S01]  /*5cc0*/  HMMA.16816.F32.BF16 R68, R128, R72, R244 ;  /* 0x000000488044723c */ /* 0x004fe200000418f4 */
        /* <DEDUP_REMOVED lines=9> */
[----:B-1----:R-:W-:Y:S01]  /*5d60*/  HMMA.16816.F32.BF16 R84, R128, R88, R192 ;  /* 0x000000588054723c */ /* 0x002fe200000418c0 */
[----:B------:R-:W-:Y:S02]  /*5d70*/  FADD.FTZ R2, R250, R2 ;  /* 0x00000002fa027221 */ /* 0x000fe40000010000 */
[----:B------:R-:W-:Y:S02]  /*5d80*/  FADD.FTZ R0, R3, R0 ;  /* 0x0000000003007221 */ /* 0x000fe40000010000 */
[----:B------:R-:W-:-:S03]  /*5d90*/  FADD.FTZ R2, R251, R2 ;  /* 0x00000002fb027221 */ /* 0x000fc60000010000 */
[----:B------:R1:W-:Y:S01]  /*5da0*/  STL [R1+0x4], R0 ;  /* 0x0000040001007387 */ /* 0x0003e20000100800 */
[C---:B------:R-:W-:Y:S03]  /*5db0*/  HMMA.16816.F32.BF16 R96, R128.reuse, R98, R124 ;  /* 0x000000628060723c */ /* 0x040fe6000004187c */
[----:B------:R1:W-:Y:S05]  /*5dc0*/  STL [R1], R2 ;  /* 0x0000000201007387 */ /* 0x0003ea0000100800 */
        /* <DEDUP_REMOVED lines=12> */
[----:B-1----:R-:W2:Y:S04]  /*5e90*/  LDL.64 R206, [R1+0x30] ;  /* 0x0000300001ce7983 */ /* 0x002ea80000100a00 */
[----:B------:R-:W3:Y:S01]  /*5ea0*/  LDL.64 R248, [R1+0x10] ;  /* 0x0000100001f87983 */ /* 0x000ee20000100a00 */
[----:B------:R-:W-:Y:S01]  /*5eb0*/  UIADD3 UR15, UR8, -0x2, URZ ;  /* 0xfffffffe080f7890 */ /* 0x000fe2000fffe03f */
[----:B------:R-:W-:-:S04]  /*5ec0*/  DEPBAR.LE SB0, 0x0 ;  /* 0x000080000000791a */ /* 0x000fc80000000000 */
[----:B------:R-:W-:Y:S01]  /*5ed0*/  USHF.R.S32.HI UR12, URZ, 0x1f, UR15 ;  /* 0x0000001f3f0c7899 */ /* 0x000fe2000801140f */
[----:B------:R-:W-:Y:S01]  /*5ee0*/  IMAD.MOV.U32 R251, RZ, RZ, 0x40 ;  /* 0x00000040fffb7424 */ /* 0x000fe200078e00ff */
[----:B------:R-:W-:Y:S01]  /*5ef0*/  ULDC.64 UR4, c[0x0][0x1a0] ;  /* 0x0000680000047ab9 */ /* 0x000fe20000000a00 */
[----:B------:R-:W1:Y:S01]  /*5f00*/  S2R R252, SR_TID.X ;  /* 0x0000000000fc7919 */ /* 0x000e620000002100 */
[----:B------:R-:W-:Y:S01]  /*5f10*/  UIMAD UR12, UR12, UR4, URZ ;  /* 0x000000040c0c72a4 */ /* 0x000fe2000f8e023f */
[----:B------:R-:W-:Y:S01]  /*5f20*/  IMAD.WIDE.U32 R6, R251, c[0x0][0x1a0], RZ ;  /* 0x00006800fb067a25 */ /* 0x000fe200078e00ff */
[----:B------:R-:W-:Y:S02]  /*5f30*/  UIMAD.WIDE.U32 UR20, UR15, UR4, URZ ;  /* 0x000000040f1472a5 */ /* 0x000fe4000f8e003f */
[----:B------:R-:W-:Y:S02]  /*5f40*/  UIMAD UR5, UR15, UR5, UR12 ;  /* 0x000000050f0572a4 */ /* 0x000fe4000f8e020c */
[----:B------:R-:W-:-:S02]  /*5f50*/  UISETP.GT.AND UP0, UPT, UR15, UR9, UPT ;  /* 0x000000090f00728c */ /* 0x000fc4000bf04270 */
[----:B------:R-:W-:Y:S01]  /*5f60*/  UIADD3 UR5, UR21, UR5, URZ ;  /* 0x0000000515057290 */ /* 0x000fe2000fffe03f */
[----:B------:R-:W-:Y:S02]  /*5f70*/  IMAD.U32 R4, RZ, RZ, UR20 ;  /* 0x00000014ff047e24 */ /* 0x000fe4000f8e00ff */
[----:B------:R-:W-:Y:S02]  /*5f80*/  IMAD.U32 R5, RZ, RZ, UR21 ;  /* 0x00000015ff057e24 */ /* 0x000fe4000f8e00ff */
[----:B------:R-:W-:Y:S02]  /*5f90*/  IMAD R5, R251, c[0x0][0x1a4], RZ ;  /* 0x00006900fb057a24 */ /* 0x000fe400078e02ff */
[----:B------:R-:W-:Y:S02]  /*5fa0*/  IMAD.U32 R3, RZ, RZ, UR5 ;  /* 0x00000005ff037e24 */ /* 0x000fe4000f8e00ff */
[----:B-1----:R-:W-:-:S05]  /*5fb0*/  IMAD.SHL.U32 R252, R252, 0x2, RZ ;  /* 0x00000002fcfc7824 */ /* 0x002fca00078e00ff */
[----:B------:R-:W-:Y:S01]  /*5fc0*/  LOP3.LUT R252, R252, 0x6, RZ, 0xc0, !PT ;  /* 0x00000006fcfc7812 */ /* 0x000fe200078ec0ff */
[----:B------:R-:W-:Y:S01]  /*5fd0*/  BAR.SYNC.DEFER_BLOCKING 0x0 ;  /* 0x0000000000007b1d */ /* 0x000fe20000010000 */
[----:B--2---:R-:W-:-:S04]  /*5fe0*/  LEA R0, P0, R4, R206, 0x6 ;  /* 0x000000ce04007211 */ /* 0x004fc800078030ff */
[----:B------:R-:W-:Y:S02]  /*5ff0*/  LEA R2, P1, R0, c[0x0][0x170], 0x1 ;  /* 0x00005c0000027a11 */ /* 0x000fe400078208ff */
[----:B---3--:R-:W-:Y:S02]  /*6000*/  LEA.HI.X R3, R4, R249, R3, 0x6, P0 ;  /* 0x000000f904037211 */ /* 0x008fe400000f3403 */
[----:B------:R-:W-:Y:S02]  /*6010*/  IADD3 R4, P0, R6, R2, RZ ;  /* 0x0000000206047210 */ /* 0x000fe40007f1e0ff */
[----:B------:R-:W-:Y:S01]  /*6020*/  LEA.HI.X R3, R0, c[0x0][0x174], R3, 0x1, P1 ;  /* 0x00005d0000037a11 */ /* 0x000fe200008f0c03 */
[----:B------:R-:W-:-:S03]  /*6030*/  IMAD.U32 R0, RZ, RZ, UR15 ;  /* 0x0000000fff007e24 */ /* 0x000fc6000f8e00ff */
[----:B------:R-:W-:Y:S01]  /*6040*/  IADD3.X R5, R3, R7, R5, P0, !PT ;  /* 0x0000000703057210 */ /* 0x000fe200007fe405 */
[----:B------:R-:W-:Y:S01]  /*6050*/  @!PT LDS RZ, [RZ] ;  /* 0x00000000fffff984 */ /* 0x000fe20000000800 */
[----:B------:R-:W-:Y:S01]  /*6060*/  @!PT LDS RZ, [RZ] ;  /* 0x00000000fffff984 */ /* 0x000fe20000000800 */
[----:B------:R-:W-:Y:S01]  /*6070*/  @!PT LDS RZ, [RZ] ;  /* 0x00000000fffff984 */ /* 0x000fe20000000800 */
[----:B------:R1:W-:Y:S01]  /*6080*/  LDGSTS.E.BYPASS.LTC128B.128 [R235+0x18000], [R2.64] ;  /* 0x1800000002eb7fae */ /* 0x0003e2000b901d52 */
[----:B------:R-:W-:-:S03]  /*6090*/  IMAD R0, R0, 0x40, R252 ;  /* 0x0000004000007824 */ /* 0x000fc600078e02fc */
[----:B------:R1:W-:Y:S02]  /*60a0*/  LDGSTS.E.BYPASS.LTC128B.128 [R235+0x1a000], [R2.64+0x80] ;  /* 0x1a00008002eb7fae */ /* 0x0003e4000b901d52 */
[C---:B------:R-:W-:Y:S02]  /*60b0*/  ISETP.GE.AND P0, PT, R0.reuse, R239, PT ;  /* 0x000000ef0000720c */ /* 0x040fe40003f06270 */
[----:B------:R1:W-:Y:S01]  /*60c0*/  LDGSTS.E.BYPASS.LTC128B.128 [R235+0x1c000], [R2.64+0x100] ;  /* 0x1c00010002eb7fae */ /* 0x0003e2000b901d52 */
[C---:B------:R-:W-:Y:S02]  /*60d0*/  ISETP.GE.AND P3, PT, R0.reuse, R238, PT ;  /* 0x000000ee0000720c */ /* 0x040fe40003f66270 */
[C---:B------:R-:W-:Y:S01]  /*60e0*/  ISETP.LT.OR P0, PT, R0.reuse, R237, P0 ;  /* 0x000000ed0000720c */ /* 0x040fe20000701670 */
[----:B------:R1:W-:Y:S01]  /*60f0*/  LDGSTS.E.BYPASS.LTC128B.128 [R235+0x1e000], [R2.64+0x180] ;  /* 0x1e00018002eb7fae */ /* 0x0003e2000b901d52 */
[----:B------:R-:W-:-:S03]  /*6100*/  ISETP.LT.OR P3, PT, R0, R236, P3 ;  /* 0x000000ec0000720c */ /* 0x000fc60001f61670 */
[----:B------:R2:W-:Y:S04]  /*6110*/  LDGSTS.E.BYPASS.LTC128B.128 [R235+0x19000], [R4.64] ;  /* 0x1900000004eb7fae */ /* 0x0005e8000b901d52 */
[----:B------:R2:W-:Y:S04]  /*6120*/  LDGSTS.E.BYPASS.LTC128B.128 [R235+0x1b000], [R4.64+0x80] ;  /* 0x1b00008004eb7fae */ /* 0x0005e8000b901d52 */
[----:B------:R2:W-:Y:S04]  /*6130*/  LDGSTS.E.BYPASS.LTC128B.128 [R235+0x1d000], [R4.64+0x100] ;  /* 0x1d00010004eb7fae */ /* 0x0005e8000b901d52 */
[----:B------:R2:W-:Y:S04]  /*6140*/  LDGSTS.E.BYPASS.LTC128B.128 [R235+0x1f000], [R4.64+0x180] ;  /* 0x1f00018004eb7fae */ /* 0x0005e8000b901d52 */
[----:B------:R-:W-:Y:S04]  /*6150*/  LDSM.16.M88.4 R16, [R208+0x10000] ;  /* 0x01000000d010783b */ /* 0x000fe80000000200 */
[----:B------:R-:W-:Y:S01]  /*6160*/  LDSM.16.M88.4 R24, [R208+0x10800] ;  /* 0x01080000d018783b */ /* 0x000fe20000000200 */
[----:B-1----:R-:W-:-:S03]  /*6170*/  IADD3 R2, R0, 0x1, RZ ;  /* 0x0000000100027810 */ /* 0x002fc60007ffe0ff */
[----:B------:R-:W-:Y:S01]  /*6180*/  LDSM.16.M88.4 R20, [R208+0x11000] ;  /* 0x01100000d014783b */ /* 0x000fe20000000200 */
[----:B------:R-:W-:Y:S02]  /*6190*/  IADD3 R3, R0, 0x8, RZ ;  /* 0x0000000800037810 */ /* 0x000fe40007ffe0ff */
[C---:B------:R-:W-:Y:S01]  /*61a0*/  ISETP.GE.AND P6, PT, R2.reuse, R239, PT ;  /* 0x000000ef0200720c */ /* 0x040fe20003fc6270 */
[----:B------:R-:W-:Y:S01]  /*61b0*/  LDSM.16.M88.4 R28, [R208+0x11800] ;  /* 0x01180000d01c783b */ /* 0x000fe20000000200 */
[C---:B------:R-:W-:Y:S02]  /*61c0*/  ISETP.GE.AND P2, PT, R2.reuse, R238, PT ;  /* 0x000000ee0200720c */ /* 0x040fe40003f46270 */
[C---:B------:R-:W-:Y:S01]  /*61d0*/  ISETP.LT.OR P6, PT, R2.reuse, R237, P6 ;  /* 0x000000ed0200720c */ /* 0x040fe200037c1670 */
[----:B------:R-:W-:Y:S01]  /*61e0*/  LDSM.16.M88.4 R8, [R216] ;  /* 0x00000000d808783b */ /* 0x000fe20000000200 */
[----:B------:R-:W-:Y:S02]  /*61f0*/  ISETP.LT.OR P2, PT, R2, R236, P2 ;  /* 0x000000ec0200720c */ /* 0x000fe40001741670 */
[----:B------:R-:W-:Y:S01]  /*6200*/  IADD3 R2, R0, 0x9, RZ ;  /* 0x0000000900027810 */ /* 0x000fe20007ffe0ff */
[----:B------:R-:W-:Y:S01]  /*6210*/  LDSM.16.M88.4 R176, [R219] ;  /* 0x00000000dbb0783b */ /* 0x000fe20000000200 */
[----:B------:R-:W-:-:S02]  /*6220*/  ISETP.GE.AND P1, PT, R3, R239, PT ;  /* 0x000000ef0300720c */ /* 0x000fc40003f26270 */
[C---:B------:R-:W-:Y:S01]  /*6230*/  ISETP.GE.AND P4, PT, R3.reuse, R238, PT ;  /* 0x000000ee0300720c */ /* 0x040fe20003f86270 */
[----:B--2---:R-:W1:Y:S01]  /*6240*/  LDSM.16.M88.4 R4, [R215] ;  /* 0x00000000d704783b */ /* 0x004e620000000200 */
[----:B------:R-:W-:Y:S02]  /*6250*/  ISETP.GE.AND P5, PT, R2, R239, PT ;  /* 0x000000ef0200720c */ /* 0x000fe40003fa6270 */
[CC--:B------:R-:W-:Y:S01]  /*6260*/  ISETP.LT.OR P1, PT, R3.reuse, R237.reuse, P1 ;  /* 0x000000ed0300720c */ /* 0x0c0fe20000f21670 */
[----:B------:R-:W2:Y:S01]  /*6270*/  LDSM.16.M88.4 R192, [R234] ;  /* 0x00000000eac0783b */ /* 0x000ea20000000200 */
[----:B------:R-:W-:Y:S02]  /*6280*/  ISETP.LT.OR P4, PT, R3, R236, P4 ;  /* 0x000000ec0300720c */ /* 0x000fe40002781670 */
[----:B------:R-:W-:Y:S01]  /*6290*/  IADD3 R3, R0, 0x10, RZ ;  /* 0x0000001000037810 */ /* 0x000fe20007ffe0ff */
[----:B------:R-:W3:Y:S01]  /*62a0*/  LDSM.16.M88.4 R168, [R233] ;  /* 0x00000000e9a8783b */ /* 0x000ee20000000200 */
[----:B------:R-:W-:-:S03]  /*62b0*/  ISETP.LT.OR P5, PT, R2, R237, P5 ;  /* 0x000000ed0200720c */ /* 0x000fc60002fa1670 */
[----:B------:R-:W-:Y:S04]  /*62c0*/  LDSM.16.M88.4 R184, [R214+0x10000] ;  /* 0x01000000d6b8783b */ /* 0x000fe80000000200 */
[----:B------:R-:W-:Y:S04]  /*62d0*/  LDSM.16.M88.4 R200, [R214+0x10800] ;  /* 0x01080000d6c8783b */ /* 0x000fe80000000200 */
[----:B------:R-:W-:Y:S04]  /*62e0*/  LDSM.16.M88.4 R240, [R213+0x3000] ;  /* 0x00300000d5f0783b */ /* 0x000fe80000000200 */
[----:B------:R-:W-:Y:S04]  /*62f0*/  LDSM.16.M88.4 R248, [R224] ;  /* 0x00000000e0f8783b */ /* 0x000fe80000000200 */
[----:B------:R-:W0:Y:S01]  /*6300*/  LDGDEPBAR ;  /* 0x00000000000079af */ /* 0x000e220000000000 */
[C---:B-1----:R-:W-:Y:S08]  /*6310*/  HMMA.16816.F32.BF16 R12, R4.reuse, R16, RZ ;  /* 0x00000010040c723c */ /* 0x042ff000000418ff */
[C---:B------:R-:W-:Y:S01]  /*6320*/  HMMA.16816.F32.BF16 R180, R4.reuse, R18, RZ ;  /* 0x0000001204b4723c */ /* 0x040fe200000418ff */
[----:B------:R-:W1:Y:S07]  /*6330*/  LDSM.16.M88.4 R16, [R232] ;  /* 0x00000000e810783b */ /* 0x000e6e0000000200 */
[C---:B------:R-:W-:Y:S08]  /*6340*/  HMMA.16816.F32.BF16 R172, R4.reuse, R24, RZ ;  /* 0x0000001804ac723c */ /* 0x040ff000000418ff */
[C---:B------:R-:W-:Y:S08]  /*6350*/  HMMA.16816.F32.BF16 R32, R4.reuse, R26, RZ ;  /* 0x0000001a0420723c */ /* 0x040ff000000418ff */
[C---:B------:R-:W-:Y:S08]  /*6360*/  HMMA.16816.F32.BF16 R24, R4.reuse, R20, RZ ;  /* 0x000000140418723c */ /* 0x040ff000000418ff */
[C---:B------:R-:W-:Y:S08]  /*6370*/  HMMA.16816.F32.BF16 R188, R4.reuse, R28, RZ ;  /* 0x0000001c04bc723c */ /* 0x040ff000000418ff */
[C---:B------:R-:W-:Y:S08]  /*6380*/  HMMA.16816.F32.BF16 R20, R4.reuse, R22, RZ ;  /* 0x000000160414723c */ /* 0x040ff000000418ff */
[----:B------:R-:W-:Y:S01]  /*6390*/  HMMA.16816.F32.BF16 R28, R4, R30, RZ ;  /* 0x0000001e041c723c */ /* 0x000fe200000418ff */
[----:B------:R-:W4:Y:S07]  /*63a0*/  LDSM.16.M88.4 R4, [R218] ;  /* 0x00000000da04783b */ /* 0x000f2e0000000200 */
[C---:B------:R-:W-:Y:S08]  /*63b0*/  HMMA.16816.F32.BF16 R12, R8.reuse, R176, R12 ;  /* 0x000000b0080c723c */ /* 0x040ff0000004180c */
[C---:B------:R-:W-:Y:S08]  /*63c0*/  HMMA.16816.F32.BF16 R180, R8.reuse, R178, R180 ;  /* 0x000000b208b4723c */ /* 0x040ff000000418b4 */
[C---:B--2---:R-:W-:Y:S01]  /*63d0*/  HMMA.16816.F32.BF16 R196, R8.reuse, R192, R172 ;  /* 0x000000c008c4723c */ /* 0x044fe200000418ac */
[----:B------:R-:W2:Y:S07]  /*63e0*/  LDSM.16.M88.4 R172, [R214+0x11000] ;  /* 0x01100000d6ac783b */ /* 0x000eae0000000200 */
[C---:B------:R-:W-:Y:S08]  /*63f0*/  HMMA.16816.F32.BF16 R192, R8.reuse, R194, R32 ;  /* 0x000000c208c0723c */ /* 0x040ff00000041820 */
[C---:B---3--:R-:W-:Y:S01]  /*6400*/  HMMA.16816.F32.BF16 R176, R8.reuse, R168, R24 ;  /* 0x000000a808b0723c */ /* 0x048fe20000041818 */
[----:B------:R-:W3:Y:S07]  /*6410*/  LDSM.16.M88.4 R24, [R214+0x11800] ;  /* 0x01180000d618783b */ /* 0x000eee0000000200 */
[C---:B------:R-:W-:Y:S01]  /*6420*/  HMMA.16816.F32.BF16 R168, R8.reuse, R170, R20 ;  /* 0x000000aa08a8723c */ /* 0x040fe20000041814 */
[----:B------:R-:W-:Y:S07]  /*6430*/  LDSM.16.M88.4 R20, [R213] ;  /* 0x00000000d514783b */ /* 0x000fee0000000200 */
[C---:B-1----:R-:W-:Y:S08]  /*6440*/  HMMA.16816.F32.BF16 R32, R8.reuse, R16, R188 ;  /* 0x000000100820723c */ /* 0x042ff000000418bc */
[----:B------:R-:W-:Y:S01]  /*6450*/  HMMA.16816.F32.BF16 R28, R8, R18, R28 ;  /* 0x00000012081c723c */ /* 0x000fe2000004181c */
[----:B------:R-:W1:Y:S07]  /*6460*/  LDSM.16.M88.4 R8, [R217] ;  /* 0x00000000d908783b */ /* 0x000e6e0000000200 */
[C---:B----4-:R-:W-:Y:S08]  /*6470*/  HMMA.16816.F32.BF16 R16, R4.reuse, R184, R12 ;  /* 0x000000b80410723c */ /* 0x050ff0000004180c */
[C---:B------:R-:W-:Y:S01]  /*6480*/  HMMA.16816.F32.BF16 R12, R4.reuse, R186, R180 ;  /* 0x000000ba040c723c */ /* 0x040fe200000418b4 */
[----:B------:R-:W4:Y:S07]  /*6490*/  LDSM.16.M88.4 R184, [R213+0x800] ;  /* 0x00080000d5b8783b */ /* 0x000f2e0000000200 */
[C---:B------:R-:W-:Y:S01]  /*64a0*/  HMMA.16816.F32.BF16 R180, R4.reuse, R200, R196 ;  /* 0x000000c804b4723c */ /* 0x040fe200000418c4 */
[----:B------:R-:W-:Y:S07]  /*64b0*/  LDSM.16.M88.4 R196, [R208+0x13000] ;  /* 0x01300000d0c4783b */ /* 0x000fee0000000200 */
[C---:B--2---:R-:W-:Y:S08]  /*64c0*/  HMMA.16816.F32.BF16 R188, R4.reuse, R172, R176 ;  /* 0x000000ac04bc723c */ /* 0x044ff000000418b0 */
[C---:B------:R-:W-:Y:S01]  /*64d0*/  HMMA.16816.F32.BF16 R176, R4.reuse, R174, R168 ;  /* 0x000000ae04b0723c */ /* 0x040fe200000418a8 */
[----:B------:R-:W-:Y:S07]  /*64e0*/  LDSM.16.M88.4 R168, [R208+0x12800] ;  /* 0x01280000d0a8783b */ /* 0x000fee0000000200 */
[C---:B------:R-:W-:Y:S01]  /*64f0*/  HMMA.16816.F32.BF16 R192, R4.reuse, R202, R192 ;  /* 0x000000ca04c0723c */ /* 0x040fe200000418c0 */
[----:B------:R-:W2:Y:S07]  /*6500*/  LDSM.16.M88.4 R200, [R213+0x1000] ;  /* 0x00100000d5c8783b */ /* 0x000eae0000000200 */
[C---:B---3--:R-:W-:Y:S01]  /*6510*/  HMMA.16816.F32.BF16 R172, R4.reuse, R24, R32 ;  /* 0x0000001804ac723c */ /* 0x048fe20000041820 */
[----:B------:R-:W-:Y:S07]  /*6520*/  LDSM.16.M88.4 R32, [R213+0x1800] ;  /* 0x00180000d520783b */ /* 0x000fee0000000200 */
[----:B------:R-:W-:Y:S01]  /*6530*/  HMMA.16816.F32.BF16 R28, R4, R26, R28 ;  /* 0x0000001a041c723c */ /* 0x000fe2000004181c */
[----:B------:R-:W-:Y:S07]  /*6540*/  LDSM.16.M88.4 R4, [R215+0x4000] ;  /* 0x00400000d704783b */ /* 0x000fee0000000200 */
[C---:B-1----:R-:W-:Y:S01]  /*6550*/  HMMA.16816.F32.BF16 R24, R8.reuse, R20, R16 ;  /* 0x000000140818723c */ /* 0x042fe20000041810 */
[----:B------:R-:W1:Y:S07]  /*6560*/  LDSM.16.M88.4 R16, [R208+0x12000] ;  /* 0x01200000d010783b */ /* 0x000e6e0000000200 */
[C---:B------:R-:W-:Y:S08]  /*6570*/  HMMA.16816.F32.BF16 R12, R8.reuse, R22, R12 ;  /* 0x00000016080c723c */ /* 0x040ff0000004180c */
[C---:B----4-:R-:W-:Y:S08]  /*6580*/  HMMA.16816.F32.BF16 R20, R8.reuse, R184, R180 ;  /* 0x000000b80814723c */ /* 0x050ff000000418b4 */
[C---:B------:R-:W-:Y:S08]  /*6590*/  HMMA.16816.F32.BF16 R180, R8.reuse, R186, R192 ;  /* 0x000000ba08b4723c */ /* 0x040ff000000418c0 */
[C---:B--2---:R-:W-:Y:S08]  /*65a0*/  HMMA.16816.F32.BF16 R192, R8.reuse, R200, R188 ;  /* 0x000000c808c0723c */ /* 0x044ff000000418bc */
[----:B------:R-:W-:Y:S01]  /*65b0*/  HMMA.16816.F32.BF16 R188, R8, R202, R176 ;  /* 0x000000ca08bc723c */ /* 0x000fe200000418b0 */
[----:B------:R-:W2:Y:S04]  /*65c0*/  LDSM.16.M88.4 R176, [R208+0x13800] ;  /* 0x01380000d0b0783b */ /* 0x000ea80000000200 */
[----:B------:R-:W-:Y:S03]  /*65d0*/  LDSM.16.M88.4 R200, [R229] ;  /* 0x00000000e5c8783b */ /* 0x000fe60000000200 */
[----:B-1----:R-:W-:Y:S08]  /*65e0*/  HMMA.16816.F32.BF16 R24, R4, R16, R24 ;  /* 0x000000100418723c */ /* 0x002ff00000041818 */
[----:B------:R-:W-:Y:S08]  /*65f0*/  HMMA.16816.F32.BF16 R184, R8, R32, R172 ;  /* 0x0000002008b8723c */ /* 0x000ff000000418ac */
[----:B------:R-:W-:Y:S08]  /*6600*/  HMMA.16816.F32.BF16 R16, R4, R18, R12 ;  /* 0x000000120410723c */ /* 0x000ff0000004180c */
[----:B------:R-:W-:Y:S01]  /*6610*/  HMMA.16816.F32.BF16 R172, R8, R34, R28 ;  /* 0x0000002208ac723c */ /* 0x000fe2000004181c */
[----:B------:R-:W-:Y:S04]  /*6620*/  LDSM.16.M88.4 R8, [R216+0x4000] ;  /* 0x00400000d808783b */ /* 0x000fe80000000200 */
[----:B------:R-:W-:Y:S03]  /*6630*/  LDSM.16.M88.4 R28, [R230] ;  /* 0x00000000e61c783b */ /* 0x000fe60000000200 */
[C---:B------:R-:W-:Y:S01]  /*6640*/  HMMA.16816.F32.BF16 R12, R4.reuse, R168, R20 ;  /* 0x000000a8040c723c */ /* 0x040fe20000041814 */
[----:B------:R-:W1:Y:S07]  /*6650*/  LDSM.16.M88.4 R20, [R231] ;  /* 0x00000000e714783b */ /* 0x000e6e0000000200 */
[C---:B------:R-:W-:Y:S08]  /*6660*/  HMMA.16816.F32.BF16 R32, R4.reuse, R170, R180 ;  /* 0x000000aa0420723c */ /* 0x040ff000000418b4 */
[C---:B------:R-:W-:Y:S01]  /*6670*/  HMMA.16816.F32.BF16 R168, R4.reuse, R196, R192 ;  /* 0x000000c404a8723c */ /* 0x040fe200000418c0 */
[----:B------:R-:W-:Y:S07]  /*6680*/  LDSM.16.M88.4 R192, [R228] ;  /* 0x00000000e4c0783b */ /* 0x000fee0000000200 */
[C---:B------:R-:W-:Y:S01]  /*6690*/  HMMA.16816.F32.BF16 R180, R4.reuse, R198, R188 ;  /* 0x000000c604b4723c */ /* 0x040fe200000418bc */
[----:B------:R-:W-:Y:S07]  /*66a0*/  LDSM.16.M88.4 R196, [R214+0x13800] ;  /* 0x01380000d6c4783b */ /* 0x000fee0000000200 */
[C---:B--2---:R-:W-:Y:S08]  /*66b0*/  HMMA.16816.F32.BF16 R188, R4.reuse, R176, R184 ;  /* 0x000000b004bc723c */ /* 0x044ff000000418b8 */
[----:B------:R-:W-:Y:S01]  /*66c0*/  HMMA.16816.F32.BF16 R184, R4, R178, R172 ;  /* 0x000000b204b8723c */ /* 0x000fe200000418ac */
[----:B------:R-:W-:Y:S07]  /*66d0*/  LDSM.16.M88.4 R4, [R218+0x4000] ;  /* 0x00400000da04783b */ /* 0x000fee0000000200 */
[C---:B-1----:R-:W-:Y:S01]  /*66e0*/  HMMA.16816.F32.BF16 R176, R8.reuse, R20, R24 ;  /* 0x0000001408b0723c */ /* 0x042fe20000041818 */
[----:B------:R-:W1:Y:S07]  /*66f0*/  LDSM.16.M88.4 R24, [R214+0x12000] ;  /* 0x01200000d618783b */ /* 0x000e6e0000000200 */
[C---:B------:R-:W-:Y:S01]  /*6700*/  HMMA.16816.F32.BF16 R172, R8.reuse, R22, R16 ;  /* 0x0000001608ac723c */ /* 0x040fe20000041810 */
[----:B------:R-:W2:Y:S07]  /*6710*/  LDSM.16.M88.4 R20, [R214+0x12800] ;  /* 0x01280000d614783b */ /* 0x000eae0000000200 */
[C---:B------:R-:W-:Y:S08]  /*6720*/  HMMA.16816.F32.BF16 R16, R8.reuse, R28, R12 ;  /* 0x0000001c0810723c */ /* 0x040ff0000004180c */
[C---:B------:R-:W-:Y:S08]  /*6730*/  HMMA.16816.F32.BF16 R12, R8.reuse, R30, R32 ;  /* 0x0000001e080c723c */ /* 0x040ff00000041820 */
[C---:B------:R-:W-:Y:S01]  /*6740*/  HMMA.16816.F32.BF16 R32, R8.reuse, R200, R168 ;  /* 0x000000c80820723c */ /* 0x040fe200000418a8 */
[----:B------:R-:W3:Y:S07]  /*6750*/  LDSM.16.M88.4 R168, [R214+0x13000] ;  /* 0x01300000d6a8783b */ /* 0x000eee0000000200 */
[----:B------:R-:W-:Y:S01]  /*6760*/  HMMA.16816.F32.BF16 R28, R8, R202, R180 ;  /* 0x000000ca081c723c */ /* 0x000fe200000418b4 */
[----:B------:R-:W-:Y:S07]  /*6770*/  LDSM.16.M88.4 R180, [R213+0x2800] ;  /* 0x00280000d5b4783b */ /* 0x000fee0000000200 */
[----:B-1----:R-:W-:Y:S08]  /*6780*/  HMMA.16816.F32.BF16 R204, R4, R24, R176 ;  /* 0x0000001804cc723c */ /* 0x002ff000000418b0 */
[C---:B------:R-:W-:Y:S08]  /*6790*/  HMMA.16816.F32.BF16 R188, R8.reuse, R192, R188 ;  /* 0x000000c008bc723c */ /* 0x040ff000000418bc */
[----:B------:R-:W-:Y:S01]  /*67a0*/  HMMA.16816.F32.BF16 R184, R8, R194, R184 ;  /* 0x000000c208b8723c */ /* 0x000fe200000418b8 */
[----:B------:R-:W-:Y:S07]  /*67b0*/  LDSM.16.M88.4 R8, [R217+0x4000] ;  /* 0x00400000d908783b */ /* 0x000fee0000000200 */
[C---:B--2---:R-:W-:Y:S01]  /*67c0*/  HMMA.16816.F32.BF16 R176, R4.reuse, R22, R12 ;  /* 0x0000001604b0723c */ /* 0x044fe2000004180c */
[----:B------:R-:W1:Y:S07]  /*67d0*/  LDSM.16.M88.4 R12, [R213+0x2000] ;  /* 0x00200000d50c783b */ /* 0x000e6e0000000200 */
[C---:B------:R-:W-:Y:S08]  /*67e0*/  HMMA.16816.F32.BF16 R200, R4.reuse, R26, R172 ;  /* 0x0000001a04c8723c */ /* 0x040ff000000418ac */
[C---:B---3--:R-:W-:Y:S08]  /*67f0*/  HMMA.16816.F32.BF16 R172, R4.reuse, R168, R32 ;  /* 0x000000a804ac723c */ /* 0x048ff00000041820 */
[C---:B------:R-:W-:Y:S01]  /*6800*/  HMMA.16816.F32.BF16 R168, R4.reuse, R170, R28 ;  /* 0x000000aa04a8723c */ /* 0x040fe2000004181c */
[----:B------:R-:W2:Y:S07]  /*6810*/  LDSM.16.M88.4 R28, [R213+0x3800] ;  /* 0x00380000d51c783b */ /* 0x000eae0000000200 */
[C---:B------:R-:W-:Y:S01]  /*6820*/  HMMA.16816.F32.BF16 R192, R4.reuse, R20, R16 ;  /* 0x0000001404c0723c */ /* 0x040fe20000041810 */
[----:B------:R-:W-:Y:S07]  /*6830*/  LDSM.16.M88.4 R20, [R208+0x14000] ;  /* 0x01400000d014783b */ /* 0x000fee0000000200 */
[C---:B------:R-:W-:Y:S08]  /*6840*/  HMMA.16816.F32.BF16 R32, R4.reuse, R196, R188 ;  /* 0x000000c40420723c */ /* 0x040ff000000418bc */
[----:B------:R-:W-:Y:S01]  /*6850*/  HMMA.16816.F32.BF16 R24, R4, R198, R184 ;  /* 0x000000c60418723c */ /* 0x000fe200000418b8 */
[----:B------:R-:W3:Y:S07]  /*6860*/  LDSM.16.M88.4 R4, [R215+0x8000] ;  /* 0x00800000d704783b */ /* 0x000eee0000000200 */
[C---:B-1----:R-:W-:Y:S01]  /*6870*/  HMMA.16816.F32.BF16 R16, R8.reuse, R12, R204 ;  /* 0x0000000c0810723c */ /* 0x042fe200000418cc */
[----:B------:R-:W-:Y:S07]  /*6880*/  LDSM.16.M88.4 R204, [R208+0x15000] ;  /* 0x01500000d0cc783b */ /* 0x000fee0000000200 */
[C---:B------:R-:W-:Y:S08]  /*6890*/  HMMA.16816.F32.BF16 R12, R8.reuse, R14, R200 ;  /* 0x0000000e080c723c */ /* 0x040ff000000418c8 */
[C---:B------:R-:W-:Y:S08]  /*68a0*/  HMMA.16816.F32.BF16 R192, R8.reuse, R180, R192 ;  /* 0x000000b408c0723c */ /* 0x040ff000000418c0 */
[C---:B------:R-:W-:Y:S01]  /*68b0*/  HMMA.16816.F32.BF16 R188, R8.reuse, R182, R176 ;  /* 0x000000b608bc723c */ /* 0x040fe200000418b0 */
[----:B------:R-:W1:Y:S07]  /*68c0*/  LDSM.16.M88.4 R180, [R208+0x14800] ;  /* 0x01480000d0b4783b */ /* 0x000e6e0000000200 */
[C---:B--2---:R-:W-:Y:S01]  /*68d0*/  HMMA.16816.F32.BF16 R176, R8.reuse, R30, R24 ;  /* 0x0000001e08b0723c */ /* 0x044fe20000041818 */
[----:B------:R-:W2:Y:S07]  /*68e0*/  LDSM.16.M88.4 R24, [R208+0x15800] ;  /* 0x01580000d018783b */ /* 0x000eae0000000200 */
[----:B------:R-:W-:Y:S08]  /*68f0*/  HMMA.16816.F32.BF16 R184, R8, R240, R172 ;  /* 0x000000f008b8723c */ /* 0x000ff000000418ac */
[----:B---3--:R-:W-:Y:S08]  /*6900*/  HMMA.16816.F32.BF16 R172, R4, R20, R16 ;  /* 0x0000001404ac723c */ /* 0x008ff00000041810 */
[C---:B------:R-:W-:Y:S08]  /*6910*/  HMMA.16816.F32.BF16 R196, R8.reuse, R242, R168 ;  /* 0x000000f208c4723c */ /* 0x040ff000000418a8 */
[----:B------:R-:W-:Y:S01]  /*6920*/  HMMA.16816.F32.BF16 R200, R8, R28, R32 ;  /* 0x0000001c08c8723c */ /* 0x000fe20000041820 */
[----:B------:R-:W-:Y:S04]  /*6930*/  LDSM.16.M88.4 R8, [R216+0x8000] ;  /* 0x00800000d808783b */ /* 0x000fe80000000200 */
[----:B------:R-:W-:Y:S03]  /*6940*/  LDSM.16.M88.4 R28, [R226] ;  /* 0x00000000e21c783b */ /* 0x000fe60000000200 */
[C---:B------:R-:W-:Y:S01]  /*6950*/  HMMA.16816.F32.BF16 R16, R4.reuse, R22, R12 ;  /* 0x000000160410723c */ /* 0x040fe2000004180c */
[----:B------:R-:W3:Y:S07]  /*6960*/  LDSM.16.M88.4 R20, [R227] ;  /* 0x00000000e314783b */ /* 0x000eee0000000200 */
[C---:B-1----:R-:W-:Y:S01]  /*6970*/  HMMA.16816.F32.BF16 R168, R4.reuse, R182, R188 ;  /* 0x000000b604a8723c */ /* 0x042fe200000418bc */
[----:B------:R-:W-:Y:S07]  /*6980*/  LDSM.16.M88.4 R188, [R214+0x14000] ;  /* 0x01400000d6bc783b */ /* 0x000fee0000000200 */
[C---:B------:R-:W-:Y:S01]  /*6990*/  HMMA.16816.F32.BF16 R32, R4.reuse, R204, R184 ;  /* 0x000000cc0420723c */ /* 0x040fe200000418b8 */
[----:B------:R-:W1:Y:S07]  /*69a0*/  LDSM.16.M88.4 R184, [R225] ;  /* 0x00000000e1b8783b */ /* 0x000e6e0000000200 */
[C---:B------:R-:W-:Y:S01]  /*69b0*/  HMMA.16816.F32.BF16 R12, R4.reuse, R180, R192 ;  /* 0x000000b4040c723c */ /* 0x040fe200000418c0 */
[----:B------:R-:W-:Y:S07]  /*69c0*/  LDSM.16.M88.4 R180, [R214+0x14800] ;  /* 0x01480000d6b4783b */ /* 0x000fee0000000200 */
[C---:B------:R-:W-:Y:S08]  /*69d0*/  HMMA.16816.F32.BF16 R196, R4.reuse, R206, R196 ;  /* 0x000000ce04c4723c */ /* 0x040ff000000418c4 */
[C---:B--2---:R-:W-:Y:S08]  /*69e0*/  HMMA.16816.F32.BF16 R200, R4.reuse, R24, R200 ;  /* 0x0000001804c8723c */ /* 0x044ff000000418c8 */
[----:B------:R-:W-:Y:S01]  /*69f0*/  HMMA.16816.F32.BF16 R192, R4, R26, R176 ;  /* 0x0000001a04c0723c */ /* 0x000fe200000418b0 */
[----:B------:R-:W2:Y:S07]  /*6a00*/  LDSM.16.M88.4 R4, [R218+0x8000] ;  /* 0x00800000da04783b */ /* 0x000eae0000000200 */
[C---:B---3--:R-:W-:Y:S01]  /*6a10*/  HMMA.16816.F32.BF16 R244, R8.reuse, R20, R172 ;  /* 0x0000001408f4723c */ /* 0x048fe200000418ac */
[----:B------:R-:W-:Y:S07]  /*6a20*/  LDSM.16.M88.4 R172, [R213+0x4000] ;  /* 0x00400000d5ac783b */ /* 0x000fee0000000200 */
[C---:B------:R-:W-:Y:S01]  /*6a30*/  HMMA.16816.F32.BF16 R176, R8.reuse, R30, R168 ;  /* 0x0000001e08b0723c */ /* 0x040fe200000418a8 */
[----:B------:R-:W3:Y:S07]  /*6a40*/  LDSM.16.M88.4 R168, [R214+0x15000] ;  /* 0x01500000d6a8783b */ /* 0x000eee0000000200 */
[C---:B------:R-:W-:Y:S01]  /*6a50*/  HMMA.16816.F32.BF16 R240, R8.reuse, R22, R16 ;  /* 0x0000001608f0723c */ /* 0x040fe20000041810 */
[----:B------:R-:W4:Y:S07]  /*6a60*/  LDSM.16.M88.4 R20, [R214+0x15800] ;  /* 0x01580000d614783b */ /* 0x000f2e0000000200 */
[C---:B------:R-:W-:Y:S01]  /*6a70*/  HMMA.16816.F32.BF16 R204, R8.reuse, R28, R12 ;  /* 0x0000001c08cc723c */ /* 0x040fe2000004180c */
[----:B------:R-:W5:Y:S07]  /*6a80*/  LDSM.16.M88.4 R12, [R217+0x8000] ;  /* 0x00800000d90c783b */ /* 0x000f6e0000000200 */
[C---:B-1----:R-:W-:Y:S08]  /*6a90*/  HMMA.16816.F32.BF16 R32, R8.reuse, R184, R32 ;  /* 0x000000b80820723c */ /* 0x042ff00000041820 */
[C---:B------:R-:W-:Y:S08]  /*6aa0*/  HMMA.16816.F32.BF16 R28, R8.reuse, R186, R196 ;  /* 0x000000ba081c723c */ /* 0x040ff000000418c4 */
[C---:B------:R-:W-:Y:S01]  /*6ab0*/  HMMA.16816.F32.BF16 R24, R8.reuse, R248, R200 ;  /* 0x000000f80818723c */ /* 0x040fe200000418c8 */
[----:B------:R-:W1:Y:S07]  /*6ac0*/  LDSM.16.M88.4 R200, [R213+0x4800] ;  /* 0x00480000d5c8783b */ /* 0x000e6e0000000200 */
[----:B------:R-:W-:Y:S08]  /*6ad0*/  HMMA.16816.F32.BF16 R16, R8, R250, R192 ;  /* 0x000000fa0810723c */ /* 0x000ff000000418c0 */
[C---:B--2---:R-:W-:Y:S08]  /*6ae0*/  HMMA.16816.F32.BF16 R8, R4.reuse, R188, R244 ;  /* 0x000000bc0408723c */ /* 0x044ff000000418f4 */
[C---:B------:R-:W-:Y:S01]  /*6af0*/  HMMA.16816.F32.BF16 R184, R4.reuse, R190, R240 ;  /* 0x000000be04b8723c */ /* 0x040fe200000418f0 */
[----:B------:R-:W-:Y:S07]  /*6b00*/  LDSM.16.M88.4 R240, [R220] ;  /* 0x00000000dcf0783b */ /* 0x000fee0000000200 */
[C---:B------:R-:W-:Y:S08]  /*6b10*/  HMMA.16816.F32.BF16 R204, R4.reuse, R180, R204 ;  /* 0x000000b404cc723c */ /* 0x040ff000000418cc */
[C---:B------:R-:W-:Y:S01]  /*6b20*/  HMMA.16816.F32.BF16 R188, R4.reuse, R182, R176 ;  /* 0x000000b604bc723c */ /* 0x040fe200000418b0 */
[----:B------:R-:W-:Y:S07]  /*6b30*/  LDSM.16.M88.4 R176, [R208+0x16800] ;  /* 0x01680000d0b0783b */ /* 0x000fee0000000200 */
[C---:B---3--:R-:W-:Y:S01]  /*6b40*/  HMMA.16816.F32.BF16 R196, R4.reuse, R168, R32 ;  /* 0x000000a804c4723c */ /* 0x048fe20000041820 */
[----:B------:R-:W2:Y:S07]  /*6b50*/  LDSM.16.M88.4 R32, [R213+0x5000] ;  /* 0x00500000d520783b */ /* 0x000eae0000000200 */
[C---:B------:R-:W-:Y:S01]  /*6b60*/  HMMA.16816.F32.BF16 R192, R4.reuse, R170, R28 ;  /* 0x000000aa04c0723c */ /* 0x040fe2000004181c */
[----:B------:R-:W3:Y:S07]  /*6b70*/  LDSM.16.M88.4 R28, [R213+0x5800] ;  /* 0x00580000d51c783b */ /* 0x000eee0000000200 */
[C---:B----4-:R-:W-:Y:S01]  /*6b80*/  HMMA.16816.F32.BF16 R180, R4.reuse, R20, R24 ;  /* 0x0000001404b4723c */ /* 0x050fe20000041818 */
[----:B------:R-:W-:Y:S07]  /*6b90*/  LDSM.16.M88.4 R24, [R208+0x16000] ;  /* 0x01600000d018783b */ /* 0x000fee0000000200 */
[----:B------:R-:W-:Y:S08]  /*6ba0*/  HMMA.16816.F32.BF16 R168, R4, R22, R16 ;  /* 0x0000001604a8723c */ /* 0x000ff00000041810 */
[C---:B-----5:R-:W-:Y:S01]  /*6bb0*/  HMMA.16816.F32.BF16 R20, R12.reuse, R172, R8 ;  /* 0x000000ac0c14723c */ /* 0x060fe20000041808 */
[----:B------:R-:W4:Y:S07]  /*6bc0*/  LDSM.16.M88.4 R8, [R215+0xc000] ;  /* 0x00c00000d708783b */ /* 0x000f2e0000000200 */
[C---:B------:R-:W-:Y:S08]  /*6bd0*/  HMMA.16816.F32.BF16 R16, R12.reuse, R174, R184 ;  /* 0x000000ae0c10723c */ /* 0x040ff000000418b8 */
[C---:B-1----:R-:W-:Y:S01]  /*6be0*/  HMMA.16816.F32.BF16 R4, R12.reuse, R200, R204 ;  /* 0x000000c80c04723c */ /* 0x042fe200000418cc */
[----:B------:R-:W1:Y:S07]  /*6bf0*/  LDSM.16.M88.4 R204, [R208+0x17000] ;  /* 0x01700000d0cc783b */ /* 0x000e6e0000000200 */
[C---:B------:R-:W-:Y:S08]  /*6c00*/  HMMA.16816.F32.BF16 R188, R12.reuse, R202, R188 ;  /* 0x000000ca0cbc723c */ /* 0x040ff000000418bc */
[C---:B--2---:R-:W-:Y:S08]  /*6c10*/  HMMA.16816.F32.BF16 R192, R12.reuse, R34, R192 ;  /* 0x000000220cc0723c */ /* 0x044ff000000418c0 */
[C---:B------:R-:W-:Y:S08]  /*6c20*/  HMMA.16816.F32.BF16 R200, R12.reuse, R32, R196 ;  /* 0x000000200cc8723c */ /* 0x040ff000000418c4 */
[C---:B---3--:R-:W-:Y:S08]  /*6c30*/  HMMA.16816.F32.BF16 R196, R12.reuse, R28, R180 ;  /* 0x0000001c0cc4723c */ /* 0x048ff000000418b4 */
[----:B------:R-:W-:Y:S08]  /*6c40*/  HMMA.16816.F32.BF16 R184, R12, R30, R168 ;  /* 0x0000001e0cb8723c */ /* 0x000ff000000418a8 */
[C---:B----4-:R-:W-:Y:S01]  /*6c50*/  HMMA.16816.F32.BF16 R180, R8.reuse, R24, R20 ;  /* 0x0000001808b4723c */ /* 0x050fe20000041814 */
[----:B------:R-:W2:Y:S07]  /*6c60*/  LDSM.16.M88.4 R20, [R208+0x17800] ;  /* 0x01780000d014783b */ /* 0x000eae0000000200 */
[C---:B------:R-:W-:Y:S01]  /*6c70*/  HMMA.16816.F32.BF16 R172, R8.reuse, R26, R16 ;  /* 0x0000001a08ac723c */ /* 0x040fe20000041810 */
[----:B------:R-:W-:Y:S04]  /*6c80*/  LDSM.16.M88.4 R16, [R223] ;  /* 0x00000000df10783b */ /* 0x000fe80000000200 */
[----:B------:R-:W-:Y:S03]  /*6c90*/  LDSM.16.M88.4 R24, [R222] ;  /* 0x00000000de18783b */ /* 0x000fe60000000200 */
[C---:B------:R-:W-:Y:S01]  /*6ca0*/  HMMA.16816.F32.BF16 R12, R8.reuse, R176, R4 ;  /* 0x000000b0080c723c */ /* 0x040fe20000041804 */
[----:B------:R-:W3:Y:S07]  /*6cb0*/  LDSM.16.M88.4 R4, [R216+0xc000] ;  /* 0x00c00000d804783b */ /* 0x000eee0000000200 */
[C---:B------:R-:W-:Y:S01]  /*6cc0*/  HMMA.16816.F32.BF16 R168, R8.reuse, R178, R188 ;  /* 0x000000b208a8723c */ /* 0x040fe200000418bc */
[----:B------:R-:W4:Y:S07]  /*6cd0*/  LDSM.16.M88.4 R176, [R221] ;  /* 0x00000000ddb0783b */ /* 0x000f2e0000000200 */
[C---:B-1----:R-:W-:Y:S08]  /*6ce0*/  HMMA.16816.F32.BF16 R28, R8.reuse, R206, R192 ;  /* 0x000000ce081c723c */ /* 0x042ff000000418c0 */
[C---:B------:R-:W-:Y:S08]  /*6cf0*/  HMMA.16816.F32.BF16 R32, R8.reuse, R204, R200 ;  /* 0x000000cc0820723c */ /* 0x040ff000000418c8 */
[C---:B--2---:R-:W-:Y:S08]  /*6d00*/  HMMA.16816.F32.BF16 R196, R8.reuse, R20, R196 ;  /* 0x0000001408c4723c */ /* 0x044ff000000418c4 */
[----:B------:R-:W-:Y:S01]  /*6d10*/  HMMA.16816.F32.BF16 R184, R8, R22, R184 ;  /* 0x0000001608b8723c */ /* 0x000fe200000418b8 */
[----:B------:R-:W-:Y:S07]  /*6d20*/  LDSM.16.M88.4 R8, [R218+0xc000] ;  /* 0x00c00000da08783b */ /* 0x000fee0000000200 */
[C---:B---3--:R-:W-:Y:S01]  /*6d30*/  HMMA.16816.F32.BF16 R200, R4.reuse, R18, R172 ;  /* 0x0000001204c8723c */ /* 0x048fe200000418ac */
[----:B------:R-:W1:Y:S07]  /*6d40*/  LDSM.16.M88.4 R172, [R214+0x16000] ;  /* 0x01600000d6ac783b */ /* 0x000e6e0000000200 */
[C---:B----4-:R-:W-:Y:S01]  /*6d50*/  HMMA.16816.F32.BF16 R20, R4.reuse, R178, R28 ;  /* 0x000000b20414723c */ /* 0x050fe2000004181c */
[----:B------:R-:W2:Y:S07]  /*6d60*/  LDSM.16.M88.4 R28, [R214+0x16800] ;  /* 0x01680000d61c783b */ /* 0x000eae0000000200 */
[C---:B------:R-:W-:Y:S08]  /*6d70*/  HMMA.16816.F32.BF16 R192, R4.reuse, R24, R12 ;  /* 0x0000001804c0723c */ /* 0x040ff0000004180c */
[C---:B------:R-:W-:Y:S01]  /*6d80*/  HMMA.16816.F32.BF16 R188, R4.reuse, R26, R168 ;  /* 0x0000001a04bc723c */ /* 0x040fe200000418a8 */
[----:B------:R-:W3:Y:S04]  /*6d90*/  LDSM.16.M88.4 R24, [R214+0x17000] ;  /* 0x01700000d618783b */ /* 0x000ee80000000200 */
[----:B------:R-:W4:Y:S03]  /*6da0*/  LDSM.16.M88.4 R168, [R214+0x17800] ;  /* 0x01780000d6a8783b */ /* 0x000f260000000200 */
[C---:B------:R-:W-:Y:S08]  /*6db0*/  HMMA.16816.F32.BF16 R204, R4.reuse, R16, R180 ;  /* 0x0000001004cc723c */ /* 0x040ff000000418b4 */
[C---:B------:R-:W-:Y:S01]  /*6dc0*/  HMMA.16816.F32.BF16 R180, R4.reuse, R176, R32 ;  /* 0x000000b004b4723c */ /* 0x040fe20000041820 */
[----:B------:R-:W-:Y:S07]  /*6dd0*/  LDSM.16.M88.4 R32, [R213+0x6000] ;  /* 0x00600000d520783b */ /* 0x000fee0000000200 */
[C---:B------:R-:W-:Y:S08]  /*6de0*/  HMMA.16816.F32.BF16 R16, R4.reuse, R240, R196 ;  /* 0x000000f00410723c */ /* 0x040ff000000418c4 */
[----:B------:R-:W-:Y:S01]  /*6df0*/  HMMA.16816.F32.BF16 R176, R4, R242, R184 ;  /* 0x000000f204b0723c */ /* 0x000fe200000418b8 */
[----:B------:R-:W5:Y:S07]  /*6e00*/  LDSM.16.M88.4 R4, [R217+0xc000] ;  /* 0x00c00000d904783b */ /* 0x000f6e0000000200 */
[C---:B-1----:R-:W-:Y:S08]  /*6e10*/  HMMA.16816.F32.BF16 R12, R8.reuse, R172, R204 ;  /* 0x000000ac080c723c */ /* 0x042ff000000418cc */
[C---:B------:R-:W-:Y:S08]  /*6e20*/  HMMA.16816.F32.BF16 R172, R8.reuse, R174, R200 ;  /* 0x000000ae08ac723c */ /* 0x040ff000000418c8 */
[C---:B--2---:R-:W-:Y:S08]  /*6e30*/  HMMA.16816.F32.BF16 R184, R8.reuse, R28, R192 ;  /* 0x0000001c08b8723c */ /* 0x044ff000000418c0 */
[C---:B---3--:R-:W-:Y:S01]  /*6e40*/  HMMA.16816.F32.BF16 R192, R8.reuse, R26, R20 ;  /* 0x0000001a08c0723c */ /* 0x048fe20000041814 */
[----:B------:R-:W1:Y:S07]  /*6e50*/  LDSM.16.M88.4 R20, [R213+0x6800] ;  /* 0x00680000d514783b */ /* 0x000e6e0000000200 */
[C---:B------:R-:W-:Y:S01]  /*6e60*/  HMMA.16816.F32.BF16 R196, R8.reuse, R24, R180 ;  /* 0x0000001808c4723c */ /* 0x040fe200000418b4 */
[----:B------:R-:W-:Y:S07]  /*6e70*/  LDSM.16.M88.4 R24, [R213+0x7800] ;  /* 0x00780000d518783b */ /* 0x000fee0000000200 */
[----:B----4-:R-:W-:Y:S08]  /*6e80*/  HMMA.16816.F32.BF16 R180, R8, R168, R16 ;  /* 0x000000a808b4723c */ /* 0x010ff00000041810 */
[C---:B-----5:R-:W-:Y:S08]  /*6e90*/  HMMA.16816.F32.BF16 R12, R4.reuse, R32, R12 ;  /* 0x00000020040c723c */ /* 0x060ff0000004180c */
[----:B------:R-:W-:Y:S01]  /*6ea0*/  HMMA.16816.F32.BF16 R16, R4, R34, R172 ;  /* 0x000000220410723c */ /* 0x000fe200000418ac */
[----:B------:R-:W2:Y:S01]  /*6eb0*/  LDSM.16.M88.4 R32, [R213+0x7000] ;  /* 0x00700000d520783b */ /* 0x000ea20000000200 */
[----:B------:R-:W-:-:S06]  /*6ec0*/  DEPBAR.LE SB0, 0x0 ;  /* 0x000080000000791a */ /* 0x000fcc0000000000 */
[----:B------:R-:W-:Y:S08]  /*6ed0*/  HMMA.16816.F32.BF16 R188, R8, R30, R188 ;  /* 0x0000001e08bc723c */ /* 0x000ff000000418bc */
[----:B-1----:R-:W-:Y:S01]  /*6ee0*/  HMMA.16816.F32.BF16 R28, R4, R20, R184 ;  /* 0x00000014041c723c */ /* 0x002fe200000418b8 */
[----:B------:R-:W-:Y:S01]  /*6ef0*/  FSEL R15, R15, -INF , !P2 ;  /* 0xff8000000f0f7808 */ /* 0x000fe20005000000 */
[----:B------:R-:W-:Y:S01]  /*6f00*/  BAR.SYNC.DEFER_BLOCKING 0x0 ;  /* 0x0000000000007b1d */ /* 0x000fe20000010000 */
[----:B------:R-:W-:-:S04]  /*6f10*/  ISETP.GE.AND P2, PT, R3, R238, PT ;  /* 0x000000ee0300720c */ /* 0x000fc80003f46270 */
[----:B------:R-:W-:Y:S01]  /*6f20*/  ISETP.LT.OR P2, PT, R3, R236, P2 ;  /* 0x000000ec0300720c */ /* 0x000fe20001741670 */
[----:B------:R-:W-:Y:S07]  /*6f30*/  HMMA.16816.F32.BF16 R176, R8, R170, R176 ;  /* 0x000000aa08b0723c */ /* 0x000fee00000418b0 */
[----:B------:R-:W-:Y:S01]  /*6f40*/  FSEL R9, R12, -INF , !P0 ;  /* 0xff8000000c097808 */ /* 0x000fe20004000000 */
[----:B------:R-:W-:Y:S01]  /*6f50*/  HMMA.16816.F32.BF16 R20, R4, R22, R188 ;  /* 0x000000160414723c */ /* 0x000fe200000418bc */
[----:B------:R-:W-:-:S02]  /*6f60*/  ISETP.GE.AND P0, PT, R2, R238, PT ;  /* 0x000000ee0200720c */ /* 0x000fc40003f06270 */
[----:B------:R-:W-:Y:S02]  /*6f70*/  FSEL R8, R14, -INF , !P3 ;  /* 0xff8000000e087808 */ /* 0x000fe40005800000 */
[----:B------:R-:W-:Y:S02]  /*6f80*/  ISETP.LT.OR P0, PT, R2, R236, P0 ;  /* 0x000000ec0200720c */ /* 0x000fe40000701670 */
[----:B------:R-:W-:Y:S02]  /*6f90*/  IADD3 R2, R0, 0x11, RZ ;  /* 0x0000001100027810 */ /* 0x000fe40007ffe0ff */
[----:B------:R-:W-:Y:S02]  /*6fa0*/  FSEL R14, R13, -INF , !P6 ;  /* 0xff8000000d0e7808 */ /* 0x000fe40007000000 */
[----:B------:R-:W-:Y:S02]  /*6fb0*/  ISETP.GE.AND P3, PT, R3, R239, PT ;  /* 0x000000ef0300720c */ /* 0x000fe40003f66270 */
[----:B------:R-:W-:-:S02]  /*6fc0*/  FSEL R13, R16, -INF , !P1 ;  /* 0xff800000100d7808 */ /* 0x000fc40004800000 */
[C---:B------:R-:W-:Y:S02]  /*6fd0*/  ISETP.GE.AND P6, PT, R2.reuse, R239, PT ;  /* 0x000000ef0200720c */ /* 0x040fe40003fc6270 */
[----:B------:R-:W-:Y:S02]  /*6fe0*/  ISETP.GE.AND P1, PT, R2, R238, PT ;  /* 0x000000ee0200720c */ /* 0x000fe40003f26270 */
[-C--:B------:R-:W-:Y:S02]  /*6ff0*/  ISETP.LT.OR P3, PT, R3, R237.reuse, P3 ;  /* 0x000000ed0300720c */ /* 0x080fe40001f61670 */
[----:B------:R-:W-:Y:S02]  /*7000*/  IADD3 R3, R0, 0x18, RZ ;  /* 0x0000001800037810 */ /* 0x000fe40007ffe0ff */
[C---:B------:R-:W-:Y:S02]  /*7010*/  ISETP.LT.OR P6, PT, R2.reuse, R237, P6 ;  /* 0x000000ed0200720c */ /* 0x040fe400037c1670 */
[----:B------:R-:W-:-:S02]  /*7020*/  ISETP.LT.OR P1, PT, R2, R236, P1 ;  /* 0x000000ec0200720c */ /* 0x000fc40000f21670 */
[----:B------:R-:W-:Y:S02]  /*7030*/  FSEL R11, R18, -INF , !P4 ;  /* 0xff800000120b7808 */ /* 0x000fe40006000000 */
[----:B------:R-:W-:Y:S02]  /*7040*/  FSEL R12, R17, -INF , !P5 ;  /* 0xff800000110c7808 */ /* 0x000fe40006800000 */
[----:B------:R-:W-:Y:S02]  /*7050*/  FSEL R10, R19, -INF , !P0 ;  /* 0xff800000130a7808 */ /* 0x000fe40004000000 */
[----:B------:R-:W-:Y:S01]  /*7060*/  IADD3 R2, R0, 0x19, RZ ;  /* 0x0000001900027810 */ /* 0x000fe20007ffe0ff */
[----:B--2---:R-:W-:Y:S01]  /*7070*/  HMMA.16816.F32.BF16 R16, R4, R32, R196 ;  /* 0x000000200410723c */ /* 0x004fe200000418c4 */
[C---:B------:R-:W-:Y:S02]  /*7080*/  ISETP.GE.AND P0, PT, R3.reuse, R239, PT ;  /* 0x000000ef0300720c */ /* 0x040fe40003f06270 */
[----:B------:R-:W-:-:S02]  /*7090*/  ISETP.GE.AND P4, PT, R3, R238, PT ;  /* 0x000000ee0300720c */ /* 0x000fc40003f86270 */
[----:B------:R-:W-:Y:S02]  /*70a0*/  FSEL R134, R28, -INF , !P3 ;  /* 0xff8000001c867808 */ /* 0x000fe40005800000 */
[C---:B------:R-:W-:Y:S02]  /*70b0*/  ISETP.GE.AND P5, PT, R2.reuse, R239, PT ;  /* 0x000000ef0200720c */ /* 0x040fe40003fa6270 */
[----:B------:R-:W-:Y:S02]  /*70c0*/  ISETP.GE.AND P3, PT, R2, R238, PT ;  /* 0x000000ee0200720c */ /* 0x000fe40003f66270 */
[C---:B------:R-:W-:Y:S02]  /*70d0*/  ISETP.LT.OR P0, PT, R3.reuse, R237, P0 ;  /* 0x000000ed0300720c */ /* 0x040fe40000701670 */
[----:B------:R-:W-:Y:S02]  /*70e0*/  ISETP.LT.OR P4, PT, R3, R236, P4 ;  /* 0x000000ec0300720c */ /* 0x000fe40002781670 */
[----:B------:R-:W-:-:S02]  /*70f0*/  IADD3 R3, R0, 0x20, RZ ;  /* 0x0000002000037810 */ /* 0x000fc40007ffe0ff */
[C---:B------:R-:W-:Y:S02]  /*7100*/  ISETP.LT.OR P5, PT, R2.reuse, R237, P5 ;  /* 0x000000ed0200720c */ /* 0x040fe40002fa1670 */
[----:B------:R-:W-:Y:S02]  /*7110*/  ISETP.LT.OR P3, PT, R2, R236, P3 ;  /* 0x000000ec0200720c */ /* 0x000fe40001f61670 */
[----:B------:R-:W-:Y:S02]  /*7120*/  FSEL R168, R30, -INF , !P2 ;  /* 0xff8000001ea87808 */ /* 0x000fe40005000000 */
[----:B------:R-:W-:Y:S02]  /*7130*/  FSEL R32, R29, -INF , !P6 ;  /* 0xff8000001d207808 */ /* 0x000fe40007000000 */
[----:B------:R-:W-:Y:S02]  /*7140*/  FSEL R169, R31, -INF , !P1 ;  /* 0xff8000001fa97808 */ /* 0x000fe40004800000 */
[----:B------:R-:W-:Y:S01]  /*7150*/  HMMA.16816.F32.BF16 R28, R4, R34, R192 ;  /* 0x00000022041c723c */ /* 0x000fe200000418c0 */
[----:B------:R-:W-:-:S02]  /*7160*/  ISETP.GE.AND P2, PT, R3, R239, PT ;  /* 0x000000ef0300720c */ /* 0x000fc40003f46270 */
[----:B------:R-:W-:Y:S02]  /*7170*/  ISETP.GE.AND P1, PT, R3, R238, PT ;  /* 0x000000ee0300720c */ /* 0x000fe40003f26270 */
[----:B------:R-:W-:Y:S02]  /*7180*/  FSEL R135, R20, -INF , !P0 ;  /* 0xff80000014877808 */ /* 0x000fe40004000000 */
[----:B------:R-:W-:Y:S02]  /*7190*/  FSEL R34, R22, -INF , !P4 ;  /* 0xff80000016227808 */ /* 0x000fe40006000000 */
[----:B------:R-:W-:Y:S02]  /*71a0*/  FSEL R33, R21, -INF , !P5 ;  /* 0xff80000015217808 */ /* 0x000fe40006800000 */
[----:B------:R-:W-:Y:S02]  /*71b0*/  FSEL R35, R23, -INF , !P3 ;  /* 0xff80000017237808 */ /* 0x000fe40005800000 */
[----:B------:R-:W-:Y:S01]  /*71c0*/  IADD3 R2, R0, 0x21, RZ ;  /* 0x0000002100027810 */ /* 0x000fe20007ffe0ff */
[----:B------:R-:W-:Y:S01]  /*71d0*/  HMMA.16816.F32.BF16 R20, R4, R24, R180 ;  /* 0x000000180414723c */ /* 0x000fe200000418b4 */
[----:B------:R-:W-:-:S02]  /*71e0*/  ISETP.LT.OR P2, PT, R3, R237, P2 ;  /* 0x000000ed0300720c */ /* 0x000fc40001741670 */
[----:B------:R-:W-:Y:S02]  /*71f0*/  ISETP.LT.OR P1, PT, R3, R236, P1 ;  /* 0x000000ec0300720c */ /* 0x000fe40000f21670 */
[----:B------:R-:W-:Y:S02]  /*7200*/  IADD3 R3, R0, 0x28, RZ ;  /* 0x0000002800037810 */ /* 0x000fe40007ffe0ff */
[CC--:B------:R-:W-:Y:S01]  /*7210*/  ISETP.GE.AND P6, PT, R2.reuse, R239.reuse, PT ;  /* 0x000000ef0200720c */ /* 0x0c0fe20003fc6270 */
[----:B------:R-:W-:Y:S01]  /*7220*/  HMMA.16816.F32.BF16 R4, R4, R26, R176 ;  /* 0x0000001a0404723c */ /* 0x000fe200000418b0 */
[-C--:B------:R-:W-:Y:S02]  /*7230*/  ISETP.GE.AND P0, PT, R2, R238.reuse, PT ;  /* 0x000000ee0200720c */ /* 0x080fe40003f06270 */
[C---:B------:R-:W-:Y:S02]  /*7240*/  ISETP.GE.AND P3, PT, R3.reuse, R239, PT ;  /* 0x000000ef0300720c */ /* 0x040fe40003f66270 */
[----:B------:R-:W-:-:S02]  /*7250*/  ISETP.GE.AND P4, PT, R3, R238, PT ;  /* 0x000000ee0300720c */ /* 0x000fc40003f86270 */
[CC--:B------:R-:W-:Y:S02]  /*7260*/  ISETP.LT.OR P6, PT, R2.reuse, R237.reuse, P6 ;  /* 0x000000ed0200720c */ /* 0x0c0fe400037c1670 */
[-C--:B------:R-:W-:Y:S02]  /*7270*/  ISETP.LT.OR P0, PT, R2, R236.reuse, P0 ;  /* 0x000000ec0200720c */ /* 0x080fe40000701670 */
[----:B------:R-:W-:Y:S02]  /*7280*/  IADD3 R2, R0, 0x29, RZ ;  /* 0x0000002900027810 */ /* 0x000fe40007ffe0ff */
[C---:B------:R-:W-:Y:S02]  /*7290*/  ISETP.LT.OR P3, PT, R3.reuse, R237, P3 ;  /* 0x000000ed0300720c */ /* 0x040fe40001f61670 */
[----:B------:R-:W-:Y:S02]  /*72a0*/  ISETP.LT.OR P4, PT, R3, R236, P4 ;  /* 0x000000ec0300720c */ /* 0x000fe40002781670 */
[----:B------:R-:W-:-:S02]  /*72b0*/  FSEL R251, R16, -INF , !P2 ;  /* 0xff80000010fb7808 */ /* 0x000fc40005000000 */
[----:B------:R-:W-:Y:S02]  /*72c0*/  IADD3 R3, R0, 0x30, RZ ;  /* 0x0000003000037810 */ /* 0x000fe40007ffe0ff */
[C---:B------:R-:W-:Y:S02]  /*72d0*/  ISETP.GE.AND P5, PT, R2.reuse, R239, PT ;  /* 0x000000ef0200720c */ /* 0x040fe40003fa6270 */
[CC--:B------:R-:W-:Y:S02]  /*72e0*/  ISETP.GE.AND P2, PT, R2.reuse, R238.reuse, PT ;  /* 0x000000ee0200720c */ /* 0x0c0fe40003f46270 */
[----:B------:R-:W-:Y:S02]  /*72f0*/  FSEL R204, R19, -INF , !P0 ;  /* 0xff80000013cc7808 */ /* 0x000fe40004000000 */
[----:B------:R-:W-:Y:S02]  /*7300*/  ISETP.GE.AND P0, PT, R3, R238, PT ;  /* 0x000000ee0300720c */ /* 0x000fe40003f06270 */
[----:B------:R-:W-:-:S02]  /*7310*/  ISETP.LT.OR P5, PT, R2, R237, P5 ;  /* 0x000000ed0200720c */ /* 0x000fc40002fa1670 */
[-C--:B------:R-:W-:Y:S02]  /*7320*/  ISETP.LT.OR P2, PT, R2, R236.reuse, P2 ;  /* 0x000000ec0200720c */ /* 0x080fe40001741670 */
[----:B------:R-:W-:Y:S02]  /*7330*/  IADD3 R2, R0, 0x31, RZ ;  /* 0x0000003100027810 */ /* 0x000fe40007ffe0ff */
[----:B------:R-:W-:Y:S02]  /*7340*/  ISETP.LT.OR P0, PT, R3, R236, P0 ;  /* 0x000000ec0300720c */ /* 0x000fe40000701670 */
[----:B------:R-:W-:Y:S02]  /*7350*/  FSEL R249, R17, -INF , !P6 ;  /* 0xff80000011f97808 */ /* 0x000fe40007000000 */
[----:B------:R-:W-:Y:S02]  /*7360*/  FSEL R250, R28, -INF , !P3 ;  /* 0xff8000001cfa7808 */ /* 0x000fe40005800000 */
[----:B------:R-:W-:-:S02]  /*7370*/  FSEL R171, R18, -INF , !P1 ;  /* 0xff80000012ab7808 */ /* 0x000fc40004800000 */
[CC--:B------:R-:W-:Y:S02]  /*7380*/  ISETP.GE.AND P6, PT, R2.reuse, R239.reuse, PT ;  /* 0x000000ef0200720c */ /* 0x0c0fe40003fc6270 */
[----:B------:R-:W-:Y:S02]  /*7390*/  ISETP.GE.AND P3, PT, R2, R238, PT ;  /* 0x000000ee0200720c */ /* 0x000fe40003f66270 */
[----:B------:R-:W-:Y:S02]  /*73a0*/  ISETP.GE.AND P1, PT, R3, R239, PT ;  /* 0x000000ef0300720c */ /* 0x000fe40003f26270 */
[----:B------:R-:W-:Y:S02]  /*73b0*/  FSEL R200, R22, -INF , !P0 ;  /* 0xff80000016c87808 */ /* 0x000fe40004000000 */
[----:B------:R-:W-:Y:S02]  /*73c0*/  PLOP3.LUT P0, PT, PT, PT, UP0, 0x80, 0x0 ;  /* 0x000000000000781c */ /* 0x000fe40003f0f008 */
[----:B------:R-:W-:-:S02]  /*73d0*/  ISETP.LT.OR P6, PT, R2, R237, P6 ;  /* 0x000000ed0200720c */ /* 0x000fc400037c1670 */
[----:B------:R-:W-:Y:S02]  /*73e0*/  ISETP.LT.OR P3, PT, R2, R236, P3 ;  /* 0x000000ec0200720c */ /* 0x000fe40001f61670 */
[----:B------:R-:W-:Y:S02]  /*73f0*/  ISETP.LT.OR P1, PT, R3, R237, P1 ;  /* 0x000000ed0300720c */ /* 0x000fe40000f21670 */
[C---:B------:R-:W-:Y:S02]  /*7400*/  IADD3 R2, R0.reuse, 0x38, RZ ;  /* 0x0000003800027810 */ /* 0x040fe40007ffe0ff */
[----:B------:R-:W-:Y:S02]  /*7410*/  IADD3 R0, R0, 0x39, RZ ;  /* 0x0000003900007810 */ /* 0x000fe40007ffe0ff */
[----:B------:R-:W-:Y:S02]  /*7420*/  FSEL R252, R30, -INF , !P4 ;  /* 0xff8000001efc7808 */ /* 0x000fe40006000000 */
[----:B------:R-:W-:-:S02]  /*7430*/  FSEL R248, R29, -INF , !P5 ;  /* 0xff8000001df87808 */ /* 0x000fc40006800000 */
[----:B------:R-:W-:Y:S02]  /*7440*/  FSEL R183, R31, -INF , !P2 ;  /* 0xff8000001fb77808 */ /* 0x000fe40005000000 */
[----:B------:R-:W-:Y:S02]  /*7450*/  FSEL R170, R20, -INF , !P1 ;  /* 0xff80000014aa7808 */ /* 0x000fe40004800000 */
[CC--:B------:R-:W-:Y:S02]  /*7460*/  ISETP.GE.AND P5, PT, R2.reuse, R239.reuse, PT ;  /* 0x000000ef0200720c */ /* 0x0c0fe40003fa6270 */
[-C--:B------:R-:W-:Y:S02]  /*7470*/  ISETP.GE.AND P2, PT, R2, R238.reuse, PT ;  /* 0x000000ee0200720c */ /* 0x080fe40003f46270 */
[C---:B------:R-:W-:Y:S02]  /*7480*/  ISETP.GE.AND P4, PT, R0.reuse, R239, PT ;  /* 0x000000ef0000720c */ /* 0x040fe40003f86270 */
[----:B------:R-:W-:-:S02]  /*7490*/  ISETP.GE.AND P1, PT, R0, R238, PT ;  /* 0x000000ee0000720c */ /* 0x000fc40003f26270 */
[CC--:B------:R-:W-:Y:S02]  /*74a0*/  ISETP.LT.OR P5, PT, R2.reuse, R237.reuse, P5 ;  /* 0x000000ed0200720c */ /* 0x0c0fe40002fa1670 */
[-C--:B------:R-:W-:Y:S02]  /*74b0*/  ISETP.LT.OR P2, PT, R2, R236.reuse, P2 ;  /* 0x000000ec0200720c */ /* 0x080fe40001741670 */
[C---:B------:R-:W-:Y:S02]  /*74c0*/  ISETP.LT.OR P4, PT, R0.reuse, R237, P4 ;  /* 0x000000ed0000720c */ /* 0x040fe40002781670 */
[----:B------:R-:W-:Y:S02]  /*74d0*/  ISETP.LT.OR P1, PT, R0, R236, P1 ;  /* 0x000000ec0000720c */ /* 0x000fe40000f21670 */
[----:B------:R-:W-:Y:S02]  /*74e0*/  FSEL R201, R21, -INF , !P6 ;  /* 0xff80000015c97808 */ /* 0x000fe40007000000 */
[----:B------:R-:W-:-:S02]  /*74f0*/  FSEL R203, R23, -INF , !P3 ;  /* 0xff80000017cb7808 */ /* 0x000fc40005800000 */
[----:B------:R-:W-:Y:S02]  /*7500*/  FSEL R202, R4, -INF , !P5 ;  /* 0xff80000004ca7808 */ /* 0x000fe40006800000 */
[----:B------:R-:W-:Y:S02]  /*7510*/  FSEL R175, R6, -INF , !P2 ;  /* 0xff80000006af7808 */ /* 0x000fe40005000000 */
[----:B------:R-:W-:Y:S02]  /*7520*/  FSEL R174, R5, -INF , !P4 ;  /* 0xff80000005ae7808 */ /* 0x000fe40006000000 */
[----:B------:R-:W-:Y:S01]  /*7530*/  FSEL R173, R7, -INF , !P1 ;  /* 0xff80000007ad7808 */ /* 0x000fe20004800000 */
[----:B------:R-:W-:Y:S05]  /*7540*/  @!P0 BRA `(.L_x_408) ;  /* 0x000001e000008947 */ /* 0x000fea0003800000 */
[----:B------:R-:W2:Y:S04]  /*7550*/  LDL.64 R244, [R1+0x18] ;  /* 0x0000180001f47983 */ /* 0x000ea80000100a00 */
[----:B------:R-:W3:Y:S01]  /*7560*/  LDL.64 R246, [R1+0x8] ;  /* 0x0000080001f67983 */ /* 0x000ee20000100a00 */
[----:B------:R-:W-:-:S02]  /*7570*/  UIADD3 UR13, UR8, -0x3, URZ ;  /* 0xfffffffd080d7890 */ /* 0x000fc4000fffe03f */
[----:B------:R-:W-:Y:S02]  /*7580*/  ULDC.64 UR4, c[0x0][0x198] ;  /* 0x0000660000047ab9 */ /* 0x000fe40000000a00 */
[----:B------:R-:W-:Y:S02]  /*7590*/  USHF.R.S32.HI UR12, URZ, 0x1f, UR13 ;  /* 0x0000001f3f0c7899 */ /* 0x000fe4000801140d */
[----:B------:R-:W-:Y:S02]  /*75a0*/  UIMAD.WIDE.U32 UR20, UR13, UR4, URZ ;  /* 0x000000040d1472a5 */ /* 0x000fe4000f8e003f */
[----:B------:R-:W-:-:S04]  /*75b0*/  UIMAD UR12, UR12, UR4, URZ ;  /* 0x000000040c0c72a4 */ /* 0x000fc8000f8e023f */
[----:B------:R-:W-:Y:S01]  /*75c0*/  UIMAD UR5, UR13, UR5, UR12 ;  /* 0x000000050d0572a4 */ /* 0x000fe2000f8e020c */
[----:B------:R-:W-:Y:S02]  /*75d0*/  IMAD.U32 R4, RZ, RZ, UR20 ;  /* 0x00000014ff047e24 */ /* 0x000fe4000f8e00ff */
[----:B------:R-:W-:Y:S01]  /*75e0*/  IMAD.U32 R5, RZ, RZ, UR21 ;  /* 0x00000015ff057e24 */ /* 0x000fe2000f8e00ff */
[----:B------:R-:W-:-:S06]  /*75f0*/  UIADD3 UR5, UR21, UR5, URZ ;  /* 0x0000000515057290 */ /* 0x000fcc000fffe03f */
[----:B------:R-:W-:Y:S01]  /*7600*/  IMAD.U32 R3, RZ, RZ, UR5 ;  /* 0x00000005ff037e24 */ /* 0x000fe2000f8e00ff */
[----:B--2---:R-:W-:-:S04]  /*7610*/  LEA R0, P1, R4, R244, 0x6 ;  /* 0x000000f404007211 */ /* 0x004fc800078230ff */
[----:B------:R-:W-:Y:S02]  /*7620*/  LEA R2, P2, R0, c[0x0][0x168], 0x1 ;  /* 0x00005a0000027a11 */ /* 0x000fe400078408ff */
[----:B---3--:R-:W-:Y:S02]  /*7630*/  LEA.HI.X R3, R4, R247, R3, 0x6, P1 ;  /* 0x000000f704037211 */ /* 0x008fe400008f3403 */
[----:B------:R-:W-:Y:S02]  /*7640*/  IADD3 R4, P1, R2, UR7, RZ ;  /* 0x0000000702047c10 */ /* 0x000fe4000ff3e0ff */
[----:B------:R-:W-:-:S04]  /*7650*/  LEA.HI.X R3, R0, c[0x0][0x16c], R3, 0x1, P2 ;  /* 0x00005b0000037a11 */ /* 0x000fc800010f0c03 */
        /* <DEDUP_REMOVED lines=13> */
.L_x_408:
[----:B------:R-:W2:Y:S04]  /*7730*/  LDL.LU R6, [R1+0x4] ;  /* 0x0000040001067983 */ /* 0x000ea80000300800 */
[----:B------:R-:W3:Y:S01]  /*7740*/  LDL.LU R7, [R1] ;  /* 0x0000000001077983 */ /* 0x000ee20000300800 */
[----:B------:R-:W-:-:S03]  /*7750*/  FMNMX.FTZ R0, R133, R9, !PT ;  /* 0x0000000985007209 */ /* 0x000fc60007810000 */
[----:B------:R-:W-:Y:S01]  /*7760*/  LDSM.16.MT88.4 R24, [R210+0x18000] ;  /* 0x01800000d218783b */ /* 0x000fe20000004200 */
[----:B------:R-:W-:-:S04]  /*7770*/  FMNMX.FTZ R0, R14, R0, !PT ;  /* 0x000000000e007209 */ /* 0x000fc80007810000 */
[----:B------:R-:W-:-:S04]  /*7780*/  FMNMX.FTZ R0, R13, R0, !PT ;  /* 0x000000000d007209 */ /* 0x000fc80007810000 */
[----:B------:R-:W-:-:S04]  /*7790*/  FMNMX.FTZ R0, R12, R0, !PT ;  /* 0x000000000c007209 */ /* 0x000fc80007810000 */
        /* <DEDUP_REMOVED lines=24> */
[----:B------:R-:W1:Y:S01]  /*7920*/  SHFL.BFLY PT, R4, R0, 0x2, 0x1f ;  /* 0x0c401f0000047f89 */ /* 0x000e6200000e0000 */
[----:B------:R-:W-:-:S04]  /*7930*/  FMNMX.FTZ R3, R200, R3, !PT ;  /* 0x00000003c8037209 */ /* 0x000fc80007810000 */
[----:B------:R-:W-:-:S04]  /*7940*/  FMNMX.FTZ R3, R203, R3, !PT ;  /* 0x00000003cb037209 */ /* 0x000fc80007810000 */
[----:B------:R-:W-:-:S04]  /*7950*/  FMNMX.FTZ R3, R175, R3, !PT ;  /* 0x00000003af037209 */ /* 0x000fc80007810000 */
[----:B------:R-:W-:-:S05]  /*7960*/  FMNMX.FTZ R3, R173, R3, !PT ;  /* 0x00000003ad037209 */ /* 0x000fca0007810000 */
[----:B------:R-:W4:Y:S01]  /*7970*/  SHFL.BFLY PT, R2, R3, 0x2, 0x1f ;  /* 0x0c401f0003027f89 */ /* 0x000f2200000e0000 */
[----:B-1----:R-:W-:-:S05]  /*7980*/  FMNMX.FTZ R0, R0, R4, !PT ;  /* 0x0000000400007209 */ /* 0x002fca0007810000 */
[----:B------:R-:W1:Y:S01]  /*7990*/  SHFL.BFLY PT, R4, R0, 0x1, 0x1f ;  /* 0x0c201f0000047f89 */ /* 0x000e6200000e0000 */
[----:B----4-:R-:W-:-:S05]  /*79a0*/  FMNMX.FTZ R3, R3, R2, !PT ;  /* 0x0000000203037209 */ /* 0x010fca0007810000 */
[----:B------:R-:W4:Y:S01]  /*79b0*/  SHFL.BFLY PT, R5, R3, 0x1, 0x1f ;  /* 0x0c201f0003057f89 */ /* 0x000f2200000e0000 */
[----:B-1----:R-:W-:-:S04]  /*79c0*/  FMNMX.FTZ R18, R0, R4, !PT ;  /* 0x0000000400127209 */ /* 0x002fc80007810000 */
[C---:B------:R-:W-:Y:S01]  /*79d0*/  FSETP.NEU.FTZ.AND P2, PT, R18.reuse, -INF , PT ;  /* 0xff8000001200780b */ /* 0x040fe20003f5d000 */
[----:B------:R-:W-:-:S05]  /*79e0*/  FMUL.FTZ R2, R18, c[0x0][0x23c] ;  /* 0x00008f0012027a20 */ /* 0x000fca0000410000 */
[----:B------:R-:W-:-:S05]  /*79f0*/  FSEL R2, R2, RZ, P2 ;  /* 0x000000ff02027208 */ /* 0x000fca0001000000 */
[--C-:B------:R-:W-:Y:S02]  /*7a00*/  FFMA.FTZ R14, R14, c[0x0][0x23c], -R2.reuse ;  /* 0x00008f000e0e7a23 */ /* 0x100fe40000010802 */
[--C-:B------:R-:W-:Y:S01]  /*7a10*/  FFMA.FTZ R13, R13, c[0x0][0x23c], -R2.reuse ;  /* 0x00008f000d0d7a23 */ /* 0x100fe20000010802 */
[----:B----4-:R-:W-:Y:S01]  /*7a20*/  FMNMX.FTZ R17, R3, R5, !PT ;  /* 0x0000000503117209 */ /* 0x010fe20007810000 */
[--C-:B------:R-:W-:Y:S01]  /*7a30*/  FFMA.FTZ R12, R12, c[0x0][0x23c], -R2.reuse ;  /* 0x00008f000c0c7a23 */ /* 0x100fe20000010802 */
[----:B------:R-:W-:Y:S01]  /*7a40*/  FSEL R3, R18, RZ, P2 ;  /* 0x000000ff12037208 */ /* 0x000fe20001000000 */
[----:B------:R-:W1:Y:S01]  /*7a50*/  MUFU.EX2 R20, R14 ;  /* 0x0000000e00147308 */ /* 0x000e620000000800 */
[C---:B------:R-:W-:Y:S01]  /*7a60*/  FSETP.NEU.FTZ.AND P1, PT, R17.reuse, -INF , PT ;  /* 0xff8000001100780b */ /* 0x040fe20003f3d000 */
[----:B------:R-:W-:Y:S02]  /*7a70*/  FMUL.FTZ R0, R17, c[0x0][0x23c] ;  /* 0x00008f0011007a20 */ /* 0x000fe40000410000 */
[----:B------:R-:W-:Y:S01]  /*7a80*/  FFMA.FTZ R9, R9, c[0x0][0x23c], -R2 ;  /* 0x00008f0009097a23 */ /* 0x000fe20000010802 */
[----:B------:R-:W-:Y:S01]  /*7a90*/  FSEL R4, R17, RZ, P1 ;  /* 0x000000ff11047208 */ /* 0x000fe20000800000 */
[----:B------:R-:W-:Y:S01]  /*7aa0*/  FADD.FTZ R5, R133, -R3 ;  /* 0x8000000385057221 */ /* 0x000fe20000010000 */
[----:B------:R-:W-:Y:S01]  /*7ab0*/  FSEL R0, R0, RZ, P1 ;  /* 0x000000ff00007208 */ /* 0x000fe20000800000 */
[----:B------:R-:W-:Y:S01]  /*7ac0*/  MUFU.EX2 R21, R13 ;  /* 0x0000000d00157308 */ /* 0x000fe20000000800 */
[----:B------:R-:W-:Y:S01]  /*7ad0*/  MOV R133, R204 ;  /* 0x000000cc00857202 */ /* 0x000fe20000000f00 */
[----:B------:R-:W-:-:S02]  /*7ae0*/  FMUL.FTZ R5, R5, c[0x0][0x23c] ;  /* 0x00008f0005057a20 */ /* 0x000fc40000410000 */
[--C-:B------:R-:W-:Y:S02]  /*7af0*/  FFMA.FTZ R15, R15, c[0x0][0x23c], -R0.reuse ;  /* 0x00008f000f0f7a23 */ /* 0x100fe40000010800 */
[--C-:B------:R-:W-:Y:S02]  /*7b00*/  FFMA.FTZ R3, R10, c[0x0][0x23c], -R0.reuse ;  /* 0x00008f000a037a23 */ /* 0x100fe40000010800 */
[----:B------:R-:W4:Y:S01]  /*7b10*/  MUFU.EX2 R19, R12 ;  /* 0x0000000c00137308 */ /* 0x000f220000000800 */
[--C-:B------:R-:W-:Y:S01]  /*7b20*/  FFMA.FTZ R8, R8, c[0x0][0x23c], -R0.reuse ;  /* 0x00008f0008087a23 */ /* 0x100fe20000010800 */
[----:B-1----:R-:W-:Y:S01]  /*7b30*/  MOV R10, R20 ;  /* 0x00000014000a7202 */ /* 0x002fe20000000f00 */
[----:B------:R-:W-:-:S05]  /*7b40*/  FFMA.FTZ R11, R11, c[0x0][0x23c], -R0 ;  /* 0x00008f000b0b7a23 */ /* 0x000fca0000010800 */
[----:B------:R1:W-:Y:S08]  /*7b50*/  MUFU.EX2 R179, R15 ;  /* 0x0000000f00b37308 */ /* 0x0003f00000000800 */
[----:B------:R-:W5:Y:S01]  /*7b60*/  MUFU.EX2 R172, R9 ;  /* 0x0000000900ac7308 */ /* 0x000f620000000800 */
[----:B-1----:R-:W1:Y:S07]  /*7b70*/  LDSM.16.MT88.4 R12, [R209+0x18000] ;  /* 0x01800000d10c783b */ /* 0x002e6e0000004200 */
[----:B------:R4:W-:Y:S08]  /*7b80*/  MUFU.EX2 R9, R3 ;  /* 0x0000000300097308 */ /* 0x0009f00000000800 */
[----:B------:R-:W1:Y:S01]  /*7b90*/  MUFU.EX2 R176, R8 ;  /* 0x0000000800b07308 */ /* 0x000e620000000800 */
[----:B----4-:R-:W-:-:S07]  /*7ba0*/  FADD.FTZ R3, R132, -R4 ;  /* 0x8000000484037221 */ /* 0x010fce0000010000 */
[----:B------:R4:W-:Y:S01]  /*7bb0*/  MUFU.EX2 R16, R11 ;  /* 0x0000000b00107308 */ /* 0x0009e20000000800 */
[----:B------:R-:W-:Y:S01]  /*7bc0*/  MOV R132, R19 ;  /* 0x0000001300847202 */ /* 0x000fe20000000f00 */
[----:B------:R-:W-:Y:S01]  /*7bd0*/  FMUL.FTZ R3, R3, c[0x0][0x23c] ;  /* 0x00008f0003037a20 */ /* 0x000fe20000410000 */
[----:B-----5:R-:W-:-:S05]  /*7be0*/  F2FP.BF16.PACK_AB R4, R10, R172 ;  /* 0x000000ac0a04723e */ /* 0x020fca00000010ff */
[----:B------:R1:W5:Y:S08]  /*7bf0*/  MUFU.EX2 R8, R5 ;  /* 0x0000000500087308 */ /* 0x0003700000000800 */
[----:B------:R-:W5:Y:S01]  /*7c00*/  MUFU.EX2 R3, R3 ;  /* 0x0000000300037308 */ /* 0x000f620000000800 */
[----:B----4-:R-:W-:Y:S02]  /*7c10*/  MOV R11, R21 ;  /* 0x00000015000b7202 */ /* 0x010fe40000000f00 */
[----:B------:R-:W4:Y:S01]  /*7c20*/  LDSM.16.MT88.4 R20, [R212+0x18000] ;  /* 0x01800000d414783b */ /* 0x000f220000004200 */
[----:B-1----:R-:W-:Y:S01]  /*7c30*/  F2FP.BF16.PACK_AB R5, R179, R176 ;  /* 0x000000b0b305723e */ /* 0x002fe200000010ff */
[----:B-----5:R-:W-:-:S02]  /*7c40*/  FMUL.FTZ R140, R140, R8 ;  /* 0x000000088c8c7220 */ /* 0x020fc40000410000 */
[-C--:B------:R-:W-:Y:S02]  /*7c50*/  FMUL.FTZ R141, R141, R8.reuse ;  /* 0x000000088d8d7220 */ /* 0x080fe40000410000 */
[-C--:B------:R-:W-:Y:S02]  /*7c60*/  FMUL.FTZ R144, R144, R8.reuse ;  /* 0x0000000890907220 */ /* 0x080fe40000410000 */
[----:B------:R-:W-:Y:S02]  /*7c70*/  FMUL.FTZ R145, R145, R8 ;  /* 0x0000000891917220 */ /* 0x000fe40000410000 */
[-C--:B------:R-:W-:Y:S02]  /*7c80*/  FMUL.FTZ R142, R142, R3.reuse ;  /* 0x000000038e8e7220 */ /* 0x080fe40000410000 */
[-C--:B------:R-:W-:Y:S02]  /*7c90*/  FMUL.FTZ R143, R143, R3.reuse ;  /* 0x000000038f8f7220 */ /* 0x080fe40000410000 */
[----:B------:R-:W-:-:S02]  /*7ca0*/  FMUL.FTZ R146, R146, R3 ;  /* 0x0000000392927220 */ /* 0x000fc40000410000 */
[-C--:B------:R-:W-:Y:S02]  /*7cb0*/  FMUL.FTZ R147, R147, R3.reuse ;  /* 0x0000000393937220 */ /* 0x080fe40000410000 */
[-C--:B------:R-:W-:Y:S02]  /*7cc0*/  FMUL.FTZ R136, R136, R8.reuse ;  /* 0x0000000888887220 */ /* 0x080fe40000410000 */
[-C--:B------:R-:W-:Y:S02]  /*7cd0*/  FMUL.FTZ R137, R137, R8.reuse ;  /* 0x0000000889897220 */ /* 0x080fe40000410000 */
[-C--:B------:R-:W-:Y:S02]  /*7ce0*/  FMUL.FTZ R138, R138, R3.reuse ;  /* 0x000000038a8a7220 */ /* 0x080fe40000410000 */
[----:B------:R-:W-:Y:S02]  /*7cf0*/  FMUL.FTZ R139, R139, R3 ;  /* 0x000000038b8b7220 */ /* 0x000fe40000410000 */
        /* <DEDUP_REMOVED lines=24> */
[----:B------:R-:W-:Y:S01]  /*7e80*/  FMUL.FTZ R40, R40, R8 ;  /* 0x0000000828287220 */ /* 0x000fe20000410000 */
[----:B--2---:R-:W-:Y:S01]  /*7e90*/  MOV R177, R6 ;  /* 0x0000000600b17202 */ /* 0x004fe20000000f00 */
[----:B------:R-:W-:Y:S01]  /*7ea0*/  FMUL.FTZ R41, R41, R8 ;  /* 0x0000000829297220 */ /* 0x000fe20000410000 */
[----:B------:R-:W-:Y:S01]  /*7eb0*/  F2FP.BF16.PACK_AB R6, R132, R11 ;  /* 0x0000000b8406723e */ /* 0x000fe200000010ff */
[----:B------:R-:W-:Y:S01]  /*7ec0*/  FMUL.FTZ R42, R42, R3 ;  /* 0x000000032a2a7220 */ /* 0x000fe20000410000 */
[----:B---3--:R-:W-:Y:S01]  /*7ed0*/  MOV R178, R7 ;  /* 0x0000000700b27202 */ /* 0x008fe20000000f00 */
[----:B------:R-:W-:Y:S01]  /*7ee0*/  FMUL.FTZ R43, R43, R3 ;  /* 0x000000032b2b7220 */ /* 0x000fe20000410000 */
[----:B------:R-:W-:Y:S01]  /*7ef0*/  F2FP.BF16.PACK_AB R7, R9, R16 ;  /* 0x000000100907723e */ /* 0x000fe200000010ff */
[----:B------:R-:W-:-:S02]  /*7f00*/  FMUL.FTZ R48, R48, R8 ;  /* 0x0000000830307220 */ /* 0x000fc40000410000 */
[-C--:B------:R-:W-:Y:S02]  /*7f10*/  FMUL.FTZ R49, R49, R8.reuse ;  /* 0x0000000831317220 */ /* 0x080fe40000410000 */
[-C--:B------:R-:W-:Y:S02]  /*7f20*/  FMUL.FTZ R50, R50, R3.reuse ;  /* 0x0000000332327220 */ /* 0x080fe40000410000 */
[C---:B------:R-:W-:Y:S01]  /*7f30*/  HMMA.16816.F32.BF16 R244, R4.reuse, R14, R140 ;  /* 0x0000000e04f4723c */ /* 0x040fe2000004188c */
[----:B------:R-:W-:Y:S02]  /*7f40*/  FMUL.FTZ R51, R51, R3 ;  /* 0x0000000333337220 */ /* 0x000fe40000410000 */
[-C--:B------:R-:W-:Y:S02]  /*7f50*/  FMUL.FTZ R44, R44, R8.reuse ;  /* 0x000000082c2c7220 */ /* 0x080fe40000410000 */
[-C--:B------:R-:W-:Y:S02]  /*7f60*/  FMUL.FTZ R45, R45, R8.reuse ;  /* 0x000000082d2d7220 */ /* 0x080fe40000410000 */
[----:B------:R-:W-:Y:S01]  /*7f70*/  IMAD.MOV.U32 R143, RZ, RZ, R18 ;  /* 0x000000ffff8f7224 */ /* 0x000fe200078e0012 */
[C---:B------:R-:W-:Y:S01]  /*7f80*/  HMMA.16816.F32.BF16 R144, R4.reuse, R24, R144 ;  /* 0x000000180490723c */ /* 0x040fe20000041890 */
[----:B------:R-:W-:Y:S01]  /*7f90*/  MOV R141, R17 ;  /* 0x00000011008d7202 */ /* 0x000fe20000000f00 */
[----:B------:R-:W-:Y:S01]  /*7fa0*/  FMUL.FTZ R46, R46, R3 ;  /* 0x000000032e2e7220 */ /* 0x000fe20000410000 */
[----:B------:R-:W-:Y:S01]  /*7fb0*/  MOV R140, R203 ;  /* 0x000000cb008c7202 */ /* 0x000fe20000000f00 */
[----:B------:R-:W-:Y:S01]  /*7fc0*/  FMUL.FTZ R47, R47, R3 ;  /* 0x000000032f2f7220 */ /* 0x000fe20000410000 */
[----:B------:R-:W-:Y:S01]  /*7fd0*/  MOV R142, R9 ;  /* 0x00000009008e7202 */ /* 0x000fe20000000f00 */
[----:B------:R-:W-:Y:S01]  /*7fe0*/  FMUL.FTZ R52, R52, R8 ;  /* 0x0000000834347220 */ /* 0x000fe20000410000 */
[----:B------:R-:W-:Y:S01]  /*7ff0*/  MOV R24, R202 ;  /* 0x000000ca00187202 */ /* 0x000fe20000000f00 */
[----:B------:R-:W-:Y:S01]  /*8000*/  IMAD.MOV.U32 R25, RZ, RZ, R16 ;  /* 0x000000ffff197224 */ /* 0x000fe200078e0010 */
[----:B------:R-:W-:Y:S01]  /*8010*/  HMMA.16816.F32.BF16 R136, R4, R12, R136 ;  /* 0x0000000c0488723c */ /* 0x000fe20000041888 */
[----:B------:R-:W1:Y:S01]  /*8020*/  LDSM.16.MT88.4 R16, [R211+0x18000] ;  /* 0x01800000d310783b */ /* 0x000e620000004200 */
[----:B------:R-:W-:-:S02]  /*8030*/  FMUL.FTZ R53, R53, R8 ;  /* 0x0000000835357220 */ /* 0x000fc40000410000 */
[-C--:B------:R-:W-:Y:S01]  /*8040*/  FMUL.FTZ R54, R54, R3.reuse ;  /* 0x0000000336367220 */ /* 0x080fe20000410000 */
[----:B------:R-:W2:Y:S01]  /*8050*/  LDSM.16.MT88.4 R12, [R209+0x1a000] ;  /* 0x01a00000d10c783b */ /* 0x000ea20000004200 */
[-C--:B------:R-:W-:Y:S02]  /*8060*/  FMUL.FTZ R55, R55, R3.reuse ;  /* 0x0000000337377220 */ /* 0x080fe40000410000 */
[C---:B------:R-:W-:Y:S01]  /*8070*/  HMMA.16816.F32.BF16 R28, R4.reuse, R26, R148 ;  /* 0x0000001a041c723c */ /* 0x040fe20000041894 */
[-C--:B------:R-:W-:Y:S02]  /*8080*/  FMUL.FTZ R56, R56, R8.reuse ;  /* 0x0000000838387220 */ /* 0x080fe40000410000 */
[----:B------:R-:W-:Y:S02]  /*8090*/  FMUL.FTZ R57, R57, R8 ;  /* 0x0000000839397220 */ /* 0x000fe40000410000 */
[----:B------:R-:W-:Y:S02]  /*80a0*/  FMUL.FTZ R58, R58, R3 ;  /* 0x000000033a3a7220 */ /* 0x000fe40000410000 */
[----:B------:R-:W-:Y:S01]  /*80b0*/  MOV R151, R201 ;  /* 0x000000c900977202 */ /* 0x000fe20000000f00 */
[----:B----4-:R-:W-:Y:S01]  /*80c0*/  HMMA.16816.F32.BF16 R152, R4, R20, R152 ;  /* 0x000000140498723c */ /* 0x010fe20000041898 */
[----:B------:R-:W-:Y:S01]  /*80d0*/  MOV R150, R200 ;  /* 0x000000c800967202 */ /* 0x000fe20000000f00 */
[----:B------:R-:W-:-:S02]  /*80e0*/  FMUL.FTZ R59, R59, R3 ;  /* 0x000000033b3b7220 */ /* 0x000fc40000410000 */
[----:B------:R-:W-:Y:S02]  /*80f0*/  IMAD.MOV.U32 R9, RZ, RZ, R178 ;  /* 0x000000ffff097224 */ /* 0x000fe400078e00b2 */
[-C--:B------:R-:W-:Y:S02]  /*8100*/  FMUL.FTZ R60, R60, R8.reuse ;  /* 0x000000083c3c7220 */ /* 0x080fe40000410000 */
[----:B------:R-:W-:Y:S01]  /*8110*/  HMMA.16816.F32.BF16 R240, R4, R22, R156 ;  /* 0x0000001604f0723c */ /* 0x000fe2000004189c */
[----:B------:R-:W3:Y:S01]  /*8120*/  LDSM.16.MT88.4 R20, [R210+0x1a000] ;  /* 0x01a00000d214783b */ /* 0x000ee20000004200 */
[----:B------:R-:W-:Y:S02]  /*8130*/  FMUL.FTZ R61, R61, R8 ;  /* 0x000000083d3d7220 */ /* 0x000fe40000410000 */
[-C--:B------:R-:W-:Y:S02]  /*8140*/  FMUL.FTZ R62, R62, R3.reuse ;  /* 0x000000033e3e7220 */ /* 0x080fe40000410000 */
[----:B------:R-:W-:-:S02]  /*8150*/  FMUL.FTZ R63, R63, R3 ;  /* 0x000000033f3f7220 */ /* 0x000fc40000410000 */
[-C--:B------:R-:W-:Y:S02]  /*8160*/  FMUL.FTZ R64, R64, R8.reuse ;  /* 0x0000000840407220 */ /* 0x080fe40000410000 */
[-C--:B------:R-:W-:Y:S02]  /*8170*/  FMUL.FTZ R65, R65, R8.reuse ;  /* 0x0000000841417220 */ /* 0x080fe40000410000 */
[-C--:B------:R-:W-:Y:S02]  /*8180*/  FMUL.FTZ R66, R66, R3.reuse ;  /* 0x0000000342427220 */ /* 0x080fe40000410000 */
[----:B------:R-:W-:Y:S02]  /*8190*/  FMUL.FTZ R67, R67, R3 ;  /* 0x0000000343437220 */ /* 0x000fe40000410000 */
[-C--:B------:R-:W-:Y:S01]  /*81a0*/  FMUL.FTZ R68, R68, R8.reuse ;  /* 0x0000000844447220 */ /* 0x080fe20000410000 */
[----:B-1----:R-:W-:Y:S01]  /*81b0*/  HMMA.16816.F32.BF16 R204, R4, R16, R160 ;  /* 0x0000001004cc723c */ /* 0x002fe200000418a0 */
[----:B------:R-:W-:-:S02]  /*81c0*/  FMUL.FTZ R69, R69, R8 ;  /* 0x0000000845457220 */ /* 0x000fc40000410000 */
[-C--:B------:R-:W-:Y:S02]  /*81d0*/  FMUL.FTZ R70, R70, R3.reuse ;  /* 0x0000000346467220 */ /* 0x080fe40000410000 */
[-C--:B------:R-:W-:Y:S02]  /*81e0*/  FMUL.FTZ R71, R71, R3.reuse ;  /* 0x0000000347477220 */ /* 0x080fe40000410000 */
[-C--:B------:R-:W-:Y:S01]  /*81f0*/  FMUL.FTZ R72, R72, R8.reuse ;  /* 0x0000000848487220 */ /* 0x080fe20000410000 */
[----:B------:R-:W-:Y:S01]  /*8200*/  HMMA.16816.F32.BF16 R200, R4, R18, R164 ;  /* 0x0000001204c8723c */ /* 0x000fe200000418a4 */
[----:B------:R-:W1:Y:S01]  /*8210*/  LDSM.16.MT88.4 R16, [R212+0x1a000] ;  /* 0x01a00000d410783b */ /* 0x000e620000004200 */
[----:B------:R-:W-:Y:S02]  /*8220*/  FMUL.FTZ R73, R73, R8 ;  /* 0x0000000849497220 */ /* 0x000fe40000410000 */
[-C--:B------:R-:W-:Y:S02]  /*8230*/  FMUL.FTZ R74, R74, R3.reuse ;  /* 0x000000034a4a7220 */ /* 0x080fe40000410000 */
        /* <DEDUP_REMOVED lines=10> */
[----:B------:R-:W-:Y:S01]  /*82e0*/  FMUL.FTZ R82, R82, R3 ;  /* 0x0000000352527220 */ /* 0x000fe20000410000 */
[----:B------:R-:W-:Y:S01]  /*82f0*/  MOV R43, R173 ;  /* 0x000000ad002b7202 */ /* 0x000fe20000000f00 */
[C---:B---3--:R-:W-:Y:S01]  /*8300*/  HMMA.16816.F32.BF16 R184, R4.reuse, R22, R48 ;  /* 0x0000001604b8723c */ /* 0x048fe20000041830 */
[----:B------:R-:W-:Y:S02]  /*8310*/  FMUL.FTZ R83, R83, R3 ;  /* 0x0000000353537220 */ /* 0x000fe40000410000 */
[-C--:B------:R-:W-:Y:S02]  /*8320*/  FMUL.FTZ R84, R84, R8.reuse ;  /* 0x0000000854547220 */ /* 0x080fe40000410000 */
[----:B------:R-:W-:Y:S02]  /*8330*/  FMUL.FTZ R85, R85, R8 ;  /* 0x0000000855557220 */ /* 0x000fe40000410000 */
[----:B------:R-:W-:Y:S01]  /*8340*/  MOV R51, R179 ;  /* 0x000000b300337202 */ /* 0x000fe20000000f00 */
[C---:B------:R-:W-:Y:S01]  /*8350*/  HMMA.16816.F32.BF16 R188, R4.reuse, R20, R44 ;  /* 0x0000001404bc723c */ /* 0x040fe2000004182c */
[----:B------:R-:W-:Y:S01]  /*8360*/  MOV R50, R177 ;  /* 0x000000b100327202 */ /* 0x000fe20000000f00 */
[----:B------:R-:W3:Y:S01]  /*8370*/  LDSM.16.MT88.4 R20, [R209+0x1c000] ;  /* 0x01c00000d114783b */ /* 0x000ee20000004200 */
[----:B------:R-:W-:Y:S01]  /*8380*/  MOV R49, R183 ;  /* 0x000000b700317202 */ /* 0x000fe20000000f00 */
[-C--:B------:R-:W-:Y:S01]  /*8390*/  FMUL.FTZ R86, R86, R3.reuse ;  /* 0x0000000356567220 */ /* 0x080fe20000410000 */
[----:B------:R-:W-:Y:S01]  /*83a0*/  MOV R48, R176 ;  /* 0x000000b000307202 */ /* 0x000fe20000000f00 */
[----:B------:R-:W-:Y:S01]  /*83b0*/  FMUL.FTZ R87, R87, R3 ;  /* 0x0000000357577220 */ /* 0x000fe20000410000 */
[----:B------:R-:W-:Y:S01]  /*83c0*/  MOV R47, R141 ;  /* 0x0000008d002f7202 */ /* 0x000fe20000000f00 */
[----:B------:R-:W-:Y:S01]  /*83d0*/  IMAD.MOV.U32 R46, RZ, RZ, R142 ;  /* 0x000000ffff2e7224 */ /* 0x000fe200078e008e */
[----:B-1----:R-:W-:Y:S01]  /*83e0*/  HMMA.16816.F32.BF16 R180, R4, R16, R52 ;  /* 0x0000001004b4723c */ /* 0x002fe20000041834 */
[----:B------:R-:W-:Y:S01]  /*83f0*/  MOV R45, R143 ;  /* 0x0000008f002d7202 */ /* 0x000fe20000000f00 */
[----:B------:R-:W-:Y:S01]  /*8400*/  FMUL.FTZ R88, R88, R8 ;  /* 0x0000000858587220 */ /* 0x000fe20000410000 */
[----:B------:R-:W-:Y:S01]  /*8410*/  MOV R44, R132 ;  /* 0x00000084002c7202 */ /* 0x000fe20000000f00 */
[----:B------:R-:W-:-:S02]  /*8420*/  FMUL.FTZ R89, R89, R8 ;  /* 0x0000000859597220 */ /* 0x000fc40000410000 */
[----:B------:R-:W-:Y:S01]  /*8430*/  FMUL.FTZ R90, R90, R3 ;  /* 0x000000035a5a7220 */ /* 0x000fe20000410000 */
[----:B------:R-:W-:Y:S01]  /*8440*/  MOV R55, R10 ;  /* 0x0000000a00377202 */ /* 0x000fe20000000f00 */
[C---:B------:R-:W-:Y:S01]  /*8450*/  HMMA.16816.F32.BF16 R176, R4.reuse, R18, R56 ;  /* 0x0000001204b0723c */ /* 0x040fe20000041838 */
[----:B------:R-:W1:Y:S01]  /*8460*/  LDSM.16.MT88.4 R16, [R210+0x1c000] ;  /* 0x01c00000d210783b */ /* 0x000e620000004200 */
[----:B------:R-:W-:Y:S01]  /*8470*/  IMAD.MOV.U32 R53, RZ, RZ, R174 ;  /* 0x000000ffff357224 */ /* 0x000fe200078e00ae */
[----:B------:R-:W-:Y:S01]  /*8480*/  MOV R10, R175 ;  /* 0x000000af000a7202 */ /* 0x000fe20000000f00 */
[----:B------:R-:W-:Y:S01]  /*8490*/  FMUL.FTZ R91, R91, R3 ;  /* 0x000000035b5b7220 */ /* 0x000fe20000410000 */
[----:B------:R-:W-:Y:S01]  /*84a0*/  MOV R52, R172 ;  /* 0x000000ac00347202 */ /* 0x000fe20000000f00 */
[----:B------:R-:W-:Y:S01]  /*84b0*/  FMUL.FTZ R92, R92, R8 ;  /* 0x000000085c5c7220 */ /* 0x000fe20000410000 */
[----:B------:R-:W-:Y:S01]  /*84c0*/  MOV R59, R150 ;  /* 0x00000096003b7202 */ /* 0x000fe20000000f00 */
[----:B------:R-:W-:Y:S01]  /*84d0*/  IMAD.MOV.U32 R58, RZ, RZ, R151 ;  /* 0x000000ffff3a7224 */ /* 0x000fe200078e0097 */
[C---:B--2---:R-:W-:Y:S01]  /*84e0*/  HMMA.16816.F32.BF16 R156, R4.reuse, R14, R64 ;  /* 0x0000000e049c723c */ /* 0x044fe20000041840 */
[----:B------:R-:W-:Y:S01]  /*84f0*/  MOV R54, R9 ;  /* 0x0000000900367202 */ /* 0x000fe20000000f00 */
[----:B------:R-:W-:Y:S01]  /*8500*/  FFMA.FTZ R9, R134, c[0x0][0x23c], -R2 ;  /* 0x00008f0086097a23 */ /* 0x000fe20000010802 */
[----:B------:R-:W-:Y:S01]  /*8510*/  MOV R57, R24 ;  /* 0x0000001800397202 */ /* 0x000fe20000000f00 */
[----:B------:R-:W-:Y:S01]  /*8520*/  FMUL.FTZ R93, R93, R8 ;  /* 0x000000085d5d7220 */ /* 0x000fe20000410000 */
[----:B------:R-:W-:Y:S01]  /*8530*/  MOV R56, R25 ;  /* 0x0000001900387202 */ /* 0x000fe20000000f00 */
[----:B------:R2:W-:Y:S01]  /*8540*/  MUFU.EX2 R42, R9 ;  /* 0x00000009002a7308 */ /* 0x0005e20000000800 */
[-C--:B------:R-:W-:Y:S01]  /*8550*/  FMUL.FTZ R94, R94, R3.reuse ;  /* 0x000000035e5e7220 */ /* 0x080fe20000410000 */
[----:B------:R-:W-:Y:S01]  /*8560*/  HMMA.16816.F32.BF16 R148, R4, R12, R60 ;  /* 0x0000000c0494723c */ /* 0x000fe2000004183c */
[----:B------:R-:W4:Y:S01]  /*8570*/  LDSM.16.MT88.4 R12, [R212+0x1c000] ;  /* 0x01c00000d40c783b */ /* 0x000f220000004200 */
[----:B------:R-:W-:-:S02]  /*8580*/  FMUL.FTZ R95, R95, R3 ;  /* 0x000000035f5f7220 */ /* 0x000fc40000410000 */
[-C--:B------:R-:W-:Y:S01]  /*8590*/  FMUL.FTZ R96, R96, R8.reuse ;  /* 0x0000000860607220 */ /* 0x080fe20000410000 */
[----:B------:R-:W-:Y:S01]  /*85a0*/  LDSM.16.MT88.4 R24, [R210+0x18800] ;  /* 0x01880000d218783b */ /* 0x000fe20000004200 */
[----:B------:R-:W-:Y:S01]  /*85b0*/  FMUL.FTZ R97, R97, R8 ;  /* 0x0000000861617220 */ /* 0x000fe20000410000 */
[----:B------:R-:W-:Y:S01]  /*85c0*/  MOV R63, R140 ;  /* 0x0000008c003f7202 */ /* 0x000fe20000000f00 */
[C---:B---3--:R-:W-:Y:S01]  /*85d0*/  HMMA.16816.F32.BF16 R160, R4.reuse, R20, R68 ;  /* 0x0000001404a0723c */ /* 0x048fe20000041844 */
[-C--:B------:R-:W-:Y:S02]  /*85e0*/  FMUL.FTZ R98, R98, R3.reuse ;  /* 0x0000000362627220 */ /* 0x080fe40000410000 */
[-C--:B------:R-:W-:Y:S02]  /*85f0*/  FMUL.FTZ R99, R99, R3.reuse ;  /* 0x0000000363637220 */ /* 0x080fe40000410000 */
[-C--:B------:R-:W-:Y:S02]  /*8600*/  FMUL.FTZ R100, R100, R8.reuse ;  /* 0x0000000864647220 */ /* 0x080fe40000410000 */
[----:B--2---:R-:W-:Y:S01]  /*8610*/  FFMA.FTZ R9, R32, c[0x0][0x23c], -R2 ;  /* 0x00008f0020097a23 */ /* 0x004fe20000010802 */
[C---:B------:R-:W-:Y:S01]  /*8620*/  HMMA.16816.F32.BF16 R164, R4.reuse, R22, R72 ;  /* 0x0000001604a4723c */ /* 0x040fe20000041848 */
[----:B------:R-:W2:Y:S01]  /*8630*/  LDSM.16.MT88.4 R20, [R211+0x1c000] ;  /* 0x01c00000d314783b */ /* 0x000ea20000004200 */
[----:B------:R-:W-:Y:S01]  /*8640*/  FMUL.FTZ R101, R101, R8 ;  /* 0x0000000865657220 */ /* 0x000fe20000410000 */
[----:B------:R3:W5:Y:S01]  /*8650*/  MUFU.EX2 R40, R9 ;  /* 0x0000000900287308 */ /* 0x0007620000000800 */
[----:B------:R-:W-:Y:S01]  /*8660*/  FMUL.FTZ R102, R102, R3 ;  /* 0x0000000366667220 */ /* 0x000fe20000410000 */
[----:B------:R-:W-:Y:S01]  /*8670*/  MOV R70, R53 ;  /* 0x0000003500467202 */ /* 0x000fe20000000f00 */
[----:B------:R-:W-:Y:S01]  /*8680*/  FMUL.FTZ R103, R103, R3 ;  /* 0x0000000367677220 */ /* 0x000fe20000410000 */
[----:B------:R-:W-:Y:S01]  /*8690*/  MOV R69, R54 ;  /* 0x0000003600457202 */ /* 0x000fe20000000f00 */
[----:B-1----:R-:W-:Y:S01]  /*86a0*/  HMMA.16816.F32.BF16 R172, R4, R16, R76 ;  /* 0x0000001004ac723c */ /* 0x002fe2000004184c */
[----:B------:R-:W-:Y:S01]  /*86b0*/  FMUL.FTZ R104, R104, R8 ;  /* 0x0000000868687220 */ /* 0x000fe20000410000 */
[----:B------:R-:W-:Y:S01]  /*86c0*/  MOV R72, R50 ;  /* 0x0000003200487202 */ /* 0x000fe20000000f00 */
[----:B------:R-:W-:Y:S01]  /*86d0*/  FMUL.FTZ R105, R105, R8 ;  /* 0x0000000869697220 */ /* 0x000fe20000410000 */
[----:B------:R-:W-:Y:S01]  /*86e0*/  MOV R73, R51 ;  /* 0x0000003300497202 */ /* 0x000fe20000000f00 */
[----:B------:R-:W-:-:S02]  /*86f0*/  FMUL.FTZ R106, R106, R3 ;  /* 0x000000036a6a7220 */ /* 0x000fc40000410000 */
[----:B------:R-:W-:Y:S01]  /*8700*/  FMUL.FTZ R107, R107, R3 ;  /* 0x000000036b6b7220 */ /* 0x000fe20000410000 */
[C---:B------:R-:W-:Y:S01]  /*8710*/  HMMA.16816.F32.BF16 R140, R4.reuse, R18, R80 ;  /* 0x00000012048c723c */ /* 0x040fe20000041850 */
[----:B------:R-:W1:Y:S01]  /*8720*/  LDSM.16.MT88.4 R16, [R209+0x1e000] ;  /* 0x01e00000d110783b */ /* 0x000e620000004200 */
[----:B------:R-:W-:Y:S01]  /*8730*/  FMUL.FTZ R108, R108, R8 ;  /* 0x000000086c6c7220 */ /* 0x000fe20000410000 */
[----:B------:R-:W-:Y:S01]  /*8740*/  MOV R76, R57 ;  /* 0x00000039004c7202 */ /* 0x000fe20000000f00 */
[----:B---3--:R-:W-:Y:S01]  /*8750*/  FFMA.FTZ R9, R135, c[0x0][0x23c], -R2 ;  /* 0x00008f0087097a23 */ /* 0x008fe20000010802 */
[----:B------:R-:W-:Y:S01]  /*8760*/  MOV R77, R58 ;  /* 0x0000003a004d7202 */ /* 0x000fe20000000f00 */
[----:B------:R-:W-:Y:S01]  /*8770*/  FMUL.FTZ R109, R109, R8 ;  /* 0x000000086d6d7220 */ /* 0x000fe20000410000 */
[----:B------:R-:W-:Y:S01]  /*8780*/  MOV R78, R59 ;  /* 0x0000003b004e7202 */ /* 0x000fe20000000f00 */
[----:B------:R3:W-:Y:S01]  /*8790*/  MUFU.EX2 R75, R9 ;  /* 0x00000009004b7308 */ /* 0x0007e20000000800 */
[----:B----4-:R-:W-:Y:S01]  /*87a0*/  HMMA.16816.F32.BF16 R80, R4, R12, R84 ;  /* 0x0000000c0450723c */ /* 0x010fe20000041854 */
[-C--:B------:R-:W-:Y:S01]  /*87b0*/  FMUL.FTZ R110, R110, R3.reuse ;  /* 0x000000036e6e7220 */ /* 0x080fe20000410000 */
[----:B------:R-:W-:Y:S01]  /*87c0*/  MOV R79, R48 ;  /* 0x00000030004f7202 */ /* 0x000fe20000000f00 */
[----:B------:R-:W-:-:S02]  /*87d0*/  FMUL.FTZ R111, R111, R3 ;  /* 0x000000036f6f7220 */ /* 0x000fc40000410000 */
[-C--:B------:R-:W-:Y:S02]  /*87e0*/  FMUL.FTZ R112, R112, R8.reuse ;  /* 0x0000000870707220 */ /* 0x080fe40000410000 */
[----:B------:R-:W-:Y:S01]  /*87f0*/  FMUL.FTZ R113, R113, R8 ;  /* 0x0000000871717220 */ /* 0x000fe20000410000 */
[C---:B------:R-:W-:Y:S01]  /*8800*/  HMMA.16816.F32.BF16 R64, R4.reuse, R14, R88 ;  /* 0x0000000e0440723c */ /* 0x040fe20000041858 */
[----:B------:R-:W4:Y:S01]  /*8810*/  LDSM.16.MT88.4 R12, [R210+0x1e000] ;  /* 0x01e00000d20c783b */ /* 0x000f220000004200 */
[-C--:B------:R-:W-:Y:S01]  /*8820*/  FMUL.FTZ R114, R114, R3.reuse ;  /* 0x0000000372727220 */ /* 0x080fe20000410000 */
[----:B------:R-:W-:Y:S01]  /*8830*/  MOV R85, R44 ;  /* 0x0000002c00557202 */ /* 0x000fe20000000f00 */
[----:B------:R-:W-:Y:S01]  /*8840*/  FMUL.FTZ R115, R115, R3 ;  /* 0x0000000373737220 */ /* 0x000fe20000410000 */
[----:B------:R-:W-:Y:S01]  /*8850*/  MOV R84, R47 ;  /* 0x0000002f00547202 */ /* 0x000fe20000000f00 */
[----:B------:R-:W-:Y:S01]  /*8860*/  FMUL.FTZ R116, R116, R8 ;  /* 0x0000000874747220 */ /* 0x000fe20000410000 */
[----:B------:R-:W-:Y:S01]  /*8870*/  MOV R90, R45 ;  /* 0x0000002d005a7202 */ /* 0x000fe20000000f00 */
[----:B--2---:R-:W-:Y:S01]  /*8880*/  HMMA.16816.F32.BF16 R92, R4, R20, R92 ;  /* 0x00000014045c723c */ /* 0x004fe2000004185c */
[----:B---3--:R-:W-:Y:S01]  /*8890*/  FFMA.FTZ R9, R33, c[0x0][0x23c], -R2 ;  /* 0x00008f0021097a23 */ /* 0x008fe20000010802 */
[----:B------:R-:W-:Y:S01]  /*88a0*/  MOV R91, R46 ;  /* 0x0000002e005b7202 */ /* 0x000fe20000000f00 */
[----:B------:R-:W-:Y:S01]  /*88b0*/  FMUL.FTZ R117, R117, R8 ;  /* 0x0000000875757220 */ /* 0x000fe20000410000 */
[----:B------:R-:W-:Y:S01]  /*88c0*/  MOV R87, R56 ;  /* 0x0000003800577202 */ /* 0x000fe20000000f00 */
[----:B------:R2:W-:Y:S01]  /*88d0*/  MUFU.EX2 R71, R9 ;  /* 0x0000000900477308 */ /* 0x0005e20000000800 */
[----:B------:R-:W-:-:S02]  /*88e0*/  FMUL.FTZ R118, R118, R3 ;  /* 0x0000000376767220 */ /* 0x000fc40000410000 */
[C---:B------:R-:W-:Y:S01]  /*88f0*/  HMMA.16816.F32.BF16 R96, R4.reuse, R22, R96 ;  /* 0x000000160460723c */ /* 0x040fe20000041860 */
[----:B------:R-:W3:Y:S01]  /*8900*/  LDSM.16.MT88.4 R20, [R212+0x1e000] ;  /* 0x01e00000d414783b */ /* 0x000ee20000004200 */
[-C--:B------:R-:W-:Y:S02]  /*8910*/  FMUL.FTZ R119, R119, R3.reuse ;  /* 0x0000000377777220 */ /* 0x080fe40000410000 */
[-C--:B------:R-:W-:Y:S02]  /*8920*/  FMUL.FTZ R120, R120, R8.reuse ;  /* 0x0000000878787220 */ /* 0x080fe40000410000 */
[----:B------:R-:W-:Y:S02]  /*8930*/  FMUL.FTZ R121, R121, R8 ;  /* 0x0000000879797220 */ /* 0x000fe40000410000 */
[----:B-1----:R-:W-:Y:S01]  /*8940*/  HMMA.16816.F32.BF16 R100, R4, R16, R100 ;  /* 0x000000100464723c */ /* 0x002fe20000041864 */
[-C--:B------:R-:W-:Y:S02]  /*8950*/  FMUL.FTZ R122, R122, R3.reuse ;  /* 0x000000037a7a7220 */ /* 0x080fe40000410000 */
[----:B------:R-:W-:-:S02]  /*8960*/  FMUL.FTZ R123, R123, R3 ;  /* 0x000000037b7b7220 */ /* 0x000fc40000410000 */
[----:B--2---:R-:W-:Y:S02]  /*8970*/  FFMA.FTZ R9, R168, c[0x0][0x23c], -R0 ;  /* 0x00008f00a8097a23 */ /* 0x004fe40000010800 */
[-C--:B------:R-:W-:Y:S01]  /*8980*/  FMUL.FTZ R124, R124, R8.reuse ;  /* 0x000000087c7c7220 */ /* 0x080fe20000410000 */
[C---:B------:R-:W-:Y:S01]  /*8990*/  HMMA.16816.F32.BF16 R104, R4.reuse, R18, R104 ;  /* 0x000000120468723c */ /* 0x040fe20000041868 */
[----:B------:R-:W1:Y:S01]  /*89a0*/  LDSM.16.MT88.4 R16, [R211+0x1e000] ;  /* 0x01e00000d310783b */ /* 0x000e620000004200 */
[----:B------:R2:W-:Y:S01]  /*89b0*/  MUFU.EX2 R41, R9 ;  /* 0x0000000900297308 */ /* 0x0005e20000000800 */
[-C--:B------:R-:W-:Y:S02]  /*89c0*/  FMUL.FTZ R125, R125, R8.reuse ;  /* 0x000000087d7d7220 */ /* 0x080fe40000410000 */
[-C--:B------:R-:W-:Y:S02]  /*89d0*/  FMUL.FTZ R126, R126, R3.reuse ;  /* 0x000000037e7e7220 */ /* 0x080fe40000410000 */
[----:B------:R-:W-:Y:S01]  /*89e0*/  FMUL.FTZ R127, R127, R3 ;  /* 0x000000037f7f7220 */ /* 0x000fe20000410000 */
[----:B----4-:R-:W-:Y:S01]  /*89f0*/  HMMA.16816.F32.BF16 R108, R4, R12, R108 ;  /* 0x0000000c046c723c */ /* 0x010fe2000004186c */
[----:B------:R-:W-:-:S02]  /*8a00*/  FMUL.FTZ R128, R128, R8 ;  /* 0x0000000880807220 */ /* 0x000fc40000410000 */
[----:B------:R-:W-:Y:S02]  /*8a10*/  FMUL.FTZ R129, R129, R8 ;  /* 0x0000000881817220 */ /* 0x000fe40000410000 */
[-C--:B------:R-:W-:Y:S02]  /*8a20*/  FMUL.FTZ R130, R130, R3.reuse ;  /* 0x0000000382827220 */ /* 0x080fe40000410000 */
[----:B------:R-:W-:Y:S01]  /*8a30*/  FMUL.FTZ R131, R131, R3 ;  /* 0x0000000383837220 */ /* 0x000fe20000410000 */
[C---:B------:R-:W-:Y:S01]  /*8a40*/  HMMA.16816.F32.BF16 R112, R4.reuse, R14, R112 ;  /* 0x0000000e0470723c */ /* 0x040fe20000041870 */
[----:B------:R-:W4:Y:S01]  /*8a50*/  LDSM.16.MT88.4 R12, [R209+0x18800] ;  /* 0x01880000d10c783b */ /* 0x000f220000004200 */
[----:B--2---:R-:W-:Y:S02]  /*8a60*/  FFMA.FTZ R9, R169, c[0x0][0x23c], -R0 ;  /* 0x00008f00a9097a23 */ /* 0x004fe40000010800 */
[----:B------:R-:W-:Y:S02]  /*8a70*/  IMAD.MOV.U32 R68, RZ, RZ, R55 ;  /* 0x000000ffff447224 */ /* 0x000fe400078e0037 */
[----:B------:R2:W1:Y:S01]  /*8a80*/  MUFU.EX2 R60, R9 ;  /* 0x00000009003c7308 */ /* 0x0004620000000800 */
[----:B------:R-:W-:Y:S01]  /*8a90*/  IMAD.MOV.U32 R74, RZ, RZ, R49 ;  /* 0x000000ffff4a7224 */ /* 0x000fe200078e0031 */
[----:B---3--:R-:W-:Y:S01]  /*8aa0*/  HMMA.16816.F32.BF16 R116, R4, R20, R116 ;  /* 0x000000140474723c */ /* 0x008fe20000041874 */
[----:B------:R-:W-:-:S07]  /*8ab0*/  IMAD.MOV.U32 R86, RZ, RZ, R63 ;  /* 0x000000ffff567224 */ /* 0x000fce00078e003f */
[----:B------:R-:W-:Y:S01]  /*8ac0*/  HMMA.16816.F32.BF16 R120, R4, R22, R120 ;  /* 0x000000160478723c */ /* 0x000fe20000041878 */
[----:B------:R-:W3:Y:S01]  /*8ad0*/  LDSM.16.MT88.4 R20, [R212+0x18800] ;  /* 0x01880000d414783b */ /* 0x000ee20000004200 */
[----:B--2---:R-:W-:-:S06]  /*8ae0*/  FFMA.FTZ R9, R34, c[0x0][0x23c], -R0 ;  /* 0x00008f0022097a23 */ /* 0x004fcc0000010800 */
[C---:B-1----:R-:W-:Y:S01]  /*8af0*/  HMMA.16816.F32.BF16 R124, R4.reuse, R16, R124 ;  /* 0x00000010047c723c */ /* 0x042fe2000004187c */
[----:B------:R1:W-:Y:S07]  /*8b00*/  MUFU.EX2 R132, R9 ;  /* 0x0000000900847308 */ /* 0x0003ee0000000800 */
[----:B------:R-:W-:Y:S01]  /*8b10*/  HMMA.16816.F32.BF16 R128, R4, R18, R128 ;  /* 0x000000120480723c */ /* 0x000fe20000041880 */
[----:B------:R-:W2:Y:S06]  /*8b20*/  LDSM.16.MT88.4 R16, [R211+0x18800] ;  /* 0x01880000d310783b */ /* 0x000eac0000004200 */
[----:B-----5:R-:W-:-:S02]  /*8b30*/  F2FP.BF16.PACK_AB R4, R40, R42 ;  /* 0x0000002a2804723e */ /* 0x020fc400000010ff */
[----:B------:R-:W-:Y:S01]  /*8b40*/  F2FP.BF16.PACK_AB R5, R60, R41 ;  /* 0x000000293c05723e */ /* 0x000fe200000010ff */
[----:B-1----:R-:W-:Y:S01]  /*8b50*/  FFMA.FTZ R9, R35, c[0x0][0x23c], -R0 ;  /* 0x00008f0023097a23 */ /* 0x002fe20000010800 */
[----:B------:R-:W-:Y:S01]  /*8b60*/  F2FP.BF16.PACK_AB R6, R71, R75 ;  /* 0x0000004b4706723e */ /* 0x000fe200000010ff */
[----:B------:R-:W-:Y:S02]  /*8b70*/  LDSM.16.MT88.4 R32, [R210+0x1e800] ;  /* 0x01e80000d220783b */ /* 0x000fe40000004200 */
[----:B------:R-:W1:Y:S02]  /*8b80*/  MUFU.EX2 R89, R9 ;  /* 0x0000000900597308 */ /* 0x000e640000000800 */
[----:B-1----:R-:W-:Y:S01]  /*8b90*/  F2FP.BF16.PACK_AB R7, R89, R132 ;  /* 0x000000845907723e */ /* 0x002fe200000010ff */
[----:B------:R-:W-:-:S05]  /*8ba0*/  FFMA.FTZ R9, R251, c[0x0][0x23c], -R2 ;  /* 0x00008f00fb097a23 */ /* 0x000fca0000010802 */
[----:B------:R1:W-:Y:S01]  /*8bb0*/  MUFU.EX2 R251, R9 ;  /* 0x0000000900fb7308 */ /* 0x0003e20000000800 */
[C---:B----4-:R-:W-:Y:S08]  /*8bc0*/  HMMA.16816.F32.BF16 R136, R4.reuse, R12, R136 ;  /* 0x0000000c0488723c */ /* 0x050ff00000041888 */
[----:B------:R-:W-:Y:S01]  /*8bd0*/  HMMA.16816.F32.BF16 R36, R4, R14, R244 ;  /* 0x0000000e0424723c */ /* 0x000fe200000418f4 */
[----:B------:R-:W4:Y:S01]  /*8be0*/  LDSM.16.MT88.4 R12, [R209+0x1a800] ;  /* 0x01a80000d10c783b */ /* 0x000f220000004200 */
[----:B-1----:R-:W-:-:S05]  /*8bf0*/  FFMA.FTZ R9, R249, c[0x0][0x23c], -R2 ;  /* 0x00008f00f9097a23 */ /* 0x002fca0000010802 */
[----:B------:R-:W-:Y:S01]  /*8c00*/  MOV R244, R52 ;  /* 0x0000003400f47202 */ /* 0x000fe20000000f00 */
[C---:B------:R-:W-:Y:S01]  /*8c10*/  HMMA.16816.F32.BF16 R44, R4.reuse, R26, R28 ;  /* 0x0000001a042c723c */ /* 0x040fe2000004181c */
[----:B------:R-:W1:Y:S01]  /*8c20*/  LDSM.16.MT88.4 R28, [R210+0x1a800] ;  /* 0x01a80000d21c783b */ /* 0x000e620000004200 */
[----:B------:R5:W1:Y:S06]  /*8c30*/  MUFU.EX2 R247, R9 ;  /* 0x0000000900f77308 */ /* 0x000a6c0000000800 */
[C---:B---3--:R-:W-:Y:S07]  /*8c40*/  HMMA.16816.F32.BF16 R52, R4.reuse, R22, R240 ;  /* 0x000000160434723c */ /* 0x048fee00000418f0 */
[----:B------:R-:W-:Y:S01]  /*8c50*/  MOV R242, R60 ;  /* 0x0000003c00f27202 */ /* 0x000fe20000000f00 */
[----:B--2---:R-:W-:Y:S01]  /*8c60*/  HMMA.16816.F32.BF16 R48, R4, R16, R204 ;  /* 0x000000100430723c */ /* 0x004fe200000418cc */
[----:B------:R-:W-:Y:S01]  /*8c70*/  MOV R240, R71 ;  /* 0x0000004700f07202 */ /* 0x000fe20000000f00 */
[----:B-----5:R-:W-:Y:S01]  /*8c80*/  FFMA.FTZ R9, R250, c[0x0][0x23c], -R2 ;  /* 0x00008f00fa097a23 */ /* 0x020fe20000010802 */
[----:B------:R-:W-:-:S02]  /*8c90*/  MOV R241, R132 ;  /* 0x0000008400f17202 */ /* 0x000fc40000000f00 */
[----:B------:R-:W-:Y:S01]  /*8ca0*/  MOV R243, R170 ;  /* 0x000000aa00f37202 */ /* 0x000fe20000000f00 */
[----:B------:R2:W-:Y:S01]  /*8cb0*/  MUFU.EX2 R246, R9 ;  /* 0x0000000900f67308 */ /* 0x0005e20000000800 */
[----:B------:R-:W-:Y:S01]  /*8cc0*/  IMAD.MOV.U32 R205, RZ, RZ, R43 ;  /* 0x000000ffffcd7224 */ /* 0x000fe200078e002b */
[C---:B------:R-:W-:Y:S01]  /*8cd0*/  HMMA.16816.F32.BF16 R56, R4.reuse, R18, R200 ;  /* 0x000000120438723c */ /* 0x040fe200000418c8 */
[----:B------:R-:W-:Y:S01]  /*8ce0*/  MOV R204, R77 ;  /* 0x0000004d00cc7202 */ /* 0x000fe20000000f00 */
[----:B------:R-:W-:Y:S01]  /*8cf0*/  LDSM.16.MT88.4 R16, [R211+0x1c800] ;  /* 0x01c80000d310783b */ /* 0x000fe20000004200 */
[----:B------:R-:W-:Y:S02]  /*8d00*/  MOV R207, R78 ;  /* 0x0000004e00cf7202 */ /* 0x000fe40000000f00 */
[----:B------:R-:W-:Y:S02]  /*8d10*/  MOV R206, R73 ;  /* 0x0000004900ce7202 */ /* 0x000fe40000000f00 */
[----:B------:R-:W-:Y:S01]  /*8d20*/  MOV R202, R40 ;  /* 0x0000002800ca7202 */ /* 0x000fe20000000f00 */
[----:B------:R-:W-:Y:S01]  /*8d30*/  HMMA.16816.F32.BF16 R144, R4, R24, R144 ;  /* 0x000000180490723c */ /* 0x000fe20000041890 */
[----:B------:R-:W-:Y:S01]  /*8d40*/  MOV R201, R41 ;  /* 0x0000002900c97202 */ /* 0x000fe20000000f00 */
[----:B------:R-:W3:Y:S01]  /*8d50*/  LDSM.16.MT88.4 R24, [R212+0x1a800] ;  /* 0x01a80000d418783b */ /* 0x000ee20000004200 */
[----:B------:R-:W-:-:S02]  /*8d60*/  MOV R200, R42 ;  /* 0x0000002a00c87202 */ /* 0x000fc40000000f00 */
[----:B------:R-:W-:Y:S01]  /*8d70*/  MOV R203, R75 ;  /* 0x0000004b00cb7202 */ /* 0x000fe20000000f00 */
[----:B--2---:R-:W-:Y:S02]  /*8d80*/  FFMA.FTZ R9, R248, c[0x0][0x23c], -R2 ;  /* 0x00008f00f8097a23 */ /* 0x004fe40000010802 */
[C---:B----4-:R-:W-:Y:S02]  /*8d90*/  HMMA.16816.F32.BF16 R40, R4.reuse, R12, R196 ;  /* 0x0000000c0428723c */ /* 0x050fe400000418c4 */
[----:B------:R2:W-:Y:S05]  /*8da0*/  MUFU.EX2 R245, R9 ;  /* 0x0000000900f57308 */ /* 0x0005ea0000000800 */
[----:B------:R-:W-:Y:S01]  /*8db0*/  MOV R199, R90 ;  /* 0x0000005a00c77202 */ /* 0x000fe20000000f00 */
[----:B------:R-:W-:Y:S01]  /*8dc0*/  HMMA.16816.F32.BF16 R60, R4, R14, R192 ;  /* 0x0000000e043c723c */ /* 0x000fe200000418c0 */
[----:B------:R-:W4:Y:S01]  /*8dd0*/  LDSM.16.MT88.4 R12, [R209+0x1c800] ;  /* 0x01c80000d10c783b */ /* 0x000f220000004200 */
[----:B------:R-:W-:-:S02]  /*8de0*/  MOV R198, R91 ;  /* 0x0000005b00c67202 */ /* 0x000fc40000000f00 */
[----:B------:R-:W-:Y:S02]  /*8df0*/  MOV R197, R84 ;  /* 0x0000005400c57202 */ /* 0x000fe40000000f00 */
[----:B------:R-:W-:Y:S01]  /*8e00*/  MOV R196, R85 ;  /* 0x0000005500c47202 */ /* 0x000fe20000000f00 */
[----:B------:R-:W-:Y:S01]  /*8e10*/  IMAD.MOV.U32 R194, RZ, RZ, R68 ;  /* 0x000000ffffc27224 */ /* 0x000fe200078e0044 */
[----:B------:R-:W-:Y:S01]  /*8e20*/  MOV R193, R69 ;  /* 0x0000004500c17202 */ /* 0x000fe20000000f00 */
[----:B------:R-:W-:Y:S01]  /*8e30*/  HMMA.16816.F32.BF16 R152, R4, R20, R152 ;  /* 0x000000140498723c */ /* 0x000fe20000041898 */
[----:B------:R-:W-:Y:S01]  /*8e40*/  MOV R192, R70 ;  /* 0x0000004600c07202 */ /* 0x000fe20000000f00 */
[----:B------:R-:W5:Y:S01]  /*8e50*/  LDSM.16.MT88.4 R20, [R211+0x1a800] ;  /* 0x01a80000d314783b */ /* 0x000f620000004200 */
[----:B------:R-:W-:Y:S02]  /*8e60*/  MOV R195, R89 ;  /* 0x0000005900c37202 */ /* 0x000fe40000000f00 */
[----:B------:R-:W-:-:S02]  /*8e70*/  MOV R249, R197 ;  /* 0x000000c500f97202 */ /* 0x000fc40000000f00 */
[----:B------:R-:W-:Y:S01]  /*8e80*/  MOV R250, R199 ;  /* 0x000000c700fa7202 */ /* 0x000fe20000000f00 */
[C---:B-1----:R-:W-:Y:S07]  /*8e90*/  HMMA.16816.F32.BF16 R68, R4.reuse, R28, R188 ;  /* 0x0000001c0444723c */ /* 0x042fee00000418bc */
[----:B------:R-:W-:Y:S01]  /*8ea0*/  IMAD.MOV.U32 R191, RZ, RZ, R76 ;  /* 0x000000ffffbf7224 */ /* 0x000fe200078e004c */
[----:B------:R-:W-:Y:S01]  /*8eb0*/  MOV R188, R79 ;  /* 0x0000004f00bc7202 */ /* 0x000fe20000000f00 */
[----:B---3--:R-:W-:Y:S01]  /*8ec0*/  HMMA.16816.F32.BF16 R88, R4, R26, R176 ;  /* 0x0000001a0458723c */ /* 0x008fe200000418b0 */
[----:B------:R-:W-:-:S02]  /*8ed0*/  MOV R189, R86 ;  /* 0x0000005600bd7202 */ /* 0x000fc40000000f00 */
[----:B------:R-:W-:-:S05]  /*8ee0*/  MOV R190, R87 ;  /* 0x0000005700be7202 */ /* 0x000fca0000000f00 */
[C---:B------:R-:W-:Y:S01]  /*8ef0*/  HMMA.16816.F32.BF16 R76, R4.reuse, R30, R184 ;  /* 0x0000001e044c723c */ /* 0x040fe200000418b8 */
[----:B------:R-:W1:Y:S06]  /*8f00*/  LDSM.16.MT88.4 R28, [R210+0x1c800] ;  /* 0x01c80000d21c783b */ /* 0x000e6c0000004200 */
[----:B------:R-:W-:Y:S01]  /*8f10*/  MOV R184, R171 ;  /* 0x000000ab00b87202 */ /* 0x000fe20000000f00 */
[----:B------:R-:W-:Y:S01]  /*8f20*/  HMMA.16816.F32.BF16 R84, R4, R24, R180 ;  /* 0x000000180454723c */ /* 0x000fe200000418b4 */
[----:B------:R-:W3:Y:S01]  /*8f30*/  LDSM.16.MT88.4 R24, [R212+0x1c800] ;  /* 0x01c80000d418783b */ /* 0x000ee20000004200 */
[----:B------:R-:W-:Y:S01]  /*8f40*/  MOV R185, R133 ;  /* 0x0000008500b97202 */ /* 0x000fe20000000f00 */
[----:B------:R-:W-:Y:S01]  /*8f50*/  IMAD.MOV.U32 R186, RZ, RZ, R74 ;  /* 0x000000ffffba7224 */ /* 0x000fe200078e004a */
[----:B------:R-:W-:Y:S01]  /*8f60*/  MOV R187, R72 ;  /* 0x0000004800bb7202 */ /* 0x000fe20000000f00 */
[----:B--2---:R-:W-:-:S02]  /*8f70*/  FFMA.FTZ R9, R184, c[0x0][0x23c], -R0 ;  /* 0x00008f00b8097a23 */ /* 0x004fc40000010800 */
[----:B------:R-:W-:Y:S01]  /*8f80*/  IMAD.MOV.U32 R184, RZ, RZ, R185 ;  /* 0x000000ffffb87224 */ /* 0x000fe200078e00b9 */
[C---:B----4-:R-:W-:Y:S01]  /*8f90*/  HMMA.16816.F32.BF16 R160, R4.reuse, R12, R160 ;  /* 0x0000000c04a0723c */ /* 0x050fe200000418a0 */
[----:B------:R-:W-:Y:S02]  /*8fa0*/  MOV R185, R186 ;  /* 0x000000ba00b97202 */ /* 0x000fe40000000f00 */
[----:B------:R-:W-:Y:S02]  /*8fb0*/  MOV R186, R187 ;  /* 0x000000bb00ba7202 */ /* 0x000fe40000000f00 */
[----:B------:R-:W-:Y:S02]  /*8fc0*/  MOV R187, R188 ;  /* 0x000000bc00bb7202 */ /* 0x000fe40000000f00 */
[----:B------:R-:W-:Y:S01]  /*8fd0*/  MOV R188, R192 ;  /* 0x000000c000bc7202 */ /* 0x000fe20000000f00 */
[----:B------:R-:W-:Y:S01]  /*8fe0*/  HMMA.16816.F32.BF16 R164, R4, R14, R164 ;  /* 0x0000000e04a4723c */ /* 0x000fe200000418a4 */
[----:B------:R-:W2:Y:S01]  /*8ff0*/  LDSM.16.MT88.4 R12, [R209+0x1e800] ;  /* 0x01e80000d10c783b */ /* 0x000ea20000004200 */
[----:B------:R-:W-:Y:S01]  /*9000*/  MOV R192, R193 ;  /* 0x000000c100c07202 */ /* 0x000fe20000000f00 */
[----:B------:R-:W-:Y:S01]  /*9010*/  IMAD.MOV.U32 R193, RZ, RZ, R194 ;  /* 0x000000ffffc17224 */ /* 0x000fe200078e00c2 */
[----:B------:R-:W-:-:S02]  /*9020*/  MOV R194, R195 ;  /* 0x000000c300c27202 */ /* 0x000fc40000000f00 */
[----:B------:R-:W-:Y:S02]  /*9030*/  MOV R195, R200 ;  /* 0x000000c800c37202 */ /* 0x000fe40000000f00 */
[----:B------:R-:W-:Y:S01]  /*9040*/  MOV R200, R201 ;  /* 0x000000c900c87202 */ /* 0x000fe20000000f00 */
[C---:B-----5:R-:W-:Y:S01]  /*9050*/  HMMA.16816.F32.BF16 R72, R4.reuse, R20, R148 ;  /* 0x000000140448723c */ /* 0x060fe20000041894 */
[----:B------:R-:W-:Y:S02]  /*9060*/  MOV R201, R202 ;  /* 0x000000ca00c97202 */ /* 0x000fe40000000f00 */
[----:B------:R-:W-:Y:S01]  /*9070*/  MOV R202, R242 ;  /* 0x000000f200ca7202 */ /* 0x000fe20000000f00 */
[----:B------:R-:W-:Y:S01]  /*9080*/  IMAD.MOV.U32 R242, RZ, RZ, R244 ;  /* 0x000000fffff27224 */ /* 0x000fe200078e00f4 */
[----:B------:R-:W-:Y:S01]  /*9090*/  MOV R179, R185 ;  /* 0x000000b900b37202 */ /* 0x000fe20000000f00 */
[----:B------:R4:W-:Y:S01]  /*90a0*/  MUFU.EX2 R244, R9 ;  /* 0x0000000900f47308 */ /* 0x0009e20000000800 */
[----:B------:R-:W-:Y:S01]  /*90b0*/  MOV R185, R187 ;  /* 0x000000bb00b97202 */ /* 0x000fe20000000f00 */
[----:B-1----:R-:W-:Y:S01]  /*90c0*/  HMMA.16816.F32.BF16 R180, R4, R30, R140 ;  /* 0x0000001e04b4723c */ /* 0x002fe2000004188c */
[----:B------:R-:W-:-:S02]  /*90d0*/  MOV R187, R193 ;  /* 0x000000c100bb7202 */ /* 0x000fc40000000f00 */
[----:B------:R-:W-:Y:S02]  /*90e0*/  MOV R193, R195 ;  /* 0x000000c300c17202 */ /* 0x000fe40000000f00 */
[----:B------:R-:W-:Y:S02]  /*90f0*/  MOV R195, R201 ;  /* 0x000000c900c37202 */ /* 0x000fe40000000f00 */
[----:B------:R-:W-:Y:S01]  /*9100*/  MOV R201, R242 ;  /* 0x000000f200c97202 */ /* 0x000fe20000000f00 */
[----:B------:R-:W-:Y:S01]  /*9110*/  HMMA.16816.F32.BF16 R156, R4, R22, R156 ;  /* 0x00000016049c723c */ /* 0x000fe2000004189c */
[----:B------:R-:W1:Y:S01]  /*9120*/  LDSM.16.MT88.4 R20, [R212+0x1e800] ;  /* 0x01e80000d414783b */ /* 0x000e620000004200 */
[----:B----4-:R-:W-:Y:S01]  /*9130*/  FFMA.FTZ R9, R184, c[0x0][0x23c], -R0 ;  /* 0x00008f00b8097a23 */ /* 0x010fe20000010800 */
[----:B------:R-:W-:-:S05]  /*9140*/  MOV R184, R186 ;  /* 0x000000ba00b87202 */ /* 0x000fca0000000f00 */
[C---:B------:R-:W-:Y:S01]  /*9150*/  HMMA.16816.F32.BF16 R140, R4.reuse, R16, R92 ;  /* 0x00000010048c723c */ /* 0x040fe2000004185c */
[----:B------:R-:W-:Y:S01]  /*9160*/  MOV R186, R192 ;  /* 0x000000c000ba7202 */ /* 0x000fe20000000f00 */
[----:B------:R-:W-:Y:S01]  /*9170*/  IMAD.MOV.U32 R192, RZ, RZ, R194 ;  /* 0x000000ffffc07224 */ /* 0x000fe200078e00c2 */
[----:B------:R-:W-:Y:S02]  /*9180*/  MOV R194, R200 ;  /* 0x000000c800c27202 */ /* 0x000fe40000000f00 */
[----:B------:R-:W-:Y:S01]  /*9190*/  MOV R200, R202 ;  /* 0x000000ca00c87202 */ /* 0x000fe20000000f00 */
[----:B------:R-:W-:Y:S02]  /*91a0*/  IMAD.MOV.U32 R202, RZ, RZ, R243 ;  /* 0x000000ffffca7224 */ /* 0x000fe400078e00f3 */
[C---:B------:R-:W-:Y:S01]  /*91b0*/  HMMA.16816.F32.BF16 R132, R4.reuse, R18, R96 ;  /* 0x000000120484723c */ /* 0x040fe20000041860 */
[----:B------:R-:W4:Y:S01]  /*91c0*/  LDSM.16.MT88.4 R16, [R211+0x1e800] ;  /* 0x01e80000d310783b */ /* 0x000f220000004200 */
[----:B------:R5:W1:Y:S06]  /*91d0*/  MUFU.EX2 R243, R9 ;  /* 0x0000000900f37308 */ /* 0x000a6c0000000800 */
[C---:B---3--:R-:W-:Y:S08]  /*91e0*/  HMMA.16816.F32.BF16 R168, R4.reuse, R24, R80 ;  /* 0x0000001804a8723c */ /* 0x048ff00000041850 */
[----:B--2---:R-:W-:Y:S01]  /*91f0*/  HMMA.16816.F32.BF16 R80, R4, R12, R100 ;  /* 0x0000000c0450723c */ /* 0x004fe20000041864 */
[----:B-----5:R-:W-:Y:S01]  /*9200*/  FFMA.FTZ R9, R252, c[0x0][0x23c], -R0 ;  /* 0x00008f00fc097a23 */ /* 0x020fe20000010800 */
[----:B------:R-:W-:-:S03]  /*9210*/  MOV R252, R188 ;  /* 0x000000bc00fc7202 */ /* 0x000fc60000000f00 */
[----:B------:R2:W-:Y:S03]  /*9220*/  MUFU.EX2 R242, R9 ;  /* 0x0000000900f27308 */ /* 0x0005e60000000800 */
[C---:B------:R-:W-:Y:S01]  /*9230*/  HMMA.16816.F32.BF16 R104, R4.reuse, R14, R104 ;  /* 0x0000000e0468723c */ /* 0x040fe20000041868 */
[----:B------:R-:W3:Y:S07]  /*9240*/  LDSM.16.MT88.4 R12, [R209+0x19000] ;  /* 0x01900000d10c783b */ /* 0x000eee0000004200 */
[----:B------:R-:W-:Y:S01]  /*9250*/  HMMA.16816.F32.BF16 R148, R4, R26, R64 ;  /* 0x0000001a0494723c */ /* 0x000fe20000041840 */
[----:B------:R-:W5:Y:S01]  /*9260*/  LDSM.16.MT88.4 R24, [R210+0x19000] ;  /* 0x01900000d218783b */ /* 0x000f620000004200 */
[----:B--2---:R-:W-:Y:S01]  /*9270*/  FFMA.FTZ R9, R179, c[0x0][0x23c], -R0 ;  /* 0x00008f00b3097a23 */ /* 0x004fe20000010800 */
[----:B------:R-:W-:-:S05]  /*9280*/  MOV R179, R184 ;  /* 0x000000b800b37202 */ /* 0x000fca0000000f00 */
[C---:B------:R-:W-:Y:S01]  /*9290*/  HMMA.16816.F32.BF16 R64, R4.reuse, R32, R108 ;  /* 0x000000200440723c */ /* 0x040fe2000004186c */
[----:B------:R-:W-:Y:S02]  /*92a0*/  MOV R184, R185 ;  /* 0x000000b900b87202 */ /* 0x000fe40000000f00 */
[----:B------:R-:W-:Y:S02]  /*92b0*/  MOV R185, R186 ;  /* 0x000000ba00b97202 */ /* 0x000fe40000000f00 */
[----:B------:R-:W-:Y:S02]  /*92c0*/  MOV R186, R187 ;  /* 0x000000bb00ba7202 */ /* 0x000fe40000000f00 */
[----:B------:R-:W-:Y:S01]  /*92d0*/  MOV R187, R192 ;  /* 0x000000c000bb7202 */ /* 0x000fe20000000f00 */
[----:B------:R-:W-:Y:S01]  /*92e0*/  IMAD.MOV.U32 R192, RZ, RZ, R193 ;  /* 0x000000ffffc07224 */ /* 0x000fe200078e00c1 */
[----:B------:R-:W-:Y:S01]  /*92f0*/  MOV R193, R194 ;  /* 0x000000c200c17202 */ /* 0x000fe20000000f00 */
[----:B------:R-:W-:Y:S01]  /*9300*/  HMMA.16816.F32.BF16 R112, R4, R34, R112 ;  /* 0x000000220470723c */ /* 0x000fe20000041870 */
[----:B------:R-:W-:-:S02]  /*9310*/  MOV R194, R195 ;  /* 0x000000c300c27202 */ /* 0x000fc40000000f00 */
[----:B------:R-:W-:Y:S02]  /*9320*/  MOV R195, R200 ;  /* 0x000000c800c37202 */ /* 0x000fe40000000f00 */
[----:B------:R-:W-:Y:S02]  /*9330*/  MOV R200, R201 ;  /* 0x000000c900c87202 */ /* 0x000fe40000000f00 */
[----:B------:R-:W-:Y:S01]  /*9340*/  MOV R201, R202 ;  /* 0x000000ca00c97202 */ /* 0x000fe20000000f00 */
[----:B------:R-:W-:Y:S01]  /*9350*/  IMAD.MOV.U32 R202, RZ, RZ, R203 ;  /* 0x000000ffffca7224 */ /* 0x000fe200078e00cb */
[----:B------:R-:W-:Y:S01]  /*9360*/  MOV R203, R241 ;  /* 0x000000f100cb7202 */ /* 0x000fe20000000f00 */
[----:B------:R-:W-:Y:S01]  /*9370*/  HMMA.16816.F32.BF16 R172, R4, R28, R172 ;  /* 0x0000001c04ac723c */ /* 0x000fe200000418ac */
[----:B------:R2:W2:Y:S01]  /*9380*/  MUFU.EX2 R241, R9 ;  /* 0x0000000900f17308 */ /* 0x0004a20000000800 */
[----:B------:R-:W-:Y:S01]  /*9390*/  MOV R177, R185 ;  /* 0x000000b900b17202 */ /* 0x000fe20000000f00 */
[----:B------:R-:W-:Y:S01]  /*93a0*/  LDSM.16.MT88.4 R28, [R211+0x1b000] ;  /* 0x01b00000d31c783b */ /* 0x000fe20000004200 */
[----:B------:R-:W-:-:S02]  /*93b0*/  MOV R178, R186 ;  /* 0x000000ba00b27202 */ /* 0x000fc40000000f00 */
[----:B------:R-:W-:Y:S02]  /*93c0*/  MOV R186, R201 ;  /* 0x000000c900ba7202 */ /* 0x000fe40000000f00 */
[----:B-1----:R-:W-:Y:S01]  /*93d0*/  HMMA.16816.F32.BF16 R116, R4, R20, R116 ;  /* 0x000000140474723c */ /* 0x002fe20000041874 */
[----:B------:R-:W-:Y:S02]  /*93e0*/  MOV R185, R203 ;  /* 0x000000cb00b97202 */ /* 0x000fe40000000f00 */
[----:B------:R-:W-:-:S05]  /*93f0*/  MOV R248, R187 ;  /* 0x000000bb00f87202 */ /* 0x000fca0000000f00 */
[----:B------:R-:W-:Y:S01]  /*9400*/  HMMA.16816.F32.BF16 R120, R4, R22, R120 ;  /* 0x000000160478723c */ /* 0x000fe20000041878 */
[----:B------:R-:W-:Y:S01]  /*9410*/  LDSM.16.MT88.4 R20, [R212+0x19000] ;  /* 0x01900000d414783b */ /* 0x000fe20000004200 */
[----:B--2---:R-:W-:-:S05]  /*9420*/  MOV R9, R186 ;  /* 0x000000ba00097202 */ /* 0x004fca0000000f00 */
[----:B------:R-:W-:Y:S01]  /*9430*/  FFMA.FTZ R9, R9, c[0x0][0x23c], -R2 ;  /* 0x00008f0009097a23 */ /* 0x000fe20000010802 */
[C---:B----4-:R-:W-:Y:S08]  /*9440*/  HMMA.16816.F32.BF16 R124, R4.reuse, R16, R124 ;  /* 0x00000010047c723c */ /* 0x050ff0000004187c */
[----:B------:R-:W-:Y:S01]  /*9450*/  HMMA.16816.F32.BF16 R32, R4, R18, R128 ;  /* 0x000000120420723c */ /* 0x000fe20000041880 */
[----:B------:R-:W1:Y:S06]  /*9460*/  LDSM.16.MT88.4 R16, [R211+0x19000] ;  /* 0x01900000d310783b */ /* 0x000e6c0000004200 */
[----:B------:R-:W-:-:S02]  /*9470*/  F2FP.BF16.PACK_AB R4, R247, R251 ;  /* 0x000000fbf704723e */ /* 0x000fc400000010ff */
[----:B------:R-:W-:Y:S02]  /*9480*/  F2FP.BF16.PACK_AB R5, R243, R244 ;  /* 0x000000f4f305723e */ /* 0x000fe400000010ff */
[----:B------:R-:W-:Y:S02]  /*9490*/  F2FP.BF16.PACK_AB R6, R245, R246 ;  /* 0x000000f6f506723e */ /* 0x000fe400000010ff */
[----:B------:R-:W-:Y:S02]  /*94a0*/  F2FP.BF16.PACK_AB R7, R241, R242 ;  /* 0x000000f2f107723e */ /* 0x000fe400000010ff */
[----:B------:R-:W-:Y:S01]  /*94b0*/  MOV R129, R179 ;  /* 0x000000b300817202 */ /* 0x000fe20000000f00 */
[----:B------:R-:W-:Y:S01]  /*94c0*/  IMAD.MOV.U32 R179, RZ, RZ, R192 ;  /* 0x000000ffffb37224 */ /* 0x000fe200078e00c0 */
[----:B------:R-:W-:Y:S02]  /*94d0*/  MOV R192, R193 ;  /* 0x000000c100c07202 */ /* 0x000fe40000000f00 */
[----:B------:R-:W-:Y:S01]  /*94e0*/  MOV R193, R194 ;  /* 0x000000c200c17202 */ /* 0x000fe20000000f00 */
[----:B---3--:R-:W-:Y:S01]  /*94f0*/  HMMA.16816.F32.BF16 R136, R4, R12, R136 ;  /* 0x0000000c0488723c */ /* 0x008fe20000041888 */
[----:B------:R-:W-:-:S02]  /*9500*/  MOV R194, R195 ;  /* 0x000000c300c27202 */ /* 0x000fc40000000f00 */
[----:B------:R-:W-:Y:S01]  /*9510*/  MOV R128, R184 ;  /* 0x000000b800807202 */ /* 0x000fe20000000f00 */
[----:B------:R-:W-:Y:S01]  /*9520*/  IMAD.MOV.U32 R184, RZ, RZ, R202 ;  /* 0x000000ffffb87224 */ /* 0x000fe200078e00ca */
[----:B------:R-:W-:Y:S02]  /*9530*/  MOV R195, R200 ;  /* 0x000000c800c37202 */ /* 0x000fe40000000f00 */
[----:B------:R-:W-:Y:S01]  /*9540*/  MOV R130, R190 ;  /* 0x000000be00827202 */ /* 0x000fe20000000f00 */
[----:B------:R-:W-:Y:S01]  /*9550*/  HMMA.16816.F32.BF16 R36, R4, R14, R36 ;  /* 0x0000000e0424723c */ /* 0x000fe20000041824 */
[----:B------:R-:W2:Y:S01]  /*9560*/  LDSM.16.MT88.4 R12, [R209+0x1b000] ;  /* 0x01b00000d10c783b */ /* 0x000ea20000004200 */
[----:B------:R-:W-:-:S06]  /*9570*/  IMAD.MOV.U32 R131, RZ, RZ, R195 ;  /* 0x000000ffff837224 */ /* 0x000fcc00078e00c3 */
[C---:B-----5:R-:W-:Y:S08]  /*9580*/  HMMA.16816.F32.BF16 R144, R4.reuse, R24, R144 ;  /* 0x000000180490723c */ /* 0x060ff00000041890 */
[C---:B-1----:R-:W-:Y:S07]  /*9590*/  HMMA.16816.F32.BF16 R200, R4.reuse, R16, R48 ;  /* 0x0000001004c8723c */ /* 0x042fee0000041830 */
[----:B------:R-:W-:Y:S01]  /*95a0*/  MOV R49, R196 ;  /* 0x000000c400317202 */ /* 0x000fe20000000f00 */
[----:B------:R-:W-:Y:S01]  /*95b0*/  IMAD.MOV.U32 R48, RZ, RZ, R198 ;  /* 0x000000ffff307224 */ /* 0x000fe200078e00c6 */
[----:B------:R-:W-:Y:S01]  /*95c0*/  HMMA.16816.F32.BF16 R44, R4, R26, R44 ;  /* 0x0000001a042c723c */ /* 0x000fe2000004182c */
[----:B------:R-:W1:Y:S01]  /*95d0*/  LDSM.16.MT88.4 R24, [R210+0x1b000] ;  /* 0x01b00000d218783b */ /* 0x000e620000004200 */
[----:B------:R-:W-:-:S02]  /*95e0*/  MOV R51, R177 ;  /* 0x000000b100337202 */ /* 0x000fc40000000f00 */
[----:B------:R-:W-:-:S04]  /*95f0*/  MOV R50, R178 ;  /* 0x000000b200327202 */ /* 0x000fc80000000f00 */
[C---:B------:R-:W-:Y:S01]  /*9600*/  HMMA.16816.F32.BF16 R196, R4.reuse, R18, R56 ;  /* 0x0000001204c4723c */ /* 0x040fe20000041838 */
[----:B------:R-:W-:Y:S06]  /*9610*/  LDSM.16.MT88.4 R16, [R209+0x1d000] ;  /* 0x01d00000d110783b */ /* 0x000fec0000004200 */
[----:B------:R-:W-:Y:S01]  /*9620*/  MOV R58, R192 ;  /* 0x000000c0003a7202 */ /* 0x000fe20000000f00 */
[----:B------:R-:W-:Y:S01]  /*9630*/  HMMA.16816.F32.BF16 R152, R4, R20, R152 ;  /* 0x000000140498723c */ /* 0x000fe20000041898 */
[----:B------:R-:W-:Y:S02]  /*9640*/  MOV R57, R193 ;  /* 0x000000c100397202 */ /* 0x000fe40000000f00 */
[----:B------:R-:W-:-:S02]  /*9650*/  MOV R56, R194 ;  /* 0x000000c200387202 */ /* 0x000fc40000000f00 */
[----:B------:R-:W-:-:S03]  /*9660*/  MOV R59, R179 ;  /* 0x000000b3003b7202 */ /* 0x000fc60000000f00 */
[C---:B------:R-:W-:Y:S01]  /*9670*/  HMMA.16816.F32.BF16 R52, R4.reuse, R22, R52 ;  /* 0x000000160434723c */ /* 0x040fe20000041834 */
[----:B------:R-:W3:Y:S07]  /*9680*/  LDSM.16.MT88.4 R20, [R212+0x1b000] ;  /* 0x01b00000d414783b */ /* 0x000eee0000004200 */
[C---:B--2---:R-:W-:Y:S07]  /*9690*/  HMMA.16816.F32.BF16 R192, R4.reuse, R12, R40 ;  /* 0x0000000c04c0723c */ /* 0x044fee0000041828 */
[----:B------:R-:W-:Y:S01]  /*96a0*/  MOV R43, R184 ;  /* 0x000000b8002b7202 */ /* 0x000fe20000000f00 */
[----:B------:R-:W-:Y:S01]  /*96b0*/  HMMA.16816.F32.BF16 R60, R4, R14, R60 ;  /* 0x0000000e043c723c */ /* 0x000fe2000004183c */
[----:B------:R-:W2:Y:S01]  /*96c0*/  LDSM.16.MT88.4 R12, [R212+0x1d000] ;  /* 0x01d00000d40c783b */ /* 0x000ea20000004200 */
[----:B------:R-:W-:Y:S01]  /*96d0*/  MOV R42, R185 ;  /* 0x000000b9002a7202 */ /* 0x000fe20000000f00 */
[----:B------:R-:W-:Y:S01]  /*96e0*/  IMAD.MOV.U32 R41, RZ, RZ, R189 ;  /* 0x000000ffff297224 */ /* 0x000fe200078e00bd */
[----:B------:R-:W-:-:S04]  /*96f0*/  MOV R40, R191 ;  /* 0x000000bf00287202 */ /* 0x000fc80000000f00 */
[C---:B-1----:R-:W-:Y:S08]  /*9700*/  HMMA.16816.F32.BF16 R68, R4.reuse, R24, R68 ;  /* 0x000000180444723c */ /* 0x042ff00000041844 */
[C---:B------:R-:W-:Y:S01]  /*9710*/  HMMA.16816.F32.BF16 R76, R4.reuse, R26, R76 ;  /* 0x0000001a044c723c */ /* 0x040fe2000004184c */
[----:B------:R-:W1:Y:S07]  /*9720*/  LDSM.16.MT88.4 R24, [R210+0x1d000] ;  /* 0x01d00000d218783b */ /* 0x000e6e0000004200 */
[C---:B------:R-:W-:Y:S07]  /*9730*/  HMMA.16816.F32.BF16 R92, R4.reuse, R28, R72 ;  /* 0x0000001c045c723c */ /* 0x040fee0000041848 */
[----:B------:R-:W-:Y:S01]  /*9740*/  MOV R75, R252 ;  /* 0x000000fc004b7202 */ /* 0x000fe20000000f00 */
[----:B---3--:R-:W-:Y:S01]  /*9750*/  HMMA.16816.F32.BF16 R84, R4, R20, R84 ;  /* 0x000000140454723c */ /* 0x008fe20000041854 */
[----:B------:R-:W-:-:S02]  /*9760*/  MOV R252, R240 ;  /* 0x000000f000fc7202 */ /* 0x000fc40000000f00 */
[----:B------:R3:W-:Y:S05]  /*9770*/  MUFU.EX2 R240, R9 ;  /* 0x0000000900f07308 */ /* 0x0007ea0000000800 */
[C---:B------:R-:W-:Y:S01]  /*9780*/  HMMA.16816.F32.BF16 R88, R4.reuse, R22, R88 ;  /* 0x000000160458723c */ /* 0x040fe20000041858 */
[----:B------:R-:W4:Y:S07]  /*9790*/  LDSM.16.MT88.4 R20, [R211+0x1d000] ;  /* 0x01d00000d314783b */ /* 0x000f2e0000004200 */
[----:B--2---:R-:W-:Y:S01]  /*97a0*/  HMMA.16816.F32.BF16 R184, R4, R12, R168 ;  /* 0x0000000c04b8723c */ /* 0x004fe200000418a8 */
[----:B---3--:R-:W-:Y:S01]  /*97b0*/  FFMA.FTZ R9, R204, c[0x0][0x23c], -R2 ;  /* 0x00008f00cc097a23 */ /* 0x008fe20000010802 */
[----:B------:R-:W-:-:S03]  /*97c0*/  MOV R204, R207 ;  /* 0x000000cf00cc7202 */ /* 0x000fc60000000f00 */
[----:B------:R2:W3:Y:S03]  /*97d0*/  MUFU.EX2 R207, R9 ;  /* 0x0000000900cf7308 */ /* 0x0004e60000000800 */
[C---:B------:R-:W-:Y:S01]  /*97e0*/  HMMA.16816.F32.BF16 R176, R4.reuse, R14, R148 ;  /* 0x0000000e04b0723c */ /* 0x040fe20000041894 */
[----:B------:R-:W5:Y:S04]  /*97f0*/  LDSM.16.MT88.4 R12, [R211+0x1f000] ;  /* 0x01f00000d30c783b */ /* 0x000f680000004200 */
[----:B------:R-:W-:Y:S03]  /*9800*/  LDSM.16.MT88.4 R148, [R210+0x19800] ;  /* 0x01980000d294783b */ /* 0x000fe60000004200 */
[----:B------:R-:W-:Y:S01]  /*9810*/  HMMA.16816.F32.BF16 R100, R4, R16, R160 ;  /* 0x000000100464723c */ /* 0x000fe200000418a0 */
[----:B--2---:R-:W-:-:S07]  /*9820*/  FFMA.FTZ R9, R40, c[0x0][0x23c], -R2 ;  /* 0x00008f0028097a23 */ /* 0x004fce0000010802 */
[C---:B------:R-:W-:Y:S01]  /*9830*/  HMMA.16816.F32.BF16 R108, R4.reuse, R18, R164 ;  /* 0x00000012046c723c */ /* 0x040fe200000418a4 */
[----:B------:R-:W-:Y:S01]  /*9840*/  FFMA.FTZ R2, R75, c[0x0][0x23c], -R2 ;  /* 0x00008f004b027a23 */ /* 0x000fe20000010802 */
[----:B------:R-:W-:Y:S01]  /*9850*/  MOV R75, R205 ;  /* 0x000000cd004b7202 */ /* 0x000fe20000000f00 */
[----:B------:R-:W-:Y:S01]  /*9860*/  IMAD.MOV.U32 R40, RZ, RZ, R41 ;  /* 0x000000ffff287224 */ /* 0x000fe200078e0029 */
[----:B------:R-:W-:Y:S01]  /*9870*/  MOV R41, R42 ;  /* 0x0000002a00297202 */ /* 0x000fe20000000f00 */
[----:B------:R2:W-:Y:S01]  /*9880*/  MUFU.EX2 R205, R2 ;  /* 0x0000000200cd7308 */ /* 0x0005e20000000800 */
[----:B------:R-:W-:Y:S01]  /*9890*/  MOV R42, R43 ;  /* 0x0000002b002a7202 */ /* 0x000fe20000000f00 */
[----:B------:R-:W3:Y:S01]  /*98a0*/  LDSM.16.MT88.4 R16, [R209+0x1f000] ;  /* 0x01f00000d110783b */ /* 0x000ee20000004200 */
[----:B------:R-:W-:Y:S01]  /*98b0*/  MOV R43, R56 ;  /* 0x00000038002b7202 */ /* 0x000fe20000000f00 */
[----:B-1----:R-:W-:Y:S01]  /*98c0*/  HMMA.16816.F32.BF16 R188, R4, R24, R172 ;  /* 0x0000001804bc723c */ /* 0x002fe200000418ac */
[----:B------:R-:W-:Y:S01]  /*98d0*/  MOV R56, R57 ;  /* 0x0000003900387202 */ /* 0x000fe20000000f00 */
[----:B------:R-:W-:Y:S01]  /*98e0*/  LDSM.16.MT88.4 R164, [R211+0x19800] ;  /* 0x01980000d3a4783b */ /* 0x000fe20000004200 */
[----:B------:R-:W-:Y:S01]  /*98f0*/  MOV R57, R58 ;  /* 0x0000003a00397202 */ /* 0x000fe20000000f00 */
[----:B------:R-:W-:Y:S01]  /*9900*/  IMAD.MOV.U32 R58, RZ, RZ, R59 ;  /* 0x000000ffff3a7224 */ /* 0x000fe200078e003b */
[----:B------:R-:W-:-:S02]  /*9910*/  MOV R59, R48 ;  /* 0x00000030003b7202 */ /* 0x000fc40000000f00 */
[----:B------:R-:W-:Y:S01]  /*9920*/  MOV R48, R49 ;  /* 0x0000003100307202 */ /* 0x000fe20000000f00 */
[C---:B----4-:R-:W-:Y:S01]  /*9930*/  HMMA.16816.F32.BF16 R172, R4.reuse, R20, R140 ;  /* 0x0000001404ac723c */ /* 0x050fe2000004188c */
[----:B------:R-:W-:Y:S01]  /*9940*/  MOV R49, R50 ;  /* 0x0000003200317202 */ /* 0x000fe20000000f00 */
[----:B------:R-:W-:Y:S01]  /*9950*/  LDSM.16.MT88.4 R140, [R209+0x19800] ;  /* 0x01980000d18c783b */ /* 0x000fe20000004200 */
[----:B------:R-:W-:Y:S01]  /*9960*/  MOV R50, R51 ;  /* 0x0000003300327202 */ /* 0x000fe20000000f00 */
[--C-:B--2---:R-:W-:Y:S01]  /*9970*/  FFMA.FTZ R2, R204, c[0x0][0x23c], -R0.reuse ;  /* 0x00008f00cc027a23 */ /* 0x104fe20000010800 */
[----:B------:R-:W-:Y:S01]  /*9980*/  MOV R51, R128 ;  /* 0x0000008000337202 */ /* 0x000fe20000000f00 */
[----:B------:R-:W-:Y:S01]  /*9990*/  IMAD.MOV.U32 R128, RZ, RZ, R129 ;  /* 0x000000ffff807224 */ /* 0x000fe200078e0081 */
[----:B------:R-:W-:Y:S01]  /*99a0*/  MOV R129, R206 ;  /* 0x000000ce00817202 */ /* 0x000fe20000000f00 */
[----:B------:R1:W-:Y:S01]  /*99b0*/  MUFU.EX2 R204, R2 ;  /* 0x0000000200cc7308 */ /* 0x0003e20000000800 */
[C---:B-----5:R-:W-:Y:S07]  /*99c0*/  HMMA.16816.F32.BF16 R124, R4.reuse, R12, R124 ;  /* 0x0000000c047c723c */ /* 0x060fee000004187c */
[----:B------:R-:W2:Y:S01]  /*99d0*/  MUFU.EX2 R206, R9 ;  /* 0x0000000900ce7308 */ /* 0x000ea20000000800 */
[----:B------:R-:W-:Y:S01]  /*99e0*/  HMMA.16816.F32.BF16 R32, R4, R14, R32 ;  /* 0x0000000e0420723c */ /* 0x000fe20000041820 */
[----:B-1----:R-:W-:Y:S01]  /*99f0*/  FFMA.FTZ R2, R40, c[0x0][0x23c], -R0 ;  /* 0x00008f0028027a23 */ /* 0x002fe20000010800 */
[----:B------:R-:W-:-:S06]  /*9a00*/  MOV R40, R41 ;  /* 0x0000002900287202 */ /* 0x000fcc0000000f00 */
[C---:B------:R-:W-:Y:S01]  /*9a10*/  HMMA.16816.F32.BF16 R96, R4.reuse, R30, R156 ;  /* 0x0000001e0460723c */ /* 0x040fe2000004189c */
[----:B------:R-:W-:Y:S01]  /*9a20*/  MOV R41, R42 ;  /* 0x0000002a00297202 */ /* 0x000fe20000000f00 */
[----:B------:R-:W1:Y:S01]  /*9a30*/  LDSM.16.MT88.4 R28, [R210+0x1f000] ;  /* 0x01f00000d21c783b */ /* 0x000e620000004200 */
[----:B------:R-:W-:Y:S01]  /*9a40*/  MOV R42, R43 ;  /* 0x0000002b002a7202 */ /* 0x000fe20000000f00 */
[----:B------:R-:W-:Y:S01]  /*9a50*/  IMAD.MOV.U32 R43, RZ, RZ, R56 ;  /* 0x000000ffff2b7224 */ /* 0x000fe200078e0038 */
[----:B------:R-:W-:Y:S01]  /*9a60*/  MOV R56, R57 ;  /* 0x0000003900387202 */ /* 0x000fe20000000f00 */
[----:B------:R-:W-:Y:S01]  /*9a70*/  IMAD.MOV.U32 R13, RZ, RZ, R40 ;  /* 0x000000ffff0d7224 */ /* 0x000fe200078e0028 */
[----:B------:R-:W-:Y:S01]  /*9a80*/  MOV R57, R58 ;  /* 0x0000003a00397202 */ /* 0x000fe20000000f00 */
[----:B------:R-:W-:Y:S01]  /*9a90*/  HMMA.16816.F32.BF16 R168, R4, R22, R132 ;  /* 0x0000001604a8723c */ /* 0x000fe20000041884 */
[----:B------:R-:W-:Y:S01]  /*9aa0*/  MOV R12, R41 ;  /* 0x00000029000c7202 */ /* 0x000fe20000000f00 */
[----:B------:R-:W-:Y:S01]  /*9ab0*/  LDSM.16.MT88.4 R156, [R212+0x19800] ;  /* 0x01980000d49c783b */ /* 0x000fe20000004200 */
[----:B------:R-:W-:-:S02]  /*9ac0*/  MOV R15, R42 ;  /* 0x0000002a000f7202 */ /* 0x000fc40000000f00 */
[----:B------:R-:W-:Y:S02]  /*9ad0*/  MOV R14, R43 ;  /* 0x0000002b000e7202 */ /* 0x000fe40000000f00 */
[----:B------:R-:W-:Y:S01]  /*9ae0*/  MOV R58, R59 ;  /* 0x0000003b003a7202 */ /* 0x000fe20000000f00 */
[----:B------:R-:W-:Y:S01]  /*9af0*/  LDSM.16.MT88.4 R40, [R209+0x1b800] ;  /* 0x01b80000d128783b */ /* 0x000fe20000004200 */
[----:B------:R-:W-:Y:S01]  /*9b00*/  MOV R59, R48 ;  /* 0x00000030003b7202 */ /* 0x000fe20000000f00 */
[----:B---3--:R-:W-:Y:S01]  /*9b10*/  HMMA.16816.F32.BF16 R20, R4, R16, R80 ;  /* 0x000000100414723c */ /* 0x008fe20000041850 */
[----:B------:R-:W-:Y:S01]  /*9b20*/  MOV R48, R49 ;  /* 0x0000003100307202 */ /* 0x000fe20000000f00 */
[----:B------:R-:W-:Y:S01]  /*9b30*/  IMAD.MOV.U32 R49, RZ, RZ, R50 ;  /* 0x000000ffff317224 */ /* 0x000fe200078e0032 */
[----:B------:R-:W-:Y:S02]  /*9b40*/  MOV R50, R51 ;  /* 0x0000003300327202 */ /* 0x000fe40000000f00 */
[----:B------:R-:W-:-:S02]  /*9b50*/  MOV R51, R128 ;  /* 0x0000008000337202 */ /* 0x000fc40000000f00 */
[----:B------:R-:W-:Y:S01]  /*9b60*/  MOV R128, R129 ;  /* 0x0000008100807202 */ /* 0x000fe20000000f00 */
[C---:B------:R-:W-:Y:S01]  /*9b70*/  HMMA.16816.F32.BF16 R16, R4.reuse, R18, R104 ;  /* 0x000000120410723c */ /* 0x040fe20000041868 */
[----:B------:R-:W-:Y:S02]  /*9b80*/  MOV R129, R130 ;  /* 0x0000008200817202 */ /* 0x000fe40000000f00 */
[----:B------:R-:W-:Y:S02]  /*9b90*/  MOV R130, R11 ;  /* 0x0000000b00827202 */ /* 0x000fe40000000f00 */
[----:B------:R3:W4:Y:S01]  /*9ba0*/  MUFU.EX2 R11, R2 ;  /* 0x00000002000b7308 */ /* 0x0007220000000800 */
[----:B------:R-:W-:Y:S01]  /*9bb0*/  MOV R80, R129 ;  /* 0x0000008100507202 */ /* 0x000fe20000000f00 */
[----:B------:R-:W-:Y:S01]  /*9bc0*/  IMAD.MOV.U32 R107, RZ, RZ, R128 ;  /* 0x000000ffff6b7224 */ /* 0x000fe200078e0080 */
[----:B------:R-:W-:Y:S01]  /*9bd0*/  MOV R81, R130 ;  /* 0x0000008200517202 */ /* 0x000fe20000000f00 */
[----:B------:R-:W-:Y:S01]  /*9be0*/  HMMA.16816.F32.BF16 R180, R4, R26, R180 ;  /* 0x0000001a04b4723c */ /* 0x000fe200000418b4 */
[----:B------:R-:W-:Y:S01]  /*9bf0*/  MOV R82, R131 ;  /* 0x0000008300527202 */ /* 0x000fe20000000f00 */
[----:B------:R-:W5:Y:S01]  /*9c00*/  LDSM.16.MT88.4 R24, [R212+0x1f000] ;  /* 0x01f00000d418783b */ /* 0x000f620000004200 */
[----:B------:R-:W-:-:S02]  /*9c10*/  F2FP.BF16.PACK_AB R128, R207, R240 ;  /* 0x000000f0cf80723e */ /* 0x000fc400000010ff */
[----:B--2---:R-:W-:Y:S02]  /*9c20*/  F2FP.BF16.PACK_AB R130, R205, R206 ;  /* 0x000000cecd82723e */ /* 0x004fe400000010ff */
[----:B------:R-:W-:Y:S01]  /*9c30*/  MOV R105, R49 ;  /* 0x0000003100697202 */ /* 0x000fe20000000f00 */
[C---:B-1----:R-:W-:Y:S01]  /*9c40*/  HMMA.16816.F32.BF16 R132, R4.reuse, R28, R64 ;  /* 0x0000001c0484723c */ /* 0x042fe20000041840 */
[----:B------:R-:W-:Y:S01]  /*9c50*/  MOV R83, R50 ;  /* 0x0000003200537202 */ /* 0x000fe20000000f00 */
[----:B------:R-:W-:Y:S01]  /*9c60*/  LDSM.16.MT88.4 R64, [R211+0x1b800] ;  /* 0x01b80000d340783b */ /* 0x000fe20000004200 */
[----:B------:R-:W-:Y:S01]  /*9c70*/  MOV R106, R51 ;  /* 0x00000033006a7202 */ /* 0x000fe20000000f00 */
[--C-:B---3--:R-:W-:Y:S01]  /*9c80*/  FFMA.FTZ R2, R10, c[0x0][0x23c], -R0.reuse ;  /* 0x00008f000a027a23 */ /* 0x108fe20000010800 */
[----:B----4-:R-:W-:Y:S01]  /*9c90*/  F2FP.BF16.PACK_AB R129, R11, R204 ;  /* 0x000000cc0b81723e */ /* 0x010fe200000010ff */
[----:B------:R-:W-:Y:S01]  /*9ca0*/  FFMA.FTZ R0, R75, c[0x0][0x23c], -R0 ;  /* 0x00008f004b007a23 */ /* 0x000fe20000010800 */
[----:B------:R-:W-:Y:S01]  /*9cb0*/  MOV R104, R48 ;  /* 0x0000003000687202 */ /* 0x000fe20000000f00 */
[----:B------:R1:W-:Y:S01]  /*9cc0*/  MUFU.EX2 R10, R2 ;  /* 0x00000002000a7308 */ /* 0x0003e20000000800 */
[----:B------:R-:W-:Y:S01]  /*9cd0*/  HMMA.16816.F32.BF16 R28, R4, R30, R112 ;  /* 0x0000001e041c723c */ /* 0x000fe20000041870 */
[----:B------:R-:W-:Y:S04]  /*9ce0*/  LDSM.16.MT88.4 R48, [R210+0x1b800] ;  /* 0x01b80000d230783b */ /* 0x000fe80000004200 */
[----:B------:R-:W-:Y:S02]  /*9cf0*/  LDSM.16.MT88.4 R72, [R209+0x1d800] ;  /* 0x01d80000d148783b */ /* 0x000fe40000004200 */
[----:B------:R-:W2:Y:S01]  /*9d00*/  MUFU.EX2 R9, R0 ;  /* 0x0000000000097308 */ /* 0x000ea20000000800 */
[----:B------:R-:W-:Y:S01]  /*9d10*/  MOV R112, R56 ;  /* 0x0000003800707202 */ /* 0x000fe20000000f00 */
[----:B------:R-:W-:Y:S01]  /*9d20*/  IMAD.MOV.U32 R114, RZ, RZ, R58 ;  /* 0x000000ffff727224 */ /* 0x000fe200078e003a */
[----:B------:R-:W-:-:S02]  /*9d30*/  MOV R113, R57 ;  /* 0x0000003900717202 */ /* 0x000fc40000000f00 */
[----:B------:R-:W-:Y:S02]  /*9d40*/  MOV R115, R59 ;  /* 0x0000003b00737202 */ /* 0x000fe40000000f00 */
[----:B------:R-:W3:Y:S01]  /*9d50*/  LDSM.16.MT88.4 R56, [R212+0x1b800] ;  /* 0x01b80000d438783b */ /* 0x000ee20000004200 */
[----:B-1----:R-:W-:Y:S02]  /*9d60*/  MOV R2, R104 ;  /* 0x0000006800027202 */ /* 0x002fe40000000f00 */
[----:B--2---:R-:W-:Y:S02]  /*9d70*/  F2FP.BF16.PACK_AB R131, R9, R10 ;  /* 0x0000000a0983723e */ /* 0x004fe400000010ff */
[----:B------:R-:W-:Y:S01]  /*9d80*/  MOV R0, R105 ;  /* 0x0000006900007202 */ /* 0x000fe20000000f00 */
[----:B-----5:R-:W-:Y:S08]  /*9d90*/  HMMA.16816.F32.BF16 R116, R4, R24, R116 ;  /* 0x000000180474723c */ /* 0x020ff00000041874 */
[C---:B------:R-:W-:Y:S08]  /*9da0*/  HMMA.16816.F32.BF16 R136, R128.reuse, R140, R136 ;  /* 0x0000008c8088723c */ /* 0x040ff00000041888 */
[C---:B------:R-:W-:Y:S08]  /*9db0*/  HMMA.16816.F32.BF16 R140, R128.reuse, R142, R36 ;  /* 0x0000008e808c723c */ /* 0x040ff00000041824 */
[C---:B------:R-:W-:Y:S07]  /*9dc0*/  HMMA.16816.F32.BF16 R160, R128.reuse, R164, R200 ;  /* 0x000000a480a0723c */ /* 0x040fee00000418c8 */
[----:B------:R-:W-:Y:S01]  /*9dd0*/  MOV R200, R115 ;  /* 0x0000007300c87202 */ /* 0x000fe20000000f00 */
[----:B------:R-:W-:Y:S01]  /*9de0*/  HMMA.16816.F32.BF16 R36, R128, R40, R192 ;  /* 0x000000288024723c */ /* 0x000fe200000418c0 */
[----:B------:R-:W-:Y:S01]  /*9df0*/  IMAD.MOV.U32 R201, RZ, RZ, R114 ;  /* 0x000000ffffc97224 */ /* 0x000fe200078e0072 */
[----:B------:R-:W-:-:S02]  /*9e00*/  MOV R202, R113 ;  /* 0x0000007100ca7202 */ /* 0x000fc40000000f00 */
[----:B------:R-:W-:Y:S02]  /*9e10*/  MOV R203, R112 ;  /* 0x0000007000cb7202 */ /* 0x000fe40000000f00 */
[----:B------:R-:W-:Y:S01]  /*9e20*/  LDSM.16.MT88.4 R112, [R210+0x1f800] ;  /* 0x01f80000d270783b */ /* 0x000fe20000004200 */
[----:B------:R-:W-:Y:S01]  /*9e30*/  MOV R194, R82 ;  /* 0x0000005200c27202 */ /* 0x000fe20000000f00 */
[----:B------:R-:W-:Y:S01]  /*9e40*/  HMMA.16816.F32.BF16 R164, R128, R166, R196 ;  /* 0x000000a680a4723c */ /* 0x000fe200000418c4 */
[----:B------:R-:W-:-:S03]  /*9e50*/  MOV R195, R83 ;  /* 0x0000005300c37202 */ /* 0x000fc60000000f00 */
[----:B------:R-:W-:-:S03]  /*9e60*/  FFMA.FTZ R0, R0, R8, R194 ;  /* 0x0000000800007223 */ /* 0x000fc600000100c2 */
[----:B------:R-:W-:Y:S01]  /*9e70*/  MOV R196, R106 ;  /* 0x0000006a00c47202 */ /* 0x000fe20000000f00 */
[----:B------:R-:W-:Y:S01]  /*9e80*/  FADD.FTZ R2, R2, R0 ;  /* 0x0000000002027221 */ /* 0x000fe20000010000 */
[----:B------:R-:W-:Y:S01]  /*9e90*/  MOV R197, R107 ;  /* 0x0000006b00c57202 */ /* 0x000fe20000000f00 */
[----:B------:R-:W-:Y:S01]  /*9ea0*/  IMAD.MOV.U32 R199, RZ, RZ, R80 ;  /* 0x000000ffffc77224 */ /* 0x000fe200078e0050 */
[----:B------:R-:W-:Y:S01]  /*9eb0*/  MOV R198, R81 ;  /* 0x0000005100c67202 */ /* 0x000fe20000000f00 */
[----:B------:R-:W-:Y:S01]  /*9ec0*/  FFMA.FTZ R3, R196, R3, R195 ;  /* 0x00000003c4037223 */ /* 0x000fe200000100c3 */
[C---:B------:R-:W-:Y:S01]  /*9ed0*/  HMMA.16816.F32.BF16 R152, R128.reuse, R156, R152 ;  /* 0x0000009c8098723c */ /* 0x040fe20000041898 */
[----:B------:R-:W1:Y:S02]  /*9ee0*/  LDSM.16.MT88.4 R80, [R210+0x1d800] ;  /* 0x01d80000d250783b */ /* 0x000e640000004200 */
[----:B------:R-:W-:Y:S02]  /*9ef0*/  FADD.FTZ R0, R197, R3 ;  /* 0x00000003c5007221 */ /* 0x000fe40000010000 */
[----:B------:R-:W-:Y:S01]  /*9f00*/  FADD.FTZ R2, R198, R2 ;  /* 0x00000002c6027221 */ /* 0x000fe20000010000 */
[----:B------:R-:W-:Y:S01]  /*9f10*/  LDSM.16.MT88.4 R104, [R209+0x1f800] ;  /* 0x01f80000d168783b */ /* 0x000fe20000004200 */
        /* <DEDUP_REMOVED lines=22> */
[----:B------:R-:W-:Y:S01]  /*a080*/  LDSM.16.MT88.4 R120, [R212+0x1f800] ;  /* 0x01f80000d478783b */ /* 0x000fe20000004200 */
[----:B------:R-:W-:Y:S02]  /*a090*/  FADD.FTZ R2, R245, R2 ;  /* 0x00000002f5027221 */ /* 0x000fe40000010000 */
[----:B------:R-:W-:Y:S01]  /*a0a0*/  FADD.FTZ R0, R241, R0 ;  /* 0x00000000f1007221 */ /* 0x000fe20000010000 */
[----:B------:R-:W-:Y:S01]  /*a0b0*/  LDSM.16.MT88.4 R4, [R211+0x1f800] ;  /* 0x01f80000d304783b */ /* 0x000fe20000004200 */
[----:B------:R-:W-:-:S02]  /*a0c0*/  FADD.FTZ R2, R240, R2 ;  /* 0x00000002f0027221 */ /* 0x000fc40000010000 */
[C---:B------:R-:W-:Y:S01]  /*a0d0*/  HMMA.16816.F32.BF16 R56, R128.reuse, R58, R88 ;  /* 0x0000003a8038723c */ /* 0x040fe20000041858 */
[----:B------:R-:W2:Y:S01]  /*a0e0*/  LDSM.16.MT88.4 R88, [R212+0x1d800] ;  /* 0x01d80000d458783b */ /* 0x000ea20000004200 */
[----:B------:R-:W-:Y:S02]  /*a0f0*/  FADD.FTZ R0, R204, R0 ;  /* 0x00000000cc007221 */ /* 0x000fe40000010000 */
[----:B------:R-:W-:Y:S02]  /*a100*/  FADD.FTZ R2, R207, R2 ;  /* 0x00000002cf027221 */ /* 0x000fe40000010000 */
[----:B------:R-:W-:Y:S02]  /*a110*/  FADD.FTZ R0, R11, R0 ;  /* 0x000000000b007221 */ /* 0x000fe40000010000 */
[----:B------:R-:W-:Y:S01]  /*a120*/  HMMA.16816.F32.BF16 R64, R128, R66, R96 ;  /* 0x000000428040723c */ /* 0x000fe20000041860 */
[----:B------:R-:W3:Y:S01]  /*a130*/  LDSM.16.MT88.4 R96, [R211+0x1d800] ;  /* 0x01d80000d360783b */ /* 0x000ee20000004200 */
[----:B------:R-:W-:-:S02]  /*a140*/  FADD.FTZ R2, R206, R2 ;  /* 0x00000002ce027221 */ /* 0x000fc40000010000 */
[----:B------:R-:W-:Y:S02]  /*a150*/  FADD.FTZ R0, R10, R0 ;  /* 0x000000000a007221 */ /* 0x000fe40000010000 */
[----:B------:R-:W-:Y:S02]  /*a160*/  FADD.FTZ R2, R205, R2 ;  /* 0x00000002cd027221 */ /* 0x000fe40000010000 */
[----:B------:R-:W-:Y:S01]  /*a170*/  FADD.FTZ R0, R9, R0 ;  /* 0x0000000009007221 */ /* 0x000fe20000010000 */
[C---:B------:R-:W-:Y:S02]  /*a180*/  HMMA.16816.F32.BF16 R144, R128.reuse, R148, R144 ;  /* 0x000000948090723c */ /* 0x040fe40000041890 */
[----:B------:R4:W-:Y:S04]  /*a190*/  STL [R1], R2 ;  /* 0x0000000201007387 */ /* 0x0009e80000100800 */
[----:B------:R4:W-:Y:S02]  /*a1a0*/  STL [R1+0x4], R0 ;  /* 0x0000040001007387 */ /* 0x0009e40000100800 */
[C---:B------:R-:W-:Y:S08]  /*a1b0*/  HMMA.16816.F32.BF16 R148, R128.reuse, R150, R44 ;  /* 0x000000968094723c */ /* 0x040ff0000004182c */
[C---:B------:R-:W-:Y:S08]  /*a1c0*/  HMMA.16816.F32.BF16 R44, R128.reuse, R48, R68 ;  /* 0x00000030802c723c */ /* 0x040ff00000041844 */
[C---:B------:R-:W-:Y:S08]  /*a1d0*/  HMMA.16816.F32.BF16 R68, R128.reuse, R72, R100 ;  /* 0x000000488044723c */ /* 0x040ff00000041864 */
[C---:B------:R-:W-:Y:S08]  /*a1e0*/  HMMA.16816.F32.BF16 R48, R128.reuse, R50, R76 ;  /* 0x000000328030723c */ /* 0x040ff0000004184c */
[C---:B------:R-:W-:Y:S08]  /*a1f0*/  HMMA.16816.F32.BF16 R72, R128.reuse, R74, R108 ;  /* 0x0000004a8048723c */ /* 0x040ff0000004186c */
[C---:B-1----:R-:W-:Y:S08]  /*a200*/  HMMA.16816.F32.BF16 R76, R128.reuse, R80, R188 ;  /* 0x00000050804c723c */ /* 0x042ff000000418bc */
[C---:B--2---:R-:W-:Y:S08]  /*a210*/  HMMA.16816.F32.BF16 R84, R128.reuse, R88, R184 ;  /* 0x000000588054723c */ /* 0x044ff000000418b8 */
[C---:B---3--:R-:W-:Y:S08]  /*a220*/  HMMA.16816.F32.BF16 R92, R128.reuse, R96, R172 ;  /* 0x00000060805c723c */ /* 0x048ff000000418ac */
[C---:B------:R-:W-:Y:S08]  /*a230*/  HMMA.16816.F32.BF16 R100, R128.reuse, R104, R20 ;  /* 0x000000688064723c */ /* 0x040ff00000041814 */
[C---:B------:R-:W-:Y:S07]  /*a240*/  HMMA.16816.F32.BF16 R108, R128.reuse, R112, R132 ;  /* 0x00000070806c723c */ /* 0x040fee0000041884 */
[----:B------:R-:W-:Y:S01]  /*a250*/  MOV R132, R249 ;  /* 0x000000f900847202 */ /* 0x000fe20000000f00 */
[----:B------:R-:W-:Y:S01]  /*a260*/  HMMA.16816.F32.BF16 R116, R128, R120, R116 ;  /* 0x000000788074723c */ /* 0x000fe20000041874 */
[----:B------:R-:W-:-:S07]  /*a270*/  MOV R133, R250 ;  /* 0x000000fa00857202 */ /* 0x000fce0000000f00 */
        /* <DEDUP_REMOVED lines=9> */
[----:B----4-:R-:W2:Y:S04]  /*a310*/  LDL.64 R14, [R1+0x30] ;  /* 0x00003000010e7983 */ /* 0x010ea80000100a00 */
[----:B------:R-:W3:Y:S01]  /*a320*/  LDL.64 R12, [R1+0x10] ;  /* 0x00001000010c7983 */ /* 0x000ee20000100a00 */
[----:B------:R-:W-:Y:S01]  /*a330*/  UIADD3 UR15, UR8, -0x3, URZ ;  /* 0xfffffffd080f7890 */ /* 0x000fe2000fffe03f */
[----:B------:R-:W-:-:S04]  /*a340*/  DEPBAR.LE SB0, 0x0 ;  /* 0x000080000000791a */ /* 0x000fc80000000000 */
[----:B------:R-:W-:Y:S01]  /*a350*/  USHF.R.S32.HI UR12, URZ, 0x1f, UR15 ;  /* 0x0000001f3f0c7899 */ /* 0x000fe2000801140f */
[----:B------:R-:W-:Y:S01]  /*a360*/  IMAD.MOV.U32 R6, RZ, RZ, c[0x0][0x1a4] ;  /* 0x00006900ff067624 */ /* 0x000fe200078e00ff */
[----:B------:R-:W-:Y:S02]  /*a370*/  ULDC.64 UR4, c[0x0][0x1a0] ;  /* 0x0000680000047ab9 */ /* 0x000fe40000000a00 */
[----:B------:R-:W-:Y:S02]  /*a380*/  UIMAD UR12, UR12, UR4, URZ ;  /* 0x000000040c0c72a4 */ /* 0x000fe4000f8e023f */
[----:B------:R-:W-:Y:S02]  /*a390*/  UIMAD.WIDE.U32 UR20, UR15, UR4, URZ ;  /* 0x000000040f1472a5 */ /* 0x000fe4000f8e003f */
[----:B------:R-:W-:Y:S02]  /*a3a0*/  UIMAD UR5, UR15, UR5, UR12 ;  /* 0x000000050f0572a4 */ /* 0x000fe4000f8e020c */
[----:B------:R-:W-:-:S02]  /*a3b0*/  UISETP.GT.AND UP0, UPT, UR15, UR9, UPT ;  /* 0x000000090f00728c */ /* 0x000fc4000bf04270 */
[----:B------:R-:W-:Y:S01]  /*a3c0*/  UIADD3 UR5, UR21, UR5, URZ ;  /* 0x0000000515057290 */ /* 0x000fe2000fffe03f */
[----:B------:R-:W-:Y:S02]  /*a3d0*/  IMAD.U32 R4, RZ, RZ, UR20 ;  /* 0x00000014ff047e24 */ /* 0x000fe4000f8e00ff */
[----:B------:R-:W-:Y:S02]  /*a3e0*/  IMAD.U32 R5, RZ, RZ, UR21 ;  /* 0x00000015ff057e24 */ /* 0x000fe4000f8e00ff */
[----:B------:R-:W-:Y:S02]  /*a3f0*/  IMAD.MOV.U32 R5, RZ, RZ, c[0x0][0x1a0] ;  /* 0x00006800ff057624 */ /* 0x000fe400078e00ff */
[----:B------:R-:W-:Y:S01]  /*a400*/  IMAD.U32 R3, RZ, RZ, UR5 ;  /* 0x00000005ff037e24 */ /* 0x000fe2000f8e00ff */
[----:B------:R-:W-:Y:S01]  /*a410*/  BAR.SYNC.DEFER_BLOCKING 0x0 ;  /* 0x0000000000007b1d */ /* 0x000fe20000010000 */
[----:B--2---:R-:W-:-:S04]  /*a420*/  LEA R0, P0, R4, R14, 0x6 ;  /* 0x0000000e04007211 */ /* 0x004fc800078030ff */
[----:B------:R-:W-:Y:S02]  /*a430*/  LEA R2, P1, R0, c[0x0][0x170], 0x1 ;  /* 0x00005c0000027a11 */ /* 0x000fe400078208ff */
[----:B---3--:R-:W-:Y:S02]  /*a440*/  LEA.HI.X R3, R4, R13, R3, 0x6, P0 ;  /* 0x0000000d04037211 */ /* 0x008fe400000f3403 */
[----:B------:R-:W-:Y:S02]  /*a450*/  LEA R4, P0, R5, R2, 0x6 ;  /* 0x0000000205047211 */ /* 0x000fe400078030ff */
[----:B------:R-:W-:-:S04]  /*a460*/  LEA.HI.X R3, R0, c[0x0][0x174], R3, 0x1, P1 ;  /* 0x00005d0000037a11 */ /* 0x000fc800008f0c03 */
[----:B------:R-:W-:Y:S01]  /*a470*/  LEA.HI.X R5, R5, R3, R6, 0x6, P0 ;  /* 0x0000000305057211 */ /* 0x000fe200000f3406 */
[----:B------:R-:W-:Y:S01]  /*a480*/  @!PT LDS RZ, [RZ] ;  /* 0x00000000fffff984 */ /* 0x000fe20000000800 */
[----:B------:R-:W-:Y:S01]  /*a490*/  @!PT LDS RZ, [RZ] ;  /* 0x00000000fffff984 */ /* 0x000fe20000000800 */
[----:B------:R-:W-:Y:S01]  /*a4a0*/  @!PT LDS RZ, [RZ] ;  /* 0x00000000fffff984 */ /* 0x000fe20000000800 */
[----:B------:R1:W-:Y:S01]  /*a4b0*/  LDGSTS.E.BYPASS.LTC128B.128 [R235+0x18000], [R2.64] ;  /* 0x1800000002eb7fae */ /* 0x0003e2000b901d52 */
[----:B------:R-:W-:-:S03]  /*a4c0*/  PLOP3.LUT P0, PT, PT, PT, UP0, 0x80, 0x0 ;  /* 0x000000000000781c */ /* 0x000fc60003f0f008 */
[----:B------:R1:W-:Y:S04]  /*a4d0*/  LDGSTS.E.BYPASS.LTC128B.128 [R235+0x1a000], [R2.64+0x80] ;  /* 0x1a00008002eb7fae */ /* 0x0003e8000b901d52 */
[----:B------:R1:W-:Y:S04]  /*a4e0*/  LDGSTS.E.BYPASS.LTC128B.128 [R235+0x1c000], [R2.64+0x100] ;  /* 0x1c00010002eb7fae */ /* 0x0003e8000b901d52 */
[----:B------:R1:W-:Y:S04]  /*a4f0*/  LDGSTS.E.BYPASS.LTC128B.128 [R235+0x1e000], [R2.64+0x180] ;  /* 0x1e00018002eb7fae */ /* 0x0003e8000b901d52 */
[----:B------:R2:W-:Y:S04]  /*a500*/  LDGSTS.E.BYPASS.LTC128B.128 [R235+0x19000], [R4.64] ;  /* 0x1900000004eb7fae */ /* 0x0005e8000b901d52 */
[----:B------:R2:W-:Y:S04]  /*a510*/  LDGSTS.E.BYPASS.LTC128B.128 [R235+0x1b000], [R4.64+0x80] ;  /* 0x1b00008004eb7fae */ /* 0x0005e8000b901d52 */
[----:B------:R2:W-:Y:S04]  /*a520*/  LDGSTS.E.BYPASS.LTC128B.128 [R235+0x1d000], [R4.64+0x100] ;  /* 0x1d00010004eb7fae */ /* 0x0005e8000b901d52 */
[----:B------:R2:W-:Y:S04]  /*a530*/  LDGSTS.E.BYPASS.LTC128B.128 [R235+0x1f000], [R4.64+0x180] ;  /* 0x1f00018004eb7fae */ /* 0x0005e8000b901d52 */
[----:B------:R-:W-:Y:S04]  /*a540*/  LDSM.16.M88.4 R20, [R208+0x10000] ;  /* 0x01000000d014783b */ /* 0x000fe80000000200 */
[----:B------:R-:W-:Y:S04]  /*a550*/  LDSM.16.M88.4 R16, [R208+0x10800] ;  /* 0x01080000d010783b */ /* 0x000fe80000000200 */
[----:B------:R-:W-:Y:S04]  /*a560*/  LDSM.16.M88.4 R12, [R208+0x11000] ;  /* 0x01100000d00c783b */ /* 0x000fe80000000200 */
[----:B------:R-:W-:Y:S04]  /*a570*/  LDSM.16.M88.4 R32, [R208+0x11800] ;  /* 0x01180000d020783b */ /* 0x000fe80000000200 */
[----:B------:R-:W-:Y:S04]  /*a580*/  LDSM.16.M88.4 R8, [R216] ;  /* 0x00000000d808783b */ /* 0x000fe80000000200 */
[----:B------:R-:W-:Y:S04]  /*a590*/  LDSM.16.M88.4 R176, [R219] ;  /* 0x00000000dbb0783b */ /* 0x000fe80000000200 */
[----:B--2---:R-:W2:Y:S04]  /*a5a0*/  LDSM.16.M88.4 R4, [R215] ;  /* 0x00000000d704783b */ /* 0x004ea80000000200 */
[----:B------:R-:W3:Y:S04]  /*a5b0*/  LDSM.16.M88.4 R172, [R234] ;  /* 0x00000000eaac783b */ /* 0x000ee80000000200 */
[----:B------:R-:W4:Y:S04]  /*a5c0*/  LDSM.16.M88.4 R192, [R233] ;  /* 0x00000000e9c0783b */ /* 0x000f280000000200 */
[----:B------:R-:W5:Y:S04]  /*a5d0*/  LDSM.16.M88.4 R240, [R232] ;  /* 0x00000000e8f0783b */ /* 0x000f680000000200 */
[----:B------:R-:W-:Y:S04]  /*a5e0*/  LDSM.16.M88.4 R204, [R214+0x10000] ;  /* 0x01000000d6cc783b */ /* 0x000fe80000000200 */
[----:B------:R-:W0:Y:S01]  /*a5f0*/  LDGDEPBAR ;  /* 0x00000000000079af */ /* 0x000e220000000000 */
[C---:B--2---:R-:W-:Y:S08]  /*a600*/  HMMA.16816.F32.BF16 R168, R4.reuse, R20, RZ ;  /* 0x0000001404a8723c */ /* 0x044ff000000418ff */
[C---:B------:R-:W-:Y:S08]  /*a610*/  HMMA.16816.F32.BF16 R132, R4.reuse, R22, RZ ;  /* 0x000000160484723c */ /* 0x040ff000000418ff */
[C---:B------:R-:W-:Y:S08]  /*a620*/  HMMA.16816.F32.BF16 R28, R4.reuse, R16, RZ ;  /* 0x00000010041c723c */ /* 0x040ff000000418ff */
[C---:B------:R-:W-:Y:S08]  /*a630*/  HMMA.16816.F32.BF16 R24, R4.reuse, R18, RZ ;  /* 0x000000120418723c */ /* 0x040ff000000418ff */
[C---:B------:R-:W-:Y:S08]  /*a640*/  HMMA.16816.F32.BF16 R20, R4.reuse, R12, RZ ;  /* 0x0000000c0414723c */ /* 0x040ff000000418ff */
[C---:B------:R-:W-:Y:S08]  /*a650*/  HMMA.16816.F32.BF16 R16, R4.reuse, R14, RZ ;  /* 0x0000000e0410723c */ /* 0x040ff000000418ff */
[C---:B------:R-:W-:Y:S08]  /*a660*/  HMMA.16816.F32.BF16 R12, R4.reuse, R32, RZ ;  /* 0x00000020040c723c */ /* 0x040ff000000418ff */
[----:B------:R-:W-:Y:S01]  /*a670*/  HMMA.16816.F32.BF16 R184, R4, R34, RZ ;  /* 0x0000002204b8723c */ /* 0x000fe200000418ff */
[----:B------:R-:W2:Y:S07]  /*a680*/  LDSM.16.M88.4 R4, [R218] ;  /* 0x00000000da04783b */ /* 0x000eae0000000200 */
[C---:B------:R-:W-:Y:S01]  /*a690*/  HMMA.16816.F32.BF16 R188, R8.reuse, R176, R168 ;  /* 0x000000b008bc723c */ /* 0x040fe200000418a8 */
[----:B------:R-:W1:Y:S07]  /*a6a0*/  LDSM.16.M88.4 R168, [R214+0x10800] ;  /* 0x01080000d6a8783b */ /* 0x000e6e0000000200 */
[C---:B------:R-:W-:Y:S01]  /*a6b0*/  HMMA.16816.F32.BF16 R200, R8.reuse, R178, R132 ;  /* 0x000000b208c8723c */ /* 0x040fe20000041884 */
[----:B------:R-:W1:Y:S07]  /*a6c0*/  LDSM.16.M88.4 R132, [R214+0x11000] ;  /* 0x01100000d684783b */ /* 0x000e6e0000000200 */
[C---:B---3--:R-:W-:Y:S01]  /*a6d0*/  HMMA.16816.F32.BF16 R196, R8.reuse, R172, R28 ;  /* 0x000000ac08c4723c */ /* 0x048fe2000004181c */
[----:B------:R-:W3:Y:S07]  /*a6e0*/  LDSM.16.M88.4 R28, [R214+0x11800] ;  /* 0x01180000d61c783b */ /* 0x000eee0000000200 */
[C---:B------:R-:W-:Y:S08]  /*a6f0*/  HMMA.16816.F32.BF16 R180, R8.reuse, R174, R24 ;  /* 0x000000ae08b4723c */ /* 0x040ff00000041818 */
[C---:B----4-:R-:W-:Y:S01]  /*a700*/  HMMA.16816.F32.BF16 R176, R8.reuse, R192, R20 ;  /* 0x000000c008b0723c */ /* 0x050fe20000041814 */
[----:B------:R-:W-:Y:S07]  /*a710*/  LDSM.16.M88.4 R20, [R213] ;  /* 0x00000000d514783b */ /* 0x000fee0000000200 */
[C---:B------:R-:W-:Y:S08]  /*a720*/  HMMA.16816.F32.BF16 R172, R8.reuse, R194, R16 ;  /* 0x000000c208ac723c */ /* 0x040ff00000041810 */
[C---:B-----5:R-:W-:Y:S08]  /*a730*/  HMMA.16816.F32.BF16 R32, R8.reuse, R240, R12 ;  /* 0x000000f00820723c */ /* 0x060ff0000004180c */
[----:B------:R-:W-:Y:S01]  /*a740*/  HMMA.16816.F32.BF16 R24, R8, R242, R184 ;  /* 0x000000f20818723c */ /* 0x000fe200000418b8 */
[----:B------:R-:W4:Y:S04]  /*a750*/  LDSM.16.M88.4 R8, [R217] ;  /* 0x00000000d908783b */ /* 0x000f280000000200 */
[----:B------:R-:W-:Y:S03]  /*a760*/  LDSM.16.M88.4 R240, [R208+0x16000] ;  /* 0x01600000d0f0783b */ /* 0x000fe60000000200 */
[C---:B--2---:R-:W-:Y:S01]  /*a770*/  HMMA.16816.F32.BF16 R16, R4.reuse, R204, R188 ;  /* 0x000000cc0410723c */ /* 0x044fe200000418bc */
[----:B------:R-:W2:Y:S07]  /*a780*/  LDSM.16.M88.4 R188, [R213+0x800] ;  /* 0x00080000d5bc783b */ /* 0x000eae0000000200 */
[C---:B------:R-:W-:Y:S01]  /*a790*/  HMMA.16816.F32.BF16 R12, R4.reuse, R206, R200 ;  /* 0x000000ce040c723c */ /* 0x040fe200000418c8 */
[----:B------:R-:W-:Y:S04]  /*a7a0*/  LDSM.16.M88.4 R200, [R208+0x13000] ;  /* 0x01300000d0c8783b */ /* 0x000fe80000000200 */
[----:B------:R-:W-:Y:S03]  /*a7b0*/  LDSM.16.M88.4 R204, [R213+0x5800] ;  /* 0x00580000d5cc783b */ /* 0x000fe60000000200 */
[C---:B-1----:R-:W-:Y:S08]  /*a7c0*/  HMMA.16816.F32.BF16 R196, R4.reuse, R168, R196 ;  /* 0x000000a804c4723c */ /* 0x042ff000000418c4 */
[C---:B------:R-:W-:Y:S08]  /*a7d0*/  HMMA.16816.F32.BF16 R168, R4.reuse, R170, R180 ;  /* 0x000000aa04a8723c */ /* 0x040ff000000418b4 */
[C---:B------:R-:W-:Y:S08]  /*a7e0*/  HMMA.16816.F32.BF16 R184, R4.reuse, R132, R176 ;  /* 0x0000008404b8723c */ /* 0x040ff000000418b0 */
[C---:B------:R-:W-:Y:S01]  /*a7f0*/  HMMA.16816.F32.BF16 R180, R4.reuse, R134, R172 ;  /* 0x0000008604b4723c */ /* 0x040fe200000418ac */
[----:B------:R-:W1:Y:S07]  /*a800*/  LDSM.16.M88.4 R172, [R213+0x1000] ;  /* 0x00100000d5ac783b */ /* 0x000e6e0000000200 */
[C---:B---3--:R-:W-:Y:S01]  /*a810*/  HMMA.16816.F32.BF16 R132, R4.reuse, R30, R24 ;  /* 0x0000001e0484723c */ /* 0x048fe20000041818 */
[----:B------:R-:W3:Y:S07]  /*a820*/  LDSM.16.M88.4 R24, [R213+0x1800] ;  /* 0x00180000d518783b */ /* 0x000eee0000000200 */
[----:B------:R-:W-:Y:S01]  /*a830*/  HMMA.16816.F32.BF16 R176, R4, R28, R32 ;  /* 0x0000001c04b0723c */ /* 0x000fe20000041820 */
[----:B------:R-:W-:Y:S04]  /*a840*/  LDSM.16.M88.4 R4, [R215+0x4000] ;  /* 0x00400000d704783b */ /* 0x000fe80000000200 */
[----:B------:R-:W-:Y:S03]  /*a850*/  LDSM.16.M88.4 R28, [R208+0x12800] ;  /* 0x01280000d01c783b */ /* 0x000fe60000000200 */
[C---:B----4-:R-:W-:Y:S08]  /*a860*/  HMMA.16816.F32.BF16 R32, R8.reuse, R20, R16 ;  /* 0x000000140820723c */ /* 0x050ff00000041810 */
[C---:B------:R-:W-:Y:S01]  /*a870*/  HMMA.16816.F32.BF16 R16, R8.reuse, R22, R12 ;  /* 0x000000160810723c */ /* 0x040fe2000004180c */
[----:B------:R-:W4:Y:S07]  /*a880*/  LDSM.16.M88.4 R20, [R208+0x12000] ;  /* 0x01200000d014783b */ /* 0x000f2e0000000200 */
[C---:B--2---:R-:W-:Y:S08]  /*a890*/  HMMA.16816.F32.BF16 R12, R8.reuse, R188, R196 ;  /* 0x000000bc080c723c */ /* 0x044ff000000418c4 */
[C---:B------:R-:W-:Y:S08]  /*a8a0*/  HMMA.16816.F32.BF16 R168, R8.reuse, R190, R168 ;  /* 0x000000be08a8723c */ /* 0x040ff000000418a8 */
[C---:B-1----:R-:W-:Y:S08]  /*a8b0*/  HMMA.16816.F32.BF16 R192, R8.reuse, R172, R184 ;  /* 0x000000ac08c0723c */ /* 0x042ff000000418b8 */
[C---:B------:R-:W-:Y:S08]  /*a8c0*/  HMMA.16816.F32.BF16 R196, R8.reuse, R174, R180 ;  /* 0x000000ae08c4723c */ /* 0x040ff000000418b4 */
[----:B---3--:R-:W-:Y:S01]  /*a8d0*/  HMMA.16816.F32.BF16 R184, R8, R26, R132 ;  /* 0x0000001a08b8723c */ /* 0x008fe20000041884 */
[----:B------:R-:W1:Y:S07]  /*a8e0*/  LDSM.16.M88.4 R132, [R208+0x13800] ;  /* 0x01380000d084783b */ /* 0x000e6e0000000200 */
[C---:B----4-:R-:W-:Y:S01]  /*a8f0*/  HMMA.16816.F32.BF16 R180, R4.reuse, R20, R32 ;  /* 0x0000001404b4723c */ /* 0x050fe20000041820 */
[----:B------:R-:W-:Y:S07]  /*a900*/  LDSM.16.M88.4 R32, [R229] ;  /* 0x00000000e520783b */ /* 0x000fee0000000200 */
[----:B------:R-:W-:Y:S08]  /*a910*/  HMMA.16816.F32.BF16 R172, R4, R22, R16 ;  /* 0x0000001604ac723c */ /* 0x000ff00000041810 */
[----:B------:R-:W-:Y:S01]  /*a920*/  HMMA.16816.F32.BF16 R188, R8, R24, R176 ;  /* 0x0000001808bc723c */ /* 0x000fe200000418b0 */
[----:B------:R-:W2:Y:S04]  /*a930*/  LDSM.16.M88.4 R8, [R216+0x4000] ;  /* 0x00400000d808783b */ /* 0x000ea80000000200 */
[----:B------:R-:W-:Y:S03]  /*a940*/  LDSM.16.M88.4 R24, [R230] ;  /* 0x00000000e618783b */ /* 0x000fe60000000200 */
[C---:B------:R-:W-:Y:S08]  /*a950*/  HMMA.16816.F32.BF16 R20, R4.reuse, R28, R12 ;  /* 0x0000001c0414723c */ /* 0x040ff0000004180c */
[C---:B------:R-:W-:Y:S01]  /*a960*/  HMMA.16816.F32.BF16 R16, R4.reuse, R30, R168 ;  /* 0x0000001e0410723c */ /* 0x040fe200000418a8 */
[----:B------:R-:W3:Y:S04]  /*a970*/  LDSM.16.M88.4 R28, [R231] ;  /* 0x00000000e71c783b */ /* 0x000ee80000000200 */
[----:B------:R-:W-:Y:S03]  /*a980*/  LDSM.16.M88.4 R168, [R214+0x12000] ;  /* 0x01200000d6a8783b */ /* 0x000fe60000000200 */
[C---:B------:R-:W-:Y:S08]  /*a990*/  HMMA.16816.F32.BF16 R12, R4.reuse, R200, R192 ;  /* 0x000000c8040c723c */ /* 0x040ff000000418c0 */
[C---:B------:R-:W-:Y:S01]  /*a9a0*/  HMMA.16816.F32.BF16 R176, R4.reuse, R202, R196 ;  /* 0x000000ca04b0723c */ /* 0x040fe200000418c4 */
[----:B------:R-:W4:Y:S07]  /*a9b0*/  LDSM.16.M88.4 R200, [R228] ;  /* 0x00000000e4c8783b */ /* 0x000f2e0000000200 */
[C---:B-1----:R-:W-:Y:S08]  /*a9c0*/  HMMA.16816.F32.BF16 R196, R4.reuse, R132, R188 ;  /* 0x0000008404c4723c */ /* 0x042ff000000418bc */
[----:B------:R-:W-:Y:S01]  /*a9d0*/  HMMA.16816.F32.BF16 R188, R4, R134, R184 ;  /* 0x0000008604bc723c */ /* 0x000fe200000418b8 */
[----:B------:R-:W1:Y:S07]  /*a9e0*/  LDSM.16.M88.4 R4, [R218+0x4000] ;  /* 0x00400000da04783b */ /* 0x000e6e0000000200 */
[C---:B--2---:R-:W-:Y:S08]  /*a9f0*/  HMMA.16816.F32.BF16 R132, R8.reuse, R32, R12 ;  /* 0x000000200884723c */ /* 0x044ff0000004180c */
[C---:B---3--:R-:W-:Y:S08]  /*aa00*/  HMMA.16816.F32.BF16 R192, R8.reuse, R28, R180 ;  /* 0x0000001c08c0723c */ /* 0x048ff000000418b4 */
[C---:B------:R-:W-:Y:S08]  /*aa10*/  HMMA.16816.F32.BF16 R180, R8.reuse, R24, R20 ;  /* 0x0000001808b4723c */ /* 0x040ff00000041814 */
[C---:B------:R-:W-:Y:S01]  /*aa20*/  HMMA.16816.F32.BF16 R184, R8.reuse, R30, R172 ;  /* 0x0000001e08b8723c */ /* 0x040fe200000418ac */
[----:B------:R-:W-:Y:S07]  /*aa30*/  LDSM.16.M88.4 R28, [R214+0x13000] ;  /* 0x01300000d61c783b */ /* 0x000fee0000000200 */
[C---:B------:R-:W-:Y:S01]  /*aa40*/  HMMA.16816.F32.BF16 R20, R8.reuse, R34, R176 ;  /* 0x000000220814723c */ /* 0x040fe200000418b0 */
[----:B------:R-:W2:Y:S07]  /*aa50*/  LDSM.16.M88.4 R32, [R214+0x12800] ;  /* 0x01280000d620783b */ /* 0x000eae0000000200 */
[C---:B------:R-:W-:Y:S01]  /*aa60*/  HMMA.16816.F32.BF16 R172, R8.reuse, R26, R16 ;  /* 0x0000001a08ac723c */ /* 0x040fe20000041810 */
[----:B------:R-:W3:Y:S07]  /*aa70*/  LDSM.16.M88.4 R24, [R214+0x13800] ;  /* 0x01380000d618783b */ /* 0x000eee0000000200 */
[C---:B----4-:R-:W-:Y:S01]  /*aa80*/  HMMA.16816.F32.BF16 R16, R8.reuse, R200, R196 ;  /* 0x000000c80810723c */ /* 0x050fe200000418c4 */
[----:B------:R-:W-:Y:S07]  /*aa90*/  LDSM.16.M88.4 R196, [R213+0x2000] ;  /* 0x00200000d5c4783b */ /* 0x000fee0000000200 */
[----:B------:R-:W-:Y:S01]  /*aaa0*/  HMMA.16816.F32.BF16 R12, R8, R202, R188 ;  /* 0x000000ca080c723c */ /* 0x000fe200000418bc */
[----:B------:R-:W4:Y:S04]  /*aab0*/  LDSM.16.M88.4 R8, [R217+0x4000] ;  /* 0x00400000d908783b */ /* 0x000f280000000200 */
[----:B------:R-:W-:Y:S03]  /*aac0*/  LDSM.16.M88.4 R200, [R208+0x14800] ;  /* 0x01480000d0c8783b */ /* 0x000fe60000000200 */
[C---:B-1----:R-:W-:Y:S08]  /*aad0*/  HMMA.16816.F32.BF16 R176, R4.reuse, R168, R192 ;  /* 0x000000a804b0723c */ /* 0x042ff000000418c0 */
[C---:B------:R-:W-:Y:S01]  /*aae0*/  HMMA.16816.F32.BF16 R188, R4.reuse, R170, R184 ;  /* 0x000000aa04bc723c */ /* 0x040fe200000418b8 */
[----:B------:R-:W1:Y:S07]  /*aaf0*/  LDSM.16.M88.4 R168, [R213+0x2800] ;  /* 0x00280000d5a8783b */ /* 0x000e6e0000000200 */
[C---:B--2---:R-:W-:Y:S08]  /*ab00*/  HMMA.16816.F32.BF16 R192, R4.reuse, R32, R180 ;  /* 0x0000002004c0723c */ /* 0x044ff000000418b4 */
[C---:B------:R-:W-:Y:S08]  /*ab10*/  HMMA.16816.F32.BF16 R184, R4.reuse, R34, R172 ;  /* 0x0000002204b8723c */ /* 0x040ff000000418ac */
[C---:B---3--:R-:W-:Y:S08]  /*ab20*/  HMMA.16816.F32.BF16 R32, R4.reuse, R24, R16 ;  /* 0x000000180420723c */ /* 0x048ff00000041810 */
[C---:B------:R-:W-:Y:S01]  /*ab30*/  HMMA.16816.F32.BF16 R16, R4.reuse, R26, R12 ;  /* 0x0000001a0410723c */ /* 0x040fe2000004180c */
[----:B------:R-:W2:Y:S07]  /*ab40*/  LDSM.16.M88.4 R24, [R213+0x3000] ;  /* 0x00300000d518783b */ /* 0x000eae0000000200 */
[C---:B------:R-:W-:Y:S01]  /*ab50*/  HMMA.16816.F32.BF16 R172, R4.reuse, R30, R20 ;  /* 0x0000001e04ac723c */ /* 0x040fe20000041814 */
[----:B------:R-:W3:Y:S07]  /*ab60*/  LDSM.16.M88.4 R20, [R213+0x3800] ;  /* 0x00380000d514783b */ /* 0x000eee0000000200 */
[----:B------:R-:W-:Y:S01]  /*ab70*/  HMMA.16816.F32.BF16 R180, R4, R28, R132 ;  /* 0x0000001c04b4723c */ /* 0x000fe20000041884 */
[----:B------:R-:W-:Y:S04]  /*ab80*/  LDSM.16.M88.4 R4, [R215+0x8000] ;  /* 0x00800000d704783b */ /* 0x000fe80000000200 */
[----:B------:R-:W5:Y:S03]  /*ab90*/  LDSM.16.M88.4 R28, [R208+0x14000] ;  /* 0x01400000d01c783b */ /* 0x000f660000000200 */
[C---:B----4-:R-:W-:Y:S08]  /*aba0*/  HMMA.16816.F32.BF16 R12, R8.reuse, R196, R176 ;  /* 0x000000c4080c723c */ /* 0x050ff000000418b0 */
[C---:B------:R-:W-:Y:S08]  /*abb0*/  HMMA.16816.F32.BF16 R132, R8.reuse, R198, R188 ;  /* 0x000000c60884723c */ /* 0x040ff000000418bc */
[C---:B-1----:R-:W-:Y:S08]  /*abc0*/  HMMA.16816.F32.BF16 R192, R8.reuse, R168, R192 ;  /* 0x000000a808c0723c */ /* 0x042ff000000418c0 */
[C---:B--2---:R-:W-:Y:S08]  /*abd0*/  HMMA.16816.F32.BF16 R188, R8.reuse, R24, R180 ;  /* 0x0000001808bc723c */ /* 0x044ff000000418b4 */
[C---:B------:R-:W-:Y:S01]  /*abe0*/  HMMA.16816.F32.BF16 R196, R8.reuse, R170, R184 ;  /* 0x000000aa08c4723c */ /* 0x040fe200000418b8 */
[----:B------:R-:W-:Y:S07]  /*abf0*/  LDSM.16.M88.4 R168, [R226] ;  /* 0x00000000e2a8783b */ /* 0x000fee0000000200 */
[C---:B---3--:R-:W-:Y:S01]  /*ac00*/  HMMA.16816.F32.BF16 R180, R8.reuse, R20, R32 ;  /* 0x0000001408b4723c */ /* 0x048fe20000041820 */
[----:B------:R-:W1:Y:S07]  /*ac10*/  LDSM.16.M88.4 R32, [R208+0x15000] ;  /* 0x01500000d020783b */ /* 0x000e6e0000000200 */
[----:B------:R-:W-:Y:S08]  /*ac20*/  HMMA.16816.F32.BF16 R176, R8, R22, R16 ;  /* 0x0000001608b0723c */ /* 0x000ff00000041810 */
[C---:B-----5:R-:W-:Y:S08]  /*ac30*/  HMMA.16816.F32.BF16 R20, R4.reuse, R28, R12 ;  /* 0x0000001c0414723c */ /* 0x060ff0000004180c */
[----:B------:R-:W-:Y:S01]  /*ac40*/  HMMA.16816.F32.BF16 R16, R4, R30, R132 ;  /* 0x0000001e0410723c */ /* 0x000fe20000041884 */
[----:B------:R-:W2:Y:S07]  /*ac50*/  LDSM.16.M88.4 R28, [R208+0x15800] ;  /* 0x01580000d01c783b */ /* 0x000eae0000000200 */
[----:B------:R-:W-:Y:S01]  /*ac60*/  HMMA.16816.F32.BF16 R184, R8, R26, R172 ;  /* 0x0000001a08b8723c */ /* 0x000fe200000418ac */
[----:B------:R-:W-:Y:S04]  /*ac70*/  LDSM.16.M88.4 R8, [R216+0x8000] ;  /* 0x00800000d808783b */ /* 0x000fe80000000200 */
[----:B------:R-:W3:Y:S03]  /*ac80*/  LDSM.16.M88.4 R24, [R227] ;  /* 0x00000000e318783b */ /* 0x000ee60000000200 */
[C---:B------:R-:W-:Y:S08]  /*ac90*/  HMMA.16816.F32.BF16 R12, R4.reuse, R200, R192 ;  /* 0x000000c8040c723c */ /* 0x040ff000000418c0 */
        /* <DEDUP_REMOVED lines=15> */
[C---:B----4-:R-:W-:Y:S01]  /*ad90*/  HMMA.16816.F32.BF16 R180, R8.reuse, R202, R196 ;  /* 0x000000ca08b4723c */ /* 0x050fe200000418c4 */
[----:B------:R-:W4:Y:S07]  /*ada0*/  LDSM.16.M88.4 R196, [R214+0x15800] ;  /* 0x01580000d6c4783b */ /* 0x000f2e0000000200 */
[C---:B------:R-:W-:Y:S08]  /*adb0*/  HMMA.16816.F32.BF16 R12, R8.reuse, R200, R192 ;  /* 0x000000c8080c723c */ /* 0x040ff000000418c0 */
        /* <DEDUP_REMOVED lines=15> */
[----:B------:R-:W4:Y:S07]  /*aeb0*/  LDSM.16.M88.4 R4, [R215+0xc000] ;  /* 0x00c00000d704783b */ /* 0x000f2e0000000200 */
[C---:B-1----:R-:W-:Y:S01]  /*aec0*/  HMMA.16816.F32.BF16 R192, R8.reuse, R32, R176 ;  /* 0x0000002008c0723c */ /* 0x042fe200000418b0 */
[----:B------:R-:W1:Y:S07]  /*aed0*/  LDSM.16.M88.4 R176, [R208+0x17000] ;  /* 0x01700000d0b0783b */ /* 0x000e6e0000000200 */
[C---:B------:R-:W-:Y:S08]  /*aee0*/  HMMA.16816.F32.BF16 R188, R8.reuse, R34, R188 ;  /* 0x0000002208bc723c */ /* 0x040ff000000418bc */
[C---:B--2---:R-:W-:Y:S08]  /*aef0*/  HMMA.16816.F32.BF16 R200, R8.reuse, R28, R172 ;  /* 0x0000001c08c8723c */ /* 0x044ff000000418ac */
[C---:B------:R-:W-:Y:S01]  /*af00*/  HMMA.16816.F32.BF16 R196, R8.reuse, R30, R132 ;  /* 0x0000001e08c4723c */ /* 0x040fe20000041884 */
[----:B------:R-:W2:Y:S07]  /*af10*/  LDSM.16.M88.4 R132, [R208+0x17800] ;  /* 0x01780000d084783b */ /* 0x000eae0000000200 */
[C---:B---3--:R-:W-:Y:S08]  /*af20*/  HMMA.16816.F32.BF16 R184, R8.reuse, R24, R20 ;  /* 0x0000001808b8723c */ /* 0x048ff00000041814 */
[C---:B------:R-:W-:Y:S01]  /*af30*/  HMMA.16816.F32.BF16 R172, R8.reuse, R26, R16 ;  /* 0x0000001a08ac723c */ /* 0x040fe20000041810 */
[----:B------:R-:W-:Y:S07]  /*af40*/  LDSM.16.M88.4 R24, [R223] ;  /* 0x00000000df18783b */ /* 0x000fee0000000200 */
[C---:B------:R-:W-:Y:S01]  /*af50*/  HMMA.16816.F32.BF16 R32, R8.reuse, R204, R12 ;  /* 0x000000cc0820723c */ /* 0x040fe2000004180c */
[----:B------:R-:W3:Y:S07]  /*af60*/  LDSM.16.M88.4 R12, [R216+0xc000] ;  /* 0x00c00000d80c783b */ /* 0x000eee0000000200 */
[----:B------:R-:W-:Y:S01]  /*af70*/  HMMA.16816.F32.BF16 R28, R8, R206, R180 ;  /* 0x000000ce081c723c */ /* 0x000fe200000418b4 */
[----:B------:R-:W5:Y:S04]  /*af80*/  LDSM.16.M88.4 R204, [R222] ;  /* 0x00000000decc783b */ /* 0x000f680000000200 */
[----:B------:R-:W2:Y:S03]  /*af90*/  LDSM.16.M88.4 R180, [R221] ;  /* 0x00000000ddb4783b */ /* 0x000ea60000000200 */
[C---:B----4-:R-:W-:Y:S08]  /*afa0*/  HMMA.16816.F32.BF16 R20, R4.reuse, R240, R192 ;  /* 0x000000f00414723c */ /* 0x050ff000000418c0 */
[C---:B------:R-:W-:Y:S08]  /*afb0*/  HMMA.16816.F32.BF16 R16, R4.reuse, R242, R188 ;  /* 0x000000f20410723c */ /* 0x040ff000000418bc */
[C---:B------:R-:W-:Y:S01]  /*afc0*/  HMMA.16816.F32.BF16 R8, R4.reuse, R168, R200 ;  /* 0x000000a80408723c */ /* 0x040fe200000418c8 */
[----:B------:R-:W-:Y:S07]  /*afd0*/  LDSM.16.M88.4 R200, [R214+0x17800] ;  /* 0x01780000d6c8783b */ /* 0x000fee0000000200 */
[C---:B------:R-:W-:Y:S08]  /*afe0*/  HMMA.16816.F32.BF16 R188, R4.reuse, R170, R196 ;  /* 0x000000aa04bc723c */ /* 0x040ff000000418c4 */
[C---:B-1----:R-:W-:Y:S08]  /*aff0*/  HMMA.16816.F32.BF16 R196, R4.reuse, R176, R184 ;  /* 0x000000b004c4723c */ /* 0x042ff000000418b8 */
[C---:B------:R-:W-:Y:S01]  /*b000*/  HMMA.16816.F32.BF16 R192, R4.reuse, R178, R172 ;  /* 0x000000b204c0723c */ /* 0x040fe200000418ac */
[----:B------:R-:W1:Y:S04]  /*b010*/  LDSM.16.M88.4 R176, [R220] ;  /* 0x00000000dcb0783b */ /* 0x000e680000000200 */
[----:B------:R-:W-:Y:S03]  /*b020*/  LDSM.16.M88.4 R172, [R214+0x17000] ;  /* 0x01700000d6ac783b */ /* 0x000fe60000000200 */
[C---:B--2---:R-:W-:Y:S08]  /*b030*/  HMMA.16816.F32.BF16 R184, R4.reuse, R132, R32 ;  /* 0x0000008404b8723c */ /* 0x044ff00000041820 */
[----:B------:R-:W-:Y:S01]  /*b040*/  HMMA.16816.F32.BF16 R168, R4, R134, R28 ;  /* 0x0000008604a8723c */ /* 0x000fe2000004181c */
[----:B------:R-:W-:Y:S07]  /*b050*/  LDSM.16.M88.4 R28, [R214+0x16000] ;  /* 0x01600000d61c783b */ /* 0x000fee0000000200 */
[C---:B---3--:R-:W-:Y:S08]  /*b060*/  HMMA.16816.F32.BF16 R132, R12.reuse, R24, R20 ;  /* 0x000000180c84723c */ /* 0x048ff00000041814 */
[C---:B------:R-:W-:Y:S01]  /*b070*/  HMMA.16816.F32.BF16 R32, R12.reuse, R26, R16 ;  /* 0x0000001a0c20723c */ /* 0x040fe20000041810 */
[----:B------:R-:W-:Y:S07]  /*b080*/  LDSM.16.M88.4 R24, [R214+0x16800] ;  /* 0x01680000d618783b */ /* 0x000fee0000000200 */
[C---:B-----5:R-:W-:Y:S01]  /*b090*/  HMMA.16816.F32.BF16 R20, R12.reuse, R204, R8 ;  /* 0x000000cc0c14723c */ /* 0x060fe20000041808 */
[----:B------:R-:W2:Y:S07]  /*b0a0*/  LDSM.16.M88.4 R8, [R218+0xc000] ;  /* 0x00c00000da08783b */ /* 0x000eae0000000200 */
[C---:B------:R-:W-:Y:S08]  /*b0b0*/  HMMA.16816.F32.BF16 R4, R12.reuse, R180, R196 ;  /* 0x000000b40c04723c */ /* 0x040ff000000418c4 */
[C---:B------:R-:W-:Y:S08]  /*b0c0*/  HMMA.16816.F32.BF16 R16, R12.reuse, R206, R188 ;  /* 0x000000ce0c10723c */ /* 0x040ff000000418bc */
[C---:B------:R-:W-:Y:S08]  /*b0d0*/  HMMA.16816.F32.BF16 R192, R12.reuse, R182, R192 ;  /* 0x000000b60cc0723c */ /* 0x040ff000000418c0 */
[C---:B-1----:R-:W-:Y:S08]  /*b0e0*/  HMMA.16816.F32.BF16 R196, R12.reuse, R176, R184 ;  /* 0x000000b00cc4723c */ /* 0x042ff000000418b8 */
[----:B------:R-:W-:Y:S08]  /*b0f0*/  HMMA.16816.F32.BF16 R188, R12, R178, R168 ;  /* 0x000000b20cbc723c */ /* 0x000ff000000418a8 */
[C---:B--2---:R-:W-:Y:S08]  /*b100*/  HMMA.16816.F32.BF16 R176, R8.reuse, R24, R20 ;  /* 0x0000001808b0723c */ /* 0x044ff00000041814 */
[C---:B------:R-:W-:Y:S01]  /*b110*/  HMMA.16816.F32.BF16 R184, R8.reuse, R28, R132 ;  /* 0x0000001c08b8723c */ /* 0x040fe20000041884 */
[----:B------:R-:W-:Y:S07]  /*b120*/  LDSM.16.M88.4 R132, [R213+0x6000] ;  /* 0x00600000d584783b */ /* 0x000fee0000000200 */
[C---:B------:R-:W-:Y:S01]  /*b130*/  HMMA.16816.F32.BF16 R180, R8.reuse, R30, R32 ;  /* 0x0000001e08b4723c */ /* 0x040fe20000041820 */
[----:B------:R-:W-:Y:S04]  /*b140*/  LDSM.16.M88.4 R28, [R213+0x7000] ;  /* 0x00700000d51c783b */ /* 0x000fe80000000200 */
[----:B------:R-:W-:Y:S03]  /*b150*/  LDSM.16.M88.4 R32, [R213+0x6800] ;  /* 0x00680000d520783b */ /* 0x000fe60000000200 */
[C---:B------:R-:W-:Y:S01]  /*b160*/  HMMA.16816.F32.BF16 R20, R8.reuse, R172, R4 ;  /* 0x000000ac0814723c */ /* 0x040fe20000041804 */
[----:B------:R-:W1:Y:S07]  /*b170*/  LDSM.16.M88.4 R4, [R217+0xc000] ;  /* 0x00c00000d904783b */ /* 0x000e6e0000000200 */
[----:B------:R-:W-:Y:S01]  /*b180*/  HMMA.16816.F32.BF16 R168, R8, R26, R16 ;  /* 0x0000001a08a8723c */ /* 0x000fe20000041810 */
[----:B------:R-:W2:Y:S01]  /*b190*/  LDSM.16.M88.4 R24, [R213+0x7800] ;  /* 0x00780000d518783b */ /* 0x000ea20000000200 */
[----:B------:R-:W-:-:S06]  /*b1a0*/  DEPBAR.LE SB0, 0x0 ;  /* 0x000080000000791a */ /* 0x000fcc0000000000 */
[C---:B------:R-:W-:Y:S08]  /*b1b0*/  HMMA.16816.F32.BF16 R16, R8.reuse, R174, R192 ;  /* 0x000000ae0810723c */ /* 0x040ff000000418c0 */
[C---:B------:R-:W-:Y:S08]  /*b1c0*/  HMMA.16816.F32.BF16 R12, R8.reuse, R200, R196 ;  /* 0x000000c8080c723c */ /* 0x040ff000000418c4 */
[----:B------:R-:W-:Y:S08]  /*b1d0*/  HMMA.16816.F32.BF16 R8, R8, R202, R188 ;  /* 0x000000ca0808723c */ /* 0x000ff000000418bc */
[C---:B-1----:R-:W-:Y:S08]  /*b1e0*/  HMMA.16816.F32.BF16 R20, R4.reuse, R28, R20 ;  /* 0x0000001c0414723c */ /* 0x042ff00000041814 */
[C---:B------:R-:W-:Y:S08]  /*b1f0*/  HMMA.16816.F32.BF16 R28, R4.reuse, R30, R16 ;  /* 0x0000001e041c723c */ /* 0x040ff00000041810 */
[C---:B--2---:R-:W-:Y:S08]  /*b200*/  HMMA.16816.F32.BF16 R16, R4.reuse, R24, R12 ;  /* 0x000000180410723c */ /* 0x044ff0000004180c */
[C---:B------:R-:W-:Y:S08]  /*b210*/  HMMA.16816.F32.BF16 R184, R4.reuse, R132, R184 ;  /* 0x0000008404b8723c */ /* 0x040ff000000418b8 */
[C---:B------:R-:W-:Y:S08]  /*b220*/  HMMA.16816.F32.BF16 R180, R4.reuse, R134, R180 ;  /* 0x0000008604b4723c */ /* 0x040ff000000418b4 */
[C---:B------:R-:W-:Y:S08]  /*b230*/  HMMA.16816.F32.BF16 R176, R4.reuse, R32, R176 ;  /* 0x0000002004b0723c */ /* 0x040ff000000418b0 */
[C---:B------:R-:W-:Y:S08]  /*b240*/  HMMA.16816.F32.BF16 R168, R4.reuse, R34, R168 ;  /* 0x0000002204a8723c */ /* 0x040ff000000418a8 */
[----:B------:R-:W-:Y:S01]  /*b250*/  HMMA.16816.F32.BF16 R24, R4, R26, R8 ;  /* 0x0000001a0418723c */ /* 0x000fe20000041808 */
[----:B------:R-:W-:Y:S06]  /*b260*/  BAR.SYNC.DEFER_BLOCKING 0x0 ;  /* 0x0000000000007b1d */ /* 0x000fec0000010000 */
        /* <DEDUP_REMOVED lines=31> */
.L_x_409:
[----:B-1----:R-:W1:Y:S01]  /*b460*/  S2R R2, SR_TID.X ;  /* 0x0000000000027919 */ /* 0x002e620000002100 */
[----:B------:R-:W-:-:S03]  /*b470*/  IMAD.U32 R0, RZ, RZ, UR15 ;  /* 0x0000000fff007e24 */ /* 0x000fc6000f8e00ff */
[----:B------:R-:W-:Y:S04]  /*b480*/  STL [R1+0x48], R214 ;  /* 0x000048d601007387 */ /* 0x000fe80000100800 */
[----:B------:R2:W-:Y:S04]  /*b490*/  STL [R1+0x44], R213 ;  /* 0x000044d501007387 */ /* 0x0005e80000100800 */
[----:B------:R3:W-:Y:S01]  /*b4a0*/  STL [R1+0x40], R208 ;  /* 0x000040d001007387 */ /* 0x0007e20000100800 */
[----:B-1----:R-:W-:-:S04]  /*b4b0*/  SHF.L.U32 R2, R2, 0x1, RZ ;  /* 0x0000000102027819 */ /* 0x002fc800000006ff */
[----:B------:R-:W-:-:S04]  /*b4c0*/  LOP3.LUT R2, R2, 0x6, RZ, 0xc0, !PT ;  /* 0x0000000602027812 */ /* 0x000fc800078ec0ff */
[----:B------:R-:W-:-:S04]  /*b4d0*/  LEA R0, R0, R2, 0x6 ;  /* 0x0000000200007211 */ /* 0x000fc800078e30ff */
[C---:B------:R-:W-:Y:S02]  /*b4e0*/  IADD3 R2, R0.reuse, 0x8, RZ ;  /* 0x0000000800027810 */ /* 0x040fe40007ffe0ff */
[-C--:B------:R-:W-:Y:S02]  /*b4f0*/  ISETP.GE.AND P2, PT, R0, R239.reuse, PT ;  /* 0x000000ef0000720c */ /* 0x080fe40003f46270 */
[C---:B------:R-:W-:Y:S02]  /*b500*/  ISETP.GE.AND P0, PT, R2.reuse, R239, PT ;  /* 0x000000ef0200720c */ /* 0x040fe40003f06270 */
[----:B------:R-:W-:Y:S02]  /*b510*/  ISETP.GE.AND P3, PT, R2, R238, PT ;  /* 0x000000ee0200720c */ /* 0x000fe40003f66270 */
[----:B------:R-:W-:Y:S02]  /*b520*/  IADD3 R3, R0, 0x1, RZ ;  /* 0x0000000100037810 */ /* 0x000fe40007ffe0ff */
[----:B------:R-:W-:-:S02]  /*b530*/  ISETP.LT.OR P0, PT, R2, R237, P0 ;  /* 0x000000ed0200720c */ /* 0x000fc40000701670 */
[----:B------:R-:W-:Y:S02]  /*b540*/  ISETP.LT.OR P3, PT, R2, R236, P3 ;  /* 0x000000ec0200720c */ /* 0x000fe40001f61670 */
[C---:B------:R-:W-:Y:S02]  /*b550*/  ISETP.LT.OR P2, PT, R0.reuse, R237, P2 ;  /* 0x000000ed0000720c */ /* 0x040fe40001741670 */
[C---:B------:R-:W-:Y:S02]  /*b560*/  IADD3 R2, R0.reuse, 0x9, RZ ;  /* 0x0000000900027810 */ /* 0x040fe40007ffe0ff */
[C---:B------:R-:W-:Y:S02]  /*b570*/  ISETP.GE.AND P1, PT, R3.reuse, R239, PT ;  /* 0x000000ef0300720c */ /* 0x040fe40003f26270 */
[-C--:B------:R-:W-:Y:S02]  /*b580*/  ISETP.GE.AND P4, PT, R3, R238.reuse, PT ;  /* 0x000000ee0300720c */ /* 0x080fe40003f86270 */
[----:B------:R-:W-:-:S02]  /*b590*/  ISETP.GE.AND P5, PT, R0, R238, PT ;  /* 0x000000ee0000720c */ /* 0x000fc40003fa6270 */
[----:B------:R-:W-:Y:S02]  /*b5a0*/  FSEL R5, R184, -INF , !P2 ;  /* 0xff800000b8057808 */ /* 0x000fe40005000000 */
[C---:B------:R-:W-:Y:S02]  /*b5b0*/  ISETP.GE.AND P6, PT, R2.reuse, R239, PT ;  /* 0x000000ef0200720c */ /* 0x040fe40003fc6270 */
[----:B------:R-:W-:Y:S02]  /*b5c0*/  ISETP.GE.AND P2, PT, R2, R238, PT ;  /* 0x000000ee0200720c */ /* 0x000fe40003f46270 */
[C---:B------:R-:W-:Y:S02]  /*b5d0*/  ISETP.LT.OR P1, PT, R3.reuse, R237, P1 ;  /* 0x000000ed0300720c */ /* 0x040fe40000f21670 */
[-C--:B------:R-:W-:Y:S02]  /*b5e0*/  ISETP.LT.OR P4, PT, R3, R236.reuse, P4 ;  /* 0x000000ec0300720c */ /* 0x080fe40002781670 */
[----:B------:R-:W-:-:S02]  /*b5f0*/  ISETP.LT.OR P5, PT, R0, R236, P5 ;  /* 0x000000ec0000720c */ /* 0x000fc40002fa1670 */
[----:B------:R-:W-:Y:S02]  /*b600*/  IADD3 R3, R0, 0x10, RZ ;  /* 0x0000001000037810 */ /* 0x000fe40007ffe0ff */
[C---:B------:R-:W-:Y:S02]  /*b610*/  ISETP.LT.OR P6, PT, R2.reuse, R237, P6 ;  /* 0x000000ed0200720c */ /* 0x040fe400037c1670 */
[----:B------:R-:W-:Y:S02]  /*b620*/  ISETP.LT.OR P2, PT, R2, R236, P2 ;  /* 0x000000ec0200720c */ /* 0x000fe40001741670 */
[----:B------:R-:W-:Y:S02]  /*b630*/  IADD3 R2, R0, 0x11, RZ ;  /* 0x0000001100027810 */ /* 0x000fe40007ffe0ff */
[----:B------:R-:W-:Y:S02]  /*b640*/  FSEL R6, R186, -INF , !P5 ;  /* 0xff800000ba067808 */ /* 0x000fe40006800000 */
[----:B------:R-:W-:-:S02]  /*b650*/  FSEL R12, R185, -INF , !P1 ;  /* 0xff800000b90c7808 */ /* 0x000fc40004800000 */
[CC--:B------:R-:W-:Y:S02]  /*b660*/  ISETP.GE.AND P5, PT, R3.reuse, R239.reuse, PT ;  /* 0x000000ef0300720c */ /* 0x0c0fe40003fa6270 */
[----:B------:R-:W-:Y:S02]  /*b670*/  ISETP.GE.AND P1, PT, R3, R238, PT ;  /* 0x000000ee0300720c */ /* 0x000fe40003f26270 */
[----:B------:R-:W-:Y:S02]  /*b680*/  FSEL R10, R187, -INF , !P4 ;  /* 0xff800000bb0a7808 */ /* 0x000fe40006000000 */
[----:B------:R-:W-:Y:S02]  /*b690*/  ISETP.GE.AND P4, PT, R2, R239, PT ;  /* 0x000000ef0200720c */ /* 0x000fe40003f86270 */
[C---:B------:R-:W-:Y:S02]  /*b6a0*/  ISETP.LT.OR P5, PT, R3.reuse, R237, P5 ;  /* 0x000000ed0300720c */ /* 0x040fe40002fa1670 */
[----:B------:R-:W-:-:S02]  /*b6b0*/  ISETP.LT.OR P1, PT, R3, R236, P1 ;  /* 0x000000ec0300720c */ /* 0x000fc40000f21670 */
[----:B------:R-:W-:Y:S02]  /*b6c0*/  IADD3 R3, R0, 0x18, RZ ;  /* 0x0000001800037810 */ /* 0x000fe40007ffe0ff */
[----:B------:R-:W-:Y:S02]  /*b6d0*/  ISETP.LT.OR P4, PT, R2, R237, P4 ;  /* 0x000000ed0200720c */ /* 0x000fe40002781670 */
[----:B------:R-:W-:Y:S02]  /*b6e0*/  FSEL R8, R180, -INF , !P0 ;  /* 0xff800000b4087808 */ /* 0x000fe40004000000 */
[----:B------:R-:W-:Y:S02]  /*b6f0*/  IADD3 R4, R0, 0x20, RZ ;  /* 0x0000002000047810 */ /* 0x000fe40007ffe0ff */
[----:B------:R-:W-:Y:S02]  /*b700*/  ISETP.GE.AND P0, PT, R2, R238, PT ;  /* 0x000000ee0200720c */ /* 0x000fe40003f06270 */
[----:B------:R-:W-:-:S02]  /*b710*/  FSEL R9, R182, -INF , !P3 ;  /* 0xff800000b6097808 */ /* 0x000fc40005800000 */
[----:B------:R-:W-:Y:S02]  /*b720*/  FSEL R11, R181, -INF , !P6 ;  /* 0xff800000b50b7808 */ /* 0x000fe40007000000 */
[CC--:B------:R-:W-:Y:S02]  /*b730*/  ISETP.GE.AND P3, PT, R3.reuse, R239.reuse, PT ;  /* 0x000000ef0300720c */ /* 0x0c0fe40003f66270 */
[----:B------:R-:W-:Y:S02]  /*b740*/  ISETP.GE.AND P6, PT, R3, R238, PT ;  /* 0x000000ee0300720c */ /* 0x000fe40003fc6270 */
[----:B------:R-:W-:Y:S02]  /*b750*/  FSEL R134, R178, -INF , !P1 ;  /* 0xff800000b2867808 */ /* 0x000fe40004800000 */
[----:B------:R-:W-:Y:S02]  /*b760*/  FSEL R33, R177, -INF , !P4 ;  /* 0xff800000b1217808 */ /* 0x000fe40006000000 */
[----:B------:R-:W-:-:S02]  /*b770*/  ISETP.GE.AND P1, PT, R4, R239, PT ;  /* 0x000000ef0400720c */ /* 0x000fc40003f26270 */
[----:B------:R-:W-:Y:S02]  /*b780*/  ISETP.GE.AND P4, PT, R4, R238, PT ;  /* 0x000000ee0400720c */ /* 0x000fe40003f86270 */
[-C--:B------:R-:W-:Y:S02]  /*b790*/  ISETP.LT.OR P0, PT, R2, R236.reuse, P0 ;  /* 0x000000ec0200720c */ /* 0x080fe40000701670 */
[C---:B------:R-:W-:Y:S02]  /*b7a0*/  IADD3 R2, R0.reuse, 0x19, RZ ;  /* 0x0000001900027810 */ /* 0x040fe40007ffe0ff */
[C---:B------:R-:W-:Y:S02]  /*b7b0*/  ISETP.LT.OR P3, PT, R3.reuse, R237, P3 ;  /* 0x000000ed0300720c */ /* 0x040fe40001f61670 */
[----:B------:R-:W-:Y:S02]  /*b7c0*/  ISETP.LT.OR P6, PT, R3, R236, P6 ;  /* 0x000000ec0300720c */ /* 0x000fe400037c1670 */
[----:B------:R-:W-:-:S02]  /*b7d0*/  IADD3 R3, R0, 0x21, RZ ;  /* 0x0000002100037810 */ /* 0x000fc40007ffe0ff */
[C---:B------:R-:W-:Y:S02]  /*b7e0*/  ISETP.LT.OR P1, PT, R4.reuse, R237, P1 ;  /* 0x000000ed0400720c */ /* 0x040fe40000f21670 */
[----:B------:R-:W-:Y:S02]  /*b7f0*/  ISETP.LT.OR P4, PT, R4, R236, P4 ;  /* 0x000000ec0400720c */ /* 0x000fe40002781670 */
[----:B------:R-:W-:Y:S02]  /*b800*/  FSEL R7, R183, -INF , !P2 ;  /* 0xff800000b7077808 */ /* 0x000fe40005000000 */
[----:B------:R-:W-:Y:S02]  /*b810*/  FMNMX.FTZ R4, R250, R5, !PT ;  /* 0x00000005fa047209 */ /* 0x000fe40007810000 */
[----:B------:R-:W-:Y:S02]  /*b820*/  ISETP.GE.AND P2, PT, R2, R239, PT ;  /* 0x000000ef0200720c */ /* 0x000fe40003f46270 */
[----:B------:R-:W-:-:S02]  /*b830*/  FSEL R32, R176, -INF , !P5 ;  /* 0xff800000b0207808 */ /* 0x000fc40006800000 */
[----:B------:R-:W-:Y:S02]  /*b840*/  FSEL R135, R179, -INF , !P0 ;  /* 0xff800000b3877808 */ /* 0x000fe40004000000 */
[----:B------:R-:W-:Y:S02]  /*b850*/  FSEL R34, R168, -INF , !P3 ;  /* 0xff800000a8227808 */ /* 0x000fe40005800000 */
[-C--:B------:R-:W-:Y:S02]  /*b860*/  ISETP.GE.AND P5, PT, R2, R238.reuse, PT ;  /* 0x000000ee0200720c */ /* 0x080fe40003fa6270 */
[C---:B------:R-:W-:Y:S02]  /*b870*/  ISETP.GE.AND P0, PT, R3.reuse, R239, PT ;  /* 0x000000ef0300720c */ /* 0x040fe40003f06270 */
[----:B------:R-:W-:Y:S02]  /*b880*/  ISETP.GE.AND P3, PT, R3, R238, PT ;  /* 0x000000ee0300720c */ /* 0x000fe40003f66270 */
[----:B------:R-:W-:-:S02]  /*b890*/  FMNMX.FTZ R4, R12, R4, !PT ;  /* 0x000000040c047209 */ /* 0x000fc40007810000 */
[CC--:B------:R-:W-:Y:S02]  /*b8a0*/  ISETP.LT.OR P2, PT, R2.reuse, R237.reuse, P2 ;  /* 0x000000ed0200720c */ /* 0x0c0fe40001741670 */
[-C--:B------:R-:W-:Y:S02]  /*b8b0*/  ISETP.LT.OR P5, PT, R2, R236.reuse, P5 ;  /* 0x000000ec0200720c */ /* 0x080fe40002fa1670 */
[C---:B------:R-:W-:Y:S02]  /*b8c0*/  ISETP.LT.OR P0, PT, R3.reuse, R237, P0 ;  /* 0x000000ed0300720c */ /* 0x040fe40000701670 */
[----:B------:R-:W-:Y:S02]  /*b8d0*/  ISETP.LT.OR P3, PT, R3, R236, P3 ;  /* 0x000000ec0300720c */ /* 0x000fe40001f61670 */
[----:B------:R-:W-:Y:S02]  /*b8e0*/  IADD3 R3, R0, 0x29, RZ ;  /* 0x0000002900037810 */ /* 0x000fe40007ffe0ff */
[----:B------:R-:W-:-:S02]  /*b8f0*/  FMNMX.FTZ R4, R8, R4, !PT ;  /* 0x0000000408047209 */ /* 0x000fc40007810000 */
[----:B------:R-:W-:Y:S02]  /*b900*/  FSEL R35, R169, -INF , !P2 ;  /* 0xff800000a9237808 */ /* 0x000fe40005000000 */
[----:B------:R-:W-:Y:S02]  /*b910*/  FSEL R171, R171, -INF , !P5 ;  /* 0xff800000abab7808 */ /* 0x000fe40006800000 */
[----:B------:R-:W-:Y:S02]  /*b920*/  FSEL R169, R20, -INF , !P1 ;  /* 0xff80000014a97808 */ /* 0x000fe40004800000 */
[----:B------:R-:W-:Y:S02]  /*b930*/  IADD3 R2, R0, 0x28, RZ ;  /* 0x0000002800027810 */ /* 0x000fe40007ffe0ff */
[C---:B------:R-:W-:Y:S02]  /*b940*/  ISETP.GE.AND P5, PT, R3.reuse, R239, PT ;  /* 0x000000ef0300720c */ /* 0x040fe40003fa6270 */
[----:B------:R-:W-:-:S02]  /*b950*/  ISETP.GE.AND P1, PT, R3, R238, PT ;  /* 0x000000ee0300720c */ /* 0x000fc40003f26270 */
[----:B------:R-:W-:Y:S02]  /*b960*/  FMNMX.FTZ R4, R11, R4, !PT ;  /* 0x000000040b047209 */ /* 0x000fe40007810000 */
[----:B------:R-:W-:Y:S02]  /*b970*/  FSEL R170, R170, -INF , !P6 ;  /* 0xff800000aaaa7808 */ /* 0x000fe40007000000 */
[C---:B------:R-:W-:Y:S02]  /*b980*/  ISETP.GE.AND P6, PT, R2.reuse, R239, PT ;  /* 0x000000ef0200720c */ /* 0x040fe40003fc6270 */
[----:B------:R-:W-:Y:S02]  /*b990*/  ISETP.GE.AND P2, PT, R2, R238, PT ;  /* 0x000000ee0200720c */ /* 0x000fe40003f46270 */
[C---:B------:R-:W-:Y:S02]  /*b9a0*/  ISETP.LT.OR P5, PT, R3.reuse, R237, P5 ;  /* 0x000000ed0300720c */ /* 0x040fe40002fa1670 */
[----:B------:R-:W-:-:S02]  /*b9b0*/  ISETP.LT.OR P1, PT, R3, R236, P1 ;  /* 0x000000ec0300720c */ /* 0x000fc40000f21670 */
[----:B------:R-:W-:Y:S02]  /*b9c0*/  FMNMX.FTZ R3, R32, R4, !PT ;  /* 0x0000000420037209 */ /* 0x000fe40007810000 */
[----:B------:R-:W-:Y:S02]  /*b9d0*/  FMNMX.FTZ R4, R249, R6, !PT ;  /* 0x00000006f9047209 */ /* 0x000fe40007810000 */
[C---:B------:R-:W-:Y:S02]  /*b9e0*/  ISETP.LT.OR P6, PT, R2.reuse, R237, P6 ;  /* 0x000000ed0200720c */ /* 0x040fe400037c1670 */
[----:B------:R-:W-:Y:S02]  /*b9f0*/  ISETP.LT.OR P2, PT, R2, R236, P2 ;  /* 0x000000ec0200720c */ /* 0x000fe40001741670 */
[----:B------:R-:W-:Y:S02]  /*ba00*/  IADD3 R2, R0, 0x30, RZ ;  /* 0x0000003000027810 */ /* 0x000fe40007ffe0ff */
[----:B------:R-:W-:-:S02]  /*ba10*/  FMNMX.FTZ R4, R10, R4, !PT ;  /* 0x000000040a047209 */ /* 0x000fc40007810000 */
[----:B------:R-:W-:Y:S02]  /*ba20*/  FSEL R186, R22, -INF , !P4 ;  /* 0xff80000016ba7808 */ /* 0x000fe40006000000 */
[----:B------:R-:W-:Y:S02]  /*ba30*/  FSEL R252, R21, -INF , !P0 ;  /* 0xff80000015fc7808 */ /* 0x000fe40004000000 */
[C---:B------:R-:W-:Y:S02]  /*ba40*/  ISETP.GE.AND P4, PT, R2.reuse, R239, PT ;  /* 0x000000ef0200720c */ /* 0x040fe40003f86270 */
[C---:B------:R-:W-:Y:S02]  /*ba50*/  ISETP.GE.AND P0, PT, R2.reuse, R238, PT ;  /* 0x000000ee0200720c */ /* 0x040fe40003f06270 */
[----:B------:R-:W-:Y:S02]  /*ba60*/  FMNMX.FTZ R4, R9, R4, !PT ;  /* 0x0000000409047209 */ /* 0x000fe40007810000 */
[----:B------:R-:W-:-:S02]  /*ba70*/  ISETP.LT.OR P4, PT, R2, R237, P4 ;  /* 0x000000ed0200720c */ /* 0x000fc40002781670 */
[----:B------:R-:W-:Y:S02]  /*ba80*/  ISETP.LT.OR P0, PT, R2, R236, P0 ;  /* 0x000000ec0200720c */ /* 0x000fe40000701670 */
        /* <DEDUP_REMOVED lines=8> */
[----:B------:R-:W-:Y:S02]  /*bb10*/  IADD3 R3, R0, 0x31, RZ ;  /* 0x0000003100037810 */ /* 0x000fe40007ffe0ff */
[----:B------:R-:W-:Y:S02]  /*bb20*/  FSEL R168, R28, -INF , !P6 ;  /* 0xff8000001ca87808 */ /* 0x000fe40007000000 */
[----:B------:R-:W-:-:S02]  /*bb30*/  FMNMX.FTZ R13, R252, R13, !PT ;  /* 0x0000000dfc0d7209 */ /* 0x000fc40007810000 */
[----:B------:R-:W-:Y:S02]  /*bb40*/  FMNMX.FTZ R4, R171, R4, !PT ;  /* 0x00000004ab047209 */ /* 0x000fe40007810000 */
[----:B--2---:R-:W-:Y:S02]  /*bb50*/  FSEL R213, R23, -INF , !P3 ;  /* 0xff80000017d57808 */ /* 0x004fe40005800000 */
[----:B------:R-:W-:Y:S01]  /*bb60*/  IADD3 R2, R0, 0x38, RZ ;  /* 0x0000003800027810 */ /* 0x000fe20007ffe0ff */
[----:B------:R-:W-:Y:S01]  /*bb70*/  LDSM.16.MT88.4 R20, [R212+0x18000] ;  /* 0x01800000d414783b */ /* 0x000fe20000004200 */
[----:B------:R-:W-:Y:S02]  /*bb80*/  ISETP.GE.AND P3, PT, R3, R239, PT ;  /* 0x000000ef0300720c */ /* 0x000fe40003f66270 */
[----:B------:R-:W-:Y:S02]  /*bb90*/  FSEL R184, R29, -INF , !P5 ;  /* 0xff8000001db87808 */ /* 0x000fe40006800000 */
[----:B------:R-:W-:-:S02]  /*bba0*/  FMNMX.FTZ R13, R168, R13, !PT ;  /* 0x0000000da80d7209 */ /* 0x000fc40007810000 */
[----:B------:R-:W-:Y:S02]  /*bbb0*/  FMNMX.FTZ R4, R186, R4, !PT ;  /* 0x00000004ba047209 */ /* 0x000fe40007810000 */
[----:B------:R-:W-:Y:S02]  /*bbc0*/  IADD3 R0, R0, 0x39, RZ ;  /* 0x0000003900007810 */ /* 0x000fe40007ffe0ff */
[----:B------:R-:W-:Y:S02]  /*bbd0*/  ISETP.GE.AND P6, PT, R2, R239, PT ;  /* 0x000000ef0200720c */ /* 0x000fe40003fc6270 */
[----:B------:R-:W-:Y:S02]  /*bbe0*/  ISETP.LT.OR P3, PT, R3, R237, P3 ;  /* 0x000000ed0300720c */ /* 0x000fe40001f61670 */
[----:B---3--:R-:W-:Y:S02]  /*bbf0*/  FSEL R208, R16, -INF , !P4 ;  /* 0xff80000010d07808 */ /* 0x008fe40006000000 */
[----:B------:R-:W-:-:S02]  /*bc00*/  FMNMX.FTZ R13, R184, R13, !PT ;  /* 0x0000000db80d7209 */ /* 0x000fc40007810000 */
[----:B------:R-:W-:Y:S02]  /*bc10*/  FSEL R194, R30, -INF , !P2 ;  /* 0xff8000001ec27808 */ /* 0x000fe40005000000 */
[----:B------:R-:W-:Y:S02]  /*bc20*/  FMNMX.FTZ R4, R213, R4, !PT ;  /* 0x00000004d5047209 */ /* 0x000fe40007810000 */
[----:B------:R-:W-:Y:S02]  /*bc30*/  FSEL R197, R31, -INF , !P1 ;  /* 0xff8000001fc57808 */ /* 0x000fe40004800000 */
[----:B------:R-:W-:Y:S02]  /*bc40*/  ISETP.GE.AND P1, PT, R2, R238, PT ;  /* 0x000000ee0200720c */ /* 0x000fe40003f26270 */
[----:B------:R-:W-:Y:S02]  /*bc50*/  ISETP.GE.AND P5, PT, R0, R239, PT ;  /* 0x000000ef0000720c */ /* 0x000fe40003fa6270 */
[----:B------:R-:W-:-:S02]  /*bc60*/  ISETP.LT.OR P6, PT, R2, R237, P6 ;  /* 0x000000ed0200720c */ /* 0x000fc400037c1670 */
[----:B------:R-:W-:Y:S02]  /*bc70*/  FSEL R196, R17, -INF , !P3 ;  /* 0xff80000011c47808 */ /* 0x000fe40005800000 */
[----:B------:R-:W-:Y:S02]  /*bc80*/  FMNMX.FTZ R13, R208, R13, !PT ;  /* 0x0000000dd00d7209 */ /* 0x000fe40007810000 */
[----:B------:R-:W-:Y:S02]  /*bc90*/  ISETP.GE.AND P2, PT, R3, R238, PT ;  /* 0x000000ee0300720c */ /* 0x000fe40003f46270 */
[----:B------:R-:W-:Y:S02]  /*bca0*/  FMNMX.FTZ R4, R194, R4, !PT ;  /* 0x00000004c2047209 */ /* 0x000fe40007810000 */
[----:B------:R-:W-:Y:S02]  /*bcb0*/  ISETP.LT.OR P1, PT, R2, R236, P1 ;  /* 0x000000ec0200720c */ /* 0x000fe40000f21670 */
[----:B------:R-:W-:-:S02]  /*bcc0*/  ISETP.LT.OR P5, PT, R0, R237, P5 ;  /* 0x000000ed0000720c */ /* 0x000fc40002fa1670 */
[----:B------:R-:W-:Y:S02]  /*bcd0*/  FSEL R193, R24, -INF , !P6 ;  /* 0xff80000018c17808 */ /* 0x000fe40007000000 */
[----:B------:R-:W-:Y:S02]  /*bce0*/  FMNMX.FTZ R133, R196, R13, !PT ;  /* 0x0000000dc4857209 */ /* 0x000fe40007810000 */
[----:B------:R-:W-:Y:S02]  /*bcf0*/  ISETP.LT.OR P2, PT, R3, R236, P2 ;  /* 0x000000ec0300720c */ /* 0x000fe40001741670 */
[----:B------:R-:W-:Y:S02]  /*bd00*/  FSEL R195, R18, -INF , !P0 ;  /* 0xff80000012c37808 */ /* 0x000fe40004000000 */
[----:B------:R-:W-:Y:S02]  /*bd10*/  FMNMX.FTZ R2, R197, R4, !PT ;  /* 0x00000004c5027209 */ /* 0x000fe40007810000 */
[----:B------:R-:W-:-:S02]  /*bd20*/  ISETP.GE.AND P0, PT, R0, R238, PT ;  /* 0x000000ee0000720c */ /* 0x000fc40003f06270 */
[----:B------:R-:W-:Y:S02]  /*bd30*/  FSEL R214, R25, -INF , !P5 ;  /* 0xff80000019d67808 */ /* 0x000fe40006800000 */
[----:B------:R-:W-:Y:S02]  /*bd40*/  FMNMX.FTZ R133, R193, R133, !PT ;  /* 0x00000085c1857209 */ /* 0x000fe40007810000 */
[----:B------:R-:W-:Y:S02]  /*bd50*/  FSEL R172, R19, -INF , !P2 ;  /* 0xff80000013ac7808 */ /* 0x000fe40005000000 */
[----:B------:R-:W-:Y:S02]  /*bd60*/  FMNMX.FTZ R2, R195, R2, !PT ;  /* 0x00000002c3027209 */ /* 0x000fe40007810000 */
[----:B------:R-:W-:Y:S02]  /*bd70*/  ISETP.LT.OR P0, PT, R0, R236, P0 ;  /* 0x000000ec0000720c */ /* 0x000fe40000701670 */
[----:B------:R-:W-:-:S02]  /*bd80*/  FMNMX.FTZ R133, R214, R133, !PT ;  /* 0x00000085d6857209 */ /* 0x000fc40007810000 */
[----:B------:R-:W-:Y:S02]  /*bd90*/  FSEL R175, R26, -INF , !P1 ;  /* 0xff8000001aaf7808 */ /* 0x000fe40004800000 */
[----:B------:R-:W-:Y:S01]  /*bda0*/  FMNMX.FTZ R0, R172, R2, !PT ;  /* 0x00000002ac007209 */ /* 0x000fe20007810000 */
[----:B------:R-:W1:Y:S01]  /*bdb0*/  SHFL.BFLY PT, R3, R133, 0x2, 0x1f ;  /* 0x0c401f0085037f89 */ /* 0x000e6200000e0000 */
[----:B------:R-:W-:Y:S02]  /*bdc0*/  FSEL R173, R27, -INF , !P0 ;  /* 0xff8000001bad7808 */ /* 0x000fe40004000000 */
[----:B------:R-:W-:Y:S01]  /*bdd0*/  FMNMX.FTZ R0, R175, R0, !PT ;  /* 0x00000000af007209 */ /* 0x000fe20007810000 */
[----:B------:R-:W-:Y:S03]  /*bde0*/  LDSM.16.MT88.4 R24, [R210+0x18000] ;  /* 0x01800000d218783b */ /* 0x000fe60000004200 */
        /* <DEDUP_REMOVED lines=8> */
[----:B------:R-:W-:-:S03]  /*be70*/  FMUL.FTZ R2, R133, c[0x0][0x23c] ;  /* 0x00008f0085027a20 */ /* 0x000fc60000410000 */
[----:B------:R-:W-:Y:S02]  /*be80*/  FSEL R3, R133, RZ, P1 ;  /* 0x000000ff85037208 */ /* 0x000fe40000800000 */
[----:B------:R-:W-:Y:S02]  /*be90*/  FSEL R2, R2, RZ, P1 ;  /* 0x000000ff02027208 */ /* 0x000fe40000800000 */
[----:B--2---:R-:W-:-:S03]  /*bea0*/  FMNMX.FTZ R132, R0, R132, !PT ;  /* 0x0000008400847209 */ /* 0x004fc60007810000 */
[--C-:B------:R-:W-:Y:S01]  /*beb0*/  FFMA.FTZ R12, R12, c[0x0][0x23c], -R2.reuse ;  /* 0x00008f000c0c7a23 */ /* 0x100fe20000010802 */
[C---:B------:R-:W-:Y:S01]  /*bec0*/  FSETP.NEU.FTZ.AND P0, PT, R132.reuse, -INF , PT ;  /* 0xff8000008400780b */ /* 0x040fe20003f1d000 */
[C---:B------:R-:W-:Y:S02]  /*bed0*/  FMUL.FTZ R0, R132.reuse, c[0x0][0x23c] ;  /* 0x00008f0084007a20 */ /* 0x040fe40000410000 */
[--C-:B------:R-:W-:Y:S01]  /*bee0*/  FFMA.FTZ R5, R5, c[0x0][0x23c], -R2.reuse ;  /* 0x00008f0005057a23 */ /* 0x100fe20000010802 */
[----:B------:R1:W-:Y:S01]  /*bef0*/  MUFU.EX2 R174, R12 ;  /* 0x0000000c00ae7308 */ /* 0x0003e20000000800 */
[----:B------:R-:W-:Y:S01]  /*bf00*/  FSEL R4, R132, RZ, P0 ;  /* 0x000000ff84047208 */ /* 0x000fe20000000000 */
[--C-:B------:R-:W-:Y:S01]  /*bf10*/  FFMA.FTZ R8, R8, c[0x0][0x23c], -R2.reuse ;  /* 0x00008f0008087a23 */ /* 0x100fe20000010802 */
[----:B------:R-:W-:Y:S01]  /*bf20*/  FSEL R0, R0, RZ, P0 ;  /* 0x000000ff00007208 */ /* 0x000fe20000000000 */
[----:B------:R-:W-:-:S04]  /*bf30*/  FFMA.FTZ R11, R11, c[0x0][0x23c], -R2 ;  /* 0x00008f000b0b7a23 */ /* 0x000fc80000010802 */
[----:B------:R2:W3:Y:S01]  /*bf40*/  MUFU.EX2 R192, R5 ;  /* 0x0000000500c07308 */ /* 0x0004e20000000800 */
[--C-:B------:R-:W-:Y:S02]  /*bf50*/  FFMA.FTZ R6, R6, c[0x0][0x23c], -R0.reuse ;  /* 0x00008f0006067a23 */ /* 0x100fe40000010800 */
[--C-:B------:R-:W-:Y:S02]  /*bf60*/  FFMA.FTZ R10, R10, c[0x0][0x23c], -R0.reuse ;  /* 0x00008f000a0a7a23 */ /* 0x100fe40000010800 */
[----:B------:R-:W-:Y:S01]  /*bf70*/  FFMA.FTZ R9, R9, c[0x0][0x23c], -R0 ;  /* 0x00008f0009097a23 */ /* 0x000fe20000010800 */
[----:B-1----:R-:W1:Y:S02]  /*bf80*/  LDSM.16.MT88.4 R12, [R209+0x18000] ;  /* 0x01800000d10c783b */ /* 0x002e640000004200 */
[----:B------:R-:W-:Y:S01]  /*bf90*/  MUFU.EX2 R190, R8 ;  /* 0x0000000800be7308 */ /* 0x000fe20000000800 */
[----:B--2---:R-:W-:-:S07]  /*bfa0*/  FADD.FTZ R5, R250, -R3 ;  /* 0x80000003fa057221 */ /* 0x004fce0000010000 */
[----:B------:R-:W2:Y:S01]  /*bfb0*/  MUFU.EX2 R198, R11 ;  /* 0x0000000b00c67308 */ /* 0x000ea20000000800 */
[----:B------:R-:W-:Y:S02]  /*bfc0*/  FFMA.FTZ R3, R7, c[0x0][0x23c], -R0 ;  /* 0x00008f0007037a23 */ /* 0x000fe40000010800 */
[----:B------:R-:W-:-:S05]  /*bfd0*/  FMUL.FTZ R5, R5, c[0x0][0x23c] ;  /* 0x00008f0005057a20 */ /* 0x000fca0000410000 */
[----:B------:R4:W-:Y:S08]  /*bfe0*/  MUFU.EX2 R176, R3 ;  /* 0x0000000300b07308 */ /* 0x0009f00000000800 */
[----:B------:R2:W-:Y:S01]  /*bff0*/  MUFU.EX2 R191, R6 ;  /* 0x0000000600bf7308 */ /* 0x0005e20000000800 */
[----:B----4-:R-:W-:-:S07]  /*c000*/  FADD.FTZ R3, R249, -R4 ;  /* 0x80000004f9037221 */ /* 0x010fce0000010000 */
[----:B------:R-:W-:Y:S01]  /*c010*/  MUFU.EX2 R188, R10 ;  /* 0x0000000a00bc7308 */ /* 0x000fe20000000800 */
[----:B---3--:R-:W-:Y:S01]  /*c020*/  F2FP.BF16.PACK_AB R4, R174, R192 ;  /* 0x000000c0ae04723e */ /* 0x008fe200000010ff */
[----:B------:R-:W-:Y:S01]  /*c030*/  FMUL.FTZ R3, R3, c[0x0][0x23c] ;  /* 0x00008f0003037a20 */ /* 0x000fe20000410000 */
[----:B--2---:R-:W-:-:S05]  /*c040*/  F2FP.BF16.PACK_AB R6, R198, R190 ;  /* 0x000000bec606723e */ /* 0x004fca00000010ff */
[----:B------:R-:W2:Y:S08]  /*c050*/  MUFU.EX2 R189, R9 ;  /* 0x0000000900bd7308 */ /* 0x000eb00000000800 */
[----:B------:R3:W4:Y:S08]  /*c060*/  MUFU.EX2 R8, R5 ;  /* 0x0000000500087308 */ /* 0x0007300000000800 */
[----:B------:R-:W1:Y:S01]  /*c070*/  MUFU.EX2 R3, R3 ;  /* 0x0000000300037308 */ /* 0x000e620000000800 */
[----:B--2---:R-:W-:-:S02]  /*c080*/  F2FP.BF16.PACK_AB R7, R176, R189 ;  /* 0x000000bdb007723e */ /* 0x004fc400000010ff */
[----:B---3--:R-:W-:Y:S01]  /*c090*/  F2FP.BF16.PACK_AB R5, R188, R191 ;  /* 0x000000bfbc05723e */ /* 0x008fe200000010ff */
[-C--:B----4-:R-:W-:Y:S02]  /*c0a0*/  FMUL.FTZ R140, R140, R8.reuse ;  /* 0x000000088c8c7220 */ /* 0x090fe40000410000 */
[-C--:B------:R-:W-:Y:S02]  /*c0b0*/  FMUL.FTZ R141, R141, R8.reuse ;  /* 0x000000088d8d7220 */ /* 0x080fe40000410000 */
[-C--:B------:R-:W-:Y:S02]  /*c0c0*/  FMUL.FTZ R152, R152, R8.reuse ;  /* 0x0000000898987220 */ /* 0x080fe40000410000 */
[----:B------:R-:W-:Y:S02]  /*c0d0*/  FMUL.FTZ R153, R153, R8 ;  /* 0x0000000899997220 */ /* 0x000fe40000410000 */
[-C--:B-1----:R-:W-:Y:S02]  /*c0e0*/  FMUL.FTZ R142, R142, R3.reuse ;  /* 0x000000038e8e7220 */ /* 0x082fe40000410000 */
[----:B------:R-:W-:-:S02]  /*c0f0*/  FMUL.FTZ R143, R143, R3 ;  /* 0x000000038f8f7220 */ /* 0x000fc40000410000 */
[-C--:B------:R-:W-:Y:S02]  /*c100*/  FMUL.FTZ R154, R154, R3.reuse ;  /* 0x000000039a9a7220 */ /* 0x080fe40000410000 */
[-C--:B------:R-:W-:Y:S02]  /*c110*/  FMUL.FTZ R155, R155, R3.reuse ;  /* 0x000000039b9b7220 */ /* 0x080fe40000410000 */
[-C--:B------:R-:W-:Y:S01]  /*c120*/  FMUL.FTZ R156, R156, R8.reuse ;  /* 0x000000089c9c7220 */ /* 0x080fe20000410000 */
[----:B------:R-:W-:Y:S01]  /*c130*/  HMMA.16816.F32.BF16 R16, R4, R14, R140 ;  /* 0x0000000e0410723c */ /* 0x000fe2000004188c */
[----:B------:R-:W-:Y:S02]  /*c140*/  FMUL.FTZ R157, R157, R8 ;  /* 0x000000089d9d7220 */ /* 0x000fe40000410000 */
[-C--:B------:R-:W-:Y:S02]  /*c150*/  FMUL.FTZ R158, R158, R3.reuse ;  /* 0x000000039e9e7220 */ /* 0x080fe40000410000 */
[----:B------:R-:W-:-:S02]  /*c160*/  FMUL.FTZ R159, R159, R3 ;  /* 0x000000039f9f7220 */ /* 0x000fc40000410000 */
[-C--:B------:R-:W-:Y:S01]  /*c170*/  FMUL.FTZ R160, R160, R8.reuse ;  /* 0x00000008a0a07220 */ /* 0x080fe20000410000 */
[C---:B------:R-:W-:Y:S01]  /*c180*/  HMMA.16816.F32.BF16 R152, R4.reuse, R20, R152 ;  /* 0x000000140498723c */ /* 0x040fe20000041898 */
[-C--:B------:R-:W-:Y:S02]  /*c190*/  FMUL.FTZ R161, R161, R8.reuse ;  /* 0x00000008a1a17220 */ /* 0x080fe40000410000 */
[-C--:B------:R-:W-:Y:S02]  /*c1a0*/  FMUL.FTZ R162, R162, R3.reuse ;  /* 0x00000003a2a27220 */ /* 0x080fe40000410000 */
[----:B------:R-:W-:Y:S02]  /*c1b0*/  FMUL.FTZ R163, R163, R3 ;  /* 0x00000003a3a37220 */ /* 0x000fe40000410000 */
[-C--:B------:R-:W-:Y:S01]  /*c1c0*/  FMUL.FTZ R136, R136, R8.reuse ;  /* 0x0000000888887220 */ /* 0x080fe20000410000 */
[----:B------:R-:W-:Y:S01]  /*c1d0*/  HMMA.16816.F32.BF16 R180, R4, R22, R156 ;  /* 0x0000001604b4723c */ /* 0x000fe2000004189c */
[----:B------:R-:W-:-:S02]  /*c1e0*/  FMUL.FTZ R137, R137, R8 ;  /* 0x0000000889897220 */ /* 0x000fc40000410000 */
[-C--:B------:R-:W-:Y:S02]  /*c1f0*/  FMUL.FTZ R138, R138, R3.reuse ;  /* 0x000000038a8a7220 */ /* 0x080fe40000410000 */
[----:B------:R-:W-:Y:S02]  /*c200*/  FMUL.FTZ R139, R139, R3 ;  /* 0x000000038b8b7220 */ /* 0x000fe40000410000 */
[-C--:B------:R-:W-:Y:S01]  /*c210*/  FMUL.FTZ R148, R148, R8.reuse ;  /* 0x0000000894947220 */ /* 0x080fe20000410000 */
[----:B------:R-:W-:Y:S01]  /*c220*/  MOV R140, R17 ;  /* 0x00000011008c7202 */ /* 0x000fe20000000f00 */
[----:B------:R-:W-:Y:S01]  /*c230*/  IMAD.MOV.U32 R141, RZ, RZ, R16 ;  /* 0x000000ffff8d7224 */ /* 0x000fe200078e0010 */
        /* <DEDUP_REMOVED lines=8> */
[-C--:B------:R-:W-:Y:S02]  /*c2c0*/  FMUL.FTZ R164, R164, R8.reuse ;  /* 0x00000008a4a47220 */ /* 0x080fe40000410000 */
[----:B------:R-:W-:Y:S02]  /*c2d0*/  FMUL.FTZ R165, R165, R8 ;  /* 0x00000008a5a57220 */ /* 0x000fe40000410000 */
[-C--:B------:R-:W-:Y:S01]  /*c2e0*/  FMUL.FTZ R166, R166, R3.reuse ;  /* 0x00000003a6a67220 */ /* 0x080fe20000410000 */
[----:B------:R-:W-:Y:S01]  /*c2f0*/  HMMA.16816.F32.BF16 R28, R4, R26, R148 ;  /* 0x0000001a041c723c */ /* 0x000fe20000041894 */
[----:B------:R-:W-:Y:S01]  /*c300*/  FMUL.FTZ R167, R167, R3 ;  /* 0x00000003a7a77220 */ /* 0x000fe20000410000 */
[----:B------:R-:W-:Y:S01]  /*c310*/  MOV R11, R180 ;  /* 0x000000b4000b7202 */ /* 0x000fe20000000f00 */
        /* <DEDUP_REMOVED lines=23> */
[C---:B--2---:R-:W-:Y:S01]  /*c490*/  HMMA.16816.F32.BF16 R248, R4.reuse, R12, R36 ;  /* 0x0000000c04f8723c */ /* 0x044fe20000041824 */
[-C--:B------:R-:W-:Y:S02]  /*c4a0*/  FMUL.FTZ R57, R57, R8.reuse ;  /* 0x0000000839397220 */ /* 0x080fe40000410000 */
[-C--:B------:R-:W-:Y:S02]  /*c4b0*/  FMUL.FTZ R58, R58, R3.reuse ;  /* 0x000000033a3a7220 */ /* 0x080fe40000410000 */
[----:B------:R-:W-:Y:S02]  /*c4c0*/  FMUL.FTZ R59, R59, R3 ;  /* 0x000000033b3b7220 */ /* 0x000fe40000410000 */
[----:B------:R-:W-:Y:S01]  /*c4d0*/  FMUL.FTZ R64, R64, R8 ;  /* 0x0000000840407220 */ /* 0x000fe20000410000 */
[----:B------:R-:W-:Y:S01]  /*c4e0*/  MOV R143, R22 ;  /* 0x00000016008f7202 */ /* 0x000fe20000000f00 */
[----:B------:R-:W-:Y:S01]  /*c4f0*/  IMAD.MOV.U32 R148, RZ, RZ, R21 ;  /* 0x000000ffff947224 */ /* 0x000fe200078e0015 */
[----:B------:R-:W-:Y:S01]  /*c500*/  MOV R27, R20 ;  /* 0x00000014001b7202 */ /* 0x000fe20000000f00 */
[----:B------:R-:W-:Y:S01]  /*c510*/  IMAD.MOV.U32 R142, RZ, RZ, R23 ;  /* 0x000000ffff8e7224 */ /* 0x000fe200078e0017 */
[----:B------:R-:W-:Y:S01]  /*c520*/  HMMA.16816.F32.BF16 R244, R4, R14, R40 ;  /* 0x0000000e04f4723c */ /* 0x000fe20000041828 */
[----:B------:R-:W1:Y:S01]  /*c530*/  LDSM.16.MT88.4 R20, [R210+0x1a000] ;  /* 0x01a00000d214783b */ /* 0x000e620000004200 */
[----:B------:R-:W-:Y:S01]  /*c540*/  FMUL.FTZ R65, R65, R8 ;  /* 0x0000000841417220 */ /* 0x000fe20000410000 */
[----:B------:R-:W-:Y:S01]  /*c550*/  MOV R37, R140 ;  /* 0x0000008c00257202 */ /* 0x000fe20000000f00 */
[----:B------:R-:W-:Y:S01]  /*c560*/  IMAD.MOV.U32 R156, RZ, RZ, R18 ;  /* 0x000000ffff9c7224 */ /* 0x000fe200078e0012 */
[----:B------:R-:W-:Y:S01]  /*c570*/  MOV R151, R19 ;  /* 0x0000001300977202 */ /* 0x000fe20000000f00 */
[----:B------:R-:W-:Y:S01]  /*c580*/  IMAD.MOV.U32 R150, RZ, RZ, R17 ;  /* 0x000000ffff967224 */ /* 0x000fe200078e0011 */
[----:B------:R-:W-:Y:S01]  /*c590*/  MOV R149, R16 ;  /* 0x0000001000957202 */ /* 0x000fe20000000f00 */
[----:B------:R-:W-:Y:S01]  /*c5a0*/  LDSM.16.MT88.4 R12, [R211+0x1a000] ;  /* 0x01a00000d30c783b */ /* 0x000fe20000004200 */
[-C--:B------:R-:W-:Y:S01]  /*c5b0*/  FMUL.FTZ R66, R66, R3.reuse ;  /* 0x0000000342427220 */ /* 0x080fe20000410000 */
[----:B------:R-:W-:Y:S01]  /*c5c0*/  MOV R40, R196 ;  /* 0x000000c400287202 */ /* 0x000fe20000000f00 */
[----:B------:R-:W-:Y:S01]  /*c5d0*/  FMUL.FTZ R67, R67, R3 ;  /* 0x0000000343437220 */ /* 0x000fe20000410000 */
[----:B------:R-:W2:Y:S01]  /*c5e0*/  LDSM.16.MT88.4 R16, [R212+0x1a000] ;  /* 0x01a00000d410783b */ /* 0x000ea20000004200 */
[----:B------:R-:W-:Y:S01]  /*c5f0*/  FMUL.FTZ R144, R144, R8 ;  /* 0x0000000890907220 */ /* 0x000fe20000410000 */
[----:B------:R-:W-:Y:S01]  /*c600*/  MOV R42, R176 ;  /* 0x000000b0002a7202 */ /* 0x000fe20000000f00 */
[----:B------:R-:W-:Y:S01]  /*c610*/  FMUL.FTZ R145, R145, R8 ;  /* 0x0000000891917220 */ /* 0x000fe20000410000 */
[----:B------:R-:W-:Y:S01]  /*c620*/  MOV R39, R9 ;  /* 0x0000000900277202 */ /* 0x000fe20000000f00 */
[----:B------:R-:W-:-:S02]  /*c630*/  FMUL.FTZ R146, R146, R3 ;  /* 0x0000000392927220 */ /* 0x000fc40000410000 */
[-C--:B------:R-:W-:Y:S02]  /*c640*/  FMUL.FTZ R147, R147, R3.reuse ;  /* 0x0000000393937220 */ /* 0x080fe40000410000 */
[----:B------:R-:W-:Y:S02]  /*c650*/  IMAD.MOV.U32 R43, RZ, RZ, R198 ;  /* 0x000000ffff2b7224 */ /* 0x000fe400078e00c6 */
[----:B------:R-:W-:Y:S02]  /*c660*/  IMAD.MOV.U32 R41, RZ, RZ, R197 ;  /* 0x000000ffff297224 */ /* 0x000fe400078e00c5 */
[-C--:B------:R-:W-:Y:S01]  /*c670*/  FMUL.FTZ R72, R72, R8.reuse ;  /* 0x0000000848487220 */ /* 0x080fe20000410000 */
[----:B------:R-:W-:Y:S01]  /*c680*/  HMMA.16816.F32.BF16 R144, R4, R24, R144 ;  /* 0x000000180490723c */ /* 0x000fe20000041890 */
[----:B------:R-:W-:Y:S02]  /*c690*/  FMUL.FTZ R73, R73, R8 ;  /* 0x0000000849497220 */ /* 0x000fe40000410000 */
[----:B------:R-:W-:-:S02]  /*c6a0*/  FMUL.FTZ R74, R74, R3 ;  /* 0x000000034a4a7220 */ /* 0x000fc40000410000 */
[-C--:B------:R-:W-:Y:S02]  /*c6b0*/  FMUL.FTZ R75, R75, R3.reuse ;  /* 0x000000034b4b7220 */ /* 0x080fe40000410000 */
[----:B------:R-:W-:Y:S01]  /*c6c0*/  IMAD.MOV.U32 R26, RZ, RZ, R181 ;  /* 0x000000ffff1a7224 */ /* 0x000fe200078e00b5 */
[----:B------:R-:W-:Y:S01]  /*c6d0*/  MOV R25, R182 ;  /* 0x000000b600197202 */ /* 0x000fe20000000f00 */
[----:B------:R-:W-:Y:S02]  /*c6e0*/  IMAD.MOV.U32 R24, RZ, RZ, R183 ;  /* 0x000000ffff187224 */ /* 0x000fe400078e00b7 */
[-C--:B------:R-:W-:Y:S02]  /*c6f0*/  FMUL.FTZ R60, R60, R8.reuse ;  /* 0x000000083c3c7220 */ /* 0x080fe40000410000 */
[----:B------:R-:W-:Y:S01]  /*c700*/  FMUL.FTZ R61, R61, R8 ;  /* 0x000000083d3d7220 */ /* 0x000fe20000410000 */
[----:B-1----:R-:W-:Y:S01]  /*c710*/  HMMA.16816.F32.BF16 R240, R4, R20, R44 ;  /* 0x0000001404f0723c */ /* 0x002fe2000004182c */
[----:B------:R-:W-:-:S02]  /*c720*/  FMUL.FTZ R62, R62, R3 ;  /* 0x000000033e3e7220 */ /* 0x000fc40000410000 */
[-C--:B------:R-:W-:Y:S02]  /*c730*/  FMUL.FTZ R63, R63, R3.reuse ;  /* 0x000000033f3f7220 */ /* 0x080fe40000410000 */
[----:B------:R-:W-:Y:S02]  /*c740*/  FMUL.FTZ R68, R68, R8 ;  /* 0x0000000844447220 */ /* 0x000fe40000410000 */
[----:B------:R-:W-:Y:S01]  /*c750*/  IMAD.MOV.U32 R45, RZ, RZ, R195 ;  /* 0x000000ffff2d7224 */ /* 0x000fe200078e00c3 */
[----:B------:R-:W-:Y:S01]  /*c760*/  HMMA.16816.F32.BF16 R204, R4, R22, R48 ;  /* 0x0000001604cc723c */ /* 0x000fe20000041830 */
[----:B------:R-:W1:Y:S01]  /*c770*/  LDSM.16.MT88.4 R20, [R209+0x1c000] ;  /* 0x01c00000d114783b */ /* 0x000e620000004200 */
[----:B------:R-:W-:Y:S01]  /*c780*/  MOV R44, R194 ;  /* 0x000000c2002c7202 */ /* 0x000fe20000000f00 */
[----:B------:R-:W-:Y:S01]  /*c790*/  FMUL.FTZ R69, R69, R8 ;  /* 0x0000000845457220 */ /* 0x000fe20000410000 */
[----:B------:R-:W-:Y:S01]  /*c7a0*/  MOV R47, R172 ;  /* 0x000000ac002f7202 */ /* 0x000fe20000000f00 */
[----:B------:R-:W-:-:S02]  /*c7b0*/  FMUL.FTZ R70, R70, R3 ;  /* 0x0000000346467220 */ /* 0x000fc40000410000 */
[----:B------:R-:W-:Y:S01]  /*c7c0*/  FMUL.FTZ R71, R71, R3 ;  /* 0x0000000347477220 */ /* 0x000fe20000410000 */
[C---:B--2---:R-:W-:Y:S01]  /*c7d0*/  HMMA.16816.F32.BF16 R200, R4.reuse, R16, R52 ;  /* 0x0000001004c8723c */ /* 0x044fe20000041834 */
[-C--:B------:R-:W-:Y:S01]  /*c7e0*/  FMUL.FTZ R76, R76, R8.reuse ;  /* 0x000000084c4c7220 */ /* 0x080fe20000410000 */
[----:B------:R-:W-:Y:S01]  /*c7f0*/  MOV R48, R11 ;  /* 0x0000000b00307202 */ /* 0x000fe20000000f00 */
[----:B------:R-:W-:Y:S01]  /*c800*/  FMUL.FTZ R77, R77, R8 ;  /* 0x000000084d4d7220 */ /* 0x000fe20000410000 */
[----:B------:R-:W-:Y:S01]  /*c810*/  MOV R50, R25 ;  /* 0x0000001900327202 */ /* 0x000fe20000000f00 */
[----:B------:R-:W-:Y:S02]  /*c820*/  FMUL.FTZ R78, R78, R3 ;  /* 0x000000034e4e7220 */ /* 0x000fe40000410000 */
[----:B------:R-:W-:Y:S01]  /*c830*/  IMAD.MOV.U32 R53, RZ, RZ, R191 ;  /* 0x000000ffff357224 */ /* 0x000fe200078e00bf */
[----:B------:R-:W-:Y:S01]  /*c840*/  HMMA.16816.F32.BF16 R196, R4, R18, R56 ;  /* 0x0000001204c4723c */ /* 0x000fe20000041838 */
[----:B------:R-:W-:Y:S01]  /*c850*/  MOV R52, R190 ;  /* 0x000000be00347202 */ /* 0x000fe20000000f00 */
[----:B------:R-:W2:Y:S01]  /*c860*/  LDSM.16.MT88.4 R16, [R210+0x1c000] ;  /* 0x01c00000d210783b */ /* 0x000ea20000004200 */
[----:B------:R-:W-:Y:S01]  /*c870*/  MOV R54, R192 ;  /* 0x000000c000367202 */ /* 0x000fe20000000f00 */
[----:B------:R-:W-:-:S02]  /*c880*/  IMAD.MOV.U32 R55, RZ, RZ, R193 ;  /* 0x000000ffff377224 */ /* 0x000fc400078e00c1 */
[----:B------:R-:W-:Y:S01]  /*c890*/  FMUL.FTZ R79, R79, R3 ;  /* 0x000000034f4f7220 */ /* 0x000fe20000410000 */
[----:B------:R-:W-:Y:S01]  /*c8a0*/  MOV R58, R188 ;  /* 0x000000bc003a7202 */ /* 0x000fe20000000f00 */
[----:B------:R-:W-:Y:S01]  /*c8b0*/  IMAD.MOV.U32 R59, RZ, RZ, R189 ;  /* 0x000000ffff3b7224 */ /* 0x000fe200078e00bd */
[C---:B------:R-:W-:Y:S01]  /*c8c0*/  HMMA.16816.F32.BF16 R192, R4.reuse, R12, R60 ;  /* 0x0000000c04c0723c */ /* 0x040fe2000004183c */
[-C--:B------:R-:W-:Y:S01]  /*c8d0*/  FMUL.FTZ R80, R80, R8.reuse ;  /* 0x0000000850507220 */ /* 0x080fe20000410000 */
[----:B------:R-:W-:Y:S01]  /*c8e0*/  MOV R57, R151 ;  /* 0x0000009700397202 */ /* 0x000fe20000000f00 */
[----:B------:R-:W-:Y:S02]  /*c8f0*/  FMUL.FTZ R81, R81, R8 ;  /* 0x0000000851517220 */ /* 0x000fe40000410000 */
[-C--:B------:R-:W-:Y:S02]  /*c900*/  FMUL.FTZ R82, R82, R3.reuse ;  /* 0x0000000352527220 */ /* 0x080fe40000410000 */
[----:B------:R-:W-:Y:S01]  /*c910*/  FMUL.FTZ R83, R83, R3 ;  /* 0x0000000353537220 */ /* 0x000fe20000410000 */
        /* <DEDUP_REMOVED lines=8> */
[----:B------:R-:W-:Y:S01]  /*c9a0*/  IMAD.MOV.U32 R65, RZ, RZ, R186 ;  /* 0x000000ffff417224 */ /* 0x000fe200078e00ba */
[----:B-1----:R-:W-:Y:S01]  /*c9b0*/  HMMA.16816.F32.BF16 R180, R4, R22, R72 ;  /* 0x0000001604b4723c */ /* 0x002fe20000041848 */
[-C--:B------:R-:W-:Y:S01]  /*c9c0*/  FMUL.FTZ R84, R84, R8.reuse ;  /* 0x0000000854547220 */ /* 0x080fe20000410000 */
[----:B------:R-:W-:Y:S01]  /*c9d0*/  MOV R66, R149 ;  /* 0x0000009500427202 */ /* 0x000fe20000000f00 */
[----:B------:R-:W-:-:S02]  /*c9e0*/  FMUL.FTZ R85, R85, R8 ;  /* 0x0000000855557220 */ /* 0x000fc40000410000 */
[-C--:B------:R-:W-:Y:S02]  /*c9f0*/  FMUL.FTZ R86, R86, R3.reuse ;  /* 0x0000000356567220 */ /* 0x080fe40000410000 */
[----:B------:R-:W-:Y:S01]  /*ca00*/  MOV R72, R64 ;  /* 0x0000004000487202 */ /* 0x000fe20000000f00 */
[----:B------:R-:W-:Y:S01]  /*ca10*/  IMAD.MOV.U32 R73, RZ, RZ, R65 ;  /* 0x000000ffff497224 */ /* 0x000fe200078e0041 */
[----:B------:R-:W-:Y:S01]  /*ca20*/  MOV R65, R54 ;  /* 0x0000003600417202 */ /* 0x000fe20000000f00 */
[----:B------:R-:W-:Y:S01]  /*ca30*/  IMAD.MOV.U32 R64, RZ, RZ, R53 ;  /* 0x000000ffff407224 */ /* 0x000fe200078e0035 */
[C---:B------:R-:W-:Y:S01]  /*ca40*/  HMMA.16816.F32.BF16 R184, R4.reuse, R20, R68 ;  /* 0x0000001404b8723c */ /* 0x040fe20000041844 */
[----:B------:R-:W4:Y:S01]  /*ca50*/  LDL.LU R53, [R1+0x4] ;  /* 0x0000040001357983 */ /* 0x000f220000300800 */
[-C--:B------:R-:W-:Y:S02]  /*ca60*/  FMUL.FTZ R87, R87, R3.reuse ;  /* 0x0000000357577220 */ /* 0x080fe40000410000 */
[-C--:B------:R-:W-:Y:S01]  /*ca70*/  FMUL.FTZ R88, R88, R8.reuse ;  /* 0x0000000858587220 */ /* 0x080fe20000410000 */
[----:B------:R-:W4:Y:S01]  /*ca80*/  LDL.LU R54, [R1] ;  /* 0x0000000001367983 */ /* 0x000f220000300800 */
[----:B------:R-:W-:Y:S01]  /*ca90*/  FMUL.FTZ R89, R89, R8 ;  /* 0x0000000859597220 */ /* 0x000fe20000410000 */
[----:B------:R-:W-:Y:S01]  /*caa0*/  MOV R71, R174 ;  /* 0x000000ae00477202 */ /* 0x000fe20000000f00 */
[C---:B--2---:R-:W-:Y:S01]  /*cab0*/  HMMA.16816.F32.BF16 R140, R4.reuse, R16, R76 ;  /* 0x00000010048c723c */ /* 0x044fe2000004184c */
[----:B------:R-:W1:Y:S01]  /*cac0*/  LDSM.16.MT88.4 R20, [R211+0x1c000] ;  /* 0x01c00000d314783b */ /* 0x000e620000004200 */
[-C--:B------:R-:W-:Y:S01]  /*cad0*/  FMUL.FTZ R90, R90, R3.reuse ;  /* 0x000000035a5a7220 */ /* 0x080fe20000410000 */
[----:B------:R-:W-:Y:S01]  /*cae0*/  MOV R70, R56 ;  /* 0x0000003800467202 */ /* 0x000fe20000000f00 */
[----:B------:R-:W-:Y:S01]  /*caf0*/  FMUL.FTZ R91, R91, R3 ;  /* 0x000000035b5b7220 */ /* 0x000fe20000410000 */
[----:B------:R-:W-:Y:S01]  /*cb00*/  MOV R68, R66 ;  /* 0x0000004200447202 */ /* 0x000fe20000000f00 */
[----:B------:R-:W-:Y:S01]  /*cb10*/  IMAD.MOV.U32 R11, RZ, RZ, R175 ;  /* 0x000000ffff0b7224 */ /* 0x000fe200078e00af */
[----:B------:R-:W-:Y:S01]  /*cb20*/  MOV R77, R58 ;  /* 0x0000003a004d7202 */ /* 0x000fe20000000f00 */
[----:B------:R-:W-:Y:S01]  /*cb30*/  HMMA.16816.F32.BF16 R156, R4, R18, R80 ;  /* 0x00000012049c723c */ /* 0x000fe20000041850 */
[----:B------:R-:W2:Y:S01]  /*cb40*/  LDSM.16.MT88.4 R16, [R209+0x1e000] ;  /* 0x01e00000d110783b */ /* 0x000ea20000004200 */
[----:B------:R-:W-:Y:S01]  /*cb50*/  IMAD.MOV.U32 R46, RZ, RZ, R173 ;  /* 0x000000ffff2e7224 */ /* 0x000fe200078e00ad */
[----:B------:R-:W-:Y:S01]  /*cb60*/  MOV R79, R52 ;  /* 0x00000034004f7202 */ /* 0x000fe20000000f00 */
[----:B------:R-:W-:-:S02]  /*cb70*/  FMUL.FTZ R92, R92, R8 ;  /* 0x000000085c5c7220 */ /* 0x000fc40000410000 */
[-C--:B------:R-:W-:Y:S02]  /*cb80*/  FMUL.FTZ R93, R93, R8.reuse ;  /* 0x000000085d5d7220 */ /* 0x080fe40000410000 */
[C---:B---3--:R-:W-:Y:S01]  /*cb90*/  HMMA.16816.F32.BF16 R176, R4.reuse, R12, R84 ;  /* 0x0000000c04b0723c */ /* 0x048fe20000041854 */
[-C--:B------:R-:W-:Y:S02]  /*cba0*/  FMUL.FTZ R94, R94, R3.reuse ;  /* 0x000000035e5e7220 */ /* 0x080fe40000410000 */
[----:B------:R-:W-:Y:S02]  /*cbb0*/  FMUL.FTZ R95, R95, R3 ;  /* 0x000000035f5f7220 */ /* 0x000fe40000410000 */
[----:B------:R-:W-:Y:S02]  /*cbc0*/  FFMA.FTZ R9, R32, c[0x0][0x23c], -R2 ;  /* 0x00008f0020097a23 */ /* 0x000fe40000010802 */
[-C--:B------:R-:W-:Y:S01]  /*cbd0*/  FMUL.FTZ R96, R96, R8.reuse ;  /* 0x0000000860607220 */ /* 0x080fe20000410000 */
[----:B------:R-:W-:Y:S01]  /*cbe0*/  HMMA.16816.F32.BF16 R172, R4, R14, R88 ;  /* 0x0000000e04ac723c */ /* 0x000fe20000041858 */
[----:B------:R-:W3:Y:S01]  /*cbf0*/  LDSM.16.MT88.4 R12, [R210+0x1e000] ;  /* 0x01e00000d20c783b */ /* 0x000ee20000004200 */
[----:B------:R-:W-:-:S02]  /*cc00*/  FMUL.FTZ R97, R97, R8 ;  /* 0x0000000861617220 */ /* 0x000fc40000410000 */
[-C--:B------:R-:W-:Y:S02]  /*cc10*/  FMUL.FTZ R98, R98, R3.reuse ;  /* 0x0000000362627220 */ /* 0x080fe40000410000 */
[-C--:B------:R-:W-:Y:S02]  /*cc20*/  FMUL.FTZ R99, R99, R3.reuse ;  /* 0x0000000363637220 */ /* 0x080fe40000410000 */
[-C--:B------:R-:W-:Y:S02]  /*cc30*/  FMUL.FTZ R100, R100, R8.reuse ;  /* 0x0000000864647220 */ /* 0x080fe40000410000 */
[----:B------:R-:W-:Y:S02]  /*cc40*/  FMUL.FTZ R101, R101, R8 ;  /* 0x0000000865657220 */ /* 0x000fe40000410000 */
[-C--:B------:R-:W-:Y:S02]  /*cc50*/  FMUL.FTZ R102, R102, R3.reuse ;  /* 0x0000000366667220 */ /* 0x080fe40000410000 */
[----:B------:R-:W-:-:S02]  /*cc60*/  FMUL.FTZ R103, R103, R3 ;  /* 0x0000000367677220 */ /* 0x000fc40000410000 */
[-C--:B------:R-:W-:Y:S01]  /*cc70*/  FMUL.FTZ R104, R104, R8.reuse ;  /* 0x0000000868687220 */ /* 0x080fe20000410000 */
[C---:B-1----:R-:W-:Y:S01]  /*cc80*/  HMMA.16816.F32.BF16 R88, R4.reuse, R20, R92 ;  /* 0x000000140458723c */ /* 0x042fe2000004185c */
[----:B------:R1:W-:Y:S01]  /*cc90*/  MUFU.EX2 R92, R9 ;  /* 0x00000009005c7308 */ /* 0x0003e20000000800 */
[----:B------:R-:W-:Y:S02]  /*cca0*/  FMUL.FTZ R105, R105, R8 ;  /* 0x0000000869697220 */ /* 0x000fe40000410000 */
[-C--:B------:R-:W-:Y:S02]  /*ccb0*/  FMUL.FTZ R106, R106, R3.reuse ;  /* 0x000000036a6a7220 */ /* 0x080fe40000410000 */
[----:B------:R-:W-:Y:S02]  /*ccc0*/  FMUL.FTZ R107, R107, R3 ;  /* 0x000000036b6b7220 */ /* 0x000fe40000410000 */
[----:B------:R-:W-:Y:S01]  /*ccd0*/  HMMA.16816.F32.BF16 R160, R4, R22, R96 ;  /* 0x0000001604a0723c */ /* 0x000fe20000041860 */
[----:B------:R-:W-:Y:S01]  /*cce0*/  IMAD.MOV.U32 R67, RZ, RZ, R150 ;  /* 0x000000ffff437224 */ /* 0x000fe200078e0096 */
[----:B------:R-:W3:Y:S01]  /*ccf0*/  LDSM.16.MT88.4 R20, [R212+0x1e000] ;  /* 0x01e00000d414783b */ /* 0x000ee20000004200 */
[----:B------:R-:W-:-:S02]  /*cd00*/  IMAD.MOV.U32 R61, RZ, RZ, R148 ;  /* 0x000000ffff3d7224 */ /* 0x000fc400078e0094 */
[-C--:B------:R-:W-:Y:S02]  /*cd10*/  FMUL.FTZ R108, R108, R8.reuse ;  /* 0x000000086c6c7220 */ /* 0x080fe40000410000 */
[-C--:B------:R-:W-:Y:S01]  /*cd20*/  FMUL.FTZ R109, R109, R8.reuse ;  /* 0x000000086d6d7220 */ /* 0x080fe20000410000 */
[C---:B--2---:R-:W-:Y:S01]  /*cd30*/  HMMA.16816.F32.BF16 R164, R4.reuse, R16, R100 ;  /* 0x0000001004a4723c */ /* 0x044fe20000041864 */
[----:B-1----:R-:W-:Y:S02]  /*cd40*/  FFMA.FTZ R9, R33, c[0x0][0x23c], -R2 ;  /* 0x00008f0021097a23 */ /* 0x002fe40000010802 */
[-C--:B------:R-:W-:Y:S02]  /*cd50*/  FMUL.FTZ R110, R110, R3.reuse ;  /* 0x000000036e6e7220 */ /* 0x080fe40000410000 */
[----:B------:R1:W2:Y:S01]  /*cd60*/  MUFU.EX2 R98, R9 ;  /* 0x0000000900627308 */ /* 0x0002a20000000800 */
[----:B------:R-:W-:Y:S02]  /*cd70*/  FMUL.FTZ R111, R111, R3 ;  /* 0x000000036f6f7220 */ /* 0x000fe40000410000 */
[----:B------:R-:W-:Y:S01]  /*cd80*/  HMMA.16816.F32.BF16 R148, R4, R18, R104 ;  /* 0x000000120494723c */ /* 0x000fe20000041868 */
[-C--:B------:R-:W-:Y:S01]  /*cd90*/  FMUL.FTZ R112, R112, R8.reuse ;  /* 0x0000000870707220 */ /* 0x080fe20000410000 */
[----:B------:R-:W2:Y:S01]  /*cda0*/  LDSM.16.MT88.4 R16, [R211+0x1e000] ;  /* 0x01e00000d310783b */ /* 0x000ea20000004200 */
[----:B------:R-:W-:-:S02]  /*cdb0*/  FMUL.FTZ R113, R113, R8 ;  /* 0x0000000871717220 */ /* 0x000fc40000410000 */
[-C--:B------:R-:W-:Y:S02]  /*cdc0*/  FMUL.FTZ R114, R114, R3.reuse ;  /* 0x0000000372727220 */ /* 0x080fe40000410000 */
[----:B------:R-:W-:Y:S01]  /*cdd0*/  FMUL.FTZ R115, R115, R3 ;  /* 0x0000000373737220 */ /* 0x000fe20000410000 */
[C---:B---3--:R-:W-:Y:S01]  /*cde0*/  HMMA.16816.F32.BF16 R108, R4.reuse, R12, R108 ;  /* 0x0000000c046c723c */ /* 0x048fe2000004186c */
[----:B------:R-:W-:Y:S02]  /*cdf0*/  IMAD.MOV.U32 R38, RZ, RZ, R10 ;  /* 0x000000ffff267224 */ /* 0x000fe400078e000a */
[----:B------:R-:W-:Y:S02]  /*ce00*/  IMAD.MOV.U32 R49, RZ, RZ, R26 ;  /* 0x000000ffff317224 */ /* 0x000fe400078e001a */
[----:B-1----:R-:W-:Y:S02]  /*ce10*/  FFMA.FTZ R9, R34, c[0x0][0x23c], -R2 ;  /* 0x00008f0022097a23 */ /* 0x002fe40000010802 */
[----:B------:R-:W-:Y:S01]  /*ce20*/  IMAD.MOV.U32 R51, RZ, RZ, R24 ;  /* 0x000000ffff337224 */ /* 0x000fe200078e0018 */
[----:B------:R-:W-:Y:S01]  /*ce30*/  HMMA.16816.F32.BF16 R112, R4, R14, R112 ;  /* 0x0000000e0470723c */ /* 0x000fe20000041870 */
[----:B------:R1:W-:Y:S01]  /*ce40*/  MUFU.EX2 R74, R9 ;  /* 0x00000009004a7308 */ /* 0x0003e20000000800 */
[----:B------:R-:W3:Y:S01]  /*ce50*/  LDSM.16.MT88.4 R12, [R209+0x18800] ;  /* 0x01880000d10c783b */ /* 0x000ee20000004200 */
[----:B------:R-:W-:-:S02]  /*ce60*/  FMUL.FTZ R116, R116, R8 ;  /* 0x0000000874747220 */ /* 0x000fc40000410000 */
[-C--:B------:R-:W-:Y:S01]  /*ce70*/  FMUL.FTZ R117, R117, R8.reuse ;  /* 0x0000000875757220 */ /* 0x080fe20000410000 */
[----:B------:R-:W3:Y:S01]  /*ce80*/  LDSM.16.MT88.4 R24, [R210+0x18800] ;  /* 0x01880000d218783b */ /* 0x000ee20000004200 */
[-C--:B------:R-:W-:Y:S02]  /*ce90*/  FMUL.FTZ R118, R118, R3.reuse ;  /* 0x0000000376767220 */ /* 0x080fe40000410000 */
[-C--:B------:R-:W-:Y:S02]  /*cea0*/  FMUL.FTZ R119, R119, R3.reuse ;  /* 0x0000000377777220 */ /* 0x080fe40000410000 */
[-C--:B------:R-:W-:Y:S02]  /*ceb0*/  FMUL.FTZ R120, R120, R8.reuse ;  /* 0x0000000878787220 */ /* 0x080fe40000410000 */
[----:B------:R-:W-:Y:S02]  /*cec0*/  FMUL.FTZ R121, R121, R8 ;  /* 0x0000000879797220 */ /* 0x000fe40000410000 */
[----:B------:R-:W-:Y:S01]  /*ced0*/  FMUL.FTZ R122, R122, R3 ;  /* 0x000000037a7a7220 */ /* 0x000fe20000410000 */
[----:B------:R-:W-:Y:S01]  /*cee0*/  HMMA.16816.F32.BF16 R116, R4, R20, R116 ;  /* 0x000000140474723c */ /* 0x000fe20000041874 */
[----:B-1----:R-:W-:-:S02]  /*cef0*/  FFMA.FTZ R9, R35, c[0x0][0x23c], -R2 ;  /* 0x00008f0023097a23 */ /* 0x002fc40000010802 */
[-C--:B------:R-:W-:Y:S02]  /*cf00*/  FMUL.FTZ R123, R123, R3.reuse ;  /* 0x000000037b7b7220 */ /* 0x080fe40000410000 */
[----:B------:R1:W1:Y:S01]  /*cf10*/  MUFU.EX2 R103, R9 ;  /* 0x0000000900677308 */ /* 0x0002620000000800 */
[-C--:B------:R-:W-:Y:S02]  /*cf20*/  FMUL.FTZ R124, R124, R8.reuse ;  /* 0x000000087c7c7220 */ /* 0x080fe40000410000 */
[-C--:B------:R-:W-:Y:S02]  /*cf30*/  FMUL.FTZ R125, R125, R8.reuse ;  /* 0x000000087d7d7220 */ /* 0x080fe40000410000 */
[-C--:B------:R-:W-:Y:S01]  /*cf40*/  FMUL.FTZ R126, R126, R3.reuse ;  /* 0x000000037e7e7220 */ /* 0x080fe20000410000 */
[----:B------:R-:W-:Y:S01]  /*cf50*/  HMMA.16816.F32.BF16 R120, R4, R22, R120 ;  /* 0x000000160478723c */ /* 0x000fe20000041878 */
[----:B------:R-:W-:Y:S01]  /*cf60*/  FMUL.FTZ R127, R127, R3 ;  /* 0x000000037f7f7220 */ /* 0x000fe20000410000 */
[----:B------:R-:W3:Y:S01]  /*cf70*/  LDSM.16.MT88.4 R20, [R212+0x18800] ;  /* 0x01880000d414783b */ /* 0x000ee20000004200 */
[----:B------:R-:W-:-:S02]  /*cf80*/  FMUL.FTZ R128, R128, R8 ;  /* 0x0000000880807220 */ /* 0x000fc40000410000 */
[----:B------:R-:W-:Y:S02]  /*cf90*/  FMUL.FTZ R129, R129, R8 ;  /* 0x0000000881817220 */ /* 0x000fe40000410000 */
[-C--:B------:R-:W-:Y:S01]  /*cfa0*/  FMUL.FTZ R130, R130, R3.reuse ;  /* 0x0000000382827220 */ /* 0x080fe20000410000 */
[C---:B--2---:R-:W-:Y:S01]  /*cfb0*/  HMMA.16816.F32.BF16 R124, R4.reuse, R16, R124 ;  /* 0x00000010047c723c */ /* 0x044fe2000004187c */
[----:B------:R-:W-:Y:S02]  /*cfc0*/  FMUL.FTZ R131, R131, R3 ;  /* 0x0000000383837220 */ /* 0x000fe40000410000 */
[----:B-1----:R-:W-:Y:S02]  /*cfd0*/  FFMA.FTZ R9, R134, c[0x0][0x23c], -R0 ;  /* 0x00008f0086097a23 */ /* 0x002fe40000010800 */
[----:B------:R-:W-:Y:S02]  /*cfe0*/  IMAD.MOV.U32 R75, RZ, RZ, R71 ;  /* 0x000000ffff4b7224 */ /* 0x000fe400078e0047 */
[----:B------:R1:W-:Y:S01]  /*cff0*/  MUFU.EX2 R99, R9 ;  /* 0x0000000900637308 */ /* 0x0003e20000000800 */
[----:B------:R-:W-:Y:S01]  /*d000*/  HMMA.16816.F32.BF16 R128, R4, R18, R128 ;  /* 0x000000120480723c */ /* 0x000fe20000041880 */
[----:B------:R-:W-:Y:S01]  /*d010*/  LDSM.16.MT88.4 R16, [R211+0x18800] ;  /* 0x01880000d310783b */ /* 0x000fe20000004200 */
[----:B------:R-:W-:Y:S01]  /*d020*/  IMAD.MOV.U32 R71, RZ, RZ, R57 ;  /* 0x000000ffff477224 */ /* 0x000fe200078e0039 */
[----:B------:R-:W-:Y:S01]  /*d030*/  MOV R57, R40 ;  /* 0x0000002800397202 */ /* 0x000fe20000000f00 */
[----:B------:R-:W-:Y:S01]  /*d040*/  IMAD.MOV.U32 R78, RZ, RZ, R59 ;  /* 0x000000ffff4e7224 */ /* 0x000fe200078e003b */
[----:B------:R-:W-:Y:S01]  /*d050*/  MOV R59, R42 ;  /* 0x0000002a003b7202 */ /* 0x000fe20000000f00 */
[----:B------:R-:W-:Y:S01]  /*d060*/  IMAD.MOV.U32 R58, RZ, RZ, R41 ;  /* 0x000000ffff3a7224 */ /* 0x000fe200078e0029 */
[----:B------:R-:W-:Y:S01]  /*d070*/  F2FP.BF16.PACK_AB R4, R98, R92 ;  /* 0x0000005c6204723e */ /* 0x000fe200000010ff */
[----:B------:R-:W-:Y:S01]  /*d080*/  IMAD.MOV.U32 R52, RZ, RZ, R43 ;  /* 0x000000ffff347224 */ /* 0x000fe200078e002b */
[----:B------:R-:W-:Y:S01]  /*d090*/  F2FP.BF16.PACK_AB R6, R103, R74 ;  /* 0x0000004a6706723e */ /* 0x000fe200000010ff */
[----:B------:R-:W-:Y:S01]  /*d0a0*/  IMAD.MOV.U32 R69, RZ, RZ, R67 ;  /* 0x000000ffff457224 */ /* 0x000fe200078e0043 */
[----:B------:R-:W-:Y:S01]  /*d0b0*/  MOV R67, R44 ;  /* 0x0000002c00437202 */ /* 0x000fe20000000f00 */
[----:B------:R-:W-:-:S02]  /*d0c0*/  IMAD.MOV.U32 R56, RZ, RZ, R45 ;  /* 0x000000ffff387224 */ /* 0x000fc400078e002d */
[----:B------:R-:W-:Y:S02]  /*d0d0*/  IMAD.MOV.U32 R66, RZ, RZ, R55 ;  /* 0x000000ffff427224 */ /* 0x000fe400078e0037 */
[----:B-1----:R-:W-:-:S04]  /*d0e0*/  FFMA.FTZ R9, R135, c[0x0][0x23c], -R0 ;  /* 0x00008f0087097a23 */ /* 0x002fc80000010800 */
[----:B------:R1:W2:Y:S02]  /*d0f0*/  MUFU.EX2 R97, R9 ;  /* 0x0000000900617308 */ /* 0x0002a40000000800 */
[----:B-1----:R-:W-:Y:S01]  /*d100*/  FFMA.FTZ R9, R170, c[0x0][0x23c], -R0 ;  /* 0x00008f00aa097a23 */ /* 0x002fe20000010800 */
[----:B--2---:R-:W-:-:S05]  /*d110*/  F2FP.BF16.PACK_AB R5, R97, R99 ;  /* 0x000000636105723e */ /* 0x004fca00000010ff */
[----:B------:R1:W-:Y:S02]  /*d120*/  MUFU.EX2 R87, R9 ;  /* 0x0000000900577308 */ /* 0x0003e40000000800 */
[----:B-1----:R-:W-:-:S06]  /*d130*/  FFMA.FTZ R9, R171, c[0x0][0x23c], -R0 ;  /* 0x00008f00ab097a23 */ /* 0x002fcc0000010800 */
[----:B------:R-:W1:Y:S02]  /*d140*/  MUFU.EX2 R10, R9 ;  /* 0x00000009000a7308 */ /* 0x000e640000000800 */
[----:B-1----:R-:W-:-:S07]  /*d150*/  F2FP.BF16.PACK_AB R7, R10, R87 ;  /* 0x000000570a07723e */ /* 0x002fce00000010ff */
[C---:B---3--:R-:W-:Y:S08]  /*d160*/  HMMA.16816.F32.BF16 R136, R4.reuse, R12, R136 ;  /* 0x0000000c0488723c */ /* 0x048ff00000041888 */
[C---:B------:R-:W-:Y:S01]  /*d170*/  HMMA.16816.F32.BF16 R36, R4.reuse, R14, R36 ;  /* 0x0000000e0424723c */ /* 0x040fe20000041824 */
[----:B------:R-:W1:Y:S07]  /*d180*/  LDSM.16.MT88.4 R12, [R209+0x1a800] ;  /* 0x01a80000d10c783b */ /* 0x000e6e0000004200 */
[C---:B------:R-:W-:Y:S01]  /*d190*/  HMMA.16816.F32.BF16 R40, R4.reuse, R26, R28 ;  /* 0x0000001a0428723c */ /* 0x040fe2000004181c */
[----:B------:R-:W2:Y:S07]  /*d1a0*/  LDSM.16.MT88.4 R28, [R210+0x1a800] ;  /* 0x01a80000d21c783b */ /* 0x000eae0000004200 */
        /* <DEDUP_REMOVED lines=12> */
[C---:B------:R-:W-:Y:S08]  /*d270*/  HMMA.16816.F32.BF16 R152, R4.reuse, R20, R152 ;  /* 0x000000140498723c */ /* 0x040ff00000041898 */
[C---:B------:R-:W-:Y:S01]  /*d280*/  HMMA.16816.F32.BF16 R48, R4.reuse, R22, R48 ;  /* 0x000000160430723c */ /* 0x040fe20000041830 */
[----:B------:R-:W-:Y:S07]  /*d290*/  LDSM.16.MT88.4 R20, [R211+0x1a800] ;  /* 0x01a80000d314783b */ /* 0x000fee0000004200 */
[C---:B-1----:R-:W-:Y:S08]  /*d2a0*/  HMMA.16816.F32.BF16 R56, R4.reuse, R12, R248 ;  /* 0x0000000c0438723c */ /* 0x042ff000000418f8 */
[C---:B------:R-:W-:Y:S01]  /*d2b0*/  HMMA.16816.F32.BF16 R44, R4.reuse, R14, R244 ;  /* 0x0000000e042c723c */ /* 0x040fe200000418f4 */
[----:B------:R-:W1:Y:S07]  /*d2c0*/  LDSM.16.MT88.4 R12, [R209+0x1c800] ;  /* 0x01c80000d10c783b */ /* 0x000e6e0000004200 */
[----:B------:R-:W-:Y:S01]  /*d2d0*/  HMMA.16816.F32.BF16 R60, R4, R16, R60 ;  /* 0x00000010043c723c */ /* 0x000fe2000004183c */
        /* <DEDUP_REMOVED lines=11> */
[----:B----4-:R-:W-:Y:S01]  /*d390*/  IMAD.MOV.U32 R77, RZ, RZ, R53 ;  /* 0x000000ffff4d7224 */ /* 0x010fe200078e0035 */
[----:B--2---:R-:W-:Y:S01]  /*d3a0*/  HMMA.16816.F32.BF16 R64, R4, R30, R204 ;  /* 0x0000001e0440723c */ /* 0x004fe200000418cc */
[----:B------:R-:W-:-:S02]  /*d3b0*/  IMAD.MOV.U32 R79, RZ, RZ, R55 ;  /* 0x000000ffff4f7224 */ /* 0x000fc400078e0037 */
        /* <DEDUP_REMOVED lines=9> */
[----:B------:R-:W-:Y:S01]  /*d450*/  MOV R204, R75 ;  /* 0x0000004b00cc7202 */ /* 0x000fe20000000f00 */
[----:B------:R-:W-:Y:S01]  /*d460*/  IMAD.MOV.U32 R251, RZ, RZ, R76 ;  /* 0x000000fffffb7224 */ /* 0x000fe200078e004c */
[----:B---3--:R-:W-:Y:S01]  /*d470*/  HMMA.16816.F32.BF16 R72, R4, R24, R200 ;  /* 0x000000180448723c */ /* 0x008fe200000418c8 */
[----:B------:R-:W-:-:S02]  /*d480*/  MOV R134, R79 ;  /* 0x0000004f00867202 */ /* 0x000fc40000000f00 */
[----:B------:R-:W-:Y:S01]  /*d490*/  MOV R248, R32 ;  /* 0x0000002000f87202 */ /* 0x000fe20000000f00 */
[----:B------:R-:W-:Y:S01]  /*d4a0*/  IMAD.MOV.U32 R245, RZ, RZ, R97 ;  /* 0x000000fffff57224 */ /* 0x000fe200078e0061 */
[----:B------:R-:W-:Y:S01]  /*d4b0*/  MOV R246, R98 ;  /* 0x0000006200f67202 */ /* 0x000fe20000000f00 */
[----:B------:R-:W-:Y:S01]  /*d4c0*/  IMAD.MOV.U32 R247, RZ, RZ, R99 ;  /* 0x000000fffff77224 */ /* 0x000fe200078e0063 */
[----:B------:R-:W-:Y:S01]  /*d4d0*/  MOV R201, R77 ;  /* 0x0000004d00c97202 */ /* 0x000fe20000000f00 */
[----:B------:R-:W-:Y:S01]  /*d4e0*/  IMAD.MOV.U32 R200, RZ, RZ, R78 ;  /* 0x000000ffffc87224 */ /* 0x000fe200078e004e */
[----:B------:R2:W5:Y:S01]  /*d4f0*/  LDL.LU R214, [R1+0x48] ;  /* 0x0000480001d67983 */ /* 0x0005620000300800 */
[----:B------:R-:W-:Y:S03]  /*d500*/  HMMA.16816.F32.BF16 R76, R4, R26, R196 ;  /* 0x0000001a044c723c */ /* 0x000fe600000418c4 */
[----:B------:R-:W3:Y:S01]  /*d510*/  LDSM.16.MT88.4 R24, [R212+0x1c800] ;  /* 0x01c80000d418783b */ /* 0x000ee20000004200 */
[----:B------:R-:W-:Y:S01]  /*d520*/  IMAD.MOV.U32 R203, RZ, RZ, R102 ;  /* 0x000000ffffcb7224 */ /* 0x000fe200078e0066 */
[----:B------:R-:W-:-:S02]  /*d530*/  MOV R202, R103 ;  /* 0x0000006700ca7202 */ /* 0x000fc40000000f00 */
[----:B------:R-:W-:Y:S01]  /*d540*/  IMAD.MOV.U32 R199, RZ, RZ, R94 ;  /* 0x000000ffffc77224 */ /* 0x000fe200078e005e */
[C---:B------:R-:W-:Y:S01]  /*d550*/  HMMA.16816.F32.BF16 R52, R4.reuse, R28, R240 ;  /* 0x0000001c0434723c */ /* 0x040fe200000418f0 */
[----:B------:R-:W-:Y:S01]  /*d560*/  IMAD.MOV.U32 R198, RZ, RZ, R82 ;  /* 0x000000ffffc67224 */ /* 0x000fe200078e0052 */
[----:B------:R-:W-:Y:S01]  /*d570*/  MOV R197, R85 ;  /* 0x0000005500c57202 */ /* 0x000fe20000000f00 */
[----:B------:R-:W-:Y:S01]  /*d580*/  IMAD.MOV.U32 R207, RZ, RZ, R84 ;  /* 0x000000ffffcf7224 */ /* 0x000fe200078e0054 */
[----:B------:R-:W-:Y:S03]  /*d590*/  LDSM.16.MT88.4 R28, [R210+0x1c800] ;  /* 0x01c80000d21c783b */ /* 0x000fe60000004200 */
[----:B------:R-:W-:Y:S01]  /*d5a0*/  MOV R242, R95 ;  /* 0x0000005f00f27202 */ /* 0x000fe20000000f00 */
[----:B-1----:R-:W-:Y:S01]  /*d5b0*/  HMMA.16816.F32.BF16 R100, R4, R14, R180 ;  /* 0x0000000e0464723c */ /* 0x002fe200000418b4 */
[----:B------:R-:W-:Y:S01]  /*d5c0*/  MOV R241, R81 ;  /* 0x0000005100f17202 */ /* 0x000fe20000000f00 */
[----:B------:R2:W5:Y:S01]  /*d5d0*/  LDL.LU R213, [R1+0x44] ;  /* 0x0000440001d57983 */ /* 0x0005620000300800 */
[----:B------:R-:W-:Y:S01]  /*d5e0*/  MOV R240, R83 ;  /* 0x0000005300f07202 */ /* 0x000fe20000000f00 */
[----:B------:R-:W-:-:S02]  /*d5f0*/  IMAD.MOV.U32 R243, RZ, RZ, R33 ;  /* 0x000000fffff37224 */ /* 0x000fc400078e0021 */
[----:B------:R-:W-:Y:S02]  /*d600*/  LDSM.16.MT88.4 R32, [R210+0x1e800] ;  /* 0x01e80000d220783b */ /* 0x000fe40000004200 */
[C---:B------:R-:W-:Y:S01]  /*d610*/  HMMA.16816.F32.BF16 R80, R4.reuse, R20, R192 ;  /* 0x000000140450723c */ /* 0x040fe200000418c0 */
[----:B------:R1:W-:Y:S07]  /*d620*/  MUFU.EX2 R196, R9 ;  /* 0x0000000900c47308 */ /* 0x0003ee0000000800 */
[C---:B------:R-:W-:Y:S01]  /*d630*/  HMMA.16816.F32.BF16 R88, R4.reuse, R16, R88 ;  /* 0x000000100458723c */ /* 0x040fe20000041858 */
[----:B------:R-:W-:Y:S01]  /*d640*/  IMAD.MOV.U32 R192, RZ, RZ, R86 ;  /* 0x000000ffffc07224 */ /* 0x000fe200078e0056 */
[----:B------:R-:W-:Y:S01]  /*d650*/  MOV R193, R87 ;  /* 0x0000005700c17202 */ /* 0x000fe20000000f00 */
[----:B------:R2:W5:Y:S05]  /*d660*/  LDL.LU R208, [R1+0x40] ;  /* 0x0000400001d07983 */ /* 0x00056a0000300800 */
[C---:B------:R-:W-:Y:S01]  /*d670*/  HMMA.16816.F32.BF16 R92, R4.reuse, R12, R184 ;  /* 0x0000000c045c723c */ /* 0x040fe200000418b8 */
[----:B------:R-:W4:Y:S07]  /*d680*/  LDSM.16.MT88.4 R12, [R209+0x1e800] ;  /* 0x01e80000d10c783b */ /* 0x000f2e0000004200 */
[----:B------:R-:W-:Y:S01]  /*d690*/  HMMA.16816.F32.BF16 R84, R4, R22, R188 ;  /* 0x000000160454723c */ /* 0x000fe200000418bc */
[----:B------:R-:W2:Y:S01]  /*d6a0*/  LDSM.16.MT88.4 R20, [R212+0x1e800] ;  /* 0x01e80000d414783b */ /* 0x000ea20000004200 */
[----:B-1----:R-:W-:-:S06]  /*d6b0*/  FFMA.FTZ R9, R252, c[0x0][0x23c], -R2 ;  /* 0x00008f00fc097a23 */ /* 0x002fcc0000010802 */
[C---:B------:R-:W-:Y:S01]  /*d6c0*/  HMMA.16816.F32.BF16 R160, R4.reuse, R18, R160 ;  /* 0x0000001204a0723c */ /* 0x040fe200000418a0 */
[----:B------:R-:W1:Y:S01]  /*d6d0*/  LDSM.16.MT88.4 R16, [R211+0x1e800] ;  /* 0x01e80000d310783b */ /* 0x000e620000004200 */
[----:B------:R4:W-:Y:S06]  /*d6e0*/  MUFU.EX2 R195, R9 ;  /* 0x0000000900c37308 */ /* 0x0009ec0000000800 */
[----:B---3--:R-:W-:Y:S01]  /*d6f0*/  HMMA.16816.F32.BF16 R104, R4, R24, R176 ;  /* 0x000000180468723c */ /* 0x008fe200000418b0 */
[----:B----4-:R-:W-:-:S04]  /*d700*/  FFMA.FTZ R9, R168, c[0x0][0x23c], -R2 ;  /* 0x00008f00a8097a23 */ /* 0x010fc80000010802 */
[----:B------:R3:W-:Y:S01]  /*d710*/  MUFU.EX2 R194, R9 ;  /* 0x0000000900c27308 */ /* 0x0007e20000000800 */
[----:B------:R-:W-:Y:S02]  /*d720*/  IMAD.MOV.U32 R191, RZ, RZ, R193 ;  /* 0x000000ffffbf7224 */ /* 0x000fe400078e00c1 */
[----:B---3--:R-:W-:-:S05]  /*d730*/  FFMA.FTZ R9, R192, c[0x0][0x23c], -R2 ;  /* 0x00008f00c0097a23 */ /* 0x008fca0000010802 */
[----:B------:R3:W4:Y:S01]  /*d740*/  MUFU.EX2 R24, R9 ;  /* 0x0000000900187308 */ /* 0x0007220000000800 */
[----:B------:R-:W-:Y:S01]  /*d750*/  MOV R192, R197 ;  /* 0x000000c500c07202 */ /* 0x000fe20000000f00 */
[----:B------:R-:W-:Y:S01]  /*d760*/  HMMA.16816.F32.BF16 R164, R4, R12, R164 ;  /* 0x0000000c04a4723c */ /* 0x000fe200000418a4 */
[----:B------:R-:W-:Y:S01]  /*d770*/  MOV R244, R96 ;  /* 0x0000006000f47202 */ /* 0x000fe20000000f00 */
[----:B------:R-:W-:Y:S01]  /*d780*/  IMAD.MOV.U32 R193, RZ, RZ, R198 ;  /* 0x000000ffffc17224 */ /* 0x000fe200078e00c6 */
[----:B------:R-:W-:Y:S01]  /*d790*/  MOV R197, R199 ;  /* 0x000000c700c57202 */ /* 0x000fe20000000f00 */
[----:B------:R-:W-:-:S04]  /*d7a0*/  IMAD.MOV.U32 R198, RZ, RZ, R200 ;  /* 0x000000ffffc67224 */ /* 0x000fc800078e00c8 */
[----:B------:R-:W-:Y:S01]  /*d7b0*/  HMMA.16816.F32.BF16 R148, R4, R14, R148 ;  /* 0x0000000e0494723c */ /* 0x000fe20000041894 */
[----:B------:R-:W1:Y:S01]  /*d7c0*/  LDSM.16.MT88.4 R12, [R209+0x19000] ;  /* 0x01900000d10c783b */ /* 0x000e620000004200 */
[----:B---3--:R-:W-:-:S06]  /*d7d0*/  FFMA.FTZ R9, R191, c[0x0][0x23c], -R0 ;  /* 0x00008f00bf097a23 */ /* 0x008fcc0000010800 */
[----:B------:R-:W-:Y:S01]  /*d7e0*/  HMMA.16816.F32.BF16 R96, R4, R26, R172 ;  /* 0x0000001a0460723c */ /* 0x000fe200000418ac */
[----:B------:R-:W-:Y:S01]  /*d7f0*/  MOV R199, R201 ;  /* 0x000000c900c77202 */ /* 0x000fe20000000f00 */
[----:B------:R-:W-:Y:S01]  /*d800*/  IMAD.MOV.U32 R200, RZ, RZ, R202 ;  /* 0x000000ffffc87224 */ /* 0x000fe200078e00ca */
[----:B------:R-:W-:Y:S01]  /*d810*/  MOV R201, R203 ;  /* 0x000000cb00c97202 */ /* 0x000fe20000000f00 */
[----:B------:R-:W-:-:S04]  /*d820*/  IMAD.MOV.U32 R202, RZ, RZ, R204 ;  /* 0x000000ffffca7224 */ /* 0x000fc800078e00cc */
[----:B------:R-:W-:Y:S01]  /*d830*/  HMMA.16816.F32.BF16 R140, R4, R28, R140 ;  /* 0x0000001c048c723c */ /* 0x000fe2000004188c */
[----:B------:R3:W-:Y:S01]  /*d840*/  MUFU.EX2 R28, R9 ;  /* 0x00000009001c7308 */ /* 0x0007e20000000800 */
[----:B------:R-:W-:Y:S01]  /*d850*/  MOV R203, R205 ;  /* 0x000000cd00cb7202 */ /* 0x000fe20000000f00 */
[----:B------:R-:W-:-:S05]  /*d860*/  IMAD.MOV.U32 R204, RZ, RZ, R206 ;  /* 0x000000ffffcc7224 */ /* 0x000fca00078e00ce */
[----:B--2---:R-:W-:Y:S01]  /*d870*/  HMMA.16816.F32.BF16 R172, R4, R20, R116 ;  /* 0x0000001404ac723c */ /* 0x004fe20000041874 */
[----:B------:R-:W-:Y:S01]  /*d880*/  MOV R205, R171 ;  /* 0x000000ab00cd7202 */ /* 0x000fe20000000f00 */
[----:B------:R-:W-:-:S05]  /*d890*/  IMAD.MOV.U32 R206, RZ, RZ, R170 ;  /* 0x000000ffffce7224 */ /* 0x000fca00078e00aa */
[----:B----4-:R-:W-:Y:S01]  /*d8a0*/  MOV R118, R24 ;  /* 0x0000001800767202 */ /* 0x010fe20000000f00 */
[C---:B------:R-:W-:Y:S01]  /*d8b0*/  HMMA.16816.F32.BF16 R176, R4.reuse, R22, R120 ;  /* 0x0000001604b0723c */ /* 0x040fe20000041878 */
[--C-:B---3--:R-:W-:Y:S01]  /*d8c0*/  FFMA.FTZ R9, R192, c[0x0][0x23c], -R0.reuse ;  /* 0x00008f00c0097a23 */ /* 0x108fe20000010800 */
[----:B------:R-:W2:Y:S04]  /*d8d0*/  LDSM.16.MT88.4 R24, [R210+0x19000] ;  /* 0x01900000d218783b */ /* 0x000ea80000004200 */
[----:B------:R-:W3:Y:S01]  /*d8e0*/  LDSM.16.MT88.4 R20, [R212+0x19000] ;  /* 0x01900000d414783b */ /* 0x000ee20000004200 */
[----:B------:R4:W1:Y:S01]  /*d8f0*/  MUFU.EX2 R29, R9 ;  /* 0x00000009001d7308 */ /* 0x0008620000000800 */
[C---:B------:R-:W-:Y:S08]  /*d900*/  HMMA.16816.F32.BF16 R168, R4.reuse, R32, R108 ;  /* 0x0000002004a8723c */ /* 0x040ff0000004186c */
[----:B------:R-:W-:Y:S01]  /*d910*/  HMMA.16816.F32.BF16 R112, R4, R34, R112 ;  /* 0x000000220470723c */ /* 0x000fe20000041870 */
[----:B----4-:R-:W-:-:S07]  /*d920*/  FFMA.FTZ R9, R193, c[0x0][0x23c], -R0 ;  /* 0x00008f00c1097a23 */ /* 0x010fce0000010800 */
[C---:B-1----:R-:W-:Y:S01]  /*d930*/  HMMA.16816.F32.BF16 R120, R4.reuse, R16, R124 ;  /* 0x000000100478723c */ /* 0x042fe2000004187c */
[----:B------:R1:W-:Y:S07]  /*d940*/  MUFU.EX2 R252, R9 ;  /* 0x0000000900fc7308 */ /* 0x0003ee0000000800 */
[----:B------:R-:W-:Y:S01]  /*d950*/  HMMA.16816.F32.BF16 R32, R4, R18, R128 ;  /* 0x000000120420723c */ /* 0x000fe20000041880 */
[----:B------:R-:W4:Y:S01]  /*d960*/  LDSM.16.MT88.4 R16, [R211+0x19000] ;  /* 0x01900000d310783b */ /* 0x000f220000004200 */
[----:B-1----:R-:W-:-:S04]  /*d970*/  FFMA.FTZ R9, R135, c[0x0][0x23c], -R0 ;  /* 0x00008f0087097a23 */ /* 0x002fc80000010800 */
[----:B------:R-:W1:Y:S01]  /*d980*/  MUFU.EX2 R135, R9 ;  /* 0x0000000900877308 */ /* 0x000e620000000800 */
[----:B------:R-:W-:Y:S01]  /*d990*/  IMAD.MOV.U32 R126, RZ, RZ, R29 ;  /* 0x000000ffff7e7224 */ /* 0x000fe200078e001d */
[----:B------:R-:W-:Y:S01]  /*d9a0*/  MOV R127, R194 ;  /* 0x000000c2007f7202 */ /* 0x000fe20000000f00 */
[----:B------:R-:W-:Y:S01]  /*d9b0*/  IMAD.MOV.U32 R130, RZ, RZ, R195 ;  /* 0x000000ffff827224 */ /* 0x000fe200078e00c3 */
[----:B------:R-:W-:Y:S01]  /*d9c0*/  MOV R128, R28 ;  /* 0x0000001c00807202 */ /* 0x000fe20000000f00 */
[----:B------:R-:W-:Y:S01]  /*d9d0*/  IMAD.MOV.U32 R129, RZ, RZ, R196 ;  /* 0x000000ffff817224 */ /* 0x000fe200078e00c4 */
[----:B------:R-:W-:Y:S07]  /*d9e0*/  HMMA.16816.F32.BF16 R156, R4, R30, R156 ;  /* 0x0000001e049c723c */ /* 0x000fee000004189c */
[----:B------:R-:W-:-:S02]  /*d9f0*/  F2FP.BF16.PACK_AB R4, R130, R129 ;  /* 0x000000818204723e */ /* 0x000fc400000010ff */
[----:B------:R-:W-:Y:S02]  /*da00*/  F2FP.BF16.PACK_AB R6, R118, R127 ;  /* 0x0000007f7606723e */ /* 0x000fe400000010ff */
[----:B------:R-:W-:Y:S02]  /*da10*/  F2FP.BF16.PACK_AB R5, R126, R128 ;  /* 0x000000807e05723e */ /* 0x000fe400000010ff */
[----:B-1----:R-:W-:Y:S01]  /*da20*/  F2FP.BF16.PACK_AB R7, R135, R252 ;  /* 0x000000fc8707723e */ /* 0x002fe200000010ff */
[----:B------:R-:W-:Y:S01]  /*da30*/  IMAD.MOV.U32 R194, RZ, RZ, R198 ;  /* 0x000000ffffc27224 */ /* 0x000fe200078e00c6 */
[----:B------:R-:W-:Y:S01]  /*da40*/  MOV R195, R197 ;  /* 0x000000c500c37202 */ /* 0x000fe20000000f00 */
[----:B------:R-:W-:Y:S01]  /*da50*/  IMAD.MOV.U32 R189, RZ, RZ, R200 ;  /* 0x000000ffffbd7224 */ /* 0x000fe200078e00c8 */
[----:B------:R-:W-:Y:S01]  /*da60*/  MOV R193, R199 ;  /* 0x000000c700c17202 */ /* 0x000fe20000000f00 */
[----:B------:R-:W-:Y:S02]  /*da70*/  IMAD.MOV.U32 R191, RZ, RZ, R202 ;  /* 0x000000ffffbf7224 */ /* 0x000fe400078e00ca */
[----:B------:R-:W-:Y:S01]  /*da80*/  HMMA.16816.F32.BF16 R136, R4, R12, R136 ;  /* 0x0000000c0488723c */ /* 0x000fe20000041888 */
[----:B------:R-:W-:-:S02]  /*da90*/  MOV R190, R201 ;  /* 0x000000c900be7202 */ /* 0x000fc40000000f00 */
[----:B------:R-:W-:-:S05]  /*daa0*/  MOV R192, R203 ;  /* 0x000000cb00c07202 */ /* 0x000fca0000000f00 */
[----:B------:R-:W-:Y:S01]  /*dab0*/  HMMA.16816.F32.BF16 R36, R4, R14, R36 ;  /* 0x0000000e0424723c */ /* 0x000fe20000041824 */
[----:B------:R-:W1:Y:S01]  /*dac0*/  LDSM.16.MT88.4 R12, [R209+0x1b000] ;  /* 0x01b00000d10c783b */ /* 0x000e620000004200 */
[----:B------:R-:W-:Y:S02]  /*dad0*/  IMAD.MOV.U32 R116, RZ, RZ, R207 ;  /* 0x000000ffff747224 */ /* 0x000fe400078e00cf */
[----:B------:R-:W-:-:S04]  /*dae0*/  IMAD.MOV.U32 R207, RZ, RZ, R241 ;  /* 0x000000ffffcf7224 */ /* 0x000fc800078e00f1 */
[----:B--2---:R-:W-:Y:S01]  /*daf0*/  HMMA.16816.F32.BF16 R144, R4, R24, R144 ;  /* 0x000000180490723c */ /* 0x004fe20000041890 */
[----:B------:R-:W-:Y:S01]  /*db00*/  IMAD.MOV.U32 R241, RZ, RZ, R243 ;  /* 0x000000fffff17224 */ /* 0x000fe200078e00f3 */
[----:B------:R-:W-:-:S06]  /*db10*/  MOV R243, R248 ;  /* 0x000000f800f37202 */ /* 0x000fcc0000000f00 */
[C---:B------:R-:W-:Y:S01]  /*db20*/  HMMA.16816.F32.BF16 R200, R4.reuse, R26, R40 ;  /* 0x0000001a04c8723c */ /* 0x040fe20000041828 */
[----:B------:R-:W-:Y:S07]  /*db30*/  LDSM.16.MT88.4 R24, [R210+0x1b000] ;  /* 0x01b00000d218783b */ /* 0x000fee0000004200 */
[----:B---3--:R-:W-:Y:S01]  /*db40*/  HMMA.16816.F32.BF16 R152, R4, R20, R152 ;  /* 0x000000140498723c */ /* 0x008fe20000041898 */
[----:B------:R-:W-:Y:S01]  /*db50*/  IMAD.MOV.U32 R42, RZ, RZ, R249 ;  /* 0x000000ffff2a7224 */ /* 0x000fe200078e00f9 */
[----:B------:R-:W-:Y:S01]  /*db60*/  MOV R41, R250 ;  /* 0x000000fa00297202 */ /* 0x000fe20000000f00 */
[----:B------:R-:W-:-:S05]  /*db70*/  IMAD.MOV.U32 R40, RZ, RZ, R251 ;  /* 0x000000ffff287224 */ /* 0x000fca00078e00fb */
[C---:B------:R-:W-:Y:S01]  /*db80*/  HMMA.16816.F32.BF16 R196, R4.reuse, R22, R48 ;  /* 0x0000001604c4723c */ /* 0x040fe20000041830 */
[----:B------:R-:W2:Y:S07]  /*db90*/  LDSM.16.MT88.4 R20, [R212+0x1b000] ;  /* 0x01b00000d414783b */ /* 0x000eae0000004200 */
[C---:B----4-:R-:W-:Y:S08]  /*dba0*/  HMMA.16816.F32.BF16 R28, R4.reuse, R16, R60 ;  /* 0x00000010041c723c */ /* 0x050ff0000004183c */
[----:B------:R-:W-:Y:S01]  /*dbb0*/  HMMA.16816.F32.BF16 R248, R4, R18, R68 ;  /* 0x0000001204f8723c */ /* 0x000fe20000041844 */
[----:B------:R-:W3:Y:S01]  /*dbc0*/  LDSM.16.MT88.4 R16, [R209+0x1d000] ;  /* 0x01d00000d110783b */ /* 0x000ee20000004200 */
        /* <DEDUP_REMOVED lines=8> */
[----:B------:R-:W-:-:S06]  /*dc50*/  MOV R131, R246 ;  /* 0x000000f600837202 */ /* 0x000fcc0000000f00 */
[----:B------:R-:W-:Y:S01]  /*dc60*/  IMAD.MOV.U32 R51, RZ, RZ, R28 ;  /* 0x000000ffff337224 */ /* 0x000fe200078e001c */
[----:B------:R-:W-:Y:S01]  /*dc70*/  MOV R50, R29 ;  /* 0x0000001d00327202 */ /* 0x000fe20000000f00 */
[----:B------:R-:W-:Y:S01]  /*dc80*/  IMAD.MOV.U32 R49, RZ, RZ, R30 ;  /* 0x000000ffff317224 */ /* 0x000fe200078e001e */
[----:B------:R-:W-:Y:S02]  /*dc90*/  MOV R48, R31 ;  /* 0x0000001f00307202 */ /* 0x000fe40000000f00 */
[----:B------:R-:W4:Y:S01]  /*dca0*/  LDSM.16.MT88.4 R28, [R211+0x1b000] ;  /* 0x01b00000d31c783b */ /* 0x000f220000004200 */
[----:B-1----:R-:W-:Y:S01]  /*dcb0*/  HMMA.16816.F32.BF16 R244, R4, R12, R56 ;  /* 0x0000000c04f4723c */ /* 0x002fe20000041838 */
[----:B------:R-:W-:Y:S02]  /*dcc0*/  MOV R191, R192 ;  /* 0x000000c000bf7202 */ /* 0x000fe40000000f00 */
[----:B------:R-:W-:-:S04]  /*dcd0*/  MOV R111, R195 ;  /* 0x000000c3006f7202 */ /* 0x000fc80000000f00 */
[----:B------:R-:W-:Y:S01]  /*dce0*/  MOV R57, R193 ;  /* 0x000000c100397202 */ /* 0x000fe20000000f00 */
[----:B------:R-:W-:Y:S01]  /*dcf0*/  IMAD.MOV.U32 R56, RZ, RZ, R194 ;  /* 0x000000ffff387224 */ /* 0x000fe200078e00c2 */
[----:B--2---:R-:W-:Y:S01]  /*dd00*/  HMMA.16816.F32.BF16 R60, R4, R20, R72 ;  /* 0x00000014043c723c */ /* 0x004fe20000041848 */
[----:B------:R-:W-:-:S07]  /*dd10*/  IMAD.MOV.U32 R58, RZ, RZ, R191 ;  /* 0x000000ffff3a7224 */ /* 0x000fce00078e00bf */
[C---:B------:R-:W-:Y:S08]  /*dd20*/  HMMA.16816.F32.BF16 R192, R4.reuse, R14, R44 ;  /* 0x0000000e04c0723c */ /* 0x040ff0000004182c */
[C---:B------:R-:W-:Y:S01]  /*dd30*/  HMMA.16816.F32.BF16 R68, R4.reuse, R22, R76 ;  /* 0x000000160444723c */ /* 0x040fe2000004184c */
[----:B------:R-:W1:Y:S07]  /*dd40*/  LDSM.16.MT88.4 R20, [R211+0x1d000] ;  /* 0x01d00000d314783b */ /* 0x000e6e0000004200 */
[----:B---3--:R-:W-:Y:S01]  /*dd50*/  HMMA.16816.F32.BF16 R92, R4, R16, R92 ;  /* 0x00000010045c723c */ /* 0x008fe2000004185c */
[----:B------:R-:W-:-:S02]  /*dd60*/  FFMA.FTZ R9, R111, c[0x0][0x23c], -R2 ;  /* 0x00008f006f097a23 */ /* 0x000fc40000010802 */
[----:B------:R-:W-:Y:S01]  /*dd70*/  IMAD.MOV.U32 R119, RZ, RZ, R134 ;  /* 0x000000ffff777224 */ /* 0x000fe200078e0086 */
[----:B------:R-:W-:Y:S02]  /*dd80*/  MOV R72, R207 ;  /* 0x000000cf00487202 */ /* 0x000fe40000000f00 */
[----:B------:R-:W-:Y:S01]  /*dd90*/  MOV R73, R240 ;  /* 0x000000f000497202 */ /* 0x000fe20000000f00 */
[----:B------:R-:W-:Y:S01]  /*dda0*/  IMAD.MOV.U32 R74, RZ, RZ, R241 ;  /* 0x000000ffff4a7224 */ /* 0x000fe200078e00f1 */
[C---:B------:R-:W-:Y:S01]  /*ddb0*/  HMMA.16816.F32.BF16 R44, R4.reuse, R24, R52 ;  /* 0x00000018042c723c */ /* 0x040fe20000041834 */
[----:B------:R-:W-:Y:S01]  /*ddc0*/  MOV R75, R242 ;  /* 0x000000f2004b7202 */ /* 0x000fe20000000f00 */
[----:B------:R-:W-:Y:S06]  /*ddd0*/  LDSM.16.MT88.4 R12, [R212+0x1d000] ;  /* 0x01d00000d40c783b */ /* 0x000fec0000004200 */
[----:B------:R-:W-:Y:S01]  /*dde0*/  HMMA.16816.F32.BF16 R52, R4, R26, R64 ;  /* 0x0000001a0434723c */ /* 0x000fe20000041840 */
[----:B------:R-:W2:Y:S06]  /*ddf0*/  LDSM.16.MT88.4 R24, [R210+0x1d000] ;  /* 0x01d00000d218783b */ /* 0x000eac0000004200 */
[----:B------:R-:W-:Y:S01]  /*de00*/  IMAD.MOV.U32 R67, RZ, RZ, R189 ;  /* 0x000000ffff437224 */ /* 0x000fe200078e00bd */
[----:B------:R-:W-:-:S02]  /*de10*/  MOV R66, R190 ;  /* 0x000000be00427202 */ /* 0x000fc40000000f00 */
[C---:B------:R-:W-:Y:S01]  /*de20*/  HMMA.16816.F32.BF16 R188, R4.reuse, R18, R100 ;  /* 0x0000001204bc723c */ /* 0x040fe20000041864 */
[----:B------:R-:W3:Y:S01]  /*de30*/  LDSM.16.MT88.4 R16, [R209+0x1f000] ;  /* 0x01f00000d110783b */ /* 0x000ee20000004200 */
[----:B------:R1:W-:Y:S06]  /*de40*/  MUFU.EX2 R134, R9 ;  /* 0x0000000900867308 */ /* 0x0003ec0000000800 */
[C---:B----4-:R-:W-:Y:S07]  /*de50*/  HMMA.16816.F32.BF16 R76, R4.reuse, R28, R80 ;  /* 0x0000001c044c723c */ /* 0x050fee0000041850 */
[----:B------:R-:W-:Y:S01]  /*de60*/  MOV R83, R243 ;  /* 0x000000f300537202 */ /* 0x000fe20000000f00 */
[----:B-1----:R-:W-:Y:S04]  /*de70*/  HMMA.16816.F32.BF16 R100, R4, R20, R88 ;  /* 0x000000140464723c */ /* 0x002fe80000041858 */
[----:B------:R-:W-:Y:S01]  /*de80*/  FFMA.FTZ R9, R83, c[0x0][0x23c], -R2 ;  /* 0x00008f0053097a23 */ /* 0x000fe20000010802 */
[----:B------:R-:W-:Y:S01]  /*de90*/  MOV R64, R205 ;  /* 0x000000cd00407202 */ /* 0x000fe20000000f00 */
[----:B------:R-:W-:-:S02]  /*dea0*/  IMAD.MOV.U32 R65, RZ, RZ, R206 ;  /* 0x000000ffff417224 */ /* 0x000fc400078e00ce */
[----:B------:R1:W4:Y:S01]  /*deb0*/  MUFU.EX2 R21, R9 ;  /* 0x0000000900157308 */ /* 0x0003220000000800 */
[----:B------:R-:W-:Y:S02]  /*dec0*/  MOV R82, R75 ;  /* 0x0000004b00527202 */ /* 0x000fe40000000f00 */
[----:B------:R-:W-:Y:S01]  /*ded0*/  MOV R75, R57 ;  /* 0x00000039004b7202 */ /* 0x000fe20000000f00 */
[----:B--2---:R-:W-:Y:S01]  /*dee0*/  HMMA.16816.F32.BF16 R240, R4, R24, R140 ;  /* 0x0000001804f0723c */ /* 0x004fe2000004188c */
[----:B------:R-:W-:Y:S01]  /*def0*/  MOV R57, R124 ;  /* 0x0000007c00397202 */ /* 0x000fe20000000f00 */
[----:B------:R-:W-:Y:S01]  /*df00*/  IMAD.MOV.U32 R80, RZ, RZ, R65 ;  /* 0x000000ffff507224 */ /* 0x000fe200078e0041 */
[----:B------:R-:W-:-:S04]  /*df10*/  MOV R81, R64 ;  /* 0x0000004000517202 */ /* 0x000fc80000000f00 */
[----:B------:R-:W-:Y:S02]  /*df20*/  MOV R142, R72 ;  /* 0x00000048008e7202 */ /* 0x000fe40000000f00 */
[----:B------:R-:W-:Y:S01]  /*df30*/  MOV R143, R73 ;  /* 0x00000049008f7202 */ /* 0x000fe20000000f00 */
[--C-:B-1----:R-:W-:Y:S01]  /*df40*/  FFMA.FTZ R9, R125, c[0x0][0x23c], -R2.reuse ;  /* 0x00008f007d097a23 */ /* 0x102fe20000010802 */
[----:B------:R-:W-:Y:S01]  /*df50*/  MOV R72, R66 ;  /* 0x0000004200487202 */ /* 0x000fe20000000f00 */
[----:B------:R-:W-:Y:S01]  /*df60*/  FFMA.FTZ R2, R119, c[0x0][0x23c], -R2 ;  /* 0x00008f0077027a23 */ /* 0x000fe20000010802 */
[----:B------:R-:W-:Y:S02]  /*df70*/  MOV R73, R67 ;  /* 0x0000004300497202 */ /* 0x000fe40000000f00 */
[----:B------:R-:W-:Y:S01]  /*df80*/  MOV R66, R42 ;  /* 0x0000002a00427202 */ /* 0x000fe20000000f00 */
[----:B------:R-:W-:Y:S01]  /*df90*/  IMAD.MOV.U32 R42, RZ, RZ, R127 ;  /* 0x000000ffff2a7224 */ /* 0x000fe200078e007f */
[----:B------:R-:W-:-:S02]  /*dfa0*/  MOV R67, R43 ;  /* 0x0000002b00437202 */ /* 0x000fc40000000f00 */
[----:B------:R-:W-:Y:S02]  /*dfb0*/  MOV R43, R126 ;  /* 0x0000007e002b7202 */ /* 0x000fe40000000f00 */
[C---:B---3--:R-:W-:Y:S01]  /*dfc0*/  HMMA.16816.F32.BF16 R124, R4.reuse, R16, R164 ;  /* 0x00000010047c723c */ /* 0x048fe200000418a4 */
[----:B------:R-:W-:Y:S01]  /*dfd0*/  MOV R64, R40 ;  /* 0x0000002800407202 */ /* 0x000fe20000000f00 */
[----:B------:R1:W-:Y:S01]  /*dfe0*/  MUFU.EX2 R17, R2 ;  /* 0x0000000200117308 */ /* 0x0003e20000000800 */
[----:B------:R-:W-:Y:S01]  /*dff0*/  IMAD.MOV.U32 R65, RZ, RZ, R41 ;  /* 0x000000ffff417224 */ /* 0x000fe200078e0029 */
[----:B------:R-:W-:Y:S01]  /*e000*/  MOV R40, R116 ;  /* 0x0000007400287202 */ /* 0x000fe20000000f00 */
[----:B------:R-:W-:Y:S01]  /*e010*/  IMAD.MOV.U32 R41, RZ, RZ, R118 ;  /* 0x000000ffff297224 */ /* 0x000fe200078e0076 */
[----:B------:R-:W-:Y:S02]  /*e020*/  LDSM.16.MT88.4 R164, [R211+0x19800] ;  /* 0x01980000d3a4783b */ /* 0x000fe40000004200 */
[----:B------:R-:W-:Y:S02]  /*e030*/  HMMA.16816.F32.BF16 R84, R4, R30, R84 ;  /* 0x0000001e0454723c */ /* 0x000fe40000041854 */
[----:B------:R-:W2:Y:S01]  /*e040*/  LDSM.16.MT88.4 R28, [R210+0x1f000] ;  /* 0x01f00000d21c783b */ /* 0x000ea20000004200 */
[----:B-1----:R-:W-:-:S04]  /*e050*/  FFMA.FTZ R2, R142, c[0x0][0x23c], -R0 ;  /* 0x00008f008e027a23 */ /* 0x002fc80000010800 */
[----:B------:R1:W-:Y:S01]  /*e060*/  MUFU.EX2 R16, R2 ;  /* 0x0000000200107308 */ /* 0x0003e20000000800 */
[----:B------:R-:W-:Y:S01]  /*e070*/  IMAD.MOV.U32 R83, RZ, RZ, R74 ;  /* 0x000000ffff537224 */ /* 0x000fe200078e004a */
[C---:B------:R-:W-:Y:S01]  /*e080*/  HMMA.16816.F32.BF16 R184, R4.reuse, R26, R156 ;  /* 0x0000001a04b8723c */ /* 0x040fe2000004189c */
[----:B------:R-:W-:Y:S01]  /*e090*/  IMAD.MOV.U32 R74, RZ, RZ, R56 ;  /* 0x000000ffff4a7224 */ /* 0x000fe200078e0038 */
[----:B------:R-:W-:Y:S01]  /*e0a0*/  MOV R59, R204 ;  /* 0x000000cc003b7202 */ /* 0x000fe20000000f00 */
[----:B------:R-:W-:Y:S01]  /*e0b0*/  IMAD.MOV.U32 R56, RZ, RZ, R131 ;  /* 0x000000ffff387224 */ /* 0x000fe200078e0083 */
[----:B------:R-:W-:Y:S01]  /*e0c0*/  MOV R131, R117 ;  /* 0x0000007500837202 */ /* 0x000fe20000000f00 */
[----:B------:R-:W-:Y:S02]  /*e0d0*/  LDSM.16.MT88.4 R24, [R212+0x1f000] ;  /* 0x01f00000d418783b */ /* 0x000fe40000004200 */
[----:B------:R-:W-:Y:S01]  /*e0e0*/  MOV R159, R143 ;  /* 0x0000008f009f7202 */ /* 0x000fe20000000f00 */
[----:B-1----:R-:W-:Y:S01]  /*e0f0*/  FFMA.FTZ R2, R40, c[0x0][0x23c], -R0 ;  /* 0x00008f0028027a23 */ /* 0x002fe20000010800 */
[----:B------:R-:W-:Y:S01]  /*e100*/  MOV R40, R41 ;  /* 0x0000002900287202 */ /* 0x000fe20000000f00 */
[----:B------:R-:W-:Y:S01]  /*e110*/  IMAD.MOV.U32 R41, RZ, RZ, R42 ;  /* 0x000000ffff297224 */ /* 0x000fe200078e002a */
[----:B------:R-:W-:Y:S01]  /*e120*/  MOV R42, R43 ;  /* 0x0000002b002a7202 */ /* 0x000fe20000000f00 */
[C---:B------:R-:W-:Y:S01]  /*e130*/  HMMA.16816.F32.BF16 R108, R4.reuse, R22, R160 ;  /* 0x00000016046c723c */ /* 0x040fe200000418a0 */
[----:B------:R-:W-:Y:S01]  /*e140*/  MOV R43, R130 ;  /* 0x00000082002b7202 */ /* 0x000fe20000000f00 */
[----:B------:R-:W1:Y:S05]  /*e150*/  LDSM.16.MT88.4 R140, [R209+0x19800] ;  /* 0x01980000d18c783b */ /* 0x000e6a0000004200 */
[----:B------:R-:W-:Y:S01]  /*e160*/  MOV R23, R40 ;  /* 0x0000002800177202 */ /* 0x000fe20000000f00 */
[----:B------:R-:W-:Y:S01]  /*e170*/  HMMA.16816.F32.BF16 R116, R4, R18, R148 ;  /* 0x000000120474723c */ /* 0x000fe20000041894 */
[----:B------:R-:W-:Y:S01]  /*e180*/  IMAD.MOV.U32 R22, RZ, RZ, R41 ;  /* 0x000000ffff167224 */ /* 0x000fe200078e0029 */
[----:B------:R-:W3:Y:S01]  /*e190*/  MUFU.EX2 R20, R9 ;  /* 0x0000000900147308 */ /* 0x000ee20000000800 */
[----:B------:R-:W-:Y:S01]  /*e1a0*/  IMAD.MOV.U32 R130, RZ, RZ, R10 ;  /* 0x000000ffff827224 */ /* 0x000fe200078e000a */
[----:B------:R-:W-:Y:S03]  /*e1b0*/  LDSM.16.MT88.4 R148, [R210+0x19800] ;  /* 0x01980000d294783b */ /* 0x000fe60000004200 */
[----:B------:R-:W-:-:S02]  /*e1c0*/  MOV R19, R42 ;  /* 0x0000002a00137202 */ /* 0x000fc40000000f00 */
[----:B------:R-:W-:Y:S02]  /*e1d0*/  MOV R18, R43 ;  /* 0x0000002b00127202 */ /* 0x000fe40000000f00 */
[----:B------:R-:W1:Y:S01]  /*e1e0*/  LDSM.16.MT88.4 R40, [R209+0x1b800] ;  /* 0x01b80000d128783b */ /* 0x000e620000004200 */
[----:B------:R2:W1:Y:S02]  /*e1f0*/  MUFU.EX2 R10, R2 ;  /* 0x00000002000a7308 */ /* 0x0004640000000800 */
[--C-:B--2---:R-:W-:Y:S02]  /*e200*/  FFMA.FTZ R2, R11, c[0x0][0x23c], -R0.reuse ;  /* 0x00008f000b027a23 */ /* 0x104fe40000010800 */
[----:B------:R-:W-:Y:S02]  /*e210*/  FFMA.FTZ R0, R159, c[0x0][0x23c], -R0 ;  /* 0x00008f009f007a23 */ /* 0x000fe40000010800 */
[----:B------:R-:W2:Y:S02]  /*e220*/  LDSM.16.MT88.4 R156, [R212+0x19800] ;  /* 0x01980000d49c783b */ /* 0x000ea40000004200 */
[----:B------:R-:W-:Y:S08]  /*e230*/  MUFU.EX2 R11, R2 ;  /* 0x00000002000b7308 */ /* 0x000ff00000000800 */
[----:B------:R-:W1:Y:S01]  /*e240*/  MUFU.EX2 R9, R0 ;  /* 0x0000000000097308 */ /* 0x000e620000000800 */
[C---:B------:R-:W-:Y:S08]  /*e250*/  HMMA.16816.F32.BF16 R204, R4.reuse, R12, R104 ;  /* 0x0000000c04cc723c */ /* 0x040ff00000041868 */
[C---:B------:R-:W-:Y:S01]  /*e260*/  HMMA.16816.F32.BF16 R180, R4.reuse, R14, R96 ;  /* 0x0000000e04b4723c */ /* 0x040fe20000041860 */
[----:B------:R-:W2:Y:S07]  /*e270*/  LDSM.16.MT88.4 R12, [R211+0x1f000] ;  /* 0x01f00000d30c783b */ /* 0x000eae0000004200 */
[----:B------:R-:W-:Y:S01]  /*e280*/  HMMA.16816.F32.BF16 R168, R4, R28, R168 ;  /* 0x0000001c04a8723c */ /* 0x000fe200000418a8 */
[----:B------:R-:W-:-:S07]  /*e290*/  MOV R160, R51 ;  /* 0x0000003300a07202 */ /* 0x000fce0000000f00 */
[----:B------:R-:W-:Y:S01]  /*e2a0*/  HMMA.16816.F32.BF16 R28, R4, R30, R112 ;  /* 0x0000001e041c723c */ /* 0x000fe20000041870 */
[----:B------:R-:W-:-:S06]  /*e2b0*/  MOV R161, R50 ;  /* 0x0000003200a17202 */ /* 0x000fcc0000000f00 */
[----:B------:R-:W-:Y:S01]  /*e2c0*/  IMAD.MOV.U32 R112, RZ, RZ, R128 ;  /* 0x000000ffff707224 */ /* 0x000fe200078e0080 */
[----:B------:R-:W-:Y:S01]  /*e2d0*/  MOV R113, R129 ;  /* 0x0000008100717202 */ /* 0x000fe20000000f00 */
[----:B------:R-:W-:Y:S01]  /*e2e0*/  IMAD.MOV.U32 R115, RZ, RZ, R131 ;  /* 0x000000ffff737224 */ /* 0x000fe200078e0083 */
[----:B------:R-:W-:Y:S02]  /*e2f0*/  MOV R114, R130 ;  /* 0x0000008200727202 */ /* 0x000fe40000000f00 */
[----:B----4-:R-:W-:Y:S02]  /*e300*/  F2FP.BF16.PACK_AB R128, R21, R134 ;  /* 0x000000861580723e */ /* 0x010fe400000010ff */
[----:B---3--:R-:W-:Y:S02]  /*e310*/  F2FP.BF16.PACK_AB R130, R17, R20 ;  /* 0x000000141182723e */ /* 0x008fe400000010ff */
[----:B-1----:R-:W-:Y:S02]  /*e320*/  F2FP.BF16.PACK_AB R129, R10, R16 ;  /* 0x000000100a81723e */ /* 0x002fe400000010ff */
[----:B------:R-:W-:Y:S01]  /*e330*/  F2FP.BF16.PACK_AB R131, R9, R11 ;  /* 0x0000000b0983723e */ /* 0x000fe200000010ff */
[----:B------:R-:W-:Y:S01]  /*e340*/  IMAD.MOV.U32 R162, RZ, RZ, R49 ;  /* 0x000000ffffa27224 */ /* 0x000fe200078e0031 */
[----:B------:R-:W-:Y:S01]  /*e350*/  MOV R163, R48 ;  /* 0x0000003000a37202 */ /* 0x000fe20000000f00 */
[----:B------:R-:W-:Y:S01]  /*e360*/  IMAD.MOV.U32 R105, RZ, RZ, R74 ;  /* 0x000000ffff697224 */ /* 0x000fe200078e004a */
[----:B------:R-:W-:-:S02]  /*e370*/  MOV R104, R75 ;  /* 0x0000004b00687202 */ /* 0x000fc40000000f00 */
[----:B------:R-:W-:Y:S01]  /*e380*/  MOV R107, R72 ;  /* 0x00000048006b7202 */ /* 0x000fe20000000f00 */
[C---:B------:R-:W-:Y:S01]  /*e390*/  HMMA.16816.F32.BF16 R136, R128.reuse, R140, R136 ;  /* 0x0000008c8088723c */ /* 0x040fe20000041888 */
[----:B------:R-:W-:Y:S02]  /*e3a0*/  MOV R0, R104 ;  /* 0x0000006800007202 */ /* 0x000fe40000000f00 */
[----:B------:R-:W-:Y:S01]  /*e3b0*/  MOV R106, R73 ;  /* 0x00000049006a7202 */ /* 0x000fe20000000f00 */
[----:B------:R-:W-:Y:S01]  /*e3c0*/  IMAD.MOV.U32 R98, RZ, RZ, R65 ;  /* 0x000000ffff627224 */ /* 0x000fe200078e0041 */
[----:B------:R-:W-:Y:S01]  /*e3d0*/  MOV R2, R105 ;  /* 0x0000006900027202 */ /* 0x000fe20000000f00 */
[----:B------:R-:W-:Y:S01]  /*e3e0*/  IMAD.MOV.U32 R91, RZ, RZ, R56 ;  /* 0x000000ffff5b7224 */ /* 0x000fe200078e0038 */
[----:B------:R-:W-:Y:S01]  /*e3f0*/  MOV R99, R64 ;  /* 0x0000004000637202 */ /* 0x000fe20000000f00 */
[----:B------:R-:W-:Y:S01]  /*e400*/  HMMA.16816.F32.BF16 R140, R128, R142, R36 ;  /* 0x0000008e808c723c */ /* 0x000fe20000041824 */
[----:B------:R-:W-:-:S02]  /*e410*/  MOV R96, R67 ;  /* 0x0000004300607202 */ /* 0x000fc40000000f00 */
[----:B------:R-:W-:Y:S01]  /*e420*/  MOV R90, R57 ;  /* 0x00000039005a7202 */ /* 0x000fe20000000f00 */
[----:B------:R-:W-:Y:S01]  /*e430*/  IMAD.MOV.U32 R88, RZ, RZ, R59 ;  /* 0x000000ffff587224 */ /* 0x000fe200078e003b */
[----:B------:R-:W-:Y:S01]  /*e440*/  MOV R97, R66 ;  /* 0x0000004200617202 */ /* 0x000fe20000000f00 */
[----:B------:R-:W1:Y:S02]  /*e450*/  LDSM.16.MT88.4 R48, [R210+0x1b800] ;  /* 0x01b80000d230783b */ /* 0x000e640000004200 */
[C---:B------:R-:W-:Y:S01]  /*e460*/  HMMA.16816.F32.BF16 R36, R128.reuse, R40, R244 ;  /* 0x000000288024723c */ /* 0x040fe200000418f4 */
[----:B------:R-:W-:Y:S01]  /*e470*/  MOV R89, R58 ;  /* 0x0000003a00597202 */ /* 0x000fe20000000f00 */
[----:B------:R-:W-:Y:S04]  /*e480*/  LDSM.16.MT88.4 R72, [R209+0x1d800] ;  /* 0x01d80000d148783b */ /* 0x000fe80000004200 */
[----:B------:R-:W3:Y:S01]  /*e490*/  LDSM.16.MT88.4 R56, [R212+0x1b800] ;  /* 0x01b80000d438783b */ /* 0x000ee20000004200 */
[----:B------:R-:W-:Y:S01]  /*e4a0*/  MOV R247, R83 ;  /* 0x0000005300f77202 */ /* 0x000fe20000000f00 */
[----:B------:R-:W-:Y:S01]  /*e4b0*/  HMMA.16816.F32.BF16 R160, R128, R164, R160 ;  /* 0x000000a480a0723c */ /* 0x000fe200000418a0 */
[----:B------:R-:W-:Y:S01]  /*e4c0*/  MOV R246, R82 ;  /* 0x0000005200f67202 */ /* 0x000fe20000000f00 */
[----:B------:R-:W-:Y:S02]  /*e4d0*/  LDSM.16.MT88.4 R64, [R211+0x1b800] ;  /* 0x01b80000d340783b */ /* 0x000fe40000004200 */
[----:B------:R-:W-:-:S04]  /*e4e0*/  FFMA.FTZ R0, R0, R3, R247 ;  /* 0x0000000300007223 */ /* 0x000fc800000100f7 */
[----:B------:R-:W-:Y:S01]  /*e4f0*/  HMMA.16816.F32.BF16 R164, R128, R166, R248 ;  /* 0x000000a680a4723c */ /* 0x000fe200000418f8 */
[----:B------:R-:W-:-:S06]  /*e500*/  FFMA.FTZ R2, R2, R8, R246 ;  /* 0x0000000802027223 */ /* 0x000fcc00000100f6 */
[----:B------:R-:W-:Y:S02]  /*e510*/  MOV R249, R80 ;  /* 0x0000005000f97202 */ /* 0x000fe40000000f00 */
[----:B------:R-:W-:Y:S01]  /*e520*/  MOV R248, R107 ;  /* 0x0000006b00f87202 */ /* 0x000fe20000000f00 */
[----:B------:R-:W-:Y:S01]  /*e530*/  IMAD.MOV.U32 R251, RZ, RZ, R106 ;  /* 0x000000fffffb7224 */ /* 0x000fe200078e006a */
[C---:B--2---:R-:W-:Y:S01]  /*e540*/  HMMA.16816.F32.BF16 R152, R128.reuse, R156, R152 ;  /* 0x0000009c8098723c */ /* 0x044fe20000041898 */
[----:B------:R-:W-:Y:S01]  /*e550*/  FADD.FTZ R0, R249, R0 ;  /* 0x00000000f9007221 */ /* 0x000fe20000010000 */
[----:B------:R-:W-:Y:S01]  /*e560*/  LDSM.16.MT88.4 R104, [R209+0x1f800] ;  /* 0x01f80000d168783b */ /* 0x000fe20000004200 */
[----:B------:R-:W-:Y:S02]  /*e570*/  IMAD.MOV.U32 R250, RZ, RZ, R81 ;  /* 0x000000fffffa7224 */ /* 0x000fe400078e0051 */
[----:B------:R-:W-:Y:S01]  /*e580*/  FADD.FTZ R2, R248, R2 ;  /* 0x00000002f8027221 */ /* 0x000fe20000010000 */
[----:B------:R-:W-:Y:S02]  /*e590*/  LDSM.16.MT88.4 R80, [R210+0x1d800] ;  /* 0x01d80000d250783b */ /* 0x000fe40000004200 */
[----:B------:R-:W-:Y:S01]  /*e5a0*/  HMMA.16816.F32.BF16 R156, R128, R158, R196 ;  /* 0x0000009e809c723c */ /* 0x000fe200000418c4 */
[----:B------:R-:W-:-:S02]  /*e5b0*/  FADD.FTZ R0, R251, R0 ;  /* 0x00000000fb007221 */ /* 0x000fc40000010000 */
[----:B------:R-:W-:-:S04]  /*e5c0*/  FADD.FTZ R2, R250, R2 ;  /* 0x00000002fa027221 */ /* 0x000fc80000010000 */
[----:B------:R-:W-:Y:S01]  /*e5d0*/  MOV R197, R98 ;  /* 0x0000006200c57202 */ /* 0x000fe20000000f00 */
[----:B------:R-:W-:Y:S01]  /*e5e0*/  IMAD.MOV.U32 R196, RZ, RZ, R99 ;  /* 0x000000ffffc47224 */ /* 0x000fe200078e0063 */
[----:B------:R-:W-:Y:S01]  /*e5f0*/  MOV R198, R97 ;  /* 0x0000006100c67202 */ /* 0x000fe20000000f00 */
[----:B------:R-:W-:Y:S01]  /*e600*/  IMAD.MOV.U32 R199, RZ, RZ, R96 ;  /* 0x000000ffffc77224 */ /* 0x000fe200078e0060 */
[----:B------:R-:W-:Y:S01]  /*e610*/  HMMA.16816.F32.BF16 R144, R128, R148, R144 ;  /* 0x000000948090723c */ /* 0x000fe20000041890 */
[----:B------:R-:W-:Y:S01]  /*e620*/  FADD.FTZ R0, R197, R0 ;  /* 0x00000000c5007221 */ /* 0x000fe20000010000 */
[----:B------:R-:W2:Y:S01]  /*e630*/  LDSM.16.MT88.4 R96, [R211+0x1d800] ;  /* 0x01d80000d360783b */ /* 0x000ea20000004200 */
[----:B------:R-:W-:Y:S02]  /*e640*/  FADD.FTZ R2, R196, R2 ;  /* 0x00000002c4027221 */ /* 0x000fe40000010000 */
[----:B------:R-:W-:-:S03]  /*e650*/  FADD.FTZ R0, R199, R0 ;  /* 0x00000000c7007221 */ /* 0x000fc60000010000 */
[----:B------:R-:W-:Y:S01]  /*e660*/  HMMA.16816.F32.BF16 R148, R128, R150, R200 ;  /* 0x000000968094723c */ /* 0x000fe200000418c8 */
[----:B------:R-:W-:-:S06]  /*e670*/  FADD.FTZ R2, R198, R2 ;  /* 0x00000002c6027221 */ /* 0x000fcc0000010000 */
[----:B------:R-:W-:Y:S02]  /*e680*/  MOV R201, R90 ;  /* 0x0000005a00c97202 */ /* 0x000fe40000000f00 */
[----:B------:R-:W-:Y:S02]  /*e690*/  MOV R200, R91 ;  /* 0x0000005b00c87202 */ /* 0x000fe40000000f00 */
[----:B------:R-:W-:Y:S01]  /*e6a0*/  MOV R203, R88 ;  /* 0x0000005800cb7202 */ /* 0x000fe20000000f00 */
[----:B------:R-:W-:Y:S01]  /*e6b0*/  FADD.FTZ R0, R201, R0 ;  /* 0x00000000c9007221 */ /* 0x000fe20000010000 */
[----:B------:R-:W-:Y:S01]  /*e6c0*/  HMMA.16816.F32.BF16 R172, R4, R24, R172 ;  /* 0x0000001804ac723c */ /* 0x000fe200000418ac */
[----:B------:R-:W-:Y:S02]  /*e6d0*/  IMAD.MOV.U32 R202, RZ, RZ, R89 ;  /* 0x000000ffffca7224 */ /* 0x000fe400078e0059 */
[----:B------:R-:W-:Y:S01]  /*e6e0*/  FADD.FTZ R2, R200, R2 ;  /* 0x00000002c8027221 */ /* 0x000fe20000010000 */
[----:B------:R-:W4:Y:S01]  /*e6f0*/  LDSM.16.MT88.4 R88, [R212+0x1d800] ;  /* 0x01d80000d458783b */ /* 0x000f220000004200 */
[----:B------:R-:W-:-:S03]  /*e700*/  FADD.FTZ R0, R203, R0 ;  /* 0x00000000cb007221 */ /* 0x000fc60000010000 */
[----:B------:R-:W-:Y:S01]  /*e710*/  HMMA.16816.F32.BF16 R24, R4, R26, R176 ;  /* 0x0000001a0418723c */ /* 0x000fe200000418b0 */
[----:B------:R-:W-:-:S07]  /*e720*/  FADD.FTZ R2, R202, R2 ;  /* 0x00000002ca027221 */ /* 0x000fce0000010000 */
[C---:B------:R-:W-:Y:S07]  /*e730*/  HMMA.16816.F32.BF16 R32, R4.reuse, R14, R32 ;  /* 0x0000000e0420723c */ /* 0x040fee0000041820 */
[----:B------:R-:W-:Y:S01]  /*e740*/  IMAD.MOV.U32 R15, RZ, RZ, R114 ;  /* 0x000000ffff0f7224 */ /* 0x000fe200078e0072 */
[----:B------:R-:W-:Y:S01]  /*e750*/  HMMA.16816.F32.BF16 R176, R4, R12, R120 ;  /* 0x0000000c04b0723c */ /* 0x000fe20000041878 */
[----:B------:R-:W-:Y:S01]  /*e760*/  MOV R14, R115 ;  /* 0x00000073000e7202 */ /* 0x000fe20000000f00 */
[----:B------:R-:W-:Y:S01]  /*e770*/  LDSM.16.MT88.4 R120, [R212+0x1f800] ;  /* 0x01f80000d478783b */ /* 0x000fe20000004200 */
[----:B------:R-:W-:-:S03]  /*e780*/  FADD.FTZ R0, R15, R0 ;  /* 0x000000000f007221 */ /* 0x000fc60000010000 */
[----:B------:R-:W-:Y:S01]  /*e790*/  LDSM.16.MT88.4 R4, [R211+0x1f800] ;  /* 0x01f80000d304783b */ /* 0x000fe20000004200 */
[----:B------:R-:W-:Y:S02]  /*e7a0*/  MOV R13, R112 ;  /* 0x00000070000d7202 */ /* 0x000fe40000000f00 */
[----:B------:R-:W-:Y:S02]  /*e7b0*/  MOV R12, R113 ;  /* 0x00000071000c7202 */ /* 0x000fe40000000f00 */
[----:B------:R-:W2:Y:S01]  /*e7c0*/  LDSM.16.MT88.4 R112, [R210+0x1f800] ;  /* 0x01f80000d270783b */ /* 0x000ea20000004200 */
        /* <DEDUP_REMOVED lines=16> */
[----:B------:R-:W-:Y:S02]  /*e8d0*/  FADD.FTZ R0, R9, R0 ;  /* 0x0000000009007221 */ /* 0x000fe40000010000 */
[----:B------:R-:W-:-:S03]  /*e8e0*/  FADD.FTZ R2, R17, R2 ;  /* 0x0000000211027221 */ /* 0x000fc60000010000 */
[C---:B------:R-:W-:Y:S01]  /*e8f0*/  HMMA.16816.F32.BF16 R48, R128.reuse, R50, R52 ;  /* 0x000000328030723c */ /* 0x040fe20000041834 */
[----:B------:R1:W-:Y:S07]  /*e900*/  STL [R1+0x4], R0 ;  /* 0x0000040001007387 */ /* 0x0003ee0000100800 */
[C---:B---3--:R-:W-:Y:S01]  /*e910*/  HMMA.16816.F32.BF16 R52, R128.reuse, R56, R60 ;  /* 0x000000388034723c */ /* 0x048fe2000004183c */
[----:B------:R1:W-:Y:S07]  /*e920*/  STL [R1], R2 ;  /* 0x0000000201007387 */ /* 0x0003ee0000100800 */
[C---:B------:R-:W-:Y:S08]  /*e930*/  HMMA.16816.F32.BF16 R56, R128.reuse, R58, R68 ;  /* 0x0000003a8038723c */ /* 0x040ff00000041844 */
[C---:B------:R-:W-:Y:S08]  /*e940*/  HMMA.16816.F32.BF16 R68, R128.reuse, R72, R92 ;  /* 0x000000488044723c */ /* 0x040ff0000004185c */
[C---:B--2---:R-:W-:Y:S08]  /*e950*/  HMMA.16816.F32.BF16 R92, R128.reuse, R96, R100 ;  /* 0x00000060805c723c */ /* 0x044ff00000041864 */
        /* <DEDUP_REMOVED lines=16> */
[----:B------:R-:W-:Y:S08]  /*ea60*/  HMMA.16816.F32.BF16 R128, R128, R6, R32 ;  /* 0x000000068080723c */ /* 0x000ff00000041820 */
.L_x_407:
[----:B-1--4-:R-:W-:-:S06]  /*ea70*/  UISETP.GT.AND UP0, UPT, UR15, UR9, UPT ;  /* 0x000000090f00728c */ /* 0x012fcc000bf04270 */
[----:B------:R-:W-:-:S13]  /*ea80*/  PLOP3.LUT P0, PT, PT, PT, UP0, 0x80, 0x0 ;  /* 0x000000000000781c */ /* 0x000fda0003f0f008 */
[----:B------:R-:W-:Y:S05]  /*ea90*/  @!P0 BRA `(.L_x_410) ;  /* 0x0000380000008947 */ /* 0x000fea0003800000 */
[----:B------:R-:W2:Y:S01]  /*eaa0*/  LDL.LU.64 R6, [R1+0x30] ;  /* 0x0000300001067983 */ /* 0x000ea20000300a00 */
[----:B------:R-:W-:Y:S01]  /*eab0*/  ULDC.64 UR4, c[0x0][0x1a0] ;  /* 0x0000680000047ab9 */ /* 0x000fe20000000a00 */
[----:B------:R-:W-:Y:S01]  /*eac0*/  MOV R134, R132 ;  /* 0x0000008400867202 */ /* 0x000fe20000000f00 */
[----:B------:R-:W-:Y:S01]  /*ead0*/  USHF.L.U64.HI UR14, UR4, 0x5, UR5 ;  /* 0x00000005040e7899 */ /* 0x000fe20008010205 */
[----:B------:R-:W2:Y:S01]  /*eae0*/  LDL.LU.64 R4, [R1+0x10] ;  /* 0x0000100001047983 */ /* 0x000ea20000300a00 */
[----:B------:R-:W-:Y:S01]  /*eaf0*/  USHF.L.U32 UR17, UR4, 0x5, URZ ;  /* 0x0000000504117899 */ /* 0x000fe2000800063f */
[----:B------:R-:W-:Y:S01]  /*eb00*/  MOV R3, R133 ;  /* 0x0000008500037202 */ /* 0x000fe20000000f00 */
[----:B------:R-:W-:Y:S02]  /*eb10*/  USHF.L.U64.HI UR8, UR4, 0x6, UR5 ;  /* 0x0000000604087899 */ /* 0x000fe40008010205 */
[----:B------:R-:W-:Y:S02]  /*eb20*/  USHF.L.U64.HI UR14, UR17, 0x1, UR14 ;  /* 0x00000001110e7899 */ /* 0x000fe4000801020e */
[----:B------:R-:W-:-:S02]  /*eb30*/  USHF.L.U32 UR13, UR4, 0x6, URZ ;  /* 0x00000006040d7899 */ /* 0x000fc4000800063f */
[----:B------:R-:W-:Y:S01]  /*eb40*/  USHF.L.U32 UR17, UR17, 0x1, URZ ;  /* 0x0000000111117899 */ /* 0x000fe2000800063f */
[----:B--2---:R-:W-:-:S05]  /*eb50*/  MOV R4, R6 ;  /* 0x0000000600047202 */ /* 0x004fca0000000f00 */
[----:B------:R1:W-:Y:S01]  /*eb60*/  STL.64 [R1+0x10], R4 ;  /* 0x0000100401007387 */ /* 0x0003e20000100a00 */
[----:B------:R-:W-:Y:S05]  /*eb70*/  BRA `(.L_x_411) ;  /* 0x000001f000007947 */ /* 0x000fea0003800000 */
.L_x_413:
[----:B------:R-:W2:Y:S01]  /*eb80*/  LDL.64 R242, [R1+0x18] ;  /* 0x0000180001f27983 */ /* 0x000ea20000100a00 */
[----:B------:R-:W-:Y:S02]  /*eb90*/  ULDC.64 UR4, c[0x0][0x198] ;  /* 0x0000660000047ab9 */ /* 0x000fe40000000a00 */
[----:B------:R-:W-:Y:S01]  /*eba0*/  UIADD3 UR20, UR15, -0x2, URZ ;  /* 0xfffffffe0f147890 */ /* 0x000fe2000fffe03f */
[----:B------:R-:W3:Y:S03]  /*ebb0*/  LDL.64 R240, [R1+0x8] ;  /* 0x0000080001f07983 */ /* 0x000ee60000100a00 */
        /* <DEDUP_REMOVED lines=8> */
[----:B--2---:R-:W-:Y:S04]  /*ec40*/  LEA R0, P0, R168, R242, 0x6 ;  /* 0x000000f2a8007211 */ /* 0x004fe800078030ff */
[----:B------:R-:W-:Y:S02]  /*ec50*/  LEA R132, P1, R0, c[0x0][0x168], 0x1 ;  /* 0x00005a0000847a11 */ /* 0x000fe400078208ff */
[----:B---3--:R-:W-:Y:S02]  /*ec60*/  LEA.HI.X R2, R168, R241, R2, 0x6, P0 ;  /* 0x000000f1a8027211 */ /* 0x008fe400000f3402 */
        /* <DEDUP_REMOVED lines=16> */
.L_x_411:
[----:B------:R-:W2:Y:S01]  /*ed70*/  LDL.64 R6, [R1+0x10] ;  /* 0x0000100001067983 */ /* 0x000ea20000100a00 */
[----:B------:R-:W-:Y:S04]  /*ed80*/  DEPBAR.LE SB0, 0x0 ;  /* 0x000080000000791a */ /* 0x000fe80000000000 */
[----:B------:R-:W-:Y:S01]  /*ed90*/  BAR.SYNC.DEFER_BLOCKING 0x0 ;  /* 0x0000000000007b1d */ /* 0x000fe20000010000 */
[----:B------:R-:W-:Y:S01]  /*eda0*/  UIADD3 UR12, UR15, -0x1, URZ ;  /* 0xffffffff0f0c7890 */ /* 0x000fe2000fffe03f */
[----:B------:R-:W-:Y:S03]  /*edb0*/  IMAD.U32 R8, RZ, RZ, UR13 ;  /* 0x0000000dff087e24 */ /* 0x000fe6000f8e00ff */
[----:B------:R-:W-:Y:S02]  /*edc0*/  USHF.R.S32.HI UR5, URZ, 0x1f, UR12 ;  /* 0x0000001f3f057899 */ /* 0x000fe4000801140c */
[----:B------:R-:W-:Y:S02]  /*edd0*/  UIMAD UR4, UR8, UR12, URZ ;  /* 0x0000000c080472a4 */ /* 0x000fe4000f8e023f */
[----:B------:R-:W-:Y:S02]  /*ede0*/  UISETP.GT.AND UP0, UPT, UR12, UR9, UPT ;  /* 0x000000090c00728c */ /* 0x000fe4000bf04270 */
[----:B------:R-:W-:Y:S01]  /*edf0*/  UIMAD UR4, UR5, UR13, UR4 ;  /* 0x0000000d050472a4 */ /* 0x000fe2000f8e0204 */
[----:B--2---:R-:W-:Y:S05]  /*ee00*/  IMAD.WIDE.U32 R8, R8, UR12, R6 ;  /* 0x0000000c08087c25 */ /* 0x004fea000f8e0006 */
[----:B-1----:R-:W-:Y:S02]  /*ee10*/  LEA R4, P1, R8, c[0x0][0x170], 0x1 ;  /* 0x00005c0008047a11 */ /* 0x002fe400078208ff */
[----:B------:R-:W-:Y:S02]  /*ee20*/  IADD3 R0, R9, UR4, RZ ;  /* 0x0000000409007c10 */ /* 0x000fe4000fffe0ff */
[----:B------:R-:W-:Y:S02]  /*ee30*/  IADD3 R6, P0, R4, UR17, RZ ;  /* 0x0000001104067c10 */ /* 0x000fe4000ff1e0ff */
[----:B------:R-:W-:Y:S04]  /*ee40*/  LEA.HI.X R5, R8, c[0x0][0x174], R0, 0x1, P1 ;  /* 0x00005d0008057a11 */ /* 0x000fe800008f0c00 */
[----:B------:R-:W-:Y:S01]  /*ee50*/  IADD3.X R7, R5, UR14, RZ, P0, !PT ;  /* 0x0000000e05077c10 */ /* 0x000fe200087fe4ff */
[----:B------:R-:W-:Y:S01]  /*ee60*/  @!PT LDS RZ, [RZ] ;  /* 0x00000000fffff984 */ /* 0x000fe20000000800 */
[----:B------:R-:W-:Y:S01]  /*ee70*/  @!PT LDS RZ, [RZ] ;  /* 0x00000000fffff984 */ /* 0x000fe20000000800 */
[----:B------:R-:W-:Y:S01]  /*ee80*/  @!PT LDS RZ, [RZ] ;  /* 0x00000000fffff984 */ /* 0x000fe20000000800 */
[----:B------:R1:W-:Y:S01]  /*ee90*/  LDGSTS.E.BYPASS.LTC128B.128 [R235+0x18000], [R4.64] ;  /* 0x1800000004eb7fae */ /* 0x0003e2000b901d52 */
[----:B------:R-:W-:Y:S03]  /*eea0*/  PLOP3.LUT P0, PT, PT, PT, UP0, 0x80, 0x0 ;  /* 0x000000000000781c */ /* 0x000fe60003f0f008 */
        /* <DEDUP_REMOVED lines=8> */
[----:B-----5:R-:W1:Y:S04]  /*ef30*/  LDSM.16.M88.4 R8, [R208+0x10000] ;  /* 0x01000000d008783b */ /* 0x020e680000000200 */
[----:B------:R-:W2:Y:S04]  /*ef40*/  LDSM.16.M88.4 R16, [R208+0x10800] ;  /* 0x01080000d010783b */ /* 0x000ea80000000200 */
[----:B------:R-:W3:Y:S04]  /*ef50*/  LDSM.16.M88.4 R24, [R208+0x11000] ;  /* 0x01100000d018783b */ /* 0x000ee80000000200 */
[----:B------:R-:W0:Y:S04]  /*ef60*/  LDGDEPBAR ;  /* 0x00000000000079af */ /* 0x000e280000000000 */
[----:B------:R-:W4:Y:S04]  /*ef70*/  LDSM.16.M88.4 R168, [R208+0x11800] ;  /* 0x01180000d0a8783b */ /* 0x000f280000000200 */
[----:B------:R-:W-:Y:S04]  /*ef80*/  LDSM.16.M88.4 R172, [R216] ;  /* 0x00000000d8ac783b */ /* 0x000fe80000000200 */
[----:B------:R-:W3:Y:S04]  /*ef90*/  LDSM.16.M88.4 R176, [R219] ;  /* 0x00000000dbb0783b */ /* 0x000ee80000000200 */
[----:B------:R-:W3:Y:S04]  /*efa0*/  LDSM.16.M88.4 R180, [R234] ;  /* 0x00000000eab4783b */ /* 0x000ee80000000200 */
[----:B------:R-:W3:Y:S04]  /*efb0*/  LDSM.16.M88.4 R184, [R233] ;  /* 0x00000000e9b8783b */ /* 0x000ee80000000200 */
[----:B------:R-:W4:Y:S01]  /*efc0*/  LDSM.16.M88.4 R188, [R232] ;  /* 0x00000000e8bc783b */ /* 0x000f220000000200 */
[C---:B-1----:R-:W-:Y:S03]  /*efd0*/  HMMA.16816.F32.BF16 R4, R32.reuse, R8, RZ ;  /* 0x000000082004723c */ /* 0x042fe600000418ff */
[----:B------:R-:W-:Y:S04]  /*efe0*/  LDSM.16.M88.4 R192, [R218] ;  /* 0x00000000dac0783b */ /* 0x000fe80000000200 */
[----:B------:R-:W1:Y:S01]  /*eff0*/  LDSM.16.M88.4 R196, [R214+0x10000] ;  /* 0x01000000d6c4783b */ /* 0x000e620000000200 */
[C---:B------:R-:W-:Y:S03]  /*f000*/  HMMA.16816.F32.BF16 R8, R32.reuse, R10, RZ ;  /* 0x0000000a2008723c */ /* 0x040fe600000418ff */
[----:B------:R-:W1:Y:S04]  /*f010*/  LDSM.16.M88.4 R200, [R214+0x10800] ;  /* 0x01080000d6c8783b */ /* 0x000e680000000200 */
[----:B------:R-:W-:Y:S01]  /*f020*/  LDSM.16.M88.4 R204, [R214+0x11800] ;  /* 0x01180000d6cc783b */ /* 0x000fe20000000200 */
[C---:B--2---:R-:W-:Y:S08]  /*f030*/  HMMA.16816.F32.BF16 R12, R32.reuse, R16, RZ ;  /* 0x00000010200c723c */ /* 0x044ff000000418ff */
[C---:B------:R-:W-:Y:S08]  /*f040*/  HMMA.16816.F32.BF16 R16, R32.reuse, R18, RZ ;  /* 0x000000122010723c */ /* 0x040ff000000418ff */
[C---:B---3--:R-:W-:Y:S08]  /*f050*/  HMMA.16816.F32.BF16 R20, R32.reuse, R24, RZ ;  /* 0x000000182014723c */ /* 0x048ff000000418ff */
[C---:B------:R-:W-:Y:S08]  /*f060*/  HMMA.16816.F32.BF16 R24, R32.reuse, R26, RZ ;  /* 0x0000001a2018723c */ /* 0x040ff000000418ff */
[C---:B----4-:R-:W-:Y:S08]  /*f070*/  HMMA.16816.F32.BF16 R28, R32.reuse, R168, RZ ;  /* 0x000000a8201c723c */ /* 0x050ff000000418ff */
[----:B------:R-:W-:Y:S01]  /*f080*/  HMMA.16816.F32.BF16 R32, R32, R170, RZ ;  /* 0x000000aa2020723c */ /* 0x000fe200000418ff */
[----:B------:R-:W2:Y:S07]  /*f090*/  LDSM.16.M88.4 R168, [R214+0x11000] ;  /* 0x01100000d6a8783b */ /* 0x000eae0000000200 */
[C---:B------:R-:W-:Y:S08]  /*f0a0*/  HMMA.16816.F32.BF16 R4, R172.reuse, R176, R4 ;  /* 0x000000b0ac04723c */ /* 0x040ff00000041804 */
[C---:B------:R-:W-:Y:S01]  /*f0b0*/  HMMA.16816.F32.BF16 R8, R172.reuse, R178, R8 ;  /* 0x000000b2ac08723c */ /* 0x040fe20000041808 */
[----:B------:R-:W-:Y:S07]  /*f0c0*/  LDSM.16.M88.4 R176, [R217] ;  /* 0x00000000d9b0783b */ /* 0x000fee0000000200 */
[C---:B------:R-:W-:Y:S08]  /*f0d0*/  HMMA.16816.F32.BF16 R12, R172.reuse, R180, R12 ;  /* 0x000000b4ac0c723c */ /* 0x040ff0000004180c */
[C---:B------:R-:W-:Y:S01]  /*f0e0*/  HMMA.16816.F32.BF16 R16, R172.reuse, R182, R16 ;  /* 0x000000b6ac10723c */ /* 0x040fe20000041810 */
[----:B------:R-:W3:Y:S07]  /*f0f0*/  LDSM.16.M88.4 R180, [R213] ;  /* 0x00000000d5b4783b */ /* 0x000eee0000000200 */
[C---:B------:R-:W-:Y:S08]  /*f100*/  HMMA.16816.F32.BF16 R20, R172.reuse, R184, R20 ;  /* 0x000000b8ac14723c */ /* 0x040ff00000041814 */
[C---:B------:R-:W-:Y:S01]  /*f110*/  HMMA.16816.F32.BF16 R24, R172.reuse, R186, R24 ;  /* 0x000000baac18723c */ /* 0x040fe20000041818 */
[----:B------:R-:W4:Y:S07]  /*f120*/  LDSM.16.M88.4 R184, [R213+0x800] ;  /* 0x00080000d5b8783b */ /* 0x000f2e0000000200 */
        /* <DEDUP_REMOVED lines=13> */
[C---:B------:R-:W-:Y:S08]  /*f200*/  HMMA.16816.F32.BF16 R28, R192.reuse, R204, R28 ;  /* 0x000000ccc01c723c */ /* 0x040ff0000004181c */
[----:B------:R-:W-:Y:S01]  /*f210*/  HMMA.16816.F32.BF16 R32, R192, R206, R32 ;  /* 0x000000cec020723c */ /* 0x000fe20000041820 */
[----:B------:R-:W2:Y:S04]  /*f220*/  LDSM.16.M88.4 R192, [R208+0x13000] ;  /* 0x01300000d0c0783b */ /* 0x000ea80000000200 */
[----:B------:R-:W1:Y:S03]  /*f230*/  LDSM.16.M88.4 R204, [R208+0x13800] ;  /* 0x01380000d0cc783b */ /* 0x000e660000000200 */
[C---:B---3--:R-:W-:Y:S08]  /*f240*/  HMMA.16816.F32.BF16 R4, R176.reuse, R180, R4 ;  /* 0x000000b4b004723c */ /* 0x048ff00000041804 */
[C---:B------:R-:W-:Y:S01]  /*f250*/  HMMA.16816.F32.BF16 R8, R176.reuse, R182, R8 ;  /* 0x000000b6b008723c */ /* 0x040fe20000041808 */
[----:B------:R-:W-:Y:S07]  /*f260*/  LDSM.16.M88.4 R180, [R231] ;  /* 0x00000000e7b4783b */ /* 0x000fee0000000200 */
[C---:B----4-:R-:W-:Y:S08]  /*f270*/  HMMA.16816.F32.BF16 R12, R176.reuse, R184, R12 ;  /* 0x000000b8b00c723c */ /* 0x050ff0000004180c */
[C---:B------:R-:W-:Y:S01]  /*f280*/  HMMA.16816.F32.BF16 R16, R176.reuse, R186, R16 ;  /* 0x000000bab010723c */ /* 0x040fe20000041810 */
[----:B------:R-:W-:Y:S07]  /*f290*/  LDSM.16.M88.4 R184, [R230] ;  /* 0x00000000e6b8783b */ /* 0x000fee0000000200 */
[C---:B------:R-:W-:Y:S08]  /*f2a0*/  HMMA.16816.F32.BF16 R20, R176.reuse, R172, R20 ;  /* 0x000000acb014723c */ /* 0x040ff00000041814 */
[C---:B------:R-:W-:Y:S01]  /*f2b0*/  HMMA.16816.F32.BF16 R24, R176.reuse, R174, R24 ;  /* 0x000000aeb018723c */ /* 0x040fe20000041818 */
[----:B------:R-:W3:Y:S07]  /*f2c0*/  LDSM.16.M88.4 R172, [R216+0x4000] ;  /* 0x00400000d8ac783b */ /* 0x000eee0000000200 */
[C---:B------:R-:W-:Y:S08]  /*f2d0*/  HMMA.16816.F32.BF16 R28, R176.reuse, R188, R28 ;  /* 0x000000bcb01c723c */ /* 0x040ff0000004181c */
[----:B------:R-:W-:Y:S01]  /*f2e0*/  HMMA.16816.F32.BF16 R32, R176, R190, R32 ;  /* 0x000000beb020723c */ /* 0x000fe20000041820 */
[----:B------:R-:W4:Y:S04]  /*f2f0*/  LDSM.16.M88.4 R176, [R229] ;  /* 0x00000000e5b0783b */ /* 0x000f280000000200 */
        /* <DEDUP_REMOVED lines=16> */
[----:B------:R-:W-:Y:S07]  /*f400*/  LDSM.16.M88.4 R180, [R213+0x2000] ;  /* 0x00200000d5b4783b */ /* 0x000fee0000000200 */
[C---:B------:R-:W-:Y:S08]  /*f410*/  HMMA.16816.F32.BF16 R12, R172.reuse, R184, R12 ;  /* 0x000000b8ac0c723c */ /* 0x040ff0000004180c */
[C---:B------:R-:W-:Y:S01]  /*f420*/  HMMA.16816.F32.BF16 R16, R172.reuse, R186, R16 ;  /* 0x000000baac10723c */ /* 0x040fe20000041810 */
[----:B------:R-:W-:Y:S07]  /*f430*/  LDSM.16.M88.4 R184, [R213+0x2800] ;  /* 0x00280000d5b8783b */ /* 0x000fee0000000200 */
[C---:B----4-:R-:W-:Y:S08]  /*f440*/  HMMA.16816.F32.BF16 R20, R172.reuse, R176, R20 ;  /* 0x000000b0ac14723c */ /* 0x050ff00000041814 */
[C---:B------:R-:W-:Y:S01]  /*f450*/  HMMA.16816.F32.BF16 R24, R172.reuse, R178, R24 ;  /* 0x000000b2ac18723c */ /* 0x040fe20000041818 */
[----:B------:R-:W3:Y:S07]  /*f460*/  LDSM.16.M88.4 R176, [R217+0x4000] ;  /* 0x00400000d9b0783b */ /* 0x000eee0000000200 */
[C---:B------:R-:W-:Y:S08]  /*f470*/  HMMA.16816.F32.BF16 R28, R172.reuse, R188, R28 ;  /* 0x000000bcac1c723c */ /* 0x040ff0000004181c */
[----:B------:R-:W-:Y:S01]  /*f480*/  HMMA.16816.F32.BF16 R32, R172, R190, R32 ;  /* 0x000000beac20723c */ /* 0x000fe20000041820 */
[----:B------:R-:W4:Y:S04]  /*f490*/  LDSM.16.M88.4 R172, [R213+0x3000] ;  /* 0x00300000d5ac783b */ /* 0x000f280000000200 */
        /* <DEDUP_REMOVED lines=17> */
[C---:B------:R-:W-:Y:S08]  /*f5b0*/  HMMA.16816.F32.BF16 R12, R176.reuse, R184, R12 ;  /* 0x000000b8b00c723c */ /* 0x040ff0000004180c */
[C---:B------:R-:W-:Y:S01]  /*f5c0*/  HMMA.16816.F32.BF16 R16, R176.reuse, R186, R16 ;  /* 0x000000bab010723c */ /* 0x040fe20000041810 */
[----:B------:R-:W-:Y:S07]  /*f5d0*/  LDSM.16.M88.4 R184, [R226] ;  /* 0x00000000e2b8783b */ /* 0x000fee0000000200 */
[C---:B----4-:R-:W-:Y:S08]  /*f5e0*/  HMMA.16816.F32.BF16 R20, R176.reuse, R172, R20 ;  /* 0x000000acb014723c */ /* 0x050ff00000041814 */
        /* <DEDUP_REMOVED lines=92> */
[C---:B------:R-:W-:Y:S08]  /*fbb0*/  HMMA.16816.F32.BF16 R28, R192.reuse, R204, R28 ;  /* 0x000000ccc01c723c */ /* 0x040ff0000004181c */
[----:B------:R-:W-:Y:S08]  /*fbc0*/  HMMA.16816.F32.BF16 R32, R192, R206, R32 ;  /* 0x000000cec020723c */ /* 0x000ff00000041820 */
[C---:B---3--:R-:W-:Y:S08]  /*fbd0*/  HMMA.16816.F32.BF16 R4, R176.reuse, R180, R4 ;  /* 0x000000b4b004723c */ /* 0x048ff00000041804 */
[C---:B------:R-:W-:Y:S08]  /*fbe0*/  HMMA.16816.F32.BF16 R8, R176.reuse, R182, R8 ;  /* 0x000000b6b008723c */ /* 0x040ff00000041808 */
[C---:B------:R-:W-:Y:S08]  /*fbf0*/  HMMA.16816.F32.BF16 R12, R176.reuse, R184, R12 ;  /* 0x000000b8b00c723c */ /* 0x040ff0000004180c */
[C---:B------:R-:W-:Y:S08]  /*fc00*/  HMMA.16816.F32.BF16 R16, R176.reuse, R186, R16 ;  /* 0x000000bab010723c */ /* 0x040ff00000041810 */
[C---:B----4-:R-:W-:Y:S08]  /*fc10*/  HMMA.16816.F32.BF16 R20, R176.reuse, R172, R20 ;  /* 0x000000acb014723c */ /* 0x050ff00000041814 */
[C---:B------:R-:W-:Y:S08]  /*fc20*/  HMMA.16816.F32.BF16 R24, R176.reuse, R174, R24 ;  /* 0x000000aeb018723c */ /* 0x040ff00000041818 */
[C---:B------:R-:W-:Y:S08]  /*fc30*/  HMMA.16816.F32.BF16 R28, R176.reuse, R188, R28 ;  /* 0x000000bcb01c723c */ /* 0x040ff0000004181c */
[----:B------:R-:W-:Y:S01]  /*fc40*/  HMMA.16816.F32.BF16 R32, R176, R190, R32 ;  /* 0x000000beb020723c */ /* 0x000fe20000041820 */
[----:B------:R-:W-:-:S07]  /*fc50*/  @P0 BRA `(.L_x_413) ;  /* 0xffffef2000000947 */ /* 0x000fce000383ffff */
.L_x_412:
[----:B------:R-:W2:Y:S01]  /*fc60*/  S2R R2, SR_TID.X ;  /* 0x0000000000027919 */ /* 0x000ea20000002100 */
[----:B------:R-:W-:Y:S01]  /*fc70*/  MOV R0, UR12 ;  /* 0x0000000c00007c02 */ /* 0x000fe20008000f00 */
[----:B------:R-:W-:Y:S02]  /*fc80*/  UISETP.GT.AND UP0, UPT, UR12, UR9, UPT ;  /* 0x000000090c00728c */ /* 0x000fe4000bf04270 */
[----:B------:R-:W-:Y:S01]  /*fc90*/  UMOV UR15, UR12 ;  /* 0x0000000c000f7c82 */ /* 0x000fe20008000000 */
[----:B--2---:R-:W-:Y:S04]  /*fca0*/  SHF.L.U32 R2, R2, 0x1, RZ ;  /* 0x0000000102027819 */ /* 0x004fe800000006ff */
[----:B------:R-:W-:Y:S04]  /*fcb0*/  LOP3.LUT R2, R2, 0x6, RZ, 0xc0, !PT ;  /* 0x0000000602027812 */ /* 0x000fe800078ec0ff */
[----:B------:R-:W-:Y:S04]  /*fcc0*/  LEA R0, R0, R2, 0x6 ;  /* 0x0000000200007211 */ /* 0x000fe800078e30ff */
[C---:B------:R-:W-:Y:S02]  /*fcd0*/  IADD3 R2, R0.reuse, 0x1, RZ ;  /* 0x0000000100027810 */ /* 0x040fe40007ffe0ff */
[C---:B------:R-:W-:Y:S02]  /*fce0*/  ISETP.GE.AND P2, PT, R0.reuse, R237, PT ;  /* 0x000000ed0000720c */ /* 0x040fe40003f46270 */
[C---:B-1----:R-:W-:Y:S02]  /*fcf0*/  IADD3 R132, R0.reuse, 0x8, RZ ;  /* 0x0000000800847810 */ /* 0x042fe40007ffe0ff */
[----:B------:R-:W-:Y:S02]  /*fd00*/  ISETP.GE.OR P2, PT, R0, R239, !P2 ;  /* 0x000000ef0000720c */ /* 0x000fe40005746670 */
[C---:B------:R-:W-:Y:S02]  /*fd10*/  ISETP.GE.AND P6, PT, R2.reuse, R237, PT ;  /* 0x000000ed0200720c */ /* 0x040fe40003fc6270 */
[----:B------:R-:W-:Y:S02]  /*fd20*/  ISETP.GE.AND P1, PT, R2, R236, PT ;  /* 0x000000ec0200720c */ /* 0x000fe40003f26270 */
[----:B------:R-:W-:Y:S02]  /*fd30*/  FSEL R168, R4, -INF , !P2 ;  /* 0xff80000004a87808 */ /* 0x000fe40005000000 */
[C---:B------:R-:W-:Y:S02]  /*fd40*/  ISETP.GE.OR P6, PT, R2.reuse, R239, !P6 ;  /* 0x000000ef0200720c */ /* 0x040fe400077c6670 */
[----:B------:R-:W-:Y:S02]  /*fd50*/  ISETP.GE.OR P1, PT, R2, R238, !P1 ;  /* 0x000000ee0200720c */ /* 0x000fe40004f26670 */
[----:B------:R-:W-:Y:S02]  /*fd60*/  IADD3 R2, R0, 0x9, RZ ;  /* 0x0000000900027810 */ /* 0x000fe40007ffe0ff */
[CC--:B------:R-:W-:Y:S02]  /*fd70*/  ISETP.GE.AND P0, PT, R132.reuse, R237.reuse, PT ;  /* 0x000000ed8400720c */ /* 0x0c0fe40003f06270 */
[-C--:B------:R-:W-:Y:S02]  /*fd80*/  ISETP.GE.AND P3, PT, R132, R236.reuse, PT ;  /* 0x000000ec8400720c */ /* 0x080fe40003f66270 */
[CC--:B------:R-:W-:Y:S02]  /*fd90*/  ISETP.GE.AND P5, PT, R0.reuse, R236.reuse, PT ;  /* 0x000000ec0000720c */ /* 0x0c0fe40003fa6270 */
[----:B------:R-:W-:Y:S02]  /*fda0*/  IADD3 R4, R0, 0x10, RZ ;  /* 0x0000001000047810 */ /* 0x000fe40007ffe0ff */
[C---:B------:R-:W-:Y:S02]  /*fdb0*/  ISETP.GE.AND P4, PT, R2.reuse, R237, PT ;  /* 0x000000ed0200720c */ /* 0x040fe40003f86270 */
[----:B------:R-:W-:Y:S02]  /*fdc0*/  ISETP.GE.AND P2, PT, R2, R236, PT ;  /* 0x000000ec0200720c */ /* 0x000fe40003f46270 */
[C---:B------:R-:W-:Y:S02]  /*fdd0*/  ISETP.GE.OR P0, PT, R132.reuse, R239, !P0 ;  /* 0x000000ef8400720c */ /* 0x040fe40004706670 */
[-C--:B------:R-:W-:Y:S02]  /*fde0*/  ISETP.GE.OR P3, PT, R132, R238.reuse, !P3 ;  /* 0x000000ee8400720c */ /* 0x080fe40005f66670 */
[----:B------:R-:W-:Y:S02]  /*fdf0*/  FSEL R132, R5, -INF , !P6 ;  /* 0xff80000005847808 */ /* 0x000fe40007000000 */
[----:B------:R-:W-:Y:S02]  /*fe00*/  FMNMX.FTZ R5, R168, R3, !PT ;  /* 0x00000003a8057209 */ /* 0x000fe40007810000 */
[----:B------:R-:W-:Y:S02]  /*fe10*/  ISETP.GE.OR P5, PT, R0, R238, !P5 ;  /* 0x000000ee0000720c */ /* 0x000fe40006fa6670 */
[----:B------:R-:W-:Y:S02]  /*fe20*/  FSEL R7, R7, -INF , !P1 ;  /* 0xff80000007077808 */ /* 0x000fe40004800000 */
[----:B------:R-:W-:Y:S02]  /*fe30*/  FSEL R6, R6, -INF , !P5 ;  /* 0xff80000006067808 */ /* 0x000fe40006800000 */
[C---:B------:R-:W-:Y:S02]  /*fe40*/  ISETP.GE.AND P1, PT, R4.reuse, R237, PT ;  /* 0x000000ed0400720c */ /* 0x040fe40003f26270 */
[----:B------:R-:W-:Y:S02]  /*fe50*/  ISETP.GE.AND P5, PT, R4, R236, PT ;  /* 0x000000ec0400720c */ /* 0x000fe40003fa6270 */
[----:B------:R-:W-:Y:S02]  /*fe60*/  FSEL R8, R8, -INF , !P0 ;  /* 0xff80000008087808 */ /* 0x000fe40004000000 */
[----:B------:R-:W-:Y:S02]  /*fe70*/  FMNMX.FTZ R5, R132, R5, !PT ;  /* 0x0000000584057209 */ /* 0x000fe40007810000 */
[CC--:B------:R-:W-:Y:S02]  /*fe80*/  ISETP.GE.OR P4, PT, R2.reuse, R239.reuse, !P4 ;  /* 0x000000ef0200720c */ /* 0x0c0fe40006786670 */
[-C--:B------:R-:W-:Y:S02]  /*fe90*/  ISETP.GE.OR P2, PT, R2, R238.reuse, !P2 ;  /* 0x000000ee0200720c */ /* 0x080fe40005746670 */
[----:B------:R-:W-:Y:S02]  /*fea0*/  IADD3 R2, R0, 0x11, RZ ;  /* 0x0000001100027810 */ /* 0x000fe40007ffe0ff */
[C---:B------:R-:W-:Y:S02]  /*feb0*/  ISETP.GE.OR P1, PT, R4.reuse, R239, !P1 ;  /* 0x000000ef0400720c */ /* 0x040fe40004f26670 */
[----:B------:R-:W-:Y:S02]  /*fec0*/  ISETP.GE.OR P5, PT, R4, R238, !P5 ;  /* 0x000000ee0400720c */ /* 0x000fe40006fa6670 */
[C---:B------:R-:W-:Y:S02]  /*fed0*/  ISETP.GE.AND P6, PT, R2.reuse, R237, PT ;  /* 0x000000ed0200720c */ /* 0x040fe40003fc6270 */
[----:B------:R-:W-:Y:S02]  /*fee0*/  ISETP.GE.AND P0, PT, R2, R236, PT ;  /* 0x000000ec0200720c */ /* 0x000fe40003f06270 */
[----:B------:R-:W-:Y:S02]  /*fef0*/  IADD3 R4, R0, 0x18, RZ ;  /* 0x0000001800047810 */ /* 0x000fe40007ffe0ff */
[----:B------:R-:W-:Y:S02]  /*ff00*/  FSEL R9, R9, -INF , !P4 ;  /* 0xff80000009097808 */ /* 0x000fe40006000000 */
[----:B------:R-:W-:Y:S02]  /*ff10*/  FMNMX.FTZ R5, R8, R5, !PT ;  /* 0x0000000508057209 */ /* 0x000fe40007810000 */
[----:B------:R-:W-:Y:S02]  /*ff20*/  FSEL R174, R12, -INF , !P1 ;  /* 0xff8000000cae7808 */ /* 0x000fe40004800000 */
[C---:B------:R-:W-:Y:S02]  /*ff30*/  ISETP.GE.OR P6, PT, R2.reuse, R239, !P6 ;  /* 0x000000ef0200720c */ /* 0x040fe400077c6670 */
[----:B------:R-:W-:Y:S02]  /*ff40*/  ISETP.GE.OR P0, PT, R2, R238, !P0 ;  /* 0x000000ee0200720c */ /* 0x000fe40004706670 */
[----:B------:R-:W-:Y:S02]  /*ff50*/  FMNMX.FTZ R5, R9, R5, !PT ;  /* 0x0000000509057209 */ /* 0x000fe40007810000 */
[----:B------:R-:W-:Y:S02]  /*ff60*/  IADD3 R2, R0, 0x19, RZ ;  /* 0x0000001900027810 */ /* 0x000fe40007ffe0ff */
[----:B------:R-:W-:Y:S02]  /*ff70*/  FSEL R11, R11, -INF , !P2 ;  /* 0xff8000000b0b7808 */ /* 0x000fe40005000000 */
[C---:B------:R-:W-:Y:S02]  /*ff80*/  ISETP.GE.AND P4, PT, R4.reuse, R237, PT ;  /* 0x000000ed0400720c */ /* 0x040fe40003f86270 */
[----:B------:R-:W-:Y:S02]  /*ff90*/  ISETP.GE.AND P2, PT, R4, R236, PT ;  /* 0x000000ec0400720c */ /* 0x000fe40003f46270 */
[----:B------:R-:W-:Y:S02]  /*ffa0*/  FSEL R175, R13, -INF , !P6 ;  /* 0xff8000000daf7808 */ /* 0x000fe40007000000 */
[----:B------:R-:W-:Y:S02]  /*ffb0*/  FMNMX.FTZ R12, R174, R5, !PT ;  /* 0x00000005ae0c7209 */ /* 0x000fe40007810000 */
[C---:B------:R-:W-:Y:S02]  /*ffc0*/  ISETP.GE.OR P4, PT, R4.reuse, R239, !P4 ;  /* 0x000000ef0400720c */ /* 0x040fe40006786670 */
[----:B------:R-:W-:Y:S02]  /*ffd0*/  ISETP.GE.OR P2, PT, R4, R238, !P2 ;  /* 0x000000ee0400720c */ /* 0x000fe40005746670 */
[----:B------:R-:W-:Y:S02]  /*ffe0*/  FSEL R10, R10, -INF , !P3 ;  /* 0xff8000000a0a7808 */ /* 0x000fe40005800000 */
[C---:B------:R-:W-:Y:S02]  /*fff0*/  ISETP.GE.AND P3, PT, R2.reuse, R237, PT ;  /* 0x000000ed0200720c */ /* 0x040fe40003f66270 */
[----:B------:R-:W-:Y:S02]  /*10000*/  ISETP.GE.AND P1, PT, R2, R236, PT ;  /* 0x000000ec0200720c */ /* 0x000fe40003f26270 */
[----:B------:R-:W-:Y:S02]  /*10010*/  IADD3 R4, R0, 0x20, RZ ;  /* 0x0000002000047810 */ /* 0x000fe40007ffe0ff */
[----:B------:R-:W-:Y:S02]  /*10020*/  FSEL R178, R14, -INF , !P5 ;  /* 0xff8000000eb27808 */ /* 0x000fe40006800000 */
[----:B------:R-:W-:Y:S02]  /*10030*/  FSEL R179, R15, -INF , !P0 ;  /* 0xff8000000fb37808 */ /* 0x000fe40004000000 */
[----:B------:R-:W-:Y:S02]  /*10040*/  FSEL R176, R16, -INF , !P4 ;  /* 0xff80000010b07808 */ /* 0x000fe40006000000 */
[----:B------:R-:W-:Y:S02]  /*10050*/  FMNMX.FTZ R133, R175, R12, !PT ;  /* 0x0000000caf857209 */ /* 0x000fe40007810000 */
[C---:B------:R-:W-:Y:S02]  /*10060*/  ISETP.GE.OR P3, PT, R2.reuse, R239, !P3 ;  /* 0x000000ef0200720c */ /* 0x040fe40005f66670 */
[----:B------:R-:W-:Y:S02]  /*10070*/  ISETP.GE.OR P1, PT, R2, R238, !P1 ;  /* 0x000000ee0200720c */ /* 0x000fe40004f26670 */
[----:B------:R-:W-:Y:S02]  /*10080*/  IADD3 R2, R0, 0x21, RZ ;  /* 0x0000002100027810 */ /* 0x000fe40007ffe0ff */
[C---:B------:R-:W-:Y:S02]  /*10090*/  ISETP.GE.AND P0, PT, R4.reuse, R237, PT ;  /* 0x000000ed0400720c */ /* 0x040fe40003f06270 */
[----:B------:R-:W-:Y:S02]  /*100a0*/  ISETP.GE.AND P5, PT, R4, R236, PT ;  /* 0x000000ec0400720c */ /* 0x000fe40003fa6270 */
[----:B------:R-:W-:Y:S02]  /*100b0*/  FMNMX.FTZ R12, R6, R134, !PT ;  /* 0x00000086060c7209 */ /* 0x000fe40007810000 */
[----:B------:R-:W-:Y:S02]  /*100c0*/  FSEL R177, R17, -INF , !P3 ;  /* 0xff80000011b17808 */ /* 0x000fe40005800000 */
[----:B------:R-:W-:Y:S02]  /*100d0*/  FMNMX.FTZ R133, R176, R133, !PT ;  /* 0x00000085b0857209 */ /* 0x000fe40007810000 */
[C---:B------:R-:W-:Y:S02]  /*100e0*/  ISETP.GE.OR P0, PT, R4.reuse, R239, !P0 ;  /* 0x000000ef0400720c */ /* 0x040fe40004706670 */
[----:B------:R-:W-:Y:S02]  /*100f0*/  ISETP.GE.OR P5, PT, R4, R238, !P5 ;  /* 0x000000ee0400720c */ /* 0x000fe40006fa6670 */
[C---:B------:R-:W-:Y:S02]  /*10100*/  ISETP.GE.AND P6, PT, R2.reuse, R237, PT ;  /* 0x000000ed0200720c */ /* 0x040fe40003fc6270 */
[----:B------:R-:W-:Y:S02]  /*10110*/  ISETP.GE.AND P4, PT, R2, R236, PT ;  /* 0x000000ec0200720c */ /* 0x000fe40003f86270 */
[----:B------:R-:W-:Y:S02]  /*10120*/  IADD3 R4, R0, 0x28, RZ ;  /* 0x0000002800047810 */ /* 0x000fe40007ffe0ff */
[----:B------:R-:W-:Y:S02]  /*10130*/  FMNMX.FTZ R12, R7, R12, !PT ;  /* 0x0000000c070c7209 */ /* 0x000fe40007810000 */
[----:B------:R-:W-:Y:S02]  /*10140*/  FSEL R183, R20, -INF , !P0 ;  /* 0xff80000014b77808 */ /* 0x000fe40004000000 */
[----:B------:R-:W-:Y:S02]  /*10150*/  FMNMX.FTZ R133, R177, R133, !PT ;  /* 0x00000085b1857209 */ /* 0x000fe40007810000 */
[C---:B------:R-:W-:Y:S02]  /*10160*/  ISETP.GE.OR P6, PT, R2.reuse, R239, !P6 ;  /* 0x000000ef0200720c */ /* 0x040fe400077c6670 */
[----:B------:R-:W-:Y:S02]  /*10170*/  ISETP.GE.OR P4, PT, R2, R238, !P4 ;  /* 0x000000ee0200720c */ /* 0x000fe40006786670 */
[----:B------:R-:W-:Y:S02]  /*10180*/  IADD3 R2, R0, 0x29, RZ ;  /* 0x0000002900027810 */ /* 0x000fe40007ffe0ff */
[----:B------:R-:W-:Y:S02]  /*10190*/  ISETP.GE.AND P3, PT, R4, R237, PT ;  /* 0x000000ed0400720c */ /* 0x000fe40003f66270 */
[----:B------:R-:W-:Y:S02]  /*101a0*/  FMNMX.FTZ R12, R10, R12, !PT ;  /* 0x0000000c0a0c7209 */ /* 0x000fe40007810000 */
[----:B------:R-:W-:Y:S02]  /*101b0*/  FSEL R180, R18, -INF , !P2 ;  /* 0xff80000012b47808 */ /* 0x000fe40005000000 */
[----:B------:R-:W-:Y:S02]  /*101c0*/  FSEL R181, R19, -INF , !P1 ;  /* 0xff80000013b57808 */ /* 0x000fe40004800000 */
[----:B------:R-:W-:Y:S02]  /*101d0*/  FSEL R182, R21, -INF , !P6 ;  /* 0xff80000015b67808 */ /* 0x000fe40007000000 */
[----:B------:R-:W-:Y:S02]  /*101e0*/  FMNMX.FTZ R133, R183, R133, !PT ;  /* 0x00000085b7857209 */ /* 0x000fe40007810000 */
[----:B------:R-:W-:Y:S02]  /*101f0*/  ISETP.GE.OR P3, PT, R4, R239, !P3 ;  /* 0x000000ef0400720c */ /* 0x000fe40005f66670 */
[----:B------:R-:W-:Y:S02]  /*10200*/  IADD3 R5, R0, 0x30, RZ ;  /* 0x0000003000057810 */ /* 0x000fe40007ffe0ff */
[----:B------:R-:W-:Y:S02]  /*10210*/  ISETP.GE.AND P1, PT, R4, R236, PT ;  /* 0x000000ec0400720c */ /* 0x000fe40003f26270 */
[----:B------:R-:W-:Y:S02]  /*10220*/  ISETP.GE.AND P2, PT, R2, R237, PT ;  /* 0x000000ed0200720c */ /* 0x000fe40003f46270 */
[----:B------:R-:W-:Y:S02]  /*10230*/  FMNMX.FTZ R12, R11, R12, !PT ;  /* 0x0000000c0b0c7209 */ /* 0x000fe40007810000 */
[----:B------:R-:W-:Y:S02]  /*10240*/  FMNMX.FTZ R133, R182, R133, !PT ;  /* 0x00000085b6857209 */ /* 0x000fe40007810000 */
[----:B------:R-:W-:Y:S02]  /*10250*/  FSEL R185, R24, -INF , !P3 ;  /* 0xff80000018b97808 */ /* 0x000fe40005800000 */
[----:B------:R-:W-:Y:S02]  /*10260*/  ISETP.GE.OR P1, PT, R4, R238, !P1 ;  /* 0x000000ee0400720c */ /* 0x000fe40004f26670 */
[----:B------:R-:W-:Y:S02]  /*10270*/  ISETP.GE.OR P2, PT, R2, R239, !P2 ;  /* 0x000000ef0200720c */ /* 0x000fe40005746670 */
[----:B------:R-:W-:Y:S02]  /*10280*/  IADD3 R4, R0, 0x31, RZ ;  /* 0x0000003100047810 */ /* 0x000fe40007ffe0ff */
[C---:B------:R-:W-:Y:S02]  /*10290*/  ISETP.GE.AND P6, PT, R5.reuse, R237, PT ;  /* 0x000000ed0500720c */ /* 0x040fe40003fc6270 */
[----:B------:R-:W-:Y:S02]  /*102a0*/  ISETP.GE.AND P0, PT, R2, R236, PT ;  /* 0x000000ec0200720c */ /* 0x000fe40003f06270 */
[----:B------:R-:W-:Y:S02]  /*102b0*/  FMNMX.FTZ R12, R178, R12, !PT ;  /* 0x0000000cb20c7209 */ /* 0x000fe40007810000 */
[----:B------:R-:W-:Y:S02]  /*102c0*/  ISETP.GE.OR P6, PT, R5, R239, !P6 ;  /* 0x000000ef0500720c */ /* 0x000fe400077c6670 */
[----:B------:R-:W-:Y:S02]  /*102d0*/  FSEL R186, R25, -INF , !P2 ;  /* 0xff80000019ba7808 */ /* 0x000fe40005000000 */
[----:B------:R-:W-:Y:S02]  /*102e0*/  ISETP.GE.OR P0, PT, R2, R238, !P0 ;  /* 0x000000ee0200720c */ /* 0x000fe40004706670 */
[----:B------:R-:W-:Y:S02]  /*102f0*/  IADD3 R2, R0, 0x38, RZ ;  /* 0x0000003800027810 */ /* 0x000fe40007ffe0ff */
[----:B------:R-:W-:Y:S02]  /*10300*/  ISETP.GE.AND P3, PT, R4, R237, PT ;  /* 0x000000ed0400720c */ /* 0x000fe40003f66270 */
[----:B------:R-:W-:Y:S02]  /*10310*/  FMNMX.FTZ R133, R185, R133, !PT ;  /* 0x00000085b9857209 */ /* 0x000fe40007810000 */
[----:B------:R-:W-:Y:S02]  /*10320*/  FMNMX.FTZ R12, R179, R12, !PT ;  /* 0x0000000cb30c7209 */ /* 0x000fe40007810000 */
[----:B------:R-:W-:Y:S02]  /*10330*/  FSEL R190, R28, -INF , !P6 ;  /* 0xff8000001cbe7808 */ /* 0x000fe40007000000 */
[----:B------:R-:W-:Y:S02]  /*10340*/  ISETP.GE.OR P3, PT, R4, R239, !P3 ;  /* 0x000000ef0400720c */ /* 0x000fe40005f66670 */
[----:B------:R-:W-:Y:S02]  /*10350*/  ISETP.GE.AND P2, PT, R2, R237, PT ;  /* 0x000000ed0200720c */ /* 0x000fe40003f46270 */
[----:B------:R-:W-:Y:S02]  /*10360*/  FMNMX.FTZ R133, R186, R133, !PT ;  /* 0x00000085ba857209 */ /* 0x000fe40007810000 */
[----:B------:R-:W-:Y:S02]  /*10370*/  IADD3 R0, R0, 0x39, RZ ;  /* 0x0000003900007810 */ /* 0x000fe40007ffe0ff */
[----:B------:R-:W-:Y:S02]  /*10380*/  FMNMX.FTZ R12, R180, R12, !PT ;  /* 0x0000000cb40c7209 */ /* 0x000fe40007810000 */
[----:B------:R-:W-:Y:S02]  /*10390*/  FSEL R207, R29, -INF , !P3 ;  /* 0xff8000001dcf7808 */ /* 0x000fe40005800000 */
[----:B------:R-:W-:Y:S02]  /*103a0*/  ISETP.GE.OR P2, PT, R2, R239, !P2 ;  /* 0x000000ef0200720c */ /* 0x000fe40005746670 */
[----:B------:R-:W-:Y:S02]  /*103b0*/  FMNMX.FTZ R133, R190, R133, !PT ;  /* 0x00000085be857209 */ /* 0x000fe40007810000 */
[----:B------:R-:W-:Y:S02]  /*103c0*/  ISETP.GE.AND P6, PT, R0, R237, PT ;  /* 0x000000ed0000720c */ /* 0x000fe40003fc6270 */
[----:B------:R-:W-:Y:S02]  /*103d0*/  FSEL R184, R22, -INF , !P5 ;  /* 0xff80000016b87808 */ /* 0x000fe40006800000 */
[----:B------:R-:W-:Y:S02]  /*103e0*/  FMNMX.FTZ R12, R181, R12, !PT ;  /* 0x0000000cb50c7209 */ /* 0x000fe40007810000 */
[----:B------:R-:W-:Y:S02]  /*103f0*/  FSEL R241, R32, -INF , !P2 ;  /* 0xff80000020f17808 */ /* 0x000fe40005000000 */
[----:B------:R-:W-:Y:S02]  /*10400*/  FMNMX.FTZ R133, R207, R133, !PT ;  /* 0x00000085cf857209 */ /* 0x000fe40007810000 */
[----:B------:R-:W-:Y:S02]  /*10410*/  ISETP.GE.OR P6, PT, R0, R239, !P6 ;  /* 0x000000ef0000720c */ /* 0x000fe400077c6670 */
[----:B------:R-:W-:Y:S02]  /*10420*/  FSEL R187, R23, -INF , !P4 ;  /* 0xff80000017bb7808 */ /* 0x000fe40006000000 */
[----:B------:R-:W-:Y:S01]  /*10430*/  FMNMX.FTZ R12, R184, R12, !PT ;  /* 0x0000000cb80c7209 */ /* 0x000fe20007810000 */
[----:B------:R-:W-:Y:S01]  /*10440*/  LDSM.16.MT88.4 R20, [R210+0x18000] ;  /* 0x01800000d214783b */ /* 0x000fe20000004200 */
[----:B------:R-:W-:Y:S02]  /*10450*/  FMNMX.FTZ R133, R241, R133, !PT ;  /* 0x00000085f1857209 */ /* 0x000fe40007810000 */
[----:B------:R-:W-:Y:S02]  /*10460*/  FSEL R242, R33, -INF , !P6 ;  /* 0xff80000021f27808 */ /* 0x000fe40007000000 */
[----:B------:R-:W-:Y:S02]  /*10470*/  FSEL R188, R26, -INF , !P1 ;  /* 0xff8000001abc7808 */ /* 0x000fe40004800000 */
[----:B------:R-:W-:Y:S02]  /*10480*/  FMNMX.FTZ R12, R187, R12, !PT ;  /* 0x0000000cbb0c7209 */ /* 0x000fe40007810000 */
[C---:B------:R-:W-:Y:S02]  /*10490*/  ISETP.GE.AND P2, PT, R5.reuse, R236, PT ;  /* 0x000000ec0500720c */ /* 0x040fe40003f46270 */
[----:B------:R-:W-:Y:S02]  /*104a0*/  FMNMX.FTZ R133, R242, R133, !PT ;  /* 0x00000085f2857209 */ /* 0x000fe40007810000 */
[----:B------:R-:W-:Y:S02]  /*104b0*/  ISETP.GE.OR P1, PT, R5, R238, !P2 ;  /* 0x000000ee0500720c */ /* 0x000fe40005726670 */
[----:B------:R-:W-:Y:S02]  /*104c0*/  FMNMX.FTZ R5, R188, R12, !PT ;  /* 0x0000000cbc057209 */ /* 0x000fe40007810000 */
[----:B------:R-:W1:Y:S01]  /*104d0*/  SHFL.BFLY PT, R12, R133, 0x2, 0x1f ;  /* 0x0c401f00850c7f89 */ /* 0x000e6200000e0000 */
[----:B------:R-:W-:Y:S02]  /*104e0*/  FSEL R189, R27, -INF , !P0 ;  /* 0xff8000001bbd7808 */ /* 0x000fe40004000000 */
[----:B------:R-:W-:Y:S02]  /*104f0*/  ISETP.GE.AND P2, PT, R4, R236, PT ;  /* 0x000000ec0400720c */ /* 0x000fe40003f46270 */
[----:B------:R-:W-:Y:S02]  /*10500*/  FSEL R240, R30, -INF , !P1 ;  /* 0xff8000001ef07808 */ /* 0x000fe40004800000 */
[----:B------:R-:W-:Y:S02]  /*10510*/  ISETP.GE.OR P2, PT, R4, R238, !P2 ;  /* 0x000000ee0400720c */ /* 0x000fe40005746670 */
[----:B------:R-:W-:Y:S02]  /*10520*/  FMNMX.FTZ R4, R189, R5, !PT ;  /* 0x00000005bd047209 */ /* 0x000fe40007810000 */
[C---:B------:R-:W-:Y:S02]  /*10530*/  ISETP.GE.AND P0, PT, R2.reuse, R236, PT ;  /* 0x000000ec0200720c */ /* 0x040fe40003f06270 */
[----:B------:R-:W-:Y:S02]  /*10540*/  FSEL R243, R31, -INF , !P2 ;  /* 0xff8000001ff37808 */ /* 0x000fe40005000000 */
[----:B------:R-:W-:Y:S01]  /*10550*/  ISETP.GE.OR P1, PT, R2, R238, !P0 ;  /* 0x000000ee0200720c */ /* 0x000fe20004726670 */
[----:B------:R-:W-:Y:S01]  /*10560*/  LDSM.16.MT88.4 R28, [R212+0x18000] ;  /* 0x01800000d41c783b */ /* 0x000fe20000004200 */
[----:B------:R-:W-:Y:S02]  /*10570*/  FMNMX.FTZ R2, R240, R4, !PT ;  /* 0x00000004f0027209 */ /* 0x000fe40007810000 */
[----:B------:R-:W-:Y:S02]  /*10580*/  ISETP.GE.AND P0, PT, R0, R236, PT ;  /* 0x000000ec0000720c */ /* 0x000fe40003f06270 */
[----:B------:R-:W-:Y:S02]  /*10590*/  FSEL R244, R34, -INF , !P1 ;  /* 0xff80000022f47808 */ /* 0x000fe40004800000 */
[----:B------:R-:W-:Y:S02]  /*105a0*/  ISETP.GE.OR P0, PT, R0, R238, !P0 ;  /* 0x000000ee0000720c */ /* 0x000fe40004706670 */
[----:B-1----:R-:W-:Y:S02]  /*105b0*/  FMNMX.FTZ R133, R133, R12, !PT ;  /* 0x0000000c85857209 */ /* 0x002fe40007810000 */
[----:B------:R-:W-:Y:S01]  /*105c0*/  FMNMX.FTZ R0, R243, R2, !PT ;  /* 0x00000002f3007209 */ /* 0x000fe20007810000 */
[----:B------:R-:W-:Y:S01]  /*105d0*/  LDSM.16.MT88.4 R12, [R209+0x18000] ;  /* 0x01800000d10c783b */ /* 0x000fe20000004200 */
[----:B------:R-:W-:Y:S02]  /*105e0*/  FSEL R135, R35, -INF , !P0 ;  /* 0xff80000023877808 */ /* 0x000fe40004000000 */
[----:B------:R-:W-:Y:S04]  /*105f0*/  FMNMX.FTZ R0, R244, R0, !PT ;  /* 0x00000000f4007209 */ /* 0x000fe80007810000 */
[----:B------:R-:W-:Y:S01]  /*10600*/  FMNMX.FTZ R0, R135, R0, !PT ;  /* 0x0000000087007209 */ /* 0x000fe20007810000 */
        /* <DEDUP_REMOVED lines=10> */
[----:B------:R1:W-:Y:S01]  /*106b0*/  MUFU.EX2 R252, R132 ;  /* 0x0000008400fc7308 */ /* 0x0003e20000000800 */
[--C-:B------:R-:W-:Y:S02]  /*106c0*/  FFMA.FTZ R8, R8, c[0x0][0x23c], -R172.reuse ;  /* 0x00008f0008087a23 */ /* 0x100fe400000108ac */
[----:B------:R-:W-:Y:S07]  /*106d0*/  FFMA.FTZ R9, R9, c[0x0][0x23c], -R172 ;  /* 0x00008f0009097a23 */ /* 0x000fee00000108ac */
[----:B------:R-:W2:Y:S10]  /*106e0*/  MUFU.EX2 R249, R168 ;  /* 0x000000a800f97308 */ /* 0x000eb40000000800 */
[----:B------:R-:W-:Y:S01]  /*106f0*/  MUFU.EX2 R251, R8 ;  /* 0x0000000800fb7308 */ /* 0x000fe20000000800 */
[----:B-1----:R-:W-:Y:S02]  /*10700*/  FMNMX.FTZ R132, R0, R2, !PT ;  /* 0x0000000200847209 */ /* 0x002fe40007810000 */
[----:B------:R-:W-:Y:S02]  /*10710*/  FSEL R0, R133, RZ, P1 ;  /* 0x000000ff85007208 */ /* 0x000fe40000800000 */
[C---:B------:R-:W-:Y:S01]  /*10720*/  FSETP.NEU.FTZ.AND P0, PT, R132.reuse, -INF , PT ;  /* 0xff8000008400780b */ /* 0x040fe20003f1d000 */
[----:B------:R-:W-:Y:S04]  /*10730*/  FMUL.FTZ R173, R132, c[0x0][0x23c] ;  /* 0x00008f0084ad7a20 */ /* 0x000fe80000410000 */
[----:B------:R-:W1:Y:S01]  /*10740*/  MUFU.EX2 R250, R9 ;  /* 0x0000000900fa7308 */ /* 0x000e620000000800 */
[----:B------:R-:W-:Y:S01]  /*10750*/  FADD.FTZ R0, -R0, R3 ;  /* 0x0000000300007221 */ /* 0x000fe20000010100 */
[----:B------:R-:W-:Y:S02]  /*10760*/  FSEL R2, R132, RZ, P0 ;  /* 0x000000ff84027208 */ /* 0x000fe40000000000 */
[----:B------:R-:W-:Y:S01]  /*10770*/  FSEL R173, R173, RZ, P0 ;  /* 0x000000ffadad7208 */ /* 0x000fe20000000000 */
[----:B------:R-:W-:Y:S01]  /*10780*/  FMUL.FTZ R0, R0, c[0x0][0x23c] ;  /* 0x00008f0000007a20 */ /* 0x000fe20000410000 */
[----:B--2---:R-:W-:Y:S02]  /*10790*/  F2FP.BF16.PACK_AB R168, R252, R249 ;  /* 0x000000f9fca8723e */ /* 0x004fe400000010ff */
[----:B------:R-:W-:Y:S01]  /*107a0*/  PLOP3.LUT P0, PT, PT, PT, UP0, 0x80, 0x0 ;  /* 0x000000000000781c */ /* 0x000fe20003f0f008 */
[--C-:B------:R-:W-:Y:S01]  /*107b0*/  FFMA.FTZ R6, R6, c[0x0][0x23c], -R173.reuse ;  /* 0x00008f0006067a23 */ /* 0x100fe200000108ad */
[----:B------:R2:W3:Y:S01]  /*107c0*/  MUFU.EX2 R3, R0 ;  /* 0x0000000000037308 */ /* 0x0004e20000000800 */
[--C-:B------:R-:W-:Y:S02]  /*107d0*/  FFMA.FTZ R7, R7, c[0x0][0x23c], -R173.reuse ;  /* 0x00008f0007077a23 */ /* 0x100fe400000108ad */
[--C-:B------:R-:W-:Y:S02]  /*107e0*/  FFMA.FTZ R10, R10, c[0x0][0x23c], -R173.reuse ;  /* 0x00008f000a0a7a23 */ /* 0x100fe400000108ad */
[--C-:B------:R-:W-:Y:S05]  /*107f0*/  FFMA.FTZ R11, R11, c[0x0][0x23c], -R173.reuse ;  /* 0x00008f000b0b7a23 */ /* 0x100fea00000108ad */
[----:B------:R-:W-:Y:S01]  /*10800*/  MUFU.EX2 R248, R6 ;  /* 0x0000000600f87308 */ /* 0x000fe20000000800 */
[----:B-1----:R-:W-:Y:S09]  /*10810*/  F2FP.BF16.PACK_AB R170, R250, R251 ;  /* 0x000000fbfaaa723e */ /* 0x002ff200000010ff */
[----:B------:R-:W1:Y:S01]  /*10820*/  MUFU.EX2 R247, R7 ;  /* 0x0000000700f77308 */ /* 0x000e620000000800 */
[----:B--2---:R-:W-:Y:S02]  /*10830*/  FADD.FTZ R0, -R2, R134 ;  /* 0x0000008602007221 */ /* 0x004fe40000010100 */
[C---:B---3--:R-:W-:Y:S02]  /*10840*/  FMUL.FTZ R4, R3.reuse, R136 ;  /* 0x0000008803047220 */ /* 0x048fe40000410000 */
[----:B------:R-:W-:Y:S05]  /*10850*/  FMUL.FTZ R0, R0, c[0x0][0x23c] ;  /* 0x00008f0000007a20 */ /* 0x000fea0000410000 */
[----:B------:R-:W-:Y:S01]  /*10860*/  MUFU.EX2 R246, R10 ;  /* 0x0000000a00f67308 */ /* 0x000fe20000000800 */
[C---:B------:R-:W-:Y:S02]  /*10870*/  FMUL.FTZ R5, R3.reuse, R137 ;  /* 0x0000008903057220 */ /* 0x040fe40000410000 */
[C---:B------:R-:W-:Y:S02]  /*10880*/  FMUL.FTZ R8, R3.reuse, R140 ;  /* 0x0000008c03087220 */ /* 0x040fe40000410000 */
[C---:B------:R-:W-:Y:S02]  /*10890*/  FMUL.FTZ R9, R3.reuse, R141 ;  /* 0x0000008d03097220 */ /* 0x040fe40000410000 */
[C---:B------:R-:W-:Y:S02]  /*108a0*/  FMUL.FTZ R16, R3.reuse, R148 ;  /* 0x0000009403107220 */ /* 0x040fe40000410000 */
[C---:B------:R-:W-:Y:S01]  /*108b0*/  FMUL.FTZ R17, R3.reuse, R149 ;  /* 0x0000009503117220 */ /* 0x040fe20000410000 */
[----:B------:R-:W2:Y:S01]  /*108c0*/  MUFU.EX2 R245, R11 ;  /* 0x0000000b00f57308 */ /* 0x000ea20000000800 */
[C---:B------:R-:W-:Y:S02]  /*108d0*/  FMUL.FTZ R24, R3.reuse, R156 ;  /* 0x0000009c03187220 */ /* 0x040fe40000410000 */
[----:B------:R-:W-:Y:S01]  /*108e0*/  FMUL.FTZ R25, R3, R157 ;  /* 0x0000009d03197220 */ /* 0x000fe20000410000 */
[----:B-1----:R-:W-:Y:S01]  /*108f0*/  F2FP.BF16.PACK_AB R169, R247, R248 ;  /* 0x000000f8f7a9723e */ /* 0x002fe200000010ff */
[--C-:B------:R-:W-:Y:S02]  /*10900*/  FFMA.FTZ R2, R174, c[0x0][0x23c], -R172.reuse ;  /* 0x00008f00ae027a23 */ /* 0x100fe400000108ac */
[C---:B------:R-:W-:Y:S02]  /*10910*/  FMUL.FTZ R32, R3.reuse, R164 ;  /* 0x000000a403207220 */ /* 0x040fe40000410000 */
[C---:B------:R-:W-:Y:S01]  /*10920*/  FMUL.FTZ R33, R3.reuse, R165 ;  /* 0x000000a503217220 */ /* 0x040fe20000410000 */
[----:B------:R-:W1:Y:S01]  /*10930*/  MUFU.EX2 R0, R0 ;  /* 0x0000000000007308 */ /* 0x000e620000000800 */
[C---:B------:R-:W-:Y:S02]  /*10940*/  FMUL.FTZ R36, R3.reuse, R36 ;  /* 0x0000002403247220 */ /* 0x040fe40000410000 */
[C---:B------:R-:W-:Y:S02]  /*10950*/  FMUL.FTZ R37, R3.reuse, R37 ;  /* 0x0000002503257220 */ /* 0x040fe40000410000 */
[C---:B------:R-:W-:Y:S02]  /*10960*/  FMUL.FTZ R40, R3.reuse, R40 ;  /* 0x0000002803287220 */ /* 0x040fe40000410000 */
[C---:B------:R-:W-:Y:S02]  /*10970*/  FMUL.FTZ R41, R3.reuse, R41 ;  /* 0x0000002903297220 */ /* 0x040fe40000410000 */
[C---:B------:R-:W-:Y:S01]  /*10980*/  FMUL.FTZ R44, R3.reuse, R44 ;  /* 0x0000002c032c7220 */ /* 0x040fe20000410000 */
[----:B------:R3:W-:Y:S01]  /*10990*/  MUFU.EX2 R206, R2 ;  /* 0x0000000200ce7308 */ /* 0x0007e20000000800 */
[C---:B------:R-:W-:Y:S02]  /*109a0*/  FMUL.FTZ R45, R3.reuse, R45 ;  /* 0x0000002d032d7220 */ /* 0x040fe40000410000 */
[----:B------:R-:W-:Y:S01]  /*109b0*/  FMUL.FTZ R48, R3, R48 ;  /* 0x0000003003307220 */ /* 0x000fe20000410000 */
[----:B--2---:R-:W-:Y:S01]  /*109c0*/  F2FP.BF16.PACK_AB R171, R245, R246 ;  /* 0x000000f6f5ab723e */ /* 0x004fe200000010ff */
[C---:B------:R-:W-:Y:S02]  /*109d0*/  FMUL.FTZ R49, R3.reuse, R49 ;  /* 0x0000003103317220 */ /* 0x040fe40000410000 */
[C---:B------:R-:W-:Y:S02]  /*109e0*/  FMUL.FTZ R52, R3.reuse, R52 ;  /* 0x0000003403347220 */ /* 0x040fe40000410000 */
[C---:B------:R-:W-:Y:S02]  /*109f0*/  FMUL.FTZ R53, R3.reuse, R53 ;  /* 0x0000003503357220 */ /* 0x040fe40000410000 */
[C---:B------:R-:W-:Y:S02]  /*10a00*/  FMUL.FTZ R56, R3.reuse, R56 ;  /* 0x0000003803387220 */ /* 0x040fe40000410000 */
[C---:B------:R-:W-:Y:S02]  /*10a10*/  FMUL.FTZ R57, R3.reuse, R57 ;  /* 0x0000003903397220 */ /* 0x040fe40000410000 */
[C---:B-1----:R-:W-:Y:S02]  /*10a20*/  FMUL.FTZ R6, R0.reuse, R138 ;  /* 0x0000008a00067220 */ /* 0x042fe40000410000 */
[C---:B------:R-:W-:Y:S02]  /*10a30*/  FMUL.FTZ R7, R0.reuse, R139 ;  /* 0x0000008b00077220 */ /* 0x040fe40000410000 */
[----:B------:R-:W1:Y:S01]  /*10a40*/  LDSM.16.MT88.4 R136, [R211+0x18000] ;  /* 0x01800000d388783b */ /* 0x000e620000004200 */
[C---:B------:R-:W-:Y:S02]  /*10a50*/  FMUL.FTZ R10, R0.reuse, R142 ;  /* 0x0000008e000a7220 */ /* 0x040fe40000410000 */
[C---:B------:R-:W-:Y:S02]  /*10a60*/  FMUL.FTZ R11, R0.reuse, R143 ;  /* 0x0000008f000b7220 */ /* 0x040fe40000410000 */
[C---:B------:R-:W-:Y:S03]  /*10a70*/  HMMA.16816.F32.BF16 R4, R168.reuse, R12, R4 ;  /* 0x0000000ca804723c */ /* 0x040fe60000041804 */
[----:B------:R-:W2:Y:S02]  /*10a80*/  LDSM.16.MT88.4 R140, [R209+0x1a000] ;  /* 0x01a00000d18c783b */ /* 0x000ea40000004200 */
[C---:B------:R-:W-:Y:S02]  /*10a90*/  FMUL.FTZ R18, R0.reuse, R150 ;  /* 0x0000009600127220 */ /* 0x040fe40000410000 */
[C---:B------:R-:W-:Y:S01]  /*10aa0*/  FMUL.FTZ R12, R3.reuse, R144 ;  /* 0x00000090030c7220 */ /* 0x040fe20000410000 */
[C---:B------:R-:W-:Y:S04]  /*10ab0*/  HMMA.16816.F32.BF16 R8, R168.reuse, R14, R8 ;  /* 0x0000000ea808723c */ /* 0x040fe80000041808 */
[----:B------:R-:W-:Y:S02]  /*10ac0*/  FMUL.FTZ R13, R3, R145 ;  /* 0x00000091030d7220 */ /* 0x000fe40000410000 */
[C---:B------:R-:W-:Y:S02]  /*10ad0*/  FMUL.FTZ R19, R0.reuse, R151 ;  /* 0x0000009700137220 */ /* 0x040fe40000410000 */
[C---:B------:R-:W-:Y:S01]  /*10ae0*/  FMUL.FTZ R14, R0.reuse, R146 ;  /* 0x00000092000e7220 */ /* 0x040fe20000410000 */
[----:B------:R-:W-:Y:S03]  /*10af0*/  LDSM.16.MT88.4 R148, [R210+0x18800] ;  /* 0x01880000d294783b */ /* 0x000fe60000004200 */
[C---:B------:R-:W-:Y:S02]  /*10b00*/  FMUL.FTZ R15, R0.reuse, R147 ;  /* 0x00000093000f7220 */ /* 0x040fe40000410000 */
[C---:B------:R-:W-:Y:S02]  /*10b10*/  FMUL.FTZ R26, R0.reuse, R158 ;  /* 0x0000009e001a7220 */ /* 0x040fe40000410000 */
[C---:B------:R-:W-:Y:S01]  /*10b20*/  FMUL.FTZ R27, R0.reuse, R159 ;  /* 0x0000009f001b7220 */ /* 0x040fe20000410000 */
[----:B------:R-:W4:Y:S01]  /*10b30*/  LDSM.16.MT88.4 R144, [R210+0x1a000] ;  /* 0x01a00000d290783b */ /* 0x000f220000004200 */
[C---:B------:R-:W-:Y:S01]  /*10b40*/  FMUL.FTZ R34, R0.reuse, R166 ;  /* 0x000000a600227220 */ /* 0x040fe20000410000 */
[C---:B------:R-:W-:Y:S03]  /*10b50*/  HMMA.16816.F32.BF16 R12, R168.reuse, R20, R12 ;  /* 0x00000014a80c723c */ /* 0x040fe6000004180c */
[C---:B------:R-:W-:Y:S02]  /*10b60*/  FMUL.FTZ R35, R0.reuse, R167 ;  /* 0x000000a700237220 */ /* 0x040fe40000410000 */
[--C-:B---3--:R-:W-:Y:S01]  /*10b70*/  FFMA.FTZ R2, R175, c[0x0][0x23c], -R172.reuse ;  /* 0x00008f00af027a23 */ /* 0x108fe200000108ac */
[----:B------:R-:W-:Y:S01]  /*10b80*/  LDSM.16.MT88.4 R156, [R209+0x1a800] ;  /* 0x01a80000d19c783b */ /* 0x000fe20000004200 */
[C---:B------:R-:W-:Y:S01]  /*10b90*/  FMUL.FTZ R20, R3.reuse, R152 ;  /* 0x0000009803147220 */ /* 0x040fe20000410000 */
[C---:B------:R-:W-:Y:S01]  /*10ba0*/  HMMA.16816.F32.BF16 R16, R168.reuse, R22, R16 ;  /* 0x00000016a810723c */ /* 0x040fe20000041810 */
[----:B------:R3:W5:Y:S03]  /*10bb0*/  MUFU.EX2 R205, R2 ;  /* 0x0000000200cd7308 */ /* 0x0007660000000800 */
[C---:B------:R-:W-:Y:S02]  /*10bc0*/  FMUL.FTZ R21, R3.reuse, R153 ;  /* 0x0000009903157220 */ /* 0x040fe40000410000 */
[C---:B------:R-:W-:Y:S01]  /*10bd0*/  FMUL.FTZ R38, R0.reuse, R38 ;  /* 0x0000002600267220 */ /* 0x040fe20000410000 */
[----:B------:R-:W-:Y:S01]  /*10be0*/  LDSM.16.MT88.4 R164, [R209+0x1c800] ;  /* 0x01c80000d1a4783b */ /* 0x000fe20000004200 */
[C---:B------:R-:W-:Y:S04]  /*10bf0*/  FMUL.FTZ R22, R0.reuse, R154 ;  /* 0x0000009a00167220 */ /* 0x040fe80000410000 */
[C---:B------:R-:W-:Y:S02]  /*10c00*/  FMUL.FTZ R23, R0.reuse, R155 ;  /* 0x0000009b00177220 */ /* 0x040fe40000410000 */
[C---:B------:R-:W-:Y:S01]  /*10c10*/  FMUL.FTZ R39, R0.reuse, R39 ;  /* 0x0000002700277220 */ /* 0x040fe20000410000 */
[----:B------:R-:W-:Y:S01]  /*10c20*/  LDSM.16.MT88.4 R152, [R211+0x18800] ;  /* 0x01880000d398783b */ /* 0x000fe20000004200 */
[C---:B------:R-:W-:Y:S02]  /*10c30*/  FMUL.FTZ R42, R0.reuse, R42 ;  /* 0x0000002a002a7220 */ /* 0x040fe40000410000 */
[C---:B------:R-:W-:Y:S01]  /*10c40*/  FMUL.FTZ R43, R0.reuse, R43 ;  /* 0x0000002b002b7220 */ /* 0x040fe20000410000 */
[C---:B------:R-:W-:Y:S03]  /*10c50*/  HMMA.16816.F32.BF16 R20, R168.reuse, R28, R20 ;  /* 0x0000001ca814723c */ /* 0x040fe60000041814 */
[C---:B------:R-:W-:Y:S02]  /*10c60*/  FMUL.FTZ R46, R0.reuse, R46 ;  /* 0x0000002e002e7220 */ /* 0x040fe40000410000 */
[----:B------:R-:W-:Y:S02]  /*10c70*/  FMUL.FTZ R47, R0, R47 ;  /* 0x0000002f002f7220 */ /* 0x000fe40000410000 */
[C---:B------:R-:W-:Y:S01]  /*10c80*/  FMUL.FTZ R28, R3.reuse, R160 ;  /* 0x000000a0031c7220 */ /* 0x040fe20000410000 */
[C---:B------:R-:W-:Y:S04]  /*10c90*/  HMMA.16816.F32.BF16 R24, R168.reuse, R30, R24 ;  /* 0x0000001ea818723c */ /* 0x040fe80000041818 */
[C---:B------:R-:W-:Y:S02]  /*10ca0*/  FMUL.FTZ R29, R3.reuse, R161 ;  /* 0x000000a1031d7220 */ /* 0x040fe40000410000 */
[--C-:B---3--:R-:W-:Y:S02]  /*10cb0*/  FFMA.FTZ R2, R176, c[0x0][0x23c], -R172.reuse ;  /* 0x00008f00b0027a23 */ /* 0x108fe400000108ac */
[C---:B------:R-:W-:Y:S02]  /*10cc0*/  FMUL.FTZ R30, R0.reuse, R162 ;  /* 0x000000a2001e7220 */ /* 0x040fe40000410000 */
[----:B------:R3:W-:Y:S02]  /*10cd0*/  MUFU.EX2 R204, R2 ;  /* 0x0000000200cc7308 */ /* 0x0007e40000000800 */
[C---:B------:R-:W-:Y:S02]  /*10ce0*/  FMUL.FTZ R31, R0.reuse, R163 ;  /* 0x000000a3001f7220 */ /* 0x040fe40000410000 */
[----:B------:R-:W-:Y:S01]  /*10cf0*/  LDSM.16.MT88.4 R160, [R212+0x1a800] ;  /* 0x01a80000d4a0783b */ /* 0x000fe20000004200 */
[C---:B------:R-:W-:Y:S02]  /*10d00*/  FMUL.FTZ R50, R0.reuse, R50 ;  /* 0x0000003200327220 */ /* 0x040fe40000410000 */
[C---:B------:R-:W-:Y:S02]  /*10d10*/  FMUL.FTZ R51, R0.reuse, R51 ;  /* 0x0000003300337220 */ /* 0x040fe40000410000 */
[C---:B-1----:R-:W-:Y:S03]  /*10d20*/  HMMA.16816.F32.BF16 R28, R168.reuse, R136, R28 ;  /* 0x00000088a81c723c */ /* 0x042fe6000004181c */
[C---:B------:R-:W-:Y:S02]  /*10d30*/  FMUL.FTZ R54, R0.reuse, R54 ;  /* 0x0000003600367220 */ /* 0x040fe40000410000 */
[C---:B------:R-:W-:Y:S02]  /*10d40*/  FMUL.FTZ R55, R0.reuse, R55 ;  /* 0x0000003700377220 */ /* 0x040fe40000410000 */
[C---:B------:R-:W-:Y:S01]  /*10d50*/  FMUL.FTZ R58, R0.reuse, R58 ;  /* 0x0000003a003a7220 */ /* 0x040fe20000410000 */
[C---:B------:R-:W-:Y:S01]  /*10d60*/  HMMA.16816.F32.BF16 R32, R168.reuse, R138, R32 ;  /* 0x0000008aa820723c */ /* 0x040fe20000041820 */
[----:B------:R-:W1:Y:S03]  /*10d70*/  LDSM.16.MT88.4 R136, [R212+0x1a000] ;  /* 0x01a00000d488783b */ /* 0x000e660000004200 */
[C---:B------:R-:W-:Y:S02]  /*10d80*/  FMUL.FTZ R59, R0.reuse, R59 ;  /* 0x0000003b003b7220 */ /* 0x040fe40000410000 */
[----:B------:R-:W-:Y:S02]  /*10d90*/  FMUL.FTZ R60, R3, R60 ;  /* 0x0000003c033c7220 */ /* 0x000fe40000410000 */
[C---:B--2---:R-:W-:Y:S04]  /*10da0*/  HMMA.16816.F32.BF16 R36, R168.reuse, R140, R36 ;  /* 0x0000008ca824723c */ /* 0x044fe80000041824 */
[--C-:B---3--:R-:W-:Y:S02]  /*10db0*/  FFMA.FTZ R2, R177, c[0x0][0x23c], -R172.reuse ;  /* 0x00008f00b1027a23 */ /* 0x108fe400000108ac */
[C---:B------:R-:W-:Y:S02]  /*10dc0*/  FMUL.FTZ R61, R3.reuse, R61 ;  /* 0x0000003d033d7220 */ /* 0x040fe40000410000 */
[C---:B------:R-:W-:Y:S01]  /*10dd0*/  HMMA.16816.F32.BF16 R40, R168.reuse, R142, R40 ;  /* 0x0000008ea828723c */ /* 0x040fe20000041828 */
[----:B------:R-:W2:Y:S01]  /*10de0*/  LDSM.16.MT88.4 R140, [R211+0x1a000] ;  /* 0x01a00000d38c783b */ /* 0x000ea20000004200 */
[----:B------:R3:W-:Y:S02]  /*10df0*/  MUFU.EX2 R203, R2 ;  /* 0x0000000200cb7308 */ /* 0x0007e40000000800 */
[C---:B------:R-:W-:Y:S02]  /*10e00*/  FMUL.FTZ R62, R0.reuse, R62 ;  /* 0x0000003e003e7220 */ /* 0x040fe40000410000 */
[C---:B------:R-:W-:Y:S02]  /*10e10*/  FMUL.FTZ R63, R0.reuse, R63 ;  /* 0x0000003f003f7220 */ /* 0x040fe40000410000 */
[C---:B----4-:R-:W-:Y:S04]  /*10e20*/  HMMA.16816.F32.BF16 R44, R168.reuse, R144, R44 ;  /* 0x00000090a82c723c */ /* 0x050fe8000004182c */
[C---:B------:R-:W-:Y:S02]  /*10e30*/  FMUL.FTZ R64, R3.reuse, R64 ;  /* 0x0000004003407220 */ /* 0x040fe40000410000 */
[C---:B------:R-:W-:Y:S02]  /*10e40*/  FMUL.FTZ R65, R3.reuse, R65 ;  /* 0x0000004103417220 */ /* 0x040fe40000410000 */
[C---:B------:R-:W-:Y:S01]  /*10e50*/  HMMA.16816.F32.BF16 R48, R168.reuse, R146, R48 ;  /* 0x00000092a830723c */ /* 0x040fe20000041830 */
[----:B------:R-:W4:Y:S03]  /*10e60*/  LDSM.16.MT88.4 R144, [R209+0x1c000] ;  /* 0x01c00000d190783b */ /* 0x000f260000004200 */
[C---:B------:R-:W-:Y:S02]  /*10e70*/  FMUL.FTZ R66, R0.reuse, R66 ;  /* 0x0000004200427220 */ /* 0x040fe40000410000 */
[----:B------:R-:W-:Y:S02]  /*10e80*/  FMUL.FTZ R67, R0, R67 ;  /* 0x0000004300437220 */ /* 0x000fe40000410000 */
[C---:B------:R-:W-:Y:S01]  /*10e90*/  FMUL.FTZ R68, R3.reuse, R68 ;  /* 0x0000004403447220 */ /* 0x040fe20000410000 */
[C---:B-1----:R-:W-:Y:S03]  /*10ea0*/  HMMA.16816.F32.BF16 R52, R168.reuse, R136, R52 ;  /* 0x00000088a834723c */ /* 0x042fe60000041834 */
[--C-:B---3--:R-:W-:Y:S02]  /*10eb0*/  FFMA.FTZ R2, R178, c[0x0][0x23c], -R173.reuse ;  /* 0x00008f00b2027a23 */ /* 0x108fe400000108ad */
[C---:B------:R-:W-:Y:S02]  /*10ec0*/  FMUL.FTZ R69, R3.reuse, R69 ;  /* 0x0000004503457220 */ /* 0x040fe40000410000 */
[C---:B------:R-:W-:Y:S01]  /*10ed0*/  FMUL.FTZ R70, R0.reuse, R70 ;  /* 0x0000004600467220 */ /* 0x040fe20000410000 */
[C---:B------:R-:W-:Y:S01]  /*10ee0*/  HMMA.16816.F32.BF16 R56, R168.reuse, R138, R56 ;  /* 0x0000008aa838723c */ /* 0x040fe20000041838 */
[----:B------:R-:W1:Y:S01]  /*10ef0*/  LDSM.16.MT88.4 R136, [R210+0x1c000] ;  /* 0x01c00000d288783b */ /* 0x000e620000004200 */
[----:B------:R3:W-:Y:S02]  /*10f00*/  MUFU.EX2 R202, R2 ;  /* 0x0000000200ca7308 */ /* 0x0007e40000000800 */
[C---:B------:R-:W-:Y:S02]  /*10f10*/  FMUL.FTZ R71, R0.reuse, R71 ;  /* 0x0000004700477220 */ /* 0x040fe40000410000 */
[C---:B------:R-:W-:Y:S02]  /*10f20*/  FMUL.FTZ R72, R3.reuse, R72 ;  /* 0x0000004803487220 */ /* 0x040fe40000410000 */
[C---:B--2---:R-:W-:Y:S04]  /*10f30*/  HMMA.16816.F32.BF16 R60, R168.reuse, R140, R60 ;  /* 0x0000008ca83c723c */ /* 0x044fe8000004183c */
[C---:B------:R-:W-:Y:S02]  /*10f40*/  FMUL.FTZ R73, R3.reuse, R73 ;  /* 0x0000004903497220 */ /* 0x040fe40000410000 */
[C---:B------:R-:W-:Y:S02]  /*10f50*/  FMUL.FTZ R74, R0.reuse, R74 ;  /* 0x0000004a004a7220 */ /* 0x040fe40000410000 */
[C---:B------:R-:W-:Y:S01]  /*10f60*/  HMMA.16816.F32.BF16 R64, R168.reuse, R142, R64 ;  /* 0x0000008ea840723c */ /* 0x040fe20000041840 */
[----:B------:R-:W2:Y:S03]  /*10f70*/  LDSM.16.MT88.4 R140, [R212+0x1c000] ;  /* 0x01c00000d48c783b */ /* 0x000ea60000004200 */
[C---:B------:R-:W-:Y:S02]  /*10f80*/  FMUL.FTZ R75, R0.reuse, R75 ;  /* 0x0000004b004b7220 */ /* 0x040fe40000410000 */
[----:B------:R-:W-:Y:S02]  /*10f90*/  FMUL.FTZ R76, R3, R76 ;  /* 0x0000004c034c7220 */ /* 0x000fe40000410000 */
[C---:B----4-:R-:W-:Y:S04]  /*10fa0*/  HMMA.16816.F32.BF16 R68, R168.reuse, R144, R68 ;  /* 0x00000090a844723c */ /* 0x050fe80000041844 */
[--C-:B---3--:R-:W-:Y:S02]  /*10fb0*/  FFMA.FTZ R2, R179, c[0x0][0x23c], -R173.reuse ;  /* 0x00008f00b3027a23 */ /* 0x108fe400000108ad */
[----:B------:R-:W-:Y:S01]  /*10fc0*/  LDSM.16.MT88.4 R176, [R211+0x19800] ;  /* 0x01980000d3b0783b */ /* 0x000fe20000004200 */
[C---:B------:R-:W-:Y:S01]  /*10fd0*/  FMUL.FTZ R77, R3.reuse, R77 ;  /* 0x0000004d034d7220 */ /* 0x040fe20000410000 */
[C---:B------:R-:W-:Y:S01]  /*10fe0*/  HMMA.16816.F32.BF16 R72, R168.reuse, R146, R72 ;  /* 0x00000092a848723c */ /* 0x040fe20000041848 */
[----:B------:R3:W4:Y:S03]  /*10ff0*/  MUFU.EX2 R201, R2 ;  /* 0x0000000200c97308 */ /* 0x0007260000000800 */
[C---:B------:R-:W-:Y:S02]  /*11000*/  FMUL.FTZ R78, R0.reuse, R78 ;  /* 0x0000004e004e7220 */ /* 0x040fe40000410000 */
[----:B------:R-:W4:Y:S01]  /*11010*/  LDSM.16.MT88.4 R144, [R211+0x1c000] ;  /* 0x01c00000d390783b */ /* 0x000f220000004200 */
[C---:B------:R-:W-:Y:S02]  /*11020*/  FMUL.FTZ R79, R0.reuse, R79 ;  /* 0x0000004f004f7220 */ /* 0x040fe40000410000 */
[C---:B------:R-:W-:Y:S03]  /*11030*/  FMUL.FTZ R80, R3.reuse, R80 ;  /* 0x0000005003507220 */ /* 0x040fe60000410000 */
[C---:B------:R-:W-:Y:S02]  /*11040*/  FMUL.FTZ R81, R3.reuse, R81 ;  /* 0x0000005103517220 */ /* 0x040fe40000410000 */
[C---:B-1----:R-:W-:Y:S03]  /*11050*/  HMMA.16816.F32.BF16 R76, R168.reuse, R136, R76 ;  /* 0x00000088a84c723c */ /* 0x042fe6000004184c */
[C---:B------:R-:W-:Y:S02]  /*11060*/  FMUL.FTZ R82, R0.reuse, R82 ;  /* 0x0000005200527220 */ /* 0x040fe40000410000 */
[C---:B------:R-:W-:Y:S02]  /*11070*/  FMUL.FTZ R83, R0.reuse, R83 ;  /* 0x0000005300537220 */ /* 0x040fe40000410000 */
[C---:B------:R-:W-:Y:S02]  /*11080*/  FMUL.FTZ R84, R3.reuse, R84 ;  /* 0x0000005403547220 */ /* 0x040fe40000410000 */
[C---:B------:R-:W-:Y:S03]  /*11090*/  FMUL.FTZ R85, R3.reuse, R85 ;  /* 0x0000005503557220 */ /* 0x040fe60000410000 */
[C---:B------:R-:W-:Y:S01]  /*110a0*/  HMMA.16816.F32.BF16 R80, R168.reuse, R138, R80 ;  /* 0x0000008aa850723c */ /* 0x040fe20000041850 */
[----:B------:R-:W1:Y:S02]  /*110b0*/  LDSM.16.MT88.4 R136, [R209+0x1e000] ;  /* 0x01e00000d188783b */ /* 0x000e640000004200 */
[C---:B------:R-:W-:Y:S02]  /*110c0*/  FMUL.FTZ R86, R0.reuse, R86 ;  /* 0x0000005600567220 */ /* 0x040fe40000410000 */
[----:B------:R-:W-:Y:S02]  /*110d0*/  FMUL.FTZ R87, R0, R87 ;  /* 0x0000005700577220 */ /* 0x000fe40000410000 */
[--C-:B---3--:R-:W-:Y:S02]  /*110e0*/  FFMA.FTZ R2, R180, c[0x0][0x23c], -R173.reuse ;  /* 0x00008f00b4027a23 */ /* 0x108fe400000108ad */
[C---:B------:R-:W-:Y:S02]  /*110f0*/  FMUL.FTZ R88, R3.reuse, R88 ;  /* 0x0000005803587220 */ /* 0x040fe40000410000 */
[----:B------:R3:W-:Y:S01]  /*11100*/  MUFU.EX2 R200, R2 ;  /* 0x0000000200c87308 */ /* 0x0007e20000000800 */
[C---:B--2---:R-:W-:Y:S03]  /*11110*/  HMMA.16816.F32.BF16 R84, R168.reuse, R140, R84 ;  /* 0x0000008ca854723c */ /* 0x044fe60000041854 */
[C---:B------:R-:W-:Y:S02]  /*11120*/  FMUL.FTZ R89, R3.reuse, R89 ;  /* 0x0000005903597220 */ /* 0x040fe40000410000 */
[C---:B------:R-:W-:Y:S02]  /*11130*/  FMUL.FTZ R90, R0.reuse, R90 ;  /* 0x0000005a005a7220 */ /* 0x040fe40000410000 */
[C---:B------:R-:W-:Y:S02]  /*11140*/  FMUL.FTZ R91, R0.reuse, R91 ;  /* 0x0000005b005b7220 */ /* 0x040fe40000410000 */
[C---:B------:R-:W-:Y:S03]  /*11150*/  FMUL.FTZ R92, R3.reuse, R92 ;  /* 0x0000005c035c7220 */ /* 0x040fe60000410000 */
[C---:B------:R-:W-:Y:S02]  /*11160*/  FMUL.FTZ R93, R3.reuse, R93 ;  /* 0x0000005d035d7220 */ /* 0x040fe40000410000 */
[C---:B------:R-:W-:Y:S01]  /*11170*/  HMMA.16816.F32.BF16 R88, R168.reuse, R142, R88 ;  /* 0x0000008ea858723c */ /* 0x040fe20000041858 */
[----:B------:R-:W2:Y:S02]  /*11180*/  LDSM.16.MT88.4 R140, [R210+0x1e000] ;  /* 0x01e00000d28c783b */ /* 0x000ea40000004200 */
[C---:B------:R-:W-:Y:S02]  /*11190*/  FMUL.FTZ R94, R0.reuse, R94 ;  /* 0x0000005e005e7220 */ /* 0x040fe40000410000 */
[C---:B------:R-:W-:Y:S02]  /*111a0*/  FMUL.FTZ R95, R0.reuse, R95 ;  /* 0x0000005f005f7220 */ /* 0x040fe40000410000 */
[----:B------:R-:W-:Y:S02]  /*111b0*/  FMUL.FTZ R96, R3, R96 ;  /* 0x0000006003607220 */ /* 0x000fe40000410000 */
[--C-:B---3--:R-:W-:Y:S03]  /*111c0*/  FFMA.FTZ R2, R181, c[0x0][0x23c], -R173.reuse ;  /* 0x00008f00b5027a23 */ /* 0x108fe600000108ad */
[C---:B----4-:R-:W-:Y:S01]  /*111d0*/  HMMA.16816.F32.BF16 R92, R168.reuse, R144, R92 ;  /* 0x00000090a85c723c */ /* 0x050fe2000004185c */
[----:B------:R3:W4:Y:S02]  /*111e0*/  MUFU.EX2 R199, R2 ;  /* 0x0000000200c77308 */ /* 0x0007240000000800 */
[C---:B------:R-:W-:Y:S02]  /*111f0*/  FMUL.FTZ R97, R3.reuse, R97 ;  /* 0x0000006103617220 */ /* 0x040fe40000410000 */
[C---:B------:R-:W-:Y:S02]  /*11200*/  FMUL.FTZ R98, R0.reuse, R98 ;  /* 0x0000006200627220 */ /* 0x040fe40000410000 */
[C---:B------:R-:W-:Y:S02]  /*11210*/  FMUL.FTZ R99, R0.reuse, R99 ;  /* 0x0000006300637220 */ /* 0x040fe40000410000 */
[C---:B------:R-:W-:Y:S03]  /*11220*/  FMUL.FTZ R100, R3.reuse, R100 ;  /* 0x0000006403647220 */ /* 0x040fe60000410000 */
[C---:B------:R-:W-:Y:S02]  /*11230*/  FMUL.FTZ R101, R3.reuse, R101 ;  /* 0x0000006503657220 */ /* 0x040fe40000410000 */
[C---:B------:R-:W-:Y:S01]  /*11240*/  HMMA.16816.F32.BF16 R96, R168.reuse, R146, R96 ;  /* 0x00000092a860723c */ /* 0x040fe20000041860 */
[----:B------:R-:W4:Y:S02]  /*11250*/  LDSM.16.MT88.4 R144, [R212+0x1e000] ;  /* 0x01e00000d490783b */ /* 0x000f240000004200 */
[C---:B------:R-:W-:Y:S02]  /*11260*/  FMUL.FTZ R102, R0.reuse, R102 ;  /* 0x0000006600667220 */ /* 0x040fe40000410000 */
[C---:B------:R-:W-:Y:S02]  /*11270*/  FMUL.FTZ R103, R0.reuse, R103 ;  /* 0x0000006700677220 */ /* 0x040fe40000410000 */
[C---:B------:R-:W-:Y:S02]  /*11280*/  FMUL.FTZ R104, R3.reuse, R104 ;  /* 0x0000006803687220 */ /* 0x040fe40000410000 */
[----:B------:R-:W-:Y:S03]  /*11290*/  FMUL.FTZ R105, R3, R105 ;  /* 0x0000006903697220 */ /* 0x000fe60000410000 */
[C---:B-1----:R-:W-:Y:S03]  /*112a0*/  HMMA.16816.F32.BF16 R100, R168.reuse, R136, R100 ;  /* 0x00000088a864723c */ /* 0x042fe60000041864 */
[C---:B------:R-:W-:Y:S02]  /*112b0*/  FMUL.FTZ R106, R0.reuse, R106 ;  /* 0x0000006a006a7220 */ /* 0x040fe40000410000 */
[C---:B------:R-:W-:Y:S02]  /*112c0*/  FMUL.FTZ R107, R0.reuse, R107 ;  /* 0x0000006b006b7220 */ /* 0x040fe40000410000 */
[--C-:B---3--:R-:W-:Y:S02]  /*112d0*/  FFMA.FTZ R2, R183, c[0x0][0x23c], -R172.reuse ;  /* 0x00008f00b7027a23 */ /* 0x108fe400000108ac */
[C---:B------:R-:W-:Y:S02]  /*112e0*/  FMUL.FTZ R108, R3.reuse, R108 ;  /* 0x0000006c036c7220 */ /* 0x040fe40000410000 */
[----:B------:R1:W-:Y:S01]  /*112f0*/  MUFU.EX2 R198, R2 ;  /* 0x0000000200c67308 */ /* 0x0003e20000000800 */
[C---:B------:R-:W-:Y:S01]  /*11300*/  HMMA.16816.F32.BF16 R104, R168.reuse, R138, R104 ;  /* 0x0000008aa868723c */ /* 0x040fe20000041868 */
[----:B------:R-:W3:Y:S02]  /*11310*/  LDSM.16.MT88.4 R136, [R211+0x1e000] ;  /* 0x01e00000d388783b */ /* 0x000ee40000004200 */
[C---:B------:R-:W-:Y:S02]  /*11320*/  FMUL.FTZ R109, R3.reuse, R109 ;  /* 0x0000006d036d7220 */ /* 0x040fe40000410000 */
[C---:B------:R-:W-:Y:S02]  /*11330*/  FMUL.FTZ R110, R0.reuse, R110 ;  /* 0x0000006e006e7220 */ /* 0x040fe40000410000 */
[C---:B------:R-:W-:Y:S02]  /*11340*/  FMUL.FTZ R111, R0.reuse, R111 ;  /* 0x0000006f006f7220 */ /* 0x040fe40000410000 */
[C---:B------:R-:W-:Y:S03]  /*11350*/  FMUL.FTZ R112, R3.reuse, R112 ;  /* 0x0000007003707220 */ /* 0x040fe60000410000 */
[C---:B------:R-:W-:Y:S02]  /*11360*/  FMUL.FTZ R113, R3.reuse, R113 ;  /* 0x0000007103717220 */ /* 0x040fe40000410000 */
[C---:B--2---:R-:W-:Y:S03]  /*11370*/  HMMA.16816.F32.BF16 R108, R168.reuse, R140, R108 ;  /* 0x0000008ca86c723c */ /* 0x044fe6000004186c */
[C---:B------:R-:W-:Y:S02]  /*11380*/  FMUL.FTZ R114, R0.reuse, R114 ;  /* 0x0000007200727220 */ /* 0x040fe40000410000 */
[----:B------:R-:W-:Y:S02]  /*11390*/  FMUL.FTZ R115, R0, R115 ;  /* 0x0000007300737220 */ /* 0x000fe40000410000 */
[C---:B------:R-:W-:Y:S02]  /*113a0*/  FMUL.FTZ R116, R3.reuse, R116 ;  /* 0x0000007403747220 */ /* 0x040fe40000410000 */
[--C-:B-1----:R-:W-:Y:S02]  /*113b0*/  FFMA.FTZ R2, R182, c[0x0][0x23c], -R172.reuse ;  /* 0x00008f00b6027a23 */ /* 0x102fe400000108ac */
[----:B------:R-:W-:Y:S01]  /*113c0*/  LDSM.16.MT88.4 R180, [R209+0x1b800] ;  /* 0x01b80000d1b4783b */ /* 0x000fe20000004200 */
[C---:B------:R-:W-:Y:S01]  /*113d0*/  HMMA.16816.F32.BF16 R112, R168.reuse, R142, R112 ;  /* 0x0000008ea870723c */ /* 0x040fe20000041870 */
[----:B------:R1:W2:Y:S02]  /*113e0*/  MUFU.EX2 R197, R2 ;  /* 0x0000000200c57308 */ /* 0x0002a40000000800 */
[C---:B------:R-:W-:Y:S02]  /*113f0*/  FMUL.FTZ R117, R3.reuse, R117 ;  /* 0x0000007503757220 */ /* 0x040fe40000410000 */
[C---:B------:R-:W-:Y:S02]  /*11400*/  FMUL.FTZ R118, R0.reuse, R118 ;  /* 0x0000007600767220 */ /* 0x040fe40000410000 */
[C---:B------:R-:W-:Y:S01]  /*11410*/  FMUL.FTZ R119, R0.reuse, R119 ;  /* 0x0000007700777220 */ /* 0x040fe20000410000 */
[----:B------:R-:W2:Y:S01]  /*11420*/  LDSM.16.MT88.4 R140, [R209+0x18800] ;  /* 0x01880000d18c783b */ /* 0x000ea20000004200 */
[C---:B------:R-:W-:Y:S03]  /*11430*/  FMUL.FTZ R120, R3.reuse, R120 ;  /* 0x0000007803787220 */ /* 0x040fe60000410000 */
[C---:B------:R-:W-:Y:S02]  /*11440*/  FMUL.FTZ R121, R3.reuse, R121 ;  /* 0x0000007903797220 */ /* 0x040fe40000410000 */
[C---:B----4-:R-:W-:Y:S03]  /*11450*/  HMMA.16816.F32.BF16 R116, R168.reuse, R144, R116 ;  /* 0x00000090a874723c */ /* 0x050fe60000041874 */
[C---:B------:R-:W-:Y:S02]  /*11460*/  FMUL.FTZ R122, R0.reuse, R122 ;  /* 0x0000007a007a7220 */ /* 0x040fe40000410000 */
[C---:B------:R-:W-:Y:S02]  /*11470*/  FMUL.FTZ R123, R0.reuse, R123 ;  /* 0x0000007b007b7220 */ /* 0x040fe40000410000 */
[C---:B------:R-:W-:Y:S02]  /*11480*/  FMUL.FTZ R124, R3.reuse, R124 ;  /* 0x0000007c037c7220 */ /* 0x040fe40000410000 */
[C---:B------:R-:W-:Y:S03]  /*11490*/  FMUL.FTZ R125, R3.reuse, R125 ;  /* 0x0000007d037d7220 */ /* 0x040fe60000410000 */
[C---:B------:R-:W-:Y:S01]  /*114a0*/  HMMA.16816.F32.BF16 R120, R168.reuse, R146, R120 ;  /* 0x00000092a878723c */ /* 0x040fe20000041878 */
[----:B------:R-:W4:Y:S02]  /*114b0*/  LDSM.16.MT88.4 R144, [R212+0x18800] ;  /* 0x01880000d490783b */ /* 0x000f240000004200 */
[C---:B------:R-:W-:Y:S02]  /*114c0*/  FMUL.FTZ R126, R0.reuse, R126 ;  /* 0x0000007e007e7220 */ /* 0x040fe40000410000 */
[C---:B------:R-:W-:Y:S02]  /*114d0*/  FMUL.FTZ R127, R0.reuse, R127 ;  /* 0x0000007f007f7220 */ /* 0x040fe40000410000 */
[C---:B------:R-:W-:Y:S02]  /*114e0*/  FMUL.FTZ R128, R3.reuse, R128 ;  /* 0x0000008003807220 */ /* 0x040fe40000410000 */
[----:B------:R-:W-:Y:S03]  /*114f0*/  FMUL.FTZ R129, R3, R129 ;  /* 0x0000008103817220 */ /* 0x000fe60000410000 */
[C---:B---3--:R-:W-:Y:S03]  /*11500*/  HMMA.16816.F32.BF16 R124, R168.reuse, R136, R124 ;  /* 0x00000088a87c723c */ /* 0x048fe6000004187c */
[C---:B------:R-:W-:Y:S02]  /*11510*/  FMUL.FTZ R130, R0.reuse, R130 ;  /* 0x0000008200827220 */ /* 0x040fe40000410000 */
[----:B------:R-:W-:Y:S02]  /*11520*/  FMUL.FTZ R131, R0, R131 ;  /* 0x0000008300837220 */ /* 0x000fe40000410000 */
[----:B-----5:R-:W-:Y:S01]  /*11530*/  F2FP.BF16.PACK_AB R136, R205, R206 ;  /* 0x000000cecd88723e */ /* 0x020fe200000010ff */
[--C-:B-1----:R-:W-:Y:S01]  /*11540*/  FFMA.FTZ R2, R185, c[0x0][0x23c], -R172.reuse ;  /* 0x00008f00b9027a23 */ /* 0x102fe200000108ac */
[----:B------:R-:W-:Y:S03]  /*11550*/  F2FP.BF16.PACK_AB R137, R201, R202 ;  /* 0x000000cac989723e */ /* 0x000fe600000010ff */
[----:B------:R-:W-:Y:S01]  /*11560*/  HMMA.16816.F32.BF16 R128, R168, R138, R128 ;  /* 0x0000008aa880723c */ /* 0x000fe20000041880 */
[----:B------:R-:W-:Y:S01]  /*11570*/  LDSM.16.MT88.4 R168, [R210+0x1c800] ;  /* 0x01c80000d2a8783b */ /* 0x000fe20000004200 */
[----:B------:R1:W-:Y:S05]  /*11580*/  MUFU.EX2 R196, R2 ;  /* 0x0000000200c47308 */ /* 0x0003ea0000000800 */
[----:B------:R-:W-:Y:S02]  /*11590*/  F2FP.BF16.PACK_AB R138, R203, R204 ;  /* 0x000000cccb8a723e */ /* 0x000fe400000010ff */
[----:B------:R-:W-:Y:S07]  /*115a0*/  F2FP.BF16.PACK_AB R139, R199, R200 ;  /* 0x000000c8c78b723e */ /* 0x000fee00000010ff */
[C---:B--2---:R-:W-:Y:S08]  /*115b0*/  HMMA.16816.F32.BF16 R4, R136.reuse, R140, R4 ;  /* 0x0000008c8804723c */ /* 0x044ff00000041804 */
[C---:B------:R-:W-:Y:S01]  /*115c0*/  HMMA.16816.F32.BF16 R8, R136.reuse, R142, R8 ;  /* 0x0000008e8808723c */ /* 0x040fe20000041808 */
[----:B------:R-:W2:Y:S03]  /*115d0*/  LDSM.16.MT88.4 R140, [R210+0x1a800] ;  /* 0x01a80000d28c783b */ /* 0x000ea60000004200 */
[--C-:B-1----:R-:W-:Y:S04]  /*115e0*/  FFMA.FTZ R2, R186, c[0x0][0x23c], -R172.reuse ;  /* 0x00008f00ba027a23 */ /* 0x102fe800000108ac */
[C---:B------:R-:W-:Y:S01]  /*115f0*/  HMMA.16816.F32.BF16 R12, R136.reuse, R148, R12 ;  /* 0x00000094880c723c */ /* 0x040fe2000004180c */
[----:B------:R1:W3:Y:S07]  /*11600*/  MUFU.EX2 R195, R2 ;  /* 0x0000000200c37308 */ /* 0x0002ee0000000800 */
[C---:B------:R-:W-:Y:S01]  /*11610*/  HMMA.16816.F32.BF16 R16, R136.reuse, R150, R16 ;  /* 0x000000968810723c */ /* 0x040fe20000041810 */
[----:B------:R-:W5:Y:S07]  /*11620*/  LDSM.16.MT88.4 R148, [R211+0x1a800] ;  /* 0x01a80000d394783b */ /* 0x000f6e0000004200 */
[C---:B----4-:R-:W-:Y:S08]  /*11630*/  HMMA.16816.F32.BF16 R20, R136.reuse, R144, R20 ;  /* 0x000000908814723c */ /* 0x050ff00000041814 */
[C---:B------:R-:W-:Y:S01]  /*11640*/  HMMA.16816.F32.BF16 R24, R136.reuse, R146, R24 ;  /* 0x000000928818723c */ /* 0x040fe20000041818 */
[----:B------:R-:W4:Y:S03]  /*11650*/  LDSM.16.MT88.4 R144, [R212+0x1c800] ;  /* 0x01c80000d490783b */ /* 0x000f260000004200 */
[--C-:B-1----:R-:W-:Y:S04]  /*11660*/  FFMA.FTZ R2, R184, c[0x0][0x23c], -R173.reuse ;  /* 0x00008f00b8027a23 */ /* 0x102fe800000108ad */
[C---:B------:R-:W-:Y:S01]  /*11670*/  HMMA.16816.F32.BF16 R28, R136.reuse, R152, R28 ;  /* 0x00000098881c723c */ /* 0x040fe2000004181c */
[----:B------:R1:W-:Y:S07]  /*11680*/  MUFU.EX2 R194, R2 ;  /* 0x0000000200c27308 */ /* 0x0003ee0000000800 */
[C---:B------:R-:W-:Y:S01]  /*11690*/  HMMA.16816.F32.BF16 R32, R136.reuse, R154, R32 ;  /* 0x0000009a8820723c */ /* 0x040fe20000041820 */
[----:B------:R-:W3:Y:S07]  /*116a0*/  LDSM.16.MT88.4 R152, [R211+0x1c800] ;  /* 0x01c80000d398783b */ /* 0x000eee0000004200 */
[C---:B------:R-:W-:Y:S08]  /*116b0*/  HMMA.16816.F32.BF16 R36, R136.reuse, R156, R36 ;  /* 0x0000009c8824723c */ /* 0x040ff00000041824 */
[C---:B------:R-:W-:Y:S01]  /*116c0*/  HMMA.16816.F32.BF16 R40, R136.reuse, R158, R40 ;  /* 0x0000009e8828723c */ /* 0x040fe20000041828 */
[----:B------:R-:W-:Y:S03]  /*116d0*/  LDSM.16.MT88.4 R156, [R212+0x19000] ;  /* 0x01900000d49c783b */ /* 0x000fe60000004200 */
[--C-:B-1----:R-:W-:Y:S04]  /*116e0*/  FFMA.FTZ R2, R187, c[0x0][0x23c], -R173.reuse ;  /* 0x00008f00bb027a23 */ /* 0x102fe800000108ad */
[C---:B--2---:R-:W-:Y:S01]  /*116f0*/  HMMA.16816.F32.BF16 R44, R136.reuse, R140, R44 ;  /* 0x0000008c882c723c */ /* 0x044fe2000004182c */
[----:B------:R1:W2:Y:S07]  /*11700*/  MUFU.EX2 R193, R2 ;  /* 0x0000000200c17308 */ /* 0x0002ae0000000800 */
[C---:B------:R-:W-:Y:S01]  /*11710*/  HMMA.16816.F32.BF16 R48, R136.reuse, R142, R48 ;  /* 0x0000008e8830723c */ /* 0x040fe20000041830 */
[----:B------:R-:W2:Y:S07]  /*11720*/  LDSM.16.MT88.4 R140, [R209+0x1e800] ;  /* 0x01e80000d18c783b */ /* 0x000eae0000004200 */
[C---:B------:R-:W-:Y:S08]  /*11730*/  HMMA.16816.F32.BF16 R52, R136.reuse, R160, R52 ;  /* 0x000000a08834723c */ /* 0x040ff00000041834 */
[C---:B------:R-:W-:Y:S01]  /*11740*/  HMMA.16816.F32.BF16 R56, R136.reuse, R162, R56 ;  /* 0x000000a28838723c */ /* 0x040fe20000041838 */
[----:B------:R-:W-:Y:S03]  /*11750*/  LDSM.16.MT88.4 R160, [R211+0x19000] ;  /* 0x01900000d3a0783b */ /* 0x000fe60000004200 */
[--C-:B-1----:R-:W-:Y:S04]  /*11760*/  FFMA.FTZ R2, R188, c[0x0][0x23c], -R173.reuse ;  /* 0x00008f00bc027a23 */ /* 0x102fe800000108ad */
[C---:B-----5:R-:W-:Y:S01]  /*11770*/  HMMA.16816.F32.BF16 R60, R136.reuse, R148, R60 ;  /* 0x00000094883c723c */ /* 0x060fe2000004183c */
[----:B------:R1:W-:Y:S07]  /*11780*/  MUFU.EX2 R192, R2 ;  /* 0x0000000200c07308 */ /* 0x0003ee0000000800 */
[C---:B------:R-:W-:Y:S01]  /*11790*/  HMMA.16816.F32.BF16 R64, R136.reuse, R150, R64 ;  /* 0x000000968840723c */ /* 0x040fe20000041840 */
[----:B------:R-:W5:Y:S07]  /*117a0*/  LDSM.16.MT88.4 R148, [R210+0x1e800] ;  /* 0x01e80000d294783b */ /* 0x000f6e0000004200 */
[C---:B------:R-:W-:Y:S08]  /*117b0*/  HMMA.16816.F32.BF16 R68, R136.reuse, R164, R68 ;  /* 0x000000a48844723c */ /* 0x040ff00000041844 */
[C---:B------:R-:W-:Y:S01]  /*117c0*/  HMMA.16816.F32.BF16 R72, R136.reuse, R166, R72 ;  /* 0x000000a68848723c */ /* 0x040fe20000041848 */
[----:B------:R-:W-:Y:S03]  /*117d0*/  LDSM.16.MT88.4 R164, [R209+0x1b000] ;  /* 0x01b00000d1a4783b */ /* 0x000fe60000004200 */
[--C-:B-1----:R-:W-:Y:S04]  /*117e0*/  FFMA.FTZ R2, R189, c[0x0][0x23c], -R173.reuse ;  /* 0x00008f00bd027a23 */ /* 0x102fe800000108ad */
[C---:B------:R-:W-:Y:S01]  /*117f0*/  HMMA.16816.F32.BF16 R76, R136.reuse, R168, R76 ;  /* 0x000000a8884c723c */ /* 0x040fe2000004184c */
[----:B------:R1:W1:Y:S07]  /*11800*/  MUFU.EX2 R191, R2 ;  /* 0x0000000200bf7308 */ /* 0x00026e0000000800 */
[C---:B------:R-:W-:Y:S01]  /*11810*/  HMMA.16816.F32.BF16 R80, R136.reuse, R170, R80 ;  /* 0x000000aa8850723c */ /* 0x040fe20000041850 */
[----:B------:R-:W-:Y:S07]  /*11820*/  LDSM.16.MT88.4 R168, [R211+0x1b000] ;  /* 0x01b00000d3a8783b */ /* 0x000fee0000004200 */
[C---:B----4-:R-:W-:Y:S08]  /*11830*/  HMMA.16816.F32.BF16 R84, R136.reuse, R144, R84 ;  /* 0x000000908854723c */ /* 0x050ff00000041854 */
[C---:B------:R-:W-:Y:S01]  /*11840*/  HMMA.16816.F32.BF16 R88, R136.reuse, R146, R88 ;  /* 0x000000928858723c */ /* 0x040fe20000041858 */
[----:B------:R-:W4:Y:S03]  /*11850*/  LDSM.16.MT88.4 R144, [R212+0x1e800] ;  /* 0x01e80000d490783b */ /* 0x000f260000004200 */
[--C-:B-1----:R-:W-:Y:S04]  /*11860*/  FFMA.FTZ R2, R190, c[0x0][0x23c], -R172.reuse ;  /* 0x00008f00be027a23 */ /* 0x102fe800000108ac */
[C---:B---3--:R-:W-:Y:S01]  /*11870*/  HMMA.16816.F32.BF16 R92, R136.reuse, R152, R92 ;  /* 0x00000098885c723c */ /* 0x048fe2000004185c */
[----:B------:R1:W-:Y:S07]  /*11880*/  MUFU.EX2 R190, R2 ;  /* 0x0000000200be7308 */ /* 0x0003ee0000000800 */
[C---:B------:R-:W-:Y:S01]  /*11890*/  HMMA.16816.F32.BF16 R96, R136.reuse, R154, R96 ;  /* 0x0000009a8860723c */ /* 0x040fe20000041860 */
[----:B------:R-:W-:Y:S07]  /*118a0*/  LDSM.16.MT88.4 R152, [R210+0x19000] ;  /* 0x01900000d298783b */ /* 0x000fee0000004200 */
[C---:B--2---:R-:W-:Y:S08]  /*118b0*/  HMMA.16816.F32.BF16 R100, R136.reuse, R140, R100 ;  /* 0x0000008c8864723c */ /* 0x044ff00000041864 */
[C---:B------:R-:W-:Y:S01]  /*118c0*/  HMMA.16816.F32.BF16 R104, R136.reuse, R142, R104 ;  /* 0x0000008e8868723c */ /* 0x040fe20000041868 */
[----:B------:R-:W2:Y:S03]  /*118d0*/  LDSM.16.MT88.4 R140, [R211+0x1e800] ;  /* 0x01e80000d38c783b */ /* 0x000ea60000004200 */
[--C-:B-1----:R-:W-:Y:S04]  /*118e0*/  FFMA.FTZ R2, R207, c[0x0][0x23c], -R172.reuse ;  /* 0x00008f00cf027a23 */ /* 0x102fe800000108ac */
[C---:B-----5:R-:W-:Y:S01]  /*118f0*/  HMMA.16816.F32.BF16 R108, R136.reuse, R148, R108 ;  /* 0x00000094886c723c */ /* 0x060fe2000004186c */
[----:B------:R-:W3:Y:S01]  /*11900*/  LDL.LU R207, [R1+0x4] ;  /* 0x0000040001cf7983 */ /* 0x000ee20000300800 */
[----:B------:R1:W5:Y:S06]  /*11910*/  MUFU.EX2 R189, R2 ;  /* 0x0000000200bd7308 */ /* 0x00036c0000000800 */
[C---:B------:R-:W-:Y:S01]  /*11920*/  HMMA.16816.F32.BF16 R112, R136.reuse, R150, R112 ;  /* 0x000000968870723c */ /* 0x040fe20000041870 */
[----:B------:R-:W5:Y:S07]  /*11930*/  LDSM.16.MT88.4 R148, [R209+0x19000] ;  /* 0x01900000d194783b */ /* 0x000f6e0000004200 */
[C---:B----4-:R-:W-:Y:S08]  /*11940*/  HMMA.16816.F32.BF16 R116, R136.reuse, R144, R116 ;  /* 0x000000908874723c */ /* 0x050ff00000041874 */
[C---:B------:R-:W-:Y:S01]  /*11950*/  HMMA.16816.F32.BF16 R120, R136.reuse, R146, R120 ;  /* 0x000000928878723c */ /* 0x040fe20000041878 */
[----:B------:R-:W4:Y:S03]  /*11960*/  LDSM.16.MT88.4 R144, [R210+0x1b000] ;  /* 0x01b00000d290783b */ /* 0x000f260000004200 */
[--C-:B-1----:R-:W-:Y:S02]  /*11970*/  FFMA.FTZ R2, R241, c[0x0][0x23c], -R172.reuse ;  /* 0x00008f00f1027a23 */ /* 0x102fe400000108ac */
[----:B------:R-:W-:Y:S02]  /*11980*/  FFMA.FTZ R172, R242, c[0x0][0x23c], -R172 ;  /* 0x00008f00f2ac7a23 */ /* 0x000fe400000108ac */
[----:B------:R1:W-:Y:S01]  /*11990*/  MUFU.EX2 R188, R2 ;  /* 0x0000000200bc7308 */ /* 0x0003e20000000800 */
[C---:B--2---:R-:W-:Y:S01]  /*119a0*/  HMMA.16816.F32.BF16 R124, R136.reuse, R140, R124 ;  /* 0x0000008c887c723c */ /* 0x044fe2000004187c */
[----:B------:R-:W2:Y:S07]  /*119b0*/  LDL.LU R241, [R1] ;  /* 0x0000000001f17983 */ /* 0x000eae0000300800 */
[----:B------:R-:W-:Y:S01]  /*119c0*/  HMMA.16816.F32.BF16 R128, R136, R142, R128 ;  /* 0x0000008e8880723c */ /* 0x000fe20000041880 */
[----:B------:R-:W4:Y:S01]  /*119d0*/  LDSM.16.MT88.4 R140, [R212+0x1b000] ;  /* 0x01b00000d48c783b */ /* 0x000f220000004200 */
[----:B------:R-:W-:Y:S05]  /*119e0*/  MUFU.EX2 R187, R172 ;  /* 0x000000ac00bb7308 */ /* 0x000fea0000000800 */
[----:B------:R-:W-:Y:S02]  /*119f0*/  F2FP.BF16.PACK_AB R136, R197, R198 ;  /* 0x000000c6c588723e */ /* 0x000fe400000010ff */
[----:B------:R-:W-:Y:S03]  /*11a00*/  F2FP.BF16.PACK_AB R138, R195, R196 ;  /* 0x000000c4c38a723e */ /* 0x000fe600000010ff */
[----:B------:R-:W-:Y:S02]  /*11a10*/  F2FP.BF16.PACK_AB R137, R193, R194 ;  /* 0x000000c2c189723e */ /* 0x000fe400000010ff */
[----:B------:R-:W-:Y:S01]  /*11a20*/  F2FP.BF16.PACK_AB R139, R191, R192 ;  /* 0x000000c0bf8b723e */ /* 0x000fe200000010ff */
[--C-:B-1----:R-:W-:Y:S04]  /*11a30*/  FFMA.FTZ R2, R240, c[0x0][0x23c], -R173.reuse ;  /* 0x00008f00f0027a23 */ /* 0x102fe800000108ad */
[----:B------:R1:W-:Y:S02]  /*11a40*/  MUFU.EX2 R186, R2 ;  /* 0x0000000200ba7308 */ /* 0x0003e40000000800 */
[C---:B-----5:R-:W-:Y:S08]  /*11a50*/  HMMA.16816.F32.BF16 R4, R136.reuse, R148, R4 ;  /* 0x000000948804723c */ /* 0x060ff00000041804 */
[C---:B------:R-:W-:Y:S01]  /*11a60*/  HMMA.16816.F32.BF16 R8, R136.reuse, R150, R8 ;  /* 0x000000968808723c */ /* 0x040fe20000041808 */
[----:B------:R-:W5:Y:S07]  /*11a70*/  LDSM.16.MT88.4 R148, [R209+0x1d000] ;  /* 0x01d00000d194783b */ /* 0x000f6e0000004200 */
[C---:B------:R-:W-:Y:S04]  /*11a80*/  HMMA.16816.F32.BF16 R12, R136.reuse, R152, R12 ;  /* 0x00000098880c723c */ /* 0x040fe8000004180c */
[--C-:B-1----:R-:W-:Y:S04]  /*11a90*/  FFMA.FTZ R2, R243, c[0x0][0x23c], -R173.reuse ;  /* 0x00008f00f3027a23 */ /* 0x102fe800000108ad */
[C---:B------:R-:W-:Y:S01]  /*11aa0*/  HMMA.16816.F32.BF16 R16, R136.reuse, R154, R16 ;  /* 0x0000009a8810723c */ /* 0x040fe20000041810 */
[----:B------:R-:W-:Y:S01]  /*11ab0*/  LDSM.16.MT88.4 R152, [R211+0x1d000] ;  /* 0x01d00000d398783b */ /* 0x000fe20000004200 */
[----:B------:R1:W1:Y:S06]  /*11ac0*/  MUFU.EX2 R185, R2 ;  /* 0x0000000200b97308 */ /* 0x00026c0000000800 */
[C---:B------:R-:W-:Y:S08]  /*11ad0*/  HMMA.16816.F32.BF16 R20, R136.reuse, R156, R20 ;  /* 0x0000009c8814723c */ /* 0x040ff00000041814 */
[C---:B------:R-:W-:Y:S01]  /*11ae0*/  HMMA.16816.F32.BF16 R24, R136.reuse, R158, R24 ;  /* 0x0000009e8818723c */ /* 0x040fe20000041818 */
[----:B------:R-:W-:Y:S07]  /*11af0*/  LDSM.16.MT88.4 R156, [R210+0x1f000] ;  /* 0x01f00000d29c783b */ /* 0x000fee0000004200 */
[C---:B------:R-:W-:Y:S04]  /*11b00*/  HMMA.16816.F32.BF16 R28, R136.reuse, R160, R28 ;  /* 0x000000a0881c723c */ /* 0x040fe8000004181c */
[--C-:B-1----:R-:W-:Y:S02]  /*11b10*/  FFMA.FTZ R2, R244, c[0x0][0x23c], -R173.reuse ;  /* 0x00008f00f4027a23 */ /* 0x102fe400000108ad */
[----:B------:R-:W-:Y:S02]  /*11b20*/  FFMA.FTZ R173, R135, c[0x0][0x23c], -R173 ;  /* 0x00008f0087ad7a23 */ /* 0x000fe400000108ad */
[C---:B------:R-:W-:Y:S01]  /*11b30*/  HMMA.16816.F32.BF16 R32, R136.reuse, R162, R32 ;  /* 0x000000a28820723c */ /* 0x040fe20000041820 */
[----:B------:R-:W-:Y:S01]  /*11b40*/  LDSM.16.MT88.4 R160, [R212+0x1f000] ;  /* 0x01f00000d4a0783b */ /* 0x000fe20000004200 */
[----:B------:R1:W-:Y:S06]  /*11b50*/  MUFU.EX2 R134, R173 ;  /* 0x000000ad00867308 */ /* 0x0003ec0000000800 */
[C---:B------:R-:W-:Y:S04]  /*11b60*/  HMMA.16816.F32.BF16 R36, R136.reuse, R164, R36 ;  /* 0x000000a48824723c */ /* 0x040fe80000041824 */
[----:B------:R-:W5:Y:S04]  /*11b70*/  MUFU.EX2 R184, R2 ;  /* 0x0000000200b87308 */ /* 0x000f680000000800 */
[C---:B------:R-:W-:Y:S01]  /*11b80*/  HMMA.16816.F32.BF16 R40, R136.reuse, R166, R40 ;  /* 0x000000a68828723c */ /* 0x040fe20000041828 */
[----:B------:R-:W-:Y:S07]  /*11b90*/  LDSM.16.MT88.4 R164, [R210+0x19800] ;  /* 0x01980000d2a4783b */ /* 0x000fee0000004200 */
[C---:B----4-:R-:W-:Y:S01]  /*11ba0*/  HMMA.16816.F32.BF16 R44, R136.reuse, R144, R44 ;  /* 0x00000090882c723c */ /* 0x050fe2000004182c */
[----:B-1----:R-:W-:Y:S07]  /*11bb0*/  LDSM.16.MT88.4 R172, [R212+0x19800] ;  /* 0x01980000d4ac783b */ /* 0x002fee0000004200 */
[C---:B------:R-:W-:Y:S01]  /*11bc0*/  HMMA.16816.F32.BF16 R48, R136.reuse, R146, R48 ;  /* 0x000000928830723c */ /* 0x040fe20000041830 */
[----:B------:R-:W1:Y:S07]  /*11bd0*/  LDSM.16.MT88.4 R144, [R210+0x1d000] ;  /* 0x01d00000d290783b */ /* 0x000e6e0000004200 */
[C---:B------:R-:W-:Y:S08]  /*11be0*/  HMMA.16816.F32.BF16 R52, R136.reuse, R140, R52 ;  /* 0x0000008c8834723c */ /* 0x040ff00000041834 */
[C---:B------:R-:W-:Y:S01]  /*11bf0*/  HMMA.16816.F32.BF16 R56, R136.reuse, R142, R56 ;  /* 0x0000008e8838723c */ /* 0x040fe20000041838 */
[----:B------:R-:W4:Y:S07]  /*11c00*/  LDSM.16.MT88.4 R140, [R212+0x1d000] ;  /* 0x01d00000d48c783b */ /* 0x000f2e0000004200 */
[C---:B------:R-:W-:Y:S07]  /*11c10*/  HMMA.16816.F32.BF16 R60, R136.reuse, R168, R60 ;  /* 0x000000a8883c723c */ /* 0x040fee000004183c */
[----:B------:R-:W-:Y:S01]  /*11c20*/  F2FP.BF16.PACK_AB R168, R189, R190 ;  /* 0x000000bebda8723e */ /* 0x000fe200000010ff */
[C---:B------:R-:W-:Y:S04]  /*11c30*/  HMMA.16816.F32.BF16 R64, R136.reuse, R170, R64 ;  /* 0x000000aa8840723c */ /* 0x040fe80000041840 */
[----:B------:R-:W-:Y:S03]  /*11c40*/  F2FP.BF16.PACK_AB R169, R185, R186 ;  /* 0x000000bab9a9723e */ /* 0x000fe600000010ff */
[----:B------:R-:W-:Y:S01]  /*11c50*/  F2FP.BF16.PACK_AB R170, R187, R188 ;  /* 0x000000bcbbaa723e */ /* 0x000fe200000010ff */
[C---:B-----5:R-:W-:Y:S04]  /*11c60*/  HMMA.16816.F32.BF16 R68, R136.reuse, R148, R68 ;  /* 0x000000948844723c */ /* 0x060fe80000041844 */
[----:B------:R-:W-:Y:S04]  /*11c70*/  F2FP.BF16.PACK_AB R171, R134, R184 ;  /* 0x000000b886ab723e */ /* 0x000fe800000010ff */
[C---:B------:R-:W-:Y:S01]  /*11c80*/  HMMA.16816.F32.BF16 R72, R136.reuse, R150, R72 ;  /* 0x000000968848723c */ /* 0x040fe20000041848 */
[----:B------:R-:W5:Y:S07]  /*11c90*/  LDSM.16.MT88.4 R148, [R209+0x1f000] ;  /* 0x01f00000d194783b */ /* 0x000f6e0000004200 */
[C---:B-1----:R-:W-:Y:S08]  /*11ca0*/  HMMA.16816.F32.BF16 R76, R136.reuse, R144, R76 ;  /* 0x00000090884c723c */ /* 0x042ff0000004184c */
[C---:B------:R-:W-:Y:S01]  /*11cb0*/  HMMA.16816.F32.BF16 R80, R136.reuse, R146, R80 ;  /* 0x000000928850723c */ /* 0x040fe20000041850 */
[----:B------:R-:W1:Y:S07]  /*11cc0*/  LDSM.16.MT88.4 R144, [R211+0x1f000] ;  /* 0x01f00000d390783b */ /* 0x000e6e0000004200 */
[C---:B----4-:R-:W-:Y:S08]  /*11cd0*/  HMMA.16816.F32.BF16 R84, R136.reuse, R140, R84 ;  /* 0x0000008c8854723c */ /* 0x050ff00000041854 */
[C---:B------:R-:W-:Y:S01]  /*11ce0*/  HMMA.16816.F32.BF16 R88, R136.reuse, R142, R88 ;  /* 0x0000008e8858723c */ /* 0x040fe20000041858 */
[----:B------:R-:W4:Y:S07]  /*11cf0*/  LDSM.16.MT88.4 R140, [R209+0x19800] ;  /* 0x01980000d18c783b */ /* 0x000f2e0000004200 */
[C---:B------:R-:W-:Y:S08]  /*11d00*/  HMMA.16816.F32.BF16 R92, R136.reuse, R152, R92 ;  /* 0x00000098885c723c */ /* 0x040ff0000004185c */
[C---:B------:R-:W-:Y:S08]  /*11d10*/  HMMA.16816.F32.BF16 R96, R136.reuse, R154, R96 ;  /* 0x0000009a8860723c */ /* 0x040ff00000041860 */
[C---:B-----5:R-:W-:Y:S08]  /*11d20*/  HMMA.16816.F32.BF16 R100, R136.reuse, R148, R100 ;  /* 0x000000948864723c */ /* 0x060ff00000041864 */
[C---:B------:R-:W-:Y:S08]  /*11d30*/  HMMA.16816.F32.BF16 R104, R136.reuse, R150, R104 ;  /* 0x000000968868723c */ /* 0x040ff00000041868 */
[C---:B------:R-:W-:Y:S08]  /*11d40*/  HMMA.16816.F32.BF16 R108, R136.reuse, R156, R108 ;  /* 0x0000009c886c723c */ /* 0x040ff0000004186c */
[C---:B------:R-:W-:Y:S08]  /*11d50*/  HMMA.16816.F32.BF16 R112, R136.reuse, R158, R112 ;  /* 0x0000009e8870723c */ /* 0x040ff00000041870 */
[C---:B------:R-:W-:Y:S08]  /*11d60*/  HMMA.16816.F32.BF16 R116, R136.reuse, R160, R116 ;  /* 0x000000a08874723c */ /* 0x040ff00000041874 */
[C---:B------:R-:W-:Y:S04]  /*11d70*/  HMMA.16816.F32.BF16 R120, R136.reuse, R162, R120 ;  /* 0x000000a28878723c */ /* 0x040fe80000041878 */
[----:B---3--:R-:W-:Y:S04]  /*11d80*/  FFMA.FTZ R0, R0, R207, R248 ;  /* 0x000000cf00007223 */ /* 0x008fe800000100f8 */
[C---:B-1----:R-:W-:Y:S04]  /*11d90*/  HMMA.16816.F32.BF16 R124, R136.reuse, R144, R124 ;  /* 0x00000090887c723c */ /* 0x042fe8000004187c */
[----:B------:R-:W-:Y:S04]  /*11da0*/  FADD.FTZ R0, R247, R0 ;  /* 0x00000000f7007221 */ /* 0x000fe80000010000 */
[----:B------:R-:W-:Y:S04]  /*11db0*/  HMMA.16816.F32.BF16 R128, R136, R146, R128 ;  /* 0x000000928880723c */ /* 0x000fe80000041880 */
[----:B------:R-:W-:Y:S04]  /*11dc0*/  FADD.FTZ R0, R246, R0 ;  /* 0x00000000f6007221 */ /* 0x000fe80000010000 */
[C---:B----4-:R-:W-:Y:S01]  /*11dd0*/  HMMA.16816.F32.BF16 R136, R168.reuse, R140, R4 ;  /* 0x0000008ca888723c */ /* 0x050fe20000041804 */
[----:B------:R-:W1:Y:S04]  /*11de0*/  LDSM.16.MT88.4 R4, [R210+0x1b800] ;  /* 0x01b80000d204783b */ /* 0x000e680000004200 */
[----:B------:R-:W-:Y:S03]  /*11df0*/  FADD.FTZ R0, R245, R0 ;  /* 0x00000000f5007221 */ /* 0x000fe60000010000 */
[C---:B------:R-:W-:Y:S01]  /*11e00*/  HMMA.16816.F32.BF16 R140, R168.reuse, R142, R8 ;  /* 0x0000008ea88c723c */ /* 0x040fe20000041808 */
[----:B------:R-:W3:Y:S03]  /*11e10*/  LDSM.16.MT88.4 R8, [R212+0x1b800] ;  /* 0x01b80000d408783b */ /* 0x000ee60000004200 */
[----:B------:R-:W-:Y:S04]  /*11e20*/  FADD.FTZ R0, R202, R0 ;  /* 0x00000000ca007221 */ /* 0x000fe80000010000 */
[C---:B------:R-:W-:Y:S01]  /*11e30*/  HMMA.16816.F32.BF16 R144, R168.reuse, R164, R12 ;  /* 0x000000a4a890723c */ /* 0x040fe2000004180c */
[----:B------:R-:W4:Y:S03]  /*11e40*/  LDSM.16.MT88.4 R12, [R211+0x1b800] ;  /* 0x01b80000d30c783b */ /* 0x000f260000004200 */
[----:B------:R-:W-:Y:S02]  /*11e50*/  FADD.FTZ R0, R201, R0 ;  /* 0x00000000c9007221 */ /* 0x000fe40000010000 */
[----:B--2---:R-:W-:Y:S01]  /*11e60*/  FFMA.FTZ R2, R3, R241, R249 ;  /* 0x000000f103027223 */ /* 0x004fe200000100f9 */
[----:B------:R-:W-:Y:S01]  /*11e70*/  MOV R3, R133 ;  /* 0x0000008500037202 */ /* 0x000fe20000000f00 */
[C---:B------:R-:W-:Y:S01]  /*11e80*/  HMMA.16816.F32.BF16 R148, R168.reuse, R166, R16 ;  /* 0x000000a6a894723c */ /* 0x040fe20000041810 */
[----:B------:R-:W2:Y:S03]  /*11e90*/  LDSM.16.MT88.4 R16, [R209+0x1d800] ;  /* 0x01d80000d110783b */ /* 0x000ea60000004200 */
[----:B------:R-:W-:Y:S02]  /*11ea0*/  FADD.FTZ R0, R200, R0 ;  /* 0x00000000c8007221 */ /* 0x000fe40000010000 */
[----:B------:R-:W-:Y:S02]  /*11eb0*/  FADD.FTZ R2, R252, R2 ;  /* 0x00000002fc027221 */ /* 0x000fe40000010000 */
[C---:B------:R-:W-:Y:S01]  /*11ec0*/  HMMA.16816.F32.BF16 R152, R168.reuse, R172, R20 ;  /* 0x000000aca898723c */ /* 0x040fe20000041814 */
[----:B------:R-:W5:Y:S03]  /*11ed0*/  LDSM.16.MT88.4 R20, [R210+0x1d800] ;  /* 0x01d80000d214783b */ /* 0x000f660000004200 */
[----:B------:R-:W-:Y:S02]  /*11ee0*/  FADD.FTZ R0, R199, R0 ;  /* 0x00000000c7007221 */ /* 0x000fe40000010000 */
[----:B------:R-:W-:Y:S02]  /*11ef0*/  FADD.FTZ R2, R251, R2 ;  /* 0x00000002fb027221 */ /* 0x000fe40000010000 */
[C---:B------:R-:W-:Y:S01]  /*11f00*/  HMMA.16816.F32.BF16 R156, R168.reuse, R174, R24 ;  /* 0x000000aea89c723c */ /* 0x040fe20000041818 */
[----:B------:R-:W2:Y:S03]  /*11f10*/  LDSM.16.MT88.4 R24, [R212+0x1d800] ;  /* 0x01d80000d418783b */ /* 0x000ea60000004200 */
        /* <DEDUP_REMOVED lines=14> */
[C---:B------:R-:W-:Y:S04]  /*12000*/  HMMA.16816.F32.BF16 R40, R168.reuse, R182, R40 ;  /* 0x000000b6a828723c */ /* 0x040fe80000041828 */
[----:B------:R-:W-:Y:S02]  /*12010*/  FADD.FTZ R0, R186, R0 ;  /* 0x00000000ba007221 */ /* 0x000fe40000010000 */
[----:B------:R-:W-:Y:S02]  /*12020*/  FADD.FTZ R2, R203, R2 ;  /* 0x00000002cb027221 */ /* 0x000fe40000010000 */
[C---:B-1----:R-:W-:Y:S04]  /*12030*/  HMMA.16816.F32.BF16 R44, R168.reuse, R4, R44 ;  /* 0x00000004a82c723c */ /* 0x042fe8000004182c */
[----:B------:R-:W-:Y:S02]  /*12040*/  FADD.FTZ R0, R185, R0 ;  /* 0x00000000b9007221 */ /* 0x000fe40000010000 */
[----:B------:R-:W-:Y:S02]  /*12050*/  FADD.FTZ R2, R198, R2 ;  /* 0x00000002c6027221 */ /* 0x000fe40000010000 */
[C---:B------:R-:W-:Y:S01]  /*12060*/  HMMA.16816.F32.BF16 R48, R168.reuse, R6, R48 ;  /* 0x00000006a830723c */ /* 0x040fe20000041830 */
[----:B------:R-:W1:Y:S03]  /*12070*/  LDSM.16.MT88.4 R4, [R212+0x1f800] ;  /* 0x01f80000d404783b */ /* 0x000e660000004200 */
[----:B------:R-:W-:Y:S02]  /*12080*/  FADD.FTZ R0, R184, R0 ;  /* 0x00000000b8007221 */ /* 0x000fe40000010000 */
[----:B------:R-:W-:Y:S02]  /*12090*/  FADD.FTZ R2, R197, R2 ;  /* 0x00000002c5027221 */ /* 0x000fe40000010000 */
[C---:B---3--:R-:W-:Y:S04]  /*120a0*/  HMMA.16816.F32.BF16 R52, R168.reuse, R8, R52 ;  /* 0x00000008a834723c */ /* 0x048fe80000041834 */
[----:B------:R-:W-:Y:S01]  /*120b0*/  FADD.FTZ R0, R134, R0 ;  /* 0x0000000086007221 */ /* 0x000fe20000010000 */
[----:B------:R-:W-:Y:S01]  /*120c0*/  MOV R134, R132 ;  /* 0x0000008400867202 */ /* 0x000fe20000000f00 */
[----:B------:R-:W-:Y:S02]  /*120d0*/  FADD.FTZ R2, R196, R2 ;  /* 0x00000002c4027221 */ /* 0x000fe40000010000 */
[C---:B------:R-:W-:Y:S01]  /*120e0*/  HMMA.16816.F32.BF16 R56, R168.reuse, R10, R56 ;  /* 0x0000000aa838723c */ /* 0x040fe20000041838 */
[----:B------:R-:W3:Y:S03]  /*120f0*/  LDSM.16.MT88.4 R8, [R211+0x1f800] ;  /* 0x01f80000d308783b */ /* 0x000ee60000004200 */
[----:B------:R-:W-:Y:S04]  /*12100*/  FADD.FTZ R2, R195, R2 ;  /* 0x00000002c3027221 */ /* 0x000fe80000010000 */
[C---:B----4-:R-:W-:Y:S04]  /*12110*/  HMMA.16816.F32.BF16 R60, R168.reuse, R12, R60 ;  /* 0x0000000ca83c723c */ /* 0x050fe8000004183c */
[----:B------:R-:W-:Y:S04]  /*12120*/  FADD.FTZ R2, R190, R2 ;  /* 0x00000002be027221 */ /* 0x000fe80000010000 */
[C---:B------:R-:W-:Y:S04]  /*12130*/  HMMA.16816.F32.BF16 R64, R168.reuse, R14, R64 ;  /* 0x0000000ea840723c */ /* 0x040fe80000041840 */
[----:B------:R-:W-:Y:S04]  /*12140*/  FADD.FTZ R2, R189, R2 ;  /* 0x00000002bd027221 */ /* 0x000fe80000010000 */
[C---:B--2---:R-:W-:Y:S04]  /*12150*/  HMMA.16816.F32.BF16 R68, R168.reuse, R16, R68 ;  /* 0x00000010a844723c */ /* 0x044fe80000041844 */
[----:B------:R-:W-:Y:S04]  /*12160*/  FADD.FTZ R2, R188, R2 ;  /* 0x00000002bc027221 */ /* 0x000fe80000010000 */
[C---:B------:R-:W-:Y:S04]  /*12170*/  HMMA.16816.F32.BF16 R72, R168.reuse, R18, R72 ;  /* 0x00000012a848723c */ /* 0x040fe80000041848 */
[----:B------:R-:W-:Y:S04]  /*12180*/  FADD.FTZ R2, R187, R2 ;  /* 0x00000002bb027221 */ /* 0x000fe80000010000 */
[C---:B-----5:R-:W-:Y:S01]  /*12190*/  HMMA.16816.F32.BF16 R76, R168.reuse, R20, R76 ;  /* 0x00000014a84c723c */ /* 0x060fe2000004184c */
[----:B------:R2:W-:Y:S04]  /*121a0*/  STL [R1], R2 ;  /* 0x0000000201007387 */ /* 0x0005e80000100800 */
[----:B------:R2:W-:Y:S03]  /*121b0*/  STL [R1+0x4], R0 ;  /* 0x0000040001007387 */ /* 0x0005e60000100800 */
        /* <DEDUP_REMOVED lines=9> */
[C---:B-1----:R-:W-:Y:S08]  /*12250*/  HMMA.16816.F32.BF16 R116, R168.reuse, R4, R116 ;  /* 0x00000004a874723c */ /* 0x042ff00000041874 */
[C---:B------:R-:W-:Y:S08]  /*12260*/  HMMA.16816.F32.BF16 R120, R168.reuse, R6, R120 ;  /* 0x00000006a878723c */ /* 0x040ff00000041878 */
[C---:B---3--:R-:W-:Y:S08]  /*12270*/  HMMA.16816.F32.BF16 R124, R168.reuse, R8, R124 ;  /* 0x00000008a87c723c */ /* 0x048ff0000004187c */
[----:B------:R-:W-:Y:S01]  /*12280*/  HMMA.16816.F32.BF16 R128, R168, R10, R128 ;  /* 0x0000000aa880723c */ /* 0x000fe20000041880 */
[----:B--2---:R-:W-:-:S07]  /*12290*/  @P0 BRA `(.L_x_411) ;  /* 0xffffcad000000947 */ /* 0x004fce000383ffff */
.L_x_410:
[----:B------:R-:W2:Y:S01]  /*122a0*/  LDL.LU R4, [R1] ;  /* 0x0000000001047983 */ /* 0x000ea20000300800 */
[----:B------:R-:W1:Y:S01]  /*122b0*/  S2UR UR6, SR_CTAID.Y ;  /* 0x00000000000679c3 */ /* 0x000e620000002600 */
[----:B------:R-:W-:-:S02]  /*122c0*/  UISETP.NE.AND UP4, UPT, UR10, -0x1, UPT ;  /* 0xffffffff0a00788c */ /* 0x000fc4000bf85270 */
[----:B------:R-:W3:Y:S01]  /*122d0*/  LDL.LU R5, [R1+0x4] ;  /* 0x0000040001057983 */ /* 0x000ee20000300800 */
[----:B------:R-:W-:-:S03]  /*122e0*/  ULDC.64 UR4, c[0x0][0x1e8] ;  /* 0x00007a0000047ab9 */ /* 0x000fc60000000a00 */
[----:B------:R-:W4:Y:S05]  /*122f0*/  LDL.LU R177, [R1+0x3c] ;  /* 0x00003c0001b17983 */ /* 0x000f2a0000300800 */
[----:B------:R-:W-:-:S04]  /*12300*/  @UP4 UIMAD.WIDE.U32 UR14, UR10, UR4, URZ ;  /* 0x000000040a0e42a5 */ /* 0x000fc8000f8e003f */
[----:B------:R-:W-:-:S03]  /*12310*/  @UP4 UIMAD UR7, UR10, UR5, UR15 ;  /* 0x000000050a0742a4 */ /* 0x000fc6000f8e020f */
[----:B------:R-:W-:Y:S02]  /*12320*/  ULDC.64 UR4, c[0x0][0x1e0] ;  /* 0x0000780000047ab9 */ /* 0x000fe40000000a00 */
[----:B-1----:R-:W-:Y:S02]  /*12330*/  @!UP4 USHF.R.S32.HI UR13, URZ, 0x1f, UR6 ;  /* 0x0000001f3f0dc899 */ /* 0x002fe40008011406 */
[----:B------:R-:W-:Y:S02]  /*12340*/  @!UP4 UIMAD.WIDE.U32 UR22, UR6, UR4, URZ ;  /* 0x000000040616c2a5 */ /* 0x000fe4000f8e003f */
[----:B------:R-:W-:-:S03]  /*12350*/  @!UP4 UIMAD UR13, UR13, UR4, URZ ;  /* 0x000000040d0dc2a4 */ /* 0x000fc6000f8e023f */
[----:B------:R-:W-:Y:S02]  /*12360*/  ULDC.U8 UR4, c[0x0][0x328] ;  /* 0x0000ca0000047ab9 */ /* 0x000fe40000000000 */
[----:B------:R-:W-:Y:S02]  /*12370*/  UISETP.NE.AND UP3, UPT, UR4, URZ, UPT ;  /* 0x0000003f0400728c */ /* 0x000fe4000bf65270 */
[----:B------:R-:W-:Y:S02]  /*12380*/  ULDC.U8 UR9, c[0x0][0x329] ;  /* 0x0000ca4000097ab9 */ /* 0x000fe40000000000 */
[----:B------:R-:W-:Y:S02]  /*12390*/  UISETP.NE.AND UP1, UPT, UR9, URZ, UPT ;  /* 0x0000003f0900728c */ /* 0x000fe4000bf25270 */
[----:B------:R-:W-:Y:S01]  /*123a0*/  UISETP.NE.OR UP2, UPT, UR9, URZ, !UP3 ;  /* 0x0000003f0900728c */ /* 0x000fe2000df45670 */
[----:B------:R-:W1:Y:S01]  /*123b0*/  S2UR UR9, SR_CTAID.X ;  /* 0x00000000000979c3 */ /* 0x000e620000002500 */
[----:B------:R-:W-:-:S02]  /*123c0*/  @!UP4 UIMAD UR13, UR6, UR5, UR13 ;  /* 0x00000005060dc2a4 */ /* 0x000fc4000f8e020d */
[----:B------:R-:W-:-:S05]  /*123d0*/  ULDC UR8, c[0x0][0x214] ;  /* 0x0000850000087ab9 */ /* 0x000fca0000000800 */
[----:B------:R-:W1:Y:S01]  /*123e0*/  S2UR UR12, SR_CTAID.Z ;  /* 0x00000000000c79c3 */ /* 0x000e620000002700 */
[----:B------:R-:W-:Y:S02]  /*123f0*/  @UP1 ULDC UR15, c[0x0][0x210] ;  /* 0x00008400000f1ab9 */ /* 0x000fe40000000800 */
[----:B------:R-:W-:Y:S02]  /*12400*/  ULDC UR5, c[0x0][0x234] ;  /* 0x00008d0000057ab9 */ /* 0x000fe40000000800 */
[----:B------:R-:W-:Y:S02]  /*12410*/  @UP1 UIMAD UR15, UR15, UR8, URZ ;  /* 0x000000080f0f12a4 */ /* 0x000fe4000f8e023f */
[----:B------:R-:W-:Y:S02]  /*12420*/  UISETP.NE.OR UP0, UPT, UR10, -0x1, UP2 ;  /* 0xffffffff0a00788c */ /* 0x000fe40009705670 */
[----:B------:R-:W-:Y:S02]  /*12430*/  @!UP1 USEL UR15, UR8, UR5, !UP3 ;  /* 0x00000005080f9287 */ /* 0x000fe4000d800000 */
[----:B------:R-:W-:-:S02]  /*12440*/  ULDC UR4, c[0x0][0x1c0] ;  /* 0x0000700000047ab9 */ /* 0x000fc40000000800 */
[----:B------:R-:W-:Y:S01]  /*12450*/  @UP1 UMOV UR17, 0x1 ;  /* 0x0000000100111882 */ /* 0x000fe20000000000 */
[----:B--2---:R-:W2:Y:S04]  /*12460*/  SHFL.BFLY PT, R0, R4, 0x2, 0x1f ;  /* 0x0c401f0004007f89 */ /* 0x004ea800000e0000 */
[----:B---3--:R-:W3:Y:S01]  /*12470*/  SHFL.BFLY PT, R2, R5, 0x2, 0x1f ;  /* 0x0c401f0005027f89 */ /* 0x008ee200000e0000 */
[----:B--2---:R-:W-:Y:S02]  /*12480*/  FADD.FTZ R0, R0, R4 ;  /* 0x0000000400007221 */ /* 0x004fe40000010000 */
[----:B---3--:R-:W-:-:S03]  /*12490*/  FADD.FTZ R2, R2, R5 ;  /* 0x0000000502027221 */ /* 0x008fc60000010000 */
[----:B------:R-:W2:Y:S04]  /*124a0*/  SHFL.BFLY PT, R4, R0, 0x1, 0x1f ;  /* 0x0c201f0000047f89 */ /* 0x000ea800000e0000 */
[----:B------:R-:W3:Y:S01]  /*124b0*/  SHFL.BFLY PT, R3, R2, 0x1, 0x1f ;  /* 0x0c201f0002037f89 */ /* 0x000ee200000e0000 */
[----:B--2---:R-:W-:-:S05]  /*124c0*/  FADD.FTZ R134, R0, R4 ;  /* 0x0000000400867221 */ /* 0x004fca0000010000 */
[----:B------:R-:W-:Y:S02]  /*124d0*/  FSETP.NE.FTZ.AND P4, PT, R134, RZ, PT ;  /* 0x000000ff8600720b */ /* 0x000fe40003f95000 */
[----:B------:R-:W-:Y:S01]  /*124e0*/  MOV R0, 0x3f800000 ;  /* 0x3f80000000007802 */ /* 0x000fe20000000f00 */
[----:B---3--:R-:W-:-:S10]  /*124f0*/  FADD.FTZ R135, R2, R3 ;  /* 0x0000000302877221 */ /* 0x008fd40000010000 */
[----:B------:R-:W2:Y:S01]  /*12500*/  @P4 MUFU.RCP R0, R134 ;  /* 0x0000008600004308 */ /* 0x000ea20000001000 */
[----:B------:R-:W-:Y:S02]  /*12510*/  FSETP.NE.FTZ.AND P3, PT, R135, RZ, PT ;  /* 0x000000ff8700720b */ /* 0x000fe40003f75000 */
[----:B------:R-:W-:Y:S01]  /*12520*/  MOV R2, 0x3f800000 ;  /* 0x3f80000000027802 */ /* 0x000fe20000000f00 */
[C---:B--2---:R-:W-:Y:S02]  /*12530*/  FMUL.FTZ R169, R0.reuse, R164 ;  /* 0x000000a400a97220 */ /* 0x044fe40000410000 */
[C---:B------:R-:W-:Y:S02]  /*12540*/  FMUL.FTZ R164, R0.reuse, R40 ;  /* 0x0000002800a47220 */ /* 0x040fe40000410000 */
[C---:B------:R-:W-:Y:S02]  /*12550*/  FMUL.FTZ R40, R0.reuse, R81 ;  /* 0x0000005100287220 */ /* 0x040fe40000410000 */
[----:B------:R-:W2:Y:S04]  /*12560*/  S2R R81, SR_TID.X ;  /* 0x0000000000517919 */ /* 0x000ea80000002100 */
[----:B------:R-:W3:Y:S01]  /*12570*/  @P3 MUFU.RCP R2, R135 ;  /* 0x0000008700023308 */ /* 0x000ee20000001000 */
[----:B------:R-:W-:-:S02]  /*12580*/  FMUL.FTZ R175, R0, R140 ;  /* 0x0000008c00af7220 */ /* 0x000fc40000410000 */
[C---:B------:R-:W-:Y:S02]  /*12590*/  FMUL.FTZ R140, R0.reuse, R45 ;  /* 0x0000002d008c7220 */ /* 0x040fe40000410000 */
[C---:B------:R-:W-:Y:S02]  /*125a0*/  FMUL.FTZ R13, R0.reuse, R153 ;  /* 0x00000099000d7220 */ /* 0x040fe40000410000 */
[C---:B------:R-:W-:Y:S02]  /*125b0*/  FMUL.FTZ R171, R0.reuse, R156 ;  /* 0x0000009c00ab7220 */ /* 0x040fe40000410000 */
[----:B------:R-:W-:Y:S02]  /*125c0*/  FMUL.FTZ R170, R0, R160 ;  /* 0x000000a000aa7220 */ /* 0x000fe40000410000 */
[----:B---3--:R-:W-:Y:S01]  /*125d0*/  FMUL.FTZ R45, R2, R70 ;  /* 0x00000046022d7220 */ /* 0x008fe20000410000 */
[----:B--2---:R-:W-:Y:S01]  /*125e0*/  SHF.R.S32.HI R70, RZ, 0x1f, R81 ;  /* 0x0000001fff467819 */ /* 0x004fe20000011451 */
[----:B------:R-:W-:-:S03]  /*125f0*/  FMUL.FTZ R176, R0, R136 ;  /* 0x0000008800b07220 */ /* 0x000fc60000410000 */
[----:B------:R-:W-:Y:S01]  /*12600*/  LEA.HI R22, R70, R81, RZ, 0x2 ;  /* 0x0000005146167211 */ /* 0x000fe200078f10ff */
[C---:B------:R-:W-:Y:S02]  /*12610*/  FMUL.FTZ R5, R0.reuse, R137 ;  /* 0x0000008900057220 */ /* 0x040fe40000410000 */
[C---:B------:R-:W-:Y:S02]  /*12620*/  FMUL.FTZ R6, R0.reuse, R141 ;  /* 0x0000008d00067220 */ /* 0x040fe40000410000 */
[C---:B------:R-:W-:Y:S02]  /*12630*/  FMUL.FTZ R174, R0.reuse, R144 ;  /* 0x0000009000ae7220 */ /* 0x040fe40000410000 */
[C---:B------:R-:W-:Y:S02]  /*12640*/  FMUL.FTZ R7, R0.reuse, R145 ;  /* 0x0000009100077220 */ /* 0x040fe40000410000 */
[C---:B------:R-:W-:Y:S02]  /*12650*/  FMUL.FTZ R173, R0.reuse, R148 ;  /* 0x0000009400ad7220 */ /* 0x040fe40000410000 */
[----:B------:R-:W-:-:S02]  /*12660*/  FMUL.FTZ R10, R0, R149 ;  /* 0x00000095000a7220 */ /* 0x000fc40000410000 */
        /* <DEDUP_REMOVED lines=48> */
[----:B------:R-:W-:Y:S01]  /*12970*/  FMUL.FTZ R129, R0, R129 ;  /* 0x0000008100817220 */ /* 0x000fe20000410000 */
[--C-:B------:R-:W-:Y:S01]  /*12980*/  SHF.R.S32.HI R0, RZ, 0x1f, R22.reuse ;  /* 0x0000001fff007819 */ /* 0x100fe20000011416 */
[----:B------:R-:W-:Y:S01]  /*12990*/  FMUL.FTZ R61, R2, R38 ;  /* 0x00000026023d7220 */ /* 0x000fe20000410000 */
[----:B------:R-:W-:-:S04]  /*129a0*/  SHF.R.S32.HI R38, RZ, 0x2, R22 ;  /* 0x00000002ff267819 */ /* 0x000fc80000011416 */
[----:B------:R-:W-:Y:S01]  /*129b0*/  LEA.HI R0, R0, R38, RZ, 0x3 ;  /* 0x0000002600007211 */ /* 0x000fe200078f18ff */
[----:B------:R-:W-:-:S03]  /*129c0*/  FMUL.FTZ R18, R2, R47 ;  /* 0x0000002f02127220 */ /* 0x000fc60000410000 */
[----:B------:R-:W-:Y:S01]  /*129d0*/  LOP3.LUT R0, R0, 0xfffffff8, RZ, 0xc0, !PT ;  /* 0xfffffff800007812 */ /* 0x000fe200078ec0ff */
        /* <DEDUP_REMOVED lines=61> */
[----:B------:R-:W-:Y:S02]  /*12db0*/  IADD3 R2, R38, -R0, RZ ;  /* 0x8000000026027210 */ /* 0x000fe40007ffe0ff */
[----:B------:R-:W-:Y:S02]  /*12dc0*/  F2FP.BF16.PACK_AB R47, R3, R47 ;  /* 0x0000002f032f723e */ /* 0x000fe400000010ff */
[----:B------:R-:W-:Y:S02]  /*12dd0*/  F2FP.BF16.PACK_AB R40, R40, R80 ;  /* 0x000000502828723e */ /* 0x000fe400000010ff */
[----:B------:R-:W-:Y:S02]  /*12de0*/  LOP3.LUT R0, R22, 0x3ffffffc, RZ, 0xc0, !PT ;  /* 0x3ffffffc16007812 */ /* 0x000fe400078ec0ff */
[----:B------:R-:W-:Y:S02]  /*12df0*/  LEA.HI R80, R70, R81, RZ, 0x5 ;  /* 0x0000005146507211 */ /* 0x000fe400078f28ff */
[----:B------:R-:W-:-:S02]  /*12e00*/  SHF.L.U32 R3, R2, 0x6, RZ ;  /* 0x0000000602037819 */ /* 0x000fc400000006ff */
[----:B------:R-:W-:Y:S02]  /*12e10*/  F2FP.BF16.PACK_AB R51, R14, R51 ;  /* 0x000000330e33723e */ /* 0x000fe400000010ff */
[----:B------:R-:W-:Y:S02]  /*12e20*/  F2FP.BF16.PACK_AB R49, R12, R49 ;  /* 0x000000310c31723e */ /* 0x000fe400000010ff */
[----:B------:R-:W-:Y:S02]  /*12e30*/  IADD3 R14, -R0, R81, RZ ;  /* 0x00000051000e7210 */ /* 0x000fe40007ffe1ff */
[----:B------:R-:W-:Y:S02]  /*12e40*/  SHF.R.S32.HI R12, RZ, 0x5, R80 ;  /* 0x00000005ff0c7819 */ /* 0x000fe40000011450 */
[----:B------:R-:W-:Y:S02]  /*12e50*/  LOP3.LUT R0, R3, 0x1c0, RZ, 0xc0, !PT ;  /* 0x000001c003007812 */ /* 0x000fe400078ec0ff */
[----:B------:R-:W-:-:S02]  /*12e60*/  LOP3.LUT R3, R2, 0x1, RZ, 0xc0, !PT ;  /* 0x0000000102037812 */ /* 0x000fc400078ec0ff */
[----:B------:R-:W-:Y:S02]  /*12e70*/  LEA R14, R12, R14, 0x9 ;  /* 0x0000000e0c0e7211 */ /* 0x000fe400078e48ff */
[----:B------:R-:W-:Y:S02]  /*12e80*/  LEA.HI R0, R0, R0, RZ, 0x1d ;  /* 0x0000000000007211 */ /* 0x000fe400078fe8ff */
[----:B------:R-:W-:Y:S02]  /*12e90*/  ISETP.NE.U32.AND P0, PT, R3, 0x1, PT ;  /* 0x000000010300780c */ /* 0x000fe40003f05070 */
[----:B------:R-:W-:Y:S02]  /*12ea0*/  LEA R0, R14, R0, 0x1 ;  /* 0x000000000e007211 */ /* 0x000fe400078e08ff */
[----:B------:R-:W-:Y:S02]  /*12eb0*/  R2P PR, R2, 0x6 ;  /* 0x0000000602007804 */ /* 0x000fe40000000000 */
[----:B------:R-:W-:-:S02]  /*12ec0*/  F2FP.BF16.PACK_AB R5, R5, R176 ;  /* 0x000000b00505723e */ /* 0x000fc400000010ff */
[----:B------:R-:W-:Y:S02]  /*12ed0*/  SHF.L.U32 R0, R0, 0x1, RZ ;  /* 0x0000000100007819 */ /* 0x000fe400000006ff */
[----:B------:R-:W-:Y:S02]  /*12ee0*/  MOV R3, 0x20 ;  /* 0x0000002000037802 */ /* 0x000fe40000000f00 */
[----:B------:R-:W-:Y:S01]  /*12ef0*/  F2FP.BF16.PACK_AB R4, R139, R4 ;  /* 0x000000048b04723e */ /* 0x000fe200000010ff */
[----:B------:R2:W-:Y:S01]  /*12f00*/  STS [R0], R5 ;  /* 0x0000000500007388 */ /* 0x0005e20000000800 */
[----:B------:R-:W-:Y:S02]  /*12f10*/  SEL R3, R3, 0xffffffe0, !P1 ;  /* 0xffffffe003037807 */ /* 0x000fe40004800000 */
[----:B------:R-:W-:Y:S01]  /*12f20*/  IADD3 R2, R0, -0x10, RZ ;  /* 0xfffffff000027810 */ /* 0x000fe20007ffe0ff */
[----:B------:R3:W-:Y:S01]  /*12f30*/  STS [R0+0x400], R4 ;  /* 0x0004000400007388 */ /* 0x0007e20000000800 */
[----:B------:R-:W-:-:S02]  /*12f40*/  F2FP.BF16.PACK_AB R6, R6, R175 ;  /* 0x000000af0606723e */ /* 0x000fc400000010ff */
[----:B------:R-:W-:Y:S02]  /*12f50*/  F2FP.BF16.PACK_AB R8, R143, R8 ;  /* 0x000000088f08723e */ /* 0x000fe400000010ff */
[----:B------:R-:W-:Y:S02]  /*12f60*/  @P0 IADD3 R2, R0, 0x10, RZ ;  /* 0x0000001000020810 */ /* 0x000fe40007ffe0ff */
[----:B------:R-:W-:Y:S02]  /*12f70*/  F2FP.BF16.PACK_AB R7, R7, R174 ;  /* 0x000000ae0707723e */ /* 0x000fe400000010ff */
[----:B------:R-:W-:Y:S01]  /*12f80*/  F2FP.BF16.PACK_AB R11, R147, R11 ;  /* 0x0000000b930b723e */ /* 0x000fe200000010ff */
[----:B------:R-:W-:Y:S01]  /*12f90*/  STS [R2], R6 ;  /* 0x0000000602007388 */ /* 0x000fe20000000800 */
[----:B------:R-:W-:Y:S02]  /*12fa0*/  F2FP.BF16.PACK_AB R10, R10, R173 ;  /* 0x000000ad0a0a723e */ /* 0x000fe400000010ff */
[----:B------:R-:W-:Y:S01]  /*12fb0*/  F2FP.BF16.PACK_AB R9, R151, R9 ;  /* 0x000000099709723e */ /* 0x000fe200000010ff */
[----:B------:R1:W-:Y:S01]  /*12fc0*/  STS [R2+0x400], R8 ;  /* 0x0004000802007388 */ /* 0x0003e20000000800 */
[----:B--2---:R-:W-:-:S02]  /*12fd0*/  MOV R5, 0x40 ;  /* 0x0000004000057802 */ /* 0x004fc40000000f00 */
[----:B---3--:R-:W-:Y:S02]  /*12fe0*/  IADD3 R4, R0, R3, RZ ;  /* 0x0000000300047210 */ /* 0x008fe40007ffe0ff */
[----:B------:R-:W-:Y:S02]  /*12ff0*/  SEL R5, R5, 0xffffffc0, !P2 ;  /* 0xffffffc005057807 */ /* 0x000fe40005000000 */
[----:B------:R-:W-:Y:S01]  /*13000*/  IADD3 R3, R3, R2, RZ ;  /* 0x0000000203037210 */ /* 0x000fe20007ffe0ff */
[----:B------:R2:W-:Y:S01]  /*13010*/  STS [R4], R7 ;  /* 0x0000000704007388 */ /* 0x0005e20000000800 */
[----:B------:R-:W-:Y:S02]  /*13020*/  F2FP.BF16.PACK_AB R13, R13, R172 ;  /* 0x000000ac0d0d723e */ /* 0x000fe400000010ff */
[----:B------:R-:W-:Y:S02]  /*13030*/  F2FP.BF16.PACK_AB R16, R155, R16 ;  /* 0x000000109b10723e */ /* 0x000fe400000010ff */
[----:B------:R-:W-:-:S02]  /*13040*/  F2FP.BF16.PACK_AB R68, R157, R171 ;  /* 0x000000ab9d44723e */ /* 0x000fc400000010ff */
[----:B------:R-:W-:Y:S02]  /*13050*/  F2FP.BF16.PACK_AB R67, R159, R158 ;  /* 0x0000009e9f43723e */ /* 0x000fe400000010ff */
[----:B-1----:R-:W-:Y:S01]  /*13060*/  IADD3 R8, R5, R2, RZ ;  /* 0x0000000205087210 */ /* 0x002fe20007ffe0ff */
[----:B------:R-:W-:Y:S01]  /*13070*/  STS [R4+0x400], R11 ;  /* 0x0004000b04007388 */ /* 0x000fe20000000800 */
[----:B------:R-:W-:Y:S02]  /*13080*/  F2FP.BF16.PACK_AB R66, R161, R170 ;  /* 0x000000aaa142723e */ /* 0x000fe400000010ff */
[----:B------:R-:W-:Y:S02]  /*13090*/  F2FP.BF16.PACK_AB R65, R163, R65 ;  /* 0x00000041a341723e */ /* 0x000fe400000010ff */
[----:B------:R-:W-:Y:S01]  /*130a0*/  IADD3 R6, R4, R5, RZ ;  /* 0x0000000504067210 */ /* 0x000fe20007ffe0ff */
[----:B------:R-:W-:Y:S01]  /*130b0*/  STS [R3], R10 ;  /* 0x0000000a03007388 */ /* 0x000fe20000000800 */
[----:B------:R-:W-:-:S02]  /*130c0*/  F2FP.BF16.PACK_AB R64, R165, R169 ;  /* 0x000000a9a540723e */ /* 0x000fc400000010ff */
[----:B------:R-:W-:Y:S01]  /*130d0*/  F2FP.BF16.PACK_AB R63, R167, R166 ;  /* 0x000000a6a73f723e */ /* 0x000fe200000010ff */
[----:B------:R-:W-:Y:S01]  /*130e0*/  STS [R3+0x400], R9 ;  /* 0x0004000903007388 */ /* 0x000fe20000000800 */
[----:B------:R-:W-:Y:S02]  /*130f0*/  F2FP.BF16.PACK_AB R62, R144, R168 ;  /* 0x000000a8903e723e */ /* 0x000fe400000010ff */
[-C--:B--2---:R-:W-:Y:S02]  /*13100*/  IADD3 R7, R0, R5.reuse, RZ ;  /* 0x0000000500077210 */ /* 0x084fe40007ffe0ff */
[----:B------:R-:W-:Y:S02]  /*13110*/  IADD3 R5, R3, R5, RZ ;  /* 0x0000000503057210 */ /* 0x000fe40007ffe0ff */
[----:B------:R-:W-:Y:S01]  /*13120*/  F2FP.BF16.PACK_AB R61, R20, R61 ;  /* 0x0000003d143d723e */ /* 0x000fe200000010ff */
[----:B------:R-:W-:Y:S01]  /*13130*/  STS [R7], R13 ;  /* 0x0000000d07007388 */ /* 0x000fe20000000800 */
[----:B------:R-:W-:-:S02]  /*13140*/  F2FP.BF16.PACK_AB R60, R141, R164 ;  /* 0x000000a48d3c723e */ /* 0x000fc400000010ff */
[----:B------:R-:W-:Y:S01]  /*13150*/  F2FP.BF16.PACK_AB R59, R19, R42 ;  /* 0x0000002a133b723e */ /* 0x000fe200000010ff */
[----:B------:R-:W-:Y:S01]  /*13160*/  STS [R7+0x400], R16 ;  /* 0x0004001007007388 */ /* 0x000fe20000000800 */
[----:B------:R-:W-:Y:S02]  /*13170*/  F2FP.BF16.PACK_AB R58, R140, R160 ;  /* 0x000000a08c3a723e */ /* 0x000fe400000010ff */
[----:B------:R-:W-:Y:S01]  /*13180*/  F2FP.BF16.PACK_AB R57, R18, R57 ;  /* 0x000000391239723e */ /* 0x000fe200000010ff */
[----:B------:R-:W-:Y:S01]  /*13190*/  STS [R8], R68 ;  /* 0x0000004408007388 */ /* 0x000fe20000000800 */
[----:B------:R-:W-:Y:S02]  /*131a0*/  F2FP.BF16.PACK_AB R56, R137, R156 ;  /* 0x0000009c8938723e */ /* 0x000fe400000010ff */
[----:B------:R-:W-:Y:S01]  /*131b0*/  F2FP.BF16.PACK_AB R55, R17, R50 ;  /* 0x000000321137723e */ /* 0x000fe200000010ff */
[----:B------:R-:W-:Y:S01]  /*131c0*/  STS [R8+0x400], R67 ;  /* 0x0004004308007388 */ /* 0x000fe20000000800 */
[----:B------:R-:W-:-:S02]  /*131d0*/  F2FP.BF16.PACK_AB R54, R136, R153 ;  /* 0x000000998836723e */ /* 0x000fc400000010ff */
[----:B------:R-:W-:Y:S01]  /*131e0*/  F2FP.BF16.PACK_AB R53, R15, R53 ;  /* 0x000000350f35723e */ /* 0x000fe200000010ff */
[----:B------:R-:W-:Y:S01]  /*131f0*/  STS [R6], R66 ;  /* 0x0000004206007388 */ /* 0x000fe20000000800 */
[----:B------:R-:W-:-:S03]  /*13200*/  F2FP.BF16.PACK_AB R52, R52, R152 ;  /* 0x000000983434723e */ /* 0x000fc600000010ff */
[----:B------:R-:W-:Y:S01]  /*13210*/  STS [R6+0x400], R65 ;  /* 0x0004004106007388 */ /* 0x000fe20000000800 */
[----:B------:R-:W-:-:S03]  /*13220*/  F2FP.BF16.PACK_AB R50, R24, R149 ;  /* 0x000000951832723e */ /* 0x000fc600000010ff */
[----:B------:R-:W-:Y:S01]  /*13230*/  STS [R5], R64 ;  /* 0x0000004005007388 */ /* 0x000fe20000000800 */
[----:B------:R-:W-:-:S03]  /*13240*/  F2FP.BF16.PACK_AB R48, R48, R148 ;  /* 0x000000943030723e */ /* 0x000fc600000010ff */
[----:B------:R-:W-:Y:S01]  /*13250*/  STS [R5+0x400], R63 ;  /* 0x0004003f05007388 */ /* 0x000fe20000000800 */
        /* <DEDUP_REMOVED lines=13> */
[----:B------:R-:W-:Y:S04]  /*13330*/  STS [R3+0x4000], R56 ;  /* 0x0040003803007388 */ /* 0x000fe80000000800 */
        /* <DEDUP_REMOVED lines=49> */
[----:B------:R-:W-:Y:S04]  /*13650*/  STS [R0+0xc000], R30 ;  /* 0x00c0001e00007388 */ /* 0x000fe80000000800 */
[----:B------:R1:W-:Y:S04]  /*13660*/  STS [R0+0xc400], R29 ;  /* 0x00c4001d00007388 */ /* 0x0003e80000000800 */
[----:B------:R-:W-:Y:S04]  /*13670*/  STS [R2+0xc000], R28 ;  /* 0x00c0001c02007388 */ /* 0x000fe80000000800 */
[----:B------:R2:W-:Y:S04]  /*13680*/  STS [R2+0xc400], R27 ;  /* 0x00c4001b02007388 */ /* 0x0005e80000000800 */
        /* <DEDUP_REMOVED lines=8> */
[----:B------:R4:W-:Y:S04]  /*13710*/  STS [R6+0xc000], R18 ;  /* 0x00c0001206007388 */ /* 0x0009e80000000800 */
[----:B------:R4:W-:Y:S04]  /*13720*/  STS [R6+0xc400], R17 ;  /* 0x00c4001106007388 */ /* 0x0009e80000000800 */
[----:B------:R4:W-:Y:S04]  /*13730*/  STS [R5+0xc000], R15 ;  /* 0x00c0000f05007388 */ /* 0x0009e80000000800 */
[----:B------:R4:W-:Y:S04]  /*13740*/  STS [R5+0xc400], R14 ;  /* 0x00c4000e05007388 */ /* 0x0009e80000000800 */
[----:B------:R-:W-:Y:S01]  /*13750*/  BAR.SYNC.DEFER_BLOCKING 0x0 ;  /* 0x0000000000007b1d */ /* 0x000fe20000010000 */
[----:B-1----:R-:W-:Y:S01]  /*13760*/  LOP3.LUT R0, R80, 0xffffffe0, RZ, 0xc0, !PT ;  /* 0xffffffe050007812 */ /* 0x002fe200078ec0ff */
[----:B------:R-:W-:Y:S01]  /*13770*/  @!UP1 UIMAD UR17, UR15, UR4, URZ ;  /* 0x000000040f1192a4 */ /* 0x000fe2000f8e023f */
[----:B--2---:R-:W-:-:S02]  /*13780*/  SHF.R.S32.HI R2, RZ, 0x1f, R12 ;  /* 0x0000001fff027819 */ /* 0x004fc4000001140c */
[----:B------:R-:W-:Y:S01]  /*13790*/  IADD3 R0, R81, -R0, RZ ;  /* 0x8000000051007210 */ /* 0x000fe20007ffe0ff */
[----:B---3--:R-:W1:Y:S01]  /*137a0*/  @P4 MUFU.LG2 R3, R134 ;  /* 0x0000008600034308 */ /* 0x008e620000000c00 */
[----:B------:R-:W-:Y:S01]  /*137b0*/  @UP1 ULDC UR20, c[0x0][0x210] ;  /* 0x0000840000141ab9 */ /* 0x000fe20000000800 */
[----:B------:R2:W3:Y:S04]  /*137c0*/  LDS.128 R28, [R235] ;  /* 0x00000000eb1c7984 */ /* 0x0004e80000000c00 */
        /* <DEDUP_REMOVED lines=12> */
[----:B------:R2:W2:Y:S04]  /*13890*/  LDS.128 R32, [R235+0xd000] ;  /* 0x00d00000eb207984 */ /* 0x0004a80000000c00 */
[----:B------:R1:W2:Y:S04]  /*138a0*/  LDS.128 R48, [R235+0xe000] ;  /* 0x00e00000eb307984 */ /* 0x0002a80000000c00 */
[----:B------:R1:W2:Y:S01]  /*138b0*/  LDS.128 R64, [R235+0xf000] ;  /* 0x00f00000eb407984 */ /* 0x0002a20000000c00 */
[----:B------:R-:W1:Y:S01]  /*138c0*/  @P3 MUFU.LG2 R4, R135 ;  /* 0x0000008700043308 */ /* 0x000e620000000c00 */
[----:B------:R-:W-:-:S02]  /*138d0*/  UIMAD UR5, UR6, UR17, URZ ;  /* 0x00000011060572a4 */ /* 0x000fc4000f8e023f */
[----:B------:R-:W-:Y:S01]  /*138e0*/  @!UP1 UMOV UR20, 0x1 ;  /* 0x0000000100149882 */ /* 0x000fe20000000000 */
[----:B------:R-:W-:Y:S01]  /*138f0*/  LOP3.LUT P0, RZ, R0, 0x3, RZ, 0xc0, !PT ;  /* 0x0000000300ff7812 */ /* 0x000fe2000780c0ff */
[----:B------:R-:W-:Y:S02]  /*13900*/  @!UP0 UIMAD UR10, UR6, UR8, URZ ;  /* 0x00000008060a82a4 */ /* 0x000fe4000f8e023f */
[----:B------:R-:W-:Y:S02]  /*13910*/  UIMAD UR4, UR9, UR20, URZ ;  /* 0x00000014090472a4 */ /* 0x000fe4000f8e023f */
[----:B------:R-:W-:Y:S01]  /*13920*/  USEL UR5, UR5, URZ, UP2 ;  /* 0x0000003f05057287 */ /* 0x000fe20009000000 */
[----:B------:R-:W-:Y:S01]  /*13930*/  LEA.HI R2, R2, R12, RZ, 0x3 ;  /* 0x0000000c02027211 */ /* 0x000fe200078f18ff */
[----:B------:R-:W-:Y:S02]  /*13940*/  USHF.L.U32 UR4, UR4, 0x7, URZ ;  /* 0x0000000704047899 */ /* 0x000fe4000800063f */
[----:B------:R-:W-:Y:S01]  /*13950*/  UIMAD UR15, UR12, UR15, UR5 ;  /* 0x0000000f0c0f72a4 */ /* 0x000fe2000f8e0205 */
[----:B------:R-:W-:Y:S01]  /*13960*/  LOP3.LUT R2, R2, 0xffffff8, RZ, 0xc0, !PT ;  /* 0x0ffffff802027812 */ /* 0x000fe200078ec0ff */
[----:B------:R-:W-:-:S02]  /*13970*/  UMOV UR24, URZ ;  /* 0x0000003f00187c82 */ /* 0x000fc40008000000 */
[----:B------:R-:W-:Y:S02]  /*13980*/  @!UP2 UMOV UR24, UR10 ;  /* 0x0000000a0018ac82 */ /* 0x000fe40008000000 */
[----:B------:R-:W-:Y:S02]  /*13990*/  UMOV UR25, URZ ;  /* 0x0000003f00197c82 */ /* 0x000fe40008000000 */
[----:B------:R-:W-:Y:S02]  /*139a0*/  USHF.R.S32.HI UR5, URZ, 0x1f, UR4 ;  /* 0x0000001f3f057899 */ /* 0x000fe40008011404 */
[----:B------:R-:W-:Y:S02]  /*139b0*/  @!UP2 USHF.R.S32.HI UR25, URZ, 0x1f, UR10 ;  /* 0x0000001f3f19a899 */ /* 0x000fe4000801140a */
[----:B------:R-:W-:Y:S02]  /*139c0*/  USHF.R.S32.HI UR6, URZ, 0x1f, UR15 ;  /* 0x0000001f3f067899 */ /* 0x000fe4000801140f */
[----:B------:R-:W-:Y:S01]  /*139d0*/  UIADD3 UR4, UP1, UP0, UR4, UR24, UR15 ;  /* 0x0000001804047290 */ /* 0x000fe2000f83e00f */
[----:B------:R-:W-:Y:S01]  /*139e0*/  IADD3 R0, R12, -R2, RZ ;  /* 0x800000020c007210 */ /* 0x000fe20007ffe0ff */
[----:B-1----:R-:W-:Y:S01]  /*139f0*/  @P4 FMUL.FTZ R3, R3, 0.69314718246459960938 ;  /* 0x3f31721803034820 */ /* 0x002fe20000410000 */
[----:B------:R-:W-:Y:S01]  /*13a00*/  @!UP4 UIADD3 UR7, UR23, UR13, URZ ;  /* 0x0000000d1707c290 */ /* 0x000fe2000fffe03f */
[----:B------:R-:W-:Y:S01]  /*13a10*/  @P3 FMUL.FTZ R2, R4, 0.69314718246459960938 ;  /* 0x3f31721804023820 */ /* 0x000fe20000410000 */
[----:B------:R-:W-:Y:S01]  /*13a20*/  UIADD3.X UR5, UR5, UR25, UR6, UP1, UP0 ;  /* 0x0000001905057290 */ /* 0x000fe20008fe0406 */
[----:B------:R-:W-:Y:S01]  /*13a30*/  BSSY B0, `(.L_x_414) ;  /* 0x0000018000007945 */ /* 0x000fe20003800000 */
[----:B------:R-:W-:Y:S01]  /*13a40*/  @!UP4 UMOV UR14, UR22 ;  /* 0x00000016000ecc82 */ /* 0x000fe20008000000 */
[----:B------:R-:W-:Y:S01]  /*13a50*/  MOV R7, 0x7f800000 ;  /* 0x7f80000000077802 */ /* 0x000fe20000000f00 */
[----:B------:R-:W-:Y:S01]  /*13a60*/  @P4 FFMA.FTZ R7, R133, c[0x0][0x238], R3 ;  /* 0x00008e0085074a23 */ /* 0x000fe20000010003 */
[----:B------:R-:W-:Y:S01]  /*13a70*/  MOV R8, 0x7f800000 ;  /* 0x7f80000000087802 */ /* 0x000fe20000000f00 */
[----:B------:R-:W-:Y:S01]  /*13a80*/  @P3 FFMA.FTZ R8, R132, c[0x0][0x238], R2 ;  /* 0x00008e0084083a23 */ /* 0x000fe20000010002 */
[----:B----4-:R-:W-:Y:S01]  /*13a90*/  LEA R0, R0, R177, 0x4 ;  /* 0x000000b100007211 */ /* 0x010fe200078e20ff */
[----:B------:R-:W-:Y:S05]  /*13aa0*/  @P0 BRA `(.L_x_415) ;  /* 0x0000010000000947 */ /* 0x000fea0003800000 */
[----:B--23--:R-:W-:Y:S01]  /*13ab0*/  UIMAD UR6, UR9, -0x80, UR16 ;  /* 0xffffff80090678a4 */ /* 0x00cfe2000f8e0210 */
        /* <DEDUP_REMOVED lines=15> */
.L_x_415:
[----:B--23--:R-:W-:Y:S05]  /*13bb0*/  BSYNC B0 ;  /* 0x0000000000007941 */ /* 0x00cfea0003800000 */
.L_x_414:
[----:B-1----:R-:W2:Y:S04]  /*13bc0*/  LDL.LU.64 R4, [R1+0x28] ;  /* 0x0000280001047983 */ /* 0x002ea80000300a00 */
[----:B------:R-:W1:Y:S04]  /*13bd0*/  S2R R3, SR_TID.X ;  /* 0x0000000000037919 */ /* 0x000e680000002100 */
[----:B------:R-:W3:Y:S01]  /*13be0*/  S2R R8, SR_CTAID.Z ;  /* 0x0000000000087919 */ /* 0x000ee20000002700 */
[----:B------:R-:W-:-:S02]  /*13bf0*/  USHF.R.S32.HI UR6, URZ, 0x1f, UR12 ;  /* 0x0000001f3f067899 */ /* 0x000fc4000801140c */
[----:B------:R-:W-:Y:S01]  /*13c00*/  ULDC.64 UR4, c[0x0][0x1f0] ;  /* 0x00007c0000047ab9 */ /* 0x000fe20000000a00 */
[----:B------:R4:W5:Y:S01]  /*13c10*/  LDL.64 R12, [R1+0x20] ;  /* 0x00002000010c7983 */ /* 0x0009620000100a00 */
[----:B------:R-:W-:Y:S01]  /*13c20*/  UIMAD UR4, UR6, UR4, URZ ;  /* 0x00000004060472a4 */ /* 0x000fe2000f8e023f */
[----:B------:R-:W-:Y:S03]  /*13c30*/  BSSY B0, `(.L_x_416) ;  /* 0x0000016000007945 */ /* 0x000fe60003800000 */
[----:B------:R-:W-:Y:S01]  /*13c40*/  UIMAD UR4, UR12, UR5, UR4 ;  /* 0x000000050c0472a4 */ /* 0x000fe2000f8e0204 */
[----:B-1----:R-:W-:-:S04]  /*13c50*/  SHF.R.S32.HI R0, RZ, 0x1f, R3 ;  /* 0x0000001fff007819 */ /* 0x002fc80000011403 */
[----:B------:R-:W-:-:S04]  /*13c60*/  LEA.HI R0, R0, R3, RZ, 0x3 ;  /* 0x0000000300007211 */ /* 0x000fc800078f18ff */
[----:B------:R-:W-:Y:S02]  /*13c70*/  SHF.R.S32.HI R11, RZ, 0x3, R0 ;  /* 0x00000003ff0b7819 */ /* 0x000fe40000011400 */
[----:B--2---:R-:W-:-:S04]  /*13c80*/  IADD3 R2, P0, R4, UR14, RZ ;  /* 0x0000000e04027c10 */ /* 0x004fc8000ff1e0ff */
[----:B------:R-:W-:Y:S02]  /*13c90*/  IADD3.X R3, R5, UR7, RZ, P0, !PT ;  /* 0x0000000705037c10 */ /* 0x000fe400087fe4ff */
[----:B------:R-:W-:-:S03]  /*13ca0*/  ISETP.GE.AND P0, PT, R11, UR11, PT ;  /* 0x0000000b0b007c0c */ /* 0x000fc6000bf06270 */
[----:B---3--:R-:W-:-:S05]  /*13cb0*/  IMAD.WIDE.U32 R8, R8, c[0x0][0x1f0], R2 ;  /* 0x00007c0008087a25 */ /* 0x008fca00078e0002 */
[----:B------:R-:W-:-:S05]  /*13cc0*/  IADD3 R7, R9, UR4, RZ ;  /* 0x0000000409077c10 */ /* 0x000fca000fffe0ff */
[----:B------:R-:W-:Y:S05]  /*13cd0*/  @P0 BRA `(.L_x_417) ;  /* 0x000000b000000947 */ /* 0x000fea0003800000 */
[----:B----4-:R-:W-:Y:S01]  /*13ce0*/  MOV R6, R8 ;  /* 0x0000000800067202 */ /* 0x010fe20000000f00 */
[----:B-----5:R-:W-:-:S04]  /*13cf0*/  IMAD R0, R13, c[0x0][0x1e8], RZ ;  /* 0x00007a000d007a24 */ /* 0x020fc800078e02ff */
[----:B------:R-:W-:-:S04]  /*13d00*/  IMAD.WIDE.U32 R4, R12, c[0x0][0x1e8], R6 ;  /* 0x00007a000c047a25 */ /* 0x000fc800078e0006 */
        /* <DEDUP_REMOVED lines=8> */
.L_x_417:
[----:B----4-:R-:W-:Y:S05]  /*13d90*/  BSYNC B0 ;  /* 0x0000000000007941 */ /* 0x010fea0003800000 */
.L_x_416:
[----:B------:R-:W-:Y:S01]  /*13da0*/  IADD3 R0, R11, 0x20, RZ ;  /* 0x000000200b007810 */ /* 0x000fe20007ffe0ff */
[----:B------:R-:W-:Y:S03]  /*13db0*/  BSSY B0, `(.L_x_418) ;  /* 0x0000011000007945 */ /* 0x000fe60003800000 */
[----:B------:R-:W-:-:S13]  /*13dc0*/  ISETP.GE.AND P0, PT, R0, UR11, PT ;  /* 0x0000000b00007c0c */ /* 0x000fda000bf06270 */
[----:B------:R-:W-:Y:S05]  /*13dd0*/  @P0 BRA `(.L_x_419) ;  /* 0x000000e000000947 */ /* 0x000fea0003800000 */
[----:B-----5:R-:W-:Y:S01]  /*13de0*/  IADD3 R10, P0, R12, 0x20, RZ ;  /* 0x000000200c0a7810 */ /* 0x020fe20007f1e0ff */
[----:B-1----:R-:W-:Y:S01]  /*13df0*/  IMAD.MOV.U32 R2, RZ, RZ, R8 ;  /* 0x000000ffff027224 */ /* 0x002fe200078e0008 */
        /* <DEDUP_REMOVED lines=12> */
.L_x_419:
[----:B------:R-:W-:Y:S05]  /*13ec0*/  BSYNC B0 ;  /* 0x0000000000007941 */ /* 0x000fea0003800000 */
.L_x_418:
        /* <DEDUP_REMOVED lines=18> */
.L_x_421:
[----:B------:R-:W-:Y:S05]  /*13ff0*/  BSYNC B0 ;  /* 0x0000000000007941 */ /* 0x000fea0003800000 */
.L_x_420:
[----:B------:R-:W2:Y:S02]  /*14000*/  LDL.LU R0, [R1+0x38] ;  /* 0x0000380001007983 */ /* 0x000ea40000300800 */
[----:B--2---:R-:W-:-:S13]  /*14010*/  ISETP.GE.AND P0, PT, R0, UR11, PT ;  /* 0x0000000b00007c0c */ /* 0x004fda000bf06270 */
[----:B------:R-:W-:Y:S05]  /*14020*/  @P0 EXIT ;  /* 0x000000000000094d */ /* 0x000fea0003800000 */
        /* <DEDUP_REMOVED lines=15> */
.L_x_422:
        /* <DEDUP_REMOVED lines=14> */
.L_x_2031:


//--------------------- .text._ZN5flash16flash_fwd_kernelI23Flash_fwd_kernel_traitsILi256ELi128ELi64ELi8ELb0ELb0EN7cutlass10bfloat16_tE19Flash_kernel_traitsILi256ELi128ELi64ELi8ES3_EELb0ELb0ELb1ELb0ELb0ELb0ELb0ELb0EEEvNS_16Flash_fwd_paramsE --------------------------
	.section	.text._ZN5flash16flash_fwd_kernelI23Flash_fwd_kernel_traitsILi256ELi128ELi64ELi8ELb0ELb0EN7cutlass10bfloat16_tE19Flash_kernel_traitsILi256ELi128ELi64ELi8ES3_EELb0ELb0ELb1ELb0ELb0ELb0ELb0ELb0EEEvNS_16Flash_fwd_paramsE,"ax",@progbits
	.sectioninfo	@"SHI_REGISTERS=255"
	.align	128
        .global         _ZN5flash16flash_fwd_kernelI23Flash_fwd_kernel_traitsILi256ELi128ELi64ELi8ELb0ELb0EN7cutlass10bfloat16_tE19Flash_kernel_traitsILi256ELi128ELi64ELi8ES3_EELb0ELb0ELb1ELb0ELb0ELb0ELb0ELb0EEEvNS_16Flash_fwd_paramsE
        .type           _ZN5flash16flash_fwd_kernelI23Flash_fwd_kernel_traitsILi256ELi128ELi64ELi8ELb0ELb0EN7cutlass10bfloat16_tE19Flash_kernel_traitsILi256ELi128ELi64ELi8ES3_EELb0ELb0ELb1ELb0ELb0ELb0ELb0ELb0EEEvNS_16Flash_fwd_paramsE,@function
        .size           _ZN5flash16flash_fwd_kernelI23Flash_fwd_kernel_traitsILi256ELi128ELi64ELi8ELb0ELb0EN7cutlass10bfloat16_tE19Flash_kernel_traitsILi256ELi128ELi64ELi8ES3_EELb0ELb0ELb1ELb0ELb0ELb0ELb0ELb0EEEvNS_16Flash_fwd_paramsE,(.L_x_2032 - _ZN5flash16flash_fwd_kernelI23Flash_fwd_kernel_traitsILi256ELi128ELi64ELi8ELb0ELb0EN7cutlass10bfloat16_tE19Flash_kernel_traitsILi256ELi128ELi64ELi8ES3_EELb0ELb0ELb1ELb0ELb0ELb0ELb0ELb0EEEvNS_16Flash_fwd_paramsE)
        .other          _ZN5flash16flash_fwd_kernelI23Flash_fwd_kernel_traitsILi256ELi128ELi64ELi8ELb0ELb0EN7cutlass10bfloat16_tE19Flash_kernel_traitsILi256ELi128ELi64ELi8ES3_EELb0ELb0ELb1ELb0ELb0ELb0ELb0ELb0EEEvNS_16Flash_fwd_paramsE,@"STO_CUDA_ENTRY STV_DEFAULT"
_ZN5flash16flash_fwd_kernelI23Flash_fwd_kernel_traitsILi256ELi128ELi64ELi8ELb0ELb0EN7cutlass10bfloat16_tE19Flash_kernel_traitsILi256ELi128ELi64ELi8ES3_EELb0ELb0ELb1ELb0ELb0ELb0ELb0ELb0EEEvNS_16Flash_fwd_paramsE:
.text._ZN5flash16flash_fwd_kernelI23Flash_fwd_kernel_traitsILi256ELi128ELi64ELi8ELb0ELb0EN7cutlass10bfloat16_tE19Flash_kernel_traitsILi256ELi128ELi64ELi8ES3_EELb0ELb0ELb1ELb0ELb0ELb0ELb0ELb0EEEvNS_16Flash_fwd_paramsE:
        /* <DEDUP_REMOVED lines=36> */
[----:B------:R-:W-:Y:S02]  /*0240*/  UMOV UR23, URZ ;  /* 0x0000003f00177c82 */ /* 0x000fe40008000000 */
        /* <DEDUP_REMOVED lines=19> */
.L_x_423:
[----:B------:R-:W-:Y:S02]  /*0380*/  ULDC UR6, c[0x0][0x218] ;  /* 0x0000860000067ab9 */ /* 0x000fe40000000800 */
.L_x_424:
        /* <DEDUP_REMOVED lines=21> */
[----:B------:R-:W-:Y:S01]  /*04e0*/  UIADD3 UR6, UR16, UR15, -UR17 ;  /* 0x0000000f10067290 */ /* 0x000fe2000fffe811 */
[----:B------:R-:W1:Y:S01]  /*04f0*/  S2R R23, SR_TID.X ;  /* 0x0000000000177919 */ /* 0x000e620000002100 */
[----:B------:R-:W-:Y:S02]  /*0500*/  UIADD3 UR7, UR16, 0x3f, URZ ;  /* 0x0000003f10077890 */ /* 0x000fe4000fffe03f */
[----:B------:R-:W-:Y:S02]  /*0510*/  ULDC UR9, c[0x0][0x2e4] ;  /* 0x0000b90000097ab9 */ /* 0x000fe40000000800 */
[----:B------:R-:W-:Y:S02]  /*0520*/  UIADD3 UR5, -UR17, 0xbf, UR15 ;  /* 0x000000bf11057890 */ /* 0x000fe4000fffe10f */
[----:B------:R-:W-:Y:S02]  /*0530*/  ULDC UR4, c[0x0][0x2e8] ;  /* 0x0000ba0000047ab9 */ /* 0x000fe40000000800 */
[----:B------:R-:W-:-:S02]  /*0540*/  UIADD3 UR9, UR6, -UR9, URZ ;  /* 0x8000000906097290 */ /* 0x000fc4000fffe03f */
[----:B------:R-:W-:Y:S02]  /*0550*/  USHF.R.S32.HI UR6, URZ, 0x1f, UR7 ;  /* 0x0000001f3f067899 */ /* 0x000fe40008011407 */
[----:B------:R-:W-:Y:S02]  /*0560*/  UIADD3 UR4, UR5, UR4, UR16 ;  /* 0x0000000405047290 */ /* 0x000fe4000fffe010 */
[----:B------:R-:W-:Y:S02]  /*0570*/  ULEA.HI UR7, UR6, UR7, URZ, 0x6 ;  /* 0x0000000706077291 */ /* 0x000fe4000f8f303f */
[----:B------:R-:W-:Y:S02]  /*0580*/  USHF.R.S32.HI UR5, URZ, 0x1f, UR9 ;  /* 0x0000001f3f057899 */ /* 0x000fe40008011409 */
[----:B------:R-:W-:Y:S02]  /*0590*/  USHF.R.S32.HI UR6, URZ, 0x1f, UR4 ;  /* 0x0000001f3f067899 */ /* 0x000fe40008011404 */
        /* <DEDUP_REMOVED lines=12> */
[----:B-1----:R-:W-:Y:S01]  /*0660*/  UISETP.NE.AND UP0, UPT, UR13, -0x1, UPT ;  /* 0xffffffff0d00788c */ /* 0x002fe2000bf05270 */
        /* <DEDUP_REMOVED lines=79> */
.L_x_427:
[----:B------:R-:W-:Y:S05]  /*0b60*/  BSYNC B0 ;  /* 0x0000000000007941 */ /* 0x000fea0003800000 */
.L_x_426:
        /* <DEDUP_REMOVED lines=22> */
.L_x_429:
[----:B------:R-:W-:Y:S05]  /*0cd0*/  BSYNC B0 ;  /* 0x0000000000007941 */ /* 0x000fea0003800000 */
.L_x_428:
        /* <DEDUP_REMOVED lines=22> */
.L_x_431:
[----:B------:R-:W-:Y:S05]  /*0e40*/  BSYNC B0 ;  /* 0x0000000000007941 */ /* 0x000fea0003800000 */
.L_x_430:
        /* <DEDUP_REMOVED lines=21> */
.L_x_433:
[----:B------:R-:W-:Y:S05]  /*0fa0*/  BSYNC B0 ;  /* 0x0000000000007941 */ /* 0x000fea0003800000 */
.L_x_432:
        /* <DEDUP_REMOVED lines=35> */
.L_x_425:
[----:B-1----:R-:W-:Y:S02]  /*11e0*/  UISETP.NE.AND UP1, UPT, UR13, -0x1, UPT ;  /* 0xffffffff0d00788c */ /* 0x002fe4000bf25270 */
        /* <DEDUP_REMOVED lines=32> */
.L_x_434:
[----:B------:R-:W-:Y:S01]  /*13f0*/  IABS R0, c[0x0][0x1c8] ;  /* 0x0000720000007a13 */ /* 0x000fe20000000000 */
[----:B------:R-:W1:Y:S01]  /*1400*/  S2R R2, SR_CTAID.Z ;  /* 0x0000000000027919 */ /* 0x000e620000002700 */
[----:B------:R-:W-:Y:S02]  /*1410*/  UMOV UR24, URZ ;  /* 0x0000003f00187c82 */ /* 0x000fe40008000000 */
[----:B------:R-:W2:Y:S01]  /*1420*/  R2UR UR7, R0 ;  /* 0x00000000000773c2 */ /* 0x000ea200000e0000 */
[----:B------:R-:W-:Y:S01]  /*1430*/  @UP0 UIADD3 UR26, UR23, UR8, URZ ;  /* 0x00000008171a0290 */ /* 0x000fe2000fffe03f */
        /* <DEDUP_REMOVED lines=9> */
[----:B------:R-:W-:-:S04]  /*14d0*/  UIMAD.WIDE.U32 UR24, UR25, UR4, UR24 ;  /* 0x00000004191872a5 */ /* 0x000fc8000f8e0018 */
[----:B-1----:R-:W-:Y:S02]  /*14e0*/  UIMAD.WIDE.U32 UR24, UR25, UR5, URZ ;  /* 0x00000005191872a5 */ /* 0x002fe4000f8e003f */
        /* <DEDUP_REMOVED lines=17> */
[----:B------:R-:W-:-:S04]  /*1600*/  @!UP2 ULOP3.LUT UR8, URZ, UR7, URZ, 0x33, !UPT ;  /* 0x000000073f08a292 */ /* 0x000fc8000f8e333f */
[----:B------:R-:W-:Y:S01]  /*1610*/  USHF.R.S32.HI UR25, URZ, 0x1f, UR8 ;  /* 0x0000001f3f197899 */ /* 0x000fe20008011408 */
[----:B------:R-:W-:Y:S05]  /*1620*/  @P0 BRA `(.L_x_435) ;  /* 0x000000c000000947 */ /* 0x000fea0003800000 */
[----:B------:R-:W-:Y:S02]  /*1630*/  USHF.R.S32.HI UR7, URZ, 0x1f, UR23 ;  /* 0x0000001f3f077899 */ /* 0x000fe40008011417 */
[----:B------:R-:W-:Y:S02]  /*1640*/  ULDC.64 UR4, c[0x0][0x1a0] ;  /* 0x0000680000047ab9 */ /* 0x000fe40000000a00 */
[----:B------:R-:W-:Y:S02]  /*1650*/  UIMAD UR7, UR7, UR4, URZ ;  /* 0x00000004070772a4 */ /* 0x000fe4000f8e023f */
[----:B------:R-:W-:Y:S02]  /*1660*/  UIMAD.WIDE.U32 UR26, UR23, UR4, URZ ;  /* 0x00000004171a72a5 */ /* 0x000fe4000f8e003f */
[----:B------:R-:W-:Y:S02]  /*1670*/  UIMAD UR23, UR23, UR5, UR7 ;  /* 0x00000005171772a4 */ /* 0x000fe4000f8e0207 */
[----:B------:R-:W-:-:S02]  /*1680*/  USHF.R.S32.HI UR7, URZ, 0x1f, UR22 ;  /* 0x0000001f3f077899 */ /* 0x000fc40008011416 */
[----:B------:R-:W-:Y:S02]  /*1690*/  ULDC.64 UR4, c[0x0][0x188] ;  /* 0x0000620000047ab9 */ /* 0x000fe40000000a00 */
[----:B------:R-:W-:Y:S02]  /*16a0*/  UIADD3 UR27, UR27, UR23, URZ ;  /* 0x000000171b1b7290 */ /* 0x000fe4000fffe03f */
[----:B------:R-:W-:Y:S02]  /*16b0*/  UIMAD UR7, UR7, UR4, URZ ;  /* 0x00000004070772a4 */ /* 0x000fe4000f8e023f */
[----:B------:R-:W-:Y:S02]  /*16c0*/  UIMAD.WIDE.U32 UR28, UR22, UR4, UR26 ;  /* 0x00000004161c72a5 */ /* 0x000fe4000f8e001a */
[----:B------:R-:W-:-:S04]  /*16d0*/  UIMAD UR5, UR22, UR5, UR7 ;  /* 0x00000005160572a4 */ /* 0x000fc8000f8e0207 */
[----:B------:R-:W-:Y:S02]  /*16e0*/  UIADD3 UR26, UR29, UR5, URZ ;  /* 0x000000051d1a7290 */ /* 0x000fe4000fffe03f */
.L_x_435:
[----:B------:R-:W-:Y:S01]  /*16f0*/  SHF.R.S32.HI R11, RZ, 0x1f, R23 ;  /* 0x0000001fff0b7819 */ /* 0x000fe20000011417 */
[----:B------:R-:W1:Y:S01]  /*1700*/  S2R R18, SR_CTAID.Z ;  /* 0x0000000000127919 */ /* 0x000e620000002700 */
[----:B------:R-:W-:Y:S01]  /*1710*/  ULDC.64 UR4, c[0x0][0x1b0] ;  /* 0x00006c0000047ab9 */ /* 0x000fe20000000a00 */
[----:B------:R-:W-:Y:S01]  /*1720*/  BSSY B0, `(.L_x_436) ;  /* 0x0000081000007945 */ /* 0x000fe20003800000 */
[CC--:B------:R-:W-:Y:S01]  /*1730*/  LEA.HI R0, R11.reuse, R23.reuse, RZ, 0x3 ;  /* 0x000000170b007211 */ /* 0x0c0fe200078f18ff */
[----:B------:R-:W-:Y:S01]  /*1740*/  UIMAD UR4, UR25, UR4, URZ ;  /* 0x00000004190472a4 */ /* 0x000fe2000f8e023f */
[----:B------:R-:W-:Y:S02]  /*1750*/  LEA.HI R2, R11, R23, RZ, 0x4 ;  /* 0x000000170b027211 */ /* 0x000fe400078f20ff */
[----:B------:R-:W-:Y:S02]  /*1760*/  SHF.R.S32.HI R26, RZ, 0x3, R0 ;  /* 0x00000003ff1a7819 */ /* 0x000fe40000011400 */
[----:B------:R-:W-:-:S02]  /*1770*/  LOP3.LUT R0, R0, 0xfffffff8, RZ, 0xc0, !PT ;  /* 0xfffffff800007812 */ /* 0x000fc400078ec0ff */
[----:B------:R-:W-:Y:S01]  /*1780*/  SHF.R.S32.HI R4, RZ, 0x4, R2 ;  /* 0x00000004ff047819 */ /* 0x000fe20000011402 */
[----:B------:R-:W-:Y:S01]  /*1790*/  IMAD.SHL.U32 R3, R26, 0x40, RZ ;  /* 0x000000401a037824 */ /* 0x000fe200078e00ff */
[----:B------:R-:W-:Y:S01]  /*17a0*/  SHF.R.S32.HI R27, RZ, 0x1f, R26 ;  /* 0x0000001fff1b7819 */ /* 0x000fe2000001141a */
[----:B------:R-:W-:Y:S01]  /*17b0*/  IMAD.IADD R24, R23, 0x1, -R0 ;  /* 0x0000000117187824 */ /* 0x000fe200078e0a00 */
[C---:B------:R-:W-:Y:S02]  /*17c0*/  LOP3.LUT R0, R2.reuse, 0xfffffff0, RZ, 0xc0, !PT ;  /* 0xfffffff002007812 */ /* 0x040fe400078ec0ff */
[----:B------:R-:W-:Y:S01]  /*17d0*/  LEA.HI R2, R2, R4, RZ, 0x1 ;  /* 0x0000000402027211 */ /* 0x000fe200078f08ff */
[----:B------:R-:W-:Y:S01]  /*17e0*/  IMAD.SHL.U32 R116, R24, 0x8, RZ ;  /* 0x0000000818747824 */ /* 0x000fe200078e00ff */
[----:B------:R-:W-:Y:S01]  /*17f0*/  LOP3.LUT R5, R3, 0x1c0, RZ, 0xc0, !PT ;  /* 0x000001c003057812 */ /* 0x000fe200078ec0ff */
[----:B------:R-:W-:Y:S01]  /*1800*/  IMAD.IADD R0, R23, 0x1, -R0 ;  /* 0x0000000117007824 */ /* 0x000fe200078e0a00 */
[----:B------:R-:W-:-:S02]  /*1810*/  LOP3.LUT R2, R2, 0xfffffffe, RZ, 0xc0, !PT ;  /* 0xfffffffe02027812 */ /* 0x000fc400078ec0ff */
[----:B------:R-:W-:Y:S02]  /*1820*/  LOP3.LUT R3, R5, 0x38, R116, 0xf8, !PT ;  /* 0x0000003805037812 */ /* 0x000fe400078ef874 */
[----:B------:R-:W-:Y:S01]  /*1830*/  SHF.R.S32.HI R6, RZ, 0x1f, R0 ;  /* 0x0000001fff067819 */ /* 0x000fe20000011400 */
[----:B------:R-:W-:Y:S01]  /*1840*/  IMAD.IADD R22, R4, 0x1, -R2 ;  /* 0x0000000104167824 */ /* 0x000fe200078e0a02 */
[----:B------:R-:W-:Y:S02]  /*1850*/  SHF.R.U32.HI R5, RZ, 0x3, R5 ;  /* 0x00000003ff057819 */ /* 0x000fe40000011605 */
[----:B------:R-:W-:Y:S01]  /*1860*/  LEA.HI R10, R6, R0, RZ, 0x3 ;  /* 0x00000000060a7211 */ /* 0x000fe200078f18ff */
[----:B------:R-:W-:Y:S01]  /*1870*/  IMAD.SHL.U32 R8, R22, 0x8, RZ ;  /* 0x0000000816087824 */ /* 0x000fe200078e00ff */
[----:B------:R-:W-:Y:S02]  /*1880*/  LEA.HI R6, R11, R23, RZ, 0x6 ;  /* 0x000000170b067211 */ /* 0x000fe400078f30ff */
[----:B------:R-:W-:-:S02]  /*1890*/  LOP3.LUT R4, R10, 0xfffffff8, RZ, 0xc0, !PT ;  /* 0xfffffff80a047812 */ /* 0x000fc400078ec0ff */
[----:B------:R-:W-:Y:S01]  /*18a0*/  SHF.R.S32.HI R117, RZ, 0x1f, R116 ;  /* 0x0000001fff757819 */ /* 0x000fe20000011474 */
[----:B------:R-:W-:Y:S01]  /*18b0*/  IMAD.SHL.U32 R6, R6, 0x8, RZ ;  /* 0x0000000806067824 */ /* 0x000fe200078e00ff */
[----:B------:R-:W-:Y:S01]  /*18c0*/  IADD3 R2, P0, R116, UR6, RZ ;  /* 0x0000000674027c10 */ /* 0x000fe2000ff1e0ff */
[----:B------:R-:W-:Y:S01]  /*18d0*/  IMAD.IADD R0, R0, 0x1, -R4 ;  /* 0x0000000100007824 */ /* 0x000fe200078e0a04 */
[----:B------:R-:W-:Y:S01]  /*18e0*/  LOP3.LUT R5, R3, R5, RZ, 0x3c, !PT ;  /* 0x0000000503057212 */ /* 0x000fe200078e3cff */
[----:B------:R-:W-:Y:S01]  /*18f0*/  IMAD R4, R27, c[0x0][0x198], RZ ;  /* 0x000066001b047a24 */ /* 0x000fe200078e02ff */
[----:B------:R-:W-:Y:S01]  /*1900*/  IADD3.X R3, R117, UR21, RZ, P0, !PT ;  /* 0x0000001575037c10 */ /* 0x000fe200087fe4ff */
[----:B------:R-:W-:Y:S01]  /*1910*/  ULDC.64 UR6, c[0x0][0x1b8] ;  /* 0x00006e0000067ab9 */ /* 0x000fe20000000a00 */
[----:B------:R-:W-:Y:S01]  /*1920*/  LOP3.LUT R231, R5, 0xfffffe00, R6, 0xf8, !PT ;  /* 0xfffffe0005e77812 */ /* 0x000fe200078ef806 */
[----:B------:R-:W-:Y:S01]  /*1930*/  IMAD R9, R26, c[0x0][0x19c], R4 ;  /* 0x000067001a097a24 */ /* 0x000fe200078e0204 */
[----:B------:R-:W-:Y:S01]  /*1940*/  LOP3.LUT P3, RZ, R0, 0x4, RZ, 0xc0, !PT ;  /* 0x0000000400ff7812 */ /* 0x000fe2000786c0ff */
[----:B-1----:R-:W-:Y:S01]  /*1950*/  IMAD.WIDE.U32 R18, R18, c[0x0][0x1a8], R2 ;  /* 0x00006a0012127a25 */ /* 0x002fe200078e0002 */
[----:B------:R-:W-:Y:S01]  /*1960*/  LOP3.LUT P2, RZ, R0, 0x2, RZ, 0xc0, !PT ;  /* 0x0000000200ff7812 */ /* 0x000fe2000784c0ff */
[----:B------:R-:W-:Y:S01]  /*1970*/  UIMAD UR6, UR25, UR6, URZ ;  /* 0x00000006190672a4 */ /* 0x000fe2000f8e023f */
[----:B------:R-:W-:Y:S01]  /*1980*/  IADD3 R113, R116, 0x40, RZ ;  /* 0x0000004074717810 */ /* 0x000fe20007ffe0ff */
[----:B------:R-:W-:Y:S01]  /*1990*/  IMAD R6, R27, c[0x0][0x1a0], RZ ;  /* 0x000068001b067a24 */ /* 0x000fe200078e02ff */
[----:B------:R-:W-:Y:S01]  /*19a0*/  UIMAD UR21, UR8, UR5, UR4 ;  /* 0x00000005081572a4 */ /* 0x000fe2000f8e0204 */
[----:B------:R-:W-:Y:S01]  /*19b0*/  IMAD.SHL.U32 R0, R0, 0x40, RZ ;  /* 0x0000004000007824 */ /* 0x000fe200078e00ff */
[----:B------:R-:W-:Y:S01]  /*19c0*/  UIMAD UR6, UR8, UR7, UR6 ;  /* 0x00000007080672a4 */ /* 0x000fe2000f8e0206 */
[--C-:B------:R-:W-:Y:S01]  /*19d0*/  IMAD.WIDE.U32 R4, R26, c[0x0][0x198], R116.reuse ;  /* 0x000066001a047a25 */ /* 0x100fe200078e0074 */
[----:B------:R1:W-:Y:S01]  /*19e0*/  STL.64 [R1+0x30], R116 ;  /* 0x0000307401007387 */ /* 0x0003e20000100a00 */
[----:B------:R-:W-:Y:S01]  /*19f0*/  ULDC.64 UR4, c[0x0][0x1a8] ;  /* 0x00006a0000047ab9 */ /* 0x000fe20000000a00 */
[----:B------:R-:W-:Y:S01]  /*1a00*/  LOP3.LUT R0, R0, 0x1c0, RZ, 0xc0, !PT ;  /* 0x000001c000007812 */ /* 0x000fe200078ec0ff */
[----:B------:R-:W-:Y:S01]  /*1a10*/  IMAD.WIDE.U32 R2, R26, c[0x0][0x1a0], R116 ;  /* 0x000068001a027a25 */ /* 0x000fe200078e0074 */
[----:B------:R-:W-:Y:S01]  /*1a20*/  IADD3 R4, P1, R4, UR12, RZ ;  /* 0x0000000c04047c10 */ /* 0x000fe2000ff3e0ff */
[----:B------:R1:W-:Y:S01]  /*1a30*/  STL.64 [R1], R26 ;  /* 0x0000001a01007387 */ /* 0x0003e20000100a00 */
[----:B------:R-:W-:Y:S01]  /*1a40*/  LOP3.LUT R8, R0, 0x8, R8, 0xf8, !PT ;  /* 0x0000000800087812 */ /* 0x000fe200078ef808 */
[----:B------:R-:W-:Y:S01]  /*1a50*/  IMAD R6, R26, c[0x0][0x1a4], R6 ;  /* 0x000069001a067a24 */ /* 0x000fe200078e0206 */
[----:B------:R-:W-:Y:S01]  /*1a60*/  IADD3 R2, P0, R2, UR28, RZ ;  /* 0x0000001c02027c10 */ /* 0x000fe2000ff1e0ff */
[----:B------:R-:W-:Y:S01]  /*1a70*/  UIMAD UR4, UR24, UR4, URZ ;  /* 0x00000004180472a4 */ /* 0x000fe2000f8e023f */
[----:B------:R-:W-:Y:S01]  /*1a80*/  SHF.R.U32.HI R7, RZ, 0x3, R0 ;  /* 0x00000003ff077819 */ /* 0x000fe20000011600 */
[----:B------:R-:W-:Y:S01]  /*1a90*/  IMAD.U32 R0, RZ, RZ, UR8 ;  /* 0x00000008ff007e24 */ /* 0x000fe2000f8e00ff */
[----:B------:R-:W-:Y:S01]  /*1aa0*/  IADD3.X R5, R5, UR11, R9, P1, !PT ;  /* 0x0000000b05057c10 */ /* 0x000fe20008ffe409 */
[----:B------:R-:W-:Y:S01]  /*1ab0*/  UIMAD UR4, UR20, UR5, UR4 ;  /* 0x00000005140472a4 */ /* 0x000fe2000f8e0204 */
[----:B------:R-:W-:Y:S01]  /*1ac0*/  IADD3.X R3, R3, UR26, R6, P0, !PT ;  /* 0x0000001a03037c10 */ /* 0x000fe200087fe406 */
[----:B------:R-:W-:Y:S01]  /*1ad0*/  IMAD.U32 R6, RZ, RZ, UR8 ;  /* 0x00000008ff067e24 */ /* 0x000fe2000f8e00ff */
[----:B------:R-:W-:Y:S01]  /*1ae0*/  IADD3 R112, R116, 0x80, RZ ;  /* 0x0000008074707810 */ /* 0x000fe20007ffe0ff */
[----:B------:R-:W-:Y:S01]  /*1af0*/  IMAD.WIDE.U32 R32, R0, c[0x0][0x1b0], R4 ;  /* 0x00006c0000207a25 */ /* 0x000fe200078e0004 */
[----:B------:R-:W-:Y:S01]  /*1b00*/  IADD3 R107, R116, 0xc0, RZ ;  /* 0x000000c0746b7810 */ /* 0x000fe20007ffe0ff */
[----:B------:R-:W-:Y:S01]  /*1b10*/  UIADD3 UR20, -UR15, UR17, URZ ;  /* 0x000000110f147290 */ /* 0x000fe2000fffe13f */
[----:B------:R-:W-:Y:S01]  /*1b20*/  LOP3.LUT R7, R8, R7, RZ, 0x3c, !PT ;  /* 0x0000000708077212 */ /* 0x000fe200078e3cff */
[----:B------:R-:W-:Y:S01]  /*1b30*/  IMAD.WIDE.U32 R28, R6, c[0x0][0x1b8], R2 ;  /* 0x00006e00061c7a25 */ /* 0x000fe200078e0002 */
[----:B------:R1:W-:Y:S01]  /*1b40*/  STL.64 [R1+0x40], R32 ;  /* 0x0000402001007387 */ /* 0x0003e20000100a00 */
[----:B------:R-:W-:-:S02]  /*1b50*/  IADD3 R35, R33, UR21, RZ ;  /* 0x0000001521237c10 */ /* 0x000fc4000fffe0ff */
[----:B------:R-:W-:Y:S01]  /*1b60*/  ISETP.GE.AND P0, PT, R26, UR20, PT ;  /* 0x000000141a007c0c */ /* 0x000fe2000bf06270 */
[----:B------:R1:W-:Y:S01]  /*1b70*/  STL.64 [R1+0x60], R28 ;  /* 0x0000601c01007387 */ /* 0x0003e20000100a00 */
[----:B------:R-:W-:Y:S01]  /*1b80*/  IADD3 R31, R29, UR6, RZ ;  /* 0x000000061d1f7c10 */ /* 0x000fe2000fffe0ff */
[----:B------:R-:W-:Y:S01]  /*1b90*/  IMAD.SHL.U32 R4, R10, 0x40, RZ ;  /* 0x000000400a047824 */ /* 0x000fe200078e00ff */
[----:B------:R-:W-:Y:S01]  /*1ba0*/  LEA.HI R2, R11, R23, RZ, 0x5 ;  /* 0x000000170b027211 */ /* 0x000fe200078f28ff */
[----:B------:R1:W-:Y:S01]  /*1bb0*/  STL [R1+0x4c], R113 ;  /* 0x00004c7101007387 */ /* 0x0003e20000100800 */
[----:B------:R-:W-:Y:S01]  /*1bc0*/  IMAD.MOV.U32 R3, RZ, RZ, 0x10 ;  /* 0x00000010ff037424 */ /* 0x000fe200078e00ff */
[----:B------:R-:W-:Y:S01]  /*1bd0*/  IADD3 R11, R19, UR4, RZ ;  /* 0x00000004130b7c10 */ /* 0x000fe2000fffe0ff */
[----:B------:R-:W-:Y:S01]  /*1be0*/  IMAD.MOV.U32 R5, RZ, RZ, 0x20 ;  /* 0x00000020ff057424 */ /* 0x000fe200078e00ff */
[----:B------:R1:W-:Y:S01]  /*1bf0*/  STL [R1+0x48], R112 ;  /* 0x0000487001007387 */ /* 0x0003e20000100800 */
[----:B------:R-:W-:Y:S01]  /*1c00*/  LOP3.LUT R0, R2, 0xffffffe0, RZ, 0xc0, !PT ;  /* 0xffffffe002007812 */ /* 0x000fe200078ec0ff */
[----:B------:R-:W-:Y:S01]  /*1c10*/  IMAD.U32 R8, RZ, RZ, UR14 ;  /* 0x0000000eff087e24 */ /* 0x000fe2000f8e00ff */
[----:B------:R-:W-:Y:S01]  /*1c20*/  LOP3.LUT R4, R7, 0xfffffe00, R4, 0xf8, !PT ;  /* 0xfffffe0007047812 */ /* 0x000fe200078ef804 */
[----:B------:R1:W-:Y:S01]  /*1c30*/  STL [R1+0x50], R107 ;  /* 0x0000506b01007387 */ /* 0x0003e20000100800 */
[----:B------:R-:W-:Y:S01]  /*1c40*/  SHF.R.S32.HI R104, RZ, 0x5, R2 ;  /* 0x00000005ff687819 */ /* 0x000fe20000011402 */
[----:B------:R-:W-:Y:S01]  /*1c50*/  IMAD.IADD R21, R23, 0x1, -R0 ;  /* 0x0000000117157824 */ /* 0x000fe200078e0a00 */
[----:B------:R-:W-:Y:S01]  /*1c60*/  SEL R3, R3, 0xfffffff0, !P2 ;  /* 0xfffffff003037807 */ /* 0x000fe20005000000 */
[----:B------:R1:W-:Y:S01]  /*1c70*/  STL [R1+0x5c], R31 ;  /* 0x00005c1f01007387 */ /* 0x0003e20000100800 */
[----:B------:R-:W-:Y:S01]  /*1c80*/  IMAD.WIDE R8, R8, 0x80, R26 ;  /* 0x0000008008087825 */ /* 0x000fe200078e021a */
[----:B------:R-:W-:-:S02]  /*1c90*/  SEL R0, R5, 0xffffffe0, !P3 ;  /* 0xffffffe005007807 */ /* 0x000fc40005800000 */
[----:B------:R1:W-:Y:S01]  /*1ca0*/  STL [R1+0x3c], R35 ;  /* 0x00003c2301007387 */ /* 0x0003e20000100800 */
[----:B------:R-:W-:Y:S01]  /*1cb0*/  IMAD.SHL.U32 R231, R231, 0x2, RZ ;  /* 0x00000002e7e77824 */ /* 0x000fe200078e00ff */
        /* <DEDUP_REMOVED lines=39> */
.L_x_437:
[----:B------:R-:W-:Y:S05]  /*1f30*/  BSYNC B0 ;  /* 0x0000000000007941 */ /* 0x000fea0003800000 */
.L_x_436:
[----:B------:R-:W-:Y:S01]  /*1f40*/  IADD3 R20, R26, 0x20, RZ ;  /* 0x000000201a147810 */ /* 0x000fe20007ffe0ff */
        /* <DEDUP_REMOVED lines=44> */
.L_x_439:
[----:B------:R-:W-:Y:S05]  /*2210*/  BSYNC B0 ;  /* 0x0000000000007941 */ /* 0x000fea0003800000 */
.L_x_438:
        /* <DEDUP_REMOVED lines=45> */
.L_x_441:
[----:B------:R-:W-:Y:S05]  /*24f0*/  BSYNC B0 ;  /* 0x0000000000007941 */ /* 0x000fea0003800000 */
.L_x_440:
        /* <DEDUP_REMOVED lines=14> */
[----:B--2---:R-:W-:Y:S01]  /*25e0*/  IMAD.WIDE.U32 R12, R2, c[0x0][0x190], R10 ;  /* 0x00006400020c7a25 */ /* 0x004fe200078e000a */
        /* <DEDUP_REMOVED lines=33> */
.L_x_443:
[----:B------:R-:W-:Y:S05]  /*2800*/  BSYNC B0 ;  /* 0x0000000000007941 */ /* 0x000fea0003800000 */
.L_x_442:
[----:B------:R-:W-:Y:S01]  /*2810*/  IMAD.MOV.U32 R114, RZ, RZ, R34 ;  /* 0x000000ffff727224 */ /* 0x000fe200078e0022 */
[----:B------:R-:W-:Y:S01]  /*2820*/  UIADD3 UR25, UR9, -0x1, URZ ;  /* 0xffffffff09197890 */ /* 0x000fe2000fffe03f */
[----:B------:R-:W-:Y:S01]  /*2830*/  IMAD.MOV.U32 R115, RZ, RZ, R35 ;  /* 0x000000ffff737224 */ /* 0x000fe200078e0023 */
[----:B------:R-:W-:Y:S01]  /*2840*/  MOV R114, R32 ;  /* 0x0000002000727202 */ /* 0x000fe20000000f00 */
[----:B------:R-:W-:Y:S01]  /*2850*/  BSSY B0, `(.L_x_444) ;  /* 0x000002c000007945 */ /* 0x000fe20003800000 */
[----:B------:R-:W-:Y:S01]  /*2860*/  UIMAD UR23, UR25, -0x40, UR16 ;  /* 0xffffffc0191778a4 */ /* 0x000fe2000f8e0210 */
[----:B------:R-:W-:Y:S01]  /*2870*/  MOV R106, UR29 ;  /* 0x0000001d006a7c02 */ /* 0x000fe20008000f00 */
[----:B------:R-:W-:Y:S01]  /*2880*/  USHF.R.S32.HI UR30, URZ, 0x1f, UR25 ;  /* 0x0000001f3f1e7899 */ /* 0x000fe20008011419 */
[----:B------:R3:W-:Y:S01]  /*2890*/  STL.64 [R1+0x38], R114 ;  /* 0x0000387201007387 */ /* 0x0007e20000100a00 */
[----:B------:R-:W-:Y:S02]  /*28a0*/  UIMAD UR4, UR27, UR25, URZ ;  /* 0x000000191b0472a4 */ /* 0x000fe4000f8e023f */
[----:B------:R-:W-:Y:S01]  /*28b0*/  ISETP.GE.AND P0, PT, R26, UR23, PT ;  /* 0x000000171a007c0c */ /* 0x000fe2000bf06270 */
[----:B--2---:R-:W-:Y:S01]  /*28c0*/  IMAD.WIDE.U32 R6, R106, UR25, R114 ;  /* 0x000000196a067c25 */ /* 0x004fe2000f8e0072 */
        /* <DEDUP_REMOVED lines=36> */
.L_x_445:
[----:B------:R-:W-:Y:S05]  /*2b10*/  BSYNC B0 ;  /* 0x0000000000007941 */ /* 0x000fea0003800000 */
.L_x_444:
[----:B------:R-:W-:Y:S01]  /*2b20*/  ISETP.GE.AND P0, PT, R20, UR23, PT ;  /* 0x0000001714007c0c */ /* 0x000fe2000bf06270 */
[----:B------:R-:W-:Y:S01]  /*2b30*/  UMOV UR24, 0x5 ;  /* 0x0000000500187882 */ /* 0x000fe20000000000 */
[----:B------:R-:W-:Y:S01]  /*2b40*/  BSSY B0, `(.L_x_446) ;  /* 0x000002b000007945 */ /* 0x000fe20003800000 */
[----:B------:R-:W-:Y:S02]  /*2b50*/  ULDC UR22, c[0x0][0x19c] ;  /* 0x0000670000167ab9 */ /* 0x000fe40000000800 */
[----:B------:R-:W-:Y:S02]  /*2b60*/  USHF.L.U32 UR7, UR6, 0x5, URZ ;  /* 0x0000000506077899 */ /* 0x000fe4000800063f */
[----:B------:R-:W-:Y:S02]  /*2b70*/  ULDC.64 UR4, c[0x0][0x1a0] ;  /* 0x0000680000047ab9 */ /* 0x000fe40000000a00 */
[----:B------:R-:W-:Y:S02]  /*2b80*/  USHF.L.U64.HI UR6, UR6, UR24, UR22 ;  /* 0x0000001806067299 */ /* 0x000fe40008010216 */
[----:B------:R-:W-:-:S02]  /*2b90*/  USHF.L.U64.HI UR21, UR4, UR21, UR5 ;  /* 0x0000001504157299 */ /* 0x000fc40008010205 */
[----:B------:R-:W-:Y:S01]  /*2ba0*/  USHF.L.U32 UR22, UR4, 0x6, URZ ;  /* 0x0000000604167899 */ /* 0x000fe2000800063f */
[----:B------:R-:W-:Y:S06]  /*2bb0*/  @P0 BRA `(.L_x_447) ;  /* 0x0000023000000947 */ /* 0x000fec0003800000 */
[----:B------:R-:W-:Y:S02]  /*2bc0*/  ISETP.GE.AND P5, PT, R116, c[0x0][0x220], PT ;  /* 0x0000880074007a0c */ /* 0x000fe40003fa6270 */
[----:B------:R-:W-:Y:S02]  /*2bd0*/  ISETP.GE.AND P4, PT, R113, c[0x0][0x220], PT ;  /* 0x0000880071007a0c */ /* 0x000fe40003f86270 */
        /* <DEDUP_REMOVED lines=33> */
.L_x_447:
[----:B------:R-:W-:Y:S05]  /*2df0*/  BSYNC B0 ;  /* 0x0000000000007941 */ /* 0x000fea0003800000 */
.L_x_446:
[----:B------:R-:W0:Y:S01]  /*2e00*/  LDGDEPBAR ;  /* 0x00000000000079af */ /* 0x000e220000000000 */
[----:B------:R-:W-:Y:S01]  /*2e10*/  ISETP.GE.AND P0, PT, R26, UR23, PT ;  /* 0x000000171a007c0c */ /* 0x000fe2000bf06270 */
[----:B------:R-:W-:Y:S01]  /*2e20*/  IMAD.MOV.U32 R6, RZ, RZ, R30 ;  /* 0x000000ffff067224 */ /* 0x000fe200078e001e */
[----:B------:R-:W-:Y:S01]  /*2e30*/  UIMAD UR5, UR21, UR25, URZ ;  /* 0x00000019150572a4 */ /* 0x000fe2000f8e023f */
[----:B------:R-:W-:Y:S01]  /*2e40*/  IMAD.MOV.U32 R7, RZ, RZ, R31 ;  /* 0x000000ffff077224 */ /* 0x000fe200078e001f */
[----:B------:R-:W-:Y:S01]  /*2e50*/  SHF.R.S32.HI R2, RZ, 0x1f, R21 ;  /* 0x0000001fff027819 */ /* 0x000fe20000011415 */
[----:B------:R-:W-:Y:S01]  /*2e60*/  IMAD.MOV.U32 R6, RZ, RZ, R28 ;  /* 0x000000ffff067224 */ /* 0x000fe200078e001c */
[----:B------:R-:W-:Y:S01]  /*2e70*/  UIMAD UR5, UR30, UR22, UR5 ;  /* 0x000000161e0572a4 */ /* 0x000fe2000f8e0205 */
[----:B------:R-:W-:Y:S01]  /*2e80*/  IMAD.U32 R5, RZ, RZ, UR22 ;  /* 0x00000016ff057e24 */ /* 0x000fe2000f8e00ff */
[----:B------:R-:W-:Y:S01]  /*2e90*/  LEA.HI R2, R2, R21, RZ, 0x2 ;  /* 0x0000001502027211 */ /* 0x000fe200078f10ff */
[----:B------:R-:W-:Y:S01]  /*2ea0*/  IMAD.SHL.U32 R23, R23, 0x2, RZ ;  /* 0x0000000217177824 */ /* 0x000fe200078e00ff */
[----:B------:R5:W-:Y:S01]  /*2eb0*/  STL.64 [R1+0x58], R6 ;  /* 0x0000580601007387 */ /* 0x000be20000100a00 */
[----:B------:R-:W-:Y:S01]  /*2ec0*/  BSSY B0, `(.L_x_448) ;  /* 0x000002d000007945 */ /* 0x000fe20003800000 */
[----:B------:R-:W-:-:S02]  /*2ed0*/  SHF.R.S32.HI R105, RZ, 0x2, R2 ;  /* 0x00000002ff697819 */ /* 0x000fc40000011402 */
[----:B------:R-:W-:Y:S01]  /*2ee0*/  LOP3.LUT R108, R23, 0x6, RZ, 0xc0, !PT ;  /* 0x00000006176c7812 */ /* 0x000fe200078ec0ff */
[----:B------:R-:W-:-:S04]  /*2ef0*/  DEPBAR.LE SB0, 0x0 ;  /* 0x000080000000791a */ /* 0x000fc80000000000 */
[----:B------:R-:W-:Y:S01]  /*2f00*/  BAR.SYNC.DEFER_BLOCKING 0x0 ;  /* 0x0000000000007b1d */ /* 0x000fe20000010000 */
[----:B-----5:R-:W-:-:S05]  /*2f10*/  IMAD.WIDE.U32 R6, R5, UR25, R6 ;  /* 0x0000001905067c25 */ /* 0x020fca000f8e0006 */
[----:B------:R-:W-:Y:S01]  /*2f20*/  IADD3 R2, R7, UR5, RZ ;  /* 0x0000000507027c10 */ /* 0x000fe2000fffe0ff */
        /* <DEDUP_REMOVED lines=9> */
[C---:B--2-4-:R-:W-:Y:S01]  /*2fc0*/  @!P5 LEA R12, P6, R6.reuse, c[0x0][0x170], 0x1 ;  /* 0x00005c00060cda11 */ /* 0x054fe200078c08ff */
        /* <DEDUP_REMOVED lines=28> */
.L_x_449:
[----:B------:R-:W-:Y:S05]  /*3190*/  BSYNC B0 ;  /* 0x0000000000007941 */ /* 0x000fea0003800000 */
.L_x_448:
        /* <DEDUP_REMOVED lines=17> */
[C---:B--2-4-:R-:W-:Y:S02]  /*32b0*/  @!P5 LEA R12, P6, R6.reuse, c[0x0][0x170], 0x1 ;  /* 0x00005c00060cda11 */ /* 0x054fe400078c08ff */
        /* <DEDUP_REMOVED lines=27> */
.L_x_451:
[----:B------:R-:W-:Y:S05]  /*3470*/  BSYNC B0 ;  /* 0x0000000000007941 */ /* 0x000fea0003800000 */
.L_x_450:
[C---:B------:R-:W-:Y:S01]  /*3480*/  IMAD.SHL.U32 R2, R24.reuse, 0x40, RZ ;  /* 0x0000004018027824 */ /* 0x040fe200078e00ff */
[----:B------:R-:W-:Y:S01]  /*3490*/  R2P PR, R24, 0x6 ;  /* 0x0000000618007804 */ /* 0x000fe20000000000 */
[----:B------:R-:W-:Y:S01]  /*34a0*/  IMAD.SHL.U32 R5, R26, 0x8, RZ ;  /* 0x000000081a057824 */ /* 0x000fe200078e00ff */
[----:B------:R-:W-:Y:S01]  /*34b0*/  ULDC UR4, c[0x0][0x2e8] ;  /* 0x0000ba0000047ab9 */ /* 0x000fe20000000800 */
[----:B------:R-:W0:Y:S01]  /*34c0*/  LDGDEPBAR ;  /* 0x00000000000079af */ /* 0x000e220000000000 */
[----:B------:R-:W-:Y:S01]  /*34d0*/  LOP3.LUT R2, R2, 0x1c0, RZ, 0xc0, !PT ;  /* 0x000001c002027812 */ /* 0x000fe200078ec0ff */
[----:B------:R-:W-:Y:S02]  /*34e0*/  ULDC UR5, c[0x0][0x2e4] ;  /* 0x0000b90000057ab9 */ /* 0x000fe40000000800 */
[----:B------:R-:W-:Y:S01]  /*34f0*/  UIADD3 UR5, UR16, -UR5, -UR17 ;  /* 0x8000000510057290 */ /* 0x000fe2000fffe811 */
[----:B------:R-:W-:Y:S01]  /*3500*/  LOP3.LUT R5, R2, 0x8, R5, 0xf8, !PT ;  /* 0x0000000802057812 */ /* 0x000fe200078ef805 */
[----:B------:R-:W-:Y:S01]  /*3510*/  UISETP.GT.AND UP0, UPT, UR25, UR10, UPT ;  /* 0x0000000a1900728c */ /* 0x000fe2000bf04270 */
[----:B------:R-:W-:-:S04]  /*3520*/  SHF.R.U32.HI R2, RZ, 0x3, R2 ;  /* 0x00000003ff027819 */ /* 0x000fc80000011602 */
[----:B------:R-:W-:Y:S01]  /*3530*/  LOP3.LUT R2, R5, R2, RZ, 0x3c, !PT ;  /* 0x0000000205027212 */ /* 0x000fe200078e3cff */
[----:B------:R-:W-:-:S04]  /*3540*/  IMAD R5, R104, 0x400, R4 ;  /* 0x0000040068057824 */ /* 0x000fc800078e0204 */
[----:B------:R-:W-:Y:S02]  /*3550*/  IMAD R2, R22, 0x200, R2 ;  /* 0x0000020016027824 */ /* 0x000fe400078e0202 */
[----:B------:R-:W-:Y:S02]  /*3560*/  IMAD.SHL.U32 R211, R5, 0x2, RZ ;  /* 0x0000000205d37824 */ /* 0x000fe400078e00ff */
[----:B------:R-:W-:Y:S02]  /*3570*/  IMAD.SHL.U32 R204, R2, 0x2, RZ ;  /* 0x0000000202cc7824 */ /* 0x000fe400078e00ff */
[--C-:B------:R-:W-:Y:S01]  /*3580*/  IMAD R212, R3, 0x2, R211.reuse ;  /* 0x0000000203d47824 */ /* 0x100fe200078e02d3 */
[----:B-12-4-:R-:W-:Y:S01]  /*3590*/  LDSM.16.M88.4 R8, [R211] ;  /* 0x00000000d308783b */ /* 0x016fe20000000200 */
[----:B------:R-:W-:Y:S01]  /*35a0*/  IMAD R214, R0, 0x2, R211 ;  /* 0x0000000200d67824 */ /* 0x000fe200078e02d3 */
[----:B------:R-:W-:Y:S01]  /*35b0*/  IADD3 R2, R204, 0x10000, RZ ;  /* 0x00010000cc027810 */ /* 0x000fe20007ffe0ff */
[----:B------:R-:W-:Y:S01]  /*35c0*/  IMAD R213, R0, 0x2, R212 ;  /* 0x0000000200d57824 */ /* 0x000fe200078e02d4 */
[----:B------:R-:W1:Y:S01]  /*35d0*/  LDSM.16.M88.4 R20, [R204+0x10000] ;  /* 0x01000000cc14783b */ /* 0x000e620000000200 */
[----:B------:R-:W-:-:S02]  /*35e0*/  IADD3 R215, R204, 0x10020, RZ ;  /* 0x00010020ccd77810 */ /* 0x000fc40007ffe0ff */
[----:B------:R-:W-:Y:S01]  /*35f0*/  @P1 IADD3 R215, R2, -0x20, RZ ;  /* 0xffffffe002d71810 */ /* 0x000fe20007ffe0ff */
[----:B------:R-:W2:Y:S01]  /*3600*/  LDSM.16.M88.4 R32, [R204+0x10800] ;  /* 0x01080000cc20783b */ /* 0x000ea20000000200 */
[----:B------:R-:W-:Y:S02]  /*3610*/  IMAD.MOV.U32 R2, RZ, RZ, 0x40 ;  /* 0x00000040ff027424 */ /* 0x000fe400078e00ff */
[C---:B------:R-:W-:Y:S01]  /*3620*/  IADD3 R230, R215.reuse, 0x800, RZ ;  /* 0x00000800d7e67810 */ /* 0x040fe20007ffe0ff */
[----:B------:R-:W4:Y:S01]  /*3630*/  LDSM.16.M88.4 R28, [R204+0x11000] ;  /* 0x01100000cc1c783b */ /* 0x000f220000000200 */
[C---:B------:R-:W-:Y:S02]  /*3640*/  IADD3 R229, R215.reuse, 0x1000, RZ ;  /* 0x00001000d7e57810 */ /* 0x040fe40007ffe0ff */
[----:B------:R-:W-:Y:S01]  /*3650*/  SEL R2, R2, 0xffffffc0, !P2 ;  /* 0xffffffc002027807 */ /* 0x000fe20005000000 */
[----:B------:R-:W5:Y:S01]  /*3660*/  LDSM.16.M88.4 R24, [R204+0x11800] ;  /* 0x01180000cc18783b */ /* 0x000f620000000200 */
[----:B------:R-:W-:-:S02]  /*3670*/  IADD3 R228, R215, 0x1800, RZ ;  /* 0x00001800d7e47810 */ /* 0x000fc40007ffe0ff */
[C---:B------:R-:W-:Y:S01]  /*3680*/  IADD3 R227, R215.reuse, 0x2000, RZ ;  /* 0x00002000d7e37810 */ /* 0x040fe20007ffe0ff */
[----:B------:R-:W-:Y:S01]  /*3690*/  LDSM.16.M88.4 R12, [R212] ;  /* 0x00000000d40c783b */ /* 0x000fe20000000200 */
[----:B------:R-:W-:Y:S01]  /*36a0*/  IMAD.IADD R210, R204, 0x1, R2 ;  /* 0x00000001ccd27824 */ /* 0x000fe200078e0202 */
[C---:B------:R-:W-:Y:S01]  /*36b0*/  IADD3 R226, R215.reuse, 0x2800, RZ ;  /* 0x00002800d7e27810 */ /* 0x040fe20007ffe0ff */
[----:B------:R-:W-:Y:S01]  /*36c0*/  IMAD.IADD R209, R2, 0x1, R215 ;  /* 0x0000000102d17824 */ /* 0x000fe200078e02d7 */
[----:B------:R-:W3:Y:S01]  /*36d0*/  LDSM.16.M88.4 R40, [R215] ;  /* 0x00000000d728783b */ /* 0x000ee20000000200 */
[----:B------:R-:W-:Y:S01]  /*36e0*/  LEA R2, R104, UR15, 0x4 ;  /* 0x0000000f68027c11 */ /* 0x000fe2000f8e20ff */
[----:B------:R-:W-:Y:S01]  /*36f0*/  UIADD3 UR15, UR16, 0x1, -UR17 ;  /* 0x00000001100f7890 */ /* 0x000fe2000fffe811 */
[C---:B------:R-:W-:Y:S01]  /*3700*/  IADD3 R225, R215.reuse, 0x3000, RZ ;  /* 0x00003000d7e17810 */ /* 0x040fe20007ffe0ff */
[----:B------:R-:W3:Y:S01]  /*3710*/  LDSM.16.M88.4 R64, [R215+0x800] ;  /* 0x00080000d740783b */ /* 0x000ee20000000200 */
[----:B------:R-:W-:Y:S01]  /*3720*/  IADD3 R224, R215, 0x3800, RZ ;  /* 0x00003800d7e07810 */ /* 0x000fe20007ffe0ff */
[----:B------:R-:W-:Y:S01]  /*3730*/  IMAD.IADD R5, R105, 0x1, R2 ;  /* 0x0000000169057824 */ /* 0x000fe200078e0202 */
[----:B------:R-:W-:Y:S01]  /*3740*/  UIADD3 UR4, UR15, UR4, URZ ;  /* 0x000000040f047290 */ /* 0x000fe2000fffe03f */
[----:B------:R-:W3:Y:S01]  /*3750*/  LDSM.16.M88.4 R72, [R215+0x1000] ;  /* 0x00100000d748783b */ /* 0x000ee20000000200 */
[----:B------:R-:W-:Y:S01]  /*3760*/  IMAD.U32 R2, RZ, RZ, UR25 ;  /* 0x00000019ff027e24 */ /* 0x000fe2000f8e00ff */
[----:B------:R-:W-:-:S02]  /*3770*/  IADD3 R223, R215, 0x4000, RZ ;  /* 0x00004000d7df7810 */ /* 0x000fc40007ffe0ff */
[----:B------:R-:W3:Y:S01]  /*3780*/  LDSM.16.M88.4 R76, [R215+0x1800] ;  /* 0x00180000d74c783b */ /* 0x000ee20000000200 */
[C---:B------:R-:W-:Y:S01]  /*3790*/  IADD3 R6, R5.reuse, 0x8, RZ ;  /* 0x0000000805067810 */ /* 0x040fe20007ffe0ff */
[----:B------:R-:W-:Y:S01]  /*37a0*/  IMAD R2, R2, 0x40, R108 ;  /* 0x0000004002027824 */ /* 0x000fe200078e026c */
[----:B------:R-:W-:Y:S01]  /*37b0*/  IADD3 R7, R5, UR4, RZ ;  /* 0x0000000405077c10 */ /* 0x000fe2000fffe0ff */
[----:B------:R-:W-:Y:S01]  /*37c0*/  LDSM.16.M88.4 R16, [R214] ;  /* 0x00000000d610783b */ /* 0x000fe20000000200 */
[----:B------:R-:W-:Y:S02]  /*37d0*/  IADD3 R222, R215, 0x4800, RZ ;  /* 0x00004800d7de7810 */ /* 0x000fe40007ffe0ff */
[----:B------:R-:W-:Y:S01]  /*37e0*/  IMNMX R235, R7, UR16, PT ;  /* 0x0000001007eb7c17 */ /* 0x000fe2000b800200 */
[----:B-1----:R-:W-:Y:S01]  /*37f0*/  HMMA.16816.F32.BF16 R36, R8, R20, RZ ;  /* 0x000000140824723c */ /* 0x002fe200000418ff */
[----:B------:R-:W1:Y:S01]  /*3800*/  LDSM.16.M88.4 R88, [R210+0x10000] ;  /* 0x01000000d258783b */ /* 0x000e620000000200 */
[----:B------:R-:W-:-:S02]  /*3810*/  IADD3 R221, R215, 0x5000, RZ ;  /* 0x00005000d7dd7810 */ /* 0x000fc40007ffe0ff */
[----:B------:R-:W-:Y:S01]  /*3820*/  ISETP.GE.AND P3, PT, R2, R235, PT ;  /* 0x000000eb0200720c */ /* 0x000fe20003f66270 */
[----:B------:R-:W1:Y:S01]  /*3830*/  LDSM.16.M88.4 R80, [R210+0x10800] ;  /* 0x01080000d250783b */ /* 0x000e620000000200 */
[C---:B------:R-:W-:Y:S02]  /*3840*/  IADD3 R220, R215.reuse, 0x5800, RZ ;  /* 0x00005800d7dc7810 */ /* 0x040fe40007ffe0ff */
[----:B------:R-:W-:Y:S01]  /*3850*/  HMMA.16816.F32.BF16 R44, R8, R22, RZ ;  /* 0x00000016082c723c */ /* 0x000fe200000418ff */
[----:B------:R-:W1:Y:S01]  /*3860*/  LDSM.16.M88.4 R92, [R210+0x11800] ;  /* 0x01180000d25c783b */ /* 0x000e620000000200 */
[C---:B------:R-:W-:Y:S02]  /*3870*/  IADD3 R219, R215.reuse, 0x6000, RZ ;  /* 0x00006000d7db7810 */ /* 0x040fe40007ffe0ff */
[C---:B------:R-:W-:Y:S01]  /*3880*/  IADD3 R218, R215.reuse, 0x6800, RZ ;  /* 0x00006800d7da7810 */ /* 0x040fe20007ffe0ff */
[----:B------:R-:W-:Y:S01]  /*3890*/  LDSM.16.M88.4 R100, [R209] ;  /* 0x00000000d164783b */ /* 0x000fe20000000200 */
[----:B------:R-:W-:-:S02]  /*38a0*/  IADD3 R217, R215, 0x7000, RZ ;  /* 0x00007000d7d97810 */ /* 0x000fc40007ffe0ff */
[----:B--2---:R-:W-:Y:S01]  /*38b0*/  HMMA.16816.F32.BF16 R52, R8, R34, RZ ;  /* 0x000000220834723c */ /* 0x004fe200000418ff */
[----:B------:R-:W-:Y:S01]  /*38c0*/  LDSM.16.M88.4 R84, [R210+0x11000] ;  /* 0x01100000d254783b */ /* 0x000fe20000000200 */
[----:B------:R-:W-:-:S03]  /*38d0*/  IADD3 R216, R215, 0x7800, RZ ;  /* 0x00007800d7d87810 */ /* 0x000fc60007ffe0ff */
[----:B------:R-:W-:Y:S03]  /*38e0*/  LDSM.16.M88.4 R96, [R204+0x12000] ;  /* 0x01200000cc60783b */ /* 0x000fe60000000200 */
[C---:B----4-:R-:W-:Y:S08]  /*38f0*/  HMMA.16816.F32.BF16 R60, R8.reuse, R30, RZ ;  /* 0x0000001e083c723c */ /* 0x050ff000000418ff */
[C---:B------:R-:W-:Y:S08]  /*3900*/  HMMA.16816.F32.BF16 R56, R8.reuse, R28, RZ ;  /* 0x0000001c0838723c */ /* 0x040ff000000418ff */
[C---:B-----5:R-:W-:Y:S08]  /*3910*/  HMMA.16816.F32.BF16 R68, R8.reuse, R24, RZ ;  /* 0x000000180844723c */ /* 0x060ff000000418ff */
[----:B------:R-:W-:Y:S01]  /*3920*/  HMMA.16816.F32.BF16 R20, R8, R26, RZ ;  /* 0x0000001a0814723c */ /* 0x000fe200000418ff */
[----:B------:R-:W-:Y:S07]  /*3930*/  LDSM.16.M88.4 R24, [R209+0x800] ;  /* 0x00080000d118783b */ /* 0x000fee0000000200 */
[----:B---3--:R-:W-:Y:S08]  /*3940*/  HMMA.16816.F32.BF16 R28, R12, R40, R36 ;  /* 0x000000280c1c723c */ /* 0x008ff00000041824 */
[----:B------:R-:W-:Y:S01]  /*3950*/  HMMA.16816.F32.BF16 R48, R8, R32, RZ ;  /* 0x000000200830723c */ /* 0x000fe200000418ff */
[----:B------:R-:W2:Y:S07]  /*3960*/  LDSM.16.M88.4 R8, [R213] ;  /* 0x00000000d508783b */ /* 0x000eae0000000200 */
[C---:B------:R-:W-:Y:S01]  /*3970*/  HMMA.16816.F32.BF16 R32, R12.reuse, R42, R44 ;  /* 0x0000002a0c20723c */ /* 0x040fe2000004182c */
[----:B------:R-:W-:Y:S07]  /*3980*/  LDSM.16.M88.4 R44, [R204+0x12800] ;  /* 0x01280000cc2c783b */ /* 0x000fee0000000200 */
[C---:B------:R-:W-:Y:S08]  /*3990*/  HMMA.16816.F32.BF16 R40, R12.reuse, R66, R52 ;  /* 0x000000420c28723c */ /* 0x040ff00000041834 */
[C---:B------:R-:W-:Y:S08]  /*39a0*/  HMMA.16816.F32.BF16 R52, R12.reuse, R74, R60 ;  /* 0x0000004a0c34723c */ /* 0x040ff0000004183c */
[C---:B------:R-:W-:Y:S01]  /*39b0*/  HMMA.16816.F32.BF16 R60, R12.reuse, R76, R68 ;  /* 0x0000004c0c3c723c */ /* 0x040fe20000041844 */
[----:B------:R-:W3:Y:S07]  /*39c0*/  LDSM.16.M88.4 R68, [R209+0x1800] ;  /* 0x00180000d144783b */ /* 0x000eee0000000200 */
[----:B------:R-:W-:Y:S01]  /*39d0*/  HMMA.16816.F32.BF16 R20, R12, R78, R20 ;  /* 0x0000004e0c14723c */ /* 0x000fe20000041814 */
[----:B------:R-:W-:Y:S07]  /*39e0*/  LDSM.16.M88.4 R76, [R215+0x2000] ;  /* 0x00200000d74c783b */ /* 0x000fee0000000200 */
[----:B-1----:R-:W-:Y:S08]  /*39f0*/  HMMA.16816.F32.BF16 R28, R16, R88, R28 ;  /* 0x00000058101c723c */ /* 0x002ff0000004181c */
[C---:B------:R-:W-:Y:S01]  /*3a00*/  HMMA.16816.F32.BF16 R36, R12.reuse, R64, R48 ;  /* 0x000000400c24723c */ /* 0x040fe20000041830 */
[----:B------:R-:W-:Y:S07]  /*3a10*/  LDSM.16.M88.4 R64, [R204+0x13000] ;  /* 0x01300000cc40783b */ /* 0x000fee0000000200 */
[----:B------:R-:W-:Y:S01]  /*3a20*/  HMMA.16816.F32.BF16 R48, R12, R72, R56 ;  /* 0x000000480c30723c */ /* 0x000fe20000041838 */
[----:B------:R-:W1:Y:S04]  /*3a30*/  LDSM.16.M88.4 R12, [R211+0x4000] ;  /* 0x00400000d30c783b */ /* 0x000e680000000200 */
[----:B------:R-:W4:Y:S03]  /*3a40*/  LDSM.16.M88.4 R56, [R209+0x1000] ;  /* 0x00100000d138783b */ /* 0x000f260000000200 */
[C---:B------:R-:W-:Y:S01]  /*3a50*/  HMMA.16816.F32.BF16 R32, R16.reuse, R90, R32 ;  /* 0x0000005a1020723c */ /* 0x040fe20000041820 */
[----:B------:R-:W5:Y:S04]  /*3a60*/  LDSM.16.M88.4 R72, [R204+0x13800] ;  /* 0x01380000cc48783b */ /* 0x000f680000000200 */
[----:B------:R-:W-:Y:S03]  /*3a70*/  LDSM.16.M88.4 R88, [R210+0x12000] ;  /* 0x01200000d258783b */ /* 0x000fe60000000200 */
[C---:B------:R-:W-:Y:S08]  /*3a80*/  HMMA.16816.F32.BF16 R40, R16.reuse, R82, R40 ;  /* 0x000000521028723c */ /* 0x040ff00000041828 */
[C---:B------:R-:W-:Y:S08]  /*3a90*/  HMMA.16816.F32.BF16 R60, R16.reuse, R92, R60 ;  /* 0x0000005c103c723c */ /* 0x040ff0000004183c */
[----:B------:R-:W-:Y:S01]  /*3aa0*/  HMMA.16816.F32.BF16 R20, R16, R94, R20 ;  /* 0x0000005e1014723c */ /* 0x000fe20000041814 */
[----:B------:R-:W-:Y:S07]  /*3ab0*/  LDSM.16.M88.4 R92, [R215+0x4000] ;  /* 0x00400000d75c783b */ /* 0x000fee0000000200 */
[----:B--2---:R-:W-:Y:S08]  /*3ac0*/  HMMA.16816.F32.BF16 R28, R8, R100, R28 ;  /* 0x00000064081c723c */ /* 0x004ff0000004181c */
[C---:B------:R-:W-:Y:S01]  /*3ad0*/  HMMA.16816.F32.BF16 R36, R16.reuse, R80, R36 ;  /* 0x000000501024723c */ /* 0x040fe20000041824 */
[----:B------:R-:W-:Y:S07]  /*3ae0*/  LDSM.16.M88.4 R80, [R204+0x14000] ;  /* 0x01400000cc50783b */ /* 0x000fee0000000200 */
[C---:B------:R-:W-:Y:S08]  /*3af0*/  HMMA.16816.F32.BF16 R48, R16.reuse, R84, R48 ;  /* 0x000000541030723c */ /* 0x040ff00000041830 */
[----:B------:R-:W-:Y:S01]  /*3b00*/  HMMA.16816.F32.BF16 R52, R16, R86, R52 ;  /* 0x000000561034723c */ /* 0x000fe20000041834 */
[----:B------:R-:W2:Y:S04]  /*3b10*/  LDSM.16.M88.4 R16, [R212+0x4000] ;  /* 0x00400000d410783b */ /* 0x000ea80000000200 */
[----:B------:R-:W-:Y:S03]  /*3b20*/  LDSM.16.M88.4 R84, [R209+0x2000] ;  /* 0x00200000d154783b */ /* 0x000fe60000000200 */
[C---:B------:R-:W-:Y:S01]  /*3b30*/  HMMA.16816.F32.BF16 R32, R8.reuse, R102, R32 ;  /* 0x000000660820723c */ /* 0x040fe20000041820 */
[----:B------:R-:W-:Y:S07]  /*3b40*/  LDSM.16.M88.4 R100, [R204+0x16000] ;  /* 0x01600000cc64783b */ /* 0x000fee0000000200 */
[C---:B------:R-:W-:Y:S08]  /*3b50*/  HMMA.16816.F32.BF16 R40, R8.reuse, R26, R40 ;  /* 0x0000001a0828723c */ /* 0x040ff00000041828 */
[C---:B---3--:R-:W-:Y:S08]  /*3b60*/  HMMA.16816.F32.BF16 R60, R8.reuse, R68, R60 ;  /* 0x00000044083c723c */ /* 0x048ff0000004183c */
[----:B------:R-:W-:Y:S01]  /*3b70*/  HMMA.16816.F32.BF16 R20, R8, R70, R20 ;  /* 0x000000460814723c */ /* 0x000fe20000041814 */
[----:B------:R-:W-:Y:S07]  /*3b80*/  LDSM.16.M88.4 R68, [R215+0x3800] ;  /* 0x00380000d744783b */ /* 0x000fee0000000200 */
[----:B-1----:R-:W-:Y:S08]  /*3b90*/  HMMA.16816.F32.BF16 R28, R12, R96, R28 ;  /* 0x000000600c1c723c */ /* 0x002ff0000004181c */
[C---:B------:R-:W-:Y:S01]  /*3ba0*/  HMMA.16816.F32.BF16 R36, R8.reuse, R24, R36 ;  /* 0x000000180824723c */ /* 0x040fe20000041824 */
[----:B------:R-:W1:Y:S07]  /*3bb0*/  LDSM.16.M88.4 R24, [R215+0x2800] ;  /* 0x00280000d718783b */ /* 0x000e6e0000000200 */
[C---:B----4-:R-:W-:Y:S08]  /*3bc0*/  HMMA.16816.F32.BF16 R48, R8.reuse, R56, R48 ;  /* 0x000000380830723c */ /* 0x050ff00000041830 */
[----:B------:R-:W-:Y:S01]  /*3bd0*/  HMMA.16816.F32.BF16 R52, R8, R58, R52 ;  /* 0x0000003a0834723c */ /* 0x000fe20000041834 */
[----:B------:R-:W3:Y:S04]  /*3be0*/  LDSM.16.M88.4 R8, [R214+0x4000] ;  /* 0x00400000d608783b */ /* 0x000ee80000000200 */
[----:B------:R-:W4:Y:S03]  /*3bf0*/  LDSM.16.M88.4 R56, [R215+0x3000] ;  /* 0x00300000d738783b */ /* 0x000f260000000200 */
[C---:B------:R-:W-:Y:S01]  /*3c00*/  HMMA.16816.F32.BF16 R32, R12.reuse, R98, R32 ;  /* 0x000000620c20723c */ /* 0x040fe20000041820 */
[----:B------:R-:W-:Y:S07]  /*3c10*/  LDSM.16.M88.4 R96, [R215+0x6000] ;  /* 0x00600000d760783b */ /* 0x000fee0000000200 */
[C---:B------:R-:W-:Y:S08]  /*3c20*/  HMMA.16816.F32.BF16 R40, R12.reuse, R46, R40 ;  /* 0x0000002e0c28723c */ /* 0x040ff00000041828 */
[C---:B-----5:R-:W-:Y:S08]  /*3c30*/  HMMA.16816.F32.BF16 R60, R12.reuse, R72, R60 ;  /* 0x000000480c3c723c */ /* 0x060ff0000004183c */
[----:B------:R-:W-:Y:S01]  /*3c40*/  HMMA.16816.F32.BF16 R20, R12, R74, R20 ;  /* 0x0000004a0c14723c */ /* 0x000fe20000041814 */
[----:B------:R-:W-:Y:S07]  /*3c50*/  LDSM.16.M88.4 R72, [R210+0x13800] ;  /* 0x01380000d248783b */ /* 0x000fee0000000200 */
[----:B--2---:R-:W-:Y:S08]  /*3c60*/  HMMA.16816.F32.BF16 R28, R16, R76, R28 ;  /* 0x0000004c101c723c */ /* 0x004ff0000004181c */
[C---:B------:R-:W-:Y:S01]  /*3c70*/  HMMA.16816.F32.BF16 R36, R12.reuse, R44, R36 ;  /* 0x0000002c0c24723c */ /* 0x040fe20000041824 */
[----:B------:R-:W2:Y:S07]  /*3c80*/  LDSM.16.M88.4 R44, [R210+0x12800] ;  /* 0x01280000d22c783b */ /* 0x000eae0000000200 */
[C---:B------:R-:W-:Y:S08]  /*3c90*/  HMMA.16816.F32.BF16 R48, R12.reuse, R64, R48 ;  /* 0x000000400c30723c */ /* 0x040ff00000041830 */
[----:B------:R-:W-:Y:S01]  /*3ca0*/  HMMA.16816.F32.BF16 R52, R12, R66, R52 ;  /* 0x000000420c34723c */ /* 0x000fe20000041834 */
[----:B------:R-:W5:Y:S04]  /*3cb0*/  LDSM.16.M88.4 R12, [R213+0x4000] ;  /* 0x00400000d50c783b */ /* 0x000f680000000200 */
[----:B------:R-:W2:Y:S03]  /*3cc0*/  LDSM.16.M88.4 R64, [R210+0x13000] ;  /* 0x01300000d240783b */ /* 0x000ea60000000200 */
[C---:B------:R-:W-:Y:S01]  /*3cd0*/  HMMA.16816.F32.BF16 R32, R16.reuse, R78, R32 ;  /* 0x0000004e1020723c */ /* 0x040fe20000041820 */
[----:B------:R-:W-:Y:S07]  /*3ce0*/  LDSM.16.M88.4 R76, [R204+0x15800] ;  /* 0x01580000cc4c783b */ /* 0x000fee0000000200 */
[C---:B-1----:R-:W-:Y:S08]  /*3cf0*/  HMMA.16816.F32.BF16 R40, R16.reuse, R26, R40 ;  /* 0x0000001a1028723c */ /* 0x042ff00000041828 */
[C---:B------:R-:W-:Y:S08]  /*3d00*/  HMMA.16816.F32.BF16 R60, R16.reuse, R68, R60 ;  /* 0x00000044103c723c */ /* 0x040ff0000004183c */
[----:B------:R-:W-:Y:S01]  /*3d10*/  HMMA.16816.F32.BF16 R20, R16, R70, R20 ;  /* 0x000000461014723c */ /* 0x000fe20000041814 */
[----:B------:R-:W-:Y:S07]  /*3d20*/  LDSM.16.M88.4 R68, [R209+0x3800] ;  /* 0x00380000d144783b */ /* 0x000fee0000000200 */
[----:B---3--:R-:W-:Y:S08]  /*3d30*/  HMMA.16816.F32.BF16 R28, R8, R88, R28 ;  /* 0x00000058081c723c */ /* 0x008ff0000004181c */
        /* <DEDUP_REMOVED lines=8> */
[C---:B--2---:R-:W-:Y:S08]  /*3dc0*/  HMMA.16816.F32.BF16 R40, R8.reuse, R46, R40 ;  /* 0x0000002e0828723c */ /* 0x044ff00000041828 */
[C---:B------:R-:W-:Y:S08]  /*3dd0*/  HMMA.16816.F32.BF16 R60, R8.reuse, R72, R60 ;  /* 0x00000048083c723c */ /* 0x040ff0000004183c */
[----:B------:R-:W-:Y:S01]  /*3de0*/  HMMA.16816.F32.BF16 R20, R8, R74, R20 ;  /* 0x0000004a0814723c */ /* 0x000fe20000041814 */
[----:B------:R-:W-:Y:S07]  /*3df0*/  LDSM.16.M88.4 R72, [R215+0x5800] ;  /* 0x00580000d748783b */ /* 0x000fee0000000200 */
[----:B-----5:R-:W-:Y:S08]  /*3e00*/  HMMA.16816.F32.BF16 R28, R12, R84, R28 ;  /* 0x000000540c1c723c */ /* 0x020ff0000004181c */
        /* <DEDUP_REMOVED lines=31> */
[----:B------:R-:W-:Y:S03]  /*4000*/  LDSM.16.M88.4 R64, [R209+0x5000] ;  /* 0x00500000d140783b */ /* 0x000fe60000000200 */
[C---:B------:R-:W-:Y:S01]  /*4010*/  HMMA.16816.F32.BF16 R32, R8.reuse, R94, R32 ;  /* 0x0000005e0820723c */ /* 0x040fe20000041820 */
[----:B------:R-:W-:Y:S07]  /*4020*/  LDSM.16.M88.4 R92, [R210+0x16000] ;  /* 0x01600000d25c783b */ /* 0x000fee0000000200 */
[C---:B-1----:R-:W-:Y:S08]  /*4030*/  HMMA.16816.F32.BF16 R40, R8.reuse, R26, R40 ;  /* 0x0000001a0828723c */ /* 0x042ff00000041828 */
[C---:B------:R-:W-:Y:S08]  /*4040*/  HMMA.16816.F32.BF16 R60, R8.reuse, R72, R60 ;  /* 0x00000048083c723c */ /* 0x040ff0000004183c */
[----:B------:R-:W-:Y:S01]  /*4050*/  HMMA.16816.F32.BF16 R20, R8, R74, R20 ;  /* 0x0000004a0814723c */ /* 0x000fe20000041814 */
[----:B------:R-:W-:Y:S07]  /*4060*/  LDSM.16.M88.4 R72, [R209+0x5800] ;  /* 0x00580000d148783b */ /* 0x000fee0000000200 */
[----:B---3--:R-:W-:Y:S08]  /*4070*/  HMMA.16816.F32.BF16 R28, R12, R88, R28 ;  /* 0x000000580c1c723c */ /* 0x008ff0000004181c */
[C---:B------:R-:W-:Y:S08]  /*4080*/  HMMA.16816.F32.BF16 R36, R8.reuse, R24, R36 ;  /* 0x000000180824723c */ /* 0x040ff00000041824 */
[C---:B----4-:R-:W-:Y:S08]  /*4090*/  HMMA.16816.F32.BF16 R48, R8.reuse, R56, R48 ;  /* 0x000000380830723c */ /* 0x050ff00000041830 */
[----:B------:R-:W-:Y:S01]  /*40a0*/  HMMA.16816.F32.BF16 R52, R8, R58, R52 ;  /* 0x0000003a0834723c */ /* 0x000fe20000041834 */
[----:B------:R-:W1:Y:S04]  /*40b0*/  LDSM.16.M88.4 R56, [R209+0x4800] ;  /* 0x00480000d138783b */ /* 0x000e680000000200 */
[----:B------:R-:W3:Y:S03]  /*40c0*/  LDSM.16.M88.4 R8, [R211+0xc000] ;  /* 0x00c00000d308783b */ /* 0x000ee60000000200 */
        /* <DEDUP_REMOVED lines=11> */
[----:B------:R-:W4:Y:S04]  /*4180*/  LDSM.16.M88.4 R12, [R212+0xc000] ;  /* 0x00c00000d40c783b */ /* 0x000f280000000200 */
[----:B------:R-:W5:Y:S03]  /*4190*/  LDSM.16.M88.4 R68, [R204+0x17000] ;  /* 0x01700000cc44783b */ /* 0x000f660000000200 */
[C---:B------:R-:W-:Y:S01]  /*41a0*/  HMMA.16816.F32.BF16 R32, R16.reuse, R86, R32 ;  /* 0x000000561020723c */ /* 0x040fe20000041820 */
[----:B------:R-:W-:Y:S07]  /*41b0*/  LDSM.16.M88.4 R84, [R210+0x17800] ;  /* 0x01780000d254783b */ /* 0x000fee0000000200 */
[C---:B-1----:R-:W-:Y:S08]  /*41c0*/  HMMA.16816.F32.BF16 R40, R16.reuse, R58, R40 ;  /* 0x0000003a1028723c */ /* 0x042ff00000041828 */
[----:B------:R-:W-:Y:S08]  /*41d0*/  HMMA.16816.F32.BF16 R60, R16, R72, R60 ;  /* 0x00000048103c723c */ /* 0x000ff0000004183c */
[----:B---3--:R-:W-:Y:S08]  /*41e0*/  HMMA.16816.F32.BF16 R20, R8, R100, R20 ;  /* 0x000000640814723c */ /* 0x008ff00000041814 */
[C---:B------:R-:W-:Y:S08]  /*41f0*/  HMMA.16816.F32.BF16 R28, R16.reuse, R56, R36 ;  /* 0x00000038101c723c */ /* 0x040ff00000041824 */
[C---:B------:R-:W-:Y:S01]  /*4200*/  HMMA.16816.F32.BF16 R36, R16.reuse, R74, R24 ;  /* 0x0000004a1024723c */ /* 0x040fe20000041818 */
[----:B------:R-:W1:Y:S07]  /*4210*/  LDSM.16.M88.4 R72, [R215+0x6800] ;  /* 0x00680000d748783b */ /* 0x000e6e0000000200 */
[C---:B------:R-:W-:Y:S08]  /*4220*/  HMMA.16816.F32.BF16 R48, R16.reuse, R64, R48 ;  /* 0x000000401030723c */ /* 0x040ff00000041830 */
[----:B------:R-:W-:Y:S01]  /*4230*/  HMMA.16816.F32.BF16 R52, R16, R66, R52 ;  /* 0x000000421034723c */ /* 0x000fe20000041834 */
[----:B------:R-:W3:Y:S04]  /*4240*/  LDSM.16.M88.4 R16, [R214+0xc000] ;  /* 0x00c00000d610783b */ /* 0x000ee80000000200 */
[----:B------:R-:W-:Y:S03]  /*4250*/  LDSM.16.M88.4 R64, [R210+0x16800] ;  /* 0x01680000d240783b */ /* 0x000fe60000000200 */
[C---:B------:R-:W-:Y:S08]  /*4260*/  HMMA.16816.F32.BF16 R32, R8.reuse, R102, R32 ;  /* 0x000000660820723c */ /* 0x040ff00000041820 */
[C---:B--2---:R-:W-:Y:S08]  /*4270*/  HMMA.16816.F32.BF16 R24, R8.reuse, R46, R40 ;  /* 0x0000002e0818723c */ /* 0x044ff00000041828 */
[----:B------:R-:W-:Y:S08]  /*4280*/  HMMA.16816.F32.BF16 R60, R8, R80, R60 ;  /* 0x00000050083c723c */ /* 0x000ff0000004183c */
[----:B----4-:R-:W-:Y:S08]  /*4290*/  HMMA.16816.F32.BF16 R20, R12, R96, R20 ;  /* 0x000000600c14723c */ /* 0x010ff00000041814 */
[C---:B------:R-:W-:Y:S08]  /*42a0*/  HMMA.16816.F32.BF16 R28, R8.reuse, R44, R28 ;  /* 0x0000002c081c723c */ /* 0x040ff0000004181c */
[C---:B-----5:R-:W-:Y:S08]  /*42b0*/  HMMA.16816.F32.BF16 R48, R8.reuse, R68, R48 ;  /* 0x000000440830723c */ /* 0x060ff00000041830 */
[C---:B------:R-:W-:Y:S01]  /*42c0*/  HMMA.16816.F32.BF16 R52, R8.reuse, R70, R52 ;  /* 0x000000460834723c */ /* 0x040fe20000041834 */
[----:B------:R-:W-:Y:S07]  /*42d0*/  LDSM.16.M88.4 R68, [R210+0x17000] ;  /* 0x01700000d244783b */ /* 0x000fee0000000200 */
[----:B------:R-:W-:Y:S01]  /*42e0*/  HMMA.16816.F32.BF16 R56, R8, R82, R36 ;  /* 0x000000520838723c */ /* 0x000fe20000041824 */
[----:B------:R-:W-:Y:S04]  /*42f0*/  LDSM.16.M88.4 R8, [R213+0xc000] ;  /* 0x00c00000d508783b */ /* 0x000fe80000000200 */
[----:B------:R-:W2:Y:S03]  /*4300*/  LDSM.16.M88.4 R80, [R209+0x6000] ;  /* 0x00600000d150783b */ /* 0x000ea60000000200 */
[C---:B------:R-:W-:Y:S08]  /*4310*/  HMMA.16816.F32.BF16 R44, R12.reuse, R98, R32 ;  /* 0x000000620c2c723c */ /* 0x040ff00000041820 */
[C---:B-1----:R-:W-:Y:S08]  /*4320*/  HMMA.16816.F32.BF16 R36, R12.reuse, R74, R24 ;  /* 0x0000004a0c24723c */ /* 0x042ff00000041818 */
[----:B------:R-:W-:Y:S08]  /*4330*/  HMMA.16816.F32.BF16 R24, R12, R88, R60 ;  /* 0x000000580c18723c */ /* 0x000ff0000004183c */
[----:B---3--:R-:W-:Y:S08]  /*4340*/  HMMA.16816.F32.BF16 R20, R16, R92, R20 ;  /* 0x0000005c1014723c */ /* 0x008ff00000041814 */
[C---:B------:R-:W-:Y:S08]  /*4350*/  HMMA.16816.F32.BF16 R40, R12.reuse, R72, R28 ;  /* 0x000000480c28723c */ /* 0x040ff0000004181c */
[C---:B------:R-:W-:Y:S08]  /*4360*/  HMMA.16816.F32.BF16 R32, R12.reuse, R76, R48 ;  /* 0x0000004c0c20723c */ /* 0x040ff00000041830 */
[C---:B------:R-:W-:Y:S08]  /*4370*/  HMMA.16816.F32.BF16 R28, R12.reuse, R78, R52 ;  /* 0x0000004e0c1c723c */ /* 0x040ff00000041834 */
[----:B------:R-:W-:Y:S08]  /*4380*/  HMMA.16816.F32.BF16 R56, R12, R90, R56 ;  /* 0x0000005a0c38723c */ /* 0x000ff00000041838 */
[C---:B------:R-:W-:Y:S08]  /*4390*/  HMMA.16816.F32.BF16 R12, R16.reuse, R94, R44 ;  /* 0x0000005e100c723c */ /* 0x040ff0000004182c */
[----:B------:R-:W-:Y:S08]  /*43a0*/  HMMA.16816.F32.BF16 R52, R16, R84, R24 ;  /* 0x000000541034723c */ /* 0x000ff00000041818 */
[----:B--2---:R-:W-:Y:S01]  /*43b0*/  HMMA.16816.F32.BF16 R24, R8, R80, R20 ;  /* 0x000000500818723c */ /* 0x004fe20000041814 */
[----:B------:R-:W1:Y:S07]  /*43c0*/  LDSM.16.M88.4 R20, [R209+0x6800] ;  /* 0x00680000d114783b */ /* 0x000e6e0000000200 */
[C---:B------:R-:W-:Y:S08]  /*43d0*/  HMMA.16816.F32.BF16 R44, R16.reuse, R68, R32 ;  /* 0x00000044102c723c */ /* 0x040ff00000041820 */
[C---:B------:R-:W-:Y:S08]  /*43e0*/  HMMA.16816.F32.BF16 R68, R16.reuse, R70, R28 ;  /* 0x000000461044723c */ /* 0x040ff0000004181c */
[----:B------:R-:W-:Y:S08]  /*43f0*/  HMMA.16816.F32.BF16 R40, R16, R64, R40 ;  /* 0x000000401028723c */ /* 0x000ff00000041828 */
[----:B------:R-:W-:Y:S07]  /*4400*/  HMMA.16816.F32.BF16 R28, R8, R82, R12 ;  /* 0x00000052081c723c */ /* 0x000fee000004180c */
[----:B------:R-:W-:Y:S01]  /*4410*/  IADD3 R12, R6, UR4, RZ ;  /* 0x00000004060c7c10 */ /* 0x000fe2000fffe0ff */
[----:B------:R-:W-:Y:S01]  /*4420*/  HMMA.16816.F32.BF16 R36, R16, R66, R36 ;  /* 0x000000421024723c */ /* 0x000fe20000041824 */
[----:B------:R-:W-:-:S02]  /*4430*/  IADD3 R13, R5, UR5, RZ ;  /* 0x00000005050d7c10 */ /* 0x000fc4000fffe0ff */
[----:B------:R-:W-:Y:S02]  /*4440*/  IADD3 R5, R2, 0x1, RZ ;  /* 0x0000000102057810 */ /* 0x000fe40007ffe0ff */
[----:B------:R-:W-:Y:S02]  /*4450*/  IADD3 R6, R6, UR5, RZ ;  /* 0x0000000506067c10 */ /* 0x000fe4000fffe0ff */
[----:B------:R-:W-:Y:S01]  /*4460*/  IMNMX R234, R12, UR16, PT ;  /* 0x000000100cea7c17 */ /* 0x000fe2000b800200 */
[----:B------:R-:W-:Y:S01]  /*4470*/  HMMA.16816.F32.BF16 R32, R16, R86, R56 ;  /* 0x000000561020723c */ /* 0x000fe20000041838 */
[----:B------:R-:W2:Y:S01]  /*4480*/  LDSM.16.M88.4 R16, [R209+0x7000] ;  /* 0x00700000d110783b */ /* 0x000ea20000000200 */
[----:B------:R-:W-:Y:S02]  /*4490*/  IMNMX R233, RZ, R13, !PT ;  /* 0x0000000dffe97217 */ /* 0x000fe40007800200 */
[----:B------:R-:W-:Y:S02]  /*44a0*/  IMNMX R232, RZ, R6, !PT ;  /* 0x00000006ffe87217 */ /* 0x000fe40007800200 */
[----:B------:R-:W-:-:S02]  /*44b0*/  ISETP.GE.AND P6, PT, R5, R235, PT ;  /* 0x000000eb0500720c */ /* 0x000fc40003fc6270 */
[C---:B------:R-:W-:Y:S01]  /*44c0*/  ISETP.GE.AND P1, PT, R5.reuse, R234, PT ;  /* 0x000000ea0500720c */ /* 0x040fe20003f26270 */
[C---:B-1----:R-:W-:Y:S01]  /*44d0*/  HMMA.16816.F32.BF16 R12, R8.reuse, R20, R40 ;  /* 0x00000014080c723c */ /* 0x042fe20000041828 */
[CC--:B------:R-:W-:Y:S02]  /*44e0*/  ISETP.LT.OR P6, PT, R5.reuse, R233.reuse, P6 ;  /* 0x000000e90500720c */ /* 0x0c0fe400037c1670 */
[----:B------:R-:W-:Y:S02]  /*44f0*/  ISETP.LT.OR P1, PT, R5, R232, P1 ;  /* 0x000000e80500720c */ /* 0x000fe40000f21670 */
[C---:B------:R-:W-:Y:S02]  /*4500*/  ISETP.LT.OR P3, PT, R2.reuse, R233, P3 ;  /* 0x000000e90200720c */ /* 0x040fe40001f61670 */
[C---:B------:R-:W-:Y:S01]  /*4510*/  IADD3 R6, R2.reuse, 0x8, RZ ;  /* 0x0000000802067810 */ /* 0x040fe20007ffe0ff */
[----:B------:R-:W-:Y:S01]  /*4520*/  HMMA.16816.F32.BF16 R20, R8, R22, R36 ;  /* 0x000000160814723c */ /* 0x000fe20000041824 */
        /* <DEDUP_REMOVED lines=10> */
[----:B------:R-:W-:Y:S02]  /*45d0*/  FSEL R41, R28, -INF , !P0 ;  /* 0xff8000001c297808 */ /* 0x000fe40004000000 */
[----:B------:R-:W-:Y:S02]  /*45e0*/  FSEL R38, R30, -INF , !P4 ;  /* 0xff8000001e267808 */ /* 0x000fe40006000000 */
[----:B------:R-:W-:-:S02]  /*45f0*/  FSEL R36, R29, -INF , !P5 ;  /* 0xff8000001d247808 */ /* 0x000fc40006800000 */
[----:B------:R-:W-:Y:S02]  /*4600*/  FSEL R37, R31, -INF , !P3 ;  /* 0xff8000001f257808 */ /* 0x000fe40005800000 */
[----:B------:R-:W1:Y:S01]  /*4610*/  LDSM.16.M88.4 R28, [R209+0x7800] ;  /* 0x00780000d11c783b */ /* 0x000e620000000200 */
[----:B------:R-:W-:Y:S01]  /*4620*/  ISETP.GE.AND P2, PT, R2, R234, PT ;  /* 0x000000ea0200720c */ /* 0x000fe20003f46270 */
[----:B------:R-:W-:-:S04]  /*4630*/  DEPBAR.LE SB0, 0x0 ;  /* 0x000080000000791a */ /* 0x000fc80000000000 */
[----:B------:R-:W-:Y:S01]  /*4640*/  BAR.SYNC.DEFER_BLOCKING 0x0 ;  /* 0x0000000000007b1d */ /* 0x000fe20000010000 */
[C---:B------:R-:W-:Y:S02]  /*4650*/  ISETP.LT.OR P2, PT, R2.reuse, R232, P2 ;  /* 0x000000e80200720c */ /* 0x040fe40001741670 */
[C---:B------:R-:W-:Y:S02]  /*4660*/  IADD3 R6, R2.reuse, 0x10, RZ ;  /* 0x0000001002067810 */ /* 0x040fe40007ffe0ff */
[----:B------:R-:W-:Y:S02]  /*4670*/  IADD3 R5, R2, 0x11, RZ ;  /* 0x0000001102057810 */ /* 0x000fe40007ffe0ff */
[----:B------:R-:W-:Y:S02]  /*4680*/  FSEL R42, R26, -INF , !P2 ;  /* 0xff8000001a2a7808 */ /* 0x000fe40005000000 */
[----:B------:R-:W-:Y:S02]  /*4690*/  FSEL R40, R25, -INF , !P6 ;  /* 0xff80000019287808 */ /* 0x000fe40007000000 */
[----:B------:R-:W-:-:S02]  /*46a0*/  FSEL R43, R27, -INF , !P1 ;  /* 0xff8000001b2b7808 */ /* 0x000fc40004800000 */
[CC--:B------:R-:W-:Y:S01]  /*46b0*/  ISETP.GE.AND P2, PT, R6.reuse, R235.reuse, PT ;  /* 0x000000eb0600720c */ /* 0x0c0fe20003f46270 */
[C---:B--2---:R-:W-:Y:S01]  /*46c0*/  HMMA.16816.F32.BF16 R24, R8.reuse, R16, R44 ;  /* 0x000000100818723c */ /* 0x044fe2000004182c */
[C---:B------:R-:W-:Y:S02]  /*46d0*/  ISETP.GE.AND P6, PT, R5.reuse, R235, PT ;  /* 0x000000eb0500720c */ /* 0x040fe40003fc6270 */
[CC--:B------:R-:W-:Y:S02]  /*46e0*/  ISETP.GE.AND P1, PT, R6.reuse, R234.reuse, PT ;  /* 0x000000ea0600720c */ /* 0x0c0fe40003f26270 */
[----:B------:R-:W-:Y:S02]  /*46f0*/  ISETP.GE.AND P0, PT, R5, R234, PT ;  /* 0x000000ea0500720c */ /* 0x000fe40003f06270 */
[C---:B------:R-:W-:Y:S01]  /*4700*/  ISETP.LT.OR P2, PT, R6.reuse, R233, P2 ;  /* 0x000000e90600720c */ /* 0x040fe20001741670 */
[----:B------:R-:W-:Y:S01]  /*4710*/  HMMA.16816.F32.BF16 R16, R8, R18, R68 ;  /* 0x000000120810723c */ /* 0x000fe20000041844 */
        /* <DEDUP_REMOVED lines=8> */
[CC--:B------:R-:W-:Y:S02]  /*47a0*/  ISETP.GE.AND P4, PT, R6.reuse, R234.reuse, PT ;  /* 0x000000ea0600720c */ /* 0x0c0fe40003f86270 */
[C---:B------:R-:W-:Y:S02]  /*47b0*/  ISETP.GE.AND P2, PT, R5.reuse, R234, PT ;  /* 0x000000ea0500720c */ /* 0x040fe40003f46270 */
[CC--:B------:R-:W-:Y:S02]  /*47c0*/  ISETP.LT.OR P3, PT, R6.reuse, R233.reuse, P3 ;  /* 0x000000e90600720c */ /* 0x0c0fe40001f61670 */
[----:B------:R-:W-:Y:S02]  /*47d0*/  ISETP.LT.OR P4, PT, R6, R232, P4 ;  /* 0x000000e80600720c */ /* 0x000fe40002781670 */
[----:B------:R-:W-:-:S02]  /*47e0*/  ISETP.LT.OR P5, PT, R5, R233, P5 ;  /* 0x000000e90500720c */ /* 0x000fc40002fa1670 */
[----:B------:R-:W-:Y:S02]  /*47f0*/  ISETP.LT.OR P2, PT, R5, R232, P2 ;  /* 0x000000e80500720c */ /* 0x000fe40001741670 */
[C---:B------:R-:W-:Y:S02]  /*4800*/  IADD3 R6, R2.reuse, 0x20, RZ ;  /* 0x0000002002067810 */ /* 0x040fe40007ffe0ff */
[----:B------:R-:W-:Y:S02]  /*4810*/  IADD3 R5, R2, 0x21, RZ ;  /* 0x0000002102057810 */ /* 0x000fe40007ffe0ff */
[----:B------:R-:W-:Y:S02]  /*4820*/  FSEL R109, R14, -INF , !P1 ;  /* 0xff8000000e6d7808 */ /* 0x000fe40004800000 */
[----:B------:R-:W-:Y:S02]  /*4830*/  FSEL R93, R13, -INF , !P6 ;  /* 0xff8000000d5d7808 */ /* 0x000fe40007000000 */
[----:B------:R-:W-:-:S02]  /*4840*/  FSEL R111, R15, -INF , !P0 ;  /* 0xff8000000f6f7808 */ /* 0x000fc40004000000 */
[----:B------:R-:W-:Y:S01]  /*4850*/  FSEL R95, R20, -INF , !P3 ;  /* 0xff800000145f7808 */ /* 0x000fe20005800000 */
[C---:B-1----:R-:W-:Y:S01]  /*4860*/  HMMA.16816.F32.BF16 R12, R8.reuse, R28, R52 ;  /* 0x0000001c080c723c */ /* 0x042fe20000041834 */
[CC--:B------:R-:W-:Y:S02]  /*4870*/  ISETP.GE.AND P1, PT, R6.reuse, R235.reuse, PT ;  /* 0x000000eb0600720c */ /* 0x0c0fe40003f26270 */
[C---:B------:R-:W-:Y:S02]  /*4880*/  ISETP.GE.AND P6, PT, R5.reuse, R235, PT ;  /* 0x000000eb0500720c */ /* 0x040fe40003fc6270 */
[CC--:B------:R-:W-:Y:S02]  /*4890*/  ISETP.GE.AND P0, PT, R6.reuse, R234.reuse, PT ;  /* 0x000000ea0600720c */ /* 0x0c0fe40003f06270 */
[----:B------:R-:W-:Y:S01]  /*48a0*/  ISETP.GE.AND P3, PT, R5, R234, PT ;  /* 0x000000ea0500720c */ /* 0x000fe20003f66270 */
[----:B------:R-:W-:Y:S01]  /*48b0*/  HMMA.16816.F32.BF16 R8, R8, R30, R32 ;  /* 0x0000001e0808723c */ /* 0x000fe20000041820 */
        /* <DEDUP_REMOVED lines=10> */
[-C--:B------:R-:W-:Y:S02]  /*4960*/  ISETP.GE.AND P2, PT, R6, R235.reuse, PT ;  /* 0x000000eb0600720c */ /* 0x080fe40003f46270 */
[C---:B------:R-:W-:Y:S02]  /*4970*/  ISETP.GE.AND P5, PT, R5.reuse, R235, PT ;  /* 0x000000eb0500720c */ /* 0x040fe40003fa6270 */
[----:B------:R-:W-:-:S02]  /*4980*/  ISETP.GE.AND P1, PT, R5, R234, PT ;  /* 0x000000ea0500720c */ /* 0x000fc40003f26270 */
[C---:B------:R-:W-:Y:S02]  /*4990*/  ISETP.GE.AND P4, PT, R6.reuse, R234, PT ;  /* 0x000000ea0600720c */ /* 0x040fe40003f86270 */
[CC--:B------:R-:W-:Y:S02]  /*49a0*/  ISETP.LT.OR P2, PT, R6.reuse, R233.reuse, P2 ;  /* 0x000000e90600720c */ /* 0x0c0fe40001741670 */
[C---:B------:R-:W-:Y:S02]  /*49b0*/  ISETP.LT.OR P5, PT, R5.reuse, R233, P5 ;  /* 0x000000e90500720c */ /* 0x040fe40002fa1670 */
[-C--:B------:R-:W-:Y:S02]  /*49c0*/  ISETP.LT.OR P1, PT, R5, R232.reuse, P1 ;  /* 0x000000e80500720c */ /* 0x080fe40000f21670 */
[----:B------:R-:W-:Y:S02]  /*49d0*/  ISETP.LT.OR P4, PT, R6, R232, P4 ;  /* 0x000000e80600720c */ /* 0x000fe40002781670 */
[----:B------:R-:W-:-:S02]  /*49e0*/  IADD3 R5, R2, 0x31, RZ ;  /* 0x0000003102057810 */ /* 0x000fc40007ffe0ff */
[----:B------:R-:W-:Y:S02]  /*49f0*/  IADD3 R6, R2, 0x30, RZ ;  /* 0x0000003002067810 */ /* 0x000fe40007ffe0ff */
[----:B------:R-:W-:Y:S02]  /*4a00*/  FSEL R135, R25, -INF , !P6 ;  /* 0xff80000019877808 */ /* 0x000fe40007000000 */
[----:B------:R-:W-:Y:S02]  /*4a10*/  FSEL R181, R16, -INF , !P2 ;  /* 0xff80000010b57808 */ /* 0x000fe40005000000 */
[----:B------:R-:W-:Y:S02]  /*4a20*/  FSEL R183, R26, -INF , !P0 ;  /* 0xff8000001ab77808 */ /* 0x000fe40004000000 */
[C---:B------:R-:W-:Y:S02]  /*4a30*/  ISETP.GE.AND P6, PT, R5.reuse, R235, PT ;  /* 0x000000eb0500720c */ /* 0x040fe40003fc6270 */
[----:B------:R-:W-:-:S02]  /*4a40*/  ISETP.GE.AND P2, PT, R5, R234, PT ;  /* 0x000000ea0500720c */ /* 0x000fc40003f46270 */
[C---:B------:R-:W-:Y:S02]  /*4a50*/  ISETP.GE.AND P0, PT, R6.reuse, R235, PT ;  /* 0x000000eb0600720c */ /* 0x040fe40003f06270 */
[CC--:B------:R-:W-:Y:S02]  /*4a60*/  ISETP.LT.OR P6, PT, R5.reuse, R233.reuse, P6 ;  /* 0x000000e90500720c */ /* 0x0c0fe400037c1670 */
[----:B------:R-:W-:Y:S02]  /*4a70*/  ISETP.LT.OR P2, PT, R5, R232, P2 ;  /* 0x000000e80500720c */ /* 0x000fe40001741670 */
[----:B------:R-:W-:Y:S02]  /*4a80*/  ISETP.LT.OR P0, PT, R6, R233, P0 ;  /* 0x000000e90600720c */ /* 0x000fe40000701670 */
[C---:B------:R-:W-:Y:S02]  /*4a90*/  IADD3 R5, R2.reuse, 0x38, RZ ;  /* 0x0000003802057810 */ /* 0x040fe40007ffe0ff */
[----:B------:R-:W-:-:S02]  /*4aa0*/  IADD3 R2, R2, 0x39, RZ ;  /* 0x0000003902027810 */ /* 0x000fc40007ffe0ff */
[----:B------:R-:W-:Y:S02]  /*4ab0*/  FSEL R252, R12, -INF , !P0 ;  /* 0xff8000000cfc7808 */ /* 0x000fe40004000000 */
[C---:B------:R-:W-:Y:S02]  /*4ac0*/  ISETP.GE.AND P0, PT, R2.reuse, R234, PT ;  /* 0x000000ea0200720c */ /* 0x040fe40003f06270 */
[----:B------:R-:W-:Y:S02]  /*4ad0*/  FSEL R201, R27, -INF , !P3 ;  /* 0xff8000001bc97808 */ /* 0x000fe40005800000 */
[----:B------:R-:W-:Y:S02]  /*4ae0*/  ISETP.LT.OR P0, PT, R2, R232, P0 ;  /* 0x000000e80200720c */ /* 0x000fe40000701670 */
[----:B------:R-:W-:Y:S02]  /*4af0*/  FSEL R182, R18, -INF , !P4 ;  /* 0xff80000012b67808 */ /* 0x000fe40006000000 */
[----:B------:R-:W-:-:S02]  /*4b00*/  FSEL R179, R11, -INF , !P0 ;  /* 0xff8000000bb37808 */ /* 0x000fc40004000000 */
[----:B------:R-:W-:Y:S02]  /*4b10*/  PLOP3.LUT P0, PT, PT, PT, UP0, 0x80, 0x0 ;  /* 0x000000000000781c */ /* 0x000fe40003f0f008 */
[----:B------:R-:W-:Y:S02]  /*4b20*/  FSEL R134, R17, -INF , !P5 ;  /* 0xff80000011867808 */ /* 0x000fe40006800000 */
[----:B------:R-:W-:Y:S02]  /*4b30*/  FSEL R200, R19, -INF , !P1 ;  /* 0xff80000013c87808 */ /* 0x000fe40004800000 */
[----:B------:R-:W-:Y:S02]  /*4b40*/  ISETP.GE.AND P3, PT, R6, R234, PT ;  /* 0x000000ea0600720c */ /* 0x000fe40003f66270 */
[-C--:B------:R-:W-:Y:S02]  /*4b50*/  ISETP.GE.AND P5, PT, R5, R235.reuse, PT ;  /* 0x000000eb0500720c */ /* 0x080fe40003fa6270 */
[----:B------:R-:W-:-:S02]  /*4b60*/  ISETP.GE.AND P4, PT, R2, R235, PT ;  /* 0x000000eb0200720c */ /* 0x000fc40003f86270 */
[C---:B------:R-:W-:Y:S02]  /*4b70*/  ISETP.GE.AND P1, PT, R5.reuse, R234, PT ;  /* 0x000000ea0500720c */ /* 0x040fe40003f26270 */
[-C--:B------:R-:W-:Y:S02]  /*4b80*/  ISETP.LT.OR P3, PT, R6, R232.reuse, P3 ;  /* 0x000000e80600720c */ /* 0x080fe40001f61670 */
[CC--:B------:R-:W-:Y:S02]  /*4b90*/  ISETP.LT.OR P5, PT, R5.reuse, R233.reuse, P5 ;  /* 0x000000e90500720c */ /* 0x0c0fe40002fa1670 */
[----:B------:R-:W-:Y:S02]  /*4ba0*/  ISETP.LT.OR P1, PT, R5, R232, P1 ;  /* 0x000000e80500720c */ /* 0x000fe40000f21670 */
[----:B------:R-:W-:Y:S02]  /*4bb0*/  ISETP.LT.OR P4, PT, R2, R233, P4 ;  /* 0x000000e90200720c */ /* 0x000fe40002781670 */
[----:B------:R-:W-:-:S02]  /*4bc0*/  FSEL R186, R14, -INF , !P3 ;  /* 0xff8000000eba7808 */ /* 0x000fc40005800000 */
[----:B------:R-:W-:Y:S02]  /*4bd0*/  FSEL R149, R13, -INF , !P6 ;  /* 0xff8000000d957808 */ /* 0x000fe40007000000 */
        /* <DEDUP_REMOVED lines=42> */
[----:B------:R1:W-:Y:S01]  /*4e80*/  @!P4 LDGSTS.E.BYPASS.LTC128B.128 [R231+0x14000], [R16.64+0x100] ;  /* 0x1400010010e7cfae */ /* 0x0003e2000b901d52 */
[----:B------:R-:W-:-:S03]  /*4e90*/  @!P4 LEA R6, P1, R2, c[0x0][0x168], 0x1 ;  /* 0x00005a000206ca11 */ /* 0x000fc600078208ff */
        /* <DEDUP_REMOVED lines=31> */
.L_x_454:
[----:B------:R-:W-:Y:S05]  /*5090*/  BSYNC B0 ;  /* 0x0000000000007941 */ /* 0x000fea0003800000 */
.L_x_453:
[----:B------:R-:W0:Y:S02]  /*50a0*/  LDGDEPBAR ;  /* 0x00000000000079af */ /* 0x000e240000000000 */
.L_x_452:
        /* <DEDUP_REMOVED lines=9> */
[----:B-1----:R-:W-:Y:S03]  /*5140*/  LDSM.16.MT88.4 R16, [R206+0x18000] ;  /* 0x01800000ce10783b */ /* 0x002fe60000004200 */
        /* <DEDUP_REMOVED lines=44> */
[----:B------:R1:W-:Y:S02]  /*5410*/  MUFU.EX2 R9, R5 ;  /* 0x0000000500097308 */ /* 0x0003e40000000800 */
[----:B------:R-:W-:-:S06]  /*5420*/  FSETP.NEU.FTZ.AND P1, PT, R132, -INF , PT ;  /* 0xff8000008400780b */ /* 0x000fcc0003f3d000 */
[----:B------:R2:W3:Y:S01]  /*5430*/  MUFU.EX2 R193, R2 ;  /* 0x0000000200c17308 */ /* 0x0004e20000000800 */
[----:B-1----:R-:W-:-:S07]  /*5440*/  FFMA.FTZ R5, R41, c[0x0][0x23c], -R8 ;  /* 0x00008f0029057a23 */ /* 0x002fce0000010808 */
[----:B------:R1:W-:Y:S01]  /*5450*/  MUFU.EX2 R151, R5 ;  /* 0x0000000500977308 */ /* 0x0003e20000000800 */
[----:B--2---:R-:W-:Y:S01]  /*5460*/  FMUL.FTZ R2, R132, c[0x0][0x23c] ;  /* 0x00008f0084027a20 */ /* 0x004fe20000410000 */
[----:B---3--:R-:W-:-:S04]  /*5470*/  F2FP.BF16.PACK_AB R4, R193, R9 ;  /* 0x00000009c104723e */ /* 0x008fc800000010ff */
[----:B------:R-:W-:-:S05]  /*5480*/  FSEL R2, R2, RZ, P1 ;  /* 0x000000ff02027208 */ /* 0x000fca0000800000 */
[----:B------:R-:W-:Y:S02]  /*5490*/  FFMA.FTZ R3, R43, c[0x0][0x23c], -R2 ;  /* 0x00008f002b037a23 */ /* 0x000fe40000010802 */
[----:B-1----:R-:W-:Y:S02]  /*54a0*/  FFMA.FTZ R5, R36, c[0x0][0x23c], -R8 ;  /* 0x00008f0024057a23 */ /* 0x002fe40000010808 */
[----:B------:R1:W-:Y:S08]  /*54b0*/  MUFU.EX2 R194, R3 ;  /* 0x0000000300c27308 */ /* 0x0003f00000000800 */
[----:B------:R2:W3:Y:S01]  /*54c0*/  MUFU.EX2 R10, R5 ;  /* 0x00000005000a7308 */ /* 0x0004e20000000800 */
[----:B-1----:R-:W-:-:S07]  /*54d0*/  FFMA.FTZ R3, R38, c[0x0][0x23c], -R2 ;  /* 0x00008f0026037a23 */ /* 0x002fce0000010802 */
[----:B------:R1:W-:Y:S01]  /*54e0*/  MUFU.EX2 R187, R3 ;  /* 0x0000000300bb7308 */ /* 0x0003e20000000800 */
[--C-:B--2---:R-:W-:Y:S01]  /*54f0*/  FFMA.FTZ R5, R42, c[0x0][0x23c], -R2.reuse ;  /* 0x00008f002a057a23 */ /* 0x104fe20000010802 */
[----:B---3--:R-:W-:Y:S01]  /*5500*/  F2FP.BF16.PACK_AB R6, R10, R151 ;  /* 0x000000970a06723e */ /* 0x008fe200000010ff */
[----:B------:R-:W2:Y:S05]  /*5510*/  LDSM.16.MT88.4 R40, [R205+0x1a000] ;  /* 0x01a00000cd28783b */ /* 0x000eaa0000004200 */
[----:B------:R-:W3:Y:S01]  /*5520*/  MUFU.EX2 R176, R5 ;  /* 0x0000000500b07308 */ /* 0x000ee20000000800 */
[----:B-1----:R-:W-:Y:S02]  /*5530*/  FFMA.FTZ R3, R37, c[0x0][0x23c], -R2 ;  /* 0x00008f0025037a23 */ /* 0x002fe40000010802 */
[----:B------:R-:W-:Y:S05]  /*5540*/  LDSM.16.MT88.4 R36, [R206+0x1a000] ;  /* 0x01a00000ce24783b */ /* 0x000fea0000004200 */
[----:B------:R-:W1:Y:S01]  /*5550*/  MUFU.EX2 R150, R3 ;  /* 0x0000000300967308 */ /* 0x000e620000000800 */
[----:B---3--:R-:W-:-:S02]  /*5560*/  F2FP.BF16.PACK_AB R5, R194, R176 ;  /* 0x000000b0c205723e */ /* 0x008fc400000010ff */
[----:B-1----:R-:W-:-:S07]  /*5570*/  F2FP.BF16.PACK_AB R7, R150, R187 ;  /* 0x000000bb9607723e */ /* 0x002fce00000010ff */
[C---:B------:R-:W-:Y:S08]  /*5580*/  HMMA.16816.F32.BF16 R68, R4.reuse, R20, RZ ;  /* 0x000000140444723c */ /* 0x040ff000000418ff */
[C---:B--2---:R-:W-:Y:S08]  /*5590*/  HMMA.16816.F32.BF16 R60, R4.reuse, R40, RZ ;  /* 0x00000028043c723c */ /* 0x044ff000000418ff */
[C---:B------:R-:W-:Y:S01]  /*55a0*/  HMMA.16816.F32.BF16 R80, R4.reuse, R42, RZ ;  /* 0x0000002a0450723c */ /* 0x040fe200000418ff */
[----:B------:R-:W1:Y:S07]  /*55b0*/  LDSM.16.MT88.4 R40, [R207+0x1c000] ;  /* 0x01c00000cf28783b */ /* 0x000e6e0000004200 */
[C---:B------:R-:W-:Y:S01]  /*55c0*/  HMMA.16816.F32.BF16 R96, R4.reuse, R22, RZ ;  /* 0x000000160460723c */ /* 0x040fe200000418ff */
[----:B------:R-:W2:Y:S07]  /*55d0*/  LDSM.16.MT88.4 R20, [R205+0x1c000] ;  /* 0x01c00000cd14783b */ /* 0x000eae0000004200 */
[C---:B------:R-:W-:Y:S08]  /*55e0*/  HMMA.16816.F32.BF16 R64, R4.reuse, R16, RZ ;  /* 0x000000100440723c */ /* 0x040ff000000418ff */
[C---:B------:R-:W-:Y:S01]  /*55f0*/  HMMA.16816.F32.BF16 R88, R4.reuse, R18, RZ ;  /* 0x000000120458723c */ /* 0x040fe200000418ff */
[----:B------:R-:W3:Y:S07]  /*5600*/  LDSM.16.MT88.4 R16, [R206+0x1c000] ;  /* 0x01c00000ce10783b */ /* 0x000eee0000004200 */
[C---:B------:R-:W-:Y:S08]  /*5610*/  HMMA.16816.F32.BF16 R104, R4.reuse, R12, RZ ;  /* 0x0000000c0468723c */ /* 0x040ff000000418ff */
[C---:B------:R-:W-:Y:S01]  /*5620*/  HMMA.16816.F32.BF16 R112, R4.reuse, R14, RZ ;  /* 0x0000000e0470723c */ /* 0x040fe200000418ff */
[----:B------:R-:W4:Y:S07]  /*5630*/  LDSM.16.MT88.4 R12, [R208+0x1c000] ;  /* 0x01c00000d00c783b */ /* 0x000f2e0000004200 */
[C---:B------:R-:W-:Y:S08]  /*5640*/  HMMA.16816.F32.BF16 R100, R4.reuse, R28, RZ ;  /* 0x0000001c0464723c */ /* 0x040ff000000418ff */
[C---:B------:R-:W-:Y:S01]  /*5650*/  HMMA.16816.F32.BF16 R84, R4.reuse, R30, RZ ;  /* 0x0000001e0454723c */ /* 0x040fe200000418ff */
[----:B------:R-:W5:Y:S07]  /*5660*/  LDSM.16.MT88.4 R28, [R205+0x1e000] ;  /* 0x01e00000cd1c783b */ /* 0x000f6e0000004200 */
[C---:B-1----:R-:W-:Y:S01]  /*5670*/  HMMA.16816.F32.BF16 R156, R4.reuse, R40, RZ ;  /* 0x00000028049c723c */ /* 0x042fe200000418ff */
[----:B------:R1:W-:Y:S06]  /*5680*/  MUFU.EX2 R41, R0 ;  /* 0x0000000000297308 */ /* 0x0003ec0000000800 */
[----:B------:R-:W-:Y:S01]  /*5690*/  IMAD.MOV.U32 R40, RZ, RZ, R192 ;  /* 0x000000ffff287224 */ /* 0x000fe200078e00c0 */
[C---:B--2---:R-:W-:Y:S08]  /*56a0*/  HMMA.16816.F32.BF16 R116, R4.reuse, R20, RZ ;  /* 0x000000140474723c */ /* 0x044ff000000418ff */
[C---:B------:R-:W-:Y:S01]  /*56b0*/  HMMA.16816.F32.BF16 R120, R4.reuse, R22, RZ ;  /* 0x000000160478723c */ /* 0x040fe200000418ff */
[--C-:B-1----:R-:W-:Y:S01]  /*56c0*/  FFMA.FTZ R0, R93, c[0x0][0x23c], -R8.reuse ;  /* 0x00008f005d007a23 */ /* 0x102fe20000010808 */
[----:B------:R-:W1:Y:S03]  /*56d0*/  LDSM.16.MT88.4 R20, [R206+0x1e000] ;  /* 0x01e00000ce14783b */ /* 0x000e660000004200 */
[----:B------:R2:W-:Y:S03]  /*56e0*/  MUFU.EX2 R202, R0 ;  /* 0x0000000000ca7308 */ /* 0x0005e60000000800 */
[C---:B---3--:R-:W-:Y:S08]  /*56f0*/  HMMA.16816.F32.BF16 R124, R4.reuse, R16, RZ ;  /* 0x00000010047c723c */ /* 0x048ff000000418ff */
[----:B------:R-:W-:Y:S01]  /*5700*/  HMMA.16816.F32.BF16 R128, R4, R18, RZ ;  /* 0x000000120480723c */ /* 0x000fe200000418ff */
[----:B------:R-:W3:Y:S01]  /*5710*/  LDSM.16.MT88.4 R16, [R208+0x1e000] ;  /* 0x01e00000d010783b */ /* 0x000ee20000004200 */
[----:B--2---:R-:W-:-:S06]  /*5720*/  FFMA.FTZ R0, R95, c[0x0][0x23c], -R8 ;  /* 0x00008f005f007a23 */ /* 0x004fcc0000010808 */
[C---:B----4-:R-:W-:Y:S01]  /*5730*/  HMMA.16816.F32.BF16 R136, R4.reuse, R12, RZ ;  /* 0x0000000c0488723c */ /* 0x050fe200000418ff */
[----:B------:R2:W4:Y:S07]  /*5740*/  MUFU.EX2 R172, R0 ;  /* 0x0000000000ac7308 */ /* 0x00052e0000000800 */
[C---:B------:R-:W-:Y:S01]  /*5750*/  HMMA.16816.F32.BF16 R144, R4.reuse, R14, RZ ;  /* 0x0000000e0490723c */ /* 0x040fe200000418ff */
[----:B------:R-:W1:Y:S07]  /*5760*/  LDSM.16.MT88.4 R12, [R207+0x1e000] ;  /* 0x01e00000cf0c783b */ /* 0x000e6e0000004200 */
[----:B-----5:R-:W-:Y:S01]  /*5770*/  HMMA.16816.F32.BF16 R140, R4, R28, RZ ;  /* 0x0000001c048c723c */ /* 0x020fe200000418ff */
[----:B--2---:R-:W-:-:S04]  /*5780*/  FFMA.FTZ R0, R92, c[0x0][0x23c], -R8 ;  /* 0x00008f005c007a23 */ /* 0x004fc80000010808 */
[----:B------:R2:W-:Y:S03]  /*5790*/  MUFU.EX2 R3, R0 ;  /* 0x0000000000037308 */ /* 0x0005e60000000800 */
[C---:B------:R-:W-:Y:S01]  /*57a0*/  HMMA.16816.F32.BF16 R160, R4.reuse, R30, RZ ;  /* 0x0000001e04a0723c */ /* 0x040fe200000418ff */
[----:B------:R-:W5:Y:S07]  /*57b0*/  LDSM.16.MT88.4 R28, [R205+0x18800] ;  /* 0x01880000cd1c783b */ /* 0x000f6e0000004200 */
[----:B------:R-:W-:Y:S01]  /*57c0*/  HMMA.16816.F32.BF16 R48, R4, R24, RZ ;  /* 0x000000180430723c */ /* 0x000fe200000418ff */
[----:B--2---:R-:W-:-:S07]  /*57d0*/  FFMA.FTZ R0, R109, c[0x0][0x23c], -R2 ;  /* 0x00008f006d007a23 */ /* 0x004fce0000010802 */
[C---:B------:R-:W-:Y:S01]  /*57e0*/  HMMA.16816.F32.BF16 R72, R4.reuse, R26, RZ ;  /* 0x0000001a0448723c */ /* 0x040fe200000418ff */
[----:B------:R2:W-:Y:S01]  /*57f0*/  MUFU.EX2 R11, R0 ;  /* 0x00000000000b7308 */ /* 0x0005e20000000800 */
[----:B------:R-:W-:Y:S06]  /*5800*/  LDSM.16.MT88.4 R24, [R206+0x18800] ;  /* 0x01880000ce18783b */ /* 0x000fec0000004200 */
[C---:B------:R-:W-:Y:S08]  /*5810*/  HMMA.16816.F32.BF16 R56, R4.reuse, R36, RZ ;  /* 0x000000240438723c */ /* 0x040ff000000418ff */
[C---:B------:R-:W-:Y:S01]  /*5820*/  HMMA.16816.F32.BF16 R44, R4.reuse, R38, RZ ;  /* 0x00000026042c723c */ /* 0x040fe200000418ff */
[--C-:B--2---:R-:W-:Y:S01]  /*5830*/  FFMA.FTZ R0, R111, c[0x0][0x23c], -R2.reuse ;  /* 0x00008f006f007a23 */ /* 0x104fe20000010802 */
[----:B------:R-:W2:Y:S03]  /*5840*/  LDSM.16.MT88.4 R36, [R208+0x18800] ;  /* 0x01880000d024783b */ /* 0x000ea60000004200 */
[----:B------:R1:W1:Y:S03]  /*5850*/  MUFU.EX2 R203, R0 ;  /* 0x0000000000cb7308 */ /* 0x0002660000000800 */
[C---:B------:R-:W-:Y:S08]  /*5860*/  HMMA.16816.F32.BF16 R52, R4.reuse, R32, RZ ;  /* 0x000000200434723c */ /* 0x040ff000000418ff */
[----:B------:R-:W-:Y:S01]  /*5870*/  HMMA.16816.F32.BF16 R76, R4, R34, RZ ;  /* 0x00000022044c723c */ /* 0x000fe200000418ff */
[----:B-1----:R-:W-:-:S07]  /*5880*/  FFMA.FTZ R0, R94, c[0x0][0x23c], -R2 ;  /* 0x00008f005e007a23 */ /* 0x002fce0000010802 */
[C---:B------:R-:W-:Y:S01]  /*5890*/  HMMA.16816.F32.BF16 R152, R4.reuse, R42, RZ ;  /* 0x0000002a0498723c */ /* 0x040fe200000418ff */
[----:B------:R1:W-:Y:S06]  /*58a0*/  MUFU.EX2 R148, R0 ;  /* 0x0000000000947308 */ /* 0x0003ec0000000800 */
[----:B------:R-:W-:Y:S01]  /*58b0*/  MOV R43, R187 ;  /* 0x000000bb002b7202 */ /* 0x000fe20000000f00 */
[----:B------:R-:W-:Y:S01]  /*58c0*/  HMMA.16816.F32.BF16 R164, R4, R20, RZ ;  /* 0x0000001404a4723c */ /* 0x000fe200000418ff */
[----:B------:R-:W-:-:S07]  /*58d0*/  IMAD.MOV.U32 R42, RZ, RZ, R184 ;  /* 0x000000ffff2a7224 */ /* 0x000fce00078e00b8 */
[C---:B------:R-:W-:Y:S01]  /*58e0*/  HMMA.16816.F32.BF16 R168, R4.reuse, R22, RZ ;  /* 0x0000001604a8723c */ /* 0x040fe200000418ff */
[----:B-1----:R-:W-:Y:S01]  /*58f0*/  FFMA.FTZ R0, R108, c[0x0][0x23c], -R2 ;  /* 0x00008f006c007a23 */ /* 0x002fe20000010802 */
[----:B------:R-:W1:Y:S03]  /*5900*/  LDSM.16.MT88.4 R20, [R207+0x18800] ;  /* 0x01880000cf14783b */ /* 0x000e660000004200 */
[----:B------:R4:W1:Y:S03]  /*5910*/  MUFU.EX2 R185, R0 ;  /* 0x0000000000b97308 */ /* 0x0008660000000800 */
[C---:B---3--:R-:W-:Y:S08]  /*5920*/  HMMA.16816.F32.BF16 R92, R4.reuse, R16, RZ ;  /* 0x00000010045c723c */ /* 0x048ff000000418ff */
[----:B------:R-:W-:Y:S01]  /*5930*/  HMMA.16816.F32.BF16 R188, R4, R18, RZ ;  /* 0x0000001204bc723c */ /* 0x000fe200000418ff */
[----:B----4-:R-:W-:-:S07]  /*5940*/  MOV R0, R172 ;  /* 0x000000ac00007202 */ /* 0x010fce0000000f00 */
[C---:B------:R-:W-:Y:S08]  /*5950*/  HMMA.16816.F32.BF16 R244, R4.reuse, R12, RZ ;  /* 0x0000000c04f4723c */ /* 0x040ff000000418ff */
[----:B------:R-:W-:Y:S07]  /*5960*/  HMMA.16816.F32.BF16 R248, R4, R14, RZ ;  /* 0x0000000e04f8723c */ /* 0x000fee00000418ff */
[----:B------:R-:W-:-:S02]  /*5970*/  F2FP.BF16.PACK_AB R4, R202, R41 ;  /* 0x00000029ca04723e */ /* 0x000fc400000010ff */
[----:B------:R-:W-:Y:S02]  /*5980*/  F2FP.BF16.PACK_AB R5, R203, R11 ;  /* 0x0000000bcb05723e */ /* 0x000fe400000010ff */
[----:B------:R-:W-:Y:S02]  /*5990*/  F2FP.BF16.PACK_AB R6, R3, R0 ;  /* 0x000000000306723e */ /* 0x000fe400000010ff */
[----:B-1----:R-:W-:-:S07]  /*59a0*/  F2FP.BF16.PACK_AB R7, R185, R148 ;  /* 0x00000094b907723e */ /* 0x002fce00000010ff */
[C---:B-----5:R-:W-:Y:S08]  /*59b0*/  HMMA.16816.F32.BF16 R12, R4.reuse, R30, R96 ;  /* 0x0000001e040c723c */ /* 0x060ff00000041860 */
[C---:B------:R-:W-:Y:S07]  /*59c0*/  HMMA.16816.F32.BF16 R16, R4.reuse, R28, R68 ;  /* 0x0000001c0410723c */ /* 0x040fee0000041844 */
[----:B------:R-:W-:Y:S01]  /*59d0*/  MOV R71, R179 ;  /* 0x000000b300477202 */ /* 0x000fe20000000f00 */
[----:B--2---:R-:W-:Y:S01]  /*59e0*/  HMMA.16816.F32.BF16 R240, R4, R36, R104 ;  /* 0x0000002404f0723c */ /* 0x004fe20000041868 */
[----:B------:R-:W-:Y:S01]  /*59f0*/  IMAD.MOV.U32 R68, RZ, RZ, R178 ;  /* 0x000000ffff447224 */ /* 0x000fe200078e00b2 */
[----:B------:R-:W-:Y:S01]  /*5a00*/  MOV R69, R177 ;  /* 0x000000b100457202 */ /* 0x000fe20000000f00 */
[----:B------:R-:W-:-:S05]  /*5a10*/  IMAD.MOV.U32 R70, RZ, RZ, R176 ;  /* 0x000000ffff467224 */ /* 0x000fca00078e00b0 */
[----:B------:R-:W-:Y:S01]  /*5a20*/  IMAD.MOV.U32 R31, RZ, RZ, R14 ;  /* 0x000000ffff1f7224 */ /* 0x000fe200078e000e */
[----:B------:R-:W-:Y:S01]  /*5a30*/  MOV R30, R15 ;  /* 0x0000000f001e7202 */ /* 0x000fe20000000f00 */
[----:B------:R-:W-:Y:S01]  /*5a40*/  IMAD.MOV.U32 R29, RZ, RZ, R13 ;  /* 0x000000ffff1d7224 */ /* 0x000fe200078e000d */
[----:B------:R-:W-:Y:S01]  /*5a50*/  MOV R28, R12 ;  /* 0x0000000c001c7202 */ /* 0x000fe20000000f00 */
[C---:B------:R-:W-:Y:S01]  /*5a60*/  HMMA.16816.F32.BF16 R236, R4.reuse, R38, R112 ;  /* 0x0000002604ec723c */ /* 0x040fe20000041870 */
[----:B------:R-:W-:Y:S01]  /*5a70*/  IMAD.MOV.U32 R36, RZ, RZ, R31 ;  /* 0x000000ffff247224 */ /* 0x000fe200078e001f */
[----:B------:R-:W-:Y:S02]  /*5a80*/  MOV R37, R30 ;  /* 0x0000001e00257202 */ /* 0x000fe40000000f00 */
[----:B------:R-:W-:Y:S01]  /*5a90*/  IMAD.MOV.U32 R35, RZ, RZ, R17 ;  /* 0x000000ffff237224 */ /* 0x000fe200078e0011 */
[----:B------:R-:W-:Y:S01]  /*5aa0*/  MOV R34, R18 ;  /* 0x0000001200227202 */ /* 0x000fe20000000f00 */
[----:B------:R-:W-:Y:S01]  /*5ab0*/  IMAD.MOV.U32 R33, RZ, RZ, R19 ;  /* 0x000000ffff217224 */ /* 0x000fe200078e0013 */
[----:B------:R-:W-:Y:S01]  /*5ac0*/  MOV R32, R16 ;  /* 0x0000001000207202 */ /* 0x000fe20000000f00 */
[C---:B------:R-:W-:Y:S01]  /*5ad0*/  HMMA.16816.F32.BF16 R12, R4.reuse, R24, R64 ;  /* 0x00000018040c723c */ /* 0x040fe20000041840 */
[----:B------:R-:W1:Y:S01]  /*5ae0*/  LDSM.16.MT88.4 R16, [R205+0x1a800] ;  /* 0x01a80000cd10783b */ /* 0x000e620000004200 */
[----:B------:R-:W-:Y:S01]  /*5af0*/  IMAD.MOV.U32 R97, RZ, RZ, R35 ;  /* 0x000000ffff617224 */ /* 0x000fe200078e0023 */
[----:B------:R-:W-:Y:S01]  /*5b00*/  MOV R98, R34 ;  /* 0x0000002200627202 */ /* 0x000fe20000000f00 */
[----:B------:R-:W-:Y:S01]  /*5b10*/  IMAD.MOV.U32 R99, RZ, RZ, R33 ;  /* 0x000000ffff637224 */ /* 0x000fe200078e0021 */
[----:B------:R-:W-:Y:S01]  /*5b20*/  MOV R96, R32 ;  /* 0x0000002000607202 */ /* 0x000fe20000000f00 */
[----:B------:R-:W-:Y:S01]  /*5b30*/  IMAD.MOV.U32 R39, RZ, RZ, R29 ;  /* 0x000000ffff277224 */ /* 0x000fe200078e001d */
[----:B------:R-:W2:Y:S01]  /*5b40*/  LDSM.16.MT88.4 R32, [R207+0x1a800] ;  /* 0x01a80000cf20783b */ /* 0x000ea20000004200 */
[----:B------:R-:W-:Y:S01]  /*5b50*/  HMMA.16816.F32.BF16 R24, R4, R26, R88 ;  /* 0x0000001a0418723c */ /* 0x000fe20000041858 */
[----:B------:R-:W-:-:S02]  /*5b60*/  MOV R38, R28 ;  /* 0x0000001c00267202 */ /* 0x000fc40000000f00 */
[----:B------:R-:W-:Y:S04]  /*5b70*/  LDSM.16.MT88.4 R28, [R205+0x1c800] ;  /* 0x01c80000cd1c783b */ /* 0x000fe80000004200 */
[----:B------:R-:W-:Y:S01]  /*5b80*/  IMAD.MOV.U32 R90, RZ, RZ, R186 ;  /* 0x000000ffff5a7224 */ /* 0x000fe200078e00ba */
[----:B------:R-:W-:Y:S01]  /*5b90*/  MOV R91, R185 ;  /* 0x000000b9005b7202 */ /* 0x000fe20000000f00 */
[----:B------:R-:W-:Y:S01]  /*5ba0*/  IMAD.MOV.U32 R88, RZ, RZ, R194 ;  /* 0x000000ffff587224 */ /* 0x000fe200078e00c2 */
[----:B------:R-:W-:Y:S01]  /*5bb0*/  MOV R89, R193 ;  /* 0x000000c100597202 */ /* 0x000fe20000000f00 */
[C---:B------:R-:W-:Y:S05]  /*5bc0*/  HMMA.16816.F32.BF16 R196, R4.reuse, R20, R100 ;  /* 0x0000001404c4723c */ /* 0x040fea0000041864 */
[----:B------:R-:W-:Y:S01]  /*5bd0*/  IMAD.MOV.U32 R175, RZ, RZ, R13 ;  /* 0x000000ffffaf7224 */ /* 0x000fe200078e000d */
[----:B------:R-:W-:Y:S01]  /*5be0*/  MOV R174, R14 ;  /* 0x0000000e00ae7202 */ /* 0x000fe20000000f00 */
[----:B------:R-:W-:Y:S01]  /*5bf0*/  IMAD.MOV.U32 R173, RZ, RZ, R15 ;  /* 0x000000ffffad7224 */ /* 0x000fe200078e000f */
[----:B------:R-:W-:Y:S01]  /*5c00*/  MOV R172, R12 ;  /* 0x0000000c00ac7202 */ /* 0x000fe20000000f00 */
[C---:B------:R-:W-:Y:S01]  /*5c10*/  HMMA.16816.F32.BF16 R108, R4.reuse, R22, R84 ;  /* 0x00000016046c723c */ /* 0x040fe20000041854 */
[----:B------:R-:W3:Y:S03]  /*5c20*/  LDSM.16.MT88.4 R12, [R206+0x1a800] ;  /* 0x01a80000ce0c783b */ /* 0x000ee60000004200 */
[----:B------:R-:W-:Y:S01]  /*5c30*/  IMAD.MOV.U32 R67, RZ, RZ, R24 ;  /* 0x000000ffff437224 */ /* 0x000fe200078e0018 */
[----:B------:R-:W-:Y:S01]  /*5c40*/  MOV R66, R25 ;  /* 0x0000001900427202 */ /* 0x000fe20000000f00 */
[----:B------:R-:W-:Y:S01]  /*5c50*/  IMAD.MOV.U32 R65, RZ, RZ, R26 ;  /* 0x000000ffff417224 */ /* 0x000fe200078e001a */
[----:B------:R-:W-:Y:S01]  /*5c60*/  MOV R64, R27 ;  /* 0x0000001b00407202 */ /* 0x000fe20000000f00 */
[----:B------:R-:W-:Y:S04]  /*5c70*/  LDSM.16.MT88.4 R20, [R207+0x1c800] ;  /* 0x01c80000cf14783b */ /* 0x000fe80000004200 */
[----:B------:R-:W4:Y:S01]  /*5c80*/  LDSM.16.MT88.4 R24, [R208+0x1a800] ;  /* 0x01a80000d018783b */ /* 0x000f220000004200 */
[C---:B-1----:R-:W-:Y:S08]  /*5c90*/  HMMA.16816.F32.BF16 R112, R4.reuse, R16, R60 ;  /* 0x000000100470723c */ /* 0x042ff0000004183c */
[C---:B------:R-:W-:Y:S01]  /*5ca0*/  HMMA.16816.F32.BF16 R184, R4.reuse, R18, R80 ;  /* 0x0000001204b8723c */ /* 0x040fe20000041850 */
[----:B------:R-:W1:Y:S06]  /*5cb0*/  LDSM.16.MT88.4 R16, [R206+0x1c800] ;  /* 0x01c80000ce10783b */ /* 0x000e6c0000004200 */
[----:B------:R-:W-:Y:S01]  /*5cc0*/  MOV R81, R175 ;  /* 0x000000af00517202 */ /* 0x000fe20000000f00 */
[----:B------:R-:W-:Y:S01]  /*5cd0*/  IMAD.MOV.U32 R82, RZ, RZ, R174 ;  /* 0x000000ffff527224 */ /* 0x000fe200078e00ae */
[----:B------:R-:W-:Y:S01]  /*5ce0*/  MOV R83, R173 ;  /* 0x000000ad00537202 */ /* 0x000fe20000000f00 */
[----:B------:R-:W-:Y:S01]  /*5cf0*/  IMAD.MOV.U32 R80, RZ, RZ, R172 ;  /* 0x000000ffff507224 */ /* 0x000fe200078e00ac */
[C---:B--2---:R-:W-:Y:S07]  /*5d00*/  HMMA.16816.F32.BF16 R104, R4.reuse, R32, R48 ;  /* 0x000000200468723c */ /* 0x044fee0000041830 */
[----:B------:R-:W-:Y:S01]  /*5d10*/  MOV R33, R88 ;  /* 0x0000005800217202 */ /* 0x000fe20000000f00 */
[----:B------:R-:W-:Y:S01]  /*5d20*/  IMAD.MOV.U32 R32, RZ, RZ, R89 ;  /* 0x000000ffff207224 */ /* 0x000fe200078e0059 */
[C---:B---3--:R-:W-:Y:S08]  /*5d30*/  HMMA.16816.F32.BF16 R192, R4.reuse, R12, R56 ;  /* 0x0000000c04c0723c */ /* 0x048ff00000041838 */
[C---:B------:R-:W-:Y:S01]  /*5d40*/  HMMA.16816.F32.BF16 R176, R4.reuse, R14, R44 ;  /* 0x0000000e04b0723c */ /* 0x040fe2000004182c */
[----:B------:R-:W2:Y:S06]  /*5d50*/  LDSM.16.MT88.4 R12, [R208+0x1c800] ;  /* 0x01c80000d00c783b */ /* 0x000eac0000004200 */
[----:B------:R-:W-:Y:S01]  /*5d60*/  MOV R47, R151 ;  /* 0x00000097002f7202 */ /* 0x000fe20000000f00 */
[----:B------:R-:W-:Y:S01]  /*5d70*/  IMAD.MOV.U32 R46, RZ, RZ, R150 ;  /* 0x000000ffff2e7224 */ /* 0x000fe200078e0096 */
[----:B------:R-:W-:Y:S01]  /*5d80*/  MOV R45, R149 ;  /* 0x00000095002d7202 */ /* 0x000fe20000000f00 */
[----:B------:R-:W-:Y:S01]  /*5d90*/  IMAD.MOV.U32 R44, RZ, RZ, R148 ;  /* 0x000000ffff2c7224 */ /* 0x000fe200078e0094 */
[C---:B----4-:R-:W-:Y:S08]  /*5da0*/  HMMA.16816.F32.BF16 R172, R4.reuse, R24, R52 ;  /* 0x0000001804ac723c */ /* 0x050ff00000041834 */
[C---:B------:R-:W-:Y:S01]  /*5db0*/  HMMA.16816.F32.BF16 R148, R4.reuse, R26, R76 ;  /* 0x0000001a0494723c */ /* 0x040fe2000004184c */
[----:B------:R-:W3:Y:S07]  /*5dc0*/  LDSM.16.MT88.4 R24, [R205+0x1e800] ;  /* 0x01e80000cd18783b */ /* 0x000eee0000004200 */
[C---:B------:R-:W-:Y:S07]  /*5dd0*/  HMMA.16816.F32.BF16 R76, R4.reuse, R34, R72 ;  /* 0x00000022044c723c */ /* 0x040fee0000041848 */
[----:B------:R-:W-:Y:S01]  /*5de0*/  MOV R35, R90 ;  /* 0x0000005a00237202 */ /* 0x000fe20000000f00 */
[----:B------:R-:W-:Y:S01]  /*5df0*/  HMMA.16816.F32.BF16 R72, R4, R28, R116 ;  /* 0x0000001c0448723c */ /* 0x000fe20000041874 */
[----:B------:R-:W-:-:S06]  /*5e00*/  IMAD.MOV.U32 R34, RZ, RZ, R91 ;  /* 0x000000ffff227224 */ /* 0x000fcc00078e005b */
[----:B------:R-:W-:Y:S01]  /*5e10*/  MOV R119, R68 ;  /* 0x0000004400777202 */ /* 0x000fe20000000f00 */
[----:B------:R-:W-:Y:S01]  /*5e20*/  HMMA.16816.F32.BF16 R56, R4, R30, R120 ;  /* 0x0000001e0438723c */ /* 0x000fe20000041878 */
[----:B------:R-:W4:Y:S01]  /*5e30*/  LDSM.16.MT88.4 R28, [R206+0x1e800] ;  /* 0x01e80000ce1c783b */ /* 0x000f220000004200 */
[----:B------:R-:W-:Y:S01]  /*5e40*/  IMAD.MOV.U32 R118, RZ, RZ, R69 ;  /* 0x000000ffff767224 */ /* 0x000fe200078e0045 */
[----:B------:R-:W-:Y:S01]  /*5e50*/  MOV R117, R70 ;  /* 0x0000004600757202 */ /* 0x000fe20000000f00 */
[----:B------:R-:W-:-:S03]  /*5e60*/  IMAD.MOV.U32 R116, RZ, RZ, R71 ;  /* 0x000000ffff747224 */ /* 0x000fc600078e0047 */
[----:B------:R-:W-:Y:S01]  /*5e70*/  MOV R123, R42 ;  /* 0x0000002a007b7202 */ /* 0x000fe20000000f00 */
[----:B-1----:R-:W-:Y:S01]  /*5e80*/  HMMA.16816.F32.BF16 R52, R4, R18, R128 ;  /* 0x000000120434723c */ /* 0x002fe20000041880 */
[----:B------:R-:W-:Y:S01]  /*5e90*/  IMAD.MOV.U32 R122, RZ, RZ, R43 ;  /* 0x000000ffff7a7224 */ /* 0x000fe200078e002b */
[----:B------:R-:W-:Y:S01]  /*5ea0*/  MOV R121, R40 ;  /* 0x0000002800797202 */ /* 0x000fe20000000f00 */
[----:B------:R-:W-:-:S04]  /*5eb0*/  IMAD.MOV.U32 R120, RZ, RZ, R41 ;  /* 0x000000ffff787224 */ /* 0x000fc800078e0029 */
[----:B------:R-:W-:Y:S01]  /*5ec0*/  MOV R130, R0 ;  /* 0x0000000000827202 */ /* 0x000fe20000000f00 */
[----:B------:R-:W-:Y:S01]  /*5ed0*/  FFMA.FTZ R0, R180, c[0x0][0x23c], -R8 ;  /* 0x00008f00b4007a23 */ /* 0x000fe20000010808 */
[----:B------:R-:W-:Y:S01]  /*5ee0*/  HMMA.16816.F32.BF16 R40, R4, R16, R124 ;  /* 0x000000100428723c */ /* 0x000fe2000004187c */
[----:B------:R-:W-:Y:S01]  /*5ef0*/  IMAD.MOV.U32 R131, RZ, RZ, R3 ;  /* 0x000000ffff837224 */ /* 0x000fe200078e0003 */
[----:B------:R-:W1:Y:S01]  /*5f00*/  LDSM.16.MT88.4 R16, [R208+0x1e800] ;  /* 0x01e80000d010783b */ /* 0x000e620000004200 */
[----:B------:R5:W-:Y:S01]  /*5f10*/  MUFU.EX2 R129, R0 ;  /* 0x0000000000817308 */ /* 0x000be20000000800 */
[----:B------:R-:W-:-:S04]  /*5f20*/  MOV R180, R47 ;  /* 0x0000002f00b47202 */ /* 0x000fc80000000f00 */
[C---:B--2---:R-:W-:Y:S07]  /*5f30*/  HMMA.16816.F32.BF16 R48, R4.reuse, R12, R136 ;  /* 0x0000000c0430723c */ /* 0x044fee0000041888 */
[----:B------:R-:W-:Y:S01]  /*5f40*/  IMAD.MOV.U32 R136, RZ, RZ, R96 ;  /* 0x000000ffff887224 */ /* 0x000fe200078e0060 */
[C---:B------:R-:W-:Y:S01]  /*5f50*/  HMMA.16816.F32.BF16 R68, R4.reuse, R14, R144 ;  /* 0x0000000e0444723c */ /* 0x040fe20000041890 */
[----:B------:R-:W2:Y:S01]  /*5f60*/  LDSM.16.MT88.4 R12, [R207+0x1e800] ;  /* 0x01e80000cf0c783b */ /* 0x000ea20000004200 */
[----:B------:R-:W-:Y:S01]  /*5f70*/  MOV R137, R97 ;  /* 0x0000006100897202 */ /* 0x000fe20000000f00 */
[----:B-----5:R-:W-:Y:S01]  /*5f80*/  FFMA.FTZ R0, R135, c[0x0][0x23c], -R8 ;  /* 0x00008f0087007a23 */ /* 0x020fe20000010808 */
[----:B------:R-:W-:Y:S01]  /*5f90*/  MOV R139, R99 ;  /* 0x00000063008b7202 */ /* 0x000fe20000000f00 */
[----:B------:R-:W-:Y:S01]  /*5fa0*/  IMAD.MOV.U32 R138, RZ, RZ, R98 ;  /* 0x000000ffff8a7224 */ /* 0x000fe200078e0062 */
[----:B------:R-:W-:Y:S01]  /*5fb0*/  MOV R135, R120 ;  /* 0x0000007800877202 */ /* 0x000fe20000000f00 */
[----:B------:R5:W-:Y:S01]  /*5fc0*/  MUFU.EX2 R3, R0 ;  /* 0x0000000000037308 */ /* 0x000be20000000800 */
[----:B---3--:R-:W-:Y:S01]  /*5fd0*/  HMMA.16816.F32.BF16 R84, R4, R24, R140 ;  /* 0x000000180454723c */ /* 0x008fe2000004188c */
[----:B------:R-:W-:Y:S01]  /*5fe0*/  IMAD.MOV.U32 R144, RZ, RZ, R80 ;  /* 0x000000ffff907224 */ /* 0x000fe200078e0050 */
[----:B------:R-:W-:Y:S01]  /*5ff0*/  MOV R145, R81 ;  /* 0x0000005100917202 */ /* 0x000fe20000000f00 */
[----:B------:R-:W-:Y:S01]  /*6000*/  IMAD.MOV.U32 R146, RZ, RZ, R82 ;  /* 0x000000ffff927224 */ /* 0x000fe200078e0052 */
[----:B------:R-:W-:-:S02]  /*6010*/  MOV R147, R83 ;  /* 0x0000005300937202 */ /* 0x000fc40000000f00 */
[----:B------:R-:W-:Y:S01]  /*6020*/  MOV R120, R117 ;  /* 0x0000007500787202 */ /* 0x000fe20000000f00 */
[----:B------:R-:W-:Y:S01]  /*6030*/  IMAD.MOV.U32 R142, RZ, RZ, R11 ;  /* 0x000000ffff8e7224 */ /* 0x000fe200078e000b */
[----:B------:R-:W-:Y:S01]  /*6040*/  MOV R143, R10 ;  /* 0x0000000a008f7202 */ /* 0x000fe20000000f00 */
[C---:B----4-:R-:W-:Y:S01]  /*6050*/  HMMA.16816.F32.BF16 R88, R4.reuse, R28, R164 ;  /* 0x0000001c0458723c */ /* 0x050fe200000418a4 */
[----:B------:R-:W-:Y:S02]  /*6060*/  IMAD.MOV.U32 R140, RZ, RZ, R180 ;  /* 0x000000ffff8c7224 */ /* 0x000fe400078e00b4 */
[----:B------:R-:W-:Y:S02]  /*6070*/  IMAD.MOV.U32 R180, RZ, RZ, R121 ;  /* 0x000000ffffb47224 */ /* 0x000fe400078e0079 */
[----:B------:R-:W-:Y:S02]  /*6080*/  IMAD.MOV.U32 R121, RZ, RZ, R118 ;  /* 0x000000ffff797224 */ /* 0x000fe400078e0076 */
[----:B-----5:R-:W-:Y:S01]  /*6090*/  FFMA.FTZ R0, R181, c[0x0][0x23c], -R8 ;  /* 0x00008f00b5007a23 */ /* 0x020fe20000010808 */
[----:B------:R-:W-:Y:S01]  /*60a0*/  HMMA.16816.F32.BF16 R96, R4, R30, R168 ;  /* 0x0000001e0460723c */ /* 0x000fe200000418a8 */
[----:B------:R-:W3:Y:S01]  /*60b0*/  LDSM.16.MT88.4 R28, [R205+0x19000] ;  /* 0x01900000cd1c783b */ /* 0x000ee20000004200 */
[----:B------:R-:W-:Y:S01]  /*60c0*/  MOV R166, R122 ;  /* 0x0000007a00a67202 */ /* 0x000fe20000000f00 */
[----:B------:R-:W4:Y:S01]  /*60d0*/  MUFU.EX2 R128, R0 ;  /* 0x0000000000807308 */ /* 0x000f220000000800 */
[----:B------:R-:W-:-:S03]  /*60e0*/  MOV R122, R119 ;  /* 0x00000077007a7202 */ /* 0x000fc60000000f00 */
[----:B------:R-:W-:Y:S01]  /*60f0*/  IMAD.MOV.U32 R171, RZ, RZ, R142 ;  /* 0x000000ffffab7224 */ /* 0x000fe200078e008e */
[C---:B------:R-:W-:Y:S07]  /*6100*/  HMMA.16816.F32.BF16 R60, R4.reuse, R20, R156 ;  /* 0x00000014043c723c */ /* 0x040fee000004189c */
[----:B------:R-:W-:Y:S01]  /*6110*/  MOV R156, R131 ;  /* 0x00000083009c7202 */ /* 0x000fe20000000f00 */
[C---:B------:R-:W-:Y:S01]  /*6120*/  HMMA.16816.F32.BF16 R100, R4.reuse, R26, R160 ;  /* 0x0000001a0464723c */ /* 0x040fe200000418a0 */
[----:B------:R-:W5:Y:S01]  /*6130*/  LDSM.16.MT88.4 R24, [R206+0x19000] ;  /* 0x01900000ce18783b */ /* 0x000f620000004200 */
[----:B------:R-:W-:Y:S01]  /*6140*/  IMAD.MOV.U32 R157, RZ, RZ, R32 ;  /* 0x000000ffff9d7224 */ /* 0x000fe200078e0020 */
[----:B----4-:R-:W-:Y:S01]  /*6150*/  MOV R167, R128 ;  /* 0x0000008000a77202 */ /* 0x010fe20000000f00 */
[----:B------:R-:W-:Y:S01]  /*6160*/  FFMA.FTZ R0, R134, c[0x0][0x23c], -R8 ;  /* 0x00008f0086007a23 */ /* 0x000fe20000010808 */
[----:B------:R-:W-:Y:S01]  /*6170*/  MOV R158, R33 ;  /* 0x00000021009e7202 */ /* 0x000fe20000000f00 */
[----:B------:R-:W-:Y:S01]  /*6180*/  IMAD.MOV.U32 R128, RZ, RZ, R130 ;  /* 0x000000ffff807224 */ /* 0x000fe200078e0082 */
[----:B------:R-:W-:Y:S01]  /*6190*/  MOV R33, R39 ;  /* 0x0000002700217202 */ /* 0x000fe20000000f00 */
[----:B------:R4:W2:Y:S01]  /*61a0*/  MUFU.EX2 R10, R0 ;  /* 0x00000000000a7308 */ /* 0x0008a20000000800 */
[C---:B------:R-:W-:Y:S01]  /*61b0*/  HMMA.16816.F32.BF16 R124, R4.reuse, R22, R152 ;  /* 0x00000016047c723c */ /* 0x040fe20000041898 */
[----:B------:R-:W-:Y:S01]  /*61c0*/  IMAD.MOV.U32 R130, RZ, RZ, R44 ;  /* 0x000000ffff827224 */ /* 0x000fe200078e002c */
[----:B------:R-:W-:Y:S01]  /*61d0*/  MOV R161, R66 ;  /* 0x0000004200a17202 */ /* 0x000fe20000000f00 */
[----:B------:R-:W-:Y:S01]  /*61e0*/  IMAD.MOV.U32 R32, RZ, RZ, R38 ;  /* 0x000000ffff207224 */ /* 0x000fe200078e0026 */
        /* <DEDUP_REMOVED lines=8> */
[----:B------:R-:W-:Y:S01]  /*6270*/  MOV R35, R37 ;  /* 0x0000002500237202 */ /* 0x000fe20000000f00 */
[----:B------:R-:W-:Y:S01]  /*6280*/  IMAD.MOV.U32 R162, RZ, RZ, R65 ;  /* 0x000000ffffa27224 */ /* 0x000fe200078e0041 */
[C---:B-1----:R-:W-:Y:S01]  /*6290*/  HMMA.16816.F32.BF16 R80, R4.reuse, R16, R92 ;  /* 0x000000100450723c */ /* 0x042fe2000004185c */
[----:B----4-:R-:W-:Y:S01]  /*62a0*/  FFMA.FTZ R0, R183, c[0x0][0x23c], -R2 ;  /* 0x00008f00b7007a23 */ /* 0x010fe20000010802 */
[----:B------:R-:W-:Y:S01]  /*62b0*/  MOV R134, R143 ;  /* 0x0000008f00867202 */ /* 0x000fe20000000f00 */
[----:B------:R-:W-:Y:S01]  /*62c0*/  IMAD.MOV.U32 R181, RZ, RZ, R153 ;  /* 0x000000ffffb57224 */ /* 0x000fe200078e0099 */
[----:B------:R-:W-:Y:S01]  /*62d0*/  MOV R143, R156 ;  /* 0x0000009c008f7202 */ /* 0x000fe20000000f00 */
[----:B------:R1:W-:Y:S01]  /*62e0*/  MUFU.EX2 R159, R0 ;  /* 0x00000000009f7308 */ /* 0x0003e20000000800 */
[----:B------:R-:W-:Y:S01]  /*62f0*/  IMAD.MOV.U32 R156, RZ, RZ, R128 ;  /* 0x000000ffff9c7224 */ /* 0x000fe200078e0080 */
[----:B------:R-:W-:Y:S01]  /*6300*/  MOV R164, R152 ;  /* 0x0000009800a47202 */ /* 0x000fe20000000f00 */
[----:B------:R-:W-:Y:S01]  /*6310*/  HMMA.16816.F32.BF16 R64, R4, R18, R188 ;  /* 0x000000120440723c */ /* 0x000fe200000418bc */
[----:B------:R-:W-:Y:S01]  /*6320*/  LDSM.16.MT88.4 R16, [R207+0x19000] ;  /* 0x01900000cf10783b */ /* 0x000fe20000004200 */
[----:B------:R-:W-:Y:S01]  /*6330*/  IMAD.MOV.U32 R128, RZ, RZ, R116 ;  /* 0x000000ffff807224 */ /* 0x000fe200078e0074 */
[----:B------:R-:W-:Y:S01]  /*6340*/  MOV R141, R154 ;  /* 0x0000009a008d7202 */ /* 0x000fe20000000f00 */
[----:B------:R-:W-:Y:S01]  /*6350*/  IMAD.MOV.U32 R142, RZ, RZ, R155 ;  /* 0x000000ffff8e7224 */ /* 0x000fe200078e009b */
[----:B------:R-:W-:-:S03]  /*6360*/  MOV R170, R181 ;  /* 0x000000b500aa7202 */ /* 0x000fc60000000f00 */
[----:B--2---:R-:W-:Y:S01]  /*6370*/  HMMA.16816.F32.BF16 R44, R4, R12, R244 ;  /* 0x0000000c042c723c */ /* 0x004fe200000418f4 */
[----:B-1----:R-:W-:-:S07]  /*6380*/  FFMA.FTZ R0, R201, c[0x0][0x23c], -R2 ;  /* 0x00008f00c9007a23 */ /* 0x002fce0000010802 */
[----:B------:R-:W-:Y:S01]  /*6390*/  HMMA.16816.F32.BF16 R36, R4, R14, R248 ;  /* 0x0000000e0424723c */ /* 0x000fe200000418f8 */
[----:B------:R1:W2:Y:S01]  /*63a0*/  MUFU.EX2 R131, R0 ;  /* 0x0000000000837308 */ /* 0x0002a20000000800 */
[----:B------:R-:W4:Y:S05]  /*63b0*/  LDSM.16.MT88.4 R12, [R205+0x1b000] ;  /* 0x01b00000cd0c783b */ /* 0x000f2a0000004200 */
[----:B------:R-:W-:Y:S02]  /*63c0*/  F2FP.BF16.PACK_AB R4, R3, R129 ;  /* 0x000000810304723e */ /* 0x000fe400000010ff */
[----:B------:R-:W-:Y:S01]  /*63d0*/  F2FP.BF16.PACK_AB R6, R10, R167 ;  /* 0x000000a70a06723e */ /* 0x000fe200000010ff */
[----:B-1----:R-:W-:Y:S01]  /*63e0*/  FFMA.FTZ R0, R182, c[0x0][0x23c], -R2 ;  /* 0x00008f00b6007a23 */ /* 0x002fe20000010802 */
[----:B--2---:R-:W-:-:S03]  /*63f0*/  F2FP.BF16.PACK_AB R5, R131, R159 ;  /* 0x0000009f8305723e */ /* 0x004fc600000010ff */
[----:B------:R1:W-:Y:S02]  /*6400*/  MUFU.EX2 R11, R0 ;  /* 0x00000000000b7308 */ /* 0x0003e40000000800 */
[----:B-1----:R-:W-:-:S06]  /*6410*/  FFMA.FTZ R0, R200, c[0x0][0x23c], -R2 ;  /* 0x00008f00c8007a23 */ /* 0x002fcc0000010802 */
[----:B------:R-:W1:Y:S02]  /*6420*/  MUFU.EX2 R165, R0 ;  /* 0x0000000000a57308 */ /* 0x000e640000000800 */
[----:B-1----:R-:W-:Y:S01]  /*6430*/  F2FP.BF16.PACK_AB R7, R165, R11 ;  /* 0x0000000ba507723e */ /* 0x002fe200000010ff */
[----:B------:R-:W-:-:S06]  /*6440*/  FFMA.FTZ R0, R252, c[0x0][0x23c], -R8 ;  /* 0x00008f00fc007a23 */ /* 0x000fcc0000010808 */
[C---:B---3--:R-:W-:Y:S01]  /*6450*/  HMMA.16816.F32.BF16 R92, R4.reuse, R30, R32 ;  /* 0x0000001e045c723c */ /* 0x048fe20000041820 */
[----:B------:R-:W1:Y:S07]  /*6460*/  LDSM.16.MT88.4 R32, [R206+0x1b000] ;  /* 0x01b00000ce20783b */ /* 0x000e6e0000004200 */
[C---:B------:R-:W-:Y:S01]  /*6470*/  HMMA.16816.F32.BF16 R136, R4.reuse, R28, R136 ;  /* 0x0000001c0488723c */ /* 0x040fe20000041888 */
[----:B------:R-:W2:Y:S07]  /*6480*/  LDSM.16.MT88.4 R28, [R208+0x1b000] ;  /* 0x01b00000d01c783b */ /* 0x000eae0000004200 */
[C---:B-----5:R-:W-:Y:S08]  /*6490*/  HMMA.16816.F32.BF16 R144, R4.reuse, R24, R144 ;  /* 0x000000180490723c */ /* 0x060ff00000041890 */
[C---:B------:R-:W-:Y:S01]  /*64a0*/  HMMA.16816.F32.BF16 R248, R4.reuse, R26, R160 ;  /* 0x0000001a04f8723c */ /* 0x040fe200000418a0 */
[----:B------:R-:W3:Y:S07]  /*64b0*/  LDSM.16.MT88.4 R24, [R207+0x1b000] ;  /* 0x01b00000cf18783b */ /* 0x000eee0000004200 */
[C---:B----4-:R-:W-:Y:S08]  /*64c0*/  HMMA.16816.F32.BF16 R112, R4.reuse, R12, R112 ;  /* 0x0000000c0470723c */ /* 0x050ff00000041870 */
        /* <DEDUP_REMOVED lines=8> */
[C---:B-1----:R-:W-:Y:S07]  /*6550*/  HMMA.16816.F32.BF16 R184, R4.reuse, R32, R192 ;  /* 0x0000002004b8723c */ /* 0x042fee00000418c0 */
[----:B------:R-:W-:Y:S01]  /*6560*/  IMAD.MOV.U32 R33, RZ, RZ, R171 ;  /* 0x000000ffff217224 */ /* 0x000fe200078e00ab */
[----:B------:R-:W-:Y:S01]  /*6570*/  HMMA.16816.F32.BF16 R188, R4, R34, R176 ;  /* 0x0000002204bc723c */ /* 0x000fe200000418b0 */
[----:B------:R-:W-:-:S02]  /*6580*/  MOV R171, R180 ;  /* 0x000000b400ab7202 */ /* 0x000fc40000000f00 */
[----:B------:R-:W-:Y:S01]  /*6590*/  MOV R32, R134 ;  /* 0x0000008600207202 */ /* 0x000fe20000000f00 */
[----:B------:R-:W-:-:S03]  /*65a0*/  IMAD.MOV.U32 R134, RZ, RZ, R121 ;  /* 0x000000ffff867224 */ /* 0x000fc600078e0079 */
[----:B------:R-:W-:Y:S01]  /*65b0*/  IMAD.MOV.U32 R34, RZ, RZ, R135 ;  /* 0x000000ffff227224 */ /* 0x000fe200078e0087 */
[----:B--2---:R-:W-:Y:S01]  /*65c0*/  HMMA.16816.F32.BF16 R180, R4, R28, R172 ;  /* 0x0000001c04b4723c */ /* 0x004fe200000418ac */
[----:B------:R-:W-:Y:S02]  /*65d0*/  IMAD.MOV.U32 R135, RZ, RZ, R123 ;  /* 0x000000ffff877224 */ /* 0x000fe400078e007b */
[----:B------:R-:W-:Y:S01]  /*65e0*/  IMAD.MOV.U32 R35, RZ, RZ, R164 ;  /* 0x000000ffff237224 */ /* 0x000fe200078e00a4 */
[----:B------:R-:W-:-:S03]  /*65f0*/  MOV R164, R203 ;  /* 0x000000cb00a47202 */ /* 0x000fc60000000f00 */
[----:B------:R-:W-:Y:S01]  /*6600*/  MOV R174, R120 ;  /* 0x0000007800ae7202 */ /* 0x000fe20000000f00 */
[----:B---3--:R-:W-:Y:S01]  /*6610*/  HMMA.16816.F32.BF16 R104, R4, R24, R104 ;  /* 0x000000180468723c */ /* 0x008fe20000041868 */
[----:B------:R-:W-:Y:S01]  /*6620*/  MOV R172, R122 ;  /* 0x0000007a00ac7202 */ /* 0x000fe20000000f00 */
[----:B------:R-:W-:Y:S02]  /*6630*/  IMAD.MOV.U32 R173, RZ, RZ, R128 ;  /* 0x000000ffffad7224 */ /* 0x000fe400078e0080 */
[----:B------:R1:W-:Y:S01]  /*6640*/  MUFU.EX2 R128, R0 ;  /* 0x0000000000807308 */ /* 0x0003e20000000800 */
[----:B------:R-:W-:-:S03]  /*6650*/  IMAD.MOV.U32 R175, RZ, RZ, R202 ;  /* 0x000000ffffaf7224 */ /* 0x000fc600078e00ca */
[C---:B------:R-:W-:Y:S01]  /*6660*/  HMMA.16816.F32.BF16 R120, R4.reuse, R30, R148 ;  /* 0x0000001e0478723c */ /* 0x040fe20000041894 */
[----:B------:R-:W2:Y:S06]  /*6670*/  LDSM.16.MT88.4 R28, [R207+0x1d000] ;  /* 0x01d00000cf1c783b */ /* 0x000eac0000004200 */
[----:B------:R-:W-:Y:S01]  /*6680*/  IMAD.MOV.U32 R148, RZ, RZ, R166 ;  /* 0x000000ffff947224 */ /* 0x000fe200078e00a6 */
[C---:B------:R-:W-:Y:S01]  /*6690*/  HMMA.16816.F32.BF16 R240, R4.reuse, R26, R76 ;  /* 0x0000001a04f0723c */ /* 0x040fe2000004184c */
[----:B------:R-:W3:Y:S01]  /*66a0*/  LDSM.16.MT88.4 R24, [R205+0x1f000] ;  /* 0x01f00000cd18783b */ /* 0x000ee20000004200 */
[----:B------:R-:W-:Y:S01]  /*66b0*/  MOV R149, R167 ;  /* 0x000000a700957202 */ /* 0x000fe20000000f00 */
[----:B------:R-:W-:Y:S01]  /*66c0*/  IMAD.MOV.U32 R166, RZ, RZ, R142 ;  /* 0x000000ffffa67224 */ /* 0x000fe200078e008e */
[----:B------:R-:W-:Y:S01]  /*66d0*/  MOV R167, R143 ;  /* 0x0000008f00a77202 */ /* 0x000fe20000000f00 */
[----:B-1----:R-:W-:Y:S01]  /*66e0*/  FFMA.FTZ R0, R170, c[0x0][0x23c], -R8 ;  /* 0x00008f00aa007a23 */ /* 0x002fe20000010808 */
[----:B------:R-:W-:Y:S01]  /*66f0*/  MOV R151, R11 ;  /* 0x0000000b00977202 */ /* 0x000fe20000000f00 */
[----:B------:R-:W-:Y:S01]  /*6700*/  IMAD.MOV.U32 R150, RZ, RZ, R140 ;  /* 0x000000ffff967224 */ /* 0x000fe200078e008c */
[C---:B----4-:R-:W-:Y:S01]  /*6710*/  HMMA.16816.F32.BF16 R76, R4.reuse, R12, R40 ;  /* 0x0000000c044c723c */ /* 0x050fe20000041828 */
[----:B------:R-:W-:Y:S07]  /*6720*/  LDSM.16.MT88.4 R40, [R205+0x1b800] ;  /* 0x01b80000cd28783b */ /* 0x000fee0000004200 */
[C---:B------:R-:W-:Y:S01]  /*6730*/  HMMA.16816.F32.BF16 R200, R4.reuse, R14, R52 ;  /* 0x0000000e04c8723c */ /* 0x040fe20000041834 */
[----:B------:R-:W1:Y:S06]  /*6740*/  LDSM.16.MT88.4 R12, [R208+0x1f000] ;  /* 0x01f00000d00c783b */ /* 0x000e6c0000004200 */
[----:B------:R-:W-:Y:S01]  /*6750*/  IMAD.MOV.U32 R55, RZ, RZ, R156 ;  /* 0x000000ffff377224 */ /* 0x000fe200078e009c */
[----:B-----5:R-:W-:Y:S01]  /*6760*/  HMMA.16816.F32.BF16 R192, R4, R16, R48 ;  /* 0x0000001004c0723c */ /* 0x020fe20000041830 */
[----:B------:R4:W5:Y:S01]  /*6770*/  MUFU.EX2 R17, R0 ;  /* 0x0000000000117308 */ /* 0x0009620000000800 */
[----:B------:R-:W-:Y:S01]  /*6780*/  IMAD.MOV.U32 R52, RZ, RZ, R166 ;  /* 0x000000ffff347224 */ /* 0x000fe200078e00a6 */
[----:B------:R-:W-:Y:S01]  /*6790*/  MOV R53, R167 ;  /* 0x000000a700357202 */ /* 0x000fe20000000f00 */
[----:B------:R-:W-:Y:S01]  /*67a0*/  LDSM.16.MT88.4 R48, [R206+0x1b800] ;  /* 0x01b80000ce30783b */ /* 0x000fe20000004200 */
[----:B------:R-:W-:-:S03]  /*67b0*/  MOV R54, R130 ;  /* 0x0000008200367202 */ /* 0x000fc60000000f00 */
[C---:B------:R-:W-:Y:S07]  /*67c0*/  HMMA.16816.F32.BF16 R244, R4.reuse, R20, R72 ;  /* 0x0000001404f4723c */ /* 0x040fee0000041848 */
[----:B------:R-:W-:Y:S01]  /*67d0*/  IMAD.MOV.U32 R75, RZ, RZ, R34 ;  /* 0x000000ffff4b7224 */ /* 0x000fe200078e0022 */
[----:B------:R-:W-:Y:S01]  /*67e0*/  HMMA.16816.F32.BF16 R236, R4, R22, R56 ;  /* 0x0000001604ec723c */ /* 0x000fe20000041838 */
[----:B----4-:R-:W-:Y:S01]  /*67f0*/  FFMA.FTZ R0, R171, c[0x0][0x23c], -R8 ;  /* 0x00008f00ab007a23 */ /* 0x010fe20000010808 */
[----:B------:R-:W4:Y:S01]  /*6800*/  LDSM.16.MT88.4 R20, [R206+0x1f000] ;  /* 0x01f00000ce14783b */ /* 0x000f220000004200 */
[----:B------:R-:W-:Y:S01]  /*6810*/  MOV R74, R35 ;  /* 0x00000023004a7202 */ /* 0x000fe20000000f00 */
[----:B------:R-:W-:Y:S01]  /*6820*/  IMAD.MOV.U32 R73, RZ, RZ, R32 ;  /* 0x000000ffff497224 */ /* 0x000fe200078e0020 */
[----:B------:R1:W1:Y:S01]  /*6830*/  MUFU.EX2 R16, R0 ;  /* 0x0000000000107308 */ /* 0x0002620000000800 */
[----:B------:R-:W-:-:S02]  /*6840*/  MOV R72, R33 ;  /* 0x0000002100487202 */ /* 0x000fc40000000f00 */
[----:B--2---:R-:W-:Y:S01]  /*6850*/  HMMA.16816.F32.BF16 R168, R4, R28, R60 ;  /* 0x0000001c04a8723c */ /* 0x004fe2000004183c */
[----:B------:R-:W-:Y:S02]  /*6860*/  MOV R59, R173 ;  /* 0x000000ad003b7202 */ /* 0x000fe40000000f00 */
[----:B------:R-:W-:-:S04]  /*6870*/  MOV R173, R9 ;  /* 0x0000000900ad7202 */ /* 0x000fc80000000f00 */
[----:B------:R-:W-:Y:S01]  /*6880*/  IMAD.MOV.U32 R63, RZ, RZ, R150 ;  /* 0x000000ffff3f7224 */ /* 0x000fe200078e0096 */
[----:B------:R-:W-:Y:S01]  /*6890*/  HMMA.16816.F32.BF16 R176, R4, R18, R68 ;  /* 0x0000001204b0723c */ /* 0x000fe20000041844 */
[----:B------:R-:W-:Y:S01]  /*68a0*/  MOV R62, R151 ;  /* 0x00000097003e7202 */ /* 0x000fe20000000f00 */
[----:B-1----:R-:W-:-:S05]  /*68b0*/  FFMA.FTZ R0, R172, c[0x0][0x23c], -R8 ;  /* 0x00008f00ac007a23 */ /* 0x002fca0000010808 */
[----:B------:R-:W-:Y:S01]  /*68c0*/  MOV R70, R157 ;  /* 0x0000009d00467202 */ /* 0x000fe20000000f00 */
[C---:B---3--:R-:W-:Y:S01]  /*68d0*/  HMMA.16816.F32.BF16 R32, R4.reuse, R24, R84 ;  /* 0x000000180420723c */ /* 0x048fe20000041854 */
[----:B------:R1:W2:Y:S01]  /*68e0*/  MUFU.EX2 R60, R0 ;  /* 0x00000000003c7308 */ /* 0x0002a20000000800 */
[----:B------:R-:W-:Y:S01]  /*68f0*/  IMAD.MOV.U32 R71, RZ, RZ, R158 ;  /* 0x000000ffff477224 */ /* 0x000fe200078e009e */
[----:B------:R-:W-:Y:S01]  /*6900*/  MOV R68, R149 ;  /* 0x0000009500447202 */ /* 0x000fe20000000f00 */
[----:B------:R-:W-:Y:S02]  /*6910*/  IMAD.MOV.U32 R172, RZ, RZ, R10 ;  /* 0x000000ffffac7224 */ /* 0x000fe400078e000a */
[----:B------:R-:W3:Y:S01]  /*6920*/  LDSM.16.MT88.4 R8, [R207+0x1f000] ;  /* 0x01f00000cf08783b */ /* 0x000ee20000004200 */
[----:B------:R-:W-:Y:S01]  /*6930*/  IMAD.MOV.U32 R69, RZ, RZ, R148 ;  /* 0x000000ffff457224 */ /* 0x000fe200078e0094 */
[C---:B------:R-:W-:Y:S01]  /*6940*/  HMMA.16816.F32.BF16 R24, R4.reuse, R26, R100 ;  /* 0x0000001a0418723c */ /* 0x040fe20000041864 */
[----:B-----5:R-:W-:Y:S01]  /*6950*/  IMAD.MOV.U32 R85, RZ, RZ, R17 ;  /* 0x000000ffff557224 */ /* 0x020fe200078e0011 */
[----:B------:R-:W5:Y:S01]  /*6960*/  LDSM.16.MT88.4 R148, [R206+0x19800] ;  /* 0x01980000ce94783b */ /* 0x000f620000004200 */
[----:B------:R-:W-:Y:S01]  /*6970*/  MOV R86, R16 ;  /* 0x0000001000567202 */ /* 0x000fe20000000f00 */
[----:B------:R-:W-:Y:S01]  /*6980*/  IMAD.MOV.U32 R84, RZ, RZ, R174 ;  /* 0x000000ffff547224 */ /* 0x000fe200078e00ae */
[----:B------:R-:W-:Y:S01]  /*6990*/  MOV R87, R173 ;  /* 0x000000ad00577202 */ /* 0x000fe20000000f00 */
[----:B------:R-:W-:Y:S01]  /*69a0*/  IMAD.MOV.U32 R61, RZ, RZ, R172 ;  /* 0x000000ffff3d7224 */ /* 0x000fe200078e00ac */
[----:B------:R-:W-:Y:S01]  /*69b0*/  MOV R101, R165 ;  /* 0x000000a500657202 */ /* 0x000fe20000000f00 */
[----:B------:R-:W-:Y:S01]  /*69c0*/  IMAD.MOV.U32 R102, RZ, RZ, R164 ;  /* 0x000000ffff667224 */ /* 0x000fe200078e00a4 */
[C---:B------:R-:W-:Y:S01]  /*69d0*/  HMMA.16816.F32.BF16 R124, R4.reuse, R30, R124 ;  /* 0x0000001e047c723c */ /* 0x040fe2000004187c */
[--C-:B-1----:R-:W-:Y:S01]  /*69e0*/  FFMA.FTZ R0, R141, c[0x0][0x23c], -R2.reuse ;  /* 0x00008f008d007a23 */ /* 0x102fe20000010802 */
[----:B------:R-:W-:Y:S01]  /*69f0*/  LDSM.16.MT88.4 R164, [R207+0x19800] ;  /* 0x01980000cfa4783b */ /* 0x000fe20000004200 */
[----:B------:R-:W-:Y:S01]  /*6a00*/  IMAD.MOV.U32 R100, RZ, RZ, R129 ;  /* 0x000000ffff647224 */ /* 0x000fe200078e0081 */
[----:B--2---:R-:W-:Y:S01]  /*6a10*/  F2FP.BF16.PACK_AB R130, R60, R86 ;  /* 0x000000563c82723e */ /* 0x004fe200000010ff */
[----:B------:R1:W-:Y:S01]  /*6a20*/  MUFU.EX2 R252, R0 ;  /* 0x0000000000fc7308 */ /* 0x0003e20000000800 */
[----:B------:R-:W-:Y:S01]  /*6a30*/  MOV R103, R175 ;  /* 0x000000af00677202 */ /* 0x000fe20000000f00 */
[----:B------:R-:W-:Y:S01]  /*6a40*/  LDSM.16.MT88.4 R140, [R205+0x19800] ;  /* 0x01980000cd8c783b */ /* 0x000fe20000004200 */
[C---:B------:R-:W-:Y:S03]  /*6a50*/  HMMA.16816.F32.BF16 R28, R4.reuse, R12, R80 ;  /* 0x0000000c041c723c */ /* 0x040fe60000041850 */
[----:B------:R-:W-:Y:S05]  /*6a60*/  LDSM.16.MT88.4 R80, [R206+0x1d800] ;  /* 0x01d80000ce50783b */ /* 0x000fea0000004200 */
[----:B------:R-:W-:Y:S01]  /*6a70*/  HMMA.16816.F32.BF16 R12, R4, R14, R64 ;  /* 0x0000000e040c723c */ /* 0x000fe20000041840 */
[----:B------:R-:W-:Y:S01]  /*6a80*/  LDSM.16.MT88.4 R64, [R207+0x1b800] ;  /* 0x01b80000cf40783b */ /* 0x000fe20000004200 */
[----:B-1----:R-:W-:-:S06]  /*6a90*/  FFMA.FTZ R0, R135, c[0x0][0x23c], -R2 ;  /* 0x00008f0087007a23 */ /* 0x002fcc0000010802 */
[C---:B----4-:R-:W-:Y:S01]  /*6aa0*/  HMMA.16816.F32.BF16 R16, R4.reuse, R20, R88 ;  /* 0x000000140410723c */ /* 0x050fe20000041858 */
[----:B------:R1:W2:Y:S06]  /*6ab0*/  MUFU.EX2 R135, R0 ;  /* 0x0000000000877308 */ /* 0x0002ac0000000800 */
[----:B------:R-:W-:Y:S01]  /*6ac0*/  IMAD.MOV.U32 R91, RZ, RZ, R3 ;  /* 0x000000ffff5b7224 */ /* 0x000fe200078e0003 */
[----:B------:R-:W-:Y:S01]  /*6ad0*/  MOV R90, R131 ;  /* 0x00000083005a7202 */ /* 0x000fe20000000f00 */
[----:B------:R-:W-:Y:S01]  /*6ae0*/  IMAD.MOV.U32 R89, RZ, RZ, R128 ;  /* 0x000000ffff597224 */ /* 0x000fe200078e0080 */
[C---:B---3--:R-:W-:Y:S04]  /*6af0*/  HMMA.16816.F32.BF16 R172, R4.reuse, R8, R44 ;  /* 0x0000000804ac723c */ /* 0x048fe8000004182c */
[----:B------:R-:W-:Y:S01]  /*6b00*/  F2FP.BF16.PACK_AB R128, R85, R89 ;  /* 0x000000595580723e */ /* 0x000fe200000010ff */
[--C-:B-1----:R-:W-:Y:S01]  /*6b10*/  FFMA.FTZ R0, R134, c[0x0][0x23c], -R2.reuse ;  /* 0x00008f0086007a23 */ /* 0x102fe20000010802 */
[----:B--2---:R-:W-:Y:S01]  /*6b20*/  F2FP.BF16.PACK_AB R129, R135, R252 ;  /* 0x000000fc8781723e */ /* 0x004fe200000010ff */
[----:B------:R-:W-:Y:S01]  /*6b30*/  FFMA.FTZ R2, R59, c[0x0][0x23c], -R2 ;  /* 0x00008f003b027a23 */ /* 0x000fe20000010802 */
[C---:B------:R-:W-:Y:S01]  /*6b40*/  HMMA.16816.F32.BF16 R8, R4.reuse, R10, R36 ;  /* 0x0000000a0408723c */ /* 0x040fe20000041824 */
[----:B------:R1:W-:Y:S01]  /*6b50*/  MUFU.EX2 R134, R0 ;  /* 0x0000000000867308 */ /* 0x0003e20000000800 */
[----:B------:R-:W-:Y:S06]  /*6b60*/  LDSM.16.MT88.4 R56, [R208+0x1b800] ;  /* 0x01b80000d038783b */ /* 0x000fec0000004200 */
[----:B------:R-:W-:Y:S01]  /*6b70*/  HMMA.16816.F32.BF16 R20, R4, R22, R96 ;  /* 0x000000160414723c */ /* 0x000fe20000041860 */
[----:B------:R-:W2:Y:S01]  /*6b80*/  MUFU.EX2 R3, R2 ;  /* 0x0000000200037308 */ /* 0x000ea20000000800 */
[----:B------:R-:W-:Y:S04]  /*6b90*/  LDSM.16.MT88.4 R96, [R207+0x1d800] ;  /* 0x01d80000cf60783b */ /* 0x000fe80000004200 */
[----:B------:R-:W-:Y:S01]  /*6ba0*/  LDSM.16.MT88.4 R4, [R207+0x1f800] ;  /* 0x01f80000cf04783b */ /* 0x000fe20000004200 */
[----:B-1----:R-:W-:-:S03]  /*6bb0*/  MOV R0, R159 ;  /* 0x0000009f00007202 */ /* 0x002fc60000000f00 */
[----:B------:R-:W1:Y:S01]  /*6bc0*/  LDSM.16.MT88.4 R156, [R208+0x19800] ;  /* 0x01980000d09c783b */ /* 0x000e620000004200 */
[----:B--2---:R-:W-:-:S07]  /*6bd0*/  F2FP.BF16.PACK_AB R131, R3, R134 ;  /* 0x000000860383723e */ /* 0x004fce00000010ff */
[C---:B------:R-:W-:Y:S07]  /*6be0*/  HMMA.16816.F32.BF16 R44, R128.reuse, R48, R184 ;  /* 0x00000030802c723c */ /* 0x040fee00000418b8 */
[----:B------:R-:W-:Y:S01]  /*6bf0*/  IMAD.MOV.U32 R185, RZ, RZ, R0 ;  /* 0x000000ffffb97224 */ /* 0x000fe200078e0000 */
[----:B------:R-:W-:Y:S01]  /*6c00*/  HMMA.16816.F32.BF16 R48, R128, R50, R188 ;  /* 0x000000328030723c */ /* 0x000fe200000418bc */
[----:B------:R-:W-:Y:S02]  /*6c10*/  MOV R184, R100 ;  /* 0x0000006400b87202 */ /* 0x000fe40000000f00 */
[----:B------:R-:W-:-:S02]  /*6c20*/  MOV R187, R90 ;  /* 0x0000005a00bb7202 */ /* 0x000fc40000000f00 */
[----:B------:R-:W-:Y:S02]  /*6c30*/  MOV R186, R91 ;  /* 0x0000005b00ba7202 */ /* 0x000fe40000000f00 */
[----:B------:R-:W-:Y:S01]  /*6c40*/  MOV R191, R52 ;  /* 0x0000003400bf7202 */ /* 0x000fe20000000f00 */
[----:B-----5:R-:W-:Y:S01]  /*6c50*/  HMMA.16816.F32.BF16 R144, R128, R148, R144 ;  /* 0x000000948090723c */ /* 0x020fe20000041890 */
[----:B------:R-:W-:Y:S01]  /*6c60*/  IMAD.MOV.U32 R190, RZ, RZ, R53 ;  /* 0x000000ffffbe7224 */ /* 0x000fe200078e0035 */
[----:B------:R-:W-:Y:S02]  /*6c70*/  MOV R189, R54 ;  /* 0x0000003600bd7202 */ /* 0x000fe40000000f00 */
[----:B------:R-:W-:-:S04]  /*6c80*/  MOV R188, R55 ;  /* 0x0000003700bc7202 */ /* 0x000fc80000000f00 */
[C---:B------:R-:W-:Y:S01]  /*6c90*/  HMMA.16816.F32.BF16 R36, R128.reuse, R40, R112 ;  /* 0x000000288024723c */ /* 0x040fe20000041870 */
[----:B------:R-:W-:Y:S07]  /*6ca0*/  LDSM.16.MT88.4 R112, [R206+0x1f800] ;  /* 0x01f80000ce70783b */ /* 0x000fee0000004200 */
[C---:B-1----:R-:W-:Y:S08]  /*6cb0*/  HMMA.16816.F32.BF16 R152, R128.reuse, R156, R152 ;  /* 0x0000009c8098723c */ /* 0x042ff00000041898 */
[C---:B------:R-:W-:Y:S08]  /*6cc0*/  HMMA.16816.F32.BF16 R156, R128.reuse, R158, R160 ;  /* 0x0000009e809c723c */ /* 0x040ff000000418a0 */
[C---:B------:R-:W-:Y:S07]  /*6cd0*/  HMMA.16816.F32.BF16 R160, R128.reuse, R164, R196 ;  /* 0x000000a480a0723c */ /* 0x040fee00000418c4 */
        /* <DEDUP_REMOVED lines=19> */
[----:B------:R-:W-:Y:S01]  /*6e10*/  MOV R248, R89 ;  /* 0x0000005900f87202 */ /* 0x000fe20000000f00 */
[----:B------:R-:W1:Y:S01]  /*6e20*/  LDSM.16.MT88.4 R72, [R205+0x1d800] ;  /* 0x01d80000cd48783b */ /* 0x000e620000004200 */
[----:B------:R-:W-:-:S02]  /*6e30*/  MOV R249, R85 ;  /* 0x0000005500f97202 */ /* 0x000fc40000000f00 */
[----:B------:R-:W-:Y:S01]  /*6e40*/  MOV R250, R86 ;  /* 0x0000005600fa7202 */ /* 0x000fe20000000f00 */
[----:B------:R-:W2:Y:S01]  /*6e50*/  LDSM.16.MT88.4 R88, [R208+0x1d800] ;  /* 0x01d80000d058783b */ /* 0x000ea20000004200 */
[----:B------:R-:W-:Y:S01]  /*6e60*/  IMAD.MOV.U32 R119, RZ, RZ, R62 ;  /* 0x000000ffff777224 */ /* 0x000fe200078e003e */
[----:B------:R-:W-:Y:S01]  /*6e70*/  HMMA.16816.F32.BF16 R52, R128, R56, R180 ;  /* 0x000000388034723c */ /* 0x000fe200000418b4 */
[----:B------:R-:W-:Y:S01]  /*6e80*/  MOV R116, R63 ;  /* 0x0000003f00747202 */ /* 0x000fe20000000f00 */
[----:B------:R-:W-:Y:S01]  /*6e90*/  IMAD.MOV.U32 R118, RZ, RZ, R69 ;  /* 0x000000ffff767224 */ /* 0x000fe200078e0045 */
[----:B------:R-:W-:-:S04]  /*6ea0*/  MOV R117, R68 ;  /* 0x0000004400757202 */ /* 0x000fc80000000f00 */
[----:B------:R-:W-:Y:S01]  /*6eb0*/  MOV R181, R61 ;  /* 0x0000003d00b57202 */ /* 0x000fe20000000f00 */
[----:B------:R-:W-:Y:S01]  /*6ec0*/  IMAD.MOV.U32 R180, RZ, RZ, R87 ;  /* 0x000000ffffb47224 */ /* 0x000fe200078e0057 */
[C---:B------:R-:W-:Y:S01]  /*6ed0*/  HMMA.16816.F32.BF16 R60, R128.reuse, R64, R104 ;  /* 0x00000040803c723c */ /* 0x040fe20000041868 */
[----:B------:R-:W-:Y:S01]  /*6ee0*/  IMAD.MOV.U32 R183, RZ, RZ, R101 ;  /* 0x000000ffffb77224 */ /* 0x000fe200078e0065 */
[----:B------:R-:W-:Y:S01]  /*6ef0*/  MOV R182, R102 ;  /* 0x0000006600b67202 */ /* 0x000fe20000000f00 */
[----:B------:R-:W3:Y:S05]  /*6f00*/  LDSM.16.MT88.4 R104, [R205+0x1f800] ;  /* 0x01f80000cd68783b */ /* 0x000eea0000004200 */
[C---:B------:R-:W-:Y:S07]  /*6f10*/  HMMA.16816.F32.BF16 R64, R128.reuse, R66, R240 ;  /* 0x000000428040723c */ /* 0x040fee00000418f0 */
[----:B------:R-:W-:Y:S01]  /*6f20*/  MOV R243, R71 ;  /* 0x0000004700f37202 */ /* 0x000fe20000000f00 */
[----:B------:R-:W-:Y:S01]  /*6f30*/  HMMA.16816.F32.BF16 R56, R128, R58, R120 ;  /* 0x0000003a8038723c */ /* 0x000fe20000041878 */
[----:B------:R-:W-:Y:S01]  /*6f40*/  MOV R242, R70 ;  /* 0x0000004600f27202 */ /* 0x000fe20000000f00 */
[----:B------:R-:W4:Y:S02]  /*6f50*/  LDSM.16.MT88.4 R120, [R208+0x1f800] ;  /* 0x01f80000d078783b */ /* 0x000f240000004200 */
        /* <DEDUP_REMOVED lines=18> */
[C---:B------:R-:W-:Y:S01]  /*7080*/  HMMA.16816.F32.BF16 R92, R128.reuse, R96, R168 ;  /* 0x00000060805c723c */ /* 0x040fe200000418a8 */
[----:B------:R-:W-:Y:S02]  /*7090*/  FADD.FTZ R2, R184, R2 ;  /* 0x00000002b8027221 */ /* 0x000fe40000010000 */
[----:B------:R-:W-:Y:S02]  /*70a0*/  FADD.FTZ R0, R187, R0 ;  /* 0x00000000bb007221 */ /* 0x000fe40000010000 */
[----:B------:R-:W-:Y:S02]  /*70b0*/  FADD.FTZ R2, R186, R2 ;  /* 0x00000002ba027221 */ /* 0x000fe40000010000 */
[----:B------:R-:W-:Y:S01]  /*70c0*/  FADD.FTZ R0, R197, R0 ;  /* 0x00000000c5007221 */ /* 0x000fe20000010000 */
[----:B-1----:R-:W-:Y:S01]  /*70d0*/  HMMA.16816.F32.BF16 R68, R128, R72, R244 ;  /* 0x000000488044723c */ /* 0x002fe200000418f4 */
        /* <DEDUP_REMOVED lines=9> */
[----:B--2---:R-:W-:Y:S01]  /*7170*/  HMMA.16816.F32.BF16 R84, R128, R88, R192 ;  /* 0x000000588054723c */ /* 0x004fe200000418c0 */
[----:B------:R-:W-:Y:S02]  /*7180*/  FADD.FTZ R2, R250, R2 ;  /* 0x00000002fa027221 */ /* 0x000fe40000010000 */
[----:B------:R-:W-:Y:S02]  /*7190*/  FADD.FTZ R248, R3, R0 ;  /* 0x0000000003f87221 */ /* 0x000fe40000010000 */
[----:B------:R-:W-:-:S03]  /*71a0*/  FADD.FTZ R249, R251, R2 ;  /* 0x00000002fbf97221 */ /* 0x000fc60000010000 */
[----:B------:R1:W-:Y:S01]  /*71b0*/  STL [R1+0x18], R248 ;  /* 0x000018f801007387 */ /* 0x0003e20000100800 */
[C---:B------:R-:W-:Y:S03]  /*71c0*/  HMMA.16816.F32.BF16 R96, R128.reuse, R98, R124 ;  /* 0x000000628060723c */ /* 0x040fe6000004187c */
[----:B------:R1:W-:Y:S05]  /*71d0*/  STL [R1+0x14], R249 ;  /* 0x000014f901007387 */ /* 0x0003ea0000100800 */
        /* <DEDUP_REMOVED lines=12> */
[----:B-1----:R-:W2:Y:S01]  /*72a0*/  LDL.64 R184, [R1+0x30] ;  /* 0x0000300001b87983 */ /* 0x002ea20000100a00 */
[----:B------:R-:W-:-:S04]  /*72b0*/  DEPBAR.LE SB0, 0x0 ;  /* 0x000080000000791a */ /* 0x000fc80000000000 */
[----:B------:R-:W3:Y:S04]  /*72c0*/  LDL R187, [R1+0x4c] ;  /* 0x00004c0001bb7983 */ /* 0x000ee80000100800 */
[----:B------:R-:W4:Y:S04]  /*72d0*/  LDL R251, [R1+0x48] ;  /* 0x0000480001fb7983 */ /* 0x000f280000100800 */
[----:B------:R-:W5:Y:S04]  /*72e0*/  LDL.64 R196, [R1+0x58] ;  /* 0x0000580001c47983 */ /* 0x000f680000100a00 */
[----:B------:R-:W5:Y:S04]  /*72f0*/  LDL.64 R198, [R1+0x60] ;  /* 0x0000600001c67983 */ /* 0x000f680000100a00 */
[----:B------:R-:W5:Y:S01]  /*7300*/  LDL R250, [R1+0x50] ;  /* 0x0000500001fa7983 */ /* 0x000f620000100800 */
[----:B------:R-:W-:-:S04]  /*7310*/  UIADD3 UR25, UR9, -0x2, URZ ;  /* 0xfffffffe09197890 */ /* 0x000fc8000fffe03f */
[----:B------:R-:W-:Y:S02]  /*7320*/  USHF.R.S32.HI UR5, URZ, 0x1f, UR25 ;  /* 0x0000001f3f057899 */ /* 0x000fe40008011419 */
[----:B------:R-:W-:-:S04]  /*7330*/  UIMAD UR4, UR21, UR25, URZ ;  /* 0x00000019150472a4 */ /* 0x000fc8000f8e023f */
[----:B------:R-:W-:Y:S01]  /*7340*/  UIMAD UR4, UR5, UR22, UR4 ;  /* 0x00000016050472a4 */ /* 0x000fe2000f8e0204 */
[----:B------:R-:W-:Y:S01]  /*7350*/  BAR.SYNC.DEFER_BLOCKING 0x0 ;  /* 0x0000000000007b1d */ /* 0x000fe20000010000 */
[----:B--2---:R-:W-:Y:S02]  /*7360*/  ISETP.GE.AND P5, PT, R184, c[0x0][0x220], PT ;  /* 0x00008800b8007a0c */ /* 0x004fe40003fa6270 */
[----:B---3--:R-:W-:Y:S02]  /*7370*/  ISETP.GE.AND P4, PT, R187, c[0x0][0x220], PT ;  /* 0x00008800bb007a0c */ /* 0x008fe40003f86270 */
[----:B----4-:R-:W-:Y:S01]  /*7380*/  ISETP.GE.AND P3, PT, R251, c[0x0][0x220], PT ;  /* 0x00008800fb007a0c */ /* 0x010fe20003f66270 */
[----:B------:R-:W-:Y:S02]  /*7390*/  IMAD.U32 R251, RZ, RZ, UR22 ;  /* 0x00000016fffb7e24 */ /* 0x000fe4000f8e00ff */
[----:B-----5:R-:W-:Y:S02]  /*73a0*/  IMAD.MOV.U32 R3, RZ, RZ, R197 ;  /* 0x000000ffff037224 */ /* 0x020fe400078e00c5 */
[----:B------:R-:W-:Y:S01]  /*73b0*/  IMAD.MOV.U32 R2, RZ, RZ, R198 ;  /* 0x000000ffff027224 */ /* 0x000fe200078e00c6 */
[----:B------:R-:W-:-:S03]  /*73c0*/  ISETP.GE.AND P2, PT, R250, c[0x0][0x220], PT ;  /* 0x00008800fa007a0c */ /* 0x000fc60003f46270 */
[----:B------:R-:W-:-:S05]  /*73d0*/  IMAD.WIDE.U32 R2, R251, UR25, R2 ;  /* 0x00000019fb027c25 */ /* 0x000fca000f8e0002 */
[C---:B------:R-:W-:Y:S02]  /*73e0*/  @!P5 LEA R18, P6, R2.reuse, c[0x0][0x170], 0x1 ;  /* 0x00005c000212da11 */ /* 0x040fe400078c08ff */
[----:B------:R-:W-:Y:S02]  /*73f0*/  IADD3 R3, R3, UR4, RZ ;  /* 0x0000000403037c10 */ /* 0x000fe4000fffe0ff */
[C---:B------:R-:W-:Y:S02]  /*7400*/  @!P4 LEA R14, P1, R2.reuse, c[0x0][0x170], 0x1 ;  /* 0x00005c00020eca11 */ /* 0x040fe400078208ff */
[C---:B------:R-:W-:Y:S02]  /*7410*/  @!P3 LEA R12, P0, R2.reuse, c[0x0][0x170], 0x1 ;  /* 0x00005c00020cba11 */ /* 0x040fe400078008ff */
[C---:B------:R-:W-:Y:S02]  /*7420*/  @!P5 LEA.HI.X R19, R2.reuse, c[0x0][0x174], R3, 0x1, P6 ;  /* 0x00005d000213da11 */ /* 0x040fe400030f0c03 */
[----:B------:R-:W-:-:S02]  /*7430*/  IADD3 R0, P6, R2, UR23, RZ ;  /* 0x0000001702007c10 */ /* 0x000fc4000ffde0ff */
[C-C-:B------:R-:W-:Y:S02]  /*7440*/  @!P4 LEA.HI.X R15, R2.reuse, c[0x0][0x174], R3.reuse, 0x1, P1 ;  /* 0x00005d00020fca11 */ /* 0x140fe400008f0c03 */
[C---:B------:R-:W-:Y:S01]  /*7450*/  @!P2 LEA R10, P1, R2.reuse, c[0x0][0x170], 0x1 ;  /* 0x00005c00020aaa11 */ /* 0x040fe200078208ff */
[----:B------:R-:W-:Y:S01]  /*7460*/  @P5 STS.128 [R231+0x18000], RZ ;  /* 0x018000ffe7005388 */ /* 0x000fe20000000c00 */
[--C-:B------:R-:W-:Y:S02]  /*7470*/  @!P3 LEA.HI.X R13, R2, c[0x0][0x174], R3.reuse, 0x1, P0 ;  /* 0x00005d00020dba11 */ /* 0x100fe400000f0c03 */
[----:B------:R-:W-:Y:S01]  /*7480*/  @!P5 LEA R16, P0, R0, c[0x0][0x170], 0x1 ;  /* 0x00005c000010da11 */ /* 0x000fe200078008ff */
[----:B------:R-:W-:Y:S01]  /*7490*/  @!PT LDS RZ, [RZ] ;  /* 0x00000000fffff984 */ /* 0x000fe20000000800 */
[----:B------:R-:W-:Y:S01]  /*74a0*/  @!PT LDS RZ, [RZ] ;  /* 0x00000000fffff984 */ /* 0x000fe20000000800 */
[----:B------:R-:W-:Y:S01]  /*74b0*/  @!PT LDS RZ, [RZ] ;  /* 0x00000000fffff984 */ /* 0x000fe20000000800 */
[----:B------:R1:W-:Y:S01]  /*74c0*/  @!P5 LDGSTS.E.BYPASS.LTC128B.128 [R231+0x18000], [R18.64] ;  /* 0x1800000012e7dfae */ /* 0x0003e2000b901d52 */
[----:B------:R-:W-:Y:S02]  /*74d0*/  IADD3.X R4, R3, UR24, RZ, P6, !PT ;  /* 0x0000001803047c10 */ /* 0x000fe4000b7fe4ff */
[----:B------:R-:W-:Y:S01]  /*74e0*/  @!P2 LEA.HI.X R11, R2, c[0x0][0x174], R3, 0x1, P1 ;  /* 0x00005d00020baa11 */ /* 0x000fe200008f0c03 */
[----:B------:R-:W-:Y:S01]  /*74f0*/  @P4 STS.128 [R231+0x1a000], RZ ;  /* 0x01a000ffe7004388 */ /* 0x000fe20000000c00 */
[----:B------:R-:W-:-:S02]  /*7500*/  @!P4 LEA R8, P6, R0, c[0x0][0x170], 0x1 ;  /* 0x00005c000008ca11 */ /* 0x000fc400078c08ff */
[C---:B------:R-:W-:Y:S01]  /*7510*/  @!P3 LEA R6, P1, R0.reuse, c[0x0][0x170], 0x1 ;  /* 0x00005c000006ba11 */ /* 0x040fe200078208ff */
[----:B------:R-:W-:Y:S01]  /*7520*/  @!PT LDS RZ, [RZ] ;  /* 0x00000000fffff984 */ /* 0x000fe20000000800 */
[----:B------:R-:W-:Y:S01]  /*7530*/  @!PT LDS RZ, [RZ] ;  /* 0x00000000fffff984 */ /* 0x000fe20000000800 */
[----:B------:R-:W-:Y:S01]  /*7540*/  @!PT LDS RZ, [RZ] ;  /* 0x00000000fffff984 */ /* 0x000fe20000000800 */
[----:B------:R2:W-:Y:S01]  /*7550*/  @!P4 LDGSTS.E.BYPASS.LTC128B.128 [R231+0x1a000], [R14.64+0x80] ;  /* 0x1a0000800ee7cfae */ /* 0x0005e2000b901d52 */
[----:B------:R-:W-:-:S03]  /*7560*/  @!P5 LEA.HI.X R17, R0, c[0x0][0x174], R4, 0x1, P0 ;  /* 0x00005d000011da11 */ /* 0x000fc600000f0c04 */
[----:B------:R-:W-:Y:S01]  /*7570*/  @P3 STS.128 [R231+0x1c000], RZ ;  /* 0x01c000ffe7003388 */ /* 0x000fe20000000c00 */
[C---:B------:R-:W-:Y:S02]  /*7580*/  @!P2 LEA R2, P0, R0.reuse, c[0x0][0x170], 0x1 ;  /* 0x00005c000002aa11 */ /* 0x040fe400078008ff */
[C-C-:B------:R-:W-:Y:S01]  /*7590*/  @!P4 LEA.HI.X R9, R0.reuse, c[0x0][0x174], R4.reuse, 0x1, P6 ;  /* 0x00005d000009ca11 */ /* 0x140fe200030f0c04 */
[----:B------:R-:W-:Y:S01]  /*75a0*/  @!PT LDS RZ, [RZ] ;  /* 0x00000000fffff984 */ /* 0x000fe20000000800 */
[----:B------:R-:W-:Y:S01]  /*75b0*/  @!PT LDS RZ, [RZ] ;  /* 0x00000000fffff984 */ /* 0x000fe20000000800 */
[----:B------:R-:W-:Y:S01]  /*75c0*/  @!PT LDS RZ, [RZ] ;  /* 0x00000000fffff984 */ /* 0x000fe20000000800 */
[----:B------:R2:W-:Y:S01]  /*75d0*/  @!P3 LDGSTS.E.BYPASS.LTC128B.128 [R231+0x1c000], [R12.64+0x100] ;  /* 0x1c0001000ce7bfae */ /* 0x0005e2000b901d52 */
[----:B------:R-:W-:-:S03]  /*75e0*/  @!P3 LEA.HI.X R7, R0, c[0x0][0x174], R4, 0x1, P1 ;  /* 0x00005d000007ba11 */ /* 0x000fc600008f0c04 */
[----:B------:R-:W-:Y:S01]  /*75f0*/  @P2 STS.128 [R231+0x1e000], RZ ;  /* 0x01e000ffe7002388 */ /* 0x000fe20000000c00 */
[----:B------:R-:W-:-:S03]  /*7600*/  @!P2 LEA.HI.X R3, R0, c[0x0][0x174], R4, 0x1, P0 ;  /* 0x00005d000003aa11 */ /* 0x000fc600000f0c04 */
        /* <DEDUP_REMOVED lines=24> */
[----:B--2---:R-:W-:Y:S04]  /*7790*/  LDSM.16.M88.4 R12, [R204+0x10000] ;  /* 0x01000000cc0c783b */ /* 0x004fe80000000200 */
[----:B------:R-:W-:Y:S04]  /*77a0*/  LDSM.16.M88.4 R28, [R204+0x10800] ;  /* 0x01080000cc1c783b */ /* 0x000fe80000000200 */
[----:B------:R-:W-:Y:S04]  /*77b0*/  LDSM.16.M88.4 R20, [R204+0x11800] ;  /* 0x01180000cc14783b */ /* 0x000fe80000000200 */
[----:B------:R-:W-:Y:S04]  /*77c0*/  LDSM.16.M88.4 R24, [R204+0x11000] ;  /* 0x01100000cc18783b */ /* 0x000fe80000000200 */
[----:B----4-:R-:W1:Y:S04]  /*77d0*/  LDSM.16.M88.4 R4, [R211] ;  /* 0x00000000d304783b */ /* 0x010e680000000200 */
[----:B---3--:R-:W-:Y:S04]  /*77e0*/  LDSM.16.M88.4 R8, [R212] ;  /* 0x00000000d408783b */ /* 0x008fe80000000200 */
[----:B------:R-:W2:Y:S04]  /*77f0*/  LDSM.16.M88.4 R32, [R215] ;  /* 0x00000000d720783b */ /* 0x000ea80000000200 */
[----:B------:R-:W3:Y:S04]  /*7800*/  LDSM.16.M88.4 R192, [R230] ;  /* 0x00000000e6c0783b */ /* 0x000ee80000000200 */
[----:B------:R-:W4:Y:S04]  /*7810*/  LDSM.16.M88.4 R188, [R229] ;  /* 0x00000000e5bc783b */ /* 0x000f280000000200 */
[----:B------:R-:W-:Y:S04]  /*7820*/  LDSM.16.M88.4 R196, [R210+0x10800] ;  /* 0x01080000d2c4783b */ /* 0x000fe80000000200 */
[----:B------:R-:W-:Y:S04]  /*7830*/  LDSM.16.M88.4 R236, [R204+0x13000] ;  /* 0x01300000ccec783b */ /* 0x000fe80000000200 */
[----:B------:R-:W-:Y:S04]  /*7840*/  LDSM.16.M88.4 R240, [R224] ;  /* 0x00000000e0f0783b */ /* 0x000fe80000000200 */
[----:B------:R-:W2:Y:S01]  /*7850*/  S2R R251, SR_TID.X ;  /* 0x0000000000fb7919 */ /* 0x000ea20000002100 */
[----:B------:R-:W-:-:S03]  /*7860*/  IMAD.U32 R0, RZ, RZ, UR25 ;  /* 0x00000019ff007e24 */ /* 0x000fc6000f8e00ff */
[----:B------:R-:W0:Y:S01]  /*7870*/  LDGDEPBAR ;  /* 0x00000000000079af */ /* 0x000e220000000000 */
[C---:B-1----:R-:W-:Y:S08]  /*7880*/  HMMA.16816.F32.BF16 R16, R4.reuse, R12, RZ ;  /* 0x0000000c0410723c */ /* 0x042ff000000418ff */
[C---:B------:R-:W-:Y:S08]  /*7890*/  HMMA.16816.F32.BF16 R180, R4.reuse, R28, RZ ;  /* 0x0000001c04b4723c */ /* 0x040ff000000418ff */
[C---:B------:R-:W-:Y:S08]  /*78a0*/  HMMA.16816.F32.BF16 R184, R4.reuse, R30, RZ ;  /* 0x0000001e04b8723c */ /* 0x040ff000000418ff */
[C---:B------:R-:W-:Y:S08]  /*78b0*/  HMMA.16816.F32.BF16 R168, R4.reuse, R20, RZ ;  /* 0x0000001404a8723c */ /* 0x040ff000000418ff */
[C---:B------:R-:W-:Y:S01]  /*78c0*/  HMMA.16816.F32.BF16 R28, R4.reuse, R22, RZ ;  /* 0x00000016041c723c */ /* 0x040fe200000418ff */
[----:B------:R-:W1:Y:S07]  /*78d0*/  LDSM.16.M88.4 R20, [R228] ;  /* 0x00000000e414783b */ /* 0x000e6e0000000200 */
[C---:B------:R-:W-:Y:S08]  /*78e0*/  HMMA.16816.F32.BF16 R12, R4.reuse, R14, RZ ;  /* 0x0000000e040c723c */ /* 0x040ff000000418ff */
[C---:B------:R-:W-:Y:S08]  /*78f0*/  HMMA.16816.F32.BF16 R176, R4.reuse, R24, RZ ;  /* 0x0000001804b0723c */ /* 0x040ff000000418ff */
[----:B------:R-:W-:Y:S01]  /*7900*/  HMMA.16816.F32.BF16 R172, R4, R26, RZ ;  /* 0x0000001a04ac723c */ /* 0x000fe200000418ff */
[----:B------:R-:W-:Y:S07]  /*7910*/  LDSM.16.M88.4 R4, [R214] ;  /* 0x00000000d604783b */ /* 0x000fee0000000200 */
[C---:B--2---:R-:W-:Y:S01]  /*7920*/  HMMA.16816.F32.BF16 R24, R8.reuse, R32, R16 ;  /* 0x000000200818723c */ /* 0x044fe20000041810 */
[----:B------:R-:W2:Y:S07]  /*7930*/  LDSM.16.M88.4 R16, [R210+0x10000] ;  /* 0x01000000d210783b */ /* 0x000eae0000000200 */
[C---:B------:R-:W-:Y:S08]  /*7940*/  HMMA.16816.F32.BF16 R12, R8.reuse, R34, R12 ;  /* 0x00000022080c723c */ /* 0x040ff0000004180c */
[C---:B---3--:R-:W-:Y:S08]  /*7950*/  HMMA.16816.F32.BF16 R32, R8.reuse, R192, R180 ;  /* 0x000000c00820723c */ /* 0x048ff000000418b4 */
[C---:B------:R-:W-:Y:S08]  /*7960*/  HMMA.16816.F32.BF16 R180, R8.reuse, R194, R184 ;  /* 0x000000c208b4723c */ /* 0x040ff000000418b8 */
[C---:B----4-:R-:W-:Y:S08]  /*7970*/  HMMA.16816.F32.BF16 R192, R8.reuse, R188, R176 ;  /* 0x000000bc08c0723c */ /* 0x050ff000000418b0 */
[C---:B------:R-:W-:Y:S01]  /*7980*/  HMMA.16816.F32.BF16 R184, R8.reuse, R190, R172 ;  /* 0x000000be08b8723c */ /* 0x040fe200000418ac */
[----:B------:R-:W3:Y:S07]  /*7990*/  LDSM.16.M88.4 R188, [R210+0x11000] ;  /* 0x01100000d2bc783b */ /* 0x000eee0000000200 */
[C---:B-1----:R-:W-:Y:S01]  /*79a0*/  HMMA.16816.F32.BF16 R172, R8.reuse, R22, R28 ;  /* 0x0000001608ac723c */ /* 0x042fe2000004181c */
[----:B------:R-:W1:Y:S07]  /*79b0*/  LDSM.16.M88.4 R28, [R210+0x11800] ;  /* 0x01180000d21c783b */ /* 0x000e6e0000000200 */
[----:B------:R-:W-:Y:S01]  /*79c0*/  HMMA.16816.F32.BF16 R176, R8, R20, R168 ;  /* 0x0000001408b0723c */ /* 0x000fe200000418a8 */
[----:B------:R-:W-:Y:S04]  /*79d0*/  LDSM.16.M88.4 R8, [R213] ;  /* 0x00000000d508783b */ /* 0x000fe80000000200 */
[----:B------:R-:W4:Y:S03]  /*79e0*/  LDSM.16.M88.4 R20, [R209] ;  /* 0x00000000d114783b */ /* 0x000f260000000200 */
[C---:B--2---:R-:W-:Y:S01]  /*79f0*/  HMMA.16816.F32.BF16 R24, R4.reuse, R16, R24 ;  /* 0x000000100418723c */ /* 0x044fe20000041818 */
[----:B------:R-:W2:Y:S07]  /*7a00*/  LDSM.16.M88.4 R168, [R209+0x800] ;  /* 0x00080000d1a8783b */ /* 0x000eae0000000200 */
[C---:B------:R-:W-:Y:S08]  /*7a10*/  HMMA.16816.F32.BF16 R16, R4.reuse, R18, R12 ;  /* 0x000000120410723c */ /* 0x040ff0000004180c */
[C---:B------:R-:W-:Y:S08]  /*7a20*/  HMMA.16816.F32.BF16 R12, R4.reuse, R196, R32 ;  /* 0x000000c4040c723c */ /* 0x040ff00000041820 */
[C---:B------:R-:W-:Y:S08]  /*7a30*/  HMMA.16816.F32.BF16 R180, R4.reuse, R198, R180 ;  /* 0x000000c604b4723c */ /* 0x040ff000000418b4 */
[C---:B---3--:R-:W-:Y:S08]  /*7a40*/  HMMA.16816.F32.BF16 R196, R4.reuse, R188, R192 ;  /* 0x000000bc04c4723c */ /* 0x048ff000000418c0 */
[C---:B------:R-:W-:Y:S01]  /*7a50*/  HMMA.16816.F32.BF16 R192, R4.reuse, R190, R184 ;  /* 0x000000be04c0723c */ /* 0x040fe200000418b8 */
[----:B------:R-:W3:Y:S07]  /*7a60*/  LDSM.16.M88.4 R188, [R209+0x1000] ;  /* 0x00100000d1bc783b */ /* 0x000eee0000000200 */
[C---:B-1----:R-:W-:Y:S01]  /*7a70*/  HMMA.16816.F32.BF16 R184, R4.reuse, R28, R176 ;  /* 0x0000001c04b8723c */ /* 0x042fe200000418b0 */
[----:B------:R-:W1:Y:S07]  /*7a80*/  LDSM.16.M88.4 R176, [R209+0x1800] ;  /* 0x00180000d1b0783b */ /* 0x000e6e0000000200 */
[----:B------:R-:W-:Y:S01]  /*7a90*/  HMMA.16816.F32.BF16 R172, R4, R30, R172 ;  /* 0x0000001e04ac723c */ /* 0x000fe200000418ac */
[----:B------:R-:W-:Y:S07]  /*7aa0*/  LDSM.16.M88.4 R4, [R211+0x4000] ;  /* 0x00400000d304783b */ /* 0x000fee0000000200 */
[C---:B----4-:R-:W-:Y:S01]  /*7ab0*/  HMMA.16816.F32.BF16 R32, R8.reuse, R20, R24 ;  /* 0x000000140820723c */ /* 0x050fe20000041818 */
[----:B------:R-:W4:Y:S07]  /*7ac0*/  LDSM.16.M88.4 R24, [R204+0x12000] ;  /* 0x01200000cc18783b */ /* 0x000f2e0000000200 */
[C---:B------:R-:W-:Y:S01]  /*7ad0*/  HMMA.16816.F32.BF16 R28, R8.reuse, R22, R16 ;  /* 0x00000016081c723c */ /* 0x040fe20000041810 */
[----:B------:R-:W4:Y:S07]  /*7ae0*/  LDSM.16.M88.4 R20, [R204+0x12800] ;  /* 0x01280000cc14783b */ /* 0x000f2e0000000200 */
[C---:B--2---:R-:W-:Y:S08]  /*7af0*/  HMMA.16816.F32.BF16 R16, R8.reuse, R168, R12 ;  /* 0x000000a80810723c */ /* 0x044ff0000004180c */
[C---:B------:R-:W-:Y:S08]  /*7b00*/  HMMA.16816.F32.BF16 R12, R8.reuse, R170, R180 ;  /* 0x000000aa080c723c */ /* 0x040ff000000418b4 */
[C---:B---3--:R-:W-:Y:S08]  /*7b10*/  HMMA.16816.F32.BF16 R180, R8.reuse, R188, R196 ;  /* 0x000000bc08b4723c */ /* 0x048ff000000418c4 */
[C---:B------:R-:W-:Y:S01]  /*7b20*/  HMMA.16816.F32.BF16 R192, R8.reuse, R190, R192 ;  /* 0x000000be08c0723c */ /* 0x040fe200000418c0 */
[----:B------:R-:W2:Y:S07]  /*7b30*/  LDSM.16.M88.4 R188, [R204+0x13800] ;  /* 0x01380000ccbc783b */ /* 0x000eae0000000200 */
[C---:B-1----:R-:W-:Y:S08]  /*7b40*/  HMMA.16816.F32.BF16 R184, R8.reuse, R176, R184 ;  /* 0x000000b008b8723c */ /* 0x042ff000000418b8 */
[----:B------:R-:W-:Y:S01]  /*7b50*/  HMMA.16816.F32.BF16 R176, R8, R178, R172 ;  /* 0x000000b208b0723c */ /* 0x000fe200000418ac */
[----:B------:R-:W-:Y:S07]  /*7b60*/  LDSM.16.M88.4 R8, [R212+0x4000] ;  /* 0x00400000d408783b */ /* 0x000fee0000000200 */
[C---:B----4-:R-:W-:Y:S08]  /*7b70*/  HMMA.16816.F32.BF16 R172, R4.reuse, R24, R32 ;  /* 0x0000001804ac723c */ /* 0x050ff00000041820 */
[C---:B------:R-:W-:Y:S01]  /*7b80*/  HMMA.16816.F32.BF16 R32, R4.reuse, R20, R16 ;  /* 0x000000140420723c */ /* 0x040fe20000041810 */
[----:B------:R-:W-:Y:S07]  /*7b90*/  LDSM.16.M88.4 R16, [R226] ;  /* 0x00000000e210783b */ /* 0x000fee0000000200 */
[C---:B------:R-:W-:Y:S01]  /*7ba0*/  HMMA.16816.F32.BF16 R12, R4.reuse, R22, R12 ;  /* 0x00000016040c723c */ /* 0x040fe2000004180c */
[----:B------:R-:W1:Y:S07]  /*7bb0*/  LDSM.16.M88.4 R20, [R227] ;  /* 0x00000000e314783b */ /* 0x000e6e0000000200 */
[C---:B------:R-:W-:Y:S01]  /*7bc0*/  HMMA.16816.F32.BF16 R168, R4.reuse, R26, R28 ;  /* 0x0000001a04a8723c */ /* 0x040fe2000004181c */
[----:B------:R-:W3:Y:S07]  /*7bd0*/  LDSM.16.M88.4 R28, [R225] ;  /* 0x00000000e11c783b */ /* 0x000eee0000000200 */
[C---:B------:R-:W-:Y:S08]  /*7be0*/  HMMA.16816.F32.BF16 R24, R4.reuse, R236, R180 ;  /* 0x000000ec0418723c */ /* 0x040ff000000418b4 */
[C---:B------:R-:W-:Y:S08]  /*7bf0*/  HMMA.16816.F32.BF16 R236, R4.reuse, R238, R192 ;  /* 0x000000ee04ec723c */ /* 0x040ff000000418c0 */
[C---:B--2---:R-:W-:Y:S01]  /*7c00*/  HMMA.16816.F32.BF16 R196, R4.reuse, R188, R184 ;  /* 0x000000bc04c4723c */ /* 0x044fe200000418b8 */
[----:B------:R-:W-:Y:S07]  /*7c10*/  LDSM.16.M88.4 R184, [R210+0x12800] ;  /* 0x01280000d2b8783b */ /* 0x000fee0000000200 */
[----:B------:R-:W-:Y:S01]  /*7c20*/  HMMA.16816.F32.BF16 R188, R4, R190, R176 ;  /* 0x000000be04bc723c */ /* 0x000fe200000418b0 */
[----:B------:R-:W-:Y:S04]  /*7c30*/  LDSM.16.M88.4 R4, [R214+0x4000] ;  /* 0x00400000d604783b */ /* 0x000fe80000000200 */
[----:B------:R-:W2:Y:S03]  /*7c40*/  LDSM.16.M88.4 R176, [R210+0x12000] ;  /* 0x01200000d2b0783b */ /* 0x000ea60000000200 */
[C---:B-1----:R-:W-:Y:S01]  /*7c50*/  HMMA.16816.F32.BF16 R244, R8.reuse, R20, R172 ;  /* 0x0000001408f4723c */ /* 0x042fe200000418ac */
[----:B------:R-:W1:Y:S07]  /*7c60*/  LDSM.16.M88.4 R172, [R210+0x13000] ;  /* 0x01300000d2ac783b */ /* 0x000e6e0000000200 */
[C---:B------:R-:W-:Y:S08]  /*7c70*/  HMMA.16816.F32.BF16 R200, R8.reuse, R22, R168 ;  /* 0x0000001608c8723c */ /* 0x040ff000000418a8 */
[C---:B---3--:R-:W-:Y:S01]  /*7c80*/  HMMA.16816.F32.BF16 R168, R8.reuse, R28, R24 ;  /* 0x0000001c08a8723c */ /* 0x048fe20000041818 */
[----:B------:R-:W3:Y:S07]  /*7c90*/  LDSM.16.M88.4 R24, [R210+0x13800] ;  /* 0x01380000d218783b */ /* 0x000eee0000000200 */
[C---:B------:R-:W-:Y:S08]  /*7ca0*/  HMMA.16816.F32.BF16 R180, R8.reuse, R18, R12 ;  /* 0x0000001208b4723c */ /* 0x040ff0000004180c */
[C---:B------:R-:W-:Y:S01]  /*7cb0*/  HMMA.16816.F32.BF16 R192, R8.reuse, R16, R32 ;  /* 0x0000001008c0723c */ /* 0x040fe20000041820 */
[----:B------:R-:W-:Y:S07]  /*7cc0*/  LDSM.16.M88.4 R16, [R209+0x2000] ;  /* 0x00200000d110783b */ /* 0x000fee0000000200 */
[C---:B------:R-:W-:Y:S08]  /*7cd0*/  HMMA.16816.F32.BF16 R32, R8.reuse, R30, R236 ;  /* 0x0000001e0820723c */ /* 0x040ff000000418ec */
[C---:B------:R-:W-:Y:S08]  /*7ce0*/  HMMA.16816.F32.BF16 R28, R8.reuse, R240, R196 ;  /* 0x000000f0081c723c */ /* 0x040ff000000418c4 */
[----:B------:R-:W-:Y:S01]  /*7cf0*/  HMMA.16816.F32.BF16 R20, R8, R242, R188 ;  /* 0x000000f20814723c */ /* 0x000fe200000418bc */
[----:B------:R-:W4:Y:S04]  /*7d00*/  LDSM.16.M88.4 R8, [R213+0x4000] ;  /* 0x00400000d508783b */ /* 0x000f280000000200 */
[----:B------:R-:W-:Y:S03]  /*7d10*/  LDSM.16.M88.4 R188, [R209+0x3000] ;  /* 0x00300000d1bc783b */ /* 0x000fe60000000200 */
[C---:B--2---:R-:W-:Y:S01]  /*7d20*/  HMMA.16816.F32.BF16 R12, R4.reuse, R176, R244 ;  /* 0x000000b0040c723c */ /* 0x044fe200000418f4 */
[----:B------:R-:W-:Y:S07]  /*7d30*/  LDSM.16.M88.4 R240, [R220] ;  /* 0x00000000dcf0783b */ /* 0x000fee0000000200 */
[C---:B------:R-:W-:Y:S08]  /*7d40*/  HMMA.16816.F32.BF16 R176, R4.reuse, R178, R200 ;  /* 0x000000b204b0723c */ /* 0x040ff000000418c8 */
[C---:B------:R-:W-:Y:S01]  /*7d50*/  HMMA.16816.F32.BF16 R196, R4.reuse, R186, R180 ;  /* 0x000000ba04c4723c */ /* 0x040fe200000418b4 */
[----:B------:R-:W2:Y:S07]  /*7d60*/  LDSM.16.M88.4 R180, [R209+0x2800] ;  /* 0x00280000d1b4783b */ /* 0x000eae0000000200 */
[C---:B------:R-:W-:Y:S08]  /*7d70*/  HMMA.16816.F32.BF16 R200, R4.reuse, R184, R192 ;  /* 0x000000b804c8723c */ /* 0x040ff000000418c0 */
[C---:B-1----:R-:W-:Y:S01]  /*7d80*/  HMMA.16816.F32.BF16 R192, R4.reuse, R172, R168 ;  /* 0x000000ac04c0723c */ /* 0x042fe200000418a8 */
[----:B------:R-:W-:Y:S07]  /*7d90*/  LDSM.16.M88.4 R168, [R204+0x14800] ;  /* 0x01480000cca8783b */ /* 0x000fee0000000200 */
[C---:B------:R-:W-:Y:S08]  /*7da0*/  HMMA.16816.F32.BF16 R184, R4.reuse, R174, R32 ;  /* 0x000000ae04b8723c */ /* 0x040ff00000041820 */
[C---:B---3--:R-:W-:Y:S08]  /*7db0*/  HMMA.16816.F32.BF16 R172, R4.reuse, R24, R28 ;  /* 0x0000001804ac723c */ /* 0x048ff0000004181c */
[----:B------:R-:W-:Y:S01]  /*7dc0*/  HMMA.16816.F32.BF16 R32, R4, R26, R20 ;  /* 0x0000001a0420723c */ /* 0x000fe20000041814 */
[----:B------:R-:W1:Y:S04]  /*7dd0*/  LDSM.16.M88.4 R24, [R209+0x3800] ;  /* 0x00380000d118783b */ /* 0x000e680000000200 */
[----:B------:R-:W-:Y:S04]  /*7de0*/  LDSM.16.M88.4 R4, [R211+0x8000] ;  /* 0x00800000d304783b */ /* 0x000fe80000000200 */
[----:B------:R-:W3:Y:S01]  /*7df0*/  LDSM.16.M88.4 R20, [R204+0x14000] ;  /* 0x01400000cc14783b */ /* 0x000ee20000000200 */
[C---:B----4-:R-:W-:Y:S08]  /*7e00*/  HMMA.16816.F32.BF16 R28, R8.reuse, R16, R12 ;  /* 0x00000010081c723c */ /* 0x050ff0000004180c */
[C---:B------:R-:W-:Y:S08]  /*7e10*/  HMMA.16816.F32.BF16 R16, R8.reuse, R18, R176 ;  /* 0x000000120810723c */ /* 0x040ff000000418b0 */
[C---:B--2---:R-:W-:Y:S01]  /*7e20*/  HMMA.16816.F32.BF16 R12, R8.reuse, R180, R200 ;  /* 0x000000b4080c723c */ /* 0x044fe200000418c8 */
[----:B------:R-:W-:Y:S07]  /*7e30*/  LDSM.16.M88.4 R200, [R204+0x15000] ;  /* 0x01500000ccc8783b */ /* 0x000fee0000000200 */
[C---:B------:R-:W-:Y:S08]  /*7e40*/  HMMA.16816.F32.BF16 R192, R8.reuse, R188, R192 ;  /* 0x000000bc08c0723c */ /* 0x040ff000000418c0 */
[C---:B------:R-:W-:Y:S08]  /*7e50*/  HMMA.16816.F32.BF16 R188, R8.reuse, R190, R184 ;  /* 0x000000be08bc723c */ /* 0x040ff000000418b8 */
[----:B-1----:R-:W-:Y:S08]  /*7e60*/  HMMA.16816.F32.BF16 R184, R8, R26, R32 ;  /* 0x0000001a08b8723c */ /* 0x002ff00000041820 */
[----:B---3--:R-:W-:Y:S01]  /*7e70*/  HMMA.16816.F32.BF16 R32, R4, R22, R16 ;  /* 0x000000160420723c */ /* 0x008fe20000041810 */
[----:B------:R-:W1:Y:S07]  /*7e80*/  LDSM.16.M88.4 R16, [R204+0x15800] ;  /* 0x01580000cc10783b */ /* 0x000e6e0000000200 */
[C---:B------:R-:W-:Y:S08]  /*7e90*/  HMMA.16816.F32.BF16 R180, R8.reuse, R182, R196 ;  /* 0x000000b608b4723c */ /* 0x040ff000000418c4 */
[----:B------:R-:W-:Y:S01]  /*7ea0*/  HMMA.16816.F32.BF16 R196, R8, R24, R172 ;  /* 0x0000001808c4723c */ /* 0x000fe200000418ac */
[----:B------:R-:W-:Y:S04]  /*7eb0*/  LDSM.16.M88.4 R8, [R212+0x8000] ;  /* 0x00800000d408783b */ /* 0x000fe80000000200 */
[----:B------:R-:W-:Y:S03]  /*7ec0*/  LDSM.16.M88.4 R172, [R221] ;  /* 0x00000000ddac783b */ /* 0x000fe60000000200 */
[C---:B------:R-:W-:Y:S08]  /*7ed0*/  HMMA.16816.F32.BF16 R176, R4.reuse, R20, R28 ;  /* 0x0000001404b0723c */ /* 0x040ff0000004181c */
[C---:B------:R-:W-:Y:S01]  /*7ee0*/  HMMA.16816.F32.BF16 R28, R4.reuse, R168, R12 ;  /* 0x000000a8041c723c */ /* 0x040fe2000004180c */
[----:B------:R-:W2:Y:S07]  /*7ef0*/  LDSM.16.M88.4 R12, [R223] ;  /* 0x00000000df0c783b */ /* 0x000eae0000000200 */
[C---:B------:R-:W-:Y:S01]  /*7f00*/  HMMA.16816.F32.BF16 R24, R4.reuse, R170, R180 ;  /* 0x000000aa0418723c */ /* 0x040fe200000418b4 */
[----:B------:R-:W3:Y:S07]  /*7f10*/  LDSM.16.M88.4 R168, [R222] ;  /* 0x00000000dea8783b */ /* 0x000eee0000000200 */
[C---:B-1----:R-:W-:Y:S08]  /*7f20*/  HMMA.16816.F32.BF16 R196, R4.reuse, R16, R196 ;  /* 0x0000001004c4723c */ /* 0x042ff000000418c4 */
[C---:B------:R-:W-:Y:S01]  /*7f30*/  HMMA.16816.F32.BF16 R20, R4.reuse, R200, R192 ;  /* 0x000000c80414723c */ /* 0x040fe200000418c0 */
[----:B------:R-:W-:Y:S07]  /*7f40*/  LDSM.16.M88.4 R192, [R210+0x14000] ;  /* 0x01400000d2c0783b */ /* 0x000fee0000000200 */
[C---:B------:R-:W-:Y:S01]  /*7f50*/  HMMA.16816.F32.BF16 R180, R4.reuse, R202, R188 ;  /* 0x000000ca04b4723c */ /* 0x040fe200000418bc */
[----:B------:R-:W-:Y:S07]  /*7f60*/  LDSM.16.M88.4 R188, [R210+0x14800] ;  /* 0x01480000d2bc783b */ /* 0x000fee0000000200 */
[----:B------:R-:W-:Y:S01]  /*7f70*/  HMMA.16816.F32.BF16 R16, R4, R18, R184 ;  /* 0x000000120410723c */ /* 0x000fe200000418b8 */
[----:B------:R-:W1:Y:S07]  /*7f80*/  LDSM.16.M88.4 R4, [R214+0x8000] ;  /* 0x00800000d604783b */ /* 0x000e6e0000000200 */
[C---:B--2---:R-:W-:Y:S08]  /*7f90*/  HMMA.16816.F32.BF16 R236, R8.reuse, R12, R176 ;  /* 0x0000000c08ec723c */ /* 0x044ff000000418b0 */
[C---:B------:R-:W-:Y:S01]  /*7fa0*/  HMMA.16816.F32.BF16 R200, R8.reuse, R14, R32 ;  /* 0x0000000e08c8723c */ /* 0x040fe20000041820 */
[----:B------:R-:W2:Y:S04]  /*7fb0*/  LDSM.16.M88.4 R32, [R210+0x15000] ;  /* 0x01500000d220783b */ /* 0x000ea80000000200 */
[----:B------:R-:W-:Y:S03]  /*7fc0*/  LDSM.16.M88.4 R12, [R213+0x8000] ;  /* 0x00800000d50c783b */ /* 0x000fe60000000200 */
[C---:B---3--:R-:W-:Y:S08]  /*7fd0*/  HMMA.16816.F32.BF16 R184, R8.reuse, R168, R28 ;  /* 0x000000a808b8723c */ /* 0x048ff0000004181c */
[C---:B------:R-:W-:Y:S08]  /*7fe0*/  HMMA.16816.F32.BF16 R176, R8.reuse, R170, R24 ;  /* 0x000000aa08b0723c */ /* 0x040ff00000041818 */
[C---:B------:R-:W-:Y:S08]  /*7ff0*/  HMMA.16816.F32.BF16 R28, R8.reuse, R172, R20 ;  /* 0x000000ac081c723c */ /* 0x040ff00000041814 */
[C---:B------:R-:W-:Y:S08]  /*8000*/  HMMA.16816.F32.BF16 R24, R8.reuse, R174, R180 ;  /* 0x000000ae0818723c */ /* 0x040ff000000418b4 */
[C---:B------:R-:W-:Y:S01]  /*8010*/  HMMA.16816.F32.BF16 R20, R8.reuse, R240, R196 ;  /* 0x000000f00814723c */ /* 0x040fe200000418c4 */
[----:B------:R-:W-:Y:S07]  /*8020*/  LDSM.16.M88.4 R196, [R209+0x4000] ;  /* 0x00400000d1c4783b */ /* 0x000fee0000000200 */
[----:B------:R-:W-:Y:S01]  /*8030*/  HMMA.16816.F32.BF16 R8, R8, R242, R16 ;  /* 0x000000f20808723c */ /* 0x000fe20000041810 */
[----:B------:R-:W3:Y:S07]  /*8040*/  LDSM.16.M88.4 R16, [R210+0x15800] ;  /* 0x01580000d210783b */ /* 0x000eee0000000200 */
[C---:B-1----:R-:W-:Y:S01]  /*8050*/  HMMA.16816.F32.BF16 R168, R4.reuse, R192, R236 ;  /* 0x000000c004a8723c */ /* 0x042fe200000418ec */
[----:B------:R-:W-:Y:S07]  /*8060*/  LDSM.16.M88.4 R236, [R216] ;  /* 0x00000000d8ec783b */ /* 0x000fee0000000200 */
[C---:B------:R-:W-:Y:S01]  /*8070*/  HMMA.16816.F32.BF16 R200, R4.reuse, R194, R200 ;  /* 0x000000c204c8723c */ /* 0x040fe200000418c8 */
[----:B------:R-:W1:Y:S07]  /*8080*/  LDSM.16.M88.4 R192, [R209+0x4800] ;  /* 0x00480000d1c0783b */ /* 0x000e6e0000000200 */
[C---:B------:R-:W-:Y:S08]  /*8090*/  HMMA.16816.F32.BF16 R180, R4.reuse, R188, R184 ;  /* 0x000000bc04b4723c */ /* 0x040ff000000418b8 */
[C---:B------:R-:W-:Y:S01]  /*80a0*/  HMMA.16816.F32.BF16 R184, R4.reuse, R190, R176 ;  /* 0x000000be04b8723c */ /* 0x040fe200000418b0 */
[----:B------:R-:W-:Y:S07]  /*80b0*/  LDSM.16.M88.4 R188, [R204+0x16800] ;  /* 0x01680000ccbc783b */ /* 0x000fee0000000200 */
[C---:B--2---:R-:W-:Y:S01]  /*80c0*/  HMMA.16816.F32.BF16 R172, R4.reuse, R34, R24 ;  /* 0x0000002204ac723c */ /* 0x044fe20000041818 */
[----:B------:R-:W2:Y:S07]  /*80d0*/  LDSM.16.M88.4 R24, [R209+0x5000] ;  /* 0x00500000d118783b */ /* 0x000eae0000000200 */
[C---:B------:R-:W-:Y:S01]  /*80e0*/  HMMA.16816.F32.BF16 R176, R4.reuse, R32, R28 ;  /* 0x0000002004b0723c */ /* 0x040fe2000004181c */
[----:B------:R-:W-:Y:S07]  /*80f0*/  LDSM.16.M88.4 R32, [R204+0x16000] ;  /* 0x01600000cc20783b */ /* 0x000fee0000000200 */
[C---:B---3--:R-:W-:Y:S01]  /*8100*/  HMMA.16816.F32.BF16 R28, R4.reuse, R16, R20 ;  /* 0x00000010041c723c */ /* 0x048fe20000041814 */
[----:B------:R-:W3:Y:S07]  /*8110*/  LDSM.16.M88.4 R20, [R209+0x5800] ;  /* 0x00580000d114783b */ /* 0x000eee0000000200 */
[----:B------:R-:W-:Y:S01]  /*8120*/  HMMA.16816.F32.BF16 R16, R4, R18, R8 ;  /* 0x000000120410723c */ /* 0x000fe20000041808 */
[----:B------:R-:W4:Y:S07]  /*8130*/  LDSM.16.M88.4 R8, [R211+0xc000] ;  /* 0x00c00000d308783b */ /* 0x000f2e0000000200 */
[C---:B------:R-:W-:Y:S08]  /*8140*/  HMMA.16816.F32.BF16 R4, R12.reuse, R196, R168 ;  /* 0x000000c40c04723c */ /* 0x040ff000000418a8 */
[C---:B------:R-:W-:Y:S08]  /*8150*/  HMMA.16816.F32.BF16 R168, R12.reuse, R198, R200 ;  /* 0x000000c60ca8723c */ /* 0x040ff000000418c8 */
[C---:B-1----:R-:W-:Y:S08]  /*8160*/  HMMA.16816.F32.BF16 R200, R12.reuse, R192, R180 ;  /* 0x000000c00cc8723c */ /* 0x042ff000000418b4 */
[C---:B------:R-:W-:Y:S01]  /*8170*/  HMMA.16816.F32.BF16 R184, R12.reuse, R194, R184 ;  /* 0x000000c20cb8723c */ /* 0x040fe200000418b8 */
[----:B------:R-:W1:Y:S07]  /*8180*/  LDSM.16.M88.4 R192, [R204+0x17000] ;  /* 0x01700000ccc0783b */ /* 0x000e6e0000000200 */
[C---:B--2---:R-:W-:Y:S01]  /*8190*/  HMMA.16816.F32.BF16 R180, R12.reuse, R26, R172 ;  /* 0x0000001a0cb4723c */ /* 0x044fe200000418ac */
[----:B------:R-:W-:Y:S07]  /*81a0*/  LDSM.16.M88.4 R172, [R218] ;  /* 0x00000000daac783b */ /* 0x000fee0000000200 */
[C---:B---3--:R-:W-:Y:S08]  /*81b0*/  HMMA.16816.F32.BF16 R196, R12.reuse, R20, R28 ;  /* 0x000000140cc4723c */ /* 0x048ff0000004181c */
[C---:B------:R-:W-:Y:S01]  /*81c0*/  HMMA.16816.F32.BF16 R176, R12.reuse, R24, R176 ;  /* 0x000000180cb0723c */ /* 0x040fe200000418b0 */
[----:B------:R-:W-:Y:S07]  /*81d0*/  LDSM.16.M88.4 R24, [R219] ;  /* 0x00000000db18783b */ /* 0x000fee0000000200 */
[----:B------:R-:W-:Y:S01]  /*81e0*/  HMMA.16816.F32.BF16 R28, R12, R22, R16 ;  /* 0x000000160c1c723c */ /* 0x000fe20000041810 */
[----:B------:R-:W2:Y:S07]  /*81f0*/  LDSM.16.M88.4 R12, [R204+0x17800] ;  /* 0x01780000cc0c783b */ /* 0x000eae0000000200 */
[C---:B----4-:R-:W-:Y:S01]  /*8200*/  HMMA.16816.F32.BF16 R20, R8.reuse, R32, R4 ;  /* 0x000000200814723c */ /* 0x050fe20000041804 */
[----:B------:R-:W3:Y:S07]  /*8210*/  LDSM.16.M88.4 R4, [R212+0xc000] ;  /* 0x00c00000d404783b */ /* 0x000eee0000000200 */
[C---:B------:R-:W-:Y:S08]  /*8220*/  HMMA.16816.F32.BF16 R16, R8.reuse, R34, R168 ;  /* 0x000000220810723c */ /* 0x040ff000000418a8 */
[C---:B-1----:R-:W-:Y:S01]  /*8230*/  HMMA.16816.F32.BF16 R168, R8.reuse, R194, R180 ;  /* 0x000000c208a8723c */ /* 0x042fe200000418b4 */
[----:B------:R-:W1:Y:S07]  /*8240*/  LDSM.16.M88.4 R180, [R217] ;  /* 0x00000000d9b4783b */ /* 0x000e6e0000000200 */
[C---:B------:R-:W-:Y:S08]  /*8250*/  HMMA.16816.F32.BF16 R176, R8.reuse, R192, R176 ;  /* 0x000000c008b0723c */ /* 0x040ff000000418b0 */
[C---:B------:R-:W-:Y:S08]  /*8260*/  HMMA.16816.F32.BF16 R200, R8.reuse, R188, R200 ;  /* 0x000000bc08c8723c */ /* 0x040ff000000418c8 */
[C---:B--2---:R-:W-:Y:S08]  /*8270*/  HMMA.16816.F32.BF16 R196, R8.reuse, R12, R196 ;  /* 0x0000000c08c4723c */ /* 0x044ff000000418c4 */
[C---:B------:R-:W-:Y:S08]  /*8280*/  HMMA.16816.F32.BF16 R32, R8.reuse, R190, R184 ;  /* 0x000000be0820723c */ /* 0x040ff000000418b8 */
[----:B------:R-:W-:Y:S01]  /*8290*/  HMMA.16816.F32.BF16 R12, R8, R14, R28 ;  /* 0x0000000e080c723c */ /* 0x000fe2000004181c */
[----:B------:R-:W-:Y:S07]  /*82a0*/  LDSM.16.M88.4 R8, [R214+0xc000] ;  /* 0x00c00000d608783b */ /* 0x000fee0000000200 */
[C---:B---3--:R-:W-:Y:S01]  /*82b0*/  HMMA.16816.F32.BF16 R192, R4.reuse, R24, R20 ;  /* 0x0000001804c0723c */ /* 0x048fe20000041814 */
[----:B------:R-:W2:Y:S07]  /*82c0*/  LDSM.16.M88.4 R20, [R210+0x16000] ;  /* 0x01600000d214783b */ /* 0x000eae0000000200 */
[C---:B-1----:R-:W-:Y:S08]  /*82d0*/  HMMA.16816.F32.BF16 R184, R4.reuse, R180, R176 ;  /* 0x000000b404b8723c */ /* 0x042ff000000418b0 */
[C---:B------:R-:W-:Y:S01]  /*82e0*/  HMMA.16816.F32.BF16 R176, R4.reuse, R182, R168 ;  /* 0x000000b604b0723c */ /* 0x040fe200000418a8 */
[----:B------:R-:W1:Y:S07]  /*82f0*/  LDSM.16.M88.4 R168, [R210+0x16800] ;  /* 0x01680000d2a8783b */ /* 0x000e6e0000000200 */
[C---:B------:R-:W-:Y:S08]  /*8300*/  HMMA.16816.F32.BF16 R188, R4.reuse, R172, R200 ;  /* 0x000000ac04bc723c */ /* 0x040ff000000418c8 */
[C---:B------:R-:W-:Y:S08]  /*8310*/  HMMA.16816.F32.BF16 R180, R4.reuse, R236, R196 ;  /* 0x000000ec04b4723c */ /* 0x040ff000000418c4 */
[C---:B------:R-:W-:Y:S01]  /*8320*/  HMMA.16816.F32.BF16 R28, R4.reuse, R26, R16 ;  /* 0x0000001a041c723c */ /* 0x040fe20000041810 */
[----:B------:R-:W-:Y:S04]  /*8330*/  LDSM.16.M88.4 R24, [R209+0x6000] ;  /* 0x00600000d118783b */ /* 0x000fe80000000200 */
[----:B------:R-:W-:Y:S03]  /*8340*/  LDSM.16.M88.4 R16, [R210+0x17000] ;  /* 0x01700000d210783b */ /* 0x000fe60000000200 */
[C---:B------:R-:W-:Y:S08]  /*8350*/  HMMA.16816.F32.BF16 R172, R4.reuse, R174, R32 ;  /* 0x000000ae04ac723c */ /* 0x040ff00000041820 */
[----:B------:R-:W-:Y:S01]  /*8360*/  HMMA.16816.F32.BF16 R236, R4, R238, R12 ;  /* 0x000000ee04ec723c */ /* 0x000fe2000004180c */
[----:B------:R-:W3:Y:S07]  /*8370*/  LDSM.16.M88.4 R4, [R213+0xc000] ;  /* 0x00c00000d504783b */ /* 0x000eee0000000200 */
[C---:B--2---:R-:W-:Y:S01]  /*8380*/  HMMA.16816.F32.BF16 R12, R8.reuse, R20, R192 ;  /* 0x00000014080c723c */ /* 0x044fe200000418c0 */
[----:B------:R-:W-:Y:S01]  /*8390*/  IMAD.SHL.U32 R251, R251, 0x2, RZ ;  /* 0x00000002fbfb7824 */ /* 0x000fe200078e00ff */
[----:B------:R-:W-:Y:S06]  /*83a0*/  LDSM.16.M88.4 R192, [R210+0x17800] ;  /* 0x01780000d2c0783b */ /* 0x000fec0000000200 */
[C---:B-1----:R-:W-:Y:S08]  /*83b0*/  HMMA.16816.F32.BF16 R32, R8.reuse, R168, R188 ;  /* 0x000000a80820723c */ /* 0x042ff000000418bc */
[C---:B------:R-:W-:Y:S01]  /*83c0*/  HMMA.16816.F32.BF16 R172, R8.reuse, R170, R172 ;  /* 0x000000aa08ac723c */ /* 0x040fe200000418ac */
[----:B------:R-:W1:Y:S07]  /*83d0*/  LDSM.16.M88.4 R168, [R209+0x6800] ;  /* 0x00680000d1a8783b */ /* 0x000e6e0000000200 */
[----:B------:R-:W-:Y:S01]  /*83e0*/  HMMA.16816.F32.BF16 R20, R8, R22, R28 ;  /* 0x000000160814723c */ /* 0x000fe2000004181c */
[----:B------:R-:W-:-:S07]  /*83f0*/  LOP3.LUT R251, R251, 0x6, RZ, 0xc0, !PT ;  /* 0x00000006fbfb7812 */ /* 0x000fce00078ec0ff */
[----:B---3--:R-:W-:Y:S01]  /*8400*/  HMMA.16816.F32.BF16 R28, R4, R24, R12 ;  /* 0x00000018041c723c */ /* 0x008fe2000004180c */
[----:B------:R-:W-:-:S05]  /*8410*/  IMAD R0, R0, 0x40, R251 ;  /* 0x0000004000007824 */ /* 0x000fca00078e02fb */
[C---:B------:R-:W-:Y:S02]  /*8420*/  ISETP.GE.AND P6, PT, R0.reuse, R235, PT ;  /* 0x000000eb0000720c */ /* 0x040fe40003fc6270 */
[----:B------:R-:W-:Y:S01]  /*8430*/  HMMA.16816.F32.BF16 R188, R8, R16, R184 ;  /* 0x0000001008bc723c */ /* 0x000fe200000418b8 */
[C---:B-----5:R-:W-:Y:S02]  /*8440*/  IADD3 R2, R0.reuse, 0x1, RZ ;  /* 0x0000000100027810 */ /* 0x060fe40007ffe0ff */
[----:B------:R-:W-:-:S05]  /*8450*/  ISETP.LT.OR P6, PT, R0, R233, P6 ;  /* 0x000000e90000720c */ /* 0x000fca00037c1670 */
[----:B------:R-:W-:Y:S01]  /*8460*/  HMMA.16816.F32.BF16 R184, R8, R18, R176 ;  /* 0x0000001208b8723c */ /* 0x000fe200000418b0 */
[----:B------:R-:W2:Y:S01]  /*8470*/  LDSM.16.M88.4 R176, [R209+0x7000] ;  /* 0x00700000d1b0783b */ /* 0x000ea20000000200 */
[C---:B------:R-:W-:Y:S02]  /*8480*/  ISETP.GE.AND P1, PT, R2.reuse, R235, PT ;  /* 0x000000eb0200720c */ /* 0x040fe40003f26270 */
[----:B------:R-:W-:-:S04]  /*8490*/  ISETP.GE.AND P0, PT, R2, R234, PT ;  /* 0x000000ea0200720c */ /* 0x000fc80003f06270 */
[C---:B------:R-:W-:Y:S01]  /*84a0*/  HMMA.16816.F32.BF16 R24, R4.reuse, R26, R20 ;  /* 0x0000001a0418723c */ /* 0x040fe20000041814 */
[----:B------:R-:W-:Y:S02]  /*84b0*/  FSEL R16, R28, -INF , !P6 ;  /* 0xff8000001c107808 */ /* 0x000fe40007000000 */
[----:B------:R-:W-:Y:S02]  /*84c0*/  ISETP.GE.AND P6, PT, R0, R234, PT ;  /* 0x000000ea0000720c */ /* 0x000fe40003fc6270 */
[C---:B------:R-:W-:Y:S02]  /*84d0*/  ISETP.LT.OR P1, PT, R2.reuse, R233, P1 ;  /* 0x000000e90200720c */ /* 0x040fe40000f21670 */
[-C--:B------:R-:W-:Y:S01]  /*84e0*/  ISETP.LT.OR P0, PT, R2, R232.reuse, P0 ;  /* 0x000000e80200720c */ /* 0x080fe20000701670 */
[----:B-1----:R-:W-:Y:S01]  /*84f0*/  HMMA.16816.F32.BF16 R32, R4, R168, R32 ;  /* 0x000000a80420723c */ /* 0x002fe20000041820 */
[C---:B------:R-:W-:Y:S02]  /*8500*/  ISETP.LT.OR P6, PT, R0.reuse, R232, P6 ;  /* 0x000000e80000720c */ /* 0x040fe400037c1670 */
[----:B------:R-:W-:-:S02]  /*8510*/  IADD3 R2, R0, 0x8, RZ ;  /* 0x0000000800027810 */ /* 0x000fc40007ffe0ff */
[----:B------:R-:W-:Y:S02]  /*8520*/  IADD3 R3, R0, 0x9, RZ ;  /* 0x0000000900037810 */ /* 0x000fe40007ffe0ff */
[----:B------:R-:W-:Y:S02]  /*8530*/  FSEL R15, R30, -INF , !P6 ;  /* 0xff8000001e0f7808 */ /* 0x000fe40007000000 */
[----:B------:R-:W-:Y:S02]  /*8540*/  FSEL R20, R29, -INF , !P1 ;  /* 0xff8000001d147808 */ /* 0x000fe40004800000 */
[----:B------:R-:W-:Y:S02]  /*8550*/  FSEL R21, R31, -INF , !P0 ;  /* 0xff8000001f157808 */ /* 0x000fe40004000000 */
[----:B------:R-:W-:Y:S01]  /*8560*/  HMMA.16816.F32.BF16 R28, R4, R170, R172 ;  /* 0x000000aa041c723c */ /* 0x000fe200000418ac */
[----:B------:R-:W1:Y:S01]  /*8570*/  LDSM.16.M88.4 R172, [R209+0x7800] ;  /* 0x00780000d1ac783b */ /* 0x000e620000000200 */
[C---:B------:R-:W-:Y:S01]  /*8580*/  ISETP.GE.AND P6, PT, R2.reuse, R235, PT ;  /* 0x000000eb0200720c */ /* 0x040fe20003fc6270 */
[----:B------:R-:W-:Y:S01]  /*8590*/  UISETP.GT.AND UP0, UPT, UR25, UR10, UPT ;  /* 0x0000000a1900728c */ /* 0x000fe2000bf04270 */
[----:B------:R-:W-:Y:S01]  /*85a0*/  ISETP.GE.AND P1, PT, R2, R234, PT ;  /* 0x000000ea0200720c */ /* 0x000fe20003f26270 */
[----:B------:R-:W-:-:S04]  /*85b0*/  DEPBAR.LE SB0, 0x0 ;  /* 0x000080000000791a */ /* 0x000fc80000000000 */
[----:B------:R-:W-:Y:S01]  /*85c0*/  BAR.SYNC.DEFER_BLOCKING 0x0 ;  /* 0x0000000000007b1d */ /* 0x000fe20000010000 */
[C---:B------:R-:W-:Y:S02]  /*85d0*/  ISETP.GE.AND P0, PT, R3.reuse, R235, PT ;  /* 0x000000eb0300720c */ /* 0x040fe40003f06270 */
[CC--:B------:R-:W-:Y:S02]  /*85e0*/  ISETP.LT.OR P6, PT, R2.reuse, R233.reuse, P6 ;  /* 0x000000e90200720c */ /* 0x0c0fe400037c1670 */
[----:B------:R-:W-:Y:S02]  /*85f0*/  ISETP.LT.OR P1, PT, R2, R232, P1 ;  /* 0x000000e80200720c */ /* 0x000fe40000f21670 */
[----:B------:R-:W-:Y:S02]  /*8600*/  ISETP.LT.OR P0, PT, R3, R233, P0 ;  /* 0x000000e90300720c */ /* 0x000fe40000701670 */
[----:B------:R-:W-:Y:S02]  /*8610*/  IADD3 R2, R0, 0x10, RZ ;  /* 0x0000001000027810 */ /* 0x000fe40007ffe0ff */
[----:B------:R-:W-:-:S02]  /*8620*/  FSEL R17, R24, -INF , !P6 ;  /* 0xff80000018117808 */ /* 0x000fc40007000000 */
[----:B------:R-:W-:Y:S02]  /*8630*/  FSEL R18, R26, -INF , !P1 ;  /* 0xff8000001a127808 */ /* 0x000fe40004800000 */
[----:B------:R-:W-:Y:S02]  /*8640*/  FSEL R19, R25, -INF , !P0 ;  /* 0xff80000019137808 */ /* 0x000fe40004000000 */
[CC--:B------:R-:W-:Y:S02]  /*8650*/  ISETP.GE.AND P6, PT, R3.reuse, R234.reuse, PT ;  /* 0x000000ea0300720c */ /* 0x0c0fe40003fc6270 */
[C---:B------:R-:W-:Y:S02]  /*8660*/  ISETP.GE.AND P1, PT, R2.reuse, R235, PT ;  /* 0x000000eb0200720c */ /* 0x040fe40003f26270 */
[----:B------:R-:W-:Y:S01]  /*8670*/  ISETP.GE.AND P0, PT, R2, R234, PT ;  /* 0x000000ea0200720c */ /* 0x000fe20003f06270 */
[----:B------:R-:W-:Y:S01]  /*8680*/  HMMA.16816.F32.BF16 R180, R8, R192, R180 ;  /* 0x000000c008b4723c */ /* 0x000fe200000418b4 */
[----:B------:R-:W-:-:S02]  /*8690*/  ISETP.LT.OR P6, PT, R3, R232, P6 ;  /* 0x000000e80300720c */ /* 0x000fc400037c1670 */
[C---:B------:R-:W-:Y:S02]  /*86a0*/  ISETP.LT.OR P1, PT, R2.reuse, R233, P1 ;  /* 0x000000e90200720c */ /* 0x040fe40000f21670 */
[----:B------:R-:W-:Y:S02]  /*86b0*/  ISETP.LT.OR P0, PT, R2, R232, P0 ;  /* 0x000000e80200720c */ /* 0x000fe40000701670 */
[C---:B------:R-:W-:Y:S02]  /*86c0*/  IADD3 R2, R0.reuse, 0x11, RZ ;  /* 0x0000001100027810 */ /* 0x040fe40007ffe0ff */
[----:B------:R-:W-:Y:S02]  /*86d0*/  IADD3 R3, R0, 0x18, RZ ;  /* 0x0000001800037810 */ /* 0x000fe40007ffe0ff */
[----:B------:R-:W-:Y:S02]  /*86e0*/  FSEL R14, R27, -INF , !P6 ;  /* 0xff8000001b0e7808 */ /* 0x000fe40007000000 */
[----:B------:R-:W-:-:S02]  /*86f0*/  FSEL R192, R32, -INF , !P1 ;  /* 0xff80000020c07808 */ /* 0x000fc40004800000 */
[----:B------:R-:W-:Y:S01]  /*8700*/  FSEL R193, R34, -INF , !P0 ;  /* 0xff80000022c17808 */ /* 0x000fe20004000000 */
[----:B------:R-:W-:Y:S01]  /*8710*/  HMMA.16816.F32.BF16 R168, R8, R194, R236 ;  /* 0x000000c208a8723c */ /* 0x000fe200000418ec */
[CC--:B------:R-:W-:Y:S02]  /*8720*/  ISETP.GE.AND P6, PT, R2.reuse, R235.reuse, PT ;  /* 0x000000eb0200720c */ /* 0x0c0fe40003fc6270 */
[----:B------:R-:W-:Y:S02]  /*8730*/  ISETP.GE.AND P1, PT, R2, R234, PT ;  /* 0x000000ea0200720c */ /* 0x000fe40003f26270 */
[----:B------:R-:W-:-:S03]  /*8740*/  ISETP.GE.AND P0, PT, R3, R235, PT ;  /* 0x000000eb0300720c */ /* 0x000fc60003f06270 */
[----:B--2---:R-:W-:Y:S01]  /*8750*/  HMMA.16816.F32.BF16 R8, R4, R176, R188 ;  /* 0x000000b00408723c */ /* 0x004fe200000418bc */
[CC--:B------:R-:W-:Y:S02]  /*8760*/  ISETP.LT.OR P6, PT, R2.reuse, R233.reuse, P6 ;  /* 0x000000e90200720c */ /* 0x0c0fe400037c1670 */
[----:B------:R-:W-:Y:S02]  /*8770*/  ISETP.LT.OR P1, PT, R2, R232, P1 ;  /* 0x000000e80200720c */ /* 0x000fe40000f21670 */
[----:B------:R-:W-:Y:S02]  /*8780*/  ISETP.LT.OR P0, PT, R3, R233, P0 ;  /* 0x000000e90300720c */ /* 0x000fe40000701670 */
[----:B------:R-:W-:Y:S02]  /*8790*/  IADD3 R2, R0, 0x19, RZ ;  /* 0x0000001900027810 */ /* 0x000fe40007ffe0ff */
[----:B------:R-:W-:Y:S02]  /*87a0*/  FSEL R134, R33, -INF , !P6 ;  /* 0xff80000021867808 */ /* 0x000fe40007000000 */
[----:B------:R-:W-:-:S02]  /*87b0*/  FSEL R177, R35, -INF , !P1 ;  /* 0xff80000023b17808 */ /* 0x000fc40004800000 */
[----:B------:R-:W-:Y:S02]  /*87c0*/  FSEL R176, R28, -INF , !P0 ;  /* 0xff8000001cb07808 */ /* 0x000fe40004000000 */
[CC--:B------:R-:W-:Y:S02]  /*87d0*/  ISETP.GE.AND P6, PT, R3.reuse, R234.reuse, PT ;  /* 0x000000ea0300720c */ /* 0x0c0fe40003fc6270 */
[C---:B------:R-:W-:Y:S02]  /*87e0*/  ISETP.GE.AND P1, PT, R2.reuse, R235, PT ;  /* 0x000000eb0200720c */ /* 0x040fe40003f26270 */
[C---:B------:R-:W-:Y:S01]  /*87f0*/  ISETP.GE.AND P0, PT, R2.reuse, R234, PT ;  /* 0x000000ea0200720c */ /* 0x040fe20003f06270 */
[----:B------:R-:W-:Y:S01]  /*8800*/  HMMA.16816.F32.BF16 R24, R4, R178, R184 ;  /* 0x000000b20418723c */ /* 0x000fe200000418b8 */
        /* <DEDUP_REMOVED lines=8> */
[CC--:B------:R-:W-:Y:S02]  /*8890*/  ISETP.GE.AND P6, PT, R2.reuse, R235.reuse, PT ;  /* 0x000000eb0200720c */ /* 0x0c0fe40003fc6270 */
[C---:B------:R-:W-:Y:S02]  /*88a0*/  ISETP.GE.AND P1, PT, R2.reuse, R234, PT ;  /* 0x000000ea0200720c */ /* 0x040fe40003f26270 */
[C---:B------:R-:W-:Y:S01]  /*88b0*/  ISETP.GE.AND P0, PT, R3.reuse, R235, PT ;  /* 0x000000eb0300720c */ /* 0x040fe20003f06270 */
[----:B-1----:R-:W-:Y:S01]  /*88c0*/  HMMA.16816.F32.BF16 R28, R4, R172, R180 ;  /* 0x000000ac041c723c */ /* 0x002fe200000418b4 */
[CC--:B------:R-:W-:Y:S02]  /*88d0*/  ISETP.LT.OR P6, PT, R2.reuse, R233.reuse, P6 ;  /* 0x000000e90200720c */ /* 0x0c0fe400037c1670 */
[----:B------:R-:W-:Y:S02]  /*88e0*/  ISETP.LT.OR P1, PT, R2, R232, P1 ;  /* 0x000000e80200720c */ /* 0x000fe40000f21670 */
[----:B------:R-:W-:-:S02]  /*88f0*/  ISETP.LT.OR P0, PT, R3, R233, P0 ;  /* 0x000000e90300720c */ /* 0x000fc40000701670 */
[----:B------:R-:W-:Y:S02]  /*8900*/  IADD3 R2, R0, 0x28, RZ ;  /* 0x0000002800027810 */ /* 0x000fe40007ffe0ff */
[----:B------:R-:W-:Y:S02]  /*8910*/  FSEL R252, R8, -INF , !P6 ;  /* 0xff80000008fc7808 */ /* 0x000fe40007000000 */
[----:B------:R-:W-:Y:S02]  /*8920*/  FSEL R201, R10, -INF , !P1 ;  /* 0xff8000000ac97808 */ /* 0x000fe40004800000 */
[----:B------:R-:W-:Y:S02]  /*8930*/  FSEL R197, R9, -INF , !P0 ;  /* 0xff80000009c57808 */ /* 0x000fe40004000000 */
[----:B------:R-:W-:Y:S02]  /*8940*/  ISETP.GE.AND P6, PT, R3, R234, PT ;  /* 0x000000ea0300720c */ /* 0x000fe40003fc6270 */
[----:B------:R-:W-:-:S02]  /*8950*/  ISETP.GE.AND P1, PT, R2, R235, PT ;  /* 0x000000eb0200720c */ /* 0x000fc40003f26270 */
[C---:B------:R-:W-:Y:S02]  /*8960*/  ISETP.GE.AND P0, PT, R2.reuse, R234, PT ;  /* 0x000000ea0200720c */ /* 0x040fe40003f06270 */
[-C--:B------:R-:W-:Y:S02]  /*8970*/  ISETP.LT.OR P6, PT, R3, R232.reuse, P6 ;  /* 0x000000e80300720c */ /* 0x080fe400037c1670 */
[C---:B------:R-:W-:Y:S02]  /*8980*/  ISETP.LT.OR P1, PT, R2.reuse, R233, P1 ;  /* 0x000000e90200720c */ /* 0x040fe40000f21670 */
[----:B------:R-:W-:Y:S02]  /*8990*/  ISETP.LT.OR P0, PT, R2, R232, P0 ;  /* 0x000000e80200720c */ /* 0x000fe40000701670 */
[C---:B------:R-:W-:Y:S02]  /*89a0*/  IADD3 R8, R0.reuse, 0x29, RZ ;  /* 0x0000002900087810 */ /* 0x040fe40007ffe0ff */
[----:B------:R-:W-:-:S02]  /*89b0*/  IADD3 R3, R0, 0x30, RZ ;  /* 0x0000003000037810 */ /* 0x000fc40007ffe0ff */
[----:B------:R-:W-:Y:S02]  /*89c0*/  FSEL R195, R24, -INF , !P1 ;  /* 0xff80000018c37808 */ /* 0x000fe40004800000 */
[----:B------:R-:W-:Y:S02]  /*89d0*/  FSEL R198, R26, -INF , !P0 ;  /* 0xff8000001ac67808 */ /* 0x000fe40004000000 */
[C---:B------:R-:W-:Y:S02]  /*89e0*/  ISETP.GE.AND P1, PT, R8.reuse, R234, PT ;  /* 0x000000ea0800720c */ /* 0x040fe40003f26270 */
[C---:B------:R-:W-:Y:S01]  /*89f0*/  ISETP.GE.AND P0, PT, R3.reuse, R235, PT ;  /* 0x000000eb0300720c */ /* 0x040fe20003f06270 */
[----:B------:R-:W-:Y:S01]  /*8a00*/  HMMA.16816.F32.BF16 R4, R4, R174, R168 ;  /* 0x000000ae0404723c */ /* 0x000fe200000418a8 */
[----:B------:R-:W-:Y:S02]  /*8a10*/  ISETP.LT.OR P1, PT, R8, R232, P1 ;  /* 0x000000e80800720c */ /* 0x000fe40000f21670 */
[----:B------:R-:W-:-:S02]  /*8a20*/  ISETP.LT.OR P0, PT, R3, R233, P0 ;  /* 0x000000e90300720c */ /* 0x000fc40000701670 */
[----:B------:R-:W-:Y:S02]  /*8a30*/  IADD3 R2, R0, 0x31, RZ ;  /* 0x0000003100027810 */ /* 0x000fe40007ffe0ff */
[----:B------:R-:W-:Y:S02]  /*8a40*/  FSEL R199, R27, -INF , !P1 ;  /* 0xff8000001bc77808 */ /* 0x000fe40004800000 */
[----:B------:R-:W-:Y:S02]  /*8a50*/  FSEL R191, R28, -INF , !P0 ;  /* 0xff8000001cbf7808 */ /* 0x000fe40004000000 */
[CC--:B------:R-:W-:Y:S02]  /*8a60*/  ISETP.GE.AND P1, PT, R3.reuse, R234.reuse, PT ;  /* 0x000000ea0300720c */ /* 0x0c0fe40003f26270 */
[----:B------:R-:W-:Y:S02]  /*8a70*/  ISETP.GE.AND P0, PT, R2, R234, PT ;  /* 0x000000ea0200720c */ /* 0x000fe40003f06270 */
[----:B------:R-:W-:-:S02]  /*8a80*/  ISETP.LT.OR P1, PT, R3, R232, P1 ;  /* 0x000000e80300720c */ /* 0x000fc40000f21670 */
[----:B------:R-:W-:Y:S02]  /*8a90*/  ISETP.LT.OR P0, PT, R2, R232, P0 ;  /* 0x000000e80200720c */ /* 0x000fe40000701670 */
[----:B------:R-:W-:Y:S02]  /*8aa0*/  IADD3 R3, R0, 0x38, RZ ;  /* 0x0000003800037810 */ /* 0x000fe40007ffe0ff */
[----:B------:R-:W-:Y:S02]  /*8ab0*/  FSEL R196, R11, -INF , !P6 ;  /* 0xff8000000bc47808 */ /* 0x000fe40007000000 */
[----:B------:R-:W-:Y:S02]  /*8ac0*/  ISETP.GE.AND P6, PT, R8, R235, PT ;  /* 0x000000eb0800720c */ /* 0x000fe40003fc6270 */
[----:B------:R-:W-:Y:S02]  /*8ad0*/  FSEL R200, R31, -INF , !P0 ;  /* 0xff8000001fc87808 */ /* 0x000fe40004000000 */
[----:B------:R-:W-:-:S02]  /*8ae0*/  ISETP.GE.AND P0, PT, R3, R234, PT ;  /* 0x000000ea0300720c */ /* 0x000fc40003f06270 */
[----:B------:R-:W-:Y:S02]  /*8af0*/  ISETP.LT.OR P6, PT, R8, R233, P6 ;  /* 0x000000e90800720c */ /* 0x000fe400037c1670 */
[----:B------:R-:W-:Y:S02]  /*8b00*/  ISETP.LT.OR P0, PT, R3, R232, P0 ;  /* 0x000000e80300720c */ /* 0x000fe40000701670 */
[----:B------:R-:W-:Y:S02]  /*8b10*/  FSEL R194, R25, -INF , !P6 ;  /* 0xff80000019c27808 */ /* 0x000fe40007000000 */
[----:B------:R-:W-:Y:S02]  /*8b20*/  FSEL R34, R30, -INF , !P1 ;  /* 0xff8000001e227808 */ /* 0x000fe40004800000 */
[-C--:B------:R-:W-:Y:S02]  /*8b30*/  ISETP.GE.AND P6, PT, R2, R235.reuse, PT ;  /* 0x000000eb0200720c */ /* 0x080fe40003fc6270 */
[----:B------:R-:W-:-:S02]  /*8b40*/  ISETP.GE.AND P1, PT, R3, R235, PT ;  /* 0x000000eb0300720c */ /* 0x000fc40003f26270 */
[----:B------:R-:W-:Y:S02]  /*8b50*/  FSEL R25, R6, -INF , !P0 ;  /* 0xff80000006197808 */ /* 0x000fe40004000000 */
[----:B------:R-:W-:Y:S02]  /*8b60*/  PLOP3.LUT P0, PT, PT, PT, UP0, 0x80, 0x0 ;  /* 0x000000000000781c */ /* 0x000fe40003f0f008 */
[-C--:B------:R-:W-:Y:S02]  /*8b70*/  ISETP.LT.OR P6, PT, R2, R233.reuse, P6 ;  /* 0x000000e90200720c */ /* 0x080fe400037c1670 */
[----:B------:R-:W-:Y:S02]  /*8b80*/  ISETP.LT.OR P1, PT, R3, R233, P1 ;  /* 0x000000e90300720c */ /* 0x000fe40000f21670 */
[----:B------:R-:W-:Y:S02]  /*8b90*/  IADD3 R0, R0, 0x39, RZ ;  /* 0x0000003900007810 */ /* 0x000fe40007ffe0ff */
[----:B------:R-:W-:-:S02]  /*8ba0*/  FSEL R32, R29, -INF , !P6 ;  /* 0xff8000001d207808 */ /* 0x000fc40007000000 */
[----:B------:R-:W-:Y:S02]  /*8bb0*/  FSEL R24, R4, -INF , !P1 ;  /* 0xff80000004187808 */ /* 0x000fe40004800000 */
[C---:B------:R-:W-:Y:S02]  /*8bc0*/  ISETP.GE.AND P6, PT, R0.reuse, R235, PT ;  /* 0x000000eb0000720c */ /* 0x040fe40003fc6270 */
[C---:B------:R-:W-:Y:S02]  /*8bd0*/  ISETP.GE.AND P1, PT, R0.reuse, R234, PT ;  /* 0x000000ea0000720c */ /* 0x040fe40003f26270 */
[C---:B------:R-:W-:Y:S02]  /*8be0*/  ISETP.LT.OR P6, PT, R0.reuse, R233, P6 ;  /* 0x000000e90000720c */ /* 0x040fe400037c1670 */
[----:B------:R-:W-:Y:S02]  /*8bf0*/  ISETP.LT.OR P1, PT, R0, R232, P1 ;  /* 0x000000e80000720c */ /* 0x000fe40000f21670 */
[----:B------:R-:W-:-:S02]  /*8c00*/  FSEL R26, R5, -INF , !P6 ;  /* 0xff800000051a7808 */ /* 0x000fc40007000000 */
[----:B------:R-:W-:Y:S01]  /*8c10*/  FSEL R28, R7, -INF , !P1 ;  /* 0xff800000071c7808 */ /* 0x000fe20004800000 */
[----:B------:R-:W-:Y:S05]  /*8c20*/  @!P0 BRA `(.L_x_456) ;  /* 0x000004c000008947 */ /* 0x000fea0003800000 */
[----:B------:R-:W2:Y:S04]  /*8c30*/  LDL.64 R246, [R1+0x40] ;  /* 0x0000400001f67983 */ /* 0x000ea80000100a00 */
[----:B------:R-:W3:Y:S01]  /*8c40*/  LDL.64 R250, [R1+0x38] ;  /* 0x0000380001fa7983 */ /* 0x000ee20000100a00 */
[----:B------:R-:W-:Y:S01]  /*8c50*/  UIADD3 UR16, UR9, -0x3, URZ ;  /* 0xfffffffd09107890 */ /* 0x000fe2000fffe03f */
[----:B------:R-:W-:Y:S01]  /*8c60*/  BSSY B0, `(.L_x_457) ;  /* 0x0000047000007945 */ /* 0x000fe20003800000 */
[----:B------:R-:W-:Y:S01]  /*8c70*/  ULDC.64 UR4, c[0x0][0x198] ;  /* 0x0000660000047ab9 */ /* 0x000fe20000000a00 */
[----:B------:R1:W-:Y:S01]  /*8c80*/  @P5 STS.128 [R231+0x10000], RZ ;  /* 0x010000ffe7005388 */ /* 0x0003e20000000c00 */
[----:B------:R-:W-:-:S02]  /*8c90*/  USHF.R.S32.HI UR15, URZ, 0x1f, UR16 ;  /* 0x0000001f3f0f7899 */ /* 0x000fc40008011410 */
        /* <DEDUP_REMOVED lines=8> */
[----:B------:R-:W-:Y:S02]  /*8d20*/  @!P5 LEA R4, P6, R0, c[0x0][0x168], 0x1 ;  /* 0x00005a000004da11 */ /* 0x000fe400078c08ff */
[----:B---3--:R-:W-:Y:S02]  /*8d30*/  LEA.HI.X R3, R2, R251, R3, 0x6, P1 ;  /* 0x000000fb02037211 */ /* 0x008fe400008f3403 */
        /* <DEDUP_REMOVED lines=57> */
.L_x_458:
[----:B------:R-:W-:Y:S05]  /*90d0*/  BSYNC B0 ;  /* 0x0000000000007941 */ /* 0x000fea0003800000 */
.L_x_457:
[----:B------:R-:W0:Y:S02]  /*90e0*/  LDGDEPBAR ;  /* 0x00000000000079af */ /* 0x000e240000000000 */
.L_x_456:
[----:B------:R-:W-:Y:S02]  /*90f0*/  FMNMX.FTZ R0, R133, R16, !PT ;  /* 0x0000001085007209 */ /* 0x000fe40007810000 */
[----:B------:R-:W-:Y:S02]  /*9100*/  MOV R31, R201 ;  /* 0x000000c9001f7202 */ /* 0x000fe40000000f00 */
[----:B------:R-:W-:Y:S02]  /*9110*/  FMNMX.FTZ R0, R20, R0, !PT ;  /* 0x0000000014007209 */ /* 0x000fe40007810000 */
[----:B-1----:R-:W-:Y:S02]  /*9120*/  MOV R11, R200 ;  /* 0x000000c8000b7202 */ /* 0x002fe40000000f00 */
[----:B------:R-:W-:Y:S02]  /*9130*/  FMNMX.FTZ R0, R17, R0, !PT ;  /* 0x0000000011007209 */ /* 0x000fe40007810000 */
[----:B------:R-:W-:-:S02]  /*9140*/  MOV R30, R249 ;  /* 0x000000f9001e7202 */ /* 0x000fc40000000f00 */
[----:B------:R-:W-:Y:S02]  /*9150*/  FMNMX.FTZ R0, R19, R0, !PT ;  /* 0x0000000013007209 */ /* 0x000fe40007810000 */
[----:B------:R-:W-:Y:S02]  /*9160*/  MOV R9, R248 ;  /* 0x000000f800097202 */ /* 0x000fe40000000f00 */
        /* <DEDUP_REMOVED lines=36> */
[----:B------:R-:W-:Y:S01]  /*93b0*/  FMUL.FTZ R2, R8, c[0x0][0x23c] ;  /* 0x00008f0008027a20 */ /* 0x000fe20000410000 */
[----:B------:R1:W-:Y:S04]  /*93c0*/  STL [R1+0x28], R8 ;  /* 0x0000280801007387 */ /* 0x0003e80000100800 */
[----:B------:R-:W-:-:S05]  /*93d0*/  FSEL R2, R2, RZ, P6 ;  /* 0x000000ff02027208 */ /* 0x000fca0003000000 */
[--C-:B------:R-:W-:Y:S02]  /*93e0*/  FFMA.FTZ R20, R20, c[0x0][0x23c], -R2.reuse ;  /* 0x00008f0014147a23 */ /* 0x100fe40000010802 */
[--C-:B------:R-:W-:Y:S01]  /*93f0*/  FFMA.FTZ R16, R16, c[0x0][0x23c], -R2.reuse ;  /* 0x00008f0010107a23 */ /* 0x100fe20000010802 */
[----:B--2---:R-:W-:Y:S01]  /*9400*/  FMNMX.FTZ R7, R3, R5, !PT ;  /* 0x0000000503077209 */ /* 0x004fe20007810000 */
[--C-:B------:R-:W-:Y:S01]  /*9410*/  FFMA.FTZ R17, R17, c[0x0][0x23c], -R2.reuse ;  /* 0x00008f0011117a23 */ /* 0x100fe20000010802 */
[----:B------:R-:W-:Y:S01]  /*9420*/  FSEL R3, R8, RZ, P6 ;  /* 0x000000ff08037208 */ /* 0x000fe20003000000 */
[----:B------:R-:W-:Y:S01]  /*9430*/  FFMA.FTZ R19, R19, c[0x0][0x23c], -R2 ;  /* 0x00008f0013137a23 */ /* 0x000fe20000010802 */
[C---:B------:R-:W-:Y:S01]  /*9440*/  FSETP.NEU.FTZ.AND P1, PT, R7.reuse, -INF , PT ;  /* 0xff8000000700780b */ /* 0x040fe20003f3d000 */
[----:B------:R-:W-:Y:S01]  /*9450*/  FMUL.FTZ R0, R7, c[0x0][0x23c] ;  /* 0x00008f0007007a20 */ /* 0x000fe20000410000 */
[----:B------:R-:W2:Y:S01]  /*9460*/  MUFU.EX2 R6, R20 ;  /* 0x0000001400067308 */ /* 0x000ea20000000800 */
[----:B------:R-:W-:Y:S01]  /*9470*/  FADD.FTZ R5, R133, -R3 ;  /* 0x8000000385057221 */ /* 0x000fe20000010000 */
[----:B------:R-:W-:Y:S01]  /*9480*/  FSEL R4, R7, RZ, P1 ;  /* 0x000000ff07047208 */ /* 0x000fe20000800000 */
[----:B------:R3:W-:Y:S01]  /*9490*/  STL [R1+0x24], R7 ;  /* 0x0000240701007387 */ /* 0x0007e20000100800 */
[----:B------:R-:W-:Y:S01]  /*94a0*/  FSEL R0, R0, RZ, P1 ;  /* 0x000000ff00007208 */ /* 0x000fe20000800000 */
[----:B------:R-:W-:Y:S01]  /*94b0*/  FMUL.FTZ R5, R5, c[0x0][0x23c] ;  /* 0x00008f0005057a20 */ /* 0x000fe20000410000 */
[----:B------:R-:W-:-:S02]  /*94c0*/  MOV R133, R199 ;  /* 0x000000c700857202 */ /* 0x000fc40000000f00 */
[----:B------:R-:W-:Y:S01]  /*94d0*/  MUFU.EX2 R29, R16 ;  /* 0x00000010001d7308 */ /* 0x000fe20000000800 */
[--C-:B------:R-:W-:Y:S02]  /*94e0*/  FFMA.FTZ R21, R21, c[0x0][0x23c], -R0.reuse ;  /* 0x00008f0015157a23 */ /* 0x100fe40000010800 */
[--C-:B------:R-:W-:Y:S02]  /*94f0*/  FFMA.FTZ R18, R18, c[0x0][0x23c], -R0.reuse ;  /* 0x00008f0012127a23 */ /* 0x100fe40000010800 */
[--C-:B------:R-:W-:Y:S02]  /*9500*/  FFMA.FTZ R15, R15, c[0x0][0x23c], -R0.reuse ;  /* 0x00008f000f0f7a23 */ /* 0x100fe40000010800 */
[----:B------:R-:W-:Y:S01]  /*9510*/  FFMA.FTZ R3, R14, c[0x0][0x23c], -R0 ;  /* 0x00008f000e037a23 */ /* 0x000fe20000010800 */
[----:B------:R4:W-:Y:S08]  /*9520*/  MUFU.EX2 R10, R21 ;  /* 0x00000015000a7308 */ /* 0x0009f00000000800 */
[----:B------:R-:W-:Y:S08]  /*9530*/  MUFU.EX2 R33, R17 ;  /* 0x0000001100217308 */ /* 0x000ff00000000800 */
[----:B------:R-:W5:Y:S01]  /*9540*/  MUFU.EX2 R169, R19 ;  /* 0x0000001300a97308 */ /* 0x000f620000000800 */
[----:B----4-:R-:W4:Y:S07]  /*9550*/  LDSM.16.MT88.4 R20, [R206+0x18000] ;  /* 0x01800000ce14783b */ /* 0x010f2e0000004200 */
[----:B------:R1:W-:Y:S08]  /*9560*/  MUFU.EX2 R35, R18 ;  /* 0x0000001200237308 */ /* 0x0003f00000000800 */
[----:B------:R2:W-:Y:S01]  /*9570*/  MUFU.EX2 R27, R15 ;  /* 0x0000000f001b7308 */ /* 0x0005e20000000800 */
[----:B-1----:R-:W1:Y:S07]  /*9580*/  LDSM.16.MT88.4 R16, [R205+0x18000] ;  /* 0x01800000cd10783b */ /* 0x002e6e0000004200 */
[----:B------:R3:W3:Y:S01]  /*9590*/  MUFU.EX2 R168, R3 ;  /* 0x0000000300a87308 */ /* 0x0006e20000000800 */
[----:B--2---:R-:W2:Y:S07]  /*95a0*/  LDSM.16.MT88.4 R12, [R208+0x18000] ;  /* 0x01800000d00c783b */ /* 0x004eae0000004200 */
[----:B------:R-:W4:Y:S01]  /*95b0*/  MUFU.EX2 R8, R5 ;  /* 0x0000000500087308 */ /* 0x000f220000000800 */
[----:B---3--:R-:W-:Y:S01]  /*95c0*/  FADD.FTZ R3, R132, -R4 ;  /* 0x8000000484037221 */ /* 0x008fe20000010000 */
[----:B------:R-:W-:-:S02]  /*95d0*/  MOV R132, R6 ;  /* 0x0000000600847202 */ /* 0x000fc40000000f00 */
[----:B-----5:R-:W-:Y:S01]  /*95e0*/  F2FP.BF16.PACK_AB R6, R169, R33 ;  /* 0x00000021a906723e */ /* 0x020fe200000010ff */
[----:B------:R-:W-:Y:S01]  /*95f0*/  FMUL.FTZ R3, R3, c[0x0][0x23c] ;  /* 0x00008f0003037a20 */ /* 0x000fe20000410000 */
[----:B------:R-:W-:Y:S02]  /*9600*/  F2FP.BF16.PACK_AB R4, R132, R29 ;  /* 0x0000001d8404723e */ /* 0x000fe400000010ff */
[----:B------:R-:W-:Y:S01]  /*9610*/  F2FP.BF16.PACK_AB R7, R168, R35 ;  /* 0x00000023a807723e */ /* 0x000fe200000010ff */
[-C--:B----4-:R-:W-:Y:S01]  /*9620*/  FMUL.FTZ R144, R144, R8.reuse ;  /* 0x0000000890907220 */ /* 0x090fe20000410000 */
[----:B------:R-:W-:Y:S01]  /*9630*/  F2FP.BF16.PACK_AB R5, R10, R27 ;  /* 0x0000001b0a05723e */ /* 0x000fe200000010ff */
[----:B------:R-:W3:Y:S01]  /*9640*/  MUFU.EX2 R3, R3 ;  /* 0x0000000300037308 */ /* 0x000ee20000000800 */
[-C--:B------:R-:W-:Y:S02]  /*9650*/  FMUL.FTZ R145, R145, R8.reuse ;  /* 0x0000000891917220 */ /* 0x080fe40000410000 */
[----:B------:R-:W-:-:S02]  /*9660*/  FMUL.FTZ R148, R148, R8 ;  /* 0x0000000894947220 */ /* 0x000fc40000410000 */
[-C--:B------:R-:W-:Y:S02]  /*9670*/  FMUL.FTZ R149, R149, R8.reuse ;  /* 0x0000000895957220 */ /* 0x080fe40000410000 */
[-C--:B------:R-:W-:Y:S02]  /*9680*/  FMUL.FTZ R136, R136, R8.reuse ;  /* 0x0000000888887220 */ /* 0x080fe40000410000 */
[-C--:B------:R-:W-:Y:S02]  /*9690*/  FMUL.FTZ R137, R137, R8.reuse ;  /* 0x0000000889897220 */ /* 0x080fe40000410000 */
[-C--:B------:R-:W-:Y:S02]  /*96a0*/  FMUL.FTZ R140, R140, R8.reuse ;  /* 0x000000088c8c7220 */ /* 0x080fe40000410000 */
[-C--:B------:R-:W-:Y:S02]  /*96b0*/  FMUL.FTZ R141, R141, R8.reuse ;  /* 0x000000088d8d7220 */ /* 0x080fe40000410000 */
[----:B------:R-:W-:-:S02]  /*96c0*/  FMUL.FTZ R152, R152, R8 ;  /* 0x0000000898987220 */ /* 0x000fc40000410000 */
[-C--:B---3--:R-:W-:Y:S02]  /*96d0*/  FMUL.FTZ R146, R146, R3.reuse ;  /* 0x0000000392927220 */ /* 0x088fe40000410000 */
[-C--:B------:R-:W-:Y:S02]  /*96e0*/  FMUL.FTZ R147, R147, R3.reuse ;  /* 0x0000000393937220 */ /* 0x080fe40000410000 */
[-C--:B------:R-:W-:Y:S02]  /*96f0*/  FMUL.FTZ R150, R150, R3.reuse ;  /* 0x0000000396967220 */ /* 0x080fe40000410000 */
[-C--:B------:R-:W-:Y:S02]  /*9700*/  FMUL.FTZ R151, R151, R3.reuse ;  /* 0x0000000397977220 */ /* 0x080fe40000410000 */
[-C--:B------:R-:W-:Y:S01]  /*9710*/  FMUL.FTZ R138, R138, R3.reuse ;  /* 0x000000038a8a7220 */ /* 0x080fe20000410000 */
[----:B------:R-:W-:Y:S01]  /*9720*/  HMMA.16816.F32.BF16 R144, R4, R20, R144 ;  /* 0x000000140490723c */ /* 0x000fe20000041890 */
[----:B------:R-:W-:-:S02]  /*9730*/  FMUL.FTZ R139, R139, R3 ;  /* 0x000000038b8b7220 */ /* 0x000fc40000410000 */
[-C--:B------:R-:W-:Y:S02]  /*9740*/  FMUL.FTZ R142, R142, R3.reuse ;  /* 0x000000038e8e7220 */ /* 0x080fe40000410000 */
[-C--:B------:R-:W-:Y:S02]  /*9750*/  FMUL.FTZ R143, R143, R3.reuse ;  /* 0x000000038f8f7220 */ /* 0x080fe40000410000 */
[-C--:B------:R-:W-:Y:S01]  /*9760*/  FMUL.FTZ R153, R153, R8.reuse ;  /* 0x0000000899997220 */ /* 0x080fe20000410000 */
[----:B------:R-:W-:Y:S01]  /*9770*/  HMMA.16816.F32.BF16 R244, R4, R22, R148 ;  /* 0x0000001604f4723c */ /* 0x000fe20000041894 */
[-C--:B------:R-:W-:Y:S01]  /*9780*/  FMUL.FTZ R154, R154, R3.reuse ;  /* 0x000000039a9a7220 */ /* 0x080fe20000410000 */
[----:B------:R-:W3:Y:S01]  /*9790*/  LDSM.16.MT88.4 R20, [R205+0x1a000] ;  /* 0x01a00000cd14783b */ /* 0x000ee20000004200 */
        /* <DEDUP_REMOVED lines=9> */
[----:B------:R-:W1:Y:S01]  /*9830*/  LDSM.16.MT88.4 R16, [R207+0x18000] ;  /* 0x01800000cf10783b */ /* 0x000e620000004200 */
[----:B------:R-:W-:-:S02]  /*9840*/  FMUL.FTZ R38, R38, R3 ;  /* 0x0000000326267220 */ /* 0x000fc40000410000 */
[-C--:B------:R-:W-:Y:S02]  /*9850*/  FMUL.FTZ R39, R39, R3.reuse ;  /* 0x0000000327277220 */ /* 0x080fe40000410000 */
[-C--:B------:R-:W-:Y:S02]  /*9860*/  FMUL.FTZ R160, R160, R8.reuse ;  /* 0x00000008a0a07220 */ /* 0x080fe40000410000 */
[C---:B--2---:R-:W-:Y:S01]  /*9870*/  HMMA.16816.F32.BF16 R152, R4.reuse, R12, R152 ;  /* 0x0000000c0498723c */ /* 0x044fe20000041898 */
[-C--:B------:R-:W-:Y:S02]  /*9880*/  FMUL.FTZ R161, R161, R8.reuse ;  /* 0x00000008a1a17220 */ /* 0x080fe40000410000 */
[-C--:B------:R-:W-:Y:S02]  /*9890*/  FMUL.FTZ R162, R162, R3.reuse ;  /* 0x00000003a2a27220 */ /* 0x080fe40000410000 */
[----:B------:R-:W-:Y:S02]  /*98a0*/  FMUL.FTZ R163, R163, R3 ;  /* 0x00000003a3a37220 */ /* 0x000fe40000410000 */
[-C--:B------:R-:W-:Y:S01]  /*98b0*/  FMUL.FTZ R164, R164, R8.reuse ;  /* 0x00000008a4a47220 */ /* 0x080fe20000410000 */
[----:B------:R-:W-:Y:S01]  /*98c0*/  HMMA.16816.F32.BF16 R240, R4, R14, R156 ;  /* 0x0000000e04f0723c */ /* 0x000fe2000004189c */
[----:B------:R-:W2:Y:S01]  /*98d0*/  LDSM.16.MT88.4 R12, [R206+0x1a000] ;  /* 0x01a00000ce0c783b */ /* 0x000ea20000004200 */
[----:B------:R-:W-:-:S02]  /*98e0*/  FMUL.FTZ R165, R165, R8 ;  /* 0x00000008a5a57220 */ /* 0x000fc40000410000 */
[-C--:B------:R-:W-:Y:S02]  /*98f0*/  FMUL.FTZ R166, R166, R3.reuse ;  /* 0x00000003a6a67220 */ /* 0x080fe40000410000 */
[-C--:B------:R-:W-:Y:S02]  /*9900*/  FMUL.FTZ R167, R167, R3.reuse ;  /* 0x00000003a7a77220 */ /* 0x080fe40000410000 */
[-C--:B------:R-:W-:Y:S02]  /*9910*/  FMUL.FTZ R40, R40, R8.reuse ;  /* 0x0000000828287220 */ /* 0x080fe40000410000 */
[----:B------:R-:W-:Y:S01]  /*9920*/  FMUL.FTZ R41, R41, R8 ;  /* 0x0000000829297220 */ /* 0x000fe20000410000 */
[----:B---3--:R-:W-:Y:S01]  /*9930*/  HMMA.16816.F32.BF16 R200, R4, R20, R36 ;  /* 0x0000001404c8723c */ /* 0x008fe20000041824 */
[-C--:B------:R-:W-:Y:S02]  /*9940*/  FMUL.FTZ R42, R42, R3.reuse ;  /* 0x000000032a2a7220 */ /* 0x080fe40000410000 */
[----:B------:R-:W-:-:S02]  /*9950*/  FMUL.FTZ R43, R43, R3 ;  /* 0x000000032b2b7220 */ /* 0x000fc40000410000 */
[-C--:B------:R-:W-:Y:S02]  /*9960*/  FMUL.FTZ R44, R44, R8.reuse ;  /* 0x000000082c2c7220 */ /* 0x080fe40000410000 */
[----:B------:R-:W-:Y:S01]  /*9970*/  FMUL.FTZ R45, R45, R8 ;  /* 0x000000082d2d7220 */ /* 0x000fe20000410000 */
[----:B------:R-:W-:Y:S01]  /*9980*/  MOV R39, R198 ;  /* 0x000000c600277202 */ /* 0x000fe20000000f00 */
[----:B------:R-:W-:Y:S01]  /*9990*/  FMUL.FTZ R46, R46, R3 ;  /* 0x000000032e2e7220 */ /* 0x000fe20000410000 */
[----:B------:R-:W-:Y:S01]  /*99a0*/  MOV R38, R197 ;  /* 0x000000c500267202 */ /* 0x000fe20000000f00 */
[----:B------:R-:W-:Y:S01]  /*99b0*/  FMUL.FTZ R47, R47, R3 ;  /* 0x000000032f2f7220 */ /* 0x000fe20000410000 */
[----:B------:R-:W-:Y:S01]  /*99c0*/  MOV R37, R196 ;  /* 0x000000c400257202 */ /* 0x000fe20000000f00 */
[-C--:B------:R-:W-:Y:S01]  /*99d0*/  FMUL.FTZ R48, R48, R8.reuse ;  /* 0x0000000830307220 */ /* 0x080fe20000410000 */
[----:B-1----:R-:W-:Y:S01]  /*99e0*/  HMMA.16816.F32.BF16 R160, R4, R16, R160 ;  /* 0x0000001004a0723c */ /* 0x002fe200000418a0 */
[----:B------:R-:W-:Y:S01]  /*99f0*/  FMUL.FTZ R49, R49, R8 ;  /* 0x0000000831317220 */ /* 0x000fe20000410000 */
[----:B------:R-:W-:Y:S01]  /*9a00*/  MOV R36, R169 ;  /* 0x000000a900247202 */ /* 0x000fe20000000f00 */
[----:B------:R-:W-:-:S02]  /*9a10*/  FMUL.FTZ R50, R50, R3 ;  /* 0x0000000332327220 */ /* 0x000fc40000410000 */
[-C--:B------:R-:W-:Y:S02]  /*9a20*/  FMUL.FTZ R51, R51, R3.reuse ;  /* 0x0000000333337220 */ /* 0x080fe40000410000 */
[-C--:B------:R-:W-:Y:S01]  /*9a30*/  FMUL.FTZ R52, R52, R8.reuse ;  /* 0x0000000834347220 */ /* 0x080fe20000410000 */
[C---:B------:R-:W-:Y:S01]  /*9a40*/  HMMA.16816.F32.BF16 R236, R4.reuse, R18, R164 ;  /* 0x0000001204ec723c */ /* 0x040fe200000418a4 */
[----:B------:R-:W1:Y:S01]  /*9a50*/  LDSM.16.MT88.4 R16, [R208+0x1a000] ;  /* 0x01a00000d010783b */ /* 0x000e620000004200 */
[-C--:B------:R-:W-:Y:S02]  /*9a60*/  FMUL.FTZ R53, R53, R8.reuse ;  /* 0x0000000835357220 */ /* 0x080fe40000410000 */
[-C--:B------:R-:W-:Y:S02]  /*9a70*/  FMUL.FTZ R54, R54, R3.reuse ;  /* 0x0000000336367220 */ /* 0x080fe40000410000 */
[----:B------:R-:W-:Y:S02]  /*9a80*/  FMUL.FTZ R55, R55, R3 ;  /* 0x0000000337377220 */ /* 0x000fe40000410000 */
[----:B------:R-:W-:Y:S01]  /*9a90*/  HMMA.16816.F32.BF16 R196, R4, R22, R40 ;  /* 0x0000001604c4723c */ /* 0x000fe20000041828 */
[----:B------:R-:W3:Y:S01]  /*9aa0*/  LDSM.16.MT88.4 R20, [R207+0x1a000] ;  /* 0x01a00000cf14783b */ /* 0x000ee20000004200 */
[----:B------:R-:W-:-:S02]  /*9ab0*/  FMUL.FTZ R56, R56, R8 ;  /* 0x0000000838387220 */ /* 0x000fc40000410000 */
[----:B------:R-:W-:Y:S02]  /*9ac0*/  FMUL.FTZ R57, R57, R8 ;  /* 0x0000000839397220 */ /* 0x000fe40000410000 */
[----:B------:R-:W-:Y:S01]  /*9ad0*/  FMUL.FTZ R58, R58, R3 ;  /* 0x000000033a3a7220 */ /* 0x000fe20000410000 */
[----:B------:R-:W-:Y:S01]  /*9ae0*/  MOV R40, R191 ;  /* 0x000000bf00287202 */ /* 0x000fe20000000f00 */
[C---:B--2---:R-:W-:Y:S01]  /*9af0*/  HMMA.16816.F32.BF16 R180, R4.reuse, R14, R48 ;  /* 0x0000000e04b4723c */ /* 0x044fe20000041830 */
[----:B------:R-:W-:Y:S01]  /*9b00*/  FMUL.FTZ R59, R59, R3 ;  /* 0x000000033b3b7220 */ /* 0x000fe20000410000 */
[----:B------:R-:W-:Y:S01]  /*9b10*/  MOV R43, R168 ;  /* 0x000000a8002b7202 */ /* 0x000fe20000000f00 */
[-C--:B------:R-:W-:Y:S01]  /*9b20*/  FMUL.FTZ R60, R60, R8.reuse ;  /* 0x000000083c3c7220 */ /* 0x080fe20000410000 */
[----:B------:R-:W-:Y:S01]  /*9b30*/  MOV R42, R35 ;  /* 0x00000023002a7202 */ /* 0x000fe20000000f00 */
[----:B------:R-:W-:Y:S01]  /*9b40*/  FMUL.FTZ R61, R61, R8 ;  /* 0x000000083d3d7220 */ /* 0x000fe20000410000 */
[----:B------:R-:W-:Y:S01]  /*9b50*/  MOV R41, R33 ;  /* 0x0000002100297202 */ /* 0x000fe20000000f00 */
[-C--:B------:R-:W-:Y:S01]  /*9b60*/  FMUL.FTZ R62, R62, R3.reuse ;  /* 0x000000033e3e7220 */ /* 0x080fe20000410000 */
[----:B------:R-:W-:Y:S01]  /*9b70*/  HMMA.16816.F32.BF16 R188, R4, R12, R44 ;  /* 0x0000000c04bc723c */ /* 0x000fe2000004182c */
[----:B------:R-:W2:Y:S01]  /*9b80*/  LDSM.16.MT88.4 R12, [R205+0x1c000] ;  /* 0x01c00000cd0c783b */ /* 0x000ea20000004200 */
[----:B------:R-:W-:-:S02]  /*9b90*/  FMUL.FTZ R63, R63, R3 ;  /* 0x000000033f3f7220 */ /* 0x000fc40000410000 */
[-C--:B------:R-:W-:Y:S02]  /*9ba0*/  FMUL.FTZ R64, R64, R8.reuse ;  /* 0x0000000840407220 */ /* 0x080fe40000410000 */
[----:B------:R-:W-:Y:S01]  /*9bb0*/  FMUL.FTZ R65, R65, R8 ;  /* 0x0000000841417220 */ /* 0x000fe20000410000 */
[----:B------:R-:W-:Y:S01]  /*9bc0*/  MOV R47, R34 ;  /* 0x00000022002f7202 */ /* 0x000fe20000000f00 */
[-C--:B------:R-:W-:Y:S02]  /*9bd0*/  FMUL.FTZ R66, R66, R3.reuse ;  /* 0x0000000342427220 */ /* 0x080fe40000410000 */
[----:B------:R-:W-:Y:S02]  /*9be0*/  FMUL.FTZ R67, R67, R3 ;  /* 0x0000000343437220 */ /* 0x000fe40000410000 */
[-C--:B------:R-:W-:Y:S02]  /*9bf0*/  FMUL.FTZ R68, R68, R8.reuse ;  /* 0x0000000844447220 */ /* 0x080fe40000410000 */
[----:B------:R-:W-:-:S02]  /*9c00*/  FMUL.FTZ R69, R69, R8 ;  /* 0x0000000845457220 */ /* 0x000fc40000410000 */
[-C--:B------:R-:W-:Y:S01]  /*9c10*/  FMUL.FTZ R70, R70, R3.reuse ;  /* 0x0000000346467220 */ /* 0x080fe20000410000 */
[C---:B-1----:R-:W-:Y:S01]  /*9c20*/  HMMA.16816.F32.BF16 R172, R4.reuse, R16, R52 ;  /* 0x0000001004ac723c */ /* 0x042fe20000041834 */
[-C--:B------:R-:W-:Y:S02]  /*9c30*/  FMUL.FTZ R71, R71, R3.reuse ;  /* 0x0000000347477220 */ /* 0x080fe40000410000 */
[-C--:B------:R-:W-:Y:S02]  /*9c40*/  FMUL.FTZ R72, R72, R8.reuse ;  /* 0x0000000848487220 */ /* 0x080fe40000410000 */
[-C--:B------:R-:W-:Y:S02]  /*9c50*/  FMUL.FTZ R73, R73, R8.reuse ;  /* 0x0000000849497220 */ /* 0x080fe40000410000 */
[-C--:B------:R-:W-:Y:S01]  /*9c60*/  FMUL.FTZ R74, R74, R3.reuse ;  /* 0x000000034a4a7220 */ /* 0x080fe20000410000 */
[C---:B------:R-:W-:Y:S01]  /*9c70*/  HMMA.16816.F32.BF16 R168, R4.reuse, R18, R56 ;  /* 0x0000001204a8723c */ /* 0x040fe20000041838 */
[----:B------:R-:W-:Y:S01]  /*9c80*/  FMUL.FTZ R75, R75, R3 ;  /* 0x000000034b4b7220 */ /* 0x000fe20000410000 */
[----:B------:R-:W1:Y:S01]  /*9c90*/  LDSM.16.MT88.4 R16, [R206+0x1c000] ;  /* 0x01c00000ce10783b */ /* 0x000e620000004200 */
[-C--:B------:R-:W-:Y:S01]  /*9ca0*/  FMUL.FTZ R76, R76, R8.reuse ;  /* 0x000000084c4c7220 */ /* 0x080fe20000410000 */
[----:B------:R-:W-:Y:S01]  /*9cb0*/  MOV R55, R41 ;  /* 0x0000002900377202 */ /* 0x000fe20000000f00 */
[----:B------:R-:W-:Y:S01]  /*9cc0*/  FMUL.FTZ R77, R77, R8 ;  /* 0x000000084d4d7220 */ /* 0x000fe20000410000 */
[----:B------:R-:W-:Y:S01]  /*9cd0*/  MOV R54, R42 ;  /* 0x0000002a00367202 */ /* 0x000fe20000000f00 */
[-C--:B------:R-:W-:Y:S01]  /*9ce0*/  FMUL.FTZ R78, R78, R3.reuse ;  /* 0x000000034e4e7220 */ /* 0x080fe20000410000 */
[C---:B---3--:R-:W-:Y:S01]  /*9cf0*/  HMMA.16816.F32.BF16 R156, R4.reuse, R20, R60 ;  /* 0x00000014049c723c */ /* 0x048fe2000004183c */
[----:B------:R-:W-:Y:S01]  /*9d00*/  FMUL.FTZ R79, R79, R3 ;  /* 0x000000034f4f7220 */ /* 0x000fe20000410000 */
[----:B------:R-:W-:Y:S01]  /*9d10*/  MOV R56, R132 ;  /* 0x0000008400387202 */ /* 0x000fe20000000f00 */
[-C--:B------:R-:W-:Y:S01]  /*9d20*/  FMUL.FTZ R84, R84, R8.reuse ;  /* 0x0000000854547220 */ /* 0x080fe20000410000 */
[----:B------:R-:W-:Y:S01]  /*9d30*/  MOV R132, R31 ;  /* 0x0000001f00847202 */ /* 0x000fe20000000f00 */
[-C--:B------:R-:W-:Y:S01]  /*9d40*/  FMUL.FTZ R85, R85, R8.reuse ;  /* 0x0000000855557220 */ /* 0x080fe20000410000 */
[----:B------:R-:W-:Y:S01]  /*9d50*/  MOV R53, R43 ;  /* 0x0000002b00357202 */ /* 0x000fe20000000f00 */
[-C--:B------:R-:W-:Y:S01]  /*9d60*/  FMUL.FTZ R86, R86, R3.reuse ;  /* 0x0000000356567220 */ /* 0x080fe20000410000 */
[C---:B------:R-:W-:Y:S01]  /*9d70*/  HMMA.16816.F32.BF16 R148, R4.reuse, R22, R64 ;  /* 0x000000160494723c */ /* 0x040fe20000041840 */
[----:B------:R-:W3:Y:S01]  /*9d80*/  LDSM.16.MT88.4 R20, [R208+0x1c000] ;  /* 0x01c00000d014783b */ /* 0x000ee20000004200 */
[----:B------:R-:W-:Y:S01]  /*9d90*/  FMUL.FTZ R87, R87, R3 ;  /* 0x0000000357577220 */ /* 0x000fe20000410000 */
[----:B------:R-:W-:Y:S01]  /*9da0*/  MOV R61, R27 ;  /* 0x0000001b003d7202 */ /* 0x000fe20000000f00 */
[-C--:B------:R-:W-:Y:S01]  /*9db0*/  FMUL.FTZ R88, R88, R8.reuse ;  /* 0x0000000858587220 */ /* 0x080fe20000410000 */
[----:B------:R-:W-:Y:S01]  /*9dc0*/  MOV R60, R25 ;  /* 0x00000019003c7202 */ /* 0x000fe20000000f00 */
[----:B------:R-:W-:Y:S01]  /*9dd0*/  FMUL.FTZ R89, R89, R8 ;  /* 0x0000000859597220 */ /* 0x000fe20000410000 */
[----:B------:R-:W-:Y:S01]  /*9de0*/  MOV R66, R26 ;  /* 0x0000001a00427202 */ /* 0x000fe20000000f00 */
[C---:B--2---:R-:W-:Y:S01]  /*9df0*/  HMMA.16816.F32.BF16 R164, R4.reuse, R12, R68 ;  /* 0x0000000c04a4723c */ /* 0x044fe20000041844 */
[-C--:B------:R-:W-:Y:S01]  /*9e00*/  FMUL.FTZ R90, R90, R3.reuse ;  /* 0x000000035a5a7220 */ /* 0x080fe20000410000 */
[----:B------:R-:W-:Y:S01]  /*9e10*/  MOV R64, R24 ;  /* 0x0000001800407202 */ /* 0x000fe20000000f00 */
[----:B------:R-:W-:Y:S01]  /*9e20*/  FMUL.FTZ R91, R91, R3 ;  /* 0x000000035b5b7220 */ /* 0x000fe20000410000 */
[----:B------:R-:W-:Y:S01]  /*9e30*/  LDSM.16.MT88.4 R24, [R207+0x1e000] ;  /* 0x01e00000cf18783b */ /* 0x000fe20000004200 */
[-C--:B------:R-:W-:Y:S01]  /*9e40*/  FMUL.FTZ R92, R92, R8.reuse ;  /* 0x000000085c5c7220 */ /* 0x080fe20000410000 */
[----:B------:R-:W-:Y:S01]  /*9e50*/  MOV R67, R133 ;  /* 0x0000008500437202 */ /* 0x000fe20000000f00 */
[----:B------:R-:W-:Y:S01]  /*9e60*/  FMUL.FTZ R93, R93, R8 ;  /* 0x000000085d5d7220 */ /* 0x000fe20000410000 */
[C---:B------:R-:W-:Y:S01]  /*9e70*/  HMMA.16816.F32.BF16 R184, R4.reuse, R14, R72 ;  /* 0x0000000e04b8723c */ /* 0x040fe20000041848 */
[----:B------:R-:W2:Y:S01]  /*9e80*/  LDSM.16.MT88.4 R12, [R207+0x1c000] ;  /* 0x01c00000cf0c783b */ /* 0x000ea20000004200 */
[----:B------:R-:W-:Y:S01]  /*9e90*/  FMUL.FTZ R94, R94, R3 ;  /* 0x000000035e5e7220 */ /* 0x000fe20000410000 */
[----:B------:R-:W-:Y:S01]  /*9ea0*/  MOV R71, R9 ;  /* 0x0000000900477202 */ /* 0x000fe20000000f00 */
[----:B------:R-:W-:Y:S01]  /*9eb0*/  FMUL.FTZ R95, R95, R3 ;  /* 0x000000035f5f7220 */ /* 0x000fe20000410000 */
[----:B------:R-:W-:Y:S01]  /*9ec0*/  MOV R133, R30 ;  /* 0x0000001e00857202 */ /* 0x000fe20000000f00 */
[-C--:B------:R-:W-:Y:S01]  /*9ed0*/  FMUL.FTZ R96, R96, R8.reuse ;  /* 0x0000000860607220 */ /* 0x080fe20000410000 */
[----:B------:R-:W-:Y:S01]  /*9ee0*/  MOV R63, R29 ;  /* 0x0000001d003f7202 */ /* 0x000fe20000000f00 */
[----:B------:R-:W-:Y:S01]  /*9ef0*/  FMUL.FTZ R97, R97, R8 ;  /* 0x0000000861617220 */ /* 0x000fe20000410000 */
[----:B------:R-:W-:Y:S01]  /*9f00*/  MOV R62, R28 ;  /* 0x0000001c003e7202 */ /* 0x000fe20000000f00 */
[-C--:B------:R-:W-:Y:S01]  /*9f10*/  FMUL.FTZ R98, R98, R3.reuse ;  /* 0x0000000362627220 */ /* 0x080fe20000410000 */
[C---:B-1----:R-:W-:Y:S01]  /*9f20*/  HMMA.16816.F32.BF16 R140, R4.reuse, R16, R76 ;  /* 0x00000010048c723c */ /* 0x042fe2000004184c */
[-C--:B------:R-:W-:Y:S01]  /*9f30*/  FMUL.FTZ R99, R99, R3.reuse ;  /* 0x0000000363637220 */ /* 0x080fe20000410000 */
[----:B------:R-:W-:Y:S01]  /*9f40*/  LDSM.16.MT88.4 R28, [R208+0x18800] ;  /* 0x01880000d01c783b */ /* 0x000fe20000004200 */
        /* <DEDUP_REMOVED lines=8> */
[--C-:B------:R-:W-:Y:S01]  /*9fd0*/  FFMA.FTZ R9, R192, c[0x0][0x23c], -R2.reuse ;  /* 0x00008f00c0097a23 */ /* 0x100fe20000010802 */
[----:B------:R-:W-:Y:S01]  /*9fe0*/  MOV R58, R38 ;  /* 0x00000026003a7202 */ /* 0x000fe20000000f00 */
[-C--:B------:R-:W-:Y:S01]  /*9ff0*/  FMUL.FTZ R108, R108, R8.reuse ;  /* 0x000000086c6c7220 */ /* 0x080fe20000410000 */
[C---:B---3--:R-:W-:Y:S01]  /*a000*/  HMMA.16816.F32.BF16 R32, R4.reuse, R20, R84 ;  /* 0x000000140420723c */ /* 0x048fe20000041854 */
[----:B------:R1:W-:Y:S01]  /*a010*/  MUFU.EX2 R68, R9 ;  /* 0x0000000900447308 */ /* 0x0003e20000000800 */
[----:B------:R-:W-:Y:S01]  /*a020*/  FMUL.FTZ R109, R109, R8 ;  /* 0x000000086d6d7220 */ /* 0x000fe20000410000 */
[----:B------:R-:W-:Y:S01]  /*a030*/  MOV R57, R39 ;  /* 0x0000002700397202 */ /* 0x000fe20000000f00 */
[-C--:B------:R-:W-:Y:S01]  /*a040*/  FMUL.FTZ R110, R110, R3.reuse ;  /* 0x000000036e6e7220 */ /* 0x080fe20000410000 */
[----:B------:R-:W-:Y:S01]  /*a050*/  MOV R72, R64 ;  /* 0x0000004000487202 */ /* 0x000fe20000000f00 */
[----:B------:R-:W-:Y:S01]  /*a060*/  FMUL.FTZ R111, R111, R3 ;  /* 0x000000036f6f7220 */ /* 0x000fe20000410000 */
[----:B------:R-:W-:Y:S01]  /*a070*/  MOV R86, R47 ;  /* 0x0000002f00567202 */ /* 0x000fe20000000f00 */
[C---:B------:R-:W-:Y:S01]  /*a080*/  HMMA.16816.F32.BF16 R88, R4.reuse, R22, R88 ;  /* 0x000000160458723c */ /* 0x040fe20000041858 */
[----:B------:R-:W3:Y:S01]  /*a090*/  LDSM.16.MT88.4 R20, [R206+0x1e000] ;  /* 0x01e00000ce14783b */ /* 0x000ee20000004200 */
[----:B------:R-:W-:Y:S01]  /*a0a0*/  FMUL.FTZ R112, R112, R8 ;  /* 0x0000000870707220 */ /* 0x000fe20000410000 */
[----:B------:R-:W-:Y:S01]  /*a0b0*/  MOV R74, R66 ;  /* 0x00000042004a7202 */ /* 0x000fe20000000f00 */
[----:B------:R-:W-:Y:S01]  /*a0c0*/  FMUL.FTZ R113, R113, R8 ;  /* 0x0000000871717220 */ /* 0x000fe20000410000 */
[----:B------:R-:W-:Y:S01]  /*a0d0*/  MOV R75, R67 ;  /* 0x00000043004b7202 */ /* 0x000fe20000000f00 */
[-C--:B------:R-:W-:Y:S01]  /*a0e0*/  FMUL.FTZ R114, R114, R3.reuse ;  /* 0x0000000372727220 */ /* 0x080fe20000410000 */
[----:B------:R-:W-:Y:S01]  /*a0f0*/  MOV R64, R52 ;  /* 0x0000003400407202 */ /* 0x000fe20000000f00 */
[C---:B--2---:R-:W-:Y:S01]  /*a100*/  HMMA.16816.F32.BF16 R92, R4.reuse, R12, R92 ;  /* 0x0000000c045c723c */ /* 0x044fe2000004185c */
[----:B-1----:R-:W-:Y:S01]  /*a110*/  FFMA.FTZ R9, R134, c[0x0][0x23c], -R2 ;  /* 0x00008f0086097a23 */ /* 0x002fe20000010802 */
[----:B------:R-:W-:Y:S01]  /*a120*/  MOV R66, R54 ;  /* 0x0000003600427202 */ /* 0x000fe20000000f00 */
[----:B------:R-:W-:Y:S01]  /*a130*/  FMUL.FTZ R115, R115, R3 ;  /* 0x0000000373737220 */ /* 0x000fe20000410000 */
[----:B------:R-:W-:Y:S01]  /*a140*/  MOV R67, R55 ;  /* 0x0000003700437202 */ /* 0x000fe20000000f00 */
[-C--:B------:R-:W-:Y:S01]  /*a150*/  FMUL.FTZ R116, R116, R8.reuse ;  /* 0x0000000874747220 */ /* 0x080fe20000410000 */
[----:B------:R1:W2:Y:S01]  /*a160*/  MUFU.EX2 R87, R9 ;  /* 0x0000000900577308 */ /* 0x0002a20000000800 */
[----:B------:R-:W-:Y:S01]  /*a170*/  FMUL.FTZ R117, R117, R8 ;  /* 0x0000000875757220 */ /* 0x000fe20000410000 */
[C---:B------:R-:W-:Y:S01]  /*a180*/  HMMA.16816.F32.BF16 R96, R4.reuse, R14, R96 ;  /* 0x0000000e0460723c */ /* 0x040fe20000041860 */
[----:B------:R-:W4:Y:S01]  /*a190*/  LDSM.16.MT88.4 R12, [R208+0x1e000] ;  /* 0x01e00000d00c783b */ /* 0x000f220000004200 */
[----:B------:R-:W-:Y:S01]  /*a1a0*/  FMUL.FTZ R118, R118, R3 ;  /* 0x0000000376767220 */ /* 0x000fe20000410000 */
[----:B------:R-:W-:Y:S01]  /*a1b0*/  MOV R69, R57 ;  /* 0x0000003900457202 */ /* 0x000fe20000000f00 */
[----:B------:R-:W-:Y:S01]  /*a1c0*/  FMUL.FTZ R119, R119, R3 ;  /* 0x0000000377777220 */ /* 0x000fe20000410000 */
[----:B------:R-:W-:Y:S01]  /*a1d0*/  MOV R70, R58 ;  /* 0x0000003a00467202 */ /* 0x000fe20000000f00 */
[----:B------:R-:W-:Y:S01]  /*a1e0*/  FMUL.FTZ R120, R120, R8 ;  /* 0x0000000878787220 */ /* 0x000fe20000410000 */
[----:B------:R-:W-:Y:S01]  /*a1f0*/  MOV R85, R40 ;  /* 0x0000002800557202 */ /* 0x000fe20000000f00 */
[----:B------:R-:W-:Y:S01]  /*a200*/  HMMA.16816.F32.BF16 R80, R4, R18, R80 ;  /* 0x000000120450723c */ /* 0x000fe20000041850 */
[----:B------:R-:W5:Y:S01]  /*a210*/  LDSM.16.MT88.4 R16, [R205+0x1e000] ;  /* 0x01e00000cd10783b */ /* 0x000f620000004200 */
[----:B------:R-:W-:Y:S01]  /*a220*/  FMUL.FTZ R121, R121, R8 ;  /* 0x0000000879797220 */ /* 0x000fe20000410000 */
[----:B------:R-:W-:Y:S01]  /*a230*/  MOV R192, R133 ;  /* 0x0000008500c07202 */ /* 0x000fe20000000f00 */
[----:B------:R-:W-:-:S02]  /*a240*/  FMUL.FTZ R122, R122, R3 ;  /* 0x000000037a7a7220 */ /* 0x000fc40000410000 */
[-C--:B------:R-:W-:Y:S02]  /*a250*/  FMUL.FTZ R123, R123, R3.reuse ;  /* 0x000000037b7b7220 */ /* 0x080fe40000410000 */
[--C-:B-1----:R-:W-:Y:S02]  /*a260*/  FFMA.FTZ R9, R135, c[0x0][0x23c], -R2.reuse ;  /* 0x00008f0087097a23 */ /* 0x102fe40000010802 */
[----:B------:R-:W-:Y:S01]  /*a270*/  FFMA.FTZ R10, R176, c[0x0][0x23c], -R2 ;  /* 0x00008f00b00a7a23 */ /* 0x000fe20000010802 */
[----:B------:R-:W-:Y:S01]  /*a280*/  MOV R176, R62 ;  /* 0x0000003e00b07202 */ /* 0x000fe20000000f00 */
[----:B------:R1:W-:Y:S01]  /*a290*/  MUFU.EX2 R73, R9 ;  /* 0x0000000900497308 */ /* 0x0003e20000000800 */
[-C--:B------:R-:W-:Y:S02]  /*a2a0*/  FMUL.FTZ R100, R100, R8.reuse ;  /* 0x0000000864647220 */ /* 0x080fe40000410000 */
[----:B------:R-:W-:Y:S01]  /*a2b0*/  FMUL.FTZ R101, R101, R8 ;  /* 0x0000000865657220 */ /* 0x000fe20000410000 */
[----:B---3--:R-:W-:Y:S01]  /*a2c0*/  HMMA.16816.F32.BF16 R108, R4, R20, R108 ;  /* 0x00000014046c723c */ /* 0x008fe2000004186c */
[----:B------:R-:W-:-:S03]  /*a2d0*/  FMUL.FTZ R102, R102, R3 ;  /* 0x0000000366667220 */ /* 0x000fc60000410000 */
[----:B------:R3:W-:Y:S01]  /*a2e0*/  MUFU.EX2 R78, R10 ;  /* 0x0000000a004e7308 */ /* 0x0007e20000000800 */
[----:B------:R-:W-:Y:S02]  /*a2f0*/  FMUL.FTZ R103, R103, R3 ;  /* 0x0000000367677220 */ /* 0x000fe40000410000 */
[-C--:B------:R-:W-:Y:S01]  /*a300*/  FMUL.FTZ R104, R104, R8.reuse ;  /* 0x0000000868687220 */ /* 0x080fe20000410000 */
[----:B------:R-:W-:Y:S01]  /*a310*/  HMMA.16816.F32.BF16 R112, R4, R22, R112 ;  /* 0x000000160470723c */ /* 0x000fe20000041870 */
[----:B------:R-:W2:Y:S01]  /*a320*/  LDSM.16.MT88.4 R20, [R205+0x18800] ;  /* 0x01880000cd14783b */ /* 0x000ea20000004200 */
[----:B------:R-:W-:Y:S02]  /*a330*/  FMUL.FTZ R105, R105, R8 ;  /* 0x0000000869697220 */ /* 0x000fe40000410000 */
[----:B-1----:R-:W-:Y:S01]  /*a340*/  FFMA.FTZ R9, R177, c[0x0][0x23c], -R0 ;  /* 0x00008f00b1097a23 */ /* 0x002fe20000010800 */
[----:B------:R-:W-:Y:S01]  /*a350*/  MOV R177, R61 ;  /* 0x0000003d00b17202 */ /* 0x000fe20000000f00 */
[----:B------:R-:W-:-:S02]  /*a360*/  FMUL.FTZ R106, R106, R3 ;  /* 0x000000036a6a7220 */ /* 0x000fc40000410000 */
[C---:B----4-:R-:W-:Y:S01]  /*a370*/  HMMA.16816.F32.BF16 R48, R4.reuse, R12, R116 ;  /* 0x0000000c0430723c */ /* 0x050fe20000041874 */
[----:B------:R1:W-:Y:S01]  /*a380*/  MUFU.EX2 R77, R9 ;  /* 0x00000009004d7308 */ /* 0x0003e20000000800 */
[----:B------:R-:W-:Y:S02]  /*a390*/  FMUL.FTZ R107, R107, R3 ;  /* 0x000000036b6b7220 */ /* 0x000fe40000410000 */
[----:B---3--:R-:W-:Y:S02]  /*a3a0*/  FFMA.FTZ R10, R193, c[0x0][0x23c], -R0 ;  /* 0x00008f00c10a7a23 */ /* 0x008fe40000010800 */
[-C--:B------:R-:W-:Y:S02]  /*a3b0*/  FMUL.FTZ R124, R124, R8.reuse ;  /* 0x000000087c7c7220 */ /* 0x080fe40000410000 */
[----:B------:R-:W-:Y:S01]  /*a3c0*/  HMMA.16816.F32.BF16 R120, R4, R14, R120 ;  /* 0x0000000e0478723c */ /* 0x000fe20000041878 */
[----:B------:R-:W3:Y:S01]  /*a3d0*/  LDSM.16.MT88.4 R12, [R207+0x18800] ;  /* 0x01880000cf0c783b */ /* 0x000ee20000004200 */
[----:B------:R4:W2:Y:S01]  /*a3e0*/  MUFU.EX2 R84, R10 ;  /* 0x0000000a00547308 */ /* 0x0008a20000000800 */
[----:B------:R-:W-:-:S02]  /*a3f0*/  FMUL.FTZ R125, R125, R8 ;  /* 0x000000087d7d7220 */ /* 0x000fc40000410000 */
[-C--:B------:R-:W-:Y:S02]  /*a400*/  FMUL.FTZ R126, R126, R3.reuse ;  /* 0x000000037e7e7220 */ /* 0x080fe40000410000 */
[-C--:B------:R-:W-:Y:S01]  /*a410*/  FMUL.FTZ R127, R127, R3.reuse ;  /* 0x000000037f7f7220 */ /* 0x080fe20000410000 */
[C---:B-----5:R-:W-:Y:S01]  /*a420*/  HMMA.16816.F32.BF16 R100, R4.reuse, R16, R100 ;  /* 0x000000100464723c */ /* 0x060fe20000041864 */
[----:B-1----:R-:W-:Y:S01]  /*a430*/  FFMA.FTZ R9, R179, c[0x0][0x23c], -R0 ;  /* 0x00008f00b3097a23 */ /* 0x002fe20000010800 */
[----:B------:R-:W-:Y:S01]  /*a440*/  MOV R179, R74 ;  /* 0x0000004a00b37202 */ /* 0x000fe20000000f00 */
[-C--:B------:R-:W-:Y:S02]  /*a450*/  FMUL.FTZ R128, R128, R8.reuse ;  /* 0x0000000880807220 */ /* 0x080fe40000410000 */
[----:B------:R1:W-:Y:S01]  /*a460*/  MUFU.EX2 R79, R9 ;  /* 0x00000009004f7308 */ /* 0x0003e20000000800 */
[----:B------:R-:W-:Y:S02]  /*a470*/  FMUL.FTZ R129, R129, R8 ;  /* 0x0000000881817220 */ /* 0x000fe40000410000 */
[-C--:B------:R-:W-:Y:S01]  /*a480*/  FMUL.FTZ R130, R130, R3.reuse ;  /* 0x0000000382827220 */ /* 0x080fe20000410000 */
[----:B------:R-:W-:Y:S01]  /*a490*/  HMMA.16816.F32.BF16 R104, R4, R18, R104 ;  /* 0x000000120468723c */ /* 0x000fe20000041868 */
[----:B------:R-:W-:Y:S01]  /*a4a0*/  FMUL.FTZ R131, R131, R3 ;  /* 0x0000000383837220 */ /* 0x000fe20000410000 */
[----:B------:R-:W-:Y:S01]  /*a4b0*/  LDSM.16.MT88.4 R16, [R206+0x18800] ;  /* 0x01880000ce10783b */ /* 0x000fe20000004200 */
[----:B----4-:R-:W-:-:S05]  /*a4c0*/  MOV R10, R60 ;  /* 0x0000003c000a7202 */ /* 0x010fca0000000f00 */
[----:B------:R-:W-:Y:S01]  /*a4d0*/  HMMA.16816.F32.BF16 R124, R4, R24, R124 ;  /* 0x00000018047c723c */ /* 0x000fe2000004187c */
[----:B-1----:R-:W-:-:S04]  /*a4e0*/  FFMA.FTZ R9, R178, c[0x0][0x23c], -R0 ;  /* 0x00008f00b2097a23 */ /* 0x002fc80000010800 */
[----:B------:R-:W1:Y:S03]  /*a4f0*/  MUFU.EX2 R178, R9 ;  /* 0x0000000900b27308 */ /* 0x000e660000000800 */
[----:B------:R-:W-:Y:S01]  /*a500*/  HMMA.16816.F32.BF16 R128, R4, R26, R128 ;  /* 0x0000001a0480723c */ /* 0x000fe20000041880 */
[----:B------:R-:W4:Y:S06]  /*a510*/  LDSM.16.MT88.4 R24, [R205+0x1a800] ;  /* 0x01a80000cd18783b */ /* 0x000f2c0000004200 */
[----:B--2---:R-:W-:-:S02]  /*a520*/  F2FP.BF16.PACK_AB R4, R87, R68 ;  /* 0x000000445704723e */ /* 0x004fc400000010ff */
[----:B------:R-:W-:Y:S02]  /*a530*/  F2FP.BF16.PACK_AB R5, R77, R84 ;  /* 0x000000544d05723e */ /* 0x000fe400000010ff */
[----:B------:R-:W-:Y:S02]  /*a540*/  F2FP.BF16.PACK_AB R6, R73, R78 ;  /* 0x0000004e4906723e */ /* 0x000fe400000010ff */
[----:B-1----:R-:W-:Y:S01]  /*a550*/  F2FP.BF16.PACK_AB R7, R178, R79 ;  /* 0x0000004fb207723e */ /* 0x002fe200000010ff */
[----:B------:R-:W-:-:S06]  /*a560*/  FFMA.FTZ R9, R252, c[0x0][0x23c], -R2 ;  /* 0x00008f00fc097a23 */ /* 0x000fcc0000010802 */
[C---:B------:R-:W-:Y:S07]  /*a570*/  HMMA.16816.F32.BF16 R44, R4.reuse, R30, R240 ;  /* 0x0000001e042c723c */ /* 0x040fee00000418f0 */
[----:B------:R-:W-:Y:S01]  /*a580*/  MOV R241, R65 ;  /* 0x0000004100f17202 */ /* 0x000fe20000000f00 */
[----:B------:R-:W-:Y:S01]  /*a590*/  HMMA.16816.F32.BF16 R136, R4, R20, R136 ;  /* 0x000000140488723c */ /* 0x000fe20000041888 */
[----:B------:R-:W-:Y:S02]  /*a5a0*/  MOV R65, R53 ;  /* 0x0000003500417202 */ /* 0x000fe40000000f00 */
[----:B------:R-:W-:-:S02]  /*a5b0*/  MOV R243, R71 ;  /* 0x0000004700f37202 */ /* 0x000fc40000000f00 */
[----:B------:R-:W-:Y:S02]  /*a5c0*/  MOV R242, R68 ;  /* 0x0000004400f27202 */ /* 0x000fe40000000f00 */
[----:B------:R-:W-:Y:S01]  /*a5d0*/  MOV R68, R56 ;  /* 0x0000003800447202 */ /* 0x000fe20000000f00 */
[C---:B------:R-:W-:Y:S01]  /*a5e0*/  HMMA.16816.F32.BF16 R36, R4.reuse, R22, R248 ;  /* 0x000000160424723c */ /* 0x040fe200000418f8 */
[----:B------:R-:W1:Y:S01]  /*a5f0*/  LDSM.16.MT88.4 R20, [R206+0x1a800] ;  /* 0x01a80000ce14783b */ /* 0x000e620000004200 */
[----:B------:R-:W-:Y:S02]  /*a600*/  MOV R71, R59 ;  /* 0x0000003b00477202 */ /* 0x000fe40000000f00 */
[----:B------:R-:W-:Y:S02]  /*a610*/  MOV R193, R68 ;  /* 0x0000004400c17202 */ /* 0x000fe40000000f00 */
[----:B------:R-:W-:Y:S02]  /*a620*/  MOV R240, R65 ;  /* 0x0000004100f07202 */ /* 0x000fe40000000f00 */
[----:B---3--:R-:W-:Y:S01]  /*a630*/  HMMA.16816.F32.BF16 R160, R4, R12, R160 ;  /* 0x0000000c04a0723c */ /* 0x008fe200000418a0 */
[----:B------:R-:W-:-:S02]  /*a640*/  MOV R248, R78 ;  /* 0x0000004e00f87202 */ /* 0x000fc40000000f00 */
[----:B------:R-:W-:Y:S02]  /*a650*/  MOV R249, R79 ;  /* 0x0000004f00f97202 */ /* 0x000fe40000000f00 */
[----:B------:R-:W-:Y:S02]  /*a660*/  MOV R250, R72 ;  /* 0x0000004800fa7202 */ /* 0x000fe40000000f00 */
[----:B------:R-:W-:Y:S01]  /*a670*/  MOV R251, R73 ;  /* 0x0000004900fb7202 */ /* 0x000fe20000000f00 */
[C---:B------:R-:W-:Y:S01]  /*a680*/  HMMA.16816.F32.BF16 R52, R4.reuse, R14, R236 ;  /* 0x0000000e0434723c */ /* 0x040fe200000418ec */
[----:B------:R-:W2:Y:S06]  /*a690*/  LDSM.16.MT88.4 R12, [R207+0x1a800] ;  /* 0x01a80000cf0c783b */ /* 0x000eac0000004200 */
[----:B------:R-:W-:Y:S01]  /*a6a0*/  MOV R238, R69 ;  /* 0x0000004500ee7202 */ /* 0x000fe20000000f00 */
[----:B----4-:R-:W-:Y:S01]  /*a6b0*/  HMMA.16816.F32.BF16 R56, R4, R24, R200 ;  /* 0x000000180438723c */ /* 0x010fe200000418c8 */
[----:B------:R-:W-:-:S02]  /*a6c0*/  MOV R239, R71 ;  /* 0x0000004700ef7202 */ /* 0x000fc40000000f00 */
[----:B------:R-:W-:Y:S02]  /*a6d0*/  MOV R237, R66 ;  /* 0x0000004200ed7202 */ /* 0x000fe40000000f00 */
[----:B------:R-:W-:Y:S02]  /*a6e0*/  MOV R236, R86 ;  /* 0x0000005600ec7202 */ /* 0x000fe40000000f00 */
[----:B------:R-:W-:Y:S01]  /*a6f0*/  MOV R201, R63 ;  /* 0x0000003f00c97202 */ /* 0x000fe20000000f00 */
[----:B------:R-:W-:Y:S01]  /*a700*/  HMMA.16816.F32.BF16 R40, R4, R18, R244 ;  /* 0x000000120428723c */ /* 0x000fe200000418f4 */
[----:B------:R-:W-:Y:S01]  /*a710*/  MOV R200, R84 ;  /* 0x0000005400c87202 */ /* 0x000fe20000000f00 */
[----:B------:R3:W-:Y:S01]  /*a720*/  MUFU.EX2 R244, R9 ;  /* 0x0000000900f47308 */ /* 0x0007e20000000800 */
[----:B------:R-:W-:Y:S02]  /*a730*/  MOV R202, R85 ;  /* 0x0000005500ca7202 */ /* 0x000fe40000000f00 */
[----:B------:R-:W-:-:S02]  /*a740*/  MOV R203, R76 ;  /* 0x0000004c00cb7202 */ /* 0x000fc40000000f00 */
[----:B------:R-:W-:Y:S01]  /*a750*/  IMAD.MOV.U32 R247, RZ, RZ, R64 ;  /* 0x000000fffff77224 */ /* 0x000fe200078e0040 */
[C---:B------:R-:W-:Y:S01]  /*a760*/  HMMA.16816.F32.BF16 R60, R4.reuse, R26, R196 ;  /* 0x0000001a043c723c */ /* 0x040fe200000418c4 */
[----:B------:R-:W-:Y:S01]  /*a770*/  MOV R245, R87 ;  /* 0x0000005700f57202 */ /* 0x000fe20000000f00 */
[----:B------:R-:W4:Y:S01]  /*a780*/  LDSM.16.MT88.4 R24, [R206+0x1c800] ;  /* 0x01c80000ce18783b */ /* 0x000f220000004200 */
[----:B------:R-:W-:Y:S02]  /*a790*/  MOV R246, R77 ;  /* 0x0000004d00f67202 */ /* 0x000fe40000000f00 */
[----:B------:R-:W-:Y:S02]  /*a7a0*/  MOV R252, R200 ;  /* 0x000000c800fc7202 */ /* 0x000fe40000000f00 */
[----:B------:R-:W-:Y:S01]  /*a7b0*/  MOV R196, R70 ;  /* 0x0000004600c47202 */ /* 0x000fe20000000f00 */
[----:B------:R-:W-:Y:S01]  /*a7c0*/  HMMA.16816.F32.BF16 R144, R4, R16, R144 ;  /* 0x000000100490723c */ /* 0x000fe20000041890 */
[----:B------:R-:W-:Y:S01]  /*a7d0*/  MOV R199, R67 ;  /* 0x0000004300c77202 */ /* 0x000fe20000000f00 */
[----:B------:R-:W-:Y:S01]  /*a7e0*/  LDSM.16.MT88.4 R16, [R208+0x1a800] ;  /* 0x01a80000d010783b */ /* 0x000fe20000004200 */
[----:B------:R-:W-:Y:S01]  /*a7f0*/  MOV R197, R132 ;  /* 0x0000008400c57202 */ /* 0x000fe20000000f00 */
[----:B---3--:R-:W-:Y:S01]  /*a800*/  FFMA.FTZ R9, R196, c[0x0][0x23c], -R2 ;  /* 0x00008f00c4097a23 */ /* 0x008fe20000010802 */
[----:B------:R-:W-:-:S02]  /*a810*/  MOV R198, R75 ;  /* 0x0000004b00c67202 */ /* 0x000fc40000000f00 */
[----:B------:R-:W-:Y:S01]  /*a820*/  MOV R196, R241 ;  /* 0x000000f100c47202 */ /* 0x000fe20000000f00 */
[C---:B-1----:R-:W-:Y:S01]  /*a830*/  HMMA.16816.F32.BF16 R64, R4.reuse, R20, R188 ;  /* 0x000000140440723c */ /* 0x042fe200000418bc */
[----:B------:R-:W-:Y:S02]  /*a840*/  MOV R200, R202 ;  /* 0x000000ca00c87202 */ /* 0x000fe40000000f00 */
[----:B------:R-:W-:Y:S02]  /*a850*/  MOV R202, R250 ;  /* 0x000000fa00ca7202 */ /* 0x000fe40000000f00 */
[----:B------:R-:W-:Y:S01]  /*a860*/  MOV R250, R251 ;  /* 0x000000fb00fa7202 */ /* 0x000fe20000000f00 */
[----:B------:R-:W-:Y:S01]  /*a870*/  IMAD.MOV.U32 R251, RZ, RZ, R178 ;  /* 0x000000fffffb7224 */ /* 0x000fe200078e00b2 */
[----:B------:R-:W-:Y:S01]  /*a880*/  MOV R191, R198 ;  /* 0x000000c600bf7202 */ /* 0x000fe20000000f00 */
[----:B------:R-:W-:Y:S01]  /*a890*/  HMMA.16816.F32.BF16 R68, R4, R22, R180 ;  /* 0x000000160444723c */ /* 0x000fe200000418b4 */
[----:B------:R-:W1:Y:S01]  /*a8a0*/  LDSM.16.MT88.4 R20, [R208+0x1c800] ;  /* 0x01c80000d014783b */ /* 0x000e620000004200 */
[----:B------:R-:W-:-:S02]  /*a8b0*/  MOV R198, R243 ;  /* 0x000000f300c67202 */ /* 0x000fc40000000f00 */
[----:B------:R3:W5:Y:S01]  /*a8c0*/  MUFU.EX2 R243, R9 ;  /* 0x0000000900f37308 */ /* 0x0007620000000800 */
[----:B------:R-:W-:Y:S02]  /*a8d0*/  MOV R190, R197 ;  /* 0x000000c500be7202 */ /* 0x000fe40000000f00 */
[----:B------:R-:W-:Y:S01]  /*a8e0*/  MOV R197, R242 ;  /* 0x000000f200c57202 */ /* 0x000fe20000000f00 */
[----:B--2---:R-:W-:Y:S01]  /*a8f0*/  HMMA.16816.F32.BF16 R84, R4, R12, R156 ;  /* 0x0000000c0454723c */ /* 0x004fe2000004189c */
[----:B------:R-:W-:Y:S02]  /*a900*/  MOV R188, R193 ;  /* 0x000000c100bc7202 */ /* 0x000fe40000000f00 */
[----:B------:R-:W-:-:S05]  /*a910*/  MOV R183, R192 ;  /* 0x000000c000b77202 */ /* 0x000fca0000000f00 */
[----:B------:R-:W-:Y:S01]  /*a920*/  HMMA.16816.F32.BF16 R132, R4, R14, R148 ;  /* 0x0000000e0484723c */ /* 0x000fe20000041894 */
[----:B------:R-:W2:Y:S01]  /*a930*/  LDSM.16.MT88.4 R12, [R207+0x1c800] ;  /* 0x01c80000cf0c783b */ /* 0x000ea20000004200 */
[----:B---3--:R-:W-:-:S04]  /*a940*/  FFMA.FTZ R9, R195, c[0x0][0x23c], -R2 ;  /* 0x00008f00c3097a23 */ /* 0x008fc80000010802 */
[----:B------:R3:W-:Y:S02]  /*a950*/  MUFU.EX2 R242, R9 ;  /* 0x0000000900f27308 */ /* 0x0007e40000000800 */
[C---:B----4-:R-:W-:Y:S08]  /*a960*/  HMMA.16816.F32.BF16 R156, R4.reuse, R24, R140 ;  /* 0x00000018049c723c */ /* 0x050ff0000004188c */
[----:B------:R-:W-:Y:S01]  /*a970*/  HMMA.16816.F32.BF16 R152, R4, R28, R152 ;  /* 0x0000001c0498723c */ /* 0x000fe20000041898 */
[----:B------:R-:W4:Y:S01]  /*a980*/  LDSM.16.MT88.4 R28, [R205+0x1c800] ;  /* 0x01c80000cd1c783b */ /* 0x000f220000004200 */
[----:B---3--:R-:W-:-:S06]  /*a990*/  FFMA.FTZ R9, R194, c[0x0][0x23c], -R2 ;  /* 0x00008f00c2097a23 */ /* 0x008fcc0000010802 */
[C---:B-1----:R-:W-:Y:S01]  /*a9a0*/  HMMA.16816.F32.BF16 R116, R4.reuse, R22, R88 ;  /* 0x000000160474723c */ /* 0x042fe20000041858 */
[----:B------:R1:W-:Y:S07]  /*a9b0*/  MUFU.EX2 R241, R9 ;  /* 0x0000000900f17308 */ /* 0x0003ee0000000800 */
[C---:B------:R-:W-:Y:S08]  /*a9c0*/  HMMA.16816.F32.BF16 R72, R4.reuse, R16, R172 ;  /* 0x000000100448723c */ /* 0x040ff000000418ac */
[----:B--2---:R-:W-:Y:S01]  /*a9d0*/  HMMA.16816.F32.BF16 R88, R4, R12, R92 ;  /* 0x0000000c0458723c */ /* 0x004fe2000004185c */
[----:B-1----:R-:W-:Y:S01]  /*a9e0*/  FFMA.FTZ R9, R190, c[0x0][0x23c], -R0 ;  /* 0x00008f00be097a23 */ /* 0x002fe20000010800 */
[----:B------:R-:W-:-:S02]  /*a9f0*/  MOV R190, R191 ;  /* 0x000000bf00be7202 */ /* 0x000fc40000000f00 */
[----:B------:R-:W-:-:S04]  /*aa00*/  MOV R191, R196 ;  /* 0x000000c400bf7202 */ /* 0x000fc80000000f00 */
[C---:B------:R-:W-:Y:S01]  /*aa10*/  HMMA.16816.F32.BF16 R96, R4.reuse, R14, R96 ;  /* 0x0000000e0460723c */ /* 0x040fe20000041860 */
[----:B------:R-:W1:Y:S01]  /*aa20*/  LDSM.16.MT88.4 R12, [R207+0x1e800] ;  /* 0x01e80000cf0c783b */ /* 0x000e620000004200 */
[----:B------:R-:W-:Y:S02]  /*aa30*/  MOV R196, R197 ;  /* 0x000000c500c47202 */ /* 0x000fe40000000f00 */
[----:B------:R-:W-:Y:S02]  /*aa40*/  MOV R197, R198 ;  /* 0x000000c600c57202 */ /* 0x000fe40000000f00 */
[----:B------:R-:W-:Y:S02]  /*aa50*/  MOV R198, R199 ;  /* 0x000000c700c67202 */ /* 0x000fe40000000f00 */
[----:B------:R-:W-:Y:S01]  /*aa60*/  HMMA.16816.F32.BF16 R76, R4, R18, R168 ;  /* 0x00000012044c723c */ /* 0x000fe200000418a8 */
[----:B------:R-:W2:Y:S01]  /*aa70*/  LDSM.16.MT88.4 R16, [R205+0x1e800] ;  /* 0x01e80000cd10783b */ /* 0x000ea20000004200 */
[----:B------:R-:W-:-:S02]  /*aa80*/  MOV R199, R237 ;  /* 0x000000ed00c77202 */ /* 0x000fc40000000f00 */
[----:B------:R-:W-:Y:S02]  /*aa90*/  MOV R237, R240 ;  /* 0x000000f000ed7202 */ /* 0x000fe40000000f00 */
[----:B------:R3:W-:Y:S01]  /*aaa0*/  MUFU.EX2 R240, R9 ;  /* 0x0000000900f07308 */ /* 0x0007e20000000800 */
[----:B------:R-:W-:Y:S01]  /*aab0*/  MOV R180, R197 ;  /* 0x000000c500b47202 */ /* 0x000fe20000000f00 */
[----:B------:R-:W-:Y:S01]  /*aac0*/  HMMA.16816.F32.BF16 R148, R4, R26, R80 ;  /* 0x0000001a0494723c */ /* 0x000fe20000041850 */
[----:B------:R-:W2:Y:S01]  /*aad0*/  LDSM.16.MT88.4 R24, [R206+0x1e800] ;  /* 0x01e80000ce18783b */ /* 0x000ea20000004200 */
[----:B------:R-:W-:Y:S02]  /*aae0*/  MOV R189, R237 ;  /* 0x000000ed00bd7202 */ /* 0x000fe40000000f00 */
[----:B------:R-:W-:Y:S02]  /*aaf0*/  MOV R181, R198 ;  /* 0x000000c600b57202 */ /* 0x000fe40000000f00 */
[----:B------:R-:W-:-:S02]  /*ab00*/  MOV R182, R199 ;  /* 0x000000c700b67202 */ /* 0x000fc40000000f00 */
[C---:B------:R-:W-:Y:S01]  /*ab10*/  HMMA.16816.F32.BF16 R140, R4.reuse, R20, R32 ;  /* 0x00000014048c723c */ /* 0x040fe20000041820 */
[----:B------:R-:W5:Y:S04]  /*ab20*/  LDSM.16.MT88.4 R20, [R208+0x1e800] ;  /* 0x01e80000d014783b */ /* 0x000f680000004200 */
[----:B------:R-:W-:Y:S01]  /*ab30*/  LDSM.16.MT88.4 R32, [R205+0x19000] ;  /* 0x01900000cd20783b */ /* 0x000fe20000004200 */
[--C-:B---3--:R-:W-:Y:S02]  /*ab40*/  FFMA.FTZ R9, R239, c[0x0][0x23c], -R0.reuse ;  /* 0x00008f00ef097a23 */ /* 0x108fe40000010800 */
[C---:B----4-:R-:W-:Y:S02]  /*ab50*/  HMMA.16816.F32.BF16 R164, R4.reuse, R28, R164 ;  /* 0x0000001c04a4723c */ /* 0x050fe400000418a4 */
[----:B------:R3:W4:Y:S06]  /*ab60*/  MUFU.EX2 R239, R9 ;  /* 0x0000000900ef7308 */ /* 0x00072c0000000800 */
[C---:B------:R-:W-:Y:S01]  /*ab70*/  HMMA.16816.F32.BF16 R184, R4.reuse, R30, R184 ;  /* 0x0000001e04b8723c */ /* 0x040fe200000418b8 */
[----:B------:R-:W-:Y:S07]  /*ab80*/  LDSM.16.MT88.4 R28, [R205+0x1b000] ;  /* 0x01b00000cd1c783b */ /* 0x000fee0000004200 */
[----:B-1----:R-:W-:Y:S01]  /*ab90*/  HMMA.16816.F32.BF16 R124, R4, R12, R124 ;  /* 0x0000000c047c723c */ /* 0x002fe2000004187c */
[----:B---3--:R-:W-:-:S04]  /*aba0*/  FFMA.FTZ R9, R238, c[0x0][0x23c], -R0 ;  /* 0x00008f00ee097a23 */ /* 0x008fc80000010800 */
[----:B------:R1:W-:Y:S03]  /*abb0*/  MUFU.EX2 R238, R9 ;  /* 0x0000000900ee7308 */ /* 0x0003e60000000800 */
[C---:B------:R-:W-:Y:S01]  /*abc0*/  HMMA.16816.F32.BF16 R128, R4.reuse, R14, R128 ;  /* 0x0000000e0480723c */ /* 0x040fe20000041880 */
[----:B------:R-:W3:Y:S07]  /*abd0*/  LDSM.16.MT88.4 R12, [R207+0x19000] ;  /* 0x01900000cf0c783b */ /* 0x000eee0000004200 */
[----:B--2---:R-:W-:Y:S01]  /*abe0*/  HMMA.16816.F32.BF16 R80, R4, R16, R100 ;  /* 0x000000100450723c */ /* 0x004fe20000041864 */
[----:B-1----:R-:W-:Y:S01]  /*abf0*/  FFMA.FTZ R9, R190, c[0x0][0x23c], -R0 ;  /* 0x00008f00be097a23 */ /* 0x002fe20000010800 */
[----:B------:R-:W-:-:S06]  /*ac00*/  MOV R190, R196 ;  /* 0x000000c400be7202 */ /* 0x000fcc0000000f00 */
[C---:B------:R-:W-:Y:S01]  /*ac10*/  HMMA.16816.F32.BF16 R104, R4.reuse, R18, R104 ;  /* 0x000000120468723c */ /* 0x040fe20000041868 */
[----:B------:R-:W1:Y:S01]  /*ac20*/  LDSM.16.MT88.4 R16, [R206+0x19000] ;  /* 0x01900000ce10783b */ /* 0x000e620000004200 */
[----:B------:R2:W1:Y:S06]  /*ac30*/  MUFU.EX2 R237, R9 ;  /* 0x0000000900ed7308 */ /* 0x00046c0000000800 */
[C---:B------:R-:W-:Y:S08]  /*ac40*/  HMMA.16816.F32.BF16 R108, R4.reuse, R24, R108 ;  /* 0x00000018046c723c */ /* 0x040ff0000004186c */
[----:B------:R-:W-:Y:S01]  /*ac50*/  HMMA.16816.F32.BF16 R112, R4, R26, R112 ;  /* 0x0000001a0470723c */ /* 0x000fe20000041870 */
[----:B------:R-:W3:Y:S01]  /*ac60*/  LDSM.16.MT88.4 R24, [R208+0x19000] ;  /* 0x01900000d018783b */ /* 0x000ee20000004200 */
[----:B--2---:R-:W-:Y:S01]  /*ac70*/  FFMA.FTZ R9, R200, c[0x0][0x23c], -R2 ;  /* 0x00008f00c8097a23 */ /* 0x004fe20000010802 */
[----:B------:R-:W-:-:S03]  /*ac80*/  MOV R200, R236 ;  /* 0x000000ec00c87202 */ /* 0x000fc60000000f00 */
[----:B------:R2:W-:Y:S02]  /*ac90*/  MUFU.EX2 R236, R9 ;  /* 0x0000000900ec7308 */ /* 0x0005e40000000800 */
[C---:B-----5:R-:W-:Y:S08]  /*aca0*/  HMMA.16816.F32.BF16 R48, R4.reuse, R20, R48 ;  /* 0x000000140430723c */ /* 0x060ff00000041830 */
[----:B------:R-:W-:Y:S01]  /*acb0*/  HMMA.16816.F32.BF16 R120, R4, R22, R120 ;  /* 0x000000160478723c */ /* 0x000fe20000041878 */
[----:B------:R-:W-:Y:S01]  /*acc0*/  LDSM.16.MT88.4 R20, [R206+0x1b000] ;  /* 0x01b00000ce14783b */ /* 0x000fe20000004200 */
[----:B--2---:R-:W-:-:S05]  /*acd0*/  FFMA.FTZ R9, R203, c[0x0][0x23c], -R2 ;  /* 0x00008f00cb097a23 */ /* 0x004fca0000010802 */
[----:B------:R-:W-:Y:S02]  /*ace0*/  F2FP.BF16.PACK_AB R4, R243, R244 ;  /* 0x000000f4f304723e */ /* 0x000fe400000010ff */
[----:B----4-:R-:W-:Y:S01]  /*acf0*/  F2FP.BF16.PACK_AB R5, R239, R240 ;  /* 0x000000f0ef05723e */ /* 0x010fe200000010ff */
[----:B------:R2:W4:Y:S01]  /*ad00*/  MUFU.EX2 R203, R9 ;  /* 0x0000000900cb7308 */ /* 0x0005220000000800 */
[----:B------:R-:W-:Y:S02]  /*ad10*/  F2FP.BF16.PACK_AB R6, R241, R242 ;  /* 0x000000f2f106723e */ /* 0x000fe400000010ff */
[----:B-1----:R-:W-:-:S07]  /*ad20*/  F2FP.BF16.PACK_AB R7, R237, R238 ;  /* 0x000000eeed07723e */ /* 0x002fce00000010ff */
[----:B---3--:R-:W-:Y:S01]  /*ad30*/  HMMA.16816.F32.BF16 R160, R4, R12, R160 ;  /* 0x0000000c04a0723c */ /* 0x008fe200000418a0 */
[----:B--2---:R-:W-:-:S07]  /*ad40*/  FFMA.FTZ R9, R202, c[0x0][0x23c], -R2 ;  /* 0x00008f00ca097a23 */ /* 0x004fce0000010802 */
[C---:B------:R-:W-:Y:S01]  /*ad50*/  HMMA.16816.F32.BF16 R196, R4.reuse, R14, R52 ;  /* 0x0000000e04c4723c */ /* 0x040fe20000041834 */
[----:B------:R-:W1:Y:S01]  /*ad60*/  LDSM.16.MT88.4 R12, [R207+0x1b000] ;  /* 0x01b00000cf0c783b */ /* 0x000e620000004200 */
[----:B------:R-:W-:Y:S06]  /*ad70*/  MUFU.EX2 R202, R9 ;  /* 0x0000000900ca7308 */ /* 0x000fec0000000800 */
[C---:B------:R-:W-:Y:S08]  /*ad80*/  HMMA.16816.F32.BF16 R144, R4.reuse, R16, R144 ;  /* 0x000000100490723c */ /* 0x040ff00000041890 */
[C---:B------:R-:W-:Y:S01]  /*ad90*/  HMMA.16816.F32.BF16 R40, R4.reuse, R18, R40 ;  /* 0x000000120428723c */ /* 0x040fe20000041828 */
[----:B------:R-:W2:Y:S07]  /*ada0*/  LDSM.16.MT88.4 R16, [R208+0x1b000] ;  /* 0x01b00000d010783b */ /* 0x000eae0000004200 */
[C---:B------:R-:W-:Y:S08]  /*adb0*/  HMMA.16816.F32.BF16 R152, R4.reuse, R24, R152 ;  /* 0x000000180498723c */ /* 0x040ff00000041898 */
[C---:B------:R-:W-:Y:S01]  /*adc0*/  HMMA.16816.F32.BF16 R44, R4.reuse, R26, R44 ;  /* 0x0000001a042c723c */ /* 0x040fe2000004182c */
[----:B------:R-:W-:Y:S07]  /*add0*/  LDSM.16.MT88.4 R24, [R206+0x1d000] ;  /* 0x01d00000ce18783b */ /* 0x000fee0000004200 */
[C---:B------:R-:W-:Y:S07]  /*ade0*/  HMMA.16816.F32.BF16 R192, R4.reuse, R28, R56 ;  /* 0x0000001c04c0723c */ /* 0x040fee0000041838 */
[----:B------:R-:W-:Y:S01]  /*adf0*/  MOV R56, R182 ;  /* 0x000000b600387202 */ /* 0x000fe20000000f00 */
[----:B-1----:R-:W-:Y:S01]  /*ae00*/  HMMA.16816.F32.BF16 R84, R4, R12, R84 ;  /* 0x0000000c0454723c */ /* 0x002fe20000041854 */
[----:B------:R-:W-:-:S02]  /*ae10*/  MOV R57, R181 ;  /* 0x000000b500397202 */ /* 0x000fc40000000f00 */
[----:B------:R-:W-:Y:S02]  /*ae20*/  MOV R58, R180 ;  /* 0x000000b4003a7202 */ /* 0x000fe40000000f00 */
[----:B------:R-:W-:-:S03]  /*ae30*/  MOV R59, R177 ;  /* 0x000000b1003b7202 */ /* 0x000fc60000000f00 */
[C---:B------:R-:W-:Y:S01]  /*ae40*/  HMMA.16816.F32.BF16 R92, R4.reuse, R14, R132 ;  /* 0x0000000e045c723c */ /* 0x040fe20000041884 */
[----:B------:R-:W1:Y:S07]  /*ae50*/  LDSM.16.MT88.4 R12, [R207+0x1d000] ;  /* 0x01d00000cf0c783b */ /* 0x000e6e0000004200 */
[C---:B------:R-:W-:Y:S08]  /*ae60*/  HMMA.16816.F32.BF16 R28, R4.reuse, R30, R60 ;  /* 0x0000001e041c723c */ /* 0x040ff0000004183c */
[C---:B------:R-:W-:Y:S08]  /*ae70*/  HMMA.16816.F32.BF16 R60, R4.reuse, R22, R68 ;  /* 0x00000016043c723c */ /* 0x040ff00000041844 */
[C---:B--2---:R-:W-:Y:S07]  /*ae80*/  HMMA.16816.F32.BF16 R68, R4.reuse, R16, R72 ;  /* 0x000000100444723c */ /* 0x044fee0000041848 */
[----:B------:R-:W-:Y:S01]  /*ae90*/  MOV R73, R179 ;  /* 0x000000b300497202 */ /* 0x000fe20000000f00 */
[----:B------:R-:W-:Y:S01]  /*aea0*/  HMMA.16816.F32.BF16 R52, R4, R20, R64 ;  /* 0x000000140434723c */ /* 0x000fe20000041840 */
[----:B------:R-:W-:Y:S01]  /*aeb0*/  MOV R74, R176 ;  /* 0x000000b0004a7202 */ /* 0x000fe20000000f00 */
[----:B------:R-:W2:Y:S01]  /*aec0*/  LDSM.16.MT88.4 R20, [R208+0x1d000] ;  /* 0x01d00000d014783b */ /* 0x000ea20000004200 */
[----:B------:R-:W-:Y:S01]  /*aed0*/  MOV R75, R191 ;  /* 0x000000bf004b7202 */ /* 0x000fe20000000f00 */
[----:B------:R-:W-:Y:S01]  /*aee0*/  FFMA.FTZ R2, R73, c[0x0][0x23c], -R2 ;  /* 0x00008f0049027a23 */ /* 0x000fe20000010802 */
[----:B------:R-:W-:-:S02]  /*aef0*/  MOV R73, R74 ;  /* 0x0000004a00497202 */ /* 0x000fc40000000f00 */
[----:B------:R-:W-:Y:S01]  /*af00*/  MOV R64, R190 ;  /* 0x000000be00407202 */ /* 0x000fe20000000f00 */
[C---:B------:R-:W-:Y:S01]  /*af10*/  HMMA.16816.F32.BF16 R136, R4.reuse, R32, R136 ;  /* 0x000000200488723c */ /* 0x040fe20000041888 */
[----:B------:R-:W-:Y:S02]  /*af20*/  MOV R65, R189 ;  /* 0x000000bd00417202 */ /* 0x000fe40000000f00 */
[----:B------:R-:W-:Y:S02]  /*af30*/  MOV R66, R188 ;  /* 0x000000bc00427202 */ /* 0x000fe40000000f00 */
[----:B------:R-:W-:Y:S02]  /*af40*/  MOV R67, R183 ;  /* 0x000000b700437202 */ /* 0x000fe40000000f00 */
        /* <DEDUP_REMOVED lines=8> */
[----:B------:R-:W-:Y:S02]  /*afd0*/  MOV R67, R56 ;  /* 0x0000003800437202 */ /* 0x000fe40000000f00 */
[----:B------:R-:W-:Y:S02]  /*afe0*/  MOV R56, R57 ;  /* 0x0000003900387202 */ /* 0x000fe40000000f00 */
[----:B------:R-:W-:-:S02]  /*aff0*/  MOV R57, R58 ;  /* 0x0000003a00397202 */ /* 0x000fc40000000f00 */
[C---:B------:R-:W-:Y:S01]  /*b000*/  HMMA.16816.F32.BF16 R180, R4.reuse, R26, R148 ;  /* 0x0000001a04b4723c */ /* 0x040fe20000041894 */
[----:B------:R-:W-:Y:S01]  /*b010*/  MOV R58, R201 ;  /* 0x000000c9003a7202 */ /* 0x000fe20000000f00 */
[----:B------:R-:W-:Y:S01]  /*b020*/  LDSM.16.MT88.4 R148, [R206+0x19800] ;  /* 0x01980000ce94783b */ /* 0x000fe20000004200 */
[----:B------:R3:W5:Y:S01]  /*b030*/  MUFU.EX2 R201, R2 ;  /* 0x0000000200c97308 */ /* 0x0007620000000800 */
[----:B------:R-:W-:Y:S02]  /*b040*/  MOV R97, R66 ;  /* 0x0000004200617202 */ /* 0x000fe40000000f00 */
[----:B------:R-:W-:Y:S02]  /*b050*/  MOV R88, R58 ;  /* 0x0000003a00587202 */ /* 0x000fe40000000f00 */
[----:B------:R-:W-:Y:S01]  /*b060*/  HMMA.16816.F32.BF16 R36, R4, R34, R36 ;  /* 0x000000220424723c */ /* 0x000fe20000041824 */
[----:B------:R-:W4:Y:S01]  /*b070*/  LDSM.16.MT88.4 R32, [R205+0x1d000] ;  /* 0x01d00000cd20783b */ /* 0x000f220000004200 */
[----:B------:R-:W-:-:S02]  /*b080*/  MOV R96, R65 ;  /* 0x0000004100607202 */ /* 0x000fc40000000f00 */
[----:B------:R-:W-:Y:S02]  /*b090*/  MOV R99, R56 ;  /* 0x0000003800637202 */ /* 0x000fe40000000f00 */
[----:B------:R-:W-:Y:S02]  /*b0a0*/  MOV R90, R57 ;  /* 0x00000039005a7202 */ /* 0x000fe40000000f00 */
[C---:B--2---:R-:W-:Y:S01]  /*b0b0*/  HMMA.16816.F32.BF16 R172, R4.reuse, R20, R140 ;  /* 0x0000001404ac723c */ /* 0x044fe2000004188c */
[----:B------:R-:W-:Y:S01]  /*b0c0*/  LDSM.16.MT88.4 R140, [R205+0x19800] ;  /* 0x01980000cd8c783b */ /* 0x000fe20000004200 */
[----:B------:R-:W-:Y:S01]  /*b0d0*/  MOV R89, R59 ;  /* 0x0000003b00597202 */ /* 0x000fe20000000f00 */
[--C-:B---3--:R-:W-:Y:S01]  /*b0e0*/  FFMA.FTZ R2, R200, c[0x0][0x23c], -R0.reuse ;  /* 0x00008f00c8027a23 */ /* 0x108fe20000010800 */
[----:B------:R-:W-:Y:S01]  /*b0f0*/  MOV R91, R74 ;  /* 0x0000004a005b7202 */ /* 0x000fe20000000f00 */
[----:B------:R-:W-:Y:S01]  /*b100*/  LDSM.16.MT88.4 R56, [R208+0x1b800] ;  /* 0x01b80000d038783b */ /* 0x000fe20000004200 */
[----:B------:R-:W-:Y:S01]  /*b110*/  MOV R98, R67 ;  /* 0x0000004300627202 */ /* 0x000fe20000000f00 */
[----:B------:R2:W-:Y:S01]  /*b120*/  MUFU.EX2 R200, R2 ;  /* 0x0000000200c87308 */ /* 0x0005e20000000800 */
[C---:B------:R-:W-:Y:S01]  /*b130*/  HMMA.16816.F32.BF16 R76, R4.reuse, R18, R76 ;  /* 0x00000012044c723c */ /* 0x040fe2000004184c */
[----:B------:R-:W3:Y:S07]  /*b140*/  LDSM.16.MT88.4 R16, [R205+0x1f000] ;  /* 0x01f00000cd10783b */ /* 0x000eee0000004200 */
[----:B------:R-:W-:Y:S01]  /*b150*/  HMMA.16816.F32.BF16 R176, R4, R22, R116 ;  /* 0x0000001604b0723c */ /* 0x000fe20000041874 */
[----:B------:R-:W3:Y:S01]  /*b160*/  LDSM.16.MT88.4 R20, [R208+0x1f000] ;  /* 0x01f00000d014783b */ /* 0x000ee20000004200 */
[----:B--2---:R-:W-:-:S06]  /*b170*/  FFMA.FTZ R2, R11, c[0x0][0x23c], -R0 ;  /* 0x00008f000b027a23 */ /* 0x004fcc0000010800 */
[C---:B-1----:R-:W-:Y:S01]  /*b180*/  HMMA.16816.F32.BF16 R124, R4.reuse, R12, R124 ;  /* 0x0000000c047c723c */ /* 0x042fe2000004187c */
[----:B------:R1:W2:Y:S07]  /*b190*/  MUFU.EX2 R11, R2 ;  /* 0x00000002000b7308 */ /* 0x0002ae0000000800 */
[C---:B------:R-:W-:Y:S07]  /*b1a0*/  HMMA.16816.F32.BF16 R12, R4.reuse, R14, R128 ;  /* 0x0000000e040c723c */ /* 0x040fee0000041880 */
[----:B----4-:R-:W-:Y:S01]  /*b1b0*/  F2FP.BF16.PACK_AB R128, R203, R236 ;  /* 0x000000eccb80723e */ /* 0x010fe200000010ff */
[----:B------:R-:W-:Y:S01]  /*b1c0*/  HMMA.16816.F32.BF16 R100, R4, R32, R164 ;  /* 0x000000200464723c */ /* 0x000fe200000418a4 */
[----:B-----5:R-:W-:Y:S01]  /*b1d0*/  F2FP.BF16.PACK_AB R130, R201, R202 ;  /* 0x000000cac982723e */ /* 0x020fe200000010ff */
[----:B------:R-:W4:Y:S01]  /*b1e0*/  LDSM.16.MT88.4 R164, [R207+0x19800] ;  /* 0x01980000cfa4783b */ /* 0x000f220000004200 */
[--C-:B-1----:R-:W-:Y:S01]  /*b1f0*/  FFMA.FTZ R2, R10, c[0x0][0x23c], -R0.reuse ;  /* 0x00008f000a027a23 */ /* 0x102fe20000010800 */
[----:B--2---:R-:W-:Y:S01]  /*b200*/  F2FP.BF16.PACK_AB R129, R11, R200 ;  /* 0x000000c80b81723e */ /* 0x004fe200000010ff */
[----:B------:R-:W-:-:S02]  /*b210*/  FFMA.FTZ R0, R73, c[0x0][0x23c], -R0 ;  /* 0x00008f0049007a23 */ /* 0x000fc40000010800 */
[----:B------:R1:W-:Y:S01]  /*b220*/  MUFU.EX2 R10, R2 ;  /* 0x00000002000a7308 */ /* 0x0003e20000000800 */
[C---:B------:R-:W-:Y:S07]  /*b230*/  HMMA.16816.F32.BF16 R184, R4.reuse, R34, R184 ;  /* 0x0000002204b8723c */ /* 0x040fee00000418b8 */
[----:B------:R-:W2:Y:S01]  /*b240*/  MUFU.EX2 R9, R0 ;  /* 0x0000000000097308 */ /* 0x000ea20000000800 */
[----:B---3--:R-:W-:Y:S01]  /*b250*/  HMMA.16816.F32.BF16 R32, R4, R16, R80 ;  /* 0x000000100420723c */ /* 0x008fe20000041850 */
[----:B-1----:R-:W-:-:S07]  /*b260*/  MOV R2, R96 ;  /* 0x0000006000027202 */ /* 0x002fce0000000f00 */
[----:B------:R-:W-:Y:S01]  /*b270*/  HMMA.16816.F32.BF16 R188, R4, R24, R156 ;  /* 0x0000001804bc723c */ /* 0x000fe2000004189c */
[----:B------:R-:W-:Y:S01]  /*b280*/  MOV R82, R75 ;  /* 0x0000004b00527202 */ /* 0x000fe20000000f00 */
[----:B------:R-:W1:Y:S01]  /*b290*/  LDSM.16.MT88.4 R24, [R206+0x1f000] ;  /* 0x01f00000ce18783b */ /* 0x000e620000004200 */
[----:B------:R-:W-:-:S03]  /*b2a0*/  MOV R83, R64 ;  /* 0x0000004000537202 */ /* 0x000fc60000000f00 */
[----:B------:R-:W-:Y:S01]  /*b2b0*/  LDSM.16.MT88.4 R156, [R208+0x19800] ;  /* 0x01980000d09c783b */ /* 0x000fe20000004200 */
[----:B--2---:R-:W-:Y:S01]  /*b2c0*/  F2FP.BF16.PACK_AB R131, R9, R10 ;  /* 0x0000000a0983723e */ /* 0x004fe200000010ff */
[----:B------:R-:W-:Y:S01]  /*b2d0*/  HMMA.16816.F32.BF16 R116, R4, R20, R48 ;  /* 0x000000140474723c */ /* 0x000fe20000041830 */
[----:B------:R-:W-:Y:S01]  /*b2e0*/  MOV R0, R97 ;  /* 0x0000006100007202 */ /* 0x000fe20000000f00 */
[----:B------:R-:W-:Y:S04]  /*b2f0*/  LDSM.16.MT88.4 R48, [R206+0x1b800] ;  /* 0x01b80000ce30783b */ /* 0x000fe80000004200 */
[----:B------:R-:W-:Y:S02]  /*b300*/  LDSM.16.MT88.4 R64, [R207+0x1b800] ;  /* 0x01b80000cf40783b */ /* 0x000fe40000004200 */
[C---:B------:R-:W-:Y:S02]  /*b310*/  HMMA.16816.F32.BF16 R144, R128.reuse, R148, R144 ;  /* 0x000000948090723c */ /* 0x040fe40000041890 */
[----:B------:R-:W-:Y:S06]  /*b320*/  LDSM.16.MT88.4 R72, [R205+0x1d800] ;  /* 0x01d80000cd48783b */ /* 0x000fec0000004200 */
[C---:B------:R-:W-:Y:S01]  /*b330*/  HMMA.16816.F32.BF16 R148, R128.reuse, R150, R40 ;  /* 0x000000968094723c */ /* 0x040fe20000041828 */
[----:B------:R-:W2:Y:S07]  /*b340*/  LDSM.16.MT88.4 R40, [R205+0x1b800] ;  /* 0x01b80000cd28783b */ /* 0x000eae0000004200 */
[C---:B------:R-:W-:Y:S08]  /*b350*/  HMMA.16816.F32.BF16 R136, R128.reuse, R140, R136 ;  /* 0x0000008c8088723c */ /* 0x040ff00000041888 */
[C---:B------:R-:W-:Y:S08]  /*b360*/  HMMA.16816.F32.BF16 R140, R128.reuse, R142, R36 ;  /* 0x0000008e808c723c */ /* 0x040ff00000041824 */
[C---:B----4-:R-:W-:Y:S08]  /*b370*/  HMMA.16816.F32.BF16 R160, R128.reuse, R164, R160 ;  /* 0x000000a480a0723c */ /* 0x050ff000000418a0 */
[----:B------:R-:W-:Y:S07]  /*b380*/  HMMA.16816.F32.BF16 R164, R128, R166, R196 ;  /* 0x000000a680a4723c */ /* 0x000fee00000418c4 */
[----:B------:R-:W-:Y:S01]  /*b390*/  MOV R196, R99 ;  /* 0x0000006300c47202 */ /* 0x000fe20000000f00 */
[----:B-1----:R-:W-:Y:S01]  /*b3a0*/  HMMA.16816.F32.BF16 R108, R4, R24, R108 ;  /* 0x00000018046c723c */ /* 0x002fe2000004186c */
[----:B------:R-:W-:-:S02]  /*b3b0*/  MOV R199, R82 ;  /* 0x0000005200c77202 */ /* 0x000fc40000000f00 */
[----:B------:R-:W-:Y:S02]  /*b3c0*/  MOV R197, R98 ;  /* 0x0000006200c57202 */ /* 0x000fe40000000f00 */
[----:B------:R-:W-:Y:S01]  /*b3d0*/  MOV R198, R83 ;  /* 0x0000005300c67202 */ /* 0x000fe20000000f00 */
[----:B------:R-:W-:Y:S02]  /*b3e0*/  LDSM.16.MT88.4 R96, [R207+0x1d800] ;  /* 0x01d80000cf60783b */ /* 0x000fe40000004200 */
[----:B--2---:R-:W-:Y:S02]  /*b3f0*/  HMMA.16816.F32.BF16 R36, R128, R40, R192 ;  /* 0x000000288024723c */ /* 0x004fe400000418c0 */
[----:B------:R-:W1:Y:S05]  /*b400*/  LDSM.16.MT88.4 R80, [R206+0x1d800] ;  /* 0x01d80000ce50783b */ /* 0x000e6a0000004200 */
[----:B------:R-:W-:Y:S01]  /*b410*/  MOV R192, R88 ;  /* 0x0000005800c07202 */ /* 0x000fe20000000f00 */
[----:B------:R-:W-:Y:S01]  /*b420*/  HMMA.16816.F32.BF16 R16, R4, R18, R104 ;  /* 0x000000120410723c */ /* 0x000fe20000041868 */
[----:B------:R-:W-:Y:S01]  /*b430*/  MOV R193, R89 ;  /* 0x0000005900c17202 */ /* 0x000fe20000000f00 */
[----:B------:R-:W-:Y:S01]  /*b440*/  LDSM.16.MT88.4 R104, [R205+0x1f800] ;  /* 0x01f80000cd68783b */ /* 0x000fe20000004200 */
[----:B------:R-:W-:Y:S01]  /*b450*/  MOV R194, R90 ;  /* 0x0000005a00c27202 */ /* 0x000fe20000000f00 */
[----:B------:R-:W-:Y:S01]  /*b460*/  FFMA.FTZ R0, R0, R8, R192 ;  /* 0x0000000800007223 */ /* 0x000fe200000100c0 */
[----:B------:R-:W-:-:S02]  /*b470*/  MOV R195, R91 ;  /* 0x0000005b00c37202 */ /* 0x000fc40000000f00 */
[----:B------:R-:W2:Y:S01]  /*b480*/  LDSM.16.MT88.4 R88, [R208+0x1d800] ;  /* 0x01d80000d058783b */ /* 0x000ea20000004200 */
[----:B------:R-:W-:Y:S01]  /*b490*/  FADD.FTZ R2, R2, R0 ;  /* 0x0000000002027221 */ /* 0x000fe20000010000 */
[C---:B------:R-:W-:Y:S01]  /*b4a0*/  HMMA.16816.F32.BF16 R24, R4.reuse, R26, R112 ;  /* 0x0000001a0418723c */ /* 0x040fe20000041870 */
[----:B------:R-:W-:Y:S01]  /*b4b0*/  FFMA.FTZ R3, R194, R3, R193 ;  /* 0x00000003c2037223 */ /* 0x000fe200000100c1 */
[----:B------:R-:W3:Y:S01]  /*b4c0*/  LDSM.16.MT88.4 R112, [R206+0x1f800] ;  /* 0x01f80000ce70783b */ /* 0x000ee20000004200 */
[----:B------:R-:W-:Y:S02]  /*b4d0*/  FADD.FTZ R2, R196, R2 ;  /* 0x00000002c4027221 */ /* 0x000fe40000010000 */
[----:B------:R-:W-:Y:S02]  /*b4e0*/  FADD.FTZ R0, R195, R3 ;  /* 0x00000003c3007221 */ /* 0x000fe40000010000 */
[----:B------:R-:W-:Y:S01]  /*b4f0*/  FADD.FTZ R2, R247, R2 ;  /* 0x00000002f7027221 */ /* 0x000fe20000010000 */
[----:B------:R-:W-:Y:S01]  /*b500*/  HMMA.16816.F32.BF16 R20, R4, R22, R120 ;  /* 0x000000160414723c */ /* 0x000fe20000041878 */
[----:B------:R-:W4:Y:S01]  /*b510*/  LDL R247, [R1+0x24] ;  /* 0x0000240001f77983 */ /* 0x000f220000100800 */
[----:B------:R-:W-:-:S02]  /*b520*/  FADD.FTZ R0, R197, R0 ;  /* 0x00000000c5007221 */ /* 0x000fc40000010000 */
[----:B------:R-:W-:Y:S01]  /*b530*/  FADD.FTZ R2, R199, R2 ;  /* 0x00000002c7027221 */ /* 0x000fe20000010000 */
[----:B------:R-:W5:Y:S03]  /*b540*/  LDSM.16.MT88.4 R120, [R208+0x1f800] ;  /* 0x01f80000d078783b */ /* 0x000f660000004200 */
[----:B------:R-:W-:Y:S01]  /*b550*/  FADD.FTZ R2, R245, R2 ;  /* 0x00000002f5027221 */ /* 0x000fe20000010000 */
[----:B------:R-:W1:Y:S01]  /*b560*/  LDSM.16.MT88.4 R4, [R207+0x1f800] ;  /* 0x01f80000cf04783b */ /* 0x000e620000004200 */
[----:B------:R-:W-:Y:S02]  /*b570*/  HMMA.16816.F32.BF16 R152, R128, R156, R152 ;  /* 0x0000009c8098723c */ /* 0x000fe40000041898 */
[----:B------:R-:W-:-:S04]  /*b580*/  FADD.FTZ R2, R248, R2 ;  /* 0x00000002f8027221 */ /* 0x000fc80000010000 */
[----:B------:R-:W-:Y:S02]  /*b590*/  FADD.FTZ R2, R250, R2 ;  /* 0x00000002fa027221 */ /* 0x000fe40000010000 */
[----:B------:R-:W-:Y:S01]  /*b5a0*/  FADD.FTZ R0, R198, R0 ;  /* 0x00000000c6007221 */ /* 0x000fe20000010000 */
[----:B------:R-:W-:Y:S01]  /*b5b0*/  HMMA.16816.F32.BF16 R156, R128, R158, R44 ;  /* 0x0000009e809c723c */ /* 0x000fe2000004182c */
[----:B------:R-:W-:Y:S02]  /*b5c0*/  FADD.FTZ R2, R244, R2 ;  /* 0x00000002f4027221 */ /* 0x000fe40000010000 */
[----:B------:R-:W4:Y:S01]  /*b5d0*/  LDL R244, [R1+0x28] ;  /* 0x0000280001f47983 */ /* 0x000f220000100800 */
[----:B------:R-:W-:-:S04]  /*b5e0*/  FADD.FTZ R0, R252, R0 ;  /* 0x00000000fc007221 */ /* 0x000fc80000010000 */
[----:B------:R-:W-:Y:S01]  /*b5f0*/  FADD.FTZ R0, R246, R0 ;  /* 0x00000000f6007221 */ /* 0x000fe20000010000 */
[----:B------:R-:W-:Y:S03]  /*b600*/  HMMA.16816.F32.BF16 R44, R128, R48, R52 ;  /* 0x00000030802c723c */ /* 0x000fe60000041834 */
[----:B------:R-:W-:-:S04]  /*b610*/  FADD.FTZ R0, R249, R0 ;  /* 0x00000000f9007221 */ /* 0x000fc80000010000 */
[----:B------:R-:W-:Y:S01]  /*b620*/  FADD.FTZ R0, R251, R0 ;  /* 0x00000000fb007221 */ /* 0x000fe20000010000 */
[C---:B------:R-:W-:Y:S03]  /*b630*/  HMMA.16816.F32.BF16 R48, R128.reuse, R50, R60 ;  /* 0x000000328030723c */ /* 0x040fe6000004183c */
        /* <DEDUP_REMOVED lines=18> */
[C---:B------:R-:W-:Y:S02]  /*b760*/  HMMA.16816.F32.BF16 R64, R128.reuse, R66, R92 ;  /* 0x000000428040723c */ /* 0x040fe4000004185c */
[----:B------:R3:W-:Y:S04]  /*b770*/  STL [R1+0x14], R246 ;  /* 0x000014f601007387 */ /* 0x0007e80000100800 */
[----:B------:R3:W-:Y:S02]  /*b780*/  STL [R1+0x18], R245 ;  /* 0x000018f501007387 */ /* 0x0007e40000100800 */
[C---:B------:R-:W-:Y:S08]  /*b790*/  HMMA.16816.F32.BF16 R68, R128.reuse, R72, R100 ;  /* 0x000000488044723c */ /* 0x040ff00000041864 */
[C---:B-1----:R-:W-:Y:S08]  /*b7a0*/  HMMA.16816.F32.BF16 R76, R128.reuse, R80, R188 ;  /* 0x00000050804c723c */ /* 0x042ff000000418bc */
[C---:B--2---:R-:W-:Y:S08]  /*b7b0*/  HMMA.16816.F32.BF16 R84, R128.reuse, R88, R172 ;  /* 0x000000588054723c */ /* 0x044ff000000418ac */
[C---:B------:R-:W-:Y:S08]  /*b7c0*/  HMMA.16816.F32.BF16 R92, R128.reuse, R96, R168 ;  /* 0x00000060805c723c */ /* 0x040ff000000418a8 */
[C---:B------:R-:W-:Y:S08]  /*b7d0*/  HMMA.16816.F32.BF16 R100, R128.reuse, R104, R32 ;  /* 0x000000688064723c */ /* 0x040ff00000041820 */
[C---:B---3--:R-:W-:Y:S08]  /*b7e0*/  HMMA.16816.F32.BF16 R108, R128.reuse, R112, R108 ;  /* 0x00000070806c723c */ /* 0x048ff0000004186c */
        /* <DEDUP_REMOVED lines=11> */
[----:B----4-:R-:W-:-:S02]  /*b8a0*/  MOV R132, R247 ;  /* 0x000000f700847202 */ /* 0x010fc40000000f00 */
[----:B------:R-:W-:Y:S01]  /*b8b0*/  MOV R133, R244 ;  /* 0x000000f400857202 */ /* 0x000fe20000000f00 */
[----:B------:R-:W-:Y:S05]  /*b8c0*/  @!P0 BRA `(.L_x_455) ;  /* 0x0000488000008947 */ /* 0x000fea0003800000 */
[----:B------:R-:W2:Y:S04]  /*b8d0*/  LDL.64 R248, [R1+0x60] ;  /* 0x0000600001f87983 */ /* 0x000ea80000100a00 */
[----:B------:R-:W3:Y:S01]  /*b8e0*/  LDL.64 R250, [R1+0x58] ;  /* 0x0000580001fa7983 */ /* 0x000ee20000100a00 */
[----:B------:R-:W-:Y:S01]  /*b8f0*/  UIADD3 UR25, UR9, -0x3, URZ ;  /* 0xfffffffd09197890 */ /* 0x000fe2000fffe03f */
[----:B------:R-:W-:-:S04]  /*b900*/  DEPBAR.LE SB0, 0x0 ;  /* 0x000080000000791a */ /* 0x000fc80000000000 */
[----:B------:R-:W-:Y:S01]  /*b910*/  USHF.R.S32.HI UR15, URZ, 0x1f, UR25 ;  /* 0x0000001f3f0f7899 */ /* 0x000fe20008011419 */
[----:B------:R-:W-:Y:S01]  /*b920*/  BAR.SYNC.DEFER_BLOCKING 0x0 ;  /* 0x0000000000007b1d */ /* 0x000fe20000010000 */
[----:B------:R-:W-:-:S05]  /*b930*/  UISETP.GT.AND UP0, UPT, UR25, UR10, UPT ;  /* 0x0000000a1900728c */ /* 0x000fca000bf04270 */
[----:B------:R-:W-:Y:S02]  /*b940*/  ULDC.64 UR4, c[0x0][0x1a0] ;  /* 0x0000680000047ab9 */ /* 0x000fe40000000a00 */
[----:B------:R-:W-:Y:S02]  /*b950*/  UIMAD UR15, UR15, UR4, URZ ;  /* 0x000000040f0f72a4 */ /* 0x000fe4000f8e023f */
[----:B------:R-:W-:Y:S02]  /*b960*/  UIMAD.WIDE.U32 UR30, UR25, UR4, URZ ;  /* 0x00000004191e72a5 */ /* 0x000fe4000f8e003f */
[----:B------:R-:W-:-:S04]  /*b970*/  UIMAD UR5, UR25, UR5, UR15 ;  /* 0x00000005190572a4 */ /* 0x000fc8000f8e020f */
[----:B------:R-:W-:Y:S01]  /*b980*/  UIADD3 UR5, UR31, UR5, URZ ;  /* 0x000000051f057290 */ /* 0x000fe2000fffe03f */
[----:B------:R-:W-:Y:S02]  /*b990*/  IMAD.U32 R2, RZ, RZ, UR30 ;  /* 0x0000001eff027e24 */ /* 0x000fe4000f8e00ff */
[----:B------:R-:W-:-:S03]  /*b9a0*/  IMAD.U32 R3, RZ, RZ, UR31 ;  /* 0x0000001fff037e24 */ /* 0x000fc6000f8e00ff */
[----:B------:R-:W-:Y:S01]  /*b9b0*/  IMAD.U32 R3, RZ, RZ, UR5 ;  /* 0x00000005ff037e24 */ /* 0x000fe2000f8e00ff */
[----:B------:R-:W-:Y:S01]  /*b9c0*/  @P5 STS.128 [R231+0x18000], RZ ;  /* 0x018000ffe7005388 */ /* 0x000fe20000000c00 */
[----:B--2---:R-:W-:-:S04]  /*b9d0*/  LEA R0, P0, R2, R248, 0x6 ;  /* 0x000000f802007211 */ /* 0x004fc800078030ff */
[----:B------:R-:W-:Y:S02]  /*b9e0*/  @!P5 LEA R20, P6, R0, c[0x0][0x170], 0x1 ;  /* 0x00005c000014da11 */ /* 0x000fe400078c08ff */
[----:B---3--:R-:W-:Y:S02]  /*b9f0*/  LEA.HI.X R3, R2, R251, R3, 0x6, P0 ;  /* 0x000000fb02037211 */ /* 0x008fe400000f3403 */
[C---:B------:R-:W-:Y:S02]  /*ba00*/  @!P4 LEA R16, P1, R0.reuse, c[0x0][0x170], 0x1 ;  /* 0x00005c000010ca11 */ /* 0x040fe400078208ff */
[C---:B------:R-:W-:Y:S02]  /*ba10*/  @!P3 LEA R14, P0, R0.reuse, c[0x0][0x170], 0x1 ;  /* 0x00005c00000eba11 */ /* 0x040fe400078008ff */
[C---:B------:R-:W-:Y:S02]  /*ba20*/  @!P5 LEA.HI.X R21, R0.reuse, c[0x0][0x174], R3, 0x1, P6 ;  /* 0x00005d000015da11 */ /* 0x040fe400030f0c03 */
[----:B------:R-:W-:-:S02]  /*ba30*/  IADD3 R2, P6, R0, UR23, RZ ;  /* 0x0000001700027c10 */ /* 0x000fc4000ffde0ff */
[C-C-:B------:R-:W-:Y:S01]  /*ba40*/  @!P4 LEA.HI.X R17, R0.reuse, c[0x0][0x174], R3.reuse, 0x1, P1 ;  /* 0x00005d000011ca11 */ /* 0x140fe200008f0c03 */
[----:B------:R-:W-:Y:S01]  /*ba50*/  @!PT LDS RZ, [RZ] ;  /* 0x00000000fffff984 */ /* 0x000fe20000000800 */
[----:B------:R-:W-:Y:S01]  /*ba60*/  @!PT LDS RZ, [RZ] ;  /* 0x00000000fffff984 */ /* 0x000fe20000000800 */
[----:B------:R-:W-:Y:S01]  /*ba70*/  @!PT LDS RZ, [RZ] ;  /* 0x00000000fffff984 */ /* 0x000fe20000000800 */
[----:B------:R1:W-:Y:S01]  /*ba80*/  @!P5 LDGSTS.E.BYPASS.LTC128B.128 [R231+0x18000], [R20.64] ;  /* 0x1800000014e7dfae */ /* 0x0003e2000b901d52 */
[C---:B------:R-:W-:Y:S02]  /*ba90*/  @!P2 LEA R12, P1, R0.reuse, c[0x0][0x170], 0x1 ;  /* 0x00005c00000caa11 */ /* 0x040fe400078208ff */
[--C-:B------:R-:W-:Y:S01]  /*baa0*/  @!P3 LEA.HI.X R15, R0, c[0x0][0x174], R3.reuse, 0x1, P0 ;  /* 0x00005d00000fba11 */ /* 0x100fe200000f0c03 */
[----:B------:R-:W-:Y:S01]  /*bab0*/  @P4 STS.128 [R231+0x1a000], RZ ;  /* 0x01a000ffe7004388 */ /* 0x000fe20000000c00 */
[----:B------:R-:W-:Y:S02]  /*bac0*/  @!P5 LEA R18, P0, R2, c[0x0][0x170], 0x1 ;  /* 0x00005c000212da11 */ /* 0x000fe400078008ff */
[----:B------:R-:W-:Y:S01]  /*bad0*/  IADD3.X R4, R3, UR24, RZ, P6, !PT ;  /* 0x0000001803047c10 */ /* 0x000fe2000b7fe4ff */
[----:B------:R-:W-:Y:S01]  /*bae0*/  @!PT LDS RZ, [RZ] ;  /* 0x00000000fffff984 */ /* 0x000fe20000000800 */
[----:B------:R-:W-:Y:S01]  /*baf0*/  @!PT LDS RZ, [RZ] ;  /* 0x00000000fffff984 */ /* 0x000fe20000000800 */
[----:B------:R-:W-:Y:S01]  /*bb00*/  @!PT LDS RZ, [RZ] ;  /* 0x00000000fffff984 */ /* 0x000fe20000000800 */
[----:B------:R2:W-:Y:S01]  /*bb10*/  @!P4 LDGSTS.E.BYPASS.LTC128B.128 [R231+0x1a000], [R16.64+0x80] ;  /* 0x1a00008010e7cfae */ /* 0x0005e2000b901d52 */
[----:B------:R-:W-:-:S02]  /*bb20*/  @!P2 LEA.HI.X R13, R0, c[0x0][0x174], R3, 0x1, P1 ;  /* 0x00005d00000daa11 */ /* 0x000fc400008f0c03 */
[C---:B------:R-:W-:Y:S01]  /*bb30*/  @!P4 LEA R10, P6, R2.reuse, c[0x0][0x170], 0x1 ;  /* 0x00005c00020aca11 */ /* 0x040fe200078c08ff */
[----:B------:R-:W-:Y:S01]  /*bb40*/  @P3 STS.128 [R231+0x1c000], RZ ;  /* 0x01c000ffe7003388 */ /* 0x000fe20000000c00 */
[C---:B------:R-:W-:Y:S02]  /*bb50*/  @!P3 LEA R8, P1, R2.reuse, c[0x0][0x170], 0x1 ;  /* 0x00005c000208ba11 */ /* 0x040fe400078208ff */
[C-C-:B------:R-:W-:Y:S01]  /*bb60*/  @!P5 LEA.HI.X R19, R2.reuse, c[0x0][0x174], R4.reuse, 0x1, P0 ;  /* 0x00005d000213da11 */ /* 0x140fe200000f0c04 */
[----:B------:R-:W-:Y:S01]  /*bb70*/  @!PT LDS RZ, [RZ] ;  /* 0x00000000fffff984 */ /* 0x000fe20000000800 */
[----:B------:R-:W-:Y:S01]  /*bb80*/  @!PT LDS RZ, [RZ] ;  /* 0x00000000fffff984 */ /* 0x000fe20000000800 */
[----:B------:R-:W-:Y:S01]  /*bb90*/  @!PT LDS RZ, [RZ] ;  /* 0x00000000fffff984 */ /* 0x000fe20000000800 */
[----:B------:R3:W-:Y:S01]  /*bba0*/  @!P3 LDGSTS.E.BYPASS.LTC128B.128 [R231+0x1c000], [R14.64+0x100] ;  /* 0x1c0001000ee7bfae */ /* 0x0007e2000b901d52 */
[C---:B------:R-:W-:Y:S02]  /*bbb0*/  @!P2 LEA R6, P0, R2.reuse, c[0x0][0x170], 0x1 ;  /* 0x00005c000206aa11 */ /* 0x040fe400078008ff */
[C-C-:B------:R-:W-:Y:S01]  /*bbc0*/  @!P4 LEA.HI.X R11, R2.reuse, c[0x0][0x174], R4.reuse, 0x1, P6 ;  /* 0x00005d00020bca11 */ /* 0x140fe200030f0c04 */
[----:B------:R-:W-:Y:S01]  /*bbd0*/  @P2 STS.128 [R231+0x1e000], RZ ;  /* 0x01e000ffe7002388 */ /* 0x000fe20000000c00 */
[----:B------:R-:W-:-:S02]  /*bbe0*/  @!P3 LEA.HI.X R9, R2, c[0x0][0x174], R4, 0x1, P1 ;  /* 0x00005d000209ba11 */ /* 0x000fc400008f0c04 */
[----:B------:R-:W-:Y:S01]  /*bbf0*/  @!P2 LEA.HI.X R7, R2, c[0x0][0x174], R4, 0x1, P0 ;  /* 0x00005d000207aa11 */ /* 0x000fe200000f0c04 */
[----:B------:R-:W-:Y:S01]  /*bc00*/  @!PT LDS RZ, [RZ] ;  /* 0x00000000fffff984 */ /* 0x000fe20000000800 */
[----:B------:R-:W-:Y:S01]  /*bc10*/  @!PT LDS RZ, [RZ] ;  /* 0x00000000fffff984 */ /* 0x000fe20000000800 */
[----:B------:R-:W-:Y:S01]  /*bc20*/  @!PT LDS RZ, [RZ] ;  /* 0x00000000fffff984 */ /* 0x000fe20000000800 */
[----:B------:R3:W-:Y:S01]  /*bc30*/  @!P2 LDGSTS.E.BYPASS.LTC128B.128 [R231+0x1e000], [R12.64+0x180] ;  /* 0x1e0001800ce7afae */ /* 0x0007e2000b901d52 */
[----:B------:R-:W-:-:S03]  /*bc40*/  PLOP3.LUT P0, PT, PT, PT, UP0, 0x80, 0x0 ;  /* 0x000000000000781c */ /* 0x000fc60003f0f008 */
        /* <DEDUP_REMOVED lines=20> */
[----:B---3--:R-:W-:Y:S04]  /*bd90*/  LDSM.16.M88.4 R12, [R204+0x10000] ;  /* 0x01000000cc0c783b */ /* 0x008fe80000000200 */
[----:B-1----:R-:W-:Y:S04]  /*bda0*/  LDSM.16.M88.4 R20, [R204+0x10800] ;  /* 0x01080000cc14783b */ /* 0x002fe80000000200 */
[----:B------:R-:W-:Y:S04]  /*bdb0*/  LDSM.16.M88.4 R168, [R204+0x11000] ;  /* 0x01100000cca8783b */ /* 0x000fe80000000200 */
[----:B------:R-:W-:Y:S04]  /*bdc0*/  LDSM.16.M88.4 R132, [R204+0x11800] ;  /* 0x01180000cc84783b */ /* 0x000fe80000000200 */
[----:B----4-:R-:W-:Y:S04]  /*bdd0*/  LDSM.16.M88.4 R8, [R212] ;  /* 0x00000000d408783b */ /* 0x010fe80000000200 */
[----:B------:R-:W-:Y:S04]  /*bde0*/  LDSM.16.M88.4 R32, [R215] ;  /* 0x00000000d720783b */ /* 0x000fe80000000200 */
[----:B-----5:R-:W1:Y:S04]  /*bdf0*/  LDSM.16.M88.4 R4, [R211] ;  /* 0x00000000d304783b */ /* 0x020e680000000200 */
[----:B------:R-:W3:Y:S04]  /*be00*/  LDSM.16.M88.4 R172, [R230] ;  /* 0x00000000e6ac783b */ /* 0x000ee80000000200 */
[----:B------:R-:W4:Y:S04]  /*be10*/  LDSM.16.M88.4 R192, [R229] ;  /* 0x00000000e5c0783b */ /* 0x000f280000000200 */
[----:B------:R-:W-:Y:S04]  /*be20*/  LDSM.16.M88.4 R200, [R228] ;  /* 0x00000000e4c8783b */ /* 0x000fe80000000200 */
[----:B------:R-:W0:Y:S01]  /*be30*/  LDGDEPBAR ;  /* 0x00000000000079af */ /* 0x000e220000000000 */
[C---:B-1----:R-:W-:Y:S08]  /*be40*/  HMMA.16816.F32.BF16 R28, R4.reuse, R12, RZ ;  /* 0x0000000c041c723c */ /* 0x042ff000000418ff */
[C---:B------:R-:W-:Y:S08]  /*be50*/  HMMA.16816.F32.BF16 R24, R4.reuse, R14, RZ ;  /* 0x0000000e0418723c */ /* 0x040ff000000418ff */
[C---:B--2---:R-:W-:Y:S08]  /*be60*/  HMMA.16816.F32.BF16 R16, R4.reuse, R20, RZ ;  /* 0x000000140410723c */ /* 0x044ff000000418ff */
[C---:B------:R-:W-:Y:S01]  /*be70*/  HMMA.16816.F32.BF16 R12, R4.reuse, R22, RZ ;  /* 0x00000016040c723c */ /* 0x040fe200000418ff */
[----:B------:R-:W-:Y:S07]  /*be80*/  LDSM.16.M88.4 R20, [R210+0x10000] ;  /* 0x01000000d214783b */ /* 0x000fee0000000200 */
[C---:B------:R-:W-:Y:S08]  /*be90*/  HMMA.16816.F32.BF16 R180, R4.reuse, R168, RZ ;  /* 0x000000a804b4723c */ /* 0x040ff000000418ff */
[C---:B------:R-:W-:Y:S08]  /*bea0*/  HMMA.16816.F32.BF16 R184, R4.reuse, R170, RZ ;  /* 0x000000aa04b8723c */ /* 0x040ff000000418ff */
[C---:B------:R-:W-:Y:S08]  /*beb0*/  HMMA.16816.F32.BF16 R188, R4.reuse, R132, RZ ;  /* 0x0000008404bc723c */ /* 0x040ff000000418ff */
[----:B------:R-:W-:Y:S01]  /*bec0*/  HMMA.16816.F32.BF16 R196, R4, R134, RZ ;  /* 0x0000008604c4723c */ /* 0x000fe200000418ff */
[----:B------:R-:W1:Y:S04]  /*bed0*/  LDSM.16.M88.4 R4, [R214] ;  /* 0x00000000d604783b */ /* 0x000e680000000200 */
[----:B------:R-:W-:Y:S03]  /*bee0*/  LDSM.16.M88.4 R132, [R210+0x11000] ;  /* 0x01100000d284783b */ /* 0x000fe60000000200 */
[C---:B------:R-:W-:Y:S08]  /*bef0*/  HMMA.16816.F32.BF16 R176, R8.reuse, R32, R28 ;  /* 0x0000002008b0723c */ /* 0x040ff0000004181c */
[C---:B------:R-:W-:Y:S08]  /*bf00*/  HMMA.16816.F32.BF16 R168, R8.reuse, R34, R24 ;  /* 0x0000002208a8723c */ /* 0x040ff00000041818 */
[C---:B---3--:R-:W-:Y:S01]  /*bf10*/  HMMA.16816.F32.BF16 R32, R8.reuse, R172, R16 ;  /* 0x000000ac0820723c */ /* 0x048fe20000041810 */
[----:B------:R-:W2:Y:S07]  /*bf20*/  LDSM.16.M88.4 R16, [R210+0x10800] ;  /* 0x01080000d210783b */ /* 0x000eae0000000200 */
[C---:B------:R-:W-:Y:S01]  /*bf30*/  HMMA.16816.F32.BF16 R12, R8.reuse, R174, R12 ;  /* 0x000000ae080c723c */ /* 0x040fe2000004180c */
[----:B------:R-:W-:Y:S07]  /*bf40*/  LDSM.16.M88.4 R172, [R209+0x1000] ;  /* 0x00100000d1ac783b */ /* 0x000fee0000000200 */
[C---:B----4-:R-:W-:Y:S01]  /*bf50*/  HMMA.16816.F32.BF16 R28, R8.reuse, R192, R180 ;  /* 0x000000c0081c723c */ /* 0x050fe200000418b4 */
[----:B------:R-:W-:Y:S07]  /*bf60*/  LDSM.16.M88.4 R180, [R209+0x800] ;  /* 0x00080000d1b4783b */ /* 0x000fee0000000200 */
[----:B------:R-:W-:Y:S01]  /*bf70*/  HMMA.16816.F32.BF16 R24, R8, R194, R184 ;  /* 0x000000c20818723c */ /* 0x000fe200000418b8 */
[----:B------:R-:W3:Y:S07]  /*bf80*/  LDSM.16.M88.4 R192, [R210+0x11800] ;  /* 0x01180000d2c0783b */ /* 0x000eee0000000200 */
[----:B-1----:R-:W-:Y:S08]  /*bf90*/  HMMA.16816.F32.BF16 R236, R4, R20, R176 ;  /* 0x0000001404ec723c */ /* 0x002ff000000418b0 */
[C---:B------:R-:W-:Y:S08]  /*bfa0*/  HMMA.16816.F32.BF16 R188, R8.reuse, R200, R188 ;  /* 0x000000c808bc723c */ /* 0x040ff000000418bc */
[----:B------:R-:W-:Y:S01]  /*bfb0*/  HMMA.16816.F32.BF16 R184, R8, R202, R196 ;  /* 0x000000ca08b8723c */ /* 0x000fe200000418c4 */
[----:B------:R-:W-:Y:S07]  /*bfc0*/  LDSM.16.M88.4 R8, [R213] ;  /* 0x00000000d508783b */ /* 0x000fee0000000200 */
[C---:B--2---:R-:W-:Y:S01]  /*bfd0*/  HMMA.16816.F32.BF16 R176, R4.reuse, R18, R12 ;  /* 0x0000001204b0723c */ /* 0x044fe2000004180c */
[----:B------:R-:W1:Y:S07]  /*bfe0*/  LDSM.16.M88.4 R12, [R209] ;  /* 0x00000000d10c783b */ /* 0x000e6e0000000200 */
[C---:B------:R-:W-:Y:S01]  /*bff0*/  HMMA.16816.F32.BF16 R200, R4.reuse, R22, R168 ;  /* 0x0000001604c8723c */ /* 0x040fe200000418a8 */
[----:B------:R-:W-:Y:S07]  /*c000*/  LDSM.16.M88.4 R20, [R204+0x12000] ;  /* 0x01200000cc14783b */ /* 0x000fee0000000200 */
[C---:B------:R-:W-:Y:S01]  /*c010*/  HMMA.16816.F32.BF16 R168, R4.reuse, R132, R28 ;  /* 0x0000008404a8723c */ /* 0x040fe2000004181c */
[----:B------:R-:W2:Y:S07]  /*c020*/  LDSM.16.M88.4 R28, [R209+0x1800] ;  /* 0x00180000d11c783b */ /* 0x000eae0000000200 */
[C---:B------:R-:W-:Y:S08]  /*c030*/  HMMA.16816.F32.BF16 R196, R4.reuse, R16, R32 ;  /* 0x0000001004c4723c */ /* 0x040ff00000041820 */
[C---:B------:R-:W-:Y:S08]  /*c040*/  HMMA.16816.F32.BF16 R132, R4.reuse, R134, R24 ;  /* 0x000000860484723c */ /* 0x040ff00000041818 */
[C---:B---3--:R-:W-:Y:S08]  /*c050*/  HMMA.16816.F32.BF16 R32, R4.reuse, R192, R188 ;  /* 0x000000c00420723c */ /* 0x048ff000000418bc */
[----:B------:R-:W-:Y:S01]  /*c060*/  HMMA.16816.F32.BF16 R24, R4, R194, R184 ;  /* 0x000000c20418723c */ /* 0x000fe200000418b8 */
[----:B------:R-:W3:Y:S04]  /*c070*/  LDSM.16.M88.4 R4, [R211+0x4000] ;  /* 0x00400000d304783b */ /* 0x000ee80000000200 */
[----:B------:R-:W4:Y:S03]  /*c080*/  LDSM.16.M88.4 R184, [R204+0x12800] ;  /* 0x01280000ccb8783b */ /* 0x000f260000000200 */
[C---:B-1----:R-:W-:Y:S01]  /*c090*/  HMMA.16816.F32.BF16 R16, R8.reuse, R12, R236 ;  /* 0x0000000c0810723c */ /* 0x042fe200000418ec */
[----:B------:R-:W-:Y:S07]  /*c0a0*/  LDSM.16.M88.4 R236, [R221] ;  /* 0x00000000ddec783b */ /* 0x000fee0000000200 */
[C---:B------:R-:W-:Y:S01]  /*c0b0*/  HMMA.16816.F32.BF16 R12, R8.reuse, R14, R200 ;  /* 0x0000000e080c723c */ /* 0x040fe200000418c8 */
[----:B------:R-:W-:Y:S07]  /*c0c0*/  LDSM.16.M88.4 R200, [R210+0x13800] ;  /* 0x01380000d2c8783b */ /* 0x000fee0000000200 */
[C---:B------:R-:W-:Y:S08]  /*c0d0*/  HMMA.16816.F32.BF16 R192, R8.reuse, R182, R176 ;  /* 0x000000b608c0723c */ /* 0x040ff000000418b0 */
[C---:B------:R-:W-:Y:S08]  /*c0e0*/  HMMA.16816.F32.BF16 R188, R8.reuse, R172, R168 ;  /* 0x000000ac08bc723c */ /* 0x040ff000000418a8 */
[C---:B------:R-:W-:Y:S08]  /*c0f0*/  HMMA.16816.F32.BF16 R176, R8.reuse, R174, R132 ;  /* 0x000000ae08b0723c */ /* 0x040ff00000041884 */
[C---:B------:R-:W-:Y:S01]  /*c100*/  HMMA.16816.F32.BF16 R196, R8.reuse, R180, R196 ;  /* 0x000000b408c4723c */ /* 0x040fe200000418c4 */
[----:B------:R-:W1:Y:S07]  /*c110*/  LDSM.16.M88.4 R180, [R204+0x13000] ;  /* 0x01300000ccb4783b */ /* 0x000e6e0000000200 */
[C---:B--2---:R-:W-:Y:S01]  /*c120*/  HMMA.16816.F32.BF16 R168, R8.reuse, R28, R32 ;  /* 0x0000001c08a8723c */ /* 0x044fe20000041820 */
[----:B------:R-:W-:Y:S07]  /*c130*/  LDSM.16.M88.4 R32, [R226] ;  /* 0x00000000e220783b */ /* 0x000fee0000000200 */
[----:B------:R-:W-:Y:S01]  /*c140*/  HMMA.16816.F32.BF16 R132, R8, R30, R24 ;  /* 0x0000001e0884723c */ /* 0x000fe20000041818 */
[----:B------:R-:W2:Y:S04]  /*c150*/  LDSM.16.M88.4 R24, [R204+0x13800] ;  /* 0x01380000cc18783b */ /* 0x000ea80000000200 */
[----:B------:R-:W-:Y:S03]  /*c160*/  LDSM.16.M88.4 R8, [R212+0x4000] ;  /* 0x00400000d408783b */ /* 0x000fe60000000200 */
[C---:B---3--:R-:W-:Y:S08]  /*c170*/  HMMA.16816.F32.BF16 R28, R4.reuse, R20, R16 ;  /* 0x00000014041c723c */ /* 0x048ff00000041810 */
[C---:B------:R-:W-:Y:S01]  /*c180*/  HMMA.16816.F32.BF16 R16, R4.reuse, R22, R12 ;  /* 0x000000160410723c */ /* 0x040fe2000004180c */
[----:B------:R-:W3:Y:S07]  /*c190*/  LDSM.16.M88.4 R20, [R227] ;  /* 0x00000000e314783b */ /* 0x000eee0000000200 */
[C---:B----4-:R-:W-:Y:S01]  /*c1a0*/  HMMA.16816.F32.BF16 R12, R4.reuse, R184, R196 ;  /* 0x000000b8040c723c */ /* 0x050fe200000418c4 */
[----:B------:R-:W4:Y:S07]  /*c1b0*/  LDSM.16.M88.4 R196, [R225] ;  /* 0x00000000e1c4783b */ /* 0x000f2e0000000200 */
[C---:B------:R-:W-:Y:S08]  /*c1c0*/  HMMA.16816.F32.BF16 R172, R4.reuse, R186, R192 ;  /* 0x000000ba04ac723c */ /* 0x040ff000000418c0 */
[C---:B-1----:R-:W-:Y:S08]  /*c1d0*/  HMMA.16816.F32.BF16 R192, R4.reuse, R180, R188 ;  /* 0x000000b404c0723c */ /* 0x042ff000000418bc */
[C---:B--2---:R-:W-:Y:S08]  /*c1e0*/  HMMA.16816.F32.BF16 R188, R4.reuse, R24, R168 ;  /* 0x0000001804bc723c */ /* 0x044ff000000418a8 */
[----:B------:R-:W-:Y:S08]  /*c1f0*/  HMMA.16816.F32.BF16 R184, R4, R182, R176 ;  /* 0x000000b604b8723c */ /* 0x000ff000000418b0 */
[C---:B---3--:R-:W-:Y:S01]  /*c200*/  HMMA.16816.F32.BF16 R168, R8.reuse, R22, R16 ;  /* 0x0000001608a8723c */ /* 0x048fe20000041810 */
[----:B------:R-:W1:Y:S07]  /*c210*/  LDSM.16.M88.4 R16, [R224] ;  /* 0x00000000e010783b */ /* 0x000e6e0000000200 */
[----:B------:R-:W-:Y:S08]  /*c220*/  HMMA.16816.F32.BF16 R176, R8, R20, R28 ;  /* 0x0000001408b0723c */ /* 0x000ff0000004181c */
[----:B------:R-:W-:Y:S01]  /*c230*/  HMMA.16816.F32.BF16 R180, R4, R26, R132 ;  /* 0x0000001a04b4723c */ /* 0x000fe20000041884 */
[----:B------:R-:W-:Y:S04]  /*c240*/  LDSM.16.M88.4 R4, [R214+0x4000] ;  /* 0x00400000d604783b */ /* 0x000fe80000000200 */
[----:B------:R-:W-:Y:S03]  /*c250*/  LDSM.16.M88.4 R132, [R210+0x13000] ;  /* 0x01300000d284783b */ /* 0x000fe60000000200 */
[C---:B------:R-:W-:Y:S01]  /*c260*/  HMMA.16816.F32.BF16 R28, R8.reuse, R32, R12 ;  /* 0x00000020081c723c */ /* 0x040fe2000004180c */
[----:B------:R-:W2:Y:S07]  /*c270*/  LDSM.16.M88.4 R12, [R210+0x12000] ;  /* 0x01200000d20c783b */ /* 0x000eae0000000200 */
[C---:B------:R-:W-:Y:S01]  /*c280*/  HMMA.16816.F32.BF16 R24, R8.reuse, R34, R172 ;  /* 0x000000220818723c */ /* 0x040fe200000418ac */
[----:B------:R-:W3:Y:S07]  /*c290*/  LDSM.16.M88.4 R32, [R210+0x12800] ;  /* 0x01280000d220783b */ /* 0x000eee0000000200 */
[C---:B----4-:R-:W-:Y:S08]  /*c2a0*/  HMMA.16816.F32.BF16 R20, R8.reuse, R196, R192 ;  /* 0x000000c40814723c */ /* 0x050ff000000418c0 */
[C---:B-1----:R-:W-:Y:S08]  /*c2b0*/  HMMA.16816.F32.BF16 R188, R8.reuse, R16, R188 ;  /* 0x0000001008bc723c */ /* 0x042ff000000418bc */
[C---:B------:R-:W-:Y:S01]  /*c2c0*/  HMMA.16816.F32.BF16 R172, R8.reuse, R198, R184 ;  /* 0x000000c608ac723c */ /* 0x040fe200000418b8 */
[----:B------:R-:W-:Y:S07]  /*c2d0*/  LDSM.16.M88.4 R184, [R209+0x2000] ;  /* 0x00200000d1b8783b */ /* 0x000fee0000000200 */
[----:B------:R-:W-:Y:S01]  /*c2e0*/  HMMA.16816.F32.BF16 R16, R8, R18, R180 ;  /* 0x000000120810723c */ /* 0x000fe200000418b4 */
[----:B------:R-:W1:Y:S04]  /*c2f0*/  LDSM.16.M88.4 R8, [R213+0x4000] ;  /* 0x00400000d508783b */ /* 0x000e680000000200 */
[----:B------:R-:W4:Y:S03]  /*c300*/  LDSM.16.M88.4 R180, [R209+0x2800] ;  /* 0x00280000d1b4783b */ /* 0x000f260000000200 */
[C---:B--2---:R-:W-:Y:S08]  /*c310*/  HMMA.16816.F32.BF16 R196, R4.reuse, R12, R176 ;  /* 0x0000000c04c4723c */ /* 0x044ff000000418b0 */
[C---:B------:R-:W-:Y:S08]  /*c320*/  HMMA.16816.F32.BF16 R192, R4.reuse, R14, R168 ;  /* 0x0000000e04c0723c */ /* 0x040ff000000418a8 */
[C---:B---3--:R-:W-:Y:S08]  /*c330*/  HMMA.16816.F32.BF16 R176, R4.reuse, R32, R28 ;  /* 0x0000002004b0723c */ /* 0x048ff0000004181c */
[C---:B------:R-:W-:Y:S01]  /*c340*/  HMMA.16816.F32.BF16 R168, R4.reuse, R34, R24 ;  /* 0x0000002204a8723c */ /* 0x040fe20000041818 */
[----:B------:R-:W2:Y:S07]  /*c350*/  LDSM.16.M88.4 R32, [R209+0x3000] ;  /* 0x00300000d120783b */ /* 0x000eae0000000200 */
[C---:B------:R-:W-:Y:S08]  /*c360*/  HMMA.16816.F32.BF16 R28, R4.reuse, R132, R20 ;  /* 0x00000084041c723c */ /* 0x040ff00000041814 */
[C---:B------:R-:W-:Y:S08]  /*c370*/  HMMA.16816.F32.BF16 R24, R4.reuse, R134, R172 ;  /* 0x000000860418723c */ /* 0x040ff000000418ac */
[C---:B------:R-:W-:Y:S01]  /*c380*/  HMMA.16816.F32.BF16 R12, R4.reuse, R202, R16 ;  /* 0x000000ca040c723c */ /* 0x040fe20000041810 */
[----:B------:R-:W3:Y:S07]  /*c390*/  LDSM.16.M88.4 R16, [R209+0x3800] ;  /* 0x00380000d110783b */ /* 0x000eee0000000200 */
[----:B------:R-:W-:Y:S01]  /*c3a0*/  HMMA.16816.F32.BF16 R20, R4, R200, R188 ;  /* 0x000000c80414723c */ /* 0x000fe200000418bc */
[----:B------:R-:W-:Y:S04]  /*c3b0*/  LDSM.16.M88.4 R4, [R211+0x8000] ;  /* 0x00800000d304783b */ /* 0x000fe80000000200 */
[----:B------:R-:W5:Y:S03]  /*c3c0*/  LDSM.16.M88.4 R200, [R204+0x14000] ;  /* 0x01400000ccc8783b */ /* 0x000f660000000200 */
[C---:B-1----:R-:W-:Y:S01]  /*c3d0*/  HMMA.16816.F32.BF16 R132, R8.reuse, R184, R196 ;  /* 0x000000b80884723c */ /* 0x042fe200000418c4 */
[----:B------:R-:W1:Y:S07]  /*c3e0*/  LDSM.16.M88.4 R188, [R204+0x14800] ;  /* 0x01480000ccbc783b */ /* 0x000e6e0000000200 */
[C---:B------:R-:W-:Y:S08]  /*c3f0*/  HMMA.16816.F32.BF16 R192, R8.reuse, R186, R192 ;  /* 0x000000ba08c0723c */ /* 0x040ff000000418c0 */
[C---:B----4-:R-:W-:Y:S08]  /*c400*/  HMMA.16816.F32.BF16 R184, R8.reuse, R180, R176 ;  /* 0x000000b408b8723c */ /* 0x050ff000000418b0 */
[C---:B--2---:R-:W-:Y:S01]  /*c410*/  HMMA.16816.F32.BF16 R176, R8.reuse, R32, R28 ;  /* 0x0000002008b0723c */ /* 0x044fe2000004181c */
[----:B------:R-:W-:Y:S07]  /*c420*/  LDSM.16.M88.4 R28, [R204+0x15800] ;  /* 0x01580000cc1c783b */ /* 0x000fee0000000200 */
[C---:B------:R-:W-:Y:S01]  /*c430*/  HMMA.16816.F32.BF16 R172, R8.reuse, R34, R24 ;  /* 0x0000002208ac723c */ /* 0x040fe20000041818 */
[----:B------:R-:W2:Y:S07]  /*c440*/  LDSM.16.M88.4 R32, [R204+0x15000] ;  /* 0x01500000cc20783b */ /* 0x000eae0000000200 */
[C---:B------:R-:W-:Y:S08]  /*c450*/  HMMA.16816.F32.BF16 R180, R8.reuse, R182, R168 ;  /* 0x000000b608b4723c */ /* 0x040ff000000418a8 */
[C---:B---3--:R-:W-:Y:S01]  /*c460*/  HMMA.16816.F32.BF16 R168, R8.reuse, R16, R20 ;  /* 0x0000001008a8723c */ /* 0x048fe20000041814 */
[----:B------:R-:W-:Y:S07]  /*c470*/  LDSM.16.M88.4 R20, [R223] ;  /* 0x00000000df14783b */ /* 0x000fee0000000200 */
[----:B------:R-:W-:Y:S01]  /*c480*/  HMMA.16816.F32.BF16 R24, R8, R18, R12 ;  /* 0x000000120818723c */ /* 0x000fe2000004180c */
[----:B------:R-:W3:Y:S07]  /*c490*/  LDSM.16.M88.4 R8, [R212+0x8000] ;  /* 0x00800000d408783b */ /* 0x000eee0000000200 */
[C---:B-----5:R-:W-:Y:S08]  /*c4a0*/  HMMA.16816.F32.BF16 R12, R4.reuse, R202, R192 ;  /* 0x000000ca040c723c */ /* 0x060ff000000418c0 */
[C---:B-1----:R-:W-:Y:S01]  /*c4b0*/  HMMA.16816.F32.BF16 R192, R4.reuse, R190, R180 ;  /* 0x000000be04c0723c */ /* 0x042fe200000418b4 */
[----:B------:R-:W1:Y:S07]  /*c4c0*/  LDSM.16.M88.4 R180, [R222] ;  /* 0x00000000deb4783b */ /* 0x000e6e0000000200 */
[C---:B------:R-:W-:Y:S08]  /*c4d0*/  HMMA.16816.F32.BF16 R16, R4.reuse, R200, R132 ;  /* 0x000000c80410723c */ /* 0x040ff00000041884 */
[C---:B------:R-:W-:Y:S08]  /*c4e0*/  HMMA.16816.F32.BF16 R196, R4.reuse, R188, R184 ;  /* 0x000000bc04c4723c */ /* 0x040ff000000418b8 */
[C---:B--2---:R-:W-:Y:S08]  /*c4f0*/  HMMA.16816.F32.BF16 R176, R4.reuse, R32, R176 ;  /* 0x0000002004b0723c */ /* 0x044ff000000418b0 */
[C---:B------:R-:W-:Y:S01]  /*c500*/  HMMA.16816.F32.BF16 R188, R4.reuse, R34, R172 ;  /* 0x0000002204bc723c */ /* 0x040fe200000418ac */
[----:B------:R-:W2:Y:S04]  /*c510*/  LDSM.16.M88.4 R172, [R220] ;  /* 0x00000000dcac783b */ /* 0x000ea80000000200 */
[----:B------:R-:W-:Y:S03]  /*c520*/  LDSM.16.M88.4 R32, [R210+0x14800] ;  /* 0x01480000d220783b */ /* 0x000fe60000000200 */
[C---:B------:R-:W-:Y:S01]  /*c530*/  HMMA.16816.F32.BF16 R200, R4.reuse, R28, R168 ;  /* 0x0000001c04c8723c */ /* 0x040fe200000418a8 */
[----:B------:R-:W-:Y:S07]  /*c540*/  LDSM.16.M88.4 R168, [R210+0x15000] ;  /* 0x01500000d2a8783b */ /* 0x000fee0000000200 */
[----:B------:R-:W-:Y:S01]  /*c550*/  HMMA.16816.F32.BF16 R184, R4, R30, R24 ;  /* 0x0000001e04b8723c */ /* 0x000fe20000041818 */
[----:B------:R-:W-:Y:S07]  /*c560*/  LDSM.16.M88.4 R4, [R214+0x8000] ;  /* 0x00800000d604783b */ /* 0x000fee0000000200 */
[C---:B---3--:R-:W-:Y:S01]  /*c570*/  HMMA.16816.F32.BF16 R28, R8.reuse, R22, R12 ;  /* 0x00000016081c723c */ /* 0x048fe2000004180c */
[----:B------:R-:W3:Y:S07]  /*c580*/  LDSM.16.M88.4 R12, [R210+0x14000] ;  /* 0x01400000d20c783b */ /* 0x000eee0000000200 */
[C---:B------:R-:W-:Y:S08]  /*c590*/  HMMA.16816.F32.BF16 R132, R8.reuse, R20, R16 ;  /* 0x000000140884723c */ /* 0x040ff00000041810 */
[C---:B------:R-:W-:Y:S08]  /*c5a0*/  HMMA.16816.F32.BF16 R16, R8.reuse, R236, R176 ;  /* 0x000000ec0810723c */ /* 0x040ff000000418b0 */
[C---:B------:R-:W-:Y:S01]  /*c5b0*/  HMMA.16816.F32.BF16 R176, R8.reuse, R238, R188 ;  /* 0x000000ee08b0723c */ /* 0x040fe200000418bc */
[----:B------:R-:W4:Y:S07]  /*c5c0*/  LDSM.16.M88.4 R236, [R210+0x15800] ;  /* 0x01580000d2ec783b */ /* 0x000f2e0000000200 */
[C---:B-1----:R-:W-:Y:S08]  /*c5d0*/  HMMA.16816.F32.BF16 R24, R8.reuse, R180, R196 ;  /* 0x000000b40818723c */ /* 0x042ff000000418c4 */
[C---:B------:R-:W-:Y:S08]  /*c5e0*/  HMMA.16816.F32.BF16 R20, R8.reuse, R182, R192 ;  /* 0x000000b60814723c */ /* 0x040ff000000418c0 */
[C---:B--2---:R-:W-:Y:S01]  /*c5f0*/  HMMA.16816.F32.BF16 R180, R8.reuse, R172, R200 ;  /* 0x000000ac08b4723c */ /* 0x044fe200000418c8 */
[----:B------:R-:W-:Y:S07]  /*c600*/  LDSM.16.M88.4 R200, [R209+0x4000] ;  /* 0x00400000d1c8783b */ /* 0x000fee0000000200 */
[----:B------:R-:W-:Y:S01]  /*c610*/  HMMA.16816.F32.BF16 R172, R8, R174, R184 ;  /* 0x000000ae08ac723c */ /* 0x000fe200000418b8 */
[----:B------:R-:W1:Y:S07]  /*c620*/  LDSM.16.M88.4 R8, [R213+0x8000] ;  /* 0x00800000d508783b */ /* 0x000e6e0000000200 */
[C---:B---3--:R-:W-:Y:S08]  /*c630*/  HMMA.16816.F32.BF16 R196, R4.reuse, R14, R28 ;  /* 0x0000000e04c4723c */ /* 0x048ff0000004181c */
[C---:B------:R-:W-:Y:S08]  /*c640*/  HMMA.16816.F32.BF16 R192, R4.reuse, R32, R24 ;  /* 0x0000002004c0723c */ /* 0x040ff00000041818 */
[C---:B------:R-:W-:Y:S01]  /*c650*/  HMMA.16816.F32.BF16 R184, R4.reuse, R34, R20 ;  /* 0x0000002204b8723c */ /* 0x040fe20000041814 */
[----:B------:R-:W-:Y:S07]  /*c660*/  LDSM.16.M88.4 R20, [R209+0x5800] ;  /* 0x00580000d114783b */ /* 0x000fee0000000200 */
[C---:B------:R-:W-:Y:S01]  /*c670*/  HMMA.16816.F32.BF16 R188, R4.reuse, R12, R132 ;  /* 0x0000000c04bc723c */ /* 0x040fe20000041884 */
[----:B------:R-:W-:Y:S07]  /*c680*/  LDSM.16.M88.4 R132, [R209+0x5000] ;  /* 0x00500000d184783b */ /* 0x000fee0000000200 */
[C---:B------:R-:W-:Y:S08]  /*c690*/  HMMA.16816.F32.BF16 R32, R4.reuse, R168, R16 ;  /* 0x000000a80420723c */ /* 0x040ff00000041810 */
[C---:B------:R-:W-:Y:S01]  /*c6a0*/  HMMA.16816.F32.BF16 R28, R4.reuse, R170, R176 ;  /* 0x000000aa041c723c */ /* 0x040fe200000418b0 */
[----:B------:R-:W2:Y:S07]  /*c6b0*/  LDSM.16.M88.4 R168, [R209+0x4800] ;  /* 0x00480000d1a8783b */ /* 0x000eae0000000200 */
[C---:B----4-:R-:W-:Y:S01]  /*c6c0*/  HMMA.16816.F32.BF16 R24, R4.reuse, R236, R180 ;  /* 0x000000ec0418723c */ /* 0x050fe200000418b4 */
[----:B------:R-:W-:Y:S07]  /*c6d0*/  LDSM.16.M88.4 R180, [R204+0x16800] ;  /* 0x01680000ccb4783b */ /* 0x000fee0000000200 */
[----:B------:R-:W-:Y:S01]  /*c6e0*/  HMMA.16816.F32.BF16 R16, R4, R238, R172 ;  /* 0x000000ee0410723c */ /* 0x000fe200000418ac */
[----:B------:R-:W-:Y:S04]  /*c6f0*/  LDSM.16.M88.4 R4, [R211+0xc000] ;  /* 0x00c00000d304783b */ /* 0x000fe80000000200 */
[----:B------:R-:W3:Y:S03]  /*c700*/  LDSM.16.M88.4 R172, [R204+0x16000] ;  /* 0x01600000ccac783b */ /* 0x000ee60000000200 */
[C---:B-1----:R-:W-:Y:S01]  /*c710*/  HMMA.16816.F32.BF16 R12, R8.reuse, R200, R188 ;  /* 0x000000c8080c723c */ /* 0x042fe200000418bc */
[----:B------:R-:W1:Y:S07]  /*c720*/  LDSM.16.M88.4 R188, [R204+0x17000] ;  /* 0x01700000ccbc783b */ /* 0x000e6e0000000200 */
[C---:B------:R-:W-:Y:S08]  /*c730*/  HMMA.16816.F32.BF16 R176, R8.reuse, R202, R196 ;  /* 0x000000ca08b0723c */ /* 0x040ff000000418c4 */
[C---:B--2---:R-:W-:Y:S08]  /*c740*/  HMMA.16816.F32.BF16 R200, R8.reuse, R168, R192 ;  /* 0x000000a808c8723c */ /* 0x044ff000000418c0 */
[C---:B------:R-:W-:Y:S01]  /*c750*/  HMMA.16816.F32.BF16 R196, R8.reuse, R170, R184 ;  /* 0x000000aa08c4723c */ /* 0x040fe200000418b8 */
[----:B------:R-:W2:Y:S07]  /*c760*/  LDSM.16.M88.4 R168, [R204+0x17800] ;  /* 0x01780000cca8783b */ /* 0x000eae0000000200 */
[C---:B------:R-:W-:Y:S08]  /*c770*/  HMMA.16816.F32.BF16 R192, R8.reuse, R132, R32 ;  /* 0x0000008408c0723c */ /* 0x040ff00000041820 */
[C---:B------:R-:W-:Y:S01]  /*c780*/  HMMA.16816.F32.BF16 R184, R8.reuse, R134, R28 ;  /* 0x0000008608b8723c */ /* 0x040fe2000004181c */
[----:B------:R-:W-:Y:S07]  /*c790*/  LDSM.16.M88.4 R132, [R218] ;  /* 0x00000000da84783b */ /* 0x000fee0000000200 */
[C---:B------:R-:W-:Y:S01]  /*c7a0*/  HMMA.16816.F32.BF16 R32, R8.reuse, R20, R24 ;  /* 0x000000140820723c */ /* 0x040fe20000041818 */
[----:B------:R-:W-:Y:S07]  /*c7b0*/  LDSM.16.M88.4 R24, [R219] ;  /* 0x00000000db18783b */ /* 0x000fee0000000200 */
[----:B------:R-:W-:Y:S08]  /*c7c0*/  HMMA.16816.F32.BF16 R28, R8, R22, R16 ;  /* 0x00000016081c723c */ /* 0x000ff00000041810 */
[C---:B---3--:R-:W-:Y:S01]  /*c7d0*/  HMMA.16816.F32.BF16 R20, R4.reuse, R172, R12 ;  /* 0x000000ac0414723c */ /* 0x048fe2000004180c */
[----:B------:R-:W3:Y:S07]  /*c7e0*/  LDSM.16.M88.4 R12, [R212+0xc000] ;  /* 0x00c00000d40c783b */ /* 0x000eee0000000200 */
[C---:B------:R-:W-:Y:S08]  /*c7f0*/  HMMA.16816.F32.BF16 R8, R4.reuse, R180, R200 ;  /* 0x000000b40408723c */ /* 0x040ff000000418c8 */
[C---:B------:R-:W-:Y:S08]  /*c800*/  HMMA.16816.F32.BF16 R16, R4.reuse, R174, R176 ;  /* 0x000000ae0410723c */ /* 0x040ff000000418b0 */
[C---:B------:R-:W-:Y:S08]  /*c810*/  HMMA.16816.F32.BF16 R180, R4.reuse, R182, R196 ;  /* 0x000000b604b4723c */ /* 0x040ff000000418c4 */
[C---:B-1----:R-:W-:Y:S08]  /*c820*/  HMMA.16816.F32.BF16 R200, R4.reuse, R188, R192 ;  /* 0x000000bc04c8723c */ /* 0x042ff000000418c0 */
[C---:B------:R-:W-:Y:S01]  /*c830*/  HMMA.16816.F32.BF16 R196, R4.reuse, R190, R184 ;  /* 0x000000be04c4723c */ /* 0x040fe200000418b8 */
[----:B------:R-:W1:Y:S04]  /*c840*/  LDSM.16.M88.4 R188, [R217] ;  /* 0x00000000d9bc783b */ /* 0x000e680000000200 */
[----:B------:R-:W4:Y:S03]  /*c850*/  LDSM.16.M88.4 R184, [R216] ;  /* 0x00000000d8b8783b */ /* 0x000f260000000200 */
[----:B--2---:R-:W-:Y:S08]  /*c860*/  HMMA.16816.F32.BF16 R192, R4, R168, R32 ;  /* 0x000000a804c0723c */ /* 0x004ff00000041820 */
[C---:B---3--:R-:W-:Y:S08]  /*c870*/  HMMA.16816.F32.BF16 R172, R12.reuse, R24, R20 ;  /* 0x000000180cac723c */ /* 0x048ff00000041814 */
[C---:B------:R-:W-:Y:S01]  /*c880*/  HMMA.16816.F32.BF16 R32, R12.reuse, R26, R16 ;  /* 0x0000001a0c20723c */ /* 0x040fe20000041810 */
[----:B------:R-:W-:Y:S07]  /*c890*/  LDSM.16.M88.4 R24, [R210+0x16800] ;  /* 0x01680000d218783b */ /* 0x000fee0000000200 */
[----:B------:R-:W-:Y:S01]  /*c8a0*/  HMMA.16816.F32.BF16 R20, R12, R132, R8 ;  /* 0x000000840c14723c */ /* 0x000fe20000041808 */
[----:B------:R-:W2:Y:S07]  /*c8b0*/  LDSM.16.M88.4 R8, [R214+0xc000] ;  /* 0x00c00000d608783b */ /* 0x000eae0000000200 */
[----:B------:R-:W-:Y:S01]  /*c8c0*/  HMMA.16816.F32.BF16 R176, R4, R170, R28 ;  /* 0x000000aa04b0723c */ /* 0x000fe2000004181c */
[----:B------:R-:W3:Y:S04]  /*c8d0*/  LDSM.16.M88.4 R28, [R210+0x16000] ;  /* 0x01600000d21c783b */ /* 0x000ee80000000200 */
[----:B------:R-:W5:Y:S03]  /*c8e0*/  LDSM.16.M88.4 R168, [R210+0x17000] ;  /* 0x01700000d2a8783b */ /* 0x000f660000000200 */
[C---:B-1----:R-:W-:Y:S08]  /*c8f0*/  HMMA.16816.F32.BF16 R4, R12.reuse, R188, R200 ;  /* 0x000000bc0c04723c */ /* 0x042ff000000418c8 */
[C---:B------:R-:W-:Y:S01]  /*c900*/  HMMA.16816.F32.BF16 R16, R12.reuse, R134, R180 ;  /* 0x000000860c10723c */ /* 0x040fe200000418b4 */
[----:B------:R-:W-:Y:S07]  /*c910*/  LDSM.16.M88.4 R132, [R209+0x6000] ;  /* 0x00600000d184783b */ /* 0x000fee0000000200 */
[C---:B------:R-:W-:Y:S01]  /*c920*/  HMMA.16816.F32.BF16 R196, R12.reuse, R190, R196 ;  /* 0x000000be0cc4723c */ /* 0x040fe200000418c4 */
[----:B------:R-:W1:Y:S07]  /*c930*/  LDSM.16.M88.4 R188, [R210+0x17800] ;  /* 0x01780000d2bc783b */ /* 0x000e6e0000000200 */
[C---:B----4-:R-:W-:Y:S08]  /*c940*/  HMMA.16816.F32.BF16 R200, R12.reuse, R184, R192 ;  /* 0x000000b80cc8723c */ /* 0x050ff000000418c0 */
[----:B------:R-:W-:Y:S08]  /*c950*/  HMMA.16816.F32.BF16 R192, R12, R186, R176 ;  /* 0x000000ba0cc0723c */ /* 0x000ff000000418b0 */
[C---:B--2---:R-:W-:Y:S08]  /*c960*/  HMMA.16816.F32.BF16 R176, R8.reuse, R24, R20 ;  /* 0x0000001808b0723c */ /* 0x044ff00000041814 */
[C---:B---3--:R-:W-:Y:S08]  /*c970*/  HMMA.16816.F32.BF16 R184, R8.reuse, R28, R172 ;  /* 0x0000001c08b8723c */ /* 0x048ff000000418ac */
[C---:B------:R-:W-:Y:S01]  /*c980*/  HMMA.16816.F32.BF16 R180, R8.reuse, R30, R32 ;  /* 0x0000001e08b4723c */ /* 0x040fe20000041820 */
[----:B------:R-:W-:Y:S04]  /*c990*/  LDSM.16.M88.4 R28, [R209+0x7000] ;  /* 0x00700000d11c783b */ /* 0x000fe80000000200 */
[----:B------:R-:W-:Y:S03]  /*c9a0*/  LDSM.16.M88.4 R32, [R209+0x6800] ;  /* 0x00680000d120783b */ /* 0x000fe60000000200 */
[C---:B-----5:R-:W-:Y:S01]  /*c9b0*/  HMMA.16816.F32.BF16 R20, R8.reuse, R168, R4 ;  /* 0x000000a80814723c */ /* 0x060fe20000041804 */
[----:B------:R-:W2:Y:S07]  /*c9c0*/  LDSM.16.M88.4 R4, [R213+0xc000] ;  /* 0x00c00000d504783b */ /* 0x000eae0000000200 */
[----:B------:R-:W-:Y:S01]  /*c9d0*/  HMMA.16816.F32.BF16 R172, R8, R26, R16 ;  /* 0x0000001a08ac723c */ /* 0x000fe20000041810 */
[----:B------:R-:W3:Y:S01]  /*c9e0*/  LDSM.16.M88.4 R24, [R209+0x7800] ;  /* 0x00780000d118783b */ /* 0x000ee20000000200 */
[----:B------:R-:W-:-:S06]  /*c9f0*/  DEPBAR.LE SB0, 0x0 ;  /* 0x000080000000791a */ /* 0x000fcc0000000000 */
[C---:B------:R-:W-:Y:S08]  /*ca00*/  HMMA.16816.F32.BF16 R16, R8.reuse, R170, R196 ;  /* 0x000000aa0810723c */ /* 0x040ff000000418c4 */
[C---:B-1----:R-:W-:Y:S08]  /*ca10*/  HMMA.16816.F32.BF16 R12, R8.reuse, R188, R200 ;  /* 0x000000bc080c723c */ /* 0x042ff000000418c8 */
[----:B------:R-:W-:Y:S08]  /*ca20*/  HMMA.16816.F32.BF16 R8, R8, R190, R192 ;  /* 0x000000be0808723c */ /* 0x000ff000000418c0 */
[C---:B--2---:R-:W-:Y:S08]  /*ca30*/  HMMA.16816.F32.BF16 R20, R4.reuse, R28, R20 ;  /* 0x0000001c0414723c */ /* 0x044ff00000041814 */
[C---:B------:R-:W-:Y:S08]  /*ca40*/  HMMA.16816.F32.BF16 R28, R4.reuse, R30, R16 ;  /* 0x0000001e041c723c */ /* 0x040ff00000041810 */
[C---:B---3--:R-:W-:Y:S08]  /*ca50*/  HMMA.16816.F32.BF16 R16, R4.reuse, R24, R12 ;  /* 0x000000180410723c */ /* 0x048ff0000004180c */
        /* <DEDUP_REMOVED lines=55> */
[----:B---3--:R-:W-:-:S04]  /*cdd0*/  @!P5 LEA R8, P6, R2, c[0x0][0x168], 0x1 ;  /* 0x00005a000208da11 */ /* 0x008fc800078c08ff */
[C---:B------:R-:W-:Y:S02]  /*cde0*/  @!P5 LEA.HI.X R9, R2.reuse, c[0x0][0x16c], R3, 0x1, P6 ;  /* 0x00005b000209da11 */ /* 0x040fe400030f0c03 */
[----:B----4-:R-:W-:-:S03]  /*cdf0*/  @!P4 LEA R6, P1, R2, c[0x0][0x168], 0x1 ;  /* 0x00005a000206ca11 */ /* 0x010fc600078208ff */
[----:B------:R-:W-:Y:S01]  /*ce00*/  @!PT LDS RZ, [RZ] ;  /* 0x00000000fffff984 */ /* 0x000fe20000000800 */
[----:B------:R-:W-:Y:S01]  /*ce10*/  @!PT LDS RZ, [RZ] ;  /* 0x00000000fffff984 */ /* 0x000fe20000000800 */
[----:B------:R-:W-:Y:S01]  /*ce20*/  @!PT LDS RZ, [RZ] ;  /* 0x00000000fffff984 */ /* 0x000fe20000000800 */
[----:B------:R1:W-:Y:S01]  /*ce30*/  @!P5 LDGSTS.E.BYPASS.LTC128B.128 [R231+0x11000], [R8.64] ;  /* 0x1100000008e7dfae */ /* 0x0003e2000b901d52 */
[----:B------:R-:W-:-:S03]  /*ce40*/  @!P4 LEA.HI.X R7, R2, c[0x0][0x16c], R3, 0x1, P1 ;  /* 0x00005b000207ca11 */ /* 0x000fc600008f0c03 */
        /* <DEDUP_REMOVED lines=18> */
.L_x_461:
[----:B------:R-:W-:Y:S05]  /*cf70*/  BSYNC B0 ;  /* 0x0000000000007941 */ /* 0x000fea0003800000 */
.L_x_460:
[----:B------:R-:W0:Y:S02]  /*cf80*/  LDGDEPBAR ;  /* 0x00000000000079af */ /* 0x000e240000000000 */
.L_x_459:
[----:B------:R-:W2:Y:S01]  /*cf90*/  S2R R2, SR_TID.X ;  /* 0x0000000000027919 */ /* 0x000ea20000002100 */
[----:B------:R-:W-:Y:S01]  /*cfa0*/  IMAD.U32 R0, RZ, RZ, UR25 ;  /* 0x00000019ff007e24 */ /* 0x000fe2000f8e00ff */
[----:B------:R-:W-:Y:S01]  /*cfb0*/  MOV R189, R245 ;  /* 0x000000f500bd7202 */ /* 0x000fe20000000f00 */
[----:B------:R-:W-:Y:S01]  /*cfc0*/  IMAD.MOV.U32 R188, RZ, RZ, R246 ;  /* 0x000000ffffbc7224 */ /* 0x000fe200078e00f6 */
[----:B--2---:R-:W-:-:S04]  /*cfd0*/  SHF.L.U32 R2, R2, 0x1, RZ ;  /* 0x0000000102027819 */ /* 0x004fc800000006ff */
        /* <DEDUP_REMOVED lines=14> */
[----:B-1----:R-:W-:Y:S02]  /*d0c0*/  FSEL R5, R184, -INF , !P2 ;  /* 0xff800000b8057808 */ /* 0x002fe40005000000 */
        /* <DEDUP_REMOVED lines=19> */
[----:B------:R-:W-:Y:S02]  /*d200*/  IADD3 R4, R0, 0x20, RZ ;  /* 0x0000002000047810 */ /* 0x000fe40007ffe0ff */
[----:B------:R-:W-:Y:S02]  /*d210*/  FSEL R8, R180, -INF , !P0 ;  /* 0xff800000b4087808 */ /* 0x000fe40004000000 */
[----:B------:R-:W-:Y:S02]  /*d220*/  FSEL R9, R182, -INF , !P3 ;  /* 0xff800000b6097808 */ /* 0x000fe40005800000 */
[----:B------:R-:W-:-:S02]  /*d230*/  FSEL R11, R181, -INF , !P6 ;  /* 0xff800000b50b7808 */ /* 0x000fc40007000000 */
[-C--:B------:R-:W-:Y:S02]  /*d240*/  ISETP.GE.AND P0, PT, R2, R234.reuse, PT ;  /* 0x000000ea0200720c */ /* 0x080fe40003f06270 */
[CC--:B------:R-:W-:Y:S02]  /*d250*/  ISETP.GE.AND P3, PT, R3.reuse, R235.reuse, PT ;  /* 0x000000eb0300720c */ /* 0x0c0fe40003f66270 */
[----:B------:R-:W-:Y:S02]  /*d260*/  ISETP.GE.AND P6, PT, R3, R234, PT ;  /* 0x000000ea0300720c */ /* 0x000fe40003fc6270 */
[----:B------:R-:W-:Y:S01]  /*d270*/  FSEL R134, R178, -INF , !P1 ;  /* 0xff800000b2867808 */ /* 0x000fe20004800000 */
[----:B------:R-:W-:Y:S01]  /*d280*/  IMAD.MOV.U32 R178, RZ, RZ, R189 ;  /* 0x000000ffffb27224 */ /* 0x000fe200078e00bd */
[----:B------:R-:W-:Y:S02]  /*d290*/  FSEL R33, R177, -INF , !P4 ;  /* 0xff800000b1217808 */ /* 0x000fe40006000000 */
[----:B------:R-:W-:-:S02]  /*d2a0*/  ISETP.GE.AND P1, PT, R4, R235, PT ;  /* 0x000000eb0400720c */ /* 0x000fc40003f26270 */
[----:B------:R-:W-:Y:S02]  /*d2b0*/  ISETP.GE.AND P4, PT, R4, R234, PT ;  /* 0x000000ea0400720c */ /* 0x000fe40003f86270 */
[-C--:B------:R-:W-:Y:S02]  /*d2c0*/  ISETP.LT.OR P0, PT, R2, R232.reuse, P0 ;  /* 0x000000e80200720c */ /* 0x080fe40000701670 */
[C---:B------:R-:W-:Y:S02]  /*d2d0*/  ISETP.LT.OR P3, PT, R3.reuse, R233, P3 ;  /* 0x000000e90300720c */ /* 0x040fe40001f61670 */
[----:B------:R-:W-:Y:S02]  /*d2e0*/  ISETP.LT.OR P6, PT, R3, R232, P6 ;  /* 0x000000e80300720c */ /* 0x000fe400037c1670 */
[C---:B------:R-:W-:Y:S02]  /*d2f0*/  IADD3 R2, R0.reuse, 0x19, RZ ;  /* 0x0000001900027810 */ /* 0x040fe40007ffe0ff */
[----:B------:R-:W-:-:S02]  /*d300*/  IADD3 R3, R0, 0x21, RZ ;  /* 0x0000002100037810 */ /* 0x000fc40007ffe0ff */
[C---:B------:R-:W-:Y:S02]  /*d310*/  ISETP.LT.OR P1, PT, R4.reuse, R233, P1 ;  /* 0x000000e90400720c */ /* 0x040fe40000f21670 */
[----:B------:R-:W-:Y:S02]  /*d320*/  ISETP.LT.OR P4, PT, R4, R232, P4 ;  /* 0x000000e80400720c */ /* 0x000fe40002781670 */
[----:B------:R-:W-:Y:S02]  /*d330*/  FMNMX.FTZ R4, R244, R5, !PT ;  /* 0x00000005f4047209 */ /* 0x000fe40007810000 */
[----:B------:R-:W-:Y:S02]  /*d340*/  FSEL R32, R176, -INF , !P5 ;  /* 0xff800000b0207808 */ /* 0x000fe40006800000 */
[----:B------:R-:W-:Y:S02]  /*d350*/  FSEL R135, R179, -INF , !P0 ;  /* 0xff800000b3877808 */ /* 0x000fe40004000000 */
[----:B------:R-:W-:-:S02]  /*d360*/  FSEL R34, R172, -INF , !P3 ;  /* 0xff800000ac227808 */ /* 0x000fc40005800000 */
[-C--:B------:R-:W-:Y:S02]  /*d370*/  ISETP.GE.AND P5, PT, R2, R234.reuse, PT ;  /* 0x000000ea0200720c */ /* 0x080fe40003fa6270 */
[C---:B------:R-:W-:Y:S02]  /*d380*/  ISETP.GE.AND P0, PT, R3.reuse, R235, PT ;  /* 0x000000eb0300720c */ /* 0x040fe40003f06270 */
[C---:B------:R-:W-:Y:S02]  /*d390*/  ISETP.GE.AND P3, PT, R3.reuse, R234, PT ;  /* 0x000000ea0300720c */ /* 0x040fe40003f66270 */
[----:B------:R-:W-:Y:S02]  /*d3a0*/  FMNMX.FTZ R4, R12, R4, !PT ;  /* 0x000000040c047209 */ /* 0x000fe40007810000 */
[----:B------:R-:W-:Y:S02]  /*d3b0*/  ISETP.LT.OR P5, PT, R2, R232, P5 ;  /* 0x000000e80200720c */ /* 0x000fe40002fa1670 */
[----:B------:R-:W-:-:S02]  /*d3c0*/  ISETP.LT.OR P0, PT, R3, R233, P0 ;  /* 0x000000e90300720c */ /* 0x000fc40000701670 */
[----:B------:R-:W-:Y:S02]  /*d3d0*/  ISETP.LT.OR P3, PT, R3, R232, P3 ;  /* 0x000000e80300720c */ /* 0x000fe40001f61670 */
[----:B------:R-:W-:Y:S02]  /*d3e0*/  FSEL R7, R183, -INF , !P2 ;  /* 0xff800000b7077808 */ /* 0x000fe40005000000 */
[----:B------:R-:W-:Y:S02]  /*d3f0*/  IADD3 R3, R0, 0x29, RZ ;  /* 0x0000002900037810 */ /* 0x000fe40007ffe0ff */
[----:B------:R-:W-:Y:S02]  /*d400*/  ISETP.GE.AND P2, PT, R2, R235, PT ;  /* 0x000000eb0200720c */ /* 0x000fe40003f46270 */
[----:B------:R-:W-:Y:S02]  /*d410*/  FMNMX.FTZ R4, R8, R4, !PT ;  /* 0x0000000408047209 */ /* 0x000fe40007810000 */
[----:B------:R-:W-:-:S02]  /*d420*/  FSEL R168, R175, -INF , !P5 ;  /* 0xff800000afa87808 */ /* 0x000fc40006800000 */
[----:B------:R-:W-:Y:S02]  /*d430*/  FSEL R250, R20, -INF , !P1 ;  /* 0xff80000014fa7808 */ /* 0x000fe40004800000 */
[C---:B------:R-:W-:Y:S02]  /*d440*/  ISETP.GE.AND P5, PT, R3.reuse, R235, PT ;  /* 0x000000eb0300720c */ /* 0x040fe40003fa6270 */
[----:B------:R-:W-:Y:S02]  /*d450*/  ISETP.GE.AND P1, PT, R3, R234, PT ;  /* 0x000000ea0300720c */ /* 0x000fe40003f26270 */
[----:B------:R-:W-:Y:S02]  /*d460*/  ISETP.LT.OR P2, PT, R2, R233, P2 ;  /* 0x000000e90200720c */ /* 0x000fe40001741670 */
[----:B------:R-:W-:Y:S02]  /*d470*/  FMNMX.FTZ R4, R11, R4, !PT ;  /* 0x000000040b047209 */ /* 0x000fe40007810000 */
[----:B------:R-:W-:-:S02]  /*d480*/  IADD3 R2, R0, 0x28, RZ ;  /* 0x0000002800027810 */ /* 0x000fc40007ffe0ff */
[C---:B------:R-:W-:Y:S02]  /*d490*/  ISETP.LT.OR P5, PT, R3.reuse, R233, P5 ;  /* 0x000000e90300720c */ /* 0x040fe40002fa1670 */
[----:B------:R-:W-:Y:S02]  /*d4a0*/  ISETP.LT.OR P1, PT, R3, R232, P1 ;  /* 0x000000e80300720c */ /* 0x000fe40000f21670 */
[----:B------:R-:W-:Y:S02]  /*d4b0*/  FSEL R169, R174, -INF , !P6 ;  /* 0xff800000aea97808 */ /* 0x000fe40007000000 */
[----:B------:R-:W-:Y:S02]  /*d4c0*/  FSEL R35, R173, -INF , !P2 ;  /* 0xff800000ad237808 */ /* 0x000fe40005000000 */
[----:B------:R-:W-:Y:S02]  /*d4d0*/  FMNMX.FTZ R3, R32, R4, !PT ;  /* 0x0000000420037209 */ /* 0x000fe40007810000 */
[----:B------:R-:W-:-:S02]  /*d4e0*/  ISETP.GE.AND P6, PT, R2, R235, PT ;  /* 0x000000eb0200720c */ /* 0x000fc40003fc6270 */
[C---:B------:R-:W-:Y:S02]  /*d4f0*/  ISETP.GE.AND P2, PT, R2.reuse, R234, PT ;  /* 0x000000ea0200720c */ /* 0x040fe40003f46270 */
[----:B------:R-:W-:Y:S02]  /*d500*/  FMNMX.FTZ R4, R247, R6, !PT ;  /* 0x00000006f7047209 */ /* 0x000fe40007810000 */
[C---:B------:R-:W-:Y:S02]  /*d510*/  ISETP.LT.OR P6, PT, R2.reuse, R233, P6 ;  /* 0x000000e90200720c */ /* 0x040fe400037c1670 */
[----:B------:R-:W-:Y:S02]  /*d520*/  ISETP.LT.OR P2, PT, R2, R232, P2 ;  /* 0x000000e80200720c */ /* 0x000fe40001741670 */
[----:B------:R-:W-:Y:S02]  /*d530*/  FMNMX.FTZ R4, R10, R4, !PT ;  /* 0x000000040a047209 */ /* 0x000fe40007810000 */
[----:B------:R-:W-:-:S02]  /*d540*/  IADD3 R2, R0, 0x30, RZ ;  /* 0x0000003000027810 */ /* 0x000fc40007ffe0ff */
[----:B------:R-:W-:Y:S02]  /*d550*/  FSEL R170, R22, -INF , !P4 ;  /* 0xff80000016aa7808 */ /* 0x000fe40006000000 */
[----:B------:R-:W-:Y:S02]  /*d560*/  FSEL R251, R21, -INF , !P0 ;  /* 0xff80000015fb7808 */ /* 0x000fe40004000000 */
[----:B------:R-:W-:Y:S02]  /*d570*/  FMNMX.FTZ R4, R9, R4, !PT ;  /* 0x0000000409047209 */ /* 0x000fe40007810000 */
[C---:B------:R-:W-:Y:S02]  /*d580*/  ISETP.GE.AND P4, PT, R2.reuse, R235, PT ;  /* 0x000000eb0200720c */ /* 0x040fe40003f86270 */
[----:B------:R-:W-:Y:S02]  /*d590*/  ISETP.GE.AND P0, PT, R2, R234, PT ;  /* 0x000000ea0200720c */ /* 0x000fe40003f06270 */
[----:B------:R-:W-:-:S02]  /*d5a0*/  FMNMX.FTZ R4, R7, R4, !PT ;  /* 0x0000000407047209 */ /* 0x000fc40007810000 */
[C---:B------:R-:W-:Y:S02]  /*d5b0*/  ISETP.LT.OR P4, PT, R2.reuse, R233, P4 ;  /* 0x000000e90200720c */ /* 0x040fe40002781670 */
[----:B------:R-:W-:Y:S02]  /*d5c0*/  ISETP.LT.OR P0, PT, R2, R232, P0 ;  /* 0x000000e80200720c */ /* 0x000fe40000701670 */
        /* <DEDUP_REMOVED lines=8> */
[----:B------:R-:W-:Y:S02]  /*d650*/  IADD3 R3, R0, 0x31, RZ ;  /* 0x0000003100037810 */ /* 0x000fe40007ffe0ff */
[----:B------:R-:W-:-:S02]  /*d660*/  FSEL R248, R28, -INF , !P6 ;  /* 0xff8000001cf87808 */ /* 0x000fc40007000000 */
[----:B------:R-:W-:Y:S02]  /*d670*/  FMNMX.FTZ R13, R251, R13, !PT ;  /* 0x0000000dfb0d7209 */ /* 0x000fe40007810000 */
[----:B------:R-:W-:Y:S02]  /*d680*/  FSEL R252, R23, -INF , !P3 ;  /* 0xff80000017fc7808 */ /* 0x000fe40005800000 */
[----:B------:R-:W-:Y:S01]  /*d690*/  FMNMX.FTZ R4, R170, R4, !PT ;  /* 0x00000004aa047209 */ /* 0x000fe20007810000 */
[----:B------:R-:W-:Y:S01]  /*d6a0*/  LDSM.16.MT88.4 R20, [R206+0x18000] ;  /* 0x01800000ce14783b */ /* 0x000fe20000004200 */
[----:B------:R-:W-:Y:S02]  /*d6b0*/  IADD3 R2, R0, 0x38, RZ ;  /* 0x0000003800027810 */ /* 0x000fe40007ffe0ff */
[----:B------:R-:W-:Y:S02]  /*d6c0*/  ISETP.GE.AND P3, PT, R3, R235, PT ;  /* 0x000000eb0300720c */ /* 0x000fe40003f66270 */
[----:B------:R-:W-:-:S02]  /*d6d0*/  FSEL R249, R29, -INF , !P5 ;  /* 0xff8000001df97808 */ /* 0x000fc40006800000 */
[----:B------:R-:W-:Y:S02]  /*d6e0*/  FMNMX.FTZ R13, R248, R13, !PT ;  /* 0x0000000df80d7209 */ /* 0x000fe40007810000 */
[----:B------:R-:W-:Y:S02]  /*d6f0*/  FSEL R171, R30, -INF , !P2 ;  /* 0xff8000001eab7808 */ /* 0x000fe40005000000 */
[----:B------:R-:W-:Y:S02]  /*d700*/  FMNMX.FTZ R4, R252, R4, !PT ;  /* 0x00000004fc047209 */ /* 0x000fe40007810000 */
[----:B------:R-:W-:Y:S02]  /*d710*/  IADD3 R0, R0, 0x39, RZ ;  /* 0x0000003900007810 */ /* 0x000fe40007ffe0ff */
[----:B------:R-:W-:Y:S02]  /*d720*/  ISETP.GE.AND P6, PT, R2, R235, PT ;  /* 0x000000eb0200720c */ /* 0x000fe40003fc6270 */
[----:B------:R-:W-:-:S02]  /*d730*/  ISETP.LT.OR P3, PT, R3, R233, P3 ;  /* 0x000000e90300720c */ /* 0x000fc40001f61670 */
[----:B------:R-:W-:Y:S02]  /*d740*/  FSEL R177, R16, -INF , !P4 ;  /* 0xff80000010b17808 */ /* 0x000fe40006000000 */
[----:B------:R-:W-:Y:S02]  /*d750*/  FMNMX.FTZ R13, R249, R13, !PT ;  /* 0x0000000df90d7209 */ /* 0x000fe40007810000 */
[----:B------:R-:W-:Y:S02]  /*d760*/  FSEL R195, R31, -INF , !P1 ;  /* 0xff8000001fc37808 */ /* 0x000fe40004800000 */
[-C--:B------:R-:W-:Y:S02]  /*d770*/  ISETP.GE.AND P1, PT, R2, R234.reuse, PT ;  /* 0x000000ea0200720c */ /* 0x080fe40003f26270 */
[----:B------:R-:W-:Y:S02]  /*d780*/  ISETP.GE.AND P2, PT, R3, R234, PT ;  /* 0x000000ea0300720c */ /* 0x000fe40003f46270 */
[----:B------:R-:W-:-:S02]  /*d790*/  FMNMX.FTZ R4, R171, R4, !PT ;  /* 0x00000004ab047209 */ /* 0x000fc40007810000 */
[----:B------:R-:W-:Y:S02]  /*d7a0*/  ISETP.GE.AND P5, PT, R0, R235, PT ;  /* 0x000000eb0000720c */ /* 0x000fe40003fa6270 */
[C---:B------:R-:W-:Y:S02]  /*d7b0*/  ISETP.LT.OR P6, PT, R2.reuse, R233, P6 ;  /* 0x000000e90200720c */ /* 0x040fe400037c1670 */
[----:B------:R-:W-:Y:S02]  /*d7c0*/  FSEL R194, R17, -INF , !P3 ;  /* 0xff80000011c27808 */ /* 0x000fe40005800000 */
[----:B------:R-:W-:Y:S02]  /*d7d0*/  FMNMX.FTZ R13, R177, R13, !PT ;  /* 0x0000000db10d7209 */ /* 0x000fe40007810000 */
[-C--:B------:R-:W-:Y:S02]  /*d7e0*/  ISETP.LT.OR P1, PT, R2, R232.reuse, P1 ;  /* 0x000000e80200720c */ /* 0x080fe40000f21670 */
        /* <DEDUP_REMOVED lines=12> */
[----:B------:R-:W-:-:S02]  /*d8b0*/  FSEL R180, R26, -INF , !P1 ;  /* 0xff8000001ab47808 */ /* 0x000fc40004800000 */
[----:B------:R-:W-:Y:S02]  /*d8c0*/  FMNMX.FTZ R0, R175, R2, !PT ;  /* 0x00000002af007209 */ /* 0x000fe40007810000 */
[----:B------:R-:W-:Y:S02]  /*d8d0*/  FMNMX.FTZ R133, R181, R133, !PT ;  /* 0x00000085b5857209 */ /* 0x000fe40007810000 */
[----:B------:R-:W-:Y:S02]  /*d8e0*/  FSEL R176, R27, -INF , !P0 ;  /* 0xff8000001bb07808 */ /* 0x000fe40004000000 */
[----:B------:R-:W-:Y:S01]  /*d8f0*/  FMNMX.FTZ R0, R180, R0, !PT ;  /* 0x00000000b4007209 */ /* 0x000fe20007810000 */
[----:B------:R-:W1:Y:S01]  /*d900*/  SHFL.BFLY PT, R3, R133, 0x2, 0x1f ;  /* 0x0c401f0085037f89 */ /* 0x000e6200000e0000 */
[----:B------:R-:W-:Y:S02]  /*d910*/  MOV R182, R188 ;  /* 0x000000bc00b67202 */ /* 0x000fe40000000f00 */
[----:B------:R-:W-:Y:S01]  /*d920*/  FMNMX.FTZ R0, R176, R0, !PT ;  /* 0x00000000b0007209 */ /* 0x000fe20007810000 */
[----:B------:R-:W-:Y:S04]  /*d930*/  LDSM.16.MT88.4 R24, [R208+0x18000] ;  /* 0x01800000d018783b */ /* 0x000fe80000004200 */
        /* <DEDUP_REMOVED lines=8> */
[----:B--2---:R-:W-:-:S04]  /*d9c0*/  FMNMX.FTZ R132, R0, R132, !PT ;  /* 0x0000008400847209 */ /* 0x004fc80007810000 */
[----:B------:R-:W-:Y:S02]  /*d9d0*/  FSEL R2, R2, RZ, P1 ;  /* 0x000000ff02027208 */ /* 0x000fe40000800000 */
[C---:B------:R-:W-:Y:S01]  /*d9e0*/  FSETP.NEU.FTZ.AND P0, PT, R132.reuse, -INF , PT ;  /* 0xff8000008400780b */ /* 0x040fe20003f1d000 */
[----:B------:R-:W-:Y:S01]  /*d9f0*/  FMUL.FTZ R0, R132, c[0x0][0x23c] ;  /* 0x00008f0084007a20 */ /* 0x000fe20000410000 */
[----:B------:R-:W-:Y:S01]  /*da00*/  FSEL R3, R133, RZ, P1 ;  /* 0x000000ff85037208 */ /* 0x000fe20000800000 */
[--C-:B------:R-:W-:Y:S01]  /*da10*/  FFMA.FTZ R12, R12, c[0x0][0x23c], -R2.reuse ;  /* 0x00008f000c0c7a23 */ /* 0x100fe20000010802 */
[----:B------:R-:W-:Y:S01]  /*da20*/  FSEL R4, R132, RZ, P0 ;  /* 0x000000ff84047208 */ /* 0x000fe20000000000 */
[--C-:B------:R-:W-:Y:S01]  /*da30*/  FFMA.FTZ R5, R5, c[0x0][0x23c], -R2.reuse ;  /* 0x00008f0005057a23 */ /* 0x100fe20000010802 */
[----:B------:R-:W-:Y:S01]  /*da40*/  FSEL R0, R0, RZ, P0 ;  /* 0x000000ff00007208 */ /* 0x000fe20000000000 */
[----:B------:R1:W-:Y:S01]  /*da50*/  MUFU.EX2 R179, R12 ;  /* 0x0000000c00b37308 */ /* 0x0003e20000000800 */
[----:B------:R-:W-:-:S02]  /*da60*/  FFMA.FTZ R8, R8, c[0x0][0x23c], -R2 ;  /* 0x00008f0008087a23 */ /* 0x000fc40000010802 */
[----:B------:R-:W-:Y:S02]  /*da70*/  FFMA.FTZ R11, R11, c[0x0][0x23c], -R2 ;  /* 0x00008f000b0b7a23 */ /* 0x000fe40000010802 */
[--C-:B------:R-:W-:Y:S02]  /*da80*/  FFMA.FTZ R9, R9, c[0x0][0x23c], -R0.reuse ;  /* 0x00008f0009097a23 */ /* 0x100fe40000010800 */
[--C-:B------:R-:W-:Y:S01]  /*da90*/  FFMA.FTZ R6, R6, c[0x0][0x23c], -R0.reuse ;  /* 0x00008f0006067a23 */ /* 0x100fe20000010800 */
[----:B------:R2:W3:Y:S01]  /*daa0*/  MUFU.EX2 R191, R5 ;  /* 0x0000000500bf7308 */ /* 0x0004e20000000800 */
[----:B------:R-:W-:Y:S01]  /*dab0*/  FFMA.FTZ R10, R10, c[0x0][0x23c], -R0 ;  /* 0x00008f000a0a7a23 */ /* 0x000fe20000010800 */
[----:B-1----:R-:W1:Y:S06]  /*dac0*/  LDSM.16.MT88.4 R12, [R205+0x18000] ;  /* 0x01800000cd0c783b */ /* 0x002e6c0000004200 */
[----:B------:R-:W-:Y:S01]  /*dad0*/  MUFU.EX2 R173, R9 ;  /* 0x0000000900ad7308 */ /* 0x000fe20000000800 */
[----:B--2---:R-:W-:-:S07]  /*dae0*/  FADD.FTZ R5, R244, -R3 ;  /* 0x80000003f4057221 */ /* 0x004fce0000010000 */
[----:B------:R-:W-:Y:S01]  /*daf0*/  MUFU.EX2 R174, R8 ;  /* 0x0000000800ae7308 */ /* 0x000fe20000000800 */
[----:B------:R-:W-:Y:S02]  /*db00*/  FFMA.FTZ R3, R7, c[0x0][0x23c], -R0 ;  /* 0x00008f0007037a23 */ /* 0x000fe40000010800 */
[----:B------:R-:W-:-:S05]  /*db10*/  FMUL.FTZ R5, R5, c[0x0][0x23c] ;  /* 0x00008f0005057a20 */ /* 0x000fca0000410000 */
[----:B------:R2:W4:Y:S08]  /*db20*/  MUFU.EX2 R9, R3 ;  /* 0x0000000300097308 */ /* 0x0005300000000800 */
[----:B------:R-:W5:Y:S01]  /*db30*/  MUFU.EX2 R183, R11 ;  /* 0x0000000b00b77308 */ /* 0x000f620000000800 */
[----:B--2---:R-:W-:-:S07]  /*db40*/  FADD.FTZ R3, R247, -R4 ;  /* 0x80000004f7037221 */ /* 0x004fce0000010000 */
[----:B------:R5:W-:Y:S01]  /*db50*/  MUFU.EX2 R192, R6 ;  /* 0x0000000600c07308 */ /* 0x000be20000000800 */
[----:B---3--:R-:W-:Y:S01]  /*db60*/  F2FP.BF16.PACK_AB R4, R179, R191 ;  /* 0x000000bfb304723e */ /* 0x008fe200000010ff */
[----:B------:R-:W-:Y:S01]  /*db70*/  FMUL.FTZ R3, R3, c[0x0][0x23c] ;  /* 0x00008f0003037a20 */ /* 0x000fe20000410000 */
[----:B----4-:R-:W-:-:S05]  /*db80*/  F2FP.BF16.PACK_AB R7, R9, R173 ;  /* 0x000000ad0907723e */ /* 0x010fca00000010ff */
[----:B------:R-:W2:Y:S08]  /*db90*/  MUFU.EX2 R172, R10 ;  /* 0x0000000a00ac7308 */ /* 0x000eb00000000800 */
[----:B------:R2:W3:Y:S01]  /*dba0*/  MUFU.EX2 R8, R5 ;  /* 0x0000000500087308 */ /* 0x0004e20000000800 */
[----:B-----5:R-:W-:-:S07]  /*dbb0*/  F2FP.BF16.PACK_AB R6, R183, R174 ;  /* 0x000000aeb706723e */ /* 0x020fce00000010ff */
[----:B------:R-:W4:Y:S01]  /*dbc0*/  MUFU.EX2 R3, R3 ;  /* 0x0000000300037308 */ /* 0x000f220000000800 */
[----:B--2---:R-:W-:Y:S01]  /*dbd0*/  F2FP.BF16.PACK_AB R5, R172, R192 ;  /* 0x000000c0ac05723e */ /* 0x004fe200000010ff */
[-C--:B---3--:R-:W-:Y:S02]  /*dbe0*/  FMUL.FTZ R140, R140, R8.reuse ;  /* 0x000000088c8c7220 */ /* 0x088fe40000410000 */
[-C--:B------:R-:W-:Y:S02]  /*dbf0*/  FMUL.FTZ R141, R141, R8.reuse ;  /* 0x000000088d8d7220 */ /* 0x080fe40000410000 */
[-C--:B------:R-:W-:Y:S02]  /*dc00*/  FMUL.FTZ R136, R136, R8.reuse ;  /* 0x0000000888887220 */ /* 0x080fe40000410000 */
[----:B------:R-:W-:Y:S02]  /*dc10*/  FMUL.FTZ R137, R137, R8 ;  /* 0x0000000889897220 */ /* 0x000fe40000410000 */
[----:B----4-:R-:W-:-:S02]  /*dc20*/  FMUL.FTZ R142, R142, R3 ;  /* 0x000000038e8e7220 */ /* 0x010fc40000410000 */
        /* <DEDUP_REMOVED lines=31> */
[----:B------:R-:W-:Y:S01]  /*de20*/  IMAD.MOV.U32 R141, RZ, RZ, R13 ;  /* 0x000000ffff8d7224 */ /* 0x000fe200078e000d */
[----:B------:R-:W-:Y:S01]  /*de30*/  MOV R140, R14 ;  /* 0x0000000e008c7202 */ /* 0x000fe20000000f00 */
[----:B------:R-:W-:Y:S01]  /*de40*/  IMAD.MOV.U32 R11, RZ, RZ, R15 ;  /* 0x000000ffff0b7224 */ /* 0x000fe200078e000f */
[----:B------:R-:W-:Y:S01]  /*de50*/  MOV R10, R12 ;  /* 0x0000000c000a7202 */ /* 0x000fe20000000f00 */
[-C--:B------:R-:W-:Y:S01]  /*de60*/  FMUL.FTZ R38, R38, R3.reuse ;  /* 0x0000000326267220 */ /* 0x080fe20000410000 */
        /* <DEDUP_REMOVED lines=26> */
[----:B------:R-:W-:Y:S02]  /*e010*/  FMUL.FTZ R60, R60, R8 ;  /* 0x000000083c3c7220 */ /* 0x000fe40000410000 */
[----:B------:R-:W-:Y:S01]  /*e020*/  IMAD.MOV.U32 R39, RZ, RZ, R11 ;  /* 0x000000ffff277224 */ /* 0x000fe200078e000b */
[C---:B------:R-:W-:Y:S01]  /*e030*/  HMMA.16816.F32.BF16 R200, R4.reuse, R22, R40 ;  /* 0x0000001604c8723c */ /* 0x040fe20000041828 */
[----:B------:R-:W2:Y:S01]  /*e040*/  LDSM.16.MT88.4 R20, [R207+0x1a000] ;  /* 0x01a00000cf14783b */ /* 0x000ea20000004200 */
[----:B------:R-:W-:Y:S01]  /*e050*/  MOV R36, R10 ;  /* 0x0000000a00247202 */ /* 0x000fe20000000f00 */
[----:B------:R-:W-:Y:S01]  /*e060*/  IMAD.MOV.U32 R11, RZ, RZ, R195 ;  /* 0x000000ffff0b7224 */ /* 0x000fe200078e00c3 */
[----:B------:R-:W-:Y:S01]  /*e070*/  MOV R10, R194 ;  /* 0x000000c2000a7202 */ /* 0x000fe20000000f00 */
[----:B------:R-:W-:Y:S01]  /*e080*/  FMUL.FTZ R61, R61, R8 ;  /* 0x000000083d3d7220 */ /* 0x000fe20000410000 */
[----:B------:R-:W-:Y:S01]  /*e090*/  MOV R38, R140 ;  /* 0x0000008c00267202 */ /* 0x000fe20000000f00 */
[----:B------:R-:W-:Y:S01]  /*e0a0*/  IMAD.MOV.U32 R43, RZ, RZ, R193 ;  /* 0x000000ffff2b7224 */ /* 0x000fe200078e00c1 */
[----:B------:R-:W-:Y:S01]  /*e0b0*/  MOV R42, R192 ;  /* 0x000000c0002a7202 */ /* 0x000fe20000000f00 */
[----:B---3--:R-:W-:Y:S01]  /*e0c0*/  HMMA.16816.F32.BF16 R196, R4, R12, R44 ;  /* 0x0000000c04c4723c */ /* 0x008fe2000004182c */
[-C--:B------:R-:W-:Y:S01]  /*e0d0*/  FMUL.FTZ R62, R62, R3.reuse ;  /* 0x000000033e3e7220 */ /* 0x080fe20000410000 */
[----:B------:R-:W-:Y:S01]  /*e0e0*/  MOV R40, R190 ;  /* 0x000000be00287202 */ /* 0x000fe20000000f00 */
[----:B------:R-:W-:-:S02]  /*e0f0*/  FMUL.FTZ R63, R63, R3 ;  /* 0x000000033f3f7220 */ /* 0x000fc40000410000 */
[-C--:B------:R-:W-:Y:S02]  /*e100*/  FMUL.FTZ R64, R64, R8.reuse ;  /* 0x0000000840407220 */ /* 0x080fe40000410000 */
[-C--:B------:R-:W-:Y:S01]  /*e110*/  FMUL.FTZ R65, R65, R8.reuse ;  /* 0x0000000841417220 */ /* 0x080fe20000410000 */
[C---:B------:R-:W-:Y:S01]  /*e120*/  HMMA.16816.F32.BF16 R192, R4.reuse, R14, R48 ;  /* 0x0000000e04c0723c */ /* 0x040fe20000041830 */
[----:B------:R-:W3:Y:S01]  /*e130*/  LDSM.16.MT88.4 R12, [R205+0x1c000] ;  /* 0x01c00000cd0c783b */ /* 0x000ee20000004200 */
[-C--:B------:R-:W-:Y:S02]  /*e140*/  FMUL.FTZ R66, R66, R3.reuse ;  /* 0x0000000342427220 */ /* 0x080fe40000410000 */
[----:B------:R-:W-:Y:S02]  /*e150*/  FMUL.FTZ R67, R67, R3 ;  /* 0x0000000343437220 */ /* 0x000fe40000410000 */
[----:B------:R-:W-:Y:S01]  /*e160*/  IMAD.MOV.U32 R41, RZ, RZ, R191 ;  /* 0x000000ffff297224 */ /* 0x000fe200078e00bf */
[----:B------:R-:W-:Y:S01]  /*e170*/  MOV R51, R179 ;  /* 0x000000b300337202 */ /* 0x000fe20000000f00 */
[----:B-1----:R-:W-:Y:S01]  /*e180*/  HMMA.16816.F32.BF16 R188, R4, R16, R52 ;  /* 0x0000001004bc723c */ /* 0x002fe20000041834 */
[----:B------:R-:W-:Y:S01]  /*e190*/  FMUL.FTZ R68, R68, R8 ;  /* 0x0000000844447220 */ /* 0x000fe20000410000 */
[----:B------:R-:W-:Y:S01]  /*e1a0*/  MOV R49, R174 ;  /* 0x000000ae00317202 */ /* 0x000fe20000000f00 */
[----:B------:R-:W-:-:S02]  /*e1b0*/  FMUL.FTZ R69, R69, R8 ;  /* 0x0000000845457220 */ /* 0x000fc40000410000 */
[-C--:B------:R-:W-:Y:S02]  /*e1c0*/  FMUL.FTZ R70, R70, R3.reuse ;  /* 0x0000000346467220 */ /* 0x080fe40000410000 */
[----:B------:R-:W-:Y:S01]  /*e1d0*/  FMUL.FTZ R71, R71, R3 ;  /* 0x0000000347477220 */ /* 0x000fe20000410000 */
[----:B------:R-:W-:Y:S01]  /*e1e0*/  HMMA.16816.F32.BF16 R184, R4, R18, R56 ;  /* 0x0000001204b8723c */ /* 0x000fe20000041838 */
[-C--:B------:R-:W-:Y:S01]  /*e1f0*/  FMUL.FTZ R72, R72, R8.reuse ;  /* 0x0000000848487220 */ /* 0x080fe20000410000 */
[----:B------:R-:W-:Y:S01]  /*e200*/  MOV R54, R183 ;  /* 0x000000b700367202 */ /* 0x000fe20000000f00 */
[----:B------:R-:W-:Y:S01]  /*e210*/  FMUL.FTZ R73, R73, R8 ;  /* 0x0000000849497220 */ /* 0x000fe20000410000 */
[----:B------:R-:W-:Y:S01]  /*e220*/  LDSM.16.MT88.4 R16, [R206+0x1c000] ;  /* 0x01c00000ce10783b */ /* 0x000fe20000004200 */
[-C--:B------:R-:W-:Y:S02]  /*e230*/  FMUL.FTZ R74, R74, R3.reuse ;  /* 0x000000034a4a7220 */ /* 0x080fe40000410000 */
[----:B------:R-:W-:Y:S01]  /*e240*/  FMUL.FTZ R75, R75, R3 ;  /* 0x000000034b4b7220 */ /* 0x000fe20000410000 */
[----:B------:R-:W-:Y:S01]  /*e250*/  MOV R57, R182 ;  /* 0x000000b600397202 */ /* 0x000fe20000000f00 */
[----:B------:R-:W-:Y:S01]  /*e260*/  IMAD.MOV.U32 R55, RZ, RZ, R181 ;  /* 0x000000ffff377224 */ /* 0x000fe200078e00b5 */
[----:B------:R-:W-:Y:S01]  /*e270*/  MOV R58, R9 ;  /* 0x00000009003a7202 */ /* 0x000fe20000000f00 */
[----:B------:R-:W-:-:S02]  /*e280*/  IMAD.MOV.U32 R56, RZ, RZ, R180 ;  /* 0x000000ffff387224 */ /* 0x000fc400078e00b4 */
[C---:B--2---:R-:W-:Y:S01]  /*e290*/  HMMA.16816.F32.BF16 R180, R4.reuse, R20, R60 ;  /* 0x0000001404b4723c */ /* 0x044fe2000004183c */
[----:B------:R-:W-:Y:S02]  /*e2a0*/  IMAD.MOV.U32 R53, RZ, RZ, R177 ;  /* 0x000000ffff357224 */ /* 0x000fe400078e00b1 */
[----:B------:R-:W-:Y:S01]  /*e2b0*/  IMAD.MOV.U32 R52, RZ, RZ, R11 ;  /* 0x000000ffff347224 */ /* 0x000fe200078e000b */
[----:B------:R-:W-:Y:S01]  /*e2c0*/  MOV R11, R175 ;  /* 0x000000af000b7202 */ /* 0x000fe20000000f00 */
[----:B------:R-:W-:Y:S02]  /*e2d0*/  IMAD.MOV.U32 R37, RZ, RZ, R141 ;  /* 0x000000ffff257224 */ /* 0x000fe400078e008d */
[----:B------:R-:W-:Y:S01]  /*e2e0*/  MOV R62, R178 ;  /* 0x000000b2003e7202 */ /* 0x000fe20000000f00 */
[----:B------:R-:W-:Y:S02]  /*e2f0*/  IMAD.MOV.U32 R63, RZ, RZ, R176 ;  /* 0x000000ffff3f7224 */ /* 0x000fe400078e00b0 */
[----:B------:R-:W-:Y:S01]  /*e300*/  HMMA.16816.F32.BF16 R176, R4, R22, R64 ;  /* 0x0000001604b0723c */ /* 0x000fe20000041840 */
[----:B------:R-:W1:Y:S01]  /*e310*/  LDSM.16.MT88.4 R20, [R208+0x1c000] ;  /* 0x01c00000d014783b */ /* 0x000e620000004200 */
[----:B------:R-:W-:-:S02]  /*e320*/  IMAD.MOV.U32 R48, RZ, RZ, R173 ;  /* 0x000000ffff307224 */ /* 0x000fc400078e00ad */
[----:B------:R-:W-:Y:S02]  /*e330*/  IMAD.MOV.U32 R50, RZ, RZ, R172 ;  /* 0x000000ffff327224 */ /* 0x000fe400078e00ac */
[-C--:B------:R-:W-:Y:S01]  /*e340*/  FMUL.FTZ R156, R156, R8.reuse ;  /* 0x000000089c9c7220 */ /* 0x080fe20000410000 */
[----:B------:R-:W-:Y:S01]  /*e350*/  MOV R64, R43 ;  /* 0x0000002b00407202 */ /* 0x000fe20000000f00 */
[C---:B---3--:R-:W-:Y:S01]  /*e360*/  HMMA.16816.F32.BF16 R140, R4.reuse, R12, R68 ;  /* 0x0000000c048c723c */ /* 0x048fe20000041844 */
[----:B------:R-:W-:Y:S01]  /*e370*/  FMUL.FTZ R157, R157, R8 ;  /* 0x000000089d9d7220 */ /* 0x000fe20000410000 */
[----:B------:R-:W-:Y:S01]  /*e380*/  MOV R43, R39 ;  /* 0x00000027002b7202 */ /* 0x000fe20000000f00 */
[-C--:B------:R-:W-:Y:S01]  /*e390*/  FMUL.FTZ R158, R158, R3.reuse ;  /* 0x000000039e9e7220 */ /* 0x080fe20000410000 */
[----:B------:R-:W-:Y:S01]  /*e3a0*/  MOV R39, R28 ;  /* 0x0000001c00277202 */ /* 0x000fe20000000f00 */
[----:B------:R-:W-:Y:S02]  /*e3b0*/  FMUL.FTZ R159, R159, R3 ;  /* 0x000000039f9f7220 */ /* 0x000fe40000410000 */
[-C--:B------:R-:W-:Y:S01]  /*e3c0*/  FMUL.FTZ R84, R84, R8.reuse ;  /* 0x0000000854547220 */ /* 0x080fe20000410000 */
[----:B------:R-:W-:Y:S01]  /*e3d0*/  HMMA.16816.F32.BF16 R172, R4, R14, R72 ;  /* 0x0000000e04ac723c */ /* 0x000fe20000041848 */
[----:B------:R-:W2:Y:S01]  /*e3e0*/  LDSM.16.MT88.4 R12, [R207+0x1c000] ;  /* 0x01c00000cf0c783b */ /* 0x000ea20000004200 */
[----:B------:R-:W-:Y:S01]  /*e3f0*/  FMUL.FTZ R85, R85, R8 ;  /* 0x0000000855557220 */ /* 0x000fe20000410000 */
[----:B------:R-:W-:Y:S01]  /*e400*/  MOV R71, R57 ;  /* 0x0000003900477202 */ /* 0x000fe20000000f00 */
[----:B------:R-:W-:-:S02]  /*e410*/  FMUL.FTZ R86, R86, R3 ;  /* 0x0000000356567220 */ /* 0x000fc40000410000 */
[-C--:B------:R-:W-:Y:S01]  /*e420*/  FMUL.FTZ R87, R87, R3.reuse ;  /* 0x0000000357577220 */ /* 0x080fe20000410000 */
[----:B------:R-:W-:Y:S01]  /*e430*/  MOV R75, R48 ;  /* 0x00000030004b7202 */ /* 0x000fe20000000f00 */
[-C--:B------:R-:W-:Y:S01]  /*e440*/  FMUL.FTZ R88, R88, R8.reuse ;  /* 0x0000000858587220 */ /* 0x080fe20000410000 */
[----:B------:R-:W-:Y:S01]  /*e450*/  HMMA.16816.F32.BF16 R244, R4, R26, R156 ;  /* 0x0000001a04f4723c */ /* 0x000fe2000004189c */
[-C--:B------:R-:W-:Y:S02]  /*e460*/  FMUL.FTZ R89, R89, R8.reuse ;  /* 0x0000000859597220 */ /* 0x080fe40000410000 */
[-C--:B------:R-:W-:Y:S02]  /*e470*/  FMUL.FTZ R90, R90, R3.reuse ;  /* 0x000000035a5a7220 */ /* 0x080fe40000410000 */
[----:B------:R-:W-:Y:S02]  /*e480*/  FMUL.FTZ R91, R91, R3 ;  /* 0x000000035b5b7220 */ /* 0x000fe40000410000 */
        /* <DEDUP_REMOVED lines=26> */
[C---:B------:R-:W-:Y:S01]  /*e630*/  HMMA.16816.F32.BF16 R152, R4.reuse, R24, R152 ;  /* 0x000000180498723c */ /* 0x040fe20000041898 */
[----:B------:R-:W-:Y:S01]  /*e640*/  FFMA.FTZ R9, R32, c[0x0][0x23c], -R2 ;  /* 0x00008f0020097a23 */ /* 0x000fe20000010802 */
[----:B------:R-:W-:Y:S01]  /*e650*/  LDSM.16.MT88.4 R24, [R207+0x1e000] ;  /* 0x01e00000cf18783b */ /* 0x000fe20000004200 */
[----:B------:R-:W-:Y:S02]  /*e660*/  IMAD.MOV.U32 R59, RZ, RZ, R10 ;  /* 0x000000ffff3b7224 */ /* 0x000fe400078e000a */
[-C--:B------:R-:W-:Y:S01]  /*e670*/  FMUL.FTZ R108, R108, R8.reuse ;  /* 0x000000086c6c7220 */ /* 0x080fe20000410000 */
[----:B------:R3:W4:Y:S01]  /*e680*/  MUFU.EX2 R60, R9 ;  /* 0x00000009003c7308 */ /* 0x0007220000000800 */
[-C--:B------:R-:W-:Y:S01]  /*e690*/  FMUL.FTZ R109, R109, R8.reuse ;  /* 0x000000086d6d7220 */ /* 0x080fe20000410000 */
[C---:B------:R-:W-:Y:S01]  /*e6a0*/  HMMA.16816.F32.BF16 R164, R4.reuse, R16, R76 ;  /* 0x0000001004a4723c */ /* 0x040fe2000004184c */
[----:B------:R-:W-:Y:S01]  /*e6b0*/  FMUL.FTZ R110, R110, R3 ;  /* 0x000000036e6e7220 */ /* 0x000fe20000410000 */
[----:B------:R-:W-:Y:S01]  /*e6c0*/  MOV R66, R59 ;  /* 0x0000003b00427202 */ /* 0x000fe20000000f00 */
[----:B------:R-:W-:Y:S01]  /*e6d0*/  FMUL.FTZ R111, R111, R3 ;  /* 0x000000036f6f7220 */ /* 0x000fe20000410000 */
[----:B------:R-:W-:Y:S01]  /*e6e0*/  MOV R59, R41 ;  /* 0x00000029003b7202 */ /* 0x000fe20000000f00 */
[-C--:B------:R-:W-:Y:S01]  /*e6f0*/  FMUL.FTZ R112, R112, R8.reuse ;  /* 0x0000000870707220 */ /* 0x080fe20000410000 */
[----:B------:R-:W-:Y:S01]  /*e700*/  MOV R41, R37 ;  /* 0x0000002500297202 */ /* 0x000fe20000000f00 */
[----:B------:R-:W-:Y:S01]  /*e710*/  FMUL.FTZ R113, R113, R8 ;  /* 0x0000000871717220 */ /* 0x000fe20000410000 */
[----:B------:R-:W-:Y:S01]  /*e720*/  HMMA.16816.F32.BF16 R148, R4, R18, R80 ;  /* 0x000000120494723c */ /* 0x000fe20000041850 */
[----:B------:R-:W5:Y:S01]  /*e730*/  LDSM.16.MT88.4 R16, [R205+0x1e000] ;  /* 0x01e00000cd10783b */ /* 0x000f620000004200 */
[-C--:B------:R-:W-:Y:S01]  /*e740*/  FMUL.FTZ R114, R114, R3.reuse ;  /* 0x0000000372727220 */ /* 0x080fe20000410000 */
[----:B------:R-:W-:Y:S01]  /*e750*/  MOV R37, R30 ;  /* 0x0000001e00257202 */ /* 0x000fe20000000f00 */
[----:B------:R-:W-:-:S02]  /*e760*/  FMUL.FTZ R115, R115, R3 ;  /* 0x0000000373737220 */ /* 0x000fc40000410000 */
[----:B---3--:R-:W-:Y:S02]  /*e770*/  FFMA.FTZ R9, R33, c[0x0][0x23c], -R2 ;  /* 0x00008f0021097a23 */ /* 0x008fe40000010802 */
[-C--:B------:R-:W-:Y:S01]  /*e780*/  FMUL.FTZ R116, R116, R8.reuse ;  /* 0x0000000874747220 */ /* 0x080fe20000410000 */
[C---:B-1----:R-:W-:Y:S01]  /*e790*/  HMMA.16816.F32.BF16 R108, R4.reuse, R20, R108 ;  /* 0x00000014046c723c */ /* 0x042fe2000004186c */
[-C--:B------:R-:W-:Y:S01]  /*e7a0*/  FMUL.FTZ R117, R117, R8.reuse ;  /* 0x0000000875757220 */ /* 0x080fe20000410000 */
[----:B------:R1:W3:Y:S01]  /*e7b0*/  MUFU.EX2 R74, R9 ;  /* 0x00000009004a7308 */ /* 0x0002e20000000800 */
        /* <DEDUP_REMOVED lines=8> */
[----:B------:R-:W-:Y:S01]  /*e840*/  IMAD.MOV.U32 R67, RZ, RZ, R58 ;  /* 0x000000ffff437224 */ /* 0x000fe200078e003a */
[C---:B--2---:R-:W-:Y:S01]  /*e850*/  HMMA.16816.F32.BF16 R44, R4.reuse, R12, R116 ;  /* 0x0000000c042c723c */ /* 0x044fe20000041874 */
[----:B------:R-:W-:Y:S02]  /*e860*/  IMAD.MOV.U32 R65, RZ, RZ, R40 ;  /* 0x000000ffff417224 */ /* 0x000fe400078e0028 */
[----:B-1----:R-:W-:Y:S01]  /*e870*/  FFMA.FTZ R9, R35, c[0x0][0x23c], -R2 ;  /* 0x00008f0023097a23 */ /* 0x002fe20000010802 */
[----:B------:R-:W-:Y:S01]  /*e880*/  MOV R35, R67 ;  /* 0x0000004300237202 */ /* 0x000fe20000000f00 */
[----:B------:R-:W-:Y:S01]  /*e890*/  IMAD.MOV.U32 R58, RZ, RZ, R42 ;  /* 0x000000ffff3a7224 */ /* 0x000fe200078e002a */
[----:B------:R-:W-:Y:S01]  /*e8a0*/  MOV R33, R65 ;  /* 0x0000004100217202 */ /* 0x000fe20000000f00 */
[----:B------:R-:W-:Y:S01]  /*e8b0*/  IMAD.MOV.U32 R40, RZ, RZ, R36 ;  /* 0x000000ffff287224 */ /* 0x000fe200078e0024 */
[----:B------:R1:W-:Y:S01]  /*e8c0*/  MUFU.EX2 R57, R9 ;  /* 0x0000000900397308 */ /* 0x0003e20000000800 */
[----:B------:R-:W-:Y:S01]  /*e8d0*/  IMAD.MOV.U32 R42, RZ, RZ, R38 ;  /* 0x000000ffff2a7224 */ /* 0x000fe200078e0026 */
[----:B------:R-:W-:Y:S01]  /*e8e0*/  HMMA.16816.F32.BF16 R120, R4, R14, R120 ;  /* 0x0000000e0478723c */ /* 0x000fe20000041878 */
[----:B------:R-:W-:Y:S01]  /*e8f0*/  IMAD.MOV.U32 R36, RZ, RZ, R31 ;  /* 0x000000ffff247224 */ /* 0x000fe200078e001f */
[----:B------:R-:W-:Y:S01]  /*e900*/  LDSM.16.MT88.4 R12, [R207+0x18800] ;  /* 0x01880000cf0c783b */ /* 0x000fe20000004200 */
[----:B------:R-:W-:Y:S01]  /*e910*/  IMAD.MOV.U32 R38, RZ, RZ, R29 ;  /* 0x000000ffff267224 */ /* 0x000fe200078e001d */
[----:B------:R-:W-:Y:S01]  /*e920*/  MOV R65, R50 ;  /* 0x0000003200417202 */ /* 0x000fe20000000f00 */
[----:B------:R-:W-:Y:S01]  /*e930*/  FFMA.FTZ R10, R34, c[0x0][0x23c], -R2 ;  /* 0x00008f00220a7a23 */ /* 0x000fe20000010802 */
[----:B------:R-:W2:Y:S01]  /*e940*/  LDSM.16.MT88.4 R28, [R208+0x18800] ;  /* 0x01880000d01c783b */ /* 0x000ea20000004200 */
[----:B------:R-:W-:-:S02]  /*e950*/  IMAD.MOV.U32 R61, RZ, RZ, R56 ;  /* 0x000000ffff3d7224 */ /* 0x000fc400078e0038 */
[----:B------:R3:W2:Y:S01]  /*e960*/  MUFU.EX2 R73, R10 ;  /* 0x0000000a00497308 */ /* 0x0006a20000000800 */
[-C--:B------:R-:W-:Y:S02]  /*e970*/  FMUL.FTZ R100, R100, R8.reuse ;  /* 0x0000000864647220 */ /* 0x080fe40000410000 */
[----:B------:R-:W-:Y:S02]  /*e980*/  FMUL.FTZ R101, R101, R8 ;  /* 0x0000000865657220 */ /* 0x000fe40000410000 */
[----:B-1----:R-:W-:Y:S01]  /*e990*/  FFMA.FTZ R9, R135, c[0x0][0x23c], -R0 ;  /* 0x00008f0087097a23 */ /* 0x002fe20000010800 */
[----:B------:R-:W-:Y:S01]  /*e9a0*/  MOV R135, R171 ;  /* 0x000000ab00877202 */ /* 0x000fe20000000f00 */
[-C--:B------:R-:W-:Y:S02]  /*e9b0*/  FMUL.FTZ R102, R102, R3.reuse ;  /* 0x0000000366667220 */ /* 0x080fe40000410000 */
[----:B------:R1:W-:Y:S01]  /*e9c0*/  MUFU.EX2 R72, R9 ;  /* 0x0000000900487308 */ /* 0x0003e20000000800 */
[----:B------:R-:W-:-:S02]  /*e9d0*/  FMUL.FTZ R103, R103, R3 ;  /* 0x0000000367677220 */ /* 0x000fc40000410000 */
[-C--:B------:R-:W-:Y:S02]  /*e9e0*/  FMUL.FTZ R104, R104, R8.reuse ;  /* 0x0000000868687220 */ /* 0x080fe40000410000 */
[----:B------:R-:W-:Y:S02]  /*e9f0*/  FMUL.FTZ R105, R105, R8 ;  /* 0x0000000869697220 */ /* 0x000fe40000410000 */
[----:B---3--:R-:W-:Y:S01]  /*ea00*/  FFMA.FTZ R10, R134, c[0x0][0x23c], -R0 ;  /* 0x00008f00860a7a23 */ /* 0x008fe20000010800 */
[----:B----4-:R-:W-:Y:S01]  /*ea10*/  MOV R134, R60 ;  /* 0x0000003c00867202 */ /* 0x010fe20000000f00 */
[-C--:B------:R-:W-:Y:S01]  /*ea20*/  FMUL.FTZ R106, R106, R3.reuse ;  /* 0x000000036a6a7220 */ /* 0x080fe20000410000 */
[----:B-----5:R-:W-:Y:S01]  /*ea30*/  HMMA.16816.F32.BF16 R100, R4, R16, R100 ;  /* 0x000000100464723c */ /* 0x020fe20000041864 */
[----:B------:R-:W-:Y:S02]  /*ea40*/  FMUL.FTZ R107, R107, R3 ;  /* 0x000000036b6b7220 */ /* 0x000fe40000410000 */
[----:B------:R-:W3:Y:S01]  /*ea50*/  MUFU.EX2 R10, R10 ;  /* 0x0000000a000a7308 */ /* 0x000ee20000000800 */
[----:B------:R-:W-:-:S02]  /*ea60*/  FMUL.FTZ R124, R124, R8 ;  /* 0x000000087c7c7220 */ /* 0x000fc40000410000 */
[----:B-1----:R-:W-:Y:S02]  /*ea70*/  FFMA.FTZ R9, R169, c[0x0][0x23c], -R0 ;  /* 0x00008f00a9097a23 */ /* 0x002fe40000010800 */
[-C--:B------:R-:W-:Y:S01]  /*ea80*/  FMUL.FTZ R125, R125, R8.reuse ;  /* 0x000000087d7d7220 */ /* 0x080fe20000410000 */
[----:B------:R-:W-:Y:S01]  /*ea90*/  HMMA.16816.F32.BF16 R104, R4, R18, R104 ;  /* 0x000000120468723c */ /* 0x000fe20000041868 */
[-C--:B------:R-:W-:Y:S01]  /*eaa0*/  FMUL.FTZ R126, R126, R3.reuse ;  /* 0x000000037e7e7220 */ /* 0x080fe20000410000 */
[----:B------:R1:W-:Y:S01]  /*eab0*/  MUFU.EX2 R56, R9 ;  /* 0x0000000900387308 */ /* 0x0003e20000000800 */
[----:B------:R-:W-:Y:S01]  /*eac0*/  FMUL.FTZ R127, R127, R3 ;  /* 0x000000037f7f7220 */ /* 0x000fe20000410000 */
[----:B------:R-:W-:Y:S01]  /*ead0*/  LDSM.16.MT88.4 R16, [R206+0x18800] ;  /* 0x01880000ce10783b */ /* 0x000fe20000004200 */
[-C--:B------:R-:W-:Y:S02]  /*eae0*/  FMUL.FTZ R128, R128, R8.reuse ;  /* 0x0000000880807220 */ /* 0x080fe40000410000 */
[----:B------:R-:W-:-:S02]  /*eaf0*/  FMUL.FTZ R129, R129, R8 ;  /* 0x0000000881817220 */ /* 0x000fc40000410000 */
[-C--:B------:R-:W-:Y:S01]  /*eb00*/  FMUL.FTZ R130, R130, R3.reuse ;  /* 0x0000000382827220 */ /* 0x080fe20000410000 */
[C---:B------:R-:W-:Y:S01]  /*eb10*/  HMMA.16816.F32.BF16 R124, R4.reuse, R24, R124 ;  /* 0x00000018047c723c */ /* 0x040fe2000004187c */
[----:B------:R-:W-:Y:S02]  /*eb20*/  FMUL.FTZ R131, R131, R3 ;  /* 0x0000000383837220 */ /* 0x000fe40000410000 */
[----:B------:R-:W-:Y:S02]  /*eb30*/  IMAD.MOV.U32 R32, RZ, RZ, R64 ;  /* 0x000000ffff207224 */ /* 0x000fe400078e0040 */
[----:B------:R-:W-:Y:S02]  /*eb40*/  IMAD.MOV.U32 R34, RZ, RZ, R66 ;  /* 0x000000ffff227224 */ /* 0x000fe400078e0042 */
[----:B------:R-:W-:Y:S01]  /*eb50*/  IMAD.MOV.U32 R64, RZ, RZ, R49 ;  /* 0x000000ffff407224 */ /* 0x000fe200078e0031 */
[----:B------:R-:W-:Y:S01]  /*eb60*/  HMMA.16816.F32.BF16 R128, R4, R26, R128 ;  /* 0x0000001a0480723c */ /* 0x000fe20000041880 */
[----:B-1----:R-:W-:Y:S01]  /*eb70*/  FFMA.FTZ R9, R168, c[0x0][0x23c], -R0 ;  /* 0x00008f00a8097a23 */ /* 0x002fe20000010800 */
[----:B------:R-:W1:Y:S01]  /*eb80*/  LDSM.16.MT88.4 R24, [R205+0x1a800] ;  /* 0x01a80000cd18783b */ /* 0x000e620000004200 */
[----:B------:R-:W-:-:S02]  /*eb90*/  IMAD.MOV.U32 R66, RZ, RZ, R51 ;  /* 0x000000ffff427224 */ /* 0x000fc400078e0033 */
[----:B------:R-:W4:Y:S01]  /*eba0*/  MUFU.EX2 R60, R9 ;  /* 0x00000009003c7308 */ /* 0x000f220000000800 */
[----:B------:R-:W-:Y:S01]  /*ebb0*/  IMAD.MOV.U32 R67, RZ, RZ, R52 ;  /* 0x000000ffff437224 */ /* 0x000fe200078e0034 */
[----:B------:R-:W-:Y:S02]  /*ebc0*/  F2FP.BF16.PACK_AB R4, R74, R134 ;  /* 0x000000864a04723e */ /* 0x000fe400000010ff */
[----:B--2---:R-:W-:Y:S02]  /*ebd0*/  F2FP.BF16.PACK_AB R6, R57, R73 ;  /* 0x000000493906723e */ /* 0x004fe400000010ff */
[----:B---3--:R-:W-:Y:S02]  /*ebe0*/  F2FP.BF16.PACK_AB R5, R72, R10 ;  /* 0x0000000a4805723e */ /* 0x008fe400000010ff */
[----:B----4-:R-:W-:Y:S01]  /*ebf0*/  F2FP.BF16.PACK_AB R7, R60, R56 ;  /* 0x000000383c07723e */ /* 0x010fe200000010ff */
[----:B------:R-:W-:-:S06]  /*ec00*/  FFMA.FTZ R9, R250, c[0x0][0x23c], -R2 ;  /* 0x00008f00fa097a23 */ /* 0x000fcc0000010802 */
[C---:B------:R-:W-:Y:S08]  /*ec10*/  HMMA.16816.F32.BF16 R136, R4.reuse, R20, R136 ;  /* 0x000000140488723c */ /* 0x040ff00000041888 */
[C---:B------:R-:W-:Y:S01]  /*ec20*/  HMMA.16816.F32.BF16 R36, R4.reuse, R22, R36 ;  /* 0x000000160424723c */ /* 0x040fe20000041824 */
[----:B------:R-:W2:Y:S07]  /*ec30*/  LDSM.16.MT88.4 R20, [R206+0x1a800] ;  /* 0x01a80000ce14783b */ /* 0x000eae0000004200 */
[C---:B------:R-:W-:Y:S07]  /*ec40*/  HMMA.16816.F32.BF16 R48, R4.reuse, R30, R244 ;  /* 0x0000001e0430723c */ /* 0x040fee00000418f4 */
[----:B------:R-:W-:Y:S01]  /*ec50*/  IMAD.MOV.U32 R246, RZ, RZ, R53 ;  /* 0x000000fffff67224 */ /* 0x000fe200078e0035 */
[----:B------:R-:W-:Y:S01]  /*ec60*/  MOV R245, R54 ;  /* 0x0000003600f57202 */ /* 0x000fe20000000f00 */
[----:B------:R-:W-:Y:S01]  /*ec70*/  IMAD.MOV.U32 R244, RZ, RZ, R55 ;  /* 0x000000fffff47224 */ /* 0x000fe200078e0037 */
[----:B------:R-:W-:Y:S01]  /*ec80*/  HMMA.16816.F32.BF16 R160, R4, R12, R160 ;  /* 0x0000000c04a0723c */ /* 0x000fe200000418a0 */
[----:B------:R-:W-:Y:S01]  /*ec90*/  MOV R247, R10 ;  /* 0x0000000a00f77202 */ /* 0x000fe20000000f00 */
[----:B------:R-:W-:-:S06]  /*eca0*/  IMAD.MOV.U32 R10, RZ, RZ, R61 ;  /* 0x000000ffff0a7224 */ /* 0x000fcc00078e003d */
[C---:B------:R-:W-:Y:S01]  /*ecb0*/  HMMA.16816.F32.BF16 R52, R4.reuse, R14, R240 ;  /* 0x0000000e0434723c */ /* 0x040fe200000418f0 */
[----:B------:R-:W3:Y:S06]  /*ecc0*/  LDSM.16.MT88.4 R12, [R207+0x1a800] ;  /* 0x01a80000cf0c783b */ /* 0x000eec0000004200 */
[----:B------:R-:W-:Y:S01]  /*ecd0*/  MOV R243, R71 ;  /* 0x0000004700f37202 */ /* 0x000fe20000000f00 */
[----:B------:R-:W-:Y:S01]  /*ece0*/  IMAD.MOV.U32 R241, RZ, RZ, R63 ;  /* 0x000000fffff17224 */ /* 0x000fe200078e003f */
[----:B-1----:R-:W-:Y:S01]  /*ecf0*/  HMMA.16816.F32.BF16 R68, R4, R26, R200 ;  /* 0x0000001a0444723c */ /* 0x002fe200000418c8 */
[----:B------:R-:W-:-:S02]  /*ed00*/  MOV R242, R62 ;  /* 0x0000003e00f27202 */ /* 0x000fc40000000f00 */
[----:B------:R-:W-:-:S04]  /*ed10*/  MOV R240, R60 ;  /* 0x0000003c00f07202 */ /* 0x000fc80000000f00 */
[----:B------:R-:W-:Y:S01]  /*ed20*/  IMAD.MOV.U32 R203, RZ, RZ, R57 ;  /* 0x000000ffffcb7224 */ /* 0x000fe200078e0039 */
[----:B------:R-:W-:Y:S01]  /*ed30*/  MOV R202, R58 ;  /* 0x0000003a00ca7202 */ /* 0x000fe20000000f00 */
[----:B------:R-:W-:Y:S01]  /*ed40*/  IMAD.MOV.U32 R201, RZ, RZ, R59 ;  /* 0x000000ffffc97224 */ /* 0x000fe200078e003b */
[----:B------:R-:W-:Y:S01]  /*ed50*/  MOV R200, R56 ;  /* 0x0000003800c87202 */ /* 0x000fe20000000f00 */
[C---:B------:R-:W-:Y:S01]  /*ed60*/  HMMA.16816.F32.BF16 R60, R4.reuse, R24, R236 ;  /* 0x00000018043c723c */ /* 0x040fe200000418ec */
[----:B------:R-:W1:Y:S06]  /*ed70*/  LDSM.16.MT88.4 R24, [R206+0x1c800] ;  /* 0x01c80000ce18783b */ /* 0x000e6c0000004200 */
[----:B------:R-:W-:Y:S01]  /*ed80*/  IMAD.MOV.U32 R237, RZ, RZ, R64 ;  /* 0x000000ffffed7224 */ /* 0x000fe200078e0040 */
[----:B--2---:R-:W-:Y:S01]  /*ed90*/  HMMA.16816.F32.BF16 R56, R4, R20, R196 ;  /* 0x000000140438723c */ /* 0x004fe200000418c4 */
[----:B------:R-:W-:Y:S01]  /*eda0*/  MOV R238, R65 ;  /* 0x0000004100ee7202 */ /* 0x000fe20000000f00 */
[----:B------:R-:W-:Y:S01]  /*edb0*/  IMAD.MOV.U32 R239, RZ, RZ, R66 ;  /* 0x000000ffffef7224 */ /* 0x000fe200078e0042 */
[----:B------:R-:W-:-:S04]  /*edc0*/  MOV R236, R75 ;  /* 0x0000004b00ec7202 */ /* 0x000fc80000000f00 */
[----:B------:R-:W-:Y:S01]  /*edd0*/  MOV R196, R67 ;  /* 0x0000004300c47202 */ /* 0x000fe20000000f00 */
[----:B------:R-:W-:Y:S01]  /*ede0*/  HMMA.16816.F32.BF16 R144, R4, R16, R144 ;  /* 0x000000100490723c */ /* 0x000fe20000041890 */
[----:B------:R-:W-:Y:S01]  /*edf0*/  IMAD.MOV.U32 R199, RZ, RZ, R73 ;  /* 0x000000ffffc77224 */ /* 0x000fe200078e0049 */
[----:B------:R-:W-:Y:S01]  /*ee00*/  MOV R198, R72 ;  /* 0x0000004800c67202 */ /* 0x000fe20000000f00 */
[----:B------:R-:W-:-:S05]  /*ee10*/  IMAD.MOV.U32 R197, RZ, RZ, R74 ;  /* 0x000000ffffc57224 */ /* 0x000fca00078e004a */
[C---:B------:R-:W-:Y:S01]  /*ee20*/  HMMA.16816.F32.BF16 R64, R4.reuse, R22, R192 ;  /* 0x000000160440723c */ /* 0x040fe200000418c0 */
[----:B------:R-:W2:Y:S06]  /*ee30*/  LDSM.16.MT88.4 R20, [R208+0x1c800] ;  /* 0x01c80000d014783b */ /* 0x000eac0000004200 */
[----:B------:R-:W-:Y:S01]  /*ee40*/  IMAD.MOV.U32 R195, RZ, RZ, R252 ;  /* 0x000000ffffc37224 */ /* 0x000fe200078e00fc */
[C---:B---3--:R-:W-:Y:S01]  /*ee50*/  HMMA.16816.F32.BF16 R76, R4.reuse, R12, R180 ;  /* 0x0000000c044c723c */ /* 0x048fe200000418b4 */
[----:B------:R3:W-:Y:S01]  /*ee60*/  MUFU.EX2 R183, R9 ;  /* 0x0000000900b77308 */ /* 0x0007e20000000800 */
[----:B------:R-:W-:Y:S01]  /*ee70*/  IMAD.MOV.U32 R194, RZ, RZ, R170 ;  /* 0x000000ffffc27224 */ /* 0x000fe200078e00aa */
[----:B------:R-:W-:Y:S01]  /*ee80*/  MOV R193, R197 ;  /* 0x000000c500c17202 */ /* 0x000fe20000000f00 */
[----:B------:R-:W-:Y:S01]  /*ee90*/  IMAD.MOV.U32 R192, RZ, RZ, R196 ;  /* 0x000000ffffc07224 */ /* 0x000fe200078e00c4 */
[----:B------:R-:W-:Y:S01]  /*eea0*/  MOV R197, R201 ;  /* 0x000000c900c57202 */ /* 0x000fe20000000f00 */
[----:B------:R-:W-:Y:S01]  /*eeb0*/  IMAD.MOV.U32 R196, RZ, RZ, R200 ;  /* 0x000000ffffc47224 */ /* 0x000fe200078e00c8 */
[----:B------:R-:W-:Y:S01]  /*eec0*/  MOV R201, R241 ;  /* 0x000000f100c97202 */ /* 0x000fe20000000f00 */
[C---:B------:R-:W-:Y:S01]  /*eed0*/  HMMA.16816.F32.BF16 R84, R4.reuse, R14, R176 ;  /* 0x0000000e0454723c */ /* 0x040fe200000418b0 */
[----:B------:R-:W4:Y:S01]  /*eee0*/  LDSM.16.MT88.4 R12, [R207+0x1c800] ;  /* 0x01c80000cf0c783b */ /* 0x000f220000004200 */
[----:B------:R-:W-:Y:S01]  /*eef0*/  IMAD.MOV.U32 R200, RZ, RZ, R240 ;  /* 0x000000ffffc87224 */ /* 0x000fe200078e00f0 */
[----:B------:R-:W-:Y:S01]  /*ef00*/  MOV R241, R245 ;  /* 0x000000f500f17202 */ /* 0x000fe20000000f00 */
[----:B------:R-:W-:Y:S01]  /*ef10*/  IMAD.MOV.U32 R240, RZ, RZ, R244 ;  /* 0x000000fffff07224 */ /* 0x000fe200078e00f4 */
[----:B------:R-:W-:Y:S01]  /*ef20*/  MOV R245, R35 ;  /* 0x0000002300f57202 */ /* 0x000fe20000000f00 */
[----:B------:R-:W-:Y:S01]  /*ef30*/  IMAD.MOV.U32 R244, RZ, RZ, R134 ;  /* 0x000000fffff47224 */ /* 0x000fe200078e0086 */
[----:B------:R-:W-:Y:S01]  /*ef40*/  MOV R178, R241 ;  /* 0x000000f100b27202 */ /* 0x000fe20000000f00 */
[----:B------:R-:W-:Y:S01]  /*ef50*/  HMMA.16816.F32.BF16 R40, R4, R18, R40 ;  /* 0x000000120428723c */ /* 0x000fe20000041828 */
[----:B------:R-:W5:Y:S01]  /*ef60*/  LDSM.16.MT88.4 R16, [R208+0x1a800] ;  /* 0x01a80000d010783b */ /* 0x000f620000004200 */
[----:B---3--:R-:W-:-:S02]  /*ef70*/  FFMA.FTZ R9, R251, c[0x0][0x23c], -R2 ;  /* 0x00008f00fb097a23 */ /* 0x008fc40000010802 */
[----:B------:R-:W-:Y:S02]  /*ef80*/  IMAD.MOV.U32 R134, RZ, RZ, R32 ;  /* 0x000000ffff867224 */ /* 0x000fe400078e0020 */
[----:B------:R3:W2:Y:S01]  /*ef90*/  MUFU.EX2 R252, R9 ;  /* 0x0000000900fc7308 */ /* 0x0006a20000000800 */
[----:B------:R-:W-:Y:S01]  /*efa0*/  IMAD.MOV.U32 R182, RZ, RZ, R201 ;  /* 0x000000ffffb67224 */ /* 0x000fe200078e00c9 */
[----:B------:R-:W-:Y:S01]  /*efb0*/  HMMA.16816.F32.BF16 R152, R4, R28, R152 ;  /* 0x0000001c0498723c */ /* 0x000fe20000041898 */
[----:B------:R-:W5:Y:S01]  /*efc0*/  LDSM.16.MT88.4 R28, [R205+0x1c800] ;  /* 0x01c80000cd1c783b */ /* 0x000f620000004200 */
[----:B------:R-:W-:-:S06]  /*efd0*/  IMAD.MOV.U32 R179, RZ, RZ, R240 ;  /* 0x000000ffffb37224 */ /* 0x000fcc00078e00f0 */
[----:B-1----:R-:W-:Y:S01]  /*efe0*/  HMMA.16816.F32.BF16 R164, R4, R24, R164 ;  /* 0x0000001804a4723c */ /* 0x002fe200000418a4 */
[----:B---3--:R-:W-:-:S07]  /*eff0*/  FFMA.FTZ R9, R248, c[0x0][0x23c], -R2 ;  /* 0x00008f00f8097a23 */ /* 0x008fce0000010802 */
[C---:B--2---:R-:W-:Y:S01]  /*f000*/  HMMA.16816.F32.BF16 R116, R4.reuse, R22, R88 ;  /* 0x000000160474723c */ /* 0x044fe20000041858 */
[----:B------:R1:W-:Y:S07]  /*f010*/  MUFU.EX2 R250, R9 ;  /* 0x0000000900fa7308 */ /* 0x0003ee0000000800 */
[C---:B------:R-:W-:Y:S01]  /*f020*/  HMMA.16816.F32.BF16 R148, R4.reuse, R26, R148 ;  /* 0x0000001a0494723c */ /* 0x040fe20000041894 */
[----:B------:R-:W-:Y:S07]  /*f030*/  LDSM.16.MT88.4 R24, [R206+0x1e800] ;  /* 0x01e80000ce18783b */ /* 0x000fee0000004200 */
[----:B----4-:R-:W-:Y:S01]  /*f040*/  HMMA.16816.F32.BF16 R88, R4, R12, R92 ;  /* 0x0000000c0458723c */ /* 0x010fe2000004185c */
[----:B-1----:R-:W-:-:S04]  /*f050*/  FFMA.FTZ R9, R249, c[0x0][0x23c], -R2 ;  /* 0x00008f00f9097a23 */ /* 0x002fc80000010802 */
[----:B------:R1:W2:Y:S02]  /*f060*/  MUFU.EX2 R251, R9 ;  /* 0x0000000900fb7308 */ /* 0x0002a40000000800 */
[----:B------:R-:W-:Y:S01]  /*f070*/  MOV R95, R134 ;  /* 0x00000086005f7202 */ /* 0x000fe20000000f00 */
[C---:B------:R-:W-:Y:S01]  /*f080*/  HMMA.16816.F32.BF16 R96, R4.reuse, R14, R96 ;  /* 0x0000000e0460723c */ /* 0x040fe20000041860 */
[----:B------:R-:W3:Y:S07]  /*f090*/  LDSM.16.MT88.4 R12, [R207+0x1e800] ;  /* 0x01e80000cf0c783b */ /* 0x000eee0000004200 */
[----:B-----5:R-:W-:Y:S01]  /*f0a0*/  HMMA.16816.F32.BF16 R72, R4, R16, R188 ;  /* 0x000000100448723c */ /* 0x020fe200000418bc */
[----:B-1----:R-:W-:-:S06]  /*f0b0*/  FFMA.FTZ R9, R194, c[0x0][0x23c], -R0 ;  /* 0x00008f00c2097a23 */ /* 0x002fcc0000010800 */
[----:B------:R-:W-:Y:S01]  /*f0c0*/  MOV R191, R195 ;  /* 0x000000c300bf7202 */ /* 0x000fe20000000f00 */
[C---:B------:R-:W-:Y:S01]  /*f0d0*/  HMMA.16816.F32.BF16 R80, R4.reuse, R18, R184 ;  /* 0x000000120450723c */ /* 0x040fe200000418b8 */
[----:B------:R-:W1:Y:S01]  /*f0e0*/  LDSM.16.MT88.4 R16, [R205+0x1e800] ;  /* 0x01e80000cd10783b */ /* 0x000e620000004200 */
[----:B------:R4:W-:Y:S01]  /*f0f0*/  MUFU.EX2 R249, R9 ;  /* 0x0000000900f97308 */ /* 0x0009e20000000800 */
[----:B------:R-:W-:Y:S01]  /*f100*/  IMAD.MOV.U32 R194, RZ, RZ, R198 ;  /* 0x000000ffffc27224 */ /* 0x000fe200078e00c6 */
[----:B------:R-:W-:Y:S01]  /*f110*/  MOV R195, R199 ;  /* 0x000000c700c37202 */ /* 0x000fe20000000f00 */
[----:B------:R-:W-:Y:S01]  /*f120*/  IMAD.MOV.U32 R198, RZ, RZ, R202 ;  /* 0x000000ffffc67224 */ /* 0x000fe200078e00ca */
[----:B------:R-:W-:Y:S01]  /*f130*/  MOV R199, R203 ;  /* 0x000000cb00c77202 */ /* 0x000fe20000000f00 */
[----:B------:R-:W-:Y:S01]  /*f140*/  IMAD.MOV.U32 R202, RZ, RZ, R242 ;  /* 0x000000ffffca7224 */ /* 0x000fe200078e00f2 */
[C---:B------:R-:W-:Y:S01]  /*f150*/  HMMA.16816.F32.BF16 R156, R4.reuse, R20, R156 ;  /* 0x00000014049c723c */ /* 0x040fe2000004189c */
        /* <DEDUP_REMOVED lines=8> */
[----:B------:R-:W-:Y:S01]  /*f1e0*/  LDSM.16.MT88.4 R32, [R205+0x19000] ;  /* 0x01900000cd20783b */ /* 0x000fe20000004200 */
[----:B----4-:R-:W-:Y:S01]  /*f1f0*/  FFMA.FTZ R9, R191, c[0x0][0x23c], -R0 ;  /* 0x00008f00bf097a23 */ /* 0x010fe20000010800 */
[----:B------:R-:W-:Y:S01]  /*f200*/  MOV R188, R196 ;  /* 0x000000c400bc7202 */ /* 0x000fe20000000f00 */
[----:B------:R-:W-:Y:S01]  /*f210*/  IMAD.MOV.U32 R189, RZ, RZ, R195 ;  /* 0x000000ffffbd7224 */ /* 0x000fe200078e00c3 */
[----:B------:R-:W-:Y:S01]  /*f220*/  MOV R187, R197 ;  /* 0x000000c500bb7202 */ /* 0x000fe20000000f00 */
[----:B------:R4:W1:Y:S01]  /*f230*/  MUFU.EX2 R248, R9 ;  /* 0x0000000900f87308 */ /* 0x0008620000000800 */
[----:B------:R-:W-:Y:S01]  /*f240*/  MOV R185, R199 ;  /* 0x000000c700b97202 */ /* 0x000fe20000000f00 */
[----:B------:R-:W-:Y:S01]  /*f250*/  HMMA.16816.F32.BF16 R168, R4, R30, R172 ;  /* 0x0000001e04a8723c */ /* 0x000fe200000418ac */
[----:B------:R-:W-:Y:S01]  /*f260*/  LDSM.16.MT88.4 R28, [R205+0x1b000] ;  /* 0x01b00000cd1c783b */ /* 0x000fe20000004200 */
[----:B------:R-:W-:Y:S01]  /*f270*/  MOV R191, R193 ;  /* 0x000000c100bf7202 */ /* 0x000fe20000000f00 */
[----:B------:R-:W-:Y:S01]  /*f280*/  IMAD.MOV.U32 R176, RZ, RZ, R243 ;  /* 0x000000ffffb07224 */ /* 0x000fe200078e00f3 */
[----:B------:R-:W-:-:S02]  /*f290*/  MOV R190, R194 ;  /* 0x000000c200be7202 */ /* 0x000fc40000000f00 */
[----:B------:R-:W-:Y:S01]  /*f2a0*/  MOV R184, R200 ;  /* 0x000000c800b87202 */ /* 0x000fe20000000f00 */
[----:B------:R-:W-:Y:S01]  /*f2b0*/  IMAD.MOV.U32 R173, RZ, RZ, R246 ;  /* 0x000000ffffad7224 */ /* 0x000fe200078e00f6 */
[C---:B---3--:R-:W-:Y:S01]  /*f2c0*/  HMMA.16816.F32.BF16 R124, R4.reuse, R12, R124 ;  /* 0x0000000c047c723c */ /* 0x048fe2000004187c */
[----:B------:R-:W-:Y:S02]  /*f2d0*/  MOV R175, R244 ;  /* 0x000000f400af7202 */ /* 0x000fe40000000f00 */
[----:B------:R-:W-:Y:S02]  /*f2e0*/  MOV R174, R245 ;  /* 0x000000f500ae7202 */ /* 0x000fe40000000f00 */
[----:B------:R-:W-:Y:S01]  /*f2f0*/  MOV R172, R247 ;  /* 0x000000f700ac7202 */ /* 0x000fe20000000f00 */
[----:B----4-:R-:W-:Y:S01]  /*f300*/  FFMA.FTZ R9, R135, c[0x0][0x23c], -R0 ;  /* 0x00008f0087097a23 */ /* 0x010fe20000010800 */
[----:B------:R-:W-:Y:S01]  /*f310*/  MOV R181, R202 ;  /* 0x000000ca00b57202 */ /* 0x000fe20000000f00 */
[----:B------:R-:W-:Y:S01]  /*f320*/  HMMA.16816.F32.BF16 R128, R4, R14, R128 ;  /* 0x0000000e0480723c */ /* 0x000fe20000041880 */
[----:B------:R-:W3:Y:S01]  /*f330*/  LDSM.16.MT88.4 R12, [R207+0x19000] ;  /* 0x01900000cf0c783b */ /* 0x000ee20000004200 */
[----:B------:R4:W-:Y:S01]  /*f340*/  MUFU.EX2 R135, R9 ;  /* 0x0000000900877308 */ /* 0x0009e20000000800 */
[----:B------:R-:W-:-:S02]  /*f350*/  MOV R180, R203 ;  /* 0x000000cb00b47202 */ /* 0x000fc40000000f00 */
[----:B------:R-:W-:-:S03]  /*f360*/  MOV R177, R242 ;  /* 0x000000f200b17202 */ /* 0x000fc60000000f00 */
[C---:B-1----:R-:W-:Y:S08]  /*f370*/  HMMA.16816.F32.BF16 R100, R4.reuse, R16, R100 ;  /* 0x000000100464723c */ /* 0x042ff00000041864 */
[----:B------:R-:W-:Y:S01]  /*f380*/  HMMA.16816.F32.BF16 R104, R4, R18, R104 ;  /* 0x000000120468723c */ /* 0x000fe20000041868 */
[----:B------:R-:W1:Y:S01]  /*f390*/  LDSM.16.MT88.4 R16, [R206+0x19000] ;  /* 0x01900000ce10783b */ /* 0x000e620000004200 */
[----:B----4-:R-:W-:-:S04]  /*f3a0*/  FFMA.FTZ R9, R192, c[0x0][0x23c], -R0 ;  /* 0x00008f00c0097a23 */ /* 0x010fc80000010800 */
[----:B------:R4:W1:Y:S02]  /*f3b0*/  MUFU.EX2 R134, R9 ;  /* 0x0000000900867308 */ /* 0x0008640000000800 */
[C---:B------:R-:W-:Y:S08]  /*f3c0*/  HMMA.16816.F32.BF16 R108, R4.reuse, R24, R108 ;  /* 0x00000018046c723c */ /* 0x040ff0000004186c */
[----:B------:R-:W-:Y:S01]  /*f3d0*/  HMMA.16816.F32.BF16 R112, R4, R26, R112 ;  /* 0x0000001a0470723c */ /* 0x000fe20000041870 */
[----:B------:R-:W-:Y:S01]  /*f3e0*/  LDSM.16.MT88.4 R24, [R208+0x19000] ;  /* 0x01900000d018783b */ /* 0x000fe20000004200 */
[----:B----4-:R-:W-:-:S06]  /*f3f0*/  IMAD.MOV.U32 R9, RZ, RZ, R177 ;  /* 0x000000ffff097224 */ /* 0x010fcc00078e00b1 */
[----:B-----5:R-:W-:Y:S01]  /*f400*/  HMMA.16816.F32.BF16 R44, R4, R20, R44 ;  /* 0x00000014042c723c */ /* 0x020fe2000004182c */
[----:B------:R-:W-:-:S07]  /*f410*/  FFMA.FTZ R9, R9, c[0x0][0x23c], -R2 ;  /* 0x00008f0009097a23 */ /* 0x000fce0000010802 */
[----:B------:R-:W-:Y:S01]  /*f420*/  HMMA.16816.F32.BF16 R120, R4, R22, R120 ;  /* 0x000000160478723c */ /* 0x000fe20000041878 */
[----:B------:R-:W-:Y:S06]  /*f430*/  LDSM.16.MT88.4 R20, [R206+0x1b000] ;  /* 0x01b00000ce14783b */ /* 0x000fec0000004200 */
[----:B------:R-:W-:Y:S02]  /*f440*/  F2FP.BF16.PACK_AB R4, R252, R183 ;  /* 0x000000b7fc04723e */ /* 0x000fe400000010ff */
[----:B--2---:R-:W-:Y:S02]  /*f450*/  F2FP.BF16.PACK_AB R6, R251, R250 ;  /* 0x000000fafb06723e */ /* 0x004fe400000010ff */
[----:B------:R-:W-:-:S02]  /*f460*/  F2FP.BF16.PACK_AB R5, R248, R249 ;  /* 0x000000f9f805723e */ /* 0x000fc400000010ff */
[----:B-1----:R-:W-:-:S07]  /*f470*/  F2FP.BF16.PACK_AB R7, R134, R135 ;  /* 0x000000878607723e */ /* 0x002fce00000010ff */
[C---:B---3--:R-:W-:Y:S08]  /*f480*/  HMMA.16816.F32.BF16 R160, R4.reuse, R12, R160 ;  /* 0x0000000c04a0723c */ /* 0x048ff000000418a0 */
[C---:B------:R-:W-:Y:S01]  /*f490*/  HMMA.16816.F32.BF16 R244, R4.reuse, R14, R52 ;  /* 0x0000000e04f4723c */ /* 0x040fe20000041834 */
[----:B------:R-:W1:Y:S07]  /*f4a0*/  LDSM.16.MT88.4 R12, [R207+0x1b000] ;  /* 0x01b00000cf0c783b */ /* 0x000e6e0000004200 */
[C---:B------:R-:W-:Y:S08]  /*f4b0*/  HMMA.16816.F32.BF16 R144, R4.reuse, R16, R144 ;  /* 0x000000100490723c */ /* 0x040ff00000041890 */
[C---:B------:R-:W-:Y:S01]  /*f4c0*/  HMMA.16816.F32.BF16 R40, R4.reuse, R18, R40 ;  /* 0x000000120428723c */ /* 0x040fe20000041828 */
[----:B------:R-:W2:Y:S07]  /*f4d0*/  LDSM.16.MT88.4 R16, [R208+0x1b000] ;  /* 0x01b00000d010783b */ /* 0x000eae0000004200 */
[C---:B------:R-:W-:Y:S08]  /*f4e0*/  HMMA.16816.F32.BF16 R136, R4.reuse, R32, R136 ;  /* 0x000000200488723c */ /* 0x040ff00000041888 */
[C---:B------:R-:W-:Y:S01]  /*f4f0*/  HMMA.16816.F32.BF16 R36, R4.reuse, R34, R36 ;  /* 0x000000220424723c */ /* 0x040fe20000041824 */
[----:B------:R-:W3:Y:S07]  /*f500*/  LDSM.16.MT88.4 R32, [R205+0x1d000] ;  /* 0x01d00000cd20783b */ /* 0x000eee0000004200 */
[C---:B------:R-:W-:Y:S07]  /*f510*/  HMMA.16816.F32.BF16 R196, R4.reuse, R30, R68 ;  /* 0x0000001e04c4723c */ /* 0x040fee0000041844 */
[----:B------:R-:W-:Y:S01]  /*f520*/  MOV R31, R184 ;  /* 0x000000b8001f7202 */ /* 0x000fe20000000f00 */
[----:B-1----:R-:W-:Y:S01]  /*f530*/  HMMA.16816.F32.BF16 R76, R4, R12, R76 ;  /* 0x0000000c044c723c */ /* 0x002fe2000004184c */
[----:B------:R-:W-:-:S07]  /*f540*/  MOV R30, R185 ;  /* 0x000000b9001e7202 */ /* 0x000fce0000000f00 */
[C---:B------:R-:W-:Y:S01]  /*f550*/  HMMA.16816.F32.BF16 R84, R4.reuse, R14, R84 ;  /* 0x0000000e0454723c */ /* 0x040fe20000041854 */
[----:B------:R-:W1:Y:S07]  /*f560*/  LDSM.16.MT88.4 R12, [R207+0x1d000] ;  /* 0x01d00000cf0c783b */ /* 0x000e6e0000004200 */
[C---:B--2---:R-:W-:Y:S07]  /*f570*/  HMMA.16816.F32.BF16 R68, R4.reuse, R16, R72 ;  /* 0x000000100444723c */ /* 0x044fee0000041848 */
[----:B------:R-:W-:Y:S01]  /*f580*/  MOV R72, R182 ;  /* 0x000000b600487202 */ /* 0x000fe20000000f00 */
[----:B------:R-:W-:Y:S01]  /*f590*/  HMMA.16816.F32.BF16 R192, R4, R18, R80 ;  /* 0x0000001204c0723c */ /* 0x000fe20000041850 */
[----:B------:R-:W2:Y:S01]  /*f5a0*/  LDSM.16.MT88.4 R16, [R205+0x1f000] ;  /* 0x01f00000cd10783b */ /* 0x000ea20000004200 */
[----:B------:R-:W-:Y:S01]  /*f5b0*/  IMAD.MOV.U32 R73, RZ, RZ, R186 ;  /* 0x000000ffff497224 */ /* 0x000fe200078e00ba */
[----:B------:R-:W-:Y:S01]  /*f5c0*/  MOV R74, R187 ;  /* 0x000000bb004a7202 */ /* 0x000fe20000000f00 */
[----:B------:R-:W-:-:S03]  /*f5d0*/  IMAD.MOV.U32 R75, RZ, RZ, R236 ;  /* 0x000000ffff4b7224 */ /* 0x000fc600078e00ec */
[----:B------:R-:W-:Y:S01]  /*f5e0*/  MOV R83, R179 ;  /* 0x000000b300537202 */ /* 0x000fe20000000f00 */
[C---:B------:R-:W-:Y:S01]  /*f5f0*/  HMMA.16816.F32.BF16 R152, R4.reuse, R24, R152 ;  /* 0x000000180498723c */ /* 0x040fe20000041898 */
[----:B------:R-:W-:Y:S01]  /*f600*/  IMAD.MOV.U32 R80, RZ, RZ, R95 ;  /* 0x000000ffff507224 */ /* 0x000fe200078e005f */
[----:B------:R-:W-:Y:S02]  /*f610*/  MOV R82, R172 ;  /* 0x000000ac00527202 */ /* 0x000fe40000000f00 */
[----:B------:R-:W-:Y:S02]  /*f620*/  MOV R81, R83 ;  /* 0x0000005300517202 */ /* 0x000fe40000000f00 */
[----:B------:R-:W-:Y:S01]  /*f630*/  MOV R83, R72 ;  /* 0x0000004800537202 */ /* 0x000fe20000000f00 */
[----:B------:R-:W-:Y:S01]  /*f640*/  IMAD.MOV.U32 R72, RZ, RZ, R73 ;  /* 0x000000ffff487224 */ /* 0x000fe200078e0049 */
[----:B------:R-:W-:Y:S01]  /*f650*/  HMMA.16816.F32.BF16 R200, R4, R26, R48 ;  /* 0x0000001a04c8723c */ /* 0x000fe20000041830 */
[----:B------:R-:W4:Y:S01]  /*f660*/  LDSM.16.MT88.4 R24, [R206+0x1d000] ;  /* 0x01d00000ce18783b */ /* 0x000f220000004200 */
[----:B------:R-:W-:-:S02]  /*f670*/  MOV R73, R74 ;  /* 0x0000004a00497202 */ /* 0x000fc40000000f00 */
        /* <DEDUP_REMOVED lines=8> */
[----:B------:R-:W-:Y:S01]  /*f700*/  MOV R57, R238 ;  /* 0x000000ee00397202 */ /* 0x000fe20000000f00 */
[C---:B------:R-:W-:Y:S01]  /*f710*/  HMMA.16816.F32.BF16 R240, R4.reuse, R28, R60 ;  /* 0x0000001c04f0723c */ /* 0x040fe2000004183c */
[----:B------:R-:W-:Y:S01]  /*f720*/  MOV R59, R176 ;  /* 0x000000b0003b7202 */ /* 0x000fe20000000f00 */
[----:B------:R-:W-:Y:S01]  /*f730*/  IMAD.MOV.U32 R75, RZ, RZ, R56 ;  /* 0x000000ffff4b7224 */ /* 0x000fe200078e0038 */
[----:B------:R-:W-:Y:S02]  /*f740*/  MOV R56, R57 ;  /* 0x0000003900387202 */ /* 0x000fe40000000f00 */
[----:B------:R-:W-:Y:S01]  /*f750*/  MOV R57, R58 ;  /* 0x0000003a00397202 */ /* 0x000fe20000000f00 */
[----:B------:R-:W-:Y:S01]  /*f760*/  IMAD.MOV.U32 R58, RZ, RZ, R59 ;  /* 0x000000ffff3a7224 */ /* 0x000fe200078e003b */
[----:B------:R-:W-:Y:S01]  /*f770*/  MOV R28, R175 ;  /* 0x000000af001c7202 */ /* 0x000fe20000000f00 */
[----:B---3--:R-:W-:Y:S01]  /*f780*/  HMMA.16816.F32.BF16 R92, R4, R32, R140 ;  /* 0x00000020045c723c */ /* 0x008fe2000004188c */
[----:B------:R-:W-:-:S02]  /*f790*/  IMAD.MOV.U32 R29, RZ, RZ, R183 ;  /* 0x000000ffff1d7224 */ /* 0x000fc400078e00b7 */
[----:B------:R-:W-:Y:S02]  /*f7a0*/  MOV R59, R28 ;  /* 0x0000001c003b7202 */ /* 0x000fe40000000f00 */
[----:B------:R3:W-:Y:S02]  /*f7b0*/  MUFU.EX2 R28, R9 ;  /* 0x00000009001c7308 */ /* 0x0007e40000000800 */
[----:B------:R-:W-:Y:S01]  /*f7c0*/  MOV R143, R173 ;  /* 0x000000ad008f7202 */ /* 0x000fe20000000f00 */
[C---:B------:R-:W-:Y:S01]  /*f7d0*/  HMMA.16816.F32.BF16 R60, R4.reuse, R22, R64 ;  /* 0x00000016043c723c */ /* 0x040fe20000041840 */
[----:B------:R-:W5:Y:S06]  /*f7e0*/  LDSM.16.MT88.4 R20, [R208+0x1d000] ;  /* 0x01d00000d014783b */ /* 0x000f6c0000004200 */
[----:B------:R-:W-:Y:S01]  /*f7f0*/  MOV R64, R188 ;  /* 0x000000bc00407202 */ /* 0x000fe20000000f00 */
[----:B------:R-:W-:Y:S01]  /*f800*/  IMAD.MOV.U32 R65, RZ, RZ, R189 ;  /* 0x000000ffff417224 */ /* 0x000fe200078e00bd */
[----:B------:R-:W-:Y:S01]  /*f810*/  MOV R66, R190 ;  /* 0x000000be00427202 */ /* 0x000fe20000000f00 */
[----:B-1----:R-:W-:Y:S01]  /*f820*/  HMMA.16816.F32.BF16 R172, R4, R12, R88 ;  /* 0x0000000c04ac723c */ /* 0x002fe20000041858 */
[----:B------:R-:W-:Y:S01]  /*f830*/  MOV R67, R191 ;  /* 0x000000bf00437202 */ /* 0x000fe20000000f00 */
[----:B---3--:R-:W-:-:S02]  /*f840*/  FFMA.FTZ R9, R143, c[0x0][0x23c], -R2 ;  /* 0x00008f008f097a23 */ /* 0x008fc40000010802 */
[----:B------:R-:W-:Y:S03]  /*f850*/  LDSM.16.MT88.4 R140, [R205+0x19800] ;  /* 0x01980000cd8c783b */ /* 0x000fe60000004200 */
[----:B------:R-:W-:Y:S01]  /*f860*/  IMAD.MOV.U32 R88, RZ, RZ, R50 ;  /* 0x000000ffff587224 */ /* 0x000fe200078e0032 */
[----:B------:R-:W-:Y:S01]  /*f870*/  HMMA.16816.F32.BF16 R188, R4, R34, R168 ;  /* 0x0000002204bc723c */ /* 0x000fe200000418a8 */
[----:B------:R-:W-:Y:S01]  /*f880*/  MOV R89, R51 ;  /* 0x0000003300597202 */ /* 0x000fe20000000f00 */
[----:B------:R-:W-:Y:S01]  /*f890*/  IMAD.MOV.U32 R91, RZ, RZ, R56 ;  /* 0x000000ffff5b7224 */ /* 0x000fe200078e0038 */
[----:B------:R-:W-:-:S05]  /*f8a0*/  MOV R90, R57 ;  /* 0x00000039005a7202 */ /* 0x000fca0000000f00 */
[C---:B------:R-:W-:Y:S01]  /*f8b0*/  HMMA.16816.F32.BF16 R168, R4.reuse, R14, R96 ;  /* 0x0000000e04a8723c */ /* 0x040fe20000041860 */
[----:B------:R-:W1:Y:S06]  /*f8c0*/  LDSM.16.MT88.4 R12, [R207+0x1f000] ;  /* 0x01f00000cf0c783b */ /* 0x000e6c0000004200 */
[----:B------:R-:W-:Y:S01]  /*f8d0*/  MOV R99, R49 ;  /* 0x0000003100637202 */ /* 0x000fe20000000f00 */
[C---:B--2---:R-:W-:Y:S01]  /*f8e0*/  HMMA.16816.F32.BF16 R32, R4.reuse, R18, R104 ;  /* 0x000000120420723c */ /* 0x044fe20000041868 */
[----:B------:R2:W3:Y:S01]  /*f8f0*/  MUFU.EX2 R18, R9 ;  /* 0x0000000900127308 */ /* 0x0004e20000000800 */
[----:B------:R-:W-:Y:S01]  /*f900*/  MOV R98, R48 ;  /* 0x0000003000627202 */ /* 0x000fe20000000f00 */
[----:B------:R-:W-:Y:S01]  /*f910*/  IMAD.MOV.U32 R97, RZ, RZ, R59 ;  /* 0x000000ffff617224 */ /* 0x000fe200078e003b */
[----:B------:R-:W-:Y:S01]  /*f920*/  MOV R96, R58 ;  /* 0x0000003a00607202 */ /* 0x000fe20000000f00 */
[----:B------:R-:W-:Y:S03]  /*f930*/  LDSM.16.MT88.4 R48, [R206+0x1b800] ;  /* 0x01b80000ce30783b */ /* 0x000fe60000004200 */
[C---:B----4-:R-:W-:Y:S01]  /*f940*/  HMMA.16816.F32.BF16 R184, R4.reuse, R26, R148 ;  /* 0x0000001a04b8723c */ /* 0x050fe20000041894 */
[----:B------:R-:W-:Y:S04]  /*f950*/  LDSM.16.MT88.4 R148, [R206+0x19800] ;  /* 0x01980000ce94783b */ /* 0x000fe80000004200 */
[----:B------:R-:W-:Y:S03]  /*f960*/  LDSM.16.MT88.4 R56, [R208+0x1b800] ;  /* 0x01b80000d038783b */ /* 0x000fe60000004200 */
[C---:B------:R-:W-:Y:S01]  /*f970*/  HMMA.16816.F32.BF16 R100, R4.reuse, R16, R100 ;  /* 0x000000100464723c */ /* 0x040fe20000041864 */
[--C-:B--2---:R-:W-:Y:S01]  /*f980*/  FFMA.FTZ R9, R80, c[0x0][0x23c], -R2.reuse ;  /* 0x00008f0050097a23 */ /* 0x104fe20000010802 */
[----:B------:R-:W-:Y:S01]  /*f990*/  MOV R80, R75 ;  /* 0x0000004b00507202 */ /* 0x000fe20000000f00 */
[----:B------:R-:W-:Y:S01]  /*f9a0*/  FFMA.FTZ R2, R81, c[0x0][0x23c], -R2 ;  /* 0x00008f0051027a23 */ /* 0x000fe20000010802 */
[----:B------:R-:W-:Y:S01]  /*f9b0*/  MOV R81, R74 ;  /* 0x0000004a00517202 */ /* 0x000fe20000000f00 */
[----:B------:R-:W-:Y:S01]  /*f9c0*/  MUFU.EX2 R19, R9 ;  /* 0x0000000900137308 */ /* 0x000fe20000000800 */
[----:B------:R-:W-:Y:S02]  /*f9d0*/  LDSM.16.MT88.4 R104, [R205+0x1f800] ;  /* 0x01f80000cd68783b */ /* 0x000fe40000004200 */
[C---:B------:R-:W-:Y:S02]  /*f9e0*/  HMMA.16816.F32.BF16 R236, R4.reuse, R24, R164 ;  /* 0x0000001804ec723c */ /* 0x040fe400000418a4 */
[----:B------:R-:W-:Y:S03]  /*f9f0*/  LDSM.16.MT88.4 R164, [R207+0x19800] ;  /* 0x01980000cfa4783b */ /* 0x000fe60000004200 */
[----:B------:R2:W4:Y:S01]  /*fa00*/  MUFU.EX2 R17, R2 ;  /* 0x0000000200117308 */ /* 0x0005220000000800 */
[----:B------:R-:W4:Y:S02]  /*fa10*/  LDSM.16.MT88.4 R24, [R206+0x1f000] ;  /* 0x01f00000ce18783b */ /* 0x000f240000004200 */
[C---:B-----5:R-:W-:Y:S02]  /*fa20*/  HMMA.16816.F32.BF16 R176, R4.reuse, R20, R156 ;  /* 0x0000001404b0723c */ /* 0x060fe4000004189c */
[----:B------:R-:W-:Y:S06]  /*fa30*/  LDSM.16.MT88.4 R156, [R208+0x19800] ;  /* 0x01980000d09c783b */ /* 0x000fec0000004200 */
[----:B-1----:R-:W-:Y:S01]  /*fa40*/  HMMA.16816.F32.BF16 R124, R4, R12, R124 ;  /* 0x0000000c047c723c */ /* 0x002fe2000004187c */
[----:B--2---:R-:W-:-:S02]  /*fa50*/  FFMA.FTZ R2, R82, c[0x0][0x23c], -R0 ;  /* 0x00008f0052027a23 */ /* 0x004fc40000010800 */
[----:B------:R-:W-:-:S05]  /*fa60*/  IMAD.MOV.U32 R82, RZ, RZ, R73 ;  /* 0x000000ffff527224 */ /* 0x000fca00078e0049 */
[C---:B------:R-:W-:Y:S01]  /*fa70*/  HMMA.16816.F32.BF16 R12, R4.reuse, R14, R128 ;  /* 0x0000000e040c723c */ /* 0x040fe20000041880 */
[----:B------:R1:W-:Y:S06]  /*fa80*/  MUFU.EX2 R16, R2 ;  /* 0x0000000200107308 */ /* 0x0003ec0000000800 */
[----:B---3--:R-:W-:Y:S01]  /*fa90*/  F2FP.BF16.PACK_AB R128, R18, R28 ;  /* 0x0000001c1280723e */ /* 0x008fe200000010ff */
[----:B------:R-:W-:Y:S01]  /*faa0*/  HMMA.16816.F32.BF16 R180, R4, R22, R116 ;  /* 0x0000001604b4723c */ /* 0x000fe20000041874 */
[----:B----4-:R-:W-:Y:S01]  /*fab0*/  F2FP.BF16.PACK_AB R130, R17, R19 ;  /* 0x000000131182723e */ /* 0x010fe200000010ff */
[----:B------:R-:W2:Y:S01]  /*fac0*/  LDSM.16.MT88.4 R20, [R208+0x1f000] ;  /* 0x01f00000d014783b */ /* 0x000ea20000004200 */
[----:B-1----:R-:W-:-:S04]  /*fad0*/  FFMA.FTZ R2, R11, c[0x0][0x23c], -R0 ;  /* 0x00008f000b027a23 */ /* 0x002fc80000010800 */
[----:B------:R1:W3:Y:S01]  /*fae0*/  MUFU.EX2 R11, R2 ;  /* 0x00000002000b7308 */ /* 0x0002e20000000800 */
[C---:B------:R-:W-:Y:S08]  /*faf0*/  HMMA.16816.F32.BF16 R108, R4.reuse, R24, R108 ;  /* 0x00000018046c723c */ /* 0x040ff0000004186c */
[C---:B------:R-:W-:Y:S01]  /*fb00*/  HMMA.16816.F32.BF16 R24, R4.reuse, R26, R112 ;  /* 0x0000001a0418723c */ /* 0x040fe20000041870 */
[----:B------:R-:W-:Y:S01]  /*fb10*/  LDSM.16.MT88.4 R112, [R206+0x1f800] ;  /* 0x01f80000ce70783b */ /* 0x000fe20000004200 */
[--C-:B-1----:R-:W-:Y:S01]  /*fb20*/  FFMA.FTZ R2, R10, c[0x0][0x23c], -R0.reuse ;  /* 0x00008f000a027a23 */ /* 0x102fe20000010800 */
[----:B---3--:R-:W-:Y:S01]  /*fb30*/  F2FP.BF16.PACK_AB R129, R11, R16 ;  /* 0x000000100b81723e */ /* 0x008fe200000010ff */
[----:B------:R-:W-:Y:S01]  /*fb40*/  FFMA.FTZ R0, R83, c[0x0][0x23c], -R0 ;  /* 0x00008f0053007a23 */ /* 0x000fe20000010800 */
[----:B------:R-:W-:Y:S01]  /*fb50*/  MOV R83, R72 ;  /* 0x0000004800537202 */ /* 0x000fe20000000f00 */
[----:B------:R1:W-:Y:S01]  /*fb60*/  MUFU.EX2 R10, R2 ;  /* 0x00000002000a7308 */ /* 0x0003e20000000800 */
[----:B------:R-:W-:Y:S07]  /*fb70*/  LDSM.16.MT88.4 R72, [R205+0x1d800] ;  /* 0x01d80000cd48783b */ /* 0x000fee0000004200 */
[----:B------:R-:W3:Y:S01]  /*fb80*/  MUFU.EX2 R9, R0 ;  /* 0x0000000000097308 */ /* 0x000ee20000000800 */
[----:B--2---:R-:W-:Y:S01]  /*fb90*/  HMMA.16816.F32.BF16 R116, R4, R20, R44 ;  /* 0x000000140474723c */ /* 0x004fe2000004182c */
[----:B-1----:R-:W-:-:S07]  /*fba0*/  MOV R2, R89 ;  /* 0x0000005900027202 */ /* 0x002fce0000000f00 */
[----:B------:R-:W-:Y:S01]  /*fbb0*/  HMMA.16816.F32.BF16 R20, R4, R22, R120 ;  /* 0x000000160414723c */ /* 0x000fe20000041878 */
[----:B------:R-:W-:Y:S04]  /*fbc0*/  LDSM.16.MT88.4 R120, [R208+0x1f800] ;  /* 0x01f80000d078783b */ /* 0x000fe80000004200 */
[----:B------:R-:W-:Y:S01]  /*fbd0*/  LDSM.16.MT88.4 R4, [R207+0x1f800] ;  /* 0x01f80000cf04783b */ /* 0x000fe20000004200 */
[----:B---3--:R-:W-:Y:S02]  /*fbe0*/  F2FP.BF16.PACK_AB R131, R9, R10 ;  /* 0x0000000a0983723e */ /* 0x008fe400000010ff */
[----:B------:R-:W-:-:S05]  /*fbf0*/  MOV R0, R88 ;  /* 0x0000005800007202 */ /* 0x000fca0000000f00 */
[C---:B------:R-:W-:Y:S08]  /*fc00*/  HMMA.16816.F32.BF16 R144, R128.reuse, R148, R144 ;  /* 0x000000948090723c */ /* 0x040ff00000041890 */
[C---:B------:R-:W-:Y:S01]  /*fc10*/  HMMA.16816.F32.BF16 R148, R128.reuse, R150, R40 ;  /* 0x000000968094723c */ /* 0x040fe20000041828 */
[----:B------:R-:W1:Y:S07]  /*fc20*/  LDSM.16.MT88.4 R40, [R205+0x1b800] ;  /* 0x01b80000cd28783b */ /* 0x000e6e0000004200 */
[C---:B------:R-:W-:Y:S08]  /*fc30*/  HMMA.16816.F32.BF16 R136, R128.reuse, R140, R136 ;  /* 0x0000008c8088723c */ /* 0x040ff00000041888 */
[C---:B------:R-:W-:Y:S08]  /*fc40*/  HMMA.16816.F32.BF16 R140, R128.reuse, R142, R36 ;  /* 0x0000008e808c723c */ /* 0x040ff00000041824 */
[C---:B------:R-:W-:Y:S08]  /*fc50*/  HMMA.16816.F32.BF16 R160, R128.reuse, R164, R160 ;  /* 0x000000a480a0723c */ /* 0x040ff000000418a0 */
[C---:B------:R-:W-:Y:S07]  /*fc60*/  HMMA.16816.F32.BF16 R164, R128.reuse, R166, R244 ;  /* 0x000000a680a4723c */ /* 0x040fee00000418f4 */
[----:B------:R-:W-:Y:S01]  /*fc70*/  MOV R245, R98 ;  /* 0x0000006200f57202 */ /* 0x000fe20000000f00 */
[----:B------:R-:W-:Y:S01]  /*fc80*/  IMAD.MOV.U32 R244, RZ, RZ, R99 ;  /* 0x000000fffff47224 */ /* 0x000fe200078e0063 */
[----:B-1----:R-:W-:Y:S01]  /*fc90*/  HMMA.16816.F32.BF16 R36, R128, R40, R240 ;  /* 0x000000288024723c */ /* 0x002fe200000418f0 */
[----:B------:R-:W-:Y:S01]  /*fca0*/  MOV R246, R97 ;  /* 0x0000006100f67202 */ /* 0x000fe20000000f00 */
[----:B------:R-:W-:-:S02]  /*fcb0*/  IMAD.MOV.U32 R247, RZ, RZ, R96 ;  /* 0x000000fffff77224 */ /* 0x000fc400078e0060 */
[----:B------:R-:W1:Y:S03]  /*fcc0*/  LDSM.16.MT88.4 R96, [R207+0x1d800] ;  /* 0x01d80000cf60783b */ /* 0x000e660000004200 */
[----:B------:R-:W-:Y:S01]  /*fcd0*/  IMAD.MOV.U32 R240, RZ, RZ, R90 ;  /* 0x000000fffff07224 */ /* 0x000fe200078e005a */
[C---:B------:R-:W-:Y:S01]  /*fce0*/  HMMA.16816.F32.BF16 R40, R128.reuse, R42, R196 ;  /* 0x0000002a8028723c */ /* 0x040fe200000418c4 */
[----:B------:R-:W-:Y:S01]  /*fcf0*/  MOV R241, R91 ;  /* 0x0000005b00f17202 */ /* 0x000fe20000000f00 */
[----:B------:R-:W-:Y:S01]  /*fd00*/  IMAD.MOV.U32 R243, RZ, RZ, R81 ;  /* 0x000000fffff37224 */ /* 0x000fe200078e0051 */
[----:B------:R-:W-:Y:S01]  /*fd10*/  MOV R242, R80 ;  /* 0x0000005000f27202 */ /* 0x000fe20000000f00 */
[----:B------:R-:W-:Y:S03]  /*fd20*/  LDSM.16.MT88.4 R88, [R208+0x1d800] ;  /* 0x01d80000d058783b */ /* 0x000fe60000004200 */
[----:B------:R-:W-:Y:S01]  /*fd30*/  MOV R198, R82 ;  /* 0x0000005200c67202 */ /* 0x000fe20000000f00 */
[----:B------:R-:W-:Y:S01]  /*fd40*/  HMMA.16816.F32.BF16 R152, R128, R156, R152 ;  /* 0x0000009c8098723c */ /* 0x000fe20000041898 */
[----:B------:R-:W-:-:S02]  /*fd50*/  MOV R199, R83 ;  /* 0x0000005300c77202 */ /* 0x000fc40000000f00 */
[----:B------:R-:W-:Y:S01]  /*fd60*/  LDSM.16.MT88.4 R80, [R206+0x1d800] ;  /* 0x01d80000ce50783b */ /* 0x000fe20000004200 */
[----:B------:R-:W-:Y:S02]  /*fd70*/  FFMA.FTZ R2, R2, R8, R198 ;  /* 0x0000000802027223 */ /* 0x000fe400000100c6 */
[----:B------:R-:W-:Y:S02]  /*fd80*/  FFMA.FTZ R0, R0, R3, R199 ;  /* 0x0000000300007223 */ /* 0x000fe400000100c7 */
[----:B------:R-:W-:Y:S01]  /*fd90*/  FADD.FTZ R2, R240, R2 ;  /* 0x00000002f0027221 */ /* 0x000fe20000010000 */
[----:B------:R-:W-:Y:S01]  /*fda0*/  HMMA.16816.F32.BF16 R156, R128, R158, R200 ;  /* 0x0000009e809c723c */ /* 0x000fe200000418c8 */
[----:B------:R-:W-:Y:S02]  /*fdb0*/  FADD.FTZ R0, R241, R0 ;  /* 0x00000000f1007221 */ /* 0x000fe40000010000 */
[----:B------:R-:W-:Y:S02]  /*fdc0*/  FADD.FTZ R2, R242, R2 ;  /* 0x00000002f2027221 */ /* 0x000fe40000010000 */
[----:B------:R-:W-:-:S02]  /*fdd0*/  FADD.FTZ R0, R243, R0 ;  /* 0x00000000f3007221 */ /* 0x000fc40000010000 */
[----:B------:R-:W-:Y:S01]  /*fde0*/  FADD.FTZ R2, R244, R2 ;  /* 0x00000002f4027221 */ /* 0x000fe20000010000 */
[----:B------:R-:W-:Y:S01]  /*fdf0*/  MOV R200, R67 ;  /* 0x0000004300c87202 */ /* 0x000fe20000000f00 */
[----:B------:R-:W-:Y:S01]  /*fe00*/  FADD.FTZ R0, R245, R0 ;  /* 0x00000000f5007221 */ /* 0x000fe20000010000 */
[----:B------:R-:W-:Y:S01]  /*fe10*/  MOV R201, R66 ;  /* 0x0000004200c97202 */ /* 0x000fe20000000f00 */
[----:B------:R-:W-:Y:S01]  /*fe20*/  FADD.FTZ R2, R246, R2 ;  /* 0x00000002f6027221 */ /* 0x000fe20000010000 */
[----:B------:R-:W-:Y:S01]  /*fe30*/  MOV R203, R64 ;  /* 0x0000004000cb7202 */ /* 0x000fe20000000f00 */
[----:B------:R-:W-:Y:S01]  /*fe40*/  FADD.FTZ R0, R247, R0 ;  /* 0x00000000f7007221 */ /* 0x000fe20000010000 */
[----:B------:R-:W-:Y:S01]  /*fe50*/  HMMA.16816.F32.BF16 R44, R128, R48, R52 ;  /* 0x00000030802c723c */ /* 0x000fe20000041834 */
[----:B------:R-:W-:Y:S02]  /*fe60*/  IMAD.MOV.U32 R202, RZ, RZ, R65 ;  /* 0x000000ffffca7224 */ /* 0x000fe400078e0041 */
[----:B------:R-:W-:Y:S01]  /*fe70*/  FADD.FTZ R2, R200, R2 ;  /* 0x00000002c8027221 */ /* 0x000fe20000010000 */
[----:B------:R-:W2:Y:S01]  /*fe80*/  LDSM.16.MT88.4 R64, [R207+0x1b800] ;  /* 0x01b80000cf40783b */ /* 0x000ea20000004200 */
[----:B------:R-:W-:-:S02]  /*fe90*/  FADD.FTZ R0, R201, R0 ;  /* 0x00000000c9007221 */ /* 0x000fc40000010000 */
        /* <DEDUP_REMOVED lines=16> */
[C---:B-1----:R-:W-:Y:S01]  /*ffa0*/  HMMA.16816.F32.BF16 R92, R128.reuse, R96, R172 ;  /* 0x00000060805c723c */ /* 0x042fe200000418ac */
[----:B------:R-:W-:Y:S02]  /*ffb0*/  FADD.FTZ R0, R16, R0 ;  /* 0x0000000010007221 */ /* 0x000fe40000010000 */
[----:B------:R-:W-:Y:S02]  /*ffc0*/  FADD.FTZ R2, R18, R2 ;  /* 0x0000000212027221 */ /* 0x000fe40000010000 */
[----:B------:R-:W-:Y:S02]  /*ffd0*/  FADD.FTZ R0, R11, R0 ;  /* 0x000000000b007221 */ /* 0x000fe40000010000 */
[----:B------:R-:W-:Y:S01]  /*ffe0*/  FADD.FTZ R2, R19, R2 ;  /* 0x0000000213027221 */ /* 0x000fe20000010000 */
[----:B------:R-:W-:Y:S01]  /*fff0*/  HMMA.16816.F32.BF16 R100, R128, R104, R100 ;  /* 0x000000688064723c */ /* 0x000fe20000041864 */
[----:B------:R-:W-:-:S02]  /*10000*/  FADD.FTZ R0, R10, R0 ;  /* 0x000000000a007221 */ /* 0x000fc40000010000 */
[----:B------:R-:W-:Y:S02]  /*10010*/  FADD.FTZ R2, R17, R2 ;  /* 0x0000000211027221 */ /* 0x000fe40000010000 */
[----:B------:R-:W-:-:S03]  /*10020*/  FADD.FTZ R0, R9, R0 ;  /* 0x0000000009007221 */ /* 0x000fc60000010000 */
[C---:B--2---:R-:W-:Y:S01]  /*10030*/  HMMA.16816.F32.BF16 R60, R128.reuse, R64, R76 ;  /* 0x00000040803c723c */ /* 0x044fe2000004184c */
[----:B------:R1:W-:Y:S04]  /*10040*/  STL [R1+0x14], R2 ;  /* 0x0000140201007387 */ /* 0x0003e80000100800 */
        /* <DEDUP_REMOVED lines=16> */
.L_x_455:
[----:B-1----:R-:W-:-:S06]  /*10150*/  UISETP.GT.AND UP0, UPT, UR25, UR10, UPT ;  /* 0x0000000a1900728c */ /* 0x002fcc000bf04270 */
[----:B------:R-:W-:-:S13]  /*10160*/  PLOP3.LUT P0, PT, PT, PT, UP0, 0x80, 0x0 ;  /* 0x000000000000781c */ /* 0x000fda0003f0f008 */
[----:B------:R-:W-:Y:S05]  /*10170*/  @!P0 BRA `(.L_x_462) ;  /* 0x000040d000008947 */ /* 0x000fea0003800000 */
[----:B------:R-:W2:Y:S01]  /*10180*/  LDL.64 R16, [R1+0x30] ;  /* 0x0000300001107983 */ /* 0x000ea20000100a00 */
[----:B------:R-:W-:Y:S01]  /*10190*/  USHF.R.S32.HI UR9, URZ, 0x1f, UR8 ;  /* 0x0000001f3f097899 */ /* 0x000fe20008011408 */
[----:B------:R-:W-:Y:S01]  /*101a0*/  IMAD.U32 R4, RZ, RZ, UR8 ;  /* 0x00000008ff047e24 */ /* 0x000fe2000f8e00ff */
[----:B------:R-:W-:Y:S01]  /*101b0*/  ULDC.64 UR4, c[0x0][0x1b0] ;  /* 0x00006c0000047ab9 */ /* 0x000fe20000000a00 */
[----:B------:R-:W-:Y:S01]  /*101c0*/  IMAD.U32 R0, RZ, RZ, UR8 ;  /* 0x00000008ff007e24 */ /* 0x000fe2000f8e00ff */
[----:B------:R-:W-:Y:S01]  /*101d0*/  UIMAD UR4, UR9, UR4, URZ ;  /* 0x00000004090472a4 */ /* 0x000fe2000f8e023f */
[----:B------:R-:W1:Y:S01]  /*101e0*/  S2R R8, SR_TID.X ;  /* 0x0000000000087919 */ /* 0x000e620000002100 */
[----:B------:R-:W-:Y:S02]  /*101f0*/  IMAD.MOV.U32 R134, RZ, RZ, R132 ;  /* 0x000000ffff867224 */ /* 0x000fe400078e0084 */
[----:B------:R-:W-:-:S03]  /*10200*/  UIMAD UR15, UR8, UR5, UR4 ;  /* 0x00000005080f72a4 */ /* 0x000fc6000f8e0204 */
[----:B------:R-:W-:Y:S02]  /*10210*/  ULDC.64 UR4, c[0x0][0x1b8] ;  /* 0x00006e0000047ab9 */ /* 0x000fe40000000a00 */
[----:B------:R-:W-:Y:S01]  /*10220*/  UIMAD UR4, UR9, UR4, URZ ;  /* 0x00000004090472a4 */ /* 0x000fe2000f8e023f */
[----:B------:R-:W-:Y:S01]  /*10230*/  IMAD.U32 R6, RZ, RZ, UR15 ;  /* 0x0000000fff067e24 */ /* 0x000fe2000f8e00ff */
[----:B------:R-:W-:Y:S02]  /*10240*/  UIADD3 UR9, UR25, -0x1, URZ ;  /* 0xffffffff19097890 */ /* 0x000fe4000fffe03f */
[----:B------:R-:W-:-:S06]  /*10250*/  UIMAD UR4, UR8, UR5, UR4 ;  /* 0x00000005080472a4 */ /* 0x000fcc000f8e0204 */
[----:B------:R-:W-:Y:S01]  /*10260*/  IMAD.U32 R252, RZ, RZ, UR4 ;  /* 0x00000004fffc7e24 */ /* 0x000fe2000f8e00ff */
[----:B-1----:R-:W-:Y:S02]  /*10270*/  SHF.R.S32.HI R7, RZ, 0x1f, R8 ;  /* 0x0000001fff077819 */ /* 0x002fe40000011408 */
[--C-:B--2---:R-:W-:Y:S01]  /*10280*/  SHF.R.S32.HI R3, RZ, 0x1f, R16.reuse ;  /* 0x0000001fff037819 */ /* 0x104fe20000011410 */
[----:B------:R-:W-:-:S04]  /*10290*/  IMAD.MOV.U32 R2, RZ, RZ, R16 ;  /* 0x000000ffff027224 */ /* 0x000fc800078e0010 */
[----:B------:R-:W-:-:S04]  /*102a0*/  IMAD.WIDE.U32 R4, R4, c[0x0][0x1b0], R2 ;  /* 0x00006c0004047a25 */ /* 0x000fc800078e0002 */
[----:B------:R-:W-:Y:S01]  /*102b0*/  IMAD.WIDE.U32 R2, R0, c[0x0][0x1b8], R2 ;  /* 0x00006e0000027a25 */ /* 0x000fe200078e0002 */
[----:B------:R-:W-:Y:S01]  /*102c0*/  IADD3 R4, P1, R4, UR12, RZ ;  /* 0x0000000c04047c10 */ /* 0x000fe2000ff3e0ff */
[----:B------:R-:W-:Y:S01]  /*102d0*/  UMOV UR12, URZ ;  /* 0x0000003f000c7c82 */ /* 0x000fe20008000000 */
[----:B------:R-:W-:Y:S02]  /*102e0*/  LEA.HI R0, R7, R8, RZ, 0x3 ;  /* 0x0000000807007211 */ /* 0x000fe400078f18ff */
[----:B------:R-:W-:Y:S01]  /*102f0*/  IADD3.X R5, R6, UR11, R5, P1, !PT ;  /* 0x0000000b06057c10 */ /* 0x000fe20008ffe405 */
[----:B------:R-:W-:Y:S01]  /*10300*/  UIADD3 UR11, UR25, -0x2, URZ ;  /* 0xfffffffe190b7890 */ /* 0x000fe2000fffe03f */
[----:B------:R-:W-:Y:S02]  /*10310*/  IADD3 R2, P0, R2, UR28, RZ ;  /* 0x0000001c02027c10 */ /* 0x000fe4000ff1e0ff */
[----:B------:R-:W-:Y:S02]  /*10320*/  LEA R6, P1, R4, c[0x0][0x168], 0x1 ;  /* 0x00005a0004067a11 */ /* 0x000fe400078208ff */
[----:B------:R-:W-:-:S02]  /*10330*/  IADD3.X R252, R252, UR26, R3, P0, !PT ;  /* 0x0000001afcfc7c10 */ /* 0x000fc400087fe403 */
[----:B------:R-:W-:Y:S01]  /*10340*/  LEA.HI.X R4, R4, c[0x0][0x16c], R5, 0x1, P1 ;  /* 0x00005b0004047a11 */ /* 0x000fe200008f0c05 */
[----:B------:R-:W-:Y:S01]  /*10350*/  STL [R1+0x10], R6 ;  /* 0x0000100601007387 */ /* 0x000fe20000100800 */
[C---:B------:R-:W-:Y:S02]  /*10360*/  LEA R3, P0, R2.reuse, c[0x0][0x170], 0x1 ;  /* 0x00005c0002037a11 */ /* 0x040fe400078008ff */
[----:B------:R-:W-:Y:S01]  /*10370*/  SHF.R.S32.HI R0, RZ, 0x3, R0 ;  /* 0x00000003ff007819 */ /* 0x000fe20000011400 */
[----:B------:R-:W-:Y:S01]  /*10380*/  STL [R1+0xc], R4 ;  /* 0x00000c0401007387 */ /* 0x000fe20000100800 */
[----:B------:R-:W-:Y:S02]  /*10390*/  LEA.HI.X R252, R2, c[0x0][0x174], R252, 0x1, P0 ;  /* 0x00005d0002fc7a11 */ /* 0x000fe400000f0cfc */
[----:B------:R-:W-:Y:S01]  /*103a0*/  IADD3 R250, P1, R0, 0x20, RZ ;  /* 0x0000002000fa7810 */ /* 0x000fe20007f3e0ff */
[----:B------:R1:W-:Y:S01]  /*103b0*/  STL [R1+0x8], R3 ;  /* 0x0000080301007387 */ /* 0x0003e20000100800 */
[----:B------:R-:W-:-:S03]  /*103c0*/  SHF.R.S32.HI R0, RZ, 0x1f, R0 ;  /* 0x0000001fff007819 */ /* 0x000fc60000011400 */
[----:B------:R-:W2:Y:S01]  /*103d0*/  LDL.LU.64 R12, [R1+0x58] ;  /* 0x00005800010c7983 */ /* 0x000ea20000300a00 */
[----:B------:R-:W-:Y:S01]  /*103e0*/  ISETP.GE.AND P5, PT, R16, c[0x0][0x220], PT ;  /* 0x0000880010007a0c */ /* 0x000fe20003fa6270 */
[----:B------:R-:W-:Y:S02]  /*103f0*/  IMAD.X R251, RZ, RZ, R0, P1 ;  /* 0x000000fffffb7224 */ /* 0x000fe400008e0600 */
[----:B------:R-:W3:Y:S04]  /*10400*/  LDL.LU.64 R10, [R1+0x60] ;  /* 0x00006000010a7983 */ /* 0x000ee80000300a00 */
[----:B------:R-:W4:Y:S04]  /*10410*/  LDL R15, [R1+0x4c] ;  /* 0x00004c00010f7983 */ /* 0x000f280000100800 */
[----:B------:R-:W5:Y:S04]  /*10420*/  LDL R14, [R1+0x48] ;  /* 0x00004800010e7983 */ /* 0x000f680000100800 */
[----:B------:R-:W5:Y:S01]  /*10430*/  LDL R9, [R1+0x50] ;  /* 0x0000500001097983 */ /* 0x000f620000100800 */
[----:B-1----:R-:W-:-:S02]  /*10440*/  IMAD.MOV.U32 R3, RZ, RZ, R133 ;  /* 0x000000ffff037224 */ /* 0x002fc400078e0085 */
[----:B--2---:R-:W-:Y:S02]  /*10450*/  IMAD.MOV.U32 R5, RZ, RZ, R13 ;  /* 0x000000ffff057224 */ /* 0x004fe400078e000d */
[----:B---3--:R-:W-:-:S05]  /*10460*/  IMAD.MOV.U32 R4, RZ, RZ, R10 ;  /* 0x000000ffff047224 */ /* 0x008fca00078e000a */
[----:B------:R1:W-:Y:S01]  /*10470*/  STL.64 [R1+0x20], R4 ;  /* 0x0000200401007387 */ /* 0x0003e20000100a00 */
[----:B----4-:R-:W-:Y:S02]  /*10480*/  ISETP.GE.AND P4, PT, R15, c[0x0][0x220], PT ;  /* 0x000088000f007a0c */ /* 0x010fe40003f86270 */
[----:B-----5:R-:W-:Y:S02]  /*10490*/  ISETP.GE.AND P3, PT, R14, c[0x0][0x220], PT ;  /* 0x000088000e007a0c */ /* 0x020fe40003f66270 */
[----:B------:R-:W-:Y:S01]  /*104a0*/  ISETP.GE.AND P2, PT, R9, c[0x0][0x220], PT ;  /* 0x0000880009007a0c */ /* 0x000fe20003f46270 */
[----:B------:R-:W-:Y:S05]  /*104b0*/  BRA `(.L_x_463) ;  /* 0x000003e000007947 */ /* 0x000fea0003800000 */
.L_x_465:
[----:B------:R-:W2:Y:S01]  /*104c0*/  LDL.64 R236, [R1+0x40] ;  /* 0x0000400001ec7983 */ /* 0x000ea20000100a00 */
[----:B------:R-:W-:Y:S02]  /*104d0*/  ULDC.64 UR4, c[0x0][0x198] ;  /* 0x0000660000047ab9 */ /* 0x000fe40000000a00 */
[----:B------:R-:W-:Y:S01]  /*104e0*/  UIADD3 UR16, UR25, -0x2, URZ ;  /* 0xfffffffe19107890 */ /* 0x000fe2000fffe03f */
[----:B------:R-:W3:Y:S03]  /*104f0*/  LDL.64 R174, [R1+0x38] ;  /* 0x0000380001ae7983 */ /* 0x000ee60000100a00 */
[----:B------:R-:W-:Y:S01]  /*10500*/  USHF.R.S32.HI UR15, URZ, 0x1f, UR16 ;  /* 0x0000001f3f0f7899 */ /* 0x000fe20008011410 */
[----:B------:R1:W-:Y:S01]  /*10510*/  @P5 STS.128 [R231+0x10000], RZ ;  /* 0x010000ffe7005388 */ /* 0x0003e20000000c00 */
        /* <DEDUP_REMOVED lines=8> */
[----:B------:R-:W-:Y:S02]  /*105a0*/  @!P5 LEA R172, P6, R0, c[0x0][0x168], 0x1 ;  /* 0x00005a0000acda11 */ /* 0x000fe400078c08ff */
[----:B---3--:R-:W-:Y:S02]  /*105b0*/  LEA.HI.X R135, R170, R175, R135, 0x6, P0 ;  /* 0x000000afaa877211 */ /* 0x008fe400000f3487 */
[C---:B------:R-:W-:Y:S02]  /*105c0*/  IADD3 R2, P1, R0.reuse, UR7, RZ ;  /* 0x0000000700027c10 */ /* 0x040fe4000ff3e0ff */
[----:B------:R-:W-:Y:S02]  /*105d0*/  @!P5 LEA.HI.X R173, R0, c[0x0][0x16c], R135, 0x1, P6 ;  /* 0x00005b0000adda11 */ /* 0x000fe400030f0c87 */
[C---:B------:R-:W-:Y:S02]  /*105e0*/  @!P5 LEA R170, P0, R2.reuse, c[0x0][0x168], 0x1 ;  /* 0x00005a0002aada11 */ /* 0x040fe400078008ff */
[----:B------:R-:W-:Y:S01]  /*105f0*/  IADD3.X R171, R135, UR6, RZ, P1, !PT ;  /* 0x0000000687ab7c10 */ /* 0x000fe20008ffe4ff */
        /* <DEDUP_REMOVED lines=42> */
.L_x_463:
[----:B------:R-:W2:Y:S01]  /*108a0*/  LDL.64 R238, [R1] ;  /* 0x0000000001ee7983 */ /* 0x000ea20000100a00 */
[----:B------:R-:W-:Y:S01]  /*108b0*/  UIADD3 UR4, UR9, -UR12, URZ ;  /* 0x8000000c09047290 */ /* 0x000fe2000fffe03f */
[----:B------:R-:W-:Y:S04]  /*108c0*/  DEPBAR.LE SB0, 0x0 ;  /* 0x000080000000791a */ /* 0x000fe80000000000 */
[----:B-1----:R-:W3:Y:S01]  /*108d0*/  LDL.64 R4, [R1+0x20] ;  /* 0x0000200001047983 */ /* 0x002ee20000100a00 */
[----:B------:R-:W-:Y:S01]  /*108e0*/  IMAD.U32 R0, RZ, RZ, UR4 ;  /* 0x00000004ff007e24 */ /* 0x000fe2000f8e00ff */
[----:B------:R-:W-:Y:S01]  /*108f0*/  UIADD3 UR8, UR25, -0x1, URZ ;  /* 0xffffffff19087890 */ /* 0x000fe2000fffe03f */
[----:B------:R-:W-:Y:S01]  /*10900*/  IMAD.U32 R2, RZ, RZ, UR22 ;  /* 0x00000016ff027e24 */ /* 0x000fe2000f8e00ff */
[----:B------:R-:W4:Y:S02]  /*10910*/  LDL R16, [R1+0x8] ;  /* 0x0000080001107983 */ /* 0x000f240000100800 */
[----:B------:R-:W-:Y:S02]  /*10920*/  USHF.R.S32.HI UR5, URZ, 0x1f, UR8 ;  /* 0x0000001f3f057899 */ /* 0x000fe40008011408 */
[----:B------:R-:W-:Y:S01]  /*10930*/  BAR.SYNC.DEFER_BLOCKING 0x0 ;  /* 0x0000000000007b1d */ /* 0x000fe20000010000 */
[----:B------:R-:W-:Y:S02]  /*10940*/  UIMAD UR4, UR21, UR8, URZ ;  /* 0x00000008150472a4 */ /* 0x000fe4000f8e023f */
[----:B------:R-:W-:Y:S02]  /*10950*/  UISETP.GT.AND UP0, UPT, UR8, UR10, UPT ;  /* 0x0000000a0800728c */ /* 0x000fe4000bf04270 */
[----:B------:R-:W-:Y:S01]  /*10960*/  UIMAD UR4, UR5, UR22, UR4 ;  /* 0x00000016050472a4 */ /* 0x000fe2000f8e0204 */
[----:B------:R-:W-:Y:S04]  /*10970*/  @P5 STS.128 [R231+0x18000], RZ ;  /* 0x018000ffe7005388 */ /* 0x000fe80000000c00 */
[----:B------:R-:W5:Y:S04]  /*10980*/  LDL R236, [R1+0x10] ;  /* 0x0000100001ec7983 */ /* 0x000f680000100800 */
[----:B------:R-:W5:Y:S01]  /*10990*/  LDL R135, [R1+0xc] ;  /* 0x00000c0001877983 */ /* 0x000f620000100800 */
[C---:B--2---:R-:W-:Y:S04]  /*109a0*/  LEA R6, P0, R0.reuse, R238, 0x6 ;  /* 0x000000ee00067211 */ /* 0x044fe800078030ff */
[----:B------:R-:W-:Y:S01]  /*109b0*/  LEA.HI.X.SX32 R7, R0, R239, 0x6, P0 ;  /* 0x000000ef00077211 */ /* 0x000fe200000f36ff */
[----:B------:R-:W-:Y:S04]  /*109c0*/  IMAD.WIDE.U32 R14, R6, c[0x0][0x1a0], RZ ;  /* 0x00006800060e7a25 */ /* 0x000fe800078e00ff */
[----:B---3--:R-:W-:Y:S01]  /*109d0*/  IMAD.WIDE.U32 R8, R2, UR8, R4 ;  /* 0x0000000802087c25 */ /* 0x008fe2000f8e0004 */
[----:B------:R-:W-:Y:S03]  /*109e0*/  LEA R4, P1, R0, R250, 0x6 ;  /* 0x000000fa00047211 */ /* 0x000fe600078230ff */
[----:B------:R-:W-:Y:S01]  /*109f0*/  IMAD R7, R7, c[0x0][0x1a0], RZ ;  /* 0x0000680007077a24 */ /* 0x000fe200078e02ff */
[----:B------:R-:W-:Y:S01]  /*10a00*/  @!P5 LEA R10, P0, R8, c[0x0][0x170], 0x1 ;  /* 0x00005c00080ada11 */ /* 0x000fe200078008ff */
[----:B------:R-:W-:Y:S01]  /*10a10*/  IMAD.WIDE.U32 R12, R4, c[0x0][0x1a0], RZ ;  /* 0x00006800040c7a25 */ /* 0x000fe200078e00ff */
[-C--:B------:R-:W-:Y:S02]  /*10a20*/  LEA.HI.X.SX32 R5, R0, R251.reuse, 0x6, P1 ;  /* 0x000000fb00057211 */ /* 0x080fe400008f36ff */
[----:B------:R-:W-:Y:S01]  /*10a30*/  IADD3 R0, R9, UR4, RZ ;  /* 0x0000000409007c10 */ /* 0x000fe2000fffe0ff */
[----:B------:R-:W-:Y:S01]  /*10a40*/  IMAD R7, R6, c[0x0][0x1a4], R7 ;  /* 0x0000690006077a24 */ /* 0x000fe200078e0207 */
[----:B----4-:R-:W-:Y:S01]  /*10a50*/  LEA R6, P6, R14, R16, 0x1 ;  /* 0x000000100e067211 */ /* 0x010fe200078c08ff */
[----:B------:R-:W-:Y:S01]  /*10a60*/  IMAD R5, R5, c[0x0][0x1a0], RZ ;  /* 0x0000680005057a24 */ /* 0x000fe200078e02ff */
[C---:B------:R-:W-:Y:S01]  /*10a70*/  @!P5 LEA.HI.X R11, R8.reuse, c[0x0][0x174], R0, 0x1, P0 ;  /* 0x00005d00080bda11 */ /* 0x040fe200000f0c00 */
[----:B------:R-:W-:Y:S01]  /*10a80*/  IMAD.IADD R7, R15, 0x1, R7 ;  /* 0x000000010f077824 */ /* 0x000fe200078e0207 */
[----:B------:R-:W-:Y:S01]  /*10a90*/  @!P5 IADD3 R2, P1, R8, UR23, RZ ;  /* 0x000000170802dc10 */ /* 0x000fe2000ff3e0ff */
[----:B------:R-:W-:Y:S01]  /*10aa0*/  IMAD R5, R4, c[0x0][0x1a4], R5 ;  /* 0x0000690004057a24 */ /* 0x000fe200078e0205 */
[----:B------:R-:W-:Y:S01]  /*10ab0*/  UIADD3 UR4, UR11, -UR12, URZ ;  /* 0x8000000c0b047290 */ /* 0x000fe2000fffe03f */
[----:B------:R-:W-:Y:S01]  /*10ac0*/  @!PT LDS RZ, [RZ] ;  /* 0x00000000fffff984 */ /* 0x000fe20000000800 */
[----:B------:R-:W-:Y:S01]  /*10ad0*/  @!PT LDS RZ, [RZ] ;  /* 0x00000000fffff984 */ /* 0x000fe20000000800 */
[----:B------:R-:W-:Y:S01]  /*10ae0*/  @!PT LDS RZ, [RZ] ;  /* 0x00000000fffff984 */ /* 0x000fe20000000800 */
[----:B------:R1:W-:Y:S01]  /*10af0*/  @!P5 LDGSTS.E.BYPASS.LTC128B.128 [R231+0x18000], [R10.64] ;  /* 0x180000000ae7dfae */ /* 0x0003e2000b901d52 */
[----:B------:R-:W-:Y:S01]  /*10b00*/  LEA.HI.X R7, R14, R252, R7, 0x1, P6 ;  /* 0x000000fc0e077211 */ /* 0x000fe200030f0c07 */
[----:B------:R-:W-:Y:S01]  /*10b10*/  IMAD.IADD R5, R13, 0x1, R5 ;  /* 0x000000010d057824 */ /* 0x000fe200078e0205 */
[----:B------:R-:W-:Y:S01]  /*10b20*/  @!P5 LEA R8, P0, R2, c[0x0][0x170], 0x1 ;  /* 0x00005c000208da11 */ /* 0x000fe200078008ff */
[----:B------:R-:W-:Y:S01]  /*10b30*/  @P4 STS.128 [R231+0x1a000], RZ ;  /* 0x01a000ffe7004388 */ /* 0x000fe20000000c00 */
[----:B------:R-:W-:Y:S02]  /*10b40*/  @!P5 IADD3.X R0, R0, UR24, RZ, P1, !PT ;  /* 0x000000180000dc10 */ /* 0x000fe40008ffe4ff */
[----:B------:R-:W-:Y:S01]  /*10b50*/  LEA R4, P1, R12, R16, 0x1 ;  /* 0x000000100c047211 */ /* 0x000fe200078208ff */
[----:B------:R-:W-:Y:S01]  /*10b60*/  @!PT LDS RZ, [RZ] ;  /* 0x00000000fffff984 */ /* 0x000fe20000000800 */
[----:B------:R-:W-:Y:S01]  /*10b70*/  @!PT LDS RZ, [RZ] ;  /* 0x00000000fffff984 */ /* 0x000fe20000000800 */
[----:B------:R-:W-:Y:S01]  /*10b80*/  @!PT LDS RZ, [RZ] ;  /* 0x00000000fffff984 */ /* 0x000fe20000000800 */
[----:B------:R2:W-:Y:S01]  /*10b90*/  @!P4 LDGSTS.E.BYPASS.LTC128B.128 [R231+0x1a000], [R6.64+0x80] ;  /* 0x1a00008006e7cfae */ /* 0x0005e2000b901d52 */
[----:B------:R-:W-:Y:S01]  /*10ba0*/  @!P5 LEA.HI.X R9, R2, c[0x0][0x174], R0, 0x1, P0 ;  /* 0x00005d000209da11 */ /* 0x000fe200000f0c00 */
[----:B------:R-:W-:Y:S01]  /*10bb0*/  IMAD.U32 R0, RZ, RZ, UR4 ;  /* 0x00000004ff007e24 */ /* 0x000fe2000f8e00ff */
[----:B------:R-:W-:Y:S01]  /*10bc0*/  LEA.HI.X R5, R12, R252, R5, 0x1, P1 ;  /* 0x000000fc0c057211 */ /* 0x000fe200008f0c05 */
[----:B------:R-:W-:Y:S03]  /*10bd0*/  @P3 STS.128 [R231+0x1c000], RZ ;  /* 0x01c000ffe7003388 */ /* 0x000fe60000000c00 */
[C---:B------:R-:W-:Y:S01]  /*10be0*/  LEA R132, P0, R0.reuse, R250, 0x6 ;  /* 0x000000fa00847211 */ /* 0x040fe200078030ff */
[----:B------:R-:W-:Y:S01]  /*10bf0*/  @!PT LDS RZ, [RZ] ;  /* 0x00000000fffff984 */ /* 0x000fe20000000800 */
[----:B------:R-:W-:Y:S01]  /*10c00*/  @!PT LDS RZ, [RZ] ;  /* 0x00000000fffff984 */ /* 0x000fe20000000800 */
[----:B------:R-:W-:Y:S01]  /*10c10*/  @!PT LDS RZ, [RZ] ;  /* 0x00000000fffff984 */ /* 0x000fe20000000800 */
[----:B------:R2:W-:Y:S03]  /*10c20*/  @!P3 LDGSTS.E.BYPASS.LTC128B.128 [R231+0x1c000], [R6.64+0x100] ;  /* 0x1c00010006e7bfae */ /* 0x0005e6000b901d52 */
[----:B------:R-:W-:Y:S01]  /*10c30*/  LEA.HI.X.SX32 R133, R0, R251, 0x6, P0 ;  /* 0x000000fb00857211 */ /* 0x000fe200000f36ff */
[----:B------:R-:W-:Y:S01]  /*10c40*/  @P2 STS.128 [R231+0x1e000], RZ ;  /* 0x01e000ffe7002388 */ /* 0x000fe20000000c00 */
[----:B------:R-:W-:Y:S03]  /*10c50*/  PLOP3.LUT P0, PT, PT, PT, UP0, 0x80, 0x0 ;  /* 0x000000000000781c */ /* 0x000fe60003f0f008 */
[----:B------:R-:W-:Y:S01]  /*10c60*/  @!PT LDS RZ, [RZ] ;  /* 0x00000000fffff984 */ /* 0x000fe20000000800 */
[----:B------:R-:W-:Y:S01]  /*10c70*/  @!PT LDS RZ, [RZ] ;  /* 0x00000000fffff984 */ /* 0x000fe20000000800 */
[----:B------:R-:W-:Y:S01]  /*10c80*/  @!PT LDS RZ, [RZ] ;  /* 0x00000000fffff984 */ /* 0x000fe20000000800 */
[----:B------:R2:W-:Y:S01]  /*10c90*/  @!P2 LDGSTS.E.BYPASS.LTC128B.128 [R231+0x1e000], [R6.64+0x180] ;  /* 0x1e00018006e7afae */ /* 0x0005e2000b901d52 */
[----:B------:R-:W-:Y:S03]  /*10ca0*/  IMAD R133, R133, c[0x0][0x198], RZ ;  /* 0x0000660085857a24 */ /* 0x000fe600078e02ff */
[----:B------:R-:W-:Y:S01]  /*10cb0*/  @P5 STS.128 [R231+0x19000], RZ ;  /* 0x019000ffe7005388 */ /* 0x000fe20000000c00 */
[----:B------:R-:W-:Y:S03]  /*10cc0*/  IMAD R133, R132, c[0x0][0x19c], R133 ;  /* 0x0000670084857a24 */ /* 0x000fe600078e0285 */
        /* <DEDUP_REMOVED lines=20> */
[----:B-1----:R-:W2:Y:S04]  /*10e10*/  LDSM.16.M88.4 R8, [R204+0x10000] ;  /* 0x01000000cc08783b */ /* 0x002ea80000000200 */
[----:B------:R-:W1:Y:S04]  /*10e20*/  LDSM.16.M88.4 R16, [R204+0x10800] ;  /* 0x01080000cc10783b */ /* 0x000e680000000200 */
[----:B------:R-:W3:Y:S04]  /*10e30*/  LDSM.16.M88.4 R24, [R204+0x11000] ;  /* 0x01100000cc18783b */ /* 0x000ee80000000200 */
[----:B------:R-:W0:Y:S04]  /*10e40*/  LDGDEPBAR ;  /* 0x00000000000079af */ /* 0x000e280000000000 */
[----:B------:R-:W4:Y:S04]  /*10e50*/  LDSM.16.M88.4 R168, [R204+0x11800] ;  /* 0x01180000cca8783b */ /* 0x000f280000000200 */
[----:B------:R-:W-:Y:S04]  /*10e60*/  LDSM.16.M88.4 R172, [R212] ;  /* 0x00000000d4ac783b */ /* 0x000fe80000000200 */
[----:B------:R-:W3:Y:S04]  /*10e70*/  LDSM.16.M88.4 R176, [R215] ;  /* 0x00000000d7b0783b */ /* 0x000ee80000000200 */
[----:B------:R-:W3:Y:S04]  /*10e80*/  LDSM.16.M88.4 R180, [R230] ;  /* 0x00000000e6b4783b */ /* 0x000ee80000000200 */
[----:B------:R-:W3:Y:S04]  /*10e90*/  LDSM.16.M88.4 R184, [R229] ;  /* 0x00000000e5b8783b */ /* 0x000ee80000000200 */
[----:B------:R-:W-:Y:S01]  /*10ea0*/  LDSM.16.M88.4 R188, [R210+0x10000] ;  /* 0x01000000d2bc783b */ /* 0x000fe20000000200 */
[C---:B--2---:R-:W-:Y:S03]  /*10eb0*/  HMMA.16816.F32.BF16 R4, R32.reuse, R8, RZ ;  /* 0x000000082004723c */ /* 0x044fe600000418ff */
[----:B------:R-:W-:Y:S04]  /*10ec0*/  LDSM.16.M88.4 R192, [R210+0x10800] ;  /* 0x01080000d2c0783b */ /* 0x000fe80000000200 */
[----:B------:R-:W-:Y:S01]  /*10ed0*/  LDSM.16.M88.4 R196, [R211+0x4000] ;  /* 0x00400000d3c4783b */ /* 0x000fe20000000200 */
[C---:B------:R-:W-:Y:S03]  /*10ee0*/  HMMA.16816.F32.BF16 R8, R32.reuse, R10, RZ ;  /* 0x0000000a2008723c */ /* 0x040fe600000418ff */
[----:B------:R-:W-:Y:S05]  /*10ef0*/  LDSM.16.M88.4 R200, [R204+0x12000] ;  /* 0x01200000ccc8783b */ /* 0x000fea0000000200 */
[C---:B-1----:R-:W-:Y:S08]  /*10f00*/  HMMA.16816.F32.BF16 R12, R32.reuse, R16, RZ ;  /* 0x00000010200c723c */ /* 0x042ff000000418ff */
[C---:B------:R-:W-:Y:S08]  /*10f10*/  HMMA.16816.F32.BF16 R16, R32.reuse, R18, RZ ;  /* 0x000000122010723c */ /* 0x040ff000000418ff */
[C---:B---3--:R-:W-:Y:S08]  /*10f20*/  HMMA.16816.F32.BF16 R20, R32.reuse, R24, RZ ;  /* 0x000000182014723c */ /* 0x048ff000000418ff */
[C---:B------:R-:W-:Y:S08]  /*10f30*/  HMMA.16816.F32.BF16 R24, R32.reuse, R26, RZ ;  /* 0x0000001a2018723c */ /* 0x040ff000000418ff */
[C---:B----4-:R-:W-:Y:S08]  /*10f40*/  HMMA.16816.F32.BF16 R28, R32.reuse, R168, RZ ;  /* 0x000000a8201c723c */ /* 0x050ff000000418ff */
[----:B------:R-:W-:Y:S01]  /*10f50*/  HMMA.16816.F32.BF16 R32, R32, R170, RZ ;  /* 0x000000aa2020723c */ /* 0x000fe200000418ff */
[----:B------:R-:W1:Y:S07]  /*10f60*/  LDSM.16.M88.4 R168, [R228] ;  /* 0x00000000e4a8783b */ /* 0x000e6e0000000200 */
[C---:B------:R-:W-:Y:S08]  /*10f70*/  HMMA.16816.F32.BF16 R4, R172.reuse, R176, R4 ;  /* 0x000000b0ac04723c */ /* 0x040ff00000041804 */
[C---:B------:R-:W-:Y:S01]  /*10f80*/  HMMA.16816.F32.BF16 R8, R172.reuse, R178, R8 ;  /* 0x000000b2ac08723c */ /* 0x040fe20000041808 */
[----:B------:R-:W2:Y:S07]  /*10f90*/  LDSM.16.M88.4 R176, [R214] ;  /* 0x00000000d6b0783b */ /* 0x000eae0000000200 */
[C---:B------:R-:W-:Y:S08]  /*10fa0*/  HMMA.16816.F32.BF16 R12, R172.reuse, R180, R12 ;  /* 0x000000b4ac0c723c */ /* 0x040ff0000004180c */
[C---:B------:R-:W-:Y:S01]  /*10fb0*/  HMMA.16816.F32.BF16 R16, R172.reuse, R182, R16 ;  /* 0x000000b6ac10723c */ /* 0x040fe20000041810 */
[----:B------:R-:W3:Y:S07]  /*10fc0*/  LDSM.16.M88.4 R180, [R210+0x11000] ;  /* 0x01100000d2b4783b */ /* 0x000eee0000000200 */
[C---:B------:R-:W-:Y:S08]  /*10fd0*/  HMMA.16816.F32.BF16 R20, R172.reuse, R184, R20 ;  /* 0x000000b8ac14723c */ /* 0x040ff00000041814 */
[C---:B------:R-:W-:Y:S01]  /*10fe0*/  HMMA.16816.F32.BF16 R24, R172.reuse, R186, R24 ;  /* 0x000000baac18723c */ /* 0x040fe20000041818 */
[----:B------:R-:W4:Y:S07]  /*10ff0*/  LDSM.16.M88.4 R184, [R210+0x11800] ;  /* 0x01180000d2b8783b */ /* 0x000f2e0000000200 */
[C---:B-1----:R-:W-:Y:S08]  /*11000*/  HMMA.16816.F32.BF16 R28, R172.reuse, R168, R28 ;  /* 0x000000a8ac1c723c */ /* 0x042ff0000004181c */
[----:B------:R-:W-:Y:S01]  /*11010*/  HMMA.16816.F32.BF16 R32, R172, R170, R32 ;  /* 0x000000aaac20723c */ /* 0x000fe20000041820 */
[----:B------:R-:W-:Y:S04]  /*11020*/  LDSM.16.M88.4 R168, [R213] ;  /* 0x00000000d5a8783b */ /* 0x000fe80000000200 */
[----:B------:R-:W1:Y:S03]  /*11030*/  LDSM.16.M88.4 R172, [R209] ;  /* 0x00000000d1ac783b */ /* 0x000e660000000200 */
[C---:B--2---:R-:W-:Y:S08]  /*11040*/  HMMA.16816.F32.BF16 R4, R176.reuse, R188, R4 ;  /* 0x000000bcb004723c */ /* 0x044ff00000041804 */
[C---:B------:R-:W-:Y:S01]  /*11050*/  HMMA.16816.F32.BF16 R8, R176.reuse, R190, R8 ;  /* 0x000000beb008723c */ /* 0x040fe20000041808 */
[----:B------:R-:W2:Y:S07]  /*11060*/  LDSM.16.M88.4 R188, [R209+0x800] ;  /* 0x00080000d1bc783b */ /* 0x000eae0000000200 */
[C---:B------:R-:W-:Y:S08]  /*11070*/  HMMA.16816.F32.BF16 R12, R176.reuse, R192, R12 ;  /* 0x000000c0b00c723c */ /* 0x040ff0000004180c */
[C---:B------:R-:W-:Y:S01]  /*11080*/  HMMA.16816.F32.BF16 R16, R176.reuse, R194, R16 ;  /* 0x000000c2b010723c */ /* 0x040fe20000041810 */
[----:B------:R-:W2:Y:S07]  /*11090*/  LDSM.16.M88.4 R192, [R209+0x1000] ;  /* 0x00100000d1c0783b */ /* 0x000eae0000000200 */
[C---:B---3--:R-:W-:Y:S08]  /*110a0*/  HMMA.16816.F32.BF16 R20, R176.reuse, R180, R20 ;  /* 0x000000b4b014723c */ /* 0x048ff00000041814 */
[C---:B------:R-:W-:Y:S01]  /*110b0*/  HMMA.16816.F32.BF16 R24, R176.reuse, R182, R24 ;  /* 0x000000b6b018723c */ /* 0x040fe20000041818 */
[----:B------:R-:W3:Y:S07]  /*110c0*/  LDSM.16.M88.4 R180, [R209+0x1800] ;  /* 0x00180000d1b4783b */ /* 0x000eee0000000200 */
[C---:B----4-:R-:W-:Y:S08]  /*110d0*/  HMMA.16816.F32.BF16 R28, R176.reuse, R184, R28 ;  /* 0x000000b8b01c723c */ /* 0x050ff0000004181c */
[----:B------:R-:W-:Y:S01]  /*110e0*/  HMMA.16816.F32.BF16 R32, R176, R186, R32 ;  /* 0x000000bab020723c */ /* 0x000fe20000041820 */
[----:B------:R-:W4:Y:S04]  /*110f0*/  LDSM.16.M88.4 R176, [R204+0x12800] ;  /* 0x01280000ccb0783b */ /* 0x000f280000000200 */
[----:B------:R-:W-:Y:S03]  /*11100*/  LDSM.16.M88.4 R184, [R204+0x13800] ;  /* 0x01380000ccb8783b */ /* 0x000fe60000000200 */
[C---:B-1----:R-:W-:Y:S08]  /*11110*/  HMMA.16816.F32.BF16 R4, R168.reuse, R172, R4 ;  /* 0x000000aca804723c */ /* 0x042ff00000041804 */
[C---:B------:R-:W-:Y:S01]  /*11120*/  HMMA.16816.F32.BF16 R8, R168.reuse, R174, R8 ;  /* 0x000000aea808723c */ /* 0x040fe20000041808 */
[----:B------:R-:W1:Y:S07]  /*11130*/  LDSM.16.M88.4 R172, [R204+0x13000] ;  /* 0x01300000ccac783b */ /* 0x000e6e0000000200 */
[C---:B--2---:R-:W-:Y:S08]  /*11140*/  HMMA.16816.F32.BF16 R12, R168.reuse, R188, R12 ;  /* 0x000000bca80c723c */ /* 0x044ff0000004180c */
[C---:B------:R-:W-:Y:S01]  /*11150*/  HMMA.16816.F32.BF16 R16, R168.reuse, R190, R16 ;  /* 0x000000bea810723c */ /* 0x040fe20000041810 */
[----:B------:R-:W-:Y:S07]  /*11160*/  LDSM.16.M88.4 R188, [R226] ;  /* 0x00000000e2bc783b */ /* 0x000fee0000000200 */
[C---:B------:R-:W-:Y:S08]  /*11170*/  HMMA.16816.F32.BF16 R20, R168.reuse, R192, R20 ;  /* 0x000000c0a814723c */ /* 0x040ff00000041814 */
[C---:B------:R-:W-:Y:S01]  /*11180*/  HMMA.16816.F32.BF16 R24, R168.reuse, R194, R24 ;  /* 0x000000c2a818723c */ /* 0x040fe20000041818 */
[----:B------:R-:W-:Y:S07]  /*11190*/  LDSM.16.M88.4 R192, [R224] ;  /* 0x00000000e0c0783b */ /* 0x000fee0000000200 */
[C---:B---3--:R-:W-:Y:S08]  /*111a0*/  HMMA.16816.F32.BF16 R28, R168.reuse, R180, R28 ;  /* 0x000000b4a81c723c */ /* 0x048ff0000004181c */
[----:B------:R-:W-:Y:S01]  /*111b0*/  HMMA.16816.F32.BF16 R32, R168, R182, R32 ;  /* 0x000000b6a820723c */ /* 0x000fe20000041820 */
[----:B------:R-:W-:Y:S04]  /*111c0*/  LDSM.16.M88.4 R168, [R212+0x4000] ;  /* 0x00400000d4a8783b */ /* 0x000fe80000000200 */
[----:B------:R-:W2:Y:S03]  /*111d0*/  LDSM.16.M88.4 R180, [R227] ;  /* 0x00000000e3b4783b */ /* 0x000ea60000000200 */
[C---:B------:R-:W-:Y:S08]  /*111e0*/  HMMA.16816.F32.BF16 R4, R196.reuse, R200, R4 ;  /* 0x000000c8c404723c */ /* 0x040ff00000041804 */
[C---:B------:R-:W-:Y:S01]  /*111f0*/  HMMA.16816.F32.BF16 R8, R196.reuse, R202, R8 ;  /* 0x000000cac408723c */ /* 0x040fe20000041808 */
[----:B------:R-:W-:Y:S07]  /*11200*/  LDSM.16.M88.4 R200, [R210+0x12000] ;  /* 0x01200000d2c8783b */ /* 0x000fee0000000200 */
[C---:B----4-:R-:W-:Y:S08]  /*11210*/  HMMA.16816.F32.BF16 R12, R196.reuse, R176, R12 ;  /* 0x000000b0c40c723c */ /* 0x050ff0000004180c */
[C---:B------:R-:W-:Y:S01]  /*11220*/  HMMA.16816.F32.BF16 R16, R196.reuse, R178, R16 ;  /* 0x000000b2c410723c */ /* 0x040fe20000041810 */
[----:B------:R-:W3:Y:S07]  /*11230*/  LDSM.16.M88.4 R176, [R225] ;  /* 0x00000000e1b0783b */ /* 0x000eee0000000200 */
        /* <DEDUP_REMOVED lines=10> */
[C---:B------:R-:W-:Y:S08]  /*112e0*/  HMMA.16816.F32.BF16 R12, R168.reuse, R188, R12 ;  /* 0x000000bca80c723c */ /* 0x040ff0000004180c */
[C---:B------:R-:W-:Y:S01]  /*112f0*/  HMMA.16816.F32.BF16 R16, R168.reuse, R190, R16 ;  /* 0x000000bea810723c */ /* 0x040fe20000041810 */
[----:B------:R-:W-:Y:S07]  /*11300*/  LDSM.16.M88.4 R188, [R209+0x2800] ;  /* 0x00280000d1bc783b */ /* 0x000fee0000000200 */
[C---:B---3--:R-:W-:Y:S08]  /*11310*/  HMMA.16816.F32.BF16 R20, R168.reuse, R176, R20 ;  /* 0x000000b0a814723c */ /* 0x048ff00000041814 */
[C---:B------:R-:W-:Y:S01]  /*11320*/  HMMA.16816.F32.BF16 R24, R168.reuse, R178, R24 ;  /* 0x000000b2a818723c */ /* 0x040fe20000041818 */
[----:B------:R-:W-:Y:S07]  /*11330*/  LDSM.16.M88.4 R176, [R209+0x2000] ;  /* 0x00200000d1b0783b */ /* 0x000fee0000000200 */
[C---:B------:R-:W-:Y:S08]  /*11340*/  HMMA.16816.F32.BF16 R28, R168.reuse, R192, R28 ;  /* 0x000000c0a81c723c */ /* 0x040ff0000004181c */
[----:B------:R-:W-:Y:S01]  /*11350*/  HMMA.16816.F32.BF16 R32, R168, R194, R32 ;  /* 0x000000c2a820723c */ /* 0x000fe20000041820 */
[----:B------:R-:W3:Y:S04]  /*11360*/  LDSM.16.M88.4 R168, [R213+0x4000] ;  /* 0x00400000d5a8783b */ /* 0x000ee80000000200 */
        /* <DEDUP_REMOVED lines=22> */
[----:B------:R-:W-:Y:S07]  /*114d0*/  LDSM.16.M88.4 R192, [R223] ;  /* 0x00000000dfc0783b */ /* 0x000fee0000000200 */
[C---:B-1----:R-:W-:Y:S08]  /*114e0*/  HMMA.16816.F32.BF16 R28, R168.reuse, R200, R28 ;  /* 0x000000c8a81c723c */ /* 0x042ff0000004181c */
[----:B------:R-:W-:Y:S01]  /*114f0*/  HMMA.16816.F32.BF16 R32, R168, R202, R32 ;  /* 0x000000caa820723c */ /* 0x000fe20000041820 */
[----:B------:R-:W1:Y:S04]  /*11500*/  LDSM.16.M88.4 R168, [R204+0x15800] ;  /* 0x01580000cca8783b */ /* 0x000e680000000200 */
[----:B------:R-:W-:Y:S03]  /*11510*/  LDSM.16.M88.4 R200, [R220] ;  /* 0x00000000dcc8783b */ /* 0x000fe60000000200 */
[C---:B--2---:R-:W-:Y:S08]  /*11520*/  HMMA.16816.F32.BF16 R4, R180.reuse, R184, R4 ;  /* 0x000000b8b404723c */ /* 0x044ff00000041804 */
[C---:B------:R-:W-:Y:S01]  /*11530*/  HMMA.16816.F32.BF16 R8, R180.reuse, R186, R8 ;  /* 0x000000bab408723c */ /* 0x040fe20000041808 */
[----:B------:R-:W2:Y:S07]  /*11540*/  LDSM.16.M88.4 R184, [R221] ;  /* 0x00000000ddb8783b */ /* 0x000eae0000000200 */
[C---:B----4-:R-:W-:Y:S08]  /*11550*/  HMMA.16816.F32.BF16 R12, R180.reuse, R172, R12 ;  /* 0x000000acb40c723c */ /* 0x050ff0000004180c */
[C---:B------:R-:W-:Y:S01]  /*11560*/  HMMA.16816.F32.BF16 R16, R180.reuse, R174, R16 ;  /* 0x000000aeb410723c */ /* 0x040fe20000041810 */
[----:B------:R-:W-:Y:S07]  /*11570*/  LDSM.16.M88.4 R172, [R210+0x14000] ;  /* 0x01400000d2ac783b */ /* 0x000fee0000000200 */
[C---:B---3--:R-:W-:Y:S08]  /*11580*/  HMMA.16816.F32.BF16 R20, R180.reuse, R176, R20 ;  /* 0x000000b0b414723c */ /* 0x048ff00000041814 */
        /* <DEDUP_REMOVED lines=24> */
[----:B------:R-:W1:Y:S07]  /*11710*/  LDSM.16.M88.4 R176, [R209+0x5800] ;  /* 0x00580000d1b0783b */ /* 0x000e6e0000000200 */
[C---:B---3--:R-:W-:Y:S08]  /*11720*/  HMMA.16816.F32.BF16 R20, R168.reuse, R180, R20 ;  /* 0x000000b4a814723c */ /* 0x048ff00000041814 */
[C---:B------:R-:W-:Y:S01]  /*11730*/  HMMA.16816.F32.BF16 R24, R168.reuse, R182, R24 ;  /* 0x000000b6a818723c */ /* 0x040fe20000041818 */
[----:B------:R-:W3:Y:S07]  /*11740*/  LDSM.16.M88.4 R180, [R211+0xc000] ;  /* 0x00c00000d3b4783b */ /* 0x000eee0000000200 */
[C---:B----4-:R-:W-:Y:S08]  /*11750*/  HMMA.16816.F32.BF16 R28, R168.reuse, R192, R28 ;  /* 0x000000c0a81c723c */ /* 0x050ff0000004181c */
[----:B------:R-:W-:Y:S01]  /*11760*/  HMMA.16816.F32.BF16 R32, R168, R194, R32 ;  /* 0x000000c2a820723c */ /* 0x000fe20000041820 */
[----:B------:R-:W4:Y:S04]  /*11770*/  LDSM.16.M88.4 R168, [R204+0x16800] ;  /* 0x01680000cca8783b */ /* 0x000f280000000200 */
[----:B------:R-:W3:Y:S03]  /*11780*/  LDSM.16.M88.4 R192, [R204+0x17000] ;  /* 0x01700000ccc0783b */ /* 0x000ee60000000200 */
[C---:B--2---:R-:W-:Y:S08]  /*11790*/  HMMA.16816.F32.BF16 R4, R184.reuse, R196, R4 ;  /* 0x000000c4b804723c */ /* 0x044ff00000041804 */
[C---:B------:R-:W-:Y:S01]  /*117a0*/  HMMA.16816.F32.BF16 R8, R184.reuse, R198, R8 ;  /* 0x000000c6b808723c */ /* 0x040fe20000041808 */
[----:B------:R-:W2:Y:S07]  /*117b0*/  LDSM.16.M88.4 R196, [R204+0x17800] ;  /* 0x01780000ccc4783b */ /* 0x000eae0000000200 */
[C---:B------:R-:W-:Y:S08]  /*117c0*/  HMMA.16816.F32.BF16 R12, R184.reuse, R188, R12 ;  /* 0x000000bcb80c723c */ /* 0x040ff0000004180c */
[C---:B------:R-:W-:Y:S01]  /*117d0*/  HMMA.16816.F32.BF16 R16, R184.reuse, R190, R16 ;  /* 0x000000beb810723c */ /* 0x040fe20000041810 */
[----:B------:R-:W-:Y:S07]  /*117e0*/  LDSM.16.M88.4 R188, [R217] ;  /* 0x00000000d9bc783b */ /* 0x000fee0000000200 */
[C---:B-1----:R-:W-:Y:S08]  /*117f0*/  HMMA.16816.F32.BF16 R20, R184.reuse, R172, R20 ;  /* 0x000000acb814723c */ /* 0x042ff00000041814 */
[C---:B------:R-:W-:Y:S01]  /*11800*/  HMMA.16816.F32.BF16 R24, R184.reuse, R174, R24 ;  /* 0x000000aeb818723c */ /* 0x040fe20000041818 */
[----:B------:R-:W-:Y:S07]  /*11810*/  LDSM.16.M88.4 R172, [R212+0xc000] ;  /* 0x00c00000d4ac783b */ /* 0x000fee0000000200 */
[C---:B------:R-:W-:Y:S08]  /*11820*/  HMMA.16816.F32.BF16 R28, R184.reuse, R176, R28 ;  /* 0x000000b0b81c723c */ /* 0x040ff0000004181c */
[----:B------:R-:W-:Y:S01]  /*11830*/  HMMA.16816.F32.BF16 R32, R184, R178, R32 ;  /* 0x000000b2b820723c */ /* 0x000fe20000041820 */
[----:B------:R-:W1:Y:S04]  /*11840*/  LDSM.16.M88.4 R176, [R219] ;  /* 0x00000000dbb0783b */ /* 0x000e680000000200 */
[----:B------:R-:W1:Y:S03]  /*11850*/  LDSM.16.M88.4 R184, [R218] ;  /* 0x00000000dab8783b */ /* 0x000e660000000200 */
[C---:B---3--:R-:W-:Y:S08]  /*11860*/  HMMA.16816.F32.BF16 R4, R180.reuse, R200, R4 ;  /* 0x000000c8b404723c */ /* 0x048ff00000041804 */
[C---:B------:R-:W-:Y:S01]  /*11870*/  HMMA.16816.F32.BF16 R8, R180.reuse, R202, R8 ;  /* 0x000000cab408723c */ /* 0x040fe20000041808 */
[----:B------:R-:W-:Y:S07]  /*11880*/  LDSM.16.M88.4 R200, [R210+0x16000] ;  /* 0x01600000d2c8783b */ /* 0x000fee0000000200 */
[C---:B----4-:R-:W-:Y:S08]  /*11890*/  HMMA.16816.F32.BF16 R12, R180.reuse, R168, R12 ;  /* 0x000000a8b40c723c */ /* 0x050ff0000004180c */
[C---:B------:R-:W-:Y:S01]  /*118a0*/  HMMA.16816.F32.BF16 R16, R180.reuse, R170, R16 ;  /* 0x000000aab410723c */ /* 0x040fe20000041810 */
[----:B------:R-:W3:Y:S07]  /*118b0*/  LDSM.16.M88.4 R168, [R216] ;  /* 0x00000000d8a8783b */ /* 0x000eee0000000200 */
[C---:B------:R-:W-:Y:S08]  /*118c0*/  HMMA.16816.F32.BF16 R20, R180.reuse, R192, R20 ;  /* 0x000000c0b414723c */ /* 0x040ff00000041814 */
[C---:B------:R-:W-:Y:S01]  /*118d0*/  HMMA.16816.F32.BF16 R24, R180.reuse, R194, R24 ;  /* 0x000000c2b418723c */ /* 0x040fe20000041818 */
[----:B------:R-:W4:Y:S07]  /*118e0*/  LDSM.16.M88.4 R192, [R214+0xc000] ;  /* 0x00c00000d6c0783b */ /* 0x000f2e0000000200 */
[C---:B--2---:R-:W-:Y:S08]  /*118f0*/  HMMA.16816.F32.BF16 R28, R180.reuse, R196, R28 ;  /* 0x000000c4b41c723c */ /* 0x044ff0000004181c */
[----:B------:R-:W-:Y:S01]  /*11900*/  HMMA.16816.F32.BF16 R32, R180, R198, R32 ;  /* 0x000000c6b420723c */ /* 0x000fe20000041820 */
[----:B------:R-:W2:Y:S04]  /*11910*/  LDSM.16.M88.4 R180, [R210+0x16800] ;  /* 0x01680000d2b4783b */ /* 0x000ea80000000200 */
        /* <DEDUP_REMOVED lines=10> */
[C---:B---3--:R-:W-:Y:S08]  /*119c0*/  HMMA.16816.F32.BF16 R28, R172.reuse, R168, R28 ;  /* 0x000000a8ac1c723c */ /* 0x048ff0000004181c */
[----:B------:R-:W-:Y:S01]  /*119d0*/  HMMA.16816.F32.BF16 R32, R172, R170, R32 ;  /* 0x000000aaac20723c */ /* 0x000fe20000041820 */
[----:B------:R-:W-:Y:S04]  /*119e0*/  LDSM.16.M88.4 R168, [R213+0xc000] ;  /* 0x00c00000d5a8783b */ /* 0x000fe80000000200 */
[----:B------:R-:W3:Y:S03]  /*119f0*/  LDSM.16.M88.4 R172, [R209+0x6000] ;  /* 0x00600000d1ac783b */ /* 0x000ee60000000200 */
[C---:B----4-:R-:W-:Y:S08]  /*11a00*/  HMMA.16816.F32.BF16 R4, R192.reuse, R200, R4 ;  /* 0x000000c8c004723c */ /* 0x050ff00000041804 */
[C---:B------:R-:W-:Y:S08]  /*11a10*/  HMMA.16816.F32.BF16 R8, R192.reuse, R202, R8 ;  /* 0x000000cac008723c */ /* 0x040ff00000041808 */
[C---:B--2---:R-:W-:Y:S08]  /*11a20*/  HMMA.16816.F32.BF16 R12, R192.reuse, R180, R12 ;  /* 0x000000b4c00c723c */ /* 0x044ff0000004180c */
[C---:B------:R-:W-:Y:S01]  /*11a30*/  HMMA.16816.F32.BF16 R16, R192.reuse, R182, R16 ;  /* 0x000000b6c010723c */ /* 0x040fe20000041810 */
[----:B------:R-:W2:Y:S01]  /*11a40*/  LDSM.16.M88.4 R180, [R209+0x7800] ;  /* 0x00780000d1b4783b */ /* 0x000ea20000000200 */
[----:B------:R-:W-:Y:S04]  /*11a50*/  DEPBAR.LE SB0, 0x0 ;  /* 0x000080000000791a */ /* 0x000fe80000000000 */
[----:B------:R-:W-:Y:S02]  /*11a60*/  BAR.SYNC.DEFER_BLOCKING 0x0 ;  /* 0x0000000000007b1d */ /* 0x000fe40000010000 */
[C---:B------:R-:W-:Y:S08]  /*11a70*/  HMMA.16816.F32.BF16 R20, R192.reuse, R196, R20 ;  /* 0x000000c4c014723c */ /* 0x040ff00000041814 */
[C---:B------:R-:W-:Y:S08]  /*11a80*/  HMMA.16816.F32.BF16 R24, R192.reuse, R198, R24 ;  /* 0x000000c6c018723c */ /* 0x040ff00000041818 */
[C---:B-1----:R-:W-:Y:S08]  /*11a90*/  HMMA.16816.F32.BF16 R28, R192.reuse, R176, R28 ;  /* 0x000000b0c01c723c */ /* 0x042ff0000004181c */
[----:B------:R-:W-:Y:S08]  /*11aa0*/  HMMA.16816.F32.BF16 R32, R192, R178, R32 ;  /* 0x000000b2c020723c */ /* 0x000ff00000041820 */
[C---:B---3--:R-:W-:Y:S07]  /*11ab0*/  HMMA.16816.F32.BF16 R4, R168.reuse, R172, R4 ;  /* 0x000000aca804723c */ /* 0x048fee0000041804 */
[C---:B------:R-:W-:Y:S01]  /*11ac0*/  LEA R172, P1, R0.reuse, R238, 0x6 ;  /* 0x000000ee00ac7211 */ /* 0x040fe200078230ff */
[C---:B------:R-:W-:Y:S04]  /*11ad0*/  HMMA.16816.F32.BF16 R8, R168.reuse, R174, R8 ;  /* 0x000000aea808723c */ /* 0x040fe80000041808 */
[----:B------:R-:W-:Y:S04]  /*11ae0*/  LEA.HI.X.SX32 R173, R0, R239, 0x6, P1 ;  /* 0x000000ef00ad7211 */ /* 0x000fe800008f36ff */
[C---:B------:R-:W-:Y:S04]  /*11af0*/  HMMA.16816.F32.BF16 R12, R168.reuse, R184, R12 ;  /* 0x000000b8a80c723c */ /* 0x040fe8000004180c */
[----:B------:R-:W-:Y:S04]  /*11b00*/  IMAD R0, R173, c[0x0][0x198], RZ ;  /* 0x00006600ad007a24 */ /* 0x000fe800078e02ff */
[C---:B------:R-:W-:Y:S04]  /*11b10*/  HMMA.16816.F32.BF16 R16, R168.reuse, R186, R16 ;  /* 0x000000baa810723c */ /* 0x040fe80000041810 */
[C---:B------:R-:W-:Y:S02]  /*11b20*/  IMAD R0, R172.reuse, c[0x0][0x19c], R0 ;  /* 0x00006700ac007a24 */ /* 0x040fe400078e0200 */
[----:B------:R-:W-:Y:S02]  /*11b30*/  IMAD.WIDE.U32 R172, R172, c[0x0][0x198], RZ ;  /* 0x00006600acac7a25 */ /* 0x000fe400078e00ff */
[C---:B------:R-:W-:Y:S04]  /*11b40*/  HMMA.16816.F32.BF16 R20, R168.reuse, R188, R20 ;  /* 0x000000bca814723c */ /* 0x040fe80000041814 */
[----:B------:R-:W-:Y:S04]  /*11b50*/  IMAD.IADD R0, R173, 0x1, R0 ;  /* 0x00000001ad007824 */ /* 0x000fe800078e0200 */
[C---:B------:R-:W-:Y:S08]  /*11b60*/  HMMA.16816.F32.BF16 R24, R168.reuse, R190, R24 ;  /* 0x000000bea818723c */ /* 0x040ff00000041818 */
[C---:B--2---:R-:W-:Y:S08]  /*11b70*/  HMMA.16816.F32.BF16 R28, R168.reuse, R180, R28 ;  /* 0x000000b4a81c723c */ /* 0x044ff0000004181c */
[----:B------:R-:W-:Y:S07]  /*11b80*/  HMMA.16816.F32.BF16 R32, R168, R182, R32 ;  /* 0x000000b6a820723c */ /* 0x000fee0000041820 */
[-C--:B-----5:R-:W-:Y:S01]  /*11b90*/  LEA R168, P6, R172, R236.reuse, 0x1 ;  /* 0x000000ecaca87211 */ /* 0x0a0fe200078c08ff */
[----:B------:R-:W-:Y:S04]  /*11ba0*/  IMAD.WIDE.U32 R170, R132, c[0x0][0x198], RZ ;  /* 0x0000660084aa7a25 */ /* 0x000fe800078e00ff */
[-C--:B------:R-:W-:Y:S01]  /*11bb0*/  LEA.HI.X R169, R172, R135.reuse, R0, 0x1, P6 ;  /* 0x00000087aca97211 */ /* 0x080fe200030f0c00 */
[----:B------:R-:W-:Y:S01]  /*11bc0*/  IMAD.IADD R133, R171, 0x1, R133 ;  /* 0x00000001ab857824 */ /* 0x000fe200078e0285 */
[C---:B------:R-:W-:Y:S04]  /*11bd0*/  LEA R132, P1, R170.reuse, R236, 0x1 ;  /* 0x000000ecaa847211 */ /* 0x040fe800078208ff */
[----:B------:R-:W-:Y:S01]  /*11be0*/  LEA.HI.X R133, R170, R135, R133, 0x1, P1 ;  /* 0x00000087aa857211 */ /* 0x000fe200008f0c85 */
[----:B------:R-:W-:-:S05]  /*11bf0*/  @P0 BRA `(.L_x_465) ;  /* 0xffffe8c000000947 */ /* 0x000fca000383ffff */
.L_x_464:
[----:B------:R-:W2:Y:S01]  /*11c00*/  S2R R2, SR_TID.X ;  /* 0x0000000000027919 */ /* 0x000ea20000002100 */
[----:B------:R-:W-:Y:S01]  /*11c10*/  MOV R0, UR8 ;  /* 0x0000000800007c02 */ /* 0x000fe20008000f00 */
[----:B------:R-:W-:Y:S02]  /*11c20*/  UISETP.GT.AND UP0, UPT, UR8, UR10, UPT ;  /* 0x0000000a0800728c */ /* 0x000fe4000bf04270 */
[----:B------:R-:W-:Y:S02]  /*11c30*/  UIADD3 UR12, UR12, 0x1, URZ ;  /* 0x000000010c0c7890 */ /* 0x000fe4000fffe03f */
[----:B------:R-:W-:Y:S01]  /*11c40*/  UMOV UR25, UR8 ;  /* 0x0000000800197c82 */ /* 0x000fe20008000000 */
[----:B--2---:R-:W-:Y:S04]  /*11c50*/  SHF.L.U32 R2, R2, 0x1, RZ ;  /* 0x0000000102027819 */ /* 0x004fe800000006ff */
[----:B------:R-:W-:Y:S04]  /*11c60*/  LOP3.LUT R2, R2, 0x6, RZ, 0xc0, !PT ;  /* 0x0000000602027812 */ /* 0x000fe800078ec0ff */
[----:B------:R-:W-:Y:S04]  /*11c70*/  LEA R0, R0, R2, 0x6 ;  /* 0x0000000200007211 */ /* 0x000fe800078e30ff */
[C---:B------:R-:W-:Y:S02]  /*11c80*/  ISETP.GE.AND P0, PT, R0.reuse, R233, PT ;  /* 0x000000e90000720c */ /* 0x040fe40003f06270 */
[C---:B------:R-:W-:Y:S02]  /*11c90*/  IADD3 R2, R0.reuse, 0x1, RZ ;  /* 0x0000000100027810 */ /* 0x040fe40007ffe0ff */
[C---:B------:R-:W-:Y:S02]  /*11ca0*/  ISETP.GE.OR P0, PT, R0.reuse, R235, !P0 ;  /* 0x000000eb0000720c */ /* 0x040fe40004706670 */
[-C--:B------:R-:W-:Y:S02]  /*11cb0*/  ISETP.GE.AND P6, PT, R0, R232.reuse, PT ;  /* 0x000000e80000720c */ /* 0x080fe40003fc6270 */
[----:B-1----:R-:W-:Y:S02]  /*11cc0*/  FSEL R168, R4, -INF , !P0 ;  /* 0xff80000004a87808 */ /* 0x002fe40004000000 */
[C---:B------:R-:W-:Y:S02]  /*11cd0*/  ISETP.GE.AND P1, PT, R2.reuse, R233, PT ;  /* 0x000000e90200720c */ /* 0x040fe40003f26270 */
[----:B------:R-:W-:Y:S02]  /*11ce0*/  ISETP.GE.AND P0, PT, R2, R232, PT ;  /* 0x000000e80200720c */ /* 0x000fe40003f06270 */
[C---:B------:R-:W-:Y:S02]  /*11cf0*/  IADD3 R132, R0.reuse, 0x8, RZ ;  /* 0x0000000800847810 */ /* 0x040fe40007ffe0ff */
[-C--:B------:R-:W-:Y:S02]  /*11d00*/  ISETP.GE.OR P6, PT, R0, R234.reuse, !P6 ;  /* 0x000000ea0000720c */ /* 0x080fe400077c6670 */
[C---:B------:R-:W-:Y:S02]  /*11d10*/  ISETP.GE.OR P1, PT, R2.reuse, R235, !P1 ;  /* 0x000000eb0200720c */ /* 0x040fe40004f26670 */
[----:B------:R-:W-:Y:S02]  /*11d20*/  ISETP.GE.OR P0, PT, R2, R234, !P0 ;  /* 0x000000ea0200720c */ /* 0x000fe40004706670 */
[----:B------:R-:W-:Y:S02]  /*11d30*/  IADD3 R2, R0, 0x9, RZ ;  /* 0x0000000900027810 */ /* 0x000fe40007ffe0ff */
[----:B------:R-:W-:Y:S02]  /*11d40*/  FSEL R169, R6, -INF , !P6 ;  /* 0xff80000006a97808 */ /* 0x000fe40007000000 */
[----:B------:R-:W-:Y:S02]  /*11d50*/  FSEL R170, R5, -INF , !P1 ;  /* 0xff80000005aa7808 */ /* 0x000fe40004800000 */
[----:B------:R-:W-:Y:S02]  /*11d60*/  FSEL R7, R7, -INF , !P0 ;  /* 0xff80000007077808 */ /* 0x000fe40004000000 */
[CC--:B------:R-:W-:Y:S02]  /*11d70*/  ISETP.GE.AND P6, PT, R132.reuse, R233.reuse, PT ;  /* 0x000000e98400720c */ /* 0x0c0fe40003fc6270 */
[----:B------:R-:W-:Y:S02]  /*11d80*/  ISETP.GE.AND P0, PT, R132, R232, PT ;  /* 0x000000e88400720c */ /* 0x000fe40003f06270 */
[----:B------:R-:W-:Y:S02]  /*11d90*/  ISETP.GE.AND P1, PT, R2, R233, PT ;  /* 0x000000e90200720c */ /* 0x000fe40003f26270 */
[C---:B------:R-:W-:Y:S02]  /*11da0*/  IADD3 R5, R0.reuse, 0x10, RZ ;  /* 0x0000001000057810 */ /* 0x040fe40007ffe0ff */
[----:B------:R-:W-:Y:S02]  /*11db0*/  IADD3 R4, R0, 0x11, RZ ;  /* 0x0000001100047810 */ /* 0x000fe40007ffe0ff */
[CC--:B------:R-:W-:Y:S02]  /*11dc0*/  ISETP.GE.OR P6, PT, R132.reuse, R235.reuse, !P6 ;  /* 0x000000eb8400720c */ /* 0x0c0fe400077c6670 */
[----:B------:R-:W-:Y:S02]  /*11dd0*/  ISETP.GE.OR P0, PT, R132, R234, !P0 ;  /* 0x000000ea8400720c */ /* 0x000fe40004706670 */
[----:B------:R-:W-:Y:S02]  /*11de0*/  ISETP.GE.OR P1, PT, R2, R235, !P1 ;  /* 0x000000eb0200720c */ /* 0x000fe40004f26670 */
[----:B------:R-:W-:Y:S02]  /*11df0*/  FSEL R8, R8, -INF , !P6 ;  /* 0xff80000008087808 */ /* 0x000fe40007000000 */
[----:B------:R-:W-:Y:S02]  /*11e00*/  FSEL R9, R9, -INF , !P1 ;  /* 0xff80000009097808 */ /* 0x000fe40004800000 */
[CC--:B------:R-:W-:Y:S02]  /*11e10*/  ISETP.GE.AND P1, PT, R5.reuse, R233.reuse, PT ;  /* 0x000000e90500720c */ /* 0x0c0fe40003f26270 */
[----:B------:R-:W-:Y:S02]  /*11e20*/  FSEL R10, R10, -INF , !P0 ;  /* 0xff8000000a0a7808 */ /* 0x000fe40004000000 */
[----:B------:R-:W-:Y:S02]  /*11e30*/  ISETP.GE.AND P0, PT, R4, R233, PT ;  /* 0x000000e90400720c */ /* 0x000fe40003f06270 */
[----:B------:R-:W-:Y:S02]  /*11e40*/  ISETP.GE.AND P6, PT, R2, R232, PT ;  /* 0x000000e80200720c */ /* 0x000fe40003fc6270 */
[-C--:B------:R-:W-:Y:S02]  /*11e50*/  ISETP.GE.OR P1, PT, R5, R235.reuse, !P1 ;  /* 0x000000eb0500720c */ /* 0x080fe40004f26670 */
[----:B------:R-:W-:Y:S02]  /*11e60*/  ISETP.GE.OR P0, PT, R4, R235, !P0 ;  /* 0x000000eb0400720c */ /* 0x000fe40004706670 */
        /* <DEDUP_REMOVED lines=15> */
[----:B------:R-:W-:Y:S02]  /*11f60*/  ISETP.GE.AND P6, PT, R4, R233, PT ;  /* 0x000000e90400720c */ /* 0x000fe40003fc6270 */
[-C--:B------:R-:W-:Y:S02]  /*11f70*/  ISETP.GE.AND P1, PT, R2, R232.reuse, PT ;  /* 0x000000e80200720c */ /* 0x080fe40003f26270 */
[C---:B------:R-:W-:Y:S02]  /*11f80*/  ISETP.GE.AND P0, PT, R4.reuse, R232, PT ;  /* 0x000000e80400720c */ /* 0x040fe40003f06270 */
[----:B------:R-:W-:Y:S02]  /*11f90*/  ISETP.GE.OR P6, PT, R4, R235, !P6 ;  /* 0x000000eb0400720c */ /* 0x000fe400077c6670 */
[-C--:B------:R-:W-:Y:S02]  /*11fa0*/  ISETP.GE.OR P1, PT, R2, R234.reuse, !P1 ;  /* 0x000000ea0200720c */ /* 0x080fe40004f26670 */
[----:B------:R-:W-:Y:S02]  /*11fb0*/  IADD3 R2, R0, 0x20, RZ ;  /* 0x0000002000027810 */ /* 0x000fe40007ffe0ff */
        /* <DEDUP_REMOVED lines=8> */
[----:B------:R-:W-:Y:S02]  /*12040*/  FMNMX.FTZ R5, R168, R3, !PT ;  /* 0x00000003a8057209 */ /* 0x000fe40007810000 */
[CC--:B------:R-:W-:Y:S02]  /*12050*/  ISETP.GE.OR P6, PT, R2.reuse, R235.reuse, !P6 ;  /* 0x000000eb0200720c */ /* 0x0c0fe400077c6670 */
[----:B------:R-:W-:Y:S02]  /*12060*/  ISETP.GE.OR P1, PT, R2, R234, !P1 ;  /* 0x000000ea0200720c */ /* 0x000fe40004f26670 */
[----:B------:R-:W-:Y:S02]  /*12070*/  ISETP.GE.OR P0, PT, R4, R235, !P0 ;  /* 0x000000eb0400720c */ /* 0x000fe40004706670 */
[----:B------:R-:W-:Y:S02]  /*12080*/  IADD3 R2, R0, 0x28, RZ ;  /* 0x0000002800027810 */ /* 0x000fe40007ffe0ff */
[----:B------:R-:W-:Y:S02]  /*12090*/  FMNMX.FTZ R5, R170, R5, !PT ;  /* 0x00000005aa057209 */ /* 0x000fe40007810000 */
[----:B------:R-:W-:Y:S02]  /*120a0*/  FSEL R185, R21, -INF , !P0 ;  /* 0xff80000015b97808 */ /* 0x000fe40004000000 */
[----:B------:R-:W-:Y:S02]  /*120b0*/  FSEL R188, R22, -INF , !P1 ;  /* 0xff80000016bc7808 */ /* 0x000fe40004800000 */
[----:B------:R-:W-:Y:S02]  /*120c0*/  FMNMX.FTZ R12, R169, R134, !PT ;  /* 0x00000086a90c7209 */ /* 0x000fe40007810000 */
[C---:B------:R-:W-:Y:S02]  /*120d0*/  ISETP.GE.AND P0, PT, R2.reuse, R233, PT ;  /* 0x000000e90200720c */ /* 0x040fe40003f06270 */
[-C--:B------:R-:W-:Y:S02]  /*120e0*/  ISETP.GE.AND P1, PT, R2, R232.reuse, PT ;  /* 0x000000e80200720c */ /* 0x080fe40003f26270 */
[----:B------:R-:W-:Y:S02]  /*120f0*/  FMNMX.FTZ R5, R8, R5, !PT ;  /* 0x0000000508057209 */ /* 0x000fe40007810000 */
[----:B------:R-:W-:Y:S02]  /*12100*/  FSEL R182, R20, -INF , !P6 ;  /* 0xff80000014b67808 */ /* 0x000fe40007000000 */
[----:B------:R-:W-:Y:S02]  /*12110*/  ISETP.GE.AND P6, PT, R4, R232, PT ;  /* 0x000000e80400720c */ /* 0x000fe40003fc6270 */
[C---:B------:R-:W-:Y:S02]  /*12120*/  ISETP.GE.OR P0, PT, R2.reuse, R235, !P0 ;  /* 0x000000eb0200720c */ /* 0x040fe40004706670 */
[----:B------:R-:W-:Y:S02]  /*12130*/  ISETP.GE.OR P1, PT, R2, R234, !P1 ;  /* 0x000000ea0200720c */ /* 0x000fe40004f26670 */
[----:B------:R-:W-:Y:S02]  /*12140*/  FMNMX.FTZ R2, R9, R5, !PT ;  /* 0x0000000509027209 */ /* 0x000fe40007810000 */
[----:B------:R-:W-:Y:S02]  /*12150*/  FMNMX.FTZ R12, R7, R12, !PT ;  /* 0x0000000c070c7209 */ /* 0x000fe40007810000 */
[----:B------:R-:W-:Y:S02]  /*12160*/  FMNMX.FTZ R133, R174, R2, !PT ;  /* 0x00000002ae857209 */ /* 0x000fe40007810000 */
[----:B------:R-:W-:Y:S02]  /*12170*/  ISETP.GE.OR P6, PT, R4, R234, !P6 ;  /* 0x000000ea0400720c */ /* 0x000fe400077c6670 */
[C---:B------:R-:W-:Y:S02]  /*12180*/  IADD3 R6, R0.reuse, 0x29, RZ ;  /* 0x0000002900067810 */ /* 0x040fe40007ffe0ff */
[----:B------:R-:W-:Y:S02]  /*12190*/  IADD3 R5, R0, 0x30, RZ ;  /* 0x0000003000057810 */ /* 0x000fe40007ffe0ff */
[----:B------:R-:W-:Y:S02]  /*121a0*/  FMNMX.FTZ R12, R10, R12, !PT ;  /* 0x0000000c0a0c7209 */ /* 0x000fe40007810000 */
[----:B------:R-:W-:Y:S02]  /*121b0*/  FSEL R189, R23, -INF , !P6 ;  /* 0xff80000017bd7808 */ /* 0x000fe40007000000 */
[----:B------:R-:W-:Y:S01]  /*121c0*/  FMNMX.FTZ R133, R175, R133, !PT ;  /* 0x00000085af857209 */ /* 0x000fe20007810000 */
[----:B------:R-:W-:Y:S01]  /*121d0*/  LDSM.16.MT88.4 R20, [R206+0x18000] ;  /* 0x01800000ce14783b */ /* 0x000fe20000004200 */
[-C--:B------:R-:W-:Y:S02]  /*121e0*/  ISETP.GE.AND P6, PT, R6, R233.reuse, PT ;  /* 0x000000e90600720c */ /* 0x080fe40003fc6270 */
[----:B------:R-:W-:Y:S02]  /*121f0*/  FSEL R183, R24, -INF , !P0 ;  /* 0xff80000018b77808 */ /* 0x000fe40004000000 */
[----:B------:R-:W-:Y:S02]  /*12200*/  FMNMX.FTZ R12, R11, R12, !PT ;  /* 0x0000000c0b0c7209 */ /* 0x000fe40007810000 */
[C---:B------:R-:W-:Y:S02]  /*12210*/  ISETP.GE.AND P0, PT, R5.reuse, R233, PT ;  /* 0x000000e90500720c */ /* 0x040fe40003f06270 */
[----:B------:R-:W-:Y:S02]  /*12220*/  FMNMX.FTZ R133, R176, R133, !PT ;  /* 0x00000085b0857209 */ /* 0x000fe40007810000 */
[----:B------:R-:W-:Y:S02]  /*12230*/  FMNMX.FTZ R12, R178, R12, !PT ;  /* 0x0000000cb20c7209 */ /* 0x000fe40007810000 */
[-C--:B------:R-:W-:Y:S02]  /*12240*/  ISETP.GE.OR P6, PT, R6, R235.reuse, !P6 ;  /* 0x000000eb0600720c */ /* 0x080fe400077c6670 */
[----:B------:R-:W-:Y:S02]  /*12250*/  ISETP.GE.OR P0, PT, R5, R235, !P0 ;  /* 0x000000eb0500720c */ /* 0x000fe40004706670 */
[C---:B------:R-:W-:Y:S02]  /*12260*/  IADD3 R4, R0.reuse, 0x31, RZ ;  /* 0x0000003100047810 */ /* 0x040fe40007ffe0ff */
[----:B------:R-:W-:Y:S02]  /*12270*/  IADD3 R2, R0, 0x38, RZ ;  /* 0x0000003800027810 */ /* 0x000fe40007ffe0ff */
[----:B------:R-:W-:Y:S02]  /*12280*/  FMNMX.FTZ R133, R177, R133, !PT ;  /* 0x00000085b1857209 */ /* 0x000fe40007810000 */
[----:B------:R-:W-:Y:S02]  /*12290*/  FSEL R203, R28, -INF , !P0 ;  /* 0xff8000001ccb7808 */ /* 0x000fe40004000000 */
[----:B------:R-:W-:Y:S02]  /*122a0*/  FMNMX.FTZ R12, R179, R12, !PT ;  /* 0x0000000cb30c7209 */ /* 0x000fe40007810000 */
[----:B------:R-:W-:Y:S02]  /*122b0*/  FSEL R184, R25, -INF , !P6 ;  /* 0xff80000019b87808 */ /* 0x000fe40007000000 */
[-C--:B------:R-:W-:Y:S02]  /*122c0*/  ISETP.GE.AND P6, PT, R4, R233.reuse, PT ;  /* 0x000000e90400720c */ /* 0x080fe40003fc6270 */
[----:B------:R-:W-:Y:S02]  /*122d0*/  ISETP.GE.AND P0, PT, R2, R233, PT ;  /* 0x000000e90200720c */ /* 0x000fe40003f06270 */
[-C--:B------:R-:W-:Y:S02]  /*122e0*/  ISETP.GE.OR P6, PT, R4, R235.reuse, !P6 ;  /* 0x000000eb0400720c */ /* 0x080fe400077c6670 */
[----:B------:R-:W-:Y:S02]  /*122f0*/  FMNMX.FTZ R12, R180, R12, !PT ;  /* 0x0000000cb40c7209 */ /* 0x000fe40007810000 */
[----:B------:R-:W-:Y:S02]  /*12300*/  ISETP.GE.OR P0, PT, R2, R235, !P0 ;  /* 0x000000eb0200720c */ /* 0x000fe40004706670 */
[----:B------:R-:W-:Y:S02]  /*12310*/  IADD3 R0, R0, 0x39, RZ ;  /* 0x0000003900007810 */ /* 0x000fe40007ffe0ff */
[----:B------:R-:W-:Y:S02]  /*12320*/  FMNMX.FTZ R133, R182, R133, !PT ;  /* 0x00000085b6857209 */ /* 0x000fe40007810000 */
[----:B------:R-:W-:Y:S02]  /*12330*/  FSEL R236, R29, -INF , !P6 ;  /* 0xff8000001dec7808 */ /* 0x000fe40007000000 */
[----:B------:R-:W-:Y:S02]  /*12340*/  FMNMX.FTZ R12, R181, R12, !PT ;  /* 0x0000000cb50c7209 */ /* 0x000fe40007810000 */
[----:B------:R-:W-:Y:S02]  /*12350*/  FSEL R238, R32, -INF , !P0 ;  /* 0xff80000020ee7808 */ /* 0x000fe40004000000 */
[----:B------:R-:W-:Y:S02]  /*12360*/  ISETP.GE.AND P0, PT, R6, R232, PT ;  /* 0x000000e80600720c */ /* 0x000fe40003f06270 */
[----:B------:R-:W-:Y:S02]  /*12370*/  FMNMX.FTZ R133, R185, R133, !PT ;  /* 0x00000085b9857209 */ /* 0x000fe40007810000 */
[----:B------:R-:W-:Y:S02]  /*12380*/  ISETP.GE.AND P6, PT, R0, R233, PT ;  /* 0x000000e90000720c */ /* 0x000fe40003fc6270 */
[----:B------:R-:W-:Y:S02]  /*12390*/  FMNMX.FTZ R133, R183, R133, !PT ;  /* 0x00000085b7857209 */ /* 0x000fe40007810000 */
[----:B------:R-:W-:Y:S02]  /*123a0*/  ISETP.GE.OR P0, PT, R6, R234, !P0 ;  /* 0x000000ea0600720c */ /* 0x000fe40004706670 */
[----:B------:R-:W-:Y:S02]  /*123b0*/  FMNMX.FTZ R6, R188, R12, !PT ;  /* 0x0000000cbc067209 */ /* 0x000fe40007810000 */
[----:B------:R-:W-:Y:S01]  /*123c0*/  ISETP.GE.OR P6, PT, R0, R235, !P6 ;  /* 0x000000eb0000720c */ /* 0x000fe200077c6670 */
[----:B------:R-:W-:Y:S01]  /*123d0*/  LDSM.16.MT88.4 R12, [R205+0x18000] ;  /* 0x01800000cd0c783b */ /* 0x000fe20000004200 */
[----:B------:R-:W-:Y:S02]  /*123e0*/  FMNMX.FTZ R133, R184, R133, !PT ;  /* 0x00000085b8857209 */ /* 0x000fe40007810000 */
[----:B------:R-:W-:Y:S02]  /*123f0*/  FSEL R239, R33, -INF , !P6 ;  /* 0xff80000021ef7808 */ /* 0x000fe40007000000 */
[----:B------:R-:W-:Y:S02]  /*12400*/  FSEL R186, R26, -INF , !P1 ;  /* 0xff8000001aba7808 */ /* 0x000fe40004800000 */
        /* <DEDUP_REMOVED lines=16> */
[----:B------:R-:W-:Y:S02]  /*12510*/  FMNMX.FTZ R133, R238, R133, !PT ;  /* 0x00000085ee857209 */ /* 0x000fe40007810000 */
[----:B------:R-:W-:Y:S02]  /*12520*/  ISETP.GE.AND P0, PT, R0, R232, PT ;  /* 0x000000e80000720c */ /* 0x000fe40003f06270 */
[----:B------:R-:W-:Y:S02]  /*12530*/  FSEL R241, R34, -INF , !P6 ;  /* 0xff80000022f17808 */ /* 0x000fe40007000000 */
[----:B------:R-:W-:Y:S02]  /*12540*/  FMNMX.FTZ R133, R239, R133, !PT ;  /* 0x00000085ef857209 */ /* 0x000fe40007810000 */
[----:B------:R-:W-:Y:S02]  /*12550*/  ISETP.GE.OR P0, PT, R0, R234, !P0 ;  /* 0x000000ea0000720c */ /* 0x000fe40004706670 */
[----:B------:R-:W-:Y:S01]  /*12560*/  FMNMX.FTZ R0, R240, R2, !PT ;  /* 0x00000002f0007209 */ /* 0x000fe20007810000 */
[----:B------:R-:W1:Y:S01]  /*12570*/  SHFL.BFLY PT, R6, R133, 0x2, 0x1f ;  /* 0x0c401f0085067f89 */ /* 0x000e6200000e0000 */
[----:B------:R-:W-:Y:S02]  /*12580*/  FSEL R135, R35, -INF , !P0 ;  /* 0xff80000023877808 */ /* 0x000fe40004000000 */
[----:B------:R-:W-:Y:S04]  /*12590*/  FMNMX.FTZ R0, R241, R0, !PT ;  /* 0x00000000f1007209 */ /* 0x000fe80007810000 */
[----:B------:R-:W-:Y:S05]  /*125a0*/  FMNMX.FTZ R0, R135, R0, !PT ;  /* 0x0000000087007209 */ /* 0x000fea0007810000 */
[----:B------:R-:W2:Y:S01]  /*125b0*/  SHFL.BFLY PT, R2, R0, 0x2, 0x1f ;  /* 0x0c401f0000027f89 */ /* 0x000ea200000e0000 */
[----:B-1----:R-:W-:Y:S07]  /*125c0*/  FMNMX.FTZ R133, R133, R6, !PT ;  /* 0x0000000685857209 */ /* 0x002fee0007810000 */
[----:B------:R-:W1:Y:S01]  /*125d0*/  SHFL.BFLY PT, R4, R133, 0x1, 0x1f ;  /* 0x0c201f0085047f89 */ /* 0x000e6200000e0000 */
[----:B--2---:R-:W-:Y:S07]  /*125e0*/  FMNMX.FTZ R0, R0, R2, !PT ;  /* 0x0000000200007209 */ /* 0x004fee0007810000 */
[----:B------:R-:W2:Y:S01]  /*125f0*/  SHFL.BFLY PT, R2, R0, 0x1, 0x1f ;  /* 0x0c201f0000027f89 */ /* 0x000ea200000e0000 */
[----:B-1----:R-:W-:Y:S04]  /*12600*/  FMNMX.FTZ R133, R133, R4, !PT ;  /* 0x0000000485857209 */ /* 0x002fe80007810000 */
[C---:B------:R-:W-:Y:S01]  /*12610*/  FSETP.NEU.FTZ.AND P1, PT, R133.reuse, -INF , PT ;  /* 0xff8000008500780b */ /* 0x040fe20003f3d000 */
[C---:B------:R-:W-:Y:S05]  /*12620*/  FMUL.FTZ R172, R133.reuse, c[0x0][0x23c] ;  /* 0x00008f0085ac7a20 */ /* 0x040fea0000410000 */
[----:B------:R-:W-:Y:S02]  /*12630*/  FSEL R172, R172, RZ, P1 ;  /* 0x000000ffacac7208 */ /* 0x000fe40000800000 */
[----:B--2---:R-:W-:Y:S02]  /*12640*/  FMNMX.FTZ R132, R0, R2, !PT ;  /* 0x0000000200847209 */ /* 0x004fe40007810000 */
[----:B------:R-:W-:Y:S01]  /*12650*/  FSEL R0, R133, RZ, P1 ;  /* 0x000000ff85007208 */ /* 0x000fe20000800000 */
[--C-:B------:R-:W-:Y:S01]  /*12660*/  FFMA.FTZ R168, R168, c[0x0][0x23c], -R172.reuse ;  /* 0x00008f00a8a87a23 */ /* 0x100fe200000108ac */
[C---:B------:R-:W-:Y:S01]  /*12670*/  FSETP.NEU.FTZ.AND P0, PT, R132.reuse, -INF , PT ;  /* 0xff8000008400780b */ /* 0x040fe20003f1d000 */
[----:B------:R-:W-:Y:S02]  /*12680*/  FMUL.FTZ R173, R132, c[0x0][0x23c] ;  /* 0x00008f0084ad7a20 */ /* 0x000fe40000410000 */
[----:B------:R-:W-:Y:S01]  /*12690*/  FADD.FTZ R0, -R0, R3 ;  /* 0x0000000300007221 */ /* 0x000fe20000010100 */
[----:B------:R-:W-:Y:S01]  /*126a0*/  FSEL R2, R132, RZ, P0 ;  /* 0x000000ff84027208 */ /* 0x000fe20000000000 */
[--C-:B------:R-:W-:Y:S01]  /*126b0*/  FFMA.FTZ R170, R170, c[0x0][0x23c], -R172.reuse ;  /* 0x00008f00aaaa7a23 */ /* 0x100fe200000108ac */
[----:B------:R-:W-:Y:S01]  /*126c0*/  FSEL R173, R173, RZ, P0 ;  /* 0x000000ffadad7208 */ /* 0x000fe20000000000 */
[----:B------:R-:W-:Y:S01]  /*126d0*/  FMUL.FTZ R0, R0, c[0x0][0x23c] ;  /* 0x00008f0000007a20 */ /* 0x000fe20000410000 */
[----:B------:R-:W-:Y:S01]  /*126e0*/  MUFU.EX2 R246, R168 ;  /* 0x000000a800f67308 */ /* 0x000fe20000000800 */
[--C-:B------:R-:W-:Y:S01]  /*126f0*/  FFMA.FTZ R8, R8, c[0x0][0x23c], -R172.reuse ;  /* 0x00008f0008087a23 */ /* 0x100fe200000108ac */
[----:B------:R-:W-:Y:S01]  /*12700*/  PLOP3.LUT P0, PT, PT, PT, UP0, 0x80, 0x0 ;  /* 0x000000000000781c */ /* 0x000fe20003f0f008 */
[----:B------:R-:W-:Y:S02]  /*12710*/  FFMA.FTZ R9, R9, c[0x0][0x23c], -R172 ;  /* 0x00008f0009097a23 */ /* 0x000fe400000108ac */
[--C-:B------:R-:W-:Y:S02]  /*12720*/  FFMA.FTZ R169, R169, c[0x0][0x23c], -R173.reuse ;  /* 0x00008f00a9a97a23 */ /* 0x100fe400000108ad */
[--C-:B------:R-:W-:Y:S02]  /*12730*/  FFMA.FTZ R7, R7, c[0x0][0x23c], -R173.reuse ;  /* 0x00008f0007077a23 */ /* 0x100fe400000108ad */
[--C-:B------:R-:W-:Y:S01]  /*12740*/  FFMA.FTZ R10, R10, c[0x0][0x23c], -R173.reuse ;  /* 0x00008f000a0a7a23 */ /* 0x100fe200000108ad */
[----:B------:R1:W2:Y:S01]  /*12750*/  MUFU.EX2 R3, R0 ;  /* 0x0000000000037308 */ /* 0x0002a20000000800 */
[--C-:B------:R-:W-:Y:S09]  /*12760*/  FFMA.FTZ R11, R11, c[0x0][0x23c], -R173.reuse ;  /* 0x00008f000b0b7a23 */ /* 0x100ff200000108ad */
[----:B------:R3:W-:Y:S10]  /*12770*/  MUFU.EX2 R248, R8 ;  /* 0x0000000800f87308 */ /* 0x0007f40000000800 */
[----:B------:R4:W-:Y:S01]  /*12780*/  MUFU.EX2 R247, R9 ;  /* 0x0000000900f77308 */ /* 0x0009e20000000800 */
[----:B-1----:R-:W-:Y:S02]  /*12790*/  FADD.FTZ R0, -R2, R134 ;  /* 0x0000008602007221 */ /* 0x002fe40000010100 */
[C---:B--2---:R-:W-:Y:S02]  /*127a0*/  FMUL.FTZ R4, R3.reuse, R136 ;  /* 0x0000008803047220 */ /* 0x044fe40000410000 */
[----:B------:R-:W-:Y:S05]  /*127b0*/  FMUL.FTZ R0, R0, c[0x0][0x23c] ;  /* 0x00008f0000007a20 */ /* 0x000fea0000410000 */
[----:B------:R-:W-:Y:S01]  /*127c0*/  MUFU.EX2 R244, R7 ;  /* 0x0000000700f47308 */ /* 0x000fe20000000800 */
[C---:B------:R-:W-:Y:S02]  /*127d0*/  FMUL.FTZ R5, R3.reuse, R137 ;  /* 0x0000008903057220 */ /* 0x040fe40000410000 */
[C---:B------:R-:W-:Y:S02]  /*127e0*/  FMUL.FTZ R16, R3.reuse, R148 ;  /* 0x0000009403107220 */ /* 0x040fe40000410000 */
[C---:B---3--:R-:W-:Y:S02]  /*127f0*/  FMUL.FTZ R8, R3.reuse, R140 ;  /* 0x0000008c03087220 */ /* 0x048fe40000410000 */
[C---:B------:R-:W-:Y:S02]  /*12800*/  FMUL.FTZ R17, R3.reuse, R149 ;  /* 0x0000009503117220 */ /* 0x040fe40000410000 */
[C---:B------:R-:W-:Y:S01]  /*12810*/  FMUL.FTZ R24, R3.reuse, R156 ;  /* 0x0000009c03187220 */ /* 0x040fe20000410000 */
[----:B------:R-:W-:Y:S01]  /*12820*/  MUFU.EX2 R243, R10 ;  /* 0x0000000a00f37308 */ /* 0x000fe20000000800 */
[C---:B------:R-:W-:Y:S02]  /*12830*/  FMUL.FTZ R25, R3.reuse, R157 ;  /* 0x0000009d03197220 */ /* 0x040fe40000410000 */
[--C-:B------:R-:W-:Y:S02]  /*12840*/  FFMA.FTZ R2, R174, c[0x0][0x23c], -R172.reuse ;  /* 0x00008f00ae027a23 */ /* 0x100fe400000108ac */
[C---:B----4-:R-:W-:Y:S02]  /*12850*/  FMUL.FTZ R9, R3.reuse, R141 ;  /* 0x0000008d03097220 */ /* 0x050fe40000410000 */
        /* <DEDUP_REMOVED lines=8> */
[----:B------:R-:W2:Y:S01]  /*128e0*/  MUFU.EX2 R0, R0 ;  /* 0x0000000000007308 */ /* 0x000ea20000000800 */
[C---:B------:R-:W-:Y:S02]  /*128f0*/  FMUL.FTZ R45, R3.reuse, R45 ;  /* 0x0000002d032d7220 */ /* 0x040fe40000410000 */
[C---:B------:R-:W-:Y:S02]  /*12900*/  FMUL.FTZ R48, R3.reuse, R48 ;  /* 0x0000003003307220 */ /* 0x040fe40000410000 */
[C---:B------:R-:W-:Y:S02]  /*12910*/  FMUL.FTZ R49, R3.reuse, R49 ;  /* 0x0000003103317220 */ /* 0x040fe40000410000 */
[C---:B------:R-:W-:Y:S02]  /*12920*/  FMUL.FTZ R52, R3.reuse, R52 ;  /* 0x0000003403347220 */ /* 0x040fe40000410000 */
[C---:B------:R-:W-:Y:S01]  /*12930*/  FMUL.FTZ R53, R3.reuse, R53 ;  /* 0x0000003503357220 */ /* 0x040fe20000410000 */
[----:B------:R-:W3:Y:S01]  /*12940*/  MUFU.EX2 R249, R170 ;  /* 0x000000aa00f97308 */ /* 0x000ee20000000800 */
[C---:B------:R-:W-:Y:S02]  /*12950*/  FMUL.FTZ R56, R3.reuse, R56 ;  /* 0x0000003803387220 */ /* 0x040fe40000410000 */
[C---:B------:R-:W-:Y:S01]  /*12960*/  FMUL.FTZ R57, R3.reuse, R57 ;  /* 0x0000003903397220 */ /* 0x040fe20000410000 */
[----:B-1----:R-:W-:Y:S01]  /*12970*/  F2FP.BF16.PACK_AB R171, R242, R243 ;  /* 0x000000f3f2ab723e */ /* 0x002fe200000010ff */
        /* <DEDUP_REMOVED lines=9> */
[----:B------:R-:W2:Y:S01]  /*12a10*/  LDSM.16.MT88.4 R136, [R207+0x18000] ;  /* 0x01800000cf88783b */ /* 0x000ea20000004200 */
[C---:B------:R-:W-:Y:S01]  /*12a20*/  FMUL.FTZ R11, R0.reuse, R143 ;  /* 0x0000008f000b7220 */ /* 0x040fe20000410000 */
[----:B------:R4:W-:Y:S01]  /*12a30*/  MUFU.EX2 R202, R2 ;  /* 0x0000000200ca7308 */ /* 0x0009e20000000800 */
[C---:B------:R-:W-:Y:S01]  /*12a40*/  FMUL.FTZ R18, R0.reuse, R150 ;  /* 0x0000009600127220 */ /* 0x040fe20000410000 */
[----:B---3--:R-:W-:Y:S01]  /*12a50*/  F2FP.BF16.PACK_AB R168, R249, R246 ;  /* 0x000000f6f9a8723e */ /* 0x008fe200000010ff */
[C---:B------:R-:W-:Y:S01]  /*12a60*/  FMUL.FTZ R19, R0.reuse, R151 ;  /* 0x0000009700137220 */ /* 0x040fe20000410000 */
[----:B------:R-:W-:Y:S01]  /*12a70*/  F2FP.BF16.PACK_AB R170, R247, R248 ;  /* 0x000000f8f7aa723e */ /* 0x000fe200000010ff */
[C---:B------:R-:W-:Y:S01]  /*12a80*/  FMUL.FTZ R26, R0.reuse, R158 ;  /* 0x0000009e001a7220 */ /* 0x040fe20000410000 */
[----:B------:R-:W3:Y:S01]  /*12a90*/  LDSM.16.MT88.4 R140, [R205+0x1a000] ;  /* 0x01a00000cd8c783b */ /* 0x000ee20000004200 */
[C---:B------:R-:W-:Y:S02]  /*12aa0*/  FMUL.FTZ R27, R0.reuse, R159 ;  /* 0x0000009f001b7220 */ /* 0x040fe40000410000 */
[C---:B------:R-:W-:Y:S02]  /*12ab0*/  FMUL.FTZ R34, R0.reuse, R166 ;  /* 0x000000a600227220 */ /* 0x040fe40000410000 */
[----:B------:R-:W-:Y:S01]  /*12ac0*/  FMUL.FTZ R35, R0, R167 ;  /* 0x000000a700237220 */ /* 0x000fe20000410000 */
[----:B-1----:R-:W-:Y:S01]  /*12ad0*/  F2FP.BF16.PACK_AB R169, R244, R245 ;  /* 0x000000f5f4a9723e */ /* 0x002fe200000010ff */
[C---:B------:R-:W-:Y:S01]  /*12ae0*/  FMUL.FTZ R38, R0.reuse, R38 ;  /* 0x0000002600267220 */ /* 0x040fe20000410000 */
[----:B------:R-:W-:Y:S01]  /*12af0*/  LDSM.16.MT88.4 R148, [R206+0x18800] ;  /* 0x01880000ce94783b */ /* 0x000fe20000004200 */
[C---:B------:R-:W-:Y:S02]  /*12b00*/  FMUL.FTZ R39, R0.reuse, R39 ;  /* 0x0000002700277220 */ /* 0x040fe40000410000 */
[C---:B------:R-:W-:Y:S02]  /*12b10*/  FMUL.FTZ R42, R0.reuse, R42 ;  /* 0x0000002a002a7220 */ /* 0x040fe40000410000 */
[C---:B------:R-:W-:Y:S03]  /*12b20*/  HMMA.16816.F32.BF16 R4, R168.reuse, R12, R4 ;  /* 0x0000000ca804723c */ /* 0x040fe60000041804 */
[----:B------:R-:W-:Y:S02]  /*12b30*/  LDSM.16.MT88.4 R156, [R205+0x1a800] ;  /* 0x01a80000cd9c783b */ /* 0x000fe40000004200 */
[--C-:B----4-:R-:W-:Y:S02]  /*12b40*/  FFMA.FTZ R2, R175, c[0x0][0x23c], -R172.reuse ;  /* 0x00008f00af027a23 */ /* 0x110fe400000108ac */
[C---:B------:R-:W-:Y:S01]  /*12b50*/  FMUL.FTZ R12, R3.reuse, R144 ;  /* 0x00000090030c7220 */ /* 0x040fe20000410000 */
[C---:B------:R-:W-:Y:S01]  /*12b60*/  HMMA.16816.F32.BF16 R8, R168.reuse, R14, R8 ;  /* 0x0000000ea808723c */ /* 0x040fe20000041808 */
[----:B------:R1:W4:Y:S02]  /*12b70*/  MUFU.EX2 R201, R2 ;  /* 0x0000000200c97308 */ /* 0x0003240000000800 */
[----:B------:R-:W-:Y:S01]  /*12b80*/  LDSM.16.MT88.4 R164, [R206+0x1c800] ;  /* 0x01c80000cea4783b */ /* 0x000fe20000004200 */
[C---:B------:R-:W-:Y:S02]  /*12b90*/  FMUL.FTZ R13, R3.reuse, R145 ;  /* 0x00000091030d7220 */ /* 0x040fe40000410000 */
[C---:B------:R-:W-:Y:S02]  /*12ba0*/  FMUL.FTZ R43, R0.reuse, R43 ;  /* 0x0000002b002b7220 */ /* 0x040fe40000410000 */
[C---:B------:R-:W-:Y:S04]  /*12bb0*/  FMUL.FTZ R14, R0.reuse, R146 ;  /* 0x00000092000e7220 */ /* 0x040fe80000410000 */
[C---:B------:R-:W-:Y:S02]  /*12bc0*/  FMUL.FTZ R15, R0.reuse, R147 ;  /* 0x00000093000f7220 */ /* 0x040fe40000410000 */
[----:B------:R-:W5:Y:S01]  /*12bd0*/  LDSM.16.MT88.4 R144, [R206+0x1a000] ;  /* 0x01a00000ce90783b */ /* 0x000f620000004200 */
[C---:B------:R-:W-:Y:S02]  /*12be0*/  FMUL.FTZ R46, R0.reuse, R46 ;  /* 0x0000002e002e7220 */ /* 0x040fe40000410000 */
[C---:B------:R-:W-:Y:S02]  /*12bf0*/  FMUL.FTZ R47, R0.reuse, R47 ;  /* 0x0000002f002f7220 */ /* 0x040fe40000410000 */
[C---:B------:R-:W-:Y:S03]  /*12c00*/  HMMA.16816.F32.BF16 R12, R168.reuse, R20, R12 ;  /* 0x00000014a80c723c */ /* 0x040fe6000004180c */
[C---:B------:R-:W-:Y:S02]  /*12c10*/  FMUL.FTZ R50, R0.reuse, R50 ;  /* 0x0000003200327220 */ /* 0x040fe40000410000 */
[----:B------:R-:W-:Y:S02]  /*12c20*/  FMUL.FTZ R51, R0, R51 ;  /* 0x0000003300337220 */ /* 0x000fe40000410000 */
[C---:B------:R-:W-:Y:S01]  /*12c30*/  FMUL.FTZ R20, R3.reuse, R152 ;  /* 0x0000009803147220 */ /* 0x040fe20000410000 */
[C---:B------:R-:W-:Y:S04]  /*12c40*/  HMMA.16816.F32.BF16 R16, R168.reuse, R22, R16 ;  /* 0x00000016a810723c */ /* 0x040fe80000041810 */
[C---:B------:R-:W-:Y:S02]  /*12c50*/  FMUL.FTZ R21, R3.reuse, R153 ;  /* 0x0000009903157220 */ /* 0x040fe40000410000 */
[--C-:B-1----:R-:W-:Y:S02]  /*12c60*/  FFMA.FTZ R2, R176, c[0x0][0x23c], -R172.reuse ;  /* 0x00008f00b0027a23 */ /* 0x102fe400000108ac */
[C---:B------:R-:W-:Y:S02]  /*12c70*/  FMUL.FTZ R22, R0.reuse, R154 ;  /* 0x0000009a00167220 */ /* 0x040fe40000410000 */
[----:B------:R1:W-:Y:S02]  /*12c80*/  MUFU.EX2 R200, R2 ;  /* 0x0000000200c87308 */ /* 0x0003e40000000800 */
[C---:B------:R-:W-:Y:S02]  /*12c90*/  FMUL.FTZ R23, R0.reuse, R155 ;  /* 0x0000009b00177220 */ /* 0x040fe40000410000 */
[----:B------:R-:W-:Y:S01]  /*12ca0*/  LDSM.16.MT88.4 R152, [R207+0x18800] ;  /* 0x01880000cf98783b */ /* 0x000fe20000004200 */
[C---:B------:R-:W-:Y:S02]  /*12cb0*/  FMUL.FTZ R54, R0.reuse, R54 ;  /* 0x0000003600367220 */ /* 0x040fe40000410000 */
[C---:B------:R-:W-:Y:S02]  /*12cc0*/  FMUL.FTZ R55, R0.reuse, R55 ;  /* 0x0000003700377220 */ /* 0x040fe40000410000 */
[C---:B------:R-:W-:Y:S03]  /*12cd0*/  HMMA.16816.F32.BF16 R20, R168.reuse, R28, R20 ;  /* 0x0000001ca814723c */ /* 0x040fe60000041814 */
[C---:B------:R-:W-:Y:S02]  /*12ce0*/  FMUL.FTZ R58, R0.reuse, R58 ;  /* 0x0000003a003a7220 */ /* 0x040fe40000410000 */
[C---:B------:R-:W-:Y:S02]  /*12cf0*/  FMUL.FTZ R59, R0.reuse, R59 ;  /* 0x0000003b003b7220 */ /* 0x040fe40000410000 */
[C---:B------:R-:W-:Y:S01]  /*12d00*/  FMUL.FTZ R28, R3.reuse, R160 ;  /* 0x000000a0031c7220 */ /* 0x040fe20000410000 */
[C---:B------:R-:W-:Y:S04]  /*12d10*/  HMMA.16816.F32.BF16 R24, R168.reuse, R30, R24 ;  /* 0x0000001ea818723c */ /* 0x040fe80000041818 */
[----:B------:R-:W-:Y:S02]  /*12d20*/  FMUL.FTZ R29, R3, R161 ;  /* 0x000000a1031d7220 */ /* 0x000fe40000410000 */
[C---:B------:R-:W-:Y:S02]  /*12d30*/  FMUL.FTZ R62, R0.reuse, R62 ;  /* 0x0000003e003e7220 */ /* 0x040fe40000410000 */
[C---:B------:R-:W-:Y:S04]  /*12d40*/  FMUL.FTZ R30, R0.reuse, R162 ;  /* 0x000000a2001e7220 */ /* 0x040fe80000410000 */
[C---:B------:R-:W-:Y:S02]  /*12d50*/  FMUL.FTZ R31, R0.reuse, R163 ;  /* 0x000000a3001f7220 */ /* 0x040fe40000410000 */
[----:B------:R-:W-:Y:S01]  /*12d60*/  LDSM.16.MT88.4 R160, [R205+0x1c800] ;  /* 0x01c80000cda0783b */ /* 0x000fe20000004200 */
[--C-:B-1----:R-:W-:Y:S02]  /*12d70*/  FFMA.FTZ R2, R177, c[0x0][0x23c], -R172.reuse ;  /* 0x00008f00b1027a23 */ /* 0x102fe400000108ac */
[C---:B------:R-:W-:Y:S02]  /*12d80*/  FMUL.FTZ R63, R0.reuse, R63 ;  /* 0x0000003f003f7220 */ /* 0x040fe40000410000 */
[C---:B--2---:R-:W-:Y:S01]  /*12d90*/  HMMA.16816.F32.BF16 R28, R168.reuse, R136, R28 ;  /* 0x00000088a81c723c */ /* 0x044fe2000004181c */
[----:B------:R1:W-:Y:S02]  /*12da0*/  MUFU.EX2 R199, R2 ;  /* 0x0000000200c77308 */ /* 0x0003e40000000800 */
[C---:B------:R-:W-:Y:S02]  /*12db0*/  FMUL.FTZ R66, R0.reuse, R66 ;  /* 0x0000004200427220 */ /* 0x040fe40000410000 */
[C---:B------:R-:W-:Y:S02]  /*12dc0*/  FMUL.FTZ R67, R0.reuse, R67 ;  /* 0x0000004300437220 */ /* 0x040fe40000410000 */
[C---:B------:R-:W-:Y:S01]  /*12dd0*/  FMUL.FTZ R69, R3.reuse, R69 ;  /* 0x0000004503457220 */ /* 0x040fe20000410000 */
[C---:B------:R-:W-:Y:S01]  /*12de0*/  HMMA.16816.F32.BF16 R32, R168.reuse, R138, R32 ;  /* 0x0000008aa820723c */ /* 0x040fe20000041820 */
[----:B------:R-:W2:Y:S03]  /*12df0*/  LDSM.16.MT88.4 R136, [R208+0x1a000] ;  /* 0x01a00000d088783b */ /* 0x000ea60000004200 */
[C---:B------:R-:W-:Y:S02]  /*12e00*/  FMUL.FTZ R70, R0.reuse, R70 ;  /* 0x0000004600467220 */ /* 0x040fe40000410000 */
[----:B------:R-:W-:Y:S02]  /*12e10*/  FMUL.FTZ R71, R0, R71 ;  /* 0x0000004700477220 */ /* 0x000fe40000410000 */
[C---:B---3--:R-:W-:Y:S04]  /*12e20*/  HMMA.16816.F32.BF16 R36, R168.reuse, R140, R36 ;  /* 0x0000008ca824723c */ /* 0x048fe80000041824 */
[C---:B------:R-:W-:Y:S02]  /*12e30*/  FMUL.FTZ R72, R3.reuse, R72 ;  /* 0x0000004803487220 */ /* 0x040fe40000410000 */
[C---:B------:R-:W-:Y:S02]  /*12e40*/  FMUL.FTZ R73, R3.reuse, R73 ;  /* 0x0000004903497220 */ /* 0x040fe40000410000 */
[C---:B------:R-:W-:Y:S01]  /*12e50*/  HMMA.16816.F32.BF16 R40, R168.reuse, R142, R40 ;  /* 0x0000008ea828723c */ /* 0x040fe20000041828 */
[----:B------:R-:W3:Y:S03]  /*12e60*/  LDSM.16.MT88.4 R140, [R207+0x1a000] ;  /* 0x01a00000cf8c783b */ /* 0x000ee60000004200 */
[--C-:B-1----:R-:W-:Y:S02]  /*12e70*/  FFMA.FTZ R2, R178, c[0x0][0x23c], -R173.reuse ;  /* 0x00008f00b2027a23 */ /* 0x102fe400000108ad */
[C---:B------:R-:W-:Y:S02]  /*12e80*/  FMUL.FTZ R74, R0.reuse, R74 ;  /* 0x0000004a004a7220 */ /* 0x040fe40000410000 */
[C---:B-----5:R-:W-:Y:S01]  /*12e90*/  HMMA.16816.F32.BF16 R44, R168.reuse, R144, R44 ;  /* 0x00000090a82c723c */ /* 0x060fe2000004182c */
[----:B------:R1:W-:Y:S03]  /*12ea0*/  MUFU.EX2 R198, R2 ;  /* 0x0000000200c67308 */ /* 0x0003e60000000800 */
[C---:B------:R-:W-:Y:S02]  /*12eb0*/  FMUL.FTZ R75, R0.reuse, R75 ;  /* 0x0000004b004b7220 */ /* 0x040fe40000410000 */
[C---:B------:R-:W-:Y:S02]  /*12ec0*/  FMUL.FTZ R76, R3.reuse, R76 ;  /* 0x0000004c034c7220 */ /* 0x040fe40000410000 */
[C---:B------:R-:W-:Y:S01]  /*12ed0*/  HMMA.16816.F32.BF16 R48, R168.reuse, R146, R48 ;  /* 0x00000092a830723c */ /* 0x040fe20000041830 */
[----:B------:R-:W5:Y:S03]  /*12ee0*/  LDSM.16.MT88.4 R144, [R205+0x1c000] ;  /* 0x01c00000cd90783b */ /* 0x000f660000004200 */
[C---:B------:R-:W-:Y:S02]  /*12ef0*/  FMUL.FTZ R77, R3.reuse, R77 ;  /* 0x0000004d034d7220 */ /* 0x040fe40000410000 */
[C---:B------:R-:W-:Y:S02]  /*12f00*/  FMUL.FTZ R78, R0.reuse, R78 ;  /* 0x0000004e004e7220 */ /* 0x040fe40000410000 */
[C---:B------:R-:W-:Y:S01]  /*12f10*/  FMUL.FTZ R79, R0.reuse, R79 ;  /* 0x0000004f004f7220 */ /* 0x040fe20000410000 */
[C---:B--2---:R-:W-:Y:S03]  /*12f20*/  HMMA.16816.F32.BF16 R52, R168.reuse, R136, R52 ;  /* 0x00000088a834723c */ /* 0x044fe60000041834 */
[C---:B------:R-:W-:Y:S02]  /*12f30*/  FMUL.FTZ R80, R3.reuse, R80 ;  /* 0x0000005003507220 */ /* 0x040fe40000410000 */
[----:B------:R-:W-:Y:S02]  /*12f40*/  FMUL.FTZ R81, R3, R81 ;  /* 0x0000005103517220 */ /* 0x000fe40000410000 */
[C---:B------:R-:W-:Y:S01]  /*12f50*/  FMUL.FTZ R82, R0.reuse, R82 ;  /* 0x0000005200527220 */ /* 0x040fe20000410000 */
[C---:B------:R-:W-:Y:S01]  /*12f60*/  HMMA.16816.F32.BF16 R56, R168.reuse, R138, R56 ;  /* 0x0000008aa838723c */ /* 0x040fe20000041838 */
[----:B------:R-:W2:Y:S03]  /*12f70*/  LDSM.16.MT88.4 R136, [R206+0x1c000] ;  /* 0x01c00000ce88783b */ /* 0x000ea60000004200 */
[--C-:B-1----:R-:W-:Y:S02]  /*12f80*/  FFMA.FTZ R2, R179, c[0x0][0x23c], -R173.reuse ;  /* 0x00008f00b3027a23 */ /* 0x102fe400000108ad */
[C---:B------:R-:W-:Y:S02]  /*12f90*/  FMUL.FTZ R83, R0.reuse, R83 ;  /* 0x0000005300537220 */ /* 0x040fe40000410000 */
[C---:B---3--:R-:W-:Y:S01]  /*12fa0*/  HMMA.16816.F32.BF16 R60, R168.reuse, R140, R60 ;  /* 0x0000008ca83c723c */ /* 0x048fe2000004183c */
[----:B------:R-:W-:Y:S01]  /*12fb0*/  LDSM.16.MT88.4 R176, [R206+0x1b800] ;  /* 0x01b80000ceb0783b */ /* 0x000fe20000004200 */
[----:B------:R1:W3:Y:S02]  /*12fc0*/  MUFU.EX2 R197, R2 ;  /* 0x0000000200c57308 */ /* 0x0002e40000000800 */
[C---:B------:R-:W-:Y:S02]  /*12fd0*/  FMUL.FTZ R84, R3.reuse, R84 ;  /* 0x0000005403547220 */ /* 0x040fe40000410000 */
[C---:B------:R-:W-:Y:S02]  /*12fe0*/  FMUL.FTZ R85, R3.reuse, R85 ;  /* 0x0000005503557220 */ /* 0x040fe40000410000 */
[C---:B------:R-:W-:Y:S01]  /*12ff0*/  HMMA.16816.F32.BF16 R64, R168.reuse, R142, R64 ;  /* 0x0000008ea840723c */ /* 0x040fe20000041840 */
[----:B------:R-:W1:Y:S03]  /*13000*/  LDSM.16.MT88.4 R140, [R208+0x1c000] ;  /* 0x01c00000d08c783b */ /* 0x000e660000004200 */
[C---:B------:R-:W-:Y:S02]  /*13010*/  FMUL.FTZ R86, R0.reuse, R86 ;  /* 0x0000005600567220 */ /* 0x040fe40000410000 */
[C---:B------:R-:W-:Y:S02]  /*13020*/  FMUL.FTZ R87, R0.reuse, R87 ;  /* 0x0000005700577220 */ /* 0x040fe40000410000 */
[C---:B-----5:R-:W-:Y:S04]  /*13030*/  HMMA.16816.F32.BF16 R68, R168.reuse, R144, R68 ;  /* 0x00000090a844723c */ /* 0x060fe80000041844 */
        /* <DEDUP_REMOVED lines=9> */
[C---:B------:R-:W-:Y:S02]  /*130d0*/  FMUL.FTZ R94, R0.reuse, R94 ;  /* 0x0000005e005e7220 */ /* 0x040fe40000410000 */
[C---:B------:R-:W-:Y:S01]  /*130e0*/  FMUL.FTZ R95, R0.reuse, R95 ;  /* 0x0000005f005f7220 */ /* 0x040fe20000410000 */
[C---:B------:R-:W-:Y:S01]  /*130f0*/  HMMA.16816.F32.BF16 R80, R168.reuse, R138, R80 ;  /* 0x0000008aa850723c */ /* 0x040fe20000041850 */
[----:B------:R-:W2:Y:S03]  /*13100*/  LDSM.16.MT88.4 R136, [R205+0x1e000] ;  /* 0x01e00000cd88783b */ /* 0x000ea60000004200 */
[C---:B------:R-:W-:Y:S02]  /*13110*/  FMUL.FTZ R96, R3.reuse, R96 ;  /* 0x0000006003607220 */ /* 0x040fe40000410000 */
[C---:B------:R-:W-:Y:S02]  /*13120*/  FMUL.FTZ R97, R3.reuse, R97 ;  /* 0x0000006103617220 */ /* 0x040fe40000410000 */
[C---:B-1----:R-:W-:Y:S04]  /*13130*/  HMMA.16816.F32.BF16 R84, R168.reuse, R140, R84 ;  /* 0x0000008ca854723c */ /* 0x042fe80000041854 */
        /* <DEDUP_REMOVED lines=15> */
[----:B------:R-:W-:Y:S02]  /*13230*/  FMUL.FTZ R107, R0, R107 ;  /* 0x0000006b006b7220 */ /* 0x000fe40000410000 */
[--C-:B------:R-:W-:Y:S02]  /*13240*/  FFMA.FTZ R2, R180, c[0x0][0x23c], -R173.reuse ;  /* 0x00008f00b4027a23 */ /* 0x100fe400000108ad */
[C---:B------:R-:W-:Y:S02]  /*13250*/  FMUL.FTZ R108, R3.reuse, R108 ;  /* 0x0000006c036c7220 */ /* 0x040fe40000410000 */
[C---:B------:R-:W-:Y:S01]  /*13260*/  FMUL.FTZ R109, R3.reuse, R109 ;  /* 0x0000006d036d7220 */ /* 0x040fe20000410000 */
[C---:B------:R-:W-:Y:S01]  /*13270*/  HMMA.16816.F32.BF16 R104, R168.reuse, R138, R104 ;  /* 0x0000008aa868723c */ /* 0x040fe20000041868 */
[----:B------:R-:W2:Y:S01]  /*13280*/  LDSM.16.MT88.4 R136, [R207+0x1e000] ;  /* 0x01e00000cf88783b */ /* 0x000ea20000004200 */
[----:B------:R2:W-:Y:S01]  /*13290*/  MUFU.EX2 R196, R2 ;  /* 0x0000000200c47308 */ /* 0x0005e20000000800 */
[C---:B------:R-:W-:Y:S02]  /*132a0*/  FMUL.FTZ R110, R0.reuse, R110 ;  /* 0x0000006e006e7220 */ /* 0x040fe40000410000 */
[C---:B------:R-:W-:Y:S02]  /*132b0*/  FMUL.FTZ R111, R0.reuse, R111 ;  /* 0x0000006f006f7220 */ /* 0x040fe40000410000 */
[C---:B------:R-:W-:Y:S02]  /*132c0*/  FMUL.FTZ R112, R3.reuse, R112 ;  /* 0x0000007003707220 */ /* 0x040fe40000410000 */
[C---:B------:R-:W-:Y:S03]  /*132d0*/  FMUL.FTZ R113, R3.reuse, R113 ;  /* 0x0000007103717220 */ /* 0x040fe60000410000 */
        /* <DEDUP_REMOVED lines=8> */
[C---:B------:R-:W-:Y:S02]  /*13360*/  FMUL.FTZ R119, R0.reuse, R119 ;  /* 0x0000007700777220 */ /* 0x040fe40000410000 */
[C---:B------:R-:W-:Y:S02]  /*13370*/  FMUL.FTZ R120, R3.reuse, R120 ;  /* 0x0000007803787220 */ /* 0x040fe40000410000 */
[----:B------:R-:W-:Y:S03]  /*13380*/  FMUL.FTZ R121, R3, R121 ;  /* 0x0000007903797220 */ /* 0x000fe60000410000 */
[C---:B-----5:R-:W-:Y:S03]  /*13390*/  HMMA.16816.F32.BF16 R116, R168.reuse, R144, R116 ;  /* 0x00000090a874723c */ /* 0x060fe60000041874 */
[C---:B------:R-:W-:Y:S02]  /*133a0*/  FMUL.FTZ R122, R0.reuse, R122 ;  /* 0x0000007a007a7220 */ /* 0x040fe40000410000 */
[C---:B------:R-:W-:Y:S02]  /*133b0*/  FMUL.FTZ R123, R0.reuse, R123 ;  /* 0x0000007b007b7220 */ /* 0x040fe40000410000 */
[--C-:B--2---:R-:W-:Y:S02]  /*133c0*/  FFMA.FTZ R2, R181, c[0x0][0x23c], -R173.reuse ;  /* 0x00008f00b5027a23 */ /* 0x104fe400000108ad */
[C---:B------:R-:W-:Y:S02]  /*133d0*/  FMUL.FTZ R124, R3.reuse, R124 ;  /* 0x0000007c037c7220 */ /* 0x040fe40000410000 */
[----:B------:R2:W5:Y:S01]  /*133e0*/  MUFU.EX2 R195, R2 ;  /* 0x0000000200c37308 */ /* 0x0005620000000800 */
[C---:B------:R-:W-:Y:S01]  /*133f0*/  HMMA.16816.F32.BF16 R120, R168.reuse, R146, R120 ;  /* 0x00000092a878723c */ /* 0x040fe20000041878 */
[----:B------:R-:W1:Y:S02]  /*13400*/  LDSM.16.MT88.4 R144, [R208+0x18800] ;  /* 0x01880000d090783b */ /* 0x000e640000004200 */
[C---:B------:R-:W-:Y:S02]  /*13410*/  FMUL.FTZ R125, R3.reuse, R125 ;  /* 0x0000007d037d7220 */ /* 0x040fe40000410000 */
[C---:B------:R-:W-:Y:S02]  /*13420*/  FMUL.FTZ R126, R0.reuse, R126 ;  /* 0x0000007e007e7220 */ /* 0x040fe40000410000 */
[C---:B------:R-:W-:Y:S02]  /*13430*/  FMUL.FTZ R127, R0.reuse, R127 ;  /* 0x0000007f007f7220 */ /* 0x040fe40000410000 */
[C---:B------:R-:W-:Y:S03]  /*13440*/  FMUL.FTZ R128, R3.reuse, R128 ;  /* 0x0000008003807220 */ /* 0x040fe60000410000 */
[----:B------:R-:W-:Y:S02]  /*13450*/  FMUL.FTZ R129, R3, R129 ;  /* 0x0000008103817220 */ /* 0x000fe40000410000 */
[C---:B------:R-:W-:Y:S03]  /*13460*/  HMMA.16816.F32.BF16 R124, R168.reuse, R136, R124 ;  /* 0x00000088a87c723c */ /* 0x040fe6000004187c */
[C---:B------:R-:W-:Y:S02]  /*13470*/  FMUL.FTZ R130, R0.reuse, R130 ;  /* 0x0000008200827220 */ /* 0x040fe40000410000 */
[----:B------:R-:W-:Y:S02]  /*13480*/  FMUL.FTZ R131, R0, R131 ;  /* 0x0000008300837220 */ /* 0x000fe40000410000 */
[----:B----4-:R-:W-:Y:S02]  /*13490*/  F2FP.BF16.PACK_AB R136, R201, R202 ;  /* 0x000000cac988723e */ /* 0x010fe400000010ff */
[----:B---3--:R-:W-:Y:S03]  /*134a0*/  F2FP.BF16.PACK_AB R137, R197, R198 ;  /* 0x000000c6c589723e */ /* 0x008fe600000010ff */
[----:B------:R-:W-:Y:S03]  /*134b0*/  HMMA.16816.F32.BF16 R128, R168, R138, R128 ;  /* 0x0000008aa880723c */ /* 0x000fe60000041880 */
[--C-:B--2---:R-:W-:Y:S04]  /*134c0*/  FFMA.FTZ R2, R182, c[0x0][0x23c], -R172.reuse ;  /* 0x00008f00b6027a23 */ /* 0x104fe800000108ac */
[----:B------:R-:W-:Y:S01]  /*134d0*/  F2FP.BF16.PACK_AB R138, R199, R200 ;  /* 0x000000c8c78a723e */ /* 0x000fe200000010ff */
[----:B------:R2:W-:Y:S01]  /*134e0*/  MUFU.EX2 R194, R2 ;  /* 0x0000000200c27308 */ /* 0x0005e20000000800 */
[----:B-----5:R-:W-:Y:S07]  /*134f0*/  F2FP.BF16.PACK_AB R139, R195, R196 ;  /* 0x000000c4c38b723e */ /* 0x020fee00000010ff */
[C---:B-1----:R-:W-:Y:S08]  /*13500*/  HMMA.16816.F32.BF16 R4, R136.reuse, R140, R4 ;  /* 0x0000008c8804723c */ /* 0x042ff00000041804 */
[C---:B------:R-:W-:Y:S01]  /*13510*/  HMMA.16816.F32.BF16 R8, R136.reuse, R142, R8 ;  /* 0x0000008e8808723c */ /* 0x040fe20000041808 */
[----:B------:R-:W1:Y:S07]  /*13520*/  LDSM.16.MT88.4 R140, [R206+0x1a800] ;  /* 0x01a80000ce8c783b */ /* 0x000e6e0000004200 */
[C---:B------:R-:W-:Y:S04]  /*13530*/  HMMA.16816.F32.BF16 R12, R136.reuse, R148, R12 ;  /* 0x00000094880c723c */ /* 0x040fe8000004180c */
[--C-:B--2---:R-:W-:Y:S04]  /*13540*/  FFMA.FTZ R2, R185, c[0x0][0x23c], -R172.reuse ;  /* 0x00008f00b9027a23 */ /* 0x104fe800000108ac */
[C---:B------:R-:W-:Y:S01]  /*13550*/  HMMA.16816.F32.BF16 R16, R136.reuse, R150, R16 ;  /* 0x000000968810723c */ /* 0x040fe20000041810 */
[----:B------:R-:W-:Y:S01]  /*13560*/  LDSM.16.MT88.4 R148, [R207+0x1a800] ;  /* 0x01a80000cf94783b */ /* 0x000fe20000004200 */
[----:B------:R2:W3:Y:S06]  /*13570*/  MUFU.EX2 R193, R2 ;  /* 0x0000000200c17308 */ /* 0x0004ec0000000800 */
[C---:B------:R-:W-:Y:S08]  /*13580*/  HMMA.16816.F32.BF16 R20, R136.reuse, R144, R20 ;  /* 0x000000908814723c */ /* 0x040ff00000041814 */
[C---:B------:R-:W-:Y:S01]  /*13590*/  HMMA.16816.F32.BF16 R24, R136.reuse, R146, R24 ;  /* 0x000000928818723c */ /* 0x040fe20000041818 */
[----:B------:R-:W4:Y:S07]  /*135a0*/  LDSM.16.MT88.4 R144, [R208+0x1a800] ;  /* 0x01a80000d090783b */ /* 0x000f2e0000004200 */
[C---:B------:R-:W-:Y:S04]  /*135b0*/  HMMA.16816.F32.BF16 R28, R136.reuse, R152, R28 ;  /* 0x00000098881c723c */ /* 0x040fe8000004181c */
[--C-:B--2---:R-:W-:Y:S04]  /*135c0*/  FFMA.FTZ R2, R183, c[0x0][0x23c], -R172.reuse ;  /* 0x00008f00b7027a23 */ /* 0x104fe800000108ac */
[C---:B------:R-:W-:Y:S01]  /*135d0*/  HMMA.16816.F32.BF16 R32, R136.reuse, R154, R32 ;  /* 0x0000009a8820723c */ /* 0x040fe20000041820 */
[----:B------:R-:W2:Y:S01]  /*135e0*/  LDSM.16.MT88.4 R152, [R208+0x1c800] ;  /* 0x01c80000d098783b */ /* 0x000ea20000004200 */
[----:B------:R5:W-:Y:S06]  /*135f0*/  MUFU.EX2 R192, R2 ;  /* 0x0000000200c07308 */ /* 0x000bec0000000800 */
[C---:B------:R-:W-:Y:S08]  /*13600*/  HMMA.16816.F32.BF16 R36, R136.reuse, R156, R36 ;  /* 0x0000009c8824723c */ /* 0x040ff00000041824 */
[C---:B------:R-:W-:Y:S01]  /*13610*/  HMMA.16816.F32.BF16 R40, R136.reuse, R158, R40 ;  /* 0x0000009e8828723c */ /* 0x040fe20000041828 */
[----:B------:R-:W-:Y:S07]  /*13620*/  LDSM.16.MT88.4 R156, [R206+0x19000] ;  /* 0x01900000ce9c783b */ /* 0x000fee0000004200 */
[C---:B-1----:R-:W-:Y:S04]  /*13630*/  HMMA.16816.F32.BF16 R44, R136.reuse, R140, R44 ;  /* 0x0000008c882c723c */ /* 0x042fe8000004182c */
[--C-:B-----5:R-:W-:Y:S04]  /*13640*/  FFMA.FTZ R2, R184, c[0x0][0x23c], -R172.reuse ;  /* 0x00008f00b8027a23 */ /* 0x120fe800000108ac */
[C---:B------:R-:W-:Y:S01]  /*13650*/  HMMA.16816.F32.BF16 R48, R136.reuse, R142, R48 ;  /* 0x0000008e8830723c */ /* 0x040fe20000041830 */
[----:B------:R-:W1:Y:S01]  /*13660*/  LDSM.16.MT88.4 R140, [R207+0x1c800] ;  /* 0x01c80000cf8c783b */ /* 0x000e620000004200 */
[----:B------:R5:W1:Y:S06]  /*13670*/  MUFU.EX2 R191, R2 ;  /* 0x0000000200bf7308 */ /* 0x000a6c0000000800 */
[C---:B----4-:R-:W-:Y:S08]  /*13680*/  HMMA.16816.F32.BF16 R52, R136.reuse, R144, R52 ;  /* 0x000000908834723c */ /* 0x050ff00000041834 */
[C---:B------:R-:W-:Y:S01]  /*13690*/  HMMA.16816.F32.BF16 R56, R136.reuse, R146, R56 ;  /* 0x000000928838723c */ /* 0x040fe20000041838 */
[----:B------:R-:W4:Y:S07]  /*136a0*/  LDSM.16.MT88.4 R144, [R205+0x1e800] ;  /* 0x01e80000cd90783b */ /* 0x000f2e0000004200 */
[C---:B------:R-:W-:Y:S04]  /*136b0*/  HMMA.16816.F32.BF16 R60, R136.reuse, R148, R60 ;  /* 0x00000094883c723c */ /* 0x040fe8000004183c */
[--C-:B-----5:R-:W-:Y:S04]  /*136c0*/  FFMA.FTZ R2, R188, c[0x0][0x23c], -R173.reuse ;  /* 0x00008f00bc027a23 */ /* 0x120fe800000108ad */
[C---:B------:R-:W-:Y:S01]  /*136d0*/  HMMA.16816.F32.BF16 R64, R136.reuse, R150, R64 ;  /* 0x000000968840723c */ /* 0x040fe20000041840 */
[----:B------:R-:W5:Y:S01]  /*136e0*/  LDSM.16.MT88.4 R148, [R206+0x1e800] ;  /* 0x01e80000ce94783b */ /* 0x000f620000004200 */
[----:B------:R1:W-:Y:S06]  /*136f0*/  MUFU.EX2 R190, R2 ;  /* 0x0000000200be7308 */ /* 0x0003ec0000000800 */
[C---:B------:R-:W-:Y:S08]  /*13700*/  HMMA.16816.F32.BF16 R68, R136.reuse, R160, R68 ;  /* 0x000000a08844723c */ /* 0x040ff00000041844 */
[C---:B------:R-:W-:Y:S01]  /*13710*/  HMMA.16816.F32.BF16 R72, R136.reuse, R162, R72 ;  /* 0x000000a28848723c */ /* 0x040fe20000041848 */
[----:B------:R-:W-:Y:S07]  /*13720*/  LDSM.16.MT88.4 R160, [R207+0x19000] ;  /* 0x01900000cfa0783b */ /* 0x000fee0000004200 */
[C---:B------:R-:W-:Y:S04]  /*13730*/  HMMA.16816.F32.BF16 R76, R136.reuse, R164, R76 ;  /* 0x000000a4884c723c */ /* 0x040fe8000004184c */
[--C-:B-1----:R-:W-:Y:S04]  /*13740*/  FFMA.FTZ R2, R189, c[0x0][0x23c], -R173.reuse ;  /* 0x00008f00bd027a23 */ /* 0x102fe800000108ad */
[C---:B------:R-:W-:Y:S01]  /*13750*/  HMMA.16816.F32.BF16 R80, R136.reuse, R166, R80 ;  /* 0x000000a68850723c */ /* 0x040fe20000041850 */
[----:B------:R-:W-:Y:S01]  /*13760*/  LDSM.16.MT88.4 R164, [R206+0x1d000] ;  /* 0x01d00000cea4783b */ /* 0x000fe20000004200 */
[----:B------:R1:W1:Y:S06]  /*13770*/  MUFU.EX2 R189, R2 ;  /* 0x0000000200bd7308 */ /* 0x00026c0000000800 */
[C---:B--2---:R-:W-:Y:S08]  /*13780*/  HMMA.16816.F32.BF16 R84, R136.reuse, R152, R84 ;  /* 0x000000988854723c */ /* 0x044ff00000041854 */
[C---:B------:R-:W-:Y:S01]  /*13790*/  HMMA.16816.F32.BF16 R88, R136.reuse, R154, R88 ;  /* 0x0000009a8858723c */ /* 0x040fe20000041858 */
[----:B------:R-:W2:Y:S07]  /*137a0*/  LDSM.16.MT88.4 R152, [R208+0x1e800] ;  /* 0x01e80000d098783b */ /* 0x000eae0000004200 */
[C---:B------:R-:W-:Y:S04]  /*137b0*/  HMMA.16816.F32.BF16 R92, R136.reuse, R140, R92 ;  /* 0x0000008c885c723c */ /* 0x040fe8000004185c */
[--C-:B-1----:R-:W-:Y:S04]  /*137c0*/  FFMA.FTZ R2, R186, c[0x0][0x23c], -R173.reuse ;  /* 0x00008f00ba027a23 */ /* 0x102fe800000108ad */
[C---:B------:R-:W-:Y:S01]  /*137d0*/  HMMA.16816.F32.BF16 R96, R136.reuse, R142, R96 ;  /* 0x0000008e8860723c */ /* 0x040fe20000041860 */
[----:B------:R-:W1:Y:S01]  /*137e0*/  LDSM.16.MT88.4 R140, [R207+0x1e800] ;  /* 0x01e80000cf8c783b */ /* 0x000e620000004200 */
[----:B------:R2:W-:Y:S06]  /*137f0*/  MUFU.EX2 R188, R2 ;  /* 0x0000000200bc7308 */ /* 0x0005ec0000000800 */
[C---:B----4-:R-:W-:Y:S08]  /*13800*/  HMMA.16816.F32.BF16 R100, R136.reuse, R144, R100 ;  /* 0x000000908864723c */ /* 0x050ff00000041864 */
[C---:B------:R-:W-:Y:S01]  /*13810*/  HMMA.16816.F32.BF16 R104, R136.reuse, R146, R104 ;  /* 0x000000928868723c */ /* 0x040fe20000041868 */
[----:B------:R-:W4:Y:S07]  /*13820*/  LDSM.16.MT88.4 R144, [R205+0x19000] ;  /* 0x01900000cd90783b */ /* 0x000f2e0000004200 */
[C---:B-----5:R-:W-:Y:S04]  /*13830*/  HMMA.16816.F32.BF16 R108, R136.reuse, R148, R108 ;  /* 0x00000094886c723c */ /* 0x060fe8000004186c */
[--C-:B--2---:R-:W-:Y:S04]  /*13840*/  FFMA.FTZ R2, R187, c[0x0][0x23c], -R173.reuse ;  /* 0x00008f00bb027a23 */ /* 0x104fe800000108ad */
[C---:B------:R-:W-:Y:S01]  /*13850*/  HMMA.16816.F32.BF16 R112, R136.reuse, R150, R112 ;  /* 0x000000968870723c */ /* 0x040fe20000041870 */
[----:B------:R-:W2:Y:S01]  /*13860*/  LDSM.16.MT88.4 R148, [R208+0x19000] ;  /* 0x01900000d094783b */ /* 0x000ea20000004200 */
[----:B------:R5:W2:Y:S06]  /*13870*/  MUFU.EX2 R187, R2 ;  /* 0x0000000200bb7308 */ /* 0x000aac0000000800 */
[C---:B------:R-:W-:Y:S08]  /*13880*/  HMMA.16816.F32.BF16 R116, R136.reuse, R152, R116 ;  /* 0x000000988874723c */ /* 0x040ff00000041874 */
[C---:B------:R-:W-:Y:S01]  /*13890*/  HMMA.16816.F32.BF16 R120, R136.reuse, R154, R120 ;  /* 0x0000009a8878723c */ /* 0x040fe20000041878 */
[----:B------:R-:W-:Y:S07]  /*138a0*/  LDSM.16.MT88.4 R152, [R208+0x1b000] ;  /* 0x01b00000d098783b */ /* 0x000fee0000004200 */
[C---:B-1----:R-:W-:Y:S04]  /*138b0*/  HMMA.16816.F32.BF16 R124, R136.reuse, R140, R124 ;  /* 0x0000008c887c723c */ /* 0x042fe8000004187c */
[--C-:B-----5:R-:W-:Y:S02]  /*138c0*/  FFMA.FTZ R2, R203, c[0x0][0x23c], -R172.reuse ;  /* 0x00008f00cb027a23 */ /* 0x120fe400000108ac */
[----:B------:R-:W5:Y:S02]  /*138d0*/  LDL.LU R203, [R1+0x18] ;  /* 0x0000180001cb7983 */ /* 0x000f640000300800 */
[----:B------:R-:W-:Y:S01]  /*138e0*/  HMMA.16816.F32.BF16 R128, R136, R142, R128 ;  /* 0x0000008e8880723c */ /* 0x000fe20000041880 */
[----:B------:R1:W-:Y:S01]  /*138f0*/  MUFU.EX2 R186, R2 ;  /* 0x0000000200ba7308 */ /* 0x0003e20000000800 */
[----:B------:R-:W1:Y:S05]  /*13900*/  LDSM.16.MT88.4 R140, [R205+0x1b000] ;  /* 0x01b00000cd8c783b */ /* 0x000e6a0000004200 */
[----:B---3--:R-:W-:Y:S02]  /*13910*/  F2FP.BF16.PACK_AB R136, R193, R194 ;  /* 0x000000c2c188723e */ /* 0x008fe400000010ff */
[----:B------:R-:W-:Y:S03]  /*13920*/  F2FP.BF16.PACK_AB R138, R191, R192 ;  /* 0x000000c0bf8a723e */ /* 0x000fe600000010ff */
[----:B------:R-:W-:Y:S02]  /*13930*/  F2FP.BF16.PACK_AB R137, R189, R190 ;  /* 0x000000bebd89723e */ /* 0x000fe400000010ff */
[----:B--2---:R-:W-:Y:S07]  /*13940*/  F2FP.BF16.PACK_AB R139, R187, R188 ;  /* 0x000000bcbb8b723e */ /* 0x004fee00000010ff */
[C---:B----4-:R-:W-:Y:S03]  /*13950*/  HMMA.16816.F32.BF16 R4, R136.reuse, R144, R4 ;  /* 0x000000908804723c */ /* 0x050fe60000041804 */
[--C-:B-1----:R-:W-:Y:S02]  /*13960*/  FFMA.FTZ R2, R236, c[0x0][0x23c], -R172.reuse ;  /* 0x00008f00ec027a23 */ /* 0x102fe400000108ac */
[----:B------:R-:W2:Y:S03]  /*13970*/  LDL.LU R236, [R1+0x14] ;  /* 0x0000140001ec7983 */ /* 0x000ea60000300800 */
[C---:B------:R-:W-:Y:S01]  /*13980*/  HMMA.16816.F32.BF16 R8, R136.reuse, R146, R8 ;  /* 0x000000928808723c */ /* 0x040fe20000041808 */
[----:B------:R1:W3:Y:S01]  /*13990*/  MUFU.EX2 R185, R2 ;  /* 0x0000000200b97308 */ /* 0x0002e20000000800 */
[----:B------:R-:W4:Y:S06]  /*139a0*/  LDSM.16.MT88.4 R144, [R206+0x1b000] ;  /* 0x01b00000ce90783b */ /* 0x000f2c0000004200 */
[C---:B------:R-:W-:Y:S08]  /*139b0*/  HMMA.16816.F32.BF16 R12, R136.reuse, R156, R12 ;  /* 0x0000009c880c723c */ /* 0x040ff0000004180c */
[C---:B------:R-:W-:Y:S01]  /*139c0*/  HMMA.16816.F32.BF16 R16, R136.reuse, R158, R16 ;  /* 0x0000009e8810723c */ /* 0x040fe20000041810 */
[----:B------:R-:W4:Y:S07]  /*139d0*/  LDSM.16.MT88.4 R156, [R207+0x1b000] ;  /* 0x01b00000cf9c783b */ /* 0x000f2e0000004200 */
[C---:B------:R-:W-:Y:S04]  /*139e0*/  HMMA.16816.F32.BF16 R20, R136.reuse, R148, R20 ;  /* 0x000000948814723c */ /* 0x040fe80000041814 */
[--C-:B-1----:R-:W-:Y:S01]  /*139f0*/  FFMA.FTZ R2, R238, c[0x0][0x23c], -R172.reuse ;  /* 0x00008f00ee027a23 */ /* 0x102fe200000108ac */
[----:B---3--:R-:W-:Y:S01]  /*13a00*/  F2FP.BF16.PACK_AB R168, R185, R186 ;  /* 0x000000bab9a8723e */ /* 0x008fe200000010ff */
[----:B------:R-:W-:Y:S02]  /*13a10*/  FFMA.FTZ R172, R239, c[0x0][0x23c], -R172 ;  /* 0x00008f00efac7a23 */ /* 0x000fe400000108ac */
[C---:B------:R-:W-:Y:S01]  /*13a20*/  HMMA.16816.F32.BF16 R24, R136.reuse, R150, R24 ;  /* 0x000000968818723c */ /* 0x040fe20000041818 */
[----:B------:R-:W1:Y:S01]  /*13a30*/  LDSM.16.MT88.4 R148, [R205+0x1d000] ;  /* 0x01d00000cd94783b */ /* 0x000e620000004200 */
[----:B------:R-:W-:Y:S06]  /*13a40*/  MUFU.EX2 R183, R172 ;  /* 0x000000ac00b77308 */ /* 0x000fec0000000800 */
[C---:B------:R-:W-:Y:S04]  /*13a50*/  HMMA.16816.F32.BF16 R28, R136.reuse, R160, R28 ;  /* 0x000000a0881c723c */ /* 0x040fe8000004181c */
[----:B------:R3:W3:Y:S04]  /*13a60*/  MUFU.EX2 R184, R2 ;  /* 0x0000000200b87308 */ /* 0x0006e80000000800 */
[C---:B------:R-:W-:Y:S01]  /*13a70*/  HMMA.16816.F32.BF16 R32, R136.reuse, R162, R32 ;  /* 0x000000a28820723c */ /* 0x040fe20000041820 */
[----:B------:R-:W1:Y:S07]  /*13a80*/  LDSM.16.MT88.4 R160, [R208+0x1d000] ;  /* 0x01d00000d0a0783b */ /* 0x000e6e0000004200 */
[C---:B------:R-:W-:Y:S08]  /*13a90*/  HMMA.16816.F32.BF16 R36, R136.reuse, R140, R36 ;  /* 0x0000008c8824723c */ /* 0x040ff00000041824 */
[C---:B------:R-:W-:Y:S01]  /*13aa0*/  HMMA.16816.F32.BF16 R40, R136.reuse, R142, R40 ;  /* 0x0000008e8828723c */ /* 0x040fe20000041828 */
[----:B------:R-:W1:Y:S03]  /*13ab0*/  LDSM.16.MT88.4 R140, [R207+0x1d000] ;  /* 0x01d00000cf8c783b */ /* 0x000e660000004200 */
[--C-:B---3--:R-:W-:Y:S01]  /*13ac0*/  FFMA.FTZ R2, R237, c[0x0][0x23c], -R173.reuse ;  /* 0x00008f00ed027a23 */ /* 0x108fe200000108ad */
[----:B------:R-:W-:Y:S03]  /*13ad0*/  F2FP.BF16.PACK_AB R170, R183, R184 ;  /* 0x000000b8b7aa723e */ /* 0x000fe600000010ff */
[C---:B----4-:R-:W-:Y:S01]  /*13ae0*/  HMMA.16816.F32.BF16 R44, R136.reuse, R144, R44 ;  /* 0x00000090882c723c */ /* 0x050fe2000004182c */
[----:B------:R3:W-:Y:S07]  /*13af0*/  MUFU.EX2 R182, R2 ;  /* 0x0000000200b67308 */ /* 0x0007ee0000000800 */
[C---:B------:R-:W-:Y:S01]  /*13b00*/  HMMA.16816.F32.BF16 R48, R136.reuse, R146, R48 ;  /* 0x000000928830723c */ /* 0x040fe20000041830 */
[----:B------:R-:W4:Y:S07]  /*13b10*/  LDSM.16.MT88.4 R144, [R205+0x1f000] ;  /* 0x01f00000cd90783b */ /* 0x000f2e0000004200 */
[C---:B------:R-:W-:Y:S08]  /*13b20*/  HMMA.16816.F32.BF16 R52, R136.reuse, R152, R52 ;  /* 0x000000988834723c */ /* 0x040ff00000041834 */
[C---:B------:R-:W-:Y:S01]  /*13b30*/  HMMA.16816.F32.BF16 R56, R136.reuse, R154, R56 ;  /* 0x0000009a8838723c */ /* 0x040fe20000041838 */
[----:B------:R-:W-:Y:S03]  /*13b40*/  LDSM.16.MT88.4 R152, [R208+0x1f000] ;  /* 0x01f00000d098783b */ /* 0x000fe60000004200 */
[--C-:B---3--:R-:W-:Y:S04]  /*13b50*/  FFMA.FTZ R2, R240, c[0x0][0x23c], -R173.reuse ;  /* 0x00008f00f0027a23 */ /* 0x108fe800000108ad */
[C---:B------:R-:W-:Y:S01]  /*13b60*/  HMMA.16816.F32.BF16 R60, R136.reuse, R156, R60 ;  /* 0x0000009c883c723c */ /* 0x040fe2000004183c */
[----:B------:R3:W3:Y:S07]  /*13b70*/  MUFU.EX2 R181, R2 ;  /* 0x0000000200b57308 */ /* 0x0006ee0000000800 */
[C---:B------:R-:W-:Y:S01]  /*13b80*/  HMMA.16816.F32.BF16 R64, R136.reuse, R158, R64 ;  /* 0x0000009e8840723c */ /* 0x040fe20000041840 */
[----:B------:R-:W-:Y:S07]  /*13b90*/  LDSM.16.MT88.4 R156, [R206+0x19800] ;  /* 0x01980000ce9c783b */ /* 0x000fee0000004200 */
[C---:B-1----:R-:W-:Y:S08]  /*13ba0*/  HMMA.16816.F32.BF16 R68, R136.reuse, R148, R68 ;  /* 0x000000948844723c */ /* 0x042ff00000041844 */
[C---:B------:R-:W-:Y:S01]  /*13bb0*/  HMMA.16816.F32.BF16 R72, R136.reuse, R150, R72 ;  /* 0x000000968848723c */ /* 0x040fe20000041848 */
[----:B------:R-:W1:Y:S03]  /*13bc0*/  LDSM.16.MT88.4 R148, [R206+0x1f000] ;  /* 0x01f00000ce94783b */ /* 0x000e660000004200 */
[--C-:B---3--:R-:W-:Y:S01]  /*13bd0*/  FFMA.FTZ R2, R241, c[0x0][0x23c], -R173.reuse ;  /* 0x00008f00f1027a23 */ /* 0x108fe200000108ad */
[----:B------:R-:W-:Y:S01]  /*13be0*/  F2FP.BF16.PACK_AB R169, R181, R182 ;  /* 0x000000b6b5a9723e */ /* 0x000fe200000010ff */
[----:B------:R-:W-:Y:S02]  /*13bf0*/  FFMA.FTZ R173, R135, c[0x0][0x23c], -R173 ;  /* 0x00008f0087ad7a23 */ /* 0x000fe400000108ad */
[C---:B------:R-:W-:Y:S01]  /*13c00*/  HMMA.16816.F32.BF16 R76, R136.reuse, R164, R76 ;  /* 0x000000a4884c723c */ /* 0x040fe2000004184c */
[----:B------:R-:W-:Y:S07]  /*13c10*/  MUFU.EX2 R180, R2 ;  /* 0x0000000200b47308 */ /* 0x000fee0000000800 */
[C---:B------:R-:W-:Y:S01]  /*13c20*/  HMMA.16816.F32.BF16 R80, R136.reuse, R166, R80 ;  /* 0x000000a68850723c */ /* 0x040fe20000041850 */
[----:B------:R-:W-:Y:S02]  /*13c30*/  LDSM.16.MT88.4 R164, [R207+0x19800] ;  /* 0x01980000cfa4783b */ /* 0x000fe40000004200 */
[----:B------:R3:W1:Y:S05]  /*13c40*/  MUFU.EX2 R134, R173 ;  /* 0x000000ad00867308 */ /* 0x00066a0000000800 */
[C---:B------:R-:W-:Y:S08]  /*13c50*/  HMMA.16816.F32.BF16 R84, R136.reuse, R160, R84 ;  /* 0x000000a08854723c */ /* 0x040ff00000041854 */
[C---:B------:R-:W-:Y:S01]  /*13c60*/  HMMA.16816.F32.BF16 R88, R136.reuse, R162, R88 ;  /* 0x000000a28858723c */ /* 0x040fe20000041858 */
[----:B------:R-:W-:Y:S07]  /*13c70*/  LDSM.16.MT88.4 R160, [R208+0x19800] ;  /* 0x01980000d0a0783b */ /* 0x000fee0000004200 */
[C---:B------:R-:W-:Y:S01]  /*13c80*/  HMMA.16816.F32.BF16 R92, R136.reuse, R140, R92 ;  /* 0x0000008c885c723c */ /* 0x040fe2000004185c */
[----:B---3--:R-:W-:Y:S03]  /*13c90*/  LDSM.16.MT88.4 R172, [R205+0x1b800] ;  /* 0x01b80000cdac783b */ /* 0x008fe60000004200 */
[----:B-1----:R-:W-:Y:S04]  /*13ca0*/  F2FP.BF16.PACK_AB R171, R134, R180 ;  /* 0x000000b486ab723e */ /* 0x002fe800000010ff */
[C---:B------:R-:W-:Y:S01]  /*13cb0*/  HMMA.16816.F32.BF16 R96, R136.reuse, R142, R96 ;  /* 0x0000008e8860723c */ /* 0x040fe20000041860 */
[----:B------:R-:W1:Y:S07]  /*13cc0*/  LDSM.16.MT88.4 R140, [R207+0x1f000] ;  /* 0x01f00000cf8c783b */ /* 0x000e6e0000004200 */
[C---:B----4-:R-:W-:Y:S08]  /*13cd0*/  HMMA.16816.F32.BF16 R100, R136.reuse, R144, R100 ;  /* 0x000000908864723c */ /* 0x050ff00000041864 */
[C---:B------:R-:W-:Y:S01]  /*13ce0*/  HMMA.16816.F32.BF16 R104, R136.reuse, R146, R104 ;  /* 0x000000928868723c */ /* 0x040fe20000041868 */
[----:B------:R-:W3:Y:S07]  /*13cf0*/  LDSM.16.MT88.4 R144, [R205+0x19800] ;  /* 0x01980000cd90783b */ /* 0x000eee0000004200 */
[C---:B------:R-:W-:Y:S08]  /*13d00*/  HMMA.16816.F32.BF16 R108, R136.reuse, R148, R108 ;  /* 0x00000094886c723c */ /* 0x040ff0000004186c */
[C---:B------:R-:W-:Y:S08]  /*13d10*/  HMMA.16816.F32.BF16 R112, R136.reuse, R150, R112 ;  /* 0x000000968870723c */ /* 0x040ff00000041870 */
[C---:B------:R-:W-:Y:S08]  /*13d20*/  HMMA.16816.F32.BF16 R116, R136.reuse, R152, R116 ;  /* 0x000000988874723c */ /* 0x040ff00000041874 */
[C---:B------:R-:W-:Y:S08]  /*13d30*/  HMMA.16816.F32.BF16 R120, R136.reuse, R154, R120 ;  /* 0x0000009a8878723c */ /* 0x040ff00000041878 */
[C---:B-1----:R-:W-:Y:S08]  /*13d40*/  HMMA.16816.F32.BF16 R124, R136.reuse, R140, R124 ;  /* 0x0000008c887c723c */ /* 0x042ff0000004187c */
[----:B------:R-:W-:Y:S08]  /*13d50*/  HMMA.16816.F32.BF16 R128, R136, R142, R128 ;  /* 0x0000008e8880723c */ /* 0x000ff00000041880 */
[C---:B---3--:R-:W-:Y:S01]  /*13d60*/  HMMA.16816.F32.BF16 R136, R168.reuse, R144, R4 ;  /* 0x00000090a888723c */ /* 0x048fe20000041804 */
[----:B------:R-:W1:Y:S07]  /*13d70*/  LDSM.16.MT88.4 R4, [R208+0x1b800] ;  /* 0x01b80000d004783b */ /* 0x000e6e0000004200 */
[C---:B------:R-:W-:Y:S01]  /*13d80*/  HMMA.16816.F32.BF16 R140, R168.reuse, R146, R8 ;  /* 0x00000092a88c723c */ /* 0x040fe20000041808 */
[----:B------:R-:W3:Y:S07]  /*13d90*/  LDSM.16.MT88.4 R8, [R207+0x1b800] ;  /* 0x01b80000cf08783b */ /* 0x000eee0000004200 */
[C---:B------:R-:W-:Y:S01]  /*13da0*/  HMMA.16816.F32.BF16 R144, R168.reuse, R156, R12 ;  /* 0x0000009ca890723c */ /* 0x040fe2000004180c */
[----:B------:R-:W4:Y:S03]  /*13db0*/  LDSM.16.MT88.4 R12, [R205+0x1d800] ;  /* 0x01d80000cd0c783b */ /* 0x000f260000004200 */
[----:B-----5:R-:W-:Y:S04]  /*13dc0*/  FFMA.FTZ R0, R0, R203, R245 ;  /* 0x000000cb00007223 */ /* 0x020fe800000100f5 */
[C---:B------:R-:W-:Y:S01]  /*13dd0*/  HMMA.16816.F32.BF16 R148, R168.reuse, R158, R16 ;  /* 0x0000009ea894723c */ /* 0x040fe20000041810 */
[----:B------:R-:W5:Y:S03]  /*13de0*/  LDSM.16.MT88.4 R16, [R206+0x1d800] ;  /* 0x01d80000ce10783b */ /* 0x000f660000004200 */
[----:B------:R-:W-:Y:S04]  /*13df0*/  FADD.FTZ R0, R244, R0 ;  /* 0x00000000f4007221 */ /* 0x000fe80000010000 */
[C---:B------:R-:W-:Y:S01]  /*13e00*/  HMMA.16816.F32.BF16 R152, R168.reuse, R160, R20 ;  /* 0x000000a0a898723c */ /* 0x040fe20000041814 */
[----:B------:R-:W1:Y:S03]  /*13e10*/  LDSM.16.MT88.4 R20, [R208+0x1d800] ;  /* 0x01d80000d014783b */ /* 0x000e660000004200 */
[----:B------:R-:W-:Y:S04]  /*13e20*/  FADD.FTZ R0, R243, R0 ;  /* 0x00000000f3007221 */ /* 0x000fe80000010000 */
[C---:B------:R-:W-:Y:S01]  /*13e30*/  HMMA.16816.F32.BF16 R156, R168.reuse, R162, R24 ;  /* 0x000000a2a89c723c */ /* 0x040fe20000041818 */
[----:B------:R-:W1:Y:S03]  /*13e40*/  LDSM.16.MT88.4 R24, [R207+0x1d800] ;  /* 0x01d80000cf18783b */ /* 0x000e660000004200 */
[----:B------:R-:W-:Y:S04]  /*13e50*/  FADD.FTZ R0, R242, R0 ;  /* 0x00000000f2007221 */ /* 0x000fe80000010000 */
[C---:B------:R-:W-:Y:S01]  /*13e60*/  HMMA.16816.F32.BF16 R160, R168.reuse, R164, R28 ;  /* 0x000000a4a8a0723c */ /* 0x040fe2000004181c */
[----:B------:R-:W1:Y:S03]  /*13e70*/  LDSM.16.MT88.4 R28, [R205+0x1f800] ;  /* 0x01f80000cd1c783b */ /* 0x000e660000004200 */
[----:B------:R-:W-:Y:S02]  /*13e80*/  FADD.FTZ R0, R198, R0 ;  /* 0x00000000c6007221 */ /* 0x000fe40000010000 */
[----:B--2---:R-:W-:Y:S01]  /*13e90*/  FFMA.FTZ R2, R3, R236, R246 ;  /* 0x000000ec03027223 */ /* 0x004fe200000100f6 */
[----:B------:R-:W-:Y:S01]  /*13ea0*/  MOV R3, R133 ;  /* 0x0000008500037202 */ /* 0x000fe20000000f00 */
[C---:B------:R-:W-:Y:S04]  /*13eb0*/  HMMA.16816.F32.BF16 R164, R168.reuse, R166, R32 ;  /* 0x000000a6a8a4723c */ /* 0x040fe80000041820 */
[----:B------:R-:W-:Y:S02]  /*13ec0*/  FADD.FTZ R0, R197, R0 ;  /* 0x00000000c5007221 */ /* 0x000fe40000010000 */
[----:B------:R-:W-:Y:S02]  /*13ed0*/  FADD.FTZ R2, R249, R2 ;  /* 0x00000002f9027221 */ /* 0x000fe40000010000 */
        /* <DEDUP_REMOVED lines=30> */
[----:B------:R-:W3:Y:S03]  /*140c0*/  LDSM.16.MT88.4 R12, [R207+0x1f800] ;  /* 0x01f80000cf0c783b */ /* 0x000ee60000004200 */
[----:B------:R-:W-:Y:S01]  /*140d0*/  FADD.FTZ R0, R134, R0 ;  /* 0x0000000086007221 */ /* 0x000fe20000010000 */
[----:B------:R-:W-:Y:S01]  /*140e0*/  MOV R134, R132 ;  /* 0x0000008400867202 */ /* 0x000fe20000000f00 */
[----:B------:R-:W-:Y:S02]  /*140f0*/  FADD.FTZ R2, R191, R2 ;  /* 0x00000002bf027221 */ /* 0x000fe40000010000 */
[C---:B-----5:R-:W-:Y:S04]  /*14100*/  HMMA.16816.F32.BF16 R76, R168.reuse, R16, R76 ;  /* 0x00000010a84c723c */ /* 0x060fe8000004184c */
[----:B------:R-:W-:Y:S04]  /*14110*/  FADD.FTZ R2, R186, R2 ;  /* 0x00000002ba027221 */ /* 0x000fe80000010000 */
[C---:B------:R-:W-:Y:S04]  /*14120*/  HMMA.16816.F32.BF16 R80, R168.reuse, R18, R80 ;  /* 0x00000012a850723c */ /* 0x040fe80000041850 */
[----:B------:R-:W-:Y:S04]  /*14130*/  FADD.FTZ R2, R185, R2 ;  /* 0x00000002b9027221 */ /* 0x000fe80000010000 */
[C---:B------:R-:W-:Y:S04]  /*14140*/  HMMA.16816.F32.BF16 R84, R168.reuse, R20, R84 ;  /* 0x00000014a854723c */ /* 0x040fe80000041854 */
[----:B------:R-:W-:Y:S04]  /*14150*/  FADD.FTZ R2, R184, R2 ;  /* 0x00000002b8027221 */ /* 0x000fe80000010000 */
[C---:B------:R-:W-:Y:S04]  /*14160*/  HMMA.16816.F32.BF16 R88, R168.reuse, R22, R88 ;  /* 0x00000016a858723c */ /* 0x040fe80000041858 */
[----:B------:R-:W-:Y:S04]  /*14170*/  FADD.FTZ R2, R183, R2 ;  /* 0x00000002b7027221 */ /* 0x000fe80000010000 */
[C---:B------:R-:W-:Y:S01]  /*14180*/  HMMA.16816.F32.BF16 R92, R168.reuse, R24, R92 ;  /* 0x00000018a85c723c */ /* 0x040fe2000004185c */
[----:B------:R4:W-:Y:S04]  /*14190*/  STL [R1+0x14], R2 ;  /* 0x0000140201007387 */ /* 0x0009e80000100800 */
[----:B------:R4:W-:Y:S03]  /*141a0*/  STL [R1+0x18], R0 ;  /* 0x0000180001007387 */ /* 0x0009e60000100800 */
        /* <DEDUP_REMOVED lines=9> */
[----:B----4-:R-:W-:-:S07]  /*14240*/  @P0 BRA `(.L_x_463) ;  /* 0xffffc65000000947 */ /* 0x010fce000383ffff */
.L_x_462:
[----:B------:R-:W2:Y:S01]  /*14250*/  LDL.LU R4, [R1+0x14] ;  /* 0x0000140001047983 */ /* 0x000ea20000300800 */
[----:B------:R-:W1:Y:S01]  /*14260*/  S2UR UR6, SR_CTAID.Y ;  /* 0x00000000000679c3 */ /* 0x000e620000002600 */
[----:B------:R-:W-:-:S02]  /*14270*/  UISETP.NE.AND UP4, UPT, UR13, -0x1, UPT ;  /* 0xffffffff0d00788c */ /* 0x000fc4000bf85270 */
[----:B------:R-:W3:Y:S01]  /*14280*/  LDL.LU R5, [R1+0x18] ;  /* 0x0000180001057983 */ /* 0x000ee20000300800 */
[----:B------:R-:W-:Y:S01]  /*14290*/  ULDC.64 UR4, c[0x0][0x1e8] ;  /* 0x00007a0000047ab9 */ /* 0x000fe20000000a00 */
[----:B------:R-:W-:Y:S01]  /*142a0*/  BSSY B0, `(.L_x_466) ;  /* 0x0000193000007945 */ /* 0x000fe20003800000 */
[----:B------:R-:W-:Y:S02]  /*142b0*/  ULDC.U8 UR9, c[0x0][0x329] ;  /* 0x0000ca4000097ab9 */ /* 0x000fe40000000000 */
[----:B------:R-:W-:Y:S01]  /*142c0*/  UISETP.NE.AND UP1, UPT, UR9, URZ, UPT ;  /* 0x0000003f0900728c */ /* 0x000fe2000bf25270 */
[----:B------:R-:W4:Y:S01]  /*142d0*/  S2UR UR10, SR_CTAID.Z ;  /* 0x00000000000a79c3 */ /* 0x000f220000002700 */
[----:B------:R-:W-:Y:S02]  /*142e0*/  ULDC UR8, c[0x0][0x214] ;  /* 0x0000850000087ab9 */ /* 0x000fe40000000800 */
[----:B------:R-:W-:Y:S02]  /*142f0*/  @UP4 UIMAD.WIDE.U32 UR22, UR13, UR4, URZ ;  /* 0x000000040d1642a5 */ /* 0x000fe4000f8e003f */
[----:B------:R-:W-:-:S02]  /*14300*/  UMOV UR26, URZ ;  /* 0x0000003f001a7c82 */ /* 0x000fc40008000000 */
[----:B------:R-:W-:Y:S02]  /*14310*/  @UP4 UIMAD UR7, UR13, UR5, UR23 ;  /* 0x000000050d0742a4 */ /* 0x000fe4000f8e0217 */
[----:B------:R-:W-:Y:S02]  /*14320*/  UMOV UR27, URZ ;  /* 0x0000003f001b7c82 */ /* 0x000fe40008000000 */
[----:B------:R-:W-:Y:S02]  /*14330*/  ULDC.64 UR4, c[0x0][0x1e0] ;  /* 0x0000780000047ab9 */ /* 0x000fe40000000a00 */
[----:B------:R-:W-:Y:S02]  /*14340*/  @UP1 ULDC UR11, c[0x0][0x210] ;  /* 0x00008400000b1ab9 */ /* 0x000fe40000000800 */
[----:B-1----:R-:W-:Y:S02]  /*14350*/  @!UP4 USHF.R.S32.HI UR12, URZ, 0x1f, UR6 ;  /* 0x0000001f3f0cc899 */ /* 0x002fe40008011406 */
[----:B------:R-:W-:-:S02]  /*14360*/  @!UP4 UIMAD.WIDE.U32 UR24, UR6, UR4, URZ ;  /* 0x000000040618c2a5 */ /* 0x000fc4000f8e003f */
[----:B------:R-:W-:Y:S02]  /*14370*/  @!UP4 UIMAD UR12, UR12, UR4, URZ ;  /* 0x000000040c0cc2a4 */ /* 0x000fe4000f8e023f */
[----:B------:R-:W-:Y:S02]  /*14380*/  @UP1 UIMAD UR11, UR11, UR8, URZ ;  /* 0x000000080b0b12a4 */ /* 0x000fe4000f8e023f */
[----:B------:R-:W-:Y:S02]  /*14390*/  ULDC.U8 UR4, c[0x0][0x328] ;  /* 0x0000ca0000047ab9 */ /* 0x000fe40000000000 */
[----:B------:R-:W-:Y:S02]  /*143a0*/  UISETP.NE.AND UP3, UPT, UR4, URZ, UPT ;  /* 0x0000003f0400728c */ /* 0x000fe4000bf65270 */
[----:B------:R-:W-:Y:S02]  /*143b0*/  @!UP4 UIMAD UR12, UR6, UR5, UR12 ;  /* 0x00000005060cc2a4 */ /* 0x000fe4000f8e020c */
[----:B------:R-:W-:Y:S01]  /*143c0*/  UISETP.NE.OR UP2, UPT, UR9, URZ, !UP3 ;  /* 0x0000003f0900728c */ /* 0x000fe2000df45670 */
[----:B------:R-:W1:Y:S01]  /*143d0*/  S2UR UR9, SR_CTAID.X ;  /* 0x00000000000979c3 */ /* 0x000e620000002500 */
[----:B------:R-:W-:-:S02]  /*143e0*/  ULDC UR5, c[0x0][0x234] ;  /* 0x00008d0000057ab9 */ /* 0x000fc40000000800 */
[----:B------:R-:W-:Y:S02]  /*143f0*/  UISETP.NE.OR UP0, UPT, UR13, -0x1, UP2 ;  /* 0xffffffff0d00788c */ /* 0x000fe40009705670 */
[----:B------:R-:W-:Y:S02]  /*14400*/  @!UP1 USEL UR11, UR8, UR5, !UP3 ;  /* 0x00000005080b9287 */ /* 0x000fe4000d800000 */
[----:B------:R-:W-:Y:S02]  /*14410*/  ULDC UR4, c[0x0][0x1c0] ;  /* 0x0000700000047ab9 */ /* 0x000fe40000000800 */
[----:B------:R-:W-:Y:S02]  /*14420*/  @UP1 UMOV UR15, 0x1 ;  /* 0x00000001000f1882 */ /* 0x000fe40000000000 */
[----:B------:R-:W-:Y:S02]  /*14430*/  @!UP1 UIMAD UR15, UR11, UR4, URZ ;  /* 0x000000040b0f92a4 */ /* 0x000fe4000f8e023f */
[----:B------:R-:W-:-:S02]  /*14440*/  @UP1 ULDC UR16, c[0x0][0x210] ;  /* 0x0000840000101ab9 */ /* 0x000fc40000000800 */
[----:B------:R-:W-:Y:S02]  /*14450*/  UIMAD UR4, UR6, UR15, URZ ;  /* 0x0000000f060472a4 */ /* 0x000fe4000f8e023f */
[----:B------:R-:W-:Y:S02]  /*14460*/  @!UP1 UMOV UR16, 0x1 ;  /* 0x0000000100109882 */ /* 0x000fe40000000000 */
[----:B------:R-:W-:Y:S02]  /*14470*/  @!UP0 UIMAD UR13, UR6, UR8, URZ ;  /* 0x00000008060d82a4 */ /* 0x000fe4000f8e023f */
[----:B------:R-:W-:Y:S02]  /*14480*/  USEL UR4, UR4, URZ, UP2 ;  /* 0x0000003f04047287 */ /* 0x000fe40009000000 */
[----:B------:R-:W-:Y:S02]  /*14490*/  @!UP2 USHF.R.S32.HI UR27, URZ, 0x1f, UR13 ;  /* 0x0000001f3f1ba899 */ /* 0x000fe4000801140d */
[----:B-1----:R-:W-:-:S02]  /*144a0*/  UIMAD UR5, UR9, UR16, URZ ;  /* 0x00000010090572a4 */ /* 0x002fc4000f8e023f */
[----:B----4-:R-:W-:Y:S02]  /*144b0*/  UIMAD UR11, UR10, UR11, UR4 ;  /* 0x0000000b0a0b72a4 */ /* 0x010fe4000f8e0204 */
[----:B------:R-:W-:Y:S02]  /*144c0*/  USHF.L.U32 UR5, UR5, 0x7, URZ ;  /* 0x0000000705057899 */ /* 0x000fe4000800063f */
[----:B------:R-:W-:Y:S02]  /*144d0*/  @!UP2 UMOV UR26, UR13 ;  /* 0x0000000d001aac82 */ /* 0x000fe40008000000 */
[----:B------:R-:W-:Y:S02]  /*144e0*/  USHF.R.S32.HI UR4, URZ, 0x1f, UR5 ;  /* 0x0000001f3f047899 */ /* 0x000fe40008011405 */
[----:B------:R-:W-:Y:S02]  /*144f0*/  USHF.R.S32.HI UR6, URZ, 0x1f, UR11 ;  /* 0x0000001f3f067899 */ /* 0x000fe4000801140b */
[----:B------:R-:W-:-:S02]  /*14500*/  UIADD3 UR5, UP1, UP0, UR5, UR26, UR11 ;  /* 0x0000001a05057290 */ /* 0x000fc4000f83e00b */
[----:B------:R-:W-:Y:S02]  /*14510*/  @!UP4 UIADD3 UR7, UR25, UR12, URZ ;  /* 0x0000000c1907c290 */ /* 0x000fe4000fffe03f */
[----:B------:R-:W-:Y:S02]  /*14520*/  UIADD3.X UR4, UR4, UR27, UR6, UP1, UP0 ;  /* 0x0000001b04047290 */ /* 0x000fe40008fe0406 */
[----:B------:R-:W-:Y:S01]  /*14530*/  @!UP4 UMOV UR22, UR24 ;  /* 0x000000180016cc82 */ /* 0x000fe20008000000 */
[----:B--2---:R-:W1:Y:S04]  /*14540*/  SHFL.BFLY PT, R0, R4, 0x2, 0x1f ;  /* 0x0c401f0004007f89 */ /* 0x004e6800000e0000 */
[----:B---3--:R-:W2:Y:S01]  /*14550*/  SHFL.BFLY PT, R2, R5, 0x2, 0x1f ;  /* 0x0c401f0005027f89 */ /* 0x008ea200000e0000 */
[----:B-1----:R-:W-:-:S02]  /*14560*/  FADD.FTZ R0, R0, R4 ;  /* 0x0000000400007221 */ /* 0x002fc40000010000 */
[----:B--2---:R-:W-:-:S03]  /*14570*/  FADD.FTZ R2, R2, R5 ;  /* 0x0000000502027221 */ /* 0x004fc60000010000 */
[----:B------:R-:W1:Y:S04]  /*14580*/  SHFL.BFLY PT, R4, R0, 0x1, 0x1f ;  /* 0x0c201f0000047f89 */ /* 0x000e6800000e0000 */
[----:B------:R-:W2:Y:S01]  /*14590*/  SHFL.BFLY PT, R3, R2, 0x1, 0x1f ;  /* 0x0c201f0002037f89 */ /* 0x000ea200000e0000 */
[----:B-1----:R-:W-:Y:S01]  /*145a0*/  FADD.FTZ R134, R0, R4 ;  /* 0x0000000400867221 */ /* 0x002fe20000010000 */
[----:B------:R-:W-:Y:S01]  /*145b0*/  MOV R0, 0x3f800000 ;  /* 0x3f80000000007802 */ /* 0x000fe20000000f00 */
[----:B--2---:R-:W-:-:S03]  /*145c0*/  FADD.FTZ R135, R2, R3 ;  /* 0x0000000302877221 */ /* 0x004fc60000010000 */
[----:B------:R-:W-:Y:S02]  /*145d0*/  FSETP.NE.FTZ.AND P4, PT, R134, RZ, PT ;  /* 0x000000ff8600720b */ /* 0x000fe40003f95000 */
[----:B------:R-:W-:Y:S02]  /*145e0*/  MOV R2, 0x3f800000 ;  /* 0x3f80000000027802 */ /* 0x000fe40000000f00 */
[----:B------:R-:W-:-:S09]  /*145f0*/  FSETP.NE.FTZ.AND P3, PT, R135, RZ, PT ;  /* 0x000000ff8700720b */ /* 0x000fd20003f75000 */
[----:B------:R-:W1:Y:S08]  /*14600*/  @P4 MUFU.RCP R0, R134 ;  /* 0x0000008600004308 */ /* 0x000e700000001000 */
[----:B------:R-:W2:Y:S01]  /*14610*/  @P3 MUFU.RCP R2, R135 ;  /* 0x0000008700023308 */ /* 0x000ea20000001000 */
[C---:B-1----:R-:W-:Y:S02]  /*14620*/  FMUL.FTZ R169, R0.reuse, R164 ;  /* 0x000000a400a97220 */ /* 0x042fe40000410000 */
[----:B------:R-:W-:-:S02]  /*14630*/  FMUL.FTZ R164, R0, R40 ;  /* 0x0000002800a47220 */ /* 0x000fc40000410000 */
[C---:B------:R-:W-:Y:S02]  /*14640*/  FMUL.FTZ R40, R0.reuse, R81 ;  /* 0x0000005100287220 */ /* 0x040fe40000410000 */
[----:B------:R-:W1:Y:S01]  /*14650*/  S2R R81, SR_TID.X ;  /* 0x0000000000517919 */ /* 0x000e620000002100 */
[----:B------:R-:W-:Y:S02]  /*14660*/  FMUL.FTZ R12, R0, R153 ;  /* 0x00000099000c7220 */ /* 0x000fe40000410000 */
[C---:B--2---:R-:W-:Y:S02]  /*14670*/  FMUL.FTZ R20, R2.reuse, R39 ;  /* 0x0000002702147220 */ /* 0x044fe40000410000 */
[----:B------:R-:W-:Y:S02]  /*14680*/  FMUL.FTZ R39, R2, R82 ;  /* 0x0000005202277220 */ /* 0x000fe40000410000 */
[C---:B------:R-:W-:Y:S02]  /*14690*/  FMUL.FTZ R171, R0.reuse, R156 ;  /* 0x0000009c00ab7220 */ /* 0x040fe40000410000 */
[----:B------:R-:W-:-:S02]  /*146a0*/  FMUL.FTZ R170, R0, R160 ;  /* 0x000000a000aa7220 */ /* 0x000fc40000410000 */
[C---:B------:R-:W-:Y:S02]  /*146b0*/  FMUL.FTZ R176, R0.reuse, R136 ;  /* 0x0000008800b07220 */ /* 0x040fe40000410000 */
[C---:B------:R-:W-:Y:S02]  /*146c0*/  FMUL.FTZ R5, R0.reuse, R137 ;  /* 0x0000008900057220 */ /* 0x040fe40000410000 */
[C---:B------:R-:W-:Y:S02]  /*146d0*/  FMUL.FTZ R175, R0.reuse, R140 ;  /* 0x0000008c00af7220 */ /* 0x040fe40000410000 */
[C---:B------:R-:W-:Y:S01]  /*146e0*/  FMUL.FTZ R6, R0.reuse, R141 ;  /* 0x0000008d00067220 */ /* 0x040fe20000410000 */
[----:B------:R-:W-:Y:S01]  /*146f0*/  F2FP.BF16.PACK_AB R5, R5, R176 ;  /* 0x000000b00505723e */ /* 0x000fe200000010ff */
[C---:B------:R-:W-:Y:S02]  /*14700*/  FMUL.FTZ R174, R0.reuse, R144 ;  /* 0x0000009000ae7220 */ /* 0x040fe40000410000 */
[----:B------:R-:W-:Y:S01]  /*14710*/  FMUL.FTZ R7, R0, R145 ;  /* 0x0000009100077220 */ /* 0x000fe20000410000 */
[----:B------:R-:W-:Y:S01]  /*14720*/  F2FP.BF16.PACK_AB R6, R6, R175 ;  /* 0x000000af0606723e */ /* 0x000fe200000010ff */
[C---:B------:R-:W-:Y:S01]  /*14730*/  FMUL.FTZ R173, R0.reuse, R148 ;  /* 0x0000009400ad7220 */ /* 0x040fe20000410000 */
[----:B-1----:R-:W-:Y:S01]  /*14740*/  SHF.R.S32.HI R82, RZ, 0x1f, R81 ;  /* 0x0000001fff527819 */ /* 0x002fe20000011451 */
[C---:B------:R-:W-:Y:S01]  /*14750*/  FMUL.FTZ R10, R0.reuse, R149 ;  /* 0x00000095000a7220 */ /* 0x040fe20000410000 */
[----:B------:R-:W-:Y:S01]  /*14760*/  F2FP.BF16.PACK_AB R7, R7, R174 ;  /* 0x000000ae0707723e */ /* 0x000fe200000010ff */
[----:B------:R-:W-:Y:S01]  /*14770*/  FMUL.FTZ R172, R0, R152 ;  /* 0x0000009800ac7220 */ /* 0x000fe20000410000 */
[----:B------:R-:W-:Y:S01]  /*14780*/  LEA.HI R22, R82, R81, RZ, 0x2 ;  /* 0x0000005152167211 */ /* 0x000fe200078f10ff */
[----:B------:R-:W-:Y:S01]  /*14790*/  FMUL.FTZ R168, R0, R36 ;  /* 0x0000002400a87220 */ /* 0x000fe20000410000 */
[----:B------:R-:W-:Y:S01]  /*147a0*/  F2FP.BF16.PACK_AB R10, R10, R173 ;  /* 0x000000ad0a0a723e */ /* 0x000fe200000010ff */
[----:B------:R-:W-:Y:S01]  /*147b0*/  FMUL.FTZ R160, R0, R44 ;  /* 0x0000002c00a07220 */ /* 0x000fe20000410000 */
[----:B------:R-:W-:Y:S01]  /*147c0*/  F2FP.BF16.PACK_AB R12, R12, R172 ;  /* 0x000000ac0c0c723e */ /* 0x000fe200000010ff */
        /* <DEDUP_REMOVED lines=18> */
[----:B------:R-:W-:Y:S01]  /*148f0*/  FMUL.FTZ R48, R0, R65 ;  /* 0x0000004100307220 */ /* 0x000fe20000410000 */
[----:B------:R-:W-:Y:S01]  /*14900*/  F2FP.BF16.PACK_AB R52, R52, R152 ;  /* 0x000000983434723e */ /* 0x000fe200000010ff */
[C---:B------:R-:W-:Y:S01]  /*14910*/  FMUL.FTZ R145, R0.reuse, R68 ;  /* 0x0000004400917220 */ /* 0x040fe20000410000 */
[----:B------:R-:W-:Y:S01]  /*14920*/  F2FP.BF16.PACK_AB R68, R157, R171 ;  /* 0x000000ab9d44723e */ /* 0x000fe200000010ff */
[----:B------:R-:W-:Y:S01]  /*14930*/  FMUL.FTZ R69, R0, R69 ;  /* 0x0000004500457220 */ /* 0x000fe20000410000 */
[----:B------:R-:W-:Y:S01]  /*14940*/  F2FP.BF16.PACK_AB R48, R48, R148 ;  /* 0x000000943030723e */ /* 0x000fe200000010ff */
[----:B------:R-:W-:-:S02]  /*14950*/  FMUL.FTZ R72, R0, R72 ;  /* 0x0000004800487220 */ /* 0x000fc40000410000 */
[C---:B------:R-:W-:Y:S02]  /*14960*/  FMUL.FTZ R44, R0.reuse, R73 ;  /* 0x00000049002c7220 */ /* 0x040fe40000410000 */
[C---:B------:R-:W-:Y:S02]  /*14970*/  FMUL.FTZ R76, R0.reuse, R76 ;  /* 0x0000004c004c7220 */ /* 0x040fe40000410000 */
[----:B------:R-:W-:Y:S01]  /*14980*/  FMUL.FTZ R77, R0, R77 ;  /* 0x0000004d004d7220 */ /* 0x000fe20000410000 */
[----:B------:R-:W-:Y:S01]  /*14990*/  F2FP.BF16.PACK_AB R44, R44, R72 ;  /* 0x000000482c2c723e */ /* 0x000fe200000010ff */
[C---:B------:R-:W-:Y:S02]  /*149a0*/  FMUL.FTZ R80, R0.reuse, R80 ;  /* 0x0000005000507220 */ /* 0x040fe40000410000 */
[C---:B------:R-:W-:Y:S02]  /*149b0*/  FMUL.FTZ R84, R0.reuse, R84 ;  /* 0x0000005400547220 */ /* 0x040fe40000410000 */
        /* <DEDUP_REMOVED lines=23> */
[C---:B------:R-:W-:Y:S02]  /*14b30*/  FMUL.FTZ R117, R0.reuse, R117 ;  /* 0x0000007500757220 */ /* 0x040fe40000410000 */
[C---:B------:R-:W-:Y:S02]  /*14b40*/  FMUL.FTZ R120, R0.reuse, R120 ;  /* 0x0000007800787220 */ /* 0x040fe40000410000 */
[C---:B------:R-:W-:Y:S02]  /*14b50*/  FMUL.FTZ R121, R0.reuse, R121 ;  /* 0x0000007900797220 */ /* 0x040fe40000410000 */
        /* <DEDUP_REMOVED lines=10> */
[----:B------:R-:W-:Y:S01]  /*14c00*/  FMUL.FTZ R17, R2, R51 ;  /* 0x0000003302117220 */ /* 0x000fe20000410000 */
[----:B------:R-:W-:Y:S01]  /*14c10*/  F2FP.BF16.PACK_AB R61, R20, R61 ;  /* 0x0000003d143d723e */ /* 0x000fe200000010ff */
[----:B------:R-:W-:Y:S01]  /*14c20*/  FMUL.FTZ R3, R2, R67 ;  /* 0x0000004302037220 */ /* 0x000fe20000410000 */
[----:B------:R-:W-:Y:S01]  /*14c30*/  LOP3.LUT R0, R0, 0xfffffff8, RZ, 0xc0, !PT ;  /* 0xfffffff800007812 */ /* 0x000fe200078ec0ff */
        /* <DEDUP_REMOVED lines=123> */
[----:B-1----:R-:W-:-:S02]  /*153f0*/  MOV R5, 0x40 ;  /* 0x0000004000057802 */ /* 0x002fc40000000f00 */
[----:B--2---:R-:W-:Y:S02]  /*15400*/  IADD3 R4, R0, R3, RZ ;  /* 0x0000000300047210 */ /* 0x004fe40007ffe0ff */
[----:B------:R-:W-:Y:S02]  /*15410*/  SEL R5, R5, 0xffffffc0, !P2 ;  /* 0xffffffc005057807 */ /* 0x000fe40005000000 */
[-C--:B------:R-:W-:Y:S01]  /*15420*/  IADD3 R3, R3, R2.reuse, RZ ;  /* 0x0000000203037210 */ /* 0x080fe20007ffe0ff */
[----:B------:R1:W-:Y:S01]  /*15430*/  STS [R4], R7 ;  /* 0x0000000704007388 */ /* 0x0003e20000000800 */
[-C--:B---3--:R-:W-:Y:S02]  /*15440*/  IADD3 R6, R4, R5.reuse, RZ ;  /* 0x0000000504067210 */ /* 0x088fe40007ffe0ff */
        /* <DEDUP_REMOVED lines=58> */
[----:B------:R-:W-:-:S03]  /*157f0*/  LOP3.LUT P0, RZ, R0, 0x3, RZ, 0xc0, !PT ;  /* 0x0000000300ff7812 */ /* 0x000fc6000780c0ff */
[----:B------:R-:W-:Y:S04]  /*15800*/  STS [R8+0xc000], R20 ;  /* 0x00c0001408007388 */ /* 0x000fe80000000800 */
[----:B------:R4:W-:Y:S01]  /*15810*/  STS [R8+0xc400], R19 ;  /* 0x00c4001308007388 */ /* 0x0009e20000000800 */
[----:B--2---:R-:W2:Y:S03]  /*15820*/  @P4 MUFU.LG2 R4, R134 ;  /* 0x0000008600044308 */ /* 0x004ea60000000c00 */
[----:B------:R-:W-:Y:S04]  /*15830*/  STS [R6+0xc000], R18 ;  /* 0x00c0001206007388 */ /* 0x000fe80000000800 */
[----:B------:R-:W-:Y:S01]  /*15840*/  STS [R6+0xc400], R17 ;  /* 0x00c4001106007388 */ /* 0x000fe20000000800 */
[----:B---3--:R-:W3:Y:S03]  /*15850*/  @P3 MUFU.LG2 R3, R135 ;  /* 0x0000008700033308 */ /* 0x008ee60000000c00 */
[----:B------:R-:W-:Y:S04]  /*15860*/  STS [R5+0xc000], R14 ;  /* 0x00c0000e05007388 */ /* 0x000fe80000000800 */
[----:B------:R5:W-:Y:S01]  /*15870*/  STS [R5+0xc400], R13 ;  /* 0x00c4000d05007388 */ /* 0x000be20000000800 */
[----:B--2---:R-:W-:Y:S01]  /*15880*/  @P4 FMUL.FTZ R4, R4, 0.69314718246459960938 ;  /* 0x3f31721804044820 */ /* 0x004fe20000410000 */
[----:B-1----:R-:W-:-:S02]  /*15890*/  MOV R7, 0x7f800000 ;  /* 0x7f80000000077802 */ /* 0x002fc40000000f00 */
[----:B------:R-:W-:Y:S01]  /*158a0*/  BAR.SYNC.DEFER_BLOCKING 0x0 ;  /* 0x0000000000007b1d */ /* 0x000fe20000010000 */
[----:B------:R-:W-:Y:S02]  /*158b0*/  @P4 FFMA.FTZ R7, R133, c[0x0][0x238], R4 ;  /* 0x00008e0085074a23 */ /* 0x000fe40000010004 */
[----:B---3--:R-:W-:-:S03]  /*158c0*/  @P3 FMUL.FTZ R3, R3, 0.69314718246459960938 ;  /* 0x3f31721803033820 */ /* 0x008fc60000410000 */
[----:B------:R-:W1:Y:S01]  /*158d0*/  S2R R12, SR_TID.X ;  /* 0x00000000000c7919 */ /* 0x000e620000002100 */
[----:B----4-:R-:W-:Y:S01]  /*158e0*/  MOV R8, 0x7f800000 ;  /* 0x7f80000000087802 */ /* 0x010fe20000000f00 */
[----:B------:R-:W-:Y:S02]  /*158f0*/  @P3 FFMA.FTZ R8, R132, c[0x0][0x238], R3 ;  /* 0x00008e0084083a23 */ /* 0x000fe40000010003 */
        /* <DEDUP_REMOVED lines=9> */
[----:B------:R-:W-:Y:S01]  /*15990*/  IADD3 R0, -R0, R12, RZ ;  /* 0x0000000c00007210 */ /* 0x000fe20007ffe1ff */
[----:B------:R2:W1:Y:S01]  /*159a0*/  LDS.128 R40, [R231+0x5000] ;  /* 0x00500000e7287984 */ /* 0x0004620000000c00 */
[----:B------:R-:W-:Y:S02]  /*159b0*/  LEA.HI R2, R2, R15, RZ, 0x3 ;  /* 0x0000000f02027211 */ /* 0x000fe400078f18ff */
[----:B-----5:R-:W-:Y:S01]  /*159c0*/  SHF.R.S32.HI R5, RZ, 0x1f, R0 ;  /* 0x0000001fff057819 */ /* 0x020fe20000011400 */
        /* <DEDUP_REMOVED lines=32> */
.L_x_467:
[----:B---34-:R-:W-:Y:S05]  /*15bd0*/  BSYNC B0 ;  /* 0x0000000000007941 */ /* 0x018fea0003800000 */
.L_x_466:
[----:B------:R-:W3:Y:S04]  /*15be0*/  LDL.64 R86, [R1+0x30] ;  /* 0x0000300001567983 */ /* 0x000ee80000100a00 */
[----:B------:R4:W5:Y:S04]  /*15bf0*/  LDL R84, [R1+0x4c] ;  /* 0x00004c0001547983 */ /* 0x0009680000100800 */
[----:B------:R4:W5:Y:S04]  /*15c00*/  LDL R83, [R1+0x48] ;  /* 0x0000480001537983 */ /* 0x0009680000100800 */
[----:B------:R4:W5:Y:S01]  /*15c10*/  LDL R80, [R1+0x50] ;  /* 0x0000500001507983 */ /* 0x0009620000100800 */
[----:B------:R-:W-:Y:S01]  /*15c20*/  LEA.HI R14, R82, R81, RZ, 0x3 ;  /* 0x00000051520e7211 */ /* 0x000fe200078f18ff */
[----:B------:R-:W-:Y:S01]  /*15c30*/  UIMAD UR9, UR9, -0x80, UR17 ;  /* 0xffffff80090978a4 */ /* 0x000fe2000f8e0211 */
[----:B------:R-:W-:Y:S01]  /*15c40*/  LEA.HI R12, R9, R12, RZ, 0x3 ;  /* 0x0000000c090c7211 */ /* 0x000fe200078f18ff */
[----:B------:R-:W2:Y:S01]  /*15c50*/  S2R R10, SR_CTAID.Z ;  /* 0x00000000000a7919 */ /* 0x000ea20000002700 */
[----:B------:R-:W-:Y:S01]  /*15c60*/  SHF.R.S32.HI R4, RZ, 0x3, R14 ;  /* 0x00000003ff047819 */ /* 0x000fe2000001140e */
[----:B------:R-:W-:Y:S01]  /*15c70*/  USHF.R.S32.HI UR6, URZ, 0x1f, UR10 ;  /* 0x0000001f3f067899 */ /* 0x000fe2000801140a */
[----:B------:R-:W-:Y:S01]  /*15c80*/  SHF.R.S32.HI R12, RZ, 0x3, R12 ;  /* 0x00000003ff0c7819 */ /* 0x000fe2000001140c */
[----:B------:R-:W-:Y:S01]  /*15c90*/  ULDC.64 UR4, c[0x0][0x1f0] ;  /* 0x00007c0000047ab9 */ /* 0x000fe20000000a00 */
[----:B------:R-:W-:Y:S01]  /*15ca0*/  BSSY B0, `(.L_x_468) ;  /* 0x000001c000007945 */ /* 0x000fe20003800000 */
[----:B------:R-:W-:Y:S01]  /*15cb0*/  UIMAD UR4, UR6, UR4, URZ ;  /* 0x00000004060472a4 */ /* 0x000fe2000f8e023f */
[----:B------:R-:W-:-:S03]  /*15cc0*/  SHF.R.S32.HI R13, RZ, 0x1f, R12 ;  /* 0x0000001fff0d7819 */ /* 0x000fc6000001140c */
[----:B------:R-:W-:Y:S01]  /*15cd0*/  UIMAD UR4, UR10, UR5, UR4 ;  /* 0x000000050a0472a4 */ /* 0x000fe2000f8e0204 */
[----:B---3--:R-:W-:Y:S02]  /*15ce0*/  SHF.R.S32.HI R0, RZ, 0x1f, R86 ;  /* 0x0000001fff007819 */ /* 0x008fe40000011456 */
[----:B------:R-:W-:-:S04]  /*15cf0*/  IADD3 R2, P0, R86, UR22, RZ ;  /* 0x0000001656027c10 */ /* 0x000fc8000ff1e0ff */
[----:B------:R-:W-:Y:S02]  /*15d00*/  IADD3.X R3, R0, UR7, RZ, P0, !PT ;  /* 0x0000000700037c10 */ /* 0x000fe400087fe4ff */
[----:B------:R-:W-:Y:S01]  /*15d10*/  ISETP.GE.AND P0, PT, R4, UR9, PT ;  /* 0x0000000904007c0c */ /* 0x000fe2000bf06270 */
[----:B------:R-:W-:Y:S02]  /*15d20*/  IMAD.U32 R4, RZ, RZ, UR14 ;  /* 0x0000000eff047e24 */ /* 0x000fe4000f8e00ff */
[----:B--2---:R-:W-:-:S04]  /*15d30*/  IMAD.WIDE.U32 R10, R10, c[0x0][0x1f0], R2 ;  /* 0x00007c000a0a7a25 */ /* 0x004fc800078e0002 */
[----:B------:R-:W-:Y:S01]  /*15d40*/  IMAD.WIDE R4, R4, 0x80, R12 ;  /* 0x0000008004047825 */ /* 0x000fe200078e020c */
[----:B------:R-:W-:-:S05]  /*15d50*/  IADD3 R9, R11, UR4, RZ ;  /* 0x000000040b097c10 */ /* 0x000fca000fffe0ff */
[----:B------:R-:W-:Y:S05]  /*15d60*/  @P0 BRA `(.L_x_469) ;  /* 0x000000f000000947 */ /* 0x000fea0003800000 */
[----:B----4-:R-:W-:Y:S01]  /*15d70*/  IMAD R0, R5, c[0x0][0x1e8], RZ ;  /* 0x00007a0005007a24 */ /* 0x010fe200078e02ff */
[----:B------:R-:W-:Y:S01]  /*15d80*/  ISETP.GE.AND P3, PT, R86, c[0x0][0x220], PT ;  /* 0x0000880056007a0c */ /* 0x000fe20003f66270 */
[----:B------:R-:W-:Y:S01]  /*15d90*/  IMAD.MOV.U32 R8, RZ, RZ, R10 ;  /* 0x000000ffff087224 */ /* 0x000fe200078e000a */
[----:B-----5:R-:W-:Y:S01]  /*15da0*/  ISETP.GE.AND P2, PT, R84, c[0x0][0x220], PT ;  /* 0x0000880054007a0c */ /* 0x020fe20003f46270 */
        /* <DEDUP_REMOVED lines=11> */
.L_x_469:
[----:B----4-:R-:W-:Y:S05]  /*15e60*/  BSYNC B0 ;  /* 0x0000000000007941 */ /* 0x010fea0003800000 */
.L_x_468:
[----:B------:R-:W-:Y:S01]  /*15e70*/  LEA.HI.SX32 R0, R14, 0x20, 0x1d ;  /* 0x000000200e007811 */ /* 0x000fe200078feaff */
[----:B------:R-:W-:Y:S03]  /*15e80*/  BSSY B0, `(.L_x_470) ;  /* 0x0000015000007945 */ /* 0x000fe60003800000 */
[----:B------:R-:W-:-:S13]  /*15e90*/  ISETP.GE.AND P0, PT, R0, UR9, PT ;  /* 0x0000000900007c0c */ /* 0x000fda000bf06270 */
[----:B------:R-:W-:Y:S05]  /*15ea0*/  @P0 BRA `(.L_x_471) ;  /* 0x0000012000000947 */ /* 0x000fea0003800000 */
[----:B------:R-:W-:Y:S01]  /*15eb0*/  IADD3 R0, P0, R4, 0x20, RZ ;  /* 0x0000002004007810 */ /* 0x000fe20007f1e0ff */
[----:B--2---:R-:W-:Y:S01]  /*15ec0*/  IMAD.MOV.U32 R3, RZ, RZ, R9 ;  /* 0x000000ffff037224 */ /* 0x004fe200078e0009 */
        /* <DEDUP_REMOVED lines=16> */
.L_x_471:
[----:B------:R-:W-:Y:S05]  /*15fd0*/  BSYNC B0 ;  /* 0x0000000000007941 */ /* 0x000fea0003800000 */
.L_x_470:
        /* <DEDUP_REMOVED lines=22> */
.L_x_473:
[----:B------:R-:W-:Y:S05]  /*16140*/  BSYNC B0 ;  /* 0x0000000000007941 */ /* 0x000fea0003800000 */
.L_x_472:
[----:B------:R-:W-:-:S04]  /*16150*/  IADD3 R0, R12, 0x60, RZ ;  /* 0x000000600c007810 */ /* 0x000fc80007ffe0ff */
[----:B------:R-:W-:-:S13]  /*16160*/  ISETP.GE.AND P0, PT, R0, UR20, PT ;  /* 0x0000001400007c0c */ /* 0x000fda000bf06270 */
[----:B------:R-:W-:Y:S05]  /*16170*/  @P0 EXIT ;  /* 0x000000000000094d */ /* 0x000fea0003800000 */
[----:B------:R-:W-:Y:S01]  /*16180*/  IADD3 R6, P0, R4, 0x60, RZ ;  /* 0x0000006004067810 */ /* 0x000fe20007f1e0ff */
[----:B-12---:R-:W-:Y:S01]  /*16190*/  IMAD.MOV.U32 R2, RZ, RZ, R10 ;  /* 0x000000ffff027224 */ /* 0x006fe200078e000a */
        /* <DEDUP_REMOVED lines=18> */
.L_x_474:
        /* <DEDUP_REMOVED lines=12> */
.L_x_2032:


//--------------------- .text._ZN5flash16flash_fwd_kernelI23Flash_fwd_kernel_traitsILi256ELi128ELi64ELi8ELb0ELb0EN7cutlass10bfloat16_tE19Flash_kernel_traitsILi256ELi128ELi64ELi8ES3_EELb0ELb0ELb1ELb1ELb0ELb0ELb0ELb0EEEvNS_16Flash_fwd_paramsE --------------------------
	.section	.text._ZN5flash16flash_fwd_kernelI23Flash_fwd_kernel_traitsILi256ELi128ELi64ELi8ELb0ELb0EN7cutlass10bfloat16_tE19Flash_kernel_traitsILi256ELi128ELi64ELi8ES3_EELb0ELb0ELb1ELb1ELb0ELb0ELb0ELb0EEEvNS_16Flash_fwd_paramsE,"ax",@progbits
	.sectioninfo	@"SHI_REGISTERS=255"
	.align	128
        .global         _ZN5flash16flash_fwd_kernelI23Flash_fwd_kernel_traitsILi256ELi128ELi64ELi8ELb0ELb0EN7cutlass10bfloat16_tE19Flash_kernel_traitsILi256ELi128ELi64ELi8ES3_EELb0ELb0ELb1ELb1ELb0ELb0ELb0ELb0EEEvNS_16Flash_fwd_paramsE
        .type           _ZN5flash16flash_fwd_kernelI23Flash_fwd_kernel_traitsILi256ELi128ELi64ELi8ELb0ELb0EN7cutlass10bfloat16_tE19Flash_kernel_traitsILi256ELi128ELi64ELi8ES3_EELb0ELb0ELb1ELb1ELb0ELb0ELb0ELb0EEEvNS_16Flash_fwd_paramsE,@function
        .size           _ZN5flash16flash_fwd_kernelI23Flash_fwd_kernel_traitsILi256ELi128ELi64ELi8ELb0ELb0EN7cutlass10bfloat16_tE19Flash_kernel_traitsILi256ELi128ELi64ELi8ES3_EELb0ELb0ELb1ELb1ELb0ELb0ELb0ELb0EEEvNS_16Flash_fwd_paramsE,(.L_x_2033 - _ZN5flash16flash_fwd_kernelI23Flash_fwd_kernel_traitsILi256ELi128ELi64ELi8ELb0ELb0EN7cutlass10bfloat16_tE19Flash_kernel_traitsILi256ELi128ELi64ELi8ES3_EELb0ELb0ELb1ELb1ELb0ELb0ELb0ELb0EEEvNS_16Flash_fwd_paramsE)
        .other          _ZN5flash16flash_fwd_kernelI23Flash_fwd_kernel_traitsILi256ELi128ELi64ELi8ELb0ELb0EN7cutlass10bfloat16_tE19Flash_kernel_traitsILi256ELi128ELi64ELi8ES3_EELb0ELb0ELb1ELb1ELb0ELb0ELb0ELb0EEEvNS_16Flash_fwd_paramsE,@"STO_CUDA_ENTRY STV_DEFAULT"
_ZN5flash16flash_fwd_kernelI23Flash_fwd_kernel_traitsILi256ELi128ELi64ELi8ELb0ELb0EN7cutlass10bfloat16_tE19Flash_kernel_traitsILi256ELi128ELi64ELi8ES3_EELb0ELb0ELb1ELb1ELb0ELb0ELb0ELb0EEEvNS_16Flash_fwd_paramsE:
.text._ZN5flash16flash_fwd_kernelI23Flash_fwd_kernel_traitsILi256ELi128ELi64ELi8ELb0ELb0EN7cutlass10bfloat16_tE19Flash_kernel_traitsILi256ELi128ELi64ELi8ES3_EELb0ELb0ELb1ELb1ELb0ELb0ELb0ELb0EEEvNS_16Flash_fwd_paramsE:
        /* <DEDUP_REMOVED lines=56> */
.L_x_475:
[----:B-1----:R-:W-:Y:S02]  /*0380*/  ULDC UR6, c[0x0][0x218] ;  /* 0x0000860000067ab9 */ /* 0x002fe40000000800 */
.L_x_476:
        /* <DEDUP_REMOVED lines=125> */
.L_x_479:
[----:B------:R-:W-:Y:S05]  /*0b60*/  BSYNC B0 ;  /* 0x0000000000007941 */ /* 0x000fea0003800000 */
.L_x_478:
        /* <DEDUP_REMOVED lines=22> */
.L_x_481:
[----:B------:R-:W-:Y:S05]  /*0cd0*/  BSYNC B0 ;  /* 0x0000000000007941 */ /* 0x000fea0003800000 */
.L_x_480:
        /* <DEDUP_REMOVED lines=22> */
.L_x_483:
[----:B------:R-:W-:Y:S05]  /*0e40*/  BSYNC B0 ;  /* 0x0000000000007941 */ /* 0x000fea0003800000 */
.L_x_482:
        /* <DEDUP_REMOVED lines=21> */
.L_x_485:
[----:B------:R-:W-:Y:S05]  /*0fa0*/  BSYNC B0 ;  /* 0x0000000000007941 */ /* 0x000fea0003800000 */
.L_x_484:
        /* <DEDUP_REMOVED lines=35> */
.L_x_477:
[----:B-1----:R-:W-:Y:S02]  /*11e0*/  UISETP.NE.AND UP1, UPT, UR15, -0x1, UPT ;  /* 0xffffffff0f00788c */ /* 0x002fe4000bf25270 */
[----:B------:R-:W-:Y:S02]  /*11f0*/  UISETP.NE.AND UP0, UPT, UR8, -0x1, UPT ;  /* 0xffffffff0800788c */ /* 0x000fe4000bf05270 */
[----:B------:R-:W-:Y:S02]  /*1200*/  ULDC.64 UR4, c[0x0][0x190] ;  /* 0x0000640000047ab9 */ /* 0x000fe40000000a00 */
[----:B------:R-:W-:Y:S02]  /*1210*/  ULDC.64 UR6, c[0x0][0x178] ;  /* 0x00005e0000067ab9 */ /* 0x000fe40000000a00 */
[----:B------:R-:W-:Y:S01]  /*1220*/  PLOP3.LUT P0, PT, PT, PT, UP0, 0x80, 0x0 ;  /* 0x000000000000781c */ /* 0x000fe20003f0f008 */
[----:B------:R-:W-:-:S02]  /*1230*/  USHF.R.S32.HI UR23, URZ, 0x1f, UR24 ;  /* 0x0000001f3f177899 */ /* 0x000fc40008011418 */
[----:B------:R-:W-:Y:S02]  /*1240*/  @UP1 UIMAD.WIDE.U32 UR12, UR15, UR4, URZ ;  /* 0x000000040f0c12a5 */ /* 0x000fe4000f8e003f */
[----:B------:R-:W-:Y:S02]  /*1250*/  @!UP1 USHF.R.S32.HI UR11, URZ, 0x1f, UR22 ;  /* 0x0000001f3f0b9899 */ /* 0x000fe40008011416 */
[----:B------:R-:W-:Y:S02]  /*1260*/  @UP1 UIMAD UR25, UR15, UR5, UR13 ;  /* 0x000000050f1912a4 */ /* 0x000fe4000f8e020d */
[----:B------:R-:W-:Y:S02]  /*1270*/  @UP0 UIADD3 UR13, UR26, UR8, URZ ;  /* 0x000000081a0d0290 */ /* 0x000fe4000fffe03f */
[----:B------:R-:W-:Y:S02]  /*1280*/  ULDC.64 UR4, c[0x0][0x198] ;  /* 0x0000660000047ab9 */ /* 0x000fe40000000a00 */
[----:B------:R-:W-:-:S02]  /*1290*/  @!UP1 UIMAD UR11, UR11, UR6, URZ ;  /* 0x000000060b0b92a4 */ /* 0x000fc4000f8e023f */
[----:B------:R-:W-:Y:S02]  /*12a0*/  @UP0 UIMAD.WIDE.U32 UR28, UR13, UR4, URZ ;  /* 0x000000040d1c02a5 */ /* 0x000fe4000f8e003f */
[----:B------:R-:W-:Y:S02]  /*12b0*/  @!UP1 UIMAD.WIDE.U32 UR30, UR22, UR6, URZ ;  /* 0x00000006161e92a5 */ /* 0x000fe4000f8e003f */
[----:B------:R-:W-:Y:S02]  /*12c0*/  @!UP1 UIMAD UR7, UR22, UR7, UR11 ;  /* 0x00000007160792a4 */ /* 0x000fe4000f8e020b */
[----:B------:R-:W-:Y:S02]  /*12d0*/  @UP1 UMOV UR6, UR12 ;  /* 0x0000000c00061c82 */ /* 0x000fe40008000000 */
[----:B------:R-:W-:Y:S02]  /*12e0*/  @UP0 UIMAD UR11, UR13, UR5, UR29 ;  /* 0x000000050d0b02a4 */ /* 0x000fe4000f8e021d */
        /* <DEDUP_REMOVED lines=16> */
.L_x_486:
        /* <DEDUP_REMOVED lines=51> */
.L_x_487:
[----:B------:R-:W-:Y:S01]  /*1720*/  SHF.R.S32.HI R11, RZ, 0x1f, R24 ;  /* 0x0000001fff0b7819 */ /* 0x000fe20000011418 */
[----:B------:R-:W1:Y:S01]  /*1730*/  S2R R18, SR_CTAID.Z ;  /* 0x0000000000127919 */ /* 0x000e620000002700 */
[----:B------:R-:W-:Y:S01]  /*1740*/  ULDC.64 UR4, c[0x0][0x1b0] ;  /* 0x00006c0000047ab9 */ /* 0x000fe20000000a00 */
[----:B------:R-:W-:Y:S01]  /*1750*/  BSSY B0, `(.L_x_488) ;  /* 0x0000081000007945 */ /* 0x000fe20003800000 */
[CC--:B------:R-:W-:Y:S01]  /*1760*/  LEA.HI R0, R11.reuse, R24.reuse, RZ, 0x3 ;  /* 0x000000180b007211 */ /* 0x0c0fe200078f18ff */
[----:B------:R-:W-:Y:S01]  /*1770*/  UIMAD UR4, UR27, UR4, URZ ;  /* 0x000000041b0472a4 */ /* 0x000fe2000f8e023f */
[----:B------:R-:W-:Y:S02]  /*1780*/  LEA.HI R2, R11, R24, RZ, 0x4 ;  /* 0x000000180b027211 */ /* 0x000fe400078f20ff */
[----:B------:R-:W-:-:S02]  /*1790*/  SHF.R.S32.HI R26, RZ, 0x3, R0 ;  /* 0x00000003ff1a7819 */ /* 0x000fc40000011400 */
[----:B------:R-:W-:Y:S02]  /*17a0*/  LOP3.LUT R0, R0, 0xfffffff8, RZ, 0xc0, !PT ;  /* 0xfffffff800007812 */ /* 0x000fe400078ec0ff */
        /* <DEDUP_REMOVED lines=39> */
[----:B------:R-:W-:Y:S01]  /*1a20*/  IADD3 R104, R108, 0x80, RZ ;  /* 0x000000806c687810 */ /* 0x000fe20007ffe0ff */
[----:B------:R-:W-:Y:S01]  /*1a30*/  UIADD3 UR6, -UR17, UR19, URZ ;  /* 0x0000001311067290 */ /* 0x000fe2000fffe13f */
[----:B------:R-:W-:Y:S01]  /*1a40*/  IMAD.WIDE.U32 R2, R26, c[0x0][0x1a0], R108 ;  /* 0x000068001a027a25 */ /* 0x000fe200078e006c */
[----:B------:R-:W-:Y:S01]  /*1a50*/  LOP3.LUT R0, R0, 0x1c0, RZ, 0xc0, !PT ;  /* 0x000001c000007812 */ /* 0x000fe200078ec0ff */
[----:B------:R1:W-:Y:S01]  /*1a60*/  STL.64 [R1+0x10], R26 ;  /* 0x0000101a01007387 */ /* 0x0003e20000100a00 */
[----:B------:R-:W-:Y:S01]  /*1a70*/  IADD3 R4, P1, R4, UR12, RZ ;  /* 0x0000000c04047c10 */ /* 0x000fe2000ff3e0ff */
[----:B------:R-:W-:Y:S01]  /*1a80*/  IMAD R6, R26, c[0x0][0x1a4], R6 ;  /* 0x000069001a067a24 */ /* 0x000fe200078e0206 */
[----:B------:R-:W-:Y:S01]  /*1a90*/  IADD3 R2, P0, R2, UR14, RZ ;  /* 0x0000000e02027c10 */ /* 0x000fe2000ff1e0ff */
[----:B------:R-:W-:Y:S01]  /*1aa0*/  ULDC.64 UR4, c[0x0][0x1a8] ;  /* 0x00006a0000047ab9 */ /* 0x000fe20000000a00 */
[----:B------:R-:W-:Y:S01]  /*1ab0*/  LOP3.LUT R8, R0, 0x8, R8, 0xf8, !PT ;  /* 0x0000000800087812 */ /* 0x000fe200078ef808 */
        /* <DEDUP_REMOVED lines=9> */
[----:B------:R-:W-:-:S02]  /*1b50*/  ISETP.GE.AND P0, PT, R26, UR6, PT ;  /* 0x000000061a007c0c */ /* 0x000fc4000bf06270 */
[----:B------:R-:W-:Y:S01]  /*1b60*/  LOP3.LUT R7, R8, R7, RZ, 0x3c, !PT ;  /* 0x0000000708077212 */ /* 0x000fe200078e3cff */
[----:B------:R-:W-:Y:S01]  /*1b70*/  IMAD.WIDE.U32 R28, R6, c[0x0][0x1b8], R2 ;  /* 0x00006e00061c7a25 */ /* 0x000fe200078e0002 */
[----:B------:R1:W-:Y:S01]  /*1b80*/  STL.64 [R1+0x58], R32 ;  /* 0x0000582001007387 */ /* 0x0003e20000100a00 */
[----:B------:R-:W-:Y:S02]  /*1b90*/  IADD3 R35, R33, UR25, RZ ;  /* 0x0000001921237c10 */ /* 0x000fe4000fffe0ff */
[----:B------:R-:W-:Y:S01]  /*1ba0*/  LEA.HI R2, R11, R24, RZ, 0x5 ;  /* 0x000000180b027211 */ /* 0x000fe200078f28ff */
[----:B------:R1:W-:Y:S01]  /*1bb0*/  STL.64 [R1+0x78], R28 ;  /* 0x0000781c01007387 */ /* 0x0003e20000100a00 */
[----:B------:R-:W-:Y:S01]  /*1bc0*/  IADD3 R31, R29, UR7, RZ ;  /* 0x000000071d1f7c10 */ /* 0x000fe2000fffe0ff */
[----:B------:R-:W-:Y:S01]  /*1bd0*/  IMAD.SHL.U32 R4, R10, 0x40, RZ ;  /* 0x000000400a047824 */ /* 0x000fe200078e00ff */
[----:B------:R-:W-:Y:S01]  /*1be0*/  LOP3.LUT R0, R2, 0xffffffe0, RZ, 0xc0, !PT ;  /* 0xffffffe002007812 */ /* 0x000fe200078ec0ff */
[----:B------:R1:W-:Y:S01]  /*1bf0*/  STL [R1+0x64], R105 ;  /* 0x0000646901007387 */ /* 0x0003e20000100800 */
[----:B------:R-:W-:Y:S01]  /*1c00*/  IMAD.MOV.U32 R3, RZ, RZ, 0x10 ;  /* 0x00000010ff037424 */ /* 0x000fe200078e00ff */
[----:B------:R-:W-:Y:S01]  /*1c10*/  IADD3 R11, R19, UR4, RZ ;  /* 0x00000004130b7c10 */ /* 0x000fe2000fffe0ff */
[----:B------:R-:W-:Y:S01]  /*1c20*/  IMAD.MOV.U32 R5, RZ, RZ, 0x20 ;  /* 0x00000020ff057424 */ /* 0x000fe200078e00ff */
[----:B------:R1:W-:Y:S01]  /*1c30*/  STL [R1+0x60], R104 ;  /* 0x0000606801007387 */ /* 0x0003e20000100800 */
[----:B------:R-:W-:Y:S01]  /*1c40*/  IMAD.U32 R8, RZ, RZ, UR16 ;  /* 0x00000010ff087e24 */ /* 0x000fe2000f8e00ff */
[----:B------:R-:W-:Y:S01]  /*1c50*/  LOP3.LUT R4, R7, 0xfffffe00, R4, 0xf8, !PT ;  /* 0xfffffe0007047812 */ /* 0x000fe200078ef804 */
[----:B------:R-:W-:Y:S01]  /*1c60*/  IMAD.IADD R21, R24, 0x1, -R0 ;  /* 0x0000000118157824 */ /* 0x000fe200078e0a00 */
[----:B------:R1:W-:Y:S01]  /*1c70*/  STL [R1+0x68], R103 ;  /* 0x0000686701007387 */ /* 0x0003e20000100800 */
[----:B------:R-:W-:Y:S01]  /*1c80*/  SHF.R.S32.HI R100, RZ, 0x5, R2 ;  /* 0x00000005ff647819 */ /* 0x000fe20000011402 */
[----:B------:R-:W-:Y:S01]  /*1c90*/  IMAD.WIDE R8, R8, 0x80, R26 ;  /* 0x0000008008087825 */ /* 0x000fe200078e021a */
[----:B------:R-:W-:Y:S01]  /*1ca0*/  SEL R3, R3, 0xfffffff0, !P2 ;  /* 0xfffffff003037807 */ /* 0x000fe20005000000 */
[----:B------:R1:W-:Y:S01]  /*1cb0*/  STL [R1+0x74], R31 ;  /* 0x0000741f01007387 */ /* 0x0003e20000100800 */
[----:B------:R-:W-:Y:S01]  /*1cc0*/  SEL R0, R5, 0xffffffe0, !P3 ;  /* 0xffffffe005007807 */ /* 0x000fe20005800000 */
[----:B------:R-:W-:-:S02]  /*1cd0*/  IMAD.SHL.U32 R227, R227, 0x2, RZ ;  /* 0x00000002e3e37824 */ /* 0x000fc400078e00ff */
[----:B------:R1:W-:Y:S01]  /*1ce0*/  STL [R1+0x54], R35 ;  /* 0x0000542301007387 */ /* 0x0003e20000100800 */
        /* <DEDUP_REMOVED lines=39> */
.L_x_489:
[----:B------:R-:W-:Y:S05]  /*1f60*/  BSYNC B0 ;  /* 0x0000000000007941 */ /* 0x000fea0003800000 */
.L_x_488:
        /* <DEDUP_REMOVED lines=45> */
.L_x_491:
[----:B------:R-:W-:Y:S05]  /*2240*/  BSYNC B0 ;  /* 0x0000000000007941 */ /* 0x000fea0003800000 */
.L_x_490:
        /* <DEDUP_REMOVED lines=45> */
.L_x_493:
[----:B------:R-:W-:Y:S05]  /*2520*/  BSYNC B0 ;  /* 0x0000000000007941 */ /* 0x000fea0003800000 */
.L_x_492:
        /* <DEDUP_REMOVED lines=48> */
.L_x_495:
[----:B------:R-:W-:Y:S05]  /*2830*/  BSYNC B0 ;  /* 0x0000000000007941 */ /* 0x000fea0003800000 */
.L_x_494:
        /* <DEDUP_REMOVED lines=48> */
.L_x_497:
[----:B------:R-:W-:Y:S05]  /*2b40*/  BSYNC B0 ;  /* 0x0000000000007941 */ /* 0x000fea0003800000 */
.L_x_496:
        /* <DEDUP_REMOVED lines=42> */
.L_x_499:
[----:B------:R-:W-:Y:S05]  /*2df0*/  BSYNC B0 ;  /* 0x0000000000007941 */ /* 0x000fea0003800000 */
.L_x_498:
[----:B------:R-:W-:Y:S01]  /*2e00*/  ULDC.64 UR4, c[0x0][0x318] ;  /* 0x0000c60000047ab9 */ /* 0x000fe20000000a00 */
[----:B------:R-:W0:Y:S01]  /*2e10*/  LDGDEPBAR ;  /* 0x00000000000079af */ /* 0x000e220000000000 */
[----:B------:R-:W-:Y:S01]  /*2e20*/  UISETP.NE.U32.AND UP1, UPT, URZ, UR4, UPT ;  /* 0x000000043f00728c */ /* 0x000fe2000bf25070 */
[----:B--2-4-:R-:W-:Y:S02]  /*2e30*/  IMAD.MOV.U32 R10, RZ, RZ, R30 ;  /* 0x000000ffff0a7224 */ /* 0x014fe400078e001e */
[----:B------:R-:W-:Y:S01]  /*2e40*/  IMAD.MOV.U32 R11, RZ, RZ, R31 ;  /* 0x000000ffff0b7224 */ /* 0x000fe200078e001f */
        /* <DEDUP_REMOVED lines=15> */
[----:B------:R-:W-:Y:S01]  /*2f40*/  IMAD.U32 R6, RZ, RZ, UR22 ;  /* 0x00000016ff067e24 */ /* 0x000fe2000f8e00ff */
[----:B------:R-:W2:Y:S01]  /*2f50*/  @P0 MUFU.RCP R5, c[0x0][0x238] ;  /* 0x00008e0000050b08 */ /* 0x000ea20000001000 */
[----:B------:R-:W-:Y:S01]  /*2f60*/  ISETP.GE.AND P1, PT, R26, UR25, PT ;  /* 0x000000191a007c0c */ /* 0x000fe2000bf26270 */
[----:B------:R-:W-:-:S02]  /*2f70*/  ULDC.64 UR4, c[0x0][0x1a0] ;  /* 0x0000680000047ab9 */ /* 0x000fc40000000a00 */
[----:B------:R-:W-:-:S05]  /*2f80*/  MOV R7, UR23 ;  /* 0x0000001700077c02 */ /* 0x000fca0008000f00 */
[----:B------:R4:W2:Y:S01]  /*2f90*/  @P0 LDG.E R2, [R6.64] ;  /* 0x0000001406020981 */ /* 0x0008a2000c1e1900 */
[----:B------:R-:W-:Y:S01]  /*2fa0*/  MOV R10, R28 ;  /* 0x0000001c000a7202 */ /* 0x000fe20000000f00 */
[----:B------:R-:W-:Y:S01]  /*2fb0*/  USHF.L.U32 UR22, UR4, 0x6, URZ ;  /* 0x0000000604167899 */ /* 0x000fe2000800063f */
[----:B------:R-:W-:Y:S01]  /*2fc0*/  IMAD.SHL.U32 R24, R24, 0x2, RZ ;  /* 0x0000000218187824 */ /* 0x000fe200078e00ff */
[----:B------:R-:W-:Y:S01]  /*2fd0*/  BAR.SYNC.DEFER_BLOCKING 0x0 ;  /* 0x0000000000007b1d */ /* 0x000fe20000010000 */
[----:B------:R-:W-:-:S03]  /*2fe0*/  USHF.L.U64.HI UR7, UR4, UR7, UR5 ;  /* 0x0000000704077299 */ /* 0x000fc60008010205 */
[----:B------:R-:W-:Y:S01]  /*2ff0*/  IMAD.U32 R8, RZ, RZ, UR22 ;  /* 0x00000016ff087e24 */ /* 0x000fe2000f8e00ff */
[----:B------:R-:W-:Y:S01]  /*3000*/  UIMAD UR5, UR7, UR31, URZ ;  /* 0x0000001f070572a4 */ /* 0x000fe2000f8e023f */
[----:B------:R1:W-:Y:S01]  /*3010*/  STL.64 [R1+0x70], R10 ;  /* 0x0000700a01007387 */ /* 0x0003e20000100a00 */
[----:B------:R-:W-:Y:S01]  /*3020*/  UMOV UR23, URZ ;  /* 0x0000003f00177c82 */ /* 0x000fe20008000000 */
[----:B------:R-:W-:Y:S01]  /*3030*/  BSSY B0, `(.L_x_500) ;  /* 0x0000031000007945 */ /* 0x000fe20003800000 */
[----:B------:R-:W-:Y:S01]  /*3040*/  UIMAD UR26, UR26, UR22, UR5 ;  /* 0x000000161a1a72a4 */ /* 0x000fe2000f8e0205 */
[----:B------:R-:W-:Y:S01]  /*3050*/  LOP3.LUT R110, R24, 0x6, RZ, 0xc0, !PT ;  /* 0x00000006186e7812 */ /* 0x000fe200078ec0ff */
[----:B----4-:R-:W-:Y:S01]  /*3060*/  IMAD.WIDE.U32 R6, R8, UR31, R10 ;  /* 0x0000001f08067c25 */ /* 0x010fe2000f8e000a */
[----:B------:R1:W-:Y:S04]  /*3070*/  @P1 STS.128 [R227+0x18000], RZ ;  /* 0x018000ffe3001388 */ /* 0x0003e80000000c00 */
[----:B------:R1:W-:Y:S04]  /*3080*/  @P1 STS.128 [R227+0x1a000], RZ ;  /* 0x01a000ffe3001388 */ /* 0x0003e80000000c00 */
[----:B------:R1:W-:Y:S04]  /*3090*/  @P1 STS.128 [R227+0x1c000], RZ ;  /* 0x01c000ffe3001388 */ /* 0x0003e80000000c00 */
[----:B------:R1:W-:Y:S01]  /*30a0*/  @P1 STS.128 [R227+0x1e000], RZ ;  /* 0x01e000ffe3001388 */ /* 0x0003e20000000c00 */
[----:B--2---:R-:W-:-:S04]  /*30b0*/  @P0 FMUL.FTZ R2, R2, R5 ;  /* 0x0000000502020220 */ /* 0x004fc80000410000 */
[----:B------:R2:W4:Y:S02]  /*30c0*/  @P0 R2UR UR24, R2 ;  /* 0x00000000021803c2 */ /* 0x00052400000e0000 */
[----:B--2---:R-:W-:Y:S01]  /*30d0*/  SHF.R.S32.HI R2, RZ, 0x1f, R21 ;  /* 0x0000001fff027819 */ /* 0x004fe20000011415 */
[----:B----4-:R-:W-:-:S03]  /*30e0*/  @UP1 UMOV UR23, UR24 ;  /* 0x0000001800171c82 */ /* 0x010fc60008000000 */
[----:B------:R-:W-:-:S04]  /*30f0*/  LEA.HI R2, R2, R21, RZ, 0x2 ;  /* 0x0000001502027211 */ /* 0x000fc800078f10ff */
[----:B------:R-:W-:Y:S02]  /*3100*/  SHF.R.S32.HI R101, RZ, 0x2, R2 ;  /* 0x00000002ff657819 */ /* 0x000fe40000011402 */
[----:B------:R-:W-:Y:S01]  /*3110*/  IADD3 R2, R7, UR26, RZ ;  /* 0x0000001a07027c10 */ /* 0x000fe2000fffe0ff */
        /* <DEDUP_REMOVED lines=34> */
.L_x_501:
[----:B-1----:R-:W-:Y:S05]  /*3340*/  BSYNC B0 ;  /* 0x0000000000007941 */ /* 0x002fea0003800000 */
.L_x_500:
        /* <DEDUP_REMOVED lines=45> */
.L_x_503:
[----:B------:R-:W-:Y:S05]  /*3620*/  BSYNC B0 ;  /* 0x0000000000007941 */ /* 0x000fea0003800000 */
.L_x_502:
[C---:B------:R-:W-:Y:S01]  /*3630*/  IMAD.SHL.U32 R2, R22.reuse, 0x40, RZ ;  /* 0x0000004016027824 */ /* 0x040fe200078e00ff */
[----:B------:R-:W-:Y:S01]  /*3640*/  R2P PR, R22, 0x6 ;  /* 0x0000000616007804 */ /* 0x000fe20000000000 */
[----:B------:R-:W-:Y:S01]  /*3650*/  IMAD.SHL.U32 R5, R26, 0x8, RZ ;  /* 0x000000081a057824 */ /* 0x000fe200078e00ff */
[----:B------:R-:W-:Y:S01]  /*3660*/  UIADD3 UR4, UR18, -UR19, URZ ;  /* 0x8000001312047290 */ /* 0x000fe2000fffe03f */
[----:B------:R-:W0:Y:S01]  /*3670*/  LDGDEPBAR ;  /* 0x00000000000079af */ /* 0x000e220000000000 */
[----:B------:R-:W-:Y:S01]  /*3680*/  LOP3.LUT R2, R2, 0x1c0, RZ, 0xc0, !PT ;  /* 0x000001c002027812 */ /* 0x000fe200078ec0ff */
[----:B------:R-:W-:Y:S02]  /*3690*/  UIADD3 UR5, UR18, 0x1, -UR19 ;  /* 0x0000000112057890 */ /* 0x000fe4000fffe813 */
[----:B------:R-:W-:Y:S01]  /*36a0*/  UISETP.GT.AND UP0, UPT, UR31, UR10, UPT ;  /* 0x0000000a1f00728c */ /* 0x000fe2000bf04270 */
[----:B------:R-:W-:Y:S02]  /*36b0*/  LOP3.LUT R5, R2, 0x8, R5, 0xf8, !PT ;  /* 0x0000000802057812 */ /* 0x000fe400078ef805 */
[----:B------:R-:W-:-:S04]  /*36c0*/  SHF.R.U32.HI R2, RZ, 0x3, R2 ;  /* 0x00000003ff027819 */ /* 0x000fc80000011602 */
[----:B------:R-:W-:Y:S01]  /*36d0*/  LOP3.LUT R2, R5, R2, RZ, 0x3c, !PT ;  /* 0x0000000205027212 */ /* 0x000fe200078e3cff */
[----:B------:R-:W-:-:S04]  /*36e0*/  IMAD R5, R100, 0x400, R4 ;  /* 0x0000040064057824 */ /* 0x000fc800078e0204 */
[----:B------:R-:W-:Y:S02]  /*36f0*/  IMAD R2, R23, 0x200, R2 ;  /* 0x0000020017027824 */ /* 0x000fe400078e0202 */
[----:B------:R-:W-:Y:S01]  /*3700*/  IMAD.SHL.U32 R207, R5, 0x2, RZ ;  /* 0x0000000205cf7824 */ /* 0x000fe200078e00ff */
[----:B------:R-:W-:Y:S01]  /*3710*/  LEA R5, R100, UR17, 0x4 ;  /* 0x0000001164057c11 */ /* 0x000fe2000f8e20ff */
[----:B------:R-:W-:Y:S02]  /*3720*/  IMAD.SHL.U32 R200, R2, 0x2, RZ ;  /* 0x0000000202c87824 */ /* 0x000fe400078e00ff */
[--C-:B------:R-:W-:Y:S01]  /*3730*/  IMAD R208, R3, 0x2, R207.reuse ;  /* 0x0000000203d07824 */ /* 0x100fe200078e02cf */
[----:B--2---:R-:W-:Y:S01]  /*3740*/  LDSM.16.M88.4 R12, [R207] ;  /* 0x00000000cf0c783b */ /* 0x004fe20000000200 */
[----:B------:R-:W-:Y:S01]  /*3750*/  IMAD R210, R0, 0x2, R207 ;  /* 0x0000000200d27824 */ /* 0x000fe200078e02cf */
[----:B------:R-:W-:Y:S01]  /*3760*/  IADD3 R2, R200, 0x10000, RZ ;  /* 0x00010000c8027810 */ /* 0x000fe20007ffe0ff */
[----:B------:R-:W-:Y:S01]  /*3770*/  IMAD R209, R0, 0x2, R208 ;  /* 0x0000000200d17824 */ /* 0x000fe200078e02d0 */
[----:B------:R-:W2:Y:S01]  /*3780*/  LDSM.16.M88.4 R8, [R200+0x10000] ;  /* 0x01000000c808783b */ /* 0x000ea20000000200 */
[----:B------:R-:W-:Y:S01]  /*3790*/  IADD3 R211, R200, 0x10020, RZ ;  /* 0x00010020c8d37810 */ /* 0x000fe20007ffe0ff */
[----:B------:R-:W-:Y:S01]  /*37a0*/  IMAD.IADD R5, R101, 0x1, R5 ;  /* 0x0000000165057824 */ /* 0x000fe200078e0205 */
[----:B------:R-:W-:Y:S01]  /*37b0*/  @P1 IADD3 R211, R2, -0x20, RZ ;  /* 0xffffffe002d31810 */ /* 0x000fe20007ffe0ff */
[----:B------:R-:W4:Y:S01]  /*37c0*/  LDSM.16.M88.4 R16, [R200+0x10800] ;  /* 0x01080000c810783b */ /* 0x000f220000000200 */
[----:B------:R-:W-:-:S02]  /*37d0*/  IMAD.MOV.U32 R2, RZ, RZ, 0x40 ;  /* 0x00000040ff027424 */ /* 0x000fc400078e00ff */
[----:B------:R-:W-:Y:S01]  /*37e0*/  IADD3 R228, R5, UR4, RZ ;  /* 0x0000000405e47c10 */ /* 0x000fe2000fffe0ff */
[----:B------:R-:W5:Y:S01]  /*37f0*/  LDSM.16.M88.4 R24, [R200+0x11000] ;  /* 0x01100000c818783b */ /* 0x000f620000000200 */
[C---:B------:R-:W-:Y:S02]  /*3800*/  IADD3 R226, R211.reuse, 0x800, RZ ;  /* 0x00000800d3e27810 */ /* 0x040fe40007ffe0ff */
[----:B------:R-:W-:Y:S01]  /*3810*/  SEL R2, R2, 0xffffffc0, !P2 ;  /* 0xffffffc002027807 */ /* 0x000fe20005000000 */
[----:B------:R-:W1:Y:S01]  /*3820*/  LDSM.16.M88.4 R40, [R200+0x11800] ;  /* 0x01180000c828783b */ /* 0x000e620000000200 */
[C---:B------:R-:W-:Y:S02]  /*3830*/  IADD3 R225, R211.reuse, 0x1000, RZ ;  /* 0x00001000d3e17810 */ /* 0x040fe40007ffe0ff */
[C---:B------:R-:W-:Y:S01]  /*3840*/  IADD3 R224, R211.reuse, 0x1800, RZ ;  /* 0x00001800d3e07810 */ /* 0x040fe20007ffe0ff */
[----:B------:R-:W-:Y:S01]  /*3850*/  LDSM.16.M88.4 R20, [R211] ;  /* 0x00000000d314783b */ /* 0x000fe20000000200 */
[----:B------:R-:W-:Y:S01]  /*3860*/  IMAD.IADD R206, R200, 0x1, R2 ;  /* 0x00000001c8ce7824 */ /* 0x000fe200078e0202 */
[C---:B------:R-:W-:Y:S01]  /*3870*/  IADD3 R223, R211.reuse, 0x2000, RZ ;  /* 0x00002000d3df7810 */ /* 0x040fe20007ffe0ff */
[----:B------:R-:W-:Y:S01]  /*3880*/  IMAD.IADD R205, R2, 0x1, R211 ;  /* 0x0000000102cd7824 */ /* 0x000fe200078e02d3 */
[----:B------:R-:W-:Y:S01]  /*3890*/  LDSM.16.M88.4 R68, [R211+0x1800] ;  /* 0x00180000d344783b */ /* 0x000fe20000000200 */
[----:B------:R-:W-:Y:S01]  /*38a0*/  IMAD.U32 R2, RZ, RZ, UR31 ;  /* 0x0000001fff027e24 */ /* 0x000fe2000f8e00ff */
[----:B------:R-:W-:-:S02]  /*38b0*/  IADD3 R222, R211, 0x2800, RZ ;  /* 0x00002800d3de7810 */ /* 0x000fc40007ffe0ff */
[----:B------:R-:W-:Y:S01]  /*38c0*/  LDSM.16.M88.4 R28, [R211+0x800] ;  /* 0x00080000d31c783b */ /* 0x000fe20000000200 */
[----:B------:R-:W-:Y:S01]  /*38d0*/  IMAD R2, R2, 0x40, R110 ;  /* 0x0000004002027824 */ /* 0x000fe200078e026e */
[C---:B------:R-:W-:Y:S02]  /*38e0*/  IADD3 R221, R211.reuse, 0x3000, RZ ;  /* 0x00003000d3dd7810 */ /* 0x040fe40007ffe0ff */
[----:B------:R-:W-:Y:S01]  /*38f0*/  LDSM.16.M88.4 R80, [R206+0x10000] ;  /* 0x01000000ce50783b */ /* 0x000fe20000000200 */
[----:B------:R-:W-:Y:S01]  /*3900*/  IMAD.IADD R6, R228, 0x1, -R2 ;  /* 0x00000001e4067824 */ /* 0x000fe200078e0a02 */
[C---:B------:R-:W-:Y:S02]  /*3910*/  IADD3 R220, R211.reuse, 0x3800, RZ ;  /* 0x00003800d3dc7810 */ /* 0x040fe40007ffe0ff */
[----:B------:R-:W-:Y:S01]  /*3920*/  LDSM.16.M88.4 R60, [R211+0x1000] ;  /* 0x00100000d33c783b */ /* 0x000fe20000000200 */
[C---:B------:R-:W-:Y:S02]  /*3930*/  IADD3 R219, R211.reuse, 0x4000, RZ ;  /* 0x00004000d3db7810 */ /* 0x040fe40007ffe0ff */
[----:B------:R-:W-:Y:S01]  /*3940*/  IABS R7, R6 ;  /* 0x0000000600077213 */ /* 0x000fe20000000000 */
[----:B------:R-:W-:Y:S01]  /*3950*/  LDSM.16.M88.4 R84, [R206+0x10800] ;  /* 0x01080000ce54783b */ /* 0x000fe20000000200 */
[----:B------:R-:W-:-:S02]  /*3960*/  IADD3 R218, R211, 0x4800, RZ ;  /* 0x00004800d3da7810 */ /* 0x000fc40007ffe0ff */
[C---:B------:R-:W-:Y:S01]  /*3970*/  IADD3 R217, R211.reuse, 0x5000, RZ ;  /* 0x00005000d3d97810 */ /* 0x040fe20007ffe0ff */
[C---:B--2---:R-:W-:Y:S01]  /*3980*/  HMMA.16816.F32.BF16 R36, R12.reuse, R8, RZ ;  /* 0x000000080c24723c */ /* 0x044fe200000418ff */
[----:B------:R-:W-:Y:S01]  /*3990*/  LDSM.16.M88.4 R88, [R206+0x15800] ;  /* 0x01580000ce58783b */ /* 0x000fe20000000200 */
[C---:B------:R-:W-:Y:S02]  /*39a0*/  IADD3 R216, R211.reuse, 0x5800, RZ ;  /* 0x00005800d3d87810 */ /* 0x040fe40007ffe0ff */
[C---:B------:R-:W-:Y:S01]  /*39b0*/  IADD3 R215, R211.reuse, 0x6000, RZ ;  /* 0x00006000d3d77810 */ /* 0x040fe20007ffe0ff */
[----:B------:R-:W-:Y:S01]  /*39c0*/  LDSM.16.M88.4 R92, [R200+0x17000] ;  /* 0x01700000c85c783b */ /* 0x000fe20000000200 */
[C---:B------:R-:W-:Y:S02]  /*39d0*/  IADD3 R214, R211.reuse, 0x6800, RZ ;  /* 0x00006800d3d67810 */ /* 0x040fe40007ffe0ff */
[----:B------:R-:W-:Y:S01]  /*39e0*/  HMMA.16816.F32.BF16 R32, R12, R10, RZ ;  /* 0x0000000a0c20723c */ /* 0x000fe200000418ff */
[----:B------:R-:W2:Y:S01]  /*39f0*/  LDSM.16.M88.4 R8, [R208] ;  /* 0x00000000d008783b */ /* 0x000ea20000000200 */
[----:B------:R-:W-:-:S02]  /*3a00*/  IADD3 R213, R211, 0x7000, RZ ;  /* 0x00007000d3d57810 */ /* 0x000fc40007ffe0ff */
[----:B------:R-:W-:Y:S01]  /*3a10*/  IADD3 R212, R211, 0x7800, RZ ;  /* 0x00007800d3d47810 */ /* 0x000fe20007ffe0ff */
[----:B------:R-:W-:Y:S03]  /*3a20*/  LDSM.16.M88.4 R96, [R211+0x7000] ;  /* 0x00700000d360783b */ /* 0x000fe60000000200 */
[C---:B----4-:R-:W-:Y:S08]  /*3a30*/  HMMA.16816.F32.BF16 R44, R12.reuse, R16, RZ ;  /* 0x000000100c2c723c */ /* 0x050ff000000418ff */
[C---:B------:R-:W-:Y:S01]  /*3a40*/  HMMA.16816.F32.BF16 R48, R12.reuse, R18, RZ ;  /* 0x000000120c30723c */ /* 0x040fe200000418ff */
[----:B------:R-:W4:Y:S07]  /*3a50*/  LDSM.16.M88.4 R16, [R210] ;  /* 0x00000000d210783b */ /* 0x000f2e0000000200 */
[C---:B-----5:R-:W-:Y:S08]  /*3a60*/  HMMA.16816.F32.BF16 R52, R12.reuse, R24, RZ ;  /* 0x000000180c34723c */ /* 0x060ff000000418ff */
[C---:B------:R-:W-:Y:S08]  /*3a70*/  HMMA.16816.F32.BF16 R56, R12.reuse, R26, RZ ;  /* 0x0000001a0c38723c */ /* 0x040ff000000418ff */
[C---:B-1----:R-:W-:Y:S08]  /*3a80*/  HMMA.16816.F32.BF16 R24, R12.reuse, R42, RZ ;  /* 0x0000002a0c18723c */ /* 0x042ff000000418ff */
[----:B------:R-:W-:Y:S08]  /*3a90*/  HMMA.16816.F32.BF16 R64, R12, R40, RZ ;  /* 0x000000280c40723c */ /* 0x000ff000000418ff */
[C---:B--2---:R-:W-:Y:S08]  /*3aa0*/  HMMA.16816.F32.BF16 R40, R8.reuse, R20, R36 ;  /* 0x000000140828723c */ /* 0x044ff00000041824 */
[C---:B------:R-:W-:Y:S01]  /*3ab0*/  HMMA.16816.F32.BF16 R76, R8.reuse, R70, R24 ;  /* 0x00000046084c723c */ /* 0x040fe20000041818 */
[----:B------:R-:W1:Y:S07]  /*3ac0*/  LDSM.16.M88.4 R24, [R206+0x11000] ;  /* 0x01100000ce18783b */ /* 0x000e6e0000000200 */
[----:B------:R-:W-:Y:S01]  /*3ad0*/  HMMA.16816.F32.BF16 R36, R8, R30, R48 ;  /* 0x0000001e0824723c */ /* 0x000fe20000041830 */
[----:B------:R-:W-:Y:S07]  /*3ae0*/  LDSM.16.M88.4 R48, [R205] ;  /* 0x00000000cd30783b */ /* 0x000fee0000000200 */
[----:B----4-:R-:W-:Y:S01]  /*3af0*/  HMMA.16816.F32.BF16 R72, R16, R80, R40 ;  /* 0x000000501048723c */ /* 0x010fe20000041828 */
[----:B------:R-:W2:Y:S07]  /*3b00*/  LDSM.16.M88.4 R40, [R206+0x11800] ;  /* 0x01180000ce28783b */ /* 0x000eae0000000200 */
[C---:B------:R-:W-:Y:S08]  /*3b10*/  HMMA.16816.F32.BF16 R12, R8.reuse, R22, R32 ;  /* 0x00000016080c723c */ /* 0x040ff00000041820 */
[C---:B------:R-:W-:Y:S08]  /*3b20*/  HMMA.16816.F32.BF16 R32, R8.reuse, R60, R52 ;  /* 0x0000003c0820723c */ /* 0x040ff00000041834 */
[C---:B------:R-:W-:Y:S08]  /*3b30*/  HMMA.16816.F32.BF16 R20, R8.reuse, R28, R44 ;  /* 0x0000001c0814723c */ /* 0x040ff0000004182c */
[C---:B------:R-:W-:Y:S01]  /*3b40*/  HMMA.16816.F32.BF16 R28, R8.reuse, R62, R56 ;  /* 0x0000003e081c723c */ /* 0x040fe20000041838 */
[----:B------:R-:W-:Y:S07]  /*3b50*/  LDSM.16.M88.4 R56, [R205+0x800] ;  /* 0x00080000cd38783b */ /* 0x000fee0000000200 */
[----:B------:R-:W-:Y:S01]  /*3b60*/  HMMA.16816.F32.BF16 R60, R8, R68, R64 ;  /* 0x00000044083c723c */ /* 0x000fe20000041840 */
[----:B------:R-:W4:Y:S07]  /*3b70*/  LDSM.16.M88.4 R8, [R209] ;  /* 0x00000000d108783b */ /* 0x000f2e0000000200 */
[C---:B------:R-:W-:Y:S01]  /*3b80*/  HMMA.16816.F32.BF16 R52, R16.reuse, R86, R36 ;  /* 0x000000561034723c */ /* 0x040fe20000041824 */
[----:B------:R-:W5:Y:S07]  /*3b90*/  LDSM.16.M88.4 R36, [R205+0x1000] ;  /* 0x00100000cd24783b */ /* 0x000f6e0000000200 */
[C---:B------:R-:W-:Y:S01]  /*3ba0*/  HMMA.16816.F32.BF16 R68, R16.reuse, R82, R12 ;  /* 0x000000521044723c */ /* 0x040fe2000004180c */
[----:B------:R-:W-:Y:S04]  /*3bb0*/  LDSM.16.M88.4 R12, [R207+0x4000] ;  /* 0x00400000cf0c783b */ /* 0x000fe80000000200 */
[----:B------:R-:W-:Y:S03]  /*3bc0*/  LDSM.16.M88.4 R80, [R200+0x12000] ;  /* 0x01200000c850783b */ /* 0x000fe60000000200 */
[C---:B-1----:R-:W-:Y:S01]  /*3bd0*/  HMMA.16816.F32.BF16 R44, R16.reuse, R24, R32 ;  /* 0x00000018102c723c */ /* 0x042fe20000041820 */
[----:B------:R-:W1:Y:S07]  /*3be0*/  LDSM.16.M88.4 R32, [R205+0x1800] ;  /* 0x00180000cd20783b */ /* 0x000e6e0000000200 */
[C---:B------:R-:W-:Y:S01]  /*3bf0*/  HMMA.16816.F32.BF16 R64, R16.reuse, R84, R20 ;  /* 0x000000541040723c */ /* 0x040fe20000041814 */
[----:B------:R-:W3:Y:S07]  /*3c00*/  LDSM.16.M88.4 R84, [R200+0x12800] ;  /* 0x01280000c854783b */ /* 0x000eee0000000200 */
[C---:B------:R-:W-:Y:S08]  /*3c10*/  HMMA.16816.F32.BF16 R28, R16.reuse, R26, R28 ;  /* 0x0000001a101c723c */ /* 0x040ff0000004181c */
[C---:B--2---:R-:W-:Y:S01]  /*3c20*/  HMMA.16816.F32.BF16 R20, R16.reuse, R42, R76 ;  /* 0x0000002a1014723c */ /* 0x044fe2000004184c */
[----:B------:R-:W2:Y:S07]  /*3c30*/  LDSM.16.M88.4 R76, [R200+0x13000] ;  /* 0x01300000c84c783b */ /* 0x000eae0000000200 */
[----:B------:R-:W-:Y:S08]  /*3c40*/  HMMA.16816.F32.BF16 R24, R16, R40, R60 ;  /* 0x000000281018723c */ /* 0x000ff0000004183c */
[C---:B----4-:R-:W-:Y:S01]  /*3c50*/  HMMA.16816.F32.BF16 R40, R8.reuse, R50, R68 ;  /* 0x000000320828723c */ /* 0x050fe20000041844 */
[----:B------:R-:W4:Y:S07]  /*3c60*/  LDSM.16.M88.4 R68, [R200+0x13800] ;  /* 0x01380000c844783b */ /* 0x000f2e0000000200 */
[C---:B------:R-:W-:Y:S01]  /*3c70*/  HMMA.16816.F32.BF16 R16, R8.reuse, R48, R72 ;  /* 0x000000300810723c */ /* 0x040fe20000041848 */
[----:B------:R-:W-:Y:S07]  /*3c80*/  LDSM.16.M88.4 R72, [R211+0x3000] ;  /* 0x00300000d348783b */ /* 0x000fee0000000200 */
[C---:B------:R-:W-:Y:S08]  /*3c90*/  HMMA.16816.F32.BF16 R60, R8.reuse, R56, R64 ;  /* 0x00000038083c723c */ /* 0x040ff00000041840 */
[C---:B------:R-:W-:Y:S08]  /*3ca0*/  HMMA.16816.F32.BF16 R56, R8.reuse, R58, R52 ;  /* 0x0000003a0838723c */ /* 0x040ff00000041834 */
[C---:B-----5:R-:W-:Y:S08]  /*3cb0*/  HMMA.16816.F32.BF16 R48, R8.reuse, R36, R44 ;  /* 0x000000240830723c */ /* 0x060ff0000004182c */
[C---:B------:R-:W-:Y:S01]  /*3cc0*/  HMMA.16816.F32.BF16 R52, R8.reuse, R38, R28 ;  /* 0x000000260834723c */ /* 0x040fe2000004181c */
[----:B------:R-:W-:Y:S07]  /*3cd0*/  LDSM.16.M88.4 R28, [R211+0x2000] ;  /* 0x00200000d31c783b */ /* 0x000fee0000000200 */
[C---:B-1----:R-:W-:Y:S08]  /*3ce0*/  HMMA.16816.F32.BF16 R36, R8.reuse, R32, R24 ;  /* 0x000000200824723c */ /* 0x042ff00000041818 */
[----:B------:R-:W-:Y:S01]  /*3cf0*/  HMMA.16816.F32.BF16 R32, R8, R34, R20 ;  /* 0x000000220820723c */ /* 0x000fe20000041814 */
[----:B------:R-:W1:Y:S07]  /*3d00*/  LDSM.16.M88.4 R8, [R208+0x4000] ;  /* 0x00400000d008783b */ /* 0x000e6e0000000200 */
[C---:B------:R-:W-:Y:S01]  /*3d10*/  HMMA.16816.F32.BF16 R20, R12.reuse, R82, R40 ;  /* 0x000000520c14723c */ /* 0x040fe20000041828 */
[----:B------:R-:W5:Y:S07]  /*3d20*/  LDSM.16.M88.4 R40, [R211+0x2800] ;  /* 0x00280000d328783b */ /* 0x000f6e0000000200 */
[C---:B------:R-:W-:Y:S08]  /*3d30*/  HMMA.16816.F32.BF16 R24, R12.reuse, R80, R16 ;  /* 0x000000500c18723c */ /* 0x040ff00000041810 */
[C---:B---3--:R-:W-:Y:S08]  /*3d40*/  HMMA.16816.F32.BF16 R16, R12.reuse, R84, R60 ;  /* 0x000000540c10723c */ /* 0x048ff0000004183c */
[C---:B--2---:R-:W-:Y:S08]  /*3d50*/  HMMA.16816.F32.BF16 R48, R12.reuse, R76, R48 ;  /* 0x0000004c0c30723c */ /* 0x044ff00000041830 */
[C---:B------:R-:W-:Y:S01]  /*3d60*/  HMMA.16816.F32.BF16 R60, R12.reuse, R78, R52 ;  /* 0x0000004e0c3c723c */ /* 0x040fe20000041834 */
[----:B------:R-:W2:Y:S07]  /*3d70*/  LDSM.16.M88.4 R76, [R211+0x3800] ;  /* 0x00380000d34c783b */ /* 0x000eae0000000200 */
[C---:B----4-:R-:W-:Y:S01]  /*3d80*/  HMMA.16816.F32.BF16 R52, R12.reuse, R68, R36 ;  /* 0x000000440c34723c */ /* 0x050fe20000041824 */
[----:B------:R-:W-:Y:S07]  /*3d90*/  LDSM.16.M88.4 R36, [R206+0x12800] ;  /* 0x01280000ce24783b */ /* 0x000fee0000000200 */
[C---:B------:R-:W-:Y:S01]  /*3da0*/  HMMA.16816.F32.BF16 R44, R12.reuse, R86, R56 ;  /* 0x000000560c2c723c */ /* 0x040fe20000041838 */
[----:B------:R-:W-:Y:S07]  /*3db0*/  LDSM.16.M88.4 R84, [R206+0x12000] ;  /* 0x01200000ce54783b */ /* 0x000fee0000000200 */
[----:B------:R-:W-:Y:S01]  /*3dc0*/  HMMA.16816.F32.BF16 R68, R12, R70, R32 ;  /* 0x000000460c44723c */ /* 0x000fe20000041820 */
[----:B------:R-:W3:Y:S04]  /*3dd0*/  LDSM.16.M88.4 R12, [R210+0x4000] ;  /* 0x00400000d20c783b */ /* 0x000ee80000000200 */
[----:B------:R-:W4:Y:S03]  /*3de0*/  LDSM.16.M88.4 R32, [R206+0x13000] ;  /* 0x01300000ce20783b */ /* 0x000f260000000200 */
[C---:B-1----:R-:W-:Y:S08]  /*3df0*/  HMMA.16816.F32.BF16 R64, R8.reuse, R28, R24 ;  /* 0x0000001c0840723c */ /* 0x042ff00000041818 */
[C---:B------:R-:W-:Y:S08]  /*3e00*/  HMMA.16816.F32.BF16 R56, R8.reuse, R30, R20 ;  /* 0x0000001e0838723c */ /* 0x040ff00000041814 */
[C---:B-----5:R-:W-:Y:S08]  /*3e10*/  HMMA.16816.F32.BF16 R28, R8.reuse, R40, R16 ;  /* 0x00000028081c723c */ /* 0x060ff00000041810 */
[C---:B------:R-:W-:Y:S01]  /*3e20*/  HMMA.16816.F32.BF16 R16, R8.reuse, R74, R60 ;  /* 0x0000004a0810723c */ /* 0x040fe2000004183c */
[----:B------:R-:W1:Y:S07]  /*3e30*/  LDSM.16.M88.4 R60, [R206+0x13800] ;  /* 0x01380000ce3c783b */ /* 0x000e6e0000000200 */
[C---:B------:R-:W-:Y:S01]  /*3e40*/  HMMA.16816.F32.BF16 R20, R8.reuse, R72, R48 ;  /* 0x000000480814723c */ /* 0x040fe20000041830 */
[----:B------:R-:W-:Y:S07]  /*3e50*/  LDSM.16.M88.4 R72, [R205+0x2000] ;  /* 0x00200000cd48783b */ /* 0x000fee0000000200 */
[C---:B------:R-:W-:Y:S01]  /*3e60*/  HMMA.16816.F32.BF16 R24, R8.reuse, R42, R44 ;  /* 0x0000002a0818723c */ /* 0x040fe2000004182c */
[----:B------:R-:W-:Y:S07]  /*3e70*/  LDSM.16.M88.4 R44, [R205+0x3000] ;  /* 0x00300000cd2c783b */ /* 0x000fee0000000200 */
[C---:B--2---:R-:W-:Y:S08]  /*3e80*/  HMMA.16816.F32.BF16 R52, R8.reuse, R76, R52 ;  /* 0x0000004c0834723c */ /* 0x044ff00000041834 */
[----:B------:R-:W-:Y:S01]  /*3e90*/  HMMA.16816.F32.BF16 R48, R8, R78, R68 ;  /* 0x0000004e0830723c */ /* 0x000fe20000041844 */
[----:B------:R-:W2:Y:S07]  /*3ea0*/  LDSM.16.M88.4 R8, [R209+0x4000] ;  /* 0x00400000d108783b */ /* 0x000eae0000000200 */
[C---:B---3--:R-:W-:Y:S01]  /*3eb0*/  HMMA.16816.F32.BF16 R80, R12.reuse, R84, R64 ;  /* 0x000000540c50723c */ /* 0x048fe20000041840 */
[----:B------:R-:W3:Y:S07]  /*3ec0*/  LDSM.16.M88.4 R64, [R205+0x2800] ;  /* 0x00280000cd40783b */ /* 0x000eee0000000200 */
[C---:B------:R-:W-:Y:S08]  /*3ed0*/  HMMA.16816.F32.BF16 R76, R12.reuse, R86, R56 ;  /* 0x000000560c4c723c */ /* 0x040ff00000041838 */
[C---:B----4-:R-:W-:Y:S08]  /*3ee0*/  HMMA.16816.F32.BF16 R56, R12.reuse, R32, R20 ;  /* 0x000000200c38723c */ /* 0x050ff00000041814 */
[C---:B------:R-:W-:Y:S01]  /*3ef0*/  HMMA.16816.F32.BF16 R40, R12.reuse, R34, R16 ;  /* 0x000000220c28723c */ /* 0x040fe20000041810 */
[----:B------:R-:W4:Y:S04]  /*3f00*/  LDSM.16.M88.4 R32, [R205+0x3800] ;  /* 0x00380000cd20783b */ /* 0x000f280000000200 */
[----:B------:R-:W-:Y:S03]  /*3f10*/  LDSM.16.M88.4 R16, [R207+0x8000] ;  /* 0x00800000cf10783b */ /* 0x000fe60000000200 */
[C---:B------:R-:W-:Y:S01]  /*3f20*/  HMMA.16816.F32.BF16 R68, R12.reuse, R38, R24 ;  /* 0x000000260c44723c */ /* 0x040fe20000041818 */
[----:B------:R-:W5:Y:S07]  /*3f30*/  LDSM.16.M88.4 R24, [R200+0x14000] ;  /* 0x01400000c818783b */ /* 0x000f6e0000000200 */
[C---:B------:R-:W-:Y:S08]  /*3f40*/  HMMA.16816.F32.BF16 R84, R12.reuse, R36, R28 ;  /* 0x000000240c54723c */ /* 0x040ff0000004181c */
[C---:B-1----:R-:W-:Y:S08]  /*3f50*/  HMMA.16816.F32.BF16 R36, R12.reuse, R60, R52 ;  /* 0x0000003c0c24723c */ /* 0x042ff00000041834 */
[----:B------:R-:W-:Y:S01]  /*3f60*/  HMMA.16816.F32.BF16 R28, R12, R62, R48 ;  /* 0x0000003e0c1c723c */ /* 0x000fe20000041830 */
[----:B------:R-:W1:Y:S07]  /*3f70*/  LDSM.16.M88.4 R60, [R200+0x14800] ;  /* 0x01480000c83c783b */ /* 0x000e6e0000000200 */
[C---:B--2---:R-:W-:Y:S01]  /*3f80*/  HMMA.16816.F32.BF16 R20, R8.reuse, R72, R80 ;  /* 0x000000480814723c */ /* 0x044fe20000041850 */
[----:B------:R-:W-:Y:S07]  /*3f90*/  LDSM.16.M88.4 R80, [R205+0x5000] ;  /* 0x00500000cd50783b */ /* 0x000fee0000000200 */
[C---:B------:R-:W-:Y:S01]  /*3fa0*/  HMMA.16816.F32.BF16 R12, R8.reuse, R74, R76 ;  /* 0x0000004a080c723c */ /* 0x040fe2000004184c */
[----:B------:R-:W2:Y:S04]  /*3fb0*/  LDSM.16.M88.4 R72, [R200+0x15000] ;  /* 0x01500000c848783b */ /* 0x000ea80000000200 */
[----:B------:R-:W1:Y:S03]  /*3fc0*/  LDSM.16.M88.4 R76, [R200+0x15800] ;  /* 0x01580000c84c783b */ /* 0x000e660000000200 */
[C---:B---3--:R-:W-:Y:S01]  /*3fd0*/  HMMA.16816.F32.BF16 R52, R8.reuse, R64, R84 ;  /* 0x000000400834723c */ /* 0x048fe20000041854 */
[----:B------:R-:W-:Y:S07]  /*3fe0*/  LDSM.16.M88.4 R84, [R206+0x14800] ;  /* 0x01480000ce54783b */ /* 0x000fee0000000200 */
[C---:B------:R-:W-:Y:S08]  /*3ff0*/  HMMA.16816.F32.BF16 R68, R8.reuse, R66, R68 ;  /* 0x000000420844723c */ /* 0x040ff00000041844 */
[C---:B------:R-:W-:Y:S08]  /*4000*/  HMMA.16816.F32.BF16 R64, R8.reuse, R44, R56 ;  /* 0x0000002c0840723c */ /* 0x040ff00000041838 */
[C---:B----4-:R-:W-:Y:S08]  /*4010*/  HMMA.16816.F32.BF16 R48, R8.reuse, R32, R36 ;  /* 0x000000200830723c */ /* 0x050ff00000041824 */
[----:B------:R-:W-:Y:S08]  /*4020*/  HMMA.16816.F32.BF16 R56, R8, R46, R40 ;  /* 0x0000002e0838723c */ /* 0x000ff00000041828 */
[----:B-----5:R-:W-:Y:S08]  /*4030*/  HMMA.16816.F32.BF16 R36, R16, R24, R20 ;  /* 0x000000181024723c */ /* 0x020ff00000041814 */
[----:B------:R-:W-:Y:S01]  /*4040*/  HMMA.16816.F32.BF16 R44, R8, R34, R28 ;  /* 0x00000022082c723c */ /* 0x000fe2000004181c */
[----:B------:R-:W-:Y:S04]  /*4050*/  LDSM.16.M88.4 R28, [R211+0x4000] ;  /* 0x00400000d31c783b */ /* 0x000fe80000000200 */
[----:B------:R-:W-:Y:S03]  /*4060*/  LDSM.16.M88.4 R32, [R211+0x4800] ;  /* 0x00480000d320783b */ /* 0x000fe60000000200 */
[C---:B------:R-:W-:Y:S01]  /*4070*/  HMMA.16816.F32.BF16 R24, R16.reuse, R26, R12 ;  /* 0x0000001a1018723c */ /* 0x040fe2000004180c */
[----:B------:R-:W3:Y:S04]  /*4080*/  LDSM.16.M88.4 R12, [R208+0x8000] ;  /* 0x00800000d00c783b */ /* 0x000ee80000000200 */
[----:B------:R-:W-:Y:S03]  /*4090*/  LDSM.16.M88.4 R8, [R210+0x8000] ;  /* 0x00800000d208783b */ /* 0x000fe60000000200 */
[C---:B-1----:R-:W-:Y:S08]  /*40a0*/  HMMA.16816.F32.BF16 R20, R16.reuse, R60, R52 ;  /* 0x0000003c1014723c */ /* 0x042ff00000041834 */
[C---:B------:R-:W-:Y:S01]  /*40b0*/  HMMA.16816.F32.BF16 R40, R16.reuse, R62, R68 ;  /* 0x0000003e1028723c */ /* 0x040fe20000041844 */
[----:B------:R-:W1:Y:S04]  /*40c0*/  LDSM.16.M88.4 R60, [R211+0x5000] ;  /* 0x00500000d33c783b */ /* 0x000e680000000200 */
[----:B------:R-:W-:Y:S03]  /*40d0*/  LDSM.16.M88.4 R68, [R206+0x14000] ;  /* 0x01400000ce44783b */ /* 0x000fe60000000200 */
[C---:B--2---:R-:W-:Y:S01]  /*40e0*/  HMMA.16816.F32.BF16 R52, R16.reuse, R72, R64 ;  /* 0x000000481034723c */ /* 0x044fe20000041840 */
[----:B------:R-:W2:Y:S07]  /*40f0*/  LDSM.16.M88.4 R64, [R211+0x5800] ;  /* 0x00580000d340783b */ /* 0x000eae0000000200 */
[C---:B------:R-:W-:Y:S01]  /*4100*/  HMMA.16816.F32.BF16 R56, R16.reuse, R74, R56 ;  /* 0x0000004a1038723c */ /* 0x040fe20000041838 */
[----:B------:R-:W-:Y:S07]  /*4110*/  LDSM.16.M88.4 R72, [R205+0x4000] ;  /* 0x00400000cd48783b */ /* 0x000fee0000000200 */
[C---:B------:R-:W-:Y:S08]  /*4120*/  HMMA.16816.F32.BF16 R48, R16.reuse, R76, R48 ;  /* 0x0000004c1030723c */ /* 0x040ff00000041830 */
[----:B------:R-:W-:Y:S01]  /*4130*/  HMMA.16816.F32.BF16 R16, R16, R78, R44 ;  /* 0x0000004e1010723c */ /* 0x000fe2000004182c */
[----:B------:R-:W4:Y:S07]  /*4140*/  LDSM.16.M88.4 R76, [R206+0x15000] ;  /* 0x01500000ce4c783b */ /* 0x000f2e0000000200 */
[C---:B---3--:R-:W-:Y:S08]  /*4150*/  HMMA.16816.F32.BF16 R44, R12.reuse, R28, R36 ;  /* 0x0000001c0c2c723c */ /* 0x048ff00000041824 */
[C---:B------:R-:W-:Y:S08]  /*4160*/  HMMA.16816.F32.BF16 R36, R12.reuse, R30, R24 ;  /* 0x0000001e0c24723c */ /* 0x040ff00000041818 */
[C---:B------:R-:W-:Y:S08]  /*4170*/  HMMA.16816.F32.BF16 R28, R12.reuse, R32, R20 ;  /* 0x000000200c1c723c */ /* 0x040ff00000041814 */
[C---:B-1----:R-:W-:Y:S08]  /*4180*/  HMMA.16816.F32.BF16 R20, R12.reuse, R60, R52 ;  /* 0x0000003c0c14723c */ /* 0x042ff00000041834 */
[C---:B------:R-:W-:Y:S08]  /*4190*/  HMMA.16816.F32.BF16 R52, R12.reuse, R62, R56 ;  /* 0x0000003e0c34723c */ /* 0x040ff00000041838 */
[C---:B------:R-:W-:Y:S08]  /*41a0*/  HMMA.16816.F32.BF16 R24, R12.reuse, R34, R40 ;  /* 0x000000220c18723c */ /* 0x040ff00000041828 */
[C---:B--2---:R-:W-:Y:S08]  /*41b0*/  HMMA.16816.F32.BF16 R56, R12.reuse, R64, R48 ;  /* 0x000000400c38723c */ /* 0x044ff00000041830 */
[----:B------:R-:W-:Y:S01]  /*41c0*/  HMMA.16816.F32.BF16 R12, R12, R66, R16 ;  /* 0x000000420c0c723c */ /* 0x000fe20000041810 */
[----:B------:R-:W1:Y:S04]  /*41d0*/  LDSM.16.M88.4 R16, [R209+0x8000] ;  /* 0x00800000d110783b */ /* 0x000e680000000200 */
[----:B------:R-:W-:Y:S03]  /*41e0*/  LDSM.16.M88.4 R64, [R205+0x5800] ;  /* 0x00580000cd40783b */ /* 0x000fe60000000200 */
[C---:B------:R-:W-:Y:S08]  /*41f0*/  HMMA.16816.F32.BF16 R40, R8.reuse, R68, R44 ;  /* 0x000000440828723c */ /* 0x040ff0000004182c */
[C---:B------:R-:W-:Y:S01]  /*4200*/  HMMA.16816.F32.BF16 R48, R8.reuse, R70, R36 ;  /* 0x000000460830723c */ /* 0x040fe20000041824 */
[----:B------:R-:W2:Y:S07]  /*4210*/  LDSM.16.M88.4 R68, [R205+0x4800] ;  /* 0x00480000cd44783b */ /* 0x000eae0000000200 */
[C---:B------:R-:W-:Y:S08]  /*4220*/  HMMA.16816.F32.BF16 R36, R8.reuse, R84, R28 ;  /* 0x000000540824723c */ /* 0x040ff0000004181c */
[C---:B------:R-:W-:Y:S01]  /*4230*/  HMMA.16816.F32.BF16 R32, R8.reuse, R86, R24 ;  /* 0x000000560820723c */ /* 0x040fe20000041818 */
[----:B------:R-:W-:Y:S07]  /*4240*/  LDSM.16.M88.4 R84, [R200+0x16800] ;  /* 0x01680000c854783b */ /* 0x000fee0000000200 */
[C---:B----4-:R-:W-:Y:S08]  /*4250*/  HMMA.16816.F32.BF16 R28, R8.reuse, R76, R20 ;  /* 0x0000004c081c723c */ /* 0x050ff00000041814 */
[C---:B------:R-:W-:Y:S01]  /*4260*/  HMMA.16816.F32.BF16 R52, R8.reuse, R78, R52 ;  /* 0x0000004e0834723c */ /* 0x040fe20000041834 */
[----:B------:R-:W-:Y:S07]  /*4270*/  LDSM.16.M88.4 R76, [R200+0x16000] ;  /* 0x01600000c84c783b */ /* 0x000fee0000000200 */
[C---:B------:R-:W-:Y:S08]  /*4280*/  HMMA.16816.F32.BF16 R60, R8.reuse, R88, R56 ;  /* 0x00000058083c723c */ /* 0x040ff00000041838 */
[----:B------:R-:W-:Y:S01]  /*4290*/  HMMA.16816.F32.BF16 R24, R8, R90, R12 ;  /* 0x0000005a0818723c */ /* 0x000fe2000004180c */
[----:B------:R-:W3:Y:S04]  /*42a0*/  LDSM.16.M88.4 R12, [R207+0xc000] ;  /* 0x00c00000cf0c783b */ /* 0x000ee80000000200 */
[----:B------:R-:W-:Y:S03]  /*42b0*/  LDSM.16.M88.4 R8, [R208+0xc000] ;  /* 0x00c00000d008783b */ /* 0x000fe60000000200 */
[C---:B-1----:R-:W-:Y:S01]  /*42c0*/  HMMA.16816.F32.BF16 R20, R16.reuse, R72, R40 ;  /* 0x000000481014723c */ /* 0x042fe20000041828 */
[----:B------:R-:W-:Y:S07]  /*42d0*/  LDSM.16.M88.4 R88, [R211+0x6000] ;  /* 0x00600000d358783b */ /* 0x000fee0000000200 */
[C---:B------:R-:W-:Y:S01]  /*42e0*/  HMMA.16816.F32.BF16 R48, R16.reuse, R74, R48 ;  /* 0x0000004a1030723c */ /* 0x040fe20000041830 */
[----:B------:R-:W1:Y:S07]  /*42f0*/  LDSM.16.M88.4 R72, [R200+0x17800] ;  /* 0x01780000c848783b */ /* 0x000e6e0000000200 */
        /* <DEDUP_REMOVED lines=8> */
[----:B------:R-:W4:Y:S04]  /*4380*/  LDSM.16.M88.4 R64, [R211+0x7800] ;  /* 0x00780000d340783b */ /* 0x000f280000000200 */
[----:B------:R-:W5:Y:S03]  /*4390*/  LDSM.16.M88.4 R16, [R210+0xc000] ;  /* 0x00c00000d210783b */ /* 0x000f660000000200 */
[C---:B---3--:R-:W-:Y:S08]  /*43a0*/  HMMA.16816.F32.BF16 R32, R12.reuse, R76, R20 ;  /* 0x0000004c0c20723c */ /* 0x048ff00000041814 */
[C---:B------:R-:W-:Y:S08]  /*43b0*/  HMMA.16816.F32.BF16 R24, R12.reuse, R84, R44 ;  /* 0x000000540c18723c */ /* 0x040ff0000004182c */
[C---:B------:R-:W-:Y:S08]  /*43c0*/  HMMA.16816.F32.BF16 R20, R12.reuse, R86, R40 ;  /* 0x000000560c14723c */ /* 0x040ff00000041828 */
[C---:B------:R-:W-:Y:S08]  /*43d0*/  HMMA.16816.F32.BF16 R36, R12.reuse, R92, R36 ;  /* 0x0000005c0c24723c */ /* 0x040ff00000041824 */
[C---:B------:R-:W-:Y:S08]  /*43e0*/  HMMA.16816.F32.BF16 R44, R12.reuse, R94, R56 ;  /* 0x0000005e0c2c723c */ /* 0x040ff00000041838 */
[C---:B------:R-:W-:Y:S01]  /*43f0*/  HMMA.16816.F32.BF16 R28, R12.reuse, R78, R48 ;  /* 0x0000004e0c1c723c */ /* 0x040fe20000041830 */
[----:B------:R-:W3:Y:S07]  /*4400*/  LDSM.16.M88.4 R76, [R206+0x17000] ;  /* 0x01700000ce4c783b */ /* 0x000eee0000000200 */
[C---:B-1----:R-:W-:Y:S08]  /*4410*/  HMMA.16816.F32.BF16 R60, R12.reuse, R72, R60 ;  /* 0x000000480c3c723c */ /* 0x042ff0000004183c */
[----:B------:R-:W-:Y:S01]  /*4420*/  HMMA.16816.F32.BF16 R52, R12, R74, R52 ;  /* 0x0000004a0c34723c */ /* 0x000fe20000041834 */
[----:B------:R-:W-:Y:S07]  /*4430*/  LDSM.16.M88.4 R72, [R206+0x16800] ;  /* 0x01680000ce48783b */ /* 0x000fee0000000200 */
[C---:B------:R-:W-:Y:S08]  /*4440*/  HMMA.16816.F32.BF16 R48, R8.reuse, R88, R32 ;  /* 0x000000580830723c */ /* 0x040ff00000041820 */
[C---:B--2---:R-:W-:Y:S08]  /*4450*/  HMMA.16816.F32.BF16 R40, R8.reuse, R68, R24 ;  /* 0x000000440828723c */ /* 0x044ff00000041818 */
[C---:B------:R-:W-:Y:S01]  /*4460*/  HMMA.16816.F32.BF16 R24, R8.reuse, R70, R20 ;  /* 0x000000460818723c */ /* 0x040fe20000041814 */
[----:B------:R-:W1:Y:S07]  /*4470*/  LDSM.16.M88.4 R68, [R206+0x17800] ;  /* 0x01780000ce44783b */ /* 0x000e6e0000000200 */
[C---:B------:R-:W-:Y:S08]  /*4480*/  HMMA.16816.F32.BF16 R20, R8.reuse, R96, R36 ;  /* 0x000000600814723c */ /* 0x040ff00000041824 */
[C---:B------:R-:W-:Y:S01]  /*4490*/  HMMA.16816.F32.BF16 R12, R8.reuse, R98, R44 ;  /* 0x00000062080c723c */ /* 0x040fe2000004182c */
[----:B------:R-:W-:Y:S07]  /*44a0*/  LDSM.16.M88.4 R44, [R205+0x6000] ;  /* 0x00600000cd2c783b */ /* 0x000fee0000000200 */
[C---:B------:R-:W-:Y:S08]  /*44b0*/  HMMA.16816.F32.BF16 R56, R8.reuse, R90, R28 ;  /* 0x0000005a0838723c */ /* 0x040ff0000004181c */
[C---:B----4-:R-:W-:Y:S08]  /*44c0*/  HMMA.16816.F32.BF16 R32, R8.reuse, R64, R60 ;  /* 0x000000400820723c */ /* 0x050ff0000004183c */
[----:B------:R-:W-:Y:S01]  /*44d0*/  HMMA.16816.F32.BF16 R28, R8, R66, R52 ;  /* 0x00000042081c723c */ /* 0x000fe20000041834 */
[----:B------:R-:W2:Y:S07]  /*44e0*/  LDSM.16.M88.4 R8, [R209+0xc000] ;  /* 0x00c00000d108783b */ /* 0x000eae0000000200 */
[C---:B-----5:R-:W-:Y:S08]  /*44f0*/  HMMA.16816.F32.BF16 R36, R16.reuse, R80, R48 ;  /* 0x000000501024723c */ /* 0x060ff00000041830 */
[C---:B---3--:R-:W-:Y:S01]  /*4500*/  HMMA.16816.F32.BF16 R48, R16.reuse, R76, R20 ;  /* 0x0000004c1030723c */ /* 0x048fe20000041814 */
[----:B------:R-:W3:Y:S07]  /*4510*/  LDSM.16.M88.4 R20, [R205+0x6800] ;  /* 0x00680000cd14783b */ /* 0x000eee0000000200 */
[C---:B------:R-:W-:Y:S01]  /*4520*/  HMMA.16816.F32.BF16 R76, R16.reuse, R78, R12 ;  /* 0x0000004e104c723c */ /* 0x040fe2000004180c */
[----:B------:R4:W-:Y:S06]  /*4530*/  I2F R15, R7 ;  /* 0x00000007000f7306 */ /* 0x0009ec0000201400 */
[----:B------:R-:W-:Y:S01]  /*4540*/  IADD3 R14, R5, 0x8, RZ ;  /* 0x00000008050e7810 */ /* 0x000fe20007ffe0ff */
[----:B-1----:R-:W-:Y:S01]  /*4550*/  HMMA.16816.F32.BF16 R64, R16, R68, R32 ;  /* 0x000000441040723c */ /* 0x002fe20000041820 */
[----:B------:R-:W-:-:S02]  /*4560*/  IADD3 R12, R2, 0x1, RZ ;  /* 0x00000001020c7810 */ /* 0x000fc40007ffe0ff */
[----:B------:R-:W-:Y:S01]  /*4570*/  IADD3 R229, R14, UR4, RZ ;  /* 0x000000040ee57c10 */ /* 0x000fe2000fffe0ff */
[----:B------:R-:W-:Y:S02]  /*4580*/  ULDC UR4, c[0x0][0x2e8] ;  /* 0x0000ba0000047ab9 */ /* 0x000fe40000000800 */
[----:B------:R-:W-:Y:S01]  /*4590*/  IMAD.IADD R13, R228, 0x1, -R12 ;  /* 0x00000001e40d7824 */ /* 0x000fe200078e0a0c */
[----:B------:R-:W-:Y:S01]  /*45a0*/  UIADD3 UR4, UR5, UR4, URZ ;  /* 0x0000000405047290 */ /* 0x000fe2000fffe03f */
[----:B------:R-:W-:Y:S01]  /*45b0*/  IMAD.IADD R6, R229, 0x1, -R2 ;  /* 0x00000001e5067824 */ /* 0x000fe200078e0a02 */
[----:B------:R-:W-:Y:S04]  /*45c0*/  HMMA.16816.F32.BF16 R56, R16, R82, R56 ;  /* 0x000000521038723c */ /* 0x000fe80000041838 */
[----:B------:R-:W-:-:S04]  /*45d0*/  IABS R6, R6 ;  /* 0x0000000600067213 */ /* 0x000fc80000000000 */
[C---:B------:R-:W-:Y:S01]  /*45e0*/  HMMA.16816.F32.BF16 R40, R16.reuse, R72, R40 ;  /* 0x000000481028723c */ /* 0x040fe20000041828 */
[----:B----4-:R-:W-:Y:S01]  /*45f0*/  IMAD.MOV.U32 R7, RZ, RZ, R6 ;  /* 0x000000ffff077224 */ /* 0x010fe200078e0006 */
[----:B------:R-:W-:Y:S02]  /*4600*/  IABS R6, R13 ;  /* 0x0000000d00067213 */ /* 0x000fe40000000000 */
[----:B------:R-:W-:Y:S02]  /*4610*/  IADD3 R13, R5, UR4, RZ ;  /* 0x00000004050d7c10 */ /* 0x000fe4000fffe0ff */
[----:B------:R-:W-:Y:S01]  /*4620*/  IADD3 R5, R2, 0x10, RZ ;  /* 0x0000001002057810 */ /* 0x000fe20007ffe0ff */
[----:B------:R-:W1:Y:S01]  /*4630*/  I2F R7, R7 ;  /* 0x0000000700077306 */ /* 0x000e620000201400 */
[----:B------:R-:W-:Y:S01]  /*4640*/  HMMA.16816.F32.BF16 R24, R16, R74, R24 ;  /* 0x0000004a1018723c */ /* 0x000fe20000041818 */
[----:B------:R-:W-:Y:S02]  /*4650*/  IMNMX R233, R13, UR18, PT ;  /* 0x000000120de97c17 */ /* 0x000fe4000b800200 */
[----:B------:R-:W-:-:S02]  /*4660*/  IADD3 R13, R228, -c[0x0][0x2e4], RZ ;  /* 0x8000b900e40d7a10 */ /* 0x000fc40007ffe0ff */
[----:B------:R-:W-:Y:S02]  /*4670*/  ISETP.GE.AND P5, PT, R2, R233, PT ;  /* 0x000000e90200720c */ /* 0x000fe40003fa6270 */
[----:B------:R-:W4:Y:S01]  /*4680*/  I2F R6, R6 ;  /* 0x0000000600067306 */ /* 0x000f220000201400 */
[----:B------:R-:W-:Y:S01]  /*4690*/  HMMA.16816.F32.BF16 R68, R16, R70, R28 ;  /* 0x000000461044723c */ /* 0x000fe2000004181c */
[----:B------:R-:W-:Y:S01]  /*46a0*/  IMNMX R231, RZ, R13, !PT ;  /* 0x0000000dffe77217 */ /* 0x000fe20007800200 */
[----:B------:R-:W5:Y:S01]  /*46b0*/  LDSM.16.M88.4 R28, [R205+0x7000] ;  /* 0x00700000cd1c783b */ /* 0x000f620000000200 */
[----:B------:R-:W-:Y:S02]  /*46c0*/  ISETP.GE.AND P2, PT, R12, R233, PT ;  /* 0x000000e90c00720c */ /* 0x000fe40003f46270 */
[-C--:B------:R-:W-:Y:S02]  /*46d0*/  ISETP.LT.OR P5, PT, R2, R231.reuse, P5 ;  /* 0x000000e70200720c */ /* 0x080fe40002fa1670 */
[----:B------:R-:W-:Y:S01]  /*46e0*/  ISETP.LT.OR P2, PT, R12, R231, P2 ;  /* 0x000000e70c00720c */ /* 0x000fe20001741670 */
[C---:B--2---:R-:W-:Y:S08]  /*46f0*/  HMMA.16816.F32.BF16 R16, R8.reuse, R44, R36 ;  /* 0x0000002c0810723c */ /* 0x044ff00000041824 */
[C---:B---3--:R-:W-:Y:S08]  /*4700*/  HMMA.16816.F32.BF16 R36, R8.reuse, R20, R40 ;  /* 0x000000140824723c */ /* 0x048ff00000041828 */
[C---:B------:R-:W-:Y:S08]  /*4710*/  HMMA.16816.F32.BF16 R52, R8.reuse, R22, R24 ;  /* 0x000000160834723c */ /* 0x040ff00000041818 */
[----:B-1----:R-:W-:Y:S01]  /*4720*/  FFMA.FTZ R21, R7, -UR23, R18 ;  /* 0x8000001707157c23 */ /* 0x002fe20008010012 */
[----:B------:R-:W-:Y:S01]  /*4730*/  IADD3 R7, R2, 0x8, RZ ;  /* 0x0000000802077810 */ /* 0x000fe20007ffe0ff */
[----:B----4-:R-:W-:Y:S01]  /*4740*/  FFMA.FTZ R23, R6, -UR23, R17 ;  /* 0x8000001706177c23 */ /* 0x010fe20008010011 */
[----:B------:R-:W-:Y:S01]  /*4750*/  IADD3 R6, R2, 0x9, RZ ;  /* 0x0000000902067810 */ /* 0x000fe20007ffe0ff */
[----:B------:R-:W-:Y:S01]  /*4760*/  FFMA.FTZ R20, R15, -UR23, R16 ;  /* 0x800000170f147c23 */ /* 0x000fe20008010010 */
[----:B------:R-:W-:Y:S01]  /*4770*/  IADD3 R15, R14, UR4, RZ ;  /* 0x000000040e0f7c10 */ /* 0x000fe2000fffe0ff */
[C---:B------:R-:W-:Y:S01]  /*4780*/  IMAD.IADD R14, R228.reuse, 0x1, -R7 ;  /* 0x00000001e40e7824 */ /* 0x040fe200078e0a07 */
[----:B------:R-:W-:Y:S01]  /*4790*/  ISETP.GE.AND P0, PT, R7, R233, PT ;  /* 0x000000e90700720c */ /* 0x000fe20003f06270 */
[C---:B------:R-:W-:Y:S01]  /*47a0*/  IMAD.IADD R16, R228.reuse, 0x1, -R6 ;  /* 0x00000001e4107824 */ /* 0x040fe200078e0a06 */
[----:B------:R-:W-:Y:S01]  /*47b0*/  IMNMX R232, R15, UR18, PT ;  /* 0x000000120fe87c17 */ /* 0x000fe2000b800200 */
[----:B------:R-:W-:Y:S01]  /*47c0*/  IMAD.IADD R17, R228, 0x1, -R5 ;  /* 0x00000001e4117824 */ /* 0x000fe200078e0a05 */
[----:B------:R-:W-:Y:S01]  /*47d0*/  IABS R13, R14 ;  /* 0x0000000e000d7213 */ /* 0x000fe20000000000 */
[----:B------:R-:W-:Y:S01]  /*47e0*/  HMMA.16816.F32.BF16 R56, R8, R46, R56 ;  /* 0x0000002e0838723c */ /* 0x000fe20000041838 */
[----:B------:R-:W-:-:S02]  /*47f0*/  IABS R15, R16 ;  /* 0x00000010000f7213 */ /* 0x000fc40000000000 */
[----:B------:R1:W2:Y:S01]  /*4800*/  I2F R22, R13 ;  /* 0x0000000d00167306 */ /* 0x0002a20000201400 */
[----:B------:R-:W-:Y:S02]  /*4810*/  IADD3 R14, R229, -c[0x0][0x2e4], RZ ;  /* 0x8000b900e50e7a10 */ /* 0x000fe40007ffe0ff */
[----:B------:R-:W-:Y:S02]  /*4820*/  IABS R16, R17 ;  /* 0x0000001100107213 */ /* 0x000fe40000000000 */
[----:B------:R-:W-:Y:S01]  /*4830*/  IMNMX R230, RZ, R14, !PT ;  /* 0x0000000effe67217 */ /* 0x000fe20007800200 */
[----:B-----5:R-:W-:Y:S01]  /*4840*/  HMMA.16816.F32.BF16 R44, R8, R28, R48 ;  /* 0x0000001c082c723c */ /* 0x020fe20000041830 */
[----:B------:R-:W-:Y:S02]  /*4850*/  ISETP.GE.AND P1, PT, R12, R232, PT ;  /* 0x000000e80c00720c */ /* 0x000fe40003f26270 */
[----:B------:R-:W-:Y:S02]  /*4860*/  FSEL R61, R20, -INF , !P5 ;  /* 0xff800000143d7808 */ /* 0x000fe40006800000 */
[----:B------:R-:W-:-:S02]  /*4870*/  ISETP.LT.OR P1, PT, R12, R230, P1 ;  /* 0x000000e60c00720c */ /* 0x000fc40000f21670 */
[CC--:B------:R-:W-:Y:S01]  /*4880*/  ISETP.GE.AND P6, PT, R7.reuse, R232.reuse, PT ;  /* 0x000000e80700720c */ /* 0x0c0fe20003fc6270 */
[----:B------:R-:W-:Y:S01]  /*4890*/  HMMA.16816.F32.BF16 R40, R8, R30, R76 ;  /* 0x0000001e0828723c */ /* 0x000fe2000004184c */
[C---:B------:R-:W-:Y:S01]  /*48a0*/  ISETP.GE.AND P3, PT, R6.reuse, R233, PT ;  /* 0x000000e90600720c */ /* 0x040fe20003f66270 */
[----:B-1----:R-:W-:Y:S01]  /*48b0*/  IMAD.MOV.U32 R13, RZ, RZ, R15 ;  /* 0x000000ffff0d7224 */ /* 0x002fe200078e000f */
[-C--:B------:R-:W-:Y:S01]  /*48c0*/  ISETP.GE.AND P5, PT, R6, R232.reuse, PT ;  /* 0x000000e80600720c */ /* 0x080fe20003fa6270 */
[----:B------:R-:W1:Y:S01]  /*48d0*/  LDSM.16.M88.4 R28, [R205+0x7800] ;  /* 0x00780000cd1c783b */ /* 0x000e620000000200 */
[----:B------:R-:W-:Y:S01]  /*48e0*/  ISETP.GE.AND P4, PT, R2, R232, PT ;  /* 0x000000e80200720c */ /* 0x000fe20003f86270 */
[----:B------:R3:W-:Y:S01]  /*48f0*/  I2F R26, R13 ;  /* 0x0000000d001a7306 */ /* 0x0007e20000201400 */
[CC--:B------:R-:W-:Y:S01]  /*4900*/  ISETP.LT.OR P0, PT, R7.reuse, R231.reuse, P0 ;  /* 0x000000e70700720c */ /* 0x0c0fe20000701670 */
[----:B--2---:R-:W-:Y:S01]  /*4910*/  FFMA.FTZ R17, R22, -UR23, R56 ;  /* 0x8000001716117c23 */ /* 0x004fe20008010038 */
[----:B------:R-:W-:Y:S01]  /*4920*/  ISETP.LT.OR P6, PT, R7, R230, P6 ;  /* 0x000000e60700720c */ /* 0x000fe200037c1670 */
[----:B------:R-:W-:Y:S01]  /*4930*/  IMAD.IADD R7, R229, 0x1, -R7 ;  /* 0x00000001e5077824 */ /* 0x000fe200078e0a07 */
[----:B------:R-:W-:Y:S01]  /*4940*/  ISETP.LT.OR P3, PT, R6, R231, P3 ;  /* 0x000000e70600720c */ /* 0x000fe20001f61670 */
[----:B------:R-:W-:-:S04]  /*4950*/  DEPBAR.LE SB0, 0x0 ;  /* 0x000080000000791a */ /* 0x000fc80000000000 */
[----:B------:R-:W-:Y:S01]  /*4960*/  BAR.SYNC.DEFER_BLOCKING 0x0 ;  /* 0x0000000000007b1d */ /* 0x000fe20000010000 */
[-C--:B------:R-:W-:Y:S01]  /*4970*/  ISETP.LT.OR P5, PT, R6, R230.reuse, P5 ;  /* 0x000000e60600720c */ /* 0x080fe20002fa1670 */
[C---:B------:R-:W-:Y:S01]  /*4980*/  IMAD.IADD R6, R229.reuse, 0x1, -R6 ;  /* 0x00000001e5067824 */ /* 0x040fe200078e0a06 */
[----:B------:R-:W-:Y:S02]  /*4990*/  ISETP.LT.OR P4, PT, R2, R230, P4 ;  /* 0x000000e60200720c */ /* 0x000fe40002781670 */
[----:B------:R-:W-:Y:S01]  /*49a0*/  IABS R7, R7 ;  /* 0x0000000700077213 */ /* 0x000fe20000000000 */
[----:B---3--:R-:W-:Y:S01]  /*49b0*/  IMAD.IADD R13, R229, 0x1, -R12 ;  /* 0x00000001e50d7824 */ /* 0x008fe200078e0a0c */
[----:B------:R-:W-:Y:S01]  /*49c0*/  FSEL R62, R21, -INF , !P4 ;  /* 0xff800000153e7808 */ /* 0x000fe20006000000 */
[----:B------:R-:W-:Y:S01]  /*49d0*/  IMAD.MOV.U32 R12, RZ, RZ, R16 ;  /* 0x000000ffff0c7224 */ /* 0x000fe200078e0010 */
[----:B------:R-:W-:Y:S01]  /*49e0*/  FSEL R60, R23, -INF , !P2 ;  /* 0xff800000173c7808 */ /* 0x000fe20005000000 */
[----:B------:R-:W2:Y:S01]  /*49f0*/  I2F R18, R7 ;  /* 0x0000000700127306 */ /* 0x000ea20000201400 */
[----:B------:R-:W-:-:S02]  /*4a00*/  IABS R13, R13 ;  /* 0x0000000d000d7213 */ /* 0x000fc40000000000 */
[C---:B------:R-:W-:Y:S02]  /*4a10*/  ISETP.GE.AND P4, PT, R5.reuse, R233, PT ;  /* 0x000000e90500720c */ /* 0x040fe40003f86270 */
[C---:B------:R-:W-:Y:S02]  /*4a20*/  ISETP.GE.AND P2, PT, R5.reuse, R232, PT ;  /* 0x000000e80500720c */ /* 0x040fe40003f46270 */
[C---:B------:R-:W-:Y:S01]  /*4a30*/  ISETP.LT.OR P4, PT, R5.reuse, R231, P4 ;  /* 0x000000e70500720c */ /* 0x040fe20002781670 */
[----:B------:R3:W4:Y:S01]  /*4a40*/  I2F R25, R12 ;  /* 0x0000000c00197306 */ /* 0x0007220000201400 */
[----:B------:R-:W-:Y:S02]  /*4a50*/  ISETP.LT.OR P2, PT, R5, R230, P2 ;  /* 0x000000e60500720c */ /* 0x000fe40001741670 */
[----:B------:R-:W-:Y:S01]  /*4a60*/  FSEL R48, R17, -INF , !P0 ;  /* 0xff80000011307808 */ /* 0x000fe20004000000 */
[----:B--2---:R-:W-:Y:S01]  /*4a70*/  FFMA.FTZ R20, R18, -UR23, R58 ;  /* 0x8000001712147c23 */ /* 0x004fe2000801003a */
[----:B------:R-:W-:-:S04]  /*4a80*/  IADD3 R18, R2, 0x21, RZ ;  /* 0x0000002102127810 */ /* 0x000fc80007ffe0ff */
[----:B------:R-:W-:Y:S01]  /*4a90*/  FSEL R50, R20, -INF , !P6 ;  /* 0xff80000014327808 */ /* 0x000fe20007000000 */
[----:B---3--:R-:W-:Y:S01]  /*4aa0*/  IMAD.MOV.U32 R12, RZ, RZ, R13 ;  /* 0x000000ffff0c7224 */ /* 0x008fe200078e000d */
[----:B------:R-:W-:Y:S01]  /*4ab0*/  IABS R13, R6 ;  /* 0x00000006000d7213 */ /* 0x000fe20000000000 */
[----:B------:R-:W-:Y:S02]  /*4ac0*/  IMAD.IADD R6, R229, 0x1, -R5 ;  /* 0x00000001e5067824 */ /* 0x000fe400078e0a05 */
[----:B------:R2:W3:Y:S01]  /*4ad0*/  I2F R14, R12 ;  /* 0x0000000c000e7306 */ /* 0x0004e20000201400 */
[----:B----4-:R-:W-:Y:S02]  /*4ae0*/  FFMA.FTZ R22, R25, -UR23, R36 ;  /* 0x8000001719167c23 */ /* 0x010fe40008010024 */
[----:B------:R-:W-:Y:S01]  /*4af0*/  IMAD.MOV.U32 R7, RZ, RZ, R13 ;  /* 0x000000ffff077224 */ /* 0x000fe200078e000d */
[----:B------:R-:W-:Y:S02]  /*4b00*/  IABS R6, R6 ;  /* 0x0000000600067213 */ /* 0x000fe40000000000 */
[----:B------:R-:W-:-:S02]  /*4b10*/  FSEL R136, R22, -INF , !P4 ;  /* 0xff80000016887808 */ /* 0x000fc40006000000 */
[----:B------:R-:W4:Y:S01]  /*4b20*/  I2F R21, R7 ;  /* 0x0000000700157306 */ /* 0x000f220000201400 */
[----:B--2---:R-:W-:-:S07]  /*4b30*/  IADD3 R12, R2, 0x11, RZ ;  /* 0x00000011020c7810 */ /* 0x004fce0007ffe0ff */
[----:B------:R2:W5:Y:S01]  /*4b40*/  I2F R15, R6 ;  /* 0x00000006000f7306 */ /* 0x0005620000201400 */
[----:B---3--:R-:W-:Y:S02]  /*4b50*/  FFMA.FTZ R16, R14, -UR23, R19 ;  /* 0x800000170e107c23 */ /* 0x008fe40008010013 */
[----:B------:R-:W-:Y:S01]  /*4b60*/  FFMA.FTZ R19, R26, -UR23, R57 ;  /* 0x800000171a137c23 */ /* 0x000fe20008010039 */
[----:B------:R-:W-:Y:S01]  /*4b70*/  ISETP.GE.AND P0, PT, R12, R232, PT ;  /* 0x000000e80c00720c */ /* 0x000fe20003f06270 */
[----:B------:R-:W-:Y:S01]  /*4b80*/  IMAD.IADD R5, R228, 0x1, -R12 ;  /* 0x00000001e4057824 */ /* 0x000fe200078e0a0c */
[----:B------:R-:W-:Y:S01]  /*4b90*/  FSEL R51, R16, -INF , !P1 ;  /* 0xff80000010337808 */ /* 0x000fe20004800000 */
[----:B----4-:R-:W-:Y:S01]  /*4ba0*/  FFMA.FTZ R21, R21, -UR23, R59 ;  /* 0x8000001715157c23 */ /* 0x010fe2000801003b */
[----:B------:R-:W-:Y:S02]  /*4bb0*/  IADD3 R7, R2, 0x18, RZ ;  /* 0x0000001802077810 */ /* 0x000fe40007ffe0ff */
[----:B------:R-:W-:-:S02]  /*4bc0*/  IABS R5, R5 ;  /* 0x0000000500057213 */ /* 0x000fc40000000000 */
[-C--:B------:R-:W-:Y:S01]  /*4bd0*/  ISETP.GE.AND P6, PT, R7, R233.reuse, PT ;  /* 0x000000e90700720c */ /* 0x080fe20003fc6270 */
[----:B------:R-:W-:Y:S01]  /*4be0*/  IMAD.IADD R14, R228, 0x1, -R7 ;  /* 0x00000001e40e7824 */ /* 0x000fe200078e0a07 */
[----:B------:R-:W-:Y:S01]  /*4bf0*/  ISETP.GE.AND P1, PT, R12, R233, PT ;  /* 0x000000e90c00720c */ /* 0x000fe20003f26270 */
[----:B------:R-:W-:Y:S01]  /*4c00*/  IMAD.MOV.U32 R13, RZ, RZ, R5 ;  /* 0x000000ffff0d7224 */ /* 0x000fe200078e0005 */
[C---:B--2---:R-:W-:Y:S01]  /*4c10*/  IADD3 R6, R2.reuse, 0x19, RZ ;  /* 0x0000001902067810 */ /* 0x044fe20007ffe0ff */
[----:B-----5:R-:W-:Y:S01]  /*4c20*/  FFMA.FTZ R23, R15, -UR23, R38 ;  /* 0x800000170f177c23 */ /* 0x020fe20008010026 */
[----:B------:R-:W-:Y:S01]  /*4c30*/  IABS R5, R14 ;  /* 0x0000000e00057213 */ /* 0x000fe20000000000 */
[----:B------:R2:W-:Y:S01]  /*4c40*/  I2F R24, R13 ;  /* 0x0000000d00187306 */ /* 0x0005e20000201400 */
[----:B------:R-:W-:Y:S02]  /*4c50*/  FSEL R38, R19, -INF , !P3 ;  /* 0xff80000013267808 */ /* 0x000fe40005800000 */
[----:B------:R-:W-:Y:S01]  /*4c60*/  ISETP.GE.AND P3, PT, R7, R232, PT ;  /* 0x000000e80700720c */ /* 0x000fe20003f66270 */
[----:B------:R-:W-:Y:S01]  /*4c70*/  IMAD.MOV.U32 R14, RZ, RZ, R5 ;  /* 0x000000ffff0e7224 */ /* 0x000fe200078e0005 */
[----:B------:R-:W-:-:S02]  /*4c80*/  IADD3 R5, R2, 0x20, RZ ;  /* 0x0000002002057810 */ /* 0x000fc40007ffe0ff */
[CC--:B------:R-:W-:Y:S01]  /*4c90*/  ISETP.LT.OR P6, PT, R7.reuse, R231.reuse, P6 ;  /* 0x000000e70700720c */ /* 0x0c0fe200037c1670 */
[----:B------:R-:W3:Y:S01]  /*4ca0*/  I2F R26, R14 ;  /* 0x0000000e001a7306 */ /* 0x000ee20000201400 */
[-C--:B------:R-:W-:Y:S01]  /*4cb0*/  ISETP.LT.OR P3, PT, R7, R230.reuse, P3 ;  /* 0x000000e60700720c */ /* 0x080fe20001f61670 */
[----:B------:R-:W-:Y:S01]  /*4cc0*/  IMAD.IADD R15, R228, 0x1, -R5 ;  /* 0x00000001e40f7824 */ /* 0x000fe200078e0a05 */
[C---:B------:R-:W-:Y:S01]  /*4cd0*/  ISETP.LT.OR P1, PT, R12.reuse, R231, P1 ;  /* 0x000000e70c00720c */ /* 0x040fe20000f21670 */
[----:B------:R-:W-:Y:S01]  /*4ce0*/  IMAD.IADD R7, R229, 0x1, -R7 ;  /* 0x00000001e5077824 */ /* 0x000fe200078e0a07 */
[----:B------:R-:W-:Y:S02]  /*4cf0*/  ISETP.LT.OR P0, PT, R12, R230, P0 ;  /* 0x000000e60c00720c */ /* 0x000fe40000701670 */
[----:B------:R-:W-:Y:S01]  /*4d00*/  FSEL R49, R21, -INF , !P5 ;  /* 0xff80000015317808 */ /* 0x000fe20006800000 */
[----:B--2---:R-:W-:Y:S01]  /*4d10*/  IMAD.IADD R13, R228, 0x1, -R6 ;  /* 0x00000001e40d7824 */ /* 0x004fe200078e0a06 */
[----:B------:R-:W-:-:S02]  /*4d20*/  IABS R7, R7 ;  /* 0x0000000700077213 */ /* 0x000fc40000000000 */
[C---:B------:R-:W-:Y:S02]  /*4d30*/  ISETP.GE.AND P5, PT, R6.reuse, R233, PT ;  /* 0x000000e90600720c */ /* 0x040fe40003fa6270 */
[----:B------:R-:W-:Y:S02]  /*4d40*/  IABS R13, R13 ;  /* 0x0000000d000d7213 */ /* 0x000fe40000000000 */
[----:B------:R-:W-:Y:S01]  /*4d50*/  ISETP.GE.AND P4, PT, R6, R232, PT ;  /* 0x000000e80600720c */ /* 0x000fe20003f86270 */
[----:B---3--:R-:W-:Y:S01]  /*4d60*/  FFMA.FTZ R17, R26, -UR23, R52 ;  /* 0x800000171a117c23 */ /* 0x008fe20008010034 */
[----:B------:R-:W-:Y:S01]  /*4d70*/  ISETP.LT.OR P5, PT, R6, R231, P5 ;  /* 0x000000e70600720c */ /* 0x000fe20002fa1670 */
[----:B------:R-:W-:Y:S01]  /*4d80*/  IMAD.MOV.U32 R14, RZ, RZ, R13 ;  /* 0x000000ffff0e7224 */ /* 0x000fe200078e000d */
[----:B------:R-:W-:Y:S01]  /*4d90*/  IABS R13, R15 ;  /* 0x0000000f000d7213 */ /* 0x000fe20000000000 */
[----:B------:R-:W-:Y:S01]  /*4da0*/  IMAD.IADD R15, R228, 0x1, -R18 ;  /* 0x00000001e40f7824 */ /* 0x000fe200078e0a12 */
[----:B------:R-:W-:Y:S01]  /*4db0*/  ISETP.LT.OR P4, PT, R6, R230, P4 ;  /* 0x000000e60600720c */ /* 0x000fe20002781670 */
[----:B------:R2:W3:Y:S01]  /*4dc0*/  I2F R27, R14 ;  /* 0x0000000e001b7306 */ /* 0x0004e20000201400 */
[----:B------:R-:W-:Y:S01]  /*4dd0*/  IMAD.IADD R6, R229, 0x1, -R6 ;  /* 0x00000001e5067824 */ /* 0x000fe200078e0a06 */
[----:B------:R-:W-:-:S02]  /*4de0*/  FSEL R148, R23, -INF , !P2 ;  /* 0xff80000017947808 */ /* 0x000fc40005000000 */
[----:B------:R-:W-:Y:S02]  /*4df0*/  ISETP.GE.AND P2, PT, R5, R233, PT ;  /* 0x000000e90500720c */ /* 0x000fe40003f46270 */
[----:B------:R-:W-:Y:S02]  /*4e00*/  FSEL R131, R17, -INF , !P6 ;  /* 0xff80000011837808 */ /* 0x000fe40007000000 */
[----:B------:R4:W5:Y:S01]  /*4e10*/  I2F R25, R13 ;  /* 0x0000000d00197306 */ /* 0x0009620000201400 */
[----:B------:R-:W-:Y:S02]  /*4e20*/  ISETP.LT.OR P2, PT, R5, R231, P2 ;  /* 0x000000e70500720c */ /* 0x000fe40001741670 */
[----:B------:R-:W-:-:S04]  /*4e30*/  ISETP.GE.AND P6, PT, R18, R232, PT ;  /* 0x000000e81200720c */ /* 0x000fc80003fc6270 */
[----:B------:R-:W-:Y:S01]  /*4e40*/  ISETP.LT.OR P6, PT, R18, R230, P6 ;  /* 0x000000e61200720c */ /* 0x000fe200037c1670 */
[----:B--2---:R-:W-:Y:S01]  /*4e50*/  IMAD.IADD R14, R229, 0x1, -R12 ;  /* 0x00000001e50e7824 */ /* 0x004fe200078e0a0c */
[----:B------:R-:W-:Y:S01]  /*4e60*/  IABS R12, R15 ;  /* 0x0000000f000c7213 */ /* 0x000fe20000000000 */
[----:B---3--:R-:W-:-:S03]  /*4e70*/  FFMA.FTZ R21, R27, -UR23, R53 ;  /* 0x800000171b157c23 */ /* 0x008fc60008010035 */
[----:B------:R-:W-:Y:S01]  /*4e80*/  IABS R14, R14 ;  /* 0x0000000e000e7213 */ /* 0x000fe20000000000 */
[----:B------:R2:W-:Y:S01]  /*4e90*/  I2F R33, R12 ;  /* 0x0000000c00217306 */ /* 0x0005e20000201400 */
[----:B------:R-:W-:Y:S01]  /*4ea0*/  FSEL R128, R21, -INF , !P5 ;  /* 0xff80000015807808 */ /* 0x000fe20006800000 */
[----:B----4-:R-:W-:Y:S02]  /*4eb0*/  IMAD.MOV.U32 R13, RZ, RZ, R7 ;  /* 0x000000ffff0d7224 */ /* 0x010fe400078e0007 */
[----:B------:R-:W-:Y:S02]  /*4ec0*/  FFMA.FTZ R7, R24, -UR23, R37 ;  /* 0x8000001718077c23 */ /* 0x000fe40008010025 */
[----:B-----5:R-:W-:Y:S02]  /*4ed0*/  FFMA.FTZ R25, R25, -UR23, R44 ;  /* 0x8000001719197c23 */ /* 0x020fe4000801002c */
[----:B------:R3:W4:Y:S01]  /*4ee0*/  I2F R20, R13 ;  /* 0x0000000d00147306 */ /* 0x0007220000201400 */
[----:B------:R-:W-:-:S02]  /*4ef0*/  FSEL R135, R7, -INF , !P1 ;  /* 0xff80000007877808 */ /* 0x000fc40004800000 */
[C---:B------:R-:W-:Y:S02]  /*4f00*/  ISETP.GE.AND P1, PT, R5.reuse, R232, PT ;  /* 0x000000e80500720c */ /* 0x040fe40003f26270 */
[----:B------:R-:W-:Y:S02]  /*4f10*/  IADD3 R7, R2, 0x29, RZ ;  /* 0x0000002902077810 */ /* 0x000fe40007ffe0ff */
[----:B------:R-:W-:Y:S01]  /*4f20*/  ISETP.LT.OR P1, PT, R5, R230, P1 ;  /* 0x000000e60500720c */ /* 0x000fe20000f21670 */
[----:B--2---:R-:W-:Y:S01]  /*4f30*/  IMAD.MOV.U32 R12, RZ, RZ, R14 ;  /* 0x000000ffff0c7224 */ /* 0x004fe200078e000e */
[----:B------:R-:W-:Y:S01]  /*4f40*/  IABS R14, R6 ;  /* 0x00000006000e7213 */ /* 0x000fe20000000000 */
[----:B------:R-:W-:Y:S01]  /*4f50*/  IMAD.IADD R6, R229, 0x1, -R5 ;  /* 0x00000001e5067824 */ /* 0x000fe200078e0a05 */
[----:B------:R-:W-:Y:S01]  /*4f60*/  FSEL R235, R25, -INF , !P2 ;  /* 0xff80000019eb7808 */ /* 0x000fe20005000000 */
[----:B------:R2:W5:Y:S01]  /*4f70*/  I2F R16, R12 ;  /* 0x0000000c00107306 */ /* 0x0005620000201400 */
[----:B------:R-:W-:-:S02]  /*4f80*/  ISETP.GE.AND P2, PT, R7, R232, PT ;  /* 0x000000e80700720c */ /* 0x000fc40003f46270 */
[----:B------:R-:W-:Y:S01]  /*4f90*/  IABS R6, R6 ;  /* 0x0000000600067213 */ /* 0x000fe20000000000 */
[----:B---3--:R-:W-:Y:S01]  /*4fa0*/  IMAD.MOV.U32 R13, RZ, RZ, R14 ;  /* 0x000000ffff0d7224 */ /* 0x008fe200078e000e */
[----:B------:R-:W-:Y:S01]  /*4fb0*/  ISETP.LT.OR P2, PT, R7, R230, P2 ;  /* 0x000000e60700720c */ /* 0x000fe20001741670 */
[----:B------:R-:W-:Y:S02]  /*4fc0*/  IMAD.IADD R14, R228, 0x1, -R7 ;  /* 0x00000001e40e7824 */ /* 0x000fe400078e0a07 */
[----:B------:R3:W1:Y:S01]  /*4fd0*/  I2F R15, R6 ;  /* 0x00000006000f7306 */ /* 0x0006620000201400 */
[----:B----4-:R-:W-:Y:S01]  /*4fe0*/  FFMA.FTZ R22, R20, -UR23, R54 ;  /* 0x8000001714167c23 */ /* 0x010fe20008010036 */
[----:B------:R-:W-:-:S04]  /*4ff0*/  IADD3 R20, R2, 0x38, RZ ;  /* 0x0000003802147810 */ /* 0x000fc80007ffe0ff */
[----:B------:R-:W-:Y:S02]  /*5000*/  FSEL R130, R22, -INF , !P3 ;  /* 0xff80000016827808 */ /* 0x000fe40005800000 */
[----:B--2---:R-:W-:Y:S01]  /*5010*/  IADD3 R12, R2, 0x28, RZ ;  /* 0x00000028020c7810 */ /* 0x004fe20007ffe0ff */
[----:B------:R2:W4:Y:S01]  /*5020*/  I2F R19, R13 ;  /* 0x0000000d00137306 */ /* 0x0005220000201400 */
[----:B-----5:R-:W-:Y:S02]  /*5030*/  FFMA.FTZ R16, R16, -UR23, R39 ;  /* 0x8000001710107c23 */ /* 0x020fe40008010027 */
[----:B------:R-:W-:Y:S01]  /*5040*/  ISETP.GE.AND P3, PT, R12, R233, PT ;  /* 0x000000e90c00720c */ /* 0x000fe20003f66270 */
[----:B------:R-:W-:Y:S01]  /*5050*/  IMAD.IADD R5, R228, 0x1, -R12 ;  /* 0x00000001e4057824 */ /* 0x000fe200078e0a0c */
[----:B------:R-:W-:Y:S02]  /*5060*/  ISETP.GE.AND P5, PT, R12, R232, PT ;  /* 0x000000e80c00720c */ /* 0x000fe40003fa6270 */
[----:B---3--:R-:W-:Y:S01]  /*5070*/  IADD3 R6, R2, 0x30, RZ ;  /* 0x0000003002067810 */ /* 0x008fe20007ffe0ff */
[----:B-1----:R-:W-:Y:S01]  /*5080*/  FFMA.FTZ R23, R15, -UR23, R46 ;  /* 0x800000170f177c23 */ /* 0x002fe2000801002e */
[----:B------:R-:W-:-:S02]  /*5090*/  IABS R5, R5 ;  /* 0x0000000500057213 */ /* 0x000fc40000000000 */
[C---:B------:R-:W-:Y:S02]  /*50a0*/  ISETP.LT.OR P3, PT, R12.reuse, R231, P3 ;  /* 0x000000e70c00720c */ /* 0x040fe40001f61670 */
[----:B------:R-:W-:Y:S01]  /*50b0*/  ISETP.LT.OR P5, PT, R12, R230, P5 ;  /* 0x000000e60c00720c */ /* 0x000fe20002fa1670 */
[----:B------:R-:W-:Y:S01]  /*50c0*/  IMAD.IADD R12, R229, 0x1, -R12 ;  /* 0x00000001e50c7824 */ /* 0x000fe200078e0a0c */
[----:B------:R-:W-:Y:S01]  /*50d0*/  FSEL R134, R16, -INF , !P0 ;  /* 0xff80000010867808 */ /* 0x000fe20004000000 */
[----:B--2---:R-:W-:Y:S01]  /*50e0*/  IMAD.MOV.U32 R13, RZ, RZ, R5 ;  /* 0x000000ffff0d7224 */ /* 0x004fe200078e0005 */
[----:B------:R-:W-:Y:S01]  /*50f0*/  IABS R5, R14 ;  /* 0x0000000e00057213 */ /* 0x000fe20000000000 */
[----:B----4-:R-:W-:Y:S01]  /*5100*/  FFMA.FTZ R24, R19, -UR23, R55 ;  /* 0x8000001713187c23 */ /* 0x010fe20008010037 */
[C---:B------:R-:W-:Y:S01]  /*5110*/  IADD3 R19, R2.reuse, 0x39, RZ ;  /* 0x0000003902137810 */ /* 0x040fe20007ffe0ff */
[----:B------:R1:W-:Y:S01]  /*5120*/  I2F R32, R13 ;  /* 0x0000000d00207306 */ /* 0x0003e20000201400 */
[----:B------:R-:W-:Y:S01]  /*5130*/  IABS R12, R12 ;  /* 0x0000000c000c7213 */ /* 0x000fe20000000000 */
[----:B------:R-:W-:Y:S01]  /*5140*/  IMAD.MOV.U32 R14, RZ, RZ, R5 ;  /* 0x000000ffff0e7224 */ /* 0x000fe200078e0005 */
[----:B------:R-:W-:-:S02]  /*5150*/  IADD3 R5, R2, 0x31, RZ ;  /* 0x0000003102057810 */ /* 0x000fc40007ffe0ff */
[----:B------:R-:W-:Y:S02]  /*5160*/  FSEL R129, R24, -INF , !P4 ;  /* 0xff80000018817808 */ /* 0x000fe40006000000 */
[CC--:B------:R-:W-:Y:S01]  /*5170*/  ISETP.GE.AND P4, PT, R7.reuse, R233.reuse, PT ;  /* 0x000000e90700720c */ /* 0x0c0fe20003f86270 */
[----:B------:R-:W-:Y:S01]  /*5180*/  IMAD.IADD R15, R228, 0x1, -R5 ;  /* 0x00000001e40f7824 */ /* 0x000fe200078e0a05 */
[----:B------:R2:W-:Y:S01]  /*5190*/  I2F R36, R14 ;  /* 0x0000000e00247306 */ /* 0x0005e20000201400 */
[C---:B------:R-:W-:Y:S01]  /*51a0*/  ISETP.GE.AND P0, PT, R18.reuse, R233, PT ;  /* 0x000000e91200720c */ /* 0x040fe20003f06270 */
[----:B------:R-:W-:Y:S01]  /*51b0*/  HMMA.16816.F32.BF16 R24, R8, R28, R64 ;  /* 0x0000001c0818723c */ /* 0x000fe20000041840 */
[----:B------:R-:W-:Y:S02]  /*51c0*/  ISETP.LT.OR P4, PT, R7, R231, P4 ;  /* 0x000000e70700720c */ /* 0x000fe40002781670 */
[----:B------:R-:W-:Y:S01]  /*51d0*/  IABS R2, R15 ;  /* 0x0000000f00027213 */ /* 0x000fe20000000000 */
[----:B------:R-:W-:Y:S01]  /*51e0*/  FFMA.FTZ R15, R33, -UR23, R45 ;  /* 0x80000017210f7c23 */ /* 0x000fe2000801002d */
[----:B------:R-:W-:Y:S01]  /*51f0*/  ISETP.LT.OR P0, PT, R18, R231, P0 ;  /* 0x000000e71200720c */ /* 0x000fe20000701670 */
[----:B-1----:R-:W-:Y:S01]  /*5200*/  IMAD.IADD R13, R228, 0x1, -R6 ;  /* 0x00000001e40d7824 */ /* 0x002fe200078e0a06 */
[----:B------:R-:W-:-:S02]  /*5210*/  FSEL R149, R23, -INF , !P1 ;  /* 0xff80000017957808 */ /* 0x000fc40004800000 */
[----:B------:R-:W-:Y:S02]  /*5220*/  FSEL R234, R15, -INF , !P0 ;  /* 0xff8000000fea7808 */ /* 0x000fe40004000000 */
[----:B------:R-:W-:Y:S02]  /*5230*/  IABS R13, R13 ;  /* 0x0000000d000d7213 */ /* 0x000fe40000000000 */
[----:B------:R-:W-:Y:S01]  /*5240*/  ISETP.GE.AND P1, PT, R6, R233, PT ;  /* 0x000000e90600720c */ /* 0x000fe20003f26270 */
[----:B--2---:R-:W-:Y:S01]  /*5250*/  IMAD.IADD R14, R228, 0x1, -R20 ;  /* 0x00000001e40e7824 */ /* 0x004fe200078e0a14 */
[----:B------:R1:W-:Y:S01]  /*5260*/  I2F R35, R13 ;  /* 0x0000000d00237306 */ /* 0x0003e20000201400 */
[C---:B------:R-:W-:Y:S02]  /*5270*/  ISETP.GE.AND P0, PT, R6.reuse, R232, PT ;  /* 0x000000e80600720c */ /* 0x040fe40003f06270 */
[C---:B------:R-:W-:Y:S02]  /*5280*/  ISETP.LT.OR P1, PT, R6.reuse, R231, P1 ;  /* 0x000000e70600720c */ /* 0x040fe40000f21670 */
[----:B------:R-:W-:Y:S01]  /*5290*/  ISETP.LT.OR P0, PT, R6, R230, P0 ;  /* 0x000000e60600720c */ /* 0x000fe20000701670 */
[----:B-1----:R-:W-:Y:S01]  /*52a0*/  IMAD.MOV.U32 R13, RZ, RZ, R2 ;  /* 0x000000ffff0d7224 */ /* 0x002fe200078e0002 */
[----:B------:R-:W-:Y:S01]  /*52b0*/  IABS R2, R14 ;  /* 0x0000000e00027213 */ /* 0x000fe20000000000 */
[----:B------:R-:W-:-:S02]  /*52c0*/  IMAD.IADD R14, R229, 0x1, -R18 ;  /* 0x00000001e50e7824 */ /* 0x000fc400078e0a12 */
[----:B------:R1:W-:Y:S03]  /*52d0*/  I2F R34, R13 ;  /* 0x0000000d00227306 */ /* 0x0003e60000201400 */
[----:B------:R-:W-:-:S05]  /*52e0*/  IABS R14, R14 ;  /* 0x0000000e000e7213 */ /* 0x000fca0000000000 */
[----:B------:R2:W-:Y:S01]  /*52f0*/  I2F R33, R2 ;  /* 0x0000000200217306 */ /* 0x0005e20000201400 */
[----:B-1----:R-:W-:-:S07]  /*5300*/  IMAD.IADD R13, R228, 0x1, -R19 ;  /* 0x00000001e40d7824 */ /* 0x002fce00078e0a13 */
[----:B------:R-:W1:Y:S01]  /*5310*/  I2F R14, R14 ;  /* 0x0000000e000e7306 */ /* 0x000e620000201400 */
[----:B--2---:R-:W-:-:S07]  /*5320*/  IABS R2, R13 ;  /* 0x0000000d00027213 */ /* 0x004fce0000000000 */
[----:B------:R2:W-:Y:S02]  /*5330*/  I2F R22, R2 ;  /* 0x0000000200167306 */ /* 0x0005e40000201400 */
[----:B--2---:R-:W-:Y:S02]  /*5340*/  IMAD.IADD R2, R229, 0x1, -R7 ;  /* 0x00000001e5027824 */ /* 0x004fe400078e0a07 */
[----:B------:R-:W-:-:S03]  /*5350*/  IMAD.MOV.U32 R7, RZ, RZ, R12 ;  /* 0x000000ffff077224 */ /* 0x000fc600078e000c */
[----:B------:R-:W-:Y:S01]  /*5360*/  IABS R12, R2 ;  /* 0x00000002000c7213 */ /* 0x000fe20000000000 */
[----:B------:R-:W-:Y:S01]  /*5370*/  IMAD.IADD R2, R229, 0x1, -R6 ;  /* 0x00000001e5027824 */ /* 0x000fe200078e0a06 */
[----:B------:R2:W-:Y:S01]  /*5380*/  I2F R21, R7 ;  /* 0x0000000700157306 */ /* 0x0005e20000201400 */
[----:B-1----:R-:W-:-:S05]  /*5390*/  FFMA.FTZ R6, R14, -UR23, R47 ;  /* 0x800000170e067c23 */ /* 0x002fca000801002f */
[----:B------:R-:W-:Y:S01]  /*53a0*/  FSEL R252, R6, -INF , !P6 ;  /* 0xff80000006fc7808 */ /* 0x000fe20007000000 */
[----:B------:R-:W-:Y:S01]  /*53b0*/  IMAD.IADD R6, R229, 0x1, -R20 ;  /* 0x00000001e5067824 */ /* 0x000fe200078e0a14 */
[----:B------:R-:W-:-:S04]  /*53c0*/  ISETP.GE.AND P6, PT, R5, R233, PT ;  /* 0x000000e90500720c */ /* 0x000fc80003fc6270 */
[----:B------:R-:W-:Y:S01]  /*53d0*/  ISETP.LT.OR P6, PT, R5, R231, P6 ;  /* 0x000000e70500720c */ /* 0x000fe200037c1670 */
[----:B--2---:R-:W-:Y:S01]  /*53e0*/  IMAD.MOV.U32 R7, RZ, RZ, R12 ;  /* 0x000000ffff077224 */ /* 0x004fe200078e000c */
[----:B------:R-:W-:Y:S01]  /*53f0*/  IABS R12, R2 ;  /* 0x00000002000c7213 */ /* 0x000fe20000000000 */
[----:B------:R-:W-:Y:S02]  /*5400*/  IMAD.IADD R2, R229, 0x1, -R5 ;  /* 0x00000001e5027824 */ /* 0x000fe400078e0a05 */
[----:B------:R1:W-:Y:S03]  /*5410*/  I2F R18, R7 ;  /* 0x0000000700127306 */ /* 0x0003e60000201400 */
[----:B------:R-:W-:-:S05]  /*5420*/  IABS R2, R2 ;  /* 0x0000000200027213 */ /* 0x000fca0000000000 */
[----:B------:R2:W3:Y:S01]  /*5430*/  I2F R16, R2 ;  /* 0x0000000200107306 */ /* 0x0004e20000201400 */
[----:B-1----:R-:W-:-:S07]  /*5440*/  FFMA.FTZ R7, R32, -UR23, R40 ;  /* 0x8000001720077c23 */ /* 0x002fce0008010028 */
[----:B------:R1:W-:Y:S01]  /*5450*/  I2F R17, R12 ;  /* 0x0000000c00117306 */ /* 0x0003e20000201400 */
[----:B------:R-:W-:Y:S01]  /*5460*/  FSEL R178, R7, -INF , !P3 ;  /* 0xff80000007b27808 */ /* 0x000fe20005800000 */
[----:B------:R-:W-:Y:S01]  /*5470*/  FFMA.FTZ R7, R36, -UR23, R41 ;  /* 0x8000001724077c23 */ /* 0x000fe20008010029 */
[----:B------:R-:W-:Y:S01]  /*5480*/  ISETP.GE.AND P3, PT, R5, R232, PT ;  /* 0x000000e80500720c */ /* 0x000fe20003f66270 */
[----:B--2---:R-:W-:Y:S02]  /*5490*/  IMAD.IADD R2, R229, 0x1, -R19 ;  /* 0x00000001e5027824 */ /* 0x004fe400078e0a13 */
[----:B---3--:R-:W-:Y:S01]  /*54a0*/  FFMA.FTZ R16, R16, -UR23, R27 ;  /* 0x8000001710107c23 */ /* 0x008fe2000801001b */
[----:B------:R-:W-:Y:S02]  /*54b0*/  ISETP.LT.OR P3, PT, R5, R230, P3 ;  /* 0x000000e60500720c */ /* 0x000fe40001f61670 */
[----:B------:R-:W-:Y:S02]  /*54c0*/  IABS R2, R2 ;  /* 0x0000000200027213 */ /* 0x000fe40000000000 */
[----:B------:R-:W-:Y:S01]  /*54d0*/  IABS R5, R6 ;  /* 0x0000000600057213 */ /* 0x000fe20000000000 */
[----:B-1----:R-:W-:Y:S01]  /*54e0*/  HMMA.16816.F32.BF16 R12, R8, R30, R68 ;  /* 0x0000001e080c723c */ /* 0x002fe20000041844 */
[----:B------:R-:W-:-:S02]  /*54f0*/  FSEL R176, R7, -INF , !P4 ;  /* 0xff80000007b07808 */ /* 0x000fc40006000000 */
[----:B------:R-:W1:Y:S01]  /*5500*/  I2F R2, R2 ;  /* 0x0000000200027306 */ /* 0x000e620000201400 */
[C---:B------:R-:W-:Y:S01]  /*5510*/  ISETP.GE.AND P4, PT, R19.reuse, R233, PT ;  /* 0x000000e91300720c */ /* 0x040fe20003f86270 */
[----:B------:R-:W-:Y:S01]  /*5520*/  FFMA.FTZ R7, R34, -UR23, R25 ;  /* 0x8000001722077c23 */ /* 0x000fe20008010019 */
[----:B------:R-:W-:Y:S02]  /*5530*/  FSEL R157, R16, -INF , !P3 ;  /* 0xff800000109d7808 */ /* 0x000fe40005800000 */
[----:B------:R-:W-:Y:S01]  /*5540*/  ISETP.LT.OR P4, PT, R19, R231, P4 ;  /* 0x000000e71300720c */ /* 0x000fe20002781670 */
[----:B------:R-:W-:Y:S01]  /*5550*/  FFMA.FTZ R9, R21, -UR23, R42 ;  /* 0x8000001715097c23 */ /* 0x000fe2000801002a */
[----:B------:R-:W-:Y:S01]  /*5560*/  FSEL R159, R7, -INF , !P6 ;  /* 0xff800000079f7808 */ /* 0x000fe20007000000 */
[----:B------:R2:W3:Y:S01]  /*5570*/  I2F R6, R5 ;  /* 0x0000000500067306 */ /* 0x0004e20000201400 */
[----:B------:R-:W-:Y:S02]  /*5580*/  FFMA.FTZ R8, R18, -UR23, R43 ;  /* 0x8000001712087c23 */ /* 0x000fe4000801002b */
[----:B------:R-:W-:-:S02]  /*5590*/  FSEL R179, R9, -INF , !P5 ;  /* 0xff80000009b37808 */ /* 0x000fc40006800000 */
[----:B------:R-:W-:Y:S02]  /*55a0*/  ISETP.GE.AND P5, PT, R20, R233, PT ;  /* 0x000000e91400720c */ /* 0x000fe40003fa6270 */
[----:B------:R-:W-:Y:S02]  /*55b0*/  FSEL R177, R8, -INF , !P2 ;  /* 0xff80000008b17808 */ /* 0x000fe40005000000 */
[C---:B------:R-:W-:Y:S02]  /*55c0*/  ISETP.GE.AND P2, PT, R20.reuse, R232, PT ;  /* 0x000000e81400720c */ /* 0x040fe40003f46270 */
[C---:B------:R-:W-:Y:S02]  /*55d0*/  ISETP.LT.OR P5, PT, R20.reuse, R231, P5 ;  /* 0x000000e71400720c */ /* 0x040fe40002fa1670 */
[----:B------:R-:W-:Y:S01]  /*55e0*/  ISETP.LT.OR P2, PT, R20, R230, P2 ;  /* 0x000000e61400720c */ /* 0x000fe20001741670 */
[----:B------:R-:W-:Y:S02]  /*55f0*/  FFMA.FTZ R13, R22, -UR23, R13 ;  /* 0x80000017160d7c23 */ /* 0x000fe4000801000d */
[----:B--2---:R-:W-:-:S02]  /*5600*/  FFMA.FTZ R5, R35, -UR23, R24 ;  /* 0x8000001723057c23 */ /* 0x004fc40008010018 */
[----:B-1----:R-:W-:Y:S02]  /*5610*/  FFMA.FTZ R2, R2, -UR23, R15 ;  /* 0x8000001702027c23 */ /* 0x002fe4000801000f */
[----:B------:R-:W-:Y:S01]  /*5620*/  FFMA.FTZ R12, R33, -UR23, R12 ;  /* 0x80000017210c7c23 */ /* 0x000fe2000801000c */
[----:B------:R-:W-:Y:S01]  /*5630*/  FSEL R150, R5, -INF , !P1 ;  /* 0xff80000005967808 */ /* 0x000fe20004800000 */
[----:B------:R-:W-:Y:S01]  /*5640*/  FFMA.FTZ R5, R17, -UR23, R26 ;  /* 0x8000001711057c23 */ /* 0x000fe2000801001a */
[----:B------:R-:W-:Y:S01]  /*5650*/  ISETP.GE.AND P1, PT, R19, R232, PT ;  /* 0x000000e81300720c */ /* 0x000fe20003f26270 */
[----:B---3--:R-:W-:Y:S01]  /*5660*/  FFMA.FTZ R6, R6, -UR23, R14 ;  /* 0x8000001706067c23 */ /* 0x008fe2000801000e */
[----:B------:R-:W-:Y:S02]  /*5670*/  FSEL R156, R12, -INF , !P5 ;  /* 0xff8000000c9c7808 */ /* 0x000fe40006800000 */
[----:B------:R-:W-:Y:S02]  /*5680*/  FSEL R5, R5, -INF , !P0 ;  /* 0xff80000005057808 */ /* 0x000fe40004000000 */
[----:B------:R-:W-:-:S02]  /*5690*/  ISETP.LT.OR P1, PT, R19, R230, P1 ;  /* 0x000000e61300720c */ /* 0x000fc40000f21670 */
[----:B------:R-:W-:Y:S01]  /*56a0*/  PLOP3.LUT P0, PT, PT, PT, UP0, 0x80, 0x0 ;  /* 0x000000000000781c */ /* 0x000fe20003f0f008 */
[----:B------:R1:W-:Y:S01]  /*56b0*/  STL [R1+0x3c], R5 ;  /* 0x00003c0501007387 */ /* 0x0003e20000100800 */
[----:B------:R-:W-:Y:S02]  /*56c0*/  FSEL R2, R2, -INF , !P1 ;  /* 0xff80000002027808 */ /* 0x000fe40004800000 */
[----:B------:R-:W-:Y:S02]  /*56d0*/  FSEL R151, R6, -INF , !P2 ;  /* 0xff80000006977808 */ /* 0x000fe40005000000 */
[----:B-1----:R-:W-:-:S05]  /*56e0*/  FSEL R5, R13, -INF , !P4 ;  /* 0xff8000000d057808 */ /* 0x002fca0006000000 */
[----:B------:R1:W-:Y:S04]  /*56f0*/  STL [R1+0x38], R5 ;  /* 0x0000380501007387 */ /* 0x0003e80000100800 */
[----:B------:R1:W-:Y:S01]  /*5700*/  STL [R1+0x40], R2 ;  /* 0x0000400201007387 */ /* 0x0003e20000100800 */
        /* <DEDUP_REMOVED lines=13> */
[----:B-1----:R-:W-:Y:S02]  /*57e0*/  IADD3 R5, R7, UR4, RZ ;  /* 0x0000000407057c10 */ /* 0x002fe4000fffe0ff */
        /* <DEDUP_REMOVED lines=32> */
[----:B-1----:R-:W-:-:S03]  /*59f0*/  @!P5 LEA R8, P2, R2, c[0x0][0x168], 0x1 ;  /* 0x00005a000208da11 */ /* 0x002fc600078408ff */
        /* <DEDUP_REMOVED lines=24> */
.L_x_506:
[----:B------:R-:W-:Y:S05]  /*5b80*/  BSYNC B0 ;  /* 0x0000000000007941 */ /* 0x000fea0003800000 */
.L_x_505:
[----:B------:R-:W0:Y:S02]  /*5b90*/  LDGDEPBAR ;  /* 0x00000000000079af */ /* 0x000e240000000000 */
.L_x_504:
[----:B------:R-:W-:Y:S04]  /*5ba0*/  STL [R1+0xb0], R216 ;  /* 0x0000b0d801007387 */ /* 0x000fe80000100800 */
[----:B------:R-:W-:Y:S04]  /*5bb0*/  STL [R1+0xac], R215 ;  /* 0x0000acd701007387 */ /* 0x000fe80000100800 */
[----:B------:R-:W-:Y:S04]  /*5bc0*/  STL [R1+0xa8], R214 ;  /* 0x0000a8d601007387 */ /* 0x000fe80000100800 */
[----:B------:R3:W-:Y:S04]  /*5bd0*/  STL [R1+0xa4], R213 ;  /* 0x0000a4d501007387 */ /* 0x0007e80000100800 */
[----:B---3--:R-:W3:Y:S04]  /*5be0*/  LDL.LU R213, [R1+0x38] ;  /* 0x0000380001d57983 */ /* 0x008ee80000300800 */
[----:B------:R4:W-:Y:S04]  /*5bf0*/  STL [R1+0xa0], R212 ;  /* 0x0000a0d401007387 */ /* 0x0009e80000100800 */
[----:B----4-:R-:W4:Y:S04]  /*5c00*/  LDL.LU R212, [R1+0x40] ;  /* 0x0000400001d47983 */ /* 0x010f280000300800 */
[----:B------:R-:W-:Y:S04]  /*5c10*/  STL [R1+0x9c], R211 ;  /* 0x00009cd301007387 */ /* 0x000fe80000100800 */
[----:B------:R-:W-:Y:S04]  /*5c20*/  STL [R1+0x98], R210 ;  /* 0x000098d201007387 */ /* 0x000fe80000100800 */
[----:B------:R1:W-:Y:S04]  /*5c30*/  STL [R1+0x94], R209 ;  /* 0x000094d101007387 */ /* 0x0003e80000100800 */
[----:B-12---:R-:W2:Y:S01]  /*5c40*/  LDL.LU R209, [R1+0x3c] ;  /* 0x00003c0001d17983 */ /* 0x006ea20000300800 */
[----:B------:R-:W-:-:S02]  /*5c50*/  FMNMX.FTZ R2, R61, R60, !PT ;  /* 0x0000003c3d027209 */ /* 0x000fc40007810000 */
[----:B------:R-:W-:Y:S01]  /*5c60*/  SHF.L.U32 R201, R4, 0x1, RZ ;  /* 0x0000000104c97819 */ /* 0x000fe200000006ff */
[----:B------:R-:W-:Y:S01]  /*5c70*/  STL [R1+0x90], R208 ;  /* 0x000090d001007387 */ /* 0x000fe20000100800 */
[----:B------:R-:W-:Y:S02]  /*5c80*/  FMNMX.FTZ R2, R48, R2, !PT ;  /* 0x0000000230027209 */ /* 0x000fe40007810000 */
[----:B------:R-:W-:Y:S01]  /*5c90*/  LEA R204, R0, R201, 0x1 ;  /* 0x000000c900cc7211 */ /* 0x000fe200078e08ff */
[----:B------:R-:W-:Y:S01]  /*5ca0*/  IMAD R202, R3, 0x2, R201 ;  /* 0x0000000203ca7824 */ /* 0x000fe200078e02c9 */
[----:B------:R-:W-:Y:S01]  /*5cb0*/  FMNMX.FTZ R2, R38, R2, !PT ;  /* 0x0000000226027209 */ /* 0x000fe20007810000 */
[----:B------:R-:W-:Y:S02]  /*5cc0*/  STL [R1+0x8c], R207 ;  /* 0x00008ccf01007387 */ /* 0x000fe40000100800 */
[----:B------:R-:W-:Y:S01]  /*5cd0*/  IMAD R203, R0, 0x2, R202 ;  /* 0x0000000200cb7824 */ /* 0x000fe200078e02ca */
[----:B------:R-:W-:Y:S01]  /*5ce0*/  FMNMX.FTZ R2, R136, R2, !PT ;  /* 0x0000000288027209 */ /* 0x000fe20007810000 */
[----:B------:R-:W-:Y:S03]  /*5cf0*/  LDSM.16.MT88.4 R16, [R202+0x18000] ;  /* 0x01800000ca10783b */ /* 0x000fe60000004200 */
        /* <DEDUP_REMOVED lines=24> */
[----:B------:R-:W-:Y:S01]  /*5e80*/  STL [R1+0x80], R200 ;  /* 0x000080c801007387 */ /* 0x000fe20000100800 */
[----:B------:R-:W-:Y:S02]  /*5e90*/  FMNMX.FTZ R2, R149, R2, !PT ;  /* 0x0000000295027209 */ /* 0x000fe40007810000 */
[----:B------:R-:W-:Y:S02]  /*5ea0*/  FMNMX.FTZ R133, R156, R133, !PT ;  /* 0x000000859c857209 */ /* 0x000fe40007810000 */
[----:B------:R-:W-:-:S04]  /*5eb0*/  FMNMX.FTZ R2, R252, R2, !PT ;  /* 0x00000002fc027209 */ /* 0x000fc80007810000 */
[----:B------:R-:W-:-:S04]  /*5ec0*/  FMNMX.FTZ R2, R179, R2, !PT ;  /* 0x00000002b3027209 */ /* 0x000fc80007810000 */
[----:B------:R-:W-:Y:S02]  /*5ed0*/  FMNMX.FTZ R2, R177, R2, !PT ;  /* 0x00000002b1027209 */ /* 0x000fe40007810000 */
[----:B---3--:R-:W-:-:S05]  /*5ee0*/  FMNMX.FTZ R133, R213, R133, !PT ;  /* 0x00000085d5857209 */ /* 0x008fca0007810000 */
[----:B------:R-:W1:Y:S02]  /*5ef0*/  SHFL.BFLY PT, R5, R133, 0x2, 0x1f ;  /* 0x0c401f0085057f89 */ /* 0x000e6400000e0000 */
[----:B-1----:R-:W-:-:S05]  /*5f00*/  FMNMX.FTZ R133, R133, R5, !PT ;  /* 0x0000000585857209 */ /* 0x002fca0007810000 */
[----:B------:R-:W1:Y:S02]  /*5f10*/  SHFL.BFLY PT, R6, R133, 0x1, 0x1f ;  /* 0x0c201f0085067f89 */ /* 0x000e6400000e0000 */
[----:B-1----:R-:W-:-:S04]  /*5f20*/  FMNMX.FTZ R133, R133, R6, !PT ;  /* 0x0000000685857209 */ /* 0x002fc80007810000 */
[C---:B------:R-:W-:Y:S01]  /*5f30*/  FSETP.NEU.FTZ.AND P1, PT, R133.reuse, -INF , PT ;  /* 0xff8000008500780b */ /* 0x040fe20003f3d000 */
[----:B------:R-:W-:Y:S01]  /*5f40*/  FMUL.FTZ R8, R133, c[0x0][0x23c] ;  /* 0x00008f0085087a20 */ /* 0x000fe20000410000 */
[----:B--2---:R-:W-:-:S04]  /*5f50*/  FMNMX.FTZ R2, R209, R2, !PT ;  /* 0x00000002d1027209 */ /* 0x004fc80007810000 */
[----:B------:R-:W-:Y:S02]  /*5f60*/  FSEL R8, R8, RZ, P1 ;  /* 0x000000ff08087208 */ /* 0x000fe40000800000 */
[----:B------:R-:W-:-:S03]  /*5f70*/  FMNMX.FTZ R2, R157, R2, !PT ;  /* 0x000000029d027209 */ /* 0x000fc60007810000 */
[----:B------:R-:W-:Y:S01]  /*5f80*/  FFMA.FTZ R0, R136, c[0x0][0x23c], -R8 ;  /* 0x00008f0088007a23 */ /* 0x000fe20000010808 */
[----:B------:R-:W-:-:S03]  /*5f90*/  FMNMX.FTZ R2, R151, R2, !PT ;  /* 0x0000000297027209 */ /* 0x000fc60007810000 */
[----:B------:R1:W-:Y:S01]  /*5fa0*/  MUFU.EX2 R205, R0 ;  /* 0x0000000000cd7308 */ /* 0x0003e20000000800 */
[----:B----4-:R-:W-:-:S05]  /*5fb0*/  FMNMX.FTZ R2, R212, R2, !PT ;  /* 0x00000002d4027209 */ /* 0x010fca0007810000 */
[----:B------:R-:W2:Y:S01]  /*5fc0*/  SHFL.BFLY PT, R5, R2, 0x2, 0x1f ;  /* 0x0c401f0002057f89 */ /* 0x000ea200000e0000 */
[----:B-1----:R-:W-:Y:S01]  /*5fd0*/  FFMA.FTZ R0, R135, c[0x0][0x23c], -R8 ;  /* 0x00008f0087007a23 */ /* 0x002fe20000010808 */
[----:B------:R-:W-:-:S03]  /*5fe0*/  MOV R135, R157 ;  /* 0x0000009d00877202 */ /* 0x000fc60000000f00 */
[----:B------:R1:W-:Y:S01]  /*5ff0*/  MUFU.EX2 R9, R0 ;  /* 0x0000000000097308 */ /* 0x0003e20000000800 */
[----:B--2---:R-:W-:Y:S01]  /*6000*/  FMNMX.FTZ R2, R2, R5, !PT ;  /* 0x0000000502027209 */ /* 0x004fe20007810000 */
[----:B------:R-:W-:-:S04]  /*6010*/  FFMA.FTZ R5, R61, c[0x0][0x23c], -R8 ;  /* 0x00008f003d057a23 */ /* 0x000fc80000010808 */
[----:B------:R-:W2:Y:S02]  /*6020*/  SHFL.BFLY PT, R132, R2, 0x1, 0x1f ;  /* 0x0c201f0002847f89 */ /* 0x000ea400000e0000 */
[----:B------:R3:W-:Y:S01]  /*6030*/  MUFU.EX2 R214, R5 ;  /* 0x0000000500d67308 */ /* 0x0007e20000000800 */
[----:B-1----:R-:W-:-:S07]  /*6040*/  FFMA.FTZ R0, R131, c[0x0][0x23c], -R8 ;  /* 0x00008f0083007a23 */ /* 0x002fce0000010808 */
[----:B------:R1:W-:Y:S01]  /*6050*/  MUFU.EX2 R160, R0 ;  /* 0x0000000000a07308 */ /* 0x0003e20000000800 */
[----:B---3--:R-:W-:-:S07]  /*6060*/  FFMA.FTZ R5, R60, c[0x0][0x23c], -R8 ;  /* 0x00008f003c057a23 */ /* 0x008fce0000010808 */
[----:B------:R3:W-:Y:S01]  /*6070*/  MUFU.EX2 R10, R5 ;  /* 0x00000005000a7308 */ /* 0x0007e20000000800 */
[----:B--2---:R-:W-:Y:S01]  /*6080*/  FMNMX.FTZ R132, R2, R132, !PT ;  /* 0x0000008402847209 */ /* 0x004fe20007810000 */
[----:B-1----:R-:W-:-:S03]  /*6090*/  FFMA.FTZ R0, R128, c[0x0][0x23c], -R8 ;  /* 0x00008f0080007a23 */ /* 0x002fc60000010808 */
[C---:B------:R-:W-:Y:S01]  /*60a0*/  FSETP.NEU.FTZ.AND P1, PT, R132.reuse, -INF , PT ;  /* 0xff8000008400780b */ /* 0x040fe20003f3d000 */
[----:B------:R-:W-:-:S05]  /*60b0*/  FMUL.FTZ R2, R132, c[0x0][0x23c] ;  /* 0x00008f0084027a20 */ /* 0x000fca0000410000 */
[----:B------:R-:W-:Y:S01]  /*60c0*/  FSEL R2, R2, RZ, P1 ;  /* 0x000000ff02027208 */ /* 0x000fe20000800000 */
[----:B---3--:R-:W-:-:S04]  /*60d0*/  FFMA.FTZ R5, R48, c[0x0][0x23c], -R8 ;  /* 0x00008f0030057a23 */ /* 0x008fc80000010808 */
[--C-:B------:R-:W-:Y:S01]  /*60e0*/  FFMA.FTZ R4, R62, c[0x0][0x23c], -R2.reuse ;  /* 0x00008f003e047a23 */ /* 0x100fe20000010802 */
[----:B------:R1:W-:Y:S01]  /*60f0*/  MUFU.EX2 R207, R5 ;  /* 0x0000000500cf7308 */ /* 0x0003e20000000800 */
[----:B------:R-:W-:-:S07]  /*6100*/  FFMA.FTZ R3, R50, c[0x0][0x23c], -R2 ;  /* 0x00008f0032037a23 */ /* 0x000fce0000010802 */
[----:B------:R2:W-:Y:S01]  /*6110*/  MUFU.EX2 R215, R4 ;  /* 0x0000000400d77308 */ /* 0x0005e20000000800 */
[----:B-1----:R-:W-:-:S07]  /*6120*/  FFMA.FTZ R5, R38, c[0x0][0x23c], -R8 ;  /* 0x00008f0026057a23 */ /* 0x002fce0000010808 */
[----:B------:R1:W-:Y:S01]  /*6130*/  MUFU.EX2 R208, R3 ;  /* 0x0000000300d07308 */ /* 0x0003e20000000800 */
[----:B------:R-:W3:Y:S01]  /*6140*/  LDSM.16.MT88.4 R36, [R202+0x1a000] ;  /* 0x01a00000ca24783b */ /* 0x000ee20000004200 */
[----:B--2---:R-:W-:-:S06]  /*6150*/  FFMA.FTZ R4, R51, c[0x0][0x23c], -R2 ;  /* 0x00008f0033047a23 */ /* 0x004fcc0000010802 */
[----:B------:R-:W2:Y:S01]  /*6160*/  MUFU.EX2 R210, R5 ;  /* 0x0000000500d27308 */ /* 0x000ea20000000800 */
[----:B-1----:R-:W-:-:S07]  /*6170*/  FFMA.FTZ R3, R49, c[0x0][0x23c], -R2 ;  /* 0x00008f0031037a23 */ /* 0x002fce0000010802 */
[----:B------:R1:W4:Y:S01]  /*6180*/  MUFU.EX2 R158, R4 ;  /* 0x00000004009e7308 */ /* 0x0003220000000800 */
[----:B--2---:R-:W-:-:S07]  /*6190*/  F2FP.BF16.PACK_AB R6, R210, R207 ;  /* 0x000000cfd206723e */ /* 0x004fce00000010ff */
[----:B------:R-:W2:Y:S01]  /*61a0*/  MUFU.EX2 R211, R3 ;  /* 0x0000000300d37308 */ /* 0x000ea20000000800 */
[----:B-1----:R-:W-:Y:S02]  /*61b0*/  F2FP.BF16.PACK_AB R4, R10, R214 ;  /* 0x000000d60a04723e */ /* 0x002fe400000010ff */
[----:B----4-:R-:W-:Y:S02]  /*61c0*/  F2FP.BF16.PACK_AB R5, R158, R215 ;  /* 0x000000d79e05723e */ /* 0x010fe400000010ff */
[----:B--2---:R-:W-:-:S07]  /*61d0*/  F2FP.BF16.PACK_AB R7, R211, R208 ;  /* 0x000000d0d307723e */ /* 0x004fce00000010ff */
[C---:B------:R-:W-:Y:S08]  /*61e0*/  HMMA.16816.F32.BF16 R80, R4.reuse, R16, RZ ;  /* 0x000000100450723c */ /* 0x040ff000000418ff */
[C---:B------:R-:W-:Y:S01]  /*61f0*/  HMMA.16816.F32.BF16 R48, R4.reuse, R18, RZ ;  /* 0x000000120430723c */ /* 0x040fe200000418ff */
[----:B------:R-:W1:Y:S07]  /*6200*/  LDSM.16.MT88.4 R16, [R202+0x1c000] ;  /* 0x01c00000ca10783b */ /* 0x000e6e0000004200 */
[C---:B------:R-:W-:Y:S08]  /*6210*/  HMMA.16816.F32.BF16 R72, R4.reuse, R24, RZ ;  /* 0x000000180448723c */ /* 0x040ff000000418ff */
[C---:B------:R-:W-:Y:S01]  /*6220*/  HMMA.16816.F32.BF16 R104, R4.reuse, R26, RZ ;  /* 0x0000001a0468723c */ /* 0x040fe200000418ff */
[----:B------:R-:W2:Y:S07]  /*6230*/  LDSM.16.MT88.4 R24, [R203+0x1c000] ;  /* 0x01c00000cb18783b */ /* 0x000eae0000004200 */
[C---:B---3--:R-:W-:Y:S08]  /*6240*/  HMMA.16816.F32.BF16 R64, R4.reuse, R36, RZ ;  /* 0x000000240440723c */ /* 0x048ff000000418ff */
[C---:B------:R-:W-:Y:S01]  /*6250*/  HMMA.16816.F32.BF16 R96, R4.reuse, R38, RZ ;  /* 0x000000260460723c */ /* 0x040fe200000418ff */
[----:B------:R-:W3:Y:S07]  /*6260*/  LDSM.16.MT88.4 R36, [R201+0x1e000] ;  /* 0x01e00000c924783b */ /* 0x000eee0000004200 */
[C---:B------:R-:W-:Y:S08]  /*6270*/  HMMA.16816.F32.BF16 R76, R4.reuse, R12, RZ ;  /* 0x0000000c044c723c */ /* 0x040ff000000418ff */
[C---:B------:R-:W-:Y:S01]  /*6280*/  HMMA.16816.F32.BF16 R44, R4.reuse, R14, RZ ;  /* 0x0000000e042c723c */ /* 0x040fe200000418ff */
[----:B------:R-:W4:Y:S07]  /*6290*/  LDSM.16.MT88.4 R12, [R204+0x1c000] ;  /* 0x01c00000cc0c783b */ /* 0x000f2e0000004200 */
[C---:B------:R-:W-:Y:S08]  /*62a0*/  HMMA.16816.F32.BF16 R84, R4.reuse, R20, RZ ;  /* 0x000000140454723c */ /* 0x040ff000000418ff */
[C---:B------:R-:W-:Y:S01]  /*62b0*/  HMMA.16816.F32.BF16 R108, R4.reuse, R22, RZ ;  /* 0x00000016046c723c */ /* 0x040fe200000418ff */
[----:B------:R-:W2:Y:S07]  /*62c0*/  LDSM.16.MT88.4 R20, [R201+0x1c000] ;  /* 0x01c00000c914783b */ /* 0x000eae0000004200 */
[C---:B------:R-:W-:Y:S08]  /*62d0*/  HMMA.16816.F32.BF16 R68, R4.reuse, R40, RZ ;  /* 0x000000280444723c */ /* 0x040ff000000418ff */
[C---:B------:R-:W-:Y:S08]  /*62e0*/  HMMA.16816.F32.BF16 R100, R4.reuse, R42, RZ ;  /* 0x0000002a0464723c */ /* 0x040ff000000418ff */
[C---:B------:R-:W-:Y:S08]  /*62f0*/  HMMA.16816.F32.BF16 R60, R4.reuse, R32, RZ ;  /* 0x00000020043c723c */ /* 0x040ff000000418ff */
[C---:B------:R-:W-:Y:S01]  /*6300*/  HMMA.16816.F32.BF16 R40, R4.reuse, R34, RZ ;  /* 0x000000220428723c */ /* 0x040fe200000418ff */
[----:B------:R-:W4:Y:S07]  /*6310*/  LDSM.16.MT88.4 R32, [R202+0x1e000] ;  /* 0x01e00000ca20783b */ /* 0x000f2e0000004200 */
[C---:B-1----:R-:W-:Y:S08]  /*6320*/  HMMA.16816.F32.BF16 R112, R4.reuse, R16, RZ ;  /* 0x000000100470723c */ /* 0x042ff000000418ff */
[C---:B------:R-:W-:Y:S01]  /*6330*/  HMMA.16816.F32.BF16 R116, R4.reuse, R18, RZ ;  /* 0x000000120474723c */ /* 0x040fe200000418ff */
[----:B------:R-:W1:Y:S07]  /*6340*/  LDSM.16.MT88.4 R16, [R204+0x1e000] ;  /* 0x01e00000cc10783b */ /* 0x000e6e0000004200 */
[C---:B--2---:R-:W-:Y:S08]  /*6350*/  HMMA.16816.F32.BF16 R136, R4.reuse, R24, RZ ;  /* 0x000000180488723c */ /* 0x044ff000000418ff */
[C---:B------:R-:W-:Y:S01]  /*6360*/  HMMA.16816.F32.BF16 R140, R4.reuse, R26, RZ ;  /* 0x0000001a048c723c */ /* 0x040fe200000418ff */
[----:B------:R-:W2:Y:S07]  /*6370*/  LDSM.16.MT88.4 R24, [R203+0x1e000] ;  /* 0x01e00000cb18783b */ /* 0x000eae0000004200 */
[C---:B---3--:R-:W-:Y:S01]  /*6380*/  HMMA.16816.F32.BF16 R152, R4.reuse, R38, RZ ;  /* 0x000000260498723c */ /* 0x048fe200000418ff */
[----:B------:R3:W-:Y:S07]  /*6390*/  MUFU.EX2 R39, R0 ;  /* 0x0000000000277308 */ /* 0x0007ee0000000800 */
[C---:B----4-:R-:W-:Y:S08]  /*63a0*/  HMMA.16816.F32.BF16 R120, R4.reuse, R12, RZ ;  /* 0x0000000c0478723c */ /* 0x050ff000000418ff */
[C---:B------:R-:W-:Y:S01]  /*63b0*/  HMMA.16816.F32.BF16 R124, R4.reuse, R14, RZ ;  /* 0x0000000e047c723c */ /* 0x040fe200000418ff */
[--C-:B---3--:R-:W-:Y:S01]  /*63c0*/  FFMA.FTZ R0, R148, c[0x0][0x23c], -R2.reuse ;  /* 0x00008f0094007a23 */ /* 0x108fe20000010802 */
[----:B------:R-:W3:Y:S03]  /*63d0*/  LDSM.16.MT88.4 R12, [R202+0x18800] ;  /* 0x01880000ca0c783b */ /* 0x000ee60000004200 */
[----:B------:R4:W-:Y:S03]  /*63e0*/  MUFU.EX2 R200, R0 ;  /* 0x0000000000c87308 */ /* 0x0009e60000000800 */
[C---:B------:R-:W-:Y:S08]  /*63f0*/  HMMA.16816.F32.BF16 R52, R4.reuse, R20, RZ ;  /* 0x000000140434723c */ /* 0x040ff000000418ff */
[----:B------:R-:W-:Y:S01]  /*6400*/  HMMA.16816.F32.BF16 R88, R4, R22, RZ ;  /* 0x000000160458723c */ /* 0x000fe200000418ff */
[----:B------:R-:W1:Y:S01]  /*6410*/  LDSM.16.MT88.4 R20, [R204+0x18800] ;  /* 0x01880000cc14783b */ /* 0x000e620000004200 */
[----:B----4-:R-:W-:Y:S01]  /*6420*/  FFMA.FTZ R0, R134, c[0x0][0x23c], -R2 ;  /* 0x00008f0086007a23 */ /* 0x010fe20000010802 */
[----:B------:R-:W-:-:S05]  /*6430*/  MOV R134, R151 ;  /* 0x0000009700867202 */ /* 0x000fca0000000f00 */
[C---:B------:R-:W-:Y:S01]  /*6440*/  HMMA.16816.F32.BF16 R56, R4.reuse, R28, RZ ;  /* 0x0000001c0438723c */ /* 0x040fe200000418ff */
[----:B------:R4:W1:Y:S07]  /*6450*/  MUFU.EX2 R216, R0 ;  /* 0x0000000000d87308 */ /* 0x00086e0000000800 */
[C---:B------:R-:W-:Y:S01]  /*6460*/  HMMA.16816.F32.BF16 R92, R4.reuse, R30, RZ ;  /* 0x0000001e045c723c */ /* 0x040fe200000418ff */
[----:B------:R-:W2:Y:S07]  /*6470*/  LDSM.16.MT88.4 R28, [R201+0x18800] ;  /* 0x01880000c91c783b */ /* 0x000eae0000004200 */
[----:B------:R-:W-:Y:S01]  /*6480*/  HMMA.16816.F32.BF16 R144, R4, R36, RZ ;  /* 0x000000240490723c */ /* 0x000fe200000418ff */
[----:B----4-:R-:W-:-:S04]  /*6490*/  FFMA.FTZ R0, R130, c[0x0][0x23c], -R2 ;  /* 0x00008f0082007a23 */ /* 0x010fc80000010802 */
[----:B------:R4:W-:Y:S02]  /*64a0*/  MUFU.EX2 R38, R0 ;  /* 0x0000000000267308 */ /* 0x0009e40000000800 */
[----:B------:R-:W-:Y:S01]  /*64b0*/  MOV R37, R149 ;  /* 0x0000009500257202 */ /* 0x000fe20000000f00 */
[C---:B------:R-:W-:Y:S08]  /*64c0*/  HMMA.16816.F32.BF16 R164, R4.reuse, R32, RZ ;  /* 0x0000002004a4723c */ /* 0x040ff000000418ff */
[----:B------:R-:W-:Y:S01]  /*64d0*/  HMMA.16816.F32.BF16 R172, R4, R34, RZ ;  /* 0x0000002204ac723c */ /* 0x000fe200000418ff */
[----:B------:R-:W-:Y:S01]  /*64e0*/  LDSM.16.MT88.4 R32, [R203+0x18800] ;  /* 0x01880000cb20783b */ /* 0x000fe20000004200 */
[----:B----4-:R-:W-:-:S06]  /*64f0*/  FFMA.FTZ R0, R129, c[0x0][0x23c], -R2 ;  /* 0x00008f0081007a23 */ /* 0x010fcc0000010802 */
[C---:B-1----:R-:W-:Y:S01]  /*6500*/  HMMA.16816.F32.BF16 R184, R4.reuse, R16, RZ ;  /* 0x0000001004b8723c */ /* 0x042fe200000418ff */
[----:B------:R-:W1:Y:S07]  /*6510*/  MUFU.EX2 R206, R0 ;  /* 0x0000000000ce7308 */ /* 0x000e6e0000000800 */
[C---:B------:R-:W-:Y:S01]  /*6520*/  HMMA.16816.F32.BF16 R188, R4.reuse, R18, RZ ;  /* 0x0000001204bc723c */ /* 0x040fe200000418ff */
[----:B------:R-:W-:Y:S07]  /*6530*/  LDSM.16.MT88.4 R16, [R202+0x1a800] ;  /* 0x01a80000ca10783b */ /* 0x000fee0000004200 */
[C---:B--2---:R-:W-:Y:S08]  /*6540*/  HMMA.16816.F32.BF16 R236, R4.reuse, R24, RZ ;  /* 0x0000001804ec723c */ /* 0x044ff000000418ff */
[----:B------:R-:W-:Y:S01]  /*6550*/  HMMA.16816.F32.BF16 R244, R4, R26, RZ ;  /* 0x0000001a04f4723c */ /* 0x000fe200000418ff */
[----:B------:R-:W2:Y:S06]  /*6560*/  LDSM.16.MT88.4 R24, [R201+0x1a800] ;  /* 0x01a80000c918783b */ /* 0x000eac0000004200 */
[----:B------:R-:W-:-:S02]  /*6570*/  F2FP.BF16.PACK_AB R4, R9, R205 ;  /* 0x000000cd0904723e */ /* 0x000fc400000010ff */
[----:B------:R-:W-:Y:S02]  /*6580*/  F2FP.BF16.PACK_AB R5, R216, R200 ;  /* 0x000000c8d805723e */ /* 0x000fe400000010ff */
[----:B------:R-:W-:Y:S02]  /*6590*/  F2FP.BF16.PACK_AB R6, R39, R160 ;  /* 0x000000a02706723e */ /* 0x000fe400000010ff */
[----:B-1----:R-:W-:-:S07]  /*65a0*/  F2FP.BF16.PACK_AB R7, R206, R38 ;  /* 0x00000026ce07723e */ /* 0x002fce00000010ff */
[C---:B---3--:R-:W-:Y:S07]  /*65b0*/  HMMA.16816.F32.BF16 R196, R4.reuse, R12, R80 ;  /* 0x0000000c04c4723c */ /* 0x048fee0000041850 */
[----:B------:R-:W-:Y:S01]  /*65c0*/  IMAD.MOV.U32 R83, RZ, RZ, R160 ;  /* 0x000000ffff537224 */ /* 0x000fe200078e00a0 */
[----:B------:R-:W-:Y:S01]  /*65d0*/  HMMA.16816.F32.BF16 R168, R4, R14, R48 ;  /* 0x0000000e04a8723c */ /* 0x000fe20000041830 */
[----:B------:R-:W-:Y:S01]  /*65e0*/  MOV R80, R159 ;  /* 0x0000009f00507202 */ /* 0x000fe20000000f00 */
[----:B------:R-:W-:-:S02]  /*65f0*/  IMAD.MOV.U32 R81, RZ, RZ, R158 ;  /* 0x000000ffff517224 */ /* 0x000fc400078e009e */
[----:B------:R-:W-:-:S04]  /*6600*/  IMAD.MOV.U32 R82, RZ, RZ, R156 ;  /* 0x000000ffff527224 */ /* 0x000fc800078e009c */
[C---:B------:R-:W-:Y:S07]  /*6610*/  HMMA.16816.F32.BF16 R12, R4.reuse, R20, R76 ;  /* 0x00000014040c723c */ /* 0x040fee000004184c */
[----:B------:R-:W-:Y:S01]  /*6620*/  IMAD.MOV.U32 R76, RZ, RZ, R82 ;  /* 0x000000ffff4c7224 */ /* 0x000fe200078e0052 */
[----:B------:R-:W-:Y:S01]  /*6630*/  HMMA.16816.F32.BF16 R248, R4, R28, R84 ;  /* 0x0000001c04f8723c */ /* 0x000fe20000041854 */
[----:B------:R-:W-:Y:S01]  /*6640*/  MOV R79, R83 ;  /* 0x00000053004f7202 */ /* 0x000fe20000000f00 */
[----:B------:R-:W-:Y:S01]  /*6650*/  IMAD.MOV.U32 R78, RZ, RZ, R38 ;  /* 0x000000ffff4e7224 */ /* 0x000fe200078e0026 */
[----:B------:R-:W-:-:S04]  /*6660*/  MOV R77, R39 ;  /* 0x00000027004d7202 */ /* 0x000fc80000000f00 */
[----:B------:R-:W-:Y:S01]  /*6670*/  MOV R87, R10 ;  /* 0x0000000a00577202 */ /* 0x000fe20000000f00 */
[----:B------:R-:W-:Y:S01]  /*6680*/  HMMA.16816.F32.BF16 R240, R4, R30, R108 ;  /* 0x0000001e04f0723c */ /* 0x000fe2000004186c */
[----:B------:R-:W-:Y:S01]  /*6690*/  MOV R51, R170 ;  /* 0x000000aa00337202 */ /* 0x000fe20000000f00 */
[----:B------:R-:W-:Y:S01]  /*66a0*/  IMAD.MOV.U32 R50, RZ, RZ, R171 ;  /* 0x000000ffff327224 */ /* 0x000fe200078e00ab */
[----:B------:R-:W-:Y:S01]  /*66b0*/  MOV R49, R168 ;  /* 0x000000a800317202 */ /* 0x000fe20000000f00 */
[----:B------:R-:W-:-:S04]  /*66c0*/  IMAD.MOV.U32 R48, RZ, RZ, R169 ;  /* 0x000000ffff307224 */ /* 0x000fc800078e00a9 */
[----:B------:R-:W-:Y:S01]  /*66d0*/  MOV R86, R12 ;  /* 0x0000000c00567202 */ /* 0x000fe20000000f00 */
[----:B------:R-:W-:Y:S01]  /*66e0*/  IMAD.MOV.U32 R85, RZ, RZ, R13 ;  /* 0x000000ffff557224 */ /* 0x000fe200078e000d */
[----:B------:R-:W-:Y:S01]  /*66f0*/  MOV R84, R14 ;  /* 0x0000000e00547202 */ /* 0x000fe20000000f00 */
[----:B------:R-:W-:Y:S01]  /*6700*/  IMAD.MOV.U32 R11, RZ, RZ, R15 ;  /* 0x000000ffff0b7224 */ /* 0x000fe200078e000f */
[C---:B--2---:R-:W-:Y:S07]  /*6710*/  HMMA.16816.F32.BF16 R192, R4.reuse, R24, R68 ;  /* 0x0000001804c0723c */ /* 0x044fee0000041844 */
[----:B------:R-:W-:Y:S01]  /*6720*/  IMAD.MOV.U32 R71, RZ, RZ, R150 ;  /* 0x000000ffff477224 */ /* 0x000fe200078e0096 */
[C---:B------:R-:W-:Y:S08]  /*6730*/  HMMA.16816.F32.BF16 R12, R4.reuse, R22, R44 ;  /* 0x00000016040c723c */ /* 0x040ff0000004182c */
[C---:B------:R-:W-:Y:S08]  /*6740*/  HMMA.16816.F32.BF16 R20, R4.reuse, R32, R72 ;  /* 0x000000200414723c */ /* 0x040ff00000041848 */
[C---:B------:R-:W-:Y:S08]  /*6750*/  HMMA.16816.F32.BF16 R32, R4.reuse, R34, R104 ;  /* 0x000000220420723c */ /* 0x040ff00000041868 */
[----:B------:R-:W-:Y:S01]  /*6760*/  IMAD.MOV.U32 R36, RZ, RZ, R12 ;  /* 0x000000ffff247224 */ /* 0x000fe200078e000c */
[----:B------:R-:W-:Y:S01]  /*6770*/  MOV R10, R13 ;  /* 0x0000000d000a7202 */ /* 0x000fe20000000f00 */
[----:B------:R-:W-:Y:S01]  /*6780*/  IMAD.MOV.U32 R3, RZ, RZ, R14 ;  /* 0x000000ffff037224 */ /* 0x000fe200078e000e */
[----:B------:R-:W-:Y:S01]  /*6790*/  MOV R0, R15 ;  /* 0x0000000f00007202 */ /* 0x000fe20000000f00 */
[C---:B------:R-:W-:Y:S01]  /*67a0*/  HMMA.16816.F32.BF16 R168, R4.reuse, R16, R64 ;  /* 0x0000001004a8723c */ /* 0x040fe20000041840 */
[----:B------:R-:W1:Y:S03]  /*67b0*/  LDSM.16.MT88.4 R12, [R204+0x1a800] ;  /* 0x01a80000cc0c783b */ /* 0x000e660000004200 */
[----:B------:R-:W-:Y:S01]  /*67c0*/  IMAD.MOV.U32 R30, RZ, RZ, R21 ;  /* 0x000000ffff1e7224 */ /* 0x000fe200078e0015 */
[----:B------:R-:W-:Y:S01]  /*67d0*/  MOV R29, R22 ;  /* 0x00000016001d7202 */ /* 0x000fe20000000f00 */
        /* <DEDUP_REMOVED lines=10> */
[----:B------:R-:W-:Y:S01]  /*6880*/  LDSM.16.MT88.4 R28, [R202+0x1c800] ;  /* 0x01c80000ca1c783b */ /* 0x000fe20000004200 */
[C---:B------:R-:W-:Y:S03]  /*6890*/  HMMA.16816.F32.BF16 R156, R4.reuse, R18, R96 ;  /* 0x00000012049c723c */ /* 0x040fe60000041860 */
[----:B------:R-:W3:Y:S04]  /*68a0*/  LDSM.16.MT88.4 R32, [R201+0x1c800] ;  /* 0x01c80000c920783b */ /* 0x000ee80000004200 */
[----:B------:R-:W-:Y:S01]  /*68b0*/  LDSM.16.MT88.4 R16, [R203+0x1c800] ;  /* 0x01c80000cb10783b */ /* 0x000fe20000004200 */
[----:B------:R-:W-:Y:S01]  /*68c0*/  HMMA.16816.F32.BF16 R180, R4, R26, R100 ;  /* 0x0000001a04b4723c */ /* 0x000fe20000041864 */
[----:B------:R-:W-:Y:S01]  /*68d0*/  IMAD.MOV.U32 R96, RZ, RZ, R47 ;  /* 0x000000ffff607224 */ /* 0x000fe200078e002f */
[----:B------:R-:W-:Y:S01]  /*68e0*/  MOV R97, R46 ;  /* 0x0000002e00617202 */ /* 0x000fe20000000f00 */
[----:B------:R-:W-:Y:S01]  /*68f0*/  LDSM.16.MT88.4 R24, [R202+0x1e800] ;  /* 0x01e80000ca18783b */ /* 0x000fe20000004200 */
[----:B------:R-:W-:Y:S01]  /*6900*/  IMAD.MOV.U32 R98, RZ, RZ, R45 ;  /* 0x000000ffff627224 */ /* 0x000fe200078e002d */
[----:B------:R-:W-:-:S02]  /*6910*/  MOV R99, R72 ;  /* 0x0000004800637202 */ /* 0x000fc40000000f00 */
[----:B------:R-:W-:Y:S01]  /*6920*/  IMAD.MOV.U32 R102, RZ, RZ, R51 ;  /* 0x000000ffff667224 */ /* 0x000fe200078e0033 */
[----:B------:R-:W-:Y:S01]  /*6930*/  MOV R103, R50 ;  /* 0x0000003200677202 */ /* 0x000fe20000000f00 */
[----:B------:R-:W-:Y:S01]  /*6940*/  IMAD.MOV.U32 R100, RZ, RZ, R49 ;  /* 0x000000ffff647224 */ /* 0x000fe200078e0031 */
[----:B------:R-:W-:Y:S01]  /*6950*/  MOV R101, R48 ;  /* 0x0000003000657202 */ /* 0x000fe20000000f00 */
[C---:B-1----:R-:W-:Y:S08]  /*6960*/  HMMA.16816.F32.BF16 R160, R4.reuse, R12, R60 ;  /* 0x0000000c04a0723c */ /* 0x042ff0000004183c */
[C---:B------:R-:W-:Y:S01]  /*6970*/  HMMA.16816.F32.BF16 R148, R4.reuse, R14, R40 ;  /* 0x0000000e0494723c */ /* 0x040fe20000041828 */
[----:B------:R-:W1:Y:S07]  /*6980*/  LDSM.16.MT88.4 R12, [R204+0x1c800] ;  /* 0x01c80000cc0c783b */ /* 0x000e6e0000004200 */
[C---:B--2---:R-:W-:Y:S08]  /*6990*/  HMMA.16816.F32.BF16 R128, R4.reuse, R20, R56 ;  /* 0x000000140480723c */ /* 0x044ff00000041838 */
[C---:B------:R-:W-:Y:S01]  /*69a0*/  HMMA.16816.F32.BF16 R108, R4.reuse, R22, R92 ;  /* 0x00000016046c723c */ /* 0x040fe2000004185c */
[----:B------:R-:W2:Y:S06]  /*69b0*/  LDSM.16.MT88.4 R20, [R201+0x1e800] ;  /* 0x01e80000c914783b */ /* 0x000eac0000004200 */
[----:B------:R-:W-:Y:S01]  /*69c0*/  MOV R95, R44 ;  /* 0x0000002c005f7202 */ /* 0x000fe20000000f00 */
[----:B---3--:R-:W-:Y:S01]  /*69d0*/  HMMA.16816.F32.BF16 R104, R4, R32, R52 ;  /* 0x000000200468723c */ /* 0x008fe20000041834 */
[----:B------:R-:W-:Y:S01]  /*69e0*/  IMAD.MOV.U32 R94, RZ, RZ, R80 ;  /* 0x000000ffff5e7224 */ /* 0x000fe200078e0050 */
[----:B------:R-:W-:Y:S01]  /*69f0*/  MOV R93, R81 ;  /* 0x00000051005d7202 */ /* 0x000fe20000000f00 */
[----:B------:R-:W-:-:S04]  /*6a00*/  IMAD.MOV.U32 R92, RZ, RZ, R36 ;  /* 0x000000ffff5c7224 */ /* 0x000fc800078e0024 */
[----:B------:R-:W-:Y:S01]  /*6a10*/  IMAD.MOV.U32 R55, RZ, RZ, R0 ;  /* 0x000000ffff377224 */ /* 0x000fe200078e0000 */
[----:B------:R-:W-:Y:S01]  /*6a20*/  MOV R54, R3 ;  /* 0x0000000300367202 */ /* 0x000fe20000000f00 */
[----:B------:R-:W-:Y:S01]  /*6a30*/  FFMA.FTZ R0, R235, c[0x0][0x23c], -R8 ;  /* 0x00008f00eb007a23 */ /* 0x000fe20000010808 */
[C---:B------:R-:W-:Y:S01]  /*6a40*/  HMMA.16816.F32.BF16 R60, R4.reuse, R30, R116 ;  /* 0x0000001e043c723c */ /* 0x040fe20000041874 */
[----:B------:R-:W-:Y:S01]  /*6a50*/  IMAD.MOV.U32 R53, RZ, RZ, R10 ;  /* 0x000000ffff357224 */ /* 0x000fe200078e000a */
[----:B------:R-:W-:Y:S01]  /*6a60*/  MOV R52, R37 ;  /* 0x0000002500347202 */ /* 0x000fe20000000f00 */
[----:B------:R3:W-:Y:S04]  /*6a70*/  MUFU.EX2 R3, R0 ;  /* 0x0000000000037308 */ /* 0x0007e80000000800 */
[----:B------:R-:W-:Y:S01]  /*6a80*/  IMAD.MOV.U32 R117, RZ, RZ, R54 ;  /* 0x000000ffff757224 */ /* 0x000fe200078e0036 */
[----:B-1----:R-:W-:Y:S01]  /*6a90*/  HMMA.16816.F32.BF16 R44, R4, R12, R120 ;  /* 0x0000000c042c723c */ /* 0x002fe20000041878 */
[----:B------:R-:W-:-:S06]  /*6aa0*/  MOV R118, R55 ;  /* 0x0000003700767202 */ /* 0x000fcc0000000f00 */
[----:B------:R-:W-:Y:S01]  /*6ab0*/  IMAD.MOV.U32 R121, RZ, RZ, R11 ;  /* 0x000000ffff797224 */ /* 0x000fe200078e000b */
[C---:B------:R-:W-:Y:S01]  /*6ac0*/  HMMA.16816.F32.BF16 R56, R4.reuse, R14, R124 ;  /* 0x0000000e0438723c */ /* 0x040fe2000004187c */
[----:B------:R-:W1:Y:S01]  /*6ad0*/  LDSM.16.MT88.4 R12, [R203+0x1e800] ;  /* 0x01e80000cb0c783b */ /* 0x000e620000004200 */
[----:B------:R-:W-:Y:S01]  /*6ae0*/  MOV R123, R53 ;  /* 0x00000035007b7202 */ /* 0x000fe20000000f00 */
[----:B---3--:R-:W-:Y:S01]  /*6af0*/  FFMA.FTZ R0, R234, c[0x0][0x23c], -R8 ;  /* 0x00008f00ea007a23 */ /* 0x008fe20000010808 */
[----:B------:R-:W-:Y:S01]  /*6b00*/  MOV R120, R84 ;  /* 0x0000005400787202 */ /* 0x000fe20000000f00 */
[----:B------:R-:W-:Y:S02]  /*6b10*/  IMAD.MOV.U32 R122, RZ, RZ, R92 ;  /* 0x000000ffff7a7224 */ /* 0x000fe400078e005c */
[----:B------:R3:W4:Y:S01]  /*6b20*/  MUFU.EX2 R119, R0 ;  /* 0x0000000000777308 */ /* 0x0007220000000800 */
[----:B------:R-:W-:Y:S01]  /*6b30*/  HMMA.16816.F32.BF16 R72, R4, R28, R112 ;  /* 0x0000001c0448723c */ /* 0x000fe20000041870 */
[----:B------:R-:W1:Y:S01]  /*6b40*/  LDSM.16.MT88.4 R28, [R204+0x1e800] ;  /* 0x01e80000cc1c783b */ /* 0x000e620000004200 */
[----:B------:R-:W-:Y:S01]  /*6b50*/  MOV R124, R99 ;  /* 0x00000063007c7202 */ /* 0x000fe20000000f00 */
[----:B------:R-:W-:Y:S01]  /*6b60*/  IMAD.MOV.U32 R125, RZ, RZ, R68 ;  /* 0x000000ffff7d7224 */ /* 0x000fe200078e0044 */
[----:B------:R-:W-:Y:S01]  /*6b70*/  MOV R126, R69 ;  /* 0x00000045007e7202 */ /* 0x000fe20000000f00 */
[----:B------:R-:W-:-:S02]  /*6b80*/  IMAD.MOV.U32 R127, RZ, RZ, R70 ;  /* 0x000000ffff7f7224 */ /* 0x000fc400078e0046 */
[----:B------:R-:W-:Y:S01]  /*6b90*/  MOV R112, R93 ;  /* 0x0000005d00707202 */ /* 0x000fe20000000f00 */
[----:B------:R-:W-:Y:S01]  /*6ba0*/  HMMA.16816.F32.BF16 R48, R4, R16, R136 ;  /* 0x000000100430723c */ /* 0x000fe20000041888 */
[----:B------:R-:W-:Y:S01]  /*6bb0*/  IMAD.MOV.U32 R115, RZ, RZ, R94 ;  /* 0x000000ffff737224 */ /* 0x000fe200078e005e */
[----:B------:R-:W-:Y:S01]  /*6bc0*/  MOV R114, R71 ;  /* 0x0000004700727202 */ /* 0x000fe20000000f00 */
[----:B------:R-:W-:Y:S02]  /*6bd0*/  IMAD.MOV.U32 R113, RZ, RZ, R87 ;  /* 0x000000ffff717224 */ /* 0x000fe400078e0057 */
[----:B---3--:R-:W-:-:S03]  /*6be0*/  FFMA.FTZ R0, R178, c[0x0][0x23c], -R8 ;  /* 0x00008f00b2007a23 */ /* 0x008fc60000010808 */
[C---:B------:R-:W-:Y:S01]  /*6bf0*/  HMMA.16816.F32.BF16 R40, R4.reuse, R18, R140 ;  /* 0x000000120428723c */ /* 0x040fe2000004188c */
[----:B------:R-:W3:Y:S01]  /*6c00*/  LDSM.16.MT88.4 R16, [R201+0x19000] ;  /* 0x01900000c910783b */ /* 0x000ee20000004200 */
[----:B------:R-:W-:Y:S01]  /*6c10*/  MOV R136, R97 ;  /* 0x0000006100887202 */ /* 0x000fe20000000f00 */
[----:B------:R4:W-:Y:S01]  /*6c20*/  MUFU.EX2 R10, R0 ;  /* 0x00000000000a7308 */ /* 0x0009e20000000800 */
[----:B------:R-:W-:Y:S01]  /*6c30*/  IMAD.MOV.U32 R137, RZ, RZ, R98 ;  /* 0x000000ffff897224 */ /* 0x000fe200078e0062 */
[----:B------:R-:W-:Y:S01]  /*6c40*/  MOV R138, R86 ;  /* 0x00000056008a7202 */ /* 0x000fe20000000f00 */
[----:B------:R-:W-:Y:S01]  /*6c50*/  IMAD.MOV.U32 R139, RZ, RZ, R85 ;  /* 0x000000ffff8b7224 */ /* 0x000fe200078e0055 */
[----:B------:R-:W-:Y:S01]  /*6c60*/  MOV R142, R95 ;  /* 0x0000005f008e7202 */ /* 0x000fe20000000f00 */
[----:B------:R-:W-:Y:S01]  /*6c70*/  HMMA.16816.F32.BF16 R80, R4, R24, R164 ;  /* 0x000000180450723c */ /* 0x000fe200000418a4 */
[----:B------:R-:W-:Y:S01]  /*6c80*/  IMAD.MOV.U32 R143, RZ, RZ, R96 ;  /* 0x000000ffff8f7224 */ /* 0x000fe200078e0060 */
[----:B------:R-:W-:-:S06]  /*6c90*/  MOV R141, R79 ;  /* 0x0000004f008d7202 */ /* 0x000fcc0000000f00 */
[----:B--2---:R-:W-:Y:S01]  /*6ca0*/  HMMA.16816.F32.BF16 R36, R4, R20, R144 ;  /* 0x000000140424723c */ /* 0x004fe20000041890 */
[----:B------:R-:W-:Y:S02]  /*6cb0*/  IMAD.MOV.U32 R167, RZ, RZ, R76 ;  /* 0x000000ffffa77224 */ /* 0x000fe400078e004c */
[----:B----4-:R-:W-:-:S05]  /*6cc0*/  FFMA.FTZ R0, R176, c[0x0][0x23c], -R8 ;  /* 0x00008f00b0007a23 */ /* 0x010fca0000010808 */
[C---:B------:R-:W-:Y:S01]  /*6cd0*/  HMMA.16816.F32.BF16 R88, R4.reuse, R34, R88 ;  /* 0x000000220458723c */ /* 0x040fe20000041858 */
[----:B------:R2:W-:Y:S01]  /*6ce0*/  MUFU.EX2 R235, R0 ;  /* 0x0000000000eb7308 */ /* 0x0005e20000000800 */
[----:B------:R-:W-:Y:S06]  /*6cf0*/  LDSM.16.MT88.4 R32, [R204+0x19000] ;  /* 0x01900000cc20783b */ /* 0x000fec0000004200 */
[C---:B------:R-:W-:Y:S08]  /*6d00*/  HMMA.16816.F32.BF16 R64, R4.reuse, R22, R152 ;  /* 0x000000160440723c */ /* 0x040ff00000041898 */
[----:B-1----:R-:W-:Y:S01]  /*6d10*/  HMMA.16816.F32.BF16 R68, R4, R12, R236 ;  /* 0x0000000c0444723c */ /* 0x002fe200000418ec */
[----:B--2---:R-:W-:Y:S01]  /*6d20*/  FFMA.FTZ R0, R52, c[0x0][0x23c], -R2 ;  /* 0x00008f0034007a23 */ /* 0x004fe20000010802 */
[----:B------:R-:W-:Y:S01]  /*6d30*/  MOV R153, R139 ;  /* 0x0000008b00997202 */ /* 0x000fe20000000f00 */
[----:B------:R-:W-:Y:S01]  /*6d40*/  IMAD.MOV.U32 R152, RZ, RZ, R138 ;  /* 0x000000ffff987224 */ /* 0x000fe200078e008a */
[----:B------:R-:W-:Y:S01]  /*6d50*/  MOV R155, R121 ;  /* 0x00000079009b7202 */ /* 0x000fe20000000f00 */
[----:B------:R1:W-:Y:S01]  /*6d60*/  MUFU.EX2 R116, R0 ;  /* 0x0000000000747308 */ /* 0x0003e20000000800 */
[----:B------:R-:W-:-:S02]  /*6d70*/  IMAD.MOV.U32 R154, RZ, RZ, R120 ;  /* 0x000000ffff9a7224 */ /* 0x000fc400078e0078 */
[----:B------:R-:W-:Y:S01]  /*6d80*/  HMMA.16816.F32.BF16 R52, R4, R14, R244 ;  /* 0x0000000e0434723c */ /* 0x000fe200000418f4 */
[----:B------:R-:W-:Y:S01]  /*6d90*/  LDSM.16.MT88.4 R12, [R202+0x1b000] ;  /* 0x01b00000ca0c783b */ /* 0x000fe20000004200 */
[----:B------:R-:W-:Y:S01]  /*6da0*/  IMAD.MOV.U32 R178, RZ, RZ, R214 ;  /* 0x000000ffffb27224 */ /* 0x000fe200078e00d6 */
[----:B------:R-:W-:Y:S01]  /*6db0*/  MOV R234, R213 ;  /* 0x000000d500ea7202 */ /* 0x000fe20000000f00 */
[----:B------:R-:W-:-:S04]  /*6dc0*/  IMAD.MOV.U32 R140, RZ, RZ, R216 ;  /* 0x000000ffff8c7224 */ /* 0x000fc800078e00d8 */
[----:B------:R-:W-:Y:S01]  /*6dd0*/  HMMA.16816.F32.BF16 R92, R4, R26, R172 ;  /* 0x0000001a045c723c */ /* 0x000fe200000418ac */
[----:B------:R-:W-:Y:S01]  /*6de0*/  LDSM.16.MT88.4 R24, [R202+0x19000] ;  /* 0x01900000ca18783b */ /* 0x000fe20000004200 */
[----:B-1----:R-:W-:-:S06]  /*6df0*/  FFMA.FTZ R0, R252, c[0x0][0x23c], -R2 ;  /* 0x00008f00fc007a23 */ /* 0x002fcc0000010802 */
[----:B------:R-:W-:Y:S01]  /*6e00*/  HMMA.16816.F32.BF16 R96, R4, R28, R184 ;  /* 0x0000001c0460723c */ /* 0x000fe200000418b8 */
[----:B------:R1:W2:Y:S01]  /*6e10*/  MUFU.EX2 R166, R0 ;  /* 0x0000000000a67308 */ /* 0x0002a20000000800 */
[----:B------:R-:W-:Y:S01]  /*6e20*/  IMAD.MOV.U32 R172, RZ, RZ, R122 ;  /* 0x000000ffffac7224 */ /* 0x000fe200078e007a */
[----:B------:R-:W-:Y:S01]  /*6e30*/  MOV R173, R123 ;  /* 0x0000007b00ad7202 */ /* 0x000fe20000000f00 */
[----:B------:R-:W-:Y:S01]  /*6e40*/  IMAD.MOV.U32 R174, RZ, RZ, R117 ;  /* 0x000000ffffae7224 */ /* 0x000fe200078e0075 */
[----:B------:R-:W-:-:S03]  /*6e50*/  MOV R175, R118 ;  /* 0x0000007600af7202 */ /* 0x000fc60000000f00 */
[----:B------:R-:W-:Y:S01]  /*6e60*/  HMMA.16816.F32.BF16 R84, R4, R30, R188 ;  /* 0x0000001e0454723c */ /* 0x000fe200000418bc */
[----:B------:R-:W-:Y:S01]  /*6e70*/  IMAD.MOV.U32 R184, RZ, RZ, R142 ;  /* 0x000000ffffb87224 */ /* 0x000fe200078e008e */
[----:B------:R-:W-:Y:S01]  /*6e80*/  MOV R185, R143 ;  /* 0x0000008f00b97202 */ /* 0x000fe20000000f00 */
[----:B------:R-:W-:Y:S01]  /*6e90*/  IMAD.MOV.U32 R186, RZ, RZ, R136 ;  /* 0x000000ffffba7224 */ /* 0x000fe200078e0088 */
[----:B------:R-:W-:Y:S01]  /*6ea0*/  MOV R187, R137 ;  /* 0x0000008900bb7202 */ /* 0x000fe20000000f00 */
[----:B------:R-:W-:Y:S01]  /*6eb0*/  IMAD.MOV.U32 R142, RZ, RZ, R78 ;  /* 0x000000ffff8e7224 */ /* 0x000fe200078e004e */
[----:B------:R-:W-:Y:S02]  /*6ec0*/  MOV R143, R77 ;  /* 0x0000004d008f7202 */ /* 0x000fe40000000f00 */
[----:B------:R-:W-:Y:S01]  /*6ed0*/  MOV R176, R215 ;  /* 0x000000d700b07202 */ /* 0x000fe20000000f00 */
[----:B-1----:R-:W-:Y:S01]  /*6ee0*/  FFMA.FTZ R0, R179, c[0x0][0x23c], -R2 ;  /* 0x00008f00b3007a23 */ /* 0x002fe20000010802 */
[----:B------:R-:W-:Y:S01]  /*6ef0*/  F2FP.BF16.PACK_AB R4, R119, R3 ;  /* 0x000000037704723e */ /* 0x000fe200000010ff */
[----:B------:R-:W-:Y:S01]  /*6f00*/  IMAD.MOV.U32 R120, RZ, RZ, R212 ;  /* 0x000000ffff787224 */ /* 0x000fe200078e00d4 */
[----:B--2---:R-:W-:Y:S01]  /*6f10*/  F2FP.BF16.PACK_AB R5, R166, R116 ;  /* 0x00000074a605723e */ /* 0x004fe200000010ff */
[----:B------:R1:W2:Y:S01]  /*6f20*/  MUFU.EX2 R20, R0 ;  /* 0x0000000000147308 */ /* 0x0002a20000000800 */
[----:B------:R-:W-:Y:S01]  /*6f30*/  F2FP.BF16.PACK_AB R6, R235, R10 ;  /* 0x0000000aeb06723e */ /* 0x000fe200000010ff */
[----:B------:R-:W-:Y:S01]  /*6f40*/  IMAD.MOV.U32 R122, RZ, RZ, R210 ;  /* 0x000000ffff7a7224 */ /* 0x000fe200078e00d2 */
[----:B------:R-:W-:Y:S01]  /*6f50*/  MOV R121, R211 ;  /* 0x000000d300797202 */ /* 0x000fe20000000f00 */
[----:B------:R-:W-:Y:S01]  /*6f60*/  IMAD.MOV.U32 R117, RZ, RZ, R208 ;  /* 0x000000ffff757224 */ /* 0x000fe200078e00d0 */
[----:B------:R-:W-:Y:S01]  /*6f70*/  MOV R123, R209 ;  /* 0x000000d1007b7202 */ /* 0x000fe20000000f00 */
[----:B------:R-:W-:Y:S04]  /*6f80*/  LDSM.16.MT88.4 R28, [R203+0x1b000] ;  /* 0x01b00000cb1c783b */ /* 0x000fe80000004200 */
[----:B------:R4:W5:Y:S01]  /*6f90*/  LDL.LU R216, [R1+0xb0] ;  /* 0x0000b00001d87983 */ /* 0x0009620000300800 */
[----:B------:R-:W-:-:S03]  /*6fa0*/  MOV R118, R207 ;  /* 0x000000cf00767202 */ /* 0x000fc60000000f00 */
[----:B------:R4:W5:Y:S01]  /*6fb0*/  LDL.LU R215, [R1+0xac] ;  /* 0x0000ac0001d77983 */ /* 0x0009620000300800 */
[----:B-1----:R-:W-:Y:S01]  /*6fc0*/  FFMA.FTZ R0, R177, c[0x0][0x23c], -R2 ;  /* 0x00008f00b1007a23 */ /* 0x002fe20000010802 */
[----:B--2---:R-:W-:Y:S02]  /*6fd0*/  MOV R247, R20 ;  /* 0x0000001400f77202 */ /* 0x004fe40000000f00 */
[----:B------:R4:W5:Y:S01]  /*6fe0*/  LDL.LU R214, [R1+0xa8] ;  /* 0x0000a80001d67983 */ /* 0x0009620000300800 */
[----:B------:R-:W1:Y:S03]  /*6ff0*/  MUFU.EX2 R11, R0 ;  /* 0x00000000000b7308 */ /* 0x000e660000000800 */
[----:B------:R-:W2:Y:S04]  /*7000*/  LDSM.16.MT88.4 R20, [R203+0x19000] ;  /* 0x01900000cb14783b */ /* 0x000ea80000004200 */
[----:B------:R4:W5:Y:S04]  /*7010*/  LDL.LU R213, [R1+0xa4] ;  /* 0x0000a40001d57983 */ /* 0x0009680000300800 */
[----:B------:R4:W5:Y:S04]  /*7020*/  LDL.LU R212, [R1+0xa0] ;  /* 0x0000a00001d47983 */ /* 0x0009680000300800 */
[----:B------:R4:W5:Y:S01]  /*7030*/  LDL.LU R211, [R1+0x9c] ;  /* 0x00009c0001d37983 */ /* 0x0009620000300800 */
[----:B-1----:R-:W-:-:S02]  /*7040*/  F2FP.BF16.PACK_AB R7, R11, R247 ;  /* 0x000000f70b07723e */ /* 0x002fc400000010ff */
[----:B------:R-:W-:Y:S01]  /*7050*/  MOV R0, R114 ;  /* 0x0000007200007202 */ /* 0x000fe20000000f00 */
[----:B------:R4:W5:Y:S04]  /*7060*/  LDL.LU R210, [R1+0x98] ;  /* 0x0000980001d27983 */ /* 0x0009680000300800 */
[C---:B---3--:R-:W-:Y:S08]  /*7070*/  HMMA.16816.F32.BF16 R136, R4.reuse, R16, R248 ;  /* 0x000000100488723c */ /* 0x048ff000000418f8 */
[C---:B------:R-:W-:Y:S01]  /*7080*/  HMMA.16816.F32.BF16 R76, R4.reuse, R18, R240 ;  /* 0x00000012044c723c */ /* 0x040fe200000418f0 */
[----:B------:R-:W1:Y:S07]  /*7090*/  LDSM.16.MT88.4 R16, [R201+0x1b000] ;  /* 0x01b00000c910783b */ /* 0x000e6e0000004200 */
[C---:B--2---:R-:W-:Y:S08]  /*70a0*/  HMMA.16816.F32.BF16 R188, R4.reuse, R20, R124 ;  /* 0x0000001404bc723c */ /* 0x044ff0000004187c */
[C---:B------:R-:W-:Y:S08]  /*70b0*/  HMMA.16816.F32.BF16 R236, R4.reuse, R22, R184 ;  /* 0x0000001604ec723c */ /* 0x040ff000000418b8 */
[C---:B------:R-:W-:Y:S08]  /*70c0*/  HMMA.16816.F32.BF16 R144, R4.reuse, R24, R196 ;  /* 0x000000180490723c */ /* 0x040ff000000418c4 */
[C---:B------:R-:W-:Y:S01]  /*70d0*/  HMMA.16816.F32.BF16 R100, R4.reuse, R26, R100 ;  /* 0x0000001a0464723c */ /* 0x040fe20000041864 */
[----:B------:R-:W2:Y:S07]  /*70e0*/  LDSM.16.MT88.4 R24, [R204+0x1b000] ;  /* 0x01b00000cc18783b */ /* 0x000eae0000004200 */
[C---:B------:R-:W-:Y:S01]  /*70f0*/  HMMA.16816.F32.BF16 R152, R4.reuse, R32, R152 ;  /* 0x000000200498723c */ /* 0x040fe20000041898 */
[----:B------:R-:W-:Y:S01]  /*7100*/  FFMA.FTZ R0, R0, c[0x0][0x23c], -R8 ;  /* 0x00008f0000007a23 */ /* 0x000fe20000010808 */
[----:B------:R4:W5:Y:S06]  /*7110*/  LDL.LU R209, [R1+0x94] ;  /* 0x0000940001d17983 */ /* 0x00096c0000300800 */
[C---:B-1----:R-:W-:Y:S01]  /*7120*/  HMMA.16816.F32.BF16 R20, R4.reuse, R16, R192 ;  /* 0x000000100414723c */ /* 0x042fe200000418c0 */
[----:B------:R-:W-:Y:S01]  /*7130*/  MOV R186, R112 ;  /* 0x0000007000ba7202 */ /* 0x000fe20000000f00 */
[----:B------:R-:W-:Y:S01]  /*7140*/  IMAD.MOV.U32 R187, RZ, RZ, R113 ;  /* 0x000000ffffbb7224 */ /* 0x000fe200078e0071 */
[----:B------:R-:W-:Y:S01]  /*7150*/  MOV R164, R189 ;  /* 0x000000bd00a47202 */ /* 0x000fe20000000f00 */
[----:B------:R-:W-:Y:S01]  /*7160*/  IMAD.MOV.U32 R165, RZ, RZ, R188 ;  /* 0x000000ffffa57224 */ /* 0x000fe200078e00bc */
[----:B------:R-:W-:Y:S01]  /*7170*/  MOV R126, R191 ;  /* 0x000000bf007e7202 */ /* 0x000fe20000000f00 */
[----:B------:R-:W-:Y:S01]  /*7180*/  IMAD.MOV.U32 R127, RZ, RZ, R190 ;  /* 0x000000ffff7f7224 */ /* 0x000fe200078e00be */
[----:B------:R4:W5:Y:S01]  /*7190*/  LDL.LU R208, [R1+0x90] ;  /* 0x0000900001d07983 */ /* 0x0009620000300800 */
[C---:B------:R-:W-:Y:S03]  /*71a0*/  HMMA.16816.F32.BF16 R196, R4.reuse, R18, R180 ;  /* 0x0000001204c4723c */ /* 0x040fe600000418b4 */
[----:B------:R-:W1:Y:S04]  /*71b0*/  LDSM.16.MT88.4 R16, [R202+0x1d000] ;  /* 0x01d00000ca10783b */ /* 0x000e680000004200 */
[----:B------:R4:W5:Y:S01]  /*71c0*/  LDL.LU R207, [R1+0x8c] ;  /* 0x00008c0001cf7983 */ /* 0x0009620000300800 */
[----:B------:R-:W-:Y:S07]  /*71d0*/  HMMA.16816.F32.BF16 R32, R4, R34, R172 ;  /* 0x000000220420723c */ /* 0x000fee00000418ac */
        /* <DEDUP_REMOVED lines=13> */
[----:B------:R-:W-:-:S02]  /*72b0*/  MOV R117, R23 ;  /* 0x0000001700757202 */ /* 0x000fc40000000f00 */
[----:B------:R-:W3:Y:S01]  /*72c0*/  LDSM.16.MT88.4 R20, [R201+0x1d000] ;  /* 0x01d00000c914783b */ /* 0x000ee20000004200 */
[----:B------:R-:W-:Y:S01]  /*72d0*/  IMAD.MOV.U32 R243, RZ, RZ, R176 ;  /* 0x000000fffff37224 */ /* 0x000fe200078e00b0 */
[----:B------:R-:W-:Y:S01]  /*72e0*/  MOV R244, R178 ;  /* 0x000000b200f47202 */ /* 0x000fe20000000f00 */
[C---:B------:R-:W-:Y:S08]  /*72f0*/  HMMA.16816.F32.BF16 R192, R4.reuse, R14, R156 ;  /* 0x0000000e04c0723c */ /* 0x040ff0000004189c */
        /* <DEDUP_REMOVED lines=9> */
[----:B--2---:R-:W-:Y:S01]  /*7390*/  HMMA.16816.F32.BF16 R172, R4, R24, R160 ;  /* 0x0000001804ac723c */ /* 0x004fe200000418a0 */
[----:B------:R-:W-:Y:S01]  /*73a0*/  IMAD.MOV.U32 R156, RZ, RZ, R185 ;  /* 0x000000ffff9c7224 */ /* 0x000fe200078e00b9 */
[----:B------:R-:W-:Y:S01]  /*73b0*/  MOV R157, R186 ;  /* 0x000000ba009d7202 */ /* 0x000fe20000000f00 */
[----:B------:R-:W-:-:S04]  /*73c0*/  IMAD.MOV.U32 R158, RZ, RZ, R187 ;  /* 0x000000ffff9e7224 */ /* 0x000fc800078e00bb */
[----:B------:R-:W-:Y:S01]  /*73d0*/  IMAD.MOV.U32 R160, RZ, RZ, R245 ;  /* 0x000000ffffa07224 */ /* 0x000fe200078e00f5 */
[C---:B------:R-:W-:Y:S01]  /*73e0*/  HMMA.16816.F32.BF16 R120, R4.reuse, R26, R148 ;  /* 0x0000001a0478723c */ /* 0x040fe20000041894 */
[----:B------:R-:W-:Y:S01]  /*73f0*/  MOV R161, R246 ;  /* 0x000000f600a17202 */ /* 0x000fe20000000f00 */
[----:B------:R-:W-:Y:S01]  /*7400*/  IMAD.MOV.U32 R162, RZ, RZ, R247 ;  /* 0x000000ffffa27224 */ /* 0x000fe200078e00f7 */
[----:B------:R-:W-:Y:S01]  /*7410*/  MOV R163, R184 ;  /* 0x000000b800a37202 */ /* 0x000fe20000000f00 */
[----:B------:R-:W-:Y:S03]  /*7420*/  LDSM.16.MT88.4 R24, [R203+0x1d000] ;  /* 0x01d00000cb18783b */ /* 0x000fe60000004200 */
[----:B------:R-:W-:Y:S01]  /*7430*/  MOV R151, R244 ;  /* 0x000000f400977202 */ /* 0x000fe20000000f00 */
[C---:B-1----:R-:W-:Y:S08]  /*7440*/  HMMA.16816.F32.BF16 R184, R4.reuse, R18, R60 ;  /* 0x0000001204b8723c */ /* 0x042ff0000004183c */
[----:B------:R-:W-:Y:S01]  /*7450*/  HMMA.16816.F32.BF16 R244, R4, R16, R72 ;  /* 0x0000001004f4723c */ /* 0x000fe20000041848 */
[----:B------:R-:W1:Y:S01]  /*7460*/  LDSM.16.MT88.4 R16, [R202+0x1f000] ;  /* 0x01f00000ca10783b */ /* 0x000e620000004200 */
[----:B------:R-:W-:-:S06]  /*7470*/  IMAD.MOV.U32 R149, RZ, RZ, R115 ;  /* 0x000000ffff957224 */ /* 0x000fcc00078e0073 */
[----:B---3--:R-:W-:Y:S01]  /*7480*/  HMMA.16816.F32.BF16 R88, R4, R22, R88 ;  /* 0x000000160458723c */ /* 0x008fe20000041858 */
[----:B------:R-:W-:Y:S01]  /*7490*/  MOV R159, R242 ;  /* 0x000000f2009f7202 */ /* 0x000fe20000000f00 */
[----:B------:R-:W-:-:S06]  /*74a0*/  IMAD.MOV.U32 R150, RZ, RZ, R243 ;  /* 0x000000ffff967224 */ /* 0x000fcc00078e00f3 */
[C---:B------:R-:W-:Y:S01]  /*74b0*/  HMMA.16816.F32.BF16 R240, R4.reuse, R12, R44 ;  /* 0x0000000c04f0723c */ /* 0x040fe2000004182c */
[----:B------:R2:W-:Y:S07]  /*74c0*/  MUFU.EX2 R44, R0 ;  /* 0x00000000002c7308 */ /* 0x0005ee0000000800 */
[----:B------:R-:W-:Y:S01]  /*74d0*/  HMMA.16816.F32.BF16 R112, R4, R28, R128 ;  /* 0x0000001c0470723c */ /* 0x000fe20000041880 */
[----:B--2---:R-:W-:-:S07]  /*74e0*/  FFMA.FTZ R0, R149, c[0x0][0x23c], -R8 ;  /* 0x00008f0095007a23 */ /* 0x004fce0000010808 */
[C---:B------:R-:W-:Y:S01]  /*74f0*/  HMMA.16816.F32.BF16 R188, R4.reuse, R30, R108 ;  /* 0x0000001e04bc723c */ /* 0x040fe2000004186c */
[----:B------:R-:W2:Y:S01]  /*7500*/  LDSM.16.MT88.4 R28, [R201+0x1f000] ;  /* 0x01f00000c91c783b */ /* 0x000ea20000004200 */
[----:B------:R3:W1:Y:S06]  /*7510*/  MUFU.EX2 R45, R0 ;  /* 0x00000000002d7308 */ /* 0x00066c0000000800 */
[----:B------:R-:W-:Y:S01]  /*7520*/  HMMA.16816.F32.BF16 R180, R4, R14, R56 ;  /* 0x0000000e04b4723c */ /* 0x000fe20000041838 */
[----:B------:R-:W1:Y:S01]  /*7530*/  LDSM.16.MT88.4 R12, [R204+0x1f000] ;  /* 0x01f00000cc0c783b */ /* 0x000e620000004200 */
[----:B------:R-:W-:Y:S01]  /*7540*/  MOV R75, R151 ;  /* 0x00000097004b7202 */ /* 0x000fe20000000f00 */
[----:B------:R-:W-:-:S02]  /*7550*/  IMAD.MOV.U32 R130, RZ, RZ, R90 ;  /* 0x000000ffff827224 */ /* 0x000fc400078e005a */
[----:B---3--:R-:W-:-:S03]  /*7560*/  FFMA.FTZ R0, R252, c[0x0][0x23c], -R8 ;  /* 0x00008f00fc007a23 */ /* 0x008fc60000010808 */
[----:B------:R-:W-:Y:S01]  /*7570*/  HMMA.16816.F32.BF16 R248, R4, R20, R104 ;  /* 0x0000001404f8723c */ /* 0x000fe20000041868 */
[----:B------:R-:W-:Y:S01]  /*7580*/  MOV R131, R89 ;  /* 0x0000005900837202 */ /* 0x000fe20000000f00 */
[----:B------:R-:W-:Y:S01]  /*7590*/  IMAD.MOV.U32 R128, RZ, RZ, R88 ;  /* 0x000000ffff807224 */ /* 0x000fe200078e0058 */
[----:B------:R3:W-:Y:S01]  /*75a0*/  MUFU.EX2 R252, R0 ;  /* 0x0000000000fc7308 */ /* 0x0007e20000000800 */
[----:B------:R-:W-:Y:S01]  /*75b0*/  MOV R129, R91 ;  /* 0x0000005b00817202 */ /* 0x000fe20000000f00 */
[----:B------:R-:W-:Y:S02]  /*75c0*/  LDSM.16.MT88.4 R56, [R204+0x1b800] ;  /* 0x01b80000cc38783b */ /* 0x000fe40000004200 */
[----:B------:R-:W-:Y:S01]  /*75d0*/  IMAD.MOV.U32 R105, RZ, RZ, R160 ;  /* 0x000000ffff697224 */ /* 0x000fe200078e00a0 */
[----:B------:R-:W-:Y:S01]  /*75e0*/  MOV R104, R161 ;  /* 0x000000a100687202 */ /* 0x000fe20000000f00 */
[----:B------:R-:W-:Y:S01]  /*75f0*/  IMAD.MOV.U32 R160, RZ, RZ, R167 ;  /* 0x000000ffffa07224 */ /* 0x000fe200078e00a7 */
[----:B------:R-:W-:Y:S01]  /*7600*/  MOV R161, R235 ;  /* 0x000000eb00a17202 */ /* 0x000fe20000000f00 */
[----:B------:R-:W-:Y:S01]  /*7610*/  IMAD.MOV.U32 R167, RZ, RZ, R143 ;  /* 0x000000ffffa77224 */ /* 0x000fe200078e008f */
[----:B------:R-:W-:Y:S01]  /*7620*/  MOV R90, R163 ;  /* 0x000000a3005a7202 */ /* 0x000fe20000000f00 */
[----:B------:R-:W-:-:S02]  /*7630*/  IMAD.MOV.U32 R91, RZ, RZ, R162 ;  /* 0x000000ffff5b7224 */ /* 0x000fc400078e00a2 */
[----:B---3--:R-:W-:Y:S02]  /*7640*/  FFMA.FTZ R0, R150, c[0x0][0x23c], -R8 ;  /* 0x00008f0096007a23 */ /* 0x008fe40000010808 */
[----:B------:R-:W3:Y:S01]  /*7650*/  LDSM.16.MT88.4 R148, [R202+0x19800] ;  /* 0x01980000ca94783b */ /* 0x000ee20000004200 */
[----:B------:R-:W-:Y:S01]  /*7660*/  IMAD.MOV.U32 R89, RZ, RZ, R156 ;  /* 0x000000ffff597224 */ /* 0x000fe200078e009c */
[----:B------:R2:W-:Y:S01]  /*7670*/  MUFU.EX2 R235, R0 ;  /* 0x0000000000eb7308 */ /* 0x0005e20000000800 */
[----:B------:R-:W-:Y:S01]  /*7680*/  IMAD.MOV.U32 R162, RZ, RZ, R11 ;  /* 0x000000ffffa27224 */ /* 0x000fe200078e000b */
[----:B------:R-:W-:Y:S01]  /*7690*/  MOV R163, R10 ;  /* 0x0000000a00a37202 */ /* 0x000fe20000000f00 */
[----:B------:R-:W-:Y:S01]  /*76a0*/  IMAD.MOV.U32 R156, RZ, RZ, R9 ;  /* 0x000000ffff9c7224 */ /* 0x000fe200078e0009 */
[----:B------:R-:W-:Y:S01]  /*76b0*/  MOV R88, R157 ;  /* 0x0000009d00587202 */ /* 0x000fe20000000f00 */
[----:B------:R-:W-:Y:S01]  /*76c0*/  IMAD.MOV.U32 R106, RZ, RZ, R158 ;  /* 0x000000ffff6a7224 */ /* 0x000fe200078e009e */
[----:B------:R-:W-:Y:S01]  /*76d0*/  MOV R107, R159 ;  /* 0x0000009f006b7202 */ /* 0x000fe20000000f00 */
[----:B------:R-:W3:Y:S01]  /*76e0*/  LDSM.16.MT88.4 R8, [R203+0x1f000] ;  /* 0x01f00000cb08783b */ /* 0x000ee20000004200 */
[----:B-1----:R-:W-:Y:S01]  /*76f0*/  HMMA.16816.F32.BF16 R108, R4, R16, R80 ;  /* 0x00000010046c723c */ /* 0x002fe20000041850 */
[----:B------:R-:W-:Y:S01]  /*7700*/  IMAD.MOV.U32 R73, RZ, RZ, R160 ;  /* 0x000000ffff497224 */ /* 0x000fe200078e00a0 */
[----:B------:R-:W-:Y:S01]  /*7710*/  MOV R72, R161 ;  /* 0x000000a100487202 */ /* 0x000fe20000000f00 */
[----:B------:R-:W-:Y:S01]  /*7720*/  IMAD.MOV.U32 R158, RZ, RZ, R141 ;  /* 0x000000ffff9e7224 */ /* 0x000fe200078e008d */
[----:B------:R-:W-:Y:S01]  /*7730*/  MOV R157, R140 ;  /* 0x0000008c009d7202 */ /* 0x000fe20000000f00 */
[----:B------:R-:W-:-:S02]  /*7740*/  IMAD.MOV.U32 R160, RZ, RZ, R165 ;  /* 0x000000ffffa07224 */ /* 0x000fc400078e00a5 */
[----:B--2---:R-:W-:Y:S01]  /*7750*/  FFMA.FTZ R0, R234, c[0x0][0x23c], -R2 ;  /* 0x00008f00ea007a23 */ /* 0x004fe20000010802 */
[----:B------:R-:W-:Y:S01]  /*7760*/  MOV R159, R142 ;  /* 0x0000008e009f7202 */ /* 0x000fe20000000f00 */
[----:B------:R-:W-:Y:S01]  /*7770*/  IMAD.MOV.U32 R81, RZ, RZ, R166 ;  /* 0x000000ffff517224 */ /* 0x000fe200078e00a6 */
[----:B------:R-:W-:Y:S01]  /*7780*/  MOV R80, R167 ;  /* 0x000000a700507202 */ /* 0x000fe20000000f00 */
[----:B------:R1:W-:Y:S01]  /*7790*/  MUFU.EX2 R234, R0 ;  /* 0x0000000000ea7308 */ /* 0x0003e20000000800 */
[----:B------:R-:W-:Y:S01]  /*77a0*/  MOV R161, R164 ;  /* 0x000000a400a17202 */ /* 0x000fe20000000f00 */
[----:B------:R-:W-:Y:S01]  /*77b0*/  LDSM.16.MT88.4 R140, [R201+0x19800] ;  /* 0x01980000c98c783b */ /* 0x000fe20000004200 */
[----:B------:R-:W-:-:S03]  /*77c0*/  MOV R83, R45 ;  /* 0x0000002d00537202 */ /* 0x000fc60000000f00 */
[----:B------:R-:W2:Y:S01]  /*77d0*/  LDSM.16.MT88.4 R164, [R203+0x19800] ;  /* 0x01980000cba4783b */ /* 0x000ea20000004200 */
[----:B------:R-:W-:Y:S01]  /*77e0*/  MOV R74, R107 ;  /* 0x0000006b004a7202 */ /* 0x000fe20000000f00 */
[----:B------:R-:W-:Y:S01]  /*77f0*/  IMAD.MOV.U32 R107, RZ, RZ, R156 ;  /* 0x000000ffff6b7224 */ /* 0x000fe200078e009c */
[----:B------:R-:W-:Y:S01]  /*7800*/  MOV R46, R157 ;  /* 0x0000009d002e7202 */ /* 0x000fe20000000f00 */
[----:B------:R-:W-:Y:S01]  /*7810*/  IMAD.MOV.U32 R45, RZ, RZ, R158 ;  /* 0x000000ffff2d7224 */ /* 0x000fe200078e009e */
[----:B------:R-:W-:Y:S02]  /*7820*/  MOV R82, R159 ;  /* 0x0000009f00527202 */ /* 0x000fe40000000f00 */
[----:B------:R-:W2:Y:S01]  /*7830*/  LDSM.16.MT88.4 R156, [R204+0x19800] ;  /* 0x01980000cc9c783b */ /* 0x000ea20000004200 */
[--C-:B-1----:R-:W-:Y:S01]  /*7840*/  FFMA.FTZ R0, R135, c[0x0][0x23c], -R2.reuse ;  /* 0x00008f0087007a23 */ /* 0x102fe20000010802 */
[C---:B------:R-:W-:Y:S02]  /*7850*/  HMMA.16816.F32.BF16 R168, R4.reuse, R24, R48 ;  /* 0x0000001804a8723c */ /* 0x040fe40000041830 */
[----:B------:R-:W1:Y:S01]  /*7860*/  LDSM.16.MT88.4 R48, [R202+0x1b800] ;  /* 0x01b80000ca30783b */ /* 0x000e620000004200 */
[----:B------:R3:W1:Y:S05]  /*7870*/  MUFU.EX2 R135, R0 ;  /* 0x0000000000877308 */ /* 0x00066a0000000800 */
[----:B------:R-:W-:Y:S07]  /*7880*/  HMMA.16816.F32.BF16 R16, R4, R18, R92 ;  /* 0x000000120410723c */ /* 0x000fee000004185c */
[----:B------:R-:W-:Y:S01]  /*7890*/  MOV R93, R3 ;  /* 0x00000003005d7202 */ /* 0x000fe20000000f00 */
[----:B---3--:R-:W-:-:S02]  /*78a0*/  FFMA.FTZ R0, R134, c[0x0][0x23c], -R2 ;  /* 0x00008f0086007a23 */ /* 0x008fc40000010802 */
[----:B------:R-:W-:Y:S02]  /*78b0*/  FFMA.FTZ R2, R75, c[0x0][0x23c], -R2 ;  /* 0x00008f004b027a23 */ /* 0x000fe40000010802 */
[----:B------:R3:W-:Y:S08]  /*78c0*/  MUFU.EX2 R134, R0 ;  /* 0x0000000000867308 */ /* 0x0007f00000000800 */
[----:B------:R-:W2:Y:S01]  /*78d0*/  MUFU.EX2 R3, R2 ;  /* 0x0000000200037308 */ /* 0x000ea20000000800 */
[----:B------:R-:W-:Y:S01]  /*78e0*/  HMMA.16816.F32.BF16 R24, R4, R26, R40 ;  /* 0x0000001a0418723c */ /* 0x000fe20000041828 */
[----:B------:R-:W4:Y:S01]  /*78f0*/  LDSM.16.MT88.4 R40, [R201+0x1b800] ;  /* 0x01b80000c928783b */ /* 0x000f220000004200 */
[----:B------:R-:W-:Y:S01]  /*7900*/  IMAD.MOV.U32 R75, RZ, RZ, R106 ;  /* 0x000000ffff4b7224 */ /* 0x000fe200078e006a */
[----:B------:R-:W-:Y:S01]  /*7910*/  MOV R60, R131 ;  /* 0x00000083003c7202 */ /* 0x000fe20000000f00 */
[----:B------:R-:W-:Y:S01]  /*7920*/  IMAD.MOV.U32 R61, RZ, RZ, R130 ;  /* 0x000000ffff3d7224 */ /* 0x000fe200078e0082 */
[----:B------:R-:W-:Y:S01]  /*7930*/  MOV R62, R129 ;  /* 0x00000081003e7202 */ /* 0x000fe20000000f00 */
[----:B------:R-:W-:-:S02]  /*7940*/  IMAD.MOV.U32 R47, RZ, RZ, R128 ;  /* 0x000000ffff2f7224 */ /* 0x000fc400078e0080 */
[----:B---3--:R-:W-:Y:S01]  /*7950*/  IMAD.MOV.U32 R0, RZ, RZ, R206 ;  /* 0x000000ffff007224 */ /* 0x008fe200078e00ce */
[C---:B------:R-:W-:Y:S01]  /*7960*/  HMMA.16816.F32.BF16 R20, R4.reuse, R28, R36 ;  /* 0x0000001c0414723c */ /* 0x040fe20000041824 */
[----:B------:R-:W-:Y:S01]  /*7970*/  MOV R95, R119 ;  /* 0x00000077005f7202 */ /* 0x000fe20000000f00 */
[----:B------:R-:W-:Y:S01]  /*7980*/  IMAD.MOV.U32 R94, RZ, RZ, R116 ;  /* 0x000000ffff5e7224 */ /* 0x000fe200078e0074 */
[----:B------:R-:W-:Y:S01]  /*7990*/  F2FP.BF16.PACK_AB R128, R83, R44 ;  /* 0x0000002c5380723e */ /* 0x000fe200000010ff */
[----:B------:R-:W-:Y:S01]  /*79a0*/  IMAD.MOV.U32 R92, RZ, RZ, R0 ;  /* 0x000000ffff5c7224 */ /* 0x000fe200078e0000 */
[----:B-1----:R-:W-:Y:S01]  /*79b0*/  F2FP.BF16.PACK_AB R129, R135, R234 ;  /* 0x000000ea8781723e */ /* 0x002fe200000010ff */
[----:B------:R-:W-:Y:S01]  /*79c0*/  IMAD.MOV.U32 R63, RZ, RZ, R162 ;  /* 0x000000ffff3f7224 */ /* 0x000fe200078e00a2 */
[----:B------:R-:W-:Y:S01]  /*79d0*/  MOV R39, R117 ;  /* 0x0000007500277202 */ /* 0x000fe20000000f00 */
[----:B------:R-:W-:Y:S01]  /*79e0*/  IMAD.MOV.U32 R38, RZ, RZ, R118 ;  /* 0x000000ffff267224 */ /* 0x000fe200078e0076 */
[----:B------:R-:W-:Y:S01]  /*79f0*/  F2FP.BF16.PACK_AB R130, R235, R252 ;  /* 0x000000fceb82723e */ /* 0x000fe200000010ff */
[----:B------:R-:W-:Y:S01]  /*7a00*/  HMMA.16816.F32.BF16 R116, R4, R12, R96 ;  /* 0x0000000c0474723c */ /* 0x000fe20000041860 */
[----:B--2---:R-:W-:Y:S01]  /*7a10*/  F2FP.BF16.PACK_AB R131, R3, R134 ;  /* 0x000000860383723e */ /* 0x004fe200000010ff */
[----:B------:R-:W-:Y:S01]  /*7a20*/  IMAD.MOV.U32 R0, RZ, RZ, R47 ;  /* 0x000000ffff007224 */ /* 0x000fe200078e002f */
[----:B------:R-:W-:Y:S01]  /*7a30*/  MOV R2, R46 ;  /* 0x0000002e00027202 */ /* 0x000fe20000000f00 */
[----:B------:R-:W-:Y:S01]  /*7a40*/  IMAD.MOV.U32 R47, RZ, RZ, R73 ;  /* 0x000000ffff2f7224 */ /* 0x000fe200078e0049 */
[----:B------:R-:W-:Y:S01]  /*7a50*/  MOV R46, R72 ;  /* 0x00000048002e7202 */ /* 0x000fe20000000f00 */
        /* <DEDUP_REMOVED lines=8> */
[----:B------:R-:W2:Y:S01]  /*7ae0*/  LDSM.16.MT88.4 R72, [R201+0x1d800] ;  /* 0x01d80000c948783b */ /* 0x000ea20000004200 */
        /* <DEDUP_REMOVED lines=8> */
[----:B------:R-:W-:Y:S02]  /*7b70*/  IMAD.MOV.U32 R36, RZ, RZ, R125 ;  /* 0x000000ffff247224 */ /* 0x000fe400078e007d */
[----:B------:R-:W-:Y:S01]  /*7b80*/  HMMA.16816.F32.BF16 R148, R128, R150, R100 ;  /* 0x000000968094723c */ /* 0x000fe20000041864 */
[----:B------:R-:W-:Y:S01]  /*7b90*/  IMAD.MOV.U32 R45, RZ, RZ, R63 ;  /* 0x000000ffff2d7224 */ /* 0x000fe200078e003f */
[----:B------:R-:W-:Y:S01]  /*7ba0*/  MOV R88, R90 ;  /* 0x0000005a00587202 */ /* 0x000fe20000000f00 */
[----:B------:R-:W-:-:S04]  /*7bb0*/  IMAD.MOV.U32 R63, RZ, RZ, R89 ;  /* 0x000000ffff3f7224 */ /* 0x000fc800078e0059 */
[----:B------:R-:W-:Y:S01]  /*7bc0*/  IMAD.MOV.U32 R100, RZ, RZ, R61 ;  /* 0x000000ffff647224 */ /* 0x000fe200078e003d */
[----:B------:R-:W-:Y:S01]  /*7bd0*/  HMMA.16816.F32.BF16 R124, R4, R8, R68 ;  /* 0x00000008047c723c */ /* 0x000fe20000041844 */
[----:B------:R-:W-:Y:S01]  /*7be0*/  MOV R101, R62 ;  /* 0x0000003e00657202 */ /* 0x000fe20000000f00 */
[----:B------:R-:W-:Y:S01]  /*7bf0*/  IMAD.MOV.U32 R89, RZ, RZ, R91 ;  /* 0x000000ffff597224 */ /* 0x000fe200078e005b */
[----:B------:R-:W-:Y:S01]  /*7c00*/  MOV R90, R104 ;  /* 0x00000068005a7202 */ /* 0x000fe20000000f00 */
[----:B------:R-:W-:Y:S01]  /*7c10*/  IMAD.MOV.U32 R91, RZ, RZ, R105 ;  /* 0x000000ffff5b7224 */ /* 0x000fe200078e0069 */
[----:B------:R-:W-:-:S03]  /*7c20*/  MOV R103, R88 ;  /* 0x0000005800677202 */ /* 0x000fc60000000f00 */
[----:B------:R-:W-:Y:S01]  /*7c30*/  HMMA.16816.F32.BF16 R28, R4, R30, R64 ;  /* 0x0000001e041c723c */ /* 0x000fe20000041840 */
[----:B------:R-:W3:Y:S01]  /*7c40*/  LDSM.16.MT88.4 R64, [R203+0x1b800] ;  /* 0x01b80000cb40783b */ /* 0x000ee20000004200 */
[----:B------:R-:W-:Y:S01]  /*7c50*/  IMAD.MOV.U32 R102, RZ, RZ, R63 ;  /* 0x000000ffff667224 */ /* 0x000fe200078e003f */
[----:B------:R-:W-:-:S05]  /*7c60*/  MOV R104, R205 ;  /* 0x000000cd00687202 */ /* 0x000fca0000000f00 */
[C---:B------:R-:W-:Y:S01]  /*7c70*/  HMMA.16816.F32.BF16 R12, R4.reuse, R14, R84 ;  /* 0x0000000e040c723c */ /* 0x040fe20000041854 */
[----:B------:R-:W-:Y:S01]  /*7c80*/  IMAD.MOV.U32 R105, RZ, RZ, R200 ;  /* 0x000000ffff697224 */ /* 0x000fe200078e00c8 */
[----:B------:R1:W5:Y:S04]  /*7c90*/  LDL.LU R205, [R1+0x84] ;  /* 0x0000840001cd7983 */ /* 0x0003680000300800 */
[----:B------:R1:W5:Y:S02]  /*7ca0*/  LDL.LU R200, [R1+0x80] ;  /* 0x0000800001c87983 */ /* 0x0003640000300800 */
[----:B------:R-:W-:Y:S07]  /*7cb0*/  HMMA.16816.F32.BF16 R8, R4, R10, R52 ;  /* 0x0000000a0408723c */ /* 0x000fee0000041834 */
[----:B------:R-:W-:Y:S01]  /*7cc0*/  MOV R7, R2 ;  /* 0x0000000200077202 */ /* 0x000fe20000000f00 */
[----:B------:R-:W-:Y:S01]  /*7cd0*/  HMMA.16816.F32.BF16 R160, R128, R164, R160 ;  /* 0x000000a480a0723c */ /* 0x000fe200000418a0 */
[----:B------:R-:W-:-:S07]  /*7ce0*/  MOV R2, R60 ;  /* 0x0000003c00027202 */ /* 0x000fce0000000f00 */
[C---:B------:R-:W-:Y:S07]  /*7cf0*/  HMMA.16816.F32.BF16 R52, R128.reuse, R56, R172 ;  /* 0x000000388034723c */ /* 0x040fee00000418ac */
[----:B------:R-:W-:Y:S01]  /*7d00*/  MOV R172, R100 ;  /* 0x0000006400ac7202 */ /* 0x000fe20000000f00 */
[----:B------:R-:W-:Y:S01]  /*7d10*/  HMMA.16816.F32.BF16 R164, R128, R166, R236 ;  /* 0x000000a680a4723c */ /* 0x000fe200000418ec */
[----:B------:R-:W-:Y:S01]  /*7d20*/  MOV R173, R101 ;  /* 0x0000006500ad7202 */ /* 0x000fe20000000f00 */
[----:B------:R-:W-:Y:S01]  /*7d30*/  IMAD.MOV.U32 R174, RZ, RZ, R102 ;  /* 0x000000ffffae7224 */ /* 0x000fe200078e0066 */
[----:B------:R-:W-:-:S04]  /*7d40*/  MOV R175, R103 ;  /* 0x0000006700af7202 */ /* 0x000fc80000000f00 */
[----:B------:R-:W-:Y:S01]  /*7d50*/  IMAD.MOV.U32 R236, RZ, RZ, R0 ;  /* 0x000000ffffec7224 */ /* 0x000fe200078e0000 */
[----:B------:R-:W-:Y:S01]  /*7d60*/  HMMA.16816.F32.BF16 R136, R128, R140, R136 ;  /* 0x0000008c8088723c */ /* 0x000fe20000041888 */
[----:B------:R-:W-:Y:S02]  /*7d70*/  IMAD.MOV.U32 R0, RZ, RZ, R47 ;  /* 0x000000ffff007224 */ /* 0x000fe400078e002f */
[----:B------:R-:W-:Y:S02]  /*7d80*/  FADD.FTZ R2, R2, R172 ;  /* 0x000000ac02027221 */ /* 0x000fe40000010000 */
[----:B------:R-:W-:-:S03]  /*7d90*/  FADD.FTZ R0, R0, R173 ;  /* 0x000000ad00007221 */ /* 0x000fc60000010000 */
[----:B------:R-:W-:Y:S01]  /*7da0*/  HMMA.16816.F32.BF16 R140, R128, R142, R76 ;  /* 0x0000008e808c723c */ /* 0x000fe2000004184c */
[----:B------:R-:W-:Y:S01]  /*7db0*/  MOV R4, R105 ;  /* 0x0000006900047202 */ /* 0x000fe20000000f00 */
[----:B------:R-:W-:-:S05]  /*7dc0*/  FADD.FTZ R2, R174, R2 ;  /* 0x00000002ae027221 */ /* 0x000fca0000010000 */
[----:B------:R-:W-:Y:S01]  /*7dd0*/  MOV R77, R90 ;  /* 0x0000005a004d7202 */ /* 0x000fe20000000f00 */
[----:B------:R-:W-:Y:S01]  /*7de0*/  HMMA.16816.F32.BF16 R152, R128, R156, R152 ;  /* 0x0000009c8098723c */ /* 0x000fe20000041898 */
[----:B------:R-:W-:Y:S01]  /*7df0*/  MOV R78, R91 ;  /* 0x0000005b004e7202 */ /* 0x000fe20000000f00 */
[----:B------:R-:W-:-:S06]  /*7e00*/  IMAD.MOV.U32 R79, RZ, RZ, R104 ;  /* 0x000000ffff4f7224 */ /* 0x000fcc00078e0068 */
[----:B------:R-:W-:Y:S01]  /*7e10*/  HMMA.16816.F32.BF16 R156, R128, R158, R32 ;  /* 0x0000009e809c723c */ /* 0x000fe20000041820 */
[----:B------:R-:W-:-:S06]  /*7e20*/  FADD.FTZ R0, R175, R0 ;  /* 0x00000000af007221 */ /* 0x000fcc0000010000 */
[----:B------:R-:W-:Y:S01]  /*7e30*/  MOV R34, R44 ;  /* 0x0000002c00227202 */ /* 0x000fe20000000f00 */
[----:B------:R-:W-:Y:S01]  /*7e40*/  IMAD.MOV.U32 R33, RZ, RZ, R45 ;  /* 0x000000ffff217224 */ /* 0x000fe200078e002d */
[----:B------:R-:W-:Y:S02]  /*7e50*/  MOV R32, R46 ;  /* 0x0000002e00207202 */ /* 0x000fe40000000f00 */
[----:B------:R-:W-:Y:S01]  /*7e60*/  HMMA.16816.F32.BF16 R44, R128, R48, R176 ;  /* 0x00000030802c723c */ /* 0x000fe200000418b0 */
[----:B------:R-:W-:-:S07]  /*7e70*/  IMAD.MOV.U32 R6, RZ, RZ, R107 ;  /* 0x000000ffff067224 */ /* 0x000fce00078e006b */
[----:B------:R-:W-:Y:S01]  /*7e80*/  HMMA.16816.F32.BF16 R48, R128, R50, R192 ;  /* 0x000000328030723c */ /* 0x000fe200000418c0 */
[----:B------:R-:W-:-:S06]  /*7e90*/  IMAD.MOV.U32 R84, RZ, RZ, R99 ;  /* 0x000000ffff547224 */ /* 0x000fcc00078e0063 */
[----:B------:R-:W-:Y:S01]  /*7ea0*/  IMAD.MOV.U32 R192, RZ, RZ, R77 ;  /* 0x000000ffffc07224 */ /* 0x000fe200078e004d */
[----:B------:R-:W-:Y:S02]  /*7eb0*/  MOV R193, R78 ;  /* 0x0000004e00c17202 */ /* 0x000fe40000000f00 */
[----:B------:R-:W-:Y:S01]  /*7ec0*/  MOV R194, R79 ;  /* 0x0000004f00c27202 */ /* 0x000fe20000000f00 */
[----:B------:R-:W-:Y:S02]  /*7ed0*/  FADD.FTZ R2, R192, R2 ;  /* 0x00000002c0027221 */ /* 0x000fe40000010000 */
[----:B------:R-:W-:Y:S02]  /*7ee0*/  IMAD.MOV.U32 R195, RZ, RZ, R4 ;  /* 0x000000ffffc37224 */ /* 0x000fe400078e0004 */
[----:B------:R-:W-:Y:S01]  /*7ef0*/  FADD.FTZ R0, R193, R0 ;  /* 0x00000000c1007221 */ /* 0x000fe20000010000 */
[----:B------:R-:W-:Y:S01]  /*7f00*/  MOV R176, R6 ;  /* 0x0000000600b07202 */ /* 0x000fe20000000f00 */
[----:B------:R-:W-:Y:S01]  /*7f10*/  FADD.FTZ R2, R194, R2 ;  /* 0x00000002c2027221 */ /* 0x000fe20000010000 */
[----:B------:R-:W-:Y:S01]  /*7f20*/  MOV R85, R98 ;  /* 0x0000006200557202 */ /* 0x000fe20000000f00 */
[----:B------:R-:W-:-:S02]  /*7f30*/  IMAD.MOV.U32 R177, RZ, RZ, R7 ;  /* 0x000000ffffb17224 */ /* 0x000fc400078e0007 */
[----:B------:R-:W-:Y:S01]  /*7f40*/  FADD.FTZ R0, R195, R0 ;  /* 0x00000000c3007221 */ /* 0x000fe20000010000 */
[----:B------:R-:W-:Y:S01]  /*7f50*/  MOV R87, R96 ;  /* 0x0000006000577202 */ /* 0x000fe20000000f00 */
[----:B------:R-:W-:Y:S01]  /*7f60*/  FADD.FTZ R2, R176, R2 ;  /* 0x00000002b0027221 */ /* 0x000fe20000010000 */
[----:B------:R-:W-:Y:S01]  /*7f70*/  MOV R178, R84 ;  /* 0x0000005400b27202 */ /* 0x000fe20000000f00 */
[----:B----4-:R-:W-:Y:S01]  /*7f80*/  HMMA.16816.F32.BF16 R36, R128, R40, R36 ;  /* 0x000000288024723c */ /* 0x010fe20000041824 */
[----:B------:R-:W-:Y:S01]  /*7f90*/  MOV R179, R85 ;  /* 0x0000005500b37202 */ /* 0x000fe20000000f00 */
[----:B------:R-:W-:Y:S01]  /*7fa0*/  FADD.FTZ R0, R177, R0 ;  /* 0x00000000b1007221 */ /* 0x000fe20000010000 */
[----:B------:R-:W-:Y:S01]  /*7fb0*/  MOV R237, R80 ;  /* 0x0000005000ed7202 */ /* 0x000fe20000000f00 */
[----:B------:R-:W-:Y:S01]  /*7fc0*/  IMAD.MOV.U32 R238, RZ, RZ, R81 ;  /* 0x000000ffffee7224 */ /* 0x000fe200078e0051 */
[----:B------:R-:W-:Y:S01]  /*7fd0*/  MOV R239, R82 ;  /* 0x0000005200ef7202 */ /* 0x000fe20000000f00 */
[----:B------:R-:W-:-:S02]  /*7fe0*/  FADD.FTZ R2, R178, R2 ;  /* 0x00000002b2027221 */ /* 0x000fc40000010000 */
[----:B------:R-:W-:Y:S01]  /*7ff0*/  HMMA.16816.F32.BF16 R40, R128, R42, R196 ;  /* 0x0000002a8028723c */ /* 0x000fe200000418c4 */
[----:B------:R-:W-:-:S06]  /*8000*/  FADD.FTZ R0, R179, R0 ;  /* 0x00000000b3007221 */ /* 0x000fcc0000010000 */
[----:B------:R-:W-:Y:S02]  /*8010*/  MOV R196, R87 ;  /* 0x0000005700c47202 */ /* 0x000fe40000000f00 */
[----:B------:R-:W-:Y:S01]  /*8020*/  MOV R197, R92 ;  /* 0x0000005c00c57202 */ /* 0x000fe20000000f00 */
[----:B------:R-:W-:Y:S01]  /*8030*/  IMAD.MOV.U32 R198, RZ, RZ, R93 ;  /* 0x000000ffffc67224 */ /* 0x000fe200078e005d */
[----:B------:R-:W-:Y:S01]  /*8040*/  MOV R199, R94 ;  /* 0x0000005e00c77202 */ /* 0x000fe20000000f00 */
[----:B------:R-:W-:Y:S01]  /*8050*/  FADD.FTZ R2, R196, R2 ;  /* 0x00000002c4027221 */ /* 0x000fe20000010000 */
[C---:B--2---:R-:W-:Y:S01]  /*8060*/  HMMA.16816.F32.BF16 R68, R128.reuse, R72, R248 ;  /* 0x000000488044723c */ /* 0x044fe200000418f8 */
[----:B------:R-:W-:Y:S02]  /*8070*/  IMAD.MOV.U32 R86, RZ, RZ, R97 ;  /* 0x000000ffff567224 */ /* 0x000fe400078e0061 */
[----:B------:R-:W-:Y:S01]  /*8080*/  FADD.FTZ R0, R197, R0 ;  /* 0x00000000c5007221 */ /* 0x000fe20000010000 */
[----:B------:R-:W-:Y:S01]  /*8090*/  MOV R5, R106 ;  /* 0x0000006a00057202 */ /* 0x000fe20000000f00 */
[----:B------:R-:W-:Y:S01]  /*80a0*/  IMAD.MOV.U32 R76, RZ, RZ, R89 ;  /* 0x000000ffff4c7224 */ /* 0x000fe200078e0059 */
[----:B------:R-:W-:Y:S02]  /*80b0*/  LDSM.16.MT88.4 R96, [R203+0x1d800] ;  /* 0x01d80000cb60783b */ /* 0x000fe40000004200 */
[----:B------:R-:W-:Y:S01]  /*80c0*/  HMMA.16816.F32.BF16 R72, R128, R74, R236 ;  /* 0x0000004a8048723c */ /* 0x000fe200000418ec */
[----:B------:R-:W-:Y:S01]  /*80d0*/  FADD.FTZ R2, R198, R2 ;  /* 0x00000002c6027221 */ /* 0x000fe20000010000 */
[----:B------:R-:W2:Y:S01]  /*80e0*/  LDSM.16.MT88.4 R88, [R204+0x1d800] ;  /* 0x01d80000cc58783b */ /* 0x000ea20000004200 */
[----:B------:R-:W-:-:S02]  /*80f0*/  FADD.FTZ R0, R199, R0 ;  /* 0x00000000c7007221 */ /* 0x000fc40000010000 */
[----:B------:R-:W-:Y:S01]  /*8100*/  IMAD.MOV.U32 R35, RZ, RZ, R83 ;  /* 0x000000ffff237224 */ /* 0x000fe200078e0053 */
[----:B------:R-:W-:Y:S01]  /*8110*/  LDSM.16.MT88.4 R104, [R201+0x1f800] ;  /* 0x01f80000c968783b */ /* 0x000fe20000004200 */
[----:B------:R-:W-:Y:S01]  /*8120*/  MOV R236, R95 ;  /* 0x0000005f00ec7202 */ /* 0x000fe20000000f00 */
[----:B------:R-:W-:Y:S01]  /*8130*/  IMAD.MOV.U32 R237, RZ, RZ, R86 ;  /* 0x000000ffffed7224 */ /* 0x000fe200078e0056 */
[----:B------:R-:W-:Y:S01]  /*8140*/  MOV R238, R5 ;  /* 0x0000000500ee7202 */ /* 0x000fe20000000f00 */
[C---:B------:R-:W-:Y:S01]  /*8150*/  HMMA.16816.F32.BF16 R56, R128.reuse, R58, R120 ;  /* 0x0000003a8038723c */ /* 0x040fe20000041878 */
[----:B------:R-:W-:Y:S01]  /*8160*/  MOV R239, R76 ;  /* 0x0000004c00ef7202 */ /* 0x000fe20000000f00 */
[----:B------:R-:W-:Y:S01]  /*8170*/  FADD.FTZ R2, R236, R2 ;  /* 0x00000002ec027221 */ /* 0x000fe20000010000 */
[----:B------:R-:W4:Y:S01]  /*8180*/  LDSM.16.MT88.4 R80, [R202+0x1d800] ;  /* 0x01d80000ca50783b */ /* 0x000f220000004200 */
[----:B------:R-:W-:Y:S02]  /*8190*/  FADD.FTZ R0, R237, R0 ;  /* 0x00000000ed007221 */ /* 0x000fe40000010000 */
[----:B------:R-:W-:Y:S01]  /*81a0*/  FADD.FTZ R2, R238, R2 ;  /* 0x00000002ee027221 */ /* 0x000fe20000010000 */
[----:B------:R-:W-:Y:S01]  /*81b0*/  LDSM.16.MT88.4 R120, [R204+0x1f800] ;  /* 0x01f80000cc78783b */ /* 0x000fe20000004200 */
[----:B---3--:R-:W-:Y:S01]  /*81c0*/  HMMA.16816.F32.BF16 R60, R128, R64, R112 ;  /* 0x00000040803c723c */ /* 0x008fe20000041870 */
[----:B------:R-:W-:-:S02]  /*81d0*/  FADD.FTZ R0, R239, R0 ;  /* 0x00000000ef007221 */ /* 0x000fc40000010000 */
[----:B------:R-:W3:Y:S01]  /*81e0*/  LDSM.16.MT88.4 R112, [R202+0x1f800] ;  /* 0x01f80000ca70783b */ /* 0x000ee20000004200 */
[----:B------:R-:W-:-:S03]  /*81f0*/  FADD.FTZ R2, R32, R2 ;  /* 0x0000000220027221 */ /* 0x000fc60000010000 */
[----:B------:R-:W1:Y:S01]  /*8200*/  LDSM.16.MT88.4 R4, [R203+0x1f800] ;  /* 0x01f80000cb04783b */ /* 0x000e620000004200 */
        /* <DEDUP_REMOVED lines=8> */
[----:B------:R-:W-:-:S03]  /*8290*/  FADD.FTZ R250, R3, R0 ;  /* 0x0000000003fa7221 */ /* 0x000fc60000010000 */
[----:B------:R1:W-:Y:S04]  /*82a0*/  STL [R1+0x24], R249 ;  /* 0x000024f901007387 */ /* 0x0003e80000100800 */
[----:B------:R1:W-:Y:S01]  /*82b0*/  STL [R1+0x30], R250 ;  /* 0x000030fa01007387 */ /* 0x0003e20000100800 */
[C---:B--2---:R-:W-:Y:S08]  /*82c0*/  HMMA.16816.F32.BF16 R84, R128.reuse, R88, R240 ;  /* 0x000000588054723c */ /* 0x044ff000000418f0 */
[C---:B----4-:R-:W-:Y:S08]  /*82d0*/  HMMA.16816.F32.BF16 R76, R128.reuse, R80, R244 ;  /* 0x00000050804c723c */ /* 0x050ff000000418f4 */
[C---:B------:R-:W-:Y:S08]  /*82e0*/  HMMA.16816.F32.BF16 R92, R128.reuse, R96, R168 ;  /* 0x00000060805c723c */ /* 0x040ff000000418a8 */
[C---:B------:R-:W-:Y:S08]  /*82f0*/  HMMA.16816.F32.BF16 R100, R128.reuse, R104, R20 ;  /* 0x000000688064723c */ /* 0x040ff00000041814 */
[C---:B---3--:R-:W-:Y:S08]  /*8300*/  HMMA.16816.F32.BF16 R108, R128.reuse, R112, R108 ;  /* 0x00000070806c723c */ /* 0x048ff0000004186c */
        /* <DEDUP_REMOVED lines=9> */
[----:B------:R-:W-:Y:S01]  /*83a0*/  HMMA.16816.F32.BF16 R128, R128, R6, R8 ;  /* 0x000000068080723c */ /* 0x000fe20000041808 */
[----:B------:R-:W-:Y:S07]  /*83b0*/  @!P0 BRA `(.L_x_507) ;  /* 0x00009f0000008947 */ /* 0x000fee0003800000 */
[----:B------:R-:W2:Y:S01]  /*83c0*/  LDL.64 R198, [R1+0x48] ;  /* 0x0000480001c67983 */ /* 0x000ea20000100a00 */
[----:B------:R-:W-:-:S04]  /*83d0*/  DEPBAR.LE SB0, 0x0 ;  /* 0x000080000000791a */ /* 0x000fc80000000000 */
[----:B------:R-:W3:Y:S04]  /*83e0*/  LDL R237, [R1+0x64] ;  /* 0x0000640001ed7983 */ /* 0x000ee80000100800 */
[----:B------:R-:W4:Y:S04]  /*83f0*/  LDL R35, [R1+0x60] ;  /* 0x0000600001237983 */ /* 0x000f280000100800 */
[----:B------:R-:W4:Y:S04]  /*8400*/  LDL.64 R238, [R1+0x70] ;  /* 0x0000700001ee7983 */ /* 0x000f280000100a00 */
[----:B------:R-:W4:Y:S04]  /*8410*/  LDL.64 R32, [R1+0x78] ;  /* 0x0000780001207983 */ /* 0x000f280000100a00 */
[----:B------:R-:W4:Y:S01]  /*8420*/  LDL R34, [R1+0x68] ;  /* 0x0000680001227983 */ /* 0x000f220000100800 */
        /* <DEDUP_REMOVED lines=9> */
[----:B------:R-:W-:Y:S02]  /*84c0*/  IMAD.MOV.U32 R3, RZ, RZ, R239 ;  /* 0x000000ffff037224 */ /* 0x000fe400078e00ef */
        /* <DEDUP_REMOVED lines=62> */
[----:B--2--5:R-:W-:Y:S04]  /*88b0*/  LDSM.16.M88.4 R12, [R200+0x10000] ;  /* 0x01000000c80c783b */ /* 0x024fe80000000200 */
[----:B------:R-:W-:Y:S04]  /*88c0*/  LDSM.16.M88.4 R24, [R200+0x10800] ;  /* 0x01080000c818783b */ /* 0x000fe80000000200 */
[----:B------:R-:W-:Y:S04]  /*88d0*/  LDSM.16.M88.4 R20, [R200+0x11000] ;  /* 0x01100000c814783b */ /* 0x000fe80000000200 */
[----:B-1----:R-:W-:Y:S04]  /*88e0*/  LDSM.16.M88.4 R16, [R200+0x11800] ;  /* 0x01180000c810783b */ /* 0x002fe80000000200 */
[----:B----4-:R-:W1:Y:S04]  /*88f0*/  LDSM.16.M88.4 R4, [R207] ;  /* 0x00000000cf04783b */ /* 0x010e680000000200 */
[----:B---3--:R-:W-:Y:S04]  /*8900*/  LDSM.16.M88.4 R8, [R208] ;  /* 0x00000000d008783b */ /* 0x008fe80000000200 */
[----:B------:R-:W2:Y:S04]  /*8910*/  LDSM.16.M88.4 R168, [R211] ;  /* 0x00000000d3a8783b */ /* 0x000ea80000000200 */
[----:B------:R-:W3:Y:S04]  /*8920*/  LDSM.16.M88.4 R188, [R226] ;  /* 0x00000000e2bc783b */ /* 0x000ee80000000200 */
[----:B------:R-:W4:Y:S04]  /*8930*/  LDSM.16.M88.4 R192, [R225] ;  /* 0x00000000e1c0783b */ /* 0x000f280000000200 */
[----:B------:R-:W2:Y:S04]  /*8940*/  LDSM.16.M88.4 R244, [R224] ;  /* 0x00000000e0f4783b */ /* 0x000ea80000000200 */
[----:B------:R-:W-:Y:S04]  /*8950*/  LDSM.16.M88.4 R236, [R206+0x10800] ;  /* 0x01080000ceec783b */ /* 0x000fe80000000200 */
[----:B------:R-:W2:Y:S01]  /*8960*/  S2R R251, SR_TID.X ;  /* 0x0000000000fb7919 */ /* 0x000ea20000002100 */
[----:B------:R-:W-:-:S03]  /*8970*/  IMAD.U32 R0, RZ, RZ, UR31 ;  /* 0x0000001fff007e24 */ /* 0x000fc6000f8e00ff */
[----:B------:R-:W0:Y:S01]  /*8980*/  LDGDEPBAR ;  /* 0x00000000000079af */ /* 0x000e220000000000 */
[C---:B-1----:R-:W-:Y:S08]  /*8990*/  HMMA.16816.F32.BF16 R32, R4.reuse, R12, RZ ;  /* 0x0000000c0420723c */ /* 0x042ff000000418ff */
[C---:B------:R-:W-:Y:S08]  /*89a0*/  HMMA.16816.F32.BF16 R12, R4.reuse, R14, RZ ;  /* 0x0000000e040c723c */ /* 0x040ff000000418ff */
[C---:B------:R-:W-:Y:S08]  /*89b0*/  HMMA.16816.F32.BF16 R28, R4.reuse, R24, RZ ;  /* 0x00000018041c723c */ /* 0x040ff000000418ff */
[C---:B------:R-:W-:Y:S08]  /*89c0*/  HMMA.16816.F32.BF16 R184, R4.reuse, R26, RZ ;  /* 0x0000001a04b8723c */ /* 0x040ff000000418ff */
[C---:B------:R-:W-:Y:S08]  /*89d0*/  HMMA.16816.F32.BF16 R180, R4.reuse, R20, RZ ;  /* 0x0000001404b4723c */ /* 0x040ff000000418ff */
[C---:B------:R-:W-:Y:S01]  /*89e0*/  HMMA.16816.F32.BF16 R176, R4.reuse, R22, RZ ;  /* 0x0000001604b0723c */ /* 0x040fe200000418ff */
[----:B------:R-:W-:Y:S07]  /*89f0*/  LDSM.16.M88.4 R20, [R206+0x10000] ;  /* 0x01000000ce14783b */ /* 0x000fee0000000200 */
[C---:B------:R-:W-:Y:S08]  /*8a00*/  HMMA.16816.F32.BF16 R172, R4.reuse, R16, RZ ;  /* 0x0000001004ac723c */ /* 0x040ff000000418ff */
[----:B------:R-:W-:Y:S01]  /*8a10*/  HMMA.16816.F32.BF16 R24, R4, R18, RZ ;  /* 0x000000120418723c */ /* 0x000fe200000418ff */
[----:B------:R-:W1:Y:S07]  /*8a20*/  LDSM.16.M88.4 R4, [R210] ;  /* 0x00000000d204783b */ /* 0x000e6e0000000200 */
[C---:B--2---:R-:W-:Y:S01]  /*8a30*/  HMMA.16816.F32.BF16 R196, R8.reuse, R168, R32 ;  /* 0x000000a808c4723c */ /* 0x044fe20000041820 */
[----:B------:R-:W2:Y:S07]  /*8a40*/  LDSM.16.M88.4 R32, [R206+0x11800] ;  /* 0x01180000ce20783b */ /* 0x000eae0000000200 */
[C---:B------:R-:W-:Y:S01]  /*8a50*/  HMMA.16816.F32.BF16 R16, R8.reuse, R170, R12 ;  /* 0x000000aa0810723c */ /* 0x040fe2000004180c */
[----:B------:R-:W1:Y:S07]  /*8a60*/  LDSM.16.M88.4 R168, [R206+0x11000] ;  /* 0x01100000cea8783b */ /* 0x000e6e0000000200 */
[C---:B---3--:R-:W-:Y:S08]  /*8a70*/  HMMA.16816.F32.BF16 R240, R8.reuse, R190, R184 ;  /* 0x000000be08f0723c */ /* 0x048ff000000418b8 */
[C---:B----4-:R-:W-:Y:S08]  /*8a80*/  HMMA.16816.F32.BF16 R184, R8.reuse, R192, R180 ;  /* 0x000000c008b8723c */ /* 0x050ff000000418b4 */
[C---:B------:R-:W-:Y:S01]  /*8a90*/  HMMA.16816.F32.BF16 R12, R8.reuse, R188, R28 ;  /* 0x000000bc080c723c */ /* 0x040fe2000004181c */
[----:B------:R-:W-:Y:S07]  /*8aa0*/  LDSM.16.M88.4 R28, [R205] ;  /* 0x00000000cd1c783b */ /* 0x000fee0000000200 */
[C---:B------:R-:W-:Y:S01]  /*8ab0*/  HMMA.16816.F32.BF16 R180, R8.reuse, R194, R176 ;  /* 0x000000c208b4723c */ /* 0x040fe200000418b0 */
[----:B------:R-:W-:Y:S07]  /*8ac0*/  LDSM.16.M88.4 R192, [R205+0x800] ;  /* 0x00080000cdc0783b */ /* 0x000fee0000000200 */
[C---:B------:R-:W-:Y:S08]  /*8ad0*/  HMMA.16816.F32.BF16 R176, R8.reuse, R244, R172 ;  /* 0x000000f408b0723c */ /* 0x040ff000000418ac */
[----:B------:R-:W-:Y:S01]  /*8ae0*/  HMMA.16816.F32.BF16 R24, R8, R246, R24 ;  /* 0x000000f60818723c */ /* 0x000fe20000041818 */
[----:B------:R-:W3:Y:S07]  /*8af0*/  LDSM.16.M88.4 R8, [R209] ;  /* 0x00000000d108783b */ /* 0x000eee0000000200 */
[C---:B-1----:R-:W-:Y:S08]  /*8b00*/  HMMA.16816.F32.BF16 R188, R4.reuse, R20, R196 ;  /* 0x0000001404bc723c */ /* 0x042ff000000418c4 */
[C---:B------:R-:W-:Y:S01]  /*8b10*/  HMMA.16816.F32.BF16 R172, R4.reuse, R22, R16 ;  /* 0x0000001604ac723c */ /* 0x040fe20000041810 */
[----:B------:R-:W1:Y:S07]  /*8b20*/  LDSM.16.M88.4 R20, [R205+0x1800] ;  /* 0x00180000cd14783b */ /* 0x000e6e0000000200 */
[C---:B------:R-:W-:Y:S08]  /*8b30*/  HMMA.16816.F32.BF16 R16, R4.reuse, R236, R12 ;  /* 0x000000ec0410723c */ /* 0x040ff0000004180c */
[C---:B--2---:R-:W-:Y:S08]  /*8b40*/  HMMA.16816.F32.BF16 R176, R4.reuse, R32, R176 ;  /* 0x0000002004b0723c */ /* 0x044ff000000418b0 */
[C---:B------:R-:W-:Y:S01]  /*8b50*/  HMMA.16816.F32.BF16 R12, R4.reuse, R34, R24 ;  /* 0x00000022040c723c */ /* 0x040fe20000041818 */
[----:B------:R-:W2:Y:S04]  /*8b60*/  LDSM.16.M88.4 R24, [R205+0x1000] ;  /* 0x00100000cd18783b */ /* 0x000ea80000000200 */
[----:B------:R-:W-:Y:S03]  /*8b70*/  LDSM.16.M88.4 R32, [R200+0x12000] ;  /* 0x01200000c820783b */ /* 0x000fe60000000200 */
[C---:B------:R-:W-:Y:S01]  /*8b80*/  HMMA.16816.F32.BF16 R196, R4.reuse, R168, R184 ;  /* 0x000000a804c4723c */ /* 0x040fe200000418b8 */
[----:B------:R-:W-:Y:S07]  /*8b90*/  LDSM.16.M88.4 R184, [R200+0x12800] ;  /* 0x01280000c8b8783b */ /* 0x000fee0000000200 */
[C---:B------:R-:W-:Y:S08]  /*8ba0*/  HMMA.16816.F32.BF16 R236, R4.reuse, R238, R240 ;  /* 0x000000ee04ec723c */ /* 0x040ff000000418f0 */
[----:B------:R-:W-:Y:S01]  /*8bb0*/  HMMA.16816.F32.BF16 R168, R4, R170, R180 ;  /* 0x000000aa04a8723c */ /* 0x000fe200000418b4 */
[----:B------:R-:W4:Y:S07]  /*8bc0*/  LDSM.16.M88.4 R4, [R207+0x4000] ;  /* 0x00400000cf04783b */ /* 0x000f2e0000000200 */
[C---:B---3--:R-:W-:Y:S01]  /*8bd0*/  HMMA.16816.F32.BF16 R180, R8.reuse, R28, R188 ;  /* 0x0000001c08b4723c */ /* 0x048fe200000418bc */
[----:B------:R-:W-:Y:S07]  /*8be0*/  LDSM.16.M88.4 R188, [R222] ;  /* 0x00000000debc783b */ /* 0x000fee0000000200 */
[C---:B------:R-:W-:Y:S08]  /*8bf0*/  HMMA.16816.F32.BF16 R172, R8.reuse, R30, R172 ;  /* 0x0000001e08ac723c */ /* 0x040ff000000418ac */
[C---:B------:R-:W-:Y:S01]  /*8c00*/  HMMA.16816.F32.BF16 R28, R8.reuse, R192, R16 ;  /* 0x000000c0081c723c */ /* 0x040fe20000041810 */
[----:B------:R-:W-:Y:S07]  /*8c10*/  LDSM.16.M88.4 R16, [R200+0x13800] ;  /* 0x01380000c810783b */ /* 0x000fee0000000200 */
[C---:B-1----:R-:W-:Y:S08]  /*8c20*/  HMMA.16816.F32.BF16 R176, R8.reuse, R20, R176 ;  /* 0x0000001408b0723c */ /* 0x042ff000000418b0 */
[C---:B------:R-:W-:Y:S01]  /*8c30*/  HMMA.16816.F32.BF16 R12, R8.reuse, R22, R12 ;  /* 0x00000016080c723c */ /* 0x040fe2000004180c */
[----:B------:R-:W1:Y:S07]  /*8c40*/  LDSM.16.M88.4 R20, [R200+0x13000] ;  /* 0x01300000c814783b */ /* 0x000e6e0000000200 */
[C---:B------:R-:W-:Y:S01]  /*8c50*/  HMMA.16816.F32.BF16 R236, R8.reuse, R194, R236 ;  /* 0x000000c208ec723c */ /* 0x040fe200000418ec */
[----:B------:R-:W-:Y:S07]  /*8c60*/  LDSM.16.M88.4 R192, [R206+0x12800] ;  /* 0x01280000cec0783b */ /* 0x000fee0000000200 */
[C---:B--2---:R-:W-:Y:S08]  /*8c70*/  HMMA.16816.F32.BF16 R196, R8.reuse, R24, R196 ;  /* 0x0000001808c4723c */ /* 0x044ff000000418c4 */
[----:B------:R-:W-:Y:S01]  /*8c80*/  HMMA.16816.F32.BF16 R168, R8, R26, R168 ;  /* 0x0000001a08a8723c */ /* 0x000fe200000418a8 */
[----:B------:R-:W-:Y:S07]  /*8c90*/  LDSM.16.M88.4 R8, [R208+0x4000] ;  /* 0x00400000d008783b */ /* 0x000fee0000000200 */
[C---:B----4-:R-:W-:Y:S01]  /*8ca0*/  HMMA.16816.F32.BF16 R24, R4.reuse, R184, R28 ;  /* 0x000000b80418723c */ /* 0x050fe2000004181c */
[----:B------:R-:W2:Y:S07]  /*8cb0*/  LDSM.16.M88.4 R28, [R223] ;  /* 0x00000000df1c783b */ /* 0x000eae0000000200 */
[C---:B------:R-:W-:Y:S08]  /*8cc0*/  HMMA.16816.F32.BF16 R236, R4.reuse, R186, R236 ;  /* 0x000000ba04ec723c */ /* 0x040ff000000418ec */
[C---:B------:R-:W-:Y:S08]  /*8cd0*/  HMMA.16816.F32.BF16 R180, R4.reuse, R32, R180 ;  /* 0x0000002004b4723c */ /* 0x040ff000000418b4 */
[C---:B------:R-:W-:Y:S01]  /*8ce0*/  HMMA.16816.F32.BF16 R172, R4.reuse, R34, R172 ;  /* 0x0000002204ac723c */ /* 0x040fe200000418ac */
[----:B------:R-:W-:Y:S07]  /*8cf0*/  LDSM.16.M88.4 R32, [R206+0x12000] ;  /* 0x01200000ce20783b */ /* 0x000fee0000000200 */
[C---:B-1----:R-:W-:Y:S08]  /*8d00*/  HMMA.16816.F32.BF16 R196, R4.reuse, R20, R196 ;  /* 0x0000001404c4723c */ /* 0x042ff000000418c4 */
[C---:B------:R-:W-:Y:S01]  /*8d10*/  HMMA.16816.F32.BF16 R184, R4.reuse, R22, R168 ;  /* 0x0000001604b8723c */ /* 0x040fe200000418a8 */
[----:B------:R-:W1:Y:S07]  /*8d20*/  LDSM.16.M88.4 R20, [R221] ;  /* 0x00000000dd14783b */ /* 0x000e6e0000000200 */
[C---:B------:R-:W-:Y:S08]  /*8d30*/  HMMA.16816.F32.BF16 R176, R4.reuse, R16, R176 ;  /* 0x0000001004b0723c */ /* 0x040ff000000418b0 */
[----:B------:R-:W-:Y:S01]  /*8d40*/  HMMA.16816.F32.BF16 R12, R4, R18, R12 ;  /* 0x00000012040c723c */ /* 0x000fe2000004180c */
[----:B------:R-:W3:Y:S04]  /*8d50*/  LDSM.16.M88.4 R16, [R220] ;  /* 0x00000000dc10783b */ /* 0x000ee80000000200 */
[----:B------:R-:W4:Y:S03]  /*8d60*/  LDSM.16.M88.4 R4, [R210+0x4000] ;  /* 0x00400000d204783b */ /* 0x000f260000000200 */
[C---:B--2---:R-:W-:Y:S08]  /*8d70*/  HMMA.16816.F32.BF16 R180, R8.reuse, R28, R180 ;  /* 0x0000001c08b4723c */ /* 0x044ff000000418b4 */
[C---:B------:R-:W-:Y:S01]  /*8d80*/  HMMA.16816.F32.BF16 R172, R8.reuse, R30, R172 ;  /* 0x0000001e08ac723c */ /* 0x040fe200000418ac */
[----:B------:R-:W2:Y:S07]  /*8d90*/  LDSM.16.M88.4 R28, [R206+0x13000] ;  /* 0x01300000ce1c783b */ /* 0x000eae0000000200 */
[C---:B------:R-:W-:Y:S01]  /*8da0*/  HMMA.16816.F32.BF16 R168, R8.reuse, R188, R24 ;  /* 0x000000bc08a8723c */ /* 0x040fe20000041818 */
[----:B------:R-:W2:Y:S07]  /*8db0*/  LDSM.16.M88.4 R24, [R206+0x13800] ;  /* 0x01380000ce18783b */ /* 0x000eae0000000200 */
[C---:B------:R-:W-:Y:S08]  /*8dc0*/  HMMA.16816.F32.BF16 R236, R8.reuse, R190, R236 ;  /* 0x000000be08ec723c */ /* 0x040ff000000418ec */
[C---:B-1----:R-:W-:Y:S08]  /*8dd0*/  HMMA.16816.F32.BF16 R196, R8.reuse, R20, R196 ;  /* 0x0000001408c4723c */ /* 0x042ff000000418c4 */
[C---:B------:R-:W-:Y:S01]  /*8de0*/  HMMA.16816.F32.BF16 R188, R8.reuse, R22, R184 ;  /* 0x0000001608bc723c */ /* 0x040fe200000418b8 */
[----:B------:R-:W-:Y:S07]  /*8df0*/  LDSM.16.M88.4 R184, [R205+0x2800] ;  /* 0x00280000cdb8783b */ /* 0x000fee0000000200 */
[C---:B---3--:R-:W-:Y:S08]  /*8e00*/  HMMA.16816.F32.BF16 R176, R8.reuse, R16, R176 ;  /* 0x0000001008b0723c */ /* 0x048ff000000418b0 */
[----:B------:R-:W-:Y:S01]  /*8e10*/  HMMA.16816.F32.BF16 R20, R8, R18, R12 ;  /* 0x000000120814723c */ /* 0x000fe2000004180c */
[----:B------:R-:W-:Y:S04]  /*8e20*/  LDSM.16.M88.4 R8, [R209+0x4000] ;  /* 0x00400000d108783b */ /* 0x000fe80000000200 */
[----:B------:R-:W1:Y:S03]  /*8e30*/  LDSM.16.M88.4 R16, [R205+0x2000] ;  /* 0x00200000cd10783b */ /* 0x000e660000000200 */
[C---:B----4-:R-:W-:Y:S08]  /*8e40*/  HMMA.16816.F32.BF16 R180, R4.reuse, R32, R180 ;  /* 0x0000002004b4723c */ /* 0x050ff000000418b4 */
[C---:B------:R-:W-:Y:S01]  /*8e50*/  HMMA.16816.F32.BF16 R12, R4.reuse, R34, R172 ;  /* 0x00000022040c723c */ /* 0x040fe200000418ac */
[----:B------:R-:W3:Y:S07]  /*8e60*/  LDSM.16.M88.4 R172, [R205+0x3800] ;  /* 0x00380000cdac783b */ /* 0x000eee0000000200 */
[C---:B------:R-:W-:Y:S08]  /*8e70*/  HMMA.16816.F32.BF16 R32, R4.reuse, R192, R168 ;  /* 0x000000c00420723c */ /* 0x040ff000000418a8 */
[C---:B------:R-:W-:Y:S08]  /*8e80*/  HMMA.16816.F32.BF16 R236, R4.reuse, R194, R236 ;  /* 0x000000c204ec723c */ /* 0x040ff000000418ec */
[C---:B--2---:R-:W-:Y:S08]  /*8e90*/  HMMA.16816.F32.BF16 R192, R4.reuse, R30, R188 ;  /* 0x0000001e04c0723c */ /* 0x044ff000000418bc */
[C---:B------:R-:W-:Y:S01]  /*8ea0*/  HMMA.16816.F32.BF16 R188, R4.reuse, R24, R176 ;  /* 0x0000001804bc723c */ /* 0x040fe200000418b0 */
[----:B------:R-:W2:Y:S07]  /*8eb0*/  LDSM.16.M88.4 R176, [R205+0x3000] ;  /* 0x00300000cdb0783b */ /* 0x000eae0000000200 */
[C---:B------:R-:W-:Y:S08]  /*8ec0*/  HMMA.16816.F32.BF16 R196, R4.reuse, R28, R196 ;  /* 0x0000001c04c4723c */ /* 0x040ff000000418c4 */
[----:B------:R-:W-:Y:S01]  /*8ed0*/  HMMA.16816.F32.BF16 R168, R4, R26, R20 ;  /* 0x0000001a04a8723c */ /* 0x000fe20000041814 */
[----:B------:R-:W-:Y:S04]  /*8ee0*/  LDSM.16.M88.4 R4, [R207+0x8000] ;  /* 0x00800000cf04783b */ /* 0x000fe80000000200 */
[----:B------:R-:W4:Y:S03]  /*8ef0*/  LDSM.16.M88.4 R20, [R200+0x14000] ;  /* 0x01400000c814783b */ /* 0x000f260000000200 */
[C---:B-1----:R-:W-:Y:S01]  /*8f00*/  HMMA.16816.F32.BF16 R180, R8.reuse, R16, R180 ;  /* 0x0000001008b4723c */ /* 0x042fe200000418b4 */
[----:B------:R-:W1:Y:S07]  /*8f10*/  LDSM.16.M88.4 R24, [R200+0x14800] ;  /* 0x01480000c818783b */ /* 0x000e6e0000000200 */
[C---:B------:R-:W-:Y:S08]  /*8f20*/  HMMA.16816.F32.BF16 R16, R8.reuse, R18, R12 ;  /* 0x000000120810723c */ /* 0x040ff0000004180c */
[C---:B------:R-:W-:Y:S01]  /*8f30*/  HMMA.16816.F32.BF16 R12, R8.reuse, R184, R32 ;  /* 0x000000b8080c723c */ /* 0x040fe20000041820 */
[----:B------:R-:W-:Y:S07]  /*8f40*/  LDSM.16.M88.4 R32, [R200+0x15800] ;  /* 0x01580000c820783b */ /* 0x000fee0000000200 */
[C---:B------:R-:W-:Y:S08]  /*8f50*/  HMMA.16816.F32.BF16 R28, R8.reuse, R186, R236 ;  /* 0x000000ba081c723c */ /* 0x040ff000000418ec */
[C---:B---3--:R-:W-:Y:S08]  /*8f60*/  HMMA.16816.F32.BF16 R188, R8.reuse, R172, R188 ;  /* 0x000000ac08bc723c */ /* 0x048ff000000418bc */
[C---:B------:R-:W-:Y:S01]  /*8f70*/  HMMA.16816.F32.BF16 R168, R8.reuse, R174, R168 ;  /* 0x000000ae08a8723c */ /* 0x040fe200000418a8 */
[----:B------:R-:W3:Y:S07]  /*8f80*/  LDSM.16.M88.4 R172, [R200+0x15000] ;  /* 0x01500000c8ac783b */ /* 0x000eee0000000200 */
[C---:B--2---:R-:W-:Y:S08]  /*8f90*/  HMMA.16816.F32.BF16 R196, R8.reuse, R176, R196 ;  /* 0x000000b008c4723c */ /* 0x044ff000000418c4 */
[----:B------:R-:W-:Y:S01]  /*8fa0*/  HMMA.16816.F32.BF16 R192, R8, R178, R192 ;  /* 0x000000b208c0723c */ /* 0x000fe200000418c0 */
[----:B------:R-:W-:Y:S07]  /*8fb0*/  LDSM.16.M88.4 R8, [R208+0x8000] ;  /* 0x00800000d008783b */ /* 0x000fee0000000200 */
[C---:B----4-:R-:W-:Y:S08]  /*8fc0*/  HMMA.16816.F32.BF16 R180, R4.reuse, R20, R180 ;  /* 0x0000001404b4723c */ /* 0x050ff000000418b4 */
[C---:B------:R-:W-:Y:S01]  /*8fd0*/  HMMA.16816.F32.BF16 R176, R4.reuse, R22, R16 ;  /* 0x0000001604b0723c */ /* 0x040fe20000041810 */
[----:B------:R-:W2:Y:S07]  /*8fe0*/  LDSM.16.M88.4 R20, [R218] ;  /* 0x00000000da14783b */ /* 0x000eae0000000200 */
[C---:B-1----:R-:W-:Y:S08]  /*8ff0*/  HMMA.16816.F32.BF16 R16, R4.reuse, R24, R12 ;  /* 0x000000180410723c */ /* 0x042ff0000004180c */
[C---:B------:R-:W-:Y:S01]  /*9000*/  HMMA.16816.F32.BF16 R12, R4.reuse, R26, R28 ;  /* 0x0000001a040c723c */ /* 0x040fe2000004181c */
[----:B------:R-:W1:Y:S07]  /*9010*/  LDSM.16.M88.4 R24, [R219] ;  /* 0x00000000db18783b */ /* 0x000e6e0000000200 */
[C---:B---3--:R-:W-:Y:S08]  /*9020*/  HMMA.16816.F32.BF16 R236, R4.reuse, R172, R196 ;  /* 0x000000ac04ec723c */ /* 0x048ff000000418c4 */
[C---:B------:R-:W-:Y:S08]  /*9030*/  HMMA.16816.F32.BF16 R196, R4.reuse, R174, R192 ;  /* 0x000000ae04c4723c */ /* 0x040ff000000418c0 */
[C---:B------:R-:W-:Y:S08]  /*9040*/  HMMA.16816.F32.BF16 R192, R4.reuse, R32, R188 ;  /* 0x0000002004c0723c */ /* 0x040ff000000418bc */
[----:B------:R-:W-:Y:S01]  /*9050*/  HMMA.16816.F32.BF16 R28, R4, R34, R168 ;  /* 0x00000022041c723c */ /* 0x000fe200000418a8 */
[----:B------:R-:W3:Y:S04]  /*9060*/  LDSM.16.M88.4 R32, [R216] ;  /* 0x00000000d820783b */ /* 0x000ee80000000200 */
[----:B------:R-:W-:Y:S03]  /*9070*/  LDSM.16.M88.4 R4, [R210+0x8000] ;  /* 0x00800000d204783b */ /* 0x000fe60000000200 */
[C---:B--2---:R-:W-:Y:S01]  /*9080*/  HMMA.16816.F32.BF16 R172, R8.reuse, R20, R16 ;  /* 0x0000001408ac723c */ /* 0x044fe20000041810 */
[----:B------:R-:W-:Y:S04]  /*9090*/  LDSM.16.M88.4 R168, [R217] ;  /* 0x00000000d9a8783b */ /* 0x000fe80000000200 */
[----:B------:R-:W-:Y:S03]  /*90a0*/  LDSM.16.M88.4 R16, [R206+0x14800] ;  /* 0x01480000ce10783b */ /* 0x000fe60000000200 */
[C---:B------:R-:W-:Y:S01]  /*90b0*/  HMMA.16816.F32.BF16 R12, R8.reuse, R22, R12 ;  /* 0x00000016080c723c */ /* 0x040fe2000004180c */
[----:B------:R-:W2:Y:S07]  /*90c0*/  LDSM.16.M88.4 R20, [R206+0x14000] ;  /* 0x01400000ce14783b */ /* 0x000eae0000000200 */
[C---:B-1----:R-:W-:Y:S08]  /*90d0*/  HMMA.16816.F32.BF16 R188, R8.reuse, R24, R180 ;  /* 0x0000001808bc723c */ /* 0x042ff000000418b4 */
[C---:B------:R-:W-:Y:S08]  /*90e0*/  HMMA.16816.F32.BF16 R176, R8.reuse, R26, R176 ;  /* 0x0000001a08b0723c */ /* 0x040ff000000418b0 */
[C---:B---3--:R-:W-:Y:S08]  /*90f0*/  HMMA.16816.F32.BF16 R192, R8.reuse, R32, R192 ;  /* 0x0000002008c0723c */ /* 0x048ff000000418c0 */
[----:B------:R-:W-:Y:S01]  /*9100*/  HMMA.16816.F32.BF16 R24, R8, R34, R28 ;  /* 0x000000220818723c */ /* 0x000fe2000004181c */
[----:B------:R-:W1:Y:S04]  /*9110*/  LDSM.16.M88.4 R32, [R206+0x15000] ;  /* 0x01500000ce20783b */ /* 0x000e680000000200 */
[----:B------:R-:W3:Y:S03]  /*9120*/  LDSM.16.M88.4 R28, [R206+0x15800] ;  /* 0x01580000ce1c783b */ /* 0x000ee60000000200 */
[C---:B--2---:R-:W-:Y:S08]  /*9130*/  HMMA.16816.F32.BF16 R188, R4.reuse, R20, R188 ;  /* 0x0000001404bc723c */ /* 0x044ff000000418bc */
[----:B------:R-:W-:Y:S01]  /*9140*/  HMMA.16816.F32.BF16 R184, R4, R22, R176 ;  /* 0x0000001604b8723c */ /* 0x000fe200000418b0 */
[----:B------:R-:W-:Y:S07]  /*9150*/  LDSM.16.M88.4 R176, [R205+0x5000] ;  /* 0x00500000cdb0783b */ /* 0x000fee0000000200 */
[C---:B------:R-:W-:Y:S08]  /*9160*/  HMMA.16816.F32.BF16 R236, R8.reuse, R168, R236 ;  /* 0x000000a808ec723c */ /* 0x040ff000000418ec */
[----:B------:R-:W-:Y:S01]  /*9170*/  HMMA.16816.F32.BF16 R196, R8, R170, R196 ;  /* 0x000000aa08c4723c */ /* 0x000fe200000418c4 */
[----:B------:R-:W-:Y:S07]  /*9180*/  LDSM.16.M88.4 R8, [R205+0x4800] ;  /* 0x00480000cd08783b */ /* 0x000fee0000000200 */
[C---:B------:R-:W-:Y:S01]  /*9190*/  HMMA.16816.F32.BF16 R20, R4.reuse, R18, R12 ;  /* 0x000000120414723c */ /* 0x040fe2000004180c */
[----:B------:R-:W2:Y:S07]  /*91a0*/  LDSM.16.M88.4 R12, [R209+0x8000] ;  /* 0x00800000d10c783b */ /* 0x000eae0000000200 */
[C---:B------:R-:W-:Y:S01]  /*91b0*/  HMMA.16816.F32.BF16 R180, R4.reuse, R16, R172 ;  /* 0x0000001004b4723c */ /* 0x040fe200000418ac */
[----:B------:R-:W4:Y:S04]  /*91c0*/  LDSM.16.M88.4 R16, [R205+0x4000] ;  /* 0x00400000cd10783b */ /* 0x000f280000000200 */
[----:B------:R-:W4:Y:S03]  /*91d0*/  LDSM.16.M88.4 R172, [R205+0x5800] ;  /* 0x00580000cdac783b */ /* 0x000f260000000200 */
[C---:B-1----:R-:W-:Y:S08]  /*91e0*/  HMMA.16816.F32.BF16 R236, R4.reuse, R32, R236 ;  /* 0x0000002004ec723c */ /* 0x042ff000000418ec */
[C---:B------:R-:W-:Y:S08]  /*91f0*/  HMMA.16816.F32.BF16 R196, R4.reuse, R34, R196 ;  /* 0x0000002204c4723c */ /* 0x040ff000000418c4 */
[C---:B---3--:R-:W-:Y:S08]  /*9200*/  HMMA.16816.F32.BF16 R192, R4.reuse, R28, R192 ;  /* 0x0000001c04c0723c */ /* 0x048ff000000418c0 */
[----:B------:R-:W-:Y:S08]  /*9210*/  HMMA.16816.F32.BF16 R168, R4, R30, R24 ;  /* 0x0000001e04a8723c */ /* 0x000ff00000041818 */
[C---:B--2---:R-:W-:Y:S08]  /*9220*/  HMMA.16816.F32.BF16 R24, R12.reuse, R8, R180 ;  /* 0x000000080c18723c */ /* 0x044ff000000418b4 */
[C---:B------:R-:W-:Y:S01]  /*9230*/  HMMA.16816.F32.BF16 R4, R12.reuse, R10, R20 ;  /* 0x0000000a0c04723c */ /* 0x040fe20000041814 */
[----:B------:R-:W-:Y:S04]  /*9240*/  LDSM.16.M88.4 R8, [R207+0xc000] ;  /* 0x00c00000cf08783b */ /* 0x000fe80000000200 */
[----:B------:R-:W1:Y:S03]  /*9250*/  LDSM.16.M88.4 R20, [R200+0x16000] ;  /* 0x01600000c814783b */ /* 0x000e660000000200 */
[C---:B----4-:R-:W-:Y:S08]  /*9260*/  HMMA.16816.F32.BF16 R32, R12.reuse, R16, R188 ;  /* 0x000000100c20723c */ /* 0x050ff000000418bc */
[C---:B------:R-:W-:Y:S01]  /*9270*/  HMMA.16816.F32.BF16 R28, R12.reuse, R18, R184 ;  /* 0x000000120c1c723c */ /* 0x040fe200000418b8 */
[----:B------:R-:W2:Y:S04]  /*9280*/  LDSM.16.M88.4 R16, [R200+0x16800] ;  /* 0x01680000c810783b */ /* 0x000ea80000000200 */
[----:B------:R-:W3:Y:S03]  /*9290*/  LDSM.16.M88.4 R184, [R200+0x17000] ;  /* 0x01700000c8b8783b */ /* 0x000ee60000000200 */
[C---:B------:R-:W-:Y:S08]  /*92a0*/  HMMA.16816.F32.BF16 R192, R12.reuse, R172, R192 ;  /* 0x000000ac0cc0723c */ /* 0x040ff000000418c0 */
[C---:B------:R-:W-:Y:S08]  /*92b0*/  HMMA.16816.F32.BF16 R180, R12.reuse, R174, R168 ;  /* 0x000000ae0cb4723c */ /* 0x040ff000000418a8 */
[----:B------:R-:W-:Y:S01]  /*92c0*/  HMMA.16816.F32.BF16 R188, R12, R178, R196 ;  /* 0x000000b20cbc723c */ /* 0x000fe200000418c4 */
[----:B------:R-:W4:Y:S07]  /*92d0*/  LDSM.16.M88.4 R196, [R200+0x17800] ;  /* 0x01780000c8c4783b */ /* 0x000f2e0000000200 */
[----:B-1----:R-:W-:Y:S08]  /*92e0*/  HMMA.16816.F32.BF16 R172, R8, R22, R28 ;  /* 0x0000001608ac723c */ /* 0x002ff0000004181c */
[----:B------:R-:W-:Y:S01]  /*92f0*/  HMMA.16816.F32.BF16 R236, R12, R176, R236 ;  /* 0x000000b00cec723c */ /* 0x000fe200000418ec */
[----:B------:R-:W-:Y:S07]  /*9300*/  LDSM.16.M88.4 R12, [R215] ;  /* 0x00000000d70c783b */ /* 0x000fee0000000200 */
[C---:B--2---:R-:W-:Y:S08]  /*9310*/  HMMA.16816.F32.BF16 R28, R8.reuse, R16, R24 ;  /* 0x00000010081c723c */ /* 0x044ff00000041818 */
[C---:B------:R-:W-:Y:S01]  /*9320*/  HMMA.16816.F32.BF16 R24, R8.reuse, R18, R4 ;  /* 0x000000120818723c */ /* 0x040fe20000041804 */
[----:B------:R-:W1:Y:S04]  /*9330*/  LDSM.16.M88.4 R4, [R208+0xc000] ;  /* 0x00c00000d004783b */ /* 0x000e680000000200 */
[----:B------:R-:W2:Y:S03]  /*9340*/  LDSM.16.M88.4 R16, [R214] ;  /* 0x00000000d610783b */ /* 0x000ea60000000200 */
[C---:B------:R-:W-:Y:S01]  /*9350*/  HMMA.16816.F32.BF16 R176, R8.reuse, R20, R32 ;  /* 0x0000001408b0723c */ /* 0x040fe20000041820 */
[----:B------:R-:W2:Y:S07]  /*9360*/  LDSM.16.M88.4 R32, [R213] ;  /* 0x00000000d520783b */ /* 0x000eae0000000200 */
[C---:B---3--:R-:W-:Y:S08]  /*9370*/  HMMA.16816.F32.BF16 R20, R8.reuse, R184, R236 ;  /* 0x000000b80814723c */ /* 0x048ff000000418ec */
[C---:B------:R-:W-:Y:S01]  /*9380*/  HMMA.16816.F32.BF16 R168, R8.reuse, R186, R188 ;  /* 0x000000ba08a8723c */ /* 0x040fe200000418bc */
[----:B------:R-:W3:Y:S07]  /*9390*/  LDSM.16.M88.4 R184, [R212] ;  /* 0x00000000d4b8783b */ /* 0x000eee0000000200 */
[C---:B----4-:R-:W-:Y:S08]  /*93a0*/  HMMA.16816.F32.BF16 R236, R8.reuse, R196, R192 ;  /* 0x000000c408ec723c */ /* 0x050ff000000418c0 */
[----:B------:R-:W-:Y:S01]  /*93b0*/  HMMA.16816.F32.BF16 R196, R8, R198, R180 ;  /* 0x000000c608c4723c */ /* 0x000fe200000418b4 */
[----:B------:R-:W-:Y:S07]  /*93c0*/  LDSM.16.M88.4 R8, [R210+0xc000] ;  /* 0x00c00000d208783b */ /* 0x000fee0000000200 */
[C---:B-1----:R-:W-:Y:S01]  /*93d0*/  HMMA.16816.F32.BF16 R240, R4.reuse, R12, R176 ;  /* 0x0000000c04f0723c */ /* 0x042fe200000418b0 */
[----:B------:R-:W1:Y:S07]  /*93e0*/  LDSM.16.M88.4 R176, [R206+0x16000] ;  /* 0x01600000ceb0783b */ /* 0x000e6e0000000200 */
[C---:B------:R-:W-:Y:S08]  /*93f0*/  HMMA.16816.F32.BF16 R192, R4.reuse, R14, R172 ;  /* 0x0000000e04c0723c */ /* 0x040ff000000418ac */
[C---:B--2---:R-:W-:Y:S01]  /*9400*/  HMMA.16816.F32.BF16 R172, R4.reuse, R18, R24 ;  /* 0x0000001204ac723c */ /* 0x044fe20000041818 */
[----:B------:R-:W2:Y:S07]  /*9410*/  LDSM.16.M88.4 R24, [R206+0x17000] ;  /* 0x01700000ce18783b */ /* 0x000eae0000000200 */
[C---:B------:R-:W-:Y:S01]  /*9420*/  HMMA.16816.F32.BF16 R188, R4.reuse, R16, R28 ;  /* 0x0000001004bc723c */ /* 0x040fe2000004181c */
[----:B------:R-:W-:Y:S04]  /*9430*/  LDSM.16.M88.4 R28, [R205+0x6000] ;  /* 0x00600000cd1c783b */ /* 0x000fe80000000200 */
[----:B------:R-:W-:Y:S03]  /*9440*/  LDSM.16.M88.4 R16, [R206+0x16800] ;  /* 0x01680000ce10783b */ /* 0x000fe60000000200 */
[C---:B------:R-:W-:Y:S08]  /*9450*/  HMMA.16816.F32.BF16 R20, R4.reuse, R32, R20 ;  /* 0x000000200414723c */ /* 0x040ff00000041814 */
[C---:B------:R-:W-:Y:S08]  /*9460*/  HMMA.16816.F32.BF16 R168, R4.reuse, R34, R168 ;  /* 0x0000002204a8723c */ /* 0x040ff000000418a8 */
[C---:B---3--:R-:W-:Y:S08]  /*9470*/  HMMA.16816.F32.BF16 R180, R4.reuse, R184, R236 ;  /* 0x000000b804b4723c */ /* 0x048ff000000418ec */
[----:B------:R-:W-:Y:S01]  /*9480*/  HMMA.16816.F32.BF16 R196, R4, R186, R196 ;  /* 0x000000ba04c4723c */ /* 0x000fe200000418c4 */
[----:B------:R-:W3:Y:S01]  /*9490*/  LDSM.16.M88.4 R4, [R209+0xc000] ;  /* 0x00c00000d104783b */ /* 0x000ee20000000200 */
[----:B------:R-:W-:-:S06]  /*94a0*/  IMAD.SHL.U32 R251, R251, 0x2, RZ ;  /* 0x00000002fbfb7824 */ /* 0x000fcc00078e00ff */
[----:B-1----:R-:W-:Y:S01]  /*94b0*/  HMMA.16816.F32.BF16 R12, R8, R176, R240 ;  /* 0x000000b0080c723c */ /* 0x002fe200000418f0 */
[----:B------:R-:W-:-:S07]  /*94c0*/  LOP3.LUT R251, R251, 0x6, RZ, 0xc0, !PT ;  /* 0x00000006fbfb7812 */ /* 0x000fce00078ec0ff */
[----:B------:R-:W-:Y:S01]  /*94d0*/  HMMA.16816.F32.BF16 R32, R8, R178, R192 ;  /* 0x000000b20820723c */ /* 0x000fe200000418c0 */
[----:B------:R-:W1:Y:S01]  /*94e0*/  LDSM.16.M88.4 R176, [R206+0x17800] ;  /* 0x01780000ceb0783b */ /* 0x000e620000000200 */
[----:B------:R-:W-:-:S04]  /*94f0*/  IMAD R0, R0, 0x40, R251 ;  /* 0x0000004000007824 */ /* 0x000fc800078e02fb */
[--C-:B------:R-:W-:Y:S02]  /*9500*/  IMAD.IADD R2, R228, 0x1, -R0.reuse ;  /* 0x00000001e4027824 */ /* 0x100fe400078e0a00 */
[----:B--2---:R-:W-:Y:S03]  /*9510*/  HMMA.16816.F32.BF16 R184, R8, R24, R20 ;  /* 0x0000001808b8723c */ /* 0x004fe60000041814 */
[----:B------:R-:W-:Y:S01]  /*9520*/  IABS R2, R2 ;  /* 0x0000000200027213 */ /* 0x000fe20000000000 */
[----:B------:R-:W-:-:S05]  /*9530*/  IMAD.IADD R3, R229, 0x1, -R0 ;  /* 0x00000001e5037824 */ /* 0x000fca00078e0a00 */
[----:B------:R-:W-:Y:S01]  /*9540*/  IABS R3, R3 ;  /* 0x0000000300037213 */ /* 0x000fe20000000000 */
[----:B---3--:R-:W-:Y:S07]  /*9550*/  HMMA.16816.F32.BF16 R20, R4, R28, R12 ;  /* 0x0000001c0414723c */ /* 0x008fee000004180c */
[----:B------:R-:W-:Y:S01]  /*9560*/  IMAD.MOV.U32 R12, RZ, RZ, R2 ;  /* 0x000000ffff0c7224 */ /* 0x000fe200078e0002 */
[----:B------:R-:W-:-:S03]  /*9570*/  IADD3 R2, R0, 0x1, RZ ;  /* 0x0000000100027810 */ /* 0x000fc60007ffe0ff */
[----:B------:R2:W3:Y:S02]  /*9580*/  I2F R14, R12 ;  /* 0x0000000c000e7306 */ /* 0x0004e40000201400 */
[--C-:B------:R-:W-:Y:S01]  /*9590*/  IMAD.IADD R13, R228, 0x1, -R2.reuse ;  /* 0x00000001e40d7824 */ /* 0x100fe200078e0a02 */
[----:B------:R-:W-:Y:S01]  /*95a0*/  HMMA.16816.F32.BF16 R188, R8, R16, R188 ;  /* 0x0000001008bc723c */ /* 0x000fe200000418bc */
[C---:B------:R-:W-:Y:S01]  /*95b0*/  ISETP.GE.AND P1, PT, R0.reuse, R233, PT ;  /* 0x000000e90000720c */ /* 0x040fe20003f26270 */
[----:B--2---:R-:W-:Y:S02]  /*95c0*/  IMAD.MOV.U32 R12, RZ, RZ, R3 ;  /* 0x000000ffff0c7224 */ /* 0x004fe400078e0003 */
[----:B------:R-:W-:Y:S02]  /*95d0*/  IABS R3, R13 ;  /* 0x0000000d00037213 */ /* 0x000fe40000000000 */
[----:B------:R2:W4:Y:S01]  /*95e0*/  I2F R16, R12 ;  /* 0x0000000c00107306 */ /* 0x0005220000201400 */
[----:B------:R-:W-:Y:S01]  /*95f0*/  IMAD.IADD R13, R229, 0x1, -R2 ;  /* 0x00000001e50d7824 */ /* 0x000fe200078e0a02 */
[----:B------:R-:W-:-:S02]  /*9600*/  ISETP.LT.OR P1, PT, R0, R231, P1 ;  /* 0x000000e70000720c */ /* 0x000fc40000f21670 */
[----:B---3--:R-:W-:Y:S01]  /*9610*/  FFMA.FTZ R14, R14, -UR23, R20 ;  /* 0x800000170e0e7c23 */ /* 0x008fe20008010014 */
[----:B------:R-:W-:-:S03]  /*9620*/  ISETP.GE.AND P0, PT, R2, R233, PT ;  /* 0x000000e90200720c */ /* 0x000fc60003f06270 */
[----:B------:R3:W3:Y:S01]  /*9630*/  I2F R15, R3 ;  /* 0x00000003000f7306 */ /* 0x0006e20000201400 */
[----:B------:R-:W-:Y:S01]  /*9640*/  ISETP.GE.AND P6, PT, R2, R232, PT ;  /* 0x000000e80200720c */ /* 0x000fe20003fc6270 */
[----:B-1----:R-:W-:Y:S01]  /*9650*/  HMMA.16816.F32.BF16 R236, R8, R176, R180 ;  /* 0x000000b008ec723c */ /* 0x002fe200000418b4 */
[----:B--2---:R-:W-:-:S07]  /*9660*/  IADD3 R12, R0, 0x8, RZ ;  /* 0x00000008000c7810 */ /* 0x004fce0007ffe0ff */
[----:B------:R-:W-:Y:S01]  /*9670*/  HMMA.16816.F32.BF16 R28, R4, R30, R32 ;  /* 0x0000001e041c723c */ /* 0x000fe20000041820 */
[----:B------:R-:W-:Y:S02]  /*9680*/  FSEL R180, R14, -INF , !P1 ;  /* 0xff8000000eb47808 */ /* 0x000fe40004800000 */
[----:B---3--:R-:W-:Y:S01]  /*9690*/  IABS R3, R13 ;  /* 0x0000000d00037213 */ /* 0x008fe20000000000 */
[----:B------:R-:W-:-:S04]  /*96a0*/  IMAD.IADD R13, R228, 0x1, -R12 ;  /* 0x00000001e40d7824 */ /* 0x000fc800078e0a0c */
[C---:B------:R-:W-:Y:S01]  /*96b0*/  HMMA.16816.F32.BF16 R192, R8.reuse, R26, R168 ;  /* 0x0000001a08c0723c */ /* 0x040fe200000418a8 */
[----:B------:R-:W1:Y:S01]  /*96c0*/  LDSM.16.M88.4 R168, [R205+0x6800] ;  /* 0x00680000cda8783b */ /* 0x000e620000000200 */
[----:B------:R-:W-:Y:S02]  /*96d0*/  ISETP.GE.AND P1, PT, R0, R232, PT ;  /* 0x000000e80000720c */ /* 0x000fe40003f26270 */
[C---:B------:R-:W-:Y:S02]  /*96e0*/  ISETP.LT.OR P0, PT, R2.reuse, R231, P0 ;  /* 0x000000e70200720c */ /* 0x040fe40000701670 */
[-C--:B------:R-:W-:Y:S01]  /*96f0*/  ISETP.LT.OR P6, PT, R2, R230.reuse, P6 ;  /* 0x000000e60200720c */ /* 0x080fe200037c1670 */
[----:B----4-:R-:W-:Y:S01]  /*9700*/  FFMA.FTZ R14, R16, -UR23, R22 ;  /* 0x80000017100e7c23 */ /* 0x010fe20008010016 */
[----:B------:R-:W-:Y:S01]  /*9710*/  HMMA.16816.F32.BF16 R172, R8, R18, R172 ;  /* 0x0000001208ac723c */ /* 0x000fe200000418ac */
[----:B------:R-:W-:Y:S01]  /*9720*/  IABS R2, R13 ;  /* 0x0000000d00027213 */ /* 0x000fe20000000000 */
[----:B------:R2:W-:Y:S01]  /*9730*/  I2F R18, R3 ;  /* 0x0000000300127306 */ /* 0x0005e20000201400 */
[----:B------:R-:W-:Y:S01]  /*9740*/  IMAD.IADD R13, R229, 0x1, -R12 ;  /* 0x00000001e50d7824 */ /* 0x000fe200078e0a0c */
[----:B------:R-:W-:Y:S01]  /*9750*/  ISETP.LT.OR P1, PT, R0, R230, P1 ;  /* 0x000000e60000720c */ /* 0x000fe20000f21670 */
[----:B------:R-:W-:Y:S01]  /*9760*/  FFMA.FTZ R15, R15, -UR23, R21 ;  /* 0x800000170f0f7c23 */ /* 0x000fe20008010015 */
[----:B------:R-:W3:Y:S02]  /*9770*/  LDSM.16.M88.4 R24, [R205+0x7000] ;  /* 0x00700000cd18783b */ /* 0x000ee40000000200 */
[----:B------:R-:W-:-:S02]  /*9780*/  FSEL R177, R14, -INF , !P1 ;  /* 0xff8000000eb17808 */ /* 0x000fc40004800000 */
[----:B------:R4:W1:Y:S01]  /*9790*/  I2F R16, R2 ;  /* 0x0000000200107306 */ /* 0x0008620000201400 */
[----:B--2---:R-:W-:-:S05]  /*97a0*/  IADD3 R3, R0, 0x9, RZ ;  /* 0x0000000900037810 */ /* 0x004fca0007ffe0ff */
[----:B------:R-:W-:Y:S01]  /*97b0*/  IMAD.IADD R14, R228, 0x1, -R3 ;  /* 0x00000001e40e7824 */ /* 0x000fe200078e0a03 */
[----:B----4-:R-:W-:Y:S02]  /*97c0*/  IABS R2, R13 ;  /* 0x0000000d00027213 */ /* 0x010fe40000000000 */
[----:B------:R-:W-:-:S03]  /*97d0*/  FSEL R181, R15, -INF , !P0 ;  /* 0xff8000000fb57808 */ /* 0x000fc60004000000 */
[----:B------:R-:W-:Y:S01]  /*97e0*/  IMAD.MOV.U32 R13, RZ, RZ, R2 ;  /* 0x000000ffff0d7224 */ /* 0x000fe200078e0002 */
[----:B------:R-:W-:Y:S02]  /*97f0*/  IABS R2, R14 ;  /* 0x0000000e00027213 */ /* 0x000fe40000000000 */
[C---:B------:R-:W-:Y:S02]  /*9800*/  ISETP.GE.AND P1, PT, R12.reuse, R233, PT ;  /* 0x000000e90c00720c */ /* 0x040fe40003f26270 */
[C---:B------:R-:W-:Y:S01]  /*9810*/  ISETP.GE.AND P0, PT, R12.reuse, R232, PT ;  /* 0x000000e80c00720c */ /* 0x040fe20003f06270 */
[----:B------:R2:W4:Y:S01]  /*9820*/  I2F R17, R13 ;  /* 0x0000000d00117306 */ /* 0x0005220000201400 */
[C---:B------:R-:W-:Y:S02]  /*9830*/  ISETP.LT.OR P1, PT, R12.reuse, R231, P1 ;  /* 0x000000e70c00720c */ /* 0x040fe40000f21670 */
[----:B------:R-:W-:Y:S01]  /*9840*/  ISETP.LT.OR P0, PT, R12, R230, P0 ;  /* 0x000000e60c00720c */ /* 0x000fe20000701670 */
[----:B------:R-:W-:-:S02]  /*9850*/  IMAD.IADD R12, R229, 0x1, -R3 ;  /* 0x00000001e50c7824 */ /* 0x000fc400078e0a03 */
[----:B-1----:R-:W-:Y:S02]  /*9860*/  FFMA.FTZ R15, R16, -UR23, R28 ;  /* 0x80000017100f7c23 */ /* 0x002fe4000801001c */
[----:B------:R-:W-:Y:S01]  /*9870*/  FFMA.FTZ R14, R18, -UR23, R23 ;  /* 0x80000017120e7c23 */ /* 0x000fe20008010017 */
[----:B------:R-:W-:Y:S01]  /*9880*/  IABS R12, R12 ;  /* 0x0000000c000c7213 */ /* 0x000fe20000000000 */
[----:B--2---:R-:W-:-:S04]  /*9890*/  IMAD.MOV.U32 R13, RZ, RZ, R2 ;  /* 0x000000ffff0d7224 */ /* 0x004fc800078e0002 */
[----:B------:R1:W2:Y:S01]  /*98a0*/  I2F R16, R13 ;  /* 0x0000000d00107306 */ /* 0x0002a20000201400 */
[----:B------:R-:W-:Y:S02]  /*98b0*/  IADD3 R2, R0, 0x10, RZ ;  /* 0x0000001000027810 */ /* 0x000fe40007ffe0ff */
[----:B------:R-:W-:Y:S02]  /*98c0*/  FSEL R176, R14, -INF , !P6 ;  /* 0xff8000000eb07808 */ /* 0x000fe40007000000 */
[----:B------:R-:W-:Y:S02]  /*98d0*/  FSEL R135, R15, -INF , !P1 ;  /* 0xff8000000f877808 */ /* 0x000fe40004800000 */
[C---:B------:R-:W-:Y:S02]  /*98e0*/  ISETP.GE.AND P6, PT, R3.reuse, R233, PT ;  /* 0x000000e90300720c */ /* 0x040fe40003fc6270 */
[C---:B------:R-:W-:Y:S01]  /*98f0*/  ISETP.GE.AND P1, PT, R3.reuse, R232, PT ;  /* 0x000000e80300720c */ /* 0x040fe20003f26270 */
[----:B------:R-:W-:Y:S01]  /*9900*/  IMAD.IADD R14, R228, 0x1, -R2 ;  /* 0x00000001e40e7824 */ /* 0x000fe200078e0a02 */
[C---:B------:R-:W-:Y:S01]  /*9910*/  ISETP.LT.OR P6, PT, R3.reuse, R231, P6 ;  /* 0x000000e70300720c */ /* 0x040fe200037c1670 */
[----:B-1----:R-:W-:Y:S01]  /*9920*/  IMAD.MOV.U32 R13, RZ, RZ, R12 ;  /* 0x000000ffff0d7224 */ /* 0x002fe200078e000c */
[----:B------:R-:W-:-:S02]  /*9930*/  ISETP.LT.OR P1, PT, R3, R230, P1 ;  /* 0x000000e60300720c */ /* 0x000fc40000f21670 */
[----:B------:R-:W-:Y:S01]  /*9940*/  IADD3 R3, R0, 0x11, RZ ;  /* 0x0000001100037810 */ /* 0x000fe20007ffe0ff */
[----:B------:R1:W1:Y:S01]  /*9950*/  I2F R15, R13 ;  /* 0x0000000d000f7306 */ /* 0x0002620000201400 */
[----:B------:R-:W-:Y:S01]  /*9960*/  IABS R12, R14 ;  /* 0x0000000e000c7213 */ /* 0x000fe20000000000 */
[----:B------:R-:W-:Y:S01]  /*9970*/  HMMA.16816.F32.BF16 R196, R8, R178, R196 ;  /* 0x000000b208c4723c */ /* 0x000fe200000418c4 */
[----:B----4-:R-:W-:-:S06]  /*9980*/  FFMA.FTZ R14, R17, -UR23, R30 ;  /* 0x80000017110e7c23 */ /* 0x010fcc000801001e */
[----:B--2---:R-:W-:Y:S01]  /*9990*/  FFMA.FTZ R10, R16, -UR23, R29 ;  /* 0x80000017100a7c23 */ /* 0x004fe2000801001d */
[----:B------:R-:W-:Y:S01]  /*99a0*/  HMMA.16816.F32.BF16 R32, R4, R168, R188 ;  /* 0x000000a80420723c */ /* 0x000fe200000418bc */
[----:B------:R-:W-:Y:S02]  /*99b0*/  IMAD.IADD R8, R228, 0x1, -R3 ;  /* 0x00000001e4087824 */ /* 0x000fe400078e0a03 */
[----:B-1----:R-:W-:Y:S01]  /*99c0*/  IMAD.IADD R13, R229, 0x1, -R2 ;  /* 0x00000001e50d7824 */ /* 0x002fe200078e0a02 */
[----:B------:R-:W-:-:S04]  /*99d0*/  FSEL R134, R14, -INF , !P0 ;  /* 0xff8000000e867808 */ /* 0x000fc80004000000 */
[----:B------:R-:W-:Y:S02]  /*99e0*/  IABS R13, R13 ;  /* 0x0000000d000d7213 */ /* 0x000fe40000000000 */
[----:B------:R-:W-:Y:S02]  /*99f0*/  FSEL R30, R10, -INF , !P6 ;  /* 0xff8000000a1e7808 */ /* 0x000fe40007000000 */
[C---:B------:R-:W-:Y:S01]  /*9a00*/  ISETP.GE.AND P0, PT, R2.reuse, R233, PT ;  /* 0x000000e90200720c */ /* 0x040fe20003f06270 */
[----:B------:R-:W-:Y:S01]  /*9a10*/  IMAD.MOV.U32 R9, RZ, RZ, R13 ;  /* 0x000000ffff097224 */ /* 0x000fe200078e000d */
[----:B------:R-:W-:Y:S02]  /*9a20*/  IABS R8, R8 ;  /* 0x0000000800087213 */ /* 0x000fe40000000000 */
[C---:B------:R-:W-:Y:S01]  /*9a30*/  ISETP.GE.AND P6, PT, R2.reuse, R232, PT ;  /* 0x000000e80200720c */ /* 0x040fe20003fc6270 */
[----:B------:R-:W1:Y:S01]  /*9a40*/  I2F R12, R12 ;  /* 0x0000000c000c7306 */ /* 0x000e620000201400 */
[C---:B------:R-:W-:Y:S01]  /*9a50*/  ISETP.LT.OR P0, PT, R2.reuse, R231, P0 ;  /* 0x000000e70200720c */ /* 0x040fe20000701670 */
[----:B------:R-:W-:Y:S01]  /*9a60*/  IMAD.IADD R10, R229, 0x1, -R3 ;  /* 0x00000001e50a7824 */ /* 0x000fe200078e0a03 */
[----:B------:R-:W-:-:S02]  /*9a70*/  ISETP.LT.OR P6, PT, R2, R230, P6 ;  /* 0x000000e60200720c */ /* 0x000fc400037c1670 */
[----:B------:R-:W-:-:S03]  /*9a80*/  IADD3 R2, R0, 0x18, RZ ;  /* 0x0000001800027810 */ /* 0x000fc60007ffe0ff */
[----:B------:R2:W4:Y:S01]  /*9a90*/  I2F R13, R9 ;  /* 0x00000009000d7306 */ /* 0x0005220000201400 */
[----:B------:R-:W-:Y:S02]  /*9aa0*/  FFMA.FTZ R11, R15, -UR23, R31 ;  /* 0x800000170f0b7c23 */ /* 0x000fe4000801001f */
[----:B--2---:R-:W-:Y:S01]  /*9ab0*/  IMAD.MOV.U32 R9, RZ, RZ, R8 ;  /* 0x000000ffff097224 */ /* 0x004fe200078e0008 */
[----:B------:R-:W-:-:S04]  /*9ac0*/  IABS R8, R10 ;  /* 0x0000000a00087213 */ /* 0x000fc80000000000 */
[----:B------:R2:W2:Y:S01]  /*9ad0*/  I2F R14, R9 ;  /* 0x00000009000e7306 */ /* 0x0004a20000201400 */
[----:B------:R-:W-:Y:S01]  /*9ae0*/  IMAD.MOV.U32 R10, RZ, RZ, R8 ;  /* 0x000000ffff0a7224 */ /* 0x000fe200078e0008 */
[----:B------:R-:W-:Y:S01]  /*9af0*/  IADD3 R8, R0, 0x19, RZ ;  /* 0x0000001900087810 */ /* 0x000fe20007ffe0ff */
[----:B-1----:R-:W-:Y:S02]  /*9b00*/  FFMA.FTZ R12, R12, -UR23, R32 ;  /* 0x800000170c0c7c23 */ /* 0x002fe40008010020 */
[----:B--2---:R-:W-:-:S03]  /*9b10*/  IMAD.IADD R9, R228, 0x1, -R2 ;  /* 0x00000001e4097824 */ /* 0x004fc600078e0a02 */
[----:B------:R1:W2:Y:S02]  /*9b20*/  I2F R17, R10 ;  /* 0x0000000a00117306 */ /* 0x0002a40000201400 */
[----:B------:R-:W-:Y:S02]  /*9b30*/  IABS R9, R9 ;  /* 0x0000000900097213 */ /* 0x000fe40000000000 */
[----:B------:R-:W-:Y:S01]  /*9b40*/  FSEL R29, R11, -INF , !P1 ;  /* 0xff8000000b1d7808 */ /* 0x000fe20004800000 */
[----:B------:R-:W-:Y:S01]  /*9b50*/  IMAD.IADD R11, R229, 0x1, -R2 ;  /* 0x00000001e50b7824 */ /* 0x000fe200078e0a02 */
[----:B------:R-:W-:Y:S02]  /*9b60*/  FSEL R190, R12, -INF , !P0 ;  /* 0xff8000000cbe7808 */ /* 0x000fe40004000000 */
[C---:B------:R-:W-:Y:S01]  /*9b70*/  ISETP.GE.AND P1, PT, R3.reuse, R233, PT ;  /* 0x000000e90300720c */ /* 0x040fe20003f26270 */
[----:B-1----:R-:W-:Y:S01]  /*9b80*/  IMAD.MOV.U32 R10, RZ, RZ, R9 ;  /* 0x000000ffff0a7224 */ /* 0x002fe200078e0009 */
[----:B------:R-:W-:-:S03]  /*9b90*/  ISETP.GE.AND P0, PT, R3, R232, PT ;  /* 0x000000e80300720c */ /* 0x000fc60003f06270 */
[----:B------:R1:W1:Y:S01]  /*9ba0*/  I2F R15, R10 ;  /* 0x0000000a000f7306 */ /* 0x0002620000201400 */
[----:B------:R-:W-:Y:S01]  /*9bb0*/  HMMA.16816.F32.BF16 R168, R4, R170, R172 ;  /* 0x000000aa04a8723c */ /* 0x000fe200000418ac */
[C---:B------:R-:W-:Y:S02]  /*9bc0*/  ISETP.LT.OR P1, PT, R3.reuse, R231, P1 ;  /* 0x000000e70300720c */ /* 0x040fe40000f21670 */
[----:B------:R-:W-:Y:S02]  /*9bd0*/  ISETP.LT.OR P0, PT, R3, R230, P0 ;  /* 0x000000e60300720c */ /* 0x000fe40000701670 */
[----:B------:R-:W-:Y:S01]  /*9be0*/  IABS R9, R11 ;  /* 0x0000000b00097213 */ /* 0x000fe20000000000 */
[----:B----4-:R-:W-:Y:S02]  /*9bf0*/  FFMA.FTZ R13, R13, -UR23, R34 ;  /* 0x800000170d0d7c23 */ /* 0x010fe40008010022 */
[----:B-1----:R-:W-:Y:S01]  /*9c00*/  IMAD.IADD R10, R228, 0x1, -R8 ;  /* 0x00000001e40a7824 */ /* 0x002fe200078e0a08 */
[----:B------:R1:W-:Y:S04]  /*9c10*/  I2F R18, R9 ;  /* 0x0000000900127306 */ /* 0x0003e80000201400 */
[----:B------:R-:W-:Y:S01]  /*9c20*/  IABS R3, R10 ;  /* 0x0000000a00037213 */ /* 0x000fe20000000000 */
[----:B------:R-:W-:-:S02]  /*9c30*/  FFMA.FTZ R12, R14, -UR23, R33 ;  /* 0x800000170e0c7c23 */ /* 0x000fc40008010021 */
[----:B------:R-:W-:Y:S02]  /*9c40*/  IMAD.IADD R11, R229, 0x1, -R8 ;  /* 0x00000001e50b7824 */ /* 0x000fe400078e0a08 */
[----:B------:R-:W-:Y:S01]  /*9c50*/  IMAD.MOV.U32 R10, RZ, RZ, R3 ;  /* 0x000000ffff0a7224 */ /* 0x000fe200078e0003 */
[----:B------:R-:W-:Y:S02]  /*9c60*/  FSEL R244, R13, -INF , !P6 ;  /* 0xff8000000df47808 */ /* 0x000fe40007000000 */
[----:B------:R-:W-:Y:S02]  /*9c70*/  FSEL R189, R12, -INF , !P1 ;  /* 0xff8000000cbd7808 */ /* 0x000fe40004800000 */
[----:B-1----:R-:W-:Y:S01]  /*9c80*/  IADD3 R9, R0, 0x20, RZ ;  /* 0x0000002000097810 */ /* 0x002fe20007ffe0ff */
[----:B------:R1:W4:Y:S01]  /*9c90*/  I2F R16, R10 ;  /* 0x0000000a00107306 */ /* 0x0003220000201400 */
[C---:B------:R-:W-:Y:S02]  /*9ca0*/  ISETP.GE.AND P6, PT, R2.reuse, R233, PT ;  /* 0x000000e90200720c */ /* 0x040fe40003fc6270 */
[----:B------:R-:W-:-:S02]  /*9cb0*/  ISETP.GE.AND P1, PT, R2, R232, PT ;  /* 0x000000e80200720c */ /* 0x000fc40003f26270 */
[----:B------:R-:W-:Y:S02]  /*9cc0*/  IABS R3, R11 ;  /* 0x0000000b00037213 */ /* 0x000fe40000000000 */
[C---:B------:R-:W-:Y:S02]  /*9cd0*/  ISETP.LT.OR P6, PT, R2.reuse, R231, P6 ;  /* 0x000000e70200720c */ /* 0x040fe400037c1670 */
[----:B------:R-:W-:Y:S01]  /*9ce0*/  ISETP.LT.OR P1, PT, R2, R230, P1 ;  /* 0x000000e60200720c */ /* 0x000fe20000f21670 */
[----:B------:R4:W4:Y:S01]  /*9cf0*/  I2F R19, R3 ;  /* 0x0000000300137306 */ /* 0x0009220000201400 */
[--C-:B-1----:R-:W-:Y:S02]  /*9d00*/  IMAD.IADD R10, R228, 0x1, -R9.reuse ;  /* 0x00000001e40a7824 */ /* 0x102fe400078e0a09 */
[----:B------:R-:W-:-:S03]  /*9d10*/  IMAD.IADD R11, R229, 0x1, -R9 ;  /* 0x00000001e50b7824 */ /* 0x000fc600078e0a09 */
[----:B------:R-:W-:Y:S01]  /*9d20*/  IABS R2, R10 ;  /* 0x0000000a00027213 */ /* 0x000fe20000000000 */
[----:B--2---:R-:W-:Y:S02]  /*9d30*/  FFMA.FTZ R13, R17, -UR23, R35 ;  /* 0x80000017110d7c23 */ /* 0x004fe40008010023 */
[----:B------:R-:W-:Y:S01]  /*9d40*/  FFMA.FTZ R12, R15, -UR23, R168 ;  /* 0x800000170f0c7c23 */ /* 0x000fe200080100a8 */
[C---:B---3--:R-:W-:Y:S01]  /*9d50*/  HMMA.16816.F32.BF16 R20, R4.reuse, R24, R184 ;  /* 0x000000180414723c */ /* 0x048fe200000418b8 */
[----:B----4-:R-:W-:Y:S01]  /*9d60*/  IADD3 R3, R0, 0x21, RZ ;  /* 0x0000002100037810 */ /* 0x010fe20007ffe0ff */
[----:B------:R-:W-:Y:S01]  /*9d70*/  IMAD.MOV.U32 R10, RZ, RZ, R2 ;  /* 0x000000ffff0a7224 */ /* 0x000fe200078e0002 */
[----:B------:R-:W-:Y:S01]  /*9d80*/  IABS R2, R11 ;  /* 0x0000000b00027213 */ /* 0x000fe20000000000 */
[----:B------:R-:W1:Y:S01]  /*9d90*/  LDSM.16.M88.4 R32, [R205+0x7800] ;  /* 0x00780000cd20783b */ /* 0x000e620000000200 */
[----:B------:R-:W-:Y:S01]  /*9da0*/  FSEL R235, R13, -INF , !P0 ;  /* 0xff8000000deb7808 */ /* 0x000fe20004000000 */
[----:B------:R-:W-:Y:S01]  /*9db0*/  IMAD.IADD R11, R228, 0x1, -R3 ;  /* 0x00000001e40b7824 */ /* 0x000fe200078e0a03 */
[----:B------:R-:W-:Y:S01]  /*9dc0*/  ISETP.GE.AND P0, PT, R8, R233, PT ;  /* 0x000000e90800720c */ /* 0x000fe20003f06270 */
[----:B------:R2:W3:Y:S01]  /*9dd0*/  I2F R13, R10 ;  /* 0x0000000a000d7306 */ /* 0x0004e20000201400 */
[----:B------:R-:W-:Y:S01]  /*9de0*/  FSEL R188, R12, -INF , !P6 ;  /* 0xff8000000cbc7808 */ /* 0x000fe20007000000 */
[----:B------:R-:W-:Y:S01]  /*9df0*/  FFMA.FTZ R12, R16, -UR23, R169 ;  /* 0x80000017100c7c23 */ /* 0x000fe200080100a9 */
[C---:B------:R-:W-:Y:S01]  /*9e00*/  ISETP.GE.AND P6, PT, R8.reuse, R232, PT ;  /* 0x000000e80800720c */ /* 0x040fe20003fc6270 */
[----:B------:R-:W-:Y:S01]  /*9e10*/  HMMA.16816.F32.BF16 R172, R4, R26, R192 ;  /* 0x0000001a04ac723c */ /* 0x000fe200000418c0 */
[C---:B------:R-:W-:Y:S01]  /*9e20*/  ISETP.LT.OR P0, PT, R8.reuse, R231, P0 ;  /* 0x000000e70800720c */ /* 0x040fe20000701670 */
[----:B------:R-:W-:Y:S01]  /*9e30*/  UISETP.GT.AND UP0, UPT, UR31, UR10, UPT ;  /* 0x0000000a1f00728c */ /* 0x000fe2000bf04270 */
[----:B------:R-:W-:Y:S01]  /*9e40*/  ISETP.LT.OR P6, PT, R8, R230, P6 ;  /* 0x000000e60800720c */ /* 0x000fe200037c1670 */
[----:B------:R-:W-:Y:S01]  /*9e50*/  IMAD.IADD R8, R229, 0x1, -R3 ;  /* 0x00000001e5087824 */ /* 0x000fe200078e0a03 */
[----:B------:R-:W-:Y:S01]  /*9e60*/  FSEL R31, R12, -INF , !P0 ;  /* 0xff8000000c1f7808 */ /* 0x000fe20004000000 */
[----:B------:R-:W-:-:S04]  /*9e70*/  DEPBAR.LE SB0, 0x0 ;  /* 0x000080000000791a */ /* 0x000fc80000000000 */
[----:B--2---:R-:W-:Y:S01]  /*9e80*/  IMAD.MOV.U32 R10, RZ, RZ, R2 ;  /* 0x000000ffff0a7224 */ /* 0x004fe200078e0002 */
[----:B------:R-:W-:Y:S01]  /*9e90*/  IABS R2, R11 ;  /* 0x0000000b00027213 */ /* 0x000fe20000000000 */
[----:B------:R-:W-:Y:S02]  /*9ea0*/  FFMA.FTZ R11, R18, -UR23, R170 ;  /* 0x80000017120b7c23 */ /* 0x000fe400080100aa */
[----:B------:R2:W4:Y:S01]  /*9eb0*/  I2F R14, R10 ;  /* 0x0000000a000e7306 */ /* 0x0005220000201400 */
[----:B------:R-:W-:Y:S02]  /*9ec0*/  ISETP.GE.AND P0, PT, R9, R232, PT ;  /* 0x000000e80900720c */ /* 0x000fe40003f06270 */
[----:B------:R-:W-:Y:S02]  /*9ed0*/  FSEL R234, R11, -INF , !P1 ;  /* 0xff8000000bea7808 */ /* 0x000fe40004800000 */
[C---:B------:R-:W-:Y:S02]  /*9ee0*/  ISETP.GE.AND P1, PT, R9.reuse, R233, PT ;  /* 0x000000e90900720c */ /* 0x040fe40003f26270 */
[----:B------:R-:W-:Y:S01]  /*9ef0*/  IABS R8, R8 ;  /* 0x0000000800087213 */ /* 0x000fe20000000000 */
[----:B------:R-:W-:Y:S01]  /*9f00*/  BAR.SYNC.DEFER_BLOCKING 0x0 ;  /* 0x0000000000007b1d */ /* 0x000fe20000010000 */
[----:B------:R-:W-:Y:S01]  /*9f10*/  ISETP.LT.OR P1, PT, R9, R231, P1 ;  /* 0x000000e70900720c */ /* 0x000fe20000f21670 */
[----:B--2---:R-:W-:Y:S01]  /*9f20*/  IMAD.MOV.U32 R10, RZ, RZ, R2 ;  /* 0x000000ffff0a7224 */ /* 0x004fe200078e0002 */
[----:B------:R-:W-:-:S02]  /*9f30*/  IADD3 R2, R0, 0x28, RZ ;  /* 0x0000002800027810 */ /* 0x000fc40007ffe0ff */
[----:B------:R-:W-:-:S03]  /*9f40*/  ISETP.LT.OR P0, PT, R9, R230, P0 ;  /* 0x000000e60900720c */ /* 0x000fc60000701670 */
[--C-:B------:R-:W-:Y:S02]  /*9f50*/  IMAD.IADD R11, R228, 0x1, -R2.reuse ;  /* 0x00000001e40b7824 */ /* 0x100fe400078e0a02 */
[----:B------:R-:W-:Y:S01]  /*9f60*/  IMAD.IADD R9, R229, 0x1, -R2 ;  /* 0x00000001e5097824 */ /* 0x000fe200078e0a02 */
[----:B------:R2:W1:Y:S04]  /*9f70*/  I2F R15, R10 ;  /* 0x0000000a000f7306 */ /* 0x0004680000201400 */
[----:B------:R-:W-:Y:S01]  /*9f80*/  IABS R9, R9 ;  /* 0x0000000900097213 */ /* 0x000fe20000000000 */
[----:B------:R-:W-:Y:S02]  /*9f90*/  FFMA.FTZ R12, R19, -UR23, R171 ;  /* 0x80000017130c7c23 */ /* 0x000fe400080100ab */
[----:B--2---:R-:W-:Y:S01]  /*9fa0*/  IMAD.MOV.U32 R10, RZ, RZ, R8 ;  /* 0x000000ffff0a7224 */ /* 0x004fe200078e0008 */
[----:B------:R-:W-:Y:S01]  /*9fb0*/  IABS R8, R11 ;  /* 0x0000000b00087213 */ /* 0x000fe20000000000 */
[----:B------:R-:W-:-:S02]  /*9fc0*/  IMAD.MOV.U32 R11, RZ, RZ, R9 ;  /* 0x000000ffff0b7224 */ /* 0x000fc400078e0009 */
[----:B------:R2:W-:Y:S01]  /*9fd0*/  I2F R18, R10 ;  /* 0x0000000a00127306 */ /* 0x0005e20000201400 */
[----:B---3--:R-:W-:Y:S01]  /*9fe0*/  FFMA.FTZ R13, R13, -UR23, R20 ;  /* 0x800000170d0d7c23 */ /* 0x008fe20008010014 */
[----:B------:R-:W-:Y:S02]  /*9ff0*/  FSEL R191, R12, -INF , !P6 ;  /* 0xff8000000cbf7808 */ /* 0x000fe40007000000 */
[----:B------:R-:W-:-:S04]  /*a000*/  ISETP.GE.AND P6, PT, R3, R233, PT ;  /* 0x000000e90300720c */ /* 0x000fc80003fc6270 */
[----:B------:R3:W-:Y:S01]  /*a010*/  I2F R28, R11 ;  /* 0x0000000b001c7306 */ /* 0x0007e20000201400 */
[----:B--2---:R-:W-:Y:S01]  /*a020*/  IMAD.MOV.U32 R10, RZ, RZ, R8 ;  /* 0x000000ffff0a7224 */ /* 0x004fe200078e0008 */
[----:B------:R-:W-:-:S06]  /*a030*/  IADD3 R8, R0, 0x29, RZ ;  /* 0x0000002900087810 */ /* 0x000fcc0007ffe0ff */
[----:B------:R2:W2:Y:S01]  /*a040*/  I2F R17, R10 ;  /* 0x0000000a00117306 */ /* 0x0004a20000201400 */
[----:B---3--:R-:W-:Y:S01]  /*a050*/  IMAD.IADD R11, R229, 0x1, -R8 ;  /* 0x00000001e50b7824 */ /* 0x008fe200078e0a08 */
[----:B------:R-:W-:Y:S01]  /*a060*/  FSEL R243, R13, -INF , !P1 ;  /* 0xff8000000df37808 */ /* 0x000fe20004800000 */
[----:B----4-:R-:W-:Y:S01]  /*a070*/  FFMA.FTZ R14, R14, -UR23, R22 ;  /* 0x800000170e0e7c23 */ /* 0x010fe20008010016 */
[----:B------:R-:W-:Y:S01]  /*a080*/  IADD3 R9, R0, 0x30, RZ ;  /* 0x0000003000097810 */ /* 0x000fe20007ffe0ff */
[----:B-1----:R-:W-:Y:S01]  /*a090*/  FFMA.FTZ R12, R15, -UR23, R21 ;  /* 0x800000170f0c7c23 */ /* 0x002fe20008010015 */
[C---:B------:R-:W-:Y:S02]  /*a0a0*/  ISETP.GE.AND P1, PT, R3.reuse, R232, PT ;  /* 0x000000e80300720c */ /* 0x040fe40003f26270 */
[----:B------:R-:W-:Y:S01]  /*a0b0*/  IABS R11, R11 ;  /* 0x0000000b000b7213 */ /* 0x000fe20000000000 */
[----:B--2---:R-:W-:Y:S01]  /*a0c0*/  IMAD.IADD R10, R228, 0x1, -R8 ;  /* 0x00000001e40a7824 */ /* 0x004fe200078e0a08 */
[----:B------:R-:W-:-:S04]  /*a0d0*/  ISETP.LT.OR P6, PT, R3, R231, P6 ;  /* 0x000000e70300720c */ /* 0x000fc800037c1670 */
[----:B------:R-:W-:Y:S02]  /*a0e0*/  IABS R10, R10 ;  /* 0x0000000a000a7213 */ /* 0x000fe40000000000 */
[----:B------:R-:W-:Y:S01]  /*a0f0*/  ISETP.LT.OR P1, PT, R3, R230, P1 ;  /* 0x000000e60300720c */ /* 0x000fe20000f21670 */
[----:B------:R-:W-:Y:S01]  /*a100*/  IMAD.IADD R3, R228, 0x1, -R9 ;  /* 0x00000001e4037824 */ /* 0x000fe200078e0a09 */
[----:B------:R1:W-:Y:S01]  /*a110*/  I2F R19, R10 ;  /* 0x0000000a00137306 */ /* 0x0003e20000201400 */
[----:B------:R-:W-:Y:S02]  /*a120*/  FSEL R240, R14, -INF , !P0 ;  /* 0xff8000000ef07808 */ /* 0x000fe40004000000 */
[----:B------:R-:W-:Y:S02]  /*a130*/  FSEL R182, R12, -INF , !P6 ;  /* 0xff8000000cb67808 */ /* 0x000fe40007000000 */
[C---:B------:R-:W-:Y:S02]  /*a140*/  ISETP.GE.AND P0, PT, R2.reuse, R233, PT ;  /* 0x000000e90200720c */ /* 0x040fe40003f06270 */
[----:B------:R-:W-:-:S02]  /*a150*/  ISETP.GE.AND P6, PT, R2, R232, PT ;  /* 0x000000e80200720c */ /* 0x000fc40003fc6270 */
[----:B------:R-:W-:Y:S02]  /*a160*/  IABS R3, R3 ;  /* 0x0000000300037213 */ /* 0x000fe40000000000 */
[C---:B------:R-:W-:Y:S01]  /*a170*/  ISETP.LT.OR P0, PT, R2.reuse, R231, P0 ;  /* 0x000000e70200720c */ /* 0x040fe20000701670 */
[----:B-1----:R-:W-:Y:S02]  /*a180*/  IMAD.MOV.U32 R10, RZ, RZ, R11 ;  /* 0x000000ffff0a7224 */ /* 0x002fe400078e000b */
[----:B------:R-:W-:Y:S01]  /*a190*/  IMAD.IADD R11, R229, 0x1, -R9 ;  /* 0x00000001e50b7824 */ /* 0x000fe200078e0a09 */
[----:B------:R-:W-:Y:S01]  /*a1a0*/  ISETP.LT.OR P6, PT, R2, R230, P6 ;  /* 0x000000e60200720c */ /* 0x000fe200037c1670 */
[----:B------:R1:W-:Y:S03]  /*a1b0*/  I2F R16, R10 ;  /* 0x0000000a00107306 */ /* 0x0003e60000201400 */
[----:B------:R-:W-:Y:S01]  /*a1c0*/  IABS R2, R11 ;  /* 0x0000000b00027213 */ /* 0x000fe20000000000 */
[----:B------:R-:W-:Y:S01]  /*a1d0*/  HMMA.16816.F32.BF16 R24, R4, R32, R236 ;  /* 0x000000200418723c */ /* 0x000fe200000418ec */
[----:B------:R-:W-:-:S03]  /*a1e0*/  FFMA.FTZ R13, R17, -UR23, R172 ;  /* 0x80000017110d7c23 */ /* 0x000fc600080100ac */
[----:B------:R-:W-:Y:S02]  /*a1f0*/  IMAD.MOV.U32 R11, RZ, RZ, R2 ;  /* 0x000000ffff0b7224 */ /* 0x000fe400078e0002 */
[----:B------:R-:W-:Y:S02]  /*a200*/  FFMA.FTZ R12, R18, -UR23, R23 ;  /* 0x80000017120c7c23 */ /* 0x000fe40008010017 */
[----:B-1----:R-:W-:Y:S01]  /*a210*/  IMAD.MOV.U32 R10, RZ, RZ, R3 ;  /* 0x000000ffff0a7224 */ /* 0x002fe200078e0003 */
[----:B------:R-:W-:Y:S01]  /*a220*/  IADD3 R3, R0, 0x31, RZ ;  /* 0x0000003100037810 */ /* 0x000fe20007ffe0ff */
[----:B------:R1:W-:Y:S01]  /*a230*/  I2F R17, R11 ;  /* 0x0000000b00117306 */ /* 0x0003e20000201400 */
[----:B------:R-:W-:Y:S02]  /*a240*/  FSEL R168, R12, -INF , !P1 ;  /* 0xff8000000ca87808 */ /* 0x000fe40004800000 */
[----:B------:R-:W-:-:S05]  /*a250*/  FSEL R247, R13, -INF , !P0 ;  /* 0xff8000000df77808 */ /* 0x000fca0004000000 */
[----:B------:R2:W3:Y:S01]  /*a260*/  I2F R14, R10 ;  /* 0x0000000a000e7306 */ /* 0x0004e20000201400 */
[----:B------:R-:W-:Y:S02]  /*a270*/  IADD3 R2, R0, 0x38, RZ ;  /* 0x0000003800027810 */ /* 0x000fe40007ffe0ff */
[C---:B------:R-:W-:Y:S01]  /*a280*/  ISETP.GE.AND P1, PT, R8.reuse, R233, PT ;  /* 0x000000e90800720c */ /* 0x040fe20003f26270 */
[--C-:B-1----:R-:W-:Y:S01]  /*a290*/  IMAD.IADD R11, R229, 0x1, -R3.reuse ;  /* 0x00000001e50b7824 */ /* 0x102fe200078e0a03 */
[----:B------:R-:W-:Y:S01]  /*a2a0*/  ISETP.GE.AND P0, PT, R8, R232, PT ;  /* 0x000000e80800720c */ /* 0x000fe20003f06270 */
[----:B--2---:R-:W-:-:S03]  /*a2b0*/  IMAD.IADD R10, R228, 0x1, -R3 ;  /* 0x00000001e40a7824 */ /* 0x004fc600078e0a03 */
[----:B------:R-:W-:Y:S02]  /*a2c0*/  IABS R11, R11 ;  /* 0x0000000b000b7213 */ /* 0x000fe40000000000 */
[----:B------:R-:W-:Y:S02]  /*a2d0*/  IABS R10, R10 ;  /* 0x0000000a000a7213 */ /* 0x000fe40000000000 */
[C---:B------:R-:W-:Y:S02]  /*a2e0*/  ISETP.LT.OR P1, PT, R8.reuse, R231, P1 ;  /* 0x000000e70800720c */ /* 0x040fe40000f21670 */
[----:B------:R1:W2:Y:S01]  /*a2f0*/  I2F R15, R10 ;  /* 0x0000000a000f7306 */ /* 0x0002a20000201400 */
[----:B------:R-:W-:Y:S01]  /*a300*/  ISETP.LT.OR P0, PT, R8, R230, P0 ;  /* 0x000000e60800720c */ /* 0x000fe20000701670 */
[----:B------:R-:W-:Y:S01]  /*a310*/  IMAD.IADD R8, R228, 0x1, -R2 ;  /* 0x00000001e4087824 */ /* 0x000fe200078e0a02 */
[----:B------:R-:W-:Y:S01]  /*a320*/  HMMA.16816.F32.BF16 R20, R4, R34, R196 ;  /* 0x000000220414723c */ /* 0x000fe200000418c4 */
[----:B------:R-:W-:-:S06]  /*a330*/  IADD3 R0, R0, 0x39, RZ ;  /* 0x0000003900007810 */ /* 0x000fcc0007ffe0ff */
[----:B------:R-:W-:Y:S01]  /*a340*/  IABS R4, R8 ;  /* 0x0000000800047213 */ /* 0x000fe20000000000 */
[----:B-1----:R-:W-:Y:S02]  /*a350*/  IMAD.MOV.U32 R10, RZ, RZ, R11 ;  /* 0x000000ffff0a7224 */ /* 0x002fe400078e000b */
[----:B------:R-:W-:Y:S02]  /*a360*/  FFMA.FTZ R11, R28, -UR23, R174 ;  /* 0x800000171c0b7c23 */ /* 0x000fe400080100ae */
[----:B------:R-:W-:Y:S01]  /*a370*/  IMAD.IADD R6, R229, 0x1, -R2 ;  /* 0x00000001e5067824 */ /* 0x000fe200078e0a02 */
[----:B------:R1:W-:Y:S02]  /*a380*/  I2F R13, R10 ;  /* 0x0000000a000d7306 */ /* 0x0003e40000201400 */
[----:B------:R-:W-:Y:S02]  /*a390*/  FSEL R246, R11, -INF , !P6 ;  /* 0xff8000000bf67808 */ /* 0x000fe40007000000 */
[C---:B------:R-:W-:Y:S01]  /*a3a0*/  ISETP.GE.AND P6, PT, R9.reuse, R233, PT ;  /* 0x000000e90900720c */ /* 0x040fe20003fc6270 */
[----:B------:R-:W-:Y:S01]  /*a3b0*/  IMAD.MOV.U32 R5, RZ, RZ, R4 ;  /* 0x000000ffff057224 */ /* 0x000fe200078e0004 */
[----:B------:R-:W-:Y:S01]  /*a3c0*/  IABS R4, R6 ;  /* 0x0000000600047213 */ /* 0x000fe20000000000 */
[----:B---3--:R-:W-:Y:S01]  /*a3d0*/  FFMA.FTZ R7, R14, -UR23, R24 ;  /* 0x800000170e077c23 */ /* 0x008fe20008010018 */
[----:B------:R-:W-:Y:S01]  /*a3e0*/  ISETP.LT.OR P6, PT, R9, R231, P6 ;  /* 0x000000e70900720c */ /* 0x000fe200037c1670 */
[----:B------:R-:W-:-:S02]  /*a3f0*/  FFMA.FTZ R8, R19, -UR23, R173 ;  /* 0x8000001713087c23 */ /* 0x000fc400080100ad */
[----:B-1----:R-:W-:Y:S01]  /*a400*/  FFMA.FTZ R10, R16, -UR23, R175 ;  /* 0x80000017100a7c23 */ /* 0x002fe200080100af */
[----:B------:R-:W-:Y:S02]  /*a410*/  FSEL R248, R7, -INF , !P6 ;  /* 0xff80000007f87808 */ /* 0x000fe40007000000 */
[C---:B------:R-:W-:Y:S02]  /*a420*/  ISETP.GE.AND P6, PT, R3.reuse, R232, PT ;  /* 0x000000e80300720c */ /* 0x040fe40003fc6270 */
[----:B------:R-:W-:Y:S02]  /*a430*/  FSEL R252, R10, -INF , !P0 ;  /* 0xff8000000afc7808 */ /* 0x000fe40004000000 */
[----:B------:R1:W3:Y:S01]  /*a440*/  I2F R10, R4 ;  /* 0x00000004000a7306 */ /* 0x0002e20000201400 */
[----:B------:R-:W-:Y:S02]  /*a450*/  ISETP.GE.AND P0, PT, R3, R233, PT ;  /* 0x000000e90300720c */ /* 0x000fe40003f06270 */
[----:B------:R-:W-:-:S02]  /*a460*/  FSEL R245, R8, -INF , !P1 ;  /* 0xff80000008f57808 */ /* 0x000fc40004800000 */
[----:B------:R-:W-:Y:S02]  /*a470*/  ISETP.GE.AND P1, PT, R9, R232, PT ;  /* 0x000000e80900720c */ /* 0x000fe40003f26270 */
[C---:B------:R-:W-:Y:S01]  /*a480*/  ISETP.LT.OR P0, PT, R3.reuse, R231, P0 ;  /* 0x000000e70300720c */ /* 0x040fe20000701670 */
[----:B------:R4:W3:Y:S01]  /*a490*/  I2F R12, R5 ;  /* 0x00000005000c7306 */ /* 0x0008e20000201400 */
[-C--:B------:R-:W-:Y:S01]  /*a4a0*/  ISETP.LT.OR P6, PT, R3, R230.reuse, P6 ;  /* 0x000000e60300720c */ /* 0x080fe200037c1670 */
[----:B-1----:R-:W-:Y:S01]  /*a4b0*/  IMAD.IADD R4, R228, 0x1, -R0 ;  /* 0x00000001e4047824 */ /* 0x002fe200078e0a00 */
[----:B------:R-:W-:Y:S01]  /*a4c0*/  ISETP.LT.OR P1, PT, R9, R230, P1 ;  /* 0x000000e60900720c */ /* 0x000fe20000f21670 */
[----:B--2---:R-:W-:-:S03]  /*a4d0*/  FFMA.FTZ R9, R15, -UR23, R25 ;  /* 0x800000170f097c23 */ /* 0x004fc60008010019 */
[----:B------:R-:W-:Y:S01]  /*a4e0*/  IABS R3, R4 ;  /* 0x0000000400037213 */ /* 0x000fe20000000000 */
[----:B----4-:R-:W-:-:S04]  /*a4f0*/  IMAD.IADD R5, R229, 0x1, -R0 ;  /* 0x00000001e5057824 */ /* 0x010fc800078e0a00 */
[----:B------:R-:W-:Y:S01]  /*a500*/  IMAD.MOV.U32 R4, RZ, RZ, R3 ;  /* 0x000000ffff047224 */ /* 0x000fe200078e0003 */
[----:B------:R-:W-:Y:S02]  /*a510*/  FSEL R241, R9, -INF , !P0 ;  /* 0xff80000009f17808 */ /* 0x000fe40004000000 */
[----:B------:R-:W-:Y:S01]  /*a520*/  IABS R3, R5 ;  /* 0x0000000500037213 */ /* 0x000fe20000000000 */
[----:B------:R-:W-:Y:S01]  /*a530*/  FFMA.FTZ R6, R17, -UR23, R26 ;  /* 0x8000001711067c23 */ /* 0x000fe2000801001a */
[----:B------:R-:W-:Y:S01]  /*a540*/  ISETP.GE.AND P0, PT, R2, R232, PT ;  /* 0x000000e80200720c */ /* 0x000fe20003f06270 */
[----:B------:R-:W1:Y:S01]  /*a550*/  I2F R4, R4 ;  /* 0x0000000400047306 */ /* 0x000e620000201400 */
[----:B---3--:R-:W-:Y:S02]  /*a560*/  FFMA.FTZ R5, R10, -UR23, R22 ;  /* 0x800000170a057c23 */ /* 0x008fe40008010016 */
[----:B------:R-:W-:Y:S02]  /*a570*/  FSEL R242, R6, -INF , !P1 ;  /* 0xff80000006f27808 */ /* 0x000fe40004800000 */
[----:B------:R-:W-:-:S03]  /*a580*/  ISETP.LT.OR P0, PT, R2, R230, P0 ;  /* 0x000000e60200720c */ /* 0x000fc60000701670 */
[----:B------:R-:W2:Y:S01]  /*a590*/  I2F R3, R3 ;  /* 0x0000000300037306 */ /* 0x000ea20000201400 */
[----:B------:R-:W-:Y:S01]  /*a5a0*/  ISETP.GE.AND P1, PT, R2, R233, PT ;  /* 0x000000e90200720c */ /* 0x000fe20003f26270 */
[----:B------:R-:W-:Y:S01]  /*a5b0*/  FFMA.FTZ R7, R13, -UR23, R27 ;  /* 0x800000170d077c23 */ /* 0x000fe2000801001b */
[----:B------:R-:W-:Y:S01]  /*a5c0*/  FSEL R178, R5, -INF , !P0 ;  /* 0xff80000005b27808 */ /* 0x000fe20004000000 */
[----:B------:R-:W-:Y:S01]  /*a5d0*/  FFMA.FTZ R8, R12, -UR23, R20 ;  /* 0x800000170c087c23 */ /* 0x000fe20008010014 */
[----:B------:R-:W-:Y:S02]  /*a5e0*/  ISETP.LT.OR P1, PT, R2, R231, P1 ;  /* 0x000000e70200720c */ /* 0x000fe40000f21670 */
[----:B------:R-:W-:Y:S02]  /*a5f0*/  PLOP3.LUT P0, PT, PT, PT, UP0, 0x80, 0x0 ;  /* 0x000000000000781c */ /* 0x000fe40003f0f008 */
[----:B------:R-:W-:Y:S02]  /*a600*/  FSEL R251, R7, -INF , !P6 ;  /* 0xff80000007fb7808 */ /* 0x000fe40007000000 */
[----:B------:R-:W-:-:S02]  /*a610*/  FSEL R179, R8, -INF , !P1 ;  /* 0xff80000008b37808 */ /* 0x000fc40004800000 */
[C---:B------:R-:W-:Y:S02]  /*a620*/  ISETP.GE.AND P6, PT, R0.reuse, R233, PT ;  /* 0x000000e90000720c */ /* 0x040fe40003fc6270 */
[----:B------:R-:W-:Y:S01]  /*a630*/  ISETP.GE.AND P1, PT, R0, R232, PT ;  /* 0x000000e80000720c */ /* 0x000fe20003f26270 */
[----:B-1----:R-:W-:Y:S01]  /*a640*/  FFMA.FTZ R2, R4, -UR23, R21 ;  /* 0x8000001704027c23 */ /* 0x002fe20008010015 */
[C---:B------:R-:W-:Y:S02]  /*a650*/  ISETP.LT.OR P6, PT, R0.reuse, R231, P6 ;  /* 0x000000e70000720c */ /* 0x040fe400037c1670 */
[----:B------:R-:W-:Y:S01]  /*a660*/  ISETP.LT.OR P1, PT, R0, R230, P1 ;  /* 0x000000e60000720c */ /* 0x000fe20000f21670 */
[----:B--2---:R-:W-:Y:S01]  /*a670*/  FFMA.FTZ R0, R3, -UR23, R23 ;  /* 0x8000001703007c23 */ /* 0x004fe20008010017 */
[----:B------:R-:W-:-:S04]  /*a680*/  FSEL R187, R2, -INF , !P6 ;  /* 0xff80000002bb7808 */ /* 0x000fc80007000000 */
        /* <DEDUP_REMOVED lines=76> */
.L_x_510:
[----:B------:R-:W-:Y:S05]  /*ab50*/  BSYNC B0 ;  /* 0x0000000000007941 */ /* 0x000fea0003800000 */
.L_x_509:
[----:B------:R-:W0:Y:S02]  /*ab60*/  LDGDEPBAR ;  /* 0x00000000000079af */ /* 0x000e240000000000 */
.L_x_508:
[----:B------:R-:W-:Y:S01]  /*ab70*/  FMNMX.FTZ R0, R133, R180, !PT ;  /* 0x000000b485007209 */ /* 0x000fe20007810000 */
[----:B-1----:R-:W-:Y:S01]  /*ab80*/  LDSM.16.MT88.4 R12, [R201+0x18000] ;  /* 0x01800000c90c783b */ /* 0x002fe20000004200 */
[----:B------:R-:W-:Y:S02]  /*ab90*/  MOV R10, R168 ;  /* 0x000000a8000a7202 */ /* 0x000fe40000000f00 */
[----:B------:R-:W-:Y:S01]  /*aba0*/  FMNMX.FTZ R0, R181, R0, !PT ;  /* 0x00000000b5007209 */ /* 0x000fe20007810000 */
[----:B------:R-:W-:Y:S01]  /*abb0*/  LDSM.16.MT88.4 R20, [R202+0x18000] ;  /* 0x01800000ca14783b */ /* 0x000fe20000004200 */
[----:B------:R-:W-:Y:S02]  /*abc0*/  MOV R11, R251 ;  /* 0x000000fb000b7202 */ /* 0x000fe40000000f00 */
[----:B------:R-:W-:Y:S01]  /*abd0*/  FMNMX.FTZ R0, R135, R0, !PT ;  /* 0x0000000087007209 */ /* 0x000fe20007810000 */
[----:B------:R-:W-:Y:S01]  /*abe0*/  LDSM.16.MT88.4 R16, [R204+0x18000] ;  /* 0x01800000cc10783b */ /* 0x000fe20000004200 */
        /* <DEDUP_REMOVED lines=40> */
[----:B------:R-:W-:Y:S04]  /*ae70*/  STL [R1+0x34], R170 ;  /* 0x000034aa01007387 */ /* 0x000fe80000100800 */
[----:B------:R-:W-:-:S05]  /*ae80*/  FSEL R2, R2, RZ, P6 ;  /* 0x000000ff02027208 */ /* 0x000fca0003000000 */
[----:B------:R-:W-:Y:S01]  /*ae90*/  FFMA.FTZ R0, R180, c[0x0][0x23c], -R2 ;  /* 0x00008f00b4007a23 */ /* 0x000fe20000010802 */
[----:B--2---:R-:W-:-:S03]  /*aea0*/  FMNMX.FTZ R7, R3, R5, !PT ;  /* 0x0000000503077209 */ /* 0x004fc60007810000 */
[----:B------:R1:W-:Y:S01]  /*aeb0*/  MUFU.EX2 R169, R0 ;  /* 0x0000000000a97308 */ /* 0x0003e20000000800 */
[----:B------:R-:W-:Y:S01]  /*aec0*/  FFMA.FTZ R3, R135, c[0x0][0x23c], -R2 ;  /* 0x00008f0087037a23 */ /* 0x000fe20000010802 */
[----:B------:R-:W-:Y:S02]  /*aed0*/  FSEL R5, R170, RZ, P6 ;  /* 0x000000ffaa057208 */ /* 0x000fe40003000000 */
[----:B------:R-:W-:Y:S01]  /*aee0*/  FSETP.NEU.FTZ.AND P1, PT, R7, -INF , PT ;  /* 0xff8000000700780b */ /* 0x000fe20003f3d000 */
[----:B------:R2:W-:Y:S02]  /*aef0*/  STL [R1+0x2c], R7 ;  /* 0x00002c0701007387 */ /* 0x0005e40000100800 */
[----:B------:R-:W-:Y:S01]  /*af00*/  FADD.FTZ R5, R133, -R5 ;  /* 0x8000000585057221 */ /* 0x000fe20000010000 */
[----:B------:R3:W-:Y:S01]  /*af10*/  MUFU.EX2 R32, R3 ;  /* 0x0000000300207308 */ /* 0x0007e20000000800 */
[----:B------:R-:W-:Y:S02]  /*af20*/  FSEL R4, R7, RZ, P1 ;  /* 0x000000ff07047208 */ /* 0x000fe40000800000 */
[----:B------:R-:W-:-:S02]  /*af30*/  FMUL.FTZ R5, R5, c[0x0][0x23c] ;  /* 0x00008f0005057a20 */ /* 0x000fc40000410000 */
[----:B-1----:R-:W-:-:S04]  /*af40*/  FFMA.FTZ R0, R181, c[0x0][0x23c], -R2 ;  /* 0x00008f00b5007a23 */ /* 0x002fc80000010802 */
[----:B------:R1:W4:Y:S01]  /*af50*/  MUFU.EX2 R8, R0 ;  /* 0x0000000000087308 */ /* 0x0003220000000800 */
[----:B---3--:R-:W-:-:S07]  /*af60*/  FFMA.FTZ R3, R30, c[0x0][0x23c], -R2 ;  /* 0x00008f001e037a23 */ /* 0x008fce0000010802 */
[----:B------:R3:W-:Y:S01]  /*af70*/  MUFU.EX2 R168, R3 ;  /* 0x0000000300a87308 */ /* 0x0007e20000000800 */
[----:B-1----:R-:W-:-:S05]  /*af80*/  FMUL.FTZ R0, R7, c[0x0][0x23c] ;  /* 0x00008f0007007a20 */ /* 0x002fca0000410000 */
[----:B------:R-:W-:-:S05]  /*af90*/  FSEL R0, R0, RZ, P1 ;  /* 0x000000ff00007208 */ /* 0x000fca0000800000 */
[--C-:B---3--:R-:W-:Y:S02]  /*afa0*/  FFMA.FTZ R3, R177, c[0x0][0x23c], -R0.reuse ;  /* 0x00008f00b1037a23 */ /* 0x108fe40000010800 */
[--C-:B------:R-:W-:Y:S02]  /*afb0*/  FFMA.FTZ R10, R10, c[0x0][0x23c], -R0.reuse ;  /* 0x00008f000a0a7a23 */ /* 0x100fe40000010800 */
[----:B------:R1:W-:Y:S02]  /*afc0*/  MUFU.EX2 R6, R3 ;  /* 0x0000000300067308 */ /* 0x0003e40000000800 */
[----:B-1----:R-:W-:-:S06]  /*afd0*/  FFMA.FTZ R3, R176, c[0x0][0x23c], -R0 ;  /* 0x00008f00b0037a23 */ /* 0x002fcc0000010800 */
[----:B------:R1:W-:Y:S02]  /*afe0*/  MUFU.EX2 R135, R3 ;  /* 0x0000000300877308 */ /* 0x0003e40000000800 */
[----:B-1----:R-:W-:Y:S01]  /*aff0*/  FFMA.FTZ R3, R134, c[0x0][0x23c], -R0 ;  /* 0x00008f0086037a23 */ /* 0x002fe20000010800 */
[----:B----4-:R-:W-:-:S05]  /*b000*/  MOV R134, R8 ;  /* 0x0000000800867202 */ /* 0x010fca0000000f00 */
[----:B------:R-:W1:Y:S08]  /*b010*/  MUFU.EX2 R8, R5 ;  /* 0x0000000500087308 */ /* 0x000e700000000800 */
[----:B------:R3:W-:Y:S01]  /*b020*/  MUFU.EX2 R35, R3 ;  /* 0x0000000300237308 */ /* 0x0007e20000000800 */
[-C--:B-1----:R-:W-:Y:S02]  /*b030*/  FMUL.FTZ R136, R136, R8.reuse ;  /* 0x0000000888887220 */ /* 0x082fe40000410000 */
[----:B------:R-:W-:-:S02]  /*b040*/  FMUL.FTZ R137, R137, R8 ;  /* 0x0000000889897220 */ /* 0x000fc40000410000 */
[-C--:B------:R-:W-:Y:S02]  /*b050*/  FMUL.FTZ R140, R140, R8.reuse ;  /* 0x000000088c8c7220 */ /* 0x080fe40000410000 */
[-C--:B------:R-:W-:Y:S02]  /*b060*/  FMUL.FTZ R141, R141, R8.reuse ;  /* 0x000000088d8d7220 */ /* 0x080fe40000410000 */
[----:B---3--:R-:W-:Y:S02]  /*b070*/  FFMA.FTZ R3, R29, c[0x0][0x23c], -R0 ;  /* 0x00008f001d037a23 */ /* 0x008fe40000010800 */
[-C--:B------:R-:W-:Y:S02]  /*b080*/  FMUL.FTZ R144, R144, R8.reuse ;  /* 0x0000000890907220 */ /* 0x080fe40000410000 */
[----:B------:R-:W2:Y:S01]  /*b090*/  MUFU.EX2 R133, R3 ;  /* 0x0000000300857308 */ /* 0x000ea20000000800 */
[-C--:B------:R-:W-:Y:S02]  /*b0a0*/  FMUL.FTZ R145, R145, R8.reuse ;  /* 0x0000000891917220 */ /* 0x080fe40000410000 */
[----:B------:R-:W-:-:S02]  /*b0b0*/  FMUL.FTZ R148, R148, R8 ;  /* 0x0000000894947220 */ /* 0x000fc40000410000 */
[-C--:B------:R-:W-:Y:S02]  /*b0c0*/  FMUL.FTZ R149, R149, R8.reuse ;  /* 0x0000000895957220 */ /* 0x080fe40000410000 */
[-C--:B------:R-:W-:Y:S02]  /*b0d0*/  FMUL.FTZ R152, R152, R8.reuse ;  /* 0x0000000898987220 */ /* 0x080fe40000410000 */
[-C--:B------:R-:W-:Y:S02]  /*b0e0*/  FMUL.FTZ R153, R153, R8.reuse ;  /* 0x0000000899997220 */ /* 0x080fe40000410000 */
[-C--:B------:R-:W-:Y:S02]  /*b0f0*/  FMUL.FTZ R156, R156, R8.reuse ;  /* 0x000000089c9c7220 */ /* 0x080fe40000410000 */
[-C--:B------:R-:W-:Y:S02]  /*b100*/  FMUL.FTZ R157, R157, R8.reuse ;  /* 0x000000089d9d7220 */ /* 0x080fe40000410000 */
[----:B------:R-:W-:Y:S01]  /*b110*/  FMUL.FTZ R160, R160, R8 ;  /* 0x00000008a0a07220 */ /* 0x000fe20000410000 */
[----:B--2---:R-:W-:Y:S01]  /*b120*/  F2FP.BF16.PACK_AB R7, R133, R35 ;  /* 0x000000238507723e */ /* 0x004fe200000010ff */
[----:B------:R-:W-:Y:S01]  /*b130*/  FADD.FTZ R3, R132, -R4 ;  /* 0x8000000484037221 */ /* 0x000fe20000010000 */
[----:B------:R-:W-:Y:S01]  /*b140*/  MOV R132, R6 ;  /* 0x0000000600847202 */ /* 0x000fe20000000f00 */
[----:B------:R-:W-:Y:S01]  /*b150*/  FMUL.FTZ R161, R161, R8 ;  /* 0x00000008a1a17220 */ /* 0x000fe20000410000 */
[----:B------:R-:W-:Y:S01]  /*b160*/  F2FP.BF16.PACK_AB R4, R134, R169 ;  /* 0x000000a98604723e */ /* 0x000fe200000010ff */
[----:B------:R-:W-:Y:S01]  /*b170*/  FMUL.FTZ R3, R3, c[0x0][0x23c] ;  /* 0x00008f0003037a20 */ /* 0x000fe20000410000 */
[----:B------:R-:W-:Y:S01]  /*b180*/  F2FP.BF16.PACK_AB R5, R135, R132 ;  /* 0x000000848705723e */ /* 0x000fe200000010ff */
[----:B------:R-:W-:Y:S01]  /*b190*/  FMUL.FTZ R164, R164, R8 ;  /* 0x00000008a4a47220 */ /* 0x000fe20000410000 */
[----:B------:R-:W-:Y:S01]  /*b1a0*/  F2FP.BF16.PACK_AB R6, R168, R32 ;  /* 0x00000020a806723e */ /* 0x000fe200000010ff */
[----:B------:R-:W-:-:S02]  /*b1b0*/  FMUL.FTZ R165, R165, R8 ;  /* 0x00000008a5a57220 */ /* 0x000fc40000410000 */
[----:B------:R-:W1:Y:S01]  /*b1c0*/  MUFU.EX2 R3, R3 ;  /* 0x0000000300037308 */ /* 0x000e620000000800 */
[-C--:B------:R-:W-:Y:S02]  /*b1d0*/  FMUL.FTZ R36, R36, R8.reuse ;  /* 0x0000000824247220 */ /* 0x080fe40000410000 */
[-C--:B------:R-:W-:Y:S02]  /*b1e0*/  FMUL.FTZ R37, R37, R8.reuse ;  /* 0x0000000825257220 */ /* 0x080fe40000410000 */
[-C--:B------:R-:W-:Y:S02]  /*b1f0*/  FMUL.FTZ R40, R40, R8.reuse ;  /* 0x0000000828287220 */ /* 0x080fe40000410000 */
[-C--:B------:R-:W-:Y:S02]  /*b200*/  FMUL.FTZ R41, R41, R8.reuse ;  /* 0x0000000829297220 */ /* 0x080fe40000410000 */
[-C--:B------:R-:W-:Y:S02]  /*b210*/  FMUL.FTZ R44, R44, R8.reuse ;  /* 0x000000082c2c7220 */ /* 0x080fe40000410000 */
[----:B------:R-:W-:-:S02]  /*b220*/  FMUL.FTZ R45, R45, R8 ;  /* 0x000000082d2d7220 */ /* 0x000fc40000410000 */
[-C--:B------:R-:W-:Y:S02]  /*b230*/  FMUL.FTZ R48, R48, R8.reuse ;  /* 0x0000000830307220 */ /* 0x080fe40000410000 */
[----:B------:R-:W-:Y:S02]  /*b240*/  FMUL.FTZ R49, R49, R8 ;  /* 0x0000000831317220 */ /* 0x000fe40000410000 */
[-C--:B-1----:R-:W-:Y:S02]  /*b250*/  FMUL.FTZ R138, R138, R3.reuse ;  /* 0x000000038a8a7220 */ /* 0x082fe40000410000 */
[-C--:B------:R-:W-:Y:S02]  /*b260*/  FMUL.FTZ R139, R139, R3.reuse ;  /* 0x000000038b8b7220 */ /* 0x080fe40000410000 */
[-C--:B------:R-:W-:Y:S02]  /*b270*/  FMUL.FTZ R142, R142, R3.reuse ;  /* 0x000000038e8e7220 */ /* 0x080fe40000410000 */
[----:B------:R-:W-:-:S02]  /*b280*/  FMUL.FTZ R143, R143, R3 ;  /* 0x000000038f8f7220 */ /* 0x000fc40000410000 */
[-C--:B------:R-:W-:Y:S01]  /*b290*/  FMUL.FTZ R146, R146, R3.reuse ;  /* 0x0000000392927220 */ /* 0x080fe20000410000 */
[C---:B------:R-:W-:Y:S01]  /*b2a0*/  HMMA.16816.F32.BF16 R136, R4.reuse, R12, R136 ;  /* 0x0000000c0488723c */ /* 0x040fe20000041888 */
        /* <DEDUP_REMOVED lines=9> */
[C---:B------:R-:W-:Y:S01]  /*b340*/  HMMA.16816.F32.BF16 R12, R4.reuse, R20, R144 ;  /* 0x00000014040c723c */ /* 0x040fe20000041890 */
        /* <DEDUP_REMOVED lines=8> */
[----:B------:R-:W-:Y:S01]  /*b3d0*/  MOV R140, R240 ;  /* 0x000000f0008c7202 */ /* 0x000fe20000000f00 */
[----:B------:R-:W-:Y:S01]  /*b3e0*/  FMUL.FTZ R39, R39, R3 ;  /* 0x0000000327277220 */ /* 0x000fe20000410000 */
[----:B------:R-:W-:Y:S01]  /*b3f0*/  MOV R147, R179 ;  /* 0x000000b300937202 */ /* 0x000fe20000000f00 */
[----:B------:R-:W-:-:S02]  /*b400*/  FMUL.FTZ R42, R42, R3 ;  /* 0x000000032a2a7220 */ /* 0x000fc40000410000 */
[-C--:B------:R-:W-:Y:S01]  /*b410*/  FMUL.FTZ R43, R43, R3.reuse ;  /* 0x000000032b2b7220 */ /* 0x080fe20000410000 */
[----:B------:R-:W-:Y:S01]  /*b420*/  MOV R149, R248 ;  /* 0x000000f800957202 */ /* 0x000fe20000000f00 */
[C---:B------:R-:W-:Y:S01]  /*b430*/  HMMA.16816.F32.BF16 R240, R4.reuse, R18, R156 ;  /* 0x0000001204f0723c */ /* 0x040fe2000004189c */
[-C--:B------:R-:W-:Y:S01]  /*b440*/  FMUL.FTZ R46, R46, R3.reuse ;  /* 0x000000032e2e7220 */ /* 0x080fe20000410000 */
[----:B------:R-:W-:Y:S01]  /*b450*/  MOV R26, R172 ;  /* 0x000000ac001a7202 */ /* 0x000fe20000000f00 */
[----:B------:R-:W-:Y:S01]  /*b460*/  FMUL.FTZ R47, R47, R3 ;  /* 0x000000032f2f7220 */ /* 0x000fe20000410000 */
[----:B------:R-:W-:Y:S01]  /*b470*/  MOV R25, R173 ;  /* 0x000000ad00197202 */ /* 0x000fe20000000f00 */
[-C--:B------:R-:W-:Y:S01]  /*b480*/  FMUL.FTZ R50, R50, R3.reuse ;  /* 0x0000000332327220 */ /* 0x080fe20000410000 */
[----:B------:R-:W-:Y:S01]  /*b490*/  MOV R24, R174 ;  /* 0x000000ae00187202 */ /* 0x000fe20000000f00 */
[----:B------:R-:W-:Y:S01]  /*b4a0*/  FMUL.FTZ R51, R51, R3 ;  /* 0x0000000333337220 */ /* 0x000fe20000410000 */
[----:B------:R-:W-:Y:S01]  /*b4b0*/  MOV R30, R12 ;  /* 0x0000000c001e7202 */ /* 0x000fe20000000f00 */
[C---:B------:R-:W-:Y:S01]  /*b4c0*/  HMMA.16816.F32.BF16 R248, R4.reuse, R16, R152 ;  /* 0x0000001004f8723c */ /* 0x040fe20000041898 */
[----:B------:R-:W-:Y:S01]  /*b4d0*/  MOV R29, R13 ;  /* 0x0000000d001d7202 */ /* 0x000fe20000000f00 */
[----:B------:R-:W1:Y:S01]  /*b4e0*/  LDSM.16.MT88.4 R16, [R202+0x1a000] ;  /* 0x01a00000ca10783b */ /* 0x000e620000004200 */
[----:B------:R-:W-:Y:S01]  /*b4f0*/  MOV R28, R14 ;  /* 0x0000000e001c7202 */ /* 0x000fe20000000f00 */
[-C--:B------:R-:W-:Y:S01]  /*b500*/  FMUL.FTZ R52, R52, R8.reuse ;  /* 0x0000000834347220 */ /* 0x080fe20000410000 */
[----:B------:R-:W-:Y:S01]  /*b510*/  MOV R27, R15 ;  /* 0x0000000f001b7202 */ /* 0x000fe20000000f00 */
[----:B------:R-:W-:Y:S01]  /*b520*/  FMUL.FTZ R53, R53, R8 ;  /* 0x0000000835357220 */ /* 0x000fe20000410000 */
[----:B------:R-:W2:Y:S01]  /*b530*/  LDSM.16.MT88.4 R12, [R203+0x18000] ;  /* 0x01800000cb0c783b */ /* 0x000ea20000004200 */
[----:B------:R-:W-:Y:S01]  /*b540*/  MOV R148, R20 ;  /* 0x0000001400947202 */ /* 0x000fe20000000f00 */
[----:B------:R-:W-:Y:S01]  /*b550*/  FMUL.FTZ R54, R54, R3 ;  /* 0x0000000336367220 */ /* 0x000fe20000410000 */
[----:B------:R-:W-:Y:S01]  /*b560*/  MOV R146, R21 ;  /* 0x0000001500927202 */ /* 0x000fe20000000f00 */
[----:B------:R-:W-:Y:S01]  /*b570*/  FMUL.FTZ R55, R55, R3 ;  /* 0x0000000337377220 */ /* 0x000fe20000410000 */
[----:B------:R-:W-:Y:S01]  /*b580*/  MOV R145, R22 ;  /* 0x0000001600917202 */ /* 0x000fe20000000f00 */
[-C--:B------:R-:W-:Y:S01]  /*b590*/  FMUL.FTZ R56, R56, R8.reuse ;  /* 0x0000000838387220 */ /* 0x080fe20000410000 */
[----:B------:R-:W-:Y:S01]  /*b5a0*/  MOV R144, R23 ;  /* 0x0000001700907202 */ /* 0x000fe20000000f00 */
[-C--:B------:R-:W-:Y:S01]  /*b5b0*/  FMUL.FTZ R57, R57, R8.reuse ;  /* 0x0000000839397220 */ /* 0x080fe20000410000 */
[----:B------:R-:W3:Y:S01]  /*b5c0*/  LDSM.16.MT88.4 R20, [R201+0x1a000] ;  /* 0x01a00000c914783b */ /* 0x000ee20000004200 */
[----:B------:R-:W-:Y:S01]  /*b5d0*/  MOV R154, R133 ;  /* 0x00000085009a7202 */ /* 0x000fe20000000f00 */
[----:B------:R-:W-:Y:S01]  /*b5e0*/  FMUL.FTZ R58, R58, R3 ;  /* 0x000000033a3a7220 */ /* 0x000fe20000410000 */
[----:B------:R-:W-:Y:S01]  /*b5f0*/  MOV R155, R187 ;  /* 0x000000bb009b7202 */ /* 0x000fe20000000f00 */
[----:B------:R-:W-:Y:S01]  /*b600*/  FMUL.FTZ R59, R59, R3 ;  /* 0x000000033b3b7220 */ /* 0x000fe20000410000 */
[----:B------:R-:W-:Y:S01]  /*b610*/  MOV R152, R35 ;  /* 0x0000002300987202 */ /* 0x000fe20000000f00 */
        /* <DEDUP_REMOVED lines=19> */
[----:B-1----:R-:W-:Y:S01]  /*b750*/  HMMA.16816.F32.BF16 R236, R4, R16, R44 ;  /* 0x0000001004ec723c */ /* 0x002fe2000004182c */
[----:B------:R-:W-:-:S02]  /*b760*/  FMUL.FTZ R70, R70, R3 ;  /* 0x0000000346467220 */ /* 0x000fc40000410000 */
[-C--:B------:R-:W-:Y:S02]  /*b770*/  FMUL.FTZ R71, R71, R3.reuse ;  /* 0x0000000347477220 */ /* 0x080fe40000410000 */
[-C--:B------:R-:W-:Y:S02]  /*b780*/  FMUL.FTZ R72, R72, R8.reuse ;  /* 0x0000000848487220 */ /* 0x080fe40000410000 */
[----:B------:R-:W-:Y:S01]  /*b790*/  FMUL.FTZ R73, R73, R8 ;  /* 0x0000000849497220 */ /* 0x000fe20000410000 */
[C---:B--2---:R-:W-:Y:S01]  /*b7a0*/  HMMA.16816.F32.BF16 R160, R4.reuse, R12, R160 ;  /* 0x0000000c04a0723c */ /* 0x044fe200000418a0 */
[-C--:B------:R-:W-:Y:S01]  /*b7b0*/  FMUL.FTZ R74, R74, R3.reuse ;  /* 0x000000034a4a7220 */ /* 0x080fe20000410000 */
[----:B------:R-:W-:Y:S01]  /*b7c0*/  MOV R46, R132 ;  /* 0x00000084002e7202 */ /* 0x000fe20000000f00 */
[----:B------:R-:W-:Y:S01]  /*b7d0*/  FMUL.FTZ R75, R75, R3 ;  /* 0x000000034b4b7220 */ /* 0x000fe20000410000 */
[----:B------:R-:W-:Y:S01]  /*b7e0*/  MOV R45, R133 ;  /* 0x00000085002d7202 */ /* 0x000fe20000000f00 */
[----:B------:R-:W-:Y:S01]  /*b7f0*/  FMUL.FTZ R76, R76, R8 ;  /* 0x000000084c4c7220 */ /* 0x000fe20000410000 */
[----:B------:R-:W-:Y:S01]  /*b800*/  MOV R44, R134 ;  /* 0x00000086002c7202 */ /* 0x000fe20000000f00 */
[----:B------:R-:W-:Y:S01]  /*b810*/  FMUL.FTZ R77, R77, R8 ;  /* 0x000000084d4d7220 */ /* 0x000fe20000410000 */
[----:B------:R-:W-:Y:S01]  /*b820*/  HMMA.16816.F32.BF16 R196, R4, R14, R164 ;  /* 0x0000000e04c4723c */ /* 0x000fe200000418a4 */
[----:B------:R-:W1:Y:S01]  /*b830*/  LDSM.16.MT88.4 R12, [R204+0x1a000] ;  /* 0x01a00000cc0c783b */ /* 0x000e620000004200 */
[----:B------:R-:W-:Y:S01]  /*b840*/  FMUL.FTZ R78, R78, R3 ;  /* 0x000000034e4e7220 */ /* 0x000fe20000410000 */
[----:B------:R-:W-:Y:S01]  /*b850*/  MOV R47, R147 ;  /* 0x00000093002f7202 */ /* 0x000fe20000000f00 */
[----:B------:R-:W-:-:S02]  /*b860*/  FMUL.FTZ R79, R79, R3 ;  /* 0x000000034f4f7220 */ /* 0x000fc40000410000 */
[-C--:B------:R-:W-:Y:S01]  /*b870*/  FMUL.FTZ R80, R80, R8.reuse ;  /* 0x0000000850507220 */ /* 0x080fe20000410000 */
[----:B------:R-:W-:Y:S01]  /*b880*/  MOV R167, R183 ;  /* 0x000000b700a77202 */ /* 0x000fe20000000f00 */
[C---:B---3--:R-:W-:Y:S01]  /*b890*/  HMMA.16816.F32.BF16 R32, R4.reuse, R20, R36 ;  /* 0x000000140420723c */ /* 0x048fe20000041824 */
[-C--:B------:R-:W-:Y:S02]  /*b8a0*/  FMUL.FTZ R81, R81, R8.reuse ;  /* 0x0000000851517220 */ /* 0x080fe40000410000 */
[-C--:B------:R-:W-:Y:S02]  /*b8b0*/  FMUL.FTZ R82, R82, R3.reuse ;  /* 0x0000000352527220 */ /* 0x080fe40000410000 */
[-C--:B------:R-:W-:Y:S02]  /*b8c0*/  FMUL.FTZ R83, R83, R3.reuse ;  /* 0x0000000353537220 */ /* 0x080fe40000410000 */
[-C--:B------:R-:W-:Y:S01]  /*b8d0*/  FMUL.FTZ R92, R92, R8.reuse ;  /* 0x000000085c5c7220 */ /* 0x080fe20000410000 */
[C---:B------:R-:W-:Y:S01]  /*b8e0*/  HMMA.16816.F32.BF16 R184, R4.reuse, R22, R40 ;  /* 0x0000001604b8723c */ /* 0x040fe20000041828 */
[----:B------:R-:W2:Y:S01]  /*b8f0*/  LDSM.16.MT88.4 R20, [R203+0x1a000] ;  /* 0x01a00000cb14783b */ /* 0x000ea20000004200 */
[----:B------:R-:W-:Y:S01]  /*b900*/  FMUL.FTZ R93, R93, R8 ;  /* 0x000000085d5d7220 */ /* 0x000fe20000410000 */
[----:B------:R-:W-:Y:S01]  /*b910*/  MOV R36, R148 ;  /* 0x0000009400247202 */ /* 0x000fe20000000f00 */
[-C--:B------:R-:W-:Y:S01]  /*b920*/  FMUL.FTZ R94, R94, R3.reuse ;  /* 0x000000035e5e7220 */ /* 0x080fe20000410000 */
[----:B------:R-:W-:Y:S01]  /*b930*/  MOV R37, R146 ;  /* 0x0000009200257202 */ /* 0x000fe20000000f00 */
[----:B------:R-:W-:Y:S01]  /*b940*/  FMUL.FTZ R95, R95, R3 ;  /* 0x000000035f5f7220 */ /* 0x000fe20000410000 */
[----:B------:R-:W-:Y:S01]  /*b950*/  MOV R38, R145 ;  /* 0x0000009100267202 */ /* 0x000fe20000000f00 */
[----:B------:R-:W-:Y:S01]  /*b960*/  HMMA.16816.F32.BF16 R192, R4, R18, R48 ;  /* 0x0000001204c0723c */ /* 0x000fe20000041830 */
[----:B------:R-:W3:Y:S01]  /*b970*/  LDSM.16.MT88.4 R16, [R201+0x1c000] ;  /* 0x01c00000c910783b */ /* 0x000ee20000004200 */
[----:B------:R-:W-:Y:S01]  /*b980*/  FMUL.FTZ R96, R96, R8 ;  /* 0x0000000860607220 */ /* 0x000fe20000410000 */
[----:B------:R-:W-:Y:S01]  /*b990*/  MOV R39, R144 ;  /* 0x0000009000277202 */ /* 0x000fe20000000f00 */
[----:B------:R-:W-:-:S02]  /*b9a0*/  FMUL.FTZ R97, R97, R8 ;  /* 0x0000000861617220 */ /* 0x000fc40000410000 */
        /* <DEDUP_REMOVED lines=8> */
[-C--:B------:R-:W-:Y:S02]  /*ba30*/  FMUL.FTZ R102, R102, R3.reuse ;  /* 0x0000000366667220 */ /* 0x080fe40000410000 */
[----:B------:R-:W-:Y:S01]  /*ba40*/  FMUL.FTZ R103, R103, R3 ;  /* 0x0000000367677220 */ /* 0x000fe20000410000 */
[----:B-1----:R-:W-:Y:S01]  /*ba50*/  HMMA.16816.F32.BF16 R180, R4, R12, R52 ;  /* 0x0000000c04b4723c */ /* 0x002fe20000041834 */
[----:B------:R-:W-:-:S02]  /*ba60*/  FMUL.FTZ R104, R104, R8 ;  /* 0x0000000868687220 */ /* 0x000fc40000410000 */
[-C--:B------:R-:W-:Y:S02]  /*ba70*/  FMUL.FTZ R105, R105, R8.reuse ;  /* 0x0000000869697220 */ /* 0x080fe40000410000 */
[-C--:B------:R-:W-:Y:S02]  /*ba80*/  FMUL.FTZ R106, R106, R3.reuse ;  /* 0x000000036a6a7220 */ /* 0x080fe40000410000 */
[----:B------:R-:W-:Y:S01]  /*ba90*/  FMUL.FTZ R107, R107, R3 ;  /* 0x000000036b6b7220 */ /* 0x000fe20000410000 */
[C---:B------:R-:W-:Y:S01]  /*baa0*/  HMMA.16816.F32.BF16 R176, R4.reuse, R14, R56 ;  /* 0x0000000e04b0723c */ /* 0x040fe20000041838 */
[----:B------:R-:W1:Y:S01]  /*bab0*/  LDSM.16.MT88.4 R12, [R202+0x1c000] ;  /* 0x01c00000ca0c783b */ /* 0x000e620000004200 */
[-C--:B------:R-:W-:Y:S01]  /*bac0*/  FMUL.FTZ R84, R84, R8.reuse ;  /* 0x0000000854547220 */ /* 0x080fe20000410000 */
[----:B------:R-:W-:Y:S01]  /*bad0*/  MOV R55, R9 ;  /* 0x0000000900377202 */ /* 0x000fe20000000f00 */
[----:B------:R-:W-:Y:S01]  /*bae0*/  FMUL.FTZ R85, R85, R8 ;  /* 0x0000000855557220 */ /* 0x000fe20000410000 */
[----:B------:R-:W-:Y:S01]  /*baf0*/  MOV R52, R26 ;  /* 0x0000001a00347202 */ /* 0x000fe20000000f00 */
[----:B------:R-:W-:Y:S01]  /*bb00*/  FMUL.FTZ R86, R86, R3 ;  /* 0x0000000356567220 */ /* 0x000fe20000410000 */
[----:B------:R-:W-:Y:S01]  /*bb10*/  MOV R59, R135 ;  /* 0x00000087003b7202 */ /* 0x000fe20000000f00 */
[C---:B--2---:R-:W-:Y:S01]  /*bb20*/  HMMA.16816.F32.BF16 R172, R4.reuse, R20, R60 ;  /* 0x0000001404ac723c */ /* 0x044fe2000004183c */
[----:B------:R-:W-:Y:S01]  /*bb30*/  FMUL.FTZ R87, R87, R3 ;  /* 0x0000000357577220 */ /* 0x000fe20000410000 */
[----:B------:R-:W-:Y:S01]  /*bb40*/  MOV R53, R25 ;  /* 0x0000001900357202 */ /* 0x000fe20000000f00 */
[----:B------:R-:W-:Y:S01]  /*bb50*/  FMUL.FTZ R88, R88, R8 ;  /* 0x0000000858587220 */ /* 0x000fe20000410000 */
[----:B------:R-:W-:Y:S01]  /*bb60*/  MOV R54, R24 ;  /* 0x0000001800367202 */ /* 0x000fe20000000f00 */
[----:B------:R-:W-:Y:S01]  /*bb70*/  FMUL.FTZ R89, R89, R8 ;  /* 0x0000000859597220 */ /* 0x000fe20000410000 */
[----:B------:R-:W-:Y:S01]  /*bb80*/  LDSM.16.MT88.4 R24, [R201+0x18800] ;  /* 0x01880000c918783b */ /* 0x000fe20000004200 */
[----:B------:R-:W-:Y:S01]  /*bb90*/  MOV R63, R140 ;  /* 0x0000008c003f7202 */ /* 0x000fe20000000f00 */
[C---:B------:R-:W-:Y:S01]  /*bba0*/  HMMA.16816.F32.BF16 R168, R4.reuse, R22, R64 ;  /* 0x0000001604a8723c */ /* 0x040fe20000041840 */
[----:B------:R-:W-:Y:S01]  /*bbb0*/  MOV R62, R141 ;  /* 0x0000008d003e7202 */ /* 0x000fe20000000f00 */
[----:B------:R-:W2:Y:S01]  /*bbc0*/  LDSM.16.MT88.4 R20, [R204+0x1c000] ;  /* 0x01c00000cc14783b */ /* 0x000ea20000004200 */
[----:B------:R-:W-:Y:S01]  /*bbd0*/  MOV R61, R142 ;  /* 0x0000008e003d7202 */ /* 0x000fe20000000f00 */
[----:B------:R-:W-:Y:S01]  /*bbe0*/  FMUL.FTZ R90, R90, R3 ;  /* 0x000000035a5a7220 */ /* 0x000fe20000410000 */
[----:B------:R-:W-:Y:S01]  /*bbf0*/  MOV R60, R143 ;  /* 0x0000008f003c7202 */ /* 0x000fe20000000f00 */
[----:B------:R-:W-:Y:S01]  /*bc00*/  FMUL.FTZ R91, R91, R3 ;  /* 0x000000035b5b7220 */ /* 0x000fe20000410000 */
[----:B------:R-:W-:Y:S01]  /*bc10*/  MOV R67, R167 ;  /* 0x000000a700437202 */ /* 0x000fe20000000f00 */
[C---:B---3--:R-:W-:Y:S01]  /*bc20*/  HMMA.16816.F32.BF16 R140, R4.reuse, R18, R72 ;  /* 0x00000012048c723c */ /* 0x048fe20000041848 */
[----:B------:R-:W-:Y:S01]  /*bc30*/  MOV R66, R156 ;  /* 0x0000009c00427202 */ /* 0x000fe20000000f00 */
[----:B------:R-:W-:Y:S01]  /*bc40*/  FFMA.FTZ R9, R190, c[0x0][0x23c], -R2 ;  /* 0x00008f00be097a23 */ /* 0x000fe20000010802 */
[----:B------:R-:W-:Y:S01]  /*bc50*/  MOV R65, R157 ;  /* 0x0000009d00417202 */ /* 0x000fe20000000f00 */
[----:B------:R-:W-:Y:S01]  /*bc60*/  FMUL.FTZ R116, R116, R8 ;  /* 0x0000000874747220 */ /* 0x000fe20000410000 */
[----:B------:R-:W-:Y:S01]  /*bc70*/  MOV R64, R158 ;  /* 0x0000009e00407202 */ /* 0x000fe20000000f00 */
[----:B------:R-:W-:Y:S01]  /*bc80*/  FMUL.FTZ R117, R117, R8 ;  /* 0x0000000875757220 */ /* 0x000fe20000410000 */
[----:B------:R-:W-:Y:S01]  /*bc90*/  MOV R75, R155 ;  /* 0x0000009b004b7202 */ /* 0x000fe20000000f00 */
[C---:B------:R-:W-:Y:S01]  /*bca0*/  HMMA.16816.F32.BF16 R164, R4.reuse, R16, R68 ;  /* 0x0000001004a4723c */ /* 0x040fe20000041844 */
[----:B------:R-:W3:Y:S01]  /*bcb0*/  LDSM.16.MT88.4 R16, [R203+0x1c000] ;  /* 0x01c00000cb10783b */ /* 0x000ee20000004200 */
[----:B------:R-:W-:Y:S01]  /*bcc0*/  MOV R74, R149 ;  /* 0x00000095004a7202 */ /* 0x000fe20000000f00 */
        /* <DEDUP_REMOVED lines=8> */
[----:B-1----:R-:W-:Y:S01]  /*bd50*/  HMMA.16816.F32.BF16 R156, R4, R12, R76 ;  /* 0x0000000c049c723c */ /* 0x002fe2000004184c */
[----:B------:R-:W-:Y:S01]  /*bd60*/  MOV R69, R153 ;  /* 0x0000009900457202 */ /* 0x000fe20000000f00 */
[-C--:B------:R-:W-:Y:S01]  /*bd70*/  FMUL.FTZ R122, R122, R3.reuse ;  /* 0x000000037a7a7220 */ /* 0x080fe20000410000 */
[----:B------:R-:W-:Y:S01]  /*bd80*/  MOV R68, R154 ;  /* 0x0000009a00447202 */ /* 0x000fe20000000f00 */
[----:B------:R-:W-:-:S02]  /*bd90*/  FMUL.FTZ R123, R123, R3 ;  /* 0x000000037b7b7220 */ /* 0x000fc40000410000 */
[----:B------:R-:W-:Y:S01]  /*bda0*/  FMUL.FTZ R124, R124, R8 ;  /* 0x000000087c7c7220 */ /* 0x000fe20000410000 */
[----:B------:R-:W-:Y:S01]  /*bdb0*/  MOV R76, R44 ;  /* 0x0000002c004c7202 */ /* 0x000fe20000000f00 */
[C---:B------:R-:W-:Y:S01]  /*bdc0*/  HMMA.16816.F32.BF16 R152, R4.reuse, R14, R80 ;  /* 0x0000000e0498723c */ /* 0x040fe20000041850 */
[----:B------:R-:W1:Y:S01]  /*bdd0*/  LDSM.16.MT88.4 R12, [R201+0x1e000] ;  /* 0x01e00000c90c783b */ /* 0x000e620000004200 */
[----:B------:R4:W-:Y:S01]  /*bde0*/  MUFU.EX2 R80, R9 ;  /* 0x0000000900507308 */ /* 0x0009e20000000800 */
[----:B------:R-:W-:Y:S01]  /*bdf0*/  FMUL.FTZ R125, R125, R8 ;  /* 0x000000087d7d7220 */ /* 0x000fe20000410000 */
[----:B------:R-:W-:Y:S01]  /*be00*/  MOV R77, R45 ;  /* 0x0000002d004d7202 */ /* 0x000fe20000000f00 */
[-C--:B------:R-:W-:Y:S01]  /*be10*/  FMUL.FTZ R126, R126, R3.reuse ;  /* 0x000000037e7e7220 */ /* 0x080fe20000410000 */
[----:B------:R-:W-:Y:S01]  /*be20*/  MOV R78, R46 ;  /* 0x0000002e004e7202 */ /* 0x000fe20000000f00 */
[----:B------:R-:W-:Y:S01]  /*be30*/  FMUL.FTZ R127, R127, R3 ;  /* 0x000000037f7f7220 */ /* 0x000fe20000410000 */
[----:B--2---:R-:W-:Y:S01]  /*be40*/  HMMA.16816.F32.BF16 R148, R4, R20, R84 ;  /* 0x000000140494723c */ /* 0x004fe20000041854 */
[-C--:B------:R-:W-:Y:S01]  /*be50*/  FMUL.FTZ R128, R128, R8.reuse ;  /* 0x0000000880807220 */ /* 0x080fe20000410000 */
[----:B------:R-:W-:Y:S01]  /*be60*/  MOV R79, R47 ;  /* 0x0000002f004f7202 */ /* 0x000fe20000000f00 */
[----:B------:R-:W-:Y:S01]  /*be70*/  FMUL.FTZ R129, R129, R8 ;  /* 0x0000000881817220 */ /* 0x000fe20000410000 */
[----:B------:R-:W-:Y:S01]  /*be80*/  MOV R190, R78 ;  /* 0x0000004e00be7202 */ /* 0x000fe20000000f00 */
[----:B------:R-:W-:-:S02]  /*be90*/  FMUL.FTZ R130, R130, R3 ;  /* 0x0000000382827220 */ /* 0x000fc40000410000 */
[----:B------:R-:W-:Y:S01]  /*bea0*/  FMUL.FTZ R131, R131, R3 ;  /* 0x0000000383837220 */ /* 0x000fe20000410000 */
[C---:B------:R-:W-:Y:S01]  /*beb0*/  HMMA.16816.F32.BF16 R144, R4.reuse, R22, R88 ;  /* 0x000000160490723c */ /* 0x040fe20000041858 */
[----:B------:R-:W2:Y:S01]  /*bec0*/  LDSM.16.MT88.4 R20, [R202+0x1e000] ;  /* 0x01e00000ca14783b */ /* 0x000ea20000004200 */
[--C-:B----4-:R-:W-:Y:S01]  /*bed0*/  FFMA.FTZ R9, R189, c[0x0][0x23c], -R2.reuse ;  /* 0x00008f00bd097a23 */ /* 0x110fe20000010802 */
[----:B------:R-:W-:Y:S01]  /*bee0*/  MOV R84, R61 ;  /* 0x0000003d00547202 */ /* 0x000fe20000000f00 */
[----:B------:R-:W-:Y:S01]  /*bef0*/  FMUL.FTZ R108, R108, R8 ;  /* 0x000000086c6c7220 */ /* 0x000fe20000410000 */
[----:B------:R-:W-:Y:S01]  /*bf00*/  MOV R85, R62 ;  /* 0x0000003e00557202 */ /* 0x000fe20000000f00 */
[----:B------:R4:W-:Y:S01]  /*bf10*/  MUFU.EX2 R82, R9 ;  /* 0x0000000900527308 */ /* 0x0009e20000000800 */
[----:B------:R-:W-:Y:S01]  /*bf20*/  FMUL.FTZ R109, R109, R8 ;  /* 0x000000086d6d7220 */ /* 0x000fe20000410000 */
[C---:B---3--:R-:W-:Y:S01]  /*bf30*/  HMMA.16816.F32.BF16 R132, R4.reuse, R16, R92 ;  /* 0x000000100484723c */ /* 0x048fe2000004185c */
[-C--:B------:R-:W-:Y:S01]  /*bf40*/  FMUL.FTZ R110, R110, R3.reuse ;  /* 0x000000036e6e7220 */ /* 0x080fe20000410000 */
[----:B------:R-:W-:Y:S01]  /*bf50*/  MOV R91, R60 ;  /* 0x0000003c005b7202 */ /* 0x000fe20000000f00 */
[----:B------:R-:W-:Y:S01]  /*bf60*/  FMUL.FTZ R111, R111, R3 ;  /* 0x000000036f6f7220 */ /* 0x000fe20000410000 */
[----:B------:R-:W-:Y:S01]  /*bf70*/  MOV R88, R73 ;  /* 0x0000004900587202 */ /* 0x000fe20000000f00 */
[----:B------:R-:W-:Y:S01]  /*bf80*/  FMUL.FTZ R112, R112, R8 ;  /* 0x0000000870707220 */ /* 0x000fe20000410000 */
[----:B------:R-:W-:Y:S01]  /*bf90*/  MOV R89, R74 ;  /* 0x0000004a00597202 */ /* 0x000fe20000000f00 */
[----:B------:R-:W-:Y:S01]  /*bfa0*/  FMUL.FTZ R113, R113, R8 ;  /* 0x0000000871717220 */ /* 0x000fe20000410000 */
[C---:B------:R-:W-:Y:S01]  /*bfb0*/  HMMA.16816.F32.BF16 R96, R4.reuse, R18, R96 ;  /* 0x000000120460723c */ /* 0x040fe20000041860 */
[----:B------:R-:W3:Y:S01]  /*bfc0*/  LDSM.16.MT88.4 R16, [R204+0x1e000] ;  /* 0x01e00000cc10783b */ /* 0x000ee20000004200 */
[----:B------:R-:W-:Y:S01]  /*bfd0*/  FMUL.FTZ R114, R114, R3 ;  /* 0x0000000372727220 */ /* 0x000fe20000410000 */
[----:B------:R-:W-:Y:S01]  /*bfe0*/  MOV R95, R59 ;  /* 0x0000003b005f7202 */ /* 0x000fe20000000f00 */
[----:B------:R-:W-:Y:S01]  /*bff0*/  FMUL.FTZ R115, R115, R3 ;  /* 0x0000000373737220 */ /* 0x000fe20000410000 */
[----:B------:R-:W-:Y:S01]  /*c000*/  MOV R90, R75 ;  /* 0x0000004b005a7202 */ /* 0x000fe20000000f00 */
[----:B----4-:R-:W-:Y:S01]  /*c010*/  FFMA.FTZ R9, R188, c[0x0][0x23c], -R2 ;  /* 0x00008f00bc097a23 */ /* 0x010fe20000010802 */
[----:B------:R-:W-:Y:S01]  /*c020*/  MOV R73, R64 ;  /* 0x0000004000497202 */ /* 0x000fe20000000f00 */
[----:B-1----:R-:W-:Y:S02]  /*c030*/  HMMA.16816.F32.BF16 R100, R4, R12, R100 ;  /* 0x0000000c0464723c */ /* 0x002fe40000041864 */
[----:B------:R1:W-:Y:S01]  /*c040*/  MUFU.EX2 R87, R9 ;  /* 0x0000000900577308 */ /* 0x0003e20000000800 */
[----:B------:R-:W-:-:S02]  /*c050*/  MOV R74, R66 ;  /* 0x00000042004a7202 */ /* 0x000fc40000000f00 */
[----:B------:R-:W-:Y:S02]  /*c060*/  MOV R75, R67 ;  /* 0x00000043004b7202 */ /* 0x000fe40000000f00 */
[----:B------:R-:W-:Y:S01]  /*c070*/  MOV R189, R90 ;  /* 0x0000005a00bd7202 */ /* 0x000fe20000000f00 */
[----:B------:R-:W-:Y:S01]  /*c080*/  HMMA.16816.F32.BF16 R104, R4, R14, R104 ;  /* 0x0000000e0468723c */ /* 0x000fe20000041868 */
[----:B------:R-:W4:Y:S01]  /*c090*/  LDSM.16.MT88.4 R12, [R203+0x1e000] ;  /* 0x01e00000cb0c783b */ /* 0x000f220000004200 */
[----:B------:R-:W-:-:S06]  /*c0a0*/  MOV R188, R84 ;  /* 0x0000005400bc7202 */ /* 0x000fcc0000000f00 */
[C---:B--2---:R-:W-:Y:S01]  /*c0b0*/  HMMA.16816.F32.BF16 R108, R4.reuse, R20, R108 ;  /* 0x00000014046c723c */ /* 0x044fe2000004186c */
[----:B-1----:R-:W-:Y:S02]  /*c0c0*/  FFMA.FTZ R9, R31, c[0x0][0x23c], -R2 ;  /* 0x00008f001f097a23 */ /* 0x002fe40000010802 */
[----:B------:R-:W-:Y:S02]  /*c0d0*/  LDSM.16.MT88.4 R28, [R201+0x1a800] ;  /* 0x01a80000c91c783b */ /* 0x000fe40000004200 */
[----:B------:R1:W2:Y:S03]  /*c0e0*/  MUFU.EX2 R86, R9 ;  /* 0x0000000900567308 */ /* 0x0002a60000000800 */
[C---:B------:R-:W-:Y:S01]  /*c0f0*/  HMMA.16816.F32.BF16 R112, R4.reuse, R22, R112 ;  /* 0x000000160470723c */ /* 0x040fe20000041870 */
[----:B------:R-:W-:Y:S07]  /*c100*/  LDSM.16.MT88.4 R20, [R202+0x18800] ;  /* 0x01880000ca14783b */ /* 0x000fee0000004200 */
[----:B---3--:R-:W-:Y:S01]  /*c110*/  HMMA.16816.F32.BF16 R116, R4, R16, R116 ;  /* 0x000000100474723c */ /* 0x008fe20000041874 */
[----:B-1----:R-:W-:-:S07]  /*c120*/  FFMA.FTZ R9, R244, c[0x0][0x23c], -R0 ;  /* 0x00008f00f4097a23 */ /* 0x002fce0000010800 */
[C---:B------:R-:W-:Y:S01]  /*c130*/  HMMA.16816.F32.BF16 R120, R4.reuse, R18, R120 ;  /* 0x000000120478723c */ /* 0x040fe20000041878 */
[----:B------:R-:W1:Y:S01]  /*c140*/  LDSM.16.MT88.4 R16, [R204+0x18800] ;  /* 0x01880000cc10783b */ /* 0x000e620000004200 */
[----:B------:R3:W-:Y:S06]  /*c150*/  MUFU.EX2 R83, R9 ;  /* 0x0000000900537308 */ /* 0x0007ec0000000800 */
[C---:B----4-:R-:W-:Y:S08]  /*c160*/  HMMA.16816.F32.BF16 R124, R4.reuse, R12, R124 ;  /* 0x0000000c047c723c */ /* 0x050ff0000004187c */
[----:B------:R-:W-:Y:S01]  /*c170*/  HMMA.16816.F32.BF16 R40, R4, R14, R128 ;  /* 0x0000000e0428723c */ /* 0x000fe20000041880 */
[----:B------:R-:W4:Y:S01]  /*c180*/  LDSM.16.MT88.4 R12, [R203+0x18800] ;  /* 0x01880000cb0c783b */ /* 0x000f220000004200 */
[----:B---3--:R-:W-:-:S04]  /*c190*/  FFMA.FTZ R9, R235, c[0x0][0x23c], -R0 ;  /* 0x00008f00eb097a23 */ /* 0x008fc80000010800 */
[----:B------:R-:W3:Y:S01]  /*c1a0*/  MUFU.EX2 R81, R9 ;  /* 0x0000000900517308 */ /* 0x000ee20000000800 */
[----:B------:R-:W-:Y:S01]  /*c1b0*/  FFMA.FTZ R4, R234, c[0x0][0x23c], -R0 ;  /* 0x00008f00ea047a23 */ /* 0x000fe20000010800 */
[----:B--2---:R-:W-:-:S06]  /*c1c0*/  F2FP.BF16.PACK_AB R6, R86, R87 ;  /* 0x000000575606723e */ /* 0x004fcc00000010ff */
[----:B------:R2:W-:Y:S01]  /*c1d0*/  MUFU.EX2 R244, R4 ;  /* 0x0000000400f47308 */ /* 0x0005e20000000800 */
[----:B---3--:R-:W-:Y:S02]  /*c1e0*/  F2FP.BF16.PACK_AB R5, R81, R83 ;  /* 0x000000535105723e */ /* 0x008fe400000010ff */
[----:B------:R-:W-:-:S05]  /*c1f0*/  MOV R9, R91 ;  /* 0x0000005b00097202 */ /* 0x000fca0000000f00 */
[----:B------:R-:W-:Y:S02]  /*c200*/  FFMA.FTZ R9, R9, c[0x0][0x23c], -R2 ;  /* 0x00008f0009097a23 */ /* 0x000fe40000010802 */
[----:B--2---:R-:W-:Y:S01]  /*c210*/  FFMA.FTZ R4, R191, c[0x0][0x23c], -R0 ;  /* 0x00008f00bf047a23 */ /* 0x004fe20000010800 */
[----:B------:R-:W-:Y:S01]  /*c220*/  MOV R191, R85 ;  /* 0x0000005500bf7202 */ /* 0x000fe20000000f00 */
[----:B------:R-:W-:Y:S08]  /*c230*/  MUFU.EX2 R234, R9 ;  /* 0x0000000900ea7308 */ /* 0x000ff00000000800 */
[----:B------:R2:W3:Y:S02]  /*c240*/  MUFU.EX2 R235, R4 ;  /* 0x0000000400eb7308 */ /* 0x0004e40000000800 */
[----:B--2---:R-:W-:-:S02]  /*c250*/  F2FP.BF16.PACK_AB R4, R82, R80 ;  /* 0x000000505204723e */ /* 0x004fc400000010ff */
[----:B---3--:R-:W-:-:S07]  /*c260*/  F2FP.BF16.PACK_AB R7, R235, R244 ;  /* 0x000000f4eb07723e */ /* 0x008fce00000010ff */
[C---:B-1----:R-:W-:Y:S07]  /*c270*/  HMMA.16816.F32.BF16 R56, R4.reuse, R18, R240 ;  /* 0x000000120438723c */ /* 0x042fee00000418f0 */
[----:B------:R-:W-:Y:S01]  /*c280*/  MOV R240, R80 ;  /* 0x0000005000f07202 */ /* 0x000fe20000000f00 */
[----:B----4-:R-:W-:Y:S01]  /*c290*/  HMMA.16816.F32.BF16 R160, R4, R12, R160 ;  /* 0x0000000c04a0723c */ /* 0x010fe200000418a0 */
[----:B------:R-:W-:Y:S02]  /*c2a0*/  MOV R80, R63 ;  /* 0x0000003f00507202 */ /* 0x000fe40000000f00 */
[----:B------:R-:W-:-:S02]  /*c2b0*/  MOV R243, R81 ;  /* 0x0000005100f37202 */ /* 0x000fc40000000f00 */
[----:B------:R-:W-:Y:S02]  /*c2c0*/  MOV R242, R82 ;  /* 0x0000005200f27202 */ /* 0x000fe40000000f00 */
[----:B------:R-:W-:Y:S01]  /*c2d0*/  MOV R241, R83 ;  /* 0x0000005300f17202 */ /* 0x000fe20000000f00 */
[C---:B------:R-:W-:Y:S01]  /*c2e0*/  HMMA.16816.F32.BF16 R60, R4.reuse, R14, R196 ;  /* 0x0000000e043c723c */ /* 0x040fe200000418c4 */
[----:B------:R-:W1:Y:S06]  /*c2f0*/  LDSM.16.MT88.4 R12, [R201+0x1c800] ;  /* 0x01c80000c90c783b */ /* 0x000e6c0000004200 */
[----:B------:R-:W-:Y:S01]  /*c300*/  MOV R199, R68 ;  /* 0x0000004400c77202 */ /* 0x000fe20000000f00 */
[----:B------:R-:W-:Y:S01]  /*c310*/  HMMA.16816.F32.BF16 R136, R4, R24, R136 ;  /* 0x000000180488723c */ /* 0x000fe20000041888 */
[----:B------:R-:W-:-:S02]  /*c320*/  MOV R198, R70 ;  /* 0x0000004600c67202 */ /* 0x000fc40000000f00 */
[----:B------:R-:W-:Y:S02]  /*c330*/  MOV R197, R65 ;  /* 0x0000004100c57202 */ /* 0x000fe40000000f00 */
[----:B------:R-:W-:-:S03]  /*c340*/  MOV R196, R80 ;  /* 0x0000005000c47202 */ /* 0x000fc60000000f00 */
[C---:B------:R-:W-:Y:S01]  /*c350*/  HMMA.16816.F32.BF16 R52, R4.reuse, R26, R52 ;  /* 0x0000001a0434723c */ /* 0x040fe20000041834 */
[----:B------:R-:W2:Y:S07]  /*c360*/  LDSM.16.MT88.4 R24, [R202+0x1a800] ;  /* 0x01a80000ca18783b */ /* 0x000eae0000004200 */
[C---:B------:R-:W-:Y:S08]  /*c370*/  HMMA.16816.F32.BF16 R44, R4.reuse, R22, R36 ;  /* 0x00000016042c723c */ /* 0x040ff00000041824 */
[C---:B------:R-:W-:Y:S01]  /*c380*/  HMMA.16816.F32.BF16 R36, R4.reuse, R16, R248 ;  /* 0x000000100424723c */ /* 0x040fe200000418f8 */
[----:B------:R-:W-:Y:S06]  /*c390*/  LDSM.16.MT88.4 R16, [R203+0x1a800] ;  /* 0x01a80000cb10783b */ /* 0x000fec0000004200 */
[----:B------:R-:W-:Y:S01]  /*c3a0*/  MOV R249, R72 ;  /* 0x0000004800f97202 */ /* 0x000fe20000000f00 */
[----:B------:R-:W-:Y:S01]  /*c3b0*/  HMMA.16816.F32.BF16 R64, R4, R28, R32 ;  /* 0x0000001c0440723c */ /* 0x000fe20000041820 */
[----:B------:R-:W-:Y:S01]  /*c3c0*/  MOV R251, R69 ;  /* 0x0000004500fb7202 */ /* 0x000fe20000000f00 */
[----:B------:R-:W-:Y:S01]  /*c3d0*/  LDSM.16.MT88.4 R32, [R204+0x1c800] ;  /* 0x01c80000cc20783b */ /* 0x000fe20000004200 */
[----:B------:R-:W-:-:S02]  /*c3e0*/  MOV R72, R71 ;  /* 0x0000004700487202 */ /* 0x000fc40000000f00 */
[----:B------:R-:W-:Y:S02]  /*c3f0*/  MOV R250, R86 ;  /* 0x0000005600fa7202 */ /* 0x000fe40000000f00 */
[----:B------:R-:W-:Y:S01]  /*c400*/  MOV R248, R87 ;  /* 0x0000005700f87202 */ /* 0x000fe20000000f00 */
[C---:B------:R-:W-:Y:S01]  /*c410*/  HMMA.16816.F32.BF16 R68, R4.reuse, R30, R184 ;  /* 0x0000001e0444723c */ /* 0x040fe200000418b8 */
[----:B------:R-:W3:Y:S06]  /*c420*/  LDSM.16.MT88.4 R28, [R202+0x1c800] ;  /* 0x01c80000ca1c783b */ /* 0x000eec0000004200 */
[----:B------:R-:W-:Y:S01]  /*c430*/  MOV R186, R76 ;  /* 0x0000004c00ba7202 */ /* 0x000fe20000000f00 */
[----:B------:R-:W-:Y:S01]  /*c440*/  HMMA.16816.F32.BF16 R48, R4, R20, R48 ;  /* 0x000000140430723c */ /* 0x000fe20000041830 */
[----:B------:R-:W4:Y:S01]  /*c450*/  LDSM.16.MT88.4 R20, [R204+0x1a800] ;  /* 0x01a80000cc14783b */ /* 0x000f220000004200 */
[----:B------:R-:W-:-:S02]  /*c460*/  MOV R185, R77 ;  /* 0x0000004d00b97202 */ /* 0x000fc40000000f00 */
[----:B------:R-:W-:Y:S02]  /*c470*/  MOV R184, R79 ;  /* 0x0000004f00b87202 */ /* 0x000fe40000000f00 */
[----:B------:R-:W-:Y:S02]  /*c480*/  MOV R187, R95 ;  /* 0x0000005f00bb7202 */ /* 0x000fe40000000f00 */
[C---:B-1----:R-:W-:Y:S08]  /*c490*/  HMMA.16816.F32.BF16 R128, R4.reuse, R12, R164 ;  /* 0x0000000c0480723c */ /* 0x042ff000000418a4 */
[C---:B------:R-:W-:Y:S01]  /*c4a0*/  HMMA.16816.F32.BF16 R140, R4.reuse, R14, R140 ;  /* 0x0000000e048c723c */ /* 0x040fe2000004188c */
[----:B------:R-:W1:Y:S07]  /*c4b0*/  LDSM.16.MT88.4 R12, [R203+0x1c800] ;  /* 0x01c80000cb0c783b */ /* 0x000e6e0000004200 */
[C---:B--2---:R-:W-:Y:S07]  /*c4c0*/  HMMA.16816.F32.BF16 R80, R4.reuse, R26, R192 ;  /* 0x0000001a0450723c */ /* 0x044fee00000418c0 */
[----:B------:R-:W-:Y:S01]  /*c4d0*/  MOV R194, R74 ;  /* 0x0000004a00c27202 */ /* 0x000fe20000000f00 */
[----:B------:R-:W-:Y:S01]  /*c4e0*/  HMMA.16816.F32.BF16 R76, R4, R24, R236 ;  /* 0x00000018044c723c */ /* 0x000fe200000418ec */
[----:B------:R-:W-:Y:S01]  /*c4f0*/  MOV R195, R75 ;  /* 0x0000004b00c37202 */ /* 0x000fe20000000f00 */
[----:B------:R-:W-:Y:S01]  /*c500*/  LDSM.16.MT88.4 R24, [R204+0x1e800] ;  /* 0x01e80000cc18783b */ /* 0x000fe20000004200 */
[----:B------:R-:W-:Y:S01]  /*c510*/  MOV R193, R186 ;  /* 0x000000ba00c17202 */ /* 0x000fe20000000f00 */
[----:B------:R-:W-:Y:S01]  /*c520*/  FFMA.FTZ R9, R194, c[0x0][0x23c], -R2 ;  /* 0x00008f00c2097a23 */ /* 0x000fe20000010802 */
[----:B------:R-:W-:-:S02]  /*c530*/  MOV R194, R184 ;  /* 0x000000b800c27202 */ /* 0x000fc40000000f00 */
[----:B------:R-:W-:Y:S01]  /*c540*/  MOV R239, R88 ;  /* 0x0000005800ef7202 */ /* 0x000fe20000000f00 */
[C---:B---3--:R-:W-:Y:S01]  /*c550*/  HMMA.16816.F32.BF16 R164, R4.reuse, R28, R156 ;  /* 0x0000001c04a4723c */ /* 0x048fe2000004189c */
[----:B------:R-:W-:Y:S02]  /*c560*/  MOV R236, R72 ;  /* 0x0000004800ec7202 */ /* 0x000fe40000000f00 */
[----:B------:R-:W-:Y:S02]  /*c570*/  MOV R237, R73 ;  /* 0x0000004900ed7202 */ /* 0x000fe40000000f00 */
[----:B------:R-:W-:Y:S02]  /*c580*/  MOV R238, R89 ;  /* 0x0000005900ee7202 */ /* 0x000fe40000000f00 */
[----:B------:R-:W-:Y:S01]  /*c590*/  MOV R28, R239 ;  /* 0x000000ef001c7202 */ /* 0x000fe20000000f00 */
[----:B------:R-:W-:Y:S01]  /*c5a0*/  HMMA.16816.F32.BF16 R156, R4, R30, R152 ;  /* 0x0000001e049c723c */ /* 0x000fe20000041898 */
[----:B------:R-:W-:-:S02]  /*c5b0*/  MOV R239, R199 ;  /* 0x000000c700ef7202 */ /* 0x000fc40000000f00 */
[----:B------:R2:W3:Y:S01]  /*c5c0*/  MUFU.EX2 R199, R9 ;  /* 0x0000000900c77308 */ /* 0x0004e20000000800 */
[----:B------:R-:W-:Y:S02]  /*c5d0*/  MOV R29, R185 ;  /* 0x000000b9001d7202 */ /* 0x000fe40000000f00 */
[----:B------:R-:W-:Y:S02]  /*c5e0*/  MOV R192, R238 ;  /* 0x000000ee00c07202 */ /* 0x000fe40000000f00 */
[----:B------:R-:W-:Y:S01]  /*c5f0*/  HMMA.16816.F32.BF16 R92, R4, R16, R172 ;  /* 0x00000010045c723c */ /* 0x000fe200000418ac */
[----:B------:R-:W-:Y:S02]  /*c600*/  MOV R30, R236 ;  /* 0x000000ec001e7202 */ /* 0x000fe40000000f00 */
[----:B------:R-:W-:Y:S02]  /*c610*/  MOV R31, R237 ;  /* 0x000000ed001f7202 */ /* 0x000fe40000000f00 */
[----:B------:R-:W-:-:S02]  /*c620*/  MOV R238, R198 ;  /* 0x000000c600ee7202 */ /* 0x000fc40000000f00 */
[----:B------:R-:W-:Y:S01]  /*c630*/  MOV R237, R197 ;  /* 0x000000c500ed7202 */ /* 0x000fe20000000f00 */
[C---:B------:R-:W-:Y:S01]  /*c640*/  HMMA.16816.F32.BF16 R72, R4.reuse, R18, R168 ;  /* 0x000000120448723c */ /* 0x040fe200000418a8 */
[----:B------:R-:W5:Y:S01]  /*c650*/  LDSM.16.MT88.4 R16, [R201+0x1e800] ;  /* 0x01e80000c910783b */ /* 0x000f620000004200 */
[----:B------:R-:W-:Y:S01]  /*c660*/  MOV R236, R187 ;  /* 0x000000bb00ec7202 */ /* 0x000fe20000000f00 */
[----:B--2---:R-:W-:Y:S01]  /*c670*/  FFMA.FTZ R9, R247, c[0x0][0x23c], -R2 ;  /* 0x00008f00f7097a23 */ /* 0x004fe20000010802 */
[----:B------:R-:W-:Y:S02]  /*c680*/  MOV R247, R193 ;  /* 0x000000c100f77202 */ /* 0x000fe40000000f00 */
[----:B------:R2:W-:Y:S02]  /*c690*/  MUFU.EX2 R193, R10 ;  /* 0x0000000a00c17308 */ /* 0x0005e40000000800 */
[C---:B------:R-:W-:Y:S06]  /*c6a0*/  HMMA.16816.F32.BF16 R152, R4.reuse, R32, R148 ;  /* 0x000000200498723c */ /* 0x040fec0000041894 */
[----:B------:R1:W-:Y:S01]  /*c6b0*/  MUFU.EX2 R198, R9 ;  /* 0x0000000900c67308 */ /* 0x0003e20000000800 */
[----:B------:R-:W-:Y:S01]  /*c6c0*/  MOV R32, R31 ;  /* 0x0000001f00207202 */ /* 0x000fe20000000f00 */
[----:B----4-:R-:W-:Y:S01]  /*c6d0*/  HMMA.16816.F32.BF16 R84, R4, R20, R180 ;  /* 0x000000140454723c */ /* 0x010fe200000418b4 */
[----:B------:R-:W-:-:S02]  /*c6e0*/  MOV R33, R28 ;  /* 0x0000001c00217202 */ /* 0x000fc40000000f00 */
[----:B--2---:R-:W-:-:S05]  /*c6f0*/  MOV R10, R32 ;  /* 0x00000020000a7202 */ /* 0x004fca0000000f00 */
[----:B------:R-:W-:Y:S01]  /*c700*/  HMMA.16816.F32.BF16 R88, R4, R22, R176 ;  /* 0x000000160458723c */ /* 0x000fe200000418b0 */
[----:B------:R-:W2:Y:S01]  /*c710*/  LDSM.16.MT88.4 R20, [R202+0x1e800] ;  /* 0x01e80000ca14783b */ /* 0x000ea20000004200 */
[----:B-1----:R-:W-:Y:S01]  /*c720*/  FFMA.FTZ R9, R245, c[0x0][0x23c], -R2 ;  /* 0x00008f00f5097a23 */ /* 0x002fe20000010802 */
[----:B------:R-:W-:-:S05]  /*c730*/  MOV R245, R29 ;  /* 0x0000001d00f57202 */ /* 0x000fca0000000f00 */
[C---:B------:R-:W-:Y:S01]  /*c740*/  HMMA.16816.F32.BF16 R168, R4.reuse, R12, R132 ;  /* 0x0000000c04a8723c */ /* 0x040fe20000041884 */
[----:B------:R1:W-:Y:S06]  /*c750*/  MUFU.EX2 R197, R9 ;  /* 0x0000000900c57308 */ /* 0x0003ec0000000800 */
[----:B------:R-:W-:Y:S01]  /*c760*/  MOV R134, R194 ;  /* 0x000000c200867202 */ /* 0x000fe20000000f00 */
[----:B------:R-:W-:Y:S01]  /*c770*/  HMMA.16816.F32.BF16 R148, R4, R14, R96 ;  /* 0x0000000e0494723c */ /* 0x000fe20000041860 */
[----:B------:R-:W4:Y:S01]  /*c780*/  LDSM.16.MT88.4 R12, [R203+0x1e800] ;  /* 0x01e80000cb0c783b */ /* 0x000f220000004200 */
[----:B------:R-:W-:-:S06]  /*c790*/  MOV R135, R33 ;  /* 0x0000002100877202 */ /* 0x000fcc0000000f00 */
[----:B------:R-:W-:Y:S01]  /*c7a0*/  HMMA.16816.F32.BF16 R144, R4, R34, R144 ;  /* 0x000000220490723c */ /* 0x000fe20000041890 */
[----:B-1----:R-:W-:-:S04]  /*c7b0*/  FFMA.FTZ R9, R196, c[0x0][0x23c], -R0 ;  /* 0x00008f00c4097a23 */ /* 0x002fc80000010800 */
[----:B------:R1:W1:Y:S02]  /*c7c0*/  MUFU.EX2 R196, R9 ;  /* 0x0000000900c47308 */ /* 0x0002640000000800 */
[----:B------:R-:W-:Y:S01]  /*c7d0*/  MOV R35, R30 ;  /* 0x0000001e00237202 */ /* 0x000fe20000000f00 */
[C---:B-----5:R-:W-:Y:S01]  /*c7e0*/  HMMA.16816.F32.BF16 R176, R4.reuse, R18, R104 ;  /* 0x0000001204b0723c */ /* 0x060fe20000041868 */
[----:B------:R-:W5:Y:S07]  /*c7f0*/  LDSM.16.MT88.4 R28, [R204+0x19000] ;  /* 0x01900000cc1c783b */ /* 0x000f6e0000004200 */
[----:B------:R-:W-:Y:S01]  /*c800*/  HMMA.16816.F32.BF16 R172, R4, R16, R100 ;  /* 0x0000001004ac723c */ /* 0x000fe20000041864 */
[----:B------:R-:W-:Y:S01]  /*c810*/  LDSM.16.MT88.4 R16, [R202+0x19000] ;  /* 0x01900000ca10783b */ /* 0x000fe20000004200 */
[----:B-1----:R-:W-:Y:S01]  /*c820*/  FFMA.FTZ R9, R246, c[0x0][0x23c], -R0 ;  /* 0x00008f00f6097a23 */ /* 0x002fe20000010800 */
[----:B------:R-:W-:-:S05]  /*c830*/  MOV R246, R195 ;  /* 0x000000c300f67202 */ /* 0x000fca0000000f00 */
[C---:B--2---:R-:W-:Y:S01]  /*c840*/  HMMA.16816.F32.BF16 R184, R4.reuse, R20, R108 ;  /* 0x0000001404b8723c */ /* 0x044fe2000004186c */
[----:B------:R1:W-:Y:S07]  /*c850*/  MUFU.EX2 R195, R9 ;  /* 0x0000000900c37308 */ /* 0x0003ee0000000800 */
[C---:B------:R-:W-:Y:S01]  /*c860*/  HMMA.16816.F32.BF16 R112, R4.reuse, R22, R112 ;  /* 0x000000160470723c */ /* 0x040fe20000041870 */
[----:B------:R-:W-:Y:S07]  /*c870*/  LDSM.16.MT88.4 R20, [R201+0x19000] ;  /* 0x01900000c914783b */ /* 0x000fee0000004200 */
[----:B------:R-:W-:Y:S01]  /*c880*/  HMMA.16816.F32.BF16 R180, R4, R24, R116 ;  /* 0x0000001804b4723c */ /* 0x000fe20000041874 */
[----:B-1----:R-:W-:Y:S01]  /*c890*/  FFMA.FTZ R9, R252, c[0x0][0x23c], -R0 ;  /* 0x00008f00fc097a23 */ /* 0x002fe20000010800 */
[----:B------:R-:W-:-:S02]  /*c8a0*/  MOV R252, R35 ;  /* 0x0000002300fc7202 */ /* 0x000fc40000000f00 */
[----:B------:R-:W-:Y:S01]  /*c8b0*/  LDSM.16.MT88.4 R32, [R201+0x1d000] ;  /* 0x01d00000c920783b */ /* 0x000fe20000004200 */
[----:B------:R1:W2:Y:S03]  /*c8c0*/  MUFU.EX2 R194, R9 ;  /* 0x0000000900c27308 */ /* 0x0002a60000000800 */
[C---:B------:R-:W-:Y:S01]  /*c8d0*/  HMMA.16816.F32.BF16 R104, R4.reuse, R26, R120 ;  /* 0x0000001a0468723c */ /* 0x040fe20000041878 */
[----:B------:R-:W5:Y:S07]  /*c8e0*/  LDSM.16.MT88.4 R24, [R203+0x19000] ;  /* 0x01900000cb18783b */ /* 0x000f6e0000004200 */
[----:B----4-:R-:W-:Y:S01]  /*c8f0*/  HMMA.16816.F32.BF16 R124, R4, R12, R124 ;  /* 0x0000000c047c723c */ /* 0x010fe2000004187c */
[----:B-1----:R-:W-:-:S07]  /*c900*/  FFMA.FTZ R9, R192, c[0x0][0x23c], -R2 ;  /* 0x00008f00c0097a23 */ /* 0x002fce0000010802 */
[----:B------:R-:W-:Y:S01]  /*c910*/  HMMA.16816.F32.BF16 R40, R4, R14, R40 ;  /* 0x0000000e0428723c */ /* 0x000fe20000041828 */
[----:B------:R-:W-:Y:S01]  /*c920*/  LDSM.16.MT88.4 R12, [R204+0x1b000] ;  /* 0x01b00000cc0c783b */ /* 0x000fe20000004200 */
[----:B------:R1:W-:Y:S05]  /*c930*/  MUFU.EX2 R192, R9 ;  /* 0x0000000900c07308 */ /* 0x0003ea0000000800 */
[----:B---3--:R-:W-:Y:S02]  /*c940*/  F2FP.BF16.PACK_AB R4, R199, R234 ;  /* 0x000000eac704723e */ /* 0x008fe400000010ff */
[----:B------:R-:W-:Y:S02]  /*c950*/  F2FP.BF16.PACK_AB R5, R193, R196 ;  /* 0x000000c4c105723e */ /* 0x000fe400000010ff */
[----:B------:R-:W-:-:S02]  /*c960*/  F2FP.BF16.PACK_AB R6, R197, R198 ;  /* 0x000000c6c506723e */ /* 0x000fc400000010ff */
[----:B--2---:R-:W-:Y:S01]  /*c970*/  F2FP.BF16.PACK_AB R7, R194, R195 ;  /* 0x000000c3c207723e */ /* 0x004fe200000010ff */
[----:B-1----:R-:W-:-:S06]  /*c980*/  FFMA.FTZ R9, R191, c[0x0][0x23c], -R2 ;  /* 0x00008f00bf097a23 */ /* 0x002fcc0000010802 */
[C---:B-----5:R-:W-:Y:S01]  /*c990*/  HMMA.16816.F32.BF16 R36, R4.reuse, R28, R36 ;  /* 0x0000001c0424723c */ /* 0x060fe20000041824 */
[----:B------:R1:W2:Y:S07]  /*c9a0*/  MUFU.EX2 R191, R9 ;  /* 0x0000000900bf7308 */ /* 0x0002ae0000000800 */
        /* <DEDUP_REMOVED lines=8> */
[C---:B------:R-:W-:Y:S08]  /*ca30*/  HMMA.16816.F32.BF16 R136, R4.reuse, R20, R136 ;  /* 0x000000140488723c */ /* 0x040ff00000041888 */
[C---:B---3--:R-:W-:Y:S08]  /*ca40*/  HMMA.16816.F32.BF16 R92, R4.reuse, R28, R92 ;  /* 0x0000001c045c723c */ /* 0x048ff0000004185c */
[C---:B------:R-:W-:Y:S01]  /*ca50*/  HMMA.16816.F32.BF16 R96, R4.reuse, R30, R72 ;  /* 0x0000001e0460723c */ /* 0x040fe20000041848 */
[----:B------:R-:W3:Y:S06]  /*ca60*/  LDSM.16.MT88.4 R28, [R202+0x1f000] ;  /* 0x01f00000ca1c783b */ /* 0x000eec0000004200 */
[----:B------:R-:W-:Y:S01]  /*ca70*/  MOV R74, R134 ;  /* 0x00000086004a7202 */ /* 0x000fe20000000f00 */
[----:B----4-:R-:W-:Y:S01]  /*ca80*/  HMMA.16816.F32.BF16 R172, R4, R24, R172 ;  /* 0x0000001804ac723c */ /* 0x010fe200000418ac */
[----:B------:R-:W-:-:S03]  /*ca90*/  MOV R75, R135 ;  /* 0x00000087004b7202 */ /* 0x000fc60000000f00 */
[--C-:B-1----:R-:W-:Y:S01]  /*caa0*/  FFMA.FTZ R9, R74, c[0x0][0x23c], -R2.reuse ;  /* 0x00008f004a097a23 */ /* 0x102fe20000010802 */
[----:B------:R-:W-:Y:S01]  /*cab0*/  MOV R74, R246 ;  /* 0x000000f6004a7202 */ /* 0x000fe20000000f00 */
[----:B------:R-:W-:Y:S01]  /*cac0*/  FFMA.FTZ R2, R189, c[0x0][0x23c], -R2 ;  /* 0x00008f00bd027a23 */ /* 0x000fe20000010802 */
[----:B------:R-:W-:Y:S01]  /*cad0*/  MOV R246, R190 ;  /* 0x000000be00f67202 */ /* 0x000fe20000000f00 */
[----:B------:R-:W-:Y:S01]  /*cae0*/  HMMA.16816.F32.BF16 R24, R4, R26, R176 ;  /* 0x0000001a0418723c */ /* 0x000fe200000418b0 */
[----:B------:R-:W-:Y:S03]  /*caf0*/  MUFU.EX2 R190, R9 ;  /* 0x0000000900be7308 */ /* 0x000fe60000000800 */
[----:B------:R-:W-:-:S04]  /*cb00*/  FFMA.FTZ R3, R245, R3, R246 ;  /* 0x00000003f5037223 */ /* 0x000fc800000100f6 */
[C---:B------:R-:W-:Y:S01]  /*cb10*/  HMMA.16816.F32.BF16 R52, R4.reuse, R22, R52 ;  /* 0x000000160434723c */ /* 0x040fe20000041834 */
[----:B------:R1:W-:Y:S01]  /*cb20*/  MUFU.EX2 R189, R2 ;  /* 0x0000000200bd7308 */ /* 0x0003e20000000800 */
[----:B------:R-:W4:Y:S06]  /*cb30*/  LDSM.16.MT88.4 R20, [R201+0x1b000] ;  /* 0x01b00000c914783b */ /* 0x000f2c0000004200 */
[C---:B-----5:R-:W-:Y:S08]  /*cb40*/  HMMA.16816.F32.BF16 R76, R4.reuse, R16, R76 ;  /* 0x00000010044c723c */ /* 0x060ff0000004184c */
[C---:B------:R-:W-:Y:S01]  /*cb50*/  HMMA.16816.F32.BF16 R80, R4.reuse, R18, R80 ;  /* 0x000000120450723c */ /* 0x040fe20000041850 */
[--C-:B-1----:R-:W-:Y:S01]  /*cb60*/  FFMA.FTZ R2, R188, c[0x0][0x23c], -R0.reuse ;  /* 0x00008f00bc027a23 */ /* 0x102fe20000010800 */
[----:B------:R-:W1:Y:S03]  /*cb70*/  LDSM.16.MT88.4 R16, [R202+0x1d000] ;  /* 0x01d00000ca10783b */ /* 0x000e660000004200 */
[----:B------:R5:W-:Y:S03]  /*cb80*/  MUFU.EX2 R188, R2 ;  /* 0x0000000200bc7308 */ /* 0x000be60000000800 */
[C---:B---3--:R-:W-:Y:S07]  /*cb90*/  HMMA.16816.F32.BF16 R176, R4.reuse, R28, R184 ;  /* 0x0000001c04b0723c */ /* 0x048fee00000418b8 */
[----:B------:R-:W-:Y:S01]  /*cba0*/  MOV R187, R75 ;  /* 0x0000004b00bb7202 */ /* 0x000fe20000000f00 */
[----:B------:R-:W-:Y:S01]  /*cbb0*/  HMMA.16816.F32.BF16 R84, R4, R12, R84 ;  /* 0x0000000c0454723c */ /* 0x000fe20000041854 */
[----:B-----5:R-:W-:-:S07]  /*cbc0*/  FFMA.FTZ R2, R11, c[0x0][0x23c], -R0 ;  /* 0x00008f000b027a23 */ /* 0x020fce0000010800 */
[C---:B------:R-:W-:Y:S01]  /*cbd0*/  HMMA.16816.F32.BF16 R88, R4.reuse, R14, R88 ;  /* 0x0000000e0458723c */ /* 0x040fe20000041858 */
[----:B------:R3:W5:Y:S01]  /*cbe0*/  MUFU.EX2 R11, R2 ;  /* 0x00000002000b7308 */ /* 0x0007620000000800 */
[----:B------:R-:W5:Y:S06]  /*cbf0*/  LDSM.16.MT88.4 R12, [R204+0x1d000] ;  /* 0x01d00000cc0c783b */ /* 0x000f6c0000004200 */
[C---:B----4-:R-:W-:Y:S08]  /*cc00*/  HMMA.16816.F32.BF16 R64, R4.reuse, R20, R64 ;  /* 0x000000140440723c */ /* 0x050ff00000041840 */
[----:B------:R-:W-:Y:S01]  /*cc10*/  HMMA.16816.F32.BF16 R68, R4, R22, R68 ;  /* 0x000000160444723c */ /* 0x000fe20000041844 */
[--C-:B---3--:R-:W-:Y:S01]  /*cc20*/  FFMA.FTZ R2, R10, c[0x0][0x23c], -R0.reuse ;  /* 0x00008f000a027a23 */ /* 0x108fe20000010800 */
[----:B------:R-:W3:Y:S01]  /*cc30*/  LDSM.16.MT88.4 R20, [R203+0x1d000] ;  /* 0x01d00000cb14783b */ /* 0x000ee20000004200 */
[----:B------:R-:W-:-:S02]  /*cc40*/  FFMA.FTZ R0, R74, c[0x0][0x23c], -R0 ;  /* 0x00008f004a007a23 */ /* 0x000fc40000010800 */
[----:B------:R-:W-:Y:S01]  /*cc50*/  MUFU.EX2 R10, R2 ;  /* 0x00000002000a7308 */ /* 0x000fe20000000800 */
[----:B------:R-:W-:Y:S02]  /*cc60*/  LDSM.16.MT88.4 R72, [R201+0x1d800] ;  /* 0x01d80000c948783b */ /* 0x000fe40000004200 */
[C---:B-1----:R-:W-:Y:S02]  /*cc70*/  HMMA.16816.F32.BF16 R116, R4.reuse, R18, R156 ;  /* 0x000000120474723c */ /* 0x042fe4000004189c */
[----:B------:R-:W1:Y:S03]  /*cc80*/  LDSM.16.MT88.4 R156, [R204+0x19800] ;  /* 0x01980000cc9c783b */ /* 0x000e660000004200 */
[----:B------:R4:W4:Y:S03]  /*cc90*/  MUFU.EX2 R9, R0 ;  /* 0x0000000000097308 */ /* 0x0009260000000800 */
[C---:B------:R-:W-:Y:S07]  /*cca0*/  HMMA.16816.F32.BF16 R100, R4.reuse, R32, R128 ;  /* 0x000000200464723c */ /* 0x040fee0000041880 */
[----:B--2---:R-:W-:Y:S01]  /*ccb0*/  F2FP.BF16.PACK_AB R128, R191, R192 ;  /* 0x000000c0bf80723e */ /* 0x004fe200000010ff */
[----:B------:R-:W-:Y:S01]  /*ccc0*/  HMMA.16816.F32.BF16 R32, R4, R34, R140 ;  /* 0x000000220420723c */ /* 0x000fe2000004188c */
[----:B-----5:R-:W-:Y:S01]  /*ccd0*/  F2FP.BF16.PACK_AB R129, R11, R188 ;  /* 0x000000bc0b81723e */ /* 0x020fe200000010ff */
[----:B------:R-:W-:Y:S01]  /*cce0*/  LDSM.16.MT88.4 R140, [R201+0x19800] ;  /* 0x01980000c98c783b */ /* 0x000fe20000004200 */
[----:B------:R-:W-:Y:S01]  /*ccf0*/  F2FP.BF16.PACK_AB R130, R189, R190 ;  /* 0x000000bebd82723e */ /* 0x000fe200000010ff */
[----:B----4-:R-:W-:Y:S01]  /*cd00*/  FFMA.FTZ R0, R252, R8, R187 ;  /* 0x00000008fc007223 */ /* 0x010fe200000100bb */
[----:B------:R-:W-:-:S03]  /*cd10*/  F2FP.BF16.PACK_AB R131, R9, R10 ;  /* 0x0000000a0983723e */ /* 0x000fc600000010ff */
[C---:B------:R-:W-:Y:S01]  /*cd20*/  HMMA.16816.F32.BF16 R120, R4.reuse, R12, R152 ;  /* 0x0000000c0478723c */ /* 0x040fe20000041898 */
[----:B------:R-:W-:Y:S02]  /*cd30*/  FADD.FTZ R2, R247, R0 ;  /* 0x00000000f7027221 */ /* 0x000fe40000010000 */
[----:B------:R-:W-:Y:S02]  /*cd40*/  FADD.FTZ R0, R236, R3 ;  /* 0x00000003ec007221 */ /* 0x000fe40000010000 */
[----:B------:R-:W-:Y:S02]  /*cd50*/  FADD.FTZ R2, R237, R2 ;  /* 0x00000002ed027221 */ /* 0x000fe40000010000 */
[----:B------:R-:W-:Y:S01]  /*cd60*/  FADD.FTZ R0, R238, R0 ;  /* 0x00000000ee007221 */ /* 0x000fe20000010000 */
[C---:B------:R-:W-:Y:S01]  /*cd70*/  HMMA.16816.F32.BF16 R132, R4.reuse, R14, R144 ;  /* 0x0000000e0484723c */ /* 0x040fe20000041890 */
[----:B------:R-:W-:Y:S01]  /*cd80*/  FADD.FTZ R2, R251, R2 ;  /* 0x00000002fb027221 */ /* 0x000fe20000010000 */
[----:B------:R-:W2:Y:S04]  /*cd90*/  LDSM.16.MT88.4 R12, [R203+0x1f000] ;  /* 0x01f00000cb0c783b */ /* 0x000ea80000004200 */
[----:B------:R-:W4:Y:S02]  /*cda0*/  LDL R251, [R1+0x2c] ;  /* 0x00002c0001fb7983 */ /* 0x000f240000100800 */
[C---:B---3--:R-:W-:Y:S08]  /*cdb0*/  HMMA.16816.F32.BF16 R168, R4.reuse, R20, R168 ;  /* 0x0000001404a8723c */ /* 0x048ff000000418a8 */
[----:B------:R-:W-:Y:S01]  /*cdc0*/  HMMA.16816.F32.BF16 R20, R4, R22, R148 ;  /* 0x000000160414723c */ /* 0x000fe20000041894 */
[----:B------:R-:W3:Y:S07]  /*cdd0*/  LDSM.16.MT88.4 R148, [R202+0x19800] ;  /* 0x01980000ca94783b */ /* 0x000eee0000004200 */
[C---:B-1----:R-:W-:Y:S08]  /*cde0*/  HMMA.16816.F32.BF16 R152, R128.reuse, R156, R36 ;  /* 0x0000009c8098723c */ /* 0x042ff00000041824 */
[----:B------:R-:W-:Y:S01]  /*cdf0*/  HMMA.16816.F32.BF16 R156, R128, R158, R56 ;  /* 0x0000009e809c723c */ /* 0x000fe20000041838 */
[----:B------:R-:W1:Y:S07]  /*ce00*/  LDSM.16.MT88.4 R56, [R204+0x1b800] ;  /* 0x01b80000cc38783b */ /* 0x000e6e0000004200 */
[C---:B------:R-:W-:Y:S01]  /*ce10*/  HMMA.16816.F32.BF16 R108, R4.reuse, R16, R164 ;  /* 0x00000010046c723c */ /* 0x040fe200000418a4 */
[----:B------:R-:W-:Y:S04]  /*ce20*/  LDSM.16.MT88.4 R164, [R203+0x19800] ;  /* 0x01980000cba4783b */ /* 0x000fe80000004200 */
[----:B------:R-:W-:Y:S03]  /*ce30*/  LDSM.16.MT88.4 R16, [R204+0x1f000] ;  /* 0x01f00000cc10783b */ /* 0x000fe60000004200 */
[C---:B--2---:R-:W-:Y:S08]  /*ce40*/  HMMA.16816.F32.BF16 R124, R4.reuse, R12, R124 ;  /* 0x0000000c047c723c */ /* 0x044ff0000004187c */
[----:B------:R-:W-:Y:S01]  /*ce50*/  HMMA.16816.F32.BF16 R12, R4, R14, R40 ;  /* 0x0000000e040c723c */ /* 0x000fe20000041828 */
[----:B------:R-:W2:Y:S07]  /*ce60*/  LDSM.16.MT88.4 R40, [R201+0x1b800] ;  /* 0x01b80000c928783b */ /* 0x000eae0000004200 */
[C---:B------:R-:W-:Y:S08]  /*ce70*/  HMMA.16816.F32.BF16 R136, R128.reuse, R140, R136 ;  /* 0x0000008c8088723c */ /* 0x040ff00000041888 */
[C---:B---3--:R-:W-:Y:S01]  /*ce80*/  HMMA.16816.F32.BF16 R144, R128.reuse, R148, R48 ;  /* 0x000000948090723c */ /* 0x048fe20000041830 */
[----:B------:R-:W3:Y:S07]  /*ce90*/  LDSM.16.MT88.4 R48, [R202+0x1b800] ;  /* 0x01b80000ca30783b */ /* 0x000eee0000004200 */
[C---:B------:R-:W-:Y:S08]  /*cea0*/  HMMA.16816.F32.BF16 R140, R128.reuse, R142, R52 ;  /* 0x0000008e808c723c */ /* 0x040ff00000041834 */
[C---:B-1----:R-:W-:Y:S08]  /*ceb0*/  HMMA.16816.F32.BF16 R52, R128.reuse, R56, R84 ;  /* 0x000000388034723c */ /* 0x042ff00000041854 */
[C---:B------:R-:W-:Y:S01]  /*cec0*/  HMMA.16816.F32.BF16 R56, R128.reuse, R58, R88 ;  /* 0x0000003a8038723c */ /* 0x040fe20000041858 */
[----:B------:R-:W-:Y:S07]  /*ced0*/  LDSM.16.MT88.4 R88, [R204+0x1d800] ;  /* 0x01d80000cc58783b */ /* 0x000fee0000004200 */
[----:B--2---:R-:W-:Y:S01]  /*cee0*/  HMMA.16816.F32.BF16 R36, R128, R40, R64 ;  /* 0x000000288024723c */ /* 0x004fe20000041840 */
[----:B------:R-:W1:Y:S01]  /*cef0*/  LDSM.16.MT88.4 R64, [R203+0x1b800] ;  /* 0x01b80000cb40783b */ /* 0x000e620000004200 */
        /* <DEDUP_REMOVED lines=14> */
[----:B---3--:R-:W-:Y:S01]  /*cfe0*/  HMMA.16816.F32.BF16 R44, R128, R48, R76 ;  /* 0x00000030802c723c */ /* 0x008fe2000004184c */
[----:B------:R-:W-:-:S02]  /*cff0*/  FADD.FTZ R0, R193, R0 ;  /* 0x00000000c1007221 */ /* 0x000fc40000010000 */
[----:B------:R-:W-:Y:S02]  /*d000*/  FADD.FTZ R2, R198, R2 ;  /* 0x00000002c6027221 */ /* 0x000fe40000010000 */
[----:B------:R-:W-:-:S03]  /*d010*/  FADD.FTZ R0, R195, R0 ;  /* 0x00000000c3007221 */ /* 0x000fc60000010000 */
[----:B------:R-:W-:Y:S01]  /*d020*/  HMMA.16816.F32.BF16 R164, R128, R166, R60 ;  /* 0x000000a680a4723c */ /* 0x000fe2000004183c */
[----:B------:R-:W-:-:S07]  /*d030*/  FADD.FTZ R2, R197, R2 ;  /* 0x00000002c5027221 */ /* 0x000fce0000010000 */
[----:B------:R-:W-:Y:S01]  /*d040*/  HMMA.16816.F32.BF16 R48, R128, R50, R80 ;  /* 0x000000328030723c */ /* 0x000fe20000041850 */
[----:B------:R-:W2:Y:S01]  /*d050*/  LDSM.16.MT88.4 R80, [R202+0x1d800] ;  /* 0x01d80000ca50783b */ /* 0x000ea20000004200 */
[----:B------:R-:W-:-:S06]  /*d060*/  FADD.FTZ R0, R194, R0 ;  /* 0x00000000c2007221 */ /* 0x000fcc0000010000 */
[----:B------:R-:W-:Y:S08]  /*d070*/  HMMA.16816.F32.BF16 R180, R4, R16, R180 ;  /* 0x0000001004b4723c */ /* 0x000ff000000418b4 */
[----:B-1----:R-:W-:Y:S08]  /*d080*/  HMMA.16816.F32.BF16 R60, R128, R64, R92 ;  /* 0x00000040803c723c */ /* 0x002ff0000004185c */
[C---:B------:R-:W-:Y:S01]  /*d090*/  HMMA.16816.F32.BF16 R28, R4.reuse, R30, R112 ;  /* 0x0000001e041c723c */ /* 0x040fe20000041870 */
[----:B------:R-:W-:Y:S07]  /*d0a0*/  LDSM.16.MT88.4 R112, [R202+0x1f800] ;  /* 0x01f80000ca70783b */ /* 0x000fee0000004200 */
[----:B------:R-:W-:Y:S01]  /*d0b0*/  HMMA.16816.F32.BF16 R16, R4, R18, R104 ;  /* 0x000000120410723c */ /* 0x000fe20000041868 */
[----:B------:R-:W-:Y:S04]  /*d0c0*/  LDSM.16.MT88.4 R104, [R201+0x1f800] ;  /* 0x01f80000c968783b */ /* 0x000fe80000004200 */
[----:B------:R-:W-:Y:S03]  /*d0d0*/  LDSM.16.MT88.4 R4, [R203+0x1f800] ;  /* 0x01f80000cb04783b */ /* 0x000fe60000004200 */
[C---:B------:R-:W-:Y:S01]  /*d0e0*/  HMMA.16816.F32.BF16 R64, R128.reuse, R66, R96 ;  /* 0x000000428040723c */ /* 0x040fe20000041860 */
[----:B------:R-:W1:Y:S07]  /*d0f0*/  LDSM.16.MT88.4 R96, [R203+0x1d800] ;  /* 0x01d80000cb60783b */ /* 0x000e6e0000004200 */
[----:B------:R-:W-:Y:S01]  /*d100*/  HMMA.16816.F32.BF16 R84, R128, R88, R120 ;  /* 0x000000588054723c */ /* 0x000fe20000041878 */
[----:B------:R-:W3:Y:S01]  /*d110*/  LDSM.16.MT88.4 R120, [R204+0x1f800] ;  /* 0x01f80000cc78783b */ /* 0x000ee20000004200 */
        /* <DEDUP_REMOVED lines=9> */
[C---:B--2---:R-:W-:Y:S02]  /*d1b0*/  HMMA.16816.F32.BF16 R76, R128.reuse, R80, R108 ;  /* 0x00000050804c723c */ /* 0x044fe4000004186c */
[----:B------:R2:W-:Y:S04]  /*d1c0*/  STL [R1+0x24], R244 ;  /* 0x000024f401007387 */ /* 0x0005e80000100800 */
[----:B------:R2:W-:Y:S02]  /*d1d0*/  STL [R1+0x30], R250 ;  /* 0x000030fa01007387 */ /* 0x0005e40000100800 */
[C---:B------:R-:W-:Y:S08]  /*d1e0*/  HMMA.16816.F32.BF16 R68, R128.reuse, R72, R100 ;  /* 0x000000488044723c */ /* 0x040ff00000041864 */
[C---:B------:R-:W-:Y:S08]  /*d1f0*/  HMMA.16816.F32.BF16 R80, R128.reuse, R82, R116 ;  /* 0x000000528050723c */ /* 0x040ff00000041874 */
[C---:B-1----:R-:W-:Y:S08]  /*d200*/  HMMA.16816.F32.BF16 R92, R128.reuse, R96, R168 ;  /* 0x00000060805c723c */ /* 0x042ff000000418a8 */
[C---:B------:R-:W-:Y:S08]  /*d210*/  HMMA.16816.F32.BF16 R100, R128.reuse, R104, R172 ;  /* 0x000000688064723c */ /* 0x040ff000000418ac */
[C---:B------:R-:W-:Y:S08]  /*d220*/  HMMA.16816.F32.BF16 R108, R128.reuse, R112, R176 ;  /* 0x00000070806c723c */ /* 0x040ff000000418b0 */
[C---:B---3--:R-:W-:Y:S08]  /*d230*/  HMMA.16816.F32.BF16 R116, R128.reuse, R120, R180 ;  /* 0x000000788074723c */ /* 0x048ff000000418b4 */
[C---:B------:R-:W-:Y:S08]  /*d240*/  HMMA.16816.F32.BF16 R72, R128.reuse, R74, R32 ;  /* 0x0000004a8048723c */ /* 0x040ff00000041820 */
[C---:B------:R-:W-:Y:S08]  /*d250*/  HMMA.16816.F32.BF16 R88, R128.reuse, R90, R132 ;  /* 0x0000005a8058723c */ /* 0x040ff00000041884 */
[----:B------:R-:W-:Y:S01]  /*d260*/  HMMA.16816.F32.BF16 R96, R128, R98, R20 ;  /* 0x000000628060723c */ /* 0x000fe20000041814 */
[----:B------:R-:W-:-:S07]  /*d270*/  MOV R133, R249 ;  /* 0x000000f900857202 */ /* 0x000fce0000000f00 */
[C---:B------:R-:W-:Y:S08]  /*d280*/  HMMA.16816.F32.BF16 R104, R128.reuse, R106, R24 ;  /* 0x0000006a8068723c */ /* 0x040ff00000041818 */
[C---:B------:R-:W-:Y:S08]  /*d290*/  HMMA.16816.F32.BF16 R112, R128.reuse, R114, R28 ;  /* 0x000000728070723c */ /* 0x040ff0000004181c */
[----:B------:R-:W-:Y:S01]  /*d2a0*/  HMMA.16816.F32.BF16 R120, R128, R122, R16 ;  /* 0x0000007a8078723c */ /* 0x000fe20000041810 */
[----:B----4-:R-:W-:-:S07]  /*d2b0*/  MOV R132, R251 ;  /* 0x000000fb00847202 */ /* 0x010fce0000000f00 */
[C---:B------:R-:W-:Y:S08]  /*d2c0*/  HMMA.16816.F32.BF16 R124, R128.reuse, R4, R124 ;  /* 0x00000004807c723c */ /* 0x040ff0000004187c */
[----:B------:R-:W-:Y:S01]  /*d2d0*/  HMMA.16816.F32.BF16 R128, R128, R6, R12 ;  /* 0x000000068080723c */ /* 0x000fe2000004180c */
[----:B------:R-:W-:Y:S07]  /*d2e0*/  @!P0 BRA `(.L_x_507) ;  /* 0x00004fd000008947 */ /* 0x000fee0003800000 */
[----:B--2---:R-:W2:Y:S04]  /*d2f0*/  LDL.64 R242, [R1+0x78] ;  /* 0x0000780001f27983 */ /* 0x004ea80000100a00 */
        /* <DEDUP_REMOVED lines=18> */
[C---:B------:R-:W-:Y:S01]  /*d420*/  @!P4 LEA R16, P1, R0.reuse, c[0x0][0x170], 0x1 ;  /* 0x00005c000010ca11 */ /* 0x040fe200078208ff */
[----:B------:R-:W1:Y:S01]  /*d430*/  S2R R249, SR_TID.X ;  /* 0x0000000000f97919 */ /* 0x000e620000002100 */
        /* <DEDUP_REMOVED lines=17> */
[----:B------:R-:W-:Y:S01]  /*d550*/  @!P2 LEA.HI.X R13, R0, c[0x0][0x174], R3, 0x1, P1 ;  /* 0x00005d00000daa11 */ /* 0x000fe200008f0c03 */
[----:B------:R-:W-:Y:S01]  /*d560*/  IMAD.U32 R0, RZ, RZ, UR31 ;  /* 0x0000001fff007e24 */ /* 0x000fe2000f8e00ff */
[C---:B------:R-:W-:Y:S01]  /*d570*/  @!P4 LEA R10, P6, R2.reuse, c[0x0][0x170], 0x1 ;  /* 0x00005c00020aca11 */ /* 0x040fe200078c08ff */
[----:B------:R-:W-:Y:S01]  /*d580*/  @P3 STS.128 [R227+0x1c000], RZ ;  /* 0x01c000ffe3003388 */ /* 0x000fe20000000c00 */
[----:B------:R-:W-:-:S02]  /*d590*/  @!P3 LEA R8, P1, R2, c[0x0][0x170], 0x1 ;  /* 0x00005c000208ba11 */ /* 0x000fc400078208ff */
[C-C-:B------:R-:W-:Y:S01]  /*d5a0*/  @!P5 LEA.HI.X R19, R2.reuse, c[0x0][0x174], R4.reuse, 0x1, P0 ;  /* 0x00005d000213da11 */ /* 0x140fe200000f0c04 */
[----:B------:R-:W-:Y:S01]  /*d5b0*/  @!PT LDS RZ, [RZ] ;  /* 0x00000000fffff984 */ /* 0x000fe20000000800 */
[----:B------:R-:W-:Y:S01]  /*d5c0*/  @!PT LDS RZ, [RZ] ;  /* 0x00000000fffff984 */ /* 0x000fe20000000800 */
[----:B------:R-:W-:Y:S01]  /*d5d0*/  @!PT LDS RZ, [RZ] ;  /* 0x00000000fffff984 */ /* 0x000fe20000000800 */
[----:B------:R4:W-:Y:S01]  /*d5e0*/  @!P3 LDGSTS.E.BYPASS.LTC128B.128 [R227+0x1c000], [R14.64+0x100] ;  /* 0x1c0001000ee3bfae */ /* 0x0009e2000b901d54 */
[C---:B------:R-:W-:Y:S01]  /*d5f0*/  @!P2 LEA R6, P0, R2.reuse, c[0x0][0x170], 0x1 ;  /* 0x00005c000206aa11 */ /* 0x040fe200078008ff */
[----:B-1----:R-:W-:Y:S01]  /*d600*/  IMAD.SHL.U32 R249, R249, 0x2, RZ ;  /* 0x00000002f9f97824 */ /* 0x002fe200078e00ff */
[C-C-:B------:R-:W-:Y:S01]  /*d610*/  @!P4 LEA.HI.X R11, R2.reuse, c[0x0][0x174], R4.reuse, 0x1, P6 ;  /* 0x00005d00020bca11 */ /* 0x140fe200030f0c04 */
[----:B------:R-:W-:Y:S01]  /*d620*/  @P2 STS.128 [R227+0x1e000], RZ ;  /* 0x01e000ffe3002388 */ /* 0x000fe20000000c00 */
[C-C-:B------:R-:W-:Y:S02]  /*d630*/  @!P3 LEA.HI.X R9, R2.reuse, c[0x0][0x174], R4.reuse, 0x1, P1 ;  /* 0x00005d000209ba11 */ /* 0x140fe400008f0c04 */
[----:B------:R-:W-:Y:S01]  /*d640*/  @!P2 LEA.HI.X R7, R2, c[0x0][0x174], R4, 0x1, P0 ;  /* 0x00005d000207aa11 */ /* 0x000fe200000f0c04 */
[----:B------:R-:W-:Y:S01]  /*d650*/  @!PT LDS RZ, [RZ] ;  /* 0x00000000fffff984 */ /* 0x000fe20000000800 */
[----:B------:R-:W-:Y:S01]  /*d660*/  @!PT LDS RZ, [RZ] ;  /* 0x00000000fffff984 */ /* 0x000fe20000000800 */
[----:B------:R-:W-:Y:S01]  /*d670*/  @!PT LDS RZ, [RZ] ;  /* 0x00000000fffff984 */ /* 0x000fe20000000800 */
[----:B------:R4:W-:Y:S01]  /*d680*/  @!P2 LDGSTS.E.BYPASS.LTC128B.128 [R227+0x1e000], [R12.64+0x180] ;  /* 0x1e0001800ce3afae */ /* 0x0009e2000b901d54 */
[----:B------:R-:W-:-:S03]  /*d690*/  LOP3.LUT R249, R249, 0x6, RZ, 0xc0, !PT ;  /* 0x00000006f9f97812 */ /* 0x000fc600078ec0ff */
[----:B------:R-:W-:Y:S02]  /*d6a0*/  @P5 STS.128 [R227+0x19000], RZ ;  /* 0x019000ffe3005388 */ /* 0x000fe40000000c00 */
[----:B------:R-:W-:Y:S02]  /*d6b0*/  IMAD R0, R0, 0x40, R249 ;  /* 0x0000004000007824 */ /* 0x000fe400078e02f9 */
[----:B------:R-:W-:Y:S01]  /*d6c0*/  @!PT LDS RZ, [RZ] ;  /* 0x00000000fffff984 */ /* 0x000fe20000000800 */
[----:B------:R-:W-:Y:S01]  /*d6d0*/  @!PT LDS RZ, [RZ] ;  /* 0x00000000fffff984 */ /* 0x000fe20000000800 */
[----:B------:R-:W-:Y:S01]  /*d6e0*/  @!PT LDS RZ, [RZ] ;  /* 0x00000000fffff984 */ /* 0x000fe20000000800 */
[----:B------:R3:W-:Y:S02]  /*d6f0*/  @!P5 LDGSTS.E.BYPASS.LTC128B.128 [R227+0x19000], [R18.64] ;  /* 0x1900000012e3dfae */ /* 0x0007e4000b901d54 */
[--C-:B------:R-:W-:Y:S01]  /*d700*/  IMAD.IADD R2, R228, 0x1, -R0.reuse ;  /* 0x00000001e4027824 */ /* 0x100fe200078e0a00 */
[C---:B------:R-:W-:Y:S01]  /*d710*/  ISETP.GE.AND P1, PT, R0.reuse, R233, PT ;  /* 0x000000e90000720c */ /* 0x040fe20003f26270 */
[----:B------:R-:W-:Y:S01]  /*d720*/  @P4 STS.128 [R227+0x1b000], RZ ;  /* 0x01b000ffe3004388 */ /* 0x000fe20000000c00 */
[----:B------:R-:W-:Y:S02]  /*d730*/  IMAD.IADD R3, R229, 0x1, -R0 ;  /* 0x00000001e5037824 */ /* 0x000fe400078e0a00 */
[----:B------:R-:W-:Y:S01]  /*d740*/  IABS R2, R2 ;  /* 0x0000000200027213 */ /* 0x000fe20000000000 */
[----:B------:R-:W-:Y:S01]  /*d750*/  @!PT LDS RZ, [RZ] ;  /* 0x00000000fffff984 */ /* 0x000fe20000000800 */
[----:B------:R-:W-:Y:S01]  /*d760*/  @!PT LDS RZ, [RZ] ;  /* 0x00000000fffff984 */ /* 0x000fe20000000800 */
[----:B------:R-:W-:Y:S01]  /*d770*/  @!PT LDS RZ, [RZ] ;  /* 0x00000000fffff984 */ /* 0x000fe20000000800 */
[----:B------:R1:W-:Y:S01]  /*d780*/  @!P4 LDGSTS.E.BYPASS.LTC128B.128 [R227+0x1b000], [R10.64+0x80] ;  /* 0x1b0000800ae3cfae */ /* 0x0003e2000b901d54 */
[----:B------:R-:W-:-:S02]  /*d790*/  ISETP.LT.OR P1, PT, R0, R231, P1 ;  /* 0x000000e70000720c */ /* 0x000fc40000f21670 */
[----:B------:R-:W-:Y:S01]  /*d7a0*/  IABS R3, R3 ;  /* 0x0000000300037213 */ /* 0x000fe20000000000 */
        /* <DEDUP_REMOVED lines=10> */
[----:B----4-:R-:W-:Y:S04]  /*d850*/  LDSM.16.M88.4 R12, [R200+0x10000] ;  /* 0x01000000c80c783b */ /* 0x010fe80000000200 */
[----:B------:R-:W-:Y:S04]  /*d860*/  LDSM.16.M88.4 R24, [R200+0x10800] ;  /* 0x01080000c818783b */ /* 0x000fe80000000200 */
[----:B--2---:R-:W-:Y:S04]  /*d870*/  LDSM.16.M88.4 R20, [R200+0x11000] ;  /* 0x01100000c814783b */ /* 0x004fe80000000200 */
[----:B---3--:R-:W-:Y:S04]  /*d880*/  LDSM.16.M88.4 R16, [R200+0x11800] ;  /* 0x01180000c810783b */ /* 0x008fe80000000200 */
[----:B-1----:R-:W-:Y:S04]  /*d890*/  LDSM.16.M88.4 R8, [R208] ;  /* 0x00000000d008783b */ /* 0x002fe80000000200 */
[----:B------:R-:W-:Y:S04]  /*d8a0*/  LDSM.16.M88.4 R132, [R211] ;  /* 0x00000000d384783b */ /* 0x000fe80000000200 */
[----:B-----5:R-:W1:Y:S04]  /*d8b0*/  LDSM.16.M88.4 R4, [R207] ;  /* 0x00000000cf04783b */ /* 0x020e680000000200 */
[----:B------:R-:W2:Y:S04]  /*d8c0*/  LDSM.16.M88.4 R184, [R226] ;  /* 0x00000000e2b8783b */ /* 0x000ea80000000200 */
[----:B------:R-:W3:Y:S04]  /*d8d0*/  LDSM.16.M88.4 R188, [R225] ;  /* 0x00000000e1bc783b */ /* 0x000ee80000000200 */
[----:B------:R-:W4:Y:S04]  /*d8e0*/  LDSM.16.M88.4 R240, [R224] ;  /* 0x00000000e0f0783b */ /* 0x000f280000000200 */
[----:B------:R-:W-:Y:S04]  /*d8f0*/  LDSM.16.M88.4 R196, [R206+0x10800] ;  /* 0x01080000cec4783b */ /* 0x000fe80000000200 */
        /* <DEDUP_REMOVED lines=11> */
[C---:B------:R-:W-:Y:S01]  /*d9b0*/  HMMA.16816.F32.BF16 R192, R8.reuse, R132, R32 ;  /* 0x0000008408c0723c */ /* 0x040fe20000041820 */
[----:B------:R-:W5:Y:S07]  /*d9c0*/  LDSM.16.M88.4 R32, [R206+0x11800] ;  /* 0x01180000ce20783b */ /* 0x000f6e0000000200 */
[C---:B------:R-:W-:Y:S01]  /*d9d0*/  HMMA.16816.F32.BF16 R16, R8.reuse, R134, R12 ;  /* 0x000000860810723c */ /* 0x040fe2000004180c */
[----:B------:R-:W1:Y:S07]  /*d9e0*/  LDSM.16.M88.4 R132, [R206+0x11000] ;  /* 0x01100000ce84783b */ /* 0x000e6e0000000200 */
[C---:B--2---:R-:W-:Y:S08]  /*d9f0*/  HMMA.16816.F32.BF16 R236, R8.reuse, R186, R180 ;  /* 0x000000ba08ec723c */ /* 0x044ff000000418b4 */
[C---:B---3--:R-:W-:Y:S08]  /*da00*/  HMMA.16816.F32.BF16 R180, R8.reuse, R188, R176 ;  /* 0x000000bc08b4723c */ /* 0x048ff000000418b0 */
[C---:B------:R-:W-:Y:S01]  /*da10*/  HMMA.16816.F32.BF16 R12, R8.reuse, R184, R28 ;  /* 0x000000b8080c723c */ /* 0x040fe2000004181c */
[----:B------:R-:W-:Y:S07]  /*da20*/  LDSM.16.M88.4 R28, [R205] ;  /* 0x00000000cd1c783b */ /* 0x000fee0000000200 */
[C---:B------:R-:W-:Y:S01]  /*da30*/  HMMA.16816.F32.BF16 R176, R8.reuse, R190, R172 ;  /* 0x000000be08b0723c */ /* 0x040fe200000418ac */
[----:B------:R-:W-:Y:S07]  /*da40*/  LDSM.16.M88.4 R188, [R205+0x800] ;  /* 0x00080000cdbc783b */ /* 0x000fee0000000200 */
[C---:B----4-:R-:W-:Y:S08]  /*da50*/  HMMA.16816.F32.BF16 R172, R8.reuse, R240, R168 ;  /* 0x000000f008ac723c */ /* 0x050ff000000418a8 */
[----:B------:R-:W-:Y:S01]  /*da60*/  HMMA.16816.F32.BF16 R24, R8, R242, R24 ;  /* 0x000000f20818723c */ /* 0x000fe20000041818 */
[----:B------:R-:W2:Y:S07]  /*da70*/  LDSM.16.M88.4 R8, [R209] ;  /* 0x00000000d108783b */ /* 0x000eae0000000200 */
[C---:B-1----:R-:W-:Y:S08]  /*da80*/  HMMA.16816.F32.BF16 R184, R4.reuse, R20, R192 ;  /* 0x0000001404b8723c */ /* 0x042ff000000418c0 */
[C---:B------:R-:W-:Y:S01]  /*da90*/  HMMA.16816.F32.BF16 R168, R4.reuse, R22, R16 ;  /* 0x0000001604a8723c */ /* 0x040fe20000041810 */
[----:B------:R-:W1:Y:S07]  /*daa0*/  LDSM.16.M88.4 R20, [R205+0x1800] ;  /* 0x00180000cd14783b */ /* 0x000e6e0000000200 */
[C---:B------:R-:W-:Y:S08]  /*dab0*/  HMMA.16816.F32.BF16 R16, R4.reuse, R196, R12 ;  /* 0x000000c40410723c */ /* 0x040ff0000004180c */
[C---:B-----5:R-:W-:Y:S08]  /*dac0*/  HMMA.16816.F32.BF16 R172, R4.reuse, R32, R172 ;  /* 0x0000002004ac723c */ /* 0x060ff000000418ac */
[C---:B------:R-:W-:Y:S01]  /*dad0*/  HMMA.16816.F32.BF16 R12, R4.reuse, R34, R24 ;  /* 0x00000022040c723c */ /* 0x040fe20000041818 */
[----:B------:R-:W3:Y:S04]  /*dae0*/  LDSM.16.M88.4 R24, [R205+0x1000] ;  /* 0x00100000cd18783b */ /* 0x000ee80000000200 */
[----:B------:R-:W-:Y:S03]  /*daf0*/  LDSM.16.M88.4 R32, [R200+0x12000] ;  /* 0x01200000c820783b */ /* 0x000fe60000000200 */
[C---:B------:R-:W-:Y:S01]  /*db00*/  HMMA.16816.F32.BF16 R192, R4.reuse, R132, R180 ;  /* 0x0000008404c0723c */ /* 0x040fe200000418b4 */
[----:B------:R-:W-:Y:S07]  /*db10*/  LDSM.16.M88.4 R180, [R200+0x12800] ;  /* 0x01280000c8b4783b */ /* 0x000fee0000000200 */
[C---:B------:R-:W-:Y:S08]  /*db20*/  HMMA.16816.F32.BF16 R196, R4.reuse, R198, R236 ;  /* 0x000000c604c4723c */ /* 0x040ff000000418ec */
[----:B------:R-:W-:Y:S01]  /*db30*/  HMMA.16816.F32.BF16 R132, R4, R134, R176 ;  /* 0x000000860484723c */ /* 0x000fe200000418b0 */
[----:B------:R-:W4:Y:S07]  /*db40*/  LDSM.16.M88.4 R4, [R207+0x4000] ;  /* 0x00400000cf04783b */ /* 0x000f2e0000000200 */
[C---:B--2---:R-:W-:Y:S01]  /*db50*/  HMMA.16816.F32.BF16 R176, R8.reuse, R28, R184 ;  /* 0x0000001c08b0723c */ /* 0x044fe200000418b8 */
        /* <DEDUP_REMOVED lines=9> */
[C---:B---3--:R-:W-:Y:S08]  /*dbf0*/  HMMA.16816.F32.BF16 R192, R8.reuse, R24, R192 ;  /* 0x0000001808c0723c */ /* 0x048ff000000418c0 */
        /* <DEDUP_REMOVED lines=19> */
[----:B------:R-:W5:Y:S07]  /*dd30*/  LDSM.16.M88.4 R24, [R206+0x13800] ;  /* 0x01380000ce18783b */ /* 0x000f6e0000000200 */
        /* <DEDUP_REMOVED lines=14> */
[C---:B-----5:R-:W-:Y:S01]  /*de20*/  HMMA.16816.F32.BF16 R184, R4.reuse, R24, R172 ;  /* 0x0000001804b8723c */ /* 0x060fe200000418ac */
        /* <DEDUP_REMOVED lines=50> */
[----:B------:R-:W5:Y:S03]  /*e150*/  LDSM.16.M88.4 R168, [R205+0x5800] ;  /* 0x00580000cda8783b */ /* 0x000f660000000200 */
        /* <DEDUP_REMOVED lines=12> */
[C---:B-----5:R-:W-:Y:S08]  /*e220*/  HMMA.16816.F32.BF16 R188, R12.reuse, R168, R188 ;  /* 0x000000a80cbc723c */ /* 0x060ff000000418bc */
        /* <DEDUP_REMOVED lines=11> */
[----:B------:R-:W5:Y:S07]  /*e2e0*/  LDSM.16.M88.4 R32, [R213] ;  /* 0x00000000d520783b */ /* 0x000f6e0000000200 */
        /* <DEDUP_REMOVED lines=13> */
[----:B------:R-:W4:Y:S03]  /*e3c0*/  LDSM.16.M88.4 R16, [R206+0x16800] ;  /* 0x01680000ce10783b */ /* 0x000f260000000200 */
[C---:B-----5:R-:W-:Y:S08]  /*e3d0*/  HMMA.16816.F32.BF16 R20, R4.reuse, R32, R20 ;  /* 0x000000200414723c */ /* 0x060ff00000041814 */
[C---:B------:R-:W-:Y:S08]  /*e3e0*/  HMMA.16816.F32.BF16 R132, R4.reuse, R34, R132 ;  /* 0x000000220484723c */ /* 0x040ff00000041884 */
[C---:B---3--:R-:W-:Y:S08]  /*e3f0*/  HMMA.16816.F32.BF16 R176, R4.reuse, R180, R196 ;  /* 0x000000b404b0723c */ /* 0x048ff000000418c4 */
[----:B------:R-:W-:Y:S01]  /*e400*/  HMMA.16816.F32.BF16 R192, R4, R182, R192 ;  /* 0x000000b604c0723c */ /* 0x000fe200000418c0 */
[----:B------:R-:W3:Y:S07]  /*e410*/  LDSM.16.M88.4 R4, [R209+0xc000] ;  /* 0x00c00000d104783b */ /* 0x000eee0000000200 */
[C---:B-1----:R-:W-:Y:S08]  /*e420*/  HMMA.16816.F32.BF16 R12, R8.reuse, R172, R236 ;  /* 0x000000ac080c723c */ /* 0x042ff000000418ec */
[C---:B------:R-:W-:Y:S01]  /*e430*/  HMMA.16816.F32.BF16 R32, R8.reuse, R174, R188 ;  /* 0x000000ae0820723c */ /* 0x040fe200000418bc */
[----:B------:R-:W1:Y:S07]  /*e440*/  LDSM.16.M88.4 R172, [R206+0x17800] ;  /* 0x01780000ceac783b */ /* 0x000e6e0000000200 */
[C---:B--2---:R-:W-:Y:S08]  /*e450*/  HMMA.16816.F32.BF16 R180, R8.reuse, R24, R20 ;  /* 0x0000001808b4723c */ /* 0x044ff00000041814 */
[C---:B----4-:R-:W-:Y:S08]  /*e460*/  HMMA.16816.F32.BF16 R184, R8.reuse, R16, R184 ;  /* 0x0000001008b8723c */ /* 0x050ff000000418b8 */
[----:B------:R-:W-:Y:S01]  /*e470*/  HMMA.16816.F32.BF16 R188, R8, R26, R132 ;  /* 0x0000001a08bc723c */ /* 0x000fe20000041884 */
[----:B------:R-:W2:Y:S04]  /*e480*/  LDSM.16.M88.4 R132, [R205+0x6800] ;  /* 0x00680000cd84783b */ /* 0x000ea80000000200 */
[----:B------:R-:W4:Y:S03]  /*e490*/  LDSM.16.M88.4 R24, [R205+0x7000] ;  /* 0x00700000cd18783b */ /* 0x000f260000000200 */
[----:B---3--:R-:W-:Y:S07]  /*e4a0*/  HMMA.16816.F32.BF16 R20, R4, R28, R12 ;  /* 0x0000001c0414723c */ /* 0x008fee000004180c */
[----:B------:R-:W-:Y:S01]  /*e4b0*/  IMAD.MOV.U32 R12, RZ, RZ, R2 ;  /* 0x000000ffff0c7224 */ /* 0x000fe200078e0002 */
[----:B------:R-:W-:Y:S01]  /*e4c0*/  IADD3 R2, R0, 0x1, RZ ;  /* 0x0000000100027810 */ /* 0x000fe20007ffe0ff */
[----:B-1----:R-:W-:Y:S02]  /*e4d0*/  HMMA.16816.F32.BF16 R196, R8, R172, R176 ;  /* 0x000000ac08c4723c */ /* 0x002fe400000418b0 */
[----:B------:R1:W3:Y:S01]  /*e4e0*/  I2F R14, R12 ;  /* 0x0000000c000e7306 */ /* 0x0002e20000201400 */
[----:B------:R-:W-:Y:S01]  /*e4f0*/  ISETP.GE.AND P0, PT, R2, R233, PT ;  /* 0x000000e90200720c */ /* 0x000fe20003f06270 */
[----:B------:R-:W-:Y:S01]  /*e500*/  IMAD.IADD R13, R228, 0x1, -R2 ;  /* 0x00000001e40d7824 */ /* 0x000fe200078e0a02 */
[----:B------:R-:W-:-:S02]  /*e510*/  ISETP.GE.AND P6, PT, R2, R232, PT ;  /* 0x000000e80200720c */ /* 0x000fc40003fc6270 */
[C---:B------:R-:W-:Y:S01]  /*e520*/  ISETP.LT.OR P0, PT, R2.reuse, R231, P0 ;  /* 0x000000e70200720c */ /* 0x040fe20000701670 */
[----:B------:R-:W-:Y:S01]  /*e530*/  HMMA.16816.F32.BF16 R28, R4, R30, R32 ;  /* 0x0000001e041c723c */ /* 0x000fe20000041820 */
[----:B------:R-:W-:-:S07]  /*e540*/  ISETP.LT.OR P6, PT, R2, R230, P6 ;  /* 0x000000e60200720c */ /* 0x000fce00037c1670 */
[C---:B------:R-:W-:Y:S01]  /*e550*/  HMMA.16816.F32.BF16 R168, R8.reuse, R18, R168 ;  /* 0x0000001208a8723c */ /* 0x040fe200000418a8 */
[----:B-1----:R-:W-:Y:S01]  /*e560*/  IMAD.MOV.U32 R12, RZ, RZ, R3 ;  /* 0x000000ffff0c7224 */ /* 0x002fe200078e0003 */
[----:B------:R-:W-:Y:S01]  /*e570*/  IABS R3, R13 ;  /* 0x0000000d00037213 */ /* 0x000fe20000000000 */
[----:B------:R-:W-:Y:S02]  /*e580*/  IMAD.IADD R13, R229, 0x1, -R2 ;  /* 0x00000001e50d7824 */ /* 0x000fe400078e0a02 */
[----:B------:R1:W5:Y:S01]  /*e590*/  I2F R16, R12 ;  /* 0x0000000c00107306 */ /* 0x0003620000201400 */
[----:B---3--:R-:W-:Y:S02]  /*e5a0*/  FFMA.FTZ R14, R14, -UR23, R20 ;  /* 0x800000170e0e7c23 */ /* 0x008fe40008010014 */
[----:B------:R-:W-:Y:S03]  /*e5b0*/  HMMA.16816.F32.BF16 R192, R8, R174, R192 ;  /* 0x000000ae08c0723c */ /* 0x000fe600000418c0 */
[----:B------:R-:W-:-:S02]  /*e5c0*/  FSEL R178, R14, -INF , !P1 ;  /* 0xff8000000eb27808 */ /* 0x000fc40004800000 */
[----:B------:R3:W3:Y:S01]  /*e5d0*/  I2F R15, R3 ;  /* 0x00000003000f7306 */ /* 0x0006e20000201400 */
[C---:B------:R-:W-:Y:S02]  /*e5e0*/  ISETP.GE.AND P1, PT, R0.reuse, R232, PT ;  /* 0x000000e80000720c */ /* 0x040fe40003f26270 */
[----:B--2---:R-:W-:Y:S02]  /*e5f0*/  HMMA.16816.F32.BF16 R32, R4, R132, R184 ;  /* 0x000000840420723c */ /* 0x004fe400000418b8 */
[C---:B------:R-:W-:Y:S02]  /*e600*/  ISETP.LT.OR P1, PT, R0.reuse, R230, P1 ;  /* 0x000000e60000720c */ /* 0x040fe40000f21670 */
[----:B-1----:R-:W-:Y:S01]  /*e610*/  IADD3 R12, R0, 0x8, RZ ;  /* 0x00000008000c7810 */ /* 0x002fe20007ffe0ff */
[----:B-----5:R-:W-:-:S03]  /*e620*/  FFMA.FTZ R14, R16, -UR23, R22 ;  /* 0x80000017100e7c23 */ /* 0x020fc60008010016 */
[C---:B------:R-:W-:Y:S02]  /*e630*/  HMMA.16816.F32.BF16 R132, R4.reuse, R134, R168 ;  /* 0x000000860484723c */ /* 0x040fe400000418a8 */
[----:B------:R-:W-:Y:S02]  /*e640*/  FSEL R177, R14, -INF , !P1 ;  /* 0xff8000000eb17808 */ /* 0x000fe40004800000 */
[----:B---3--:R-:W-:Y:S01]  /*e650*/  IABS R3, R13 ;  /* 0x0000000d00037213 */ /* 0x008fe20000000000 */
[--C-:B------:R-:W-:Y:S01]  /*e660*/  IMAD.IADD R13, R228, 0x1, -R12.reuse ;  /* 0x00000001e40d7824 */ /* 0x100fe200078e0a0c */
[----:B------:R-:W-:Y:S01]  /*e670*/  ISETP.GE.AND P1, PT, R12, R233, PT ;  /* 0x000000e90c00720c */ /* 0x000fe20003f26270 */
[----:B------:R-:W-:Y:S01]  /*e680*/  FFMA.FTZ R15, R15, -UR23, R21 ;  /* 0x800000170f0f7c23 */ /* 0x000fe20008010015 */
[----:B------:R1:W-:Y:S01]  /*e690*/  I2F R18, R3 ;  /* 0x0000000300127306 */ /* 0x0003e20000201400 */
[----:B----4-:R-:W-:Y:S01]  /*e6a0*/  HMMA.16816.F32.BF16 R168, R4, R26, R188 ;  /* 0x0000001a04a8723c */ /* 0x010fe200000418bc */
[----:B------:R-:W-:Y:S01]  /*e6b0*/  IABS R2, R13 ;  /* 0x0000000d00027213 */ /* 0x000fe20000000000 */
[----:B------:R-:W-:Y:S01]  /*e6c0*/  IMAD.IADD R13, R229, 0x1, -R12 ;  /* 0x00000001e50d7824 */ /* 0x000fe200078e0a0c */
[----:B------:R-:W-:-:S02]  /*e6d0*/  FSEL R179, R15, -INF , !P0 ;  /* 0xff8000000fb37808 */ /* 0x000fc40004000000 */
[C---:B------:R-:W-:Y:S02]  /*e6e0*/  ISETP.GE.AND P0, PT, R12.reuse, R232, PT ;  /* 0x000000e80c00720c */ /* 0x040fe40003f06270 */
[----:B------:R2:W3:Y:S01]  /*e6f0*/  I2F R16, R2 ;  /* 0x0000000200107306 */ /* 0x0004e20000201400 */
[C---:B------:R-:W-:Y:S02]  /*e700*/  ISETP.LT.OR P1, PT, R12.reuse, R231, P1 ;  /* 0x000000e70c00720c */ /* 0x040fe40000f21670 */
[----:B------:R-:W-:Y:S02]  /*e710*/  ISETP.LT.OR P0, PT, R12, R230, P0 ;  /* 0x000000e60c00720c */ /* 0x000fe40000701670 */
[----:B-1----:R-:W-:-:S05]  /*e720*/  IADD3 R3, R0, 0x9, RZ ;  /* 0x0000000900037810 */ /* 0x002fca0007ffe0ff */
[--C-:B------:R-:W-:Y:S02]  /*e730*/  IMAD.IADD R14, R228, 0x1, -R3.reuse ;  /* 0x00000001e40e7824 */ /* 0x100fe400078e0a03 */
[----:B------:R-:W-:Y:S01]  /*e740*/  IMAD.IADD R12, R229, 0x1, -R3 ;  /* 0x00000001e50c7824 */ /* 0x000fe200078e0a03 */
[----:B--2---:R-:W-:Y:S01]  /*e750*/  IABS R2, R13 ;  /* 0x0000000d00027213 */ /* 0x004fe20000000000 */
[----:B---3--:R-:W-:-:S03]  /*e760*/  FFMA.FTZ R15, R16, -UR23, R28 ;  /* 0x80000017100f7c23 */ /* 0x008fc6000801001c */
[----:B------:R-:W-:Y:S01]  /*e770*/  IABS R12, R12 ;  /* 0x0000000c000c7213 */ /* 0x000fe20000000000 */
[----:B------:R-:W-:Y:S01]  /*e780*/  IMAD.MOV.U32 R13, RZ, RZ, R2 ;  /* 0x000000ffff0d7224 */ /* 0x000fe200078e0002 */
[----:B------:R-:W-:Y:S01]  /*e790*/  IABS R2, R14 ;  /* 0x0000000e00027213 */ /* 0x000fe20000000000 */
[----:B------:R-:W-:Y:S01]  /*e7a0*/  FFMA.FTZ R14, R18, -UR23, R23 ;  /* 0x80000017120e7c23 */ /* 0x000fe20008010017 */
[----:B------:R-:W-:Y:S01]  /*e7b0*/  FSEL R173, R15, -INF , !P1 ;  /* 0xff8000000fad7808 */ /* 0x000fe20004800000 */
[----:B------:R1:W2:Y:S01]  /*e7c0*/  I2F R17, R13 ;  /* 0x0000000d00117306 */ /* 0x0002a20000201400 */
[C---:B------:R-:W-:Y:S01]  /*e7d0*/  ISETP.GE.AND P1, PT, R3.reuse, R232, PT ;  /* 0x000000e80300720c */ /* 0x040fe20003f26270 */
[----:B------:R-:W-:Y:S01]  /*e7e0*/  HMMA.16816.F32.BF16 R20, R4, R24, R180 ;  /* 0x000000180414723c */ /* 0x000fe200000418b4 */
[----:B------:R-:W-:Y:S02]  /*e7f0*/  FSEL R176, R14, -INF , !P6 ;  /* 0xff8000000eb07808 */ /* 0x000fe40007000000 */
[----:B------:R-:W-:-:S02]  /*e800*/  ISETP.GE.AND P6, PT, R3, R233, PT ;  /* 0x000000e90300720c */ /* 0x000fc40003fc6270 */
[C---:B------:R-:W-:Y:S02]  /*e810*/  ISETP.LT.OR P1, PT, R3.reuse, R230, P1 ;  /* 0x000000e60300720c */ /* 0x040fe40000f21670 */
[----:B------:R-:W-:Y:S02]  /*e820*/  ISETP.LT.OR P6, PT, R3, R231, P6 ;  /* 0x000000e70300720c */ /* 0x000fe400037c1670 */
[C---:B------:R-:W-:Y:S01]  /*e830*/  IADD3 R3, R0.reuse, 0x11, RZ ;  /* 0x0000001100037810 */ /* 0x040fe20007ffe0ff */
[----:B-1----:R-:W-:Y:S01]  /*e840*/  IMAD.MOV.U32 R13, RZ, RZ, R2 ;  /* 0x000000ffff0d7224 */ /* 0x002fe200078e0002 */
[----:B------:R-:W-:-:S03]  /*e850*/  IADD3 R2, R0, 0x10, RZ ;  /* 0x0000001000027810 */ /* 0x000fc60007ffe0ff */
[C---:B------:R-:W-:Y:S01]  /*e860*/  IMAD.IADD R8, R228.reuse, 0x1, -R3 ;  /* 0x00000001e4087824 */ /* 0x040fe200078e0a03 */
[----:B------:R1:W3:Y:S01]  /*e870*/  I2F R16, R13 ;  /* 0x0000000d00107306 */ /* 0x0002e20000201400 */
[----:B------:R-:W-:-:S03]  /*e880*/  IMAD.IADD R14, R228, 0x1, -R2 ;  /* 0x00000001e40e7824 */ /* 0x000fc600078e0a02 */
[----:B------:R-:W-:Y:S01]  /*e890*/  IABS R8, R8 ;  /* 0x0000000800087213 */ /* 0x000fe20000000000 */
[----:B-1----:R-:W-:Y:S01]  /*e8a0*/  IMAD.MOV.U32 R13, RZ, RZ, R12 ;  /* 0x000000ffff0d7224 */ /* 0x002fe200078e000c */
[----:B------:R-:W-:Y:S01]  /*e8b0*/  IABS R12, R14 ;  /* 0x0000000e000c7213 */ /* 0x000fe20000000000 */
[----:B--2---:R-:W-:Y:S02]  /*e8c0*/  FFMA.FTZ R14, R17, -UR23, R30 ;  /* 0x80000017110e7c23 */ /* 0x004fe4000801001e */
[----:B------:R1:W2:Y:S01]  /*e8d0*/  I2F R15, R13 ;  /* 0x0000000d000f7306 */ /* 0x0002a20000201400 */
[----:B---3--:R-:W-:Y:S02]  /*e8e0*/  FFMA.FTZ R10, R16, -UR23, R29 ;  /* 0x80000017100a7c23 */ /* 0x008fe4000801001d */
[----:B------:R-:W-:Y:S02]  /*e8f0*/  FSEL R172, R14, -INF , !P0 ;  /* 0xff8000000eac7808 */ /* 0x000fe40004000000 */
[----:B------:R-:W-:-:S02]  /*e900*/  ISETP.GE.AND P0, PT, R2, R233, PT ;  /* 0x000000e90200720c */ /* 0x000fc40003f06270 */
[----:B------:R-:W-:Y:S01]  /*e910*/  FSEL R30, R10, -INF , !P6 ;  /* 0xff8000000a1e7808 */ /* 0x000fe20007000000 */
[----:B------:R-:W3:Y:S01]  /*e920*/  I2F R12, R12 ;  /* 0x0000000c000c7306 */ /* 0x000ee20000201400 */
[C---:B------:R-:W-:Y:S01]  /*e930*/  ISETP.GE.AND P6, PT, R2.reuse, R232, PT ;  /* 0x000000e80200720c */ /* 0x040fe20003fc6270 */
[C---:B------:R-:W-:Y:S01]  /*e940*/  IMAD.IADD R10, R229.reuse, 0x1, -R3 ;  /* 0x00000001e50a7824 */ /* 0x040fe200078e0a03 */
[C---:B------:R-:W-:Y:S02]  /*e950*/  ISETP.LT.OR P0, PT, R2.reuse, R231, P0 ;  /* 0x000000e70200720c */ /* 0x040fe40000701670 */
[----:B------:R-:W-:Y:S01]  /*e960*/  ISETP.LT.OR P6, PT, R2, R230, P6 ;  /* 0x000000e60200720c */ /* 0x000fe200037c1670 */
[----:B-1----:R-:W-:Y:S01]  /*e970*/  IMAD.IADD R13, R229, 0x1, -R2 ;  /* 0x00000001e50d7824 */ /* 0x002fe200078e0a02 */
[----:B------:R-:W-:Y:S01]  /*e980*/  IADD3 R2, R0, 0x18, RZ ;  /* 0x0000001800027810 */ /* 0x000fe20007ffe0ff */
[----:B--2---:R-:W-:-:S03]  /*e990*/  FFMA.FTZ R11, R15, -UR23, R31 ;  /* 0x800000170f0b7c23 */ /* 0x004fc6000801001f */
[----:B------:R-:W-:Y:S02]  /*e9a0*/  IABS R13, R13 ;  /* 0x0000000d000d7213 */ /* 0x000fe40000000000 */
[----:B------:R-:W-:Y:S01]  /*e9b0*/  FSEL R29, R11, -INF , !P1 ;  /* 0xff8000000b1d7808 */ /* 0x000fe20004800000 */
[----:B---3--:R-:W-:Y:S01]  /*e9c0*/  FFMA.FTZ R12, R12, -UR23, R32 ;  /* 0x800000170c0c7c23 */ /* 0x008fe20008010020 */
[----:B------:R-:W-:Y:S01]  /*e9d0*/  ISETP.GE.AND P1, PT, R3, R233, PT ;  /* 0x000000e90300720c */ /* 0x000fe20003f26270 */
[----:B------:R-:W-:Y:S02]  /*e9e0*/  IMAD.MOV.U32 R9, RZ, RZ, R13 ;  /* 0x000000ffff097224 */ /* 0x000fe400078e000d */
[----:B------:R-:W-:Y:S01]  /*e9f0*/  IMAD.IADD R11, R229, 0x1, -R2 ;  /* 0x00000001e50b7824 */ /* 0x000fe200078e0a02 */
[----:B------:R-:W-:Y:S01]  /*ea00*/  FSEL R236, R12, -INF , !P0 ;  /* 0xff8000000cec7808 */ /* 0x000fe20004000000 */
[----:B------:R1:W2:Y:S01]  /*ea10*/  I2F R13, R9 ;  /* 0x00000009000d7306 */ /* 0x0002a20000201400 */
[----:B------:R-:W-:-:S02]  /*ea20*/  ISETP.GE.AND P0, PT, R3, R232, PT ;  /* 0x000000e80300720c */ /* 0x000fc40003f06270 */
[C---:B------:R-:W-:Y:S02]  /*ea30*/  ISETP.LT.OR P1, PT, R3.reuse, R231, P1 ;  /* 0x000000e70300720c */ /* 0x040fe40000f21670 */
[----:B------:R-:W-:Y:S01]  /*ea40*/  ISETP.LT.OR P0, PT, R3, R230, P0 ;  /* 0x000000e60300720c */ /* 0x000fe20000701670 */
[----:B-1----:R-:W-:Y:S01]  /*ea50*/  IMAD.MOV.U32 R9, RZ, RZ, R8 ;  /* 0x000000ffff097224 */ /* 0x002fe200078e0008 */
[----:B------:R-:W-:Y:S01]  /*ea60*/  IABS R8, R10 ;  /* 0x0000000a00087213 */ /* 0x000fe20000000000 */
[----:B--2---:R-:W-:Y:S02]  /*ea70*/  FFMA.FTZ R13, R13, -UR23, R34 ;  /* 0x800000170d0d7c23 */ /* 0x004fe40008010022 */
[----:B------:R1:W2:Y:S02]  /*ea80*/  I2F R14, R9 ;  /* 0x00000009000e7306 */ /* 0x0002a40000201400 */
[----:B------:R-:W-:Y:S01]  /*ea90*/  IMAD.MOV.U32 R10, RZ, RZ, R8 ;  /* 0x000000ffff0a7224 */ /* 0x000fe200078e0008 */
[----:B------:R-:W-:-:S02]  /*eaa0*/  IADD3 R8, R0, 0x19, RZ ;  /* 0x0000001900087810 */ /* 0x000fc40007ffe0ff */
[----:B------:R-:W-:Y:S02]  /*eab0*/  FSEL R239, R13, -INF , !P6 ;  /* 0xff8000000def7808 */ /* 0x000fe40007000000 */
[C---:B------:R-:W-:Y:S01]  /*eac0*/  ISETP.GE.AND P6, PT, R2.reuse, R233, PT ;  /* 0x000000e90200720c */ /* 0x040fe20003fc6270 */
[----:B------:R-:W3:Y:S03]  /*ead0*/  I2F R17, R10 ;  /* 0x0000000a00117306 */ /* 0x000ee60000201400 */
[----:B------:R-:W-:Y:S01]  /*eae0*/  ISETP.LT.OR P6, PT, R2, R231, P6 ;  /* 0x000000e70200720c */ /* 0x000fe200037c1670 */
[----:B-1----:R-:W-:Y:S02]  /*eaf0*/  IMAD.IADD R9, R228, 0x1, -R2 ;  /* 0x00000001e4097824 */ /* 0x002fe400078e0a02 */
[----:B--2---:R-:W-:-:S03]  /*eb00*/  FFMA.FTZ R12, R14, -UR23, R33 ;  /* 0x800000170e0c7c23 */ /* 0x004fc60008010021 */
[----:B------:R-:W-:Y:S02]  /*eb10*/  IABS R9, R9 ;  /* 0x0000000900097213 */ /* 0x000fe40000000000 */
[----:B------:R-:W-:Y:S01]  /*eb20*/  FSEL R235, R12, -INF , !P1 ;  /* 0xff8000000ceb7808 */ /* 0x000fe20004800000 */
[----:B---3--:R-:W-:Y:S01]  /*eb30*/  FFMA.FTZ R13, R17, -UR23, R35 ;  /* 0x80000017110d7c23 */ /* 0x008fe20008010023 */
[C---:B------:R-:W-:Y:S01]  /*eb40*/  ISETP.GE.AND P1, PT, R2.reuse, R232, PT ;  /* 0x000000e80200720c */ /* 0x040fe20003f26270 */
[----:B------:R-:W-:Y:S01]  /*eb50*/  IMAD.MOV.U32 R10, RZ, RZ, R9 ;  /* 0x000000ffff0a7224 */ /* 0x000fe200078e0009 */
[----:B------:R-:W-:Y:S01]  /*eb60*/  IABS R9, R11 ;  /* 0x0000000b00097213 */ /* 0x000fe20000000000 */
[----:B------:R-:W-:Y:S01]  /*eb70*/  IMAD.IADD R11, R229, 0x1, -R8 ;  /* 0x00000001e50b7824 */ /* 0x000fe200078e0a08 */
[----:B------:R-:W-:Y:S01]  /*eb80*/  ISETP.LT.OR P1, PT, R2, R230, P1 ;  /* 0x000000e60200720c */ /* 0x000fe20000f21670 */
[----:B------:R1:W2:Y:S01]  /*eb90*/  I2F R15, R10 ;  /* 0x0000000a000f7306 */ /* 0x0002a20000201400 */
[----:B------:R-:W-:Y:S01]  /*eba0*/  FSEL R238, R13, -INF , !P0 ;  /* 0xff8000000dee7808 */ /* 0x000fe20004000000 */
[----:B------:R-:W3:Y:S01]  /*ebb0*/  LDSM.16.M88.4 R32, [R205+0x7800] ;  /* 0x00780000cd20783b */ /* 0x000ee20000000200 */
[----:B------:R-:W-:Y:S01]  /*ebc0*/  ISETP.GE.AND P0, PT, R8, R233, PT ;  /* 0x000000e90800720c */ /* 0x000fe20003f06270 */
[----:B------:R-:W-:-:S04]  /*ebd0*/  DEPBAR.LE SB0, 0x0 ;  /* 0x000080000000791a */ /* 0x000fc80000000000 */
[----:B------:R4:W-:Y:S01]  /*ebe0*/  I2F R18, R9 ;  /* 0x0000000900127306 */ /* 0x0009e20000201400 */
[----:B------:R-:W-:Y:S01]  /*ebf0*/  BAR.SYNC.DEFER_BLOCKING 0x0 ;  /* 0x0000000000007b1d */ /* 0x000fe20000010000 */
[----:B------:R-:W-:Y:S01]  /*ec00*/  ISETP.LT.OR P0, PT, R8, R231, P0 ;  /* 0x000000e70800720c */ /* 0x000fe20000701670 */
[----:B-1----:R-:W-:Y:S02]  /*ec10*/  IMAD.IADD R10, R228, 0x1, -R8 ;  /* 0x00000001e40a7824 */ /* 0x002fe400078e0a08 */
[----:B--2---:R-:W-:-:S03]  /*ec20*/  FFMA.FTZ R12, R15, -UR23, R132 ;  /* 0x800000170f0c7c23 */ /* 0x004fc60008010084 */
[----:B------:R-:W-:Y:S02]  /*ec30*/  IABS R3, R10 ;  /* 0x0000000a00037213 */ /* 0x000fe40000000000 */
[----:B------:R-:W-:Y:S02]  /*ec40*/  FSEL R234, R12, -INF , !P6 ;  /* 0xff8000000cea7808 */ /* 0x000fe40007000000 */
[----:B----4-:R-:W-:Y:S01]  /*ec50*/  IADD3 R9, R0, 0x20, RZ ;  /* 0x0000002000097810 */ /* 0x010fe20007ffe0ff */
[----:B------:R-:W-:Y:S01]  /*ec60*/  IMAD.MOV.U32 R10, RZ, RZ, R3 ;  /* 0x000000ffff0a7224 */ /* 0x000fe200078e0003 */
[----:B------:R-:W-:Y:S02]  /*ec70*/  IABS R3, R11 ;  /* 0x0000000b00037213 */ /* 0x000fe40000000000 */
[----:B------:R-:W-:Y:S01]  /*ec80*/  ISETP.GE.AND P6, PT, R8, R232, PT ;  /* 0x000000e80800720c */ /* 0x000fe20003fc6270 */
[----:B------:R1:W2:Y:S01]  /*ec90*/  I2F R16, R10 ;  /* 0x0000000a00107306 */ /* 0x0002a20000201400 */
[----:B------:R-:W-:-:S02]  /*eca0*/  IMAD.IADD R11, R229, 0x1, -R9 ;  /* 0x00000001e50b7824 */ /* 0x000fc400078e0a09 */
[----:B------:R-:W-:-:S05]  /*ecb0*/  ISETP.LT.OR P6, PT, R8, R230, P6 ;  /* 0x000000e60800720c */ /* 0x000fca00037c1670 */
[----:B------:R-:W4:Y:S01]  /*ecc0*/  I2F R19, R3 ;  /* 0x0000000300137306 */ /* 0x000f220000201400 */
[----:B---3--:R-:W-:Y:S01]  /*ecd0*/  HMMA.16816.F32.BF16 R24, R4, R32, R196 ;  /* 0x000000200418723c */ /* 0x008fe200000418c4 */
[----:B-1----:R-:W-:Y:S02]  /*ece0*/  IMAD.IADD R10, R228, 0x1, -R9 ;  /* 0x00000001e40a7824 */ /* 0x002fe400078e0a09 */
[----:B--2---:R-:W-:-:S03]  /*ecf0*/  FFMA.FTZ R12, R16, -UR23, R133 ;  /* 0x80000017100c7c23 */ /* 0x004fc60008010085 */
[----:B------:R-:W-:Y:S02]  /*ed00*/  IABS R2, R10 ;  /* 0x0000000a00027213 */ /* 0x000fe40000000000 */
[----:B------:R-:W-:Y:S01]  /*ed10*/  FSEL R31, R12, -INF , !P0 ;  /* 0xff8000000c1f7808 */ /* 0x000fe20004000000 */
[----:B----4-:R-:W-:Y:S01]  /*ed20*/  FFMA.FTZ R12, R19, -UR23, R135 ;  /* 0x80000017130c7c23 */ /* 0x010fe20008010087 */
[----:B------:R-:W-:Y:S01]  /*ed30*/  IADD3 R3, R0, 0x21, RZ ;  /* 0x0000002100037810 */ /* 0x000fe20007ffe0ff */
[----:B------:R-:W-:Y:S01]  /*ed40*/  IMAD.MOV.U32 R10, RZ, RZ, R2 ;  /* 0x000000ffff0a7224 */ /* 0x000fe200078e0002 */
[----:B------:R-:W-:Y:S02]  /*ed50*/  IABS R2, R11 ;  /* 0x0000000b00027213 */ /* 0x000fe40000000000 */
[----:B------:R-:W-:Y:S01]  /*ed60*/  ISETP.GE.AND P0, PT, R9, R232, PT ;  /* 0x000000e80900720c */ /* 0x000fe20003f06270 */
[--C-:B------:R-:W-:Y:S01]  /*ed70*/  IMAD.IADD R11, R228, 0x1, -R3.reuse ;  /* 0x00000001e40b7824 */ /* 0x100fe200078e0a03 */
[----:B------:R1:W2:Y:S01]  /*ed80*/  I2F R13, R10 ;  /* 0x0000000a000d7306 */ /* 0x0002a20000201400 */
[----:B------:R-:W-:Y:S01]  /*ed90*/  IMAD.IADD R8, R229, 0x1, -R3 ;  /* 0x00000001e5087824 */ /* 0x000fe200078e0a03 */
[----:B------:R-:W-:-:S04]  /*eda0*/  ISETP.LT.OR P0, PT, R9, R230, P0 ;  /* 0x000000e60900720c */ /* 0x000fc80000701670 */
[----:B------:R-:W-:Y:S01]  /*edb0*/  IABS R8, R8 ;  /* 0x0000000800087213 */ /* 0x000fe20000000000 */
[----:B-1----:R-:W-:Y:S01]  /*edc0*/  IMAD.MOV.U32 R10, RZ, RZ, R2 ;  /* 0x000000ffff0a7224 */ /* 0x002fe200078e0002 */
[----:B------:R-:W-:Y:S01]  /*edd0*/  IABS R2, R11 ;  /* 0x0000000b00027213 */ /* 0x000fe20000000000 */
[----:B------:R-:W-:Y:S01]  /*ede0*/  FFMA.FTZ R11, R18, -UR23, R134 ;  /* 0x80000017120b7c23 */ /* 0x000fe20008010086 */
[----:B------:R-:W-:Y:S01]  /*edf0*/  FSEL R134, R12, -INF , !P6 ;  /* 0xff8000000c867808 */ /* 0x000fe20007000000 */
[----:B------:R1:W3:Y:S01]  /*ee00*/  I2F R14, R10 ;  /* 0x0000000a000e7306 */ /* 0x0002e20000201400 */
[----:B--2---:R-:W-:Y:S01]  /*ee10*/  FFMA.FTZ R13, R13, -UR23, R20 ;  /* 0x800000170d0d7c23 */ /* 0x004fe20008010014 */
[-C--:B------:R-:W-:Y:S02]  /*ee20*/  ISETP.GE.AND P6, PT, R3, R233.reuse, PT ;  /* 0x000000e90300720c */ /* 0x080fe40003fc6270 */
[----:B------:R-:W-:Y:S02]  /*ee30*/  FSEL R237, R11, -INF , !P1 ;  /* 0xff8000000bed7808 */ /* 0x000fe40004800000 */
[----:B------:R-:W-:-:S02]  /*ee40*/  ISETP.GE.AND P1, PT, R9, R233, PT ;  /* 0x000000e90900720c */ /* 0x000fc40003f26270 */
[-C--:B------:R-:W-:Y:S02]  /*ee50*/  ISETP.LT.OR P6, PT, R3, R231.reuse, P6 ;  /* 0x000000e70300720c */ /* 0x080fe400037c1670 */
[----:B------:R-:W-:-:S04]  /*ee60*/  ISETP.LT.OR P1, PT, R9, R231, P1 ;  /* 0x000000e70900720c */ /* 0x000fc80000f21670 */
[----:B------:R-:W-:Y:S01]  /*ee70*/  FSEL R245, R13, -INF , !P1 ;  /* 0xff8000000df57808 */ /* 0x000fe20004800000 */
[----:B-1----:R-:W-:Y:S01]  /*ee80*/  IMAD.MOV.U32 R10, RZ, RZ, R2 ;  /* 0x000000ffff0a7224 */ /* 0x002fe200078e0002 */
[----:B------:R-:W-:Y:S01]  /*ee90*/  IADD3 R2, R0, 0x28, RZ ;  /* 0x0000002800027810 */ /* 0x000fe20007ffe0ff */
[----:B---3--:R-:W-:Y:S01]  /*eea0*/  FFMA.FTZ R14, R14, -UR23, R22 ;  /* 0x800000170e0e7c23 */ /* 0x008fe20008010016 */
[C---:B------:R-:W-:Y:S01]  /*eeb0*/  ISETP.GE.AND P1, PT, R3.reuse, R232, PT ;  /* 0x000000e80300720c */ /* 0x040fe20003f26270 */
[----:B------:R1:W2:Y:S02]  /*eec0*/  I2F R15, R10 ;  /* 0x0000000a000f7306 */ /* 0x0002a40000201400 */
[--C-:B------:R-:W-:Y:S01]  /*eed0*/  IMAD.IADD R11, R228, 0x1, -R2.reuse ;  /* 0x00000001e40b7824 */ /* 0x100fe200078e0a02 */
[----:B------:R-:W-:Y:S01]  /*eee0*/  ISETP.LT.OR P1, PT, R3, R230, P1 ;  /* 0x000000e60300720c */ /* 0x000fe20000f21670 */
[----:B------:R-:W-:Y:S01]  /*eef0*/  IMAD.IADD R9, R229, 0x1, -R2 ;  /* 0x00000001e5097824 */ /* 0x000fe200078e0a02 */
[----:B------:R-:W-:-:S02]  /*ef00*/  FSEL R243, R14, -INF , !P0 ;  /* 0xff8000000ef37808 */ /* 0x000fc40004000000 */
[C---:B------:R-:W-:Y:S02]  /*ef10*/  ISETP.GE.AND P0, PT, R2.reuse, R233, PT ;  /* 0x000000e90200720c */ /* 0x040fe40003f06270 */
[----:B------:R-:W-:Y:S02]  /*ef20*/  IABS R9, R9 ;  /* 0x0000000900097213 */ /* 0x000fe40000000000 */
[----:B------:R-:W-:Y:S01]  /*ef30*/  ISETP.LT.OR P0, PT, R2, R231, P0 ;  /* 0x000000e70200720c */ /* 0x000fe20000701670 */
[----:B-1----:R-:W-:Y:S01]  /*ef40*/  IMAD.MOV.U32 R10, RZ, RZ, R8 ;  /* 0x000000ffff0a7224 */ /* 0x002fe200078e0008 */
[----:B------:R-:W-:Y:S01]  /*ef50*/  IABS R8, R11 ;  /* 0x0000000b00087213 */ /* 0x000fe20000000000 */
[----:B------:R-:W-:Y:S01]  /*ef60*/  IMAD.MOV.U32 R11, RZ, RZ, R9 ;  /* 0x000000ffff0b7224 */ /* 0x000fe200078e0009 */
[----:B------:R-:W-:Y:S01]  /*ef70*/  IADD3 R9, R0, 0x30, RZ ;  /* 0x0000003000097810 */ /* 0x000fe20007ffe0ff */
[----:B------:R1:W3:Y:S01]  /*ef80*/  I2F R18, R10 ;  /* 0x0000000a00127306 */ /* 0x0002e20000201400 */
[----:B--2---:R-:W-:-:S03]  /*ef90*/  FFMA.FTZ R12, R15, -UR23, R21 ;  /* 0x800000170f0c7c23 */ /* 0x004fc60008010015 */
[----:B------:R-:W-:Y:S02]  /*efa0*/  IMAD.IADD R3, R228, 0x1, -R9 ;  /* 0x00000001e4037824 */ /* 0x000fe400078e0a09 */
[----:B------:R-:W-:Y:S02]  /*efb0*/  FSEL R247, R12, -INF , !P6 ;  /* 0xff8000000cf77808 */ /* 0x000fe40007000000 */
[----:B------:R2:W-:Y:S01]  /*efc0*/  I2F R28, R11 ;  /* 0x0000000b001c7306 */ /* 0x0005e20000201400 */
[C---:B------:R-:W-:Y:S02]  /*efd0*/  ISETP.GE.AND P6, PT, R2.reuse, R232, PT ;  /* 0x000000e80200720c */ /* 0x040fe40003fc6270 */
[----:B------:R-:W-:Y:S02]  /*efe0*/  IABS R3, R3 ;  /* 0x0000000300037213 */ /* 0x000fe40000000000 */
[----:B------:R-:W-:Y:S01]  /*eff0*/  ISETP.LT.OR P6, PT, R2, R230, P6 ;  /* 0x000000e60200720c */ /* 0x000fe200037c1670 */
[----:B-1----:R-:W-:Y:S01]  /*f000*/  IMAD.MOV.U32 R10, RZ, RZ, R8 ;  /* 0x000000ffff0a7224 */ /* 0x002fe200078e0008 */
[----:B------:R-:W-:Y:S01]  /*f010*/  IADD3 R8, R0, 0x29, RZ ;  /* 0x0000002900087810 */ /* 0x000fe20007ffe0ff */
[----:B---3--:R-:W-:-:S02]  /*f020*/  FFMA.FTZ R12, R18, -UR23, R23 ;  /* 0x80000017120c7c23 */ /* 0x008fc40008010017 */
[----:B------:R1:W3:Y:S01]  /*f030*/  I2F R17, R10 ;  /* 0x0000000a00117306 */ /* 0x0002e20000201400 */
[----:B------:R-:W-:Y:S02]  /*f040*/  HMMA.16816.F32.BF16 R20, R4, R34, R192 ;  /* 0x000000220414723c */ /* 0x000fe400000418c0 */
[----:B------:R-:W-:Y:S01]  /*f050*/  FSEL R186, R12, -INF , !P1 ;  /* 0xff8000000cba7808 */ /* 0x000fe20004800000 */
[----:B--2---:R-:W-:Y:S01]  /*f060*/  IMAD.IADD R11, R229, 0x1, -R8 ;  /* 0x00000001e50b7824 */ /* 0x004fe200078e0a08 */
[----:B------:R-:W-:-:S04]  /*f070*/  ISETP.GE.AND P1, PT, R8, R233, PT ;  /* 0x000000e90800720c */ /* 0x000fc80003f26270 */
[----:B------:R-:W-:Y:S02]  /*f080*/  IABS R11, R11 ;  /* 0x0000000b000b7213 */ /* 0x000fe40000000000 */
[----:B------:R-:W-:Y:S01]  /*f090*/  ISETP.LT.OR P1, PT, R8, R231, P1 ;  /* 0x000000e70800720c */ /* 0x000fe20000f21670 */
[----:B-1----:R-:W-:Y:S02]  /*f0a0*/  IMAD.IADD R10, R228, 0x1, -R8 ;  /* 0x00000001e40a7824 */ /* 0x002fe400078e0a08 */
[----:B---3--:R-:W-:-:S03]  /*f0b0*/  FFMA.FTZ R13, R17, -UR23, R168 ;  /* 0x80000017110d7c23 */ /* 0x008fc600080100a8 */
[----:B------:R-:W-:Y:S02]  /*f0c0*/  IABS R10, R10 ;  /* 0x0000000a000a7213 */ /* 0x000fe40000000000 */
[----:B------:R-:W-:Y:S02]  /*f0d0*/  FSEL R185, R13, -INF , !P0 ;  /* 0xff8000000db97808 */ /* 0x000fe40004000000 */
[----:B------:R1:W2:Y:S01]  /*f0e0*/  I2F R19, R10 ;  /* 0x0000000a00137306 */ /* 0x0002a20000201400 */
[----:B------:R-:W-:-:S04]  /*f0f0*/  ISETP.GE.AND P0, PT, R8, R232, PT ;  /* 0x000000e80800720c */ /* 0x000fc80003f06270 */
[----:B------:R-:W-:Y:S01]  /*f100*/  ISETP.LT.OR P0, PT, R8, R230, P0 ;  /* 0x000000e60800720c */ /* 0x000fe20000701670 */
[----:B-1----:R-:W-:Y:S02]  /*f110*/  IMAD.MOV.U32 R10, RZ, RZ, R11 ;  /* 0x000000ffff0a7224 */ /* 0x002fe400078e000b */
[----:B------:R-:W-:Y:S02]  /*f120*/  IMAD.IADD R11, R229, 0x1, -R9 ;  /* 0x00000001e50b7824 */ /* 0x000fe400078e0a09 */
[----:B------:R1:W-:Y:S03]  /*f130*/  I2F R16, R10 ;  /* 0x0000000a00107306 */ /* 0x0003e60000201400 */
[----:B------:R-:W-:-:S05]  /*f140*/  IABS R2, R11 ;  /* 0x0000000b00027213 */ /* 0x000fca0000000000 */
[----:B------:R-:W-:Y:S01]  /*f150*/  IMAD.MOV.U32 R11, RZ, RZ, R2 ;  /* 0x000000ffff0b7224 */ /* 0x000fe200078e0002 */
[----:B------:R-:W-:-:S03]  /*f160*/  IADD3 R2, R0, 0x38, RZ ;  /* 0x0000003800027810 */ /* 0x000fc60007ffe0ff */
[----:B------:R3:W4:Y:S02]  /*f170*/  I2F R17, R11 ;  /* 0x0000000b00117306 */ /* 0x0007240000201400 */
[--C-:B------:R-:W-:Y:S02]  /*f180*/  IMAD.IADD R8, R228, 0x1, -R2.reuse ;  /* 0x00000001e4087824 */ /* 0x100fe400078e0a02 */
[----:B-1----:R-:W-:Y:S01]  /*f190*/  IMAD.MOV.U32 R10, RZ, RZ, R3 ;  /* 0x000000ffff0a7224 */ /* 0x002fe200078e0003 */
[C---:B------:R-:W-:Y:S01]  /*f1a0*/  IADD3 R3, R0.reuse, 0x31, RZ ;  /* 0x0000003100037810 */ /* 0x040fe20007ffe0ff */
[----:B------:R-:W-:Y:S01]  /*f1b0*/  IMAD.IADD R6, R229, 0x1, -R2 ;  /* 0x00000001e5067824 */ /* 0x000fe200078e0a02 */
[----:B------:R-:W-:Y:S01]  /*f1c0*/  IABS R4, R8 ;  /* 0x0000000800047213 */ /* 0x000fe20000000000 */
[----:B------:R1:W5:Y:S01]  /*f1d0*/  I2F R14, R10 ;  /* 0x0000000a000e7306 */ /* 0x0003620000201400 */
[----:B------:R-:W-:Y:S01]  /*f1e0*/  IADD3 R0, R0, 0x39, RZ ;  /* 0x0000003900007810 */ /* 0x000fe20007ffe0ff */
[----:B--2---:R-:W-:-:S02]  /*f1f0*/  FFMA.FTZ R8, R19, -UR23, R169 ;  /* 0x8000001713087c23 */ /* 0x004fc400080100a9 */
[----:B------:R-:W-:Y:S01]  /*f200*/  IMAD.MOV.U32 R5, RZ, RZ, R4 ;  /* 0x000000ffff057224 */ /* 0x000fe200078e0004 */
[----:B------:R-:W-:Y:S02]  /*f210*/  IABS R4, R6 ;  /* 0x0000000600047213 */ /* 0x000fe40000000000 */
[----:B------:R-:W-:Y:S01]  /*f220*/  FSEL R135, R8, -INF , !P1 ;  /* 0xff80000008877808 */ /* 0x000fe20004800000 */
[--C-:B---3--:R-:W-:Y:S01]  /*f230*/  IMAD.IADD R11, R229, 0x1, -R3.reuse ;  /* 0x00000001e50b7824 */ /* 0x108fe200078e0a03 */
[----:B------:R-:W-:Y:S01]  /*f240*/  ISETP.GE.AND P1, PT, R9, R232, PT ;  /* 0x000000e80900720c */ /* 0x000fe20003f26270 */
[----:B------:R2:W3:Y:S01]  /*f250*/  I2F R12, R5 ;  /* 0x00000005000c7306 */ /* 0x0004e20000201400 */
[----:B----4-:R-:W-:Y:S02]  /*f260*/  FFMA.FTZ R6, R17, -UR23, R26 ;  /* 0x8000001711067c23 */ /* 0x010fe4000801001a */
[----:B------:R-:W-:Y:S02]  /*f270*/  IABS R11, R11 ;  /* 0x0000000b000b7213 */ /* 0x000fe40000000000 */
[----:B------:R-:W-:Y:S01]  /*f280*/  ISETP.LT.OR P1, PT, R9, R230, P1 ;  /* 0x000000e60900720c */ /* 0x000fe20000f21670 */
[----:B-1----:R-:W-:-:S02]  /*f290*/  IMAD.IADD R10, R228, 0x1, -R3 ;  /* 0x00000001e40a7824 */ /* 0x002fc400078e0a03 */
[----:B-----5:R-:W-:Y:S01]  /*f2a0*/  FFMA.FTZ R7, R14, -UR23, R24 ;  /* 0x800000170e077c23 */ /* 0x020fe20008010018 */
[----:B------:R-:W-:Y:S02]  /*f2b0*/  FSEL R241, R6, -INF , !P1 ;  /* 0xff80000006f17808 */ /* 0x000fe40004800000 */
[----:B------:R-:W-:Y:S02]  /*f2c0*/  IABS R10, R10 ;  /* 0x0000000a000a7213 */ /* 0x000fe40000000000 */
[C---:B------:R-:W-:Y:S02]  /*f2d0*/  ISETP.GE.AND P1, PT, R2.reuse, R233, PT ;  /* 0x000000e90200720c */ /* 0x040fe40003f26270 */
[----:B------:R1:W4:Y:S01]  /*f2e0*/  I2F R15, R10 ;  /* 0x0000000a000f7306 */ /* 0x0003220000201400 */
[----:B--2---:R-:W-:Y:S01]  /*f2f0*/  IMAD.IADD R5, R229, 0x1, -R0 ;  /* 0x00000001e5057824 */ /* 0x004fe200078e0a00 */
[----:B------:R-:W-:Y:S01]  /*f300*/  ISETP.LT.OR P1, PT, R2, R231, P1 ;  /* 0x000000e70200720c */ /* 0x000fe20000f21670 */
[----:B---3--:R-:W-:-:S05]  /*f310*/  FFMA.FTZ R8, R12, -UR23, R20 ;  /* 0x800000170c087c23 */ /* 0x008fca0008010014 */
[----:B------:R-:W-:Y:S02]  /*f320*/  FSEL R174, R8, -INF , !P1 ;  /* 0xff80000008ae7808 */ /* 0x000fe40004800000 */
[----:B------:R-:W-:-:S04]  /*f330*/  ISETP.GE.AND P1, PT, R0, R232, PT ;  /* 0x000000e80000720c */ /* 0x000fc80003f26270 */
[----:B------:R-:W-:Y:S01]  /*f340*/  ISETP.LT.OR P1, PT, R0, R230, P1 ;  /* 0x000000e60000720c */ /* 0x000fe20000f21670 */
[----:B-1----:R-:W-:Y:S02]  /*f350*/  IMAD.MOV.U32 R10, RZ, RZ, R11 ;  /* 0x000000ffff0a7224 */ /* 0x002fe400078e000b */
[----:B------:R-:W-:Y:S02]  /*f360*/  FFMA.FTZ R11, R28, -UR23, R170 ;  /* 0x800000171c0b7c23 */ /* 0x000fe400080100aa */
[----:B------:R1:W2:Y:S03]  /*f370*/  I2F R13, R10 ;  /* 0x0000000a000d7306 */ /* 0x0002a60000201400 */
[----:B------:R-:W-:Y:S02]  /*f380*/  FSEL R252, R11, -INF , !P6 ;  /* 0xff8000000bfc7808 */ /* 0x000fe40007000000 */
[----:B------:R-:W-:-:S04]  /*f390*/  ISETP.GE.AND P6, PT, R9, R233, PT ;  /* 0x000000e90900720c */ /* 0x000fc80003fc6270 */
[----:B------:R-:W-:Y:S01]  /*f3a0*/  ISETP.LT.OR P6, PT, R9, R231, P6 ;  /* 0x000000e70900720c */ /* 0x000fe200037c1670 */
[----:B----4-:R-:W-:-:S03]  /*f3b0*/  FFMA.FTZ R9, R15, -UR23, R25 ;  /* 0x800000170f097c23 */ /* 0x010fc60008010019 */
[----:B------:R-:W-:Y:S02]  /*f3c0*/  FSEL R249, R7, -INF , !P6 ;  /* 0xff80000007f97808 */ /* 0x000fe40007000000 */
[----:B------:R-:W-:Y:S01]  /*f3d0*/  ISETP.GE.AND P6, PT, R3, R232, PT ;  /* 0x000000e80300720c */ /* 0x000fe20003fc6270 */
[----:B-1----:R-:W-:Y:S02]  /*f3e0*/  FFMA.FTZ R10, R16, -UR23, R171 ;  /* 0x80000017100a7c23 */ /* 0x002fe400080100ab */
[----:B--2---:R-:W-:Y:S01]  /*f3f0*/  FFMA.FTZ R7, R13, -UR23, R27 ;  /* 0x800000170d077c23 */ /* 0x004fe2000801001b */
[C---:B------:R-:W-:Y:S02]  /*f400*/  ISETP.LT.OR P6, PT, R3.reuse, R230, P6 ;  /* 0x000000e60300720c */ /* 0x040fe400037c1670 */
[----:B------:R-:W-:Y:S02]  /*f410*/  FSEL R242, R10, -INF , !P0 ;  /* 0xff8000000af27808 */ /* 0x000fe40004000000 */
[----:B------:R1:W2:Y:S01]  /*f420*/  I2F R10, R4 ;  /* 0x00000004000a7306 */ /* 0x0002a20000201400 */
[----:B------:R-:W-:-:S02]  /*f430*/  ISETP.GE.AND P0, PT, R3, R233, PT ;  /* 0x000000e90300720c */ /* 0x000fc40003f06270 */
[----:B------:R-:W-:Y:S02]  /*f440*/  FSEL R187, R7, -INF , !P6 ;  /* 0xff80000007bb7808 */ /* 0x000fe40007000000 */
[----:B------:R-:W-:Y:S02]  /*f450*/  ISETP.LT.OR P0, PT, R3, R231, P0 ;  /* 0x000000e70300720c */ /* 0x000fe40000701670 */
[----:B------:R-:W-:Y:S02]  /*f460*/  ISETP.GE.AND P6, PT, R0, R233, PT ;  /* 0x000000e90000720c */ /* 0x000fe40003fc6270 */
[----:B------:R-:W-:Y:S02]  /*f470*/  FSEL R246, R9, -INF , !P0 ;  /* 0xff80000009f67808 */ /* 0x000fe40004000000 */
[----:B------:R-:W-:Y:S02]  /*f480*/  ISETP.GE.AND P0, PT, R2, R232, PT ;  /* 0x000000e80200720c */ /* 0x000fe40003f06270 */
[----:B------:R-:W-:-:S02]  /*f490*/  ISETP.LT.OR P6, PT, R0, R231, P6 ;  /* 0x000000e70000720c */ /* 0x000fc400037c1670 */
[----:B------:R-:W-:Y:S01]  /*f4a0*/  ISETP.LT.OR P0, PT, R2, R230, P0 ;  /* 0x000000e60200720c */ /* 0x000fe20000701670 */
[----:B-1----:R-:W-:-:S05]  /*f4b0*/  IMAD.IADD R4, R228, 0x1, -R0 ;  /* 0x00000001e4047824 */ /* 0x002fca00078e0a00 */
[----:B------:R-:W-:-:S05]  /*f4c0*/  IABS R3, R4 ;  /* 0x0000000400037213 */ /* 0x000fca0000000000 */
[----:B------:R-:W-:Y:S01]  /*f4d0*/  IMAD.MOV.U32 R4, RZ, RZ, R3 ;  /* 0x000000ffff047224 */ /* 0x000fe200078e0003 */
[----:B------:R-:W-:Y:S01]  /*f4e0*/  IABS R3, R5 ;  /* 0x0000000500037213 */ /* 0x000fe20000000000 */
[----:B--2---:R-:W-:-:S04]  /*f4f0*/  FFMA.FTZ R5, R10, -UR23, R22 ;  /* 0x800000170a057c23 */ /* 0x004fc80008010016 */
[----:B------:R-:W1:Y:S01]  /*f500*/  I2F R4, R4 ;  /* 0x0000000400047306 */ /* 0x000e620000201400 */
[----:B------:R-:W-:Y:S02]  /*f510*/  FSEL R248, R5, -INF , !P0 ;  /* 0xff80000005f87808 */ /* 0x000fe40004000000 */
[----:B------:R-:W-:-:S05]  /*f520*/  PLOP3.LUT P0, PT, PT, PT, UP0, 0x80, 0x0 ;  /* 0x000000000000781c */ /* 0x000fca0003f0f008 */
[----:B------:R-:W2:Y:S01]  /*f530*/  I2F R3, R3 ;  /* 0x0000000300037306 */ /* 0x000ea20000201400 */
[----:B-1----:R-:W-:-:S05]  /*f540*/  FFMA.FTZ R2, R4, -UR23, R21 ;  /* 0x8000001704027c23 */ /* 0x002fca0008010015 */
[----:B------:R-:W-:Y:S01]  /*f550*/  FSEL R240, R2, -INF , !P6 ;  /* 0xff80000002f07808 */ /* 0x000fe20007000000 */
[----:B--2---:R-:W-:-:S05]  /*f560*/  FFMA.FTZ R0, R3, -UR23, R23 ;  /* 0x8000001703007c23 */ /* 0x004fca0008010017 */
        /* <DEDUP_REMOVED lines=76> */
.L_x_513:
[----:B------:R-:W-:Y:S05]  /*fa30*/  BSYNC B0 ;  /* 0x0000000000007941 */ /* 0x000fea0003800000 */
.L_x_512:
[----:B------:R-:W0:Y:S02]  /*fa40*/  LDGDEPBAR ;  /* 0x00000000000079af */ /* 0x000e240000000000 */
.L_x_511:
[----:B-1----:R-:W2:Y:S01]  /*fa50*/  LDL.LU R5, [R1+0x34] ;  /* 0x0000340001057983 */ /* 0x002ea20000300800 */
[----:B------:R-:W-:Y:S02]  /*fa60*/  MOV R169, R185 ;  /* 0x000000b900a97202 */ /* 0x000fe40000000f00 */
[----:B------:R-:W-:Y:S01]  /*fa70*/  MOV R10, R186 ;  /* 0x000000ba000a7202 */ /* 0x000fe20000000f00 */
[----:B------:R-:W-:Y:S01]  /*fa80*/  LDSM.16.MT88.4 R12, [R201+0x18000] ;  /* 0x01800000c90c783b */ /* 0x000fe20000004200 */
[----:B------:R-:W-:Y:S02]  /*fa90*/  MOV R11, R187 ;  /* 0x000000bb000b7202 */ /* 0x000fe40000000f00 */
[----:B------:R-:W-:Y:S01]  /*faa0*/  MOV R171, R250 ;  /* 0x000000fa00ab7202 */ /* 0x000fe20000000f00 */
[----:B------:R-:W-:Y:S04]  /*fab0*/  LDSM.16.MT88.4 R20, [R202+0x18000] ;  /* 0x01800000ca14783b */ /* 0x000fe80000004200 */
[----:B------:R-:W-:Y:S01]  /*fac0*/  LDSM.16.MT88.4 R16, [R204+0x18000] ;  /* 0x01800000cc10783b */ /* 0x000fe20000004200 */
[----:B--2---:R-:W-:-:S04]  /*fad0*/  FMNMX.FTZ R0, R5, R178, !PT ;  /* 0x000000b205007209 */ /* 0x004fc80007810000 */
[----:B------:R-:W-:-:S04]  /*fae0*/  FMNMX.FTZ R0, R179, R0, !PT ;  /* 0x00000000b3007209 */ /* 0x000fc80007810000 */
[----:B------:R-:W-:-:S04]  /*faf0*/  FMNMX.FTZ R0, R173, R0, !PT ;  /* 0x00000000ad007209 */ /* 0x000fc80007810000 */
[----:B------:R-:W-:-:S04]  /*fb00*/  FMNMX.FTZ R0, R30, R0, !PT ;  /* 0x000000001e007209 */ /* 0x000fc80007810000 */
        /* <DEDUP_REMOVED lines=38> */
[----:B------:R-:W-:-:S03]  /*fd70*/  FSEL R2, R2, RZ, P1 ;  /* 0x000000ff02027208 */ /* 0x000fc60000800000 */
[----:B------:R-:W-:Y:S02]  /*fd80*/  FADD.FTZ R5, R5, -R4 ;  /* 0x8000000405057221 */ /* 0x000fe40000010000 */
[--C-:B------:R-:W-:Y:S02]  /*fd90*/  FFMA.FTZ R3, R178, c[0x0][0x23c], -R2.reuse ;  /* 0x00008f00b2037a23 */ /* 0x100fe40000010802 */
[----:B------:R-:W-:Y:S01]  /*fda0*/  FMUL.FTZ R5, R5, c[0x0][0x23c] ;  /* 0x00008f0005057a20 */ /* 0x000fe20000410000 */
[----:B--2---:R-:W-:Y:S01]  /*fdb0*/  FMNMX.FTZ R132, R0, R132, !PT ;  /* 0x0000008400847209 */ /* 0x004fe20007810000 */
[----:B------:R-:W-:Y:S01]  /*fdc0*/  FFMA.FTZ R0, R179, c[0x0][0x23c], -R2 ;  /* 0x00008f00b3007a23 */ /* 0x000fe20000010802 */
[----:B------:R1:W-:Y:S02]  /*fdd0*/  MUFU.EX2 R34, R3 ;  /* 0x0000000300227308 */ /* 0x0003e40000000800 */
[----:B------:R-:W-:-:S04]  /*fde0*/  FSETP.NEU.FTZ.AND P0, PT, R132, -INF , PT ;  /* 0xff8000008400780b */ /* 0x000fc80003f1d000 */
[----:B------:R-:W-:Y:S02]  /*fdf0*/  FSEL R4, R132, RZ, P0 ;  /* 0x000000ff84047208 */ /* 0x000fe40000000000 */
[----:B------:R2:W-:Y:S01]  /*fe00*/  MUFU.EX2 R170, R0 ;  /* 0x0000000000aa7308 */ /* 0x0005e20000000800 */
[----:B-1----:R-:W-:-:S07]  /*fe10*/  FFMA.FTZ R3, R173, c[0x0][0x23c], -R2 ;  /* 0x00008f00ad037a23 */ /* 0x002fce0000010802 */
[----:B------:R-:W1:Y:S01]  /*fe20*/  MUFU.EX2 R8, R5 ;  /* 0x0000000500087308 */ /* 0x000e620000000800 */
[----:B------:R-:W-:Y:S01]  /*fe30*/  MOV R173, R246 ;  /* 0x000000f600ad7202 */ /* 0x000fe20000000f00 */
[----:B--2---:R-:W-:-:S06]  /*fe40*/  FMUL.FTZ R0, R132, c[0x0][0x23c] ;  /* 0x00008f0084007a20 */ /* 0x004fcc0000410000 */
[----:B------:R2:W-:Y:S01]  /*fe50*/  MUFU.EX2 R32, R3 ;  /* 0x0000000300207308 */ /* 0x0005e20000000800 */
[----:B------:R-:W-:Y:S01]  /*fe60*/  FSEL R0, R0, RZ, P0 ;  /* 0x000000ff00007208 */ /* 0x000fe20000000000 */
[-C--:B-1----:R-:W-:Y:S02]  /*fe70*/  FMUL.FTZ R136, R136, R8.reuse ;  /* 0x0000000888887220 */ /* 0x082fe40000410000 */
[-C--:B------:R-:W-:Y:S02]  /*fe80*/  FMUL.FTZ R137, R137, R8.reuse ;  /* 0x0000000889897220 */ /* 0x080fe40000410000 */
[-C--:B------:R-:W-:Y:S02]  /*fe90*/  FMUL.FTZ R140, R140, R8.reuse ;  /* 0x000000088c8c7220 */ /* 0x080fe40000410000 */
[----:B------:R-:W-:Y:S02]  /*fea0*/  FMUL.FTZ R141, R141, R8 ;  /* 0x000000088d8d7220 */ /* 0x000fe40000410000 */
[----:B--2---:R-:W-:-:S02]  /*feb0*/  FFMA.FTZ R3, R30, c[0x0][0x23c], -R2 ;  /* 0x00008f001e037a23 */ /* 0x004fc40000010802 */
[-C--:B------:R-:W-:Y:S02]  /*fec0*/  FMUL.FTZ R144, R144, R8.reuse ;  /* 0x0000000890907220 */ /* 0x080fe40000410000 */
[----:B------:R-:W1:Y:S01]  /*fed0*/  MUFU.EX2 R35, R3 ;  /* 0x0000000300237308 */ /* 0x000e620000000800 */
[-C--:B------:R-:W-:Y:S02]  /*fee0*/  FMUL.FTZ R145, R145, R8.reuse ;  /* 0x0000000891917220 */ /* 0x080fe40000410000 */
[-C--:B------:R-:W-:Y:S02]  /*fef0*/  FMUL.FTZ R148, R148, R8.reuse ;  /* 0x0000000894947220 */ /* 0x080fe40000410000 */
[-C--:B------:R-:W-:Y:S02]  /*ff00*/  FMUL.FTZ R149, R149, R8.reuse ;  /* 0x0000000895957220 */ /* 0x080fe40000410000 */
[-C--:B------:R-:W-:Y:S02]  /*ff10*/  FMUL.FTZ R152, R152, R8.reuse ;  /* 0x0000000898987220 */ /* 0x080fe40000410000 */
[----:B------:R-:W-:-:S02]  /*ff20*/  FMUL.FTZ R153, R153, R8 ;  /* 0x0000000899997220 */ /* 0x000fc40000410000 */
[-C--:B------:R-:W-:Y:S02]  /*ff30*/  FMUL.FTZ R156, R156, R8.reuse ;  /* 0x000000089c9c7220 */ /* 0x080fe40000410000 */
[-C--:B------:R-:W-:Y:S02]  /*ff40*/  FMUL.FTZ R157, R157, R8.reuse ;  /* 0x000000089d9d7220 */ /* 0x080fe40000410000 */
[----:B------:R-:W-:Y:S01]  /*ff50*/  FMUL.FTZ R160, R160, R8 ;  /* 0x00000008a0a07220 */ /* 0x000fe20000410000 */
[----:B-1----:R-:W-:Y:S01]  /*ff60*/  F2FP.BF16.PACK_AB R6, R35, R32 ;  /* 0x000000202306723e */ /* 0x002fe200000010ff */
[----:B------:R-:W-:Y:S02]  /*ff70*/  FFMA.FTZ R3, R177, c[0x0][0x23c], -R0 ;  /* 0x00008f00b1037a23 */ /* 0x000fe40000010800 */
[-C--:B------:R-:W-:Y:S02]  /*ff80*/  FMUL.FTZ R161, R161, R8.reuse ;  /* 0x00000008a1a17220 */ /* 0x080fe40000410000 */
[----:B------:R1:W-:Y:S01]  /*ff90*/  MUFU.EX2 R180, R3 ;  /* 0x0000000300b47308 */ /* 0x0003e20000000800 */
[----:B------:R-:W-:-:S02]  /*ffa0*/  FMUL.FTZ R164, R164, R8 ;  /* 0x00000008a4a47220 */ /* 0x000fc40000410000 */
[-C--:B------:R-:W-:Y:S02]  /*ffb0*/  FMUL.FTZ R165, R165, R8.reuse ;  /* 0x00000008a5a57220 */ /* 0x080fe40000410000 */
[-C--:B------:R-:W-:Y:S02]  /*ffc0*/  FMUL.FTZ R36, R36, R8.reuse ;  /* 0x0000000824247220 */ /* 0x080fe40000410000 */
[-C--:B------:R-:W-:Y:S02]  /*ffd0*/  FMUL.FTZ R37, R37, R8.reuse ;  /* 0x0000000825257220 */ /* 0x080fe40000410000 */
[-C--:B------:R-:W-:Y:S02]  /*ffe0*/  FMUL.FTZ R40, R40, R8.reuse ;  /* 0x0000000828287220 */ /* 0x080fe40000410000 */
[-C--:B------:R-:W-:Y:S02]  /*fff0*/  FMUL.FTZ R41, R41, R8.reuse ;  /* 0x0000000829297220 */ /* 0x080fe40000410000 */
[----:B------:R-:W-:-:S02]  /*10000*/  FMUL.FTZ R44, R44, R8 ;  /* 0x000000082c2c7220 */ /* 0x000fc40000410000 */
[-C--:B------:R-:W-:Y:S02]  /*10010*/  FMUL.FTZ R45, R45, R8.reuse ;  /* 0x000000082d2d7220 */ /* 0x080fe40000410000 */
[----:B-1----:R-:W-:Y:S02]  /*10020*/  FFMA.FTZ R3, R176, c[0x0][0x23c], -R0 ;  /* 0x00008f00b0037a23 */ /* 0x002fe40000010800 */
[-C--:B------:R-:W-:Y:S02]  /*10030*/  FMUL.FTZ R48, R48, R8.reuse ;  /* 0x0000000830307220 */ /* 0x080fe40000410000 */
[----:B------:R-:W1:Y:S01]  /*10040*/  MUFU.EX2 R168, R3 ;  /* 0x0000000300a87308 */ /* 0x000e620000000800 */
[-C--:B------:R-:W-:Y:S02]  /*10050*/  FMUL.FTZ R49, R49, R8.reuse ;  /* 0x0000000831317220 */ /* 0x080fe40000410000 */
[-C--:B------:R-:W-:Y:S02]  /*10060*/  FMUL.FTZ R52, R52, R8.reuse ;  /* 0x0000000834347220 */ /* 0x080fe40000410000 */
[----:B------:R-:W-:-:S02]  /*10070*/  FMUL.FTZ R53, R53, R8 ;  /* 0x0000000835357220 */ /* 0x000fc40000410000 */
[-C--:B------:R-:W-:Y:S02]  /*10080*/  FMUL.FTZ R56, R56, R8.reuse ;  /* 0x0000000838387220 */ /* 0x080fe40000410000 */
[-C--:B------:R-:W-:Y:S02]  /*10090*/  FMUL.FTZ R57, R57, R8.reuse ;  /* 0x0000000839397220 */ /* 0x080fe40000410000 */
[-C--:B------:R-:W-:Y:S02]  /*100a0*/  FMUL.FTZ R60, R60, R8.reuse ;  /* 0x000000083c3c7220 */ /* 0x080fe40000410000 */
[-C--:B------:R-:W-:Y:S02]  /*100b0*/  FMUL.FTZ R61, R61, R8.reuse ;  /* 0x000000083d3d7220 */ /* 0x080fe40000410000 */
[----:B------:R-:W-:Y:S01]  /*100c0*/  FMUL.FTZ R64, R64, R8 ;  /* 0x0000000840407220 */ /* 0x000fe20000410000 */
[----:B-1----:R-:W-:Y:S01]  /*100d0*/  F2FP.BF16.PACK_AB R5, R168, R180 ;  /* 0x000000b4a805723e */ /* 0x002fe200000010ff */
[----:B------:R-:W-:-:S02]  /*100e0*/  FFMA.FTZ R3, R172, c[0x0][0x23c], -R0 ;  /* 0x00008f00ac037a23 */ /* 0x000fc40000010800 */
[-C--:B------:R-:W-:Y:S02]  /*100f0*/  FMUL.FTZ R65, R65, R8.reuse ;  /* 0x0000000841417220 */ /* 0x080fe40000410000 */
[----:B------:R1:W-:Y:S01]  /*10100*/  MUFU.EX2 R33, R3 ;  /* 0x0000000300217308 */ /* 0x0003e20000000800 */
[-C--:B------:R-:W-:Y:S02]  /*10110*/  FMUL.FTZ R68, R68, R8.reuse ;  /* 0x0000000844447220 */ /* 0x080fe40000410000 */
[-C--:B------:R-:W-:Y:S02]  /*10120*/  FMUL.FTZ R69, R69, R8.reuse ;  /* 0x0000000845457220 */ /* 0x080fe40000410000 */
[-C--:B------:R-:W-:Y:S02]  /*10130*/  FMUL.FTZ R72, R72, R8.reuse ;  /* 0x0000000848487220 */ /* 0x080fe40000410000 */
[-C--:B------:R-:W-:Y:S02]  /*10140*/  FMUL.FTZ R73, R73, R8.reuse ;  /* 0x0000000849497220 */ /* 0x080fe40000410000 */
[----:B------:R-:W-:-:S02]  /*10150*/  FMUL.FTZ R76, R76, R8 ;  /* 0x000000084c4c7220 */ /* 0x000fc40000410000 */
[-C--:B------:R-:W-:Y:S02]  /*10160*/  FMUL.FTZ R77, R77, R8.reuse ;  /* 0x000000084d4d7220 */ /* 0x080fe40000410000 */
[-C--:B------:R-:W-:Y:S02]  /*10170*/  FMUL.FTZ R80, R80, R8.reuse ;  /* 0x0000000850507220 */ /* 0x080fe40000410000 */
[-C--:B------:R-:W-:Y:S02]  /*10180*/  FMUL.FTZ R81, R81, R8.reuse ;  /* 0x0000000851517220 */ /* 0x080fe40000410000 */
[----:B-1----:R-:W-:Y:S02]  /*10190*/  FFMA.FTZ R3, R29, c[0x0][0x23c], -R0 ;  /* 0x00008f001d037a23 */ /* 0x002fe40000010800 */
[-C--:B------:R-:W-:Y:S02]  /*101a0*/  FMUL.FTZ R92, R92, R8.reuse ;  /* 0x000000085c5c7220 */ /* 0x080fe40000410000 */
[----:B------:R-:W1:Y:S01]  /*101b0*/  MUFU.EX2 R172, R3 ;  /* 0x0000000300ac7308 */ /* 0x000e620000000800 */
[----:B------:R-:W-:-:S02]  /*101c0*/  FMUL.FTZ R93, R93, R8 ;  /* 0x000000085d5d7220 */ /* 0x000fc40000410000 */
[-C--:B------:R-:W-:Y:S02]  /*101d0*/  FMUL.FTZ R96, R96, R8.reuse ;  /* 0x0000000860607220 */ /* 0x080fe40000410000 */
[-C--:B------:R-:W-:Y:S02]  /*101e0*/  FMUL.FTZ R97, R97, R8.reuse ;  /* 0x0000000861617220 */ /* 0x080fe40000410000 */
[-C--:B------:R-:W-:Y:S02]  /*101f0*/  FMUL.FTZ R100, R100, R8.reuse ;  /* 0x0000000864647220 */ /* 0x080fe40000410000 */
[-C--:B------:R-:W-:Y:S02]  /*10200*/  FMUL.FTZ R101, R101, R8.reuse ;  /* 0x0000000865657220 */ /* 0x080fe40000410000 */
[-C--:B------:R-:W-:Y:S02]  /*10210*/  FMUL.FTZ R104, R104, R8.reuse ;  /* 0x0000000868687220 */ /* 0x080fe40000410000 */
[----:B------:R-:W-:-:S02]  /*10220*/  FMUL.FTZ R105, R105, R8 ;  /* 0x0000000869697220 */ /* 0x000fc40000410000 */
[----:B------:R-:W-:Y:S01]  /*10230*/  FMUL.FTZ R84, R84, R8 ;  /* 0x0000000854547220 */ /* 0x000fe20000410000 */
[----:B-1----:R-:W-:Y:S01]  /*10240*/  F2FP.BF16.PACK_AB R7, R172, R33 ;  /* 0x00000021ac07723e */ /* 0x002fe200000010ff */
[----:B------:R-:W-:Y:S01]  /*10250*/  FADD.FTZ R3, R251, -R4 ;  /* 0x80000004fb037221 */ /* 0x000fe20000010000 */
[----:B------:R-:W-:Y:S01]  /*10260*/  F2FP.BF16.PACK_AB R4, R170, R34 ;  /* 0x00000022aa04723e */ /* 0x000fe200000010ff */
[-C--:B------:R-:W-:Y:S02]  /*10270*/  FMUL.FTZ R85, R85, R8.reuse ;  /* 0x0000000855557220 */ /* 0x080fe40000410000 */
[----:B------:R-:W-:Y:S02]  /*10280*/  FMUL.FTZ R3, R3, c[0x0][0x23c] ;  /* 0x00008f0003037a20 */ /* 0x000fe40000410000 */
[-C--:B------:R-:W-:Y:S02]  /*10290*/  FMUL.FTZ R88, R88, R8.reuse ;  /* 0x0000000858587220 */ /* 0x080fe40000410000 */
        /* <DEDUP_REMOVED lines=26> */
[-C--:B------:R-:W-:Y:S02]  /*10440*/  FMUL.FTZ R163, R163, R3.reuse ;  /* 0x00000003a3a37220 */ /* 0x080fe40000410000 */
[-C--:B------:R-:W-:Y:S02]  /*10450*/  FMUL.FTZ R166, R166, R3.reuse ;  /* 0x00000003a6a67220 */ /* 0x080fe40000410000 */
[----:B------:R-:W-:-:S02]  /*10460*/  FMUL.FTZ R167, R167, R3 ;  /* 0x00000003a7a77220 */ /* 0x000fc40000410000 */
        /* <DEDUP_REMOVED lines=13> */
[C---:B------:R-:W-:Y:S01]  /*10540*/  HMMA.16816.F32.BF16 R248, R4.reuse, R16, R152 ;  /* 0x0000001004f8723c */ /* 0x040fe20000041898 */
[----:B------:R-:W-:Y:S01]  /*10550*/  MOV R149, R35 ;  /* 0x0000002300957202 */ /* 0x000fe20000000f00 */
[-C--:B------:R-:W-:Y:S01]  /*10560*/  FMUL.FTZ R50, R50, R3.reuse ;  /* 0x0000000332327220 */ /* 0x080fe20000410000 */
        /* <DEDUP_REMOVED lines=10> */
[----:B------:R-:W1:Y:S01]  /*10610*/  LDSM.16.MT88.4 R12, [R203+0x18000] ;  /* 0x01800000cb0c783b */ /* 0x000e620000004200 */
[----:B------:R-:W-:Y:S01]  /*10620*/  MOV R148, R20 ;  /* 0x0000001400947202 */ /* 0x000fe20000000f00 */
[----:B------:R-:W-:Y:S01]  /*10630*/  IMAD.MOV.U32 R143, RZ, RZ, R180 ;  /* 0x000000ffff8f7224 */ /* 0x000fe200078e00b4 */
[----:B------:R-:W-:Y:S01]  /*10640*/  MOV R142, R21 ;  /* 0x00000015008e7202 */ /* 0x000fe20000000f00 */
[-C--:B------:R-:W-:Y:S01]  /*10650*/  FMUL.FTZ R62, R62, R3.reuse ;  /* 0x000000033e3e7220 */ /* 0x080fe20000410000 */
[----:B------:R-:W-:Y:S01]  /*10660*/  MOV R141, R22 ;  /* 0x00000016008d7202 */ /* 0x000fe20000000f00 */
[----:B------:R-:W-:Y:S01]  /*10670*/  FMUL.FTZ R63, R63, R3 ;  /* 0x000000033f3f7220 */ /* 0x000fe20000410000 */
[----:B------:R-:W-:Y:S01]  /*10680*/  MOV R140, R23 ;  /* 0x00000017008c7202 */ /* 0x000fe20000000f00 */
[----:B------:R-:W-:Y:S01]  /*10690*/  FMUL.FTZ R66, R66, R3 ;  /* 0x0000000342427220 */ /* 0x000fe20000410000 */
[----:B------:R-:W2:Y:S01]  /*106a0*/  LDSM.16.MT88.4 R20, [R201+0x1a000] ;  /* 0x01a00000c914783b */ /* 0x000ea20000004200 */
[----:B------:R-:W-:Y:S01]  /*106b0*/  MOV R155, R247 ;  /* 0x000000f7009b7202 */ /* 0x000fe20000000f00 */
[----:B------:R-:W-:Y:S01]  /*106c0*/  FMUL.FTZ R67, R67, R3 ;  /* 0x0000000343437220 */ /* 0x000fe20000410000 */
[----:B------:R-:W-:Y:S01]  /*106d0*/  MOV R154, R245 ;  /* 0x000000f5009a7202 */ /* 0x000fe20000000f00 */
[----:B------:R-:W-:Y:S01]  /*106e0*/  FMUL.FTZ R70, R70, R3 ;  /* 0x0000000346467220 */ /* 0x000fe20000410000 */
[----:B------:R-:W-:Y:S01]  /*106f0*/  HMMA.16816.F32.BF16 R244, R4, R18, R156 ;  /* 0x0000001204f4723c */ /* 0x000fe2000004189c */
[----:B------:R-:W3:Y:S01]  /*10700*/  LDSM.16.MT88.4 R16, [R202+0x1a000] ;  /* 0x01a00000ca10783b */ /* 0x000ee20000004200 */
[----:B------:R-:W-:Y:S01]  /*10710*/  MOV R153, R243 ;  /* 0x000000f300997202 */ /* 0x000fe20000000f00 */
[-C--:B------:R-:W-:Y:S01]  /*10720*/  FMUL.FTZ R71, R71, R3.reuse ;  /* 0x0000000347477220 */ /* 0x080fe20000410000 */
        /* <DEDUP_REMOVED lines=8> */
[----:B------:R-:W-:Y:S01]  /*107b0*/  MOV R24, R178 ;  /* 0x000000b200187202 */ /* 0x000fe20000000f00 */
[----:B------:R-:W-:Y:S01]  /*107c0*/  FMUL.FTZ R82, R82, R3 ;  /* 0x0000000352527220 */ /* 0x000fe20000410000 */
[----:B------:R-:W-:Y:S01]  /*107d0*/  MOV R9, R179 ;  /* 0x000000b300097202 */ /* 0x000fe20000000f00 */
[----:B------:R-:W-:Y:S01]  /*107e0*/  FMUL.FTZ R83, R83, R3 ;  /* 0x0000000353537220 */ /* 0x000fe20000410000 */
[----:B------:R-:W-:Y:S01]  /*107f0*/  MOV R157, R175 ;  /* 0x000000af009d7202 */ /* 0x000fe20000000f00 */
[----:B------:R-:W-:-:S02]  /*10800*/  FMUL.FTZ R94, R94, R3 ;  /* 0x000000035e5e7220 */ /* 0x000fc40000410000 */
[-C--:B------:R-:W-:Y:S02]  /*10810*/  FMUL.FTZ R95, R95, R3.reuse ;  /* 0x000000035f5f7220 */ /* 0x080fe40000410000 */
[-C--:B------:R-:W-:Y:S02]  /*10820*/  FMUL.FTZ R98, R98, R3.reuse ;  /* 0x0000000362627220 */ /* 0x080fe40000410000 */
[-C--:B------:R-:W-:Y:S02]  /*10830*/  FMUL.FTZ R99, R99, R3.reuse ;  /* 0x0000000363637220 */ /* 0x080fe40000410000 */
[-C--:B------:R-:W-:Y:S01]  /*10840*/  FMUL.FTZ R102, R102, R3.reuse ;  /* 0x0000000366667220 */ /* 0x080fe20000410000 */
[----:B-1----:R-:W-:Y:S01]  /*10850*/  HMMA.16816.F32.BF16 R160, R4, R12, R160 ;  /* 0x0000000c04a0723c */ /* 0x002fe200000418a0 */
[-C--:B------:R-:W-:Y:S02]  /*10860*/  FMUL.FTZ R103, R103, R3.reuse ;  /* 0x0000000367677220 */ /* 0x080fe40000410000 */
[----:B------:R-:W-:-:S02]  /*10870*/  FMUL.FTZ R106, R106, R3 ;  /* 0x000000036a6a7220 */ /* 0x000fc40000410000 */
[-C--:B------:R-:W-:Y:S02]  /*10880*/  FMUL.FTZ R107, R107, R3.reuse ;  /* 0x000000036b6b7220 */ /* 0x080fe40000410000 */
[-C--:B------:R-:W-:Y:S01]  /*10890*/  FMUL.FTZ R86, R86, R3.reuse ;  /* 0x0000000356567220 */ /* 0x080fe20000410000 */
[C---:B------:R-:W-:Y:S01]  /*108a0*/  HMMA.16816.F32.BF16 R196, R4.reuse, R14, R164 ;  /* 0x0000000e04c4723c */ /* 0x040fe200000418a4 */
[----:B------:R-:W1:Y:S01]  /*108b0*/  LDSM.16.MT88.4 R12, [R204+0x1a000] ;  /* 0x01a00000cc0c783b */ /* 0x000e620000004200 */
[-C--:B------:R-:W-:Y:S02]  /*108c0*/  FMUL.FTZ R87, R87, R3.reuse ;  /* 0x0000000357577220 */ /* 0x080fe40000410000 */
[-C--:B------:R-:W-:Y:S02]  /*108d0*/  FMUL.FTZ R90, R90, R3.reuse ;  /* 0x000000035a5a7220 */ /* 0x080fe40000410000 */
[-C--:B------:R-:W-:Y:S02]  /*108e0*/  FMUL.FTZ R91, R91, R3.reuse ;  /* 0x000000035b5b7220 */ /* 0x080fe40000410000 */
        /* <DEDUP_REMOVED lines=8> */
[-C--:B------:R-:W-:Y:S02]  /*10970*/  FMUL.FTZ R127, R127, R3.reuse ;  /* 0x000000037f7f7220 */ /* 0x080fe40000410000 */
[----:B------:R-:W-:-:S02]  /*10980*/  FMUL.FTZ R130, R130, R3 ;  /* 0x0000000382827220 */ /* 0x000fc40000410000 */
[C---:B---3--:R-:W-:Y:S01]  /*10990*/  HMMA.16816.F32.BF16 R240, R4.reuse, R16, R44 ;  /* 0x0000001004f0723c */ /* 0x048fe2000004182c */
[----:B------:R-:W-:Y:S02]  /*109a0*/  FMUL.FTZ R131, R131, R3 ;  /* 0x0000000383837220 */ /* 0x000fe40000410000 */
[-C--:B------:R-:W-:Y:S02]  /*109b0*/  FMUL.FTZ R108, R108, R8.reuse ;  /* 0x000000086c6c7220 */ /* 0x080fe40000410000 */
[----:B------:R-:W-:Y:S02]  /*109c0*/  FMUL.FTZ R109, R109, R8 ;  /* 0x000000086d6d7220 */ /* 0x000fe40000410000 */
[----:B------:R-:W-:Y:S01]  /*109d0*/  MOV R45, R142 ;  /* 0x0000008e002d7202 */ /* 0x000fe20000000f00 */
[C---:B------:R-:W-:Y:S01]  /*109e0*/  HMMA.16816.F32.BF16 R192, R4.reuse, R18, R48 ;  /* 0x0000001204c0723c */ /* 0x040fe20000041830 */
[----:B------:R-:W-:Y:S01]  /*109f0*/  LDSM.16.MT88.4 R16, [R201+0x1c000] ;  /* 0x01c00000c910783b */ /* 0x000fe20000004200 */
[----:B------:R-:W-:Y:S01]  /*10a00*/  MOV R46, R141 ;  /* 0x0000008d002e7202 */ /* 0x000fe20000000f00 */
[-C--:B------:R-:W-:Y:S01]  /*10a10*/  FMUL.FTZ R110, R110, R3.reuse ;  /* 0x000000036e6e7220 */ /* 0x080fe20000410000 */
[----:B------:R-:W-:Y:S01]  /*10a20*/  MOV R47, R140 ;  /* 0x0000008c002f7202 */ /* 0x000fe20000000f00 */
[----:B------:R-:W-:Y:S01]  /*10a30*/  FMUL.FTZ R111, R111, R3 ;  /* 0x000000036f6f7220 */ /* 0x000fe20000410000 */
[----:B------:R-:W-:Y:S01]  /*10a40*/  MOV R44, R148 ;  /* 0x00000094002c7202 */ /* 0x000fe20000000f00 */
[-C--:B------:R-:W-:Y:S01]  /*10a50*/  FMUL.FTZ R112, R112, R8.reuse ;  /* 0x0000000870707220 */ /* 0x080fe20000410000 */
[----:B------:R-:W-:Y:S01]  /*10a60*/  MOV R51, R27 ;  /* 0x0000001b00337202 */ /* 0x000fe20000000f00 */
[C---:B-1----:R-:W-:Y:S01]  /*10a70*/  HMMA.16816.F32.BF16 R184, R4.reuse, R12, R52 ;  /* 0x0000000c04b8723c */ /* 0x042fe20000041834 */
[----:B------:R-:W-:Y:S01]  /*10a80*/  FMUL.FTZ R113, R113, R8 ;  /* 0x0000000871717220 */ /* 0x000fe20000410000 */
[----:B------:R-:W-:Y:S01]  /*10a90*/  MOV R48, R30 ;  /* 0x0000001e00307202 */ /* 0x000fe20000000f00 */
[----:B------:R-:W-:Y:S01]  /*10aa0*/  FMUL.FTZ R114, R114, R3 ;  /* 0x0000000372727220 */ /* 0x000fe20000410000 */
[----:B------:R-:W-:Y:S01]  /*10ab0*/  MOV R49, R29 ;  /* 0x0000001d00317202 */ /* 0x000fe20000000f00 */
[----:B------:R-:W-:Y:S01]  /*10ac0*/  FMUL.FTZ R115, R115, R3 ;  /* 0x0000000373737220 */ /* 0x000fe20000410000 */
[----:B------:R-:W-:Y:S01]  /*10ad0*/  MOV R50, R28 ;  /* 0x0000001c00327202 */ /* 0x000fe20000000f00 */
[----:B------:R-:W-:Y:S01]  /*10ae0*/  FFMA.FTZ R10, R10, c[0x0][0x23c], -R0 ;  /* 0x00008f000a0a7a23 */ /* 0x000fe20000010800 */
[----:B------:R-:W-:Y:S01]  /*10af0*/  HMMA.16816.F32.BF16 R180, R4, R14, R56 ;  /* 0x0000000e04b4723c */ /* 0x000fe20000041838 */
[----:B------:R-:W1:Y:S01]  /*10b00*/  LDSM.16.MT88.4 R12, [R202+0x1c000] ;  /* 0x01c00000ca0c783b */ /* 0x000e620000004200 */
[----:B------:R-:W-:Y:S01]  /*10b10*/  MOV R55, R9 ;  /* 0x0000000900377202 */ /* 0x000fe20000000f00 */
[----:B------:R-:W-:Y:S01]  /*10b20*/  FFMA.FTZ R9, R236, c[0x0][0x23c], -R2 ;  /* 0x00008f00ec097a23 */ /* 0x000fe20000010802 */
[----:B------:R-:W-:-:S02]  /*10b30*/  MOV R52, R26 ;  /* 0x0000001a00347202 */ /* 0x000fc40000000f00 */
[----:B------:R-:W-:Y:S01]  /*10b40*/  MOV R53, R25 ;  /* 0x0000001900357202 */ /* 0x000fe20000000f00 */
[----:B------:R3:W-:Y:S01]  /*10b50*/  MUFU.EX2 R56, R9 ;  /* 0x0000000900387308 */ /* 0x0007e20000000800 */
[----:B--2---:R-:W-:Y:S01]  /*10b60*/  HMMA.16816.F32.BF16 R176, R4, R20, R60 ;  /* 0x0000001404b0723c */ /* 0x004fe2000004183c */
[----:B------:R-:W-:Y:S02]  /*10b70*/  MOV R54, R24 ;  /* 0x0000001800367202 */ /* 0x000fe40000000f00 */
[----:B------:R-:W-:Y:S04]  /*10b80*/  LDSM.16.MT88.4 R24, [R201+0x18800] ;  /* 0x01880000c918783b */ /* 0x000fe80000004200 */
[----:B------:R-:W-:Y:S01]  /*10b90*/  IMAD.MOV.U32 R63, RZ, RZ, R158 ;  /* 0x000000ffff3f7224 */ /* 0x000fe200078e009e */
[----:B------:R-:W-:-:S02]  /*10ba0*/  MOV R62, R159 ;  /* 0x0000009f003e7202 */ /* 0x000fc40000000f00 */
[----:B------:R-:W-:Y:S02]  /*10bb0*/  MOV R61, R152 ;  /* 0x00000098003d7202 */ /* 0x000fe40000000f00 */
[----:B------:R-:W-:Y:S02]  /*10bc0*/  MOV R152, R172 ;  /* 0x000000ac00987202 */ /* 0x000fe40000000f00 */
[----:B------:R-:W-:Y:S01]  /*10bd0*/  MOV R159, R173 ;  /* 0x000000ad009f7202 */ /* 0x000fe20000000f00 */
[----:B---3--:R-:W-:Y:S01]  /*10be0*/  FFMA.FTZ R9, R235, c[0x0][0x23c], -R2 ;  /* 0x00008f00eb097a23 */ /* 0x008fe20000010802 */
[----:B------:R-:W-:Y:S02]  /*10bf0*/  MOV R158, R174 ;  /* 0x000000ae009e7202 */ /* 0x000fe40000000f00 */
[----:B------:R-:W-:Y:S01]  /*10c00*/  MOV R60, R153 ;  /* 0x00000099003c7202 */ /* 0x000fe20000000f00 */
[----:B------:R-:W-:Y:S01]  /*10c10*/  HMMA.16816.F32.BF16 R172, R4, R22, R64 ;  /* 0x0000001604ac723c */ /* 0x000fe20000041840 */
[----:B------:R-:W-:Y:S01]  /*10c20*/  MOV R153, R154 ;  /* 0x0000009a00997202 */ /* 0x000fe20000000f00 */
[----:B------:R-:W2:Y:S01]  /*10c30*/  LDSM.16.MT88.4 R20, [R204+0x1c000] ;  /* 0x01c00000cc14783b */ /* 0x000ea20000004200 */
[----:B------:R-:W-:Y:S01]  /*10c40*/  MOV R154, R151 ;  /* 0x00000097009a7202 */ /* 0x000fe20000000f00 */
[----:B------:R3:W-:Y:S01]  /*10c50*/  MUFU.EX2 R58, R9 ;  /* 0x00000009003a7308 */ /* 0x0007e20000000800 */
[----:B------:R-:W-:-:S02]  /*10c60*/  MOV R151, R169 ;  /* 0x000000a900977202 */ /* 0x000fc40000000f00 */
[----:B------:R-:W-:Y:S02]  /*10c70*/  MOV R66, R155 ;  /* 0x0000009b00427202 */ /* 0x000fe40000000f00 */
[----:B------:R-:W-:Y:S01]  /*10c80*/  MOV R65, R149 ;  /* 0x0000009500417202 */ /* 0x000fe20000000f00 */
[----:B------:R-:W-:Y:S01]  /*10c90*/  IMAD.MOV.U32 R39, RZ, RZ, R151 ;  /* 0x000000ffff277224 */ /* 0x000fe200078e0097 */
[----:B------:R-:W-:Y:S01]  /*10ca0*/  MOV R64, R150 ;  /* 0x0000009600407202 */ /* 0x000fe20000000f00 */
[----:B------:R-:W-:Y:S01]  /*10cb0*/  IMAD.MOV.U32 R150, RZ, RZ, R170 ;  /* 0x000000ffff967224 */ /* 0x000fe200078e00aa */
[----:B------:R-:W-:Y:S01]  /*10cc0*/  MOV R155, R143 ;  /* 0x0000008f009b7202 */ /* 0x000fe20000000f00 */
[----:B-1----:R-:W-:Y:S01]  /*10cd0*/  HMMA.16816.F32.BF16 R164, R4, R12, R76 ;  /* 0x0000000c04a4723c */ /* 0x002fe2000004184c */
[----:B------:R-:W-:Y:S02]  /*10ce0*/  MOV R149, R171 ;  /* 0x000000ab00957202 */ /* 0x000fe40000000f00 */
[----:B------:R-:W-:-:S02]  /*10cf0*/  MOV R143, R168 ;  /* 0x000000a8008f7202 */ /* 0x000fc40000000f00 */
[----:B------:R-:W-:Y:S01]  /*10d00*/  MOV R59, R153 ;  /* 0x00000099003b7202 */ /* 0x000fe20000000f00 */
[----:B---3--:R-:W-:Y:S01]  /*10d10*/  FFMA.FTZ R9, R234, c[0x0][0x23c], -R2 ;  /* 0x00008f00ea097a23 */ /* 0x008fe20000010802 */
[----:B------:R-:W-:Y:S01]  /*10d20*/  MOV R38, R143 ;  /* 0x0000008f00267202 */ /* 0x000fe20000000f00 */
[----:B------:R-:W-:Y:S01]  /*10d30*/  HMMA.16816.F32.BF16 R168, R4, R16, R68 ;  /* 0x0000001004a8723c */ /* 0x000fe20000041844 */
[----:B------:R-:W-:Y:S02]  /*10d40*/  MOV R79, R154 ;  /* 0x0000009a004f7202 */ /* 0x000fe40000000f00 */
[----:B------:R-:W-:Y:S02]  /*10d50*/  MOV R78, R155 ;  /* 0x0000009b004e7202 */ /* 0x000fe40000000f00 */
[----:B------:R-:W-:Y:S02]  /*10d60*/  MOV R77, R149 ;  /* 0x00000095004d7202 */ /* 0x000fe40000000f00 */
[----:B------:R-:W-:-:S02]  /*10d70*/  MOV R71, R144 ;  /* 0x0000009000477202 */ /* 0x000fc40000000f00 */
[----:B------:R-:W-:Y:S02]  /*10d80*/  MOV R70, R145 ;  /* 0x0000009100467202 */ /* 0x000fe40000000f00 */
[----:B------:R-:W-:Y:S02]  /*10d90*/  MOV R69, R146 ;  /* 0x0000009200457202 */ /* 0x000fe40000000f00 */
[----:B------:R-:W-:Y:S02]  /*10da0*/  MOV R68, R147 ;  /* 0x0000009300447202 */ /* 0x000fe40000000f00 */
[----:B------:R-:W-:Y:S01]  /*10db0*/  HMMA.16816.F32.BF16 R144, R4, R18, R72 ;  /* 0x000000120490723c */ /* 0x000fe20000041848 */
[----:B------:R-:W1:Y:S01]  /*10dc0*/  LDSM.16.MT88.4 R16, [R203+0x1c000] ;  /* 0x01c00000cb10783b */ /* 0x000e620000004200 */
[----:B------:R-:W-:Y:S02]  /*10dd0*/  MOV R76, R150 ;  /* 0x00000096004c7202 */ /* 0x000fe40000000f00 */
[----:B------:R-:W-:-:S02]  /*10de0*/  MOV R67, R38 ;  /* 0x0000002600437202 */ /* 0x000fc40000000f00 */
[----:B------:R-:W-:Y:S02]  /*10df0*/  MOV R234, R39 ;  /* 0x0000002700ea7202 */ /* 0x000fe40000000f00 */
[----:B------:R-:W-:Y:S01]  /*10e00*/  MOV R75, R157 ;  /* 0x0000009d004b7202 */ /* 0x000fe20000000f00 */
[----:B--2---:R-:W-:Y:S01]  /*10e10*/  HMMA.16816.F32.BF16 R148, R4, R22, R88 ;  /* 0x000000160494723c */ /* 0x004fe20000041858 */
[----:B------:R-:W-:Y:S02]  /*10e20*/  MOV R74, R158 ;  /* 0x0000009e004a7202 */ /* 0x000fe40000000f00 */
[----:B------:R-:W-:Y:S02]  /*10e30*/  MOV R73, R159 ;  /* 0x0000009f00497202 */ /* 0x000fe40000000f00 */
[----:B------:R-:W-:-:S03]  /*10e40*/  MOV R72, R152 ;  /* 0x0000009800487202 */ /* 0x000fc60000000f00 */
[C---:B------:R-:W-:Y:S01]  /*10e50*/  HMMA.16816.F32.BF16 R156, R4.reuse, R14, R80 ;  /* 0x0000000e049c723c */ /* 0x040fe20000041850 */
[----:B------:R-:W2:Y:S01]  /*10e60*/  LDSM.16.MT88.4 R12, [R201+0x1e000] ;  /* 0x01e00000c90c783b */ /* 0x000ea20000004200 */
[----:B------:R3:W-:Y:S05]  /*10e70*/  MUFU.EX2 R83, R9 ;  /* 0x0000000900537308 */ /* 0x0007ea0000000800 */
[----:B------:R-:W-:Y:S01]  /*10e80*/  MOV R80, R68 ;  /* 0x0000004400507202 */ /* 0x000fe20000000f00 */
[----:B------:R-:W-:Y:S01]  /*10e90*/  HMMA.16816.F32.BF16 R152, R4, R20, R84 ;  /* 0x000000140498723c */ /* 0x000fe20000041854 */
[----:B------:R-:W4:Y:S01]  /*10ea0*/  LDSM.16.MT88.4 R20, [R202+0x1e000] ;  /* 0x01e00000ca14783b */ /* 0x000f220000004200 */
[----:B------:R-:W-:-:S02]  /*10eb0*/  MOV R81, R69 ;  /* 0x0000004500517202 */ /* 0x000fc40000000f00 */
[----:B------:R-:W-:-:S03]  /*10ec0*/  MOV R82, R70 ;  /* 0x0000004600527202 */ /* 0x000fc60000000f00 */
[----:B------:R-:W-:Y:S02]  /*10ed0*/  MOV R84, R76 ;  /* 0x0000004c00547202 */ /* 0x000fe40000000f00 */
[----:B------:R-:W-:Y:S01]  /*10ee0*/  MOV R76, R77 ;  /* 0x0000004d004c7202 */ /* 0x000fe20000000f00 */
[----:B---3--:R-:W-:Y:S01]  /*10ef0*/  FFMA.FTZ R9, R31, c[0x0][0x23c], -R2 ;  /* 0x00008f001f097a23 */ /* 0x008fe20000010802 */
[----:B------:R-:W-:Y:S01]  /*10f00*/  MOV R77, R78 ;  /* 0x0000004e004d7202 */ /* 0x000fe20000000f00 */
[----:B------:R-:W-:Y:S01]  /*10f10*/  LDSM.16.MT88.4 R28, [R201+0x1a800] ;  /* 0x01a80000c91c783b */ /* 0x000fe20000004200 */
        /* <DEDUP_REMOVED lines=11> */
[----:B------:R-:W-:Y:S01]  /*10fd0*/  MOV R73, R66 ;  /* 0x0000004200497202 */ /* 0x000fe20000000f00 */
[----:B---3--:R-:W-:Y:S01]  /*10fe0*/  FFMA.FTZ R9, R239, c[0x0][0x23c], -R0 ;  /* 0x00008f00ef097a23 */ /* 0x008fe20000010800 */
[----:B------:R-:W-:-:S02]  /*10ff0*/  MOV R236, R79 ;  /* 0x0000004f00ec7202 */ /* 0x000fc40000000f00 */
[C---:B--2---:R-:W-:Y:S01]  /*11000*/  HMMA.16816.F32.BF16 R100, R4.reuse, R12, R100 ;  /* 0x0000000c0464723c */ /* 0x044fe20000041864 */
[----:B------:R2:W-:Y:S07]  /*11010*/  MUFU.EX2 R57, R9 ;  /* 0x0000000900397308 */ /* 0x0005ee0000000800 */
[C---:B------:R-:W-:Y:S01]  /*11020*/  HMMA.16816.F32.BF16 R104, R4.reuse, R14, R104 ;  /* 0x0000000e0468723c */ /* 0x040fe20000041868 */
[----:B------:R-:W3:Y:S07]  /*11030*/  LDSM.16.MT88.4 R12, [R203+0x1e000] ;  /* 0x01e00000cb0c783b */ /* 0x000eee0000004200 */
[----:B----4-:R-:W-:Y:S01]  /*11040*/  HMMA.16816.F32.BF16 R108, R4, R20, R108 ;  /* 0x00000014046c723c */ /* 0x010fe2000004186c */
[----:B--2---:R-:W-:-:S04]  /*11050*/  FFMA.FTZ R9, R238, c[0x0][0x23c], -R0 ;  /* 0x00008f00ee097a23 */ /* 0x004fc80000010800 */
[----:B------:R2:W4:Y:S03]  /*11060*/  MUFU.EX2 R239, R9 ;  /* 0x0000000900ef7308 */ /* 0x0005260000000800 */
[C---:B------:R-:W-:Y:S01]  /*11070*/  HMMA.16816.F32.BF16 R112, R4.reuse, R22, R112 ;  /* 0x000000160470723c */ /* 0x040fe20000041870 */
[----:B------:R-:W-:Y:S07]  /*11080*/  LDSM.16.MT88.4 R20, [R202+0x18800] ;  /* 0x01880000ca14783b */ /* 0x000fee0000004200 */
[----:B-1----:R-:W-:Y:S01]  /*11090*/  HMMA.16816.F32.BF16 R116, R4, R16, R116 ;  /* 0x000000100474723c */ /* 0x002fe20000041874 */
[----:B--2---:R-:W-:-:S07]  /*110a0*/  FFMA.FTZ R9, R236, c[0x0][0x23c], -R2 ;  /* 0x00008f00ec097a23 */ /* 0x004fce0000010802 */
[C---:B------:R-:W-:Y:S01]  /*110b0*/  HMMA.16816.F32.BF16 R120, R4.reuse, R18, R120 ;  /* 0x000000120478723c */ /* 0x040fe20000041878 */
[----:B------:R-:W1:Y:S01]  /*110c0*/  LDSM.16.MT88.4 R16, [R204+0x18800] ;  /* 0x01880000cc10783b */ /* 0x000e620000004200 */
[----:B------:R-:W-:Y:S06]  /*110d0*/  MUFU.EX2 R236, R9 ;  /* 0x0000000900ec7308 */ /* 0x000fec0000000800 */
[C---:B---3--:R-:W-:Y:S08]  /*110e0*/  HMMA.16816.F32.BF16 R124, R4.reuse, R12, R124 ;  /* 0x0000000c047c723c */ /* 0x048ff0000004187c */
[----:B------:R-:W-:Y:S01]  /*110f0*/  HMMA.16816.F32.BF16 R40, R4, R14, R128 ;  /* 0x0000000e0428723c */ /* 0x000fe20000041880 */
[----:B------:R-:W2:Y:S06]  /*11100*/  LDSM.16.MT88.4 R12, [R203+0x18800] ;  /* 0x01880000cb0c783b */ /* 0x000eac0000004200 */
[----:B------:R-:W-:Y:S01]  /*11110*/  FFMA.FTZ R4, R237, c[0x0][0x23c], -R0 ;  /* 0x00008f00ed047a23 */ /* 0x000fe20000010800 */
[----:B----4-:R-:W-:-:S02]  /*11120*/  F2FP.BF16.PACK_AB R5, R239, R57 ;  /* 0x00000039ef05723e */ /* 0x010fc400000010ff */
[----:B------:R-:W-:Y:S01]  /*11130*/  F2FP.BF16.PACK_AB R6, R235, R83 ;  /* 0x00000053eb06723e */ /* 0x000fe200000010ff */
[----:B------:R3:W-:Y:S02]  /*11140*/  MUFU.EX2 R237, R4 ;  /* 0x0000000400ed7308 */ /* 0x0007e40000000800 */
[----:B---3--:R-:W-:Y:S01]  /*11150*/  FFMA.FTZ R4, R134, c[0x0][0x23c], -R0 ;  /* 0x00008f0086047a23 */ /* 0x008fe20000010800 */
[----:B------:R-:W-:-:S05]  /*11160*/  MOV R134, R81 ;  /* 0x0000005100867202 */ /* 0x000fca0000000f00 */
[----:B------:R3:W4:Y:S02]  /*11170*/  MUFU.EX2 R238, R4 ;  /* 0x0000000400ee7308 */ /* 0x0007240000000800 */
[----:B---3--:R-:W-:Y:S02]  /*11180*/  F2FP.BF16.PACK_AB R4, R58, R56 ;  /* 0x000000383a04723e */ /* 0x008fe400000010ff */
[----:B----4-:R-:W-:-:S07]  /*11190*/  F2FP.BF16.PACK_AB R7, R238, R237 ;  /* 0x000000edee07723e */ /* 0x010fce00000010ff */
[C---:B-1----:R-:W-:Y:S07]  /*111a0*/  HMMA.16816.F32.BF16 R36, R4.reuse, R16, R248 ;  /* 0x000000100424723c */ /* 0x042fee00000418f8 */
[----:B------:R-:W-:Y:S01]  /*111b0*/  MOV R250, R58 ;  /* 0x0000003a00fa7202 */ /* 0x000fe20000000f00 */
[----:B--2---:R-:W-:Y:S01]  /*111c0*/  HMMA.16816.F32.BF16 R160, R4, R12, R160 ;  /* 0x0000000c04a0723c */ /* 0x004fe200000418a0 */
[----:B------:R-:W-:Y:S01]  /*111d0*/  MOV R249, R57 ;  /* 0x0000003900f97202 */ /* 0x000fe20000000f00 */
[----:B------:R-:W-:Y:S01]  /*111e0*/  IMAD.MOV.U32 R251, RZ, RZ, R83 ;  /* 0x000000fffffb7224 */ /* 0x000fe200078e0053 */
[----:B------:R-:W-:Y:S01]  /*111f0*/  MOV R248, R56 ;  /* 0x0000003800f87202 */ /* 0x000fe20000000f00 */
[----:B------:R-:W-:-:S04]  /*11200*/  IMAD.MOV.U32 R83, RZ, RZ, R71 ;  /* 0x000000ffff537224 */ /* 0x000fc800078e0047 */
[C---:B------:R-:W-:Y:S01]  /*11210*/  HMMA.16816.F32.BF16 R56, R4.reuse, R18, R244 ;  /* 0x000000120438723c */ /* 0x040fe200000418f4 */
[----:B------:R-:W1:Y:S06]  /*11220*/  LDSM.16.MT88.4 R16, [R203+0x1a800] ;  /* 0x01a80000cb10783b */ /* 0x000e6c0000004200 */
[----:B------:R-:W-:Y:S01]  /*11230*/  MOV R245, R62 ;  /* 0x0000003e00f57202 */ /* 0x000fe20000000f00 */
[----:B------:R-:W-:Y:S01]  /*11240*/  HMMA.16816.F32.BF16 R136, R4, R24, R136 ;  /* 0x000000180488723c */ /* 0x000fe20000041888 */
[----:B------:R-:W-:Y:S02]  /*11250*/  MOV R244, R63 ;  /* 0x0000003f00f47202 */ /* 0x000fe40000000f00 */
[----:B------:R-:W-:-:S02]  /*11260*/  MOV R247, R72 ;  /* 0x0000004800f77202 */ /* 0x000fc40000000f00 */
[----:B------:R-:W-:Y:S02]  /*11270*/  MOV R72, R64 ;  /* 0x0000004000487202 */ /* 0x000fe40000000f00 */
[----:B------:R-:W-:Y:S01]  /*11280*/  MOV R246, R65 ;  /* 0x0000004100f67202 */ /* 0x000fe20000000f00 */
[C---:B------:R-:W-:Y:S01]  /*11290*/  HMMA.16816.F32.BF16 R60, R4.reuse, R14, R196 ;  /* 0x0000000e043c723c */ /* 0x040fe200000418c4 */
[----:B------:R-:W2:Y:S06]  /*112a0*/  LDSM.16.MT88.4 R12, [R201+0x1c800] ;  /* 0x01c80000c90c783b */ /* 0x000eac0000004200 */
[----:B------:R-:W-:Y:S01]  /*112b0*/  MOV R198, R80 ;  /* 0x0000005000c67202 */ /* 0x000fe20000000f00 */
[----:B------:R-:W-:Y:S01]  /*112c0*/  HMMA.16816.F32.BF16 R52, R4, R26, R52 ;  /* 0x0000001a0434723c */ /* 0x000fe20000041834 */
[----:B------:R-:W3:Y:S01]  /*112d0*/  LDSM.16.MT88.4 R24, [R202+0x1a800] ;  /* 0x01a80000ca18783b */ /* 0x000ee20000004200 */
[----:B------:R-:W-:Y:S01]  /*112e0*/  MOV R199, R67 ;  /* 0x0000004300c77202 */ /* 0x000fe20000000f00 */
[----:B------:R-:W-:Y:S01]  /*112f0*/  IMAD.MOV.U32 R196, RZ, RZ, R87 ;  /* 0x000000ffffc47224 */ /* 0x000fe200078e0057 */
[----:B------:R-:W-:-:S04]  /*11300*/  MOV R197, R86 ;  /* 0x0000005600c57202 */ /* 0x000fc80000000f00 */
[C---:B------:R-:W-:Y:S08]  /*11310*/  HMMA.16816.F32.BF16 R48, R4.reuse, R20, R48 ;  /* 0x000000140430723c */ /* 0x040ff00000041830 */
[C---:B------:R-:W-:Y:S01]  /*11320*/  HMMA.16816.F32.BF16 R44, R4.reuse, R22, R44 ;  /* 0x00000016042c723c */ /* 0x040fe2000004182c */
[----:B------:R-:W4:Y:S07]  /*11330*/  LDSM.16.MT88.4 R20, [R204+0x1a800] ;  /* 0x01a80000cc14783b */ /* 0x000f2e0000004200 */
[C---:B------:R-:W-:Y:S07]  /*11340*/  HMMA.16816.F32.BF16 R68, R4.reuse, R30, R188 ;  /* 0x0000001e0444723c */ /* 0x040fee00000418bc */
[----:B------:R-:W-:Y:S01]  /*11350*/  MOV R190, R76 ;  /* 0x0000004c00be7202 */ /* 0x000fe20000000f00 */
[----:B-1----:R-:W-:Y:S01]  /*11360*/  HMMA.16816.F32.BF16 R92, R4, R16, R176 ;  /* 0x00000010045c723c */ /* 0x002fe200000418b0 */
[----:B------:R-:W-:-:S02]  /*11370*/  MOV R189, R77 ;  /* 0x0000004d00bd7202 */ /* 0x000fc40000000f00 */
[----:B------:R-:W-:Y:S02]  /*11380*/  MOV R188, R78 ;  /* 0x0000004e00bc7202 */ /* 0x000fe40000000f00 */
[----:B------:R-:W-:-:S03]  /*11390*/  MOV R191, R84 ;  /* 0x0000005400bf7202 */ /* 0x000fc60000000f00 */
[C---:B--2---:R-:W-:Y:S08]  /*113a0*/  HMMA.16816.F32.BF16 R128, R4.reuse, R12, R168 ;  /* 0x0000000c0480723c */ /* 0x044ff000000418a8 */
[C---:B------:R-:W-:Y:S01]  /*113b0*/  HMMA.16816.F32.BF16 R144, R4.reuse, R14, R144 ;  /* 0x0000000e0490723c */ /* 0x040fe20000041890 */
[----:B------:R-:W1:Y:S07]  /*113c0*/  LDSM.16.MT88.4 R12, [R203+0x1c800] ;  /* 0x01c80000cb0c783b */ /* 0x000e6e0000004200 */
[C---:B---3--:R-:W-:Y:S07]  /*113d0*/  HMMA.16816.F32.BF16 R76, R4.reuse, R24, R240 ;  /* 0x00000018044c723c */ /* 0x048fee00000418f0 */
[----:B------:R-:W-:Y:S01]  /*113e0*/  MOV R240, R82 ;  /* 0x0000005200f07202 */ /* 0x000fe20000000f00 */
[----:B------:R-:W-:Y:S01]  /*113f0*/  HMMA.16816.F32.BF16 R64, R4, R28, R32 ;  /* 0x0000001c0440723c */ /* 0x000fe20000041820 */
[----:B------:R-:W-:Y:S01]  /*11400*/  MOV R241, R83 ;  /* 0x0000005300f17202 */ /* 0x000fe20000000f00 */
[----:B------:R-:W2:Y:S01]  /*11410*/  LDSM.16.MT88.4 R32, [R204+0x1c800] ;  /* 0x01c80000cc20783b */ /* 0x000ea20000004200 */
[----:B------:R-:W-:-:S02]  /*11420*/  MOV R242, R72 ;  /* 0x0000004800f27202 */ /* 0x000fc40000000f00 */
[----:B------:R-:W-:Y:S01]  /*11430*/  MOV R243, R85 ;  /* 0x0000005500f37202 */ /* 0x000fe20000000f00 */
[----:B------:R-:W3:Y:S01]  /*11440*/  LDSM.16.MT88.4 R28, [R202+0x1c800] ;  /* 0x01c80000ca1c783b */ /* 0x000ee20000004200 */
[----:B------:R-:W-:Y:S01]  /*11450*/  MOV R170, R240 ;  /* 0x000000f000aa7202 */ /* 0x000fe20000000f00 */
[C---:B------:R-:W-:Y:S01]  /*11460*/  HMMA.16816.F32.BF16 R80, R4.reuse, R26, R192 ;  /* 0x0000001a0450723c */ /* 0x040fe200000418c0 */
[----:B------:R-:W-:Y:S01]  /*11470*/  MOV R171, R243 ;  /* 0x000000f300ab7202 */ /* 0x000fe20000000f00 */
[----:B------:R-:W-:Y:S01]  /*11480*/  LDSM.16.MT88.4 R24, [R204+0x1e800] ;  /* 0x01e80000cc18783b */ /* 0x000fe20000004200 */
[----:B------:R-:W-:Y:S02]  /*11490*/  MOV R243, R244 ;  /* 0x000000f400f37202 */ /* 0x000fe40000000f00 */
[----:B------:R-:W-:Y:S02]  /*114a0*/  MOV R244, R245 ;  /* 0x000000f500f47202 */ /* 0x000fe40000000f00 */
[----:B------:R-:W-:Y:S01]  /*114b0*/  MOV R193, R73 ;  /* 0x0000004900c17202 */ /* 0x000fe20000000f00 */
[----:B----4-:R-:W-:Y:S01]  /*114c0*/  HMMA.16816.F32.BF16 R84, R4, R20, R184 ;  /* 0x000000140454723c */ /* 0x010fe200000418b8 */
[----:B------:R-:W-:-:S02]  /*114d0*/  MOV R194, R74 ;  /* 0x0000004a00c27202 */ /* 0x000fc40000000f00 */
[----:B------:R-:W-:Y:S01]  /*114e0*/  MOV R195, R75 ;  /* 0x0000004b00c37202 */ /* 0x000fe20000000f00 */
[----:B------:R-:W-:Y:S01]  /*114f0*/  FFMA.FTZ R9, R193, c[0x0][0x23c], -R2 ;  /* 0x00008f00c1097a23 */ /* 0x000fe20000010802 */
[----:B------:R-:W-:Y:S02]  /*11500*/  MOV R245, R246 ;  /* 0x000000f600f57202 */ /* 0x000fe40000000f00 */
[----:B------:R-:W-:Y:S01]  /*11510*/  MOV R246, R247 ;  /* 0x000000f700f67202 */ /* 0x000fe20000000f00 */
[----:B------:R-:W-:Y:S01]  /*11520*/  HMMA.16816.F32.BF16 R72, R4, R18, R172 ;  /* 0x000000120448723c */ /* 0x000fe200000418ac */
[----:B------:R-:W4:Y:S01]  /*11530*/  LDSM.16.MT88.4 R16, [R201+0x1e800] ;  /* 0x01e80000c910783b */ /* 0x000f220000004200 */
[----:B------:R-:W-:Y:S02]  /*11540*/  MOV R247, R248 ;  /* 0x000000f800f77202 */ /* 0x000fe40000000f00 */
[----:B------:R-:W-:Y:S02]  /*11550*/  MOV R248, R249 ;  /* 0x000000f900f87202 */ /* 0x000fe40000000f00 */
[----:B------:R-:W-:-:S02]  /*11560*/  MOV R249, R250 ;  /* 0x000000fa00f97202 */ /* 0x000fc40000000f00 */
[C---:B-1----:R-:W-:Y:S01]  /*11570*/  HMMA.16816.F32.BF16 R172, R4.reuse, R12, R140 ;  /* 0x0000000c04ac723c */ /* 0x042fe2000004188c */
[----:B------:R-:W-:Y:S02]  /*11580*/  MOV R250, R251 ;  /* 0x000000fb00fa7202 */ /* 0x000fe40000000f00 */
[----:B------:R-:W-:Y:S02]  /*11590*/  MOV R251, R235 ;  /* 0x000000eb00fb7202 */ /* 0x000fe40000000f00 */
[----:B------:R1:W5:Y:S01]  /*115a0*/  MUFU.EX2 R235, R9 ;  /* 0x0000000900eb7308 */ /* 0x0003620000000800 */
[----:B------:R-:W-:Y:S02]  /*115b0*/  MOV R168, R194 ;  /* 0x000000c200a87202 */ /* 0x000fe40000000f00 */
[----:B------:R-:W-:Y:S01]  /*115c0*/  HMMA.16816.F32.BF16 R88, R4, R22, R180 ;  /* 0x000000160458723c */ /* 0x000fe200000418b4 */
[----:B------:R-:W5:Y:S01]  /*115d0*/  LDSM.16.MT88.4 R20, [R202+0x1e800] ;  /* 0x01e80000ca14783b */ /* 0x000f620000004200 */
[----:B------:R-:W-:-:S02]  /*115e0*/  MOV R193, R242 ;  /* 0x000000f200c17202 */ /* 0x000fc40000000f00 */
[----:B------:R-:W-:Y:S01]  /*115f0*/  MOV R169, R195 ;  /* 0x000000c300a97202 */ /* 0x000fe20000000f00 */
[----:B------:R-:W-:Y:S01]  /*11600*/  IMAD.MOV.U32 R195, RZ, RZ, R189 ;  /* 0x000000ffffc37224 */ /* 0x000fe200078e00bd */
[----:B------:R-:W-:Y:S02]  /*11610*/  MOV R242, R199 ;  /* 0x000000c700f27202 */ /* 0x000fe40000000f00 */
[----:B------:R-:W-:Y:S01]  /*11620*/  HMMA.16816.F32.BF16 R140, R4, R14, R96 ;  /* 0x0000000e048c723c */ /* 0x000fe20000041860 */
[----:B------:R-:W5:Y:S01]  /*11630*/  LDSM.16.MT88.4 R12, [R203+0x1e800] ;  /* 0x01e80000cb0c783b */ /* 0x000f620000004200 */
[----:B------:R-:W-:Y:S02]  /*11640*/  MOV R192, R241 ;  /* 0x000000f100c07202 */ /* 0x000fe40000000f00 */
[----:B------:R-:W-:Y:S01]  /*11650*/  MOV R194, R188 ;  /* 0x000000bc00c27202 */ /* 0x000fe20000000f00 */
[----:B-1----:R-:W-:Y:S01]  /*11660*/  FFMA.FTZ R9, R234, c[0x0][0x23c], -R2 ;  /* 0x00008f00ea097a23 */ /* 0x002fe20000010802 */
[----:B------:R-:W-:-:S02]  /*11670*/  MOV R240, R190 ;  /* 0x000000be00f07202 */ /* 0x000fc40000000f00 */
[----:B--2---:R-:W-:Y:S01]  /*11680*/  HMMA.16816.F32.BF16 R152, R4, R32, R152 ;  /* 0x000000200498723c */ /* 0x004fe20000041898 */
[----:B------:R1:W-:Y:S01]  /*11690*/  MUFU.EX2 R234, R9 ;  /* 0x0000000900ea7308 */ /* 0x0003e20000000800 */
[----:B------:R-:W-:-:S05]  /*116a0*/  MOV R241, R191 ;  /* 0x000000bf00f17202 */ /* 0x000fca0000000f00 */
[----:B------:R-:W-:Y:S01]  /*116b0*/  MOV R32, R169 ;  /* 0x000000a900207202 */ /* 0x000fe20000000f00 */
[----:B---3--:R-:W-:Y:S01]  /*116c0*/  HMMA.16816.F32.BF16 R164, R4, R28, R164 ;  /* 0x0000001c04a4723c */ /* 0x008fe200000418a4 */
[----:B------:R-:W-:Y:S02]  /*116d0*/  MOV R169, R197 ;  /* 0x000000c500a97202 */ /* 0x000fe40000000f00 */
[----:B------:R-:W-:Y:S02]  /*116e0*/  MOV R33, R170 ;  /* 0x000000aa00217202 */ /* 0x000fe40000000f00 */
[----:B------:R-:W-:-:S03]  /*116f0*/  MOV R170, R196 ;  /* 0x000000c400aa7202 */ /* 0x000fc60000000f00 */
[----:B----4-:R-:W-:Y:S01]  /*11700*/  HMMA.16816.F32.BF16 R176, R4, R16, R100 ;  /* 0x0000001004b0723c */ /* 0x010fe20000041864 */
[----:B-1----:R-:W-:Y:S01]  /*11710*/  FFMA.FTZ R9, R135, c[0x0][0x23c], -R2 ;  /* 0x00008f0087097a23 */ /* 0x002fe20000010802 */
[----:B------:R-:W-:-:S03]  /*11720*/  MOV R135, R33 ;  /* 0x0000002100877202 */ /* 0x000fc60000000f00 */
[----:B------:R1:W-:Y:S03]  /*11730*/  MUFU.EX2 R199, R9 ;  /* 0x0000000900c77308 */ /* 0x0003e60000000800 */
[C---:B------:R-:W-:Y:S01]  /*11740*/  HMMA.16816.F32.BF16 R180, R4.reuse, R18, R104 ;  /* 0x0000001204b4723c */ /* 0x040fe20000041868 */
[----:B------:R-:W2:Y:S07]  /*11750*/  LDSM.16.MT88.4 R16, [R202+0x19000] ;  /* 0x01900000ca10783b */ /* 0x000eae0000004200 */
[----:B------:R-:W-:Y:S01]  /*11760*/  HMMA.16816.F32.BF16 R156, R4, R30, R156 ;  /* 0x0000001e049c723c */ /* 0x000fe2000004189c */
[----:B------:R-:W3:Y:S01]  /*11770*/  LDSM.16.MT88.4 R28, [R204+0x19000] ;  /* 0x01900000cc1c783b */ /* 0x000ee20000004200 */
[----:B-1----:R-:W-:Y:S01]  /*11780*/  FFMA.FTZ R9, R168, c[0x0][0x23c], -R0 ;  /* 0x00008f00a8097a23 */ /* 0x002fe20000010800 */
[----:B------:R-:W-:Y:S01]  /*11790*/  MOV R168, R171 ;  /* 0x000000ab00a87202 */ /* 0x000fe20000000f00 */
[----:B------:R-:W-:-:S04]  /*117a0*/  IMAD.MOV.U32 R171, RZ, RZ, R195 ;  /* 0x000000ffffab7224 */ /* 0x000fc800078e00c3 */
[C---:B------:R-:W-:Y:S01]  /*117b0*/  HMMA.16816.F32.BF16 R148, R4.reuse, R34, R148 ;  /* 0x000000220494723c */ /* 0x040fe20000041894 */
[----:B------:R1:W-:Y:S07]  /*117c0*/  MUFU.EX2 R197, R9 ;  /* 0x0000000900c57308 */ /* 0x0003ee0000000800 */
[C---:B-----5:R-:W-:Y:S01]  /*117d0*/  HMMA.16816.F32.BF16 R188, R4.reuse, R20, R108 ;  /* 0x0000001404bc723c */ /* 0x060fe2000004186c */
[----:B------:R4:W5:Y:S07]  /*117e0*/  MUFU.EX2 R195, R10 ;  /* 0x0000000a00c37308 */ /* 0x00096e0000000800 */
[----:B------:R-:W-:Y:S01]  /*117f0*/  HMMA.16816.F32.BF16 R112, R4, R22, R112 ;  /* 0x000000160470723c */ /* 0x000fe20000041870 */
[----:B-1----:R-:W-:Y:S01]  /*11800*/  FFMA.FTZ R9, R252, c[0x0][0x23c], -R0 ;  /* 0x00008f00fc097a23 */ /* 0x002fe20000010800 */
[----:B------:R-:W1:Y:S01]  /*11810*/  LDSM.16.MT88.4 R20, [R201+0x19000] ;  /* 0x01900000c914783b */ /* 0x000e620000004200 */
[----:B------:R-:W-:-:S02]  /*11820*/  MOV R252, R171 ;  /* 0x000000ab00fc7202 */ /* 0x000fc40000000f00 */
[----:B------:R2:W-:Y:S03]  /*11830*/  MUFU.EX2 R196, R9 ;  /* 0x0000000900c47308 */ /* 0x0005e60000000800 */
[----:B------:R-:W-:Y:S01]  /*11840*/  HMMA.16816.F32.BF16 R184, R4, R24, R116 ;  /* 0x0000001804b8723c */ /* 0x000fe20000041874 */
[----:B----4-:R-:W-:Y:S01]  /*11850*/  MOV R10, R168 ;  /* 0x000000a8000a7202 */ /* 0x010fe20000000f00 */
[----:B------:R-:W-:Y:S01]  /*11860*/  FFMA.FTZ R3, R240, R3, R252 ;  /* 0x00000003f0037223 */ /* 0x000fe200000100fc */
[----:B------:R-:W-:-:S05]  /*11870*/  MOV R168, R198 ;  /* 0x000000c600a87202 */ /* 0x000fca0000000f00 */
[----:B------:R-:W-:Y:S01]  /*11880*/  HMMA.16816.F32.BF16 R104, R4, R26, R120 ;  /* 0x0000001a0468723c */ /* 0x000fe20000041878 */
[----:B------:R-:W-:Y:S01]  /*11890*/  LDSM.16.MT88.4 R24, [R203+0x19000] ;  /* 0x01900000cb18783b */ /* 0x000fe20000004200 */
[----:B--2---:R-:W-:-:S03]  /*118a0*/  FFMA.FTZ R9, R32, c[0x0][0x23c], -R0 ;  /* 0x00008f0020097a23 */ /* 0x004fc60000010800 */
[----:B------:R-:W-:Y:S03]  /*118b0*/  LDSM.16.MT88.4 R32, [R201+0x1d000] ;  /* 0x01d00000c920783b */ /* 0x000fe60000004200 */
[C---:B------:R-:W-:Y:S01]  /*118c0*/  HMMA.16816.F32.BF16 R124, R4.reuse, R12, R124 ;  /* 0x0000000c047c723c */ /* 0x040fe2000004187c */
[----:B------:R2:W4:Y:S07]  /*118d0*/  MUFU.EX2 R198, R9 ;  /* 0x0000000900c67308 */ /* 0x00052e0000000800 */
[----:B------:R-:W-:Y:S01]  /*118e0*/  HMMA.16816.F32.BF16 R40, R4, R14, R40 ;  /* 0x0000000e0428723c */ /* 0x000fe20000041828 */
[----:B------:R-:W1:Y:S06]  /*118f0*/  LDSM.16.MT88.4 R12, [R204+0x1b000] ;  /* 0x01b00000cc0c783b */ /* 0x000e6c0000004200 */
[----:B------:R-:W-:-:S02]  /*11900*/  F2FP.BF16.PACK_AB R4, R235, R236 ;  /* 0x000000eceb04723e */ /* 0x000fc400000010ff */
[----:B-----5:R-:W-:Y:S01]  /*11910*/  F2FP.BF16.PACK_AB R5, R195, R197 ;  /* 0x000000c5c305723e */ /* 0x020fe200000010ff */
[--C-:B--2---:R-:W-:Y:S01]  /*11920*/  FFMA.FTZ R9, R194, c[0x0][0x23c], -R2.reuse ;  /* 0x00008f00c2097a23 */ /* 0x104fe20000010802 */
[----:B------:R-:W-:Y:S02]  /*11930*/  F2FP.BF16.PACK_AB R6, R199, R234 ;  /* 0x000000eac706723e */ /* 0x000fe400000010ff */
[----:B----4-:R-:W-:Y:S01]  /*11940*/  F2FP.BF16.PACK_AB R7, R198, R196 ;  /* 0x000000c4c607723e */ /* 0x010fe200000010ff */
[----:B------:R2:W-:Y:S06]  /*11950*/  MUFU.EX2 R194, R9 ;  /* 0x0000000900c27308 */ /* 0x0005ec0000000800 */
[C---:B------:R-:W-:Y:S08]  /*11960*/  HMMA.16816.F32.BF16 R48, R4.reuse, R16, R48 ;  /* 0x000000100430723c */ /* 0x040ff00000041830 */
[----:B------:R-:W-:Y:S01]  /*11970*/  HMMA.16816.F32.BF16 R44, R4, R18, R44 ;  /* 0x00000012042c723c */ /* 0x000fe2000004182c */
[----:B------:R-:W4:Y:S01]  /*11980*/  LDSM.16.MT88.4 R16, [R202+0x1b000] ;  /* 0x01b00000ca10783b */ /* 0x000f220000004200 */
[----:B--2---:R-:W-:Y:S01]  /*11990*/  FFMA.FTZ R9, R10, c[0x0][0x23c], -R2 ;  /* 0x00008f000a097a23 */ /* 0x004fe20000010802 */
[----:B------:R-:W-:-:S03]  /*119a0*/  MOV R10, R193 ;  /* 0x000000c1000a7202 */ /* 0x000fc60000000f00 */
[----:B------:R2:W5:Y:S02]  /*119b0*/  MUFU.EX2 R193, R9 ;  /* 0x0000000900c17308 */ /* 0x0005640000000800 */
[C---:B---3--:R-:W-:Y:S08]  /*119c0*/  HMMA.16816.F32.BF16 R36, R4.reuse, R28, R36 ;  /* 0x0000001c0424723c */ /* 0x048ff00000041824 */
[C---:B------:R-:W-:Y:S01]  /*119d0*/  HMMA.16816.F32.BF16 R56, R4.reuse, R30, R56 ;  /* 0x0000001e0438723c */ /* 0x040fe20000041838 */
[----:B------:R-:W3:Y:S07]  /*119e0*/  LDSM.16.MT88.4 R28, [R203+0x1b000] ;  /* 0x01b00000cb1c783b */ /* 0x000eee0000004200 */
[C---:B-1----:R-:W-:Y:S08]  /*119f0*/  HMMA.16816.F32.BF16 R136, R4.reuse, R20, R136 ;  /* 0x000000140488723c */ /* 0x042ff00000041888 */
[C---:B------:R-:W-:Y:S01]  /*11a00*/  HMMA.16816.F32.BF16 R52, R4.reuse, R22, R52 ;  /* 0x000000160434723c */ /* 0x040fe20000041834 */
[----:B------:R-:W1:Y:S07]  /*11a10*/  LDSM.16.MT88.4 R20, [R201+0x1b000] ;  /* 0x01b00000c914783b */ /* 0x000e6e0000004200 */
[C---:B------:R-:W-:Y:S08]  /*11a20*/  HMMA.16816.F32.BF16 R84, R4.reuse, R12, R84 ;  /* 0x0000000c0454723c */ /* 0x040ff00000041854 */
[C---:B----4-:R-:W-:Y:S08]  /*11a30*/  HMMA.16816.F32.BF16 R76, R4.reuse, R16, R76 ;  /* 0x00000010044c723c */ /* 0x050ff0000004184c */
[C---:B------:R-:W-:Y:S01]  /*11a40*/  HMMA.16816.F32.BF16 R80, R4.reuse, R18, R80 ;  /* 0x000000120450723c */ /* 0x040fe20000041850 */
[----:B------:R-:W4:Y:S07]  /*11a50*/  LDSM.16.MT88.4 R16, [R202+0x1d000] ;  /* 0x01d00000ca10783b */ /* 0x000f2e0000004200 */
[C---:B------:R-:W-:Y:S01]  /*11a60*/  HMMA.16816.F32.BF16 R88, R4.reuse, R14, R88 ;  /* 0x0000000e0458723c */ /* 0x040fe20000041858 */
[----:B------:R-:W4:Y:S07]  /*11a70*/  LDSM.16.MT88.4 R12, [R204+0x1d000] ;  /* 0x01d00000cc0c783b */ /* 0x000f2e0000004200 */
[C---:B---3--:R-:W-:Y:S07]  /*11a80*/  HMMA.16816.F32.BF16 R96, R4.reuse, R30, R72 ;  /* 0x0000001e0460723c */ /* 0x048fee0000041848 */
[----:B------:R-:W-:Y:S01]  /*11a90*/  MOV R73, R169 ;  /* 0x000000a900497202 */ /* 0x000fe20000000f00 */
[----:B-1----:R-:W-:Y:S01]  /*11aa0*/  HMMA.16816.F32.BF16 R64, R4, R20, R64 ;  /* 0x000000140440723c */ /* 0x002fe20000041840 */
[----:B------:R-:W-:-:S02]  /*11ab0*/  MOV R75, R168 ;  /* 0x000000a8004b7202 */ /* 0x000fc40000000f00 */
[----:B------:R-:W-:Y:S01]  /*11ac0*/  MOV R74, R170 ;  /* 0x000000aa004a7202 */ /* 0x000fe20000000f00 */
[--C-:B--2---:R-:W-:Y:S02]  /*11ad0*/  FFMA.FTZ R9, R73, c[0x0][0x23c], -R2.reuse ;  /* 0x00008f0049097a23 */ /* 0x104fe40000010802 */
[----:B------:R-:W-:Y:S01]  /*11ae0*/  FFMA.FTZ R2, R135, c[0x0][0x23c], -R2 ;  /* 0x00008f0087027a23 */ /* 0x000fe20000010802 */
[----:B------:R-:W-:Y:S01]  /*11af0*/  MOV R73, R74 ;  /* 0x0000004a00497202 */ /* 0x000fe20000000f00 */
[----:B------:R-:W-:Y:S01]  /*11b00*/  HMMA.16816.F32.BF16 R68, R4, R22, R68 ;  /* 0x000000160444723c */ /* 0x000fe20000041844 */
[----:B------:R-:W1:Y:S01]  /*11b10*/  LDSM.16.MT88.4 R20, [R203+0x1d000] ;  /* 0x01d00000cb14783b */ /* 0x000e620000004200 */
[----:B------:R2:W-:Y:S01]  /*11b20*/  MUFU.EX2 R135, R2 ;  /* 0x0000000200877308 */ /* 0x0005e20000000800 */
[----:B------:R-:W-:Y:S02]  /*11b30*/  MOV R74, R75 ;  /* 0x0000004b004a7202 */ /* 0x000fe40000000f00 */
[----:B------:R-:W-:-:S03]  /*11b40*/  MOV R75, R192 ;  /* 0x000000c0004b7202 */ /* 0x000fc60000000f00 */
[C---:B------:R-:W-:Y:S02]  /*11b50*/  HMMA.16816.F32.BF16 R100, R4.reuse, R32, R128 ;  /* 0x000000200464723c */ /* 0x040fe40000041880 */
[----:B------:R-:W3:Y:S05]  /*11b60*/  MUFU.EX2 R192, R9 ;  /* 0x0000000900c07308 */ /* 0x000eea0000000800 */
[----:B-----5:R-:W-:Y:S01]  /*11b70*/  F2FP.BF16.PACK_AB R128, R193, R194 ;  /* 0x000000c2c180723e */ /* 0x020fe200000010ff */
[----:B----4-:R-:W-:Y:S01]  /*11b80*/  HMMA.16816.F32.BF16 R116, R4, R18, R156 ;  /* 0x000000120474723c */ /* 0x010fe2000004189c */
[----:B------:R-:W-:Y:S01]  /*11b90*/  LDSM.16.MT88.4 R156, [R204+0x19800] ;  /* 0x01980000cc9c783b */ /* 0x000fe20000004200 */
[----:B--2---:R-:W-:-:S04]  /*11ba0*/  FFMA.FTZ R2, R134, c[0x0][0x23c], -R0 ;  /* 0x00008f0086027a23 */ /* 0x004fc80000010800 */
[----:B------:R2:W-:Y:S02]  /*11bb0*/  MUFU.EX2 R134, R2 ;  /* 0x0000000200867308 */ /* 0x0005e40000000800 */
[----:B------:R-:W-:Y:S01]  /*11bc0*/  HMMA.16816.F32.BF16 R120, R4, R12, R152 ;  /* 0x0000000c0478723c */ /* 0x000fe20000041898 */
[----:B---3--:R-:W-:-:S07]  /*11bd0*/  F2FP.BF16.PACK_AB R130, R135, R192 ;  /* 0x000000c08782723e */ /* 0x008fce00000010ff */
[C---:B------:R-:W-:Y:S01]  /*11be0*/  HMMA.16816.F32.BF16 R168, R4.reuse, R14, R148 ;  /* 0x0000000e04a8723c */ /* 0x040fe20000041894 */
[----:B------:R-:W3:Y:S04]  /*11bf0*/  LDSM.16.MT88.4 R12, [R203+0x1f000] ;  /* 0x01f00000cb0c783b */ /* 0x000ee80000004200 */
[----:B------:R-:W-:Y:S01]  /*11c00*/  LDSM.16.MT88.4 R148, [R202+0x19800] ;  /* 0x01980000ca94783b */ /* 0x000fe20000004200 */
[--C-:B--2---:R-:W-:Y:S02]  /*11c10*/  FFMA.FTZ R2, R11, c[0x0][0x23c], -R0.reuse ;  /* 0x00008f000b027a23 */ /* 0x104fe40000010800 */
[C---:B------:R-:W-:Y:S02]  /*11c20*/  HMMA.16816.F32.BF16 R160, R4.reuse, R24, R160 ;  /* 0x0000001804a0723c */ /* 0x040fe400000418a0 */
[----:B------:R2:W4:Y:S06]  /*11c30*/  MUFU.EX2 R11, R2 ;  /* 0x00000002000b7308 */ /* 0x00052c0000000800 */
[C---:B-1----:R-:W-:Y:S08]  /*11c40*/  HMMA.16816.F32.BF16 R172, R4.reuse, R20, R172 ;  /* 0x0000001404ac723c */ /* 0x042ff000000418ac */
[----:B------:R-:W-:Y:S01]  /*11c50*/  HMMA.16816.F32.BF16 R20, R4, R22, R140 ;  /* 0x000000160414723c */ /* 0x000fe2000004188c */
[----:B------:R-:W1:Y:S01]  /*11c60*/  LDSM.16.MT88.4 R140, [R201+0x19800] ;  /* 0x01980000c98c783b */ /* 0x000e620000004200 */
[--C-:B--2---:R-:W-:Y:S01]  /*11c70*/  FFMA.FTZ R2, R10, c[0x0][0x23c], -R0.reuse ;  /* 0x00008f000a027a23 */ /* 0x104fe20000010800 */
[----:B----4-:R-:W-:Y:S01]  /*11c80*/  F2FP.BF16.PACK_AB R129, R11, R134 ;  /* 0x000000860b81723e */ /* 0x010fe200000010ff */
[----:B------:R-:W-:-:S02]  /*11c90*/  FFMA.FTZ R0, R73, c[0x0][0x23c], -R0 ;  /* 0x00008f0049007a23 */ /* 0x000fc40000010800 */
[----:B------:R-:W-:Y:S02]  /*11ca0*/  MUFU.EX2 R10, R2 ;  /* 0x00000002000a7308 */ /* 0x000fe40000000800 */
[C---:B------:R-:W-:Y:S01]  /*11cb0*/  HMMA.16816.F32.BF16 R60, R4.reuse, R26, R60 ;  /* 0x0000001a043c723c */ /* 0x040fe2000004183c */
[----:B------:R-:W-:Y:S05]  /*11cc0*/  LDSM.16.MT88.4 R24, [R201+0x1f000] ;  /* 0x01f00000c918783b */ /* 0x000fea0000004200 */
[----:B------:R-:W2:Y:S02]  /*11cd0*/  MUFU.EX2 R9, R0 ;  /* 0x0000000000097308 */ /* 0x000ea40000000800 */
[C---:B------:R-:W-:Y:S01]  /*11ce0*/  HMMA.16816.F32.BF16 R92, R4.reuse, R28, R92 ;  /* 0x0000001c045c723c */ /* 0x040fe2000004185c */
[----:B------:R-:W-:Y:S07]  /*11cf0*/  LDSM.16.MT88.4 R28, [R202+0x1f000] ;  /* 0x01f00000ca1c783b */ /* 0x000fee0000004200 */
[----:B---3--:R-:W-:Y:S01]  /*11d00*/  HMMA.16816.F32.BF16 R124, R4, R12, R124 ;  /* 0x0000000c047c723c */ /* 0x008fe2000004187c */
[----:B--2---:R-:W-:-:S07]  /*11d10*/  F2FP.BF16.PACK_AB R131, R9, R10 ;  /* 0x0000000a0983723e */ /* 0x004fce00000010ff */
[----:B------:R-:W-:Y:S01]  /*11d20*/  HMMA.16816.F32.BF16 R12, R4, R14, R40 ;  /* 0x0000000e040c723c */ /* 0x000fe20000041828 */
[----:B------:R-:W2:Y:S07]  /*11d30*/  LDSM.16.MT88.4 R40, [R201+0x1b800] ;  /* 0x01b80000c928783b */ /* 0x000eae0000004200 */
[C---:B------:R-:W-:Y:S08]  /*11d40*/  HMMA.16816.F32.BF16 R152, R128.reuse, R156, R36 ;  /* 0x0000009c8098723c */ /* 0x040ff00000041824 */
[----:B------:R-:W-:Y:S01]  /*11d50*/  HMMA.16816.F32.BF16 R156, R128, R158, R56 ;  /* 0x0000009e809c723c */ /* 0x000fe20000041838 */
[----:B------:R-:W3:Y:S07]  /*11d60*/  LDSM.16.MT88.4 R56, [R204+0x1b800] ;  /* 0x01b80000cc38783b */ /* 0x000eee0000004200 */
[C---:B------:R-:W-:Y:S08]  /*11d70*/  HMMA.16816.F32.BF16 R32, R4.reuse, R34, R144 ;  /* 0x000000220420723c */ /* 0x040ff00000041890 */
[----:B------:R-:W-:Y:S01]  /*11d80*/  HMMA.16816.F32.BF16 R108, R4, R16, R164 ;  /* 0x00000010046c723c */ /* 0x000fe200000418a4 */
[----:B------:R-:W4:Y:S04]  /*11d90*/  LDSM.16.MT88.4 R164, [R203+0x19800] ;  /* 0x01980000cba4783b */ /* 0x000f280000004200 */
[----:B------:R-:W-:Y:S03]  /*11da0*/  LDSM.16.MT88.4 R16, [R204+0x1f000] ;  /* 0x01f00000cc10783b */ /* 0x000fe60000004200 */
[C---:B-1----:R-:W-:Y:S08]  /*11db0*/  HMMA.16816.F32.BF16 R136, R128.reuse, R140, R136 ;  /* 0x0000008c8088723c */ /* 0x042ff00000041888 */
[C---:B------:R-:W-:Y:S01]  /*11dc0*/  HMMA.16816.F32.BF16 R144, R128.reuse, R148, R48 ;  /* 0x000000948090723c */ /* 0x040fe20000041830 */
[----:B------:R-:W1:Y:S07]  /*11dd0*/  LDSM.16.MT88.4 R48, [R202+0x1b800] ;  /* 0x01b80000ca30783b */ /* 0x000e6e0000004200 */
[C---:B------:R-:W-:Y:S08]  /*11de0*/  HMMA.16816.F32.BF16 R140, R128.reuse, R142, R52 ;  /* 0x0000008e808c723c */ /* 0x040ff00000041834 */
[C---:B--2---:R-:W-:Y:S01]  /*11df0*/  HMMA.16816.F32.BF16 R36, R128.reuse, R40, R64 ;  /* 0x000000288024723c */ /* 0x044fe20000041840 */
[----:B------:R-:W2:Y:S07]  /*11e00*/  LDSM.16.MT88.4 R64, [R203+0x1b800] ;  /* 0x01b80000cb40783b */ /* 0x000eae0000004200 */
[C---:B---3--:R-:W-:Y:S08]  /*11e10*/  HMMA.16816.F32.BF16 R52, R128.reuse, R56, R84 ;  /* 0x000000388034723c */ /* 0x048ff00000041854 */
[----:B------:R-:W-:Y:S01]  /*11e20*/  HMMA.16816.F32.BF16 R56, R128, R58, R88 ;  /* 0x0000003a8038723c */ /* 0x000fe20000041858 */
[----:B------:R-:W3:Y:S07]  /*11e30*/  LDSM.16.MT88.4 R88, [R204+0x1d800] ;  /* 0x01d80000cc58783b */ /* 0x000eee0000004200 */
[C---:B------:R-:W-:Y:S08]  /*11e40*/  HMMA.16816.F32.BF16 R176, R4.reuse, R24, R176 ;  /* 0x0000001804b0723c */ /* 0x040ff000000418b0 */
[C---:B------:R-:W-:Y:S08]  /*11e50*/  HMMA.16816.F32.BF16 R24, R4.reuse, R26, R180 ;  /* 0x0000001a0418723c */ /* 0x040ff000000418b4 */
[----:B------:R-:W-:Y:S07]  /*11e60*/  HMMA.16816.F32.BF16 R180, R4, R28, R188 ;  /* 0x0000001c04b4723c */ /* 0x000fee00000418bc */
[----:B------:R-:W-:Y:S01]  /*11e70*/  MOV R191, R74 ;  /* 0x0000004a00bf7202 */ /* 0x000fe20000000f00 */
[----:B------:R-:W-:Y:S01]  /*11e80*/  HMMA.16816.F32.BF16 R148, R128, R150, R44 ;  /* 0x000000968094723c */ /* 0x000fe2000004182c */
[----:B------:R-:W-:-:S02]  /*11e90*/  MOV R190, R75 ;  /* 0x0000004b00be7202 */ /* 0x000fc40000000f00 */
[----:B------:R-:W-:Y:S03]  /*11ea0*/  LDSM.16.MT88.4 R72, [R201+0x1d800] ;  /* 0x01d80000c948783b */ /* 0x000fe60000004200 */
[----:B------:R-:W-:Y:S02]  /*11eb0*/  FFMA.FTZ R0, R191, R8, R190 ;  /* 0x00000008bf007223 */ /* 0x000fe400000100be */
[----:B----4-:R-:W-:Y:S02]  /*11ec0*/  HMMA.16816.F32.BF16 R160, R128, R164, R160 ;  /* 0x000000a480a0723c */ /* 0x010fe400000418a0 */
        /* <DEDUP_REMOVED lines=15> */
[----:B------:R-:W1:Y:S01]  /*11fc0*/  LDSM.16.MT88.4 R80, [R202+0x1d800] ;  /* 0x01d80000ca50783b */ /* 0x000e620000004200 */
[----:B------:R-:W-:Y:S02]  /*11fd0*/  FADD.FTZ R2, R251, R2 ;  /* 0x00000002fb027221 */ /* 0x000fe40000010000 */
[----:B------:R-:W-:Y:S02]  /*11fe0*/  FADD.FTZ R0, R238, R0 ;  /* 0x00000000ee007221 */ /* 0x000fe40000010000 */
[----:B------:R-:W-:-:S02]  /*11ff0*/  FADD.FTZ R2, R236, R2 ;  /* 0x00000002ec027221 */ /* 0x000fc40000010000 */
[----:B------:R-:W-:Y:S01]  /*12000*/  HMMA.16816.F32.BF16 R184, R4, R16, R184 ;  /* 0x0000001004b8723c */ /* 0x000fe200000418b8 */
[----:B------:R-:W-:Y:S02]  /*12010*/  FADD.FTZ R0, R197, R0 ;  /* 0x00000000c5007221 */ /* 0x000fe40000010000 */
[----:B------:R-:W-:Y:S02]  /*12020*/  FADD.FTZ R2, R235, R2 ;  /* 0x00000002eb027221 */ /* 0x000fe40000010000 */
[----:B------:R-:W-:Y:S02]  /*12030*/  FADD.FTZ R0, R195, R0 ;  /* 0x00000000c3007221 */ /* 0x000fe40000010000 */
[----:B------:R-:W-:Y:S01]  /*12040*/  FADD.FTZ R2, R234, R2 ;  /* 0x00000002ea027221 */ /* 0x000fe20000010000 */
[----:B--2---:R-:W-:Y:S01]  /*12050*/  HMMA.16816.F32.BF16 R60, R128, R64, R92 ;  /* 0x00000040803c723c */ /* 0x004fe2000004185c */
[----:B------:R-:W-:Y:S02]  /*12060*/  FADD.FTZ R0, R196, R0 ;  /* 0x00000000c4007221 */ /* 0x000fe40000010000 */
[----:B------:R-:W-:-:S02]  /*12070*/  FADD.FTZ R2, R199, R2 ;  /* 0x00000002c7027221 */ /* 0x000fc40000010000 */
[----:B------:R-:W-:Y:S02]  /*12080*/  FADD.FTZ R0, R198, R0 ;  /* 0x00000000c6007221 */ /* 0x000fe40000010000 */
[----:B------:R-:W-:Y:S01]  /*12090*/  FADD.FTZ R2, R194, R2 ;  /* 0x00000002c2027221 */ /* 0x000fe20000010000 */
[C---:B------:R-:W-:Y:S01]  /*120a0*/  HMMA.16816.F32.BF16 R28, R4.reuse, R30, R112 ;  /* 0x0000001e041c723c */ /* 0x040fe20000041870 */
[----:B------:R-:W-:Y:S01]  /*120b0*/  LDSM.16.MT88.4 R112, [R202+0x1f800] ;  /* 0x01f80000ca70783b */ /* 0x000fe20000004200 */
[----:B------:R-:W-:Y:S02]  /*120c0*/  FADD.FTZ R0, R134, R0 ;  /* 0x0000000086007221 */ /* 0x000fe40000010000 */
[----:B------:R-:W-:Y:S02]  /*120d0*/  FADD.FTZ R2, R193, R2 ;  /* 0x00000002c1027221 */ /* 0x000fe40000010000 */
[----:B------:R-:W-:Y:S02]  /*120e0*/  FADD.FTZ R0, R11, R0 ;  /* 0x000000000b007221 */ /* 0x000fe40000010000 */
[----:B------:R-:W-:Y:S01]  /*120f0*/  HMMA.16816.F32.BF16 R16, R4, R18, R104 ;  /* 0x000000120410723c */ /* 0x000fe20000041868 */
[----:B------:R-:W-:Y:S01]  /*12100*/  LDSM.16.MT88.4 R104, [R201+0x1f800] ;  /* 0x01f80000c968783b */ /* 0x000fe20000004200 */
[----:B------:R-:W-:-:S02]  /*12110*/  FADD.FTZ R2, R192, R2 ;  /* 0x00000002c0027221 */ /* 0x000fc40000010000 */
[----:B------:R-:W-:Y:S01]  /*12120*/  FADD.FTZ R0, R10, R0 ;  /* 0x000000000a007221 */ /* 0x000fe20000010000 */
[----:B------:R-:W-:Y:S01]  /*12130*/  LDSM.16.MT88.4 R4, [R203+0x1f800] ;  /* 0x01f80000cb04783b */ /* 0x000fe20000004200 */
[----:B------:R-:W-:Y:S02]  /*12140*/  FADD.FTZ R2, R135, R2 ;  /* 0x0000000287027221 */ /* 0x000fe40000010000 */
[----:B------:R-:W-:Y:S01]  /*12150*/  HMMA.16816.F32.BF16 R64, R128, R66, R96 ;  /* 0x000000428040723c */ /* 0x000fe20000041860 */
[----:B------:R-:W2:Y:S01]  /*12160*/  LDSM.16.MT88.4 R96, [R203+0x1d800] ;  /* 0x01d80000cb60783b */ /* 0x000ea20000004200 */
[----:B------:R-:W-:-:S03]  /*12170*/  FADD.FTZ R0, R9, R0 ;  /* 0x0000000009007221 */ /* 0x000fc60000010000 */
[----:B------:R-:W-:Y:S03]  /*12180*/  STL [R1+0x24], R2 ;  /* 0x0000240201007387 */ /* 0x000fe60000100800 */
[C---:B---3--:R-:W-:Y:S01]  /*12190*/  HMMA.16816.F32.BF16 R84, R128.reuse, R88, R120 ;  /* 0x000000588054723c */ /* 0x048fe20000041878 */
[----:B------:R-:W3:Y:S04]  /*121a0*/  LDSM.16.MT88.4 R120, [R204+0x1f800] ;  /* 0x01f80000cc78783b */ /* 0x000ee80000004200 */
[----:B------:R4:W-:Y:S03]  /*121b0*/  STL [R1+0x30], R0 ;  /* 0x0000300001007387 */ /* 0x0009e60000100800 */
[C---:B------:R-:W-:Y:S08]  /*121c0*/  HMMA.16816.F32.BF16 R40, R128.reuse, R42, R68 ;  /* 0x0000002a8028723c */ /* 0x040ff00000041844 */
[C---:B-1----:R-:W-:Y:S08]  /*121d0*/  HMMA.16816.F32.BF16 R76, R128.reuse, R80, R108 ;  /* 0x00000050804c723c */ /* 0x042ff0000004186c */
[C---:B------:R-:W-:Y:S08]  /*121e0*/  HMMA.16816.F32.BF16 R68, R128.reuse, R72, R100 ;  /* 0x000000488044723c */ /* 0x040ff00000041864 */
[C---:B------:R-:W-:Y:S08]  /*121f0*/  HMMA.16816.F32.BF16 R80, R128.reuse, R82, R116 ;  /* 0x000000528050723c */ /* 0x040ff00000041874 */
[C---:B--2---:R-:W-:Y:S08]  /*12200*/  HMMA.16816.F32.BF16 R92, R128.reuse, R96, R172 ;  /* 0x00000060805c723c */ /* 0x044ff000000418ac */
        /* <DEDUP_REMOVED lines=11> */
.L_x_507:
[----:B--2-4-:R-:W-:-:S06]  /*122c0*/  UISETP.GT.AND UP0, UPT, UR31, UR10, UPT ;  /* 0x0000000a1f00728c */ /* 0x014fcc000bf04270 */
[----:B------:R-:W-:-:S13]  /*122d0*/  PLOP3.LUT P0, PT, PT, PT, UP0, 0x80, 0x0 ;  /* 0x000000000000781c */ /* 0x000fda0003f0f008 */
[----:B------:R-:W-:Y:S05]  /*122e0*/  @!P0 BRA `(.L_x_514) ;  /* 0x0000497000008947 */ /* 0x000fea0003800000 */
[----:B------:R-:W2:Y:S01]  /*122f0*/  LDL.64 R16, [R1+0x48] ;  /* 0x0000480001107983 */ /* 0x000ea20000100a00 */
[----:B------:R-:W-:Y:S01]  /*12300*/  USHF.R.S32.HI UR9, URZ, 0x1f, UR8 ;  /* 0x0000001f3f097899 */ /* 0x000fe20008011408 */
[----:B------:R-:W-:Y:S01]  /*12310*/  IMAD.U32 R4, RZ, RZ, UR8 ;  /* 0x00000008ff047e24 */ /* 0x000fe2000f8e00ff */
[----:B------:R-:W-:Y:S01]  /*12320*/  ULDC.64 UR4, c[0x0][0x1b0] ;  /* 0x00006c0000047ab9 */ /* 0x000fe20000000a00 */
[----:B------:R-:W1:Y:S01]  /*12330*/  S2R R8, SR_TID.X ;  /* 0x0000000000087919 */ /* 0x000e620000002100 */
[----:B------:R-:W-:Y:S01]  /*12340*/  UIMAD UR4, UR9, UR4, URZ ;  /* 0x00000004090472a4 */ /* 0x000fe2000f8e023f */
[----:B------:R-:W-:Y:S02]  /*12350*/  IMAD.U32 R0, RZ, RZ, UR8 ;  /* 0x00000008ff007e24 */ /* 0x000fe4000f8e00ff */
[----:B------:R-:W-:Y:S01]  /*12360*/  IMAD.MOV.U32 R134, RZ, RZ, R132 ;  /* 0x000000ffff867224 */ /* 0x000fe200078e0084 */
[----:B------:R-:W-:-:S03]  /*12370*/  UIMAD UR17, UR8, UR5, UR4 ;  /* 0x00000005081172a4 */ /* 0x000fc6000f8e0204 */
[----:B------:R-:W-:Y:S02]  /*12380*/  ULDC.64 UR4, c[0x0][0x1b8] ;  /* 0x00006e0000047ab9 */ /* 0x000fe40000000a00 */
[----:B------:R-:W-:Y:S01]  /*12390*/  UIMAD UR4, UR9, UR4, URZ ;  /* 0x00000004090472a4 */ /* 0x000fe2000f8e023f */
[----:B------:R-:W-:Y:S01]  /*123a0*/  IMAD.U32 R6, RZ, RZ, UR17 ;  /* 0x00000011ff067e24 */ /* 0x000fe2000f8e00ff */
[----:B------:R-:W-:Y:S02]  /*123b0*/  UIADD3 UR9, UR31, -0x1, URZ ;  /* 0xffffffff1f097890 */ /* 0x000fe4000fffe03f */
[----:B------:R-:W-:Y:S01]  /*123c0*/  UIMAD UR4, UR8, UR5, UR4 ;  /* 0x00000005080472a4 */ /* 0x000fe2000f8e0204 */
[----:B-1----:R-:W-:Y:S02]  /*123d0*/  SHF.R.S32.HI R7, RZ, 0x1f, R8 ;  /* 0x0000001fff077819 */ /* 0x002fe40000011408 */
[--C-:B--2---:R-:W-:Y:S01]  /*123e0*/  SHF.R.S32.HI R3, RZ, 0x1f, R16.reuse ;  /* 0x0000001fff037819 */ /* 0x104fe20000011410 */
[----:B------:R-:W-:-:S04]  /*123f0*/  IMAD.MOV.U32 R2, RZ, RZ, R16 ;  /* 0x000000ffff027224 */ /* 0x000fc800078e0010 */
[----:B------:R-:W-:-:S04]  /*12400*/  IMAD.WIDE.U32 R4, R4, c[0x0][0x1b0], R2 ;  /* 0x00006c0004047a25 */ /* 0x000fc800078e0002 */
[----:B------:R-:W-:Y:S01]  /*12410*/  IMAD.WIDE.U32 R2, R0, c[0x0][0x1b8], R2 ;  /* 0x00006e0000027a25 */ /* 0x000fe200078e0002 */
[----:B------:R-:W-:Y:S01]  /*12420*/  IADD3 R4, P1, R4, UR12, RZ ;  /* 0x0000000c04047c10 */ /* 0x000fe2000ff3e0ff */
[----:B------:R-:W-:Y:S01]  /*12430*/  UMOV UR12, URZ ;  /* 0x0000003f000c7c82 */ /* 0x000fe20008000000 */
[----:B------:R-:W-:Y:S01]  /*12440*/  LEA.HI R0, R7, R8, RZ, 0x3 ;  /* 0x0000000807007211 */ /* 0x000fe200078f18ff */
[----:B------:R-:W-:Y:S01]  /*12450*/  IMAD.U32 R7, RZ, RZ, UR4 ;  /* 0x00000004ff077e24 */ /* 0x000fe2000f8e00ff */
[----:B------:R-:W-:Y:S01]  /*12460*/  IADD3.X R5, R6, UR11, R5, P1, !PT ;  /* 0x0000000b06057c10 */ /* 0x000fe20008ffe405 */
[----:B------:R-:W-:Y:S01]  /*12470*/  UIADD3 UR11, UR31, -0x2, URZ ;  /* 0xfffffffe1f0b7890 */ /* 0x000fe2000fffe03f */
[----:B------:R-:W-:Y:S02]  /*12480*/  LEA R6, P1, R4, c[0x0][0x168], 0x1 ;  /* 0x00005a0004067a11 */ /* 0x000fe400078208ff */
[----:B------:R-:W-:Y:S02]  /*12490*/  IADD3 R2, P0, R2, UR14, RZ ;  /* 0x0000000e02027c10 */ /* 0x000fe4000ff1e0ff */
[----:B------:R-:W-:Y:S01]  /*124a0*/  LEA.HI.X R4, R4, c[0x0][0x16c], R5, 0x1, P1 ;  /* 0x00005b0004047a11 */ /* 0x000fe200008f0c05 */
[----:B------:R1:W-:Y:S01]  /*124b0*/  STL [R1+0x20], R6 ;  /* 0x0000200601007387 */ /* 0x0003e20000100800 */
[----:B------:R-:W-:-:S02]  /*124c0*/  SHF.R.S32.HI R0, RZ, 0x3, R0 ;  /* 0x00000003ff007819 */ /* 0x000fc40000011400 */
[----:B------:R-:W-:Y:S01]  /*124d0*/  IADD3.X R3, R7, UR13, R3, P0, !PT ;  /* 0x0000000d07037c10 */ /* 0x000fe200087fe403 */
[----:B------:R2:W-:Y:S01]  /*124e0*/  STL [R1+0x1c], R4 ;  /* 0x00001c0401007387 */ /* 0x0005e20000100800 */
[----:B-1----:R-:W-:Y:S02]  /*124f0*/  LEA R6, P0, R2, c[0x0][0x170], 0x1 ;  /* 0x00005c0002067a11 */ /* 0x002fe400078008ff */
[----:B--2---:R-:W-:-:S03]  /*12500*/  IADD3 R4, P1, R0, 0x20, RZ ;  /* 0x0000002000047810 */ /* 0x004fc60007f3e0ff */
[----:B------:R-:W-:Y:S01]  /*12510*/  STL [R1+0x18], R6 ;  /* 0x0000180601007387 */ /* 0x000fe20000100800 */
[----:B------:R-:W-:Y:S02]  /*12520*/  SHF.R.S32.HI R0, RZ, 0x1f, R0 ;  /* 0x0000001fff007819 */ /* 0x000fe40000011400 */
[----:B------:R-:W-:Y:S01]  /*12530*/  LEA.HI.X R2, R2, c[0x0][0x174], R3, 0x1, P0 ;  /* 0x00005d0002027a11 */ /* 0x000fe200000f0c03 */
[----:B------:R-:W-:Y:S02]  /*12540*/  IMAD.MOV.U32 R3, RZ, RZ, R133 ;  /* 0x000000ffff037224 */ /* 0x000fe400078e0085 */
[----:B------:R-:W-:Y:S02]  /*12550*/  IMAD.X R5, RZ, RZ, R0, P1 ;  /* 0x000000ffff057224 */ /* 0x000fe400008e0600 */
[----:B------:R-:W-:Y:S04]  /*12560*/  STL [R1], R2 ;  /* 0x0000000201007387 */ /* 0x000fe80000100800 */
[----:B------:R1:W-:Y:S04]  /*12570*/  STL.64 [R1+0x8], R4 ;  /* 0x0000080401007387 */ /* 0x0003e80000100a00 */
[----:B------:R-:W2:Y:S04]  /*12580*/  LDL R15, [R1+0x64] ;  /* 0x00006400010f7983 */ /* 0x000ea80000100800 */
[----:B------:R-:W3:Y:S04]  /*12590*/  LDL R14, [R1+0x60] ;  /* 0x00006000010e7983 */ /* 0x000ee80000100800 */
[----:B------:R-:W4:Y:S04]  /*125a0*/  LDL R9, [R1+0x68] ;  /* 0x0000680001097983 */ /* 0x000f280000100800 */
[----:B------:R-:W1:Y:S04]  /*125b0*/  LDL.LU.64 R12, [R1+0x70] ;  /* 0x00007000010c7983 */ /* 0x000e680000300a00 */
[----:B------:R-:W4:Y:S01]  /*125c0*/  LDL.LU.64 R10, [R1+0x78] ;  /* 0x00007800010a7983 */ /* 0x000f220000300a00 */
[----:B------:R-:W-:-:S02]  /*125d0*/  ISETP.GE.AND P5, PT, R16, c[0x0][0x220], PT ;  /* 0x0000880010007a0c */ /* 0x000fc40003fa6270 */
[----:B--2---:R-:W-:Y:S02]  /*125e0*/  ISETP.GE.AND P4, PT, R15, c[0x0][0x220], PT ;  /* 0x000088000f007a0c */ /* 0x004fe40003f86270 */
[----:B---3--:R-:W-:Y:S02]  /*125f0*/  ISETP.GE.AND P3, PT, R14, c[0x0][0x220], PT ;  /* 0x000088000e007a0c */ /* 0x008fe40003f66270 */
[----:B----4-:R-:W-:Y:S01]  /*12600*/  ISETP.GE.AND P2, PT, R9, c[0x0][0x220], PT ;  /* 0x0000880009007a0c */ /* 0x010fe20003f46270 */
[----:B-1----:R-:W-:Y:S02]  /*12610*/  IMAD.MOV.U32 R5, RZ, RZ, R13 ;  /* 0x000000ffff057224 */ /* 0x002fe400078e000d */
[----:B------:R-:W-:-:S05]  /*12620*/  IMAD.MOV.U32 R4, RZ, RZ, R10 ;  /* 0x000000ffff047224 */ /* 0x000fca00078e000a */
[----:B------:R1:W-:Y:S01]  /*12630*/  STL.64 [R1+0x28], R4 ;  /* 0x0000280401007387 */ /* 0x0003e20000100a00 */
[----:B------:R-:W-:Y:S05]  /*12640*/  BRA `(.L_x_515) ;  /* 0x000003e000007947 */ /* 0x000fea0003800000 */
.L_x_517:
        /* <DEDUP_REMOVED lines=62> */
.L_x_515:
[----:B------:R-:W2:Y:S01]  /*12a30*/  LDL.64 R236, [R1+0x10] ;  /* 0x0000100001ec7983 */ /* 0x000ea20000100a00 */
[----:B------:R-:W-:Y:S01]  /*12a40*/  UIADD3 UR4, UR9, -UR12, URZ ;  /* 0x8000000c09047290 */ /* 0x000fe2000fffe03f */
[----:B------:R-:W-:Y:S04]  /*12a50*/  DEPBAR.LE SB0, 0x0 ;  /* 0x000080000000791a */ /* 0x000fe80000000000 */
[----:B-1----:R-:W3:Y:S01]  /*12a60*/  LDL.64 R4, [R1+0x28] ;  /* 0x0000280001047983 */ /* 0x002ee20000100a00 */
[----:B------:R-:W-:Y:S01]  /*12a70*/  IMAD.U32 R0, RZ, RZ, UR4 ;  /* 0x00000004ff007e24 */ /* 0x000fe2000f8e00ff */
[----:B------:R-:W-:Y:S01]  /*12a80*/  UIADD3 UR8, UR31, -0x1, URZ ;  /* 0xffffffff1f087890 */ /* 0x000fe2000fffe03f */
[----:B------:R-:W-:Y:S01]  /*12a90*/  IMAD.U32 R2, RZ, RZ, UR22 ;  /* 0x00000016ff027e24 */ /* 0x000fe2000f8e00ff */
[----:B------:R-:W4:Y:S02]  /*12aa0*/  LDL.64 R234, [R1+0x8] ;  /* 0x0000080001ea7983 */ /* 0x000f240000100a00 */
[----:B------:R-:W-:Y:S02]  /*12ab0*/  USHF.R.S32.HI UR5, URZ, 0x1f, UR8 ;  /* 0x0000001f3f057899 */ /* 0x000fe40008011408 */
[----:B------:R-:W4:Y:S01]  /*12ac0*/  LDL R17, [R1+0x18] ;  /* 0x0000180001117983 */ /* 0x000f220000100800 */
[----:B------:R-:W-:Y:S02]  /*12ad0*/  UIMAD UR4, UR7, UR8, URZ ;  /* 0x00000008070472a4 */ /* 0x000fe4000f8e023f */
[----:B------:R-:W-:Y:S01]  /*12ae0*/  UISETP.GT.AND UP0, UPT, UR8, UR10, UPT ;  /* 0x0000000a0800728c */ /* 0x000fe2000bf04270 */
[----:B------:R-:W4:Y:S01]  /*12af0*/  LDL R16, [R1] ;  /* 0x0000000001107983 */ /* 0x000f220000100800 */
[----:B------:R-:W-:Y:S03]  /*12b00*/  UIMAD UR4, UR5, UR22, UR4 ;  /* 0x00000016050472a4 */ /* 0x000fe6000f8e0204 */
[----:B------:R-:W-:Y:S06]  /*12b10*/  BAR.SYNC.DEFER_BLOCKING 0x0 ;  /* 0x0000000000007b1d */ /* 0x000fec0000010000 */
[----:B------:R-:W-:Y:S04]  /*12b20*/  @P5 STS.128 [R227+0x18000], RZ ;  /* 0x018000ffe3005388 */ /* 0x000fe80000000c00 */
[----:B------:R-:W4:Y:S01]  /*12b30*/  LDL R135, [R1+0x20] ;  /* 0x0000200001877983 */ /* 0x000f220000100800 */
[C---:B--2---:R-:W-:Y:S04]  /*12b40*/  LEA R6, P0, R0.reuse, R236, 0x6 ;  /* 0x000000ec00067211 */ /* 0x044fe800078030ff */
[----:B------:R-:W-:Y:S01]  /*12b50*/  LEA.HI.X.SX32 R7, R0, R237, 0x6, P0 ;  /* 0x000000ed00077211 */ /* 0x000fe200000f36ff */
[----:B------:R-:W-:Y:S04]  /*12b60*/  IMAD.WIDE.U32 R14, R6, c[0x0][0x1a0], RZ ;  /* 0x00006800060e7a25 */ /* 0x000fe800078e00ff */
[----:B---3--:R-:W-:Y:S01]  /*12b70*/  IMAD.WIDE.U32 R8, R2, UR8, R4 ;  /* 0x0000000802087c25 */ /* 0x008fe2000f8e0004 */
[----:B----4-:R-:W-:Y:S03]  /*12b80*/  LEA R4, P1, R0, R234, 0x6 ;  /* 0x000000ea00047211 */ /* 0x010fe600078230ff */
[----:B------:R-:W-:Y:S01]  /*12b90*/  IMAD R7, R7, c[0x0][0x1a0], RZ ;  /* 0x0000680007077a24 */ /* 0x000fe200078e02ff */
[----:B------:R-:W-:Y:S01]  /*12ba0*/  @!P5 LEA R10, P0, R8, c[0x0][0x170], 0x1 ;  /* 0x00005c00080ada11 */ /* 0x000fe200078008ff */
[----:B------:R-:W-:Y:S01]  /*12bb0*/  IMAD.WIDE.U32 R12, R4, c[0x0][0x1a0], RZ ;  /* 0x00006800040c7a25 */ /* 0x000fe200078e00ff */
[----:B------:R-:W-:Y:S02]  /*12bc0*/  LEA.HI.X.SX32 R5, R0, R235, 0x6, P1 ;  /* 0x000000eb00057211 */ /* 0x000fe400008f36ff */
[----:B------:R-:W-:Y:S01]  /*12bd0*/  IADD3 R0, R9, UR4, RZ ;  /* 0x0000000409007c10 */ /* 0x000fe2000fffe0ff */
[----:B------:R-:W-:Y:S01]  /*12be0*/  IMAD R7, R6, c[0x0][0x1a4], R7 ;  /* 0x0000690006077a24 */ /* 0x000fe200078e0207 */
[-C--:B------:R-:W-:Y:S01]  /*12bf0*/  LEA R6, P6, R14, R17.reuse, 0x1 ;  /* 0x000000110e067211 */ /* 0x080fe200078c08ff */
        /* <DEDUP_REMOVED lines=10> */
[-C--:B------:R-:W-:Y:S01]  /*12ca0*/  LEA.HI.X R7, R14, R16.reuse, R7, 0x1, P6 ;  /* 0x000000100e077211 */ /* 0x080fe200030f0c07 */
        /* <DEDUP_REMOVED lines=50> */
[----:B------:R-:W3:Y:S04]  /*12fd0*/  LDSM.16.M88.4 R24, [R200+0x11000] ;  /* 0x01100000c818783b */ /* 0x000ee80000000200 */
[----:B------:R-:W4:Y:S04]  /*12fe0*/  LDL R2, [R1+0x1c] ;  /* 0x00001c0001027983 */ /* 0x000f280000100800 */
[----:B------:R-:W1:Y:S04]  /*12ff0*/  LDSM.16.M88.4 R168, [R200+0x11800] ;  /* 0x01180000c8a8783b */ /* 0x000e680000000200 */
[----:B------:R-:W0:Y:S04]  /*13000*/  LDGDEPBAR ;  /* 0x00000000000079af */ /* 0x000e280000000000 */
[----:B------:R-:W-:Y:S04]  /*13010*/  LDSM.16.M88.4 R172, [R208] ;  /* 0x00000000d0ac783b */ /* 0x000fe80000000200 */
[----:B------:R-:W3:Y:S04]  /*13020*/  LDSM.16.M88.4 R176, [R211] ;  /* 0x00000000d3b0783b */ /* 0x000ee80000000200 */
[----:B------:R-:W3:Y:S04]  /*13030*/  LDSM.16.M88.4 R180, [R226] ;  /* 0x00000000e2b4783b */ /* 0x000ee80000000200 */
[----:B------:R-:W3:Y:S01]  /*13040*/  LDSM.16.M88.4 R184, [R225] ;  /* 0x00000000e1b8783b */ /* 0x000ee20000000200 */
[C---:B--2---:R-:W-:Y:S03]  /*13050*/  HMMA.16816.F32.BF16 R4, R32.reuse, R8, RZ ;  /* 0x000000082004723c */ /* 0x044fe600000418ff */
[----:B------:R-:W2:Y:S04]  /*13060*/  LDSM.16.M88.4 R188, [R224] ;  /* 0x00000000e0bc783b */ /* 0x000ea80000000200 */
[----:B------:R-:W-:Y:S01]  /*13070*/  LDSM.16.M88.4 R192, [R210] ;  /* 0x00000000d2c0783b */ /* 0x000fe20000000200 */
[C---:B------:R-:W-:Y:S03]  /*13080*/  HMMA.16816.F32.BF16 R8, R32.reuse, R10, RZ ;  /* 0x0000000a2008723c */ /* 0x040fe600000418ff */
[----:B------:R-:W2:Y:S05]  /*13090*/  LDSM.16.M88.4 R196, [R206+0x10000] ;  /* 0x01000000cec4783b */ /* 0x000eaa0000000200 */
[C---:B-1----:R-:W-:Y:S08]  /*130a0*/  HMMA.16816.F32.BF16 R12, R32.reuse, R16, RZ ;  /* 0x00000010200c723c */ /* 0x042ff000000418ff */
[C---:B------:R-:W-:Y:S08]  /*130b0*/  HMMA.16816.F32.BF16 R16, R32.reuse, R18, RZ ;  /* 0x000000122010723c */ /* 0x040ff000000418ff */
[C---:B---3--:R-:W-:Y:S08]  /*130c0*/  HMMA.16816.F32.BF16 R20, R32.reuse, R24, RZ ;  /* 0x000000182014723c */ /* 0x048ff000000418ff */
[C---:B------:R-:W-:Y:S08]  /*130d0*/  HMMA.16816.F32.BF16 R24, R32.reuse, R26, RZ ;  /* 0x0000001a2018723c */ /* 0x040ff000000418ff */
[C---:B------:R-:W-:Y:S08]  /*130e0*/  HMMA.16816.F32.BF16 R28, R32.reuse, R168, RZ ;  /* 0x000000a8201c723c */ /* 0x040ff000000418ff */
[----:B------:R-:W-:Y:S01]  /*130f0*/  HMMA.16816.F32.BF16 R32, R32, R170, RZ ;  /* 0x000000aa2020723c */ /* 0x000fe200000418ff */
[----:B------:R-:W1:Y:S07]  /*13100*/  LDSM.16.M88.4 R168, [R206+0x10800] ;  /* 0x01080000cea8783b */ /* 0x000e6e0000000200 */
[C---:B------:R-:W-:Y:S08]  /*13110*/  HMMA.16816.F32.BF16 R4, R172.reuse, R176, R4 ;  /* 0x000000b0ac04723c */ /* 0x040ff00000041804 */
[C---:B------:R-:W-:Y:S01]  /*13120*/  HMMA.16816.F32.BF16 R8, R172.reuse, R178, R8 ;  /* 0x000000b2ac08723c */ /* 0x040fe20000041808 */
[----:B------:R-:W3:Y:S07]  /*13130*/  LDSM.16.M88.4 R176, [R206+0x11000] ;  /* 0x01100000ceb0783b */ /* 0x000eee0000000200 */
[C---:B------:R-:W-:Y:S08]  /*13140*/  HMMA.16816.F32.BF16 R12, R172.reuse, R180, R12 ;  /* 0x000000b4ac0c723c */ /* 0x040ff0000004180c */
[C---:B------:R-:W-:Y:S01]  /*13150*/  HMMA.16816.F32.BF16 R16, R172.reuse, R182, R16 ;  /* 0x000000b6ac10723c */ /* 0x040fe20000041810 */
[----:B------:R-:W1:Y:S07]  /*13160*/  LDSM.16.M88.4 R180, [R206+0x11800] ;  /* 0x01180000ceb4783b */ /* 0x000e6e0000000200 */
[C---:B------:R-:W-:Y:S08]  /*13170*/  HMMA.16816.F32.BF16 R20, R172.reuse, R184, R20 ;  /* 0x000000b8ac14723c */ /* 0x040ff00000041814 */
[C---:B------:R-:W-:Y:S01]  /*13180*/  HMMA.16816.F32.BF16 R24, R172.reuse, R186, R24 ;  /* 0x000000baac18723c */ /* 0x040fe20000041818 */
[----:B------:R-:W-:Y:S07]  /*13190*/  LDSM.16.M88.4 R184, [R205] ;  /* 0x00000000cdb8783b */ /* 0x000fee0000000200 */
[C---:B--2---:R-:W-:Y:S08]  /*131a0*/  HMMA.16816.F32.BF16 R28, R172.reuse, R188, R28 ;  /* 0x000000bcac1c723c */ /* 0x044ff0000004181c */
[----:B------:R-:W-:Y:S01]  /*131b0*/  HMMA.16816.F32.BF16 R32, R172, R190, R32 ;  /* 0x000000beac20723c */ /* 0x000fe20000041820 */
[----:B------:R-:W2:Y:S04]  /*131c0*/  LDSM.16.M88.4 R172, [R209] ;  /* 0x00000000d1ac783b */ /* 0x000ea80000000200 */
[----:B------:R-:W2:Y:S03]  /*131d0*/  LDSM.16.M88.4 R188, [R205+0x800] ;  /* 0x00080000cdbc783b */ /* 0x000ea60000000200 */
[C---:B------:R-:W-:Y:S08]  /*131e0*/  HMMA.16816.F32.BF16 R4, R192.reuse, R196, R4 ;  /* 0x000000c4c004723c */ /* 0x040ff00000041804 */
        /* <DEDUP_REMOVED lines=8> */
[C---:B------:R-:W-:Y:S08]  /*13270*/  HMMA.16816.F32.BF16 R28, R192.reuse, R180, R28 ;  /* 0x000000b4c01c723c */ /* 0x040ff0000004181c */
[----:B------:R-:W-:Y:S01]  /*13280*/  HMMA.16816.F32.BF16 R32, R192, R182, R32 ;  /* 0x000000b6c020723c */ /* 0x000fe20000041820 */
[----:B------:R-:W3:Y:S04]  /*13290*/  LDSM.16.M88.4 R180, [R200+0x12000] ;  /* 0x01200000c8b4783b */ /* 0x000ee80000000200 */
[----:B------:R-:W1:Y:S03]  /*132a0*/  LDSM.16.M88.4 R192, [R200+0x12800] ;  /* 0x01280000c8c0783b */ /* 0x000e660000000200 */
[C---:B--2---:R-:W-:Y:S08]  /*132b0*/  HMMA.16816.F32.BF16 R4, R172.reuse, R184, R4 ;  /* 0x000000b8ac04723c */ /* 0x044ff00000041804 */
[C---:B------:R-:W-:Y:S01]  /*132c0*/  HMMA.16816.F32.BF16 R8, R172.reuse, R186, R8 ;  /* 0x000000baac08723c */ /* 0x040fe20000041808 */
[----:B------:R-:W2:Y:S07]  /*132d0*/  LDSM.16.M88.4 R184, [R200+0x13000] ;  /* 0x01300000c8b8783b */ /* 0x000eae0000000200 */
        /* <DEDUP_REMOVED lines=9> */
[----:B------:R-:W1:Y:S03]  /*13370*/  LDSM.16.M88.4 R172, [R208+0x4000] ;  /* 0x00400000d0ac783b */ /* 0x000e660000000200 */
[C---:B---3--:R-:W-:Y:S08]  /*13380*/  HMMA.16816.F32.BF16 R4, R176.reuse, R180, R4 ;  /* 0x000000b4b004723c */ /* 0x048ff00000041804 */
[C---:B------:R-:W-:Y:S01]  /*13390*/  HMMA.16816.F32.BF16 R8, R176.reuse, R182, R8 ;  /* 0x000000b6b008723c */ /* 0x040fe20000041808 */
[----:B------:R-:W3:Y:S07]  /*133a0*/  LDSM.16.M88.4 R180, [R221] ;  /* 0x00000000ddb4783b */ /* 0x000eee0000000200 */
[C---:B------:R-:W-:Y:S08]  /*133b0*/  HMMA.16816.F32.BF16 R12, R176.reuse, R192, R12 ;  /* 0x000000c0b00c723c */ /* 0x040ff0000004180c */
[C---:B------:R-:W-:Y:S01]  /*133c0*/  HMMA.16816.F32.BF16 R16, R176.reuse, R194, R16 ;  /* 0x000000c2b010723c */ /* 0x040fe20000041810 */
[----:B------:R-:W3:Y:S07]  /*133d0*/  LDSM.16.M88.4 R192, [R220] ;  /* 0x00000000dcc0783b */ /* 0x000eee0000000200 */
[C---:B--2---:R-:W-:Y:S08]  /*133e0*/  HMMA.16816.F32.BF16 R20, R176.reuse, R184, R20 ;  /* 0x000000b8b014723c */ /* 0x044ff00000041814 */
[C---:B------:R-:W-:Y:S01]  /*133f0*/  HMMA.16816.F32.BF16 R24, R176.reuse, R186, R24 ;  /* 0x000000bab018723c */ /* 0x040fe20000041818 */
[----:B------:R-:W-:Y:S07]  /*13400*/  LDSM.16.M88.4 R184, [R206+0x12800] ;  /* 0x01280000ceb8783b */ /* 0x000fee0000000200 */
[C---:B-1----:R-:W-:Y:S08]  /*13410*/  HMMA.16816.F32.BF16 R28, R176.reuse, R168, R28 ;  /* 0x000000a8b01c723c */ /* 0x042ff0000004181c */
[----:B------:R-:W-:Y:S01]  /*13420*/  HMMA.16816.F32.BF16 R32, R176, R170, R32 ;  /* 0x000000aab020723c */ /* 0x000fe20000041820 */
[----:B------:R-:W-:Y:S04]  /*13430*/  LDSM.16.M88.4 R168, [R210+0x4000] ;  /* 0x00400000d2a8783b */ /* 0x000fe80000000200 */
[----:B------:R-:W1:Y:S03]  /*13440*/  LDSM.16.M88.4 R176, [R206+0x12000] ;  /* 0x01200000ceb0783b */ /* 0x000e660000000200 */
[C---:B------:R-:W-:Y:S08]  /*13450*/  HMMA.16816.F32.BF16 R4, R172.reuse, R188, R4 ;  /* 0x000000bcac04723c */ /* 0x040ff00000041804 */
[C---:B------:R-:W-:Y:S01]  /*13460*/  HMMA.16816.F32.BF16 R8, R172.reuse, R190, R8 ;  /* 0x000000beac08723c */ /* 0x040fe20000041808 */
[----:B------:R-:W2:Y:S07]  /*13470*/  LDSM.16.M88.4 R188, [R206+0x13000] ;  /* 0x01300000cebc783b */ /* 0x000eae0000000200 */
[C---:B------:R-:W-:Y:S08]  /*13480*/  HMMA.16816.F32.BF16 R12, R172.reuse, R196, R12 ;  /* 0x000000c4ac0c723c */ /* 0x040ff0000004180c */
[C---:B------:R-:W-:Y:S01]  /*13490*/  HMMA.16816.F32.BF16 R16, R172.reuse, R198, R16 ;  /* 0x000000c6ac10723c */ /* 0x040fe20000041810 */
[----:B------:R-:W2:Y:S07]  /*134a0*/  LDSM.16.M88.4 R196, [R206+0x13800] ;  /* 0x01380000cec4783b */ /* 0x000eae0000000200 */
        /* <DEDUP_REMOVED lines=10> */
[C---:B------:R-:W-:Y:S08]  /*13550*/  HMMA.16816.F32.BF16 R12, R168.reuse, R184, R12 ;  /* 0x000000b8a80c723c */ /* 0x040ff0000004180c */
        /* <DEDUP_REMOVED lines=8> */
[----:B------:R-:W2:Y:S03]  /*135e0*/  LDSM.16.M88.4 R196, [R200+0x14800] ;  /* 0x01480000c8c4783b */ /* 0x000ea60000000200 */
[C---:B---3--:R-:W-:Y:S08]  /*135f0*/  HMMA.16816.F32.BF16 R4, R172.reuse, R180, R4 ;  /* 0x000000b4ac04723c */ /* 0x048ff00000041804 */
[C---:B------:R-:W-:Y:S01]  /*13600*/  HMMA.16816.F32.BF16 R8, R172.reuse, R182, R8 ;  /* 0x000000b6ac08723c */ /* 0x040fe20000041808 */
[----:B------:R-:W3:Y:S07]  /*13610*/  LDSM.16.M88.4 R180, [R200+0x15000] ;  /* 0x01500000c8b4783b */ /* 0x000eee0000000200 */
[C---:B------:R-:W-:Y:S08]  /*13620*/  HMMA.16816.F32.BF16 R12, R172.reuse, R192, R12 ;  /* 0x000000c0ac0c723c */ /* 0x040ff0000004180c */
[C---:B------:R-:W-:Y:S01]  /*13630*/  HMMA.16816.F32.BF16 R16, R172.reuse, R194, R16 ;  /* 0x000000c2ac10723c */ /* 0x040fe20000041810 */
[----:B------:R-:W3:Y:S07]  /*13640*/  LDSM.16.M88.4 R192, [R200+0x15800] ;  /* 0x01580000c8c0783b */ /* 0x000eee0000000200 */
[C---:B-1----:R-:W-:Y:S08]  /*13650*/  HMMA.16816.F32.BF16 R20, R172.reuse, R176, R20 ;  /* 0x000000b0ac14723c */ /* 0x042ff00000041814 */
[C---:B------:R-:W-:Y:S01]  /*13660*/  HMMA.16816.F32.BF16 R24, R172.reuse, R178, R24 ;  /* 0x000000b2ac18723c */ /* 0x040fe20000041818 */
[----:B------:R-:W-:Y:S07]  /*13670*/  LDSM.16.M88.4 R176, [R218] ;  /* 0x00000000dab0783b */ /* 0x000fee0000000200 */
[C---:B--2---:R-:W-:Y:S08]  /*13680*/  HMMA.16816.F32.BF16 R28, R172.reuse, R168, R28 ;  /* 0x000000a8ac1c723c */ /* 0x044ff0000004181c */
[----:B------:R-:W-:Y:S01]  /*13690*/  HMMA.16816.F32.BF16 R32, R172, R170, R32 ;  /* 0x000000aaac20723c */ /* 0x000fe20000041820 */
[----:B------:R-:W-:Y:S04]  /*136a0*/  LDSM.16.M88.4 R168, [R208+0x8000] ;  /* 0x00800000d0a8783b */ /* 0x000fe80000000200 */
[----:B------:R-:W1:Y:S03]  /*136b0*/  LDSM.16.M88.4 R172, [R219] ;  /* 0x00000000dbac783b */ /* 0x000e660000000200 */
[C---:B------:R-:W-:Y:S08]  /*136c0*/  HMMA.16816.F32.BF16 R4, R184.reuse, R188, R4 ;  /* 0x000000bcb804723c */ /* 0x040ff00000041804 */
        /* <DEDUP_REMOVED lines=33> */
[----:B------:R-:W-:Y:S07]  /*138e0*/  LDSM.16.M88.4 R172, [R200+0x16000] ;  /* 0x01600000c8ac783b */ /* 0x000fee0000000200 */
[C---:B--2---:R-:W-:Y:S08]  /*138f0*/  HMMA.16816.F32.BF16 R28, R180.reuse, R168, R28 ;  /* 0x000000a8b41c723c */ /* 0x044ff0000004181c */
[----:B------:R-:W-:Y:S01]  /*13900*/  HMMA.16816.F32.BF16 R32, R180, R170, R32 ;  /* 0x000000aab420723c */ /* 0x000fe20000041820 */
[----:B------:R-:W1:Y:S04]  /*13910*/  LDSM.16.M88.4 R168, [R207+0xc000] ;  /* 0x00c00000cfa8783b */ /* 0x000e680000000200 */
[----:B------:R-:W2:Y:S03]  /*13920*/  LDSM.16.M88.4 R180, [R200+0x16800] ;  /* 0x01680000c8b4783b */ /* 0x000ea60000000200 */
[C---:B------:R-:W-:Y:S08]  /*13930*/  HMMA.16816.F32.BF16 R4, R176.reuse, R188, R4 ;  /* 0x000000bcb004723c */ /* 0x040ff00000041804 */
[C---:B------:R-:W-:Y:S01]  /*13940*/  HMMA.16816.F32.BF16 R8, R176.reuse, R190, R8 ;  /* 0x000000beb008723c */ /* 0x040fe20000041808 */
[----:B------:R-:W1:Y:S07]  /*13950*/  LDSM.16.M88.4 R188, [R200+0x17000] ;  /* 0x01700000c8bc783b */ /* 0x000e6e0000000200 */
[C---:B------:R-:W-:Y:S08]  /*13960*/  HMMA.16816.F32.BF16 R12, R176.reuse, R196, R12 ;  /* 0x000000c4b00c723c */ /* 0x040ff0000004180c */
[C---:B------:R-:W-:Y:S01]  /*13970*/  HMMA.16816.F32.BF16 R16, R176.reuse, R198, R16 ;  /* 0x000000c6b010723c */ /* 0x040fe20000041810 */
[----:B------:R-:W2:Y:S07]  /*13980*/  LDSM.16.M88.4 R196, [R200+0x17800] ;  /* 0x01780000c8c4783b */ /* 0x000eae0000000200 */
[C---:B---3--:R-:W-:Y:S08]  /*13990*/  HMMA.16816.F32.BF16 R20, R176.reuse, R184, R20 ;  /* 0x000000b8b014723c */ /* 0x048ff00000041814 */
[C---:B------:R-:W-:Y:S01]  /*139a0*/  HMMA.16816.F32.BF16 R24, R176.reuse, R186, R24 ;  /* 0x000000bab018723c */ /* 0x040fe20000041818 */
[----:B------:R-:W-:Y:S07]  /*139b0*/  LDSM.16.M88.4 R184, [R215] ;  /* 0x00000000d7b8783b */ /* 0x000fee0000000200 */
[C---:B------:R-:W-:Y:S08]  /*139c0*/  HMMA.16816.F32.BF16 R28, R176.reuse, R192, R28 ;  /* 0x000000c0b01c723c */ /* 0x040ff0000004181c */
[----:B------:R-:W-:Y:S01]  /*139d0*/  HMMA.16816.F32.BF16 R32, R176, R194, R32 ;  /* 0x000000c2b020723c */ /* 0x000fe20000041820 */
[----:B------:R-:W3:Y:S04]  /*139e0*/  LDSM.16.M88.4 R176, [R208+0xc000] ;  /* 0x00c00000d0b0783b */ /* 0x000ee80000000200 */
[----:B------:R-:W-:Y:S03]  /*139f0*/  LDSM.16.M88.4 R192, [R206+0x16000] ;  /* 0x01600000cec0783b */ /* 0x000fe60000000200 */
[C---:B-1----:R-:W-:Y:S08]  /*13a00*/  HMMA.16816.F32.BF16 R4, R168.reuse, R172, R4 ;  /* 0x000000aca804723c */ /* 0x042ff00000041804 */
[C---:B------:R-:W-:Y:S01]  /*13a10*/  HMMA.16816.F32.BF16 R8, R168.reuse, R174, R8 ;  /* 0x000000aea808723c */ /* 0x040fe20000041808 */
[----:B------:R-:W1:Y:S07]  /*13a20*/  LDSM.16.M88.4 R172, [R214] ;  /* 0x00000000d6ac783b */ /* 0x000e6e0000000200 */
[C---:B--2---:R-:W-:Y:S08]  /*13a30*/  HMMA.16816.F32.BF16 R12, R168.reuse, R180, R12 ;  /* 0x000000b4a80c723c */ /* 0x044ff0000004180c */
[C---:B------:R-:W-:Y:S01]  /*13a40*/  HMMA.16816.F32.BF16 R16, R168.reuse, R182, R16 ;  /* 0x000000b6a810723c */ /* 0x040fe20000041810 */
[----:B------:R-:W2:Y:S07]  /*13a50*/  LDSM.16.M88.4 R180, [R213] ;  /* 0x00000000d5b4783b */ /* 0x000eae0000000200 */
[C---:B------:R-:W-:Y:S08]  /*13a60*/  HMMA.16816.F32.BF16 R20, R168.reuse, R188, R20 ;  /* 0x000000bca814723c */ /* 0x040ff00000041814 */
[C---:B------:R-:W-:Y:S01]  /*13a70*/  HMMA.16816.F32.BF16 R24, R168.reuse, R190, R24 ;  /* 0x000000bea818723c */ /* 0x040fe20000041818 */
[----:B------:R-:W2:Y:S07]  /*13a80*/  LDSM.16.M88.4 R188, [R212] ;  /* 0x00000000d4bc783b */ /* 0x000eae0000000200 */
[C---:B------:R-:W-:Y:S08]  /*13a90*/  HMMA.16816.F32.BF16 R28, R168.reuse, R196, R28 ;  /* 0x000000c4a81c723c */ /* 0x040ff0000004181c */
[----:B------:R-:W-:Y:S01]  /*13aa0*/  HMMA.16816.F32.BF16 R32, R168, R198, R32 ;  /* 0x000000c6a820723c */ /* 0x000fe20000041820 */
[----:B------:R-:W4:Y:S04]  /*13ab0*/  LDSM.16.M88.4 R168, [R210+0xc000] ;  /* 0x00c00000d2a8783b */ /* 0x000f280000000200 */
[----:B------:R-:W4:Y:S03]  /*13ac0*/  LDSM.16.M88.4 R196, [R206+0x16800] ;  /* 0x01680000cec4783b */ /* 0x000f260000000200 */
[C---:B---3--:R-:W-:Y:S08]  /*13ad0*/  HMMA.16816.F32.BF16 R4, R176.reuse, R184, R4 ;  /* 0x000000b8b004723c */ /* 0x048ff00000041804 */
[C---:B------:R-:W-:Y:S01]  /*13ae0*/  HMMA.16816.F32.BF16 R8, R176.reuse, R186, R8 ;  /* 0x000000bab008723c */ /* 0x040fe20000041808 */
[----:B------:R-:W3:Y:S07]  /*13af0*/  LDSM.16.M88.4 R184, [R206+0x17000] ;  /* 0x01700000ceb8783b */ /* 0x000eee0000000200 */
        /* <DEDUP_REMOVED lines=9> */
[----:B------:R-:W1:Y:S03]  /*13b90*/  LDSM.16.M88.4 R188, [R205+0x6800] ;  /* 0x00680000cdbc783b */ /* 0x000e660000000200 */
[C---:B----4-:R-:W-:Y:S08]  /*13ba0*/  HMMA.16816.F32.BF16 R4, R168.reuse, R192, R4 ;  /* 0x000000c0a804723c */ /* 0x050ff00000041804 */
[C---:B------:R-:W-:Y:S01]  /*13bb0*/  HMMA.16816.F32.BF16 R8, R168.reuse, R194, R8 ;  /* 0x000000c2a808723c */ /* 0x040fe20000041808 */
[----:B------:R-:W4:Y:S07]  /*13bc0*/  LDSM.16.M88.4 R192, [R205+0x7000] ;  /* 0x00700000cdc0783b */ /* 0x000f2e0000000200 */
[C---:B------:R-:W-:Y:S08]  /*13bd0*/  HMMA.16816.F32.BF16 R12, R168.reuse, R196, R12 ;  /* 0x000000c4a80c723c */ /* 0x040ff0000004180c */
[C---:B------:R-:W-:Y:S01]  /*13be0*/  HMMA.16816.F32.BF16 R16, R168.reuse, R198, R16 ;  /* 0x000000c6a810723c */ /* 0x040fe20000041810 */
[----:B------:R-:W4:Y:S01]  /*13bf0*/  LDSM.16.M88.4 R196, [R205+0x7800] ;  /* 0x00780000cdc4783b */ /* 0x000f220000000200 */
[----:B------:R-:W-:Y:S04]  /*13c00*/  DEPBAR.LE SB0, 0x0 ;  /* 0x000080000000791a */ /* 0x000fe80000000000 */
[----:B------:R-:W-:Y:S02]  /*13c10*/  BAR.SYNC.DEFER_BLOCKING 0x0 ;  /* 0x0000000000007b1d */ /* 0x000fe40000010000 */
[C---:B---3--:R-:W-:Y:S08]  /*13c20*/  HMMA.16816.F32.BF16 R20, R168.reuse, R184, R20 ;  /* 0x000000b8a814723c */ /* 0x048ff00000041814 */
[C---:B------:R-:W-:Y:S08]  /*13c30*/  HMMA.16816.F32.BF16 R24, R168.reuse, R186, R24 ;  /* 0x000000baa818723c */ /* 0x040ff00000041818 */
[C---:B-1----:R-:W-:Y:S08]  /*13c40*/  HMMA.16816.F32.BF16 R28, R168.reuse, R172, R28 ;  /* 0x000000aca81c723c */ /* 0x042ff0000004181c */
[----:B------:R-:W-:Y:S07]  /*13c50*/  HMMA.16816.F32.BF16 R32, R168, R174, R32 ;  /* 0x000000aea820723c */ /* 0x000fee0000041820 */
[C---:B------:R-:W-:Y:S01]  /*13c60*/  LEA R168, P1, R0.reuse, R236, 0x6 ;  /* 0x000000ec00a87211 */ /* 0x040fe200078230ff */
[C---:B--2---:R-:W-:Y:S05]  /*13c70*/  HMMA.16816.F32.BF16 R4, R176.reuse, R180, R4 ;  /* 0x000000b4b004723c */ /* 0x044fea0000041804 */
[----:B------:R-:W-:Y:S01]  /*13c80*/  LEA.HI.X.SX32 R169, R0, R237, 0x6, P1 ;  /* 0x000000ed00a97211 */ /* 0x000fe200008f36ff */
[----:B------:R-:W-:Y:S02]  /*13c90*/  IMAD.WIDE.U32 R172, R168, c[0x0][0x198], RZ ;  /* 0x00006600a8ac7a25 */ /* 0x000fe400078e00ff */
[C---:B------:R-:W-:Y:S04]  /*13ca0*/  HMMA.16816.F32.BF16 R8, R176.reuse, R182, R8 ;  /* 0x000000b6b008723c */ /* 0x040fe80000041808 */
[----:B------:R-:W-:Y:S02]  /*13cb0*/  IMAD R0, R169, c[0x0][0x198], RZ ;  /* 0x00006600a9007a24 */ /* 0x000fe400078e02ff */
[----:B------:R-:W-:Y:S02]  /*13cc0*/  IMAD.WIDE.U32 R170, R132, c[0x0][0x198], RZ ;  /* 0x0000660084aa7a25 */ /* 0x000fe400078e00ff */
[C---:B------:R-:W-:Y:S04]  /*13cd0*/  HMMA.16816.F32.BF16 R12, R176.reuse, R188, R12 ;  /* 0x000000bcb00c723c */ /* 0x040fe8000004180c */
[----:B------:R-:W-:Y:S01]  /*13ce0*/  IMAD R0, R168, c[0x0][0x19c], R0 ;  /* 0x00006700a8007a24 */ /* 0x000fe200078e0200 */
[-C--:B------:R-:W-:Y:S01]  /*13cf0*/  LEA R168, P6, R172, R135.reuse, 0x1 ;  /* 0x00000087aca87211 */ /* 0x080fe200078c08ff */
[----:B------:R-:W-:Y:S01]  /*13d00*/  IMAD.IADD R133, R171, 0x1, R133 ;  /* 0x00000001ab857824 */ /* 0x000fe200078e0285 */
[C---:B------:R-:W-:Y:S01]  /*13d10*/  LEA R132, P1, R170.reuse, R135, 0x1 ;  /* 0x00000087aa847211 */ /* 0x040fe200078208ff */
[C---:B------:R-:W-:Y:S04]  /*13d20*/  HMMA.16816.F32.BF16 R16, R176.reuse, R190, R16 ;  /* 0x000000beb010723c */ /* 0x040fe80000041810 */
[----:B------:R-:W-:Y:S01]  /*13d30*/  IMAD.IADD R0, R173, 0x1, R0 ;  /* 0x00000001ad007824 */ /* 0x000fe200078e0200 */
[-C--:B------:R-:W-:Y:S03]  /*13d40*/  LEA.HI.X R133, R170, R2.reuse, R133, 0x1, P1 ;  /* 0x00000002aa857211 */ /* 0x080fe600008f0c85 */
[C---:B----4-:R-:W-:Y:S04]  /*13d50*/  HMMA.16816.F32.BF16 R20, R176.reuse, R192, R20 ;  /* 0x000000c0b014723c */ /* 0x050fe80000041814 */
[----:B------:R-:W-:Y:S04]  /*13d60*/  LEA.HI.X R169, R172, R2, R0, 0x1, P6 ;  /* 0x00000002aca97211 */ /* 0x000fe800030f0c00 */
[C---:B------:R-:W-:Y:S08]  /*13d70*/  HMMA.16816.F32.BF16 R24, R176.reuse, R194, R24 ;  /* 0x000000c2b018723c */ /* 0x040ff00000041818 */
[C---:B------:R-:W-:Y:S08]  /*13d80*/  HMMA.16816.F32.BF16 R28, R176.reuse, R196, R28 ;  /* 0x000000c4b01c723c */ /* 0x040ff0000004181c */
[----:B------:R-:W-:Y:S01]  /*13d90*/  HMMA.16816.F32.BF16 R32, R176, R198, R32 ;  /* 0x000000c6b020723c */ /* 0x000fe20000041820 */
[----:B------:R-:W-:-:S07]  /*13da0*/  @P0 BRA `(.L_x_517) ;  /* 0xffffe8a000000947 */ /* 0x000fce000383ffff */
.L_x_516:
        /* <DEDUP_REMOVED lines=8> */
[----:B------:R-:W-:Y:S01]  /*13e30*/  IADD3 R2, R228, -R0, RZ ;  /* 0x80000000e4027210 */ /* 0x000fe20007ffe0ff */
[----:B-1----:R-:W-:Y:S01]  /*13e40*/  IMAD.IADD R132, R229, 0x1, -R0 ;  /* 0x00000001e5847824 */ /* 0x002fe200078e0a00 */
[C---:B------:R-:W-:Y:S02]  /*13e50*/  IADD3 R169, R0.reuse, 0x10, RZ ;  /* 0x0000001000a97810 */ /* 0x040fe40007ffe0ff */
[----:B------:R-:W-:Y:S02]  /*13e60*/  IABS R2, R2 ;  /* 0x0000000200027213 */ /* 0x000fe40000000000 */
[----:B------:R-:W-:Y:S02]  /*13e70*/  IABS R132, R132 ;  /* 0x0000008400847213 */ /* 0x000fe40000000000 */
[----:B------:R1:W2:Y:S01]  /*13e80*/  I2F R177, R2 ;  /* 0x0000000200b17306 */ /* 0x0002a20000201400 */
[C---:B------:R-:W-:Y:S02]  /*13e90*/  IADD3 R173, R0.reuse, 0x19, RZ ;  /* 0x0000001900ad7810 */ /* 0x040fe40007ffe0ff */
[C---:B------:R-:W-:Y:S02]  /*13ea0*/  IADD3 R172, R0.reuse, 0x20, RZ ;  /* 0x0000002000ac7810 */ /* 0x040fe40007ffe0ff */
[C---:B------:R-:W-:Y:S04]  /*13eb0*/  ISETP.GE.AND P1, PT, R0.reuse, R231, PT ;  /* 0x000000e70000720c */ /* 0x040fe80003f26270 */
[C---:B------:R-:W-:Y:S01]  /*13ec0*/  ISETP.GE.OR P1, PT, R0.reuse, R233, !P1 ;  /* 0x000000e90000720c */ /* 0x040fe20004f26670 */
[----:B------:R3:W4:Y:S01]  /*13ed0*/  I2F R176, R132 ;  /* 0x0000008400b07306 */ /* 0x0007220000201400 */
[----:B-1----:R-:W-:Y:S01]  /*13ee0*/  IADD3 R2, R0, 0x1, RZ ;  /* 0x0000000100027810 */ /* 0x002fe20007ffe0ff */
[----:B--2---:R-:W-:Y:S03]  /*13ef0*/  FFMA.FTZ R4, R177, -UR23, R4 ;  /* 0x80000017b1047c23 */ /* 0x004fe60008010004 */
[----:B------:R-:W-:Y:S02]  /*13f00*/  IADD3 R133, R228, -R2, RZ ;  /* 0x80000002e4857210 */ /* 0x000fe40007ffe0ff */
[C---:B------:R-:W-:Y:S02]  /*13f10*/  ISETP.GE.AND P0, PT, R2.reuse, R231, PT ;  /* 0x000000e70200720c */ /* 0x040fe40003f06270 */
[----:B------:R-:W-:Y:S02]  /*13f20*/  ISETP.GE.AND P6, PT, R2, R230, PT ;  /* 0x000000e60200720c */ /* 0x000fe40003fc6270 */
[----:B---3--:R-:W-:Y:S01]  /*13f30*/  IABS R132, R133 ;  /* 0x0000008500847213 */ /* 0x008fe20000000000 */
[----:B----4-:R-:W-:Y:S01]  /*13f40*/  FFMA.FTZ R6, R176, -UR23, R6 ;  /* 0x80000017b0067c23 */ /* 0x010fe20008010006 */
[----:B------:R-:W-:Y:S02]  /*13f50*/  IADD3 R133, R0, 0x8, RZ ;  /* 0x0000000800857810 */ /* 0x000fe40007ffe0ff */
[----:B------:R1:W2:Y:S01]  /*13f60*/  I2F R179, R132 ;  /* 0x0000008400b37306 */ /* 0x0002a20000201400 */
[----:B------:R-:W-:Y:S02]  /*13f70*/  ISETP.GE.OR P0, PT, R2, R233, !P0 ;  /* 0x000000e90200720c */ /* 0x000fe40004706670 */
[----:B------:R-:W-:Y:S02]  /*13f80*/  IADD3 R135, R228, -R133, RZ ;  /* 0x80000085e4877210 */ /* 0x000fe40007ffe0ff */
[----:B------:R-:W-:Y:S02]  /*13f90*/  ISETP.GE.OR P6, PT, R2, R232, !P6 ;  /* 0x000000e80200720c */ /* 0x000fe400077c6670 */
[----:B------:R-:W-:Y:S02]  /*13fa0*/  FSEL R177, R4, -INF , !P1 ;  /* 0xff80000004b17808 */ /* 0x000fe40004800000 */
[C---:B------:R-:W-:Y:S04]  /*13fb0*/  ISETP.GE.AND P1, PT, R0.reuse, R230, PT ;  /* 0x000000e60000720c */ /* 0x040fe80003f26270 */
[C---:B------:R-:W-:Y:S02]  /*13fc0*/  ISETP.GE.OR P1, PT, R0.reuse, R232, !P1 ;  /* 0x000000e80000720c */ /* 0x040fe40004f26670 */
[----:B-1----:R-:W-:Y:S01]  /*13fd0*/  IABS R132, R135 ;  /* 0x0000008700847213 */ /* 0x002fe20000000000 */
[----:B--2---:R-:W-:Y:S01]  /*13fe0*/  FFMA.FTZ R5, R179, -UR23, R5 ;  /* 0x80000017b3057c23 */ /* 0x004fe20008010005 */
[----:B------:R-:W-:Y:S02]  /*13ff0*/  IADD3 R135, R0, 0x9, RZ ;  /* 0x0000000900877810 */ /* 0x000fe40007ffe0ff */
[----:B------:R1:W2:Y:S02]  /*14000*/  I2F R178, R132 ;  /* 0x0000008400b27306 */ /* 0x0002a40000201400 */
[----:B------:R-:W-:Y:S02]  /*14010*/  IADD3 R168, R228, -R135, RZ ;  /* 0x80000087e4a87210 */ /* 0x000fe40007ffe0ff */
[----:B------:R-:W-:Y:S02]  /*14020*/  FSEL R176, R5, -INF , !P0 ;  /* 0xff80000005b07808 */ /* 0x000fe40004000000 */
[----:B------:R-:W-:Y:S02]  /*14030*/  IADD3 R5, R0, 0x30, RZ ;  /* 0x0000003000057810 */ /* 0x000fe40007ffe0ff */
[C---:B------:R-:W-:Y:S04]  /*14040*/  ISETP.GE.AND P0, PT, R135.reuse, R231, PT ;  /* 0x000000e78700720c */ /* 0x040fe80003f06270 */
[----:B------:R-:W-:Y:S02]  /*14050*/  ISETP.GE.OR P0, PT, R135, R233, !P0 ;  /* 0x000000e98700720c */ /* 0x000fe40004706670 */
[----:B-1----:R-:W-:Y:S01]  /*14060*/  IABS R132, R168 ;  /* 0x000000a800847213 */ /* 0x002fe20000000000 */
[----:B------:R-:W-:Y:S02]  /*14070*/  IMAD.IADD R168, R228, 0x1, -R169 ;  /* 0x00000001e4a87824 */ /* 0x000fe400078e0aa9 */
[----:B--2---:R-:W-:Y:S01]  /*14080*/  FFMA.FTZ R8, R178, -UR23, R8 ;  /* 0x80000017b2087c23 */ /* 0x004fe20008010008 */
[----:B------:R1:W2:Y:S01]  /*14090*/  I2F R180, R132 ;  /* 0x0000008400b47306 */ /* 0x0002a20000201400 */
[----:B------:R-:W-:Y:S02]  /*140a0*/  FSEL R178, R6, -INF , !P1 ;  /* 0xff80000006b27808 */ /* 0x000fe40004800000 */
[----:B------:R-:W-:Y:S02]  /*140b0*/  IADD3 R6, R0, 0x29, RZ ;  /* 0x0000002900067810 */ /* 0x000fe40007ffe0ff */
[C---:B------:R-:W-:Y:S04]  /*140c0*/  ISETP.GE.AND P1, PT, R133.reuse, R231, PT ;  /* 0x000000e78500720c */ /* 0x040fe80003f26270 */
[----:B------:R-:W-:Y:S02]  /*140d0*/  ISETP.GE.OR P1, PT, R133, R233, !P1 ;  /* 0x000000e98500720c */ /* 0x000fe40004f26670 */
[----:B-1----:R-:W-:Y:S01]  /*140e0*/  IABS R132, R168 ;  /* 0x000000a800847213 */ /* 0x002fe20000000000 */
[----:B--2---:R-:W-:Y:S01]  /*140f0*/  FFMA.FTZ R9, R180, -UR23, R9 ;  /* 0x80000017b4097c23 */ /* 0x004fe20008010009 */
[----:B------:R-:W-:Y:S02]  /*14100*/  IADD3 R168, R0, 0x11, RZ ;  /* 0x0000001100a87810 */ /* 0x000fe40007ffe0ff */
[----:B------:R1:W2:Y:S02]  /*14110*/  I2F R175, R132 ;  /* 0x0000008400af7306 */ /* 0x0002a40000201400 */
[----:B------:R-:W-:Y:S04]  /*14120*/  IADD3 R170, R228, -R168, RZ ;  /* 0x800000a8e4aa7210 */ /* 0x000fe80007ffe0ff */
[----:B-1----:R-:W-:Y:S01]  /*14130*/  IABS R132, R170 ;  /* 0x000000aa00847213 */ /* 0x002fe20000000000 */
[----:B--2---:R-:W-:Y:S01]  /*14140*/  FFMA.FTZ R12, R175, -UR23, R12 ;  /* 0x80000017af0c7c23 */ /* 0x004fe2000801000c */
[----:B------:R-:W-:Y:S02]  /*14150*/  IADD3 R170, R0, 0x18, RZ ;  /* 0x0000001800aa7810 */ /* 0x000fe40007ffe0ff */
[----:B------:R1:W2:Y:S01]  /*14160*/  I2F R184, R132 ;  /* 0x0000008400b87306 */ /* 0x0002a20000201400 */
[----:B------:R-:W-:Y:S02]  /*14170*/  FSEL R175, R8, -INF , !P1 ;  /* 0xff80000008af7808 */ /* 0x000fe40004800000 */
[----:B------:R-:W-:Y:S02]  /*14180*/  IADD3 R171, R228, -R170, RZ ;  /* 0x800000aae4ab7210 */ /* 0x000fe40007ffe0ff */
[C---:B------:R-:W-:Y:S04]  /*14190*/  ISETP.GE.AND P1, PT, R169.reuse, R231, PT ;  /* 0x000000e7a900720c */ /* 0x040fe80003f26270 */
[----:B------:R-:W-:Y:S04]  /*141a0*/  ISETP.GE.OR P1, PT, R169, R233, !P1 ;  /* 0x000000e9a900720c */ /* 0x000fe80004f26670 */
[----:B------:R-:W-:Y:S02]  /*141b0*/  FSEL R192, R12, -INF , !P1 ;  /* 0xff8000000cc07808 */ /* 0x000fe40004800000 */
[C---:B------:R-:W-:Y:S04]  /*141c0*/  ISETP.GE.AND P1, PT, R133.reuse, R230, PT ;  /* 0x000000e68500720c */ /* 0x040fe80003f26270 */
[----:B------:R-:W-:Y:S02]  /*141d0*/  ISETP.GE.OR P1, PT, R133, R232, !P1 ;  /* 0x000000e88500720c */ /* 0x000fe40004f26670 */
[----:B-1----:R-:W-:Y:S01]  /*141e0*/  IABS R132, R171 ;  /* 0x000000ab00847213 */ /* 0x002fe20000000000 */
[----:B--2---:R-:W-:Y:S01]  /*141f0*/  FFMA.FTZ R13, R184, -UR23, R13 ;  /* 0x80000017b80d7c23 */ /* 0x004fe2000801000d */
[C---:B------:R-:W-:Y:S02]  /*14200*/  IADD3 R171, R229.reuse, -R2, RZ ;  /* 0x80000002e5ab7210 */ /* 0x040fe40007ffe0ff */
[----:B------:R1:W2:Y:S02]  /*14210*/  I2F R186, R132 ;  /* 0x0000008400ba7306 */ /* 0x0002a40000201400 */
[----:B-1----:R-:W-:Y:S01]  /*14220*/  IABS R132, R171 ;  /* 0x000000ab00847213 */ /* 0x002fe20000000000 */
[----:B--2---:R-:W-:Y:S01]  /*14230*/  FFMA.FTZ R16, R186, -UR23, R16 ;  /* 0x80000017ba107c23 */ /* 0x004fe20008010010 */
[C---:B------:R-:W-:Y:S06]  /*14240*/  IADD3 R171, R228.reuse, -R173, RZ ;  /* 0x800000ade4ab7210 */ /* 0x040fec0007ffe0ff */
[----:B------:R1:W2:Y:S02]  /*14250*/  I2F R185, R132 ;  /* 0x0000008400b97306 */ /* 0x0002a40000201400 */
[----:B-1----:R-:W-:Y:S01]  /*14260*/  IABS R132, R171 ;  /* 0x000000ab00847213 */ /* 0x002fe20000000000 */
[----:B------:R-:W-:Y:S02]  /*14270*/  IMAD.IADD R171, R229, 0x1, -R133 ;  /* 0x00000001e5ab7824 */ /* 0x000fe400078e0a85 */
[----:B--2---:R-:W-:Y:S05]  /*14280*/  FFMA.FTZ R7, R185, -UR23, R7 ;  /* 0x80000017b9077c23 */ /* 0x004fea0008010007 */
[----:B------:R1:W2:Y:S02]  /*14290*/  I2F R189, R132 ;  /* 0x0000008400bd7306 */ /* 0x0002a40000201400 */
[----:B-1----:R-:W-:Y:S01]  /*142a0*/  IABS R132, R171 ;  /* 0x000000ab00847213 */ /* 0x002fe20000000000 */
[----:B--2---:R-:W-:Y:S01]  /*142b0*/  FFMA.FTZ R17, R189, -UR23, R17 ;  /* 0x80000017bd117c23 */ /* 0x004fe20008010011 */
[----:B------:R-:W-:Y:S06]  /*142c0*/  IADD3 R171, R228, -R172, RZ ;  /* 0x800000ace4ab7210 */ /* 0x000fec0007ffe0ff */
[----:B------:R1:W2:Y:S02]  /*142d0*/  I2F R187, R132 ;  /* 0x0000008400bb7306 */ /* 0x0002a40000201400 */
[----:B-1----:R-:W-:Y:S01]  /*142e0*/  IABS R132, R171 ;  /* 0x000000ab00847213 */ /* 0x002fe20000000000 */
[----:B--2---:R-:W-:Y:S01]  /*142f0*/  FFMA.FTZ R10, R187, -UR23, R10 ;  /* 0x80000017bb0a7c23 */ /* 0x004fe2000801000a */
[----:B------:R-:W-:Y:S06]  /*14300*/  IADD3 R171, R229, -R135, RZ ;  /* 0x80000087e5ab7210 */ /* 0x000fec0007ffe0ff */
[----:B------:R1:W2:Y:S02]  /*14310*/  I2F R188, R132 ;  /* 0x0000008400bc7306 */ /* 0x0002a40000201400 */
[----:B-1----:R-:W-:Y:S01]  /*14320*/  IABS R132, R171 ;  /* 0x000000ab00847213 */ /* 0x002fe20000000000 */
[----:B--2---:R-:W-:Y:S01]  /*14330*/  FFMA.FTZ R20, R188, -UR23, R20 ;  /* 0x80000017bc147c23 */ /* 0x004fe20008010014 */
[----:B------:R-:W-:Y:S06]  /*14340*/  IADD3 R171, R0, 0x21, RZ ;  /* 0x0000002100ab7810 */ /* 0x000fec0007ffe0ff */
[----:B------:R1:W2:Y:S01]  /*14350*/  I2F R191, R132 ;  /* 0x0000008400bf7306 */ /* 0x0002a20000201400 */
[----:B------:R-:W-:Y:S04]  /*14360*/  IADD3 R174, R228, -R171, RZ ;  /* 0x800000abe4ae7210 */ /* 0x000fe80007ffe0ff */
[----:B-1----:R-:W-:Y:S01]  /*14370*/  IABS R132, R174 ;  /* 0x000000ae00847213 */ /* 0x002fe20000000000 */
[----:B--2---:R-:W-:Y:S01]  /*14380*/  FFMA.FTZ R11, R191, -UR23, R11 ;  /* 0x80000017bf0b7c23 */ /* 0x004fe2000801000b */
[----:B------:R-:W-:Y:S02]  /*14390*/  FSEL R174, R9, -INF , !P0 ;  /* 0xff80000009ae7808 */ /* 0x000fe40004000000 */
[----:B------:R-:W-:Y:S01]  /*143a0*/  MOV R2, R132 ;  /* 0x0000008400027202 */ /* 0x000fe20000000f00 */
[----:B------:R-:W-:Y:S01]  /*143b0*/  IMAD.IADD R132, R229, 0x1, -R169 ;  /* 0x00000001e5847824 */ /* 0x000fe200078e0aa9 */
[C---:B------:R-:W-:Y:S02]  /*143c0*/  ISETP.GE.AND P0, PT, R168.reuse, R231, PT ;  /* 0x000000e7a800720c */ /* 0x040fe40003f06270 */
[----:B------:R1:W2:Y:S02]  /*143d0*/  I2F R190, R2 ;  /* 0x0000000200be7306 */ /* 0x0002a40000201400 */
[----:B------:R-:W-:Y:S04]  /*143e0*/  ISETP.GE.OR P0, PT, R168, R233, !P0 ;  /* 0x000000e9a800720c */ /* 0x000fe80004706670 */
[----:B------:R-:W-:Y:S02]  /*143f0*/  FSEL R184, R13, -INF , !P0 ;  /* 0xff8000000db87808 */ /* 0x000fe40004000000 */
[----:B------:R-:W-:Y:S02]  /*14400*/  ISETP.GE.AND P0, PT, R170, R231, PT ;  /* 0x000000e7aa00720c */ /* 0x000fe40003f06270 */
[----:B------:R-:W-:Y:S02]  /*14410*/  FSEL R13, R10, -INF , !P1 ;  /* 0xff8000000a0d7808 */ /* 0x000fe40004800000 */
[----:B------:R-:W-:Y:S02]  /*14420*/  ISETP.GE.OR P0, PT, R170, R233, !P0 ;  /* 0x000000e9aa00720c */ /* 0x000fe40004706670 */
[----:B------:R-:W-:Y:S02]  /*14430*/  ISETP.GE.AND P1, PT, R169, R230, PT ;  /* 0x000000e6a900720c */ /* 0x000fe40003f26270 */
[----:B------:R-:W-:Y:S02]  /*14440*/  FSEL R185, R16, -INF , !P0 ;  /* 0xff80000010b97808 */ /* 0x000fe40004000000 */
[----:B------:R-:W-:Y:S02]  /*14450*/  FSEL R16, R7, -INF , !P6 ;  /* 0xff80000007107808 */ /* 0x000fe40007000000 */
[----:B------:R-:W-:Y:S02]  /*14460*/  ISETP.GE.AND P6, PT, R173, R231, PT ;  /* 0x000000e7ad00720c */ /* 0x000fe40003fc6270 */
[----:B------:R-:W-:Y:S02]  /*14470*/  ISETP.GE.OR P1, PT, R169, R232, !P1 ;  /* 0x000000e8a900720c */ /* 0x000fe40004f26670 */
[----:B-1----:R-:W-:Y:S01]  /*14480*/  IABS R2, R132 ;  /* 0x0000008400027213 */ /* 0x002fe20000000000 */
[----:B--2---:R-:W-:Y:S01]  /*14490*/  FFMA.FTZ R21, R190, -UR23, R21 ;  /* 0x80000017be157c23 */ /* 0x004fe20008010015 */
[----:B------:R-:W-:Y:S02]  /*144a0*/  IADD3 R132, R0, 0x28, RZ ;  /* 0x0000002800847810 */ /* 0x000fe40007ffe0ff */
[----:B------:R-:W-:Y:S02]  /*144b0*/  MOV R4, R2 ;  /* 0x0000000200047202 */ /* 0x000fe40000000f00 */
[----:B------:R-:W-:Y:S02]  /*144c0*/  IADD3 R2, R228, -R132, RZ ;  /* 0x80000084e4027210 */ /* 0x000fe40007ffe0ff */
[----:B------:R-:W1:Y:S01]  /*144d0*/  I2F R183, R4 ;  /* 0x0000000400b77306 */ /* 0x000e620000201400 */
[----:B------:R-:W-:Y:S02]  /*144e0*/  ISETP.GE.OR P6, PT, R173, R233, !P6 ;  /* 0x000000e9ad00720c */ /* 0x000fe400077c6670 */
[----:B------:R-:W-:Y:S02]  /*144f0*/  IABS R2, R2 ;  /* 0x0000000200027213 */ /* 0x000fe40000000000 */
[----:B------:R-:W-:Y:S02]  /*14500*/  FSEL R186, R17, -INF , !P6 ;  /* 0xff80000011ba7808 */ /* 0x000fe40007000000 */
[C---:B------:R-:W-:Y:S02]  /*14510*/  ISETP.GE.AND P6, PT, R172.reuse, R231, PT ;  /* 0x000000e7ac00720c */ /* 0x040fe40003fc6270 */
[C---:B------:R-:W-:Y:S01]  /*14520*/  ISETP.GE.AND P0, PT, R135.reuse, R230, PT ;  /* 0x000000e68700720c */ /* 0x040fe20003f06270 */
[----:B------:R-:W2:Y:S01]  /*14530*/  I2F R182, R2 ;  /* 0x0000000200b67306 */ /* 0x000ea20000201400 */
[----:B------:R-:W-:Y:S02]  /*14540*/  ISETP.GE.OR P6, PT, R172, R233, !P6 ;  /* 0x000000e9ac00720c */ /* 0x000fe400077c6670 */
[----:B------:R-:W-:Y:S02]  /*14550*/  ISETP.GE.OR P0, PT, R135, R232, !P0 ;  /* 0x000000e88700720c */ /* 0x000fe40004706670 */
[----:B------:R-:W-:Y:S02]  /*14560*/  FSEL R194, R20, -INF , !P6 ;  /* 0xff80000014c27808 */ /* 0x000fe40007000000 */
[C---:B------:R-:W-:Y:S02]  /*14570*/  ISETP.GE.AND P6, PT, R168.reuse, R230, PT ;  /* 0x000000e6a800720c */ /* 0x040fe40003fc6270 */
[----:B------:R-:W-:Y:S02]  /*14580*/  FSEL R11, R11, -INF , !P0 ;  /* 0xff8000000b0b7808 */ /* 0x000fe40004000000 */
[----:B------:R-:W-:Y:S02]  /*14590*/  ISETP.GE.OR P6, PT, R168, R232, !P6 ;  /* 0x000000e8a800720c */ /* 0x000fe400077c6670 */
[----:B------:R-:W-:Y:S01]  /*145a0*/  ISETP.GE.AND P0, PT, R171, R231, PT ;  /* 0x000000e7ab00720c */ /* 0x000fe20003f06270 */
[----:B-1----:R-:W-:Y:S01]  /*145b0*/  FFMA.FTZ R14, R183, -UR23, R14 ;  /* 0x80000017b70e7c23 */ /* 0x002fe2000801000e */
[----:B------:R-:W-:Y:S02]  /*145c0*/  IADD3 R4, R229, -R168, RZ ;  /* 0x800000a8e5047210 */ /* 0x000fe40007ffe0ff */
[----:B------:R-:W-:Y:S02]  /*145d0*/  ISETP.GE.OR P0, PT, R171, R233, !P0 ;  /* 0x000000e9ab00720c */ /* 0x000fe40004706670 */
[----:B------:R-:W-:Y:S02]  /*145e0*/  FSEL R183, R14, -INF , !P1 ;  /* 0xff8000000eb77808 */ /* 0x000fe40004800000 */
[----:B------:R-:W-:Y:S02]  /*145f0*/  ISETP.GE.AND P1, PT, R170, R230, PT ;  /* 0x000000e6aa00720c */ /* 0x000fe40003f26270 */
[----:B------:R-:W-:Y:S01]  /*14600*/  FSEL R193, R21, -INF , !P0 ;  /* 0xff80000015c17808 */ /* 0x000fe20004000000 */
[----:B--2---:R-:W-:Y:S01]  /*14610*/  FFMA.FTZ R24, R182, -UR23, R24 ;  /* 0x80000017b6187c23 */ /* 0x004fe20008010018 */
[----:B------:R-:W-:Y:S02]  /*14620*/  IABS R2, R4 ;  /* 0x0000000400027213 */ /* 0x000fe40000000000 */
[----:B------:R-:W-:Y:S02]  /*14630*/  IADD3 R4, R228, -R6, RZ ;  /* 0x80000006e4047210 */ /* 0x000fe40007ffe0ff */
[----:B------:R1:W2:Y:S01]  /*14640*/  I2F R181, R2 ;  /* 0x0000000200b57306 */ /* 0x0002a20000201400 */
[----:B------:R-:W-:Y:S02]  /*14650*/  ISETP.GE.OR P1, PT, R170, R232, !P1 ;  /* 0x000000e8aa00720c */ /* 0x000fe40004f26670 */
[C---:B------:R-:W-:Y:S04]  /*14660*/  ISETP.GE.AND P0, PT, R132.reuse, R231, PT ;  /* 0x000000e78400720c */ /* 0x040fe80003f06270 */
[----:B------:R-:W-:Y:S04]  /*14670*/  ISETP.GE.OR P0, PT, R132, R233, !P0 ;  /* 0x000000e98400720c */ /* 0x000fe80004706670 */
[----:B------:R-:W-:Y:S02]  /*14680*/  FSEL R191, R24, -INF , !P0 ;  /* 0xff80000018bf7808 */ /* 0x000fe40004000000 */
[C---:B------:R-:W-:Y:S04]  /*14690*/  ISETP.GE.AND P0, PT, R173.reuse, R230, PT ;  /* 0x000000e6ad00720c */ /* 0x040fe80003f06270 */
[----:B------:R-:W-:Y:S02]  /*146a0*/  ISETP.GE.OR P0, PT, R173, R232, !P0 ;  /* 0x000000e8ad00720c */ /* 0x000fe40004706670 */
[----:B-1----:R-:W-:Y:S01]  /*146b0*/  IABS R2, R4 ;  /* 0x0000000400027213 */ /* 0x002fe20000000000 */
[----:B------:R-:W-:Y:S02]  /*146c0*/  IMAD.IADD R4, R229, 0x1, -R170 ;  /* 0x00000001e5047824 */ /* 0x000fe400078e0aaa */
[----:B--2---:R-:W-:Y:S01]  /*146d0*/  FFMA.FTZ R15, R181, -UR23, R15 ;  /* 0x80000017b50f7c23 */ /* 0x004fe2000801000f */
[----:B------:R1:W2:Y:S02]  /*146e0*/  I2F R180, R2 ;  /* 0x0000000200b47306 */ /* 0x0002a40000201400 */
[----:B-1----:R-:W-:Y:S01]  /*146f0*/  IABS R2, R4 ;  /* 0x0000000400027213 */ /* 0x002fe20000000000 */
[----:B--2---:R-:W-:Y:S01]  /*14700*/  FFMA.FTZ R25, R180, -UR23, R25 ;  /* 0x80000017b4197c23 */ /* 0x004fe20008010019 */
[----:B------:R-:W-:Y:S06]  /*14710*/  IADD3 R4, R228, -R5, RZ ;  /* 0x80000005e4047210 */ /* 0x000fec0007ffe0ff */
[----:B------:R1:W2:Y:S01]  /*14720*/  I2F R179, R2 ;  /* 0x0000000200b37306 */ /* 0x0002a20000201400 */
[----:B------:R-:W-:Y:S02]  /*14730*/  FSEL R180, R15, -INF , !P6 ;  /* 0xff8000000fb47808 */ /* 0x000fe40007000000 */
[----:B------:R-:W-:Y:S02]  /*14740*/  IABS R4, R4 ;  /* 0x0000000400047213 */ /* 0x000fe40000000000 */
[C---:B------:R-:W-:Y:S04]  /*14750*/  ISETP.GE.AND P6, PT, R6.reuse, R231, PT ;  /* 0x000000e70600720c */ /* 0x040fe80003fc6270 */
[----:B------:R-:W-:Y:S01]  /*14760*/  ISETP.GE.OR P6, PT, R6, R233, !P6 ;  /* 0x000000e90600720c */ /* 0x000fe200077c6670 */
[----:B------:R3:W4:Y:S03]  /*14770*/  I2F R133, R4 ;  /* 0x0000000400857306 */ /* 0x0007260000201400 */
[----:B------:R-:W-:Y:S02]  /*14780*/  FSEL R190, R25, -INF , !P6 ;  /* 0xff80000019be7808 */ /* 0x000fe40007000000 */
[C---:B------:R-:W-:Y:S04]  /*14790*/  ISETP.GE.AND P6, PT, R5.reuse, R231, PT ;  /* 0x000000e70500720c */ /* 0x040fe80003fc6270 */
[----:B------:R-:W-:Y:S02]  /*147a0*/  ISETP.GE.OR P6, PT, R5, R233, !P6 ;  /* 0x000000e90500720c */ /* 0x000fe400077c6670 */
[----:B-1----:R-:W-:Y:S01]  /*147b0*/  IADD3 R2, R229, -R173, RZ ;  /* 0x800000ade5027210 */ /* 0x002fe20007ffe0ff */
[----:B--2---:R-:W-:Y:S03]  /*147c0*/  FFMA.FTZ R18, R179, -UR23, R18 ;  /* 0x80000017b3127c23 */ /* 0x004fe60008010012 */
[----:B------:R-:W-:Y:S02]  /*147d0*/  IABS R2, R2 ;  /* 0x0000000200027213 */ /* 0x000fe40000000000 */
[----:B------:R-:W-:Y:S02]  /*147e0*/  FSEL R179, R18, -INF , !P1 ;  /* 0xff80000012b37808 */ /* 0x000fe40004800000 */
[----:B------:R1:W2:Y:S01]  /*147f0*/  I2F R12, R2 ;  /* 0x00000002000c7306 */ /* 0x0002a20000201400 */
[----:B---3--:R-:W-:Y:S01]  /*14800*/  IADD3 R4, R0, 0x31, RZ ;  /* 0x0000003100047810 */ /* 0x008fe20007ffe0ff */
[----:B----4-:R-:W-:Y:S03]  /*14810*/  FFMA.FTZ R28, R133, -UR23, R28 ;  /* 0x80000017851c7c23 */ /* 0x010fe6000801001c */
[----:B------:R-:W-:Y:S02]  /*14820*/  IADD3 R7, R228, -R4, RZ ;  /* 0x80000004e4077210 */ /* 0x000fe40007ffe0ff */
[----:B------:R-:W-:Y:S02]  /*14830*/  ISETP.GE.AND P1, PT, R4, R231, PT ;  /* 0x000000e70400720c */ /* 0x000fe40003f26270 */
[----:B------:R-:W-:Y:S02]  /*14840*/  FSEL R245, R28, -INF , !P6 ;  /* 0xff8000001cf57808 */ /* 0x000fe40007000000 */
[----:B------:R-:W-:Y:S02]  /*14850*/  ISETP.GE.OR P1, PT, R4, R233, !P1 ;  /* 0x000000e90400720c */ /* 0x000fe40004f26670 */
[C---:B------:R-:W-:Y:S04]  /*14860*/  ISETP.GE.AND P6, PT, R172.reuse, R230, PT ;  /* 0x000000e6ac00720c */ /* 0x040fe80003fc6270 */
[----:B------:R-:W-:Y:S02]  /*14870*/  ISETP.GE.OR P6, PT, R172, R232, !P6 ;  /* 0x000000e8ac00720c */ /* 0x000fe400077c6670 */
[----:B-1----:R-:W-:Y:S01]  /*14880*/  IABS R2, R7 ;  /* 0x0000000700027213 */ /* 0x002fe20000000000 */
[----:B--2---:R-:W-:Y:S01]  /*14890*/  FFMA.FTZ R19, R12, -UR23, R19 ;  /* 0x800000170c137c23 */ /* 0x004fe20008010013 */
[----:B------:R-:W-:Y:S02]  /*148a0*/  IADD3 R7, R229, -R172, RZ ;  /* 0x800000ace5077210 */ /* 0x000fe40007ffe0ff */
[----:B------:R1:W2:Y:S02]  /*148b0*/  I2F R10, R2 ;  /* 0x00000002000a7306 */ /* 0x0002a40000201400 */
[----:B------:R-:W-:Y:S02]  /*148c0*/  IABS R7, R7 ;  /* 0x0000000700077213 */ /* 0x000fe40000000000 */
[----:B------:R-:W-:Y:S02]  /*148d0*/  FSEL R181, R19, -INF , !P0 ;  /* 0xff80000013b57808 */ /* 0x000fe40004000000 */
[C---:B------:R-:W-:Y:S04]  /*148e0*/  ISETP.GE.AND P0, PT, R171.reuse, R230, PT ;  /* 0x000000e6ab00720c */ /* 0x040fe80003f06270 */
[----:B------:R3:W4:Y:S01]  /*148f0*/  I2F R17, R7 ;  /* 0x0000000700117306 */ /* 0x0007220000201400 */
[----:B------:R-:W-:Y:S02]  /*14900*/  ISETP.GE.OR P0, PT, R171, R232, !P0 ;  /* 0x000000e8ab00720c */ /* 0x000fe40004706670 */
[----:B-1----:R-:W-:Y:S01]  /*14910*/  IADD3 R2, R0, 0x38, RZ ;  /* 0x0000003800027810 */ /* 0x002fe20007ffe0ff */
[----:B--2---:R-:W-:Y:S01]  /*14920*/  FFMA.FTZ R29, R10, -UR23, R29 ;  /* 0x800000170a1d7c23 */ /* 0x004fe2000801001d */
[----:B------:R-:W-:Y:S03]  /*14930*/  IADD3 R0, R0, 0x39, RZ ;  /* 0x0000003900007810 */ /* 0x000fe60007ffe0ff */
[----:B------:R-:W-:Y:S01]  /*14940*/  IMAD.IADD R8, R228, 0x1, -R2 ;  /* 0x00000001e4087824 */ /* 0x000fe200078e0a02 */
[----:B------:R-:W-:Y:S02]  /*14950*/  FSEL R247, R29, -INF , !P1 ;  /* 0xff8000001df77808 */ /* 0x000fe40004800000 */
[C---:B------:R-:W-:Y:S02]  /*14960*/  ISETP.GE.AND P1, PT, R2.reuse, R231, PT ;  /* 0x000000e70200720c */ /* 0x040fe40003f26270 */
[----:B---3--:R-:W-:Y:S01]  /*14970*/  IABS R7, R8 ;  /* 0x0000000800077213 */ /* 0x008fe20000000000 */
[----:B----4-:R-:W-:Y:S01]  /*14980*/  FFMA.FTZ R22, R17, -UR23, R22 ;  /* 0x8000001711167c23 */ /* 0x010fe20008010016 */
[----:B------:R-:W-:Y:S02]  /*14990*/  IADD3 R8, R229, -R171, RZ ;  /* 0x800000abe5087210 */ /* 0x000fe40007ffe0ff */
[----:B------:R1:W2:Y:S01]  /*149a0*/  I2F R9, R7 ;  /* 0x0000000700097306 */ /* 0x0002a20000201400 */
[----:B------:R-:W-:Y:S02]  /*149b0*/  ISETP.GE.OR P1, PT, R2, R233, !P1 ;  /* 0x000000e90200720c */ /* 0x000fe40004f26670 */
[----:B------:R-:W-:Y:S02]  /*149c0*/  FSEL R189, R22, -INF , !P6 ;  /* 0xff80000016bd7808 */ /* 0x000fe40007000000 */
[C---:B------:R-:W-:Y:S04]  /*149d0*/  ISETP.GE.AND P6, PT, R132.reuse, R230, PT ;  /* 0x000000e68400720c */ /* 0x040fe80003fc6270 */
[----:B------:R-:W-:Y:S02]  /*149e0*/  ISETP.GE.OR P6, PT, R132, R232, !P6 ;  /* 0x000000e88400720c */ /* 0x000fe400077c6670 */
[----:B-1----:R-:W-:Y:S01]  /*149f0*/  IABS R7, R8 ;  /* 0x0000000800077213 */ /* 0x002fe20000000000 */
[----:B--2---:R-:W-:Y:S01]  /*14a00*/  FFMA.FTZ R32, R9, -UR23, R32 ;  /* 0x8000001709207c23 */ /* 0x004fe20008010020 */
[----:B------:R-:W-:Y:S01]  /*14a10*/  IADD3 R8, R228, -R0, RZ ;  /* 0x80000000e4087210 */ /* 0x000fe20007ffe0ff */
[----:B------:R-:W-:Y:S01]  /*14a20*/  IMAD.IADD R9, R229, 0x1, -R5 ;  /* 0x00000001e5097824 */ /* 0x000fe200078e0a05 */
[----:B------:R1:W2:Y:S02]  /*14a30*/  I2F R15, R7 ;  /* 0x00000007000f7306 */ /* 0x0002a40000201400 */
[----:B------:R-:W-:Y:S02]  /*14a40*/  FSEL R246, R32, -INF , !P1 ;  /* 0xff80000020f67808 */ /* 0x000fe40004800000 */
[C---:B------:R-:W-:Y:S04]  /*14a50*/  ISETP.GE.AND P1, PT, R6.reuse, R230, PT ;  /* 0x000000e60600720c */ /* 0x040fe80003f26270 */
[----:B------:R-:W-:Y:S02]  /*14a60*/  ISETP.GE.OR P1, PT, R6, R232, !P1 ;  /* 0x000000e80600720c */ /* 0x000fe40004f26670 */
[----:B-1----:R-:W-:Y:S01]  /*14a70*/  IABS R7, R8 ;  /* 0x0000000800077213 */ /* 0x002fe20000000000 */
[----:B--2---:R-:W-:Y:S01]  /*14a80*/  FFMA.FTZ R23, R15, -UR23, R23 ;  /* 0x800000170f177c23 */ /* 0x004fe20008010017 */
[----:B------:R-:W-:Y:S02]  /*14a90*/  IADD3 R8, R229, -R132, RZ ;  /* 0x80000084e5087210 */ /* 0x000fe40007ffe0ff */
[----:B------:R1:W2:Y:S02]  /*14aa0*/  I2F R14, R7 ;  /* 0x00000007000e7306 */ /* 0x0002a40000201400 */
[----:B------:R-:W-:Y:S02]  /*14ab0*/  FSEL R188, R23, -INF , !P0 ;  /* 0xff80000017bc7808 */ /* 0x000fe40004000000 */
[C---:B------:R-:W-:Y:S01]  /*14ac0*/  ISETP.GE.AND P0, PT, R0.reuse, R231, PT ;  /* 0x000000e70000720c */ /* 0x040fe20003f06270 */
[----:B------:R-:W-:Y:S03]  /*14ad0*/  LDSM.16.MT88.4 R20, [R202+0x18000] ;  /* 0x01800000ca14783b */ /* 0x000fe60000004200 */
[----:B------:R-:W-:Y:S02]  /*14ae0*/  ISETP.GE.OR P0, PT, R0, R233, !P0 ;  /* 0x000000e90000720c */ /* 0x000fe40004706670 */
[----:B-1----:R-:W-:Y:S01]  /*14af0*/  IABS R7, R8 ;  /* 0x0000000800077213 */ /* 0x002fe20000000000 */
[----:B--2---:R-:W-:Y:S01]  /*14b00*/  FFMA.FTZ R33, R14, -UR23, R33 ;  /* 0x800000170e217c23 */ /* 0x004fe20008010021 */
[----:B------:R-:W-:Y:S02]  /*14b10*/  IADD3 R8, R229, -R6, RZ ;  /* 0x80000006e5087210 */ /* 0x000fe40007ffe0ff */
[----:B------:R1:W2:Y:S02]  /*14b20*/  I2F R12, R7 ;  /* 0x00000007000c7306 */ /* 0x0002a40000201400 */
[----:B------:R-:W-:Y:S02]  /*14b30*/  FSEL R243, R33, -INF , !P0 ;  /* 0xff80000021f37808 */ /* 0x000fe40004000000 */
[C---:B------:R-:W-:Y:S04]  /*14b40*/  ISETP.GE.AND P0, PT, R5.reuse, R230, PT ;  /* 0x000000e60500720c */ /* 0x040fe80003f06270 */
[----:B------:R-:W-:Y:S02]  /*14b50*/  ISETP.GE.OR P0, PT, R5, R232, !P0 ;  /* 0x000000e80500720c */ /* 0x000fe40004706670 */
[----:B-1----:R-:W-:Y:S01]  /*14b60*/  IABS R7, R8 ;  /* 0x0000000800077213 */ /* 0x002fe20000000000 */
[----:B--2---:R-:W-:Y:S03]  /*14b70*/  FFMA.FTZ R26, R12, -UR23, R26 ;  /* 0x800000170c1a7c23 */ /* 0x004fe6000801001a */
[----:B------:R1:W2:Y:S02]  /*14b80*/  I2F R10, R7 ;  /* 0x00000007000a7306 */ /* 0x0002a40000201400 */
[----:B------:R-:W-:Y:S02]  /*14b90*/  FSEL R182, R26, -INF , !P6 ;  /* 0xff8000001ab67808 */ /* 0x000fe40007000000 */
[C---:B------:R-:W-:Y:S04]  /*14ba0*/  ISETP.GE.AND P6, PT, R4.reuse, R230, PT ;  /* 0x000000e60400720c */ /* 0x040fe80003fc6270 */
[----:B------:R-:W-:Y:S02]  /*14bb0*/  ISETP.GE.OR P6, PT, R4, R232, !P6 ;  /* 0x000000e80400720c */ /* 0x000fe400077c6670 */
[----:B-1----:R-:W-:Y:S01]  /*14bc0*/  FMNMX.FTZ R7, R177, R3, !PT ;  /* 0x00000003b1077209 */ /* 0x002fe20007810000 */
[----:B--2---:R-:W-:Y:S03]  /*14bd0*/  FFMA.FTZ R27, R10, -UR23, R27 ;  /* 0x800000170a1b7c23 */ /* 0x004fe6000801001b */
[----:B------:R-:W-:Y:S02]  /*14be0*/  FMNMX.FTZ R8, R176, R7, !PT ;  /* 0x00000007b0087209 */ /* 0x000fe40007810000 */
[----:B------:R-:W-:Y:S02]  /*14bf0*/  IABS R7, R9 ;  /* 0x0000000900077213 */ /* 0x000fe40000000000 */
[----:B------:R-:W-:Y:S02]  /*14c00*/  FMNMX.FTZ R8, R175, R8, !PT ;  /* 0x00000008af087209 */ /* 0x000fe40007810000 */
[----:B------:R-:W-:Y:S02]  /*14c10*/  MOV R6, R7 ;  /* 0x0000000700067202 */ /* 0x000fe40000000f00 */
[C---:B------:R-:W-:Y:S02]  /*14c20*/  IADD3 R7, R229.reuse, -R4, RZ ;  /* 0x80000004e5077210 */ /* 0x040fe40007ffe0ff */
[----:B------:R1:W2:Y:S01]  /*14c30*/  I2F R15, R6 ;  /* 0x00000006000f7306 */ /* 0x0002a20000201400 */
[----:B------:R-:W-:Y:S02]  /*14c40*/  FMNMX.FTZ R8, R174, R8, !PT ;  /* 0x00000008ae087209 */ /* 0x000fe40007810000 */
[----:B------:R-:W-:Y:S02]  /*14c50*/  IADD3 R9, R229, -R2, RZ ;  /* 0x80000002e5097210 */ /* 0x000fe40007ffe0ff */
[----:B------:R-:W-:Y:S02]  /*14c60*/  FMNMX.FTZ R8, R192, R8, !PT ;  /* 0x00000008c0087209 */ /* 0x000fe40007810000 */
[----:B------:R-:W-:Y:S02]  /*14c70*/  FSEL R187, R27, -INF , !P1 ;  /* 0xff8000001bbb7808 */ /* 0x000fe40004800000 */
[----:B------:R-:W-:Y:S02]  /*14c80*/  FMNMX.FTZ R8, R184, R8, !PT ;  /* 0x00000008b8087209 */ /* 0x000fe40007810000 */
[C---:B------:R-:W-:Y:S02]  /*14c90*/  ISETP.GE.AND P1, PT, R2.reuse, R230, PT ;  /* 0x000000e60200720c */ /* 0x040fe40003f26270 */
[----:B------:R-:W-:Y:S02]  /*14ca0*/  FMNMX.FTZ R8, R185, R8, !PT ;  /* 0x00000008b9087209 */ /* 0x000fe40007810000 */
[----:B------:R-:W-:Y:S02]  /*14cb0*/  ISETP.GE.OR P1, PT, R2, R232, !P1 ;  /* 0x000000e80200720c */ /* 0x000fe40004f26670 */
[----:B------:R-:W-:Y:S04]  /*14cc0*/  FMNMX.FTZ R8, R186, R8, !PT ;  /* 0x00000008ba087209 */ /* 0x000fe80007810000 */
[----:B------:R-:W-:Y:S02]  /*14cd0*/  FMNMX.FTZ R8, R194, R8, !PT ;  /* 0x00000008c2087209 */ /* 0x000fe40007810000 */
[----:B-1----:R-:W-:Y:S01]  /*14ce0*/  IABS R6, R7 ;  /* 0x0000000700067213 */ /* 0x002fe20000000000 */
[----:B--2---:R-:W-:Y:S01]  /*14cf0*/  FFMA.FTZ R30, R15, -UR23, R30 ;  /* 0x800000170f1e7c23 */ /* 0x004fe2000801001e */
[----:B------:R-:W-:Y:S02]  /*14d00*/  FMNMX.FTZ R8, R193, R8, !PT ;  /* 0x00000008c1087209 */ /* 0x000fe40007810000 */
[----:B------:R-:W1:Y:S01]  /*14d10*/  I2F R12, R6 ;  /* 0x00000006000c7306 */ /* 0x000e620000201400 */
        /* <DEDUP_REMOVED lines=11> */
[----:B------:R-:W-:Y:S01]  /*14dd0*/  FMNMX.FTZ R133, R243, R133, !PT ;  /* 0x00000085f3857209 */ /* 0x000fe20007810000 */
[----:B-1----:R-:W-:Y:S01]  /*14de0*/  FFMA.FTZ R31, R12, -UR23, R31 ;  /* 0x800000170c1f7c23 */ /* 0x002fe2000801001f */
[----:B------:R-:W-:Y:S02]  /*14df0*/  IABS R6, R9 ;  /* 0x0000000900067213 */ /* 0x000fe40000000000 */
[----:B------:R-:W-:Y:S01]  /*14e00*/  IADD3 R9, R229, -R0, RZ ;  /* 0x80000000e5097210 */ /* 0x000fe20007ffe0ff */
[----:B------:R-:W1:Y:S01]  /*14e10*/  SHFL.BFLY PT, R5, R133, 0x2, 0x1f ;  /* 0x0c401f0085057f89 */ /* 0x000e6200000e0000 */
[----:B------:R-:W2:Y:S01]  /*14e20*/  I2F R10, R6 ;  /* 0x00000006000a7306 */ /* 0x000ea20000201400 */
[----:B------:R-:W-:Y:S02]  /*14e30*/  FMNMX.FTZ R7, R179, R7, !PT ;  /* 0x00000007b3077209 */ /* 0x000fe40007810000 */
[----:B------:R-:W-:Y:S02]  /*14e40*/  FSEL R241, R30, -INF , !P0 ;  /* 0xff8000001ef17808 */ /* 0x000fe40004000000 */
[----:B------:R-:W-:Y:S02]  /*14e50*/  FSEL R242, R31, -INF , !P6 ;  /* 0xff8000001ff27808 */ /* 0x000fe40007000000 */
[C---:B------:R-:W-:Y:S01]  /*14e60*/  ISETP.GE.AND P0, PT, R0.reuse, R230, PT ;  /* 0x000000e60000720c */ /* 0x040fe20003f06270 */
[----:B------:R-:W-:Y:S03]  /*14e70*/  LDSM.16.MT88.4 R28, [R204+0x18000] ;  /* 0x01800000cc1c783b */ /* 0x000fe60000004200 */
[----:B------:R-:W-:Y:S02]  /*14e80*/  ISETP.GE.OR P0, PT, R0, R232, !P0 ;  /* 0x000000e80000720c */ /* 0x000fe40004706670 */
[----:B-1----:R-:W-:Y:S01]  /*14e90*/  FMNMX.FTZ R133, R133, R5, !PT ;  /* 0x0000000585857209 */ /* 0x002fe20007810000 */
[----:B--2---:R-:W-:Y:S01]  /*14ea0*/  FFMA.FTZ R34, R10, -UR23, R34 ;  /* 0x800000170a227c23 */ /* 0x004fe20008010022 */
[----:B------:R-:W-:Y:S04]  /*14eb0*/  IABS R6, R9 ;  /* 0x0000000900067213 */ /* 0x000fe80000000000 */
[----:B------:R1:W2:Y:S01]  /*14ec0*/  I2F R8, R6 ;  /* 0x0000000600087306 */ /* 0x0002a20000201400 */
[----:B------:R-:W-:Y:S02]  /*14ed0*/  FSEL R244, R34, -INF , !P1 ;  /* 0xff80000022f47808 */ /* 0x000fe40004800000 */
[----:B-1----:R-:W-:Y:S01]  /*14ee0*/  FMNMX.FTZ R6, R181, R7, !PT ;  /* 0x00000007b5067209 */ /* 0x002fe20007810000 */
[----:B--2---:R-:W-:Y:S03]  /*14ef0*/  FFMA.FTZ R35, R8, -UR23, R35 ;  /* 0x8000001708237c23 */ /* 0x004fe60008010023 */
[----:B------:R-:W-:Y:S02]  /*14f00*/  FMNMX.FTZ R6, R189, R6, !PT ;  /* 0x00000006bd067209 */ /* 0x000fe40007810000 */
[----:B------:R-:W-:Y:S02]  /*14f10*/  FSEL R135, R35, -INF , !P0 ;  /* 0xff80000023877808 */ /* 0x000fe40004000000 */
[----:B------:R-:W-:Y:S04]  /*14f20*/  FMNMX.FTZ R4, R188, R6, !PT ;  /* 0x00000006bc047209 */ /* 0x000fe80007810000 */
[----:B------:R-:W-:Y:S04]  /*14f30*/  FMNMX.FTZ R4, R182, R4, !PT ;  /* 0x00000004b6047209 */ /* 0x000fe80007810000 */
[----:B------:R-:W-:Y:S02]  /*14f40*/  FMNMX.FTZ R2, R187, R4, !PT ;  /* 0x00000004bb027209 */ /* 0x000fe40007810000 */
[----:B------:R-:W1:Y:S02]  /*14f50*/  SHFL.BFLY PT, R4, R133, 0x1, 0x1f ;  /* 0x0c201f0085047f89 */ /* 0x000e6400000e0000 */
[----:B------:R-:W-:Y:S04]  /*14f60*/  FMNMX.FTZ R2, R241, R2, !PT ;  /* 0x00000002f1027209 */ /* 0x000fe80007810000 */
[----:B------:R-:W-:Y:S04]  /*14f70*/  FMNMX.FTZ R0, R242, R2, !PT ;  /* 0x00000002f2007209 */ /* 0x000fe80007810000 */
[----:B------:R-:W-:Y:S04]  /*14f80*/  FMNMX.FTZ R0, R244, R0, !PT ;  /* 0x00000000f4007209 */ /* 0x000fe80007810000 */
[----:B------:R-:W-:Y:S05]  /*14f90*/  FMNMX.FTZ R0, R135, R0, !PT ;  /* 0x0000000087007209 */ /* 0x000fea0007810000 */
[----:B------:R-:W2:Y:S01]  /*14fa0*/  SHFL.BFLY PT, R2, R0, 0x2, 0x1f ;  /* 0x0c401f0000027f89 */ /* 0x000ea200000e0000 */
[----:B-1----:R-:W-:Y:S04]  /*14fb0*/  FMNMX.FTZ R133, R133, R4, !PT ;  /* 0x0000000485857209 */ /* 0x002fe80007810000 */
[C---:B------:R-:W-:Y:S01]  /*14fc0*/  FSETP.NEU.FTZ.AND P1, PT, R133.reuse, -INF , PT ;  /* 0xff8000008500780b */ /* 0x040fe20003f3d000 */
[----:B------:R-:W-:Y:S05]  /*14fd0*/  FMUL.FTZ R172, R133, c[0x0][0x23c] ;  /* 0x00008f0085ac7a20 */ /* 0x000fea0000410000 */
[----:B------:R-:W-:Y:S05]  /*14fe0*/  FSEL R172, R172, RZ, P1 ;  /* 0x000000ffacac7208 */ /* 0x000fea0000800000 */
[--C-:B------:R-:W-:Y:S01]  /*14ff0*/  FFMA.FTZ R4, R177, c[0x0][0x23c], -R172.reuse ;  /* 0x00008f00b1047a23 */ /* 0x100fe200000108ac */
[----:B--2---:R-:W-:Y:S03]  /*15000*/  FMNMX.FTZ R0, R0, R2, !PT ;  /* 0x0000000200007209 */ /* 0x004fe60007810000 */
[----:B------:R1:W-:Y:S02]  /*15010*/  MUFU.EX2 R252, R4 ;  /* 0x0000000400fc7308 */ /* 0x0003e40000000800 */
[----:B------:R-:W2:Y:S01]  /*15020*/  SHFL.BFLY PT, R2, R0, 0x1, 0x1f ;  /* 0x0c201f0000027f89 */ /* 0x000ea200000e0000 */
[--C-:B-1----:R-:W-:Y:S01]  /*15030*/  FFMA.FTZ R4, R176, c[0x0][0x23c], -R172.reuse ;  /* 0x00008f00b0047a23 */ /* 0x102fe200000108ac */
[----:B--2---:R-:W-:Y:S01]  /*15040*/  FMNMX.FTZ R132, R0, R2, !PT ;  /* 0x0000000200847209 */ /* 0x004fe20007810000 */
[--C-:B------:R-:W-:Y:S05]  /*15050*/  FFMA.FTZ R0, R175, c[0x0][0x23c], -R172.reuse ;  /* 0x00008f00af007a23 */ /* 0x100fea00000108ac */
[----:B------:R-:W1:Y:S01]  /*15060*/  MUFU.EX2 R177, R4 ;  /* 0x0000000400b17308 */ /* 0x000e620000000800 */
[C---:B------:R-:W-:Y:S01]  /*15070*/  FSETP.NEU.FTZ.AND P0, PT, R132.reuse, -INF , PT ;  /* 0xff8000008400780b */ /* 0x040fe20003f1d000 */
[----:B------:R-:W-:Y:S05]  /*15080*/  FMUL.FTZ R173, R132, c[0x0][0x23c] ;  /* 0x00008f0084ad7a20 */ /* 0x000fea0000410000 */
[----:B------:R-:W-:Y:S03]  /*15090*/  FSEL R173, R173, RZ, P0 ;  /* 0x000000ffadad7208 */ /* 0x000fe60000000000 */
[----:B------:R2:W-:Y:S02]  /*150a0*/  MUFU.EX2 R176, R0 ;  /* 0x0000000000b07308 */ /* 0x0005e40000000800 */
[--C-:B------:R-:W-:Y:S08]  /*150b0*/  FFMA.FTZ R2, R11, c[0x0][0x23c], -R173.reuse ;  /* 0x00008f000b027a23 */ /* 0x100ff000000108ad */
[----:B------:R3:W-:Y:S01]  /*150c0*/  MUFU.EX2 R248, R2 ;  /* 0x0000000200f87308 */ /* 0x0007e20000000800 */
[----:B-1----:R-:W-:Y:S01]  /*150d0*/  F2FP.BF16.PACK_AB R168, R177, R252 ;  /* 0x000000fcb1a8723e */ /* 0x002fe200000010ff */
[----:B--2---:R-:W-:Y:S08]  /*150e0*/  FFMA.FTZ R0, R174, c[0x0][0x23c], -R172 ;  /* 0x00008f00ae007a23 */ /* 0x004ff000000108ac */
[----:B------:R1:W2:Y:S01]  /*150f0*/  MUFU.EX2 R175, R0 ;  /* 0x0000000000af7308 */ /* 0x0002a20000000800 */
[----:B---3--:R-:W-:Y:S02]  /*15100*/  FSEL R2, R132, RZ, P0 ;  /* 0x000000ff84027208 */ /* 0x008fe40000000000 */
[----:B------:R-:W-:Y:S01]  /*15110*/  PLOP3.LUT P0, PT, PT, PT, UP0, 0x80, 0x0 ;  /* 0x000000000000781c */ /* 0x000fe20003f0f008 */
[--C-:B-1----:R-:W-:Y:S01]  /*15120*/  FFMA.FTZ R0, R178, c[0x0][0x23c], -R173.reuse ;  /* 0x00008f00b2007a23 */ /* 0x102fe200000108ad */
[----:B--2---:R-:W-:Y:S05]  /*15130*/  F2FP.BF16.PACK_AB R170, R175, R176 ;  /* 0x000000b0afaa723e */ /* 0x004fea00000010ff */
[----:B------:R1:W-:Y:S02]  /*15140*/  MUFU.EX2 R251, R0 ;  /* 0x0000000000fb7308 */ /* 0x0003e40000000800 */
[--C-:B-1----:R-:W-:Y:S08]  /*15150*/  FFMA.FTZ R0, R16, c[0x0][0x23c], -R173.reuse ;  /* 0x00008f0010007a23 */ /* 0x102ff000000108ad */
[----:B------:R1:W2:Y:S02]  /*15160*/  MUFU.EX2 R250, R0 ;  /* 0x0000000000fa7308 */ /* 0x0002a40000000800 */
[----:B-1----:R-:W-:Y:S01]  /*15170*/  FFMA.FTZ R0, R13, c[0x0][0x23c], -R173 ;  /* 0x00008f000d007a23 */ /* 0x002fe200000108ad */
[----:B--2---:R-:W-:Y:S01]  /*15180*/  F2FP.BF16.PACK_AB R169, R250, R251 ;  /* 0x000000fbfaa9723e */ /* 0x004fe200000010ff */
[----:B------:R-:W1:Y:S06]  /*15190*/  LDSM.16.MT88.4 R12, [R201+0x18000] ;  /* 0x01800000c90c783b */ /* 0x000e6c0000004200 */
[----:B------:R2:W3:Y:S02]  /*151a0*/  MUFU.EX2 R249, R0 ;  /* 0x0000000000f97308 */ /* 0x0004e40000000800 */
[----:B--2---:R-:W-:Y:S02]  /*151b0*/  FSEL R0, R133, RZ, P1 ;  /* 0x000000ff85007208 */ /* 0x004fe40000800000 */
[----:B---3--:R-:W-:Y:S03]  /*151c0*/  F2FP.BF16.PACK_AB R171, R248, R249 ;  /* 0x000000f9f8ab723e */ /* 0x008fe600000010ff */
[----:B------:R-:W-:Y:S04]  /*151d0*/  FADD.FTZ R0, -R0, R3 ;  /* 0x0000000300007221 */ /* 0x000fe80000010100 */
[----:B------:R-:W-:Y:S04]  /*151e0*/  FMUL.FTZ R0, R0, c[0x0][0x23c] ;  /* 0x00008f0000007a20 */ /* 0x000fe80000410000 */
[----:B------:R2:W3:Y:S02]  /*151f0*/  MUFU.EX2 R3, R0 ;  /* 0x0000000000037308 */ /* 0x0004e40000000800 */
[----:B--2---:R-:W-:Y:S02]  /*15200*/  FADD.FTZ R0, -R2, R134 ;  /* 0x0000008602007221 */ /* 0x004fe40000010100 */
[C---:B---3--:R-:W-:Y:S02]  /*15210*/  FMUL.FTZ R4, R3.reuse, R136 ;  /* 0x0000008803047220 */ /* 0x048fe40000410000 */
[----:B------:R-:W-:Y:S02]  /*15220*/  FMUL.FTZ R0, R0, c[0x0][0x23c] ;  /* 0x00008f0000007a20 */ /* 0x000fe40000410000 */
[C---:B------:R-:W-:Y:S02]  /*15230*/  FMUL.FTZ R5, R3.reuse, R137 ;  /* 0x0000008903057220 */ /* 0x040fe40000410000 */
[C---:B------:R-:W-:Y:S02]  /*15240*/  FMUL.FTZ R8, R3.reuse, R140 ;  /* 0x0000008c03087220 */ /* 0x040fe40000410000 */
[----:B------:R-:W2:Y:S01]  /*15250*/  MUFU.EX2 R0, R0 ;  /* 0x0000000000007308 */ /* 0x000ea20000000800 */
[C---:B------:R-:W-:Y:S02]  /*15260*/  FMUL.FTZ R9, R3.reuse, R141 ;  /* 0x0000008d03097220 */ /* 0x040fe40000410000 */
[C---:B------:R-:W-:Y:S02]  /*15270*/  FMUL.FTZ R16, R3.reuse, R148 ;  /* 0x0000009403107220 */ /* 0x040fe40000410000 */
[C---:B------:R-:W-:Y:S02]  /*15280*/  FMUL.FTZ R17, R3.reuse, R149 ;  /* 0x0000009503117220 */ /* 0x040fe40000410000 */
[C---:B------:R-:W-:Y:S02]  /*15290*/  FMUL.FTZ R24, R3.reuse, R156 ;  /* 0x0000009c03187220 */ /* 0x040fe40000410000 */
[C---:B------:R-:W-:Y:S02]  /*152a0*/  FMUL.FTZ R25, R3.reuse, R157 ;  /* 0x0000009d03197220 */ /* 0x040fe40000410000 */
[C---:B------:R-:W-:Y:S02]  /*152b0*/  FMUL.FTZ R32, R3.reuse, R164 ;  /* 0x000000a403207220 */ /* 0x040fe40000410000 */
[C---:B------:R-:W-:Y:S02]  /*152c0*/  FMUL.FTZ R33, R3.reuse, R165 ;  /* 0x000000a503217220 */ /* 0x040fe40000410000 */
[--C-:B------:R-:W-:Y:S02]  /*152d0*/  FFMA.FTZ R2, R192, c[0x0][0x23c], -R172.reuse ;  /* 0x00008f00c0027a23 */ /* 0x100fe400000108ac */
[C---:B------:R-:W-:Y:S02]  /*152e0*/  FMUL.FTZ R36, R3.reuse, R36 ;  /* 0x0000002403247220 */ /* 0x040fe40000410000 */
[C---:B------:R-:W-:Y:S01]  /*152f0*/  FMUL.FTZ R37, R3.reuse, R37 ;  /* 0x0000002503257220 */ /* 0x040fe20000410000 */
[----:B------:R3:W-:Y:S01]  /*15300*/  MUFU.EX2 R240, R2 ;  /* 0x0000000200f07308 */ /* 0x0007e20000000800 */
[C---:B------:R-:W-:Y:S02]  /*15310*/  FMUL.FTZ R40, R3.reuse, R40 ;  /* 0x0000002803287220 */ /* 0x040fe40000410000 */
[C---:B------:R-:W-:Y:S02]  /*15320*/  FMUL.FTZ R41, R3.reuse, R41 ;  /* 0x0000002903297220 */ /* 0x040fe40000410000 */
[C---:B--2---:R-:W-:Y:S02]  /*15330*/  FMUL.FTZ R6, R0.reuse, R138 ;  /* 0x0000008a00067220 */ /* 0x044fe40000410000 */
[C---:B------:R-:W-:Y:S02]  /*15340*/  FMUL.FTZ R7, R0.reuse, R139 ;  /* 0x0000008b00077220 */ /* 0x040fe40000410000 */
[----:B------:R-:W2:Y:S01]  /*15350*/  LDSM.16.MT88.4 R136, [R203+0x18000] ;  /* 0x01800000cb88783b */ /* 0x000ea20000004200 */
[C---:B------:R-:W-:Y:S02]  /*15360*/  FMUL.FTZ R10, R0.reuse, R142 ;  /* 0x0000008e000a7220 */ /* 0x040fe40000410000 */
[C---:B------:R-:W-:Y:S02]  /*15370*/  FMUL.FTZ R11, R0.reuse, R143 ;  /* 0x0000008f000b7220 */ /* 0x040fe40000410000 */
[C---:B-1----:R-:W-:Y:S03]  /*15380*/  HMMA.16816.F32.BF16 R4, R168.reuse, R12, R4 ;  /* 0x0000000ca804723c */ /* 0x042fe60000041804 */
[----:B------:R-:W1:Y:S02]  /*15390*/  LDSM.16.MT88.4 R140, [R201+0x1a000] ;  /* 0x01a00000c98c783b */ /* 0x000e640000004200 */
[C---:B------:R-:W-:Y:S02]  /*153a0*/  FMUL.FTZ R18, R0.reuse, R150 ;  /* 0x0000009600127220 */ /* 0x040fe40000410000 */
[C---:B------:R-:W-:Y:S01]  /*153b0*/  FMUL.FTZ R12, R3.reuse, R144 ;  /* 0x00000090030c7220 */ /* 0x040fe20000410000 */
[C---:B------:R-:W-:Y:S04]  /*153c0*/  HMMA.16816.F32.BF16 R8, R168.reuse, R14, R8 ;  /* 0x0000000ea808723c */ /* 0x040fe80000041808 */
[C---:B------:R-:W-:Y:S02]  /*153d0*/  FMUL.FTZ R13, R3.reuse, R145 ;  /* 0x00000091030d7220 */ /* 0x040fe40000410000 */
        /* <DEDUP_REMOVED lines=10> */
[C---:B------:R-:W-:Y:S01]  /*15480*/  FMUL.FTZ R38, R0.reuse, R38 ;  /* 0x0000002600267220 */ /* 0x040fe20000410000 */
[----:B------:R-:W-:Y:S01]  /*15490*/  LDSM.16.MT88.4 R156, [R201+0x1a800] ;  /* 0x01a80000c99c783b */ /* 0x000fe20000004200 */
[C---:B------:R-:W-:Y:S01]  /*154a0*/  FMUL.FTZ R20, R3.reuse, R152 ;  /* 0x0000009803147220 */ /* 0x040fe20000410000 */
[C---:B------:R-:W-:Y:S04]  /*154b0*/  HMMA.16816.F32.BF16 R16, R168.reuse, R22, R16 ;  /* 0x00000016a810723c */ /* 0x040fe80000041810 */
[C---:B------:R-:W-:Y:S02]  /*154c0*/  FMUL.FTZ R21, R3.reuse, R153 ;  /* 0x0000009903157220 */ /* 0x040fe40000410000 */
[C---:B------:R-:W-:Y:S01]  /*154d0*/  FMUL.FTZ R39, R0.reuse, R39 ;  /* 0x0000002700277220 */ /* 0x040fe20000410000 */
[----:B------:R-:W-:Y:S01]  /*154e0*/  LDSM.16.MT88.4 R164, [R203+0x19800] ;  /* 0x01980000cba4783b */ /* 0x000fe20000004200 */
[C---:B------:R-:W-:Y:S04]  /*154f0*/  FMUL.FTZ R22, R0.reuse, R154 ;  /* 0x0000009a00167220 */ /* 0x040fe80000410000 */
[----:B------:R-:W-:Y:S02]  /*15500*/  FMUL.FTZ R23, R0, R155 ;  /* 0x0000009b00177220 */ /* 0x000fe40000410000 */
[--C-:B---3--:R-:W-:Y:S01]  /*15510*/  FFMA.FTZ R2, R184, c[0x0][0x23c], -R172.reuse ;  /* 0x00008f00b8027a23 */ /* 0x108fe200000108ac */
[----:B------:R-:W-:Y:S01]  /*15520*/  LDSM.16.MT88.4 R152, [R204+0x18800] ;  /* 0x01880000cc98783b */ /* 0x000fe20000004200 */
[C---:B------:R-:W-:Y:S02]  /*15530*/  FMUL.FTZ R42, R0.reuse, R42 ;  /* 0x0000002a002a7220 */ /* 0x040fe40000410000 */
[C---:B------:R-:W-:Y:S01]  /*15540*/  FMUL.FTZ R43, R0.reuse, R43 ;  /* 0x0000002b002b7220 */ /* 0x040fe20000410000 */
[C---:B------:R-:W-:Y:S01]  /*15550*/  HMMA.16816.F32.BF16 R20, R168.reuse, R28, R20 ;  /* 0x0000001ca814723c */ /* 0x040fe20000041814 */
[----:B------:R3:W5:Y:S02]  /*15560*/  MUFU.EX2 R239, R2 ;  /* 0x0000000200ef7308 */ /* 0x0007640000000800 */
[C---:B------:R-:W-:Y:S02]  /*15570*/  FMUL.FTZ R44, R3.reuse, R44 ;  /* 0x0000002c032c7220 */ /* 0x040fe40000410000 */
[C---:B------:R-:W-:Y:S02]  /*15580*/  FMUL.FTZ R45, R3.reuse, R45 ;  /* 0x0000002d032d7220 */ /* 0x040fe40000410000 */
[C---:B------:R-:W-:Y:S01]  /*15590*/  FMUL.FTZ R28, R3.reuse, R160 ;  /* 0x000000a0031c7220 */ /* 0x040fe20000410000 */
[C---:B------:R-:W-:Y:S04]  /*155a0*/  HMMA.16816.F32.BF16 R24, R168.reuse, R30, R24 ;  /* 0x0000001ea818723c */ /* 0x040fe80000041818 */
[C---:B------:R-:W-:Y:S02]  /*155b0*/  FMUL.FTZ R29, R3.reuse, R161 ;  /* 0x000000a1031d7220 */ /* 0x040fe40000410000 */
[C---:B------:R-:W-:Y:S02]  /*155c0*/  FMUL.FTZ R46, R0.reuse, R46 ;  /* 0x0000002e002e7220 */ /* 0x040fe40000410000 */
[C---:B------:R-:W-:Y:S04]  /*155d0*/  FMUL.FTZ R30, R0.reuse, R162 ;  /* 0x000000a2001e7220 */ /* 0x040fe80000410000 */
[C---:B------:R-:W-:Y:S02]  /*155e0*/  FMUL.FTZ R31, R0.reuse, R163 ;  /* 0x000000a3001f7220 */ /* 0x040fe40000410000 */
[----:B------:R-:W-:Y:S01]  /*155f0*/  LDSM.16.MT88.4 R160, [R201+0x1c800] ;  /* 0x01c80000c9a0783b */ /* 0x000fe20000004200 */
[C---:B------:R-:W-:Y:S02]  /*15600*/  FMUL.FTZ R47, R0.reuse, R47 ;  /* 0x0000002f002f7220 */ /* 0x040fe40000410000 */
[C---:B------:R-:W-:Y:S02]  /*15610*/  FMUL.FTZ R48, R3.reuse, R48 ;  /* 0x0000003003307220 */ /* 0x040fe40000410000 */
[C---:B--2---:R-:W-:Y:S03]  /*15620*/  HMMA.16816.F32.BF16 R28, R168.reuse, R136, R28 ;  /* 0x00000088a81c723c */ /* 0x044fe6000004181c */
[----:B------:R-:W-:Y:S02]  /*15630*/  FMUL.FTZ R49, R3, R49 ;  /* 0x0000003103317220 */ /* 0x000fe40000410000 */
[C---:B------:R-:W-:Y:S02]  /*15640*/  FMUL.FTZ R50, R0.reuse, R50 ;  /* 0x0000003200327220 */ /* 0x040fe40000410000 */
[C---:B------:R-:W-:Y:S01]  /*15650*/  FMUL.FTZ R51, R0.reuse, R51 ;  /* 0x0000003300337220 */ /* 0x040fe20000410000 */
[C---:B------:R-:W-:Y:S01]  /*15660*/  HMMA.16816.F32.BF16 R32, R168.reuse, R138, R32 ;  /* 0x0000008aa820723c */ /* 0x040fe20000041820 */
[----:B------:R-:W2:Y:S03]  /*15670*/  LDSM.16.MT88.4 R136, [R204+0x1a000] ;  /* 0x01a00000cc88783b */ /* 0x000ea60000004200 */
[--C-:B---3--:R-:W-:Y:S02]  /*15680*/  FFMA.FTZ R2, R185, c[0x0][0x23c], -R172.reuse ;  /* 0x00008f00b9027a23 */ /* 0x108fe400000108ac */
[C---:B------:R-:W-:Y:S02]  /*15690*/  FMUL.FTZ R52, R3.reuse, R52 ;  /* 0x0000003403347220 */ /* 0x040fe40000410000 */
[C---:B-1----:R-:W-:Y:S01]  /*156a0*/  HMMA.16816.F32.BF16 R36, R168.reuse, R140, R36 ;  /* 0x0000008ca824723c */ /* 0x042fe20000041824 */
[----:B------:R1:W-:Y:S03]  /*156b0*/  MUFU.EX2 R238, R2 ;  /* 0x0000000200ee7308 */ /* 0x0003e60000000800 */
[C---:B------:R-:W-:Y:S02]  /*156c0*/  FMUL.FTZ R53, R3.reuse, R53 ;  /* 0x0000003503357220 */ /* 0x040fe40000410000 */
[C---:B------:R-:W-:Y:S02]  /*156d0*/  FMUL.FTZ R54, R0.reuse, R54 ;  /* 0x0000003600367220 */ /* 0x040fe40000410000 */
[C---:B------:R-:W-:Y:S01]  /*156e0*/  HMMA.16816.F32.BF16 R40, R168.reuse, R142, R40 ;  /* 0x0000008ea828723c */ /* 0x040fe20000041828 */
[----:B------:R-:W3:Y:S03]  /*156f0*/  LDSM.16.MT88.4 R140, [R203+0x1a000] ;  /* 0x01a00000cb8c783b */ /* 0x000ee60000004200 */
        /* <DEDUP_REMOVED lines=18> */
[C---:B---3--:R-:W-:Y:S04]  /*15820*/  HMMA.16816.F32.BF16 R60, R168.reuse, R140, R60 ;  /* 0x0000008ca83c723c */ /* 0x048fe8000004183c */
[----:B------:R-:W-:Y:S02]  /*15830*/  FMUL.FTZ R67, R0, R67 ;  /* 0x0000004300437220 */ /* 0x000fe40000410000 */
[--C-:B-1----:R-:W-:Y:S02]  /*15840*/  FFMA.FTZ R2, R186, c[0x0][0x23c], -R172.reuse ;  /* 0x00008f00ba027a23 */ /* 0x102fe400000108ac */
        /* <DEDUP_REMOVED lines=9> */
[C---:B----4-:R-:W-:Y:S03]  /*158e0*/  HMMA.16816.F32.BF16 R68, R168.reuse, R144, R68 ;  /* 0x00000090a844723c */ /* 0x050fe60000041844 */
[C---:B------:R-:W-:Y:S02]  /*158f0*/  FMUL.FTZ R74, R0.reuse, R74 ;  /* 0x0000004a004a7220 */ /* 0x040fe40000410000 */
[C---:B------:R-:W-:Y:S02]  /*15900*/  FMUL.FTZ R75, R0.reuse, R75 ;  /* 0x0000004b004b7220 */ /* 0x040fe40000410000 */
[----:B------:R-:W-:Y:S02]  /*15910*/  FMUL.FTZ R76, R3, R76 ;  /* 0x0000004c034c7220 */ /* 0x000fe40000410000 */
[--C-:B-1----:R-:W-:Y:S03]  /*15920*/  FFMA.FTZ R2, R183, c[0x0][0x23c], -R173.reuse ;  /* 0x00008f00b7027a23 */ /* 0x102fe600000108ad */
[C---:B------:R-:W-:Y:S01]  /*15930*/  HMMA.16816.F32.BF16 R72, R168.reuse, R146, R72 ;  /* 0x00000092a848723c */ /* 0x040fe20000041848 */
[----:B------:R-:W1:Y:S01]  /*15940*/  LDSM.16.MT88.4 R144, [R203+0x1c000] ;  /* 0x01c00000cb90783b */ /* 0x000e620000004200 */
[----:B------:R4:W-:Y:S01]  /*15950*/  MUFU.EX2 R236, R2 ;  /* 0x0000000200ec7308 */ /* 0x0009e20000000800 */
[C---:B------:R-:W-:Y:S02]  /*15960*/  FMUL.FTZ R77, R3.reuse, R77 ;  /* 0x0000004d034d7220 */ /* 0x040fe40000410000 */
[C---:B------:R-:W-:Y:S02]  /*15970*/  FMUL.FTZ R78, R0.reuse, R78 ;  /* 0x0000004e004e7220 */ /* 0x040fe40000410000 */
[C---:B------:R-:W-:Y:S02]  /*15980*/  FMUL.FTZ R79, R0.reuse, R79 ;  /* 0x0000004f004f7220 */ /* 0x040fe40000410000 */
[C---:B------:R-:W-:Y:S03]  /*15990*/  FMUL.FTZ R80, R3.reuse, R80 ;  /* 0x0000005003507220 */ /* 0x040fe60000410000 */
[C---:B------:R-:W-:Y:S02]  /*159a0*/  FMUL.FTZ R81, R3.reuse, R81 ;  /* 0x0000005103517220 */ /* 0x040fe40000410000 */
[C---:B--2---:R-:W-:Y:S03]  /*159b0*/  HMMA.16816.F32.BF16 R76, R168.reuse, R136, R76 ;  /* 0x00000088a84c723c */ /* 0x044fe6000004184c */
[C---:B------:R-:W-:Y:S02]  /*159c0*/  FMUL.FTZ R82, R0.reuse, R82 ;  /* 0x0000005200527220 */ /* 0x040fe40000410000 */
[C---:B------:R-:W-:Y:S02]  /*159d0*/  FMUL.FTZ R83, R0.reuse, R83 ;  /* 0x0000005300537220 */ /* 0x040fe40000410000 */
[C---:B------:R-:W-:Y:S02]  /*159e0*/  FMUL.FTZ R84, R3.reuse, R84 ;  /* 0x0000005403547220 */ /* 0x040fe40000410000 */
[C---:B------:R-:W-:Y:S03]  /*159f0*/  FMUL.FTZ R85, R3.reuse, R85 ;  /* 0x0000005503557220 */ /* 0x040fe60000410000 */
[C---:B------:R-:W-:Y:S01]  /*15a00*/  HMMA.16816.F32.BF16 R80, R168.reuse, R138, R80 ;  /* 0x0000008aa850723c */ /* 0x040fe20000041850 */
[----:B------:R-:W2:Y:S02]  /*15a10*/  LDSM.16.MT88.4 R136, [R201+0x1e000] ;  /* 0x01e00000c988783b */ /* 0x000ea40000004200 */
[C---:B------:R-:W-:Y:S02]  /*15a20*/  FMUL.FTZ R86, R0.reuse, R86 ;  /* 0x0000005600567220 */ /* 0x040fe40000410000 */
[----:B------:R-:W-:Y:S02]  /*15a30*/  FMUL.FTZ R87, R0, R87 ;  /* 0x0000005700577220 */ /* 0x000fe40000410000 */
[--C-:B----4-:R-:W-:Y:S02]  /*15a40*/  FFMA.FTZ R2, R180, c[0x0][0x23c], -R173.reuse ;  /* 0x00008f00b4027a23 */ /* 0x110fe400000108ad */
[C---:B------:R-:W-:Y:S02]  /*15a50*/  FMUL.FTZ R88, R3.reuse, R88 ;  /* 0x0000005803587220 */ /* 0x040fe40000410000 */
[----:B------:R4:W1:Y:S01]  /*15a60*/  MUFU.EX2 R235, R2 ;  /* 0x0000000200eb7308 */ /* 0x0008620000000800 */
[C---:B---3--:R-:W-:Y:S03]  /*15a70*/  HMMA.16816.F32.BF16 R84, R168.reuse, R140, R84 ;  /* 0x0000008ca854723c */ /* 0x048fe60000041854 */
[C---:B------:R-:W-:Y:S02]  /*15a80*/  FMUL.FTZ R89, R3.reuse, R89 ;  /* 0x0000005903597220 */ /* 0x040fe40000410000 */
[C---:B------:R-:W-:Y:S02]  /*15a90*/  FMUL.FTZ R90, R0.reuse, R90 ;  /* 0x0000005a005a7220 */ /* 0x040fe40000410000 */
[C---:B------:R-:W-:Y:S02]  /*15aa0*/  FMUL.FTZ R91, R0.reuse, R91 ;  /* 0x0000005b005b7220 */ /* 0x040fe40000410000 */
[C---:B------:R-:W-:Y:S03]  /*15ab0*/  FMUL.FTZ R92, R3.reuse, R92 ;  /* 0x0000005c035c7220 */ /* 0x040fe60000410000 */
[C---:B------:R-:W-:Y:S02]  /*15ac0*/  FMUL.FTZ R93, R3.reuse, R93 ;  /* 0x0000005d035d7220 */ /* 0x040fe40000410000 */
[C---:B------:R-:W-:Y:S01]  /*15ad0*/  HMMA.16816.F32.BF16 R88, R168.reuse, R142, R88 ;  /* 0x0000008ea858723c */ /* 0x040fe20000041858 */
[----:B------:R-:W3:Y:S02]  /*15ae0*/  LDSM.16.MT88.4 R140, [R202+0x1e000] ;  /* 0x01e00000ca8c783b */ /* 0x000ee40000004200 */
[C---:B------:R-:W-:Y:S02]  /*15af0*/  FMUL.FTZ R94, R0.reuse, R94 ;  /* 0x0000005e005e7220 */ /* 0x040fe40000410000 */
[C---:B------:R-:W-:Y:S02]  /*15b00*/  FMUL.FTZ R95, R0.reuse, R95 ;  /* 0x0000005f005f7220 */ /* 0x040fe40000410000 */
[----:B------:R-:W-:Y:S02]  /*15b10*/  FMUL.FTZ R96, R3, R96 ;  /* 0x0000006003607220 */ /* 0x000fe40000410000 */
[--C-:B----4-:R-:W-:Y:S03]  /*15b20*/  FFMA.FTZ R2, R179, c[0x0][0x23c], -R173.reuse ;  /* 0x00008f00b3027a23 */ /* 0x110fe600000108ad */
[C---:B-1----:R-:W-:Y:S01]  /*15b30*/  HMMA.16816.F32.BF16 R92, R168.reuse, R144, R92 ;  /* 0x00000090a85c723c */ /* 0x042fe2000004185c */
[----:B------:R1:W-:Y:S02]  /*15b40*/  MUFU.EX2 R234, R2 ;  /* 0x0000000200ea7308 */ /* 0x0003e40000000800 */
        /* <DEDUP_REMOVED lines=11> */
[C---:B--2---:R-:W-:Y:S03]  /*15c00*/  HMMA.16816.F32.BF16 R100, R168.reuse, R136, R100 ;  /* 0x00000088a864723c */ /* 0x044fe60000041864 */
[C---:B------:R-:W-:Y:S02]  /*15c10*/  FMUL.FTZ R106, R0.reuse, R106 ;  /* 0x0000006a006a7220 */ /* 0x040fe40000410000 */
[C---:B------:R-:W-:Y:S02]  /*15c20*/  FMUL.FTZ R107, R0.reuse, R107 ;  /* 0x0000006b006b7220 */ /* 0x040fe40000410000 */
[--C-:B-1----:R-:W-:Y:S02]  /*15c30*/  FFMA.FTZ R2, R181, c[0x0][0x23c], -R173.reuse ;  /* 0x00008f00b5027a23 */ /* 0x102fe400000108ad */
[C---:B------:R-:W-:Y:S02]  /*15c40*/  FMUL.FTZ R108, R3.reuse, R108 ;  /* 0x0000006c036c7220 */ /* 0x040fe40000410000 */
[----:B------:R1:W2:Y:S01]  /*15c50*/  MUFU.EX2 R199, R2 ;  /* 0x0000000200c77308 */ /* 0x0002a20000000800 */
[C---:B------:R-:W-:Y:S01]  /*15c60*/  HMMA.16816.F32.BF16 R104, R168.reuse, R138, R104 ;  /* 0x0000008aa868723c */ /* 0x040fe20000041868 */
[----:B------:R-:W1:Y:S02]  /*15c70*/  LDSM.16.MT88.4 R136, [R203+0x1e000] ;  /* 0x01e00000cb88783b */ /* 0x000e640000004200 */
[C---:B------:R-:W-:Y:S02]  /*15c80*/  FMUL.FTZ R109, R3.reuse, R109 ;  /* 0x0000006d036d7220 */ /* 0x040fe40000410000 */
[C---:B------:R-:W-:Y:S02]  /*15c90*/  FMUL.FTZ R110, R0.reuse, R110 ;  /* 0x0000006e006e7220 */ /* 0x040fe40000410000 */
[C---:B------:R-:W-:Y:S02]  /*15ca0*/  FMUL.FTZ R111, R0.reuse, R111 ;  /* 0x0000006f006f7220 */ /* 0x040fe40000410000 */
[C---:B------:R-:W-:Y:S03]  /*15cb0*/  FMUL.FTZ R112, R3.reuse, R112 ;  /* 0x0000007003707220 */ /* 0x040fe60000410000 */
[C---:B------:R-:W-:Y:S02]  /*15cc0*/  FMUL.FTZ R113, R3.reuse, R113 ;  /* 0x0000007103717220 */ /* 0x040fe40000410000 */
[C---:B---3--:R-:W-:Y:S03]  /*15cd0*/  HMMA.16816.F32.BF16 R108, R168.reuse, R140, R108 ;  /* 0x0000008ca86c723c */ /* 0x048fe6000004186c */
[C---:B------:R-:W-:Y:S02]  /*15ce0*/  FMUL.FTZ R114, R0.reuse, R114 ;  /* 0x0000007200727220 */ /* 0x040fe40000410000 */
[C---:B------:R-:W-:Y:S02]  /*15cf0*/  FMUL.FTZ R115, R0.reuse, R115 ;  /* 0x0000007300737220 */ /* 0x040fe40000410000 */
[C---:B------:R-:W-:Y:S02]  /*15d00*/  FMUL.FTZ R116, R3.reuse, R116 ;  /* 0x0000007403747220 */ /* 0x040fe40000410000 */
[C---:B------:R-:W-:Y:S03]  /*15d10*/  FMUL.FTZ R117, R3.reuse, R117 ;  /* 0x0000007503757220 */ /* 0x040fe60000410000 */
[C---:B------:R-:W-:Y:S01]  /*15d20*/  HMMA.16816.F32.BF16 R112, R168.reuse, R142, R112 ;  /* 0x0000008ea870723c */ /* 0x040fe20000041870 */
[----:B------:R-:W3:Y:S02]  /*15d30*/  LDSM.16.MT88.4 R140, [R201+0x18800] ;  /* 0x01880000c98c783b */ /* 0x000ee40000004200 */
[C---:B------:R-:W-:Y:S02]  /*15d40*/  FMUL.FTZ R118, R0.reuse, R118 ;  /* 0x0000007600767220 */ /* 0x040fe40000410000 */
[C---:B------:R-:W-:Y:S02]  /*15d50*/  FMUL.FTZ R119, R0.reuse, R119 ;  /* 0x0000007700777220 */ /* 0x040fe40000410000 */
[C---:B------:R-:W-:Y:S02]  /*15d60*/  FMUL.FTZ R120, R3.reuse, R120 ;  /* 0x0000007803787220 */ /* 0x040fe40000410000 */
[C---:B------:R-:W-:Y:S03]  /*15d70*/  FMUL.FTZ R121, R3.reuse, R121 ;  /* 0x0000007903797220 */ /* 0x040fe60000410000 */
[C---:B----4-:R-:W-:Y:S03]  /*15d80*/  HMMA.16816.F32.BF16 R116, R168.reuse, R144, R116 ;  /* 0x00000090a874723c */ /* 0x050fe60000041874 */
[C---:B------:R-:W-:Y:S02]  /*15d90*/  FMUL.FTZ R122, R0.reuse, R122 ;  /* 0x0000007a007a7220 */ /* 0x040fe40000410000 */
[----:B------:R-:W-:Y:S02]  /*15da0*/  FMUL.FTZ R123, R0, R123 ;  /* 0x0000007b007b7220 */ /* 0x000fe40000410000 */
[--C-:B-1----:R-:W-:Y:S02]  /*15db0*/  FFMA.FTZ R2, R194, c[0x0][0x23c], -R172.reuse ;  /* 0x00008f00c2027a23 */ /* 0x102fe400000108ac */
[C---:B------:R-:W-:Y:S02]  /*15dc0*/  FMUL.FTZ R124, R3.reuse, R124 ;  /* 0x0000007c037c7220 */ /* 0x040fe40000410000 */
[----:B------:R1:W-:Y:S01]  /*15dd0*/  MUFU.EX2 R198, R2 ;  /* 0x0000000200c67308 */ /* 0x0003e20000000800 */
[C---:B------:R-:W-:Y:S01]  /*15de0*/  HMMA.16816.F32.BF16 R120, R168.reuse, R146, R120 ;  /* 0x00000092a878723c */ /* 0x040fe20000041878 */
[----:B------:R-:W4:Y:S02]  /*15df0*/  LDSM.16.MT88.4 R144, [R203+0x18800] ;  /* 0x01880000cb90783b */ /* 0x000f240000004200 */
        /* <DEDUP_REMOVED lines=8> */
[----:B-----5:R-:W-:Y:S02]  /*15e80*/  F2FP.BF16.PACK_AB R136, R239, R240 ;  /* 0x000000f0ef88723e */ /* 0x020fe400000010ff */
[----:B------:R-:W-:Y:S03]  /*15e90*/  F2FP.BF16.PACK_AB R137, R235, R236 ;  /* 0x000000eceb89723e */ /* 0x000fe600000010ff */
[----:B------:R-:W-:Y:S03]  /*15ea0*/  HMMA.16816.F32.BF16 R128, R168, R138, R128 ;  /* 0x0000008aa880723c */ /* 0x000fe60000041880 */
[--C-:B-1----:R-:W-:Y:S04]  /*15eb0*/  FFMA.FTZ R2, R193, c[0x0][0x23c], -R172.reuse ;  /* 0x00008f00c1027a23 */ /* 0x102fe800000108ac */
[----:B------:R-:W-:Y:S01]  /*15ec0*/  F2FP.BF16.PACK_AB R138, R237, R238 ;  /* 0x000000eeed8a723e */ /* 0x000fe200000010ff */
[----:B------:R1:W5:Y:S01]  /*15ed0*/  MUFU.EX2 R197, R2 ;  /* 0x0000000200c57308 */ /* 0x0003620000000800 */
[----:B--2---:R-:W-:Y:S07]  /*15ee0*/  F2FP.BF16.PACK_AB R139, R199, R234 ;  /* 0x000000eac78b723e */ /* 0x004fee00000010ff */
[C---:B---3--:R-:W-:Y:S08]  /*15ef0*/  HMMA.16816.F32.BF16 R4, R136.reuse, R140, R4 ;  /* 0x0000008c8804723c */ /* 0x048ff00000041804 */
[C---:B------:R-:W-:Y:S01]  /*15f00*/  HMMA.16816.F32.BF16 R8, R136.reuse, R142, R8 ;  /* 0x0000008e8808723c */ /* 0x040fe20000041808 */
[----:B------:R-:W2:Y:S07]  /*15f10*/  LDSM.16.MT88.4 R140, [R202+0x1a800] ;  /* 0x01a80000ca8c783b */ /* 0x000eae0000004200 */
[C---:B------:R-:W-:Y:S04]  /*15f20*/  HMMA.16816.F32.BF16 R12, R136.reuse, R148, R12 ;  /* 0x00000094880c723c */ /* 0x040fe8000004180c */
[--C-:B-1----:R-:W-:Y:S04]  /*15f30*/  FFMA.FTZ R2, R191, c[0x0][0x23c], -R172.reuse ;  /* 0x00008f00bf027a23 */ /* 0x102fe800000108ac */
[C---:B------:R-:W-:Y:S01]  /*15f40*/  HMMA.16816.F32.BF16 R16, R136.reuse, R150, R16 ;  /* 0x000000968810723c */ /* 0x040fe20000041810 */
[----:B------:R-:W1:Y:S01]  /*15f50*/  LDSM.16.MT88.4 R148, [R204+0x1a800] ;  /* 0x01a80000cc94783b */ /* 0x000e620000004200 */
[----:B------:R3:W-:Y:S06]  /*15f60*/  MUFU.EX2 R196, R2 ;  /* 0x0000000200c47308 */ /* 0x0007ec0000000800 */
[C---:B------:R-:W-:Y:S08]  /*15f70*/  HMMA.16816.F32.BF16 R20, R136.reuse, R152, R20 ;  /* 0x000000988814723c */ /* 0x040ff00000041814 */
[C---:B------:R-:W-:Y:S01]  /*15f80*/  HMMA.16816.F32.BF16 R24, R136.reuse, R154, R24 ;  /* 0x0000009a8818723c */ /* 0x040fe20000041818 */
[----:B------:R-:W1:Y:S07]  /*15f90*/  LDSM.16.MT88.4 R152, [R203+0x1a800] ;  /* 0x01a80000cb98783b */ /* 0x000e6e0000004200 */
[C---:B----4-:R-:W-:Y:S04]  /*15fa0*/  HMMA.16816.F32.BF16 R28, R136.reuse, R144, R28 ;  /* 0x00000090881c723c */ /* 0x050fe8000004181c */
[--C-:B---3--:R-:W-:Y:S04]  /*15fb0*/  FFMA.FTZ R2, R190, c[0x0][0x23c], -R172.reuse ;  /* 0x00008f00be027a23 */ /* 0x108fe800000108ac */
[C---:B------:R-:W-:Y:S01]  /*15fc0*/  HMMA.16816.F32.BF16 R32, R136.reuse, R146, R32 ;  /* 0x000000928820723c */ /* 0x040fe20000041820 */
[----:B------:R-:W3:Y:S01]  /*15fd0*/  LDSM.16.MT88.4 R144, [R202+0x1c800] ;  /* 0x01c80000ca90783b */ /* 0x000ee20000004200 */
[----:B------:R4:W1:Y:S06]  /*15fe0*/  MUFU.EX2 R195, R2 ;  /* 0x0000000200c37308 */ /* 0x00086c0000000800 */
[C---:B------:R-:W-:Y:S08]  /*15ff0*/  HMMA.16816.F32.BF16 R36, R136.reuse, R156, R36 ;  /* 0x0000009c8824723c */ /* 0x040ff00000041824 */
[C---:B------:R-:W-:Y:S01]  /*16000*/  HMMA.16816.F32.BF16 R40, R136.reuse, R158, R40 ;  /* 0x0000009e8828723c */ /* 0x040fe20000041828 */
[----:B------:R-:W3:Y:S07]  /*16010*/  LDSM.16.MT88.4 R156, [R204+0x1c800] ;  /* 0x01c80000cc9c783b */ /* 0x000eee0000004200 */
[C---:B--2---:R-:W-:Y:S04]  /*16020*/  HMMA.16816.F32.BF16 R44, R136.reuse, R140, R44 ;  /* 0x0000008c882c723c */ /* 0x044fe8000004182c */
[--C-:B----4-:R-:W-:Y:S04]  /*16030*/  FFMA.FTZ R2, R189, c[0x0][0x23c], -R173.reuse ;  /* 0x00008f00bd027a23 */ /* 0x110fe800000108ad */
[C---:B------:R-:W-:Y:S01]  /*16040*/  HMMA.16816.F32.BF16 R48, R136.reuse, R142, R48 ;  /* 0x0000008e8830723c */ /* 0x040fe20000041830 */
[----:B------:R-:W2:Y:S01]  /*16050*/  LDSM.16.MT88.4 R140, [R203+0x1c800] ;  /* 0x01c80000cb8c783b */ /* 0x000ea20000004200 */
[----:B------:R4:W-:Y:S06]  /*16060*/  MUFU.EX2 R194, R2 ;  /* 0x0000000200c27308 */ /* 0x0009ec0000000800 */
[C---:B-1----:R-:W-:Y:S08]  /*16070*/  HMMA.16816.F32.BF16 R52, R136.reuse, R148, R52 ;  /* 0x000000948834723c */ /* 0x042ff00000041834 */
[C---:B------:R-:W-:Y:S01]  /*16080*/  HMMA.16816.F32.BF16 R56, R136.reuse, R150, R56 ;  /* 0x000000968838723c */ /* 0x040fe20000041838 */
[----:B------:R-:W1:Y:S07]  /*16090*/  LDSM.16.MT88.4 R148, [R201+0x1e800] ;  /* 0x01e80000c994783b */ /* 0x000e6e0000004200 */
[C---:B------:R-:W-:Y:S04]  /*160a0*/  HMMA.16816.F32.BF16 R60, R136.reuse, R152, R60 ;  /* 0x00000098883c723c */ /* 0x040fe8000004183c */
[--C-:B----4-:R-:W-:Y:S04]  /*160b0*/  FFMA.FTZ R2, R188, c[0x0][0x23c], -R173.reuse ;  /* 0x00008f00bc027a23 */ /* 0x110fe800000108ad */
[C---:B------:R-:W-:Y:S01]  /*160c0*/  HMMA.16816.F32.BF16 R64, R136.reuse, R154, R64 ;  /* 0x0000009a8840723c */ /* 0x040fe20000041840 */
[----:B------:R-:W-:Y:S01]  /*160d0*/  LDSM.16.MT88.4 R152, [R204+0x1e800] ;  /* 0x01e80000cc98783b */ /* 0x000fe20000004200 */
[----:B------:R4:W1:Y:S06]  /*160e0*/  MUFU.EX2 R193, R2 ;  /* 0x0000000200c17308 */ /* 0x00086c0000000800 */
[C---:B------:R-:W-:Y:S08]  /*160f0*/  HMMA.16816.F32.BF16 R68, R136.reuse, R160, R68 ;  /* 0x000000a08844723c */ /* 0x040ff00000041844 */
[C---:B------:R-:W-:Y:S01]  /*16100*/  HMMA.16816.F32.BF16 R72, R136.reuse, R162, R72 ;  /* 0x000000a28848723c */ /* 0x040fe20000041848 */
[----:B------:R-:W-:Y:S07]  /*16110*/  LDSM.16.MT88.4 R160, [R201+0x1d000] ;  /* 0x01d00000c9a0783b */ /* 0x000fee0000004200 */
[C---:B---3--:R-:W-:Y:S04]  /*16120*/  HMMA.16816.F32.BF16 R76, R136.reuse, R144, R76 ;  /* 0x00000090884c723c */ /* 0x048fe8000004184c */
[--C-:B----4-:R-:W-:Y:S02]  /*16130*/  FFMA.FTZ R2, R182, c[0x0][0x23c], -R173.reuse ;  /* 0x00008f00b6027a23 */ /* 0x110fe400000108ad */
[----:B------:R-:W-:Y:S02]  /*16140*/  LDSM.16.MT88.4 R180, [R204+0x1b800] ;  /* 0x01b80000ccb4783b */ /* 0x000fe40000004200 */
[C---:B------:R-:W-:Y:S01]  /*16150*/  HMMA.16816.F32.BF16 R80, R136.reuse, R146, R80 ;  /* 0x000000928850723c */ /* 0x040fe20000041850 */
[----:B------:R3:W-:Y:S05]  /*16160*/  MUFU.EX2 R192, R2 ;  /* 0x0000000200c07308 */ /* 0x0007ea0000000800 */
[----:B------:R-:W4:Y:S02]  /*16170*/  LDSM.16.MT88.4 R144, [R202+0x1e800] ;  /* 0x01e80000ca90783b */ /* 0x000f240000004200 */
[C---:B------:R-:W-:Y:S08]  /*16180*/  HMMA.16816.F32.BF16 R84, R136.reuse, R156, R84 ;  /* 0x0000009c8854723c */ /* 0x040ff00000041854 */
[C---:B------:R-:W-:Y:S01]  /*16190*/  HMMA.16816.F32.BF16 R88, R136.reuse, R158, R88 ;  /* 0x0000009e8858723c */ /* 0x040fe20000041858 */
[----:B------:R-:W-:Y:S07]  /*161a0*/  LDSM.16.MT88.4 R156, [R202+0x19000] ;  /* 0x01900000ca9c783b */ /* 0x000fee0000004200 */
[C---:B--2---:R-:W-:Y:S04]  /*161b0*/  HMMA.16816.F32.BF16 R92, R136.reuse, R140, R92 ;  /* 0x0000008c885c723c */ /* 0x044fe8000004185c */
[----:B---3--:R-:W-:Y:S04]  /*161c0*/  FFMA.FTZ R2, R187, c[0x0][0x23c], -R173 ;  /* 0x00008f00bb027a23 */ /* 0x008fe800000108ad */
[C---:B------:R-:W-:Y:S01]  /*161d0*/  HMMA.16816.F32.BF16 R96, R136.reuse, R142, R96 ;  /* 0x0000008e8860723c */ /* 0x040fe20000041860 */
[----:B------:R-:W2:Y:S01]  /*161e0*/  LDSM.16.MT88.4 R140, [R203+0x1e800] ;  /* 0x01e80000cb8c783b */ /* 0x000ea20000004200 */
[----:B------:R3:W2:Y:S06]  /*161f0*/  MUFU.EX2 R191, R2 ;  /* 0x0000000200bf7308 */ /* 0x0006ac0000000800 */
[C---:B-1----:R-:W-:Y:S08]  /*16200*/  HMMA.16816.F32.BF16 R100, R136.reuse, R148, R100 ;  /* 0x000000948864723c */ /* 0x042ff00000041864 */
[C---:B------:R-:W-:Y:S01]  /*16210*/  HMMA.16816.F32.BF16 R104, R136.reuse, R150, R104 ;  /* 0x000000968868723c */ /* 0x040fe20000041868 */
[----:B------:R-:W1:Y:S07]  /*16220*/  LDSM.16.MT88.4 R148, [R201+0x19000] ;  /* 0x01900000c994783b */ /* 0x000e6e0000004200 */
[C---:B----4-:R-:W-:Y:S04]  /*16230*/  HMMA.16816.F32.BF16 R108, R136.reuse, R144, R108 ;  /* 0x00000090886c723c */ /* 0x050fe8000004186c */
[--C-:B---3--:R-:W-:Y:S02]  /*16240*/  FFMA.FTZ R2, R245, c[0x0][0x23c], -R172.reuse ;  /* 0x00008f00f5027a23 */ /* 0x108fe400000108ac */
[----:B------:R-:W-:Y:S02]  /*16250*/  IMAD.MOV.U32 R245, RZ, RZ, R175 ;  /* 0x000000fffff57224 */ /* 0x000fe400078e00af */
[C---:B------:R-:W-:Y:S01]  /*16260*/  HMMA.16816.F32.BF16 R112, R136.reuse, R146, R112 ;  /* 0x000000928870723c */ /* 0x040fe20000041870 */
[----:B------:R-:W3:Y:S01]  /*16270*/  LDSM.16.MT88.4 R144, [R204+0x19000] ;  /* 0x01900000cc90783b */ /* 0x000ee20000004200 */
[----:B------:R4:W-:Y:S06]  /*16280*/  MUFU.EX2 R190, R2 ;  /* 0x0000000200be7308 */ /* 0x0009ec0000000800 */
[C---:B------:R-:W-:Y:S08]  /*16290*/  HMMA.16816.F32.BF16 R116, R136.reuse, R152, R116 ;  /* 0x000000988874723c */ /* 0x040ff00000041874 */
[C---:B------:R-:W-:Y:S01]  /*162a0*/  HMMA.16816.F32.BF16 R120, R136.reuse, R154, R120 ;  /* 0x0000009a8878723c */ /* 0x040fe20000041878 */
[----:B------:R-:W3:Y:S07]  /*162b0*/  LDSM.16.MT88.4 R152, [R203+0x19000] ;  /* 0x01900000cb98783b */ /* 0x000eee0000004200 */
[C---:B--2---:R-:W-:Y:S04]  /*162c0*/  HMMA.16816.F32.BF16 R124, R136.reuse, R140, R124 ;  /* 0x0000008c887c723c */ /* 0x044fe8000004187c */
[--C-:B----4-:R-:W-:Y:S01]  /*162d0*/  FFMA.FTZ R2, R247, c[0x0][0x23c], -R172.reuse ;  /* 0x00008f00f7027a23 */ /* 0x110fe200000108ac */
[----:B------:R-:W-:Y:S03]  /*162e0*/  MOV R247, R176 ;  /* 0x000000b000f77202 */ /* 0x000fe60000000f00 */
[----:B------:R-:W-:Y:S01]  /*162f0*/  HMMA.16816.F32.BF16 R128, R136, R142, R128 ;  /* 0x0000008e8880723c */ /* 0x000fe20000041880 */
[----:B------:R-:W2:Y:S01]  /*16300*/  LDSM.16.MT88.4 R140, [R201+0x1b000] ;  /* 0x01b00000c98c783b */ /* 0x000ea20000004200 */
[----:B------:R4:W3:Y:S05]  /*16310*/  MUFU.EX2 R189, R2 ;  /* 0x0000000200bd7308 */ /* 0x0008ea0000000800 */
[----:B-----5:R-:W-:Y:S02]  /*16320*/  F2FP.BF16.PACK_AB R136, R197, R198 ;  /* 0x000000c6c588723e */ /* 0x020fe400000010ff */
[----:B------:R-:W-:Y:S03]  /*16330*/  F2FP.BF16.PACK_AB R138, R195, R196 ;  /* 0x000000c4c38a723e */ /* 0x000fe600000010ff */
[----:B------:R-:W-:Y:S02]  /*16340*/  F2FP.BF16.PACK_AB R137, R193, R194 ;  /* 0x000000c2c189723e */ /* 0x000fe400000010ff */
[----:B------:R-:W-:Y:S07]  /*16350*/  F2FP.BF16.PACK_AB R139, R191, R192 ;  /* 0x000000c0bf8b723e */ /* 0x000fee00000010ff */
[C---:B-1----:R-:W-:Y:S03]  /*16360*/  HMMA.16816.F32.BF16 R4, R136.reuse, R148, R4 ;  /* 0x000000948804723c */ /* 0x042fe60000041804 */
[--C-:B----4-:R-:W-:Y:S01]  /*16370*/  FFMA.FTZ R2, R246, c[0x0][0x23c], -R172.reuse ;  /* 0x00008f00f6027a23 */ /* 0x110fe200000108ac */
[----:B------:R-:W-:Y:S01]  /*16380*/  MOV R246, R177 ;  /* 0x000000b100f67202 */ /* 0x000fe20000000f00 */
[----:B------:R-:W-:Y:S03]  /*16390*/  FFMA.FTZ R172, R243, c[0x0][0x23c], -R172 ;  /* 0x00008f00f3ac7a23 */ /* 0x000fe600000108ac */
[C---:B------:R-:W-:Y:S01]  /*163a0*/  HMMA.16816.F32.BF16 R8, R136.reuse, R150, R8 ;  /* 0x000000968808723c */ /* 0x040fe20000041808 */
[----:B------:R-:W4:Y:S01]  /*163b0*/  LDL.LU R243, [R1+0x30] ;  /* 0x0000300001f37983 */ /* 0x000f220000300800 */
[----:B------:R1:W-:Y:S02]  /*163c0*/  MUFU.EX2 R188, R2 ;  /* 0x0000000200bc7308 */ /* 0x0003e40000000800 */
[----:B---3--:R-:W-:Y:S01]  /*163d0*/  F2FP.BF16.PACK_AB R168, R189, R190 ;  /* 0x000000bebda8723e */ /* 0x008fe200000010ff */
[----:B------:R-:W3:Y:S03]  /*163e0*/  LDSM.16.MT88.4 R148, [R202+0x1b000] ;  /* 0x01b00000ca94783b */ /* 0x000ee60000004200 */
[C---:B------:R-:W-:Y:S04]  /*163f0*/  HMMA.16816.F32.BF16 R12, R136.reuse, R156, R12 ;  /* 0x0000009c880c723c */ /* 0x040fe8000004180c */
[----:B------:R-:W5:Y:S01]  /*16400*/  MUFU.EX2 R187, R172 ;  /* 0x000000ac00bb7308 */ /* 0x000f620000000800 */
[----:B------:R-:W-:Y:S03]  /*16410*/  LDSM.16.MT88.4 R176, [R202+0x1b800] ;  /* 0x01b80000cab0783b */ /* 0x000fe60000004200 */
[C---:B------:R-:W-:Y:S05]  /*16420*/  HMMA.16816.F32.BF16 R16, R136.reuse, R158, R16 ;  /* 0x0000009e8810723c */ /* 0x040fea0000041810 */
[----:B------:R-:W3:Y:S03]  /*16430*/  LDSM.16.MT88.4 R156, [R204+0x1b000] ;  /* 0x01b00000cc9c783b */ /* 0x000ee60000004200 */
[C---:B------:R-:W-:Y:S04]  /*16440*/  HMMA.16816.F32.BF16 R20, R136.reuse, R144, R20 ;  /* 0x000000908814723c */ /* 0x040fe80000041814 */
[--C-:B-1----:R-:W-:Y:S02]  /*16450*/  FFMA.FTZ R2, R241, c[0x0][0x23c], -R173.reuse ;  /* 0x00008f00f1027a23 */ /* 0x102fe400000108ad */
[----:B------:R-:W4:Y:S02]  /*16460*/  LDL.LU R241, [R1+0x24] ;  /* 0x0000240001f17983 */ /* 0x000f240000300800 */
[C---:B------:R-:W-:Y:S01]  /*16470*/  HMMA.16816.F32.BF16 R24, R136.reuse, R146, R24 ;  /* 0x000000928818723c */ /* 0x040fe20000041818 */
[----:B------:R1:W-:Y:S01]  /*16480*/  MUFU.EX2 R186, R2 ;  /* 0x0000000200ba7308 */ /* 0x0003e20000000800 */
[----:B------:R-:W3:Y:S02]  /*16490*/  LDSM.16.MT88.4 R144, [R203+0x1b000] ;  /* 0x01b00000cb90783b */ /* 0x000ee40000004200 */
[----:B-----5:R-:W-:Y:S04]  /*164a0*/  F2FP.BF16.PACK_AB R170, R187, R188 ;  /* 0x000000bcbbaa723e */ /* 0x020fe800000010ff */
[C---:B------:R-:W-:Y:S08]  /*164b0*/  HMMA.16816.F32.BF16 R28, R136.reuse, R152, R28 ;  /* 0x00000098881c723c */ /* 0x040ff0000004181c */
[C---:B------:R-:W-:Y:S01]  /*164c0*/  HMMA.16816.F32.BF16 R32, R136.reuse, R154, R32 ;  /* 0x0000009a8820723c */ /* 0x040fe20000041820 */
[----:B------:R-:W5:Y:S07]  /*164d0*/  LDSM.16.MT88.4 R152, [R202+0x1d000] ;  /* 0x01d00000ca98783b */ /* 0x000f6e0000004200 */
[C---:B--2---:R-:W-:Y:S04]  /*164e0*/  HMMA.16816.F32.BF16 R36, R136.reuse, R140, R36 ;  /* 0x0000008c8824723c */ /* 0x044fe80000041824 */
[--C-:B-1----:R-:W-:Y:S04]  /*164f0*/  FFMA.FTZ R2, R242, c[0x0][0x23c], -R173.reuse ;  /* 0x00008f00f2027a23 */ /* 0x102fe800000108ad */
[C---:B------:R-:W-:Y:S01]  /*16500*/  HMMA.16816.F32.BF16 R40, R136.reuse, R142, R40 ;  /* 0x0000008e8828723c */ /* 0x040fe20000041828 */
[----:B------:R-:W1:Y:S01]  /*16510*/  LDSM.16.MT88.4 R140, [R204+0x1d000] ;  /* 0x01d00000cc8c783b */ /* 0x000e620000004200 */
[----:B------:R2:W2:Y:S06]  /*16520*/  MUFU.EX2 R185, R2 ;  /* 0x0000000200b97308 */ /* 0x0004ac0000000800 */
[C---:B---3--:R-:W-:Y:S08]  /*16530*/  HMMA.16816.F32.BF16 R44, R136.reuse, R148, R44 ;  /* 0x00000094882c723c */ /* 0x048ff0000004182c */
[C---:B------:R-:W-:Y:S01]  /*16540*/  HMMA.16816.F32.BF16 R48, R136.reuse, R150, R48 ;  /* 0x000000968830723c */ /* 0x040fe20000041830 */
[----:B------:R-:W3:Y:S07]  /*16550*/  LDSM.16.MT88.4 R148, [R203+0x1d000] ;  /* 0x01d00000cb94783b */ /* 0x000eee0000004200 */
[C---:B------:R-:W-:Y:S04]  /*16560*/  HMMA.16816.F32.BF16 R52, R136.reuse, R156, R52 ;  /* 0x0000009c8834723c */ /* 0x040fe80000041834 */
[--C-:B--2---:R-:W-:Y:S01]  /*16570*/  FFMA.FTZ R2, R244, c[0x0][0x23c], -R173.reuse ;  /* 0x00008f00f4027a23 */ /* 0x104fe200000108ad */
[----:B------:R-:W-:Y:S01]  /*16580*/  F2FP.BF16.PACK_AB R169, R185, R186 ;  /* 0x000000bab9a9723e */ /* 0x000fe200000010ff */
[----:B------:R-:W-:Y:S02]  /*16590*/  FFMA.FTZ R173, R135, c[0x0][0x23c], -R173 ;  /* 0x00008f0087ad7a23 */ /* 0x000fe400000108ad */
[C---:B------:R-:W-:Y:S01]  /*165a0*/  HMMA.16816.F32.BF16 R56, R136.reuse, R158, R56 ;  /* 0x0000009e8838723c */ /* 0x040fe20000041838 */
[----:B------:R-:W-:Y:S01]  /*165b0*/  LDSM.16.MT88.4 R156, [R202+0x19800] ;  /* 0x01980000ca9c783b */ /* 0x000fe20000004200 */
[----:B------:R2:W-:Y:S06]  /*165c0*/  MUFU.EX2 R134, R173 ;  /* 0x000000ad00867308 */ /* 0x0005ec0000000800 */
[C---:B------:R-:W-:Y:S04]  /*165d0*/  HMMA.16816.F32.BF16 R60, R136.reuse, R144, R60 ;  /* 0x00000090883c723c */ /* 0x040fe8000004183c */
[----:B------:R-:W1:Y:S04]  /*165e0*/  MUFU.EX2 R184, R2 ;  /* 0x0000000200b87308 */ /* 0x000e680000000800 */
[C---:B------:R-:W-:Y:S01]  /*165f0*/  HMMA.16816.F32.BF16 R64, R136.reuse, R146, R64 ;  /* 0x000000928840723c */ /* 0x040fe20000041840 */
[----:B------:R-:W3:Y:S07]  /*16600*/  LDSM.16.MT88.4 R144, [R201+0x1f000] ;  /* 0x01f00000c990783b */ /* 0x000eee0000004200 */
[C---:B------:R-:W-:Y:S01]  /*16610*/  HMMA.16816.F32.BF16 R68, R136.reuse, R160, R68 ;  /* 0x000000a08844723c */ /* 0x040fe20000041844 */
[----:B--2---:R-:W-:Y:S07]  /*16620*/  LDSM.16.MT88.4 R172, [R201+0x1b800] ;  /* 0x01b80000c9ac783b */ /* 0x004fee0000004200 */
[C---:B------:R-:W-:Y:S01]  /*16630*/  HMMA.16816.F32.BF16 R72, R136.reuse, R162, R72 ;  /* 0x000000a28848723c */ /* 0x040fe20000041848 */
[----:B------:R-:W-:Y:S03]  /*16640*/  LDSM.16.MT88.4 R160, [R204+0x19800] ;  /* 0x01980000cca0783b */ /* 0x000fe60000004200 */
[----:B-1----:R-:W-:Y:S04]  /*16650*/  F2FP.BF16.PACK_AB R171, R134, R184 ;  /* 0x000000b886ab723e */ /* 0x002fe800000010ff */
[C---:B-----5:R-:W-:Y:S08]  /*16660*/  HMMA.16816.F32.BF16 R76, R136.reuse, R152, R76 ;  /* 0x00000098884c723c */ /* 0x060ff0000004184c */
[C---:B------:R-:W-:Y:S01]  /*16670*/  HMMA.16816.F32.BF16 R80, R136.reuse, R154, R80 ;  /* 0x0000009a8850723c */ /* 0x040fe20000041850 */
[----:B------:R-:W1:Y:S07]  /*16680*/  LDSM.16.MT88.4 R152, [R202+0x1f000] ;  /* 0x01f00000ca98783b */ /* 0x000e6e0000004200 */
[C---:B------:R-:W-:Y:S08]  /*16690*/  HMMA.16816.F32.BF16 R84, R136.reuse, R140, R84 ;  /* 0x0000008c8854723c */ /* 0x040ff00000041854 */
        /* <DEDUP_REMOVED lines=8> */
[C---:B-1----:R-:W-:Y:S08]  /*16720*/  HMMA.16816.F32.BF16 R108, R136.reuse, R152, R108 ;  /* 0x00000098886c723c */ /* 0x042ff0000004186c */
[C---:B------:R-:W-:Y:S08]  /*16730*/  HMMA.16816.F32.BF16 R112, R136.reuse, R154, R112 ;  /* 0x0000009a8870723c */ /* 0x040ff00000041870 */
[C---:B--2---:R-:W-:Y:S08]  /*16740*/  HMMA.16816.F32.BF16 R116, R136.reuse, R140, R116 ;  /* 0x0000008c8874723c */ /* 0x044ff00000041874 */
[C---:B------:R-:W-:Y:S08]  /*16750*/  HMMA.16816.F32.BF16 R120, R136.reuse, R142, R120 ;  /* 0x0000008e8878723c */ /* 0x040ff00000041878 */
[C---:B---3--:R-:W-:Y:S08]  /*16760*/  HMMA.16816.F32.BF16 R124, R136.reuse, R148, R124 ;  /* 0x00000094887c723c */ /* 0x048ff0000004187c */
[----:B------:R-:W-:Y:S08]  /*16770*/  HMMA.16816.F32.BF16 R128, R136, R150, R128 ;  /* 0x000000968880723c */ /* 0x000ff00000041880 */
[C---:B-----5:R-:W-:Y:S01]  /*16780*/  HMMA.16816.F32.BF16 R136, R168.reuse, R144, R4 ;  /* 0x00000090a888723c */ /* 0x060fe20000041804 */
[----:B------:R-:W1:Y:S07]  /*16790*/  LDSM.16.MT88.4 R4, [R203+0x1b800] ;  /* 0x01b80000cb04783b */ /* 0x000e6e0000004200 */
[C---:B------:R-:W-:Y:S01]  /*167a0*/  HMMA.16816.F32.BF16 R140, R168.reuse, R146, R8 ;  /* 0x00000092a88c723c */ /* 0x040fe20000041808 */
[----:B------:R-:W2:Y:S07]  /*167b0*/  LDSM.16.MT88.4 R8, [R201+0x1d800] ;  /* 0x01d80000c908783b */ /* 0x000eae0000004200 */
[C---:B------:R-:W-:Y:S01]  /*167c0*/  HMMA.16816.F32.BF16 R144, R168.reuse, R156, R12 ;  /* 0x0000009ca890723c */ /* 0x040fe2000004180c */
[----:B------:R-:W3:Y:S07]  /*167d0*/  LDSM.16.MT88.4 R12, [R202+0x1d800] ;  /* 0x01d80000ca0c783b */ /* 0x000eee0000004200 */
[C---:B------:R-:W-:Y:S01]  /*167e0*/  HMMA.16816.F32.BF16 R148, R168.reuse, R158, R16 ;  /* 0x0000009ea894723c */ /* 0x040fe20000041810 */
[----:B------:R-:W5:Y:S07]  /*167f0*/  LDSM.16.MT88.4 R16, [R204+0x1d800] ;  /* 0x01d80000cc10783b */ /* 0x000f6e0000004200 */
[C---:B------:R-:W-:Y:S01]  /*16800*/  HMMA.16816.F32.BF16 R152, R168.reuse, R160, R20 ;  /* 0x000000a0a898723c */ /* 0x040fe20000041814 */
[----:B------:R-:W1:Y:S07]  /*16810*/  LDSM.16.MT88.4 R20, [R203+0x1d800] ;  /* 0x01d80000cb14783b */ /* 0x000e6e0000004200 */
[C---:B------:R-:W-:Y:S01]  /*16820*/  HMMA.16816.F32.BF16 R156, R168.reuse, R162, R24 ;  /* 0x000000a2a89c723c */ /* 0x040fe20000041818 */
[----:B------:R-:W1:Y:S07]  /*16830*/  LDSM.16.MT88.4 R24, [R201+0x1f800] ;  /* 0x01f80000c918783b */ /* 0x000e6e0000004200 */
[C---:B------:R-:W-:Y:S01]  /*16840*/  HMMA.16816.F32.BF16 R160, R168.reuse, R164, R28 ;  /* 0x000000a4a8a0723c */ /* 0x040fe2000004181c */
[----:B------:R-:W1:Y:S03]  /*16850*/  LDSM.16.MT88.4 R28, [R202+0x1f800] ;  /* 0x01f80000ca1c783b */ /* 0x000e660000004200 */
[----:B----4-:R-:W-:Y:S04]  /*16860*/  FFMA.FTZ R0, R0, R243, R251 ;  /* 0x000000f300007223 */ /* 0x010fe800000100fb */
[C---:B------:R-:W-:Y:S04]  /*16870*/  HMMA.16816.F32.BF16 R164, R168.reuse, R166, R32 ;  /* 0x000000a6a8a4723c */ /* 0x040fe80000041820 */
[----:B------:R-:W-:Y:S04]  /*16880*/  FADD.FTZ R0, R250, R0 ;  /* 0x00000000fa007221 */ /* 0x000fe80000010000 */
[C---:B------:R-:W-:Y:S04]  /*16890*/  HMMA.16816.F32.BF16 R36, R168.reuse, R172, R36 ;  /* 0x000000aca824723c */ /* 0x040fe80000041824 */
[----:B------:R-:W-:Y:S04]  /*168a0*/  FADD.FTZ R0, R249, R0 ;  /* 0x00000000f9007221 */ /* 0x000fe80000010000 */
[C---:B------:R-:W-:Y:S04]  /*168b0*/  HMMA.16816.F32.BF16 R40, R168.reuse, R174, R40 ;  /* 0x000000aea828723c */ /* 0x040fe80000041828 */
[----:B------:R-:W-:Y:S04]  /*168c0*/  FADD.FTZ R0, R248, R0 ;  /* 0x00000000f8007221 */ /* 0x000fe80000010000 */
[C---:B------:R-:W-:Y:S04]  /*168d0*/  HMMA.16816.F32.BF16 R44, R168.reuse, R176, R44 ;  /* 0x000000b0a82c723c */ /* 0x040fe8000004182c */
[----:B------:R-:W-:Y:S02]  /*168e0*/  FADD.FTZ R0, R236, R0 ;  /* 0x00000000ec007221 */ /* 0x000fe40000010000 */
[----:B------:R-:W-:Y:S01]  /*168f0*/  FFMA.FTZ R2, R3, R241, R252 ;  /* 0x000000f103027223 */ /* 0x000fe200000100fc */
        /* <DEDUP_REMOVED lines=24> */
[C---:B---3--:R-:W-:Y:S04]  /*16a80*/  HMMA.16816.F32.BF16 R76, R168.reuse, R12, R76 ;  /* 0x0000000ca84c723c */ /* 0x048fe8000004184c */
[----:B------:R-:W-:Y:S02]  /*16a90*/  FADD.FTZ R0, R186, R0 ;  /* 0x00000000ba007221 */ /* 0x000fe40000010000 */
[----:B------:R-:W-:Y:S02]  /*16aa0*/  FADD.FTZ R2, R198, R2 ;  /* 0x00000002c6027221 */ /* 0x000fe40000010000 */
[C---:B------:R-:W-:Y:S04]  /*16ab0*/  HMMA.16816.F32.BF16 R80, R168.reuse, R14, R80 ;  /* 0x0000000ea850723c */ /* 0x040fe80000041850 */
[----:B------:R-:W-:Y:S02]  /*16ac0*/  FADD.FTZ R0, R185, R0 ;  /* 0x00000000b9007221 */ /* 0x000fe40000010000 */
[----:B------:R-:W-:Y:S02]  /*16ad0*/  FADD.FTZ R2, R197, R2 ;  /* 0x00000002c5027221 */ /* 0x000fe40000010000 */
[C---:B-----5:R-:W-:Y:S04]  /*16ae0*/  HMMA.16816.F32.BF16 R84, R168.reuse, R16, R84 ;  /* 0x00000010a854723c */ /* 0x060fe80000041854 */
[----:B------:R-:W-:Y:S02]  /*16af0*/  FADD.FTZ R0, R184, R0 ;  /* 0x00000000b8007221 */ /* 0x000fe40000010000 */
[----:B------:R-:W-:Y:S02]  /*16b00*/  FADD.FTZ R2, R196, R2 ;  /* 0x00000002c4027221 */ /* 0x000fe40000010000 */
[C---:B------:R-:W-:Y:S04]  /*16b10*/  HMMA.16816.F32.BF16 R88, R168.reuse, R18, R88 ;  /* 0x00000012a858723c */ /* 0x040fe80000041858 */
[----:B------:R-:W-:Y:S01]  /*16b20*/  FADD.FTZ R0, R134, R0 ;  /* 0x0000000086007221 */ /* 0x000fe20000010000 */
[----:B------:R-:W-:Y:S01]  /*16b30*/  MOV R134, R132 ;  /* 0x0000008400867202 */ /* 0x000fe20000000f00 */
[----:B------:R-:W-:Y:S02]  /*16b40*/  FADD.FTZ R2, R195, R2 ;  /* 0x00000002c3027221 */ /* 0x000fe40000010000 */
[C---:B------:R-:W-:Y:S04]  /*16b50*/  HMMA.16816.F32.BF16 R92, R168.reuse, R20, R92 ;  /* 0x00000014a85c723c */ /* 0x040fe8000004185c */
        /* <DEDUP_REMOVED lines=11> */
[C---:B-1----:R-:W-:Y:S08]  /*16c10*/  HMMA.16816.F32.BF16 R116, R168.reuse, R4, R116 ;  /* 0x00000004a874723c */ /* 0x042ff00000041874 */
[C---:B------:R-:W-:Y:S08]  /*16c20*/  HMMA.16816.F32.BF16 R120, R168.reuse, R6, R120 ;  /* 0x00000006a878723c */ /* 0x040ff00000041878 */
[C---:B--2---:R-:W-:Y:S08]  /*16c30*/  HMMA.16816.F32.BF16 R124, R168.reuse, R8, R124 ;  /* 0x00000008a87c723c */ /* 0x044ff0000004187c */
[----:B------:R-:W-:Y:S01]  /*16c40*/  HMMA.16816.F32.BF16 R128, R168, R10, R128 ;  /* 0x0000000aa880723c */ /* 0x000fe20000041880 */
[----:B---3--:R-:W-:-:S07]  /*16c50*/  @P0 BRA `(.L_x_515) ;  /* 0xffffbdd000000947 */ /* 0x008fce000383ffff */
.L_x_514:
        /* <DEDUP_REMOVED lines=408> */
.L_x_519:
[----:B---34-:R-:W-:Y:S05]  /*185e0*/  BSYNC B0 ;  /* 0x0000000000007941 */ /* 0x018fea0003800000 */
.L_x_518:
        /* <DEDUP_REMOVED lines=40> */
.L_x_521:
[----:B----4-:R-:W-:Y:S05]  /*18870*/  BSYNC B0 ;  /* 0x0000000000007941 */ /* 0x010fea0003800000 */
.L_x_520:
        /* <DEDUP_REMOVED lines=22> */
.L_x_523:
[----:B------:R-:W-:Y:S05]  /*189e0*/  BSYNC B0 ;  /* 0x0000000000007941 */ /* 0x000fea0003800000 */
.L_x_522:
        /* <DEDUP_REMOVED lines=22> */
.L_x_525:
[----:B------:R-:W-:Y:S05]  /*18b50*/  BSYNC B0 ;  /* 0x0000000000007941 */ /* 0x000fea0003800000 */
.L_x_524:
        /* <DEDUP_REMOVED lines=23> */
.L_x_526:
        /* <DEDUP_REMOVED lines=11> */
.L_x_2033:


//--------------------- .text._ZN5flash16flash_fwd_kernelI23Flash_fwd_kernel_traitsILi256ELi64ELi64ELi4ELb0ELb0EN7cutlass10bfloat16_tE19Flash_kernel_traitsILi256ELi64ELi64ELi4ES3_EELb1ELb0ELb0ELb0ELb0ELb0ELb0ELb0EEEvNS_16Flash_fwd_paramsE --------------------------
	.section	.text._ZN5flash16flash_fwd_kernelI23Flash_fwd_kernel_traitsILi256ELi64ELi64ELi4ELb0ELb0EN7cutlass10bfloat16_tE19Flash_kernel_traitsILi256ELi64ELi64ELi4ES3_EELb1ELb0ELb0ELb0ELb0ELb0ELb0ELb0EEEvNS_16Flash_fwd_paramsE,"ax",@progbits
	.sectioninfo	@"SHI_REGISTERS=255"
	.align	128
        .global         _ZN5flash16flash_fwd_kernelI23Flash_fwd_kernel_traitsILi256ELi64ELi64ELi4ELb0ELb0EN7cutlass10bfloat16_tE19Flash_kernel_traitsILi256ELi64ELi64ELi4ES3_EELb1ELb0ELb0ELb0ELb0ELb0ELb0ELb0EEEvNS_16Flash_fwd_paramsE
        .type           _ZN5flash16flash_fwd_kernelI23Flash_fwd_kernel_traitsILi256ELi64ELi64ELi4ELb0ELb0EN7cutlass10bfloat16_tE19Flash_kernel_traitsILi256ELi64ELi64ELi4ES3_EELb1ELb0ELb0ELb0ELb0ELb0ELb0ELb0EEEvNS_16Flash_fwd_paramsE,@function
        .size           _ZN5flash16flash_fwd_kernelI23Flash_fwd_kernel_traitsILi256ELi64ELi64ELi4ELb0ELb0EN7cutlass10bfloat16_tE19Flash_kernel_traitsILi256ELi64ELi64ELi4ES3_EELb1ELb0ELb0ELb0ELb0ELb0ELb0ELb0EEEvNS_16Flash_fwd_paramsE,(.L_x_2034 - _ZN5flash16flash_fwd_kernelI23Flash_fwd_kernel_traitsILi256ELi64ELi64ELi4ELb0ELb0EN7cutlass10bfloat16_tE19Flash_kernel_traitsILi256ELi64ELi64ELi4ES3_EELb1ELb0ELb0ELb0ELb0ELb0ELb0ELb0EEEvNS_16Flash_fwd_paramsE)
        .other          _ZN5flash16flash_fwd_kernelI23Flash_fwd_kernel_traitsILi256ELi64ELi64ELi4ELb0ELb0EN7cutlass10bfloat16_tE19Flash_kernel_traitsILi256ELi64ELi64ELi4ES3_EELb1ELb0ELb0ELb0ELb0ELb0ELb0ELb0EEEvNS_16Flash_fwd_paramsE,@"STO_CUDA_ENTRY STV_DEFAULT"
_ZN5flash16flash_fwd_kernelI23Flash_fwd_kernel_traitsILi256ELi64ELi64ELi4ELb0ELb0EN7cutlass10bfloat16_tE19Flash_kernel_traitsILi256ELi64ELi64ELi4ES3_EELb1ELb0ELb0ELb0ELb0ELb0ELb0ELb0EEEvNS_16Flash_fwd_paramsE:
.text._ZN5flash16flash_fwd_kernelI23Flash_fwd_kernel_traitsILi256ELi64ELi64ELi4ELb0ELb0EN7cutlass10bfloat16_tE19Flash_kernel_traitsILi256ELi64ELi64ELi4ES3_EELb1ELb0ELb0ELb0ELb0ELb0ELb0ELb0EEEvNS_16Flash_fwd_paramsE:
[----:B------:R-:W-:-:S03]  /*0000*/  MOV R1, c[0x0][0x28] ;  /* 0x00000a0000017a02 */ /* 0x000fc60000000f00 */
[----:B------:R-:W-:Y:S01]  /*0010*/  ULDC.U8 UR4, c[0x0][0x304] ;  /* 0x0000c10000047ab9 */ /* 0x000fe20000000000 */
[----:B------:R-:W-:Y:S01]  /*0020*/  IADD3 R1, R1, -0x38, RZ ;  /* 0xffffffc801017810 */ /* 0x000fe20007ffe0ff */
[----:B------:R-:W-:Y:S01]  /*0030*/  ULDC.64 UR18, c[0x0][0x2f0] ;  /* 0x0000bc0000127ab9 */ /* 0x000fe20000000a00 */
[----:B------:R-:W-:Y:S01]  /*0040*/  ISETP.NE.AND P2, PT, RZ, UR4, PT ;  /* 0x00000004ff007c0c */ /* 0x000fe2000bf45270 */
[----:B------:R-:W-:Y:S01]  /*0050*/  IMAD.U32 R2, RZ, RZ, UR18 ;  /* 0x00000012ff027e24 */ /* 0x000fe2000f8e00ff */
[----:B------:R-:W-:Y:S01]  /*0060*/  ULDC.64 UR16, c[0x0][0x118] ;  /* 0x0000460000107ab9 */ /* 0x000fe20000000a00 */
[----:B------:R-:W-:Y:S02]  /*0070*/  IMAD.U32 R3, RZ, RZ, UR19 ;  /* 0x00000013ff037e24 */ /* 0x000fe4000f8e00ff */
[----:B------:R-:W-:Y:S02]  /*0080*/  IMAD.MOV.U32 R8, RZ, RZ, c[0x0][0x2fc] ;  /* 0x0000bf00ff087624 */ /* 0x000fe400078e00ff */
[----:B------:R-:W-:Y:S01]  /*0090*/  IMAD.MOV.U32 R7, RZ, RZ, c[0x0][0x2f8] ;  /* 0x0000be00ff077624 */ /* 0x000fe200078e00ff */
[----:B------:R-:W1:Y:S01]  /*00a0*/  S2UR UR12, SR_CTAID.X ;  /* 0x00000000000c79c3 */ /* 0x000e620000002500 */
[----:B------:R-:W2:Y:S01]  /*00b0*/  S2R R99, SR_TID.X ;  /* 0x0000000000637919 */ /* 0x000ea20000002100 */
[----:B------:R-:W-:-:S02]  /*00c0*/  ULDC.64 UR4, c[0x0][0x250] ;  /* 0x0000940000047ab9 */ /* 0x000fc40000000a00 */
[----:B------:R-:W-:Y:S01]  /*00d0*/  ULDC.64 UR6, c[0x0][0x240] ;  /* 0x0000900000067ab9 */ /* 0x000fe20000000a00 */
[----:B------:R3:W4:Y:S02]  /*00e0*/  @P2 LDG.E.64 R4, [R2.64] ;  /* 0x0000001002042981 */ /* 0x000724000c1e1b00 */
[----:B---3--:R-:W-:Y:S01]  /*00f0*/  @P2 IMAD.MOV.U32 R2, RZ, RZ, R7 ;  /* 0x000000ffff022224 */ /* 0x008fe200078e0007 */
[----:B------:R-:W-:-:S06]  /*0100*/  @P2 MOV R3, R8 ;  /* 0x0000000800032202 */ /* 0x000fcc0000000f00 */
[----:B------:R-:W3:Y:S01]  /*0110*/  @P2 LDG.E.64 R2, [R2.64] ;  /* 0x0000001002022981 */ /* 0x000ee2000c1e1b00 */
[----:B------:R-:W5:Y:S01]  /*0120*/  S2UR UR20, SR_CTAID.Y ;  /* 0x00000000001479c3 */ /* 0x000f620000002600 */
[----:B------:R-:W-:Y:S02]  /*0130*/  UISETP.NE.U32.AND UP1, UPT, URZ, UR4, UPT ;  /* 0x000000043f00728c */ /* 0x000fe4000bf25070 */
[----:B------:R-:W-:Y:S02]  /*0140*/  UISETP.NE.U32.AND UP2, UPT, URZ, UR6, UPT ;  /* 0x000000063f00728c */ /* 0x000fe4000bf45070 */
[----:B------:R-:W-:Y:S02]  /*0150*/  UISETP.NE.AND.EX UP1, UPT, URZ, UR5, UPT, UP1 ;  /* 0x000000053f00728c */ /* 0x000fe4000bf25310 */
[----:B------:R-:W-:Y:S01]  /*0160*/  UISETP.NE.AND.EX UP2, UPT, URZ, UR7, UPT, UP2 ;  /* 0x000000073f00728c */ /* 0x000fe2000bf45320 */
[----:B------:R-:W1:Y:S01]  /*0170*/  S2UR UR11, SR_CTAID.Z ;  /* 0x00000000000b79c3 */ /* 0x000e620000002700 */
[----:B------:R-:W-:-:S02]  /*0180*/  ULDC.U8 UR6, c[0x0][0x312] ;  /* 0x0000c48000067ab9 */ /* 0x000fc40000000000 */
[----:B------:R-:W-:Y:S02]  /*0190*/  ULDC.64 UR4, c[0x0][0x248] ;  /* 0x0000920000047ab9 */ /* 0x000fe40000000a00 */
[----:B------:R-:W-:Y:S01]  /*01a0*/  UISETP.NE.AND UP3, UPT, UR6, URZ, UPT ;  /* 0x0000003f0600728c */ /* 0x000fe2000bf65270 */
[----:B------:R-:W-:Y:S01]  /*01b0*/  PLOP3.LUT P0, PT, PT, PT, UP2, 0x80, 0x0 ;  /* 0x000000000000781c */ /* 0x000fe20003f0f028 */
[----:B------:R-:W-:Y:S02]  /*01c0*/  UISETP.EQ.U32.AND UP0, UPT, URZ, UR4, UPT ;  /* 0x000000043f00728c */ /* 0x000fe4000bf02070 */
[----:B------:R-:W-:Y:S02]  /*01d0*/  UMOV UR9, 0x4 ;  /* 0x0000000400097882 */ /* 0x000fe40000000000 */
[----:B------:R-:W-:Y:S02]  /*01e0*/  ULDC.64 UR14, c[0x0][0x240] ;  /* 0x00009000000e7ab9 */ /* 0x000fe40000000a00 */
[----:B------:R-:W-:-:S02]  /*01f0*/  UISETP.EQ.OR.EX UP0, UPT, URZ, UR5, !UP3, UP0 ;  /* 0x000000053f00728c */ /* 0x000fc4000df02700 */
[----:B-----5:R-:W-:Y:S02]  /*0200*/  UIMAD.WIDE UR14, UR20, UR9, UR14 ;  /* 0x00000009140e72a5 */ /* 0x020fe4000f8e020e */
[----:B-1----:R-:W-:-:S06]  /*0210*/  ULOP3.LUT UR8, UR11, UR12, UR20, 0xfe, !UPT ;  /* 0x0000000c0b087292 */ /* 0x002fcc000f8efe14 */
[----:B--2---:R-:W-:Y:S01]  /*0220*/  LOP3.LUT P3, RZ, R99, UR8, RZ, 0xfc, !PT ;  /* 0x0000000863ff7c12 */ /* 0x004fe2000f86fcff */
[----:B------:R-:W-:Y:S02]  /*0230*/  ULDC.64 UR4, c[0x0][0x248] ;  /* 0x0000920000047ab9 */ /* 0x000fe40000000a00 */
[----:B------:R-:W-:-:S10]  /*0240*/  UIMAD.WIDE UR4, UR20, UR9, UR4 ;  /* 0x00000009140472a5 */ /* 0x000fd4000f8e0204 */
[----:B------:R-:W-:Y:S02]  /*0250*/  @!P3 IMAD.MOV.U32 R10, RZ, RZ, c[0x0][0x308] ;  /* 0x0000c200ff0ab624 */ /* 0x000fe400078e00ff */
[----:B------:R-:W-:Y:S01]  /*0260*/  @!P3 IMAD.MOV.U32 R11, RZ, RZ, c[0x0][0x30c] ;  /* 0x0000c300ff0bb624 */ /* 0x000fe200078e00ff */
[----:B------:R-:W-:Y:S02]  /*0270*/  ULDC.64 UR6, c[0x0][0x250] ;  /* 0x0000940000067ab9 */ /* 0x000fe40000000a00 */
[----:B------:R-:W-:Y:S01]  /*0280*/  @UP1 UIMAD.WIDE UR6, UR20, UR9, UR6 ;  /* 0x00000009140612a5 */ /* 0x000fe2000f8e0206 */
[----:B----4-:R-:W1:Y:S08]  /*0290*/  @P2 R2UR UR18, R4 ;  /* 0x00000000041223c2 */ /* 0x010e7000000e0000 */
[----:B------:R-:W2:Y:S01]  /*02a0*/  @P2 R2UR UR19, R5 ;  /* 0x00000000051323c2 */ /* 0x000ea200000e0000 */
[----:B-1----:R-:W-:Y:S01]  /*02b0*/  IMAD.U32 R4, RZ, RZ, UR18 ;  /* 0x00000012ff047e24 */ /* 0x002fe2000f8e00ff */
[----:B---3--:R-:W-:Y:S01]  /*02c0*/  @P2 IADD3 R7, P1, R2, c[0x0][0x300], RZ ;  /* 0x0000c00002072a10 */ /* 0x008fe20007f3e0ff */
[----:B------:R-:W-:Y:S01]  /*02d0*/  IMAD.U32 R2, RZ, RZ, UR14 ;  /* 0x0000000eff027e24 */ /* 0x000fe2000f8e00ff */
[----:B--2---:R-:W-:-:S03]  /*02e0*/  MOV R5, UR19 ;  /* 0x0000001300057c02 */ /* 0x004fc60008000f00 */
[----:B------:R-:W-:Y:S01]  /*02f0*/  @P2 IMAD.X R8, RZ, RZ, R3, P1 ;  /* 0x000000ffff082224 */ /* 0x000fe200008e0603 */
[----:B------:R-:W-:Y:S01]  /*0300*/  PLOP3.LUT P2, PT, PT, PT, UP0, 0x80, 0x0 ;  /* 0x000000000000781c */ /* 0x000fe20003f4f008 */
[----:B------:R1:W-:Y:S01]  /*0310*/  @!P3 STG.E.64 [R10.64], R4 ;  /* 0x000000040a00b986 */ /* 0x0003e2000c101b10 */
[----:B------:R-:W-:Y:S01]  /*0320*/  IMAD.U32 R3, RZ, RZ, UR15 ;  /* 0x0000000fff037e24 */ /* 0x000fe2000f8e00ff */
[----:B------:R-:W-:Y:S02]  /*0330*/  PLOP3.LUT P1, PT, PT, PT, UP1, 0x80, 0x0 ;  /* 0x000000000000781c */ /* 0x000fe40003f2f018 */
[----:B-1----:R-:W-:Y:S01]  /*0340*/  @!P3 MOV R4, R7 ;  /* 0x000000070004b202 */ /* 0x002fe20000000f00 */
[----:B------:R-:W-:-:S05]  /*0350*/  @!P3 IMAD.MOV.U32 R5, RZ, RZ, R8 ;  /* 0x000000ffff05b224 */ /* 0x000fca00078e0008 */
[----:B------:R1:W-:Y:S04]  /*0360*/  @!P3 STG.E.64 [R10.64+0x8], R4 ;  /* 0x000008040a00b986 */ /* 0x0003e8000c101b10 */
[----:B------:R2:W3:Y:S04]  /*0370*/  @P0 LDG.E R9, [R2.64] ;  /* 0x0000001002090981 */ /* 0x0004e8000c1e1900 */
[----:B------:R2:W4:Y:S01]  /*0380*/  @P0 LDG.E R6, [R2.64+0x4] ;  /* 0x0000041002060981 */ /* 0x000522000c1e1900 */
[----:B-1----:R-:W-:Y:S02]  /*0390*/  IMAD.U32 R4, RZ, RZ, UR6 ;  /* 0x00000006ff047e24 */ /* 0x002fe4000f8e00ff */
[----:B------:R-:W-:Y:S01]  /*03a0*/  IMAD.U32 R5, RZ, RZ, UR7 ;  /* 0x00000007ff057e24 */ /* 0x000fe2000f8e00ff */
[----:B--2---:R-:W-:Y:S01]  /*03b0*/  MOV R2, UR4 ;  /* 0x0000000400027c02 */ /* 0x004fe20008000f00 */
[----:B------:R-:W-:-:S03]  /*03c0*/  IMAD.U32 R3, RZ, RZ, UR5 ;  /* 0x00000005ff037e24 */ /* 0x000fc6000f8e00ff */
[----:B------:R-:W2:Y:S04]  /*03d0*/  @P1 LDG.E R4, [R4.64] ;  /* 0x0000001004041981 */ /* 0x000ea8000c1e1900 */
[----:B------:R-:W5:Y:S01]  /*03e0*/  @!P2 LDG.E R0, [R2.64] ;  /* 0x000000100200a981 */ /* 0x000f62000c1e1900 */
[----:B------:R-:W-:Y:S01]  /*03f0*/  SHF.R.S32.HI R10, RZ, 0x1f, R99 ;  /* 0x0000001fff0a7819 */ /* 0x000fe20000011463 */
[----:B------:R-:W-:Y:S02]  /*0400*/  UMOV UR23, 0xffffffff ;  /* 0xffffffff00177882 */ /* 0x000fe40000000000 */
[----:B------:R-:W-:Y:S01]  /*0410*/  UMOV UR10, 0xffffffff ;  /* 0xffffffff000a7882 */ /* 0x000fe20000000000 */
[----:B------:R-:W-:Y:S01]  /*0420*/  LEA.HI R13, R10, R99, RZ, 0x5 ;  /* 0x000000630a0d7211 */ /* 0x000fe200078f28ff */
[----:B------:R-:W-:-:S02]  /*0430*/  ULDC UR4, c[0x0][0x1c0] ;  /* 0x0000700000047ab9 */ /* 0x000fc40000000800 */
[----:B------:R-:W-:Y:S02]  /*0440*/  UIMAD UR4, UR20, UR4, UR11 ;  /* 0x00000004140472a4 */ /* 0x000fe4000f8e020b */
[----:B------:R-:W-:Y:S02]  /*0450*/  UMOV UR22, URZ ;  /* 0x0000003f00167c82 */ /* 0x000fe40008000000 */
[----:B------:R-:W-:-:S04]  /*0460*/  USHF.L.U32 UR5, UR4, 0x5, URZ ;  /* 0x0000000504057899 */ /* 0x000fc8000800063f */
[----:B------:R-:W-:Y:S01]  /*0470*/  USHF.R.S32.HI UR4, URZ, 0x1f, UR5 ;  /* 0x0000001f3f047899 */ /* 0x000fe20008011405 */
[----:B---3--:R-:W1:Y:S08]  /*0480*/  @P0 R2UR UR10, R9 ;  /* 0x00000000090a03c2 */ /* 0x008e7000000e0000 */
[----:B----4-:R-:W1:Y:S08]  /*0490*/  @P0 R2UR UR15, R6 ;  /* 0x00000000060f03c2 */ /* 0x010e7000000e0000 */
[----:B--2---:R2:W3:Y:S01]  /*04a0*/  @P1 R2UR UR22, R4 ;  /* 0x00000000041613c2 */ /* 0x0044e200000e0000 */
[----:B-1----:R-:W-:-:S07]  /*04b0*/  @UP2 UIADD3 UR15, UR15, -UR10, URZ ;  /* 0x8000000a0f0f2290 */ /* 0x002fce000fffe03f */
[----:B-----5:R1:W4:Y:S01]  /*04c0*/  @!P2 R2UR UR23, R0 ;  /* 0x000000000017a3c2 */ /* 0x02032200000e0000 */
[----:B------:R-:W-:Y:S01]  /*04d0*/  ISETP.NE.U32.AND P2, PT, RZ, c[0x0][0x248], PT ;  /* 0x00009200ff007a0c */ /* 0x000fe20003f45070 */
[----:B------:R-:W-:-:S03]  /*04e0*/  @!UP2 ULDC UR15, c[0x0][0x214] ;  /* 0x00008500000faab9 */ /* 0x000fc60000000800 */
[----:B------:R-:W-:Y:S02]  /*04f0*/  ISETP.NE.AND.EX P2, PT, RZ, c[0x0][0x24c], PT, P2 ;  /* 0x00009300ff007a0c */ /* 0x000fe40003f45320 */
[----:B-1----:R-:W-:-:S05]  /*0500*/  LOP3.LUT R0, R13, 0xffffffe0, RZ, 0xc0, !PT ;  /* 0xffffffe00d007812 */ /* 0x002fca00078ec0ff */
[----:B------:R-:W-:-:S05]  /*0510*/  IMAD.IADD R0, R99, 0x1, -R0 ;  /* 0x0000000163007824 */ /* 0x000fca00078e0a00 */
[--C-:B------:R-:W-:Y:S02]  /*0520*/  IADD3 R101, P1, P0, R7, UR5, R0.reuse ;  /* 0x0000000507657c10 */ /* 0x100fe4000f83e000 */
[----:B------:R-:W-:-:S03]  /*0530*/  SHF.R.S32.HI R0, RZ, 0x1f, R0 ;  /* 0x0000001fff007819 */ /* 0x000fc60000011400 */
[----:B------:R2:W-:Y:S01]  /*0540*/  STL [R1+0x34], R101 ;  /* 0x0000346501007387 */ /* 0x0005e20000100800 */
[----:B------:R-:W-:Y:S01]  /*0550*/  IADD3.X R98, R8, UR4, R0, P1, P0 ;  /* 0x0000000408627c10 */ /* 0x000fe20008fe0400 */
[----:B--234-:R-:W-:Y:S05]  /*0560*/  @!P2 BRA `(.L_x_527) ;  /* 0x000000700000a947 */ /* 0x01cfea0003800000 */
[----:B------:R-:W-:-:S13]  /*0570*/  PLOP3.LUT P0, PT, PT, PT, UP3, 0x80, 0x0 ;  /* 0x000000000000781c */ /* 0x000fda0003f0f038 */
[----:B------:R-:W2:Y:S04]  /*0580*/  @P0 LDG.E R0, [R2.64+0x4] ;  /* 0x0000041002000981 */ /* 0x000ea8000c1e1900 */
[----:B------:R-:W3:Y:S01]  /*0590*/  @!P0 LDG.E R2, [R2.64] ;  /* 0x0000001002028981 */ /* 0x000ee2000c1e1900 */
[----:B--2---:R-:W1:Y:S02]  /*05a0*/  @P0 R2UR UR6, R0 ;  /* 0x00000000000603c2 */ /* 0x004e6400000e0000 */
[----:B-1----:R-:W-:-:S11]  /*05b0*/  @UP3 UIADD3 UR6, UR6, -UR23, URZ ;  /* 0x8000001706063290 */ /* 0x002fd6000fffe03f */
[----:B---3--:R1:W2:Y:S02]  /*05c0*/  @!P0 R2UR UR6, R2 ;  /* 0x00000000020683c2 */ /* 0x0082a400000e0000 */
[----:B-12---:R-:W-:Y:S05]  /*05d0*/  BRA `(.L_x_528) ;  /* 0x0000001000007947 */ /* 0x006fea0003800000 */
.L_x_527:
[----:B------:R-:W-:Y:S02]  /*05e0*/  ULDC UR6, c[0x0][0x218] ;  /* 0x0000860000067ab9 */ /* 0x000fe40000000800 */
.L_x_528:
        /* <DEDUP_REMOVED lines=60> */
.L_x_530:
[----:B------:R-:W-:Y:S01]  /*09b0*/  IABS R0, c[0x0][0x1c8] ;  /* 0x0000720000007a13 */ /* 0x000fe20000000000 */
[----:B------:R-:W1:Y:S01]  /*09c0*/  S2R R2, SR_CTAID.Z ;  /* 0x0000000000027919 */ /* 0x000e620000002700 */
[----:B------:R-:W-:Y:S02]  /*09d0*/  UMOV UR28, URZ ;  /* 0x0000003f001c7c82 */ /* 0x000fe40008000000 */
[----:B------:R-:W2:Y:S01]  /*09e0*/  R2UR UR7, R0 ;  /* 0x00000000000773c2 */ /* 0x000ea200000e0000 */
[----:B------:R-:W-:Y:S01]  /*09f0*/  USHF.R.S32.HI UR27, URZ, 0x1f, UR11 ;  /* 0x0000001f3f1b7899 */ /* 0x000fe2000801140b */
        /* <DEDUP_REMOVED lines=11> */
[----:B-1----:R-:W-:-:S07]  /*0ab0*/  UIMAD.WIDE.U32 UR28, UR5, UR4, URZ ;  /* 0x00000004051c72a5 */ /* 0x002fce000f8e003f */
[----:B------:R-:W-:Y:S02]  /*0ac0*/  UMOV UR5, UR29 ;  /* 0x0000001d00057c82 */ /* 0x000fe40008000000 */
[----:B------:R-:W-:-:S04]  /*0ad0*/  UIADD3 UR25, -UR5, URZ, URZ ;  /* 0x0000003f05197290 */ /* 0x000fc8000fffe13f */
[----:B------:R-:W-:Y:S02]  /*0ae0*/  UIMAD UR4, UR7, UR25, UR4 ;  /* 0x00000019070472a4 */ /* 0x000fe4000f8e0204 */
[----:B------:R-:W-:Y:S02]  /*0af0*/  @UP0 UIADD3 UR25, UR22, UR23, URZ ;  /* 0x0000001716190290 */ /* 0x000fe4000fffe03f */
        /* <DEDUP_REMOVED lines=8> */
[----:B------:R-:W-:-:S05]  /*0b80*/  UISETP.NE.AND UP2, UPT, URZ, UR7, UPT ;  /* 0x000000073f00728c */ /* 0x000fca000bf45270 */
[----:B------:R-:W-:Y:S02]  /*0b90*/  UMOV UR23, UR5 ;  /* 0x0000000500177c82 */ /* 0x000fe40008000000 */
[----:B------:R-:W-:Y:S02]  /*0ba0*/  ULDC.64 UR4, c[0x0][0x1a0] ;  /* 0x0000680000047ab9 */ /* 0x000fe40000000a00 */
[----:B------:R-:W-:Y:S02]  /*0bb0*/  @!UP1 UIADD3 UR23, -UR23, URZ, URZ ;  /* 0x0000003f17179290 */ /* 0x000fe4000fffe13f */
[----:B------:R-:W-:Y:S02]  /*0bc0*/  @UP0 UIMAD.WIDE.U32 UR28, UR25, UR4, URZ ;  /* 0x00000004191c02a5 */ /* 0x000fe4000f8e003f */
[----:B------:R-:W-:Y:S02]  /*0bd0*/  @!UP2 ULOP3.LUT UR23, URZ, UR7, URZ, 0x33, !UPT ;  /* 0x000000073f17a292 */ /* 0x000fe4000f8e333f */
[----:B------:R-:W-:-:S02]  /*0be0*/  @UP0 UIMAD UR25, UR25, UR5, UR29 ;  /* 0x00000005191902a4 */ /* 0x000fc4000f8e021d */
        /* <DEDUP_REMOVED lines=15> */
.L_x_531:
[CC--:B------:R-:W-:Y:S01]  /*0ce0*/  LEA.HI R4, R10.reuse, R99.reuse, RZ, 0x4 ;  /* 0x000000630a047211 */ /* 0x0c0fe200078f20ff */
[----:B------:R-:W1:Y:S01]  /*0cf0*/  S2R R18, SR_CTAID.Z ;  /* 0x0000000000127919 */ /* 0x000e620000002700 */
[----:B------:R-:W-:Y:S01]  /*0d00*/  LEA.HI R0, R10, R99, RZ, 0x3 ;  /* 0x000000630a007211 */ /* 0x000fe200078f18ff */
[----:B------:R-:W-:Y:S01]  /*0d10*/  ULDC.64 UR4, c[0x0][0x1b8] ;  /* 0x00006e0000047ab9 */ /* 0x000fe20000000a00 */
[----:B------:R-:W-:Y:S01]  /*0d20*/  SHF.R.S32.HI R5, RZ, 0x4, R4 ;  /* 0x00000004ff057819 */ /* 0x000fe20000011404 */
[----:B------:R-:W-:Y:S01]  /*0d30*/  UIMAD UR4, UR29, UR4, URZ ;  /* 0x000000041d0472a4 */ /* 0x000fe2000f8e023f */
[----:B------:R-:W-:Y:S01]  /*0d40*/  LOP3.LUT R2, R0, 0xfffffff8, RZ, 0xc0, !PT ;  /* 0xfffffff800027812 */ /* 0x000fe200078ec0ff */
[----:B------:R-:W-:Y:S01]  /*0d50*/  IMAD.MOV.U32 R23, RZ, RZ, 0x10 ;  /* 0x00000010ff177424 */ /* 0x000fe200078e00ff */
[C---:B------:R-:W-:Y:S01]  /*0d60*/  LEA.HI R3, R4.reuse, R5, RZ, 0x1 ;  /* 0x0000000504037211 */ /* 0x040fe200078f08ff */
[----:B------:R-:W-:Y:S01]  /*0d70*/  UIMAD UR20, UR23, UR5, UR4 ;  /* 0x00000005171472a4 */ /* 0x000fe2000f8e0204 */
[----:B------:R-:W-:Y:S01]  /*0d80*/  SHF.R.S32.HI R168, RZ, 0x3, R0 ;  /* 0x00000003ffa87819 */ /* 0x000fe20000011400 */
[----:B------:R-:W-:Y:S01]  /*0d90*/  IMAD.IADD R21, R99, 0x1, -R2 ;  /* 0x0000000163157824 */ /* 0x000fe200078e0a02 */
[----:B------:R-:W-:Y:S01]  /*0da0*/  LOP3.LUT R2, R4, 0xfffffff0, RZ, 0xc0, !PT ;  /* 0xfffffff004027812 */ /* 0x000fe200078ec0ff */
[----:B------:R-:W-:Y:S01]  /*0db0*/  ULDC.64 UR4, c[0x0][0x1a8] ;  /* 0x00006a0000047ab9 */ /* 0x000fe20000000a00 */
        /* <DEDUP_REMOVED lines=10> */
[----:B------:R-:W-:Y:S01]  /*0e60*/  UIMAD UR4, UR27, UR4, URZ ;  /* 0x000000041b0472a4 */ /* 0x000fe2000f8e023f */
[----:B------:R-:W-:Y:S01]  /*0e70*/  IMAD.SHL.U32 R10, R10, 0x8, RZ ;  /* 0x000000080a0a7824 */ /* 0x000fe200078e00ff */
[----:B------:R-:W-:Y:S01]  /*0e80*/  LOP3.LUT R2, R0, 0x38, R106, 0xf8, !PT ;  /* 0x0000003800027812 */ /* 0x000fe200078ef86a */
[----:B------:R-:W-:Y:S01]  /*0e90*/  IMAD.U32 R8, RZ, RZ, UR12 ;  /* 0x0000000cff087e24 */ /* 0x000fe2000f8e00ff */
[----:B------:R-:W-:Y:S01]  /*0ea0*/  SHF.R.U32.HI R0, RZ, 0x3, R0 ;  /* 0x00000003ff007819 */ /* 0x000fe20000011600 */
[----:B------:R-:W-:Y:S01]  /*0eb0*/  UIMAD UR4, UR11, UR5, UR4 ;  /* 0x000000050b0472a4 */ /* 0x000fe2000f8e0204 */
[----:B------:R-:W-:Y:S01]  /*0ec0*/  LEA.HI R12, R3, R6, RZ, 0x3 ;  /* 0x00000006030c7211 */ /* 0x000fe200078f18ff */
[----:B------:R-:W-:Y:S01]  /*0ed0*/  BSSY B0, `(.L_x_532) ;  /* 0x000005f000007945 */ /* 0x000fe20003800000 */
[----:B------:R-:W-:Y:S01]  /*0ee0*/  SHF.R.S32.HI R107, RZ, 0x1f, R106 ;  /* 0x0000001fff6b7819 */ /* 0x000fe2000001146a */
[----:B------:R-:W-:Y:S01]  /*0ef0*/  IMAD.WIDE R8, R8, 0x40, R168 ;  /* 0x0000004008087825 */ /* 0x000fe200078e02a8 */
[----:B------:R-:W-:-:S02]  /*0f00*/  LOP3.LUT R11, R2, R0, RZ, 0x3c, !PT ;  /* 0x00000000020b7212 */ /* 0x000fc400078e3cff */
[----:B------:R-:W-:Y:S01]  /*0f10*/  LOP3.LUT R0, R12, 0xfffffff8, RZ, 0xc0, !PT ;  /* 0xfffffff80c007812 */ /* 0x000fe200078ec0ff */
[----:B------:R-:W-:Y:S01]  /*0f20*/  IMAD.WIDE.U32 R4, R168, c[0x0][0x198], R106 ;  /* 0x00006600a8047a25 */ /* 0x000fe200078e006a */
[C---:B------:R-:W-:Y:S01]  /*0f30*/  IADD3 R2, P0, R106.reuse, UR6, RZ ;  /* 0x000000066a027c10 */ /* 0x040fe2000ff1e0ff */
[----:B------:R-:W-:Y:S01]  /*0f40*/  ULDC.64 UR6, c[0x0][0x1b0] ;  /* 0x00006c0000067ab9 */ /* 0x000fe20000000a00 */
[----:B------:R-:W-:Y:S01]  /*0f50*/  IADD3 R103, R106, 0x40, RZ ;  /* 0x000000406a677810 */ /* 0x000fe20007ffe0ff */
        /* <DEDUP_REMOVED lines=15> */
[----:B------:R-:W-:Y:S01]  /*1050*/  LOP3.LUT R0, R0, 0x1c0, RZ, 0xc0, !PT ;  /* 0x000001c000007812 */ /* 0x000fe200078ec0ff */
[----:B------:R1:W-:Y:S01]  /*1060*/  STL.64 [R1], R106 ;  /* 0x0000006a01007387 */ /* 0x0003e20000100a00 */
[----:B------:R-:W-:Y:S01]  /*1070*/  UIADD3 UR6, -UR13, UR15, URZ ;  /* 0x0000000f0d067290 */ /* 0x000fe2000fffe13f */
[----:B------:R-:W-:Y:S01]  /*1080*/  IMAD R6, R168, c[0x0][0x1a4], R6 ;  /* 0x00006900a8067a24 */ /* 0x000fe200078e0206 */
[----:B------:R-:W-:-:S02]  /*1090*/  IADD3 R2, P0, R2, UR28, RZ ;  /* 0x0000001c02027c10 */ /* 0x000fc4000ff1e0ff */
[----:B------:R-:W-:Y:S02]  /*10a0*/  LOP3.LUT R7, R0, 0x8, R7, 0xf8, !PT ;  /* 0x0000000800077812 */ /* 0x000fe400078ef807 */
[----:B------:R-:W-:Y:S02]  /*10b0*/  SHF.R.U32.HI R0, RZ, 0x3, R0 ;  /* 0x00000003ff007819 */ /* 0x000fe40000011600 */
[----:B------:R-:W-:Y:S01]  /*10c0*/  IADD3.X R3, R3, UR25, R6, P0, !PT ;  /* 0x0000001903037c10 */ /* 0x000fe200087fe406 */
[----:B------:R-:W-:Y:S01]  /*10d0*/  IMAD.U32 R6, RZ, RZ, UR23 ;  /* 0x00000017ff067e24 */ /* 0x000fe2000f8e00ff */
[----:B------:R-:W-:Y:S01]  /*10e0*/  LOP3.LUT R7, R7, R0, RZ, 0x3c, !PT ;  /* 0x0000000007077212 */ /* 0x000fe200078e3cff */
[----:B------:R-:W-:Y:S01]  /*10f0*/  IMAD.U32 R0, RZ, RZ, UR23 ;  /* 0x00000017ff007e24 */ /* 0x000fe2000f8e00ff */
[----:B------:R-:W-:Y:S01]  /*1100*/  ISETP.GE.AND P0, PT, R168, UR6, PT ;  /* 0x00000006a8007c0c */ /* 0x000fe2000bf06270 */
[----:B------:R-:W-:Y:S01]  /*1110*/  IMAD.WIDE.U32 R26, R6, c[0x0][0x1b8], R2 ;  /* 0x00006e00061a7a25 */ /* 0x000fe200078e0002 */
[----:B------:R-:W-:-:S02]  /*1120*/  LOP3.LUT R10, R11, 0xfffffe00, R10, 0xf8, !PT ;  /* 0xfffffe000b0a7812 */ /* 0x000fc400078ef80a */
[----:B------:R-:W-:Y:S01]  /*1130*/  SHF.R.S32.HI R97, RZ, 0x5, R13 ;  /* 0x00000005ff617819 */ /* 0x000fe2000001140d */
[----:B------:R-:W-:Y:S01]  /*1140*/  IMAD.WIDE.U32 R28, R0, c[0x0][0x1b0], R4 ;  /* 0x00006c00001c7a25 */ /* 0x000fe200078e0004 */
[----:B------:R-:W-:Y:S02]  /*1150*/  IADD3 R24, R27, UR20, RZ ;  /* 0x000000141b187c10 */ /* 0x000fe4000fffe0ff */
[----:B------:R-:W-:Y:S01]  /*1160*/  IADD3 R252, R106, 0x80, RZ ;  /* 0x000000806afc7810 */ /* 0x000fe20007ffe0ff */
[----:B------:R-:W-:Y:S01]  /*1170*/  IMAD.SHL.U32 R5, R12, 0x40, RZ ;  /* 0x000000400c057824 */ /* 0x000fe200078e00ff */
[----:B------:R1:W-:Y:S01]  /*1180*/  STL.64 [R1+0x20], R28 ;  /* 0x0000201c01007387 */ /* 0x0003e20000100a00 */
[----:B------:R-:W-:Y:S01]  /*1190*/  IADD3 R31, R29, UR7, RZ ;  /* 0x000000071d1f7c10 */ /* 0x000fe2000fffe0ff */
[----:B------:R-:W-:Y:S01]  /*11a0*/  IMAD.MOV.U32 R0, RZ, RZ, 0x20 ;  /* 0x00000020ff007424 */ /* 0x000fe200078e00ff */
[----:B------:R-:W-:Y:S01]  /*11b0*/  SEL R4, R23, 0xfffffff0, !P1 ;  /* 0xfffffff017047807 */ /* 0x000fe20004800000 */
[----:B------:R1:W-:Y:S01]  /*11c0*/  STL.64 [R1+0x18], R26 ;  /* 0x0000181a01007387 */ /* 0x0003e20000100a00 */
[----:B------:R-:W-:Y:S01]  /*11d0*/  LOP3.LUT R5, R7, 0xfffffe00, R5, 0xf8, !PT ;  /* 0xfffffe0007057812 */ /* 0x000fe200078ef805 */
[----:B------:R-:W-:Y:S01]  /*11e0*/  IMAD.SHL.U32 R223, R10, 0x2, RZ ;  /* 0x000000020adf7824 */ /* 0x000fe200078e00ff */
[----:B------:R-:W-:Y:S01]  /*11f0*/  IADD3 R7, R19, UR4, RZ ;  /* 0x0000000413077c10 */ /* 0x000fe2000fffe0ff */
[----:B------:R1:W-:Y:S01]  /*1200*/  STL [R1+0x10], R103 ;  /* 0x0000106701007387 */ /* 0x0003e20000100800 */
[----:B------:R-:W-:-:S03]  /*1210*/  SEL R0, R0, 0xffffffe0, !P2 ;  /* 0xffffffe000007807 */ /* 0x000fc60005000000 */
[----:B------:R1:W-:Y:S04]  /*1220*/  STL [R1+0x14], R102 ;  /* 0x0000146601007387 */ /* 0x0003e80000100800 */
        /* <DEDUP_REMOVED lines=41> */
.L_x_533:
[----:B------:R-:W-:Y:S05]  /*14c0*/  BSYNC B0 ;  /* 0x0000000000007941 */ /* 0x000fea0003800000 */
.L_x_532:
        /* <DEDUP_REMOVED lines=45> */
.L_x_535:
[----:B------:R-:W-:Y:S05]  /*17a0*/  BSYNC B0 ;  /* 0x0000000000007941 */ /* 0x000fea0003800000 */
.L_x_534:
        /* <DEDUP_REMOVED lines=45> */
.L_x_537:
[----:B------:R-:W-:Y:S05]  /*1a80*/  BSYNC B0 ;  /* 0x0000000000007941 */ /* 0x000fea0003800000 */
.L_x_536:
        /* <DEDUP_REMOVED lines=48> */
.L_x_539:
[----:B------:R-:W-:Y:S05]  /*1d90*/  BSYNC B0 ;  /* 0x0000000000007941 */ /* 0x000fea0003800000 */
.L_x_538:
[----:B------:R-:W-:Y:S01]  /*1da0*/  IMAD.MOV.U32 R104, RZ, RZ, R30 ;  /* 0x000000ffff687224 */ /* 0x000fe200078e001e */
[----:B------:R-:W-:Y:S01]  /*1db0*/  ULEA.HI.SX32 UR30, UR8, 0xffffffff, 0x1a ;  /* 0xffffffff081e7891 */ /* 0x000fe2000f8fd23f */
        /* <DEDUP_REMOVED lines=46> */
.L_x_541:
[----:B------:R-:W-:Y:S05]  /*20a0*/  BSYNC B0 ;  /* 0x0000000000007941 */ /* 0x000fea0003800000 */
.L_x_540:
        /* <DEDUP_REMOVED lines=41> */
.L_x_543:
[----:B------:R-:W-:Y:S05]  /*2340*/  BSYNC B0 ;  /* 0x0000000000007941 */ /* 0x000fea0003800000 */
.L_x_542:
        /* <DEDUP_REMOVED lines=40> */
.L_x_545:
[----:B------:R-:W-:Y:S05]  /*25d0*/  BSYNC B0 ;  /* 0x0000000000007941 */ /* 0x000fea0003800000 */
.L_x_544:
        /* <DEDUP_REMOVED lines=42> */
.L_x_547:
[----:B------:R-:W-:Y:S05]  /*2880*/  BSYNC B0 ;  /* 0x0000000000007941 */ /* 0x000fea0003800000 */
.L_x_546:
        /* <DEDUP_REMOVED lines=53> */
.L_x_549:
[----:B------:R-:W-:Y:S05]  /*2be0*/  BSYNC B0 ;  /* 0x0000000000007941 */ /* 0x000fea0003800000 */
.L_x_548:
        /* <DEDUP_REMOVED lines=8> */
[----:B----4-:R-:W-:Y:S01]  /*2c70*/  IMAD.WIDE.U32 R6, R23, c[0x0][0x1a0], RZ ;  /* 0x0000680017067a25 */ /* 0x010fe200078e00ff */
        /* <DEDUP_REMOVED lines=35> */
.L_x_551:
[----:B------:R-:W-:Y:S05]  /*2eb0*/  BSYNC B0 ;  /* 0x0000000000007941 */ /* 0x000fea0003800000 */
.L_x_550:
        /* <DEDUP_REMOVED lines=8> */
[----:B----4-:R-:W-:Y:S01]  /*2f40*/  IMAD.MOV.U32 R7, RZ, RZ, c[0x0][0x1a0] ;  /* 0x00006800ff077624 */ /* 0x010fe200078e00ff */
        /* <DEDUP_REMOVED lines=35> */
.L_x_553:
[----:B------:R-:W-:Y:S05]  /*3180*/  BSYNC B0 ;  /* 0x0000000000007941 */ /* 0x000fea0003800000 */
.L_x_552:
[----:B------:R-:W-:Y:S01]  /*3190*/  ISETP.GE.AND P0, PT, R16, UR6, PT ;  /* 0x0000000610007c0c */ /* 0x000fe2000bf06270 */
[----:B------:R-:W1:Y:S01]  /*31a0*/  LDC.U8 R96, c[0x0][0x2d8] ;  /* 0x0000b600ff607b82 */ /* 0x000e620000000000 */
[----:B------:R-:W-:Y:S11]  /*31b0*/  BSSY B0, `(.L_x_554) ;  /* 0x000002c000007945 */ /* 0x000ff60003800000 */
[----:B------:R2:W-:Y:S04]  /*31c0*/  @P0 STS.128 [R223+0x11800], RZ ;  /* 0x011800ffdf000388 */ /* 0x0005e80000000c00 */
[----:B------:R2:W-:Y:S04]  /*31d0*/  @P0 STS.128 [R223+0x13800], RZ ;  /* 0x013800ffdf000388 */ /* 0x0005e80000000c00 */
[----:B------:R2:W-:Y:S04]  /*31e0*/  @P0 STS.128 [R223+0x15800], RZ ;  /* 0x015800ffdf000388 */ /* 0x0005e80000000c00 */
[----:B------:R2:W-:Y:S01]  /*31f0*/  @P0 STS.128 [R223+0x17800], RZ ;  /* 0x017800ffdf000388 */ /* 0x0005e20000000c00 */
[----:B------:R-:W-:Y:S05]  /*3200*/  @P0 BRA `(.L_x_555) ;  /* 0x0000026000000947 */ /* 0x000fea0003800000 */
[----:B-1----:R-:W-:Y:S01]  /*3210*/  ISETP.GE.AND P5, PT, R106, c[0x0][0x220], PT ;  /* 0x000088006a007a0c */ /* 0x002fe20003fa6270 */
[----:B----4-:R-:W-:Y:S01]  /*3220*/  IMAD.MOV.U32 R10, RZ, RZ, c[0x0][0x1a0] ;  /* 0x00006800ff0a7624 */ /* 0x010fe200078e00ff */
        /* <DEDUP_REMOVED lines=36> */
.L_x_555:
[----:B-1----:R-:W-:Y:S05]  /*3470*/  BSYNC B0 ;  /* 0x0000000000007941 */ /* 0x002fea0003800000 */
.L_x_554:
[C---:B------:R-:W-:Y:S01]  /*3480*/  IMAD.SHL.U32 R2, R21.reuse, 0x40, RZ ;  /* 0x0000004015027824 */ /* 0x040fe200078e00ff */
        /* <DEDUP_REMOVED lines=13> */
[----:B----4-:R-:W-:Y:S01]  /*3560*/  LDSM.16.M88.4 R8, [R203] ;  /* 0x00000000cb08783b */ /* 0x010fe20000000200 */
[----:B------:R-:W-:Y:S01]  /*3570*/  IMAD R206, R0, 0x2, R203 ;  /* 0x0000000200ce7824 */ /* 0x000fe200078e02cb */
[----:B------:R-:W-:Y:S01]  /*3580*/  IADD3 R2, R196, 0x8000, RZ ;  /* 0x00008000c4027810 */ /* 0x000fe20007ffe0ff */
[----:B------:R-:W-:Y:S01]  /*3590*/  IMAD R205, R0, 0x2, R204 ;  /* 0x0000000200cd7824 */ /* 0x000fe200078e02cc */
[----:B------:R-:W1:Y:S01]  /*35a0*/  LDSM.16.M88.4 R12, [R196+0x8000] ;  /* 0x00800000c40c783b */ /* 0x000e620000000200 */
[----:B------:R-:W-:Y:S01]  /*35b0*/  IADD3 R207, R196, 0x8020, RZ ;  /* 0x00008020c4cf7810 */ /* 0x000fe20007ffe0ff */
[----:B------:R-:W-:Y:S01]  /*35c0*/  IMAD.SHL.U32 R3, R99, 0x2, RZ ;  /* 0x0000000263037824 */ /* 0x000fe200078e00ff */
[----:B------:R-:W-:Y:S01]  /*35d0*/  @P1 IADD3 R207, R2, -0x20, RZ ;  /* 0xffffffe002cf1810 */ /* 0x000fe20007ffe0ff */
[----:B------:R-:W4:Y:S01]  /*35e0*/  LDSM.16.M88.4 R20, [R196+0x8800] ;  /* 0x00880000c414783b */ /* 0x000f220000000200 */
[----:B------:R-:W-:-:S02]  /*35f0*/  IMAD.MOV.U32 R2, RZ, RZ, 0x40 ;  /* 0x00000040ff027424 */ /* 0x000fc400078e00ff */
[----:B------:R-:W-:Y:S01]  /*3600*/  LOP3.LUT R3, R3, 0x6, RZ, 0xc0, !PT ;  /* 0x0000000603037812 */ /* 0x000fe200078ec0ff */
[----:B------:R-:W5:Y:S01]  /*3610*/  LDSM.16.M88.4 R32, [R196+0x9000] ;  /* 0x00900000c420783b */ /* 0x000f620000000200 */
[C---:B------:R-:W-:Y:S02]  /*3620*/  IADD3 R222, R207.reuse, 0x800, RZ ;  /* 0x00000800cfde7810 */ /* 0x040fe40007ffe0ff */
[----:B------:R-:W-:Y:S01]  /*3630*/  SEL R2, R2, 0xffffffc0, !P2 ;  /* 0xffffffc002027807 */ /* 0x000fe20005000000 */
[----:B------:R-:W2:Y:S01]  /*3640*/  LDSM.16.M88.4 R28, [R196+0x9800] ;  /* 0x00980000c41c783b */ /* 0x000ea20000000200 */
[C---:B------:R-:W-:Y:S02]  /*3650*/  IADD3 R221, R207.reuse, 0x1000, RZ ;  /* 0x00001000cfdd7810 */ /* 0x040fe40007ffe0ff */
[C---:B------:R-:W-:Y:S01]  /*3660*/  IADD3 R220, R207.reuse, 0x1800, RZ ;  /* 0x00001800cfdc7810 */ /* 0x040fe20007ffe0ff */
[----:B------:R-:W-:Y:S01]  /*3670*/  LDSM.16.M88.4 R16, [R204] ;  /* 0x00000000cc10783b */ /* 0x000fe20000000200 */
[----:B------:R-:W-:Y:S01]  /*3680*/  IMAD.IADD R202, R196, 0x1, R2 ;  /* 0x00000001c4ca7824 */ /* 0x000fe200078e0202 */
[C---:B------:R-:W-:Y:S01]  /*3690*/  IADD3 R219, R207.reuse, 0x2000, RZ ;  /* 0x00002000cfdb7810 */ /* 0x040fe20007ffe0ff */
[----:B------:R-:W-:Y:S01]  /*36a0*/  IMAD.IADD R201, R2, 0x1, R207 ;  /* 0x0000000102c97824 */ /* 0x000fe200078e02cf */
[----:B------:R-:W3:Y:S01]  /*36b0*/  LDSM.16.M88.4 R40, [R207] ;  /* 0x00000000cf28783b */ /* 0x000ee20000000200 */
        /* <DEDUP_REMOVED lines=9> */
[C---:B------:R-:W-:Y:S02]  /*3750*/  ISETP.GE.AND P1, PT, R2.reuse, UR14, PT ;  /* 0x0000000e02007c0c */ /* 0x040fe4000bf26270 */
[----:B------:R-:W-:Y:S01]  /*3760*/  ISETP.GE.AND P4, PT, R3, UR14, PT ;  /* 0x0000000e03007c0c */ /* 0x000fe2000bf86270 */
[----:B------:R-:W-:Y:S01]  /*3770*/  LDSM.16.M88.4 R88, [R196+0xa000] ;  /* 0x00a00000c458783b */ /* 0x000fe20000000200 */
[----:B------:R-:W-:-:S02]  /*3780*/  IADD3 R3, R2, 0x11, RZ ;  /* 0x0000001102037810 */ /* 0x000fc40007ffe0ff */
[C---:B------:R-:W-:Y:S01]  /*3790*/  IADD3 R7, R2.reuse, 0x8, RZ ;  /* 0x0000000802077810 */ /* 0x040fe20007ffe0ff */
[C---:B-1----:R-:W-:Y:S01]  /*37a0*/  HMMA.16816.F32.BF16 R36, R8.reuse, R12, RZ ;  /* 0x0000000c0824723c */ /* 0x042fe200000418ff */
[----:B------:R-:W-:Y:S01]  /*37b0*/  LDSM.16.M88.4 R92, [R196+0xa800] ;  /* 0x00a80000c45c783b */ /* 0x000fe20000000200 */
[----:B------:R-:W-:Y:S02]  /*37c0*/  ISETP.GE.AND P3, PT, R3, UR14, PT ;  /* 0x0000000e03007c0c */ /* 0x000fe4000bf66270 */
[C---:B------:R-:W-:Y:S02]  /*37d0*/  IADD3 R6, R2.reuse, 0x9, RZ ;  /* 0x0000000902067810 */ /* 0x040fe40007ffe0ff */
[----:B------:R-:W-:Y:S02]  /*37e0*/  IADD3 R3, R2, 0x19, RZ ;  /* 0x0000001902037810 */ /* 0x000fe40007ffe0ff */
[----:B------:R-:W-:Y:S01]  /*37f0*/  HMMA.16816.F32.BF16 R12, R8, R14, RZ ;  /* 0x0000000e080c723c */ /* 0x000fe200000418ff */
[----:B------:R-:W-:-:S02]  /*3800*/  ISETP.GE.AND P6, PT, R7, UR14, PT ;  /* 0x0000000e07007c0c */ /* 0x000fc4000bfc6270 */
[----:B------:R-:W-:Y:S02]  /*3810*/  ISETP.GE.AND P5, PT, R6, UR14, PT ;  /* 0x0000000e06007c0c */ /* 0x000fe4000bfa6270 */
[----:B------:R-:W-:Y:S02]  /*3820*/  IADD3 R6, R2, 0x18, RZ ;  /* 0x0000001802067810 */ /* 0x000fe40007ffe0ff */
[C---:B------:R-:W-:Y:S01]  /*3830*/  IADD3 R215, R207.reuse, 0x4000, RZ ;  /* 0x00004000cfd77810 */ /* 0x040fe20007ffe0ff */
[----:B----4-:R-:W-:Y:S01]  /*3840*/  HMMA.16816.F32.BF16 R24, R8, R20, RZ ;  /* 0x000000140818723c */ /* 0x010fe200000418ff */
        /* <DEDUP_REMOVED lines=9> */
[----:B-----5:R-:W-:Y:S01]  /*38e0*/  HMMA.16816.F32.BF16 R56, R8, R32, RZ ;  /* 0x000000200838723c */ /* 0x020fe200000418ff */
[----:B------:R-:W-:-:S07]  /*38f0*/  IADD3 R208, R207, 0x7800, RZ ;  /* 0x00007800cfd07810 */ /* 0x000fce0007ffe0ff */
[C---:B------:R-:W-:Y:S01]  /*3900*/  HMMA.16816.F32.BF16 R52, R8.reuse, R34, RZ ;  /* 0x000000220834723c */ /* 0x040fe200000418ff */
[----:B------:R-:W-:Y:S07]  /*3910*/  LDSM.16.M88.4 R32, [R202+0x8800] ;  /* 0x00880000ca20783b */ /* 0x000fee0000000200 */
[C---:B--2---:R-:W-:Y:S08]  /*3920*/  HMMA.16816.F32.BF16 R60, R8.reuse, R28, RZ ;  /* 0x0000001c083c723c */ /* 0x044ff000000418ff */
[----:B------:R-:W-:Y:S01]  /*3930*/  HMMA.16816.F32.BF16 R80, R8, R30, RZ ;  /* 0x0000001e0850723c */ /* 0x000fe200000418ff */
[----:B------:R-:W1:Y:S04]  /*3940*/  LDSM.16.M88.4 R8, [R207+0x1000] ;  /* 0x00100000cf08783b */ /* 0x000e680000000200 */
[----:B------:R-:W-:Y:S03]  /*3950*/  LDSM.16.M88.4 R28, [R202+0x9000] ;  /* 0x00900000ca1c783b */ /* 0x000fe60000000200 */
[C---:B---3--:R-:W-:Y:S01]  /*3960*/  HMMA.16816.F32.BF16 R76, R16.reuse, R40, R36 ;  /* 0x00000028104c723c */ /* 0x048fe20000041824 */
        /* <DEDUP_REMOVED lines=70> */
[C---:B------:R-:W-:Y:S08]  /*3dd0*/  HMMA.16816.F32.BF16 R24, R12.reuse, R74, R60 ;  /* 0x0000004a0c18723c */ /* 0x040ff0000004183c */
[C---:B------:R-:W-:Y:S01]  /*3de0*/  HMMA.16816.F32.BF16 R28, R12.reuse, R72, R16 ;  /* 0x000000480c1c723c */ /* 0x040fe20000041810 */
[----:B------:R-:W2:Y:S04]  /*3df0*/  LDSM.16.M88.4 R16, [R203+0x4000] ;  /* 0x00400000cb10783b */ /* 0x000ea80000000200 */
[----:B------:R-:W3:Y:S03]  /*3e00*/  LDSM.16.M88.4 R72, [R196+0xc800] ;  /* 0x00c80000c448783b */ /* 0x000ee60000000200 */
        /* <DEDUP_REMOVED lines=45> */
[C---:B------:R-:W-:Y:S01]  /*40e0*/  HMMA.16816.F32.BF16 R16, R12.reuse, R82, R28 ;  /* 0x000000520c10723c */ /* 0x040fe2000004181c */
[----:B------:R-:W4:Y:S07]  /*40f0*/  LDSM.16.M88.4 R80, [R196+0xe000] ;  /* 0x00e00000c450783b */ /* 0x000f2e0000000200 */
[C---:B-1----:R-:W-:Y:S08]  /*4100*/  HMMA.16816.F32.BF16 R32, R12.reuse, R36, R32 ;  /* 0x000000240c20723c */ /* 0x042ff00000041820 */
[C---:B------:R-:W-:Y:S08]  /*4110*/  HMMA.16816.F32.BF16 R36, R12.reuse, R38, R40 ;  /* 0x000000260c24723c */ /* 0x040ff00000041828 */
[C---:B------:R-:W-:Y:S08]  /*4120*/  HMMA.16816.F32.BF16 R56, R12.reuse, R74, R56 ;  /* 0x0000004a0c38723c */ /* 0x040ff00000041838 */
[C---:B------:R-:W-:Y:S08]  /*4130*/  HMMA.16816.F32.BF16 R52, R12.reuse, R88, R52 ;  /* 0x000000580c34723c */ /* 0x040ff00000041834 */
[C---:B------:R-:W-:Y:S01]  /*4140*/  HMMA.16816.F32.BF16 R48, R12.reuse, R90, R48 ;  /* 0x0000005a0c30723c */ /* 0x040fe20000041830 */
[----:B------:R-:W1:Y:S07]  /*4150*/  LDSM.16.M88.4 R88, [R196+0xf000] ;  /* 0x00f00000c458783b */ /* 0x000e6e0000000200 */
[----:B------:R-:W-:Y:S01]  /*4160*/  HMMA.16816.F32.BF16 R44, R12, R72, R60 ;  /* 0x000000480c2c723c */ /* 0x000fe2000004183c */
[----:B------:R-:W5:Y:S04]  /*4170*/  LDSM.16.M88.4 R60, [R196+0xf800] ;  /* 0x00f80000c43c783b */ /* 0x000f680000000200 */
[----:B------:R-:W-:Y:S03]  /*4180*/  LDSM.16.M88.4 R72, [R207+0x6800] ;  /* 0x00680000cf48783b */ /* 0x000fe60000000200 */
[C---:B--2---:R-:W-:Y:S08]  /*4190*/  HMMA.16816.F32.BF16 R40, R8.reuse, R64, R24 ;  /* 0x000000400828723c */ /* 0x044ff00000041818 */
[C---:B------:R-:W-:Y:S01]  /*41a0*/  HMMA.16816.F32.BF16 R28, R8.reuse, R66, R16 ;  /* 0x00000042081c723c */ /* 0x040fe20000041810 */
[----:B------:R-:W-:Y:S07]  /*41b0*/  LDSM.16.M88.4 R16, [R204+0x6000] ;  /* 0x00600000cc10783b */ /* 0x000fee0000000200 */
[C---:B------:R-:W-:Y:S08]  /*41c0*/  HMMA.16816.F32.BF16 R24, R8.reuse, R68, R32 ;  /* 0x000000440818723c */ /* 0x040ff00000041820 */
[C---:B------:R-:W-:Y:S01]  /*41d0*/  HMMA.16816.F32.BF16 R12, R8.reuse, R70, R36 ;  /* 0x00000046080c723c */ /* 0x040fe20000041824 */
[----:B------:R-:W2:Y:S07]  /*41e0*/  LDSM.16.M88.4 R68, [R207+0x6000] ;  /* 0x00600000cf44783b */ /* 0x000eae0000000200 */
[C---:B---3--:R-:W-:Y:S08]  /*41f0*/  HMMA.16816.F32.BF16 R56, R8.reuse, R78, R56 ;  /* 0x0000004e0838723c */ /* 0x048ff00000041838 */
[C---:B------:R-:W-:Y:S08]  /*4200*/  HMMA.16816.F32.BF16 R52, R8.reuse, R84, R52 ;  /* 0x000000540834723c */ /* 0x040ff00000041834 */
[C---:B------:R-:W-:Y:S01]  /*4210*/  HMMA.16816.F32.BF16 R48, R8.reuse, R86, R48 ;  /* 0x000000560830723c */ /* 0x040fe20000041830 */
[----:B------:R-:W3:Y:S07]  /*4220*/  LDSM.16.M88.4 R84, [R207+0x7000] ;  /* 0x00700000cf54783b */ /* 0x000eee0000000200 */
[----:B------:R-:W-:Y:S01]  /*4230*/  HMMA.16816.F32.BF16 R36, R8, R76, R44 ;  /* 0x0000004c0824723c */ /* 0x000fe2000004182c */
[----:B------:R-:W2:Y:S04]  /*4240*/  LDSM.16.M88.4 R76, [R207+0x7800] ;  /* 0x00780000cf4c783b */ /* 0x000ea80000000200 */
[----:B------:R-:W-:Y:S03]  /*4250*/  LDSM.16.M88.4 R8, [R206+0x6000] ;  /* 0x00600000ce08783b */ /* 0x000fe60000000200 */
[C---:B----4-:R-:W-:Y:S08]  /*4260*/  HMMA.16816.F32.BF16 R44, R20.reuse, R80, R40 ;  /* 0x00000050142c723c */ /* 0x050ff00000041828 */
[C---:B------:R-:W-:Y:S01]  /*4270*/  HMMA.16816.F32.BF16 R40, R20.reuse, R82, R28 ;  /* 0x000000521428723c */ /* 0x040fe2000004181c */
[----:B------:R-:W4:Y:S07]  /*4280*/  LDSM.16.M88.4 R80, [R202+0xe000] ;  /* 0x00e00000ca50783b */ /* 0x000f2e0000000200 */
[C---:B------:R-:W-:Y:S08]  /*4290*/  HMMA.16816.F32.BF16 R32, R20.reuse, R92, R24 ;  /* 0x0000005c1420723c */ /* 0x040ff00000041818 */
[C---:B------:R-:W-:Y:S08]  /*42a0*/  HMMA.16816.F32.BF16 R28, R20.reuse, R94, R12 ;  /* 0x0000005e141c723c */ /* 0x040ff0000004180c */
[C---:B-1----:R-:W-:Y:S08]  /*42b0*/  HMMA.16816.F32.BF16 R12, R20.reuse, R90, R56 ;  /* 0x0000005a140c723c */ /* 0x042ff00000041838 */
[C---:B------:R-:W-:Y:S08]  /*42c0*/  HMMA.16816.F32.BF16 R24, R20.reuse, R88, R36 ;  /* 0x000000581418723c */ /* 0x040ff00000041824 */
[C---:B-----5:R-:W-:Y:S08]  /*42d0*/  HMMA.16816.F32.BF16 R64, R20.reuse, R60, R52 ;  /* 0x0000003c1440723c */ /* 0x060ff00000041834 */
[----:B------:R-:W-:Y:S01]  /*42e0*/  HMMA.16816.F32.BF16 R20, R20, R62, R48 ;  /* 0x0000003e1414723c */ /* 0x000fe20000041830 */
[----:B------:R-:W1:Y:S07]  /*42f0*/  LDSM.16.M88.4 R48, [R202+0xe800] ;  /* 0x00e80000ca30783b */ /* 0x000e6e0000000200 */
[C---:B--2---:R-:W-:Y:S08]  /*4300*/  HMMA.16816.F32.BF16 R36, R16.reuse, R70, R40 ;  /* 0x000000461024723c */ /* 0x044ff00000041828 */
[C---:B------:R-:W-:Y:S01]  /*4310*/  HMMA.16816.F32.BF16 R56, R16.reuse, R72, R32 ;  /* 0x000000481038723c */ /* 0x040fe20000041820 */
[----:B------:R-:W2:Y:S07]  /*4320*/  LDSM.16.M88.4 R32, [R202+0xf800] ;  /* 0x00f80000ca20783b */ /* 0x000eae0000000200 */
[C---:B------:R-:W-:Y:S01]  /*4330*/  HMMA.16816.F32.BF16 R60, R16.reuse, R68, R44 ;  /* 0x00000044103c723c */ /* 0x040fe2000004182c */
[----:B------:R-:W5:Y:S04]  /*4340*/  LDSM.16.M88.4 R44, [R202+0xf000] ;  /* 0x00f00000ca2c783b */ /* 0x000f680000000200 */
[----:B------:R-:W-:Y:S03]  /*4350*/  LDSM.16.M88.4 R68, [R201+0x6000] ;  /* 0x00600000c944783b */ /* 0x000fe60000000200 */
[C---:B------:R-:W-:Y:S01]  /*4360*/  HMMA.16816.F32.BF16 R52, R16.reuse, R74, R28 ;  /* 0x0000004a1034723c */ /* 0x040fe2000004181c */
[----:B------:R-:W-:Y:S07]  /*4370*/  LDSM.16.M88.4 R72, [R201+0x6800] ;  /* 0x00680000c948783b */ /* 0x000fee0000000200 */
[C---:B---3--:R-:W-:Y:S01]  /*4380*/  HMMA.16816.F32.BF16 R28, R16.reuse, R86, R12 ;  /* 0x00000056101c723c */ /* 0x048fe2000004180c */
[----:B------:R-:W3:Y:S07]  /*4390*/  LDSM.16.M88.4 R12, [R205+0x6000] ;  /* 0x00600000cd0c783b */ /* 0x000eee0000000200 */
[C---:B------:R-:W-:Y:S08]  /*43a0*/  HMMA.16816.F32.BF16 R40, R16.reuse, R84, R24 ;  /* 0x000000541028723c */ /* 0x040ff00000041818 */
[C---:B------:R-:W-:Y:S08]  /*43b0*/  HMMA.16816.F32.BF16 R24, R16.reuse, R76, R64 ;  /* 0x0000004c1018723c */ /* 0x040ff00000041840 */
[----:B------:R-:W-:Y:S08]  /*43c0*/  HMMA.16816.F32.BF16 R20, R16, R78, R20 ;  /* 0x0000004e1014723c */ /* 0x000ff00000041814 */
[C---:B----4-:R-:W-:Y:S08]  /*43d0*/  HMMA.16816.F32.BF16 R36, R8.reuse, R82, R36 ;  /* 0x000000520824723c */ /* 0x050ff00000041824 */
[C---:B------:R-:W-:Y:S08]  /*43e0*/  HMMA.16816.F32.BF16 R16, R8.reuse, R80, R60 ;  /* 0x000000500810723c */ /* 0x040ff0000004183c */
[C---:B-1----:R-:W-:Y:S08]  /*43f0*/  HMMA.16816.F32.BF16 R56, R8.reuse, R48, R56 ;  /* 0x000000300838723c */ /* 0x042ff00000041838 */
[C---:B------:R-:W-:Y:S08]  /*4400*/  HMMA.16816.F32.BF16 R64, R8.reuse, R50, R52 ;  /* 0x000000320840723c */ /* 0x040ff00000041834 */
[C---:B--2---:R-:W-:Y:S01]  /*4410*/  HMMA.16816.F32.BF16 R48, R8.reuse, R32, R24 ;  /* 0x000000200830723c */ /* 0x044fe20000041818 */
[----:B------:R-:W1:Y:S07]  /*4420*/  LDSM.16.M88.4 R24, [R201+0x7000] ;  /* 0x00700000c918783b */ /* 0x000e6e0000000200 */
[C---:B-----5:R-:W-:Y:S08]  /*4430*/  HMMA.16816.F32.BF16 R60, R8.reuse, R44, R40 ;  /* 0x0000002c083c723c */ /* 0x060ff00000041828 */
[C---:B------:R-:W-:Y:S08]  /*4440*/  HMMA.16816.F32.BF16 R52, R8.reuse, R46, R28 ;  /* 0x0000002e0834723c */ /* 0x040ff0000004181c */
[----:B------:R-:W-:Y:S07]  /*4450*/  HMMA.16816.F32.BF16 R44, R8, R34, R20 ;  /* 0x00000022082c723c */ /* 0x000fee0000041814 */
[----:B------:R-:W-:Y:S01]  /*4460*/  IADD3 R8, R2, 0x1, RZ ;  /* 0x0000000102087810 */ /* 0x000fe20007ffe0ff */
[----:B---3--:R-:W-:Y:S01]  /*4470*/  HMMA.16816.F32.BF16 R20, R12, R70, R36 ;  /* 0x000000460c14723c */ /* 0x008fe20000041824 */
[----:B------:R-:W2:Y:S01]  /*4480*/  LDSM.16.M88.4 R36, [R201+0x7800] ;  /* 0x00780000c924783b */ /* 0x000ea20000000200 */
[----:B------:R-:W-:-:S04]  /*4490*/  DEPBAR.LE SB0, 0x0 ;  /* 0x000080000000791a */ /* 0x000fc80000000000 */
[----:B------:R-:W-:Y:S02]  /*44a0*/  ISETP.GE.AND P0, PT, R8, UR14, PT ;  /* 0x0000000e08007c0c */ /* 0x000fe4000bf06270 */
[C---:B------:R-:W-:Y:S08]  /*44b0*/  HMMA.16816.F32.BF16 R16, R12.reuse, R68, R16 ;  /* 0x000000440c10723c */ /* 0x040ff00000041810 */
[C---:B------:R-:W-:Y:S08]  /*44c0*/  HMMA.16816.F32.BF16 R32, R12.reuse, R72, R56 ;  /* 0x000000480c20723c */ /* 0x040ff00000041838 */
[----:B------:R-:W-:Y:S01]  /*44d0*/  HMMA.16816.F32.BF16 R40, R12, R74, R64 ;  /* 0x0000004a0c28723c */ /* 0x000fe20000041840 */
[----:B------:R-:W-:-:S02]  /*44e0*/  FSEL R22, R22, -INF , !P6 ;  /* 0xff80000016167808 */ /* 0x000fc40007000000 */
[----:B------:R-:W-:Y:S02]  /*44f0*/  FSEL R20, R20, -INF , !P6 ;  /* 0xff80000014147808 */ /* 0x000fe40007000000 */
[----:B------:R-:W-:Y:S02]  /*4500*/  FSEL R23, R23, -INF , !P5 ;  /* 0xff80000017177808 */ /* 0x000fe40006800000 */
[----:B------:R-:W-:Y:S01]  /*4510*/  FSEL R21, R21, -INF , !P5 ;  /* 0xff80000015157808 */ /* 0x000fe20006800000 */
[----:B-1----:R-:W-:Y:S01]  /*4520*/  HMMA.16816.F32.BF16 R28, R12, R24, R60 ;  /* 0x000000180c1c723c */ /* 0x002fe2000004183c */
[----:B------:R-:W-:Y:S02]  /*4530*/  FSEL R59, R18, -INF , !P1 ;  /* 0xff800000123b7808 */ /* 0x000fe40004800000 */
[----:B------:R-:W-:Y:S02]  /*4540*/  FSEL R58, R16, -INF , !P1 ;  /* 0xff800000103a7808 */ /* 0x000fe40004800000 */
[----:B------:R-:W-:-:S02]  /*4550*/  ISETP.GE.AND P1, PT, R3, UR14, PT ;  /* 0x0000000e03007c0c */ /* 0x000fc4000bf26270 */
[----:B------:R-:W-:Y:S02]  /*4560*/  FSEL R25, R19, -INF , !P0 ;  /* 0xff80000013197808 */ /* 0x000fe40004000000 */
[----:B------:R-:W-:Y:S01]  /*4570*/  FSEL R24, R17, -INF , !P0 ;  /* 0xff80000011187808 */ /* 0x000fe20004000000 */
[C---:B--2---:R-:W-:Y:S01]  /*4580*/  HMMA.16816.F32.BF16 R8, R12.reuse, R36, R48 ;  /* 0x000000240c08723c */ /* 0x044fe20000041830 */
[----:B------:R-:W-:Y:S02]  /*4590*/  IADD3 R3, R2, 0x21, RZ ;  /* 0x0000002102037810 */ /* 0x000fe40007ffe0ff */
[----:B------:R-:W-:Y:S02]  /*45a0*/  FSEL R151, R34, -INF , !P4 ;  /* 0xff80000022977808 */ /* 0x000fe40006000000 */
[----:B------:R-:W-:Y:S02]  /*45b0*/  ISETP.GE.AND P6, PT, R3, UR14, PT ;  /* 0x0000000e03007c0c */ /* 0x000fe4000bfc6270 */
[----:B------:R-:W-:Y:S01]  /*45c0*/  IADD3 R3, R2, 0x29, RZ ;  /* 0x0000002902037810 */ /* 0x000fe20007ffe0ff */
[----:B------:R-:W-:Y:S01]  /*45d0*/  HMMA.16816.F32.BF16 R16, R12, R26, R52 ;  /* 0x0000001a0c10723c */ /* 0x000fe20000041834 */
[----:B------:R-:W-:-:S02]  /*45e0*/  FSEL R119, R32, -INF , !P4 ;  /* 0xff80000020777808 */ /* 0x000fc40006000000 */
[----:B------:R-:W-:Y:S02]  /*45f0*/  ISETP.GE.AND P0, PT, R6, UR14, PT ;  /* 0x0000000e06007c0c */ /* 0x000fe4000bf06270 */
[----:B------:R-:W-:Y:S02]  /*4600*/  ISETP.GE.AND P4, PT, R3, UR14, PT ;  /* 0x0000000e03007c0c */ /* 0x000fe4000bf86270 */
[C---:B------:R-:W-:Y:S01]  /*4610*/  IADD3 R6, R2.reuse, 0x28, RZ ;  /* 0x0000002802067810 */ /* 0x040fe20007ffe0ff */
[----:B------:R-:W-:Y:S01]  /*4620*/  HMMA.16816.F32.BF16 R12, R12, R38, R44 ;  /* 0x000000260c0c723c */ /* 0x000fe2000004182c */
[----:B------:R-:W-:Y:S02]  /*4630*/  IADD3 R3, R2, 0x31, RZ ;  /* 0x0000003102037810 */ /* 0x000fe40007ffe0ff */
[----:B------:R-:W-:Y:S02]  /*4640*/  FSEL R150, R42, -INF , !P2 ;  /* 0xff8000002a967808 */ /* 0x000fe40005000000 */
[----:B------:R-:W-:-:S02]  /*4650*/  FSEL R117, R40, -INF , !P2 ;  /* 0xff80000028757808 */ /* 0x000fc40005000000 */
[----:B------:R-:W-:Y:S02]  /*4660*/  ISETP.GE.AND P5, PT, R6, UR14, PT ;  /* 0x0000000e06007c0c */ /* 0x000fe4000bfa6270 */
[----:B------:R-:W-:Y:S02]  /*4670*/  ISETP.GE.AND P2, PT, R3, UR14, PT ;  /* 0x0000000e03007c0c */ /* 0x000fe4000bf46270 */
[C---:B------:R-:W-:Y:S02]  /*4680*/  IADD3 R6, R2.reuse, 0x30, RZ ;  /* 0x0000003002067810 */ /* 0x040fe40007ffe0ff */
[C---:B------:R-:W-:Y:S02]  /*4690*/  IADD3 R3, R2.reuse, 0x38, RZ ;  /* 0x0000003802037810 */ /* 0x040fe40007ffe0ff */
[----:B------:R-:W-:Y:S02]  /*46a0*/  IADD3 R2, R2, 0x39, RZ ;  /* 0x0000003902027810 */ /* 0x000fe40007ffe0ff */
[----:B------:R-:W-:-:S02]  /*46b0*/  FSEL R225, R30, -INF , !P0 ;  /* 0xff8000001ee17808 */ /* 0x000fc40004000000 */
[----:B------:R-:W-:Y:S02]  /*46c0*/  FSEL R165, R28, -INF , !P0 ;  /* 0xff8000001ca57808 */ /* 0x000fe40004000000 */
[----:B------:R-:W-:Y:S02]  /*46d0*/  ISETP.GE.AND P0, PT, R2, UR14, PT ;  /* 0x0000000e02007c0c */ /* 0x000fe4000bf06270 */
[----:B------:R-:W-:Y:S02]  /*46e0*/  FSEL R164, R35, -INF , !P3 ;  /* 0xff80000023a47808 */ /* 0x000fe40005800000 */
[----:B------:R-:W-:Y:S02]  /*46f0*/  FSEL R248, R15, -INF , !P0 ;  /* 0xff8000000ff87808 */ /* 0x000fe40004000000 */
[----:B------:R-:W-:Y:S02]  /*4700*/  FSEL R184, R13, -INF , !P0 ;  /* 0xff8000000db87808 */ /* 0x000fe40004000000 */
[----:B------:R-:W-:-:S02]  /*4710*/  PLOP3.LUT P0, PT, PT, PT, UP0, 0x80, 0x0 ;  /* 0x000000000000781c */ /* 0x000fc40003f0f008 */
[----:B------:R-:W-:Y:S02]  /*4720*/  FSEL R118, R33, -INF , !P3 ;  /* 0xff80000021767808 */ /* 0x000fe40005800000 */
[----:B------:R-:W-:Y:S02]  /*4730*/  FSEL R149, R43, -INF , !P1 ;  /* 0xff8000002b957808 */ /* 0x000fe40004800000 */
[----:B------:R-:W-:Y:S02]  /*4740*/  FSEL R116, R41, -INF , !P1 ;  /* 0xff80000029747808 */ /* 0x000fe40004800000 */
[----:B------:R-:W-:Y:S02]  /*4750*/  ISETP.GE.AND P3, PT, R6, UR14, PT ;  /* 0x0000000e06007c0c */ /* 0x000fe4000bf66270 */
[----:B------:R-:W-:Y:S02]  /*4760*/  ISETP.GE.AND P1, PT, R3, UR14, PT ;  /* 0x0000000e03007c0c */ /* 0x000fe4000bf26270 */
        /* <DEDUP_REMOVED lines=144> */
.L_x_558:
[----:B------:R-:W-:Y:S05]  /*5070*/  BSYNC B0 ;  /* 0x0000000000007941 */ /* 0x000fea0003800000 */
.L_x_557:
[----:B------:R-:W0:Y:S02]  /*5080*/  LDGDEPBAR ;  /* 0x00000000000079af */ /* 0x000e240000000000 */
.L_x_556:
[----:B--2---:R-:W-:Y:S01]  /*5090*/  FMNMX.FTZ R2, R58, R24, !PT ;  /* 0x000000183a027209 */ /* 0x004fe20007810000 */
[----:B------:R-:W-:Y:S01]  /*50a0*/  IMAD.U32 R6, RZ, RZ, UR12 ;  /* 0x0000000cff067e24 */ /* 0x000fe2000f8e00ff */
[----:B------:R-:W-:Y:S01]  /*50b0*/  USHF.L.U32 UR30, UR30, 0x1, URZ ;  /* 0x000000011e1e7899 */ /* 0x000fe2000800063f */
[----:B------:R-:W-:Y:S01]  /*50c0*/  IMAD.WIDE.U32 R166, R101, -0x2daee0ad, RZ ;  /* 0xd2511f5365a67825 */ /* 0x000fe200078e00ff */
[----:B------:R-:W-:Y:S01]  /*50d0*/  FMNMX.FTZ R2, R20, R2, !PT ;  /* 0x0000000214027209 */ /* 0x000fe20007810000 */
[----:B------:R-:W-:Y:S01]  /*50e0*/  UIADD3 UR4, UR19, -0x4498517b, URZ ;  /* 0xbb67ae8513047890 */ /* 0x000fe2000fffe03f */
[----:B------:R-:W-:Y:S01]  /*50f0*/  SHF.L.U32 R197, R5, 0x1, RZ ;  /* 0x0000000105c57819 */ /* 0x000fe200000006ff */
[----:B------:R-:W-:Y:S01]  /*5100*/  IMAD R7, R6, 0x4, R97 ;  /* 0x0000000406077824 */ /* 0x000fe200078e0261 */
[----:B------:R-:W-:Y:S01]  /*5110*/  FMNMX.FTZ R2, R21, R2, !PT ;  /* 0x0000000215027209 */ /* 0x000fe20007810000 */
[----:B------:R-:W-:Y:S02]  /*5120*/  UIADD3 UR5, UR18, -0x61c88647, URZ ;  /* 0x9e3779b912057890 */ /* 0x000fe4000fffe03f */
[----:B------:R-:W-:Y:S01]  /*5130*/  IMAD.WIDE.U32 R64, R7, -0x326172a9, RZ ;  /* 0xcd9e8d5707407825 */ /* 0x000fe200078e00ff */
[----:B------:R-:W-:Y:S01]  /*5140*/  FMNMX.FTZ R2, R119, R2, !PT ;  /* 0x0000000277027209 */ /* 0x000fe20007810000 */
[----:B------:R-:W-:Y:S01]  /*5150*/  STL [R1+0x2c], R7 ;  /* 0x00002c0701007387 */ /* 0x000fe20000100800 */
[----:B------:R-:W-:Y:S01]  /*5160*/  UIADD3 UR29, UR19, 0x76cf5d0a, URZ ;  /* 0x76cf5d0a131d7890 */ /* 0x000fe2000fffe03f */
[--C-:B------:R-:W-:Y:S01]  /*5170*/  IMAD R198, R4, 0x2, R197.reuse ;  /* 0x0000000204c67824 */ /* 0x100fe200078e02c5 */
[----:B------:R-:W-:Y:S01]  /*5180*/  FMNMX.FTZ R2, R118, R2, !PT ;  /* 0x0000000276027209 */ /* 0x000fe20007810000 */
[----:B------:R-:W-:Y:S01]  /*5190*/  UIADD3 UR22, UR19, 0x32370b8f, URZ ;  /* 0x32370b8f13167890 */ /* 0x000fe2000fffe03f */
[C---:B------:R-:W-:Y:S01]  /*51a0*/  IMAD R200, R0.reuse, 0x2, R197 ;  /* 0x0000000200c87824 */ /* 0x040fe200078e02c5 */
[----:B------:R-:W-:Y:S01]  /*51b0*/  UIADD3 UR27, UR18, -0x255992d5, URZ ;  /* 0xdaa66d2b121b7890 */ /* 0x000fe2000fffe03f */
[----:B------:R-:W-:Y:S01]  /*51c0*/  FMNMX.FTZ R2, R117, R2, !PT ;  /* 0x0000000275027209 */ /* 0x000fe20007810000 */
[----:B------:R-:W-:Y:S01]  /*51d0*/  UIADD3 UR21, UR18, 0x78dde6e4, URZ ;  /* 0x78dde6e412157890 */ /* 0x000fe2000fffe03f */
[----:B------:R-:W-:Y:S01]  /*51e0*/  LEA R199, R0, R198, 0x1 ;  /* 0x000000c600c77211 */ /* 0x000fe200078e08ff */
[----:B------:R-:W-:Y:S01]  /*51f0*/  UIADD3 UR13, UR19, -0x56f99767, URZ ;  /* 0xa9066899130d7890 */ /* 0x000fe2000fffe03f */
[----:B------:R-:W-:Y:S01]  /*5200*/  FMNMX.FTZ R3, R116, R2, !PT ;  /* 0x0000000274037209 */ /* 0x000fe20007810000 */
[----:B------:R-:W-:Y:S01]  /*5210*/  UIADD3 UR20, UR19, -0x126145ec, URZ ;  /* 0xed9eba1413147890 */ /* 0x000fe2000fffe03f */
[----:B------:R-:W-:Y:S01]  /*5220*/  FMNMX.FTZ R2, R59, R25, !PT ;  /* 0x000000193b027209 */ /* 0x000fe20007810000 */
[----:B------:R-:W-:Y:S01]  /*5230*/  UIADD3 UR7, UR18, -0x4ab325aa, URZ ;  /* 0xb54cda5612077890 */ /* 0x000fe2000fffe03f */
[----:B------:R-:W-:Y:S01]  /*5240*/  FMNMX.FTZ R3, R165, R3, !PT ;  /* 0x00000003a5037209 */ /* 0x000fe20007810000 */
[----:B------:R-:W-:Y:S01]  /*5250*/  LDSM.16.MT88.4 R40, [R199+0x10000] ;  /* 0x01000000c728783b */ /* 0x000fe20000004200 */
[----:B------:R-:W-:Y:S01]  /*5260*/  FMNMX.FTZ R2, R22, R2, !PT ;  /* 0x0000000216027209 */ /* 0x000fe20007810000 */
[----:B------:R-:W-:Y:S01]  /*5270*/  UIADD3 UR14, UR18, 0x1715609d, URZ ;  /* 0x1715609d120e7890 */ /* 0x000fe2000fffe03f */
[----:B------:R-:W-:Y:S01]  /*5280*/  FMNMX.FTZ R148, R170, R3, !PT ;  /* 0x00000003aa947209 */ /* 0x000fe20007810000 */
[----:B------:R-:W-:Y:S01]  /*5290*/  LDSM.16.MT88.4 R60, [R197+0x12000] ;  /* 0x01200000c53c783b */ /* 0x000fe20000004200 */
[----:B------:R-:W-:Y:S01]  /*52a0*/  FMNMX.FTZ R2, R23, R2, !PT ;  /* 0x0000000217027209 */ /* 0x000fe20007810000 */
[----:B------:R-:W-:Y:S01]  /*52b0*/  UIADD3 UR6, UR19, 0x646e171e, URZ ;  /* 0x646e171e13067890 */ /* 0x000fe2000fffe03f */
[----:B------:R-:W-:Y:S01]  /*52c0*/  FMNMX.FTZ R148, R171, R148, !PT ;  /* 0x00000094ab947209 */ /* 0x000fe20007810000 */
[----:B------:R-:W-:Y:S01]  /*52d0*/  LDSM.16.MT88.4 R48, [R200+0x10000] ;  /* 0x01000000c830783b */ /* 0x000fe20000004200 */
[----:B------:R-:W-:-:S02]  /*52e0*/  FMNMX.FTZ R2, R151, R2, !PT ;  /* 0x0000000297027209 */ /* 0x000fc40007810000 */
[----:B------:R-:W-:Y:S01]  /*52f0*/  FMNMX.FTZ R148, R224, R148, !PT ;  /* 0x00000094e0947209 */ /* 0x000fe20007810000 */
[----:B-1----:R-:W-:Y:S01]  /*5300*/  LDSM.16.MT88.4 R16, [R198+0x14000] ;  /* 0x01400000c610783b */ /* 0x002fe20000004200 */
        /* <DEDUP_REMOVED lines=12> */
[----:B------:R-:W-:-:S03]  /*53d0*/  FMNMX.FTZ R2, R226, R2, !PT ;  /* 0x00000002e2027209 */ /* 0x000fc60007810000 */
[----:B------:R-:W1:Y:S01]  /*53e0*/  SHFL.BFLY PT, R3, R148, 0x2, 0x1f ;  /* 0x0c401f0094037f89 */ /* 0x000e6200000e0000 */
[----:B------:R-:W-:-:S04]  /*53f0*/  FMNMX.FTZ R2, R227, R2, !PT ;  /* 0x00000002e3027209 */ /* 0x000fc80007810000 */
[----:B------:R-:W-:-:S04]  /*5400*/  FMNMX.FTZ R2, R195, R2, !PT ;  /* 0x00000002c3027209 */ /* 0x000fc80007810000 */
[----:B------:R-:W-:-:S04]  /*5410*/  FMNMX.FTZ R2, R193, R2, !PT ;  /* 0x00000002c1027209 */ /* 0x000fc80007810000 */
[----:B------:R-:W-:-:S04]  /*5420*/  FMNMX.FTZ R2, R181, R2, !PT ;  /* 0x00000002b5027209 */ /* 0x000fc80007810000 */
[----:B------:R-:W-:-:S04]  /*5430*/  FMNMX.FTZ R2, R230, R2, !PT ;  /* 0x00000002e6027209 */ /* 0x000fc80007810000 */
[----:B------:R-:W-:Y:S02]  /*5440*/  FMNMX.FTZ R2, R248, R2, !PT ;  /* 0x00000002f8027209 */ /* 0x000fe40007810000 */
[----:B-1----:R-:W-:-:S03]  /*5450*/  FMNMX.FTZ R148, R148, R3, !PT ;  /* 0x0000000394947209 */ /* 0x002fc60007810000 */
[----:B------:R-:W1:Y:S01]  /*5460*/  SHFL.BFLY PT, R10, R2, 0x2, 0x1f ;  /* 0x0c401f00020a7f89 */ /* 0x000e6200000e0000 */
[----:B------:R-:W-:-:S03]  /*5470*/  LOP3.LUT R3, R98, UR18, RZ, 0x3c, !PT ;  /* 0x0000001262037c12 */ /* 0x000fc6000f8e3cff */
[----:B------:R-:W2:Y:S01]  /*5480*/  SHFL.BFLY PT, R9, R148, 0x1, 0x1f ;  /* 0x0c201f0094097f89 */ /* 0x000ea200000e0000 */
[----:B------:R-:W-:-:S03]  /*5490*/  LOP3.LUT R6, R65, R3, RZ, 0x3c, !PT ;  /* 0x0000000341067212 */ /* 0x000fc600078e3cff */
[----:B------:R3:W-:Y:S02]  /*54a0*/  STL [R1+0x30], R3 ;  /* 0x0000300301007387 */ /* 0x0007e40000100800 */
[----:B------:R-:W-:-:S05]  /*54b0*/  IMAD.WIDE.U32 R66, R6, -0x2daee0ad, RZ ;  /* 0xd2511f5306427825 */ /* 0x000fca00078e00ff */
[----:B------:R-:W-:Y:S01]  /*54c0*/  LOP3.LUT R8, R67, UR4, R166, 0x96, !PT ;  /* 0x0000000443087c12 */ /* 0x000fe2000f8e96a6 */
[----:B------:R-:W-:Y:S01]  /*54d0*/  UIADD3 UR4, UR18, 0x3c6ef372, URZ ;  /* 0x3c6ef37212047890 */ /* 0x000fe2000fffe03f */
[----:B------:R-:W-:-:S03]  /*54e0*/  IMAD R166, R96, 0x10000, R96 ;  /* 0x0001000060a67824 */ /* 0x000fc600078e0260 */
[----:B------:R-:W-:Y:S01]  /*54f0*/  IMAD.WIDE.U32 R56, R8, -0x326172a9, RZ ;  /* 0xcd9e8d5708387825 */ /* 0x000fe200078e00ff */
[----:B-1----:R-:W-:Y:S02]  /*5500*/  FMNMX.FTZ R10, R2, R10, !PT ;  /* 0x0000000a020a7209 */ /* 0x002fe40007810000 */
[----:B--2---:R-:W-:-:S03]  /*5510*/  FMNMX.FTZ R148, R148, R9, !PT ;  /* 0x0000000994947209 */ /* 0x004fc60007810000 */
[----:B------:R-:W1:Y:S01]  /*5520*/  SHFL.BFLY PT, R11, R10, 0x1, 0x1f ;  /* 0x0c201f000a0b7f89 */ /* 0x000e6200000e0000 */
[C---:B------:R-:W-:Y:S01]  /*5530*/  FSETP.NEU.FTZ.AND P1, PT, R148.reuse, -INF , PT ;  /* 0xff8000009400780b */ /* 0x040fe20003f3d000 */
[----:B---3--:R-:W-:Y:S01]  /*5540*/  IMAD.U32 R3, RZ, RZ, UR30 ;  /* 0x0000001eff037e24 */ /* 0x008fe2000f8e00ff */
[----:B------:R-:W-:Y:S01]  /*5550*/  UIADD3 UR30, UR30, 0x1, URZ ;  /* 0x000000011e1e7890 */ /* 0x000fe2000fffe03f */
[----:B------:R-:W-:-:S03]  /*5560*/  FMUL.FTZ R12, R148, c[0x0][0x23c] ;  /* 0x00008f00940c7a20 */ /* 0x000fc60000410000 */
[----:B------:R-:W-:Y:S02]  /*5570*/  LOP3.LUT R3, R167, UR19, R3, 0x96, !PT ;  /* 0x00000013a7037c12 */ /* 0x000fe4000f8e9603 */
[----:B------:R-:W-:-:S03]  /*5580*/  FSEL R12, R12, RZ, P1 ;  /* 0x000000ff0c0c7208 */ /* 0x000fc60000800000 */
[----:B------:R-:W-:-:S05]  /*5590*/  IMAD.WIDE.U32 R6, R3, -0x326172a9, RZ ;  /* 0xcd9e8d5703067825 */ /* 0x000fca00078e00ff */
[----:B------:R-:W-:Y:S01]  /*55a0*/  LOP3.LUT R2, R7, UR5, R64, 0x96, !PT ;  /* 0x0000000507027c12 */ /* 0x000fe2000f8e9640 */
[----:B------:R-:W-:Y:S01]  /*55b0*/  FFMA.FTZ R7, R58, c[0x0][0x23c], -R12 ;  /* 0x00008f003a077a23 */ /* 0x000fe2000001080c */
[----:B------:R-:W-:Y:S02]  /*55c0*/  LOP3.LUT R8, R57, UR4, R6, 0x96, !PT ;  /* 0x0000000439087c12 */ /* 0x000fe4000f8e9606 */
[----:B------:R-:W-:Y:S01]  /*55d0*/  MOV R58, R195 ;  /* 0x000000c3003a7202 */ /* 0x000fe20000000f00 */
[----:B------:R-:W-:Y:S01]  /*55e0*/  IMAD.WIDE.U32 R2, R2, -0x2daee0ad, RZ ;  /* 0xd2511f5302027825 */ /* 0x000fe200078e00ff */
[----:B------:R2:W-:Y:S03]  /*55f0*/  MUFU.EX2 R189, R7 ;  /* 0x0000000700bd7308 */ /* 0x0005e60000000800 */
[----:B------:R-:W-:Y:S01]  /*5600*/  IMAD.WIDE.U32 R8, R8, -0x2daee0ad, RZ ;  /* 0xd2511f5308087825 */ /* 0x000fe200078e00ff */
[----:B------:R-:W-:-:S04]  /*5610*/  LOP3.LUT R3, R3, UR29, R66, 0x96, !PT ;  /* 0x0000001d03037c12 */ /* 0x000fc8000f8e9642 */
[----:B------:R-:W-:Y:S01]  /*5620*/  LOP3.LUT R6, R9, UR22, R2, 0x96, !PT ;  /* 0x0000001609067c12 */ /* 0x000fe2000f8e9602 */
[----:B------:R-:W-:-:S04]  /*5630*/  IMAD.WIDE.U32 R2, R3, -0x326172a9, RZ ;  /* 0xcd9e8d5703027825 */ /* 0x000fc800078e00ff */
[----:B------:R-:W-:Y:S01]  /*5640*/  IMAD.WIDE.U32 R44, R6, -0x326172a9, RZ ;  /* 0xcd9e8d57062c7825 */ /* 0x000fe200078e00ff */
[----:B------:R-:W-:-:S03]  /*5650*/  LOP3.LUT R6, R3, UR27, R56, 0x96, !PT ;  /* 0x0000001b03067c12 */ /* 0x000fc6000f8e9638 */
[----:B------:R-:W-:Y:S01]  /*5660*/  FFMA.FTZ R3, R24, c[0x0][0x23c], -R12 ;  /* 0x00008f0018037a23 */ /* 0x000fe2000001080c */
[----:B------:R-:W-:Y:S01]  /*5670*/  LOP3.LUT R2, R45, UR21, R2, 0x96, !PT ;  /* 0x000000152d027c12 */ /* 0x000fe2000f8e9602 */
[----:B--2---:R-:W-:Y:S02]  /*5680*/  IMAD.WIDE.U32 R6, R6, -0x2daee0ad, RZ ;  /* 0xd2511f5306067825 */ /* 0x004fe400078e00ff */
[----:B------:R1:W-:Y:S02]  /*5690*/  MUFU.EX2 R188, R3 ;  /* 0x0000000300bc7308 */ /* 0x0003e40000000800 */
[----:B------:R-:W-:Y:S01]  /*56a0*/  IMAD.WIDE.U32 R46, R2, -0x2daee0ad, RZ ;  /* 0xd2511f53022e7825 */ /* 0x000fe200078e00ff */
[----:B------:R-:W-:-:S03]  /*56b0*/  LOP3.LUT R8, R7, UR20, R8, 0x96, !PT ;  /* 0x0000001407087c12 */ /* 0x000fc6000f8e9608 */
[----:B------:R-:W-:Y:S01]  /*56c0*/  FFMA.FTZ R2, R20, c[0x0][0x23c], -R12 ;  /* 0x00008f0014027a23 */ /* 0x000fe2000001080c */
[----:B------:R-:W-:Y:S01]  /*56d0*/  LOP3.LUT R6, R47, UR13, R6, 0x96, !PT ;  /* 0x0000000d2f067c12 */ /* 0x000fe2000f8e9606 */
[----:B------:R-:W-:Y:S02]  /*56e0*/  FFMA.FTZ R9, R21, c[0x0][0x23c], -R12 ;  /* 0x00008f0015097a23 */ /* 0x000fe4000001080c */
[----:B------:R2:W-:Y:S01]  /*56f0*/  MUFU.EX2 R190, R2 ;  /* 0x0000000200be7308 */ /* 0x0005e20000000800 */
[----:B------:R-:W-:-:S04]  /*5700*/  IMAD.WIDE.U32 R14, R8, -0x326172a9, RZ ;  /* 0xcd9e8d57080e7825 */ /* 0x000fc800078e00ff */
[----:B------:R-:W-:Y:S01]  /*5710*/  IMAD.WIDE.U32 R6, R6, -0x326172a9, RZ ;  /* 0xcd9e8d5706067825 */ /* 0x000fe200078e00ff */
[----:B-1----:R-:W-:Y:S02]  /*5720*/  FMNMX.FTZ R3, R10, R11, !PT ;  /* 0x0000000b0a037209 */ /* 0x002fe40007810000 */
[----:B------:R1:W-:Y:S02]  /*5730*/  MUFU.EX2 R229, R9 ;  /* 0x0000000900e57308 */ /* 0x0003e40000000800 */
[C---:B------:R-:W-:Y:S02]  /*5740*/  FSETP.NEU.FTZ.AND P1, PT, R3.reuse, -INF , PT ;  /* 0xff8000000300780b */ /* 0x040fe40003f3d000 */
[C---:B------:R-:W-:Y:S02]  /*5750*/  LOP3.LUT R8, R6.reuse, 0xffff, RZ, 0xc0, !PT ;  /* 0x0000ffff06087812 */ /* 0x040fe400078ec0ff */
[----:B------:R-:W-:Y:S01]  /*5760*/  LOP3.LUT R11, R6, 0xff, RZ, 0xc0, !PT ;  /* 0x000000ff060b7812 */ /* 0x000fe200078ec0ff */
[----:B--2---:R-:W-:Y:S01]  /*5770*/  FMUL.FTZ R2, R3, c[0x0][0x23c] ;  /* 0x00008f0003027a20 */ /* 0x004fe20000410000 */
[----:B------:R-:W-:-:S02]  /*5780*/  SHF.R.U32.HI R13, RZ, 0x18, R6 ;  /* 0x00000018ff0d7819 */ /* 0x000fc40000011606 */
[----:B------:R-:W-:Y:S02]  /*5790*/  SHF.R.U32.HI R8, RZ, 0x8, R8 ;  /* 0x00000008ff087819 */ /* 0x000fe40000011608 */
[----:B------:R-:W-:Y:S02]  /*57a0*/  FSEL R2, R2, RZ, P1 ;  /* 0x000000ff02027208 */ /* 0x000fe40000800000 */
[----:B-1----:R-:W-:Y:S02]  /*57b0*/  SHF.R.U32.HI R9, RZ, 0x10, R6 ;  /* 0x00000010ff097819 */ /* 0x002fe40000011606 */
[----:B------:R-:W-:Y:S01]  /*57c0*/  LOP3.LUT R6, R7, UR7, R14, 0x96, !PT ;  /* 0x0000000707067c12 */ /* 0x000fe2000f8e960e */
[--C-:B------:R-:W-:Y:S01]  /*57d0*/  FFMA.FTZ R10, R22, c[0x0][0x23c], -R2.reuse ;  /* 0x00008f00160a7a23 */ /* 0x100fe20000010802 */
[----:B------:R-:W-:Y:S01]  /*57e0*/  LOP3.LUT R9, R9, 0xff, RZ, 0xc0, !PT ;  /* 0x000000ff09097812 */ /* 0x000fe200078ec0ff */
[--C-:B------:R-:W-:Y:S01]  /*57f0*/  FFMA.FTZ R7, R23, c[0x0][0x23c], -R2.reuse ;  /* 0x00008f0017077a23 */ /* 0x100fe20000010802 */
[----:B------:R-:W-:Y:S01]  /*5800*/  LOP3.LUT R0, R6, 0xffff, RZ, 0xc0, !PT ;  /* 0x0000ffff06007812 */ /* 0x000fe200078ec0ff */
[----:B------:R1:W-:Y:S01]  /*5810*/  MUFU.EX2 R180, R10 ;  /* 0x0000000a00b47308 */ /* 0x0003e20000000800 */
[----:B------:R-:W-:Y:S01]  /*5820*/  FFMA.FTZ R4, R59, c[0x0][0x23c], -R2 ;  /* 0x00008f003b047a23 */ /* 0x000fe20000010802 */
[----:B------:R-:W-:Y:S01]  /*5830*/  PRMT R14, R11, 0x5410, R8 ;  /* 0x000054100b0e7816 */ /* 0x000fe20000000008 */
[----:B------:R-:W-:Y:S01]  /*5840*/  FFMA.FTZ R5, R25, c[0x0][0x23c], -R2 ;  /* 0x00008f0019057a23 */ /* 0x000fe20000010802 */
[----:B------:R-:W-:Y:S01]  /*5850*/  PRMT R11, R9, 0x5410, R13 ;  /* 0x00005410090b7816 */ /* 0x000fe2000000000d */
[----:B------:R-:W2:Y:S01]  /*5860*/  LDSM.16.MT88.4 R20, [R197+0x10000] ;  /* 0x01000000c514783b */ /* 0x000ea20000004200 */
[----:B------:R-:W-:-:S02]  /*5870*/  SHF.R.U32.HI R9, RZ, 0x18, R6 ;  /* 0x00000018ff097819 */ /* 0x000fc40000011606 */
[----:B------:R-:W3:Y:S01]  /*5880*/  MUFU.EX2 R249, R7 ;  /* 0x0000000700f97308 */ /* 0x000ee20000000800 */
[----:B------:R-:W-:Y:S01]  /*5890*/  SHF.R.U32.HI R8, RZ, 0x8, R0 ;  /* 0x00000008ff087819 */ /* 0x000fe20000011600 */
[----:B------:R-:W-:Y:S01]  /*58a0*/  HSET2.LE.AND R0, R14, R166, PT ;  /* 0x000000a60e007233 */ /* 0x000fe20003803000 */
[----:B------:R-:W-:Y:S05]  /*58b0*/  LDSM.16.MT88.4 R24, [R197+0x14000] ;  /* 0x01400000c518783b */ /* 0x000fea0000004200 */
[----:B------:R4:W-:Y:S01]  /*58c0*/  MUFU.EX2 R182, R4 ;  /* 0x0000000400b67308 */ /* 0x0009e20000000800 */
[----:B-1----:R-:W-:-:S04]  /*58d0*/  LOP3.LUT R10, R6, 0xff, RZ, 0xc0, !PT ;  /* 0x000000ff060a7812 */ /* 0x002fc800078ec0ff */
[----:B------:R-:W-:-:S03]  /*58e0*/  PRMT R8, R10, 0x5410, R8 ;  /* 0x000054100a087816 */ /* 0x000fc60000000008 */
[----:B------:R1:W5:Y:S01]  /*58f0*/  MUFU.EX2 R228, R5 ;  /* 0x0000000500e47308 */ /* 0x0003620000000800 */
[----:B----4-:R-:W-:Y:S02]  /*5900*/  SHF.R.U32.HI R4, RZ, 0x10, R6 ;  /* 0x00000010ff047819 */ /* 0x010fe40000011606 */
[----:B---3--:R-:W-:Y:S02]  /*5910*/  F2FP.BF16.PACK_AB R6, R249, R180 ;  /* 0x000000b4f906723e */ /* 0x008fe400000010ff */
[----:B------:R-:W-:Y:S02]  /*5920*/  LOP3.LUT R7, R4, 0xff, RZ, 0xc0, !PT ;  /* 0x000000ff04077812 */ /* 0x000fe400078ec0ff */
[----:B------:R-:W-:Y:S01]  /*5930*/  F2FP.BF16.PACK_AB R4, R229, R190 ;  /* 0x000000bee504723e */ /* 0x000fe200000010ff */
[--C-:B-1----:R-:W-:Y:S01]  /*5940*/  HSET2.LE.AND R5, R11, R166.reuse, PT ;  /* 0x000000a60b057233 */ /* 0x102fe20003803000 */
[----:B------:R-:W-:Y:S02]  /*5950*/  PRMT R7, R7, 0x5410, R9 ;  /* 0x0000541007077816 */ /* 0x000fe40000000009 */
[----:B------:R-:W-:Y:S01]  /*5960*/  LOP3.LUT R10, R0, R4, RZ, 0xc0, !PT ;  /* 0x00000004000a7212 */ /* 0x000fe200078ec0ff */
[--C-:B------:R-:W-:Y:S01]  /*5970*/  HSET2.LE.AND R0, R8, R166.reuse, PT ;  /* 0x000000a608007233 */ /* 0x100fe20003803000 */
[----:B------:R-:W-:Y:S01]  /*5980*/  LOP3.LUT R11, R5, R6, RZ, 0xc0, !PT ;  /* 0x00000006050b7212 */ /* 0x000fe200078ec0ff */
[----:B------:R-:W-:Y:S01]  /*5990*/  HSET2.LE.AND R5, R7, R166, PT ;  /* 0x000000a607057233 */ /* 0x000fe20003803000 */
[----:B------:R-:W-:-:S02]  /*59a0*/  F2FP.BF16.PACK_AB R4, R188, R189 ;  /* 0x000000bdbc04723e */ /* 0x000fc400000010ff */
[----:B-----5:R-:W-:Y:S02]  /*59b0*/  F2FP.BF16.PACK_AB R6, R228, R182 ;  /* 0x000000b6e406723e */ /* 0x020fe400000010ff */
[----:B------:R-:W-:Y:S01]  /*59c0*/  LOP3.LUT R8, R0, R4, RZ, 0xc0, !PT ;  /* 0x0000000400087212 */ /* 0x000fe200078ec0ff */
[--C-:B------:R-:W-:Y:S01]  /*59d0*/  FFMA.FTZ R0, R119, c[0x0][0x23c], -R12.reuse ;  /* 0x00008f0077007a23 */ /* 0x100fe2000001080c */
[----:B------:R-:W-:Y:S02]  /*59e0*/  LOP3.LUT R9, R5, R6, RZ, 0xc0, !PT ;  /* 0x0000000605097212 */ /* 0x000fe400078ec0ff */
[----:B------:R-:W1:Y:S01]  /*59f0*/  LDSM.16.MT88.4 R4, [R200+0x14000] ;  /* 0x01400000c804783b */ /* 0x000e620000004200 */
[----:B------:R3:W-:Y:S04]  /*5a00*/  MUFU.EX2 R250, R0 ;  /* 0x0000000000fa7308 */ /* 0x0007e80000000800 */
[C---:B------:R-:W-:Y:S08]  /*5a10*/  HMMA.16816.F32.BF16 R140, R8.reuse, R40, RZ ;  /* 0x00000028088c723c */ /* 0x040ff000000418ff */
[----:B------:R-:W-:Y:S01]  /*5a20*/  HMMA.16816.F32.BF16 R100, R8, R42, RZ ;  /* 0x0000002a0864723c */ /* 0x000fe200000418ff */
[----:B------:R-:W-:Y:S01]  /*5a30*/  LDSM.16.MT88.4 R40, [R200+0x16000] ;  /* 0x01600000c828783b */ /* 0x000fe20000004200 */
[----:B---3--:R-:W-:-:S06]  /*5a40*/  FFMA.FTZ R0, R118, c[0x0][0x23c], -R12 ;  /* 0x00008f0076007a23 */ /* 0x008fcc000001080c */
[C---:B------:R-:W-:Y:S01]  /*5a50*/  HMMA.16816.F32.BF16 R136, R8.reuse, R60, RZ ;  /* 0x0000003c0888723c */ /* 0x040fe200000418ff */
[----:B------:R3:W-:Y:S07]  /*5a60*/  MUFU.EX2 R176, R0 ;  /* 0x0000000000b07308 */ /* 0x0007ee0000000800 */
[C---:B------:R-:W-:Y:S08]  /*5a70*/  HMMA.16816.F32.BF16 R96, R8.reuse, R62, RZ ;  /* 0x0000003e0860723c */ /* 0x040ff000000418ff */
[----:B--2---:R-:W-:Y:S01]  /*5a80*/  HMMA.16816.F32.BF16 R152, R8, R20, RZ ;  /* 0x000000140898723c */ /* 0x004fe200000418ff */
[----:B---3--:R-:W-:-:S07]  /*5a90*/  LOP3.LUT R0, R15, UR14, R44, 0x96, !PT ;  /* 0x0000000e0f007c12 */ /* 0x008fce000f8e962c */
[C---:B-1----:R-:W-:Y:S07]  /*5aa0*/  HMMA.16816.F32.BF16 R60, R8.reuse, R4, RZ ;  /* 0x00000004083c723c */ /* 0x042fee00000418ff */
[----:B------:R-:W-:Y:S01]  /*5ab0*/  FFMA.FTZ R4, R117, c[0x0][0x23c], -R12 ;  /* 0x00008f0075047a23 */ /* 0x000fe2000001080c */
[C---:B------:R-:W-:Y:S01]  /*5ac0*/  HMMA.16816.F32.BF16 R112, R8.reuse, R22, RZ ;  /* 0x000000160870723c */ /* 0x040fe200000418ff */
[----:B------:R-:W1:Y:S02]  /*5ad0*/  LDSM.16.MT88.4 R20, [R199+0x14000] ;  /* 0x01400000c714783b */ /* 0x000e640000004200 */
[----:B------:R2:W-:Y:S05]  /*5ae0*/  MUFU.EX2 R185, R4 ;  /* 0x0000000400b97308 */ /* 0x0005ea0000000800 */
[C---:B------:R-:W-:Y:S08]  /*5af0*/  HMMA.16816.F32.BF16 R128, R8.reuse, R24, RZ ;  /* 0x000000180880723c */ /* 0x040ff000000418ff */
[----:B------:R-:W-:Y:S01]  /*5b00*/  HMMA.16816.F32.BF16 R84, R8, R26, RZ ;  /* 0x0000001a0854723c */ /* 0x000fe200000418ff */
[----:B------:R-:W3:Y:S01]  /*5b10*/  LDSM.16.MT88.4 R24, [R198+0x16000] ;  /* 0x01600000c618783b */ /* 0x000ee20000004200 */
[----:B--2---:R-:W-:-:S06]  /*5b20*/  IMAD.WIDE.U32 R4, R0, -0x2daee0ad, RZ ;  /* 0xd2511f5300047825 */ /* 0x004fcc00078e00ff */
[C---:B------:R-:W-:Y:S01]  /*5b30*/  HMMA.16816.F32.BF16 R144, R8.reuse, R48, RZ ;  /* 0x000000300890723c */ /* 0x040fe200000418ff */
[C---:B------:R-:W-:Y:S02]  /*5b40*/  LOP3.LUT R0, R4.reuse, 0xffff, RZ, 0xc0, !PT ;  /* 0x0000ffff04007812 */ /* 0x040fe400078ec0ff */
[----:B------:R-:W-:Y:S02]  /*5b50*/  LOP3.LUT R14, R4, 0xff, RZ, 0xc0, !PT ;  /* 0x000000ff040e7812 */ /* 0x000fe400078ec0ff */
[----:B------:R-:W-:Y:S02]  /*5b60*/  SHF.R.U32.HI R13, RZ, 0x8, R0 ;  /* 0x00000008ff0d7819 */ /* 0x000fe40000011600 */
[----:B------:R-:W-:Y:S01]  /*5b70*/  LOP3.LUT R0, R5, UR6, R46, 0x96, !PT ;  /* 0x0000000605007c12 */ /* 0x000fe2000f8e962e */
[----:B------:R-:W-:Y:S01]  /*5b80*/  HMMA.16816.F32.BF16 R104, R8, R50, RZ ;  /* 0x000000320868723c */ /* 0x000fe200000418ff */
[----:B------:R-:W-:Y:S02]  /*5b90*/  PRMT R15, R14, 0x5410, R13 ;  /* 0x000054100e0f7816 */ /* 0x000fe4000000000d */
[----:B------:R-:W-:-:S02]  /*5ba0*/  LOP3.LUT R14, R0, 0xff, RZ, 0xc0, !PT ;  /* 0x000000ff000e7812 */ /* 0x000fc400078ec0ff */
[--C-:B------:R-:W-:Y:S02]  /*5bb0*/  SHF.R.U32.HI R5, RZ, 0x10, R0.reuse ;  /* 0x00000010ff057819 */ /* 0x100fe40000011600 */
[----:B------:R-:W-:Y:S01]  /*5bc0*/  SHF.R.U32.HI R13, RZ, 0x18, R0 ;  /* 0x00000018ff0d7819 */ /* 0x000fe20000011600 */
[C---:B------:R-:W-:Y:S07]  /*5bd0*/  HMMA.16816.F32.BF16 R48, R8.reuse, R6, RZ ;  /* 0x000000060830723c */ /* 0x040fee00000418ff */
[----:B------:R-:W-:Y:S01]  /*5be0*/  FFMA.FTZ R6, R116, c[0x0][0x23c], -R12 ;  /* 0x00008f0074067a23 */ /* 0x000fe2000001080c */
[----:B------:R-:W-:Y:S01]  /*5bf0*/  HMMA.16816.F32.BF16 R124, R8, R16, RZ ;  /* 0x00000010087c723c */ /* 0x000fe200000418ff */
[----:B------:R-:W-:-:S02]  /*5c00*/  FFMA.FTZ R7, R151, c[0x0][0x23c], -R2 ;  /* 0x00008f0097077a23 */ /* 0x000fc40000010802 */
[----:B------:R2:W-:Y:S01]  /*5c10*/  MUFU.EX2 R192, R6 ;  /* 0x0000000600c07308 */ /* 0x0005e20000000800 */
[----:B------:R-:W-:-:S04]  /*5c20*/  IMAD.MOV.U32 R151, RZ, RZ, R182 ;  /* 0x000000ffff977224 */ /* 0x000fc800078e00b6 */
[C---:B------:R-:W-:Y:S03]  /*5c30*/  HMMA.16816.F32.BF16 R72, R8.reuse, R52, RZ ;  /* 0x000000340848723c */ /* 0x040fe600000418ff */
[----:B------:R4:W-:Y:S05]  /*5c40*/  MUFU.EX2 R251, R7 ;  /* 0x0000000700fb7308 */ /* 0x0009ea0000000800 */
[----:B------:R-:W-:Y:S01]  /*5c50*/  HMMA.16816.F32.BF16 R92, R8, R54, RZ ;  /* 0x00000036085c723c */ /* 0x000fe200000418ff */
[----:B--2---:R-:W-:-:S04]  /*5c60*/  SHF.R.U32.HI R6, RZ, 0x10, R4 ;  /* 0x00000010ff067819 */ /* 0x004fc80000011604 */
[----:B------:R-:W-:-:S03]  /*5c70*/  LOP3.LUT R6, R6, 0xff, RZ, 0xc0, !PT ;  /* 0x000000ff06067812 */ /* 0x000fc600078ec0ff */
[C---:B-1----:R-:W-:Y:S01]  /*5c80*/  HMMA.16816.F32.BF16 R52, R8.reuse, R20, RZ ;  /* 0x000000140834723c */ /* 0x042fe200000418ff */
[----:B----4-:R-:W-:Y:S01]  /*5c90*/  SHF.R.U32.HI R7, RZ, 0x18, R4 ;  /* 0x00000018ff077819 */ /* 0x010fe20000011604 */
[--C-:B------:R-:W-:Y:S01]  /*5ca0*/  FFMA.FTZ R4, R150, c[0x0][0x23c], -R2.reuse ;  /* 0x00008f0096047a23 */ /* 0x100fe20000010802 */
[----:B------:R-:W-:Y:S02]  /*5cb0*/  MOV R150, R184 ;  /* 0x000000b800967202 */ /* 0x000fe40000000f00 */
[----:B------:R-:W-:Y:S01]  /*5cc0*/  PRMT R16, R6, 0x5410, R7 ;  /* 0x0000541006107816 */ /* 0x000fe20000000007 */
[----:B------:R1:W2:Y:S01]  /*5cd0*/  MUFU.EX2 R177, R4 ;  /* 0x0000000400b17308 */ /* 0x0002a20000000800 */
[----:B------:R-:W-:Y:S01]  /*5ce0*/  FFMA.FTZ R6, R149, c[0x0][0x23c], -R2 ;  /* 0x00008f0095067a23 */ /* 0x000fe20000010802 */
[C---:B------:R-:W-:Y:S01]  /*5cf0*/  HMMA.16816.F32.BF16 R120, R8.reuse, R22, RZ ;  /* 0x000000160878723c */ /* 0x040fe200000418ff */
[----:B------:R-:W4:Y:S05]  /*5d00*/  LDSM.16.MT88.4 R20, [R199+0x16000] ;  /* 0x01600000c714783b */ /* 0x000f2a0000004200 */
[----:B------:R5:W3:Y:S02]  /*5d10*/  MUFU.EX2 R59, R6 ;  /* 0x00000006003b7308 */ /* 0x000ae40000000800 */
[----:B------:R-:W-:Y:S01]  /*5d20*/  HMMA.16816.F32.BF16 R76, R8, R36, RZ ;  /* 0x00000024084c723c */ /* 0x000fe200000418ff */
[----:B-1----:R-:W-:Y:S01]  /*5d30*/  LOP3.LUT R4, R0, 0xffff, RZ, 0xc0, !PT ;  /* 0x0000ffff00047812 */ /* 0x002fe200078ec0ff */
[----:B------:R-:W-:Y:S01]  /*5d40*/  HSET2.LE.AND R0, R15, R166, PT ;  /* 0x000000a60f007233 */ /* 0x000fe20003803000 */
[----:B--2---:R-:W-:-:S05]  /*5d50*/  IMAD.MOV.U32 R149, RZ, RZ, R177 ;  /* 0x000000ffff957224 */ /* 0x004fca00078e00b1 */
[C---:B------:R-:W-:Y:S01]  /*5d60*/  HMMA.16816.F32.BF16 R108, R8.reuse, R38, RZ ;  /* 0x00000026086c723c */ /* 0x040fe200000418ff */
[----:B------:R-:W-:Y:S01]  /*5d70*/  IMAD.MOV.U32 R15, RZ, RZ, R176 ;  /* 0x000000ffff0f7224 */ /* 0x000fe200078e00b0 */
[----:B------:R-:W1:Y:S01]  /*5d80*/  LDSM.16.MT88.4 R36, [R197+0x16000] ;  /* 0x01600000c524783b */ /* 0x000e620000004200 */
[----:B------:R-:W-:Y:S02]  /*5d90*/  SHF.R.U32.HI R7, RZ, 0x8, R4 ;  /* 0x00000008ff077819 */ /* 0x000fe40000011604 */
[----:B------:R-:W-:Y:S01]  /*5da0*/  LOP3.LUT R4, R5, 0xff, RZ, 0xc0, !PT ;  /* 0x000000ff05047812 */ /* 0x000fe200078ec0ff */
[----:B------:R-:W-:Y:S02]  /*5db0*/  FFMA.FTZ R5, R164, c[0x0][0x23c], -R2 ;  /* 0x00008f00a4057a23 */ /* 0x000fe40000010802 */
[----:B------:R-:W-:Y:S01]  /*5dc0*/  HMMA.16816.F32.BF16 R176, R8, R42, RZ ;  /* 0x0000002a08b0723c */ /* 0x000fe200000418ff */
[----:B------:R-:W-:Y:S01]  /*5dd0*/  PRMT R13, R4, 0x5410, R13 ;  /* 0x00005410040d7816 */ /* 0x000fe2000000000d */
[----:B------:R2:W2:Y:S01]  /*5de0*/  MUFU.EX2 R43, R5 ;  /* 0x00000005002b7308 */ /* 0x0004a20000000800 */
[----:B------:R-:W-:-:S04]  /*5df0*/  IMAD.MOV.U32 R164, RZ, RZ, R228 ;  /* 0x000000ffffa47224 */ /* 0x000fc800078e00e4 */
[----:B------:R-:W-:Y:S01]  /*5e00*/  IMAD.MOV.U32 R42, RZ, RZ, R185 ;  /* 0x000000ffff2a7224 */ /* 0x000fe200078e00b9 */
[----:B---3--:R-:W-:Y:S04]  /*5e10*/  HMMA.16816.F32.BF16 R172, R8, R24, RZ ;  /* 0x0000001808ac723c */ /* 0x008fe800000418ff */
[----:B-----5:R-:W-:-:S04]  /*5e20*/  F2FP.BF16.PACK_AB R6, R192, R42 ;  /* 0x0000002ac006723e */ /* 0x020fc800000010ff */
[C---:B------:R-:W-:Y:S01]  /*5e30*/  HMMA.16816.F32.BF16 R44, R8.reuse, R26, RZ ;  /* 0x0000001a082c723c */ /* 0x040fe200000418ff */
[----:B------:R-:W-:Y:S01]  /*5e40*/  LOP3.LUT R6, R0, R6, RZ, 0xc0, !PT ;  /* 0x0000000600067212 */ /* 0x000fe200078ec0ff */
[----:B------:R-:W3:Y:S01]  /*5e50*/  LDSM.16.MT88.4 R24, [R200+0x10800] ;  /* 0x01080000c818783b */ /* 0x000ee20000004200 */
[--C-:B------:R-:W-:Y:S01]  /*5e60*/  HSET2.LE.AND R0, R16, R166.reuse, PT ;  /* 0x000000a610007233 */ /* 0x100fe20003803000 */
[----:B--2---:R-:W-:Y:S02]  /*5e70*/  PRMT R5, R14, 0x5410, R7 ;  /* 0x000054100e057816 */ /* 0x004fe40000000007 */
[----:B------:R-:W-:Y:S02]  /*5e80*/  F2FP.BF16.PACK_AB R7, R59, R149 ;  /* 0x000000953b07723e */ /* 0x000fe400000010ff */
[----:B------:R-:W-:Y:S01]  /*5e90*/  HMMA.16816.F32.BF16 R80, R8, R18, RZ ;  /* 0x000000120850723c */ /* 0x000fe200000418ff */
[----:B------:R-:W2:Y:S01]  /*5ea0*/  LDSM.16.MT88.4 R16, [R197+0x12800] ;  /* 0x01280000c510783b */ /* 0x000ea20000004200 */
[----:B------:R-:W-:Y:S01]  /*5eb0*/  HSET2.LE.AND R4, R5, R166, PT ;  /* 0x000000a605047233 */ /* 0x000fe20003803000 */
[----:B------:R-:W-:-:S02]  /*5ec0*/  F2FP.BF16.PACK_AB R5, R15, R250 ;  /* 0x000000fa0f05723e */ /* 0x000fc400000010ff */
[----:B------:R-:W-:Y:S01]  /*5ed0*/  LOP3.LUT R7, R0, R7, RZ, 0xc0, !PT ;  /* 0x0000000700077212 */ /* 0x000fe200078ec0ff */
[----:B------:R-:W-:Y:S01]  /*5ee0*/  HSET2.LE.AND R0, R13, R166, PT ;  /* 0x000000a60d007233 */ /* 0x000fe20003803000 */
[----:B------:R-:W-:Y:S01]  /*5ef0*/  LOP3.LUT R4, R4, R5, RZ, 0xc0, !PT ;  /* 0x0000000504047212 */ /* 0x000fe200078ec0ff */
[C---:B------:R-:W-:Y:S01]  /*5f00*/  HMMA.16816.F32.BF16 R132, R8.reuse, R28, RZ ;  /* 0x0000001c0884723c */ /* 0x040fe200000418ff */
[----:B------:R-:W-:Y:S01]  /*5f10*/  F2FP.BF16.PACK_AB R5, R43, R251 ;  /* 0x000000fb2b05723e */ /* 0x000fe200000010ff */
[----:B------:R-:W-:Y:S01]  /*5f20*/  IMAD.MOV.U32 R13, RZ, RZ, R230 ;  /* 0x000000ffff0d7224 */ /* 0x000fe200078e00e6 */
[----:B------:R-:W-:Y:S02]  /*5f30*/  MOV R14, R180 ;  /* 0x000000b4000e7202 */ /* 0x000fe40000000f00 */
[----:B------:R-:W-:Y:S01]  /*5f40*/  LOP3.LUT R5, R0, R5, RZ, 0xc0, !PT ;  /* 0x0000000500057212 */ /* 0x000fe200078ec0ff */
[----:B------:R-:W-:Y:S02]  /*5f50*/  IMAD.MOV.U32 R0, RZ, RZ, R229 ;  /* 0x000000ffff007224 */ /* 0x000fe400078e00e5 */
[C---:B------:R-:W-:Y:S01]  /*5f60*/  HMMA.16816.F32.BF16 R156, R8.reuse, R30, RZ ;  /* 0x0000001e089c723c */ /* 0x040fe200000418ff */
[----:B------:R-:W5:Y:S07]  /*5f70*/  LDSM.16.MT88.4 R28, [R197+0x10800] ;  /* 0x01080000c51c783b */ /* 0x000f6e0000004200 */
[C---:B------:R-:W-:Y:S08]  /*5f80*/  HMMA.16816.F32.BF16 R68, R8.reuse, R32, RZ ;  /* 0x000000200844723c */ /* 0x040ff000000418ff */
[C---:B------:R-:W-:Y:S01]  /*5f90*/  HMMA.16816.F32.BF16 R88, R8.reuse, R34, RZ ;  /* 0x000000220858723c */ /* 0x040fe200000418ff */
[----:B------:R-:W2:Y:S07]  /*5fa0*/  LDSM.16.MT88.4 R32, [R198+0x10800] ;  /* 0x01080000c620783b */ /* 0x000eae0000004200 */
[C---:B------:R-:W-:Y:S07]  /*5fb0*/  HMMA.16816.F32.BF16 R116, R8.reuse, R40, RZ ;  /* 0x000000280874723c */ /* 0x040fee00000418ff */
[----:B------:R-:W-:Y:S01]  /*5fc0*/  IMAD.MOV.U32 R41, RZ, RZ, R183 ;  /* 0x000000ffff297224 */ /* 0x000fe200078e00b7 */
[----:B----4-:R-:W-:Y:S01]  /*5fd0*/  HMMA.16816.F32.BF16 R184, R8, R22, RZ ;  /* 0x0000001608b8723c */ /* 0x010fe200000418ff */
[----:B------:R-:W-:-:S07]  /*5fe0*/  IMAD.MOV.U32 R40, RZ, RZ, R181 ;  /* 0x000000ffff287224 */ /* 0x000fce00078e00b5 */
[C---:B------:R-:W-:Y:S01]  /*5ff0*/  HMMA.16816.F32.BF16 R180, R8.reuse, R20, RZ ;  /* 0x0000001408b4723c */ /* 0x040fe200000418ff */
[----:B------:R-:W4:Y:S07]  /*6000*/  LDSM.16.MT88.4 R20, [R199+0x10800] ;  /* 0x01080000c714783b */ /* 0x000f2e0000004200 */
[----:B-1----:R-:W-:Y:S08]  /*6010*/  HMMA.16816.F32.BF16 R160, R8, R36, RZ ;  /* 0x0000002408a0723c */ /* 0x002ff000000418ff */
[C---:B---3--:R-:W-:Y:S07]  /*6020*/  HMMA.16816.F32.BF16 R244, R4.reuse, R24, R144 ;  /* 0x0000001804f4723c */ /* 0x048fee0000041890 */
[----:B------:R-:W-:Y:S01]  /*6030*/  IMAD.MOV.U32 R146, RZ, RZ, R194 ;  /* 0x000000ffff927224 */ /* 0x000fe200078e00c2 */
[----:B------:R-:W-:Y:S01]  /*6040*/  HMMA.16816.F32.BF16 R104, R4, R26, R104 ;  /* 0x0000001a0468723c */ /* 0x000fe20000041868 */
[----:B------:R-:W-:-:S07]  /*6050*/  IMAD.MOV.U32 R147, RZ, RZ, R193 ;  /* 0x000000ffff937224 */ /* 0x000fce00078e00c1 */
[----:B------:R-:W-:Y:S01]  /*6060*/  HMMA.16816.F32.BF16 R36, R8, R38, RZ ;  /* 0x000000260824723c */ /* 0x000fe200000418ff */
[----:B------:R-:W1:Y:S07]  /*6070*/  LDSM.16.MT88.4 R8, [R198+0x12800] ;  /* 0x01280000c608783b */ /* 0x000e6e0000004200 */
[C---:B--2---:R-:W-:Y:S08]  /*6080*/  HMMA.16816.F32.BF16 R24, R4.reuse, R18, R96 ;  /* 0x000000120418723c */ /* 0x044ff00000041860 */
[C---:B-----5:R-:W-:Y:S08]  /*6090*/  HMMA.16816.F32.BF16 R152, R4.reuse, R28, R152 ;  /* 0x0000001c0498723c */ /* 0x060ff00000041898 */
[C---:B------:R-:W-:Y:S01]  /*60a0*/  HMMA.16816.F32.BF16 R112, R4.reuse, R30, R112 ;  /* 0x0000001e0470723c */ /* 0x040fe20000041870 */
[----:B------:R-:W2:Y:S07]  /*60b0*/  LDSM.16.MT88.4 R28, [R200+0x12800] ;  /* 0x01280000c81c783b */ /* 0x000eae0000004200 */
[----:B------:R-:W-:Y:S01]  /*60c0*/  HMMA.16816.F32.BF16 R76, R4, R32, R76 ;  /* 0x00000020044c723c */ /* 0x000fe2000004184c */
[----:B------:R-:W-:Y:S01]  /*60d0*/  IMAD.MOV.U32 R99, RZ, RZ, R24 ;  /* 0x000000ffff637224 */ /* 0x000fe200078e0018 */
[----:B------:R-:W-:Y:S01]  /*60e0*/  MOV R97, R26 ;  /* 0x0000001a00617202 */ /* 0x000fe20000000f00 */
[----:B------:R-:W-:-:S02]  /*60f0*/  IMAD.MOV.U32 R98, RZ, RZ, R25 ;  /* 0x000000ffff627224 */ /* 0x000fc400078e0019 */
[----:B------:R-:W-:Y:S02]  /*6100*/  IMAD.MOV.U32 R96, RZ, RZ, R27 ;  /* 0x000000ffff607224 */ /* 0x000fe400078e001b */
[----:B------:R-:W-:Y:S01]  /*6110*/  LDSM.16.MT88.4 R24, [R197+0x14800] ;  /* 0x01480000c518783b */ /* 0x000fe20000004200 */
[C---:B------:R-:W-:Y:S03]  /*6120*/  HMMA.16816.F32.BF16 R108, R4.reuse, R34, R108 ;  /* 0x00000022046c723c */ /* 0x040fe6000004186c */
[----:B------:R-:W3:Y:S05]  /*6130*/  LDSM.16.MT88.4 R32, [R199+0x12800] ;  /* 0x01280000c720783b */ /* 0x000eea0000004200 */
[C---:B----4-:R-:W-:Y:S07]  /*6140*/  HMMA.16816.F32.BF16 R240, R4.reuse, R20, R140 ;  /* 0x0000001404f0723c */ /* 0x050fee000004188c */
[----:B------:R-:W-:Y:S01]  /*6150*/  MOV R140, R192 ;  /* 0x000000c0008c7202 */ /* 0x000fe20000000f00 */
[----:B------:R-:W-:Y:S01]  /*6160*/  HMMA.16816.F32.BF16 R236, R4, R16, R136 ;  /* 0x0000001004ec723c */ /* 0x000fe20000041888 */
[----:B------:R-:W4:Y:S01]  /*6170*/  LDSM.16.MT88.4 R16, [R198+0x14800] ;  /* 0x01480000c610783b */ /* 0x000f220000004200 */
[----:B------:R-:W-:Y:S01]  /*6180*/  IMAD.MOV.U32 R141, RZ, RZ, R191 ;  /* 0x000000ffff8d7224 */ /* 0x000fe200078e00bf */
[----:B------:R-:W-:Y:S01]  /*6190*/  MOV R143, R189 ;  /* 0x000000bd008f7202 */ /* 0x000fe20000000f00 */
[----:B------:R-:W-:-:S04]  /*61a0*/  IMAD.MOV.U32 R142, RZ, RZ, R190 ;  /* 0x000000ffff8e7224 */ /* 0x000fc800078e00be */
[C---:B-1----:R-:W-:Y:S07]  /*61b0*/  HMMA.16816.F32.BF16 R232, R4.reuse, R8, R72 ;  /* 0x0000000804e8723c */ /* 0x042fee0000041848 */
[----:B------:R-:W-:Y:S01]  /*61c0*/  IMAD.MOV.U32 R75, RZ, RZ, R188 ;  /* 0x000000ffff4b7224 */ /* 0x000fe200078e00bc */
[C---:B------:R-:W-:Y:S01]  /*61d0*/  HMMA.16816.F32.BF16 R192, R4.reuse, R10, R92 ;  /* 0x0000000a04c0723c */ /* 0x040fe2000004185c */
[----:B------:R-:W1:Y:S06]  /*61e0*/  LDSM.16.MT88.4 R8, [R200+0x14800] ;  /* 0x01480000c808783b */ /* 0x000e6c0000004200 */
[----:B------:R-:W-:Y:S01]  /*61f0*/  MOV R93, R249 ;  /* 0x000000f9005d7202 */ /* 0x000fe20000000f00 */
[----:B------:R-:W-:Y:S01]  /*6200*/  HMMA.16816.F32.BF16 R100, R4, R22, R100 ;  /* 0x000000160464723c */ /* 0x000fe20000041864 */
[----:B------:R-:W5:Y:S01]  /*6210*/  LDSM.16.MT88.4 R20, [R199+0x14800] ;  /* 0x01480000c714783b */ /* 0x000f620000004200 */
[----:B------:R-:W-:-:S02]  /*6220*/  IMAD.MOV.U32 R94, RZ, RZ, R40 ;  /* 0x000000ffff5e7224 */ /* 0x000fc400078e0028 */
[----:B------:R-:W-:Y:S02]  /*6230*/  IMAD.MOV.U32 R95, RZ, RZ, R41 ;  /* 0x000000ffff5f7224 */ /* 0x000fe400078e0029 */
[----:B------:R-:W-:Y:S02]  /*6240*/  IMAD.MOV.U32 R92, RZ, RZ, R59 ;  /* 0x000000ffff5c7224 */ /* 0x000fe400078e003b */
[C---:B--2---:R-:W-:Y:S07]  /*6250*/  HMMA.16816.F32.BF16 R188, R4.reuse, R30, R88 ;  /* 0x0000001e04bc723c */ /* 0x044fee0000041858 */
[----:B------:R-:W-:Y:S01]  /*6260*/  MOV R89, R146 ;  /* 0x0000009200597202 */ /* 0x000fe20000000f00 */
[----:B------:R-:W-:Y:S01]  /*6270*/  IMAD.MOV.U32 R88, RZ, RZ, R147 ;  /* 0x000000ffff587224 */ /* 0x000fe200078e0093 */
[----:B---3--:R-:W-:Y:S01]  /*6280*/  HMMA.16816.F32.BF16 R156, R4, R34, R156 ;  /* 0x00000022049c723c */ /* 0x008fe2000004189c */
[----:B------:R-:W-:Y:S01]  /*6290*/  MOV R90, R251 ;  /* 0x000000fb005a7202 */ /* 0x000fe20000000f00 */
[----:B------:R-:W-:-:S05]  /*62a0*/  IMAD.MOV.U32 R91, RZ, RZ, R250 ;  /* 0x000000ffff5b7224 */ /* 0x000fca00078e00fa */
[----:B------:R-:W-:Y:S01]  /*62b0*/  IMAD.MOV.U32 R35, RZ, RZ, R142 ;  /* 0x000000ffff237224 */ /* 0x000fe200078e008e */
[----:B------:R-:W-:Y:S01]  /*62c0*/  HMMA.16816.F32.BF16 R144, R4, R32, R132 ;  /* 0x000000200490723c */ /* 0x000fe20000041884 */
[----:B------:R-:W-:-:S06]  /*62d0*/  IMAD.MOV.U32 R34, RZ, RZ, R143 ;  /* 0x000000ffff227224 */ /* 0x000fcc00078e008f */
[----:B------:R-:W-:Y:S01]  /*62e0*/  IMAD.MOV.U32 R33, RZ, RZ, R140 ;  /* 0x000000ffff217224 */ /* 0x000fe200078e008c */
[----:B------:R-:W-:Y:S01]  /*62f0*/  MOV R32, R141 ;  /* 0x0000008d00207202 */ /* 0x000fe20000000f00 */
[C---:B------:R-:W-:Y:S07]  /*6300*/  HMMA.16816.F32.BF16 R136, R4.reuse, R26, R84 ;  /* 0x0000001a0488723c */ /* 0x040fee0000041854 */
[----:B------:R-:W-:Y:S01]  /*6310*/  IMAD.MOV.U32 R86, RZ, RZ, R0 ;  /* 0x000000ffff567224 */ /* 0x000fe200078e0000 */
[C---:B------:R-:W-:Y:S01]  /*6320*/  HMMA.16816.F32.BF16 R140, R4.reuse, R24, R128 ;  /* 0x00000018048c723c */ /* 0x040fe20000041880 */
[----:B------:R-:W2:Y:S01]  /*6330*/  LDSM.16.MT88.4 R24, [R197+0x16800] ;  /* 0x01680000c518783b */ /* 0x000ea20000004200 */
[----:B------:R-:W-:Y:S01]  /*6340*/  MOV R0, UR30 ;  /* 0x0000001e00007c02 */ /* 0x000fe20008000f00 */
[----:B------:R-:W-:Y:S01]  /*6350*/  IMAD.MOV.U32 R85, RZ, RZ, R13 ;  /* 0x000000ffff557224 */ /* 0x000fe200078e000d */
[----:B------:R-:W-:Y:S01]  /*6360*/  MOV R84, R14 ;  /* 0x0000000e00547202 */ /* 0x000fe20000000f00 */
[----:B------:R-:W-:Y:S01]  /*6370*/  IMAD.MOV.U32 R14, RZ, RZ, R248 ;  /* 0x000000ffff0e7224 */ /* 0x000fe200078e00f8 */
[----:B------:R-:W-:Y:S01]  /*6380*/  LOP3.LUT R0, R167, UR19, R0, 0x96, !PT ;  /* 0x00000013a7007c12 */ /* 0x000fe2000f8e9600 */
[----:B------:R-:W-:Y:S01]  /*6390*/  FFMA.FTZ R13, R165, c[0x0][0x23c], -R12 ;  /* 0x00008f00a50d7a23 */ /* 0x000fe2000001080c */
[----:B----4-:R-:W-:Y:S01]  /*63a0*/  HMMA.16816.F32.BF16 R132, R4, R16, R124 ;  /* 0x000000100484723c */ /* 0x010fe2000004187c */
[----:B------:R-:W-:Y:S01]  /*63b0*/  MOV R87, R75 ;  /* 0x0000004b00577202 */ /* 0x000fe20000000f00 */
[----:B------:R-:W-:Y:S01]  /*63c0*/  IMAD.MOV.U32 R167, RZ, RZ, R84 ;  /* 0x000000ffffa77224 */ /* 0x000fe200078e0054 */
[----:B------:R-:W-:-:S05]  /*63d0*/  MOV R84, R35 ;  /* 0x0000002300547202 */ /* 0x000fca0000000f00 */
[C---:B-1----:R-:W-:Y:S07]  /*63e0*/  HMMA.16816.F32.BF16 R124, R4.reuse, R8, R60 ;  /* 0x00000008047c723c */ /* 0x042fee000004183c */
[----:B------:R-:W-:Y:S01]  /*63f0*/  IMAD.WIDE.U32 R8, R0, -0x326172a9, RZ ;  /* 0xcd9e8d5700087825 */ /* 0x000fe200078e00ff */
[----:B------:R-:W-:Y:S01]  /*6400*/  HMMA.16816.F32.BF16 R228, R4, R28, R68 ;  /* 0x0000001c04e4723c */ /* 0x000fe20000041844 */
[----:B------:R-:W1:Y:S03]  /*6410*/  LDSM.16.MT88.4 R28, [R200+0x16800] ;  /* 0x01680000c81c783b */ /* 0x000e660000004200 */
[----:B------:R-:W-:-:S02]  /*6420*/  LOP3.LUT R9, R9, UR5, R64, 0x96, !PT ;  /* 0x0000000509097c12 */ /* 0x000fc4000f8e9640 */
[----:B------:R-:W-:Y:S02]  /*6430*/  LOP3.LUT R0, R57, UR4, R8, 0x96, !PT ;  /* 0x0000000439007c12 */ /* 0x000fe4000f8e9608 */
[C---:B------:R-:W-:Y:S01]  /*6440*/  HMMA.16816.F32.BF16 R128, R4.reuse, R18, R80 ;  /* 0x000000120480723c */ /* 0x040fe20000041850 */
[----:B------:R-:W-:Y:S01]  /*6450*/  IMAD.WIDE.U32 R8, R9, -0x2daee0ad, RZ ;  /* 0xd2511f5309087825 */ /* 0x000fe200078e00ff */
[----:B------:R-:W3:Y:S04]  /*6460*/  LDSM.16.MT88.4 R16, [R198+0x16800] ;  /* 0x01680000c610783b */ /* 0x000ee80000004200 */
[----:B------:R-:W-:Y:S02]  /*6470*/  LOP3.LUT R9, R9, UR29, R66, 0x96, !PT ;  /* 0x0000001d09097c12 */ /* 0x000fe4000f8e9642 */
[C---:B------:R-:W-:Y:S07]  /*6480*/  HMMA.16816.F32.BF16 R248, R4.reuse, R10, R48 ;  /* 0x0000000a04f8723c */ /* 0x040fee0000041830 */
[----:B------:R-:W-:Y:S01]  /*6490*/  IMAD.WIDE.U32 R10, R0, -0x2daee0ad, RZ ;  /* 0xd2511f53000a7825 */ /* 0x000fe200078e00ff */
[----:B-----5:R-:W-:Y:S04]  /*64a0*/  HMMA.16816.F32.BF16 R80, R4, R20, R52 ;  /* 0x000000140450723c */ /* 0x020fe80000041834 */
[----:B------:R-:W-:Y:S01]  /*64b0*/  LOP3.LUT R0, R11, UR22, R8, 0x96, !PT ;  /* 0x000000160b007c12 */ /* 0x000fe2000f8e9608 */
[----:B------:R-:W-:-:S03]  /*64c0*/  IMAD.WIDE.U32 R8, R9, -0x326172a9, RZ ;  /* 0xcd9e8d5709087825 */ /* 0x000fc600078e00ff */
[C---:B------:R-:W-:Y:S01]  /*64d0*/  HMMA.16816.F32.BF16 R120, R4.reuse, R22, R120 ;  /* 0x000000160478723c */ /* 0x040fe20000041878 */
[----:B------:R-:W4:Y:S01]  /*64e0*/  LDSM.16.MT88.4 R20, [R199+0x16800] ;  /* 0x01680000c714783b */ /* 0x000f220000004200 */
[----:B------:R-:W-:Y:S02]  /*64f0*/  FFMA.FTZ R11, R170, c[0x0][0x23c], -R12 ;  /* 0x00008f00aa0b7a23 */ /* 0x000fe4000001080c */
[----:B------:R-:W-:Y:S02]  /*6500*/  IMAD.MOV.U32 R55, RZ, RZ, R58 ;  /* 0x000000ffff377224 */ /* 0x000fe400078e003a */
[----:B------:R-:W-:Y:S01]  /*6510*/  IMAD.MOV.U32 R54, RZ, RZ, R87 ;  /* 0x000000ffff367224 */ /* 0x000fe200078e0057 */
[----:B------:R-:W-:Y:S01]  /*6520*/  MOV R87, R88 ;  /* 0x0000005800577202 */ /* 0x000fe20000000f00 */
[----:B--2---:R-:W-:Y:S01]  /*6530*/  HMMA.16816.F32.BF16 R68, R4, R26, R36 ;  /* 0x0000001a0444723c */ /* 0x004fe20000041824 */
[----:B------:R-:W-:Y:S02]  /*6540*/  IMAD.MOV.U32 R88, RZ, RZ, R89 ;  /* 0x000000ffff587224 */ /* 0x000fe400078e0059 */
[----:B------:R-:W-:-:S04]  /*6550*/  IMAD.MOV.U32 R89, RZ, RZ, R15 ;  /* 0x000000ffff597224 */ /* 0x000fc800078e000f */
[----:B------:R-:W-:Y:S01]  /*6560*/  IMAD.WIDE.U32 R38, R0, -0x326172a9, RZ ;  /* 0xcd9e8d5700267825 */ /* 0x000fe200078e00ff */
[----:B------:R-:W-:Y:S01]  /*6570*/  LOP3.LUT R0, R9, UR27, R56, 0x96, !PT ;  /* 0x0000001b09007c12 */ /* 0x000fe2000f8e9638 */
[C---:B------:R-:W-:Y:S01]  /*6580*/  HMMA.16816.F32.BF16 R72, R4.reuse, R24, R160 ;  /* 0x000000180448723c */ /* 0x040fe200000418a0 */
[----:B------:R2:W-:Y:S01]  /*6590*/  MUFU.EX2 R162, R13 ;  /* 0x0000000d00a27308 */ /* 0x0005e20000000800 */
[----:B------:R-:W-:Y:S05]  /*65a0*/  LDSM.16.MT88.4 R24, [R198+0x11000] ;  /* 0x01100000c618783b */ /* 0x000fea0000004200 */
[----:B------:R-:W-:Y:S01]  /*65b0*/  MOV R161, R55 ;  /* 0x0000003700a17202 */ /* 0x000fe20000000f00 */
[----:B-1----:R-:W-:Y:S01]  /*65c0*/  HMMA.16816.F32.BF16 R48, R4, R30, R176 ;  /* 0x0000001e0430723c */ /* 0x002fe200000418b0 */
[----:B------:R1:W5:Y:S01]  /*65d0*/  MUFU.EX2 R163, R11 ;  /* 0x0000000b00a37308 */ /* 0x0003620000000800 */
[----:B------:R-:W-:-:S06]  /*65e0*/  IMAD.MOV.U32 R55, RZ, RZ, R34 ;  /* 0x000000ffff377224 */ /* 0x000fcc00078e0022 */
[----:B---3--:R-:W-:Y:S01]  /*65f0*/  HMMA.16816.F32.BF16 R60, R4, R18, R44 ;  /* 0x00000012043c723c */ /* 0x008fe2000004182c */
[----:B--2---:R-:W-:Y:S01]  /*6600*/  LOP3.LUT R13, R39, UR21, R8, 0x96, !PT ;  /* 0x00000015270d7c12 */ /* 0x004fe2000f8e9608 */
[----:B------:R-:W-:-:S04]  /*6610*/  IMAD.WIDE.U32 R8, R0, -0x2daee0ad, RZ ;  /* 0xd2511f5300087825 */ /* 0x000fc800078e00ff */
[--C-:B------:R-:W-:Y:S02]  /*6620*/  FFMA.FTZ R0, R224, c[0x0][0x23c], -R12.reuse ;  /* 0x00008f00e0007a23 */ /* 0x100fe4000001080c */
[----:B------:R-:W-:Y:S01]  /*6630*/  IMAD.WIDE.U32 R40, R13, -0x2daee0ad, RZ ;  /* 0xd2511f530d287825 */ /* 0x000fe200078e00ff */
[----:B----4-:R-:W-:Y:S01]  /*6640*/  HMMA.16816.F32.BF16 R44, R4, R20, R180 ;  /* 0x00000014042c723c */ /* 0x010fe200000418b4 */
[----:B------:R2:W3:Y:S02]  /*6650*/  MUFU.EX2 R52, R0 ;  /* 0x0000000000347308 */ /* 0x0004e40000000800 */
[----:B-1----:R-:W-:Y:S01]  /*6660*/  FFMA.FTZ R11, R171, c[0x0][0x23c], -R12 ;  /* 0x00008f00ab0b7a23 */ /* 0x002fe2000001080c */
[----:B------:R-:W-:-:S03]  /*6670*/  LOP3.LUT R8, R41, UR13, R8, 0x96, !PT ;  /* 0x0000000d29087c12 */ /* 0x000fc6000f8e9608 */
[----:B-----5:R-:W-:Y:S01]  /*6680*/  IMAD.MOV.U32 R181, RZ, RZ, R163 ;  /* 0x000000ffffb57224 */ /* 0x020fe200078e00a3 */
[----:B------:R-:W-:Y:S01]  /*6690*/  HMMA.16816.F32.BF16 R64, R4, R16, R172 ;  /* 0x000000100440723c */ /* 0x000fe200000418ac */
[----:B------:R-:W1:Y:S01]  /*66a0*/  MUFU.EX2 R53, R11 ;  /* 0x0000000b00357308 */ /* 0x000e620000000800 */
[----:B------:R-:W-:-:S04]  /*66b0*/  IMAD.MOV.U32 R163, RZ, RZ, R167 ;  /* 0x000000ffffa37224 */ /* 0x000fc800078e00a7 */
[----:B------:R-:W-:Y:S02]  /*66c0*/  IMAD.MOV.U32 R165, RZ, RZ, R163 ;  /* 0x000000ffffa57224 */ /* 0x000fe400078e00a3 */
[----:B------:R-:W-:Y:S01]  /*66d0*/  HMMA.16816.F32.BF16 R56, R4, R28, R116 ;  /* 0x0000001c0438723c */ /* 0x000fe20000041874 */
[----:B--2---:R-:W-:Y:S01]  /*66e0*/  LOP3.LUT R0, R9, UR20, R10, 0x96, !PT ;  /* 0x0000001409007c12 */ /* 0x004fe2000f8e960a */
[----:B------:R-:W-:Y:S01]  /*66f0*/  IMAD.WIDE.U32 R8, R8, -0x326172a9, RZ ;  /* 0xcd9e8d5708087825 */ /* 0x000fe200078e00ff */
[----:B------:R-:W2:Y:S03]  /*6700*/  LDSM.16.MT88.4 R28, [R200+0x11000] ;  /* 0x01100000c81c783b */ /* 0x000ea60000004200 */
[----:B---3--:R-:W-:Y:S01]  /*6710*/  IMAD.MOV.U32 R178, RZ, RZ, R52 ;  /* 0x000000ffffb27224 */ /* 0x008fe200078e0034 */
[--C-:B------:R-:W-:Y:S01]  /*6720*/  SHF.R.U32.HI R15, RZ, 0x10, R8.reuse ;  /* 0x00000010ff0f7819 */ /* 0x100fe20000011608 */
[----:B------:R-:W-:Y:S01]  /*6730*/  IMAD.MOV.U32 R52, RZ, RZ, R85 ;  /* 0x000000ffff347224 */ /* 0x000fe200078e0055 */
[----:B------:R-:W-:Y:S01]  /*6740*/  SHF.R.U32.HI R16, RZ, 0x18, R8 ;  /* 0x00000018ff107819 */ /* 0x000fe20000011608 */
[----:B-1----:R-:W-:Y:S01]  /*6750*/  IMAD.MOV.U32 R179, RZ, RZ, R53 ;  /* 0x000000ffffb37224 */ /* 0x002fe200078e0035 */
[----:B------:R-:W-:Y:S01]  /*6760*/  MOV R53, R86 ;  /* 0x0000005600357202 */ /* 0x000fe20000000f00 */
[--C-:B------:R-:W-:Y:S01]  /*6770*/  FFMA.FTZ R11, R225, c[0x0][0x23c], -R2.reuse ;  /* 0x00008f00e10b7a23 */ /* 0x100fe20000010802 */
[----:B------:R-:W-:Y:S01]  /*6780*/  MOV R167, R52 ;  /* 0x0000003400a77202 */ /* 0x000fe20000000f00 */
[----:B------:R-:W-:Y:S01]  /*6790*/  IMAD.WIDE.U32 R36, R0, -0x326172a9, RZ ;  /* 0xcd9e8d5700247825 */ /* 0x000fe200078e00ff */
[----:B------:R-:W-:Y:S01]  /*67a0*/  LOP3.LUT R0, R8, 0xffff, RZ, 0xc0, !PT ;  /* 0x0000ffff08007812 */ /* 0x000fe200078ec0ff */
[----:B------:R1:W3:Y:S01]  /*67b0*/  MUFU.EX2 R160, R11 ;  /* 0x0000000b00a07308 */ /* 0x0002e20000000800 */
[----:B------:R-:W-:Y:S01]  /*67c0*/  MOV R118, R95 ;  /* 0x0000005f00767202 */ /* 0x000fe20000000f00 */
[----:B------:R-:W-:-:S02]  /*67d0*/  FFMA.FTZ R10, R226, c[0x0][0x23c], -R2 ;  /* 0x00008f00e20a7a23 */ /* 0x000fc40000010802 */
[----:B------:R-:W-:Y:S02]  /*67e0*/  IMAD.MOV.U32 R85, RZ, RZ, R32 ;  /* 0x000000ffff557224 */ /* 0x000fe400078e0020 */
[----:B------:R-:W-:Y:S02]  /*67f0*/  IMAD.MOV.U32 R86, RZ, RZ, R33 ;  /* 0x000000ffff567224 */ /* 0x000fe400078e0021 */
[----:B------:R4:W5:Y:S01]  /*6800*/  MUFU.EX2 R172, R10 ;  /* 0x0000000a00ac7308 */ /* 0x0009620000000800 */
[----:B------:R-:W-:Y:S01]  /*6810*/  IMAD.MOV.U32 R52, RZ, RZ, R53 ;  /* 0x000000ffff347224 */ /* 0x000fe200078e0035 */
[----:B------:R-:W-:Y:S01]  /*6820*/  LDSM.16.MT88.4 R32, [R197+0x11000] ;  /* 0x01100000c520783b */ /* 0x000fe20000004200 */
[----:B------:R-:W-:Y:S01]  /*6830*/  IMAD.MOV.U32 R53, RZ, RZ, R54 ;  /* 0x000000ffff357224 */ /* 0x000fe200078e0036 */
[----:B------:R-:W-:Y:S01]  /*6840*/  MOV R54, R55 ;  /* 0x0000003700367202 */ /* 0x000fe20000000f00 */
[----:B------:R-:W-:Y:S01]  /*6850*/  IMAD.MOV.U32 R55, RZ, RZ, R84 ;  /* 0x000000ffff377224 */ /* 0x000fe200078e0054 */
[----:B------:R-:W-:Y:S01]  /*6860*/  MOV R226, R52 ;  /* 0x0000003400e27202 */ /* 0x000fe20000000f00 */
[----:B------:R-:W-:Y:S01]  /*6870*/  IMAD.MOV.U32 R84, RZ, RZ, R85 ;  /* 0x000000ffff547224 */ /* 0x000fe200078e0055 */
[----:B-1----:R-:W-:Y:S01]  /*6880*/  LOP3.LUT R11, R8, 0xff, RZ, 0xc0, !PT ;  /* 0x000000ff080b7812 */ /* 0x002fe200078ec0ff */
[----:B------:R-:W-:Y:S01]  /*6890*/  IMAD.MOV.U32 R177, RZ, RZ, R167 ;  /* 0x000000ffffb17224 */ /* 0x000fe200078e00a7 */
[----:B------:R-:W-:Y:S01]  /*68a0*/  MOV R85, R86 ;  /* 0x0000005600557202 */ /* 0x000fe20000000f00 */
[----:B------:R-:W-:Y:S01]  /*68b0*/  IMAD.MOV.U32 R86, RZ, RZ, R87 ;  /* 0x000000ffff567224 */ /* 0x000fe200078e0057 */
[----:B---3--:R-:W-:Y:S01]  /*68c0*/  MOV R180, R160 ;  /* 0x000000a000b47202 */ /* 0x008fe20000000f00 */
[----:B------:R-:W-:Y:S01]  /*68d0*/  IMAD.MOV.U32 R87, RZ, RZ, R88 ;  /* 0x000000ffff577224 */ /* 0x000fe200078e0058 */
[----:B------:R-:W-:Y:S01]  /*68e0*/  MOV R88, R89 ;  /* 0x0000005900587202 */ /* 0x000fe20000000f00 */
[----:B------:R-:W-:Y:S01]  /*68f0*/  IMAD.MOV.U32 R89, RZ, RZ, R90 ;  /* 0x000000ffff597224 */ /* 0x000fe200078e005a */
[----:B----4-:R-:W-:Y:S01]  /*6900*/  SHF.R.U32.HI R10, RZ, 0x8, R0 ;  /* 0x00000008ff0a7819 */ /* 0x010fe20000011600 */
[----:B------:R-:W-:Y:S01]  /*6910*/  IMAD.MOV.U32 R90, RZ, RZ, R91 ;  /* 0x000000ffff5a7224 */ /* 0x000fe200078e005b */
[----:B------:R-:W-:Y:S01]  /*6920*/  LOP3.LUT R0, R9, UR7, R36, 0x96, !PT ;  /* 0x0000000709007c12 */ /* 0x000fe2000f8e9624 */
[----:B------:R-:W-:Y:S01]  /*6930*/  FFMA.FTZ R9, R227, c[0x0][0x23c], -R2 ;  /* 0x00008f00e3097a23 */ /* 0x000fe20000010802 */
[----:B------:R-:W-:Y:S01]  /*6940*/  PRMT R17, R11, 0x5410, R10 ;  /* 0x000054100b117816 */ /* 0x000fe2000000000a */
[----:B------:R-:W-:Y:S01]  /*6950*/  FFMA.FTZ R11, R161, c[0x0][0x23c], -R2 ;  /* 0x00008f00a10b7a23 */ /* 0x000fe20000010802 */
[C---:B------:R-:W-:Y:S01]  /*6960*/  LOP3.LUT R8, R0.reuse, 0xffff, RZ, 0xc0, !PT ;  /* 0x0000ffff00087812 */ /* 0x040fe200078ec0ff */
[----:B------:R1:W-:Y:S01]  /*6970*/  MUFU.EX2 R171, R9 ;  /* 0x0000000900ab7308 */ /* 0x0003e20000000800 */
[----:B------:R-:W-:Y:S01]  /*6980*/  MOV R91, R92 ;  /* 0x0000005c005b7202 */ /* 0x000fe20000000f00 */
[----:B------:R-:W-:Y:S01]  /*6990*/  IMAD.MOV.U32 R92, RZ, RZ, R93 ;  /* 0x000000ffff5c7224 */ /* 0x000fe200078e005d */
[----:B------:R-:W-:Y:S01]  /*69a0*/  SHF.R.U32.HI R13, RZ, 0x18, R0 ;  /* 0x00000018ff0d7819 */ /* 0x000fe20000011600 */
[----:B------:R-:W-:Y:S01]  /*69b0*/  IMAD.MOV.U32 R93, RZ, RZ, R14 ;  /* 0x000000ffff5d7224 */ /* 0x000fe200078e000e */
[----:B------:R-:W-:Y:S01]  /*69c0*/  LOP3.LUT R14, R0, 0xff, RZ, 0xc0, !PT ;  /* 0x000000ff000e7812 */ /* 0x000fe200078ec0ff */
[----:B------:R-:W-:Y:S01]  /*69d0*/  IMAD.MOV.U32 R227, RZ, RZ, R53 ;  /* 0x000000ffffe37224 */ /* 0x000fe200078e0035 */
[----:B------:R-:W-:Y:S01]  /*69e0*/  SHF.R.U32.HI R10, RZ, 0x8, R8 ;  /* 0x00000008ff0a7819 */ /* 0x000fe20000011608 */
[----:B------:R-:W3:Y:S01]  /*69f0*/  MUFU.EX2 R176, R11 ;  /* 0x0000000b00b07308 */ /* 0x000ee20000000800 */
[----:B------:R-:W-:Y:S01]  /*6a00*/  IMAD.MOV.U32 R183, RZ, RZ, R54 ;  /* 0x000000ffffb77224 */ /* 0x000fe200078e0036 */
[----:B------:R-:W-:Y:S01]  /*6a10*/  MOV R167, R55 ;  /* 0x0000003700a77202 */ /* 0x000fe20000000f00 */
[----:B------:R-:W-:Y:S01]  /*6a20*/  IMAD.MOV.U32 R160, RZ, RZ, R88 ;  /* 0x000000ffffa07224 */ /* 0x000fe200078e0058 */
[----:B------:R-:W-:Y:S01]  /*6a30*/  PRMT R10, R14, 0x5410, R10 ;  /* 0x000054100e0a7816 */ /* 0x000fe2000000000a */
[----:B------:R-:W-:Y:S01]  /*6a40*/  HMMA.16816.F32.BF16 R52, R4, R22, R184 ;  /* 0x000000160434723c */ /* 0x000fe200000418b8 */
[----:B------:R-:W-:Y:S01]  /*6a50*/  MOV R14, R162 ;  /* 0x000000a2000e7202 */ /* 0x000fe20000000f00 */
[----:B------:R-:W-:Y:S01]  /*6a60*/  IMAD.MOV.U32 R162, RZ, RZ, R90 ;  /* 0x000000ffffa27224 */ /* 0x000fe200078e005a */
[----:B-1----:R-:W-:Y:S01]  /*6a70*/  SHF.R.U32.HI R9, RZ, 0x10, R0 ;  /* 0x00000010ff097819 */ /* 0x002fe20000011600 */
[----:B------:R-:W-:Y:S01]  /*6a80*/  IMAD.MOV.U32 R173, RZ, RZ, R91 ;  /* 0x000000ffffad7224 */ /* 0x000fe200078e005b */
[----:B------:R-:W-:Y:S01]  /*6a90*/  LOP3.LUT R0, R15, 0xff, RZ, 0xc0, !PT ;  /* 0x000000ff0f007812 */ /* 0x000fe200078ec0ff */
[----:B------:R-:W-:Y:S01]  /*6aa0*/  IMAD.MOV.U32 R224, RZ, RZ, R93 ;  /* 0x000000ffffe07224 */ /* 0x000fe200078e005d */
[----:B------:R-:W-:Y:S01]  /*6ab0*/  LOP3.LUT R8, R9, 0xff, RZ, 0xc0, !PT ;  /* 0x000000ff09087812 */ /* 0x000fe200078ec0ff */
[--C-:B------:R-:W-:Y:S01]  /*6ac0*/  HSET2.LE.AND R7, R17, R166.reuse, PT ;  /* 0x000000a611077233 */ /* 0x100fe20003803000 */
[----:B------:R-:W-:Y:S01]  /*6ad0*/  PRMT R0, R0, 0x5410, R16 ;  /* 0x0000541000007816 */ /* 0x000fe20000000010 */
[----:B------:R-:W-:Y:S01]  /*6ae0*/  IMAD.MOV.U32 R119, RZ, RZ, R94 ;  /* 0x000000ffff777224 */ /* 0x000fe200078e005e */
[----:B------:R-:W-:Y:S01]  /*6af0*/  PRMT R8, R8, 0x5410, R13 ;  /* 0x0000541008087816 */ /* 0x000fe2000000000d */
[----:B------:R-:W-:Y:S01]  /*6b00*/  LDSM.16.MT88.4 R20, [R197+0x13000] ;  /* 0x01300000c514783b */ /* 0x000fe20000004200 */
[----:B-----5:R-:W-:Y:S01]  /*6b10*/  F2FP.BF16.PACK_AB R6, R172, R180 ;  /* 0x000000b4ac06723e */ /* 0x020fe200000010ff */
[--C-:B------:R-:W-:Y:S01]  /*6b20*/  HSET2.LE.AND R9, R0, R166.reuse, PT ;  /* 0x000000a600097233 */ /* 0x100fe20003803000 */
[----:B------:R-:W-:Y:S01]  /*6b30*/  F2FP.BF16.PACK_AB R4, R181, R14 ;  /* 0x0000000eb504723e */ /* 0x000fe200000010ff */
[--C-:B------:R-:W-:Y:S01]  /*6b40*/  HSET2.LE.AND R5, R8, R166.reuse, PT ;  /* 0x000000a608057233 */ /* 0x100fe20003803000 */
[----:B------:R-:W-:Y:S01]  /*6b50*/  F2FP.BF16.PACK_AB R8, R178, R179 ;  /* 0x000000b3b208723e */ /* 0x000fe200000010ff */
[----:B------:R-:W-:Y:S01]  /*6b60*/  HSET2.LE.AND R0, R10, R166, PT ;  /* 0x000000a60a007233 */ /* 0x000fe20003803000 */
[----:B---3--:R-:W-:Y:S01]  /*6b70*/  F2FP.BF16.PACK_AB R10, R176, R171 ;  /* 0x000000abb00a723e */ /* 0x008fe200000010ff */
[----:B------:R-:W-:Y:S01]  /*6b80*/  IMAD.MOV.U32 R182, RZ, RZ, R84 ;  /* 0x000000ffffb67224 */ /* 0x000fe200078e0054 */
[----:B------:R-:W-:Y:S01]  /*6b90*/  LOP3.LUT R5, R5, R6, RZ, 0xc0, !PT ;  /* 0x0000000605057212 */ /* 0x000fe200078ec0ff */
[----:B------:R-:W-:Y:S01]  /*6ba0*/  IMAD.MOV.U32 R170, RZ, RZ, R85 ;  /* 0x000000ffffaa7224 */ /* 0x000fe200078e0055 */
[----:B------:R-:W-:Y:S01]  /*6bb0*/  LOP3.LUT R6, R7, R8, RZ, 0xc0, !PT ;  /* 0x0000000807067212 */ /* 0x000fe200078ec0ff */
[----:B------:R-:W-:Y:S01]  /*6bc0*/  IMAD.MOV.U32 R174, RZ, RZ, R87 ;  /* 0x000000ffffae7224 */ /* 0x000fe200078e0057 */
[----:B------:R-:W-:Y:S01]  /*6bd0*/  LOP3.LUT R7, R9, R10, RZ, 0xc0, !PT ;  /* 0x0000000a09077212 */ /* 0x000fe200078ec0ff */
[----:B------:R-:W-:Y:S01]  /*6be0*/  IMAD.MOV.U32 R184, RZ, RZ, R99 ;  /* 0x000000ffffb87224 */ /* 0x000fe200078e0063 */
[----:B------:R-:W1:Y:S01]  /*6bf0*/  LDSM.16.MT88.4 R8, [R199+0x11000] ;  /* 0x01100000c708783b */ /* 0x000e620000004200 */
[----:B------:R-:W-:Y:S01]  /*6c00*/  LOP3.LUT R4, R0, R4, RZ, 0xc0, !PT ;  /* 0x0000000400047212 */ /* 0x000fe200078ec0ff */
[----:B------:R-:W-:Y:S01]  /*6c10*/  IMAD.MOV.U32 R185, RZ, RZ, R98 ;  /* 0x000000ffffb97224 */ /* 0x000fe200078e0062 */
[----:B------:R-:W-:Y:S01]  /*6c20*/  MOV R161, R89 ;  /* 0x0000005900a17202 */ /* 0x000fe20000000f00 */
[----:B------:R-:W-:Y:S01]  /*6c30*/  IMAD.MOV.U32 R187, RZ, RZ, R96 ;  /* 0x000000ffffbb7224 */ /* 0x000fe200078e0060 */
[----:B------:R-:W-:Y:S01]  /*6c40*/  MOV R163, R92 ;  /* 0x0000005c00a37202 */ /* 0x000fe20000000f00 */
[----:B------:R-:W-:Y:S01]  /*6c50*/  LDSM.16.MT88.4 R16, [R197+0x15000] ;  /* 0x01500000c510783b */ /* 0x000fe20000004200 */
[----:B------:R-:W-:Y:S01]  /*6c60*/  MOV R175, R86 ;  /* 0x0000005600af7202 */ /* 0x000fe20000000f00 */
[----:B--2---:R-:W-:Y:S01]  /*6c70*/  HMMA.16816.F32.BF16 R88, R4, R28, R244 ;  /* 0x0000001c0458723c */ /* 0x004fe200000418f4 */
[----:B------:R-:W-:Y:S01]  /*6c80*/  MOV R186, R97 ;  /* 0x0000006100ba7202 */ /* 0x000fe20000000f00 */
[----:B------:R-:W-:Y:S01]  /*6c90*/  IMAD.MOV.U32 R13, RZ, RZ, R183 ;  /* 0x000000ffff0d7224 */ /* 0x000fe200078e00b7 */
[----:B------:R-:W-:Y:S01]  /*6ca0*/  MOV R225, R119 ;  /* 0x0000007700e17202 */ /* 0x000fe20000000f00 */
[----:B------:R-:W-:Y:S01]  /*6cb0*/  IMAD.MOV.U32 R15, RZ, RZ, R177 ;  /* 0x000000ffff0f7224 */ /* 0x000fe200078e00b1 */
[----:B------:R-:W-:-:S02]  /*6cc0*/  MOV R0, R182 ;  /* 0x000000b600007202 */ /* 0x000fc40000000f00 */
[----:B------:R-:W-:Y:S01]  /*6cd0*/  IMAD.MOV.U32 R247, RZ, RZ, R118 ;  /* 0x000000fffff77224 */ /* 0x000fe200078e0076 */
[C---:B------:R-:W-:Y:S01]  /*6ce0*/  HMMA.16816.F32.BF16 R92, R4.reuse, R30, R104 ;  /* 0x0000001e045c723c */ /* 0x040fe20000041868 */
[----:B------:R-:W2:Y:S01]  /*6cf0*/  LDSM.16.MT88.4 R28, [R200+0x13000] ;  /* 0x01300000c81c783b */ /* 0x000ea20000004200 */
[----:B------:R-:W-:Y:S01]  /*6d00*/  FFMA.FTZ R0, R0, c[0x0][0x23c], -R12 ;  /* 0x00008f0000007a23 */ /* 0x000fe2000001080c */
[----:B------:R-:W-:Y:S01]  /*6d10*/  MOV R245, R178 ;  /* 0x000000b200f57202 */ /* 0x000fe20000000f00 */
[----:B------:R-:W-:Y:S02]  /*6d20*/  IMAD.MOV.U32 R246, RZ, RZ, R176 ;  /* 0x000000fffff67224 */ /* 0x000fe400078e00b0 */
[----:B------:R-:W-:Y:S02]  /*6d30*/  IMAD.MOV.U32 R244, RZ, RZ, R179 ;  /* 0x000000fffff47224 */ /* 0x000fe400078e00b3 */
[C---:B------:R-:W-:Y:S08]  /*6d40*/  HMMA.16816.F32.BF16 R76, R4.reuse, R24, R76 ;  /* 0x00000018044c723c */ /* 0x040ff0000004184c */
        /* <DEDUP_REMOVED lines=11> */
[C---:B------:R-:W-:Y:S08]  /*6e00*/  HMMA.16816.F32.BF16 R152, R4.reuse, R32, R152 ;  /* 0x000000200498723c */ /* 0x040ff00000041898 */
[C---:B------:R-:W-:Y:S08]  /*6e10*/  HMMA.16816.F32.BF16 R32, R4.reuse, R34, R112 ;  /* 0x000000220420723c */ /* 0x040ff00000041870 */
[C---:B---3--:R-:W-:Y:S08]  /*6e20*/  HMMA.16816.F32.BF16 R112, R4.reuse, R24, R232 ;  /* 0x000000180470723c */ /* 0x048ff000000418e8 */
[C---:B-1----:R-:W-:Y:S07]  /*6e30*/  HMMA.16816.F32.BF16 R240, R4.reuse, R8, R144 ;  /* 0x0000000804f0723c */ /* 0x042fee0000041890 */
[----:B------:R-:W-:Y:S01]  /*6e40*/  IMAD.MOV.U32 R147, RZ, RZ, R227 ;  /* 0x000000ffff937224 */ /* 0x000fe200078e00e3 */
[----:B------:R-:W-:Y:S01]  /*6e50*/  HMMA.16816.F32.BF16 R232, R4, R10, R156 ;  /* 0x0000000a04e8723c */ /* 0x000fe2000004189c */
[----:B------:R-:W1:Y:S01]  /*6e60*/  LDSM.16.MT88.4 R8, [R199+0x15000] ;  /* 0x01500000c708783b */ /* 0x000e620000004200 */
[----:B------:R-:W-:Y:S01]  /*6e70*/  MOV R146, R226 ;  /* 0x000000e200927202 */ /* 0x000fe20000000f00 */
[----:B------:R-:W-:-:S02]  /*6e80*/  IMAD.MOV.U32 R145, RZ, RZ, R180 ;  /* 0x000000ffff917224 */ /* 0x000fc400078e00b4 */
[----:B------:R-:W-:Y:S02]  /*6e90*/  IMAD.MOV.U32 R144, RZ, RZ, R181 ;  /* 0x000000ffff907224 */ /* 0x000fe400078e00b5 */
[----:B------:R-:W-:Y:S01]  /*6ea0*/  IMAD.MOV.U32 R156, RZ, RZ, R225 ;  /* 0x000000ffff9c7224 */ /* 0x000fe200078e00e1 */
[----:B------:R-:W-:Y:S01]  /*6eb0*/  HMMA.16816.F32.BF16 R116, R4, R26, R192 ;  /* 0x0000001a0474723c */ /* 0x000fe200000418c0 */
[----:B------:R-:W3:Y:S01]  /*6ec0*/  LDSM.16.MT88.4 R24, [R200+0x17000] ;  /* 0x01700000c818783b */ /* 0x000ee20000004200 */
[----:B------:R-:W-:Y:S01]  /*6ed0*/  MOV R157, R224 ;  /* 0x000000e0009d7202 */ /* 0x000fe20000000f00 */
[----:B------:R-:W-:Y:S02]  /*6ee0*/  IMAD.MOV.U32 R158, RZ, RZ, R172 ;  /* 0x000000ffff9e7224 */ /* 0x000fe400078e00ac */
[----:B------:R-:W-:-:S03]  /*6ef0*/  IMAD.MOV.U32 R159, RZ, RZ, R173 ;  /* 0x000000ffff9f7224 */ /* 0x000fc600078e00ad */
[C---:B------:R-:W-:Y:S08]  /*6f00*/  HMMA.16816.F32.BF16 R224, R4.reuse, R16, R140 ;  /* 0x0000001004e0723c */ /* 0x040ff0000004188c */
[C---:B------:R-:W-:Y:S01]  /*6f10*/  HMMA.16816.F32.BF16 R140, R4.reuse, R18, R136 ;  /* 0x00000012048c723c */ /* 0x040fe20000041888 */
[----:B------:R-:W5:Y:S06]  /*6f20*/  LDSM.16.MT88.4 R16, [R197+0x17000] ;  /* 0x01700000c510783b */ /* 0x000f6c0000004200 */
[----:B------:R-:W-:Y:S01]  /*6f30*/  MOV R138, R174 ;  /* 0x000000ae008a7202 */ /* 0x000fe20000000f00 */
[----:B------:R-:W-:Y:S01]  /*6f40*/  IMAD.MOV.U32 R139, RZ, RZ, R175 ;  /* 0x000000ffff8b7224 */ /* 0x000fe200078e00af */
[----:B----4-:R-:W-:Y:S03]  /*6f50*/  HMMA.16816.F32.BF16 R192, R4, R20, R132 ;  /* 0x0000001404c0723c */ /* 0x010fe60000041884 */
[----:B------:R-:W-:Y:S01]  /*6f60*/  IMAD.MOV.U32 R137, RZ, RZ, R138 ;  /* 0x000000ffff897224 */ /* 0x000fe200078e008a */
[----:B------:R-:W-:Y:S01]  /*6f70*/  MOV R138, R139 ;  /* 0x0000008b008a7202 */ /* 0x000fe20000000f00 */
[----:B------:R-:W-:-:S02]  /*6f80*/  IMAD.MOV.U32 R139, RZ, RZ, R156 ;  /* 0x000000ffff8b7224 */ /* 0x000fc400078e009c */
[----:B------:R-:W-:Y:S01]  /*6f90*/  IMAD.MOV.U32 R156, RZ, RZ, R157 ;  /* 0x000000ffff9c7224 */ /* 0x000fe200078e009d */
[----:B------:R-:W-:Y:S01]  /*6fa0*/  MOV R157, R158 ;  /* 0x0000009e009d7202 */ /* 0x000fe20000000f00 */
[C---:B------:R-:W-:Y:S01]  /*6fb0*/  HMMA.16816.F32.BF16 R188, R4.reuse, R22, R128 ;  /* 0x0000001604bc723c */ /* 0x040fe20000041880 */
[----:B------:R-:W-:Y:S01]  /*6fc0*/  IMAD.MOV.U32 R158, RZ, RZ, R159 ;  /* 0x000000ffff9e7224 */ /* 0x000fe200078e009f */
[----:B------:R-:W4:Y:S01]  /*6fd0*/  LDSM.16.MT88.4 R20, [R198+0x17000] ;  /* 0x01700000c614783b */ /* 0x000f220000004200 */
[----:B------:R-:W-:Y:S01]  /*6fe0*/  IMAD.MOV.U32 R159, RZ, RZ, R144 ;  /* 0x000000ffff9f7224 */ /* 0x000fe200078e0090 */
[----:B------:R-:W-:Y:S01]  /*6ff0*/  MOV R144, R145 ;  /* 0x0000009100907202 */ /* 0x000fe20000000f00 */
[----:B------:R-:W-:Y:S02]  /*7000*/  IMAD.MOV.U32 R145, RZ, RZ, R14 ;  /* 0x000000ffff917224 */ /* 0x000fe400078e000e */
[----:B------:R-:W-:Y:S01]  /*7010*/  IMAD.MOV.U32 R14, RZ, RZ, R170 ;  /* 0x000000ffff0e7224 */ /* 0x000fe200078e00aa */
[C---:B--2---:R-:W-:Y:S01]  /*7020*/  HMMA.16816.F32.BF16 R180, R4.reuse, R28, R124 ;  /* 0x0000001c04b4723c */ /* 0x044fe2000004187c */
[----:B------:R2:W-:Y:S01]  /*7030*/  MUFU.EX2 R170, R0 ;  /* 0x0000000000aa7308 */ /* 0x0005e20000000800 */
[----:B------:R-:W-:Y:S01]  /*7040*/  IMAD.MOV.U32 R129, RZ, RZ, R139 ;  /* 0x000000ffff817224 */ /* 0x000fe200078e008b */
[----:B------:R-:W-:Y:S01]  /*7050*/  MOV R128, R138 ;  /* 0x0000008a00807202 */ /* 0x000fe20000000f00 */
[----:B------:R-:W-:Y:S01]  /*7060*/  IMAD.MOV.U32 R139, RZ, RZ, R145 ;  /* 0x000000ffff8b7224 */ /* 0x000fe200078e0091 */
[----:B------:R-:W-:Y:S01]  /*7070*/  MOV R131, R157 ;  /* 0x0000009d00837202 */ /* 0x000fe20000000f00 */
[----:B------:R-:W-:Y:S01]  /*7080*/  IMAD.MOV.U32 R145, RZ, RZ, R151 ;  /* 0x000000ffff917224 */ /* 0x000fe200078e0097 */
[----:B------:R-:W-:Y:S01]  /*7090*/  MOV R138, R144 ;  /* 0x00000090008a7202 */ /* 0x000fe20000000f00 */
[----:B------:R-:W-:Y:S01]  /*70a0*/  HMMA.16816.F32.BF16 R184, R4, R30, R248 ;  /* 0x0000001e04b8723c */ /* 0x000fe200000418f8 */
[----:B------:R-:W4:Y:S01]  /*70b0*/  LDSM.16.MT88.4 R28, [R199+0x17000] ;  /* 0x01700000c71c783b */ /* 0x000f220000004200 */
[----:B------:R-:W-:Y:S01]  /*70c0*/  IMAD.MOV.U32 R130, RZ, RZ, R156 ;  /* 0x000000ffff827224 */ /* 0x000fe200078e009c */
[----:B------:R-:W-:Y:S01]  /*70d0*/  MOV R157, R160 ;  /* 0x000000a0009d7202 */ /* 0x000fe20000000f00 */
[----:B------:R-:W-:Y:S01]  /*70e0*/  IMAD.MOV.U32 R136, RZ, RZ, R158 ;  /* 0x000000ffff887224 */ /* 0x000fe200078e009e */
[----:B------:R-:W-:Y:S01]  /*70f0*/  MOV R144, R163 ;  /* 0x000000a300907202 */ /* 0x000fe20000000f00 */
[----:B------:R-:W-:-:S02]  /*7100*/  IMAD.MOV.U32 R156, RZ, RZ, R14 ;  /* 0x000000ffff9c7224 */ /* 0x000fc400078e000e */
[C---:B-1----:R-:W-:Y:S01]  /*7110*/  HMMA.16816.F32.BF16 R176, R4.reuse, R8, R80 ;  /* 0x0000000804b0723c */ /* 0x042fe20000041850 */
[--C-:B--2---:R-:W-:Y:S02]  /*7120*/  FFMA.FTZ R0, R247, c[0x0][0x23c], -R12.reuse ;  /* 0x00008f00f7007a23 */ /* 0x104fe4000001080c */
[----:B------:R-:W-:Y:S02]  /*7130*/  IMAD.MOV.U32 R158, RZ, RZ, R161 ;  /* 0x000000ffff9e7224 */ /* 0x000fe400078e00a1 */
[----:B------:R1:W2:Y:S01]  /*7140*/  MUFU.EX2 R247, R0 ;  /* 0x0000000000f77308 */ /* 0x0002a20000000800 */
[----:B------:R-:W-:Y:S02]  /*7150*/  IMAD.MOV.U32 R251, RZ, RZ, R129 ;  /* 0x000000fffffb7224 */ /* 0x000fe400078e0081 */
[----:B------:R-:W-:Y:S01]  /*7160*/  FFMA.FTZ R8, R137, c[0x0][0x23c], -R12 ;  /* 0x00008f0089087a23 */ /* 0x000fe2000001080c */
[----:B------:R-:W-:Y:S01]  /*7170*/  HMMA.16816.F32.BF16 R172, R4, R10, R120 ;  /* 0x0000000a04ac723c */ /* 0x000fe20000041878 */
[----:B------:R-:W-:-:S02]  /*7180*/  IMAD.MOV.U32 R137, RZ, RZ, R159 ;  /* 0x000000ffff897224 */ /* 0x000fc400078e009f */
[----:B------:R-:W-:Y:S01]  /*7190*/  IMAD.MOV.U32 R159, RZ, RZ, R162 ;  /* 0x000000ffff9f7224 */ /* 0x000fe200078e00a2 */
[----:B------:R2:W-:Y:S01]  /*71a0*/  MUFU.EX2 R151, R8 ;  /* 0x0000000800977308 */ /* 0x0005e20000000800 */
[----:B------:R-:W-:Y:S01]  /*71b0*/  IMAD.MOV.U32 R129, RZ, RZ, R131 ;  /* 0x000000ffff817224 */ /* 0x000fe200078e0083 */
[----:B------:R-:W-:Y:S01]  /*71c0*/  MOV R131, R137 ;  /* 0x0000008900837202 */ /* 0x000fe20000000f00 */
[----:B------:R-:W-:Y:S01]  /*71d0*/  FFMA.FTZ R10, R150, c[0x0][0x23c], -R12 ;  /* 0x00008f00960a7a23 */ /* 0x000fe2000001080c */
[C---:B---3--:R-:W-:Y:S01]  /*71e0*/  HMMA.16816.F32.BF16 R160, R4.reuse, R24, R56 ;  /* 0x0000001804a0723c */ /* 0x048fe20000041838 */
[----:B------:R-:W-:Y:S01]  /*71f0*/  FFMA.FTZ R11, R128, c[0x0][0x23c], -R2 ;  /* 0x00008f00800b7a23 */ /* 0x000fe20000010802 */
[----:B------:R-:W-:Y:S01]  /*7200*/  MOV R128, R130 ;  /* 0x0000008200807202 */ /* 0x000fe20000000f00 */
[----:B------:R-:W-:Y:S01]  /*7210*/  IMAD.MOV.U32 R130, RZ, RZ, R136 ;  /* 0x000000ffff827224 */ /* 0x000fe200078e0088 */
[----:B-1----:R-:W-:Y:S01]  /*7220*/  LOP3.LUT R0, R37, UR14, R38, 0x96, !PT ;  /* 0x0000000e25007c12 */ /* 0x002fe2000f8e9626 */
[----:B------:R-:W-:Y:S01]  /*7230*/  IMAD.MOV.U32 R136, RZ, RZ, R138 ;  /* 0x000000ffff887224 */ /* 0x000fe200078e008a */
[----:B------:R1:W-:Y:S01]  /*7240*/  MUFU.EX2 R150, R10 ;  /* 0x0000000a00967308 */ /* 0x0003e20000000800 */
[----:B------:R-:W-:Y:S01]  /*7250*/  IMAD.MOV.U32 R137, RZ, RZ, R139 ;  /* 0x000000ffff897224 */ /* 0x000fe200078e008b */
[----:B------:R-:W-:Y:S01]  /*7260*/  MOV R138, R156 ;  /* 0x0000009c008a7202 */ /* 0x000fe20000000f00 */
[----:B------:R-:W-:Y:S01]  /*7270*/  IMAD.MOV.U32 R139, RZ, RZ, R157 ;  /* 0x000000ffff8b7224 */ /* 0x000fe200078e009d */
[----:B------:R-:W-:Y:S01]  /*7280*/  MOV R157, R159 ;  /* 0x0000009f009d7202 */ /* 0x000fe20000000f00 */
[----:B------:R-:W-:Y:S01]  /*7290*/  IMAD.MOV.U32 R156, RZ, RZ, R158 ;  /* 0x000000ffff9c7224 */ /* 0x000fe200078e009e */
[----:B------:R-:W3:Y:S01]  /*72a0*/  LDSM.16.MT88.4 R56, [R199+0x11800] ;  /* 0x01180000c738783b */ /* 0x000ee20000004200 */
[----:B--2---:R-:W-:Y:S01]  /*72b0*/  IMAD.WIDE.U32 R8, R0, -0x2daee0ad, RZ ;  /* 0xd2511f5300087825 */ /* 0x004fe200078e00ff */
[----:B------:R-:W-:Y:S01]  /*72c0*/  MOV R123, R130 ;  /* 0x00000082007b7202 */ /* 0x000fe20000000f00 */
[C---:B-----5:R-:W-:Y:S01]  /*72d0*/  HMMA.16816.F32.BF16 R124, R4.reuse, R16, R72 ;  /* 0x00000010047c723c */ /* 0x060fe20000041848 */
[----:B------:R-:W-:Y:S01]  /*72e0*/  MOV R248, R137 ;  /* 0x0000008900f87202 */ /* 0x000fe20000000f00 */
[----:B------:R-:W-:Y:S01]  /*72f0*/  IMAD.MOV.U32 R158, RZ, RZ, R144 ;  /* 0x000000ffff9e7224 */ /* 0x000fe200078e0090 */
[C---:B------:R-:W-:Y:S01]  /*7300*/  LOP3.LUT R0, R8.reuse, 0xffff, RZ, 0xc0, !PT ;  /* 0x0000ffff08007812 */ /* 0x040fe200078ec0ff */
[----:B------:R-:W-:Y:S01]  /*7310*/  IMAD.MOV.U32 R159, RZ, RZ, R145 ;  /* 0x000000ffff9f7224 */ /* 0x000fe200078e0091 */
[----:B------:R-:W-:Y:S01]  /*7320*/  LOP3.LUT R14, R8, 0xff, RZ, 0xc0, !PT ;  /* 0x000000ff080e7812 */ /* 0x000fe200078ec0ff */
[----:B------:R-:W-:Y:S01]  /*7330*/  IMAD.MOV.U32 R145, RZ, RZ, R149 ;  /* 0x000000ffff917224 */ /* 0x000fe200078e0095 */
[----:B-1----:R-:W-:Y:S01]  /*7340*/  SHF.R.U32.HI R10, RZ, 0x10, R8 ;  /* 0x00000010ff0a7819 */ /* 0x002fe20000011608 */
[----:B------:R1:W-:Y:S01]  /*7350*/  MUFU.EX2 R149, R11 ;  /* 0x0000000b00957308 */ /* 0x0003e20000000800 */
[----:B------:R-:W-:Y:S01]  /*7360*/  SHF.R.U32.HI R12, RZ, 0x8, R0 ;  /* 0x00000008ff0c7819 */ /* 0x000fe20000011600 */
[----:B------:R-:W-:Y:S01]  /*7370*/  IMAD.MOV.U32 R250, RZ, RZ, R131 ;  /* 0x000000fffffa7224 */ /* 0x000fe200078e0083 */
[----:B------:R-:W-:Y:S01]  /*7380*/  MOV R144, R13 ;  /* 0x0000000d00907202 */ /* 0x000fe20000000f00 */
[----:B------:R-:W-:Y:S01]  /*7390*/  IMAD.MOV.U32 R80, RZ, RZ, R138 ;  /* 0x000000ffff507224 */ /* 0x000fe200078e008a */
[----:B------:R-:W-:Y:S01]  /*73a0*/  LOP3.LUT R0, R9, UR6, R40, 0x96, !PT ;  /* 0x0000000609007c12 */ /* 0x000fe2000f8e9628 */
[----:B------:R-:W-:Y:S01]  /*73b0*/  FFMA.FTZ R9, R15, c[0x0][0x23c], -R2 ;  /* 0x00008f000f097a23 */ /* 0x000fe20000010802 */
[----:B------:R-:W-:Y:S01]  /*73c0*/  SHF.R.U32.HI R13, RZ, 0x18, R8 ;  /* 0x00000018ff0d7819 */ /* 0x000fe20000011608 */
[----:B------:R-:W-:Y:S01]  /*73d0*/  FFMA.FTZ R8, R251, c[0x0][0x23c], -R2 ;  /* 0x00008f00fb087a23 */ /* 0x000fe20000010802 */
[----:B------:R-:W-:Y:S01]  /*73e0*/  LOP3.LUT R10, R10, 0xff, RZ, 0xc0, !PT ;  /* 0x000000ff0a0a7812 */ /* 0x000fe200078ec0ff */
[----:B------:R-:W-:Y:S01]  /*73f0*/  IMAD.MOV.U32 R81, RZ, RZ, R139 ;  /* 0x000000ffff517224 */ /* 0x000fe200078e008b */
[----:B------:R-:W-:Y:S01]  /*7400*/  PRMT R12, R14, 0x5410, R12 ;  /* 0x000054100e0c7816 */ /* 0x000fe2000000000c */
[----:B------:R2:W5:Y:S01]  /*7410*/  MUFU.EX2 R15, R8 ;  /* 0x00000008000f7308 */ /* 0x0005620000000800 */
[----:B------:R-:W-:Y:S01]  /*7420*/  PRMT R13, R10, 0x5410, R13 ;  /* 0x000054100a0d7816 */ /* 0x000fe2000000000d */
[----:B------:R-:W-:Y:S01]  /*7430*/  IMAD.MOV.U32 R130, RZ, RZ, R144 ;  /* 0x000000ffff827224 */ /* 0x000fe200078e0090 */
[----:B------:R-:W-:Y:S01]  /*7440*/  LOP3.LUT R10, R0, 0xff, RZ, 0xc0, !PT ;  /* 0x000000ff000a7812 */ /* 0x000fe200078ec0ff */
[----:B-1----:R-:W-:Y:S01]  /*7450*/  FFMA.FTZ R11, R128, c[0x0][0x23c], -R2 ;  /* 0x00008f00800b7a23 */ /* 0x002fe20000010802 */
[----:B------:R-:W-:Y:S01]  /*7460*/  LOP3.LUT R2, R0, 0xffff, RZ, 0xc0, !PT ;  /* 0x0000ffff00027812 */ /* 0x000fe200078ec0ff */
[----:B------:R-:W-:Y:S01]  /*7470*/  IMAD.MOV.U32 R131, RZ, RZ, R145 ;  /* 0x000000ffff837224 */ /* 0x000fe200078e0091 */
[----:B------:R-:W-:Y:S01]  /*7480*/  MOV R138, R146 ;  /* 0x00000092008a7202 */ /* 0x000fe20000000f00 */
[----:B------:R1:W-:Y:S01]  /*7490*/  MUFU.EX2 R14, R9 ;  /* 0x00000009000e7308 */ /* 0x0003e20000000800 */
[----:B------:R-:W-:Y:S01]  /*74a0*/  IMAD.MOV.U32 R139, RZ, RZ, R147 ;  /* 0x000000ffff8b7224 */ /* 0x000fe200078e0093 */
[C---:B----4-:R-:W-:Y:S01]  /*74b0*/  HMMA.16816.F32.BF16 R132, R4.reuse, R20, R64 ;  /* 0x000000140484723c */ /* 0x050fe20000041840 */
[----:B------:R-:W-:Y:S01]  /*74c0*/  MOV R82, R156 ;  /* 0x0000009c00527202 */ /* 0x000fe20000000f00 */
[----:B------:R-:W-:Y:S01]  /*74d0*/  IMAD.MOV.U32 R83, RZ, RZ, R157 ;  /* 0x000000ffff537224 */ /* 0x000fe200078e009d */
[----:B------:R-:W-:Y:S01]  /*74e0*/  MOV R137, R43 ;  /* 0x0000002b00897202 */ /* 0x000fe20000000f00 */
[----:B------:R-:W-:Y:S01]  /*74f0*/  IMAD.MOV.U32 R249, RZ, RZ, R136 ;  /* 0x000000fffff97224 */ /* 0x000fe200078e0088 */
[----:B------:R-:W-:Y:S01]  /*7500*/  MOV R121, R81 ;  /* 0x0000005100797202 */ /* 0x000fe20000000f00 */
[----:B------:R-:W4:Y:S01]  /*7510*/  MUFU.EX2 R11, R11 ;  /* 0x0000000b000b7308 */ /* 0x000f220000000800 */
[----:B--2---:R-:W-:Y:S01]  /*7520*/  SHF.R.U32.HI R8, RZ, 0x10, R0 ;  /* 0x00000010ff087819 */ /* 0x004fe20000011600 */
[----:B------:R-:W-:Y:S01]  /*7530*/  HMMA.16816.F32.BF16 R144, R4, R28, R44 ;  /* 0x0000001c0490723c */ /* 0x000fe2000004182c */
[----:B------:R-:W-:Y:S01]  /*7540*/  IMAD.MOV.U32 R136, RZ, RZ, R42 ;  /* 0x000000ffff887224 */ /* 0x000fe200078e002a */
[----:B------:R-:W-:Y:S01]  /*7550*/  LDSM.16.MT88.4 R64, [R197+0x13800] ;  /* 0x01380000c540783b */ /* 0x000fe20000004200 */
[----:B------:R-:W-:-:S02]  /*7560*/  IMAD.MOV.U32 R122, RZ, RZ, R82 ;  /* 0x000000ffff7a7224 */ /* 0x000fc400078e0052 */
[----:B------:R-:W-:Y:S01]  /*7570*/  IMAD.MOV.U32 R251, RZ, RZ, R129 ;  /* 0x000000fffffb7224 */ /* 0x000fe200078e0081 */
[----:B-1----:R-:W-:Y:S01]  /*7580*/  SHF.R.U32.HI R9, RZ, 0x18, R0 ;  /* 0x00000018ff097819 */ /* 0x002fe20000011600 */
[----:B------:R-:W1:Y:S01]  /*7590*/  LDSM.16.MT88.4 R40, [R198+0x11800] ;  /* 0x01180000c628783b */ /* 0x000e620000004200 */
[----:B------:R-:W-:Y:S01]  /*75a0*/  SHF.R.U32.HI R0, RZ, 0x8, R2 ;  /* 0x00000008ff007819 */ /* 0x000fe20000011602 */
[C---:B------:R-:W-:Y:S01]  /*75b0*/  HMMA.16816.F32.BF16 R16, R4.reuse, R18, R68 ;  /* 0x000000120410723c */ /* 0x040fe20000041844 */
[----:B------:R-:W-:Y:S01]  /*75c0*/  LOP3.LUT R2, R8, 0xff, RZ, 0xc0, !PT ;  /* 0x000000ff08027812 */ /* 0x000fe200078ec0ff */
[----:B------:R-:W-:Y:S01]  /*75d0*/  IMAD.MOV.U32 R8, RZ, RZ, R123 ;  /* 0x000000ffff087224 */ /* 0x000fe200078e007b */
[----:B------:R-:W-:Y:S01]  /*75e0*/  PRMT R0, R10, 0x5410, R0 ;  /* 0x000054100a007816 */ /* 0x000fe20000000000 */
[----:B------:R-:W-:Y:S01]  /*75f0*/  IMAD.MOV.U32 R10, RZ, RZ, R80 ;  /* 0x000000ffff0a7224 */ /* 0x000fe200078e0050 */
[----:B------:R-:W-:Y:S01]  /*7600*/  MOV R129, R159 ;  /* 0x0000009f00817202 */ /* 0x000fe20000000f00 */
[----:B------:R-:W-:Y:S01]  /*7610*/  IMAD.MOV.U32 R123, RZ, RZ, R83 ;  /* 0x000000ffff7b7224 */ /* 0x000fe200078e0053 */
[----:B------:R-:W-:Y:S01]  /*7620*/  LDSM.16.MT88.4 R72, [R198+0x13800] ;  /* 0x01380000c648783b */ /* 0x000fe20000004200 */
[C---:B------:R-:W-:Y:S01]  /*7630*/  HMMA.16816.F32.BF16 R20, R4.reuse, R22, R60 ;  /* 0x000000160414723c */ /* 0x040fe2000004183c */
[--C-:B------:R-:W-:Y:S01]  /*7640*/  HSET2.LE.AND R0, R0, R166.reuse, PT ;  /* 0x000000a600007233 */ /* 0x100fe20003803000 */
[----:B------:R-:W-:Y:S01]  /*7650*/  IMAD.MOV.U32 R128, RZ, RZ, R158 ;  /* 0x000000ffff807224 */ /* 0x000fe200078e009e */
[----:B------:R-:W2:Y:S04]  /*7660*/  LDSM.16.MT88.4 R80, [R200+0x13800] ;  /* 0x01380000c850783b */ /* 0x000ea80000004200 */
[----:B------:R-:W1:Y:S01]  /*7670*/  LDSM.16.MT88.4 R156, [R197+0x11800] ;  /* 0x01180000c59c783b */ /* 0x000e620000004200 */
[C---:B------:R-:W-:Y:S03]  /*7680*/  HMMA.16816.F32.BF16 R24, R4.reuse, R26, R48 ;  /* 0x0000001a0418723c */ /* 0x040fe60000041830 */
[----:B------:R-:W1:Y:S05]  /*7690*/  LDSM.16.MT88.4 R48, [R200+0x11800] ;  /* 0x01180000c830783b */ /* 0x000e6a0000004200 */
[----:B------:R-:W-:Y:S07]  /*76a0*/  HMMA.16816.F32.BF16 R28, R4, R30, R52 ;  /* 0x0000001e041c723c */ /* 0x000fee0000041834 */
[----:B------:R-:W-:Y:S01]  /*76b0*/  PRMT R4, R2, 0x5410, R9 ;  /* 0x0000541002047816 */ /* 0x000fe20000000009 */
[--C-:B------:R-:W-:Y:S01]  /*76c0*/  HSET2.LE.AND R6, R13, R166.reuse, PT ;  /* 0x000000a60d067233 */ /* 0x100fe20003803000 */
[----:B------:R-:W-:Y:S01]  /*76d0*/  F2FP.BF16.PACK_AB R2, R247, R170 ;  /* 0x000000aaf702723e */ /* 0x000fe200000010ff */
[----:B------:R-:W-:Y:S01]  /*76e0*/  IMAD.MOV.U32 R13, RZ, RZ, R137 ;  /* 0x000000ffff0d7224 */ /* 0x000fe200078e0089 */
[----:B------:R-:W-:Y:S01]  /*76f0*/  MOV R9, R131 ;  /* 0x0000008300097202 */ /* 0x000fe20000000f00 */
[----:B------:R-:W-:Y:S01]  /*7700*/  IMAD.MOV.U32 R131, RZ, RZ, R164 ;  /* 0x000000ffff837224 */ /* 0x000fe200078e00a4 */
[--C-:B------:R-:W-:Y:S01]  /*7710*/  HSET2.LE.AND R4, R4, R166.reuse, PT ;  /* 0x000000a604047233 */ /* 0x100fe20003803000 */
[----:B------:R-:W-:Y:S01]  /*7720*/  LOP3.LUT R164, R0, R2, RZ, 0xc0, !PT ;  /* 0x0000000200a47212 */ /* 0x000fe200078ec0ff */
[----:B------:R-:W-:Y:S01]  /*7730*/  HSET2.LE.AND R5, R12, R166, PT ;  /* 0x000000a60c057233 */ /* 0x000fe20003803000 */
[----:B-----5:R-:W-:Y:S01]  /*7740*/  F2FP.BF16.PACK_AB R0, R15, R149 ;  /* 0x000000950f00723e */ /* 0x020fe200000010ff */
[----:B------:R-:W-:Y:S01]  /*7750*/  IMAD.MOV.U32 R12, RZ, RZ, R136 ;  /* 0x000000ffff0c7224 */ /* 0x000fe200078e0088 */
[----:B------:R-:W-:Y:S01]  /*7760*/  MOV R137, R165 ;  /* 0x000000a500897202 */ /* 0x000fe20000000f00 */
[----:B------:R-:W-:Y:S01]  /*7770*/  IMAD.MOV.U32 R136, RZ, RZ, R167 ;  /* 0x000000ffff887224 */ /* 0x000fe200078e00a7 */
[----:B------:R-:W-:-:S02]  /*7780*/  LOP3.LUT R165, R4, R0, RZ, 0xc0, !PT ;  /* 0x0000000004a57212 */ /* 0x000fc400078ec0ff */
[----:B------:R-:W-:Y:S02]  /*7790*/  F2FP.BF16.PACK_AB R2, R150, R151 ;  /* 0x000000979602723e */ /* 0x000fe400000010ff */
[----:B----4-:R-:W-:Y:S02]  /*77a0*/  F2FP.BF16.PACK_AB R0, R11, R14 ;  /* 0x0000000e0b00723e */ /* 0x010fe400000010ff */
[----:B------:R-:W-:Y:S01]  /*77b0*/  LOP3.LUT R166, R5, R2, RZ, 0xc0, !PT ;  /* 0x0000000205a67212 */ /* 0x000fe200078ec0ff */
[----:B------:R-:W-:Y:S01]  /*77c0*/  IMAD.MOV.U32 R2, RZ, RZ, R130 ;  /* 0x000000ffff027224 */ /* 0x000fe200078e0082 */
[----:B------:R-:W-:Y:S01]  /*77d0*/  LOP3.LUT R167, R6, R0, RZ, 0xc0, !PT ;  /* 0x0000000006a77212 */ /* 0x000fe200078ec0ff */
[----:B------:R-:W-:Y:S01]  /*77e0*/  IMAD.MOV.U32 R0, RZ, RZ, R129 ;  /* 0x000000ffff007224 */ /* 0x000fe200078e0081 */
[----:B------:R-:W-:Y:S05]  /*77f0*/  LDSM.16.MT88.4 R4, [R199+0x17800] ;  /* 0x01780000c704783b */ /* 0x000fea0000004200 */
[C---:B---3--:R-:W-:Y:S01]  /*7800*/  HMMA.16816.F32.BF16 R52, R164.reuse, R56, R96 ;  /* 0x00000038a434723c */ /* 0x048fe20000041860 */
[----:B------:R-:W3:Y:S07]  /*7810*/  LDSM.16.MT88.4 R96, [R197+0x15800] ;  /* 0x01580000c560783b */ /* 0x000eee0000004200 */
[C---:B-1----:R-:W-:Y:S08]  /*7820*/  HMMA.16816.F32.BF16 R36, R164.reuse, R40, R76 ;  /* 0x00000028a424723c */ /* 0x042ff0000004184c */
[C---:B--2---:R-:W-:Y:S07]  /*7830*/  HMMA.16816.F32.BF16 R76, R164.reuse, R80, R228 ;  /* 0x00000050a44c723c */ /* 0x044fee00000418e4 */
[----:B------:R-:W-:Y:S01]  /*7840*/  MOV R228, R131 ;  /* 0x0000008300e47202 */ /* 0x000fe20000000f00 */
[----:B------:R-:W-:Y:S01]  /*7850*/  HMMA.16816.F32.BF16 R80, R164, R82, R236 ;  /* 0x00000052a450723c */ /* 0x000fe200000418ec */
[----:B------:R-:W-:Y:S01]  /*7860*/  IMAD.MOV.U32 R229, RZ, RZ, R136 ;  /* 0x000000ffffe57224 */ /* 0x000fe200078e0088 */
[----:B------:R-:W-:Y:S01]  /*7870*/  MOV R231, R138 ;  /* 0x0000008a00e77202 */ /* 0x000fe20000000f00 */
[----:B------:R-:W-:-:S02]  /*7880*/  IMAD.MOV.U32 R230, RZ, RZ, R137 ;  /* 0x000000ffffe67224 */ /* 0x000fc400078e0089 */
[----:B------:R-:W-:Y:S02]  /*7890*/  FADD.FTZ R0, R0, R228 ;  /* 0x000000e400007221 */ /* 0x000fe40000010000 */
[----:B------:R-:W-:Y:S01]  /*78a0*/  IMAD.MOV.U32 R239, RZ, RZ, R139 ;  /* 0x000000ffffef7224 */ /* 0x000fe200078e008b */
[----:B------:R-:W-:Y:S01]  /*78b0*/  HMMA.16816.F32.BF16 R152, R164, R156, R152 ;  /* 0x0000009ca498723c */ /* 0x000fe20000041898 */
[----:B------:R-:W-:Y:S01]  /*78c0*/  FADD.FTZ R0, R230, R0 ;  /* 0x00000000e6007221 */ /* 0x000fe20000010000 */
[----:B------:R-:W-:Y:S01]  /*78d0*/  LDSM.16.MT88.4 R136, [R198+0x17800] ;  /* 0x01780000c688783b */ /* 0x000fe20000004200 */
[----:B------:R-:W-:-:S04]  /*78e0*/  FADD.FTZ R2, R2, R239 ;  /* 0x000000ef02027221 */ /* 0x000fc80000010000 */
[----:B------:R-:W-:Y:S01]  /*78f0*/  FADD.FTZ R2, R229, R2 ;  /* 0x00000002e5027221 */ /* 0x000fe20000010000 */
[----:B------:R-:W-:Y:S03]  /*7900*/  HMMA.16816.F32.BF16 R156, R164, R158, R32 ;  /* 0x0000009ea49c723c */ /* 0x000fe60000041820 */
[----:B------:R-:W-:-:S04]  /*7910*/  FADD.FTZ R2, R231, R2 ;  /* 0x00000002e7027221 */ /* 0x000fc80000010000 */
[----:B------:R-:W-:Y:S01]  /*7920*/  MOV R32, R128 ;  /* 0x0000008000207202 */ /* 0x000fe20000000f00 */
[C---:B------:R-:W-:Y:S01]  /*7930*/  HMMA.16816.F32.BF16 R44, R164.reuse, R48, R88 ;  /* 0x00000030a42c723c */ /* 0x040fe20000041858 */
[----:B------:R-:W-:Y:S01]  /*7940*/  IMAD.MOV.U32 R34, RZ, RZ, R122 ;  /* 0x000000ffff227224 */ /* 0x000fe200078e007a */
[----:B------:R-:W-:Y:S01]  /*7950*/  MOV R35, R121 ;  /* 0x0000007900237202 */ /* 0x000fe20000000f00 */
[----:B------:R-:W-:Y:S01]  /*7960*/  IMAD.MOV.U32 R33, RZ, RZ, R123 ;  /* 0x000000ffff217224 */ /* 0x000fe200078e007b */
[----:B------:R-:W1:Y:S01]  /*7970*/  LDSM.16.MT88.4 R88, [R199+0x13800] ;  /* 0x01380000c758783b */ /* 0x000e620000004200 */
[----:B------:R-:W-:Y:S02]  /*7980*/  FADD.FTZ R0, R32, R0 ;  /* 0x0000000020007221 */ /* 0x000fe40000010000 */
[----:B------:R-:W-:Y:S01]  /*7990*/  FADD.FTZ R2, R33, R2 ;  /* 0x0000000221027221 */ /* 0x000fe20000010000 */
[----:B------:R-:W-:Y:S01]  /*79a0*/  HMMA.16816.F32.BF16 R48, R164, R50, R92 ;  /* 0x00000032a430723c */ /* 0x000fe2000004185c */
[----:B------:R-:W-:Y:S01]  /*79b0*/  LDSM.16.MT88.4 R120, [R199+0x15800] ;  /* 0x01580000c778783b */ /* 0x000fe20000004200 */
[----:B------:R-:W-:-:S02]  /*79c0*/  FADD.FTZ R0, R34, R0 ;  /* 0x0000000022007221 */ /* 0x000fc40000010000 */
[----:B------:R-:W-:Y:S01]  /*79d0*/  FADD.FTZ R2, R35, R2 ;  /* 0x0000000223027221 */ /* 0x000fe20000010000 */
[----:B------:R-:W-:Y:S01]  /*79e0*/  LDSM.16.MT88.4 R128, [R197+0x17800] ;  /* 0x01780000c580783b */ /* 0x000fe20000004200 */
[----:B------:R-:W-:Y:S02]  /*79f0*/  FADD.FTZ R0, R13, R0 ;  /* 0x000000000d007221 */ /* 0x000fe40000010000 */
[C---:B---3--:R-:W-:Y:S01]  /*7a00*/  HMMA.16816.F32.BF16 R92, R164.reuse, R96, R224 ;  /* 0x00000060a45c723c */ /* 0x048fe200000418e0 */
[----:B------:R-:W-:Y:S02]  /*7a10*/  FADD.FTZ R2, R12, R2 ;  /* 0x000000020c027221 */ /* 0x000fe40000010000 */
[----:B------:R-:W-:Y:S02]  /*7a20*/  FADD.FTZ R0, R9, R0 ;  /* 0x0000000009007221 */ /* 0x000fe40000010000 */
[----:B------:R-:W-:Y:S02]  /*7a30*/  FADD.FTZ R2, R10, R2 ;  /* 0x000000020a027221 */ /* 0x000fe40000010000 */
[----:B------:R-:W-:Y:S01]  /*7a40*/  FADD.FTZ R0, R8, R0 ;  /* 0x0000000008007221 */ /* 0x000fe20000010000 */
[----:B------:R-:W-:Y:S01]  /*7a50*/  HMMA.16816.F32.BF16 R60, R164, R64, R104 ;  /* 0x00000040a43c723c */ /* 0x000fe20000041868 */
[----:B------:R-:W2:Y:S01]  /*7a60*/  LDSM.16.MT88.4 R104, [R198+0x15800] ;  /* 0x01580000c668783b */ /* 0x000ea20000004200 */
[----:B------:R-:W-:-:S02]  /*7a70*/  FADD.FTZ R2, R248, R2 ;  /* 0x00000002f8027221 */ /* 0x000fc40000010000 */
[----:B------:R-:W-:Y:S02]  /*7a80*/  FADD.FTZ R0, R249, R0 ;  /* 0x00000000f9007221 */ /* 0x000fe40000010000 */
[----:B------:R-:W-:Y:S02]  /*7a90*/  FADD.FTZ R2, R250, R2 ;  /* 0x00000002fa027221 */ /* 0x000fe40000010000 */
[----:B------:R-:W-:Y:S01]  /*7aa0*/  HMMA.16816.F32.BF16 R68, R164, R72, R112 ;  /* 0x00000048a444723c */ /* 0x000fe20000041870 */
[----:B------:R-:W3:Y:S01]  /*7ab0*/  LDSM.16.MT88.4 R112, [R200+0x15800] ;  /* 0x01580000c870783b */ /* 0x000ee20000004200 */
[----:B------:R-:W-:Y:S02]  /*7ac0*/  FADD.FTZ R0, R251, R0 ;  /* 0x00000000fb007221 */ /* 0x000fe40000010000 */
[----:B------:R-:W-:Y:S02]  /*7ad0*/  FADD.FTZ R2, R244, R2 ;  /* 0x00000002f4027221 */ /* 0x000fe40000010000 */
[----:B------:R-:W-:-:S02]  /*7ae0*/  FADD.FTZ R0, R171, R0 ;  /* 0x00000000ab007221 */ /* 0x000fc40000010000 */
[C---:B------:R-:W-:Y:S01]  /*7af0*/  HMMA.16816.F32.BF16 R96, R164.reuse, R98, R140 ;  /* 0x00000062a460723c */ /* 0x040fe2000004188c */
[----:B------:R-:W4:Y:S01]  /*7b00*/  LDSM.16.MT88.4 R140, [R200+0x17800] ;  /* 0x01780000c88c783b */ /* 0x000f220000004200 */
        /* <DEDUP_REMOVED lines=11> */
[----:B------:R-:W-:-:S05]  /*7bc0*/  FADD.FTZ R248, R11, R0 ;  /* 0x000000000bf87221 */ /* 0x000fca0000010000 */
[C---:B------:R-:W-:Y:S08]  /*7bd0*/  HMMA.16816.F32.BF16 R64, R164.reuse, R66, R108 ;  /* 0x00000042a440723c */ /* 0x040ff0000004186c */
[C---:B------:R-:W-:Y:S08]  /*7be0*/  HMMA.16816.F32.BF16 R72, R164.reuse, R74, R116 ;  /* 0x0000004aa448723c */ /* 0x040ff00000041874 */
[C---:B-1----:R-:W-:Y:S08]  /*7bf0*/  HMMA.16816.F32.BF16 R84, R164.reuse, R88, R240 ;  /* 0x00000058a454723c */ /* 0x042ff000000418f0 */
[C---:B--2---:R-:W-:Y:S08]  /*7c00*/  HMMA.16816.F32.BF16 R100, R164.reuse, R104, R192 ;  /* 0x00000068a464723c */ /* 0x044ff000000418c0 */
[C---:B---3--:R-:W-:Y:S08]  /*7c10*/  HMMA.16816.F32.BF16 R108, R164.reuse, R112, R180 ;  /* 0x00000070a46c723c */ /* 0x048ff000000418b4 */
        /* <DEDUP_REMOVED lines=14> */
[----:B------:R-:W2:Y:S01]  /*7d00*/  LDL.64 R8, [R1] ;  /* 0x0000000001087983 */ /* 0x000ea20000100a00 */
[----:B------:R-:W-:Y:S01]  /*7d10*/  USHF.R.S32.HI UR30, URZ, 0x1f, UR23 ;  /* 0x0000001f3f1e7899 */ /* 0x000fe20008011417 */
[----:B------:R-:W-:Y:S01]  /*7d20*/  IMAD.U32 R6, RZ, RZ, UR23 ;  /* 0x00000017ff067e24 */ /* 0x000fe2000f8e00ff */
[----:B------:R-:W-:Y:S01]  /*7d30*/  ULDC.64 UR6, c[0x0][0x1b0] ;  /* 0x00006c0000067ab9 */ /* 0x000fe20000000a00 */
[----:B------:R-:W3:Y:S01]  /*7d40*/  LDL R250, [R1+0x10] ;  /* 0x0000100001fa7983 */ /* 0x000ee20000100800 */
[----:B------:R-:W-:Y:S01]  /*7d50*/  ULDC.64 UR4, c[0x0][0x1b8] ;  /* 0x00006e0000047ab9 */ /* 0x000fe20000000a00 */
[----:B------:R-:W-:Y:S01]  /*7d60*/  IMAD.U32 R0, RZ, RZ, UR23 ;  /* 0x00000017ff007e24 */ /* 0x000fe2000f8e00ff */
[----:B------:R-:W-:Y:S01]  /*7d70*/  UIMAD UR6, UR30, UR6, URZ ;  /* 0x000000061e0672a4 */ /* 0x000fe2000f8e023f */
[----:B------:R-:W4:Y:S01]  /*7d80*/  LDL R251, [R1+0x14] ;  /* 0x0000140001fb7983 */ /* 0x000f220000100800 */
[----:B------:R-:W-:Y:S01]  /*7d90*/  UIMAD UR4, UR30, UR4, URZ ;  /* 0x000000041e0472a4 */ /* 0x000fe2000f8e023f */
[----:B------:R-:W1:Y:S01]  /*7da0*/  LDC.U8 R249, c[0x0][0x2d8] ;  /* 0x0000b600fff97b82 */ /* 0x000e620000000000 */
[----:B------:R-:W-:Y:S01]  /*7db0*/  UIMAD UR6, UR23, UR7, UR6 ;  /* 0x00000007170672a4 */ /* 0x000fe2000f8e0206 */
[----:B------:R-:W5:Y:S01]  /*7dc0*/  LDL.LU R244, [R1+0x2c] ;  /* 0x00002c0001f47983 */ /* 0x000f620000300800 */
[----:B------:R-:W-:Y:S01]  /*7dd0*/  UIMAD UR4, UR23, UR5, UR4 ;  /* 0x00000005170472a4 */ /* 0x000fe2000f8e0204 */
[----:B------:R-:W-:Y:S01]  /*7de0*/  SHF.R.S32.HI R225, RZ, 0x1f, R168 ;  /* 0x0000001fffe17819 */ /* 0x000fe200000114a8 */
[----:B------:R-:W-:Y:S01]  /*7df0*/  IMAD.MOV.U32 R150, RZ, RZ, R3 ;  /* 0x000000ffff967224 */ /* 0x000fe200078e0003 */
[----:B------:R-:W3:Y:S01]  /*7e00*/  LDL.LU R245, [R1+0x34] ;  /* 0x0000340001f57983 */ /* 0x000ee20000300800 */
[----:B------:R-:W-:Y:S01]  /*7e10*/  IADD3 R230, P2, R168, 0x10, RZ ;  /* 0x00000010a8e67810 */ /* 0x000fe20007f5e0ff */
[----:B------:R-:W-:Y:S01]  /*7e20*/  IMAD.MOV.U32 R149, RZ, RZ, R148 ;  /* 0x000000ffff957224 */ /* 0x000fe200078e0094 */
[----:B------:R-:W-:Y:S01]  /*7e30*/  ISETP.GE.AND P4, PT, R252, c[0x0][0x220], PT ;  /* 0x00008800fc007a0c */ /* 0x000fe20003f86270 */
[----:B------:R-:W4:Y:S01]  /*7e40*/  LDL.LU R246, [R1+0x30] ;  /* 0x0000300001f67983 */ /* 0x000f220000300800 */
[----:B------:R-:W-:Y:S01]  /*7e50*/  IMAD.U32 R2, RZ, RZ, UR4 ;  /* 0x00000004ff027e24 */ /* 0x000fe2000f8e00ff */
[----:B------:R-:W-:Y:S01]  /*7e60*/  ULDC.64 UR4, c[0x0][0x1a0] ;  /* 0x0000680000047ab9 */ /* 0x000fe20000000a00 */
[----:B------:R-:W-:Y:S01]  /*7e70*/  IMAD.X R231, RZ, RZ, R225, P2 ;  /* 0x000000ffffe77224 */ /* 0x000fe200010e06e1 */
[----:B------:R-:W-:Y:S01]  /*7e80*/  ULEA.HI.SX32 UR23, UR8, 0xfffffffe, 0x1a ;  /* 0xfffffffe08177891 */ /* 0x000fe2000f8fd23f */
[----:B------:R-:W-:Y:S01]  /*7e90*/  IMAD.MOV.U32 R224, RZ, RZ, R168 ;  /* 0x000000ffffe07224 */ /* 0x000fe200078e00a8 */
[----:B------:R-:W-:-:S02]  /*7ea0*/  ULEA.HI.SX32 UR8, UR8, 0xfffffffd, 0x1a ;  /* 0xfffffffd08087891 */ /* 0x000fc4000f8fd23f */
[----:B------:R-:W-:Y:S01]  /*7eb0*/  UMOV UR31, URZ ;  /* 0x0000003f001f7c82 */ /* 0x000fe20008000000 */
[----:B-1----:R-:W-:Y:S02]  /*7ec0*/  PRMT R249, R249, 0x7054, R249 ;  /* 0x00007054f9f97816 */ /* 0x002fe400000000f9 */
[--C-:B--2---:R-:W-:Y:S01]  /*7ed0*/  SHF.R.S32.HI R5, RZ, 0x1f, R8.reuse ;  /* 0x0000001fff057819 */ /* 0x104fe20000011408 */
[----:B------:R-:W-:-:S04]  /*7ee0*/  IMAD.MOV.U32 R4, RZ, RZ, R8 ;  /* 0x000000ffff047224 */ /* 0x000fc800078e0008 */
[----:B------:R-:W-:-:S04]  /*7ef0*/  IMAD.WIDE.U32 R6, R6, c[0x0][0x1b0], R4 ;  /* 0x00006c0006067a25 */ /* 0x000fc800078e0004 */
[----:B------:R-:W-:Y:S01]  /*7f00*/  IMAD.WIDE.U32 R4, R0, c[0x0][0x1b8], R4 ;  /* 0x00006e0000047a25 */ /* 0x000fe200078e0004 */
[----:B------:R-:W-:Y:S01]  /*7f10*/  IADD3 R234, P1, R6, UR26, RZ ;  /* 0x0000001a06ea7c10 */ /* 0x000fe2000ff3e0ff */
[----:B------:R-:W-:Y:S02]  /*7f20*/  USHF.L.U32 UR26, UR4, 0x4, URZ ;  /* 0x00000004041a7899 */ /* 0x000fe4000800063f */
[----:B------:R-:W-:Y:S01]  /*7f30*/  IMAD.U32 R0, RZ, RZ, UR6 ;  /* 0x00000006ff007e24 */ /* 0x000fe2000f8e00ff */
[----:B------:R-:W-:Y:S02]  /*7f40*/  IADD3 R232, P0, R4, UR28, RZ ;  /* 0x0000001c04e87c10 */ /* 0x000fe4000ff1e0ff */
[----:B---3--:R-:W-:Y:S02]  /*7f50*/  ISETP.GE.AND P5, PT, R250, c[0x0][0x220], PT ;  /* 0x00008800fa007a0c */ /* 0x008fe40003fa6270 */
[----:B------:R-:W-:Y:S02]  /*7f60*/  IADD3.X R6, R0, UR24, R7, P1, !PT ;  /* 0x0000001800067c10 */ /* 0x000fe40008ffe407 */
[----:B------:R-:W-:-:S02]  /*7f70*/  IADD3.X R4, R2, UR25, R5, P0, !PT ;  /* 0x0000001902047c10 */ /* 0x000fc400087fe405 */
[----:B----4-:R-:W-:Y:S01]  /*7f80*/  ISETP.GE.AND P3, PT, R251, c[0x0][0x220], PT ;  /* 0x00008800fb007a0c */ /* 0x010fe20003f66270 */
[----:B-----5:R-:W-:Y:S01]  /*7f90*/  IMAD.WIDE.U32 R250, R244, -0x326172a9, RZ ;  /* 0xcd9e8d57f4fa7825 */ /* 0x020fe200078e00ff */
[----:B------:R-:W-:Y:S01]  /*7fa0*/  LEA R235, P1, R234, c[0x0][0x168], 0x1 ;  /* 0x00005a00eaeb7a11 */ /* 0x000fe200078208ff */
[----:B------:R-:W-:Y:S01]  /*7fb0*/  USHF.L.U64.HI UR25, UR4, 0x4, UR5 ;  /* 0x0000000404197899 */ /* 0x000fe20008010205 */
[----:B------:R-:W-:Y:S02]  /*7fc0*/  LEA R233, P0, R232, c[0x0][0x170], 0x1 ;  /* 0x00005c00e8e97a11 */ /* 0x000fe400078008ff */
[----:B------:R-:W-:Y:S02]  /*7fd0*/  LEA.HI.X R234, R234, c[0x0][0x16c], R6, 0x1, P1 ;  /* 0x00005b00eaea7a11 */ /* 0x000fe400008f0c06 */
[----:B------:R-:W-:Y:S02]  /*7fe0*/  LEA.HI.X R232, R232, c[0x0][0x174], R4, 0x1, P0 ;  /* 0x00005d00e8e87a11 */ /* 0x000fe400000f0c04 */
[----:B------:R-:W-:-:S02]  /*7ff0*/  IADD3 R228, P1, R168, 0x20, RZ ;  /* 0x00000020a8e47810 */ /* 0x000fc40007f3e0ff */
[----:B------:R-:W-:Y:S02]  /*8000*/  IADD3 R226, P0, R168, 0x30, RZ ;  /* 0x00000030a8e27810 */ /* 0x000fe40007f1e0ff */
[----:B------:R-:W-:Y:S01]  /*8010*/  LOP3.LUT R236, R251, R246, RZ, 0x3c, !PT ;  /* 0x000000f6fbec7212 */ /* 0x000fe200078e3cff */
[----:B------:R-:W-:Y:S01]  /*8020*/  IMAD.WIDE.U32 R238, R245, -0x2daee0ad, RZ ;  /* 0xd2511f53f5ee7825 */ /* 0x000fe200078e00ff */
[----:B------:R-:W-:-:S03]  /*8030*/  ISETP.GE.AND P6, PT, R8, c[0x0][0x220], PT ;  /* 0x0000880008007a0c */ /* 0x000fc60003fc6270 */
[--C-:B------:R-:W-:Y:S02]  /*8040*/  IMAD.X R229, RZ, RZ, R225.reuse, P1 ;  /* 0x000000ffffe57224 */ /* 0x100fe400008e06e1 */
[----:B------:R-:W-:Y:S02]  /*8050*/  IMAD.X R227, RZ, RZ, R225, P0 ;  /* 0x000000ffffe37224 */ /* 0x000fe400000e06e1 */
[----:B------:R-:W-:Y:S01]  /*8060*/  IMAD.WIDE.U32 R236, R236, -0x2daee0ad, RZ ;  /* 0xd2511f53ecec7825 */ /* 0x000fe200078e00ff */
[----:B------:R-:W-:Y:S05]  /*8070*/  BRA `(.L_x_560) ;  /* 0x000006e000007947 */ /* 0x000fea0003800000 */
.L_x_562:
[----:B------:R-:W2:Y:S01]  /*8080*/  LDL.64 R242, [R1+0x20] ;  /* 0x0000200001f27983 */ /* 0x000ea20000100a00 */
[----:B------:R-:W-:Y:S02]  /*8090*/  ULDC.64 UR6, c[0x0][0x198] ;  /* 0x0000660000067ab9 */ /* 0x000fe40000000a00 */
[----:B------:R-:W-:Y:S01]  /*80a0*/  UIADD3 UR28, UR23, -0x1, -UR31 ;  /* 0xffffffff171c7890 */ /* 0x000fe2000fffe81f */
        /* <DEDUP_REMOVED lines=11> */
[----:B---3--:R-:W-:Y:S02]  /*8160*/  LEA.HI.X R174, R174, R241, R0, 0x6, P2 ;  /* 0x000000f1aeae7211 */ /* 0x008fe400010f3400 */
        /* <DEDUP_REMOVED lines=95> */
.L_x_560:
        /* <DEDUP_REMOVED lines=46> */
[-C--:B------:R-:W-:Y:S02]  /*8a40*/  LEA R6, P1, R16, R233.reuse, 0x1 ;  /* 0x000000e910067211 */ /* 0x080fe400078208ff */
        /* <DEDUP_REMOVED lines=120> */
[----:B------:R-:W-:Y:S05]  /*91d0*/  LDSM.16.M88.4 R192, [R202+0x8000] ;  /* 0x00800000cac0783b */ /* 0x000fea0000000200 */
[C---:B------:R-:W-:Y:S08]  /*91e0*/  HMMA.16816.F32.BF16 R8, R32.reuse, R10, RZ ;  /* 0x0000000a2008723c */ /* 0x040ff000000418ff */
[C---:B---3--:R-:W-:Y:S08]  /*91f0*/  HMMA.16816.F32.BF16 R12, R32.reuse, R16, RZ ;  /* 0x00000010200c723c */ /* 0x048ff000000418ff */
[C---:B------:R-:W-:Y:S08]  /*9200*/  HMMA.16816.F32.BF16 R16, R32.reuse, R18, RZ ;  /* 0x000000122010723c */ /* 0x040ff000000418ff */
[C---:B-1----:R-:W-:Y:S08]  /*9210*/  HMMA.16816.F32.BF16 R20, R32.reuse, R24, RZ ;  /* 0x000000182014723c */ /* 0x042ff000000418ff */
[C---:B------:R-:W-:Y:S08]  /*9220*/  HMMA.16816.F32.BF16 R24, R32.reuse, R26, RZ ;  /* 0x0000001a2018723c */ /* 0x040ff000000418ff */
[C---:B--2---:R-:W-:Y:S08]  /*9230*/  HMMA.16816.F32.BF16 R28, R32.reuse, R168, RZ ;  /* 0x000000a8201c723c */ /* 0x044ff000000418ff */
[----:B------:R-:W-:Y:S01]  /*9240*/  HMMA.16816.F32.BF16 R32, R32, R170, RZ ;  /* 0x000000aa2020723c */ /* 0x000fe200000418ff */
[----:B------:R-:W1:Y:S07]  /*9250*/  LDSM.16.M88.4 R168, [R206] ;  /* 0x00000000cea8783b */ /* 0x000e6e0000000200 */
[C---:B-----5:R-:W-:Y:S08]  /*9260*/  HMMA.16816.F32.BF16 R4, R172.reuse, R176, R4 ;  /* 0x000000b0ac04723c */ /* 0x060ff00000041804 */
[C---:B------:R-:W-:Y:S01]  /*9270*/  HMMA.16816.F32.BF16 R8, R172.reuse, R178, R8 ;  /* 0x000000b2ac08723c */ /* 0x040fe20000041808 */
[----:B------:R-:W2:Y:S07]  /*9280*/  LDSM.16.M88.4 R176, [R202+0x8800] ;  /* 0x00880000cab0783b */ /* 0x000eae0000000200 */
[C---:B------:R-:W-:Y:S08]  /*9290*/  HMMA.16816.F32.BF16 R12, R172.reuse, R180, R12 ;  /* 0x000000b4ac0c723c */ /* 0x040ff0000004180c */
[C---:B------:R-:W-:Y:S01]  /*92a0*/  HMMA.16816.F32.BF16 R16, R172.reuse, R182, R16 ;  /* 0x000000b6ac10723c */ /* 0x040fe20000041810 */
[----:B------:R-:W3:Y:S07]  /*92b0*/  LDSM.16.M88.4 R180, [R202+0x9000] ;  /* 0x00900000cab4783b */ /* 0x000eee0000000200 */
[C---:B------:R-:W-:Y:S08]  /*92c0*/  HMMA.16816.F32.BF16 R20, R172.reuse, R184, R20 ;  /* 0x000000b8ac14723c */ /* 0x040ff00000041814 */
[C---:B------:R-:W-:Y:S01]  /*92d0*/  HMMA.16816.F32.BF16 R24, R172.reuse, R186, R24 ;  /* 0x000000baac18723c */ /* 0x040fe20000041818 */
[----:B------:R-:W-:Y:S07]  /*92e0*/  LDSM.16.M88.4 R184, [R205] ;  /* 0x00000000cdb8783b */ /* 0x000fee0000000200 */
[C---:B------:R-:W-:Y:S08]  /*92f0*/  HMMA.16816.F32.BF16 R28, R172.reuse, R188, R28 ;  /* 0x000000bcac1c723c */ /* 0x040ff0000004181c */
[----:B------:R-:W-:Y:S01]  /*9300*/  HMMA.16816.F32.BF16 R32, R172, R190, R32 ;  /* 0x000000beac20723c */ /* 0x000fe20000041820 */
[----:B------:R-:W4:Y:S04]  /*9310*/  LDSM.16.M88.4 R172, [R202+0x9800] ;  /* 0x00980000caac783b */ /* 0x000f280000000200 */
[----:B------:R-:W5:Y:S03]  /*9320*/  LDSM.16.M88.4 R188, [R201] ;  /* 0x00000000c9bc783b */ /* 0x000f660000000200 */
        /* <DEDUP_REMOVED lines=11> */
[----:B------:R-:W2:Y:S04]  /*93e0*/  LDSM.16.M88.4 R168, [R201+0x1000] ;  /* 0x00100000c9a8783b */ /* 0x000ea80000000200 */
[----:B------:R-:W3:Y:S03]  /*93f0*/  LDSM.16.M88.4 R172, [R201+0x1800] ;  /* 0x00180000c9ac783b */ /* 0x000ee60000000200 */
[C---:B-----5:R-:W-:Y:S08]  /*9400*/  HMMA.16816.F32.BF16 R4, R184.reuse, R188, R4 ;  /* 0x000000bcb804723c */ /* 0x060ff00000041804 */
        /* <DEDUP_REMOVED lines=8> */
[C---:B---3--:R-:W-:Y:S08]  /*9490*/  HMMA.16816.F32.BF16 R28, R184.reuse, R172, R28 ;  /* 0x000000acb81c723c */ /* 0x048ff0000004181c */
[----:B------:R-:W-:Y:S01]  /*94a0*/  HMMA.16816.F32.BF16 R32, R184, R174, R32 ;  /* 0x000000aeb820723c */ /* 0x000fe20000041820 */
[----:B------:R-:W-:Y:S04]  /*94b0*/  LDSM.16.M88.4 R172, [R204+0x2000] ;  /* 0x00200000ccac783b */ /* 0x000fe80000000200 */
[----:B------:R-:W-:Y:S03]  /*94c0*/  LDSM.16.M88.4 R184, [R218] ;  /* 0x00000000dab8783b */ /* 0x000fe60000000200 */
[C---:B------:R-:W-:Y:S08]  /*94d0*/  HMMA.16816.F32.BF16 R4, R176.reuse, R180, R4 ;  /* 0x000000b4b004723c */ /* 0x040ff00000041804 */
        /* <DEDUP_REMOVED lines=140> */
[C---:B--2---:R-:W-:Y:S07]  /*9da0*/  HMMA.16816.F32.BF16 R28, R180.reuse, R168, R28 ;  /* 0x000000a8b41c723c */ /* 0x044fee000004181c */
        /* <DEDUP_REMOVED lines=12> */
[C---:B---3--:R-:W-:Y:S04]  /*9e70*/  HMMA.16816.F32.BF16 R12, R172.reuse, R184, R12 ;  /* 0x000000b8ac0c723c */ /* 0x048fe8000004180c */
[----:B------:R-:W-:Y:S02]  /*9e80*/  IMAD R0, R171, c[0x0][0x198], RZ ;  /* 0x00006600ab007a24 */ /* 0x000fe400078e02ff */
[----:B------:R-:W-:Y:S02]  /*9e90*/  IMAD.IADD R148, R169, 0x1, R148 ;  /* 0x00000001a9947824 */ /* 0x000fe400078e0294 */
[C---:B------:R-:W-:Y:S04]  /*9ea0*/  HMMA.16816.F32.BF16 R16, R172.reuse, R186, R16 ;  /* 0x000000baac10723c */ /* 0x040fe80000041810 */
[C---:B------:R-:W-:Y:S02]  /*9eb0*/  IMAD R0, R170.reuse, c[0x0][0x19c], R0 ;  /* 0x00006700aa007a24 */ /* 0x040fe400078e0200 */
[----:B------:R-:W-:Y:S01]  /*9ec0*/  IMAD.WIDE.U32 R180, R170, c[0x0][0x198], RZ ;  /* 0x00006600aab47a25 */ /* 0x000fe200078e00ff */
[CC--:B------:R-:W-:Y:S01]  /*9ed0*/  LEA R170, P0, R168.reuse, R235.reuse, 0x1 ;  /* 0x000000eba8aa7211 */ /* 0x0c0fe200078008ff */
[C---:B----4-:R-:W-:Y:S04]  /*9ee0*/  HMMA.16816.F32.BF16 R20, R172.reuse, R188, R20 ;  /* 0x000000bcac14723c */ /* 0x050fe80000041814 */
[-C--:B------:R-:W-:Y:S01]  /*9ef0*/  LEA.HI.X R171, R168, R234.reuse, R148, 0x1, P0 ;  /* 0x000000eaa8ab7211 */ /* 0x080fe200000f0c94 */
[----:B------:R-:W-:Y:S01]  /*9f00*/  IMAD.WIDE.U32 R178, R2, c[0x0][0x198], RZ ;  /* 0x0000660002b27a25 */ /* 0x000fe200078e00ff */
[----:B------:R-:W-:Y:S02]  /*9f10*/  ISETP.LT.AND P0, PT, RZ, UR30, PT ;  /* 0x0000001eff007c0c */ /* 0x000fe4000bf01270 */
[C---:B------:R-:W-:Y:S04]  /*9f20*/  HMMA.16816.F32.BF16 R24, R172.reuse, R190, R24 ;  /* 0x000000beac18723c */ /* 0x040fe80000041818 */
[----:B------:R-:W-:Y:S01]  /*9f30*/  IMAD R2, R177, c[0x0][0x198], RZ ;  /* 0x00006600b1027a24 */ /* 0x000fe200078e02ff */
[CC--:B------:R-:W-:Y:S01]  /*9f40*/  LEA R168, P2, R178.reuse, R235.reuse, 0x1 ;  /* 0x000000ebb2a87211 */ /* 0x0c0fe200078408ff */
[----:B------:R-:W-:Y:S02]  /*9f50*/  IMAD.IADD R0, R181, 0x1, R0 ;  /* 0x00000001b5007824 */ /* 0x000fe400078e0200 */
[C---:B-1----:R-:W-:Y:S04]  /*9f60*/  HMMA.16816.F32.BF16 R28, R172.reuse, R192, R28 ;  /* 0x000000c0ac1c723c */ /* 0x042fe8000004181c */
[----:B------:R-:W-:Y:S04]  /*9f70*/  IMAD.IADD R3, R179, 0x1, R3 ;  /* 0x00000001b3037824 */ /* 0x000fe800078e0203 */
[----:B------:R-:W-:Y:S04]  /*9f80*/  HMMA.16816.F32.BF16 R32, R172, R194, R32 ;  /* 0x000000c2ac20723c */ /* 0x000fe80000041820 */
[-C--:B------:R-:W-:Y:S03]  /*9f90*/  LEA.HI.X R169, R178, R234.reuse, R3, 0x1, P2 ;  /* 0x000000eab2a97211 */ /* 0x080fe600010f0c03 */
[-C--:B------:R-:W-:Y:S01]  /*9fa0*/  LEA R172, P1, R180, R235.reuse, 0x1 ;  /* 0x000000ebb4ac7211 */ /* 0x080fe200078208ff */
[----:B------:R-:W-:Y:S04]  /*9fb0*/  IMAD.WIDE.U32 R174, R176, c[0x0][0x198], RZ ;  /* 0x00006600b0ae7a25 */ /* 0x000fe800078e00ff */
[-C--:B------:R-:W-:Y:S01]  /*9fc0*/  LEA.HI.X R173, R180, R234.reuse, R0, 0x1, P1 ;  /* 0x000000eab4ad7211 */ /* 0x080fe200008f0c00 */
[----:B------:R-:W-:Y:S01]  /*9fd0*/  IMAD R176, R176, c[0x0][0x19c], R2 ;  /* 0x00006700b0b07a24 */ /* 0x000fe200078e0202 */
[C---:B------:R-:W-:Y:S03]  /*9fe0*/  LEA R2, P1, R174.reuse, R235, 0x1 ;  /* 0x000000ebae027211 */ /* 0x040fe600078208ff */
[----:B------:R-:W-:Y:S05]  /*9ff0*/  IMAD.IADD R176, R175, 0x1, R176 ;  /* 0x00000001afb07824 */ /* 0x000fea00078e02b0 */
[----:B------:R-:W-:Y:S01]  /*a000*/  LEA.HI.X R3, R174, R234, R176, 0x1, P1 ;  /* 0x000000eaae037211 */ /* 0x000fe200008f0cb0 */
[----:B------:R-:W-:-:S05]  /*a010*/  @P0 BRA `(.L_x_562) ;  /* 0xffffe06000000947 */ /* 0x000fca000383ffff */
.L_x_561:
[----:B------:R-:W-:Y:S01]  /*a020*/  FMNMX.FTZ R0, R4, R149, !PT ;  /* 0x0000009504007209 */ /* 0x000fe20007810000 */
[----:B------:R-:W-:Y:S01]  /*a030*/  USHF.L.U32 UR30, UR30, 0x1, URZ ;  /* 0x000000011e1e7899 */ /* 0x000fe2000800063f */
[----:B-1----:R-:W-:Y:S01]  /*a040*/  LDSM.16.MT88.4 R172, [R197+0x10000] ;  /* 0x01000000c5ac783b */ /* 0x002fe20000004200 */
[----:B------:R-:W-:Y:S01]  /*a050*/  UIADD3 UR6, UR19, -0x4498517b, URZ ;  /* 0xbb67ae8513067890 */ /* 0x000fe2000fffe03f */
[----:B------:R-:W-:Y:S01]  /*a060*/  FMNMX.FTZ R0, R5, R0, !PT ;  /* 0x0000000005007209 */ /* 0x000fe20007810000 */
[----:B------:R-:W-:Y:S02]  /*a070*/  UIADD3 UR24, UR18, 0x3c6ef372, URZ ;  /* 0x3c6ef37212187890 */ /* 0x000fe4000fffe03f */
[----:B------:R-:W-:Y:S01]  /*a080*/  UIADD3 UR7, UR18, -0x4ab325aa, URZ ;  /* 0xb54cda5612077890 */ /* 0x000fe2000fffe03f */
[----:B------:R-:W-:Y:S01]  /*a090*/  FMNMX.FTZ R0, R8, R0, !PT ;  /* 0x0000000008007209 */ /* 0x000fe20007810000 */
[----:B------:R-:W-:Y:S01]  /*a0a0*/  UIADD3 UR28, UR19, 0x646e171e, URZ ;  /* 0x646e171e131c7890 */ /* 0x000fe2000fffe03f */
[----:B------:R-:W-:Y:S01]  /*a0b0*/  LDSM.16.MT88.4 R176, [R198+0x10000] ;  /* 0x01000000c6b0783b */ /* 0x000fe20000004200 */
[----:B------:R-:W-:Y:S01]  /*a0c0*/  UIADD3 UR31, UR31, 0x1, URZ ;  /* 0x000000011f1f7890 */ /* 0x000fe2000fffe03f */
[----:B------:R-:W-:Y:S04]  /*a0d0*/  FMNMX.FTZ R0, R9, R0, !PT ;  /* 0x0000000009007209 */ /* 0x000fe80007810000 */
        /* <DEDUP_REMOVED lines=25> */
[----:B------:R-:W-:Y:S04]  /*a270*/  FMNMX.FTZ R0, R30, R0, !PT ;  /* 0x000000001e007209 */ /* 0x000fe80007810000 */
[----:B------:R-:W-:Y:S04]  /*a280*/  FMNMX.FTZ R0, R31, R0, !PT ;  /* 0x000000001f007209 */ /* 0x000fe80007810000 */
[----:B------:R-:W-:Y:S04]  /*a290*/  FMNMX.FTZ R0, R34, R0, !PT ;  /* 0x0000000022007209 */ /* 0x000fe80007810000 */
[----:B------:R-:W-:Y:S05]  /*a2a0*/  FMNMX.FTZ R0, R35, R0, !PT ;  /* 0x0000000023007209 */ /* 0x000fea0007810000 */
[----:B------:R-:W1:Y:S02]  /*a2b0*/  SHFL.BFLY PT, R2, R0, 0x2, 0x1f ;  /* 0x0c401f0000027f89 */ /* 0x000e6400000e0000 */
[----:B-1----:R-:W-:Y:S02]  /*a2c0*/  FMNMX.FTZ R0, R0, R2, !PT ;  /* 0x0000000200007209 */ /* 0x002fe40007810000 */
[----:B------:R-:W-:Y:S04]  /*a2d0*/  FMNMX.FTZ R148, R148, R3, !PT ;  /* 0x0000000394947209 */ /* 0x000fe80007810000 */
[----:B------:R-:W1:Y:S08]  /*a2e0*/  SHFL.BFLY PT, R3, R0, 0x1, 0x1f ;  /* 0x0c201f0000037f89 */ /* 0x000e7000000e0000 */
[----:B------:R-:W2:Y:S01]  /*a2f0*/  SHFL.BFLY PT, R151, R148, 0x1, 0x1f ;  /* 0x0c201f0094977f89 */ /* 0x000ea200000e0000 */
[----:B-1----:R-:W-:Y:S02]  /*a300*/  FMNMX.FTZ R3, R0, R3, !PT ;  /* 0x0000000300037209 */ /* 0x002fe40007810000 */
[----:B------:R-:W-:Y:S01]  /*a310*/  LOP3.LUT R0, R237, UR6, R238, 0x96, !PT ;  /* 0x00000006ed007c12 */ /* 0x000fe2000f8e96ee */
[----:B------:R-:W-:Y:S02]  /*a320*/  UIADD3 UR6, UR18, -0x61c88647, URZ ;  /* 0x9e3779b912067890 */ /* 0x000fe4000fffe03f */
[C---:B------:R-:W-:Y:S02]  /*a330*/  FMUL.FTZ R181, R3.reuse, c[0x0][0x23c] ;  /* 0x00008f0003b57a20 */ /* 0x040fe40000410000 */
[----:B------:R-:W-:Y:S01]  /*a340*/  IMAD.WIDE.U32 R188, R0, -0x326172a9, RZ ;  /* 0xcd9e8d5700bc7825 */ /* 0x000fe200078e00ff */
[----:B--2---:R-:W-:Y:S02]  /*a350*/  FMNMX.FTZ R148, R148, R151, !PT ;  /* 0x0000009794947209 */ /* 0x004fe40007810000 */
[----:B------:R-:W-:Y:S02]  /*a360*/  MOV R151, UR19 ;  /* 0x0000001300977c02 */ /* 0x000fe40008000f00 */
[C---:B------:R-:W-:Y:S01]  /*a370*/  FSETP.NEU.FTZ.AND P1, PT, R148.reuse, -INF , PT ;  /* 0xff8000009400780b */ /* 0x040fe20003f3d000 */
[C---:B------:R-:W-:Y:S02]  /*a380*/  FMUL.FTZ R180, R148.reuse, c[0x0][0x23c] ;  /* 0x00008f0094b47a20 */ /* 0x040fe40000410000 */
[----:B------:R-:W-:Y:S03]  /*a390*/  FADD.FTZ R2, -R148, R149 ;  /* 0x0000009594027221 */ /* 0x000fe60000010100 */
[----:B------:R-:W-:Y:S01]  /*a3a0*/  FSEL R180, R180, RZ, P1 ;  /* 0x000000ffb4b47208 */ /* 0x000fe20000800000 */
[----:B------:R-:W-:Y:S01]  /*a3b0*/  FMUL.FTZ R2, R2, c[0x0][0x23c] ;  /* 0x00008f0002027a20 */ /* 0x000fe20000410000 */
[----:B------:R-:W-:Y:S03]  /*a3c0*/  FSETP.NEU.FTZ.AND P1, PT, R3, -INF , PT ;  /* 0xff8000000300780b */ /* 0x000fe60003f3d000 */
[--C-:B------:R-:W-:Y:S01]  /*a3d0*/  FFMA.FTZ R9, R9, c[0x0][0x23c], -R180.reuse ;  /* 0x00008f0009097a23 */ /* 0x100fe200000108b4 */
[----:B------:R-:W-:Y:S01]  /*a3e0*/  FSEL R181, R181, RZ, P1 ;  /* 0x000000ffb5b57208 */ /* 0x000fe20000800000 */
[--C-:B------:R-:W-:Y:S01]  /*a3f0*/  FFMA.FTZ R149, R8, c[0x0][0x23c], -R180.reuse ;  /* 0x00008f0008957a23 */ /* 0x100fe200000108b4 */
[----:B------:R-:W-:Y:S01]  /*a400*/  LOP3.LUT R8, R239, UR30, R151, 0x96, !PT ;  /* 0x0000001eef087c12 */ /* 0x000fe2000f8e9697 */
[----:B------:R1:W-:Y:S01]  /*a410*/  MUFU.EX2 R245, R9 ;  /* 0x0000000900f57308 */ /* 0x0003e20000000800 */
[--C-:B------:R-:W-:Y:S01]  /*a420*/  FFMA.FTZ R4, R4, c[0x0][0x23c], -R180.reuse ;  /* 0x00008f0004047a23 */ /* 0x100fe200000108b4 */
[----:B------:R-:W-:Y:S01]  /*a430*/  UIADD3 UR30, UR30, 0x1, URZ ;  /* 0x000000011e1e7890 */ /* 0x000fe2000fffe03f */
[----:B------:R-:W-:Y:S02]  /*a440*/  FFMA.FTZ R5, R5, c[0x0][0x23c], -R180 ;  /* 0x00008f0005057a23 */ /* 0x000fe400000108b4 */
[----:B------:R-:W-:Y:S04]  /*a450*/  IMAD.WIDE.U32 R168, R8, -0x326172a9, RZ ;  /* 0xcd9e8d5708a87825 */ /* 0x000fe800078e00ff */
[--C-:B------:R-:W-:Y:S01]  /*a460*/  FFMA.FTZ R6, R6, c[0x0][0x23c], -R181.reuse ;  /* 0x00008f0006067a23 */ /* 0x100fe200000108b5 */
[----:B------:R-:W-:Y:S01]  /*a470*/  LOP3.LUT R8, R169, UR6, R250, 0x96, !PT ;  /* 0x00000006a9087c12 */ /* 0x000fe2000f8e96fa */
[----:B------:R2:W-:Y:S01]  /*a480*/  MUFU.EX2 R242, R4 ;  /* 0x0000000400f27308 */ /* 0x0005e20000000800 */
[----:B------:R-:W-:Y:S01]  /*a490*/  LOP3.LUT R168, R189, UR24, R168, 0x96, !PT ;  /* 0x00000018bda87c12 */ /* 0x000fe2000f8e96a8 */
[--C-:B------:R-:W-:Y:S02]  /*a4a0*/  FFMA.FTZ R11, R11, c[0x0][0x23c], -R181.reuse ;  /* 0x00008f000b0b7a23 */ /* 0x100fe400000108b5 */
[--C-:B------:R-:W-:Y:S02]  /*a4b0*/  FFMA.FTZ R7, R7, c[0x0][0x23c], -R181.reuse ;  /* 0x00008f0007077a23 */ /* 0x100fe400000108b5 */
[----:B------:R-:W-:Y:S04]  /*a4c0*/  IMAD.WIDE.U32 R168, R168, -0x2daee0ad, RZ ;  /* 0xd2511f53a8a87825 */ /* 0x000fe800078e00ff */
[----:B------:R3:W-:Y:S01]  /*a4d0*/  MUFU.EX2 R241, R5 ;  /* 0x0000000500f17308 */ /* 0x0007e20000000800 */
[--C-:B------:R-:W-:Y:S02]  /*a4e0*/  FFMA.FTZ R10, R10, c[0x0][0x23c], -R181.reuse ;  /* 0x00008f000a0a7a23 */ /* 0x100fe400000108b5 */
[----:B-1----:R-:W-:Y:S04]  /*a4f0*/  IMAD.WIDE.U32 R8, R8, -0x2daee0ad, RZ ;  /* 0xd2511f5308087825 */ /* 0x002fe800078e00ff */
[--C-:B------:R-:W-:Y:S01]  /*a500*/  FFMA.FTZ R26, R26, c[0x0][0x23c], -R181.reuse ;  /* 0x00008f001a1a7a23 */ /* 0x100fe200000108b5 */
[----:B------:R-:W-:Y:S01]  /*a510*/  LOP3.LUT R0, R169, UR22, R8, 0x96, !PT ;  /* 0x00000016a9007c12 */ /* 0x000fe2000f8e9608 */
[--C-:B------:R-:W-:Y:S01]  /*a520*/  FFMA.FTZ R27, R27, c[0x0][0x23c], -R181.reuse ;  /* 0x00008f001b1b7a23 */ /* 0x100fe200000108b5 */
[----:B------:R-:W-:Y:S01]  /*a530*/  LOP3.LUT R9, R9, UR29, R236, 0x96, !PT ;  /* 0x0000001d09097c12 */ /* 0x000fe2000f8e96ec */
[----:B------:R1:W-:Y:S01]  /*a540*/  MUFU.EX2 R240, R6 ;  /* 0x0000000600f07308 */ /* 0x0003e20000000800 */
[--C-:B------:R-:W-:Y:S02]  /*a550*/  FFMA.FTZ R16, R16, c[0x0][0x23c], -R180.reuse ;  /* 0x00008f0010107a23 */ /* 0x100fe400000108b4 */
[----:B------:R-:W-:Y:S04]  /*a560*/  IMAD.WIDE.U32 R184, R0, -0x326172a9, RZ ;  /* 0xcd9e8d5700b87825 */ /* 0x000fe800078e00ff */
[----:B------:R-:W-:Y:S03]  /*a570*/  IMAD.WIDE.U32 R8, R9, -0x326172a9, RZ ;  /* 0xcd9e8d5709087825 */ /* 0x000fe600078e00ff */
[----:B------:R4:W-:Y:S01]  /*a580*/  MUFU.EX2 R246, R149 ;  /* 0x0000009500f67308 */ /* 0x0009e20000000800 */
[----:B------:R-:W-:Y:S01]  /*a590*/  FFMA.FTZ R17, R17, c[0x0][0x23c], -R180 ;  /* 0x00008f0011117a23 */ /* 0x000fe200000108b4 */
[----:B------:R-:W-:Y:S01]  /*a5a0*/  LOP3.LUT R0, R185, UR21, R8, 0x96, !PT ;  /* 0x00000015b9007c12 */ /* 0x000fe2000f8e9608 */
[--C-:B------:R-:W-:Y:S01]  /*a5b0*/  FFMA.FTZ R18, R18, c[0x0][0x23c], -R181.reuse ;  /* 0x00008f0012127a23 */ /* 0x100fe200000108b5 */
[----:B------:R-:W-:Y:S01]  /*a5c0*/  LOP3.LUT R9, R9, UR27, R188, 0x96, !PT ;  /* 0x0000001b09097c12 */ /* 0x000fe2000f8e96bc */
[--C-:B------:R-:W-:Y:S02]  /*a5d0*/  FFMA.FTZ R19, R19, c[0x0][0x23c], -R181.reuse ;  /* 0x00008f0013137a23 */ /* 0x100fe400000108b5 */
[----:B------:R-:W-:Y:S03]  /*a5e0*/  IMAD.WIDE.U32 R186, R0, -0x2daee0ad, RZ ;  /* 0xd2511f5300ba7825 */ /* 0x000fe600078e00ff */
[----:B------:R5:W-:Y:S01]  /*a5f0*/  MUFU.EX2 R243, R11 ;  /* 0x0000000b00f37308 */ /* 0x000be20000000800 */
[----:B------:R-:W-:Y:S04]  /*a600*/  IMAD.WIDE.U32 R8, R9, -0x2daee0ad, RZ ;  /* 0xd2511f5309087825 */ /* 0x000fe800078e00ff */
[----:B------:R-:W-:Y:S01]  /*a610*/  FADD.FTZ R0, -R3, R150 ;  /* 0x0000009603007221 */ /* 0x000fe20000010100 */
[----:B--2---:R-:W-:Y:S01]  /*a620*/  LOP3.LUT R4, R187, UR13, R8, 0x96, !PT ;  /* 0x0000000dbb047c12 */ /* 0x004fe2000f8e9608 */
[--C-:B------:R-:W-:Y:S01]  /*a630*/  FFMA.FTZ R14, R14, c[0x0][0x23c], -R181.reuse ;  /* 0x00008f000e0e7a23 */ /* 0x100fe200000108b5 */
[----:B------:R-:W-:Y:S01]  /*a640*/  LOP3.LUT R8, R9, UR20, R168, 0x96, !PT ;  /* 0x0000001409087c12 */ /* 0x000fe2000f8e96a8 */
[----:B------:R-:W-:Y:S01]  /*a650*/  FMUL.FTZ R0, R0, c[0x0][0x23c] ;  /* 0x00008f0000007a20 */ /* 0x000fe20000410000 */
[----:B------:R2:W-:Y:S01]  /*a660*/  MUFU.EX2 R195, R7 ;  /* 0x0000000700c37308 */ /* 0x0005e20000000800 */
[----:B---3--:R-:W-:Y:S04]  /*a670*/  IMAD.WIDE.U32 R4, R4, -0x326172a9, RZ ;  /* 0xcd9e8d5704047825 */ /* 0x008fe800078e00ff */
[----:B------:R-:W-:Y:S01]  /*a680*/  IMAD.WIDE.U32 R182, R8, -0x326172a9, RZ ;  /* 0xcd9e8d5708b67825 */ /* 0x000fe200078e00ff */
[C---:B-1----:R-:W-:Y:S02]  /*a690*/  LOP3.LUT R6, R4.reuse, 0xffff, RZ, 0xc0, !PT ;  /* 0x0000ffff04067812 */ /* 0x042fe400078ec0ff */
[----:B------:R-:W-:Y:S01]  /*a6a0*/  SHF.R.U32.HI R8, RZ, 0x10, R4 ;  /* 0x00000010ff087819 */ /* 0x000fe20000011604 */
[--C-:B------:R-:W-:Y:S01]  /*a6b0*/  FFMA.FTZ R15, R15, c[0x0][0x23c], -R181.reuse ;  /* 0x00008f000f0f7a23 */ /* 0x100fe200000108b5 */
[----:B------:R1:W-:Y:S01]  /*a6c0*/  MUFU.EX2 R244, R10 ;  /* 0x0000000a00f47308 */ /* 0x0003e20000000800 */
[----:B------:R-:W-:Y:S01]  /*a6d0*/  LOP3.LUT R5, R5, UR7, R182, 0x96, !PT ;  /* 0x0000000705057c12 */ /* 0x000fe2000f8e96b6 */
[--C-:B------:R-:W-:Y:S01]  /*a6e0*/  FFMA.FTZ R25, R25, c[0x0][0x23c], -R180.reuse ;  /* 0x00008f0019197a23 */ /* 0x100fe200000108b4 */
[----:B----4-:R-:W-:Y:S01]  /*a6f0*/  LOP3.LUT R149, R4, 0xff, RZ, 0xc0, !PT ;  /* 0x000000ff04957812 */ /* 0x010fe200078ec0ff */
[----:B------:R-:W-:Y:S01]  /*a700*/  FFMA.FTZ R28, R28, c[0x0][0x23c], -R180 ;  /* 0x00008f001c1c7a23 */ /* 0x000fe200000108b4 */
[----:B-----5:R-:W-:Y:S01]  /*a710*/  SHF.R.U32.HI R11, RZ, 0x18, R4 ;  /* 0x00000018ff0b7819 */ /* 0x020fe20000011604 */
[--C-:B------:R-:W-:Y:S01]  /*a720*/  FFMA.FTZ R30, R30, c[0x0][0x23c], -R181.reuse ;  /* 0x00008f001e1e7a23 */ /* 0x100fe200000108b5 */
[----:B------:R-:W-:Y:S01]  /*a730*/  LOP3.LUT R4, R5, 0xffff, RZ, 0xc0, !PT ;  /* 0x0000ffff05047812 */ /* 0x000fe200078ec0ff */
[----:B------:R-:W-:Y:S01]  /*a740*/  FFMA.FTZ R31, R31, c[0x0][0x23c], -R181 ;  /* 0x00008f001f1f7a23 */ /* 0x000fe200000108b5 */
[----:B------:R-:W-:Y:S01]  /*a750*/  LOP3.LUT R9, R8, 0xff, RZ, 0xc0, !PT ;  /* 0x000000ff08097812 */ /* 0x000fe200078ec0ff */
[----:B------:R-:W3:Y:S01]  /*a760*/  MUFU.EX2 R2, R2 ;  /* 0x0000000200027308 */ /* 0x000ee20000000800 */
[----:B------:R-:W-:Y:S01]  /*a770*/  LOP3.LUT R8, R5, 0xff, RZ, 0xc0, !PT ;  /* 0x000000ff05087812 */ /* 0x000fe200078ec0ff */
[--C-:B------:R-:W-:Y:S01]  /*a780*/  FFMA.FTZ R29, R29, c[0x0][0x23c], -R180.reuse ;  /* 0x00008f001d1d7a23 */ /* 0x100fe200000108b4 */
[----:B------:R-:W-:Y:S01]  /*a790*/  PRMT R9, R9, 0x5410, R11 ;  /* 0x0000541009097816 */ /* 0x000fe2000000000b */
[----:B------:R-:W-:Y:S01]  /*a7a0*/  FFMA.FTZ R32, R32, c[0x0][0x23c], -R180 ;  /* 0x00008f0020207a23 */ /* 0x000fe200000108b4 */
[----:B--2---:R-:W-:Y:S01]  /*a7b0*/  SHF.R.U32.HI R7, RZ, 0x10, R5 ;  /* 0x00000010ff077819 */ /* 0x004fe20000011605 */
[----:B------:R-:W-:Y:S01]  /*a7c0*/  FFMA.FTZ R34, R34, c[0x0][0x23c], -R181 ;  /* 0x00008f0022227a23 */ /* 0x000fe200000108b5 */
[----:B------:R-:W-:Y:S01]  /*a7d0*/  LOP3.LUT R150, R183, UR14, R184, 0x96, !PT ;  /* 0x0000000eb7967c12 */ /* 0x000fe2000f8e96b8 */
[--C-:B------:R-:W-:Y:S01]  /*a7e0*/  HSET2.LE.AND R171, R9, R249.reuse, PT ;  /* 0x000000f909ab7233 */ /* 0x100fe20003803000 */
[--C-:B------:R-:W-:Y:S01]  /*a7f0*/  FFMA.FTZ R12, R12, c[0x0][0x23c], -R180.reuse ;  /* 0x00008f000c0c7a23 */ /* 0x100fe200000108b4 */
[----:B------:R-:W2:Y:S01]  /*a800*/  MUFU.EX2 R0, R0 ;  /* 0x0000000000007308 */ /* 0x000ea20000000800 */
[----:B------:R-:W-:Y:S02]  /*a810*/  FFMA.FTZ R13, R13, c[0x0][0x23c], -R180 ;  /* 0x00008f000d0d7a23 */ /* 0x000fe400000108b4 */
[----:B------:R-:W-:Y:S01]  /*a820*/  IMAD.WIDE.U32 R150, R150, -0x2daee0ad, RZ ;  /* 0xd2511f5396967825 */ /* 0x000fe200078e00ff */
[----:B-1----:R-:W-:Y:S02]  /*a830*/  SHF.R.U32.HI R10, RZ, 0x8, R6 ;  /* 0x00000008ff0a7819 */ /* 0x002fe40000011606 */
[----:B------:R-:W-:Y:S01]  /*a840*/  SHF.R.U32.HI R6, RZ, 0x18, R5 ;  /* 0x00000018ff067819 */ /* 0x000fe20000011605 */
[----:B------:R-:W-:Y:S01]  /*a850*/  FFMA.FTZ R24, R24, c[0x0][0x23c], -R180 ;  /* 0x00008f0018187a23 */ /* 0x000fe200000108b4 */
[----:B------:R-:W-:Y:S01]  /*a860*/  SHF.R.U32.HI R5, RZ, 0x8, R4 ;  /* 0x00000008ff057819 */ /* 0x000fe20000011604 */
[----:B------:R-:W-:Y:S01]  /*a870*/  FFMA.FTZ R20, R20, c[0x0][0x23c], -R180 ;  /* 0x00008f0014147a23 */ /* 0x000fe200000108b4 */
[----:B------:R-:W-:Y:S01]  /*a880*/  LOP3.LUT R4, R7, 0xff, RZ, 0xc0, !PT ;  /* 0x000000ff07047812 */ /* 0x000fe200078ec0ff */
[----:B------:R-:W-:Y:S01]  /*a890*/  MUFU.EX2 R182, R26 ;  /* 0x0000001a00b67308 */ /* 0x000fe20000000800 */
[----:B------:R-:W-:Y:S01]  /*a8a0*/  PRMT R10, R149, 0x5410, R10 ;  /* 0x00005410950a7816 */ /* 0x000fe2000000000a */
[----:B------:R-:W-:Y:S01]  /*a8b0*/  FFMA.FTZ R21, R21, c[0x0][0x23c], -R180 ;  /* 0x00008f0015157a23 */ /* 0x000fe200000108b4 */
[----:B------:R-:W-:Y:S01]  /*a8c0*/  PRMT R5, R8, 0x5410, R5 ;  /* 0x0000541008057816 */ /* 0x000fe20000000005 */
[----:B---3--:R-:W-:Y:S01]  /*a8d0*/  FMUL.FTZ R8, R2, R156 ;  /* 0x0000009c02087220 */ /* 0x008fe20000410000 */
[----:B------:R-:W-:Y:S01]  /*a8e0*/  PRMT R4, R4, 0x5410, R6 ;  /* 0x0000541004047816 */ /* 0x000fe20000000006 */
[--C-:B------:R-:W-:Y:S01]  /*a8f0*/  HSET2.LE.AND R170, R10, R249.reuse, PT ;  /* 0x000000f90aaa7233 */ /* 0x100fe20003803000 */
[----:B------:R-:W-:Y:S01]  /*a900*/  F2FP.BF16.PACK_AB R6, R241, R242 ;  /* 0x000000f2f106723e */ /* 0x000fe200000010ff */
[--C-:B------:R-:W-:Y:S01]  /*a910*/  HSET2.LE.AND R168, R5, R249.reuse, PT ;  /* 0x000000f905a87233 */ /* 0x100fe20003803000 */
[----:B------:R-:W-:Y:S01]  /*a920*/  F2FP.BF16.PACK_AB R5, R243, R244 ;  /* 0x000000f4f305723e */ /* 0x000fe200000010ff */
[--C-:B------:R-:W-:Y:S01]  /*a930*/  HSET2.LE.AND R169, R4, R249.reuse, PT ;  /* 0x000000f904a97233 */ /* 0x100fe20003803000 */
[----:B------:R-:W-:Y:S01]  /*a940*/  F2FP.BF16.PACK_AB R4, R245, R246 ;  /* 0x000000f6f504723e */ /* 0x000fe200000010ff */
[----:B------:R-:W-:Y:S01]  /*a950*/  FMUL.FTZ R9, R2, R157 ;  /* 0x0000009d02097220 */ /* 0x000fe20000410000 */
[----:B------:R-:W-:Y:S01]  /*a960*/  F2FP.BF16.PACK_AB R7, R195, R240 ;  /* 0x000000f0c307723e */ /* 0x000fe200000010ff */
[----:B--2---:R-:W-:Y:S01]  /*a970*/  FMUL.FTZ R10, R0, R158 ;  /* 0x0000009e000a7220 */ /* 0x004fe20000410000 */
[----:B------:R-:W-:Y:S01]  /*a980*/  LOP3.LUT R170, R170, R4, RZ, 0xc0, !PT ;  /* 0x00000004aaaa7212 */ /* 0x000fe200078ec0ff */
[C---:B------:R-:W-:Y:S01]  /*a990*/  FMUL.FTZ R4, R2.reuse, R152 ;  /* 0x0000009802047220 */ /* 0x040fe20000410000 */
[----:B------:R-:W-:Y:S01]  /*a9a0*/  LOP3.LUT R171, R171, R5, RZ, 0xc0, !PT ;  /* 0x00000005abab7212 */ /* 0x000fe200078ec0ff */
[----:B------:R-:W-:Y:S01]  /*a9b0*/  FMUL.FTZ R5, R2, R153 ;  /* 0x0000009902057220 */ /* 0x000fe20000410000 */
[----:B------:R-:W-:Y:S01]  /*a9c0*/  LOP3.LUT R168, R168, R6, RZ, 0xc0, !PT ;  /* 0x00000006a8a87212 */ /* 0x000fe200078ec0ff */
[C---:B------:R-:W-:Y:S01]  /*a9d0*/  FMUL.FTZ R6, R0.reuse, R154 ;  /* 0x0000009a00067220 */ /* 0x040fe20000410000 */
[----:B------:R-:W-:Y:S01]  /*a9e0*/  LOP3.LUT R169, R169, R7, RZ, 0xc0, !PT ;  /* 0x00000007a9a97212 */ /* 0x000fe200078ec0ff */
[C---:B------:R-:W-:Y:S01]  /*a9f0*/  FMUL.FTZ R7, R0.reuse, R155 ;  /* 0x0000009b00077220 */ /* 0x040fe20000410000 */
[----:B------:R1:W-:Y:S01]  /*aa00*/  MUFU.EX2 R194, R16 ;  /* 0x0000001000c27308 */ /* 0x0003e20000000800 */
[----:B------:R-:W2:Y:S01]  /*aa10*/  LDSM.16.MT88.4 R152, [R200+0x10000] ;  /* 0x01000000c898783b */ /* 0x000ea20000004200 */
[----:B------:R-:W-:Y:S02]  /*aa20*/  FMUL.FTZ R11, R0, R159 ;  /* 0x0000009f000b7220 */ /* 0x000fe40000410000 */
[C---:B------:R-:W-:Y:S02]  /*aa30*/  FMUL.FTZ R36, R2.reuse, R36 ;  /* 0x0000002402247220 */ /* 0x040fe40000410000 */
[C---:B------:R-:W-:Y:S03]  /*aa40*/  HMMA.16816.F32.BF16 R4, R168.reuse, R172, R4 ;  /* 0x000000aca804723c */ /* 0x040fe60000041804 */
[----:B------:R-:W3:Y:S01]  /*aa50*/  LDSM.16.MT88.4 R156, [R199+0x10000] ;  /* 0x01000000c79c783b */ /* 0x000ee20000004200 */
[----:B------:R4:W-:Y:S01]  /*aa60*/  MUFU.EX2 R193, R17 ;  /* 0x0000001100c17308 */ /* 0x0009e20000000800 */
[----:B------:R-:W-:Y:S02]  /*aa70*/  FMUL.FTZ R37, R2, R37 ;  /* 0x0000002502257220 */ /* 0x000fe40000410000 */
[C---:B------:R-:W-:Y:S01]  /*aa80*/  FMUL.FTZ R38, R0.reuse, R38 ;  /* 0x0000002600267220 */ /* 0x040fe20000410000 */
[C---:B------:R-:W-:Y:S03]  /*aa90*/  HMMA.16816.F32.BF16 R8, R168.reuse, R174, R8 ;  /* 0x000000aea808723c */ /* 0x040fe60000041808 */
[----:B------:R-:W5:Y:S01]  /*aaa0*/  LDSM.16.MT88.4 R172, [R197+0x12000] ;  /* 0x01200000c5ac783b */ /* 0x000f620000004200 */
[----:B------:R-:W-:Y:S02]  /*aab0*/  FMUL.FTZ R39, R0, R39 ;  /* 0x0000002700277220 */ /* 0x000fe40000410000 */
[C---:B------:R-:W-:Y:S01]  /*aac0*/  FMUL.FTZ R40, R2.reuse, R40 ;  /* 0x0000002802287220 */ /* 0x040fe20000410000 */
[----:B------:R2:W-:Y:S01]  /*aad0*/  MUFU.EX2 R192, R18 ;  /* 0x0000001200c07308 */ /* 0x0005e20000000800 */
[----:B------:R-:W-:Y:S03]  /*aae0*/  FMUL.FTZ R41, R2, R41 ;  /* 0x0000002902297220 */ /* 0x000fe60000410000 */
[C---:B------:R-:W-:Y:S03]  /*aaf0*/  HMMA.16816.F32.BF16 R36, R168.reuse, R176, R36 ;  /* 0x000000b0a824723c */ /* 0x040fe60000041824 */
[C---:B------:R-:W-:Y:S02]  /*ab00*/  FMUL.FTZ R42, R0.reuse, R42 ;  /* 0x0000002a002a7220 */ /* 0x040fe40000410000 */
[----:B------:R-:W-:Y:S01]  /*ab10*/  FMUL.FTZ R43, R0, R43 ;  /* 0x0000002b002b7220 */ /* 0x000fe20000410000 */
[----:B------:R3:W-:Y:S01]  /*ab20*/  MUFU.EX2 R191, R19 ;  /* 0x0000001300bf7308 */ /* 0x0007e20000000800 */
[----:B-1----:R-:W-:Y:S01]  /*ab30*/  FMUL.FTZ R16, R2, R160 ;  /* 0x000000a002107220 */ /* 0x002fe20000410000 */
[----:B------:R-:W-:Y:S01]  /*ab40*/  LOP3.LUT R176, R150, 0xff, RZ, 0xc0, !PT ;  /* 0x000000ff96b07812 */ /* 0x000fe200078ec0ff */
[C---:B----4-:R-:W-:Y:S03]  /*ab50*/  FMUL.FTZ R17, R2.reuse, R161 ;  /* 0x000000a102117220 */ /* 0x050fe60000410000 */
[C---:B------:R-:W-:Y:S03]  /*ab60*/  HMMA.16816.F32.BF16 R40, R168.reuse, R178, R40 ;  /* 0x000000b2a828723c */ /* 0x040fe60000041828 */
[C---:B------:R-:W-:Y:S01]  /*ab70*/  FMUL.FTZ R44, R2.reuse, R44 ;  /* 0x0000002c022c7220 */ /* 0x040fe20000410000 */
[----:B------:R-:W-:Y:S01]  /*ab80*/  MUFU.EX2 R179, R27 ;  /* 0x0000001b00b37308 */ /* 0x000fe20000000800 */
[----:B------:R-:W-:Y:S02]  /*ab90*/  FMUL.FTZ R45, R2, R45 ;  /* 0x0000002d022d7220 */ /* 0x000fe40000410000 */
[C---:B------:R-:W-:Y:S02]  /*aba0*/  FMUL.FTZ R46, R0.reuse, R46 ;  /* 0x0000002e002e7220 */ /* 0x040fe40000410000 */
[C---:B------:R-:W-:Y:S03]  /*abb0*/  FMUL.FTZ R47, R0.reuse, R47 ;  /* 0x0000002f002f7220 */ /* 0x040fe60000410000 */
[----:B--2---:R-:W-:Y:S02]  /*abc0*/  FMUL.FTZ R18, R0, R162 ;  /* 0x000000a200127220 */ /* 0x004fe40000410000 */
[C---:B------:R-:W-:Y:S01]  /*abd0*/  FMUL.FTZ R48, R2.reuse, R48 ;  /* 0x0000003002307220 */ /* 0x040fe20000410000 */
[----:B------:R1:W-:Y:S01]  /*abe0*/  MUFU.EX2 R185, R15 ;  /* 0x0000000f00b97308 */ /* 0x0003e20000000800 */
[C---:B------:R-:W-:Y:S03]  /*abf0*/  HMMA.16816.F32.BF16 R44, R168.reuse, R152, R44 ;  /* 0x00000098a82c723c */ /* 0x040fe6000004182c */
[----:B------:R-:W-:Y:S02]  /*ac00*/  FMUL.FTZ R49, R2, R49 ;  /* 0x0000003102317220 */ /* 0x000fe40000410000 */
[C---:B------:R-:W-:Y:S02]  /*ac10*/  FMUL.FTZ R50, R0.reuse, R50 ;  /* 0x0000003200327220 */ /* 0x040fe40000410000 */
[C---:B------:R-:W-:Y:S02]  /*ac20*/  FMUL.FTZ R51, R0.reuse, R51 ;  /* 0x0000003300337220 */ /* 0x040fe40000410000 */
[----:B---3--:R-:W-:Y:S01]  /*ac30*/  FMUL.FTZ R19, R0, R163 ;  /* 0x000000a300137220 */ /* 0x008fe20000410000 */
[----:B------:R-:W-:Y:S01]  /*ac40*/  MUFU.EX2 R183, R25 ;  /* 0x0000001900b77308 */ /* 0x000fe20000000800 */
[----:B------:R-:W-:Y:S01]  /*ac50*/  LDSM.16.MT88.4 R160, [R197+0x10800] ;  /* 0x01080000c5a0783b */ /* 0x000fe20000004200 */
[C---:B------:R-:W-:Y:S02]  /*ac60*/  FMUL.FTZ R52, R2.reuse, R52 ;  /* 0x0000003402347220 */ /* 0x040fe40000410000 */
[C---:B------:R-:W-:Y:S03]  /*ac70*/  HMMA.16816.F32.BF16 R48, R168.reuse, R154, R48 ;  /* 0x0000009aa830723c */ /* 0x040fe60000041830 */
[----:B------:R-:W-:Y:S02]  /*ac80*/  FMUL.FTZ R53, R2, R53 ;  /* 0x0000003502357220 */ /* 0x000fe40000410000 */
[----:B------:R-:W2:Y:S01]  /*ac90*/  LDSM.16.MT88.4 R152, [R198+0x12000] ;  /* 0x01200000c698783b */ /* 0x000ea20000004200 */
[C---:B------:R-:W-:Y:S01]  /*aca0*/  FMUL.FTZ R54, R0.reuse, R54 ;  /* 0x0000003600367220 */ /* 0x040fe20000410000 */
[----:B------:R3:W-:Y:S01]  /*acb0*/  MUFU.EX2 R190, R12 ;  /* 0x0000000c00be7308 */ /* 0x0007e20000000800 */
[C---:B------:R-:W-:Y:S04]  /*acc0*/  FMUL.FTZ R55, R0.reuse, R55 ;  /* 0x0000003700377220 */ /* 0x040fe80000410000 */
[----:B-1----:R-:W-:Y:S02]  /*acd0*/  FMUL.FTZ R15, R0, R167 ;  /* 0x000000a7000f7220 */ /* 0x002fe40000410000 */
[C---:B------:R-:W-:Y:S01]  /*ace0*/  FMUL.FTZ R56, R2.reuse, R56 ;  /* 0x0000003802387220 */ /* 0x040fe20000410000 */
[C---:B------:R-:W-:Y:S02]  /*acf0*/  HMMA.16816.F32.BF16 R52, R168.reuse, R156, R52 ;  /* 0x0000009ca834723c */ /* 0x040fe40000041834 */
[----:B------:R1:W4:Y:S01]  /*ad00*/  MUFU.EX2 R187, R13 ;  /* 0x0000000d00bb7308 */ /* 0x0003220000000800 */
[----:B------:R-:W-:Y:S02]  /*ad10*/  FMUL.FTZ R57, R2, R57 ;  /* 0x0000003902397220 */ /* 0x000fe40000410000 */
[C---:B------:R-:W-:Y:S02]  /*ad20*/  FMUL.FTZ R58, R0.reuse, R58 ;  /* 0x0000003a003a7220 */ /* 0x040fe40000410000 */
[----:B------:R-:W-:Y:S02]  /*ad30*/  FMUL.FTZ R59, R0, R59 ;  /* 0x0000003b003b7220 */ /* 0x000fe40000410000 */
[C---:B------:R-:W-:Y:S03]  /*ad40*/  FMUL.FTZ R60, R2.reuse, R60 ;  /* 0x0000003c023c7220 */ /* 0x040fe60000410000 */
[----:B------:R-:W-:Y:S01]  /*ad50*/  FMUL.FTZ R61, R2, R61 ;  /* 0x0000003d023d7220 */ /* 0x000fe20000410000 */
[----:B------:R-:W-:Y:S01]  /*ad60*/  MUFU.EX2 R184, R24 ;  /* 0x0000001800b87308 */ /* 0x000fe20000000800 */
[C---:B------:R-:W-:Y:S01]  /*ad70*/  HMMA.16816.F32.BF16 R56, R168.reuse, R158, R56 ;  /* 0x0000009ea838723c */ /* 0x040fe20000041838 */
[----:B------:R-:W4:Y:S02]  /*ad80*/  LDSM.16.MT88.4 R156, [R200+0x12000] ;  /* 0x01200000c89c783b */ /* 0x000f240000004200 */
[C---:B------:R-:W-:Y:S01]  /*ad90*/  FMUL.FTZ R62, R0.reuse, R62 ;  /* 0x0000003e003e7220 */ /* 0x040fe20000410000 */
[----:B---3--:R-:W-:Y:S01]  /*ada0*/  LOP3.LUT R12, R151, UR28, R186, 0x96, !PT ;  /* 0x0000001c970c7c12 */ /* 0x008fe2000f8e96ba */
[----:B------:R-:W-:Y:S02]  /*adb0*/  FMUL.FTZ R63, R0, R63 ;  /* 0x0000003f003f7220 */ /* 0x000fe40000410000 */
[C---:B------:R-:W-:Y:S01]  /*adc0*/  FMUL.FTZ R64, R2.reuse, R64 ;  /* 0x0000004002407220 */ /* 0x040fe20000410000 */
[--C-:B------:R-:W-:Y:S01]  /*add0*/  SHF.R.U32.HI R149, RZ, 0x10, R12.reuse ;  /* 0x00000010ff957819 */ /* 0x100fe2000001160c */
[----:B------:R-:W-:Y:S01]  /*ade0*/  FMUL.FTZ R65, R2, R65 ;  /* 0x0000004102417220 */ /* 0x000fe20000410000 */
[----:B------:R3:W2:Y:S02]  /*adf0*/  MUFU.EX2 R186, R14 ;  /* 0x0000000e00ba7308 */ /* 0x0006a40000000800 */
[C---:B-----5:R-:W-:Y:S03]  /*ae00*/  HMMA.16816.F32.BF16 R60, R168.reuse, R172, R60 ;  /* 0x000000aca83c723c */ /* 0x060fe6000004183c */
[----:B------:R-:W-:Y:S01]  /*ae10*/  FMUL.FTZ R66, R0, R66 ;  /* 0x0000004200427220 */ /* 0x000fe20000410000 */
[----:B-1----:R-:W-:Y:S01]  /*ae20*/  LOP3.LUT R13, R150, 0xffff, RZ, 0xc0, !PT ;  /* 0x0000ffff960d7812 */ /* 0x002fe200078ec0ff */
[----:B------:R-:W-:Y:S01]  /*ae30*/  FMUL.FTZ R67, R0, R67 ;  /* 0x0000004300437220 */ /* 0x000fe20000410000 */
[----:B------:R-:W-:Y:S01]  /*ae40*/  SHF.R.U32.HI R151, RZ, 0x18, R12 ;  /* 0x00000018ff977819 */ /* 0x000fe2000001160c */
[C---:B------:R-:W-:Y:S01]  /*ae50*/  FMUL.FTZ R68, R2.reuse, R68 ;  /* 0x0000004402447220 */ /* 0x040fe20000410000 */
[----:B------:R-:W1:Y:S01]  /*ae60*/  MUFU.EX2 R178, R20 ;  /* 0x0000001400b27308 */ /* 0x000e620000000800 */
[----:B------:R-:W-:Y:S03]  /*ae70*/  FMUL.FTZ R69, R2, R69 ;  /* 0x0000004502457220 */ /* 0x000fe60000410000 */
[C---:B------:R-:W-:Y:S01]  /*ae80*/  HMMA.16816.F32.BF16 R64, R168.reuse, R174, R64 ;  /* 0x000000aea840723c */ /* 0x040fe20000041840 */
[----:B------:R-:W5:Y:S02]  /*ae90*/  LDSM.16.MT88.4 R172, [R199+0x12000] ;  /* 0x01200000c7ac783b */ /* 0x000f640000004200 */
[C---:B------:R-:W-:Y:S01]  /*aea0*/  FMUL.FTZ R70, R0.reuse, R70 ;  /* 0x0000004600467220 */ /* 0x040fe20000410000 */
[----:B------:R-:W-:Y:S01]  /*aeb0*/  LOP3.LUT R149, R149, 0xff, RZ, 0xc0, !PT ;  /* 0x000000ff95957812 */ /* 0x000fe200078ec0ff */
[----:B------:R-:W-:Y:S01]  /*aec0*/  FMUL.FTZ R71, R0, R71 ;  /* 0x0000004700477220 */ /* 0x000fe20000410000 */
[----:B------:R-:W-:Y:S01]  /*aed0*/  MUFU.EX2 R177, R21 ;  /* 0x0000001500b17308 */ /* 0x000fe20000000800 */
[C---:B------:R-:W-:Y:S01]  /*aee0*/  FMUL.FTZ R72, R2.reuse, R72 ;  /* 0x0000004802487220 */ /* 0x040fe20000410000 */
[----:B------:R-:W-:Y:S01]  /*aef0*/  PRMT R149, R149, 0x5410, R151 ;  /* 0x0000541095957816 */ /* 0x000fe20000000097 */
[----:B------:R-:W-:Y:S03]  /*af00*/  FMUL.FTZ R73, R2, R73 ;  /* 0x0000004902497220 */ /* 0x000fe60000410000 */
[C---:B--2---:R-:W-:Y:S03]  /*af10*/  HMMA.16816.F32.BF16 R68, R168.reuse, R152, R68 ;  /* 0x00000098a844723c */ /* 0x044fe60000041844 */
[C---:B------:R-:W-:Y:S01]  /*af20*/  FMUL.FTZ R74, R0.reuse, R74 ;  /* 0x0000004a004a7220 */ /* 0x040fe20000410000 */
[----:B----4-:R-:W-:Y:S01]  /*af30*/  F2FP.BF16.PACK_AB R151, R187, R190 ;  /* 0x000000bebb97723e */ /* 0x010fe200000010ff */
[C---:B------:R-:W-:Y:S02]  /*af40*/  FMUL.FTZ R75, R0.reuse, R75 ;  /* 0x0000004b004b7220 */ /* 0x040fe40000410000 */
[----:B---3--:R-:W-:Y:S02]  /*af50*/  FMUL.FTZ R14, R0, R166 ;  /* 0x000000a6000e7220 */ /* 0x008fe40000410000 */
[C---:B------:R-:W-:Y:S03]  /*af60*/  FMUL.FTZ R76, R2.reuse, R76 ;  /* 0x0000004c024c7220 */ /* 0x040fe60000410000 */
[C---:B------:R-:W-:Y:S01]  /*af70*/  HMMA.16816.F32.BF16 R72, R168.reuse, R154, R72 ;  /* 0x0000009aa848723c */ /* 0x040fe20000041848 */
[----:B------:R-:W2:Y:S02]  /*af80*/  LDSM.16.MT88.4 R152, [R197+0x14000] ;  /* 0x01400000c598783b */ /* 0x000ea40000004200 */
[----:B------:R-:W-:Y:S02]  /*af90*/  FMUL.FTZ R77, R2, R77 ;  /* 0x0000004d024d7220 */ /* 0x000fe40000410000 */
[C---:B------:R-:W-:Y:S02]  /*afa0*/  FMUL.FTZ R78, R0.reuse, R78 ;  /* 0x0000004e004e7220 */ /* 0x040fe40000410000 */
[----:B------:R-:W-:Y:S02]  /*afb0*/  FMUL.FTZ R79, R0, R79 ;  /* 0x0000004f004f7220 */ /* 0x000fe40000410000 */
[C---:B------:R-:W-:Y:S03]  /*afc0*/  FMUL.FTZ R80, R2.reuse, R80 ;  /* 0x0000005002507220 */ /* 0x040fe60000410000 */
[----:B------:R-:W-:Y:S02]  /*afd0*/  FMUL.FTZ R81, R2, R81 ;  /* 0x0000005102517220 */ /* 0x000fe40000410000 */
[C---:B------:R-:W-:Y:S03]  /*afe0*/  HMMA.16816.F32.BF16 R76, R168.reuse, R156, R76 ;  /* 0x0000009ca84c723c */ /* 0x040fe6000004184c */
        /* <DEDUP_REMOVED lines=10> */
[C---:B-----5:R-:W-:Y:S03]  /*b090*/  HMMA.16816.F32.BF16 R84, R168.reuse, R172, R84 ;  /* 0x000000aca854723c */ /* 0x060fe60000041854 */
        /* <DEDUP_REMOVED lines=74> */
[C---:B------:R-:W-:Y:S01]  /*b540*/  FMUL.FTZ R144, R2.reuse, R144 ;  /* 0x0000009002907220 */ /* 0x040fe20000410000 */
[C---:B--2---:R-:W-:Y:S04]  /*b550*/  HMMA.16816.F32.BF16 R16, R168.reuse, R152, R16 ;  /* 0x00000098a810723c */ /* 0x044fe80000041810 */
[----:B------:R-:W-:Y:S02]  /*b560*/  FMUL.FTZ R145, R2, R145 ;  /* 0x0000009102917220 */ /* 0x000fe40000410000 */
[C---:B------:R-:W-:Y:S01]  /*b570*/  FMUL.FTZ R146, R0.reuse, R146 ;  /* 0x0000009200927220 */ /* 0x040fe20000410000 */
[----:B------:R-:W-:Y:S01]  /*b580*/  SHF.R.U32.HI R153, RZ, 0x10, R150 ;  /* 0x00000010ff997819 */ /* 0x000fe20000011696 */
[C---:B------:R-:W-:Y:S04]  /*b590*/  HMMA.16816.F32.BF16 R140, R168.reuse, R154, R140 ;  /* 0x0000009aa88c723c */ /* 0x040fe8000004188c */
[----:B------:R-:W-:Y:S01]  /*b5a0*/  FMUL.FTZ R147, R0, R147 ;  /* 0x0000009300937220 */ /* 0x000fe20000410000 */
[----:B------:R-:W-:Y:S01]  /*b5b0*/  LOP3.LUT R152, R12, 0xff, RZ, 0xc0, !PT ;  /* 0x000000ff0c987812 */ /* 0x000fe200078ec0ff */
[----:B------:R-:W-:Y:S01]  /*b5c0*/  FFMA.FTZ R180, R33, c[0x0][0x23c], -R180 ;  /* 0x00008f0021b47a23 */ /* 0x000fe200000108b4 */
[----:B------:R-:W-:Y:S01]  /*b5d0*/  SHF.R.U32.HI R154, RZ, 0x8, R13 ;  /* 0x00000008ff9a7819 */ /* 0x000fe2000001160d */
[----:B------:R-:W-:Y:S01]  /*b5e0*/  FFMA.FTZ R22, R22, c[0x0][0x23c], -R181 ;  /* 0x00008f0016167a23 */ /* 0x000fe200000108b5 */
[----:B------:R-:W-:Y:S02]  /*b5f0*/  LOP3.LUT R13, R12, 0xffff, RZ, 0xc0, !PT ;  /* 0x0000ffff0c0d7812 */ /* 0x000fe400078ec0ff */
[C---:B---3--:R-:W-:Y:S01]  /*b600*/  HMMA.16816.F32.BF16 R144, R168.reuse, R156, R144 ;  /* 0x0000009ca890723c */ /* 0x048fe20000041890 */
[----:B------:R-:W-:Y:S02]  /*b610*/  MUFU.EX2 R180, R180 ;  /* 0x000000b400b47308 */ /* 0x000fe40000000800 */
[----:B------:R-:W-:Y:S01]  /*b620*/  SHF.R.U32.HI R155, RZ, 0x18, R150 ;  /* 0x00000018ff9b7819 */ /* 0x000fe20000011696 */
[C---:B------:R-:W-:Y:S01]  /*b630*/  FMUL.FTZ R12, R2.reuse, R164 ;  /* 0x000000a4020c7220 */ /* 0x040fe20000410000 */
[----:B------:R-:W-:Y:S01]  /*b640*/  SHF.R.U32.HI R150, RZ, 0x8, R13 ;  /* 0x00000008ff967819 */ /* 0x000fe2000001160d */
[----:B------:R-:W-:Y:S01]  /*b650*/  FMUL.FTZ R13, R2, R165 ;  /* 0x000000a5020d7220 */ /* 0x000fe20000410000 */
[----:B------:R-:W-:Y:S01]  /*b660*/  LOP3.LUT R153, R153, 0xff, RZ, 0xc0, !PT ;  /* 0x000000ff99997812 */ /* 0x000fe200078ec0ff */
[----:B------:R-:W-:Y:S01]  /*b670*/  FFMA.FTZ R23, R23, c[0x0][0x23c], -R181 ;  /* 0x00008f0017177a23 */ /* 0x000fe200000108b5 */
[----:B------:R-:W-:Y:S02]  /*b680*/  PRMT R154, R176, 0x5410, R154 ;  /* 0x00005410b09a7816 */ /* 0x000fe4000000009a */
[----:B------:R-:W2:Y:S01]  /*b690*/  MUFU.EX2 R176, R22 ;  /* 0x0000001600b07308 */ /* 0x000ea20000000800 */
[----:B------:R-:W-:Y:S01]  /*b6a0*/  PRMT R153, R153, 0x5410, R155 ;  /* 0x0000541099997816 */ /* 0x000fe2000000009b */
[----:B------:R-:W-:Y:S01]  /*b6b0*/  HMMA.16816.F32.BF16 R12, R168, R158, R12 ;  /* 0x0000009ea80c723c */ /* 0x000fe2000004180c */
[----:B------:R-:W3:Y:S02]  /*b6c0*/  LDSM.16.MT88.4 R156, [R200+0x10800] ;  /* 0x01080000c89c783b */ /* 0x000ee40000004200 */
[----:B------:R-:W-:Y:S01]  /*b6d0*/  PRMT R152, R152, 0x5410, R150 ;  /* 0x0000541098987816 */ /* 0x000fe20000000096 */
[--C-:B------:R-:W-:Y:S01]  /*b6e0*/  HSET2.LE.AND R154, R154, R249.reuse, PT ;  /* 0x000000f99a9a7233 */ /* 0x100fe20003803000 */
[----:B------:R-:W-:Y:S01]  /*b6f0*/  F2FP.BF16.PACK_AB R164, R185, R186 ;  /* 0x000000bab9a4723e */ /* 0x000fe200000010ff */
[--C-:B------:R-:W-:Y:S01]  /*b700*/  HSET2.LE.AND R155, R153, R249.reuse, PT ;  /* 0x000000f9999b7233 */ /* 0x100fe20003803000 */
[----:B------:R-:W-:Y:S01]  /*b710*/  F2FP.BF16.PACK_AB R150, R191, R192 ;  /* 0x000000c0bf96723e */ /* 0x000fe200000010ff */
[--C-:B------:R-:W-:Y:S01]  /*b720*/  HSET2.LE.AND R152, R152, R249.reuse, PT ;  /* 0x000000f998987233 */ /* 0x100fe20003803000 */
[----:B------:R-:W-:Y:S03]  /*b730*/  LDSM.16.MT88.4 R168, [R197+0x12800] ;  /* 0x01280000c5a8783b */ /* 0x000fe60000004200 */
[--C-:B------:R-:W-:Y:S01]  /*b740*/  HSET2.LE.AND R153, R149, R249.reuse, PT ;  /* 0x000000f995997233 */ /* 0x100fe20003803000 */
[----:B------:R-:W-:Y:S01]  /*b750*/  F2FP.BF16.PACK_AB R149, R193, R194 ;  /* 0x000000c2c195723e */ /* 0x000fe200000010ff */
[----:B------:R-:W-:Y:S01]  /*b760*/  FFMA.FTZ R181, R35, c[0x0][0x23c], -R181 ;  /* 0x00008f0023b57a23 */ /* 0x000fe200000108b5 */
[----:B------:R-:W-:Y:S01]  /*b770*/  LOP3.LUT R155, R155, R150, RZ, 0xc0, !PT ;  /* 0x000000969b9b7212 */ /* 0x000fe200078ec0ff */
[----:B------:R-:W-:Y:S01]  /*b780*/  FFMA.FTZ R2, R2, R247, R242 ;  /* 0x000000f702027223 */ /* 0x000fe200000100f2 */
[----:B------:R-:W-:Y:S01]  /*b790*/  LOP3.LUT R154, R154, R149, RZ, 0xc0, !PT ;  /* 0x000000959a9a7212 */ /* 0x000fe200078ec0ff */
[----:B------:R-:W-:Y:S01]  /*b7a0*/  FFMA.FTZ R0, R0, R248, R240 ;  /* 0x000000f800007223 */ /* 0x000fe200000100f0 */
[----:B------:R-:W-:Y:S01]  /*b7b0*/  LOP3.LUT R152, R152, R151, RZ, 0xc0, !PT ;  /* 0x0000009798987212 */ /* 0x000fe200078ec0ff */
[----:B------:R-:W-:Y:S01]  /*b7c0*/  MUFU.EX2 R181, R181 ;  /* 0x000000b500b57308 */ /* 0x000fe20000000800 */
[----:B------:R-:W-:Y:S01]  /*b7d0*/  LOP3.LUT R153, R153, R164, RZ, 0xc0, !PT ;  /* 0x000000a499997212 */ /* 0x000fe200078ec0ff */
[----:B------:R-:W-:Y:S01]  /*b7e0*/  FADD.FTZ R2, R241, R2 ;  /* 0x00000002f1027221 */ /* 0x000fe20000010000 */
[----:B------:R-:W5:Y:S01]  /*b7f0*/  LDSM.16.MT88.4 R164, [R199+0x10800] ;  /* 0x01080000c7a4783b */ /* 0x000f620000004200 */
[----:B------:R-:W-:Y:S01]  /*b800*/  MOV R149, UR30 ;  /* 0x0000001e00957c02 */ /* 0x000fe20008000f00 */
[----:B------:R-:W-:Y:S02]  /*b810*/  FADD.FTZ R0, R195, R0 ;  /* 0x00000000c3007221 */ /* 0x000fe40000010000 */
[----:B------:R-:W-:Y:S01]  /*b820*/  FADD.FTZ R2, R246, R2 ;  /* 0x00000002f6027221 */ /* 0x000fe20000010000 */
[C---:B------:R-:W-:Y:S05]  /*b830*/  HMMA.16816.F32.BF16 R4, R152.reuse, R160, R4 ;  /* 0x000000a09804723c */ /* 0x040fea0000041804 */
[----:B------:R-:W-:Y:S01]  /*b840*/  LOP3.LUT R149, R239, UR19, R149, 0x96, !PT ;  /* 0x00000013ef957c12 */ /* 0x000fe2000f8e9695 */
[----:B------:R-:W-:Y:S02]  /*b850*/  FADD.FTZ R0, R244, R0 ;  /* 0x00000000f4007221 */ /* 0x000fe40000010000 */
[C---:B------:R-:W-:Y:S01]  /*b860*/  HMMA.16816.F32.BF16 R8, R152.reuse, R162, R8 ;  /* 0x000000a29808723c */ /* 0x040fe20000041808 */
[----:B------:R-:W1:Y:S03]  /*b870*/  LDSM.16.MT88.4 R160, [R198+0x12800] ;  /* 0x01280000c6a0783b */ /* 0x000e660000004200 */
[----:B------:R-:W-:Y:S02]  /*b880*/  FADD.FTZ R2, R245, R2 ;  /* 0x00000002f5027221 */ /* 0x000fe40000010000 */
[----:B------:R-:W-:Y:S02]  /*b890*/  FADD.FTZ R0, R243, R0 ;  /* 0x00000000f3007221 */ /* 0x000fe40000010000 */
[C---:B----4-:R-:W-:Y:S04]  /*b8a0*/  HMMA.16816.F32.BF16 R36, R152.reuse, R172, R36 ;  /* 0x000000ac9824723c */ /* 0x050fe80000041824 */
[----:B------:R-:W-:Y:S02]  /*b8b0*/  FADD.FTZ R2, R190, R2 ;  /* 0x00000002be027221 */ /* 0x000fe40000010000 */
[----:B------:R-:W-:Y:S02]  /*b8c0*/  FADD.FTZ R0, R186, R0 ;  /* 0x00000000ba007221 */ /* 0x000fe40000010000 */
[C---:B------:R-:W-:Y:S01]  /*b8d0*/  HMMA.16816.F32.BF16 R40, R152.reuse, R174, R40 ;  /* 0x000000ae9828723c */ /* 0x040fe20000041828 */
[----:B------:R-:W4:Y:S03]  /*b8e0*/  LDSM.16.MT88.4 R172, [R200+0x12800] ;  /* 0x01280000c8ac783b */ /* 0x000f260000004200 */
[----:B------:R-:W-:Y:S02]  /*b8f0*/  FADD.FTZ R2, R187, R2 ;  /* 0x00000002bb027221 */ /* 0x000fe40000010000 */
[----:B------:R-:W-:Y:S02]  /*b900*/  FADD.FTZ R0, R185, R0 ;  /* 0x00000000b9007221 */ /* 0x000fe40000010000 */
[C---:B---3--:R-:W-:Y:S04]  /*b910*/  HMMA.16816.F32.BF16 R44, R152.reuse, R156, R44 ;  /* 0x0000009c982c723c */ /* 0x048fe8000004182c */
[----:B------:R-:W-:Y:S02]  /*b920*/  FADD.FTZ R2, R194, R2 ;  /* 0x00000002c2027221 */ /* 0x000fe40000010000 */
[----:B------:R-:W-:Y:S02]  /*b930*/  FADD.FTZ R0, R192, R0 ;  /* 0x00000000c0007221 */ /* 0x000fe40000010000 */
[C---:B------:R-:W-:Y:S01]  /*b940*/  HMMA.16816.F32.BF16 R48, R152.reuse, R158, R48 ;  /* 0x0000009e9830723c */ /* 0x040fe20000041830 */
[----:B------:R-:W3:Y:S03]  /*b950*/  LDSM.16.MT88.4 R156, [R199+0x12800] ;  /* 0x01280000c79c783b */ /* 0x000ee60000004200 */
[----:B------:R-:W-:Y:S02]  /*b960*/  FADD.FTZ R2, R193, R2 ;  /* 0x00000002c1027221 */ /* 0x000fe40000010000 */
[----:B------:R-:W-:Y:S02]  /*b970*/  FADD.FTZ R0, R191, R0 ;  /* 0x00000000bf007221 */ /* 0x000fe40000010000 */
[C---:B-----5:R-:W-:Y:S04]  /*b980*/  HMMA.16816.F32.BF16 R52, R152.reuse, R164, R52 ;  /* 0x000000a49834723c */ /* 0x060fe80000041834 */
[----:B-1----:R-:W-:Y:S02]  /*b990*/  FADD.FTZ R2, R178, R2 ;  /* 0x00000002b2027221 */ /* 0x002fe40000010000 */
[----:B--2---:R-:W-:Y:S02]  /*b9a0*/  FADD.FTZ R0, R176, R0 ;  /* 0x00000000b0007221 */ /* 0x004fe40000010000 */
[C---:B------:R-:W-:Y:S01]  /*b9b0*/  HMMA.16816.F32.BF16 R56, R152.reuse, R166, R56 ;  /* 0x000000a69838723c */ /* 0x040fe20000041838 */
[----:B------:R-:W1:Y:S03]  /*b9c0*/  LDSM.16.MT88.4 R164, [R197+0x14800] ;  /* 0x01480000c5a4783b */ /* 0x000e660000004200 */
[----:B------:R-:W-:Y:S04]  /*b9d0*/  FADD.FTZ R2, R177, R2 ;  /* 0x00000002b1027221 */ /* 0x000fe80000010000 */
[C---:B------:R-:W-:Y:S04]  /*b9e0*/  HMMA.16816.F32.BF16 R60, R152.reuse, R168, R60 ;  /* 0x000000a8983c723c */ /* 0x040fe8000004183c */
[----:B------:R-:W-:Y:S04]  /*b9f0*/  FADD.FTZ R2, R184, R2 ;  /* 0x00000002b8027221 */ /* 0x000fe80000010000 */
[C---:B------:R-:W-:Y:S01]  /*ba00*/  HMMA.16816.F32.BF16 R64, R152.reuse, R170, R64 ;  /* 0x000000aa9840723c */ /* 0x040fe20000041840 */
[----:B------:R-:W2:Y:S03]  /*ba10*/  LDSM.16.MT88.4 R168, [R198+0x14800] ;  /* 0x01480000c6a8783b */ /* 0x000ea60000004200 */
[----:B------:R-:W-:Y:S04]  /*ba20*/  FADD.FTZ R2, R183, R2 ;  /* 0x00000002b7027221 */ /* 0x000fe80000010000 */
[C---:B------:R-:W-:Y:S08]  /*ba30*/  HMMA.16816.F32.BF16 R68, R152.reuse, R160, R68 ;  /* 0x000000a09844723c */ /* 0x040ff00000041844 */
[C---:B------:R-:W-:Y:S01]  /*ba40*/  HMMA.16816.F32.BF16 R72, R152.reuse, R162, R72 ;  /* 0x000000a29848723c */ /* 0x040fe20000041848 */
[----:B------:R-:W5:Y:S07]  /*ba50*/  LDSM.16.MT88.4 R160, [R200+0x14800] ;  /* 0x01480000c8a0783b */ /* 0x000f6e0000004200 */
[C---:B----4-:R-:W-:Y:S08]  /*ba60*/  HMMA.16816.F32.BF16 R76, R152.reuse, R172, R76 ;  /* 0x000000ac984c723c */ /* 0x050ff0000004184c */
        /* <DEDUP_REMOVED lines=8> */
[C---:B------:R-:W-:Y:S07]  /*baf0*/  HMMA.16816.F32.BF16 R104, R152.reuse, R170, R104 ;  /* 0x000000aa9868723c */ /* 0x040fee0000041868 */
[----:B------:R-:W-:Y:S01]  /*bb00*/  IMAD.WIDE.U32 R170, R149, -0x326172a9, RZ ;  /* 0xcd9e8d5795aa7825 */ /* 0x000fe200078e00ff */
[C---:B-----5:R-:W-:Y:S04]  /*bb10*/  HMMA.16816.F32.BF16 R108, R152.reuse, R160, R108 ;  /* 0x000000a0986c723c */ /* 0x060fe8000004186c */
[----:B------:R-:W-:Y:S02]  /*bb20*/  LOP3.LUT R150, R171, UR6, R250, 0x96, !PT ;  /* 0x00000006ab967c12 */ /* 0x000fe4000f8e96fa */
[----:B------:R-:W-:Y:S02]  /*bb30*/  LOP3.LUT R170, R189, UR24, R170, 0x96, !PT ;  /* 0x00000018bdaa7c12 */ /* 0x000fe4000f8e96aa */
[C---:B------:R-:W-:Y:S01]  /*bb40*/  HMMA.16816.F32.BF16 R112, R152.reuse, R162, R112 ;  /* 0x000000a29870723c */ /* 0x040fe20000041870 */
[----:B------:R-:W2:Y:S03]  /*bb50*/  LDSM.16.MT88.4 R160, [R198+0x16800] ;  /* 0x01680000c6a0783b */ /* 0x000ea60000004200 */
[----:B------:R-:W-:Y:S04]  /*bb60*/  IMAD.WIDE.U32 R170, R170, -0x2daee0ad, RZ ;  /* 0xd2511f53aaaa7825 */ /* 0x000fe800078e00ff */
[C---:B---3--:R-:W-:Y:S04]  /*bb70*/  HMMA.16816.F32.BF16 R116, R152.reuse, R156, R116 ;  /* 0x0000009c9874723c */ /* 0x048fe80000041874 */
[----:B------:R-:W-:Y:S04]  /*bb80*/  IMAD.WIDE.U32 R150, R150, -0x2daee0ad, RZ ;  /* 0xd2511f5396967825 */ /* 0x000fe800078e00ff */
[C---:B------:R-:W-:Y:S01]  /*bb90*/  HMMA.16816.F32.BF16 R120, R152.reuse, R158, R120 ;  /* 0x0000009e9878723c */ /* 0x040fe20000041878 */
[----:B------:R-:W3:Y:S03]  /*bba0*/  LDSM.16.MT88.4 R156, [R200+0x16800] ;  /* 0x01680000c89c783b */ /* 0x000ee60000004200 */
[----:B------:R-:W-:Y:S02]  /*bbb0*/  LOP3.LUT R149, R171, UR22, R150, 0x96, !PT ;  /* 0x00000016ab957c12 */ /* 0x000fe4000f8e9696 */
[----:B------:R-:W-:Y:S01]  /*bbc0*/  LOP3.LUT R151, R151, UR29, R236, 0x96, !PT ;  /* 0x0000001d97977c12 */ /* 0x000fe2000f8e96ec */
[----:B------:R-:W-:Y:S01]  /*bbd0*/  MUFU.EX2 R171, R29 ;  /* 0x0000001d00ab7308 */ /* 0x000fe20000000800 */
[C---:B-1----:R-:W-:Y:S04]  /*bbe0*/  HMMA.16816.F32.BF16 R124, R152.reuse, R164, R124 ;  /* 0x000000a4987c723c */ /* 0x042fe8000004187c */
[----:B------:R-:W-:Y:S04]  /*bbf0*/  IMAD.WIDE.U32 R150, R151, -0x326172a9, RZ ;  /* 0xcd9e8d5797967825 */ /* 0x000fe800078e00ff */
[C---:B------:R-:W-:Y:S04]  /*bc00*/  HMMA.16816.F32.BF16 R128, R152.reuse, R166, R128 ;  /* 0x000000a69880723c */ /* 0x040fe80000041880 */
[----:B------:R-:W-:Y:S01]  /*bc10*/  IMAD.WIDE.U32 R174, R149, -0x326172a9, RZ ;  /* 0xcd9e8d5795ae7825 */ /* 0x000fe200078e00ff */
[----:B------:R-:W-:Y:S03]  /*bc20*/  LOP3.LUT R168, R151, UR27, R188, 0x96, !PT ;  /* 0x0000001b97a87c12 */ /* 0x000fe6000f8e96bc */
[C---:B--2---:R-:W-:Y:S04]  /*bc30*/  HMMA.16816.F32.BF16 R132, R152.reuse, R160, R132 ;  /* 0x000000a09884723c */ /* 0x044fe80000041884 */
[----:B------:R-:W-:Y:S01]  /*bc40*/  LOP3.LUT R150, R175, UR21, R150, 0x96, !PT ;  /* 0x00000015af967c12 */ /* 0x000fe2000f8e9696 */
[----:B------:R-:W-:Y:S01]  /*bc50*/  IMAD.WIDE.U32 R168, R168, -0x2daee0ad, RZ ;  /* 0xd2511f53a8a87825 */ /* 0x000fe200078e00ff */
[----:B------:R-:W1:Y:S02]  /*bc60*/  MUFU.EX2 R175, R23 ;  /* 0x0000001700af7308 */ /* 0x000e640000000800 */
[C---:B------:R-:W-:Y:S01]  /*bc70*/  HMMA.16816.F32.BF16 R136, R152.reuse, R162, R136 ;  /* 0x000000a29888723c */ /* 0x040fe20000041888 */
[----:B------:R-:W-:Y:S03]  /*bc80*/  LDSM.16.MT88.4 R160, [R197+0x11000] ;  /* 0x01100000c5a0783b */ /* 0x000fe60000004200 */
[----:B------:R-:W-:Y:S04]  /*bc90*/  IMAD.WIDE.U32 R172, R150, -0x2daee0ad, RZ ;  /* 0xd2511f5396ac7825 */ /* 0x000fe800078e00ff */
[C---:B---3--:R-:W-:Y:S04]  /*bca0*/  HMMA.16816.F32.BF16 R16, R152.reuse, R156, R16 ;  /* 0x0000009c9810723c */ /* 0x048fe80000041810 */
[----:B------:R-:W-:Y:S02]  /*bcb0*/  LOP3.LUT R150, R173, UR13, R168, 0x96, !PT ;  /* 0x0000000dad967c12 */ /* 0x000fe4000f8e96a8 */
[----:B------:R-:W-:Y:S01]  /*bcc0*/  LOP3.LUT R168, R169, UR20, R170, 0x96, !PT ;  /* 0x00000014a9a87c12 */ /* 0x000fe2000f8e96aa */
[----:B------:R-:W2:Y:S01]  /*bcd0*/  MUFU.EX2 R173, R28 ;  /* 0x0000001c00ad7308 */ /* 0x000ea20000000800 */
[C---:B------:R-:W-:Y:S01]  /*bce0*/  HMMA.16816.F32.BF16 R140, R152.reuse, R158, R140 ;  /* 0x0000009e988c723c */ /* 0x040fe2000004188c */
[----:B------:R-:W-:Y:S03]  /*bcf0*/  LDSM.16.MT88.4 R156, [R198+0x11000] ;  /* 0x01100000c69c783b */ /* 0x000fe60000004200 */
[----:B------:R-:W-:Y:S04]  /*bd00*/  IMAD.WIDE.U32 R150, R150, -0x326172a9, RZ ;  /* 0xcd9e8d5796967825 */ /* 0x000fe800078e00ff */
[----:B------:R-:W-:Y:S01]  /*bd10*/  IMAD.WIDE.U32 R168, R168, -0x326172a9, RZ ;  /* 0xcd9e8d57a8a87825 */ /* 0x000fe200078e00ff */
[C---:B------:R-:W-:Y:S01]  /*bd20*/  LOP3.LUT R24, R150.reuse, 0xffff, RZ, 0xc0, !PT ;  /* 0x0000ffff96187812 */ /* 0x040fe200078ec0ff */
[----:B------:R-:W3:Y:S02]  /*bd30*/  MUFU.EX2 R170, R30 ;  /* 0x0000001e00aa7308 */ /* 0x000ee40000000800 */
[----:B------:R-:W-:Y:S01]  /*bd40*/  LOP3.LUT R25, R150, 0xff, RZ, 0xc0, !PT ;  /* 0x000000ff96197812 */ /* 0x000fe200078ec0ff */
[----:B-1----:R-:W-:Y:S01]  /*bd50*/  FADD.FTZ R0, R175, R0 ;  /* 0x00000000af007221 */ /* 0x002fe20000010000 */
[----:B------:R-:W-:Y:S02]  /*bd60*/  SHF.R.U32.HI R24, RZ, 0x8, R24 ;  /* 0x00000008ff187819 */ /* 0x000fe40000011618 */
[----:B------:R-:W-:Y:S01]  /*bd70*/  SHF.R.U32.HI R149, RZ, 0x10, R150 ;  /* 0x00000010ff957819 */ /* 0x000fe20000011696 */
[----:B------:R-:W-:Y:S01]  /*bd80*/  FADD.FTZ R0, R182, R0 ;  /* 0x00000000b6007221 */ /* 0x000fe20000010000 */
[----:B------:R-:W-:Y:S02]  /*bd90*/  PRMT R165, R25, 0x5410, R24 ;  /* 0x0000541019a57816 */ /* 0x000fe40000000018 */
[----:B------:R-:W1:Y:S01]  /*bda0*/  LDSM.16.MT88.4 R24, [R199+0x16800] ;  /* 0x01680000c718783b */ /* 0x000e620000004200 */
[----:B------:R-:W-:Y:S01]  /*bdb0*/  LOP3.LUT R20, R151, UR7, R168, 0x96, !PT ;  /* 0x0000000797147c12 */ /* 0x000fe2000f8e96a8 */
[----:B------:R-:W-:Y:S01]  /*bdc0*/  FADD.FTZ R0, R179, R0 ;  /* 0x00000000b3007221 */ /* 0x000fe20000010000 */
[----:B------:R-:W-:Y:S01]  /*bdd0*/  SHF.R.U32.HI R150, RZ, 0x18, R150 ;  /* 0x00000018ff967819 */ /* 0x000fe20000011696 */
[--C-:B------:R-:W-:Y:S01]  /*bde0*/  HSET2.LE.AND R22, R165, R249.reuse, PT ;  /* 0x000000f9a5167233 */ /* 0x100fe20003803000 */
[----:B------:R-:W-:Y:S01]  /*bdf0*/  LOP3.LUT R149, R149, 0xff, RZ, 0xc0, !PT ;  /* 0x000000ff95957812 */ /* 0x000fe200078ec0ff */
[----:B------:R-:W4:Y:S01]  /*be00*/  MUFU.EX2 R168, R31 ;  /* 0x0000001f00a87308 */ /* 0x000f220000000800 */
[C---:B------:R-:W-:Y:S01]  /*be10*/  LOP3.LUT R21, R20.reuse, 0xffff, RZ, 0xc0, !PT ;  /* 0x0000ffff14157812 */ /* 0x040fe200078ec0ff */
[----:B--2---:R-:W-:Y:S01]  /*be20*/  FADD.FTZ R2, R173, R2 ;  /* 0x00000002ad027221 */ /* 0x004fe20000010000 */
[----:B------:R-:W-:Y:S02]  /*be30*/  PRMT R164, R149, 0x5410, R150 ;  /* 0x0000541095a47816 */ /* 0x000fe40000000096 */
[----:B------:R-:W-:Y:S01]  /*be40*/  SHF.R.U32.HI R150, RZ, 0x10, R20 ;  /* 0x00000010ff967819 */ /* 0x000fe20000011614 */
[----:B------:R-:W-:Y:S01]  /*be50*/  FADD.FTZ R2, R171, R2 ;  /* 0x00000002ab027221 */ /* 0x000fe20000010000 */
[----:B------:R-:W-:Y:S01]  /*be60*/  SHF.R.U32.HI R21, RZ, 0x8, R21 ;  /* 0x00000008ff157819 */ /* 0x000fe20000011615 */
[--C-:B------:R-:W-:Y:S01]  /*be70*/  HSET2.LE.AND R23, R164, R249.reuse, PT ;  /* 0x000000f9a4177233 */ /* 0x100fe20003803000 */
[----:B------:R-:W-:Y:S01]  /*be80*/  LOP3.LUT R151, R20, 0xff, RZ, 0xc0, !PT ;  /* 0x000000ff14977812 */ /* 0x000fe200078ec0ff */
[----:B---3--:R-:W-:Y:S01]  /*be90*/  FADD.FTZ R0, R170, R0 ;  /* 0x00000000aa007221 */ /* 0x008fe20000010000 */
[----:B------:R-:W-:Y:S02]  /*bea0*/  SHF.R.U32.HI R149, RZ, 0x18, R20 ;  /* 0x00000018ff957819 */ /* 0x000fe40000011614 */
[----:B------:R-:W-:Y:S02]  /*beb0*/  LOP3.LUT R20, R150, 0xff, RZ, 0xc0, !PT ;  /* 0x000000ff96147812 */ /* 0x000fe400078ec0ff */
[----:B------:R-:W-:Y:S02]  /*bec0*/  PRMT R151, R151, 0x5410, R21 ;  /* 0x0000541097977816 */ /* 0x000fe40000000015 */
[----:B------:R-:W-:Y:S02]  /*bed0*/  PRMT R149, R20, 0x5410, R149 ;  /* 0x0000541014957816 */ /* 0x000fe40000000095 */
[----:B------:R-:W-:Y:S02]  /*bee0*/  F2FP.BF16.PACK_AB R20, R183, R184 ;  /* 0x000000b8b714723e */ /* 0x000fe400000010ff */
[----:B------:R-:W-:Y:S01]  /*bef0*/  F2FP.BF16.PACK_AB R21, R179, R182 ;  /* 0x000000b6b315723e */ /* 0x000fe200000010ff */
[--C-:B------:R-:W-:Y:S01]  /*bf00*/  HSET2.LE.AND R149, R149, R249.reuse, PT ;  /* 0x000000f995957233 */ /* 0x100fe20003803000 */
[----:B------:R-:W-:Y:S01]  /*bf10*/  LOP3.LUT R22, R22, R20, RZ, 0xc0, !PT ;  /* 0x0000001416167212 */ /* 0x000fe200078ec0ff */
[--C-:B------:R-:W-:Y:S01]  /*bf20*/  HSET2.LE.AND R20, R151, R249.reuse, PT ;  /* 0x000000f997147233 */ /* 0x100fe20003803000 */
[----:B------:R-:W-:Y:S01]  /*bf30*/  LOP3.LUT R23, R23, R21, RZ, 0xc0, !PT ;  /* 0x0000001517177212 */ /* 0x000fe200078ec0ff */
[----:B------:R-:W2:Y:S01]  /*bf40*/  MUFU.EX2 R151, R32 ;  /* 0x0000002000977308 */ /* 0x000ea20000000800 */
[----:B------:R-:W-:Y:S01]  /*bf50*/  F2FP.BF16.PACK_AB R21, R177, R178 ;  /* 0x000000b2b115723e */ /* 0x000fe200000010ff */
[----:B----4-:R-:W-:Y:S01]  /*bf60*/  FADD.FTZ R0, R168, R0 ;  /* 0x00000000a8007221 */ /* 0x010fe20000010000 */
[----:B------:R-:W-:Y:S02]  /*bf70*/  F2FP.BF16.PACK_AB R150, R175, R176 ;  /* 0x000000b0af96723e */ /* 0x000fe400000010ff */
[----:B------:R-:W-:Y:S02]  /*bf80*/  LOP3.LUT R20, R20, R21, RZ, 0xc0, !PT ;  /* 0x0000001514147212 */ /* 0x000fe400078ec0ff */
[----:B------:R-:W-:Y:S01]  /*bf90*/  LOP3.LUT R21, R149, R150, RZ, 0xc0, !PT ;  /* 0x0000009695157212 */ /* 0x000fe200078ec0ff */
[C---:B-1----:R-:W-:Y:S02]  /*bfa0*/  HMMA.16816.F32.BF16 R144, R152.reuse, R24, R144 ;  /* 0x000000189890723c */ /* 0x042fe40000041890 */
[----:B------:R-:W1:Y:S06]  /*bfb0*/  MUFU.EX2 R150, R34 ;  /* 0x0000002200967308 */ /* 0x000e6c0000000800 */
[----:B------:R-:W-:Y:S01]  /*bfc0*/  HMMA.16816.F32.BF16 R12, R152, R26, R12 ;  /* 0x0000001a980c723c */ /* 0x000fe2000004180c */
[----:B------:R-:W3:Y:S07]  /*bfd0*/  LDSM.16.MT88.4 R24, [R200+0x11000] ;  /* 0x01100000c818783b */ /* 0x000eee0000004200 */
[C---:B------:R-:W-:Y:S01]  /*bfe0*/  HMMA.16816.F32.BF16 R4, R20.reuse, R160, R4 ;  /* 0x000000a01404723c */ /* 0x040fe20000041804 */
[----:B------:R-:W4:Y:S04]  /*bff0*/  LDSM.16.MT88.4 R152, [R199+0x11000] ;  /* 0x01100000c798783b */ /* 0x000f280000004200 */
[----:B--2---:R-:W-:Y:S03]  /*c000*/  FADD.FTZ R2, R151, R2 ;  /* 0x0000000297027221 */ /* 0x004fe60000010000 */
[C---:B------:R-:W-:Y:S01]  /*c010*/  HMMA.16816.F32.BF16 R8, R20.reuse, R162, R8 ;  /* 0x000000a21408723c */ /* 0x040fe20000041808 */
[----:B------:R-:W2:Y:S03]  /*c020*/  LDSM.16.MT88.4 R160, [R197+0x13000] ;  /* 0x01300000c5a0783b */ /* 0x000ea60000004200 */
[----:B-1----:R-:W-:Y:S02]  /*c030*/  FADD.FTZ R0, R150, R0 ;  /* 0x0000000096007221 */ /* 0x002fe40000010000 */
[----:B------:R-:W-:Y:S02]  /*c040*/  FADD.FTZ R247, R180, R2 ;  /* 0x00000002b4f77221 */ /* 0x000fe40000010000 */
[C---:B------:R-:W-:Y:S04]  /*c050*/  HMMA.16816.F32.BF16 R36, R20.reuse, R156, R36 ;  /* 0x0000009c1424723c */ /* 0x040fe80000041824 */
[----:B------:R-:W-:Y:S04]  /*c060*/  FADD.FTZ R248, R181, R0 ;  /* 0x00000000b5f87221 */ /* 0x000fe80000010000 */
        /* <DEDUP_REMOVED lines=29> */
[C---:B----4-:R-:W-:Y:S08]  /*c240*/  HMMA.16816.F32.BF16 R116, R20.reuse, R152, R116 ;  /* 0x000000981474723c */ /* 0x050ff00000041874 */
[C---:B------:R-:W-:Y:S01]  /*c250*/  HMMA.16816.F32.BF16 R120, R20.reuse, R154, R120 ;  /* 0x0000009a1478723c */ /* 0x040fe20000041878 */
[----:B------:R-:W3:Y:S07]  /*c260*/  LDSM.16.MT88.4 R152, [R199+0x17000] ;  /* 0x01700000c798783b */ /* 0x000eee0000004200 */
[C---:B--2---:R-:W-:Y:S08]  /*c270*/  HMMA.16816.F32.BF16 R124, R20.reuse, R160, R124 ;  /* 0x000000a0147c723c */ /* 0x044ff0000004187c */
[C---:B------:R-:W-:Y:S08]  /*c280*/  HMMA.16816.F32.BF16 R128, R20.reuse, R162, R128 ;  /* 0x000000a21480723c */ /* 0x040ff00000041880 */
[C---:B-1----:R-:W-:Y:S07]  /*c290*/  HMMA.16816.F32.BF16 R132, R20.reuse, R24, R132 ;  /* 0x000000181484723c */ /* 0x042fee0000041884 */
[----:B------:R-:W-:Y:S01]  /*c2a0*/  LOP3.LUT R24, R169, UR14, R174, 0x96, !PT ;  /* 0x0000000ea9187c12 */ /* 0x000fe2000f8e96ae */
[C---:B------:R-:W-:Y:S04]  /*c2b0*/  HMMA.16816.F32.BF16 R136, R20.reuse, R26, R136 ;  /* 0x0000001a1488723c */ /* 0x040fe80000041888 */
[----:B------:R-:W-:Y:S04]  /*c2c0*/  IMAD.WIDE.U32 R24, R24, -0x2daee0ad, RZ ;  /* 0xd2511f5318187825 */ /* 0x000fe800078e00ff */
[C---:B------:R-:W-:Y:S04]  /*c2d0*/  HMMA.16816.F32.BF16 R16, R20.reuse, R156, R16 ;  /* 0x0000009c1410723c */ /* 0x040fe80000041810 */
[----:B------:R-:W-:Y:S02]  /*c2e0*/  LOP3.LUT R28, R25, UR28, R172, 0x96, !PT ;  /* 0x0000001c191c7c12 */ /* 0x000fe4000f8e96ac */
[C---:B------:R-:W-:Y:S02]  /*c2f0*/  LOP3.LUT R31, R24.reuse, 0xffff, RZ, 0xc0, !PT ;  /* 0x0000ffff181f7812 */ /* 0x040fe400078ec0ff */
[C---:B------:R-:W-:Y:S01]  /*c300*/  HMMA.16816.F32.BF16 R140, R20.reuse, R158, R140 ;  /* 0x0000009e148c723c */ /* 0x040fe2000004188c */
[----:B------:R-:W1:Y:S03]  /*c310*/  LDSM.16.MT88.4 R156, [R197+0x11800] ;  /* 0x01180000c59c783b */ /* 0x000e660000004200 */
[--C-:B------:R-:W-:Y:S02]  /*c320*/  SHF.R.U32.HI R30, RZ, 0x10, R24.reuse ;  /* 0x00000010ff1e7819 */ /* 0x100fe40000011618 */
[----:B------:R-:W-:Y:S02]  /*c330*/  LOP3.LUT R166, R24, 0xff, RZ, 0xc0, !PT ;  /* 0x000000ff18a67812 */ /* 0x000fe400078ec0ff */
[C---:B---3--:R-:W-:Y:S04]  /*c340*/  HMMA.16816.F32.BF16 R144, R20.reuse, R152, R144 ;  /* 0x000000981490723c */ /* 0x048fe80000041890 */
[----:B------:R-:W-:Y:S02]  /*c350*/  SHF.R.U32.HI R149, RZ, 0x18, R24 ;  /* 0x00000018ff957819 */ /* 0x000fe40000011618 */
[----:B------:R-:W-:Y:S01]  /*c360*/  LOP3.LUT R29, R28, 0xffff, RZ, 0xc0, !PT ;  /* 0x0000ffff1c1d7812 */ /* 0x000fe200078ec0ff */
[----:B------:R-:W2:Y:S01]  /*c370*/  LDSM.16.MT88.4 R24, [R198+0x11800] ;  /* 0x01180000c618783b */ /* 0x000ea20000004200 */
[----:B------:R-:W-:Y:S04]  /*c380*/  HMMA.16816.F32.BF16 R12, R20, R154, R12 ;  /* 0x0000009a140c723c */ /* 0x000fe8000004180c */
[--C-:B------:R-:W-:Y:S02]  /*c390*/  SHF.R.U32.HI R32, RZ, 0x10, R28.reuse ;  /* 0x00000010ff207819 */ /* 0x100fe4000001161c */
[----:B------:R-:W-:Y:S01]  /*c3a0*/  SHF.R.U32.HI R31, RZ, 0x8, R31 ;  /* 0x00000008ff1f7819 */ /* 0x000fe2000001161f */
[----:B------:R-:W-:Y:S01]  /*c3b0*/  LDSM.16.MT88.4 R20, [R199+0x11800] ;  /* 0x01180000c714783b */ /* 0x000fe20000004200 */
[----:B------:R-:W-:Y:S04]  /*c3c0*/  LOP3.LUT R30, R30, 0xff, RZ, 0xc0, !PT ;  /* 0x000000ff1e1e7812 */ /* 0x000fe800078ec0ff */
[----:B------:R-:W-:Y:S02]  /*c3d0*/  LOP3.LUT R35, R28, 0xff, RZ, 0xc0, !PT ;  /* 0x000000ff1c237812 */ /* 0x000fe400078ec0ff */
[----:B------:R-:W-:Y:S02]  /*c3e0*/  SHF.R.U32.HI R34, RZ, 0x18, R28 ;  /* 0x00000018ff227819 */ /* 0x000fe4000001161c */
[----:B------:R-:W-:Y:S02]  /*c3f0*/  SHF.R.U32.HI R33, RZ, 0x8, R29 ;  /* 0x00000008ff217819 */ /* 0x000fe4000001161d */
[----:B------:R-:W-:Y:S02]  /*c400*/  LOP3.LUT R32, R32, 0xff, RZ, 0xc0, !PT ;  /* 0x000000ff20207812 */ /* 0x000fe400078ec0ff */
[----:B------:R-:W-:Y:S02]  /*c410*/  PRMT R166, R166, 0x5410, R31 ;  /* 0x00005410a6a67816 */ /* 0x000fe4000000001f */
[----:B------:R-:W-:Y:S02]  /*c420*/  PRMT R149, R30, 0x5410, R149 ;  /* 0x000054101e957816 */ /* 0x000fe40000000095 */
[----:B------:R-:W-:Y:S01]  /*c430*/  PRMT R33, R35, 0x5410, R33 ;  /* 0x0000541023217816 */ /* 0x000fe20000000021 */
[--C-:B------:R-:W-:Y:S01]  /*c440*/  HSET2.LE.AND R166, R166, R249.reuse, PT ;  /* 0x000000f9a6a67233 */ /* 0x100fe20003803000 */
[----:B------:R-:W-:Y:S01]  /*c450*/  PRMT R32, R32, 0x5410, R34 ;  /* 0x0000541020207816 */ /* 0x000fe20000000022 */
[--C-:B------:R-:W-:Y:S01]  /*c460*/  HSET2.LE.AND R167, R149, R249.reuse, PT ;  /* 0x000000f995a77233 */ /* 0x100fe20003803000 */
[----:B------:R-:W-:Y:S01]  /*c470*/  F2FP.BF16.PACK_AB R34, R180, R151 ;  /* 0x00000097b422723e */ /* 0x000fe200000010ff */
[--C-:B------:R-:W-:Y:S01]  /*c480*/  HSET2.LE.AND R164, R33, R249.reuse, PT ;  /* 0x000000f921a47233 */ /* 0x100fe20003803000 */
[----:B------:R-:W-:Y:S01]  /*c490*/  F2FP.BF16.PACK_AB R33, R168, R170 ;  /* 0x000000aaa821723e */ /* 0x000fe200000010ff */
[----:B------:R-:W-:Y:S01]  /*c4a0*/  HSET2.LE.AND R165, R32, R249, PT ;  /* 0x000000f920a57233 */ /* 0x000fe20003803000 */
[----:B------:R-:W-:Y:S01]  /*c4b0*/  F2FP.BF16.PACK_AB R32, R171, R173 ;  /* 0x000000adab20723e */ /* 0x000fe200000010ff */
[----:B------:R-:W3:Y:S01]  /*c4c0*/  LDSM.16.MT88.4 R28, [R200+0x11800] ;  /* 0x01180000c81c783b */ /* 0x000ee20000004200 */
[----:B------:R-:W-:Y:S02]  /*c4d0*/  F2FP.BF16.PACK_AB R35, R181, R150 ;  /* 0x00000096b523723e */ /* 0x000fe400000010ff */
[----:B------:R-:W-:Y:S02]  /*c4e0*/  LOP3.LUT R164, R164, R32, RZ, 0xc0, !PT ;  /* 0x00000020a4a47212 */ /* 0x000fe400078ec0ff */
[----:B------:R-:W-:Y:S02]  /*c4f0*/  LOP3.LUT R165, R165, R33, RZ, 0xc0, !PT ;  /* 0x00000021a5a57212 */ /* 0x000fe400078ec0ff */
[----:B------:R-:W-:Y:S02]  /*c500*/  LOP3.LUT R166, R166, R34, RZ, 0xc0, !PT ;  /* 0x00000022a6a67212 */ /* 0x000fe400078ec0ff */
[----:B------:R-:W-:Y:S02]  /*c510*/  LOP3.LUT R167, R167, R35, RZ, 0xc0, !PT ;  /* 0x00000023a7a77212 */ /* 0x000fe400078ec0ff */
[----:B------:R-:W-:Y:S01]  /*c520*/  LDSM.16.MT88.4 R32, [R199+0x13800] ;  /* 0x01380000c720783b */ /* 0x000fe20000004200 */
[----:B------:R-:W-:Y:S02]  /*c530*/  MOV R150, R3 ;  /* 0x0000000300967202 */ /* 0x000fe40000000f00 */
[----:B------:R-:W-:Y:S02]  /*c540*/  MOV R149, R148 ;  /* 0x0000009400957202 */ /* 0x000fe40000000f00 */
[C---:B-1----:R-:W-:Y:S03]  /*c550*/  HMMA.16816.F32.BF16 R152, R164.reuse, R156, R4 ;  /* 0x0000009ca498723c */ /* 0x042fe60000041804 */
[----:B------:R-:W1:Y:S05]  /*c560*/  LDSM.16.MT88.4 R4, [R197+0x13800] ;  /* 0x01380000c504783b */ /* 0x000e6a0000004200 */
[C---:B------:R-:W-:Y:S03]  /*c570*/  HMMA.16816.F32.BF16 R156, R164.reuse, R158, R8 ;  /* 0x0000009ea49c723c */ /* 0x040fe60000041808 */
[----:B------:R-:W4:Y:S05]  /*c580*/  LDSM.16.MT88.4 R8, [R198+0x13800] ;  /* 0x01380000c608783b */ /* 0x000f2a0000004200 */
        /* <DEDUP_REMOVED lines=27> */
[C---:B----4-:R-:W-:Y:S08]  /*c740*/  HMMA.16816.F32.BF16 R108, R164.reuse, R8, R108 ;  /* 0x00000008a46c723c */ /* 0x050ff0000004186c */
[C---:B------:R-:W-:Y:S08]  /*c750*/  HMMA.16816.F32.BF16 R112, R164.reuse, R10, R112 ;  /* 0x0000000aa470723c */ /* 0x040ff00000041870 */
[C---:B------:R-:W-:Y:S08]  /*c760*/  HMMA.16816.F32.BF16 R116, R164.reuse, R20, R116 ;  /* 0x00000014a474723c */ /* 0x040ff00000041874 */
[C---:B------:R-:W-:Y:S08]  /*c770*/  HMMA.16816.F32.BF16 R120, R164.reuse, R22, R120 ;  /* 0x00000016a478723c */ /* 0x040ff00000041878 */
[C---:B--2---:R-:W-:Y:S08]  /*c780*/  HMMA.16816.F32.BF16 R124, R164.reuse, R24, R124 ;  /* 0x00000018a47c723c */ /* 0x044ff0000004187c */
[C---:B------:R-:W-:Y:S08]  /*c790*/  HMMA.16816.F32.BF16 R128, R164.reuse, R26, R128 ;  /* 0x0000001aa480723c */ /* 0x040ff00000041880 */
[C---:B-----5:R-:W-:Y:S08]  /*c7a0*/  HMMA.16816.F32.BF16 R132, R164.reuse, R32, R132 ;  /* 0x00000020a484723c */ /* 0x060ff00000041884 */
[C---:B------:R-:W-:Y:S08]  /*c7b0*/  HMMA.16816.F32.BF16 R136, R164.reuse, R34, R136 ;  /* 0x00000022a488723c */ /* 0x040ff00000041888 */
[C---:B---3--:R-:W-:Y:S08]  /*c7c0*/  HMMA.16816.F32.BF16 R160, R164.reuse, R28, R16 ;  /* 0x0000001ca4a0723c */ /* 0x048ff00000041810 */
[C---:B------:R-:W-:Y:S08]  /*c7d0*/  HMMA.16816.F32.BF16 R140, R164.reuse, R30, R140 ;  /* 0x0000001ea48c723c */ /* 0x040ff0000004188c */
[C---:B-1----:R-:W-:Y:S08]  /*c7e0*/  HMMA.16816.F32.BF16 R144, R164.reuse, R4, R144 ;  /* 0x00000004a490723c */ /* 0x042ff00000041890 */
[----:B------:R-:W-:Y:S01]  /*c7f0*/  HMMA.16816.F32.BF16 R164, R164, R6, R12 ;  /* 0x00000006a4a4723c */ /* 0x000fe2000004180c */
[----:B------:R-:W-:-:S07]  /*c800*/  @P0 BRA `(.L_x_560) ;  /* 0xffffbf5000000947 */ /* 0x000fce000383ffff */
.L_x_559:
[----:B------:R-:W1:Y:S01]  /*c810*/  SHFL.BFLY PT, R2, R247, 0x2, 0x1f ;  /* 0x0c401f00f7027f89 */ /* 0x000e6200000e0000 */
[----:B------:R-:W2:Y:S01]  /*c820*/  S2UR UR6, SR_CTAID.Y ;  /* 0x00000000000679c3 */ /* 0x000ea20000002600 */
[----:B------:R-:W-:Y:S01]  /*c830*/  UISETP.NE.AND UP0, UPT, UR10, -0x1, UPT ;  /* 0xffffffff0a00788c */ /* 0x000fe2000bf05270 */
[----:B------:R-:W-:Y:S01]  /*c840*/  BSSY B0, `(.L_x_563) ;  /* 0x0000191000007945 */ /* 0x000fe20003800000 */
[----:B------:R-:W3:Y:S01]  /*c850*/  SHFL.BFLY PT, R0, R248, 0x2, 0x1f ;  /* 0x0c401f00f8007f89 */ /* 0x000ee200000e0000 */
[----:B------:R-:W-:-:S02]  /*c860*/  ULDC.64 UR4, c[0x0][0x1e8] ;  /* 0x00007a0000047ab9 */ /* 0x000fc40000000a00 */
[----:B------:R-:W-:Y:S01]  /*c870*/  ULDC.U8 UR9, c[0x0][0x328] ;  /* 0x0000ca0000097ab9 */ /* 0x000fe20000000000 */
[----:B------:R-:W4:Y:S01]  /*c880*/  S2R R173, SR_TID.X ;  /* 0x0000000000ad7919 */ /* 0x000f220000002100 */
[----:B------:R-:W-:Y:S01]  /*c890*/  UISETP.NE.AND UP3, UPT, UR9, URZ, UPT ;  /* 0x0000003f0900728c */ /* 0x000fe2000bf65270 */
[----:B------:R-:W5:Y:S01]  /*c8a0*/  S2UR UR11, SR_CTAID.Z ;  /* 0x00000000000b79c3 */ /* 0x000f620000002700 */
[----:B------:R-:W-:Y:S02]  /*c8b0*/  ULDC UR8, c[0x0][0x214] ;  /* 0x0000850000087ab9 */ /* 0x000fe40000000800 */
[----:B------:R-:W-:-:S04]  /*c8c0*/  @UP0 UIMAD.WIDE.U32 UR18, UR10, UR4, URZ ;  /* 0x000000040a1202a5 */ /* 0x000fc8000f8e003f */
        /* <DEDUP_REMOVED lines=10> */
[----:B------:R-:W-:Y:S01]  /*c970*/  ULDC.U8 UR4, c[0x0][0x329] ;  /* 0x0000ca4000047ab9 */ /* 0x000fe20000000000 */
[----:B------:R-:W-:Y:S01]  /*c980*/  LEA.HI R172, R174, R173, RZ, 0x2 ;  /* 0x000000adaeac7211 */ /* 0x000fe200078f10ff */
[----:B------:R-:W-:-:S02]  /*c990*/  UISETP.NE.AND UP2, UPT, UR4, URZ, UPT ;  /* 0x0000003f0400728c */ /* 0x000fc4000bf45270 */
[----:B------:R-:W-:Y:S01]  /*c9a0*/  UISETP.EQ.AND UP3, UPT, UR4, URZ, UP3 ;  /* 0x0000003f0400728c */ /* 0x000fe20009f62270 */
[----:B------:R-:W-:Y:S01]  /*c9b0*/  SHF.R.S32.HI R17, RZ, 0x2, R172 ;  /* 0x00000002ff117819 */ /* 0x000fe200000114ac */
[----:B------:R-:W-:Y:S02]  /*c9c0*/  @!UP0 UIMAD UR13, UR6, UR5, UR13 ;  /* 0x00000005060d82a4 */ /* 0x000fe4000f8e020d */
[----:B------:R-:W-:Y:S02]  /*c9d0*/  ULDC UR4, c[0x0][0x1c0] ;  /* 0x0000700000047ab9 */ /* 0x000fe40000000800 */
[----:B------:R-:W-:Y:S02]  /*c9e0*/  ULDC UR5, c[0x0][0x234] ;  /* 0x00008d0000057ab9 */ /* 0x000fe40000000800 */
[----:B------:R-:W-:Y:S02]  /*c9f0*/  @!UP0 UIADD3 UR7, UR23, UR13, URZ ;  /* 0x0000000d17078290 */ /* 0x000fe4000fffe03f */
[----:B------:R-:W-:Y:S01]  /*ca00*/  @!UP2 UISETP.NE.AND UP1, UPT, UR9, URZ, UPT ;  /* 0x0000003f0900a28c */ /* 0x000fe2000bf25270 */
[----:B------:R-:W3:Y:S01]  /*ca10*/  S2UR UR9, SR_CTAID.X ;  /* 0x00000000000979c3 */ /* 0x000ee20000002500 */
[----:B------:R-:W-:Y:S01]  /*ca20*/  @UP2 ULDC UR19, c[0x0][0x210] ;  /* 0x0000840000132ab9 */ /* 0x000fe20000000800 */
[----:B-1----:R-:W-:Y:S01]  /*ca30*/  FADD.FTZ R149, R2, R5 ;  /* 0x0000000502957221 */ /* 0x002fe20000010000 */
[----:B------:R-:W-:Y:S01]  /*ca40*/  MOV R2, 0x3f800000 ;  /* 0x3f80000000027802 */ /* 0x000fe20000000f00 */
[----:B------:R-:W-:Y:S01]  /*ca50*/  @UP2 UIMAD UR19, UR19, UR8, URZ ;  /* 0x00000008131322a4 */ /* 0x000fe2000f8e023f */
[----:B--2---:R-:W-:-:S02]  /*ca60*/  FADD.FTZ R150, R0, R4 ;  /* 0x0000000400967221 */ /* 0x004fc40000010000 */
[----:B------:R-:W-:Y:S01]  /*ca70*/  FSETP.NE.FTZ.AND P4, PT, R149, RZ, PT ;  /* 0x000000ff9500720b */ /* 0x000fe20003f95000 */
[----:B------:R-:W-:Y:S01]  /*ca80*/  @!UP2 USEL UR19, UR8, UR5, !UP1 ;  /* 0x000000050813a287 */ /* 0x000fe2000c800000 */
[----:B------:R-:W-:Y:S01]  /*ca90*/  MOV R0, 0x3f800000 ;  /* 0x3f80000000007802 */ /* 0x000fe20000000f00 */
[----:B------:R-:W-:Y:S01]  /*caa0*/  @UP2 UMOV UR14, 0x1 ;  /* 0x00000001000e2882 */ /* 0x000fe20000000000 */
[----:B------:R-:W-:Y:S01]  /*cab0*/  FSETP.NE.FTZ.AND P3, PT, R150, RZ, PT ;  /* 0x000000ff9600720b */ /* 0x000fe20003f75000 */
[----:B------:R-:W-:Y:S01]  /*cac0*/  @!UP2 UIMAD UR14, UR19, UR4, URZ ;  /* 0x00000004130ea2a4 */ /* 0x000fe2000f8e023f */
[----:B------:R-:W-:Y:S01]  /*cad0*/  SHF.R.S32.HI R4, RZ, 0x1f, R172 ;  /* 0x0000001fff047819 */ /* 0x000fe200000114ac */
[----:B------:R-:W-:Y:S02]  /*cae0*/  @UP3 UIMAD UR21, UR6, UR8, URZ ;  /* 0x00000008061532a4 */ /* 0x000fe4000f8e023f */
[----:B------:R-:W-:Y:S01]  /*caf0*/  @UP2 ULDC UR20, c[0x0][0x210] ;  /* 0x0000840000142ab9 */ /* 0x000fe20000000800 */
[----:B------:R-:W-:Y:S01]  /*cb00*/  LEA.HI R4, R4, R17, RZ, 0x3 ;  /* 0x0000001104047211 */ /* 0x000fe200078f18ff */
[----:B------:R-:W-:-:S02]  /*cb10*/  UIMAD UR4, UR6, UR14, URZ ;  /* 0x0000000e060472a4 */ /* 0x000fc4000f8e023f */
[----:B------:R-:W1:Y:S01]  /*cb20*/  @P4 MUFU.RCP R2, R149 ;  /* 0x0000009500024308 */ /* 0x000e620000001000 */
[----:B------:R-:W-:Y:S01]  /*cb30*/  LOP3.LUT R4, R4, 0xfffffff8, RZ, 0xc0, !PT ;  /* 0xfffffff804047812 */ /* 0x000fe200078ec0ff */
[----:B------:R-:W-:Y:S02]  /*cb40*/  @!UP2 UMOV UR20, 0x1 ;  /* 0x000000010014a882 */ /* 0x000fe40000000000 */
[----:B------:R-:W-:Y:S01]  /*cb50*/  @UP3 USEL UR21, UR21, UR10, !UP0 ;  /* 0x0000000a15153287 */ /* 0x000fe2000c000000 */
[----:B------:R-:W-:Y:S01]  /*cb60*/  IADD3 R17, R17, -R4, RZ ;  /* 0x8000000411117210 */ /* 0x000fe20007ffe0ff */
[----:B---3--:R-:W-:Y:S02]  /*cb70*/  UIMAD UR5, UR9, UR20, URZ ;  /* 0x00000014090572a4 */ /* 0x008fe4000f8e023f */
[----:B------:R-:W2:Y:S01]  /*cb80*/  @P3 MUFU.RCP R0, R150 ;  /* 0x0000009600003308 */ /* 0x000ea20000001000 */
[----:B------:R-:W-:Y:S01]  /*cb90*/  R2P PR, R17, 0x6 ;  /* 0x0000000611007804 */ /* 0x000fe20000000000 */
[----:B------:R-:W-:-:S02]  /*cba0*/  USEL UR4, UR4, URZ, !UP3 ;  /* 0x0000003f04047287 */ /* 0x000fc4000d800000 */
[----:B------:R-:W-:Y:S02]  /*cbb0*/  USHF.L.U32 UR5, UR5, 0x6, URZ ;  /* 0x0000000605057899 */ /* 0x000fe4000800063f */
[----:B-----5:R-:W-:Y:S01]  /*cbc0*/  UIMAD UR19, UR11, UR19, UR4 ;  /* 0x000000130b1372a4 */ /* 0x020fe2000f8e0204 */
[----:B-1----:R-:W-:Y:S01]  /*cbd0*/  FMUL.FTZ R2, R2, c[0x0][0x2dc] ;  /* 0x0000b70002027a20 */ /* 0x002fe20000410000 */
[----:B------:R-:W-:Y:S02]  /*cbe0*/  @!UP3 UMOV UR24, URZ ;  /* 0x0000003f0018bc82 */ /* 0x000fe40008000000 */
[----:B------:R-:W-:Y:S01]  /*cbf0*/  @UP3 UMOV UR24, UR21 ;  /* 0x0000001500183c82 */ /* 0x000fe20008000000 */
[C---:B------:R-:W-:Y:S01]  /*cc00*/  FMUL.FTZ R171, R2.reuse, R152 ;  /* 0x0000009802ab7220 */ /* 0x040fe20000410000 */
[----:B------:R-:W-:Y:S01]  /*cc10*/  @!UP3 UMOV UR25, URZ ;  /* 0x0000003f0019bc82 */ /* 0x000fe20008000000 */
[----:B------:R-:W-:Y:S01]  /*cc20*/  FMUL.FTZ R5, R2, R153 ;  /* 0x0000009902057220 */ /* 0x000fe20000410000 */
[----:B------:R-:W-:Y:S01]  /*cc30*/  USHF.R.S32.HI UR4, URZ, 0x1f, UR5 ;  /* 0x0000001f3f047899 */ /* 0x000fe20008011405 */
[----:B--2---:R-:W-:Y:S01]  /*cc40*/  FMUL.FTZ R0, R0, c[0x0][0x2dc] ;  /* 0x0000b70000007a20 */ /* 0x004fe20000410000 */
[----:B------:R-:W-:Y:S01]  /*cc50*/  @UP3 USHF.R.S32.HI UR25, URZ, 0x1f, UR21 ;  /* 0x0000001f3f193899 */ /* 0x000fe20008011415 */
[C---:B------:R-:W-:Y:S01]  /*cc60*/  FMUL.FTZ R170, R2.reuse, R156 ;  /* 0x0000009c02aa7220 */ /* 0x040fe20000410000 */
[----:B------:R-:W-:Y:S01]  /*cc70*/  F2FP.BF16.PACK_AB R5, R5, R171 ;  /* 0x000000ab0505723e */ /* 0x000fe200000010ff */
[C---:B------:R-:W-:Y:S01]  /*cc80*/  FMUL.FTZ R7, R2.reuse, R157 ;  /* 0x0000009d02077220 */ /* 0x040fe20000410000 */
[----:B------:R-:W-:Y:S01]  /*cc90*/  USHF.R.S32.HI UR6, URZ, 0x1f, UR19 ;  /* 0x0000001f3f067899 */ /* 0x000fe20008011413 */
[C---:B------:R-:W-:Y:S01]  /*cca0*/  FMUL.FTZ R169, R2.reuse, R36 ;  /* 0x0000002402a97220 */ /* 0x040fe20000410000 */
[----:B------:R-:W-:Y:S01]  /*ccb0*/  UIADD3 UR5, UP2, UP1, UR5, UR24, UR19 ;  /* 0x0000001805057290 */ /* 0x000fe2000f95e013 */
[C---:B------:R-:W-:Y:S01]  /*ccc0*/  FMUL.FTZ R168, R2.reuse, R40 ;  /* 0x0000002802a87220 */ /* 0x040fe20000410000 */
[----:B------:R-:W-:Y:S01]  /*ccd0*/  F2FP.BF16.PACK_AB R7, R7, R170 ;  /* 0x000000aa0707723e */ /* 0x000fe200000010ff */
[C---:B------:R-:W-:Y:S01]  /*cce0*/  FMUL.FTZ R157, R2.reuse, R44 ;  /* 0x0000002c029d7220 */ /* 0x040fe20000410000 */
[----:B------:R-:W-:Y:S01]  /*ccf0*/  UIADD3.X UR4, UR4, UR25, UR6, UP2, UP1 ;  /* 0x0000001904047290 */ /* 0x000fe200097e2406 */
[C---:B------:R-:W-:Y:S01]  /*cd00*/  FMUL.FTZ R156, R2.reuse, R48 ;  /* 0x00000030029c7220 */ /* 0x040fe20000410000 */
[----:B------:R-:W-:Y:S01]  /*cd10*/  @!UP0 UMOV UR18, UR22 ;  /* 0x0000001600128c82 */ /* 0x000fe20008000000 */
[----:B------:R-:W-:-:S02]  /*cd20*/  FMUL.FTZ R153, R2, R52 ;  /* 0x0000003402997220 */ /* 0x000fc40000410000 */
        /* <DEDUP_REMOVED lines=15> */
[----:B------:R-:W-:Y:S01]  /*ce20*/  FMUL.FTZ R26, R2, R68 ;  /* 0x00000044021a7220 */ /* 0x000fe20000410000 */
[----:B------:R-:W-:Y:S01]  /*ce30*/  F2FP.BF16.PACK_AB R68, R22, R153 ;  /* 0x000000991644723e */ /* 0x000fe200000010ff */
[C---:B------:R-:W-:Y:S02]  /*ce40*/  FMUL.FTZ R60, R2.reuse, R69 ;  /* 0x00000045023c7220 */ /* 0x040fe40000410000 */
[----:B------:R-:W-:-:S02]  /*ce50*/  FMUL.FTZ R72, R2, R72 ;  /* 0x0000004802487220 */ /* 0x000fc40000410000 */
[----:B------:R-:W-:Y:S01]  /*ce60*/  FMUL.FTZ R73, R2, R73 ;  /* 0x0000004902497220 */ /* 0x000fe20000410000 */
[----:B------:R-:W-:Y:S01]  /*ce70*/  F2FP.BF16.PACK_AB R60, R60, R26 ;  /* 0x0000001a3c3c723e */ /* 0x000fe200000010ff */
[C---:B------:R-:W-:Y:S02]  /*ce80*/  FMUL.FTZ R76, R2.reuse, R76 ;  /* 0x0000004c024c7220 */ /* 0x040fe40000410000 */
        /* <DEDUP_REMOVED lines=49> */
[----:B------:R-:W-:Y:S02]  /*d1a0*/  FMUL.FTZ R165, R2, R165 ;  /* 0x000000a502a57220 */ /* 0x000fe40000410000 */
[----:B------:R-:W-:-:S02]  /*d1b0*/  FMUL.FTZ R54, R0, R54 ;  /* 0x0000003600367220 */ /* 0x000fc40000410000 */
[C---:B------:R-:W-:Y:S01]  /*d1c0*/  FMUL.FTZ R2, R0.reuse, R55 ;  /* 0x0000003700027220 */ /* 0x040fe20000410000 */
[----:B------:R-:W-:Y:S01]  /*d1d0*/  F2FP.BF16.PACK_AB R18, R165, R164 ;  /* 0x000000a4a512723e */ /* 0x000fe200000010ff */
[C---:B------:R-:W-:Y:S02]  /*d1e0*/  FMUL.FTZ R65, R0.reuse, R59 ;  /* 0x0000003b00417220 */ /* 0x040fe40000410000 */
[C---:B------:R-:W-:Y:S02]  /*d1f0*/  FMUL.FTZ R62, R0.reuse, R62 ;  /* 0x0000003e003e7220 */ /* 0x040fe40000410000 */
        /* <DEDUP_REMOVED lines=8> */
[----:B------:R-:W-:Y:S01]  /*d280*/  FMUL.FTZ R61, R0, R67 ;  /* 0x00000043003d7220 */ /* 0x000fe20000410000 */
[----:B------:R-:W-:Y:S01]  /*d290*/  F2FP.BF16.PACK_AB R67, R2, R54 ;  /* 0x000000360243723e */ /* 0x000fe200000010ff */
[C---:B------:R-:W-:Y:S01]  /*d2a0*/  FMUL.FTZ R6, R0.reuse, R70 ;  /* 0x0000004600067220 */ /* 0x040fe20000410000 */
[----:B------:R-:W-:Y:S01]  /*d2b0*/  SHF.L.U32 R2, R17, 0x6, RZ ;  /* 0x0000000611027819 */ /* 0x000fe200000006ff */
[----:B------:R-:W-:Y:S01]  /*d2c0*/  FMUL.FTZ R59, R0, R71 ;  /* 0x00000047003b7220 */ /* 0x000fe20000410000 */
[----:B------:R-:W-:Y:S01]  /*d2d0*/  LEA.HI R71, R174, R173, RZ, 0x5 ;  /* 0x000000adae477211 */ /* 0x000fe200078f28ff */
[----:B------:R-:W-:Y:S01]  /*d2e0*/  FMUL.FTZ R154, R0, R154 ;  /* 0x0000009a009a7220 */ /* 0x000fe20000410000 */
[----:B------:R-:W-:Y:S01]  /*d2f0*/  LOP3.LUT R2, R2, 0x1c0, RZ, 0xc0, !PT ;  /* 0x000001c002027812 */ /* 0x000fe200078ec0ff */
[C---:B------:R-:W-:Y:S01]  /*d300*/  FMUL.FTZ R4, R0.reuse, R155 ;  /* 0x0000009b00047220 */ /* 0x040fe20000410000 */
[----:B------:R-:W-:Y:S01]  /*d310*/  F2FP.BF16.PACK_AB R59, R59, R6 ;  /* 0x000000063b3b723e */ /* 0x000fe200000010ff */
[C---:B------:R-:W-:Y:S01]  /*d320*/  FMUL.FTZ R158, R0.reuse, R158 ;  /* 0x0000009e009e7220 */ /* 0x040fe20000410000 */
[----:B------:R-:W-:Y:S01]  /*d330*/  SHF.R.S32.HI R15, RZ, 0x5, R71 ;  /* 0x00000005ff0f7819 */ /* 0x000fe20000011447 */
[C---:B------:R-:W-:Y:S01]  /*d340*/  FMUL.FTZ R9, R0.reuse, R159 ;  /* 0x0000009f00097220 */ /* 0x040fe20000410000 */
[----:B------:R-:W-:Y:S01]  /*d350*/  LOP3.LUT R6, R17, 0x1, RZ, 0xc0, !PT ;  /* 0x0000000111067812 */ /* 0x000fe200078ec0ff */
[----:B------:R-:W-:Y:S01]  /*d360*/  FMUL.FTZ R38, R0, R38 ;  /* 0x0000002600267220 */ /* 0x000fe20000410000 */
[----:B------:R-:W-:Y:S01]  /*d370*/  LEA.HI R2, R2, R2, RZ, 0x1d ;  /* 0x0000000202027211 */ /* 0x000fe200078fe8ff */
[----:B------:R-:W-:Y:S01]  /*d380*/  FMUL.FTZ R42, R0, R42 ;  /* 0x0000002a002a7220 */ /* 0x000fe20000410000 */
[----:B------:R-:W-:Y:S01]  /*d390*/  ISETP.NE.U32.AND P0, PT, R6, 0x1, PT ;  /* 0x000000010600780c */ /* 0x000fe20003f05070 */
[C---:B------:R-:W-:Y:S01]  /*d3a0*/  FMUL.FTZ R46, R0.reuse, R46 ;  /* 0x0000002e002e7220 */ /* 0x040fe20000410000 */
[----:B------:R-:W-:Y:S01]  /*d3b0*/  MOV R6, 0x20 ;  /* 0x0000002000067802 */ /* 0x000fe20000000f00 */
[----:B------:R-:W-:Y:S01]  /*d3c0*/  FMUL.FTZ R50, R0, R50 ;  /* 0x0000003200327220 */ /* 0x000fe20000410000 */
[----:B------:R-:W-:Y:S01]  /*d3d0*/  F2FP.BF16.PACK_AB R4, R4, R154 ;  /* 0x0000009a0404723e */ /* 0x000fe200000010ff */
[----:B------:R-:W-:Y:S01]  /*d3e0*/  FMUL.FTZ R58, R0, R58 ;  /* 0x0000003a003a7220 */ /* 0x000fe20000410000 */
[----:B------:R-:W-:Y:S01]  /*d3f0*/  SEL R6, R6, 0xffffffe0, !P1 ;  /* 0xffffffe006067807 */ /* 0x000fe20004800000 */
[C---:B------:R-:W-:Y:S01]  /*d400*/  FMUL.FTZ R10, R0.reuse, R66 ;  /* 0x00000042000a7220 */ /* 0x040fe20000410000 */
[----:B------:R-:W-:Y:S01]  /*d410*/  F2FP.BF16.PACK_AB R9, R9, R158 ;  /* 0x0000009e0909723e */ /* 0x000fe200000010ff */
[C---:B------:R-:W-:Y:S01]  /*d420*/  FMUL.FTZ R74, R0.reuse, R74 ;  /* 0x0000004a004a7220 */ /* 0x040fe20000410000 */
[----:B------:R-:W-:Y:S01]  /*d430*/  F2FP.BF16.PACK_AB R13, R13, R38 ;  /* 0x000000260d0d723e */ /* 0x000fe200000010ff */
[C---:B------:R-:W-:Y:S01]  /*d440*/  FMUL.FTZ R57, R0.reuse, R75 ;  /* 0x0000004b00397220 */ /* 0x040fe20000410000 */
[----:B------:R-:W-:Y:S01]  /*d450*/  F2FP.BF16.PACK_AB R61, R61, R10 ;  /* 0x0000000a3d3d723e */ /* 0x000fe200000010ff */
[C---:B------:R-:W-:Y:S01]  /*d460*/  FMUL.FTZ R78, R0.reuse, R78 ;  /* 0x0000004e004e7220 */ /* 0x040fe20000410000 */
[----:B------:R-:W-:Y:S01]  /*d470*/  MOV R10, 0x40 ;  /* 0x00000040000a7802 */ /* 0x000fe20000000f00 */
[C---:B------:R-:W-:Y:S01]  /*d480*/  FMUL.FTZ R55, R0.reuse, R79 ;  /* 0x0000004f00377220 */ /* 0x040fe20000410000 */
[----:B------:R-:W-:Y:S01]  /*d490*/  F2FP.BF16.PACK_AB R11, R11, R42 ;  /* 0x0000002a0b0b723e */ /* 0x000fe200000010ff */
[----:B------:R-:W-:Y:S01]  /*d4a0*/  FMUL.FTZ R82, R0, R82 ;  /* 0x0000005200527220 */ /* 0x000fe20000410000 */
[----:B------:R-:W-:Y:S01]  /*d4b0*/  SEL R10, R10, 0xffffffc0, !P2 ;  /* 0xffffffc00a0a7807 */ /* 0x000fe20005000000 */
[----:B------:R-:W-:Y:S01]  /*d4c0*/  FMUL.FTZ R53, R0, R83 ;  /* 0x0000005300357220 */ /* 0x000fe20000410000 */
[----:B------:R-:W-:Y:S01]  /*d4d0*/  F2FP.BF16.PACK_AB R16, R16, R46 ;  /* 0x0000002e1010723e */ /* 0x000fe200000010ff */
[----:B------:R-:W-:Y:S01]  /*d4e0*/  FMUL.FTZ R86, R0, R86 ;  /* 0x0000005600567220 */ /* 0x000fe20000410000 */
[----:B------:R-:W-:Y:S01]  /*d4f0*/  F2FP.BF16.PACK_AB R70, R24, R156 ;  /* 0x0000009c1846723e */ /* 0x000fe200000010ff */
        /* <DEDUP_REMOVED lines=65> */
[----:B------:R-:W-:Y:S02]  /*d910*/  LOP3.LUT R0, R172, 0x3ffffffc, RZ, 0xc0, !PT ;  /* 0x3ffffffcac007812 */ /* 0x000fe400078ec0ff */
[----:B------:R-:W-:Y:S02]  /*d920*/  F2FP.BF16.PACK_AB R19, R19, R146 ;  /* 0x000000921313723e */ /* 0x000fe400000010ff */
[----:B------:R-:W-:Y:S02]  /*d930*/  IADD3 R0, -R0, R173, RZ ;  /* 0x000000ad00007210 */ /* 0x000fe40007ffe1ff */
[----:B------:R-:W-:Y:S02]  /*d940*/  F2FP.BF16.PACK_AB R17, R167, R166 ;  /* 0x000000a6a711723e */ /* 0x000fe400000010ff */
[----:B------:R-:W-:-:S04]  /*d950*/  LEA R0, R15, R0, 0x9 ;  /* 0x000000000f007211 */ /* 0x000fc800078e48ff */
[----:B------:R-:W-:-:S04]  /*d960*/  LEA R0, R0, R2, 0x1 ;  /* 0x0000000200007211 */ /* 0x000fc800078e08ff */
[----:B------:R-:W-:-:S04]  /*d970*/  SHF.L.U32 R0, R0, 0x1, RZ ;  /* 0x0000000100007819 */ /* 0x000fc800000006ff */
[C---:B------:R-:W-:Y:S01]  /*d980*/  IADD3 R2, R0.reuse, -0x10, RZ ;  /* 0xfffffff000027810 */ /* 0x040fe20007ffe0ff */
[----:B------:R1:W-:Y:S01]  /*d990*/  STS [R0], R5 ;  /* 0x0000000500007388 */ /* 0x0003e20000000800 */
[----:B------:R-:W-:-:S03]  /*d9a0*/  @P0 IADD3 R2, R0, 0x10, RZ ;  /* 0x0000001000020810 */ /* 0x000fc60007ffe0ff */
[----:B------:R2:W-:Y:S04]  /*d9b0*/  STS [R0+0x400], R4 ;  /* 0x0004000400007388 */ /* 0x0005e80000000800 */
[----:B------:R3:W-:Y:S04]  /*d9c0*/  STS [R2], R7 ;  /* 0x0000000702007388 */ /* 0x0007e80000000800 */
[----:B------:R4:W-:Y:S01]  /*d9d0*/  STS [R2+0x400], R9 ;  /* 0x0004000902007388 */ /* 0x0009e20000000800 */
[----:B-1----:R-:W-:Y:S02]  /*d9e0*/  IADD3 R5, R0, R6, RZ ;  /* 0x0000000600057210 */ /* 0x002fe40007ffe0ff */
[----:B--2---:R-:W-:-:S03]  /*d9f0*/  IADD3 R4, R6, R2, RZ ;  /* 0x0000000206047210 */ /* 0x004fc60007ffe0ff */
[----:B------:R1:W-:Y:S01]  /*da00*/  STS [R5], R8 ;  /* 0x0000000805007388 */ /* 0x0003e20000000800 */
[----:B---3--:R-:W-:-:S03]  /*da10*/  IADD3 R7, R5, R10, RZ ;  /* 0x0000000a05077210 */ /* 0x008fc60007ffe0ff */
[----:B------:R-:W-:Y:S01]  /*da20*/  STS [R5+0x400], R13 ;  /* 0x0004000d05007388 */ /* 0x000fe20000000800 */
[----:B------:R-:W-:Y:S02]  /*da30*/  IADD3 R6, R4, R10, RZ ;  /* 0x0000000a04067210 */ /* 0x000fe40007ffe0ff */
[----:B----4-:R-:W-:Y:S01]  /*da40*/  IADD3 R9, R10, R2, RZ ;  /* 0x000000020a097210 */ /* 0x010fe20007ffe0ff */
[----:B------:R-:W-:Y:S04]  /*da50*/  STS [R4], R12 ;  /* 0x0000000c04007388 */ /* 0x000fe80000000800 */
[----:B------:R-:W-:Y:S01]  /*da60*/  STS [R4+0x400], R11 ;  /* 0x0004000b04007388 */ /* 0x000fe20000000800 */
[----:B-1----:R-:W-:-:S05]  /*da70*/  IADD3 R8, R0, R10, RZ ;  /* 0x0000000a00087210 */ /* 0x002fca0007ffe0ff */
        /* <DEDUP_REMOVED lines=60> */
[----:B------:R-:W-:Y:S02]  /*de40*/  IADD3 R2, R15, -R2, RZ ;  /* 0x800000020f027210 */ /* 0x000fe40007ffe0ff */
        /* <DEDUP_REMOVED lines=11> */
[----:B-----5:R-:W-:Y:S01]  /*df00*/  SHF.R.S32.HI R6, RZ, 0x1f, R0 ;  /* 0x0000001fff067819 */ /* 0x020fe20000011400 */
        /* <DEDUP_REMOVED lines=36> */
.L_x_564:
[----:B--234-:R-:W-:Y:S05]  /*e150*/  BSYNC B0 ;  /* 0x0000000000007941 */ /* 0x01cfea0003800000 */
.L_x_563:
[----:B------:R-:W2:Y:S04]  /*e160*/  LDL.64 R80, [R1] ;  /* 0x0000000001507983 */ /* 0x000ea80000100a00 */
[----:B------:R3:W5:Y:S04]  /*e170*/  LDL R15, [R1+0x10] ;  /* 0x00001000010f7983 */ /* 0x0007680000100800 */
[----:B------:R3:W5:Y:S01]  /*e180*/  LDL R14, [R1+0x14] ;  /* 0x00001400010e7983 */ /* 0x0007620000100800 */
[----:B------:R-:W-:Y:S01]  /*e190*/  LEA.HI R13, R174, R173, RZ, 0x3 ;  /* 0x000000adae0d7211 */ /* 0x000fe200078f18ff */
[----:B------:R-:W-:Y:S01]  /*e1a0*/  UIMAD UR9, UR9, -0x40, UR15 ;  /* 0xffffffc0090978a4 */ /* 0x000fe2000f8e020f */
[----:B------:R-:W-:Y:S01]  /*e1b0*/  BSSY B0, `(.L_x_565) ;  /* 0x0000024000007945 */ /* 0x000fe20003800000 */
[----:B------:R-:W4:Y:S01]  /*e1c0*/  S2R R0, SR_TID.X ;  /* 0x0000000000007919 */ /* 0x000f220000002100 */
[----:B------:R-:W-:Y:S01]  /*e1d0*/  SHF.R.S32.HI R3, RZ, 0x3, R13 ;  /* 0x00000003ff037819 */ /* 0x000fe2000001140d */
[----:B------:R-:W-:-:S02]  /*e1e0*/  USHF.R.S32.HI UR6, URZ, 0x1f, UR11 ;  /* 0x0000001f3f067899 */ /* 0x000fc4000801140b */
[----:B------:R-:W1:Y:S01]  /*e1f0*/  S2R R10, SR_CTAID.Z ;  /* 0x00000000000a7919 */ /* 0x000e620000002700 */
[----:B------:R-:W-:Y:S02]  /*e200*/  ULDC.64 UR4, c[0x0][0x1f0] ;  /* 0x00007c0000047ab9 */ /* 0x000fe40000000a00 */
[----:B------:R-:W-:-:S04]  /*e210*/  UIMAD UR4, UR6, UR4, URZ ;  /* 0x00000004060472a4 */ /* 0x000fc8000f8e023f */
[----:B------:R-:W-:Y:S01]  /*e220*/  UIMAD UR4, UR11, UR5, UR4 ;  /* 0x000000050b0472a4 */ /* 0x000fe2000f8e0204 */
[----:B----4-:R-:W-:-:S04]  /*e230*/  SHF.R.S32.HI R2, RZ, 0x1f, R0 ;  /* 0x0000001fff027819 */ /* 0x010fc80000011400 */
[----:B------:R-:W-:-:S04]  /*e240*/  LEA.HI R2, R2, R0, RZ, 0x3 ;  /* 0x0000000002027211 */ /* 0x000fc800078f18ff */
[----:B------:R-:W-:Y:S02]  /*e250*/  SHF.R.S32.HI R2, RZ, 0x3, R2 ;  /* 0x00000003ff027819 */ /* 0x000fe40000011402 */
[----:B--2---:R-:W-:Y:S02]  /*e260*/  SHF.R.S32.HI R0, RZ, 0x1f, R80 ;  /* 0x0000001fff007819 */ /* 0x004fe40000011450 */
[----:B------:R-:W-:-:S04]  /*e270*/  IADD3 R4, P0, R80, UR18, RZ ;  /* 0x0000001250047c10 */ /* 0x000fc8000ff1e0ff */
[----:B------:R-:W-:Y:S02]  /*e280*/  IADD3.X R5, R0, UR7, RZ, P0, !PT ;  /* 0x0000000700057c10 */ /* 0x000fe400087fe4ff */
[----:B------:R-:W-:Y:S02]  /*e290*/  ISETP.GE.AND P0, PT, R3, UR9, PT ;  /* 0x0000000903007c0c */ /* 0x000fe4000bf06270 */
[----:B------:R-:W-:Y:S01]  /*e2a0*/  SHF.R.S32.HI R3, RZ, 0x1f, R2 ;  /* 0x0000001fff037819 */ /* 0x000fe20000011402 */
[----:B-1----:R-:W-:-:S04]  /*e2b0*/  IMAD.WIDE.U32 R10, R10, c[0x0][0x1f0], R4 ;  /* 0x00007c000a0a7a25 */ /* 0x002fc800078e0004 */
[----:B------:R-:W-:Y:S01]  /*e2c0*/  IMAD.U32 R4, RZ, RZ, UR12 ;  /* 0x0000000cff047e24 */ /* 0x000fe2000f8e00ff */
[----:B------:R-:W-:-:S03]  /*e2d0*/  IADD3 R9, R11, UR4, RZ ;  /* 0x000000040b097c10 */ /* 0x000fc6000fffe0ff */
[----:B------:R-:W-:Y:S02]  /*e2e0*/  IMAD.WIDE R4, R4, 0x40, R2 ;  /* 0x0000004004047825 */ /* 0x000fe400078e0202 */
        /* <DEDUP_REMOVED lines=13> */
[----:B------:R1:W-:Y:S04]  /*e3c0*/  @!P3 STG.E.128 [R2.64+0x80], R24 ;  /* 0x000080180200b986 */ /* 0x0003e8000c101d10 */
[----:B------:R1:W-:Y:S04]  /*e3d0*/  @!P2 STG.E.128 [R2.64+0x100], R20 ;  /* 0x000100140200a986 */ /* 0x0003e8000c101d10 */
[----:B------:R1:W-:Y:S02]  /*e3e0*/  @!P1 STG.E.128 [R2.64+0x180], R16 ;  /* 0x0001801002009986 */ /* 0x0003e4000c101d10 */
.L_x_566:
[----:B---3--:R-:W-:Y:S05]  /*e3f0*/  BSYNC B0 ;  /* 0x0000000000007941 */ /* 0x008fea0003800000 */
.L_x_565:
[----:B------:R-:W-:Y:S01]  /*e400*/  LEA.HI.SX32 R0, R13, 0x10, 0x1d ;  /* 0x000000100d007811 */ /* 0x000fe200078feaff */
[----:B------:R-:W-:Y:S03]  /*e410*/  BSSY B0, `(.L_x_567) ;  /* 0x0000015000007945 */ /* 0x000fe60003800000 */
[----:B------:R-:W-:-:S13]  /*e420*/  ISETP.GE.AND P0, PT, R0, UR9, PT ;  /* 0x0000000900007c0c */ /* 0x000fda000bf06270 */
[----:B------:R-:W-:Y:S05]  /*e430*/  @P0 BRA `(.L_x_568) ;  /* 0x0000012000000947 */ /* 0x000fea0003800000 */
[----:B------:R-:W-:Y:S01]  /*e440*/  IADD3 R12, P0, R4, 0x10, RZ ;  /* 0x00000010040c7810 */ /* 0x000fe20007f1e0ff */
[----:B-1----:R-:W-:Y:S01]  /*e450*/  IMAD.MOV.U32 R2, RZ, RZ, R10 ;  /* 0x000000ffff027224 */ /* 0x002fe200078e000a */
        /* <DEDUP_REMOVED lines=13> */
[----:B------:R1:W-:Y:S04]  /*e530*/  @!P2 STG.E.128 [R2.64+0x80], R40 ;  /* 0x000080280200a986 */ /* 0x0003e8000c101d10 */
[----:B------:R1:W-:Y:S04]  /*e540*/  @!P1 STG.E.128 [R2.64+0x100], R36 ;  /* 0x0001002402009986 */ /* 0x0003e8000c101d10 */
[----:B------:R1:W-:Y:S02]  /*e550*/  @!P0 STG.E.128 [R2.64+0x180], R32 ;  /* 0x0001802002008986 */ /* 0x0003e4000c101d10 */
.L_x_568:
[----:B------:R-:W-:Y:S05]  /*e560*/  BSYNC B0 ;  /* 0x0000000000007941 */ /* 0x000fea0003800000 */
.L_x_567:
        /* <DEDUP_REMOVED lines=22> */
.L_x_570:
[----:B------:R-:W-:Y:S05]  /*e6d0*/  BSYNC B0 ;  /* 0x0000000000007941 */ /* 0x000fea0003800000 */
.L_x_569:
[----:B------:R-:W-:-:S04]  /*e6e0*/  LEA.HI.SX32 R0, R13, 0x30, 0x1d ;  /* 0x000000300d007811 */ /* 0x000fc800078feaff */
[----:B------:R-:W-:-:S13]  /*e6f0*/  ISETP.GE.AND P0, PT, R0, UR9, PT ;  /* 0x0000000900007c0c */ /* 0x000fda000bf06270 */
[----:B------:R-:W-:Y:S05]  /*e700*/  @P0 EXIT ;  /* 0x000000000000094d */ /* 0x000fea0003800000 */
[----:B------:R-:W-:Y:S01]  /*e710*/  IADD3 R6, P0, R4, 0x30, RZ ;  /* 0x0000003004067810 */ /* 0x000fe20007f1e0ff */
[----:B-1----:R-:W-:Y:S01]  /*e720*/  IMAD.MOV.U32 R2, RZ, RZ, R10 ;  /* 0x000000ffff027224 */ /* 0x002fe200078e000a */
        /* <DEDUP_REMOVED lines=18> */
.L_x_529:
[----:B------:R-:W-:Y:S01]  /*e850*/  UISETP.NE.AND UP4, UPT, UR10, -0x1, UPT ;  /* 0xffffffff0a00788c */ /* 0x000fe2000bf85270 */
[----:B------:R-:W-:Y:S01]  /*e860*/  LEA.HI R6, R10, R99, RZ, 0x3 ;  /* 0x000000630a067211 */ /* 0x000fe200078f18ff */
[----:B------:R-:W-:Y:S01]  /*e870*/  ULDC.U8 UR19, c[0x0][0x329] ;  /* 0x0000ca4000137ab9 */ /* 0x000fe20000000000 */
[----:B------:R-:W1:Y:S01]  /*e880*/  S2R R12, SR_CTAID.Z ;  /* 0x00000000000c7919 */ /* 0x000e620000002700 */
[----:B------:R-:W-:Y:S01]  /*e890*/  UISETP.NE.AND UP3, UPT, UR19, URZ, UPT ;  /* 0x0000003f1300728c */ /* 0x000fe2000bf65270 */
[----:B------:R-:W-:Y:S01]  /*e8a0*/  LOP3.LUT R0, R6, 0xfffffff8, RZ, 0xc0, !PT ;  /* 0xfffffff806007812 */ /* 0x000fe200078ec0ff */
[----:B------:R-:W-:Y:S01]  /*e8b0*/  ULDC.64 UR4, c[0x0][0x1e0] ;  /* 0x0000780000047ab9 */ /* 0x000fe20000000a00 */
[----:B------:R-:W-:Y:S01]  /*e8c0*/  SHF.R.S32.HI R6, RZ, 0x3, R6 ;  /* 0x00000003ff067819 */ /* 0x000fe20000011406 */
[----:B------:R-:W-:Y:S01]  /*e8d0*/  ULDC.64 UR6, c[0x0][0x1e8] ;  /* 0x00007a0000067ab9 */ /* 0x000fe20000000a00 */
[----:B------:R-:W-:Y:S01]  /*e8e0*/  IMAD.U32 R4, RZ, RZ, UR12 ;  /* 0x0000000cff047e24 */ /* 0x000fe2000f8e00ff */
[----:B------:R-:W-:Y:S01]  /*e8f0*/  USHF.R.S32.HI UR18, URZ, 0x1f, UR11 ;  /* 0x0000001f3f127899 */ /* 0x000fe2000801140b */
[----:B------:R-:W-:Y:S01]  /*e900*/  IMAD.IADD R15, R99, 0x1, -R0 ;  /* 0x00000001630f7824 */ /* 0x000fe200078e0a00 */
[----:B------:R-:W-:Y:S01]  /*e910*/  @!UP4 USHF.R.S32.HI UR22, URZ, 0x1f, UR20 ;  /* 0x0000001f3f16c899 */ /* 0x000fe20008011414 */
[--C-:B------:R-:W-:Y:S01]  /*e920*/  SHF.R.S32.HI R7, RZ, 0x1f, R6.reuse ;  /* 0x0000001fff077819 */ /* 0x100fe20000011406 */
[----:B------:R-:W-:Y:S01]  /*e930*/  @UP4 UIMAD.WIDE.U32 UR8, UR10, UR6, URZ ;  /* 0x000000060a0842a5 */ /* 0x000fe2000f8e003f */
[----:B------:R-:W-:Y:S01]  /*e940*/  IMAD.SHL.U32 R0, R15, 0x8, RZ ;  /* 0x000000080f007824 */ /* 0x000fe200078e00ff */
[----:B------:R-:W-:Y:S01]  /*e950*/  @!UP4 UIMAD UR22, UR22, UR4, URZ ;  /* 0x000000041616c2a4 */ /* 0x000fe2000f8e023f */
[----:B------:R-:W-:Y:S01]  /*e960*/  BSSY B0, `(.L_x_571) ;  /* 0x0000040000007945 */ /* 0x000fe20003800000 */
[----:B------:R-:W-:Y:S01]  /*e970*/  ULDC.U8 UR21, c[0x0][0x328] ;  /* 0x0000ca0000157ab9 */ /* 0x000fe20000000000 */
[----:B------:R-:W-:Y:S01]  /*e980*/  IMAD.WIDE R4, R4, 0x40, R6 ;  /* 0x0000004004047825 */ /* 0x000fe200078e0206 */
[----:B------:R-:W-:Y:S01]  /*e990*/  @!UP4 UIMAD.WIDE.U32 UR24, UR20, UR4, URZ ;  /* 0x000000041418c2a5 */ /* 0x000fe2000f8e003f */
[C---:B------:R-:W-:Y:S01]  /*e9a0*/  IADD3 R19, R0.reuse, 0x40, RZ ;  /* 0x0000004000137810 */ /* 0x040fe20007ffe0ff */
[----:B------:R-:W-:Y:S01]  /*e9b0*/  @!UP4 UIMAD UR22, UR20, UR5, UR22 ;  /* 0x000000051416c2a4 */ /* 0x000fe2000f8e0216 */
[C---:B------:R-:W-:Y:S01]  /*e9c0*/  IADD3 R18, R0.reuse, 0x80, RZ ;  /* 0x0000008000127810 */ /* 0x040fe20007ffe0ff */
[----:B------:R-:W-:Y:S01]  /*e9d0*/  UISETP.NE.AND UP2, UPT, UR21, URZ, UPT ;  /* 0x0000003f1500728c */ /* 0x000fe2000bf45270 */
[----:B------:R-:W-:Y:S01]  /*e9e0*/  IADD3 R17, R0, 0xc0, RZ ;  /* 0x000000c000117810 */ /* 0x000fe20007ffe0ff */
[----:B------:R-:W-:-:S02]  /*e9f0*/  ULDC.64 UR4, c[0x0][0x1f0] ;  /* 0x00007c0000047ab9 */ /* 0x000fc40000000a00 */
[----:B------:R-:W-:Y:S02]  /*ea00*/  UIMAD UR4, UR18, UR4, URZ ;  /* 0x00000004120472a4 */ /* 0x000fe4000f8e023f */
[----:B------:R-:W-:Y:S02]  /*ea10*/  @!UP3 UISETP.NE.AND UP1, UPT, UR21, URZ, UPT ;  /* 0x0000003f1500b28c */ /* 0x000fe4000bf25270 */
[----:B------:R-:W-:Y:S02]  /*ea20*/  @UP4 UMOV UR18, UR8 ;  /* 0x0000000800124c82 */ /* 0x000fe40008000000 */
[----:B------:R-:W-:Y:S02]  /*ea30*/  @UP4 UIMAD UR7, UR10, UR7, UR9 ;  /* 0x000000070a0742a4 */ /* 0x000fe4000f8e0209 */
[----:B------:R-:W-:Y:S02]  /*ea40*/  ULDC UR14, c[0x0][0x214] ;  /* 0x00008500000e7ab9 */ /* 0x000fe40000000800 */
[----:B------:R-:W-:-:S02]  /*ea50*/  @UP3 ULDC UR8, c[0x0][0x210] ;  /* 0x0000840000083ab9 */ /* 0x000fc40000000800 */
[----:B------:R-:W-:Y:S02]  /*ea60*/  UISETP.EQ.AND UP2, UPT, UR19, URZ, UP2 ;  /* 0x0000003f1300728c */ /* 0x000fe40009742270 */
[----:B------:R-:W-:Y:S02]  /*ea70*/  ULDC UR9, c[0x0][0x234] ;  /* 0x00008d0000097ab9 */ /* 0x000fe40000000800 */
[----:B------:R-:W-:Y:S02]  /*ea80*/  @UP3 UIMAD UR8, UR8, UR14, URZ ;  /* 0x0000000e080832a4 */ /* 0x000fe4000f8e023f */
[----:B------:R-:W-:Y:S02]  /*ea90*/  @!UP3 USEL UR8, UR14, UR9, !UP1 ;  /* 0x000000090e08b287 */ /* 0x000fe4000c800000 */
[----:B------:R-:W-:Y:S02]  /*eaa0*/  UISETP.NE.OR UP0, UPT, UR10, -0x1, !UP2 ;  /* 0xffffffff0a00788c */ /* 0x000fe4000d705670 */
[----:B------:R-:W-:-:S02]  /*eab0*/  ULDC UR6, c[0x0][0x1c0] ;  /* 0x0000700000067ab9 */ /* 0x000fc40000000800 */
[----:B------:R-:W-:Y:S02]  /*eac0*/  @UP3 UMOV UR23, 0x1 ;  /* 0x0000000100173882 */ /* 0x000fe40000000000 */
[----:B------:R-:W-:Y:S02]  /*ead0*/  @!UP3 UIMAD UR23, UR8, UR6, URZ ;  /* 0x000000060817b2a4 */ /* 0x000fe4000f8e023f */
[----:B------:R-:W-:Y:S02]  /*eae0*/  @!UP4 UMOV UR18, UR24 ;  /* 0x000000180012cc82 */ /* 0x000fe40008000000 */
[----:B------:R-:W-:Y:S01]  /*eaf0*/  @!UP4 UIADD3 UR7, UR25, UR22, URZ ;  /* 0x000000161907c290 */ /* 0x000fe2000fffe03f */
[----:B------:R-:W-:Y:S01]  /*eb00*/  IADD3 R2, P0, R0, UR18, RZ ;  /* 0x0000001200027c10 */ /* 0x000fe2000ff1e0ff */
[----:B------:R-:W-:Y:S02]  /*eb10*/  UIADD3 UR15, -UR13, UR15, URZ ;  /* 0x0000000f0d0f7290 */ /* 0x000fe4000fffe13f */
[----:B------:R-:W-:-:S02]  /*eb20*/  UIMAD UR23, UR20, UR23, URZ ;  /* 0x00000017141772a4 */ /* 0x000fc4000f8e023f */
[----:B------:R-:W-:Y:S01]  /*eb30*/  @!UP0 UIMAD UR10, UR20, UR14, URZ ;  /* 0x0000000e140a82a4 */ /* 0x000fe2000f8e023f */
[----:B------:R-:W-:Y:S01]  /*eb40*/  LEA.HI.X.SX32 R3, R0, UR7, 0x1, P0 ;  /* 0x0000000700037c11 */ /* 0x000fe200080f0eff */
[----:B------:R-:W-:Y:S01]  /*eb50*/  USEL UR23, UR23, URZ, !UP2 ;  /* 0x0000003f17177287 */ /* 0x000fe2000d000000 */
[----:B------:R-:W-:Y:S01]  /*eb60*/  ISETP.GE.AND P0, PT, R6, UR15, PT ;  /* 0x0000000f06007c0c */ /* 0x000fe2000bf06270 */
[----:B------:R-:W-:Y:S02]  /*eb70*/  @UP3 ULDC UR26, c[0x0][0x210] ;  /* 0x00008400001a3ab9 */ /* 0x000fe40000000800 */
[----:B------:R-:W-:Y:S01]  /*eb80*/  @!UP3 UMOV UR26, 0x1 ;  /* 0x00000001001ab882 */ /* 0x000fe20000000000 */
[----:B-1----:R-:W-:Y:S01]  /*eb90*/  IMAD.WIDE.U32 R12, R12, c[0x0][0x1f0], R2 ;  /* 0x00007c000c0c7a25 */ /* 0x002fe200078e0002 */
[----:B------:R-:W-:Y:S02]  /*eba0*/  UIMAD UR8, UR11, UR8, UR23 ;  /* 0x000000080b0872a4 */ /* 0x000fe4000f8e0217 */
[----:B------:R-:W-:-:S02]  /*ebb0*/  UIMAD UR13, UR13, UR26, URZ ;  /* 0x0000001a0d0d72a4 */ /* 0x000fc4000f8e023f */
[----:B------:R-:W-:Y:S02]  /*ebc0*/  @!UP2 UMOV UR28, URZ ;  /* 0x0000003f001cac82 */ /* 0x000fe40008000000 */
[----:B------:R-:W-:Y:S02]  /*ebd0*/  @UP2 UMOV UR28, UR10 ;  /* 0x0000000a001c2c82 */ /* 0x000fe40008000000 */
[----:B------:R-:W-:Y:S02]  /*ebe0*/  UIMAD UR4, UR11, UR5, UR4 ;  /* 0x000000050b0472a4 */ /* 0x000fe4000f8e0204 */
[----:B------:R-:W-:Y:S02]  /*ebf0*/  @!UP2 UMOV UR29, URZ ;  /* 0x0000003f001dac82 */ /* 0x000fe40008000000 */
[----:B------:R-:W-:Y:S02]  /*ec00*/  USHF.R.S32.HI UR7, URZ, 0x1f, UR8 ;  /* 0x0000001f3f077899 */ /* 0x000fe40008011408 */
[----:B------:R-:W-:Y:S01]  /*ec10*/  @UP2 USHF.R.S32.HI UR29, URZ, 0x1f, UR10 ;  /* 0x0000001f3f1d2899 */ /* 0x000fe2000801140a */
        /* <DEDUP_REMOVED lines=20> */
.L_x_572:
[----:B------:R-:W-:Y:S05]  /*ed60*/  BSYNC B0 ;  /* 0x0000000000007941 */ /* 0x000fea0003800000 */
.L_x_571:
        /* <DEDUP_REMOVED lines=22> */
.L_x_574:
[----:B------:R-:W-:Y:S05]  /*eed0*/  BSYNC B0 ;  /* 0x0000000000007941 */ /* 0x000fea0003800000 */
.L_x_573:
        /* <DEDUP_REMOVED lines=22> */
.L_x_576:
[----:B------:R-:W-:Y:S05]  /*f040*/  BSYNC B0 ;  /* 0x0000000000007941 */ /* 0x000fea0003800000 */
.L_x_575:
        /* <DEDUP_REMOVED lines=21> */
.L_x_578:
[----:B------:R-:W-:Y:S05]  /*f1a0*/  BSYNC B0 ;  /* 0x0000000000007941 */ /* 0x000fea0003800000 */
.L_x_577:
        /* <DEDUP_REMOVED lines=35> */
.L_x_579:
        /* <DEDUP_REMOVED lines=10> */
.L_x_2034:


//--------------------- .text._ZN5flash16flash_fwd_kernelI23Flash_fwd_kernel_traitsILi256ELi64ELi64ELi4ELb0ELb0EN7cutlass10bfloat16_tE19Flash_kernel_traitsILi256ELi64ELi64ELi4ES3_EELb1ELb0ELb1ELb0ELb0ELb0ELb0ELb0EEEvNS_16Flash_fwd_paramsE --------------------------
	.section	.text._ZN5flash16flash_fwd_kernelI23Flash_fwd_kernel_traitsILi256ELi64ELi64ELi4ELb0ELb0EN7cutlass10bfloat16_tE19Flash_kernel_traitsILi256ELi64ELi64ELi4ES3_EELb1ELb0ELb1ELb0ELb0ELb0ELb0ELb0EEEvNS_16Flash_fwd_paramsE,"ax",@progbits
	.sectioninfo	@"SHI_REGISTERS=255"
	.align	128
        .global         _ZN5flash16flash_fwd_kernelI23Flash_fwd_kernel_traitsILi256ELi64ELi64ELi4ELb0ELb0EN7cutlass10bfloat16_tE19Flash_kernel_traitsILi256ELi64ELi64ELi4ES3_EELb1ELb0ELb1ELb0ELb0ELb0ELb0ELb0EEEvNS_16Flash_fwd_paramsE
        .type           _ZN5flash16flash_fwd_kernelI23Flash_fwd_kernel_traitsILi256ELi64ELi64ELi4ELb0ELb0EN7cutlass10bfloat16_tE19Flash_kernel_traitsILi256ELi64ELi64ELi4ES3_EELb1ELb0ELb1ELb0ELb0ELb0ELb0ELb0EEEvNS_16Flash_fwd_paramsE,@function
        .size           _ZN5flash16flash_fwd_kernelI23Flash_fwd_kernel_traitsILi256ELi64ELi64ELi4ELb0ELb0EN7cutlass10bfloat16_tE19Flash_kernel_traitsILi256ELi64ELi64ELi4ES3_EELb1ELb0ELb1ELb0ELb0ELb0ELb0ELb0EEEvNS_16Flash_fwd_paramsE,(.L_x_2035 - _ZN5flash16flash_fwd_kernelI23Flash_fwd_kernel_traitsILi256ELi64ELi64ELi4ELb0ELb0EN7cutlass10bfloat16_tE19Flash_kernel_traitsILi256ELi64ELi64ELi4ES3_EELb1ELb0ELb1ELb0ELb0ELb0ELb0ELb0EEEvNS_16Flash_fwd_paramsE)
        .other          _ZN5flash16flash_fwd_kernelI23Flash_fwd_kernel_traitsILi256ELi64ELi64ELi4ELb0ELb0EN7cutlass10bfloat16_tE19Flash_kernel_traitsILi256ELi64ELi64ELi4ES3_EELb1ELb0ELb1ELb0ELb0ELb0ELb0ELb0EEEvNS_16Flash_fwd_paramsE,@"STO_CUDA_ENTRY STV_DEFAULT"
_ZN5flash16flash_fwd_kernelI23Flash_fwd_kernel_traitsILi256ELi64ELi64ELi4ELb0ELb0EN7cutlass10bfloat16_tE19Flash_kernel_traitsILi256ELi64ELi64ELi4ES3_EELb1ELb0ELb1ELb0ELb0ELb0ELb0ELb0EEEvNS_16Flash_fwd_paramsE:
.text._ZN5flash16flash_fwd_kernelI23Flash_fwd_kernel_traitsILi256ELi64ELi64ELi4ELb0ELb0EN7cutlass10bfloat16_tE19Flash_kernel_traitsILi256ELi64ELi64ELi4ES3_EELb1ELb0ELb1ELb0ELb0ELb0ELb0ELb0EEEvNS_16Flash_fwd_paramsE:
        /* <DEDUP_REMOVED lines=14> */
[----:B------:R-:W3:Y:S04]  /*00e0*/  @P2 LDG.E.64 R4, [R4.64] ;  /* 0x0000001804042981 */ /* 0x000ee8000c1e1b00 */
[----:B------:R-:W4:Y:S01]  /*00f0*/  @P2 LDG.E.64 R8, [R2.64] ;  /* 0x0000001802082981 */ /* 0x000f22000c1e1b00 */
[----:B------:R-:W5:Y:S01]  /*0100*/  S2UR UR7, SR_CTAID.Y ;  /* 0x00000000000779c3 */ /* 0x000f620000002600 */
[----:B------:R-:W-:Y:S02]  /*0110*/  UISETP.NE.U32.AND UP2, UPT, URZ, UR8, UPT ;  /* 0x000000083f00728c */ /* 0x000fe4000bf45070 */
[----:B------:R-:W-:Y:S02]  /*0120*/  UISETP.NE.U32.AND UP1, UPT, URZ, UR4, UPT ;  /* 0x000000043f00728c */ /* 0x000fe4000bf25070 */
[----:B------:R-:W-:-:S02]  /*0130*/  UISETP.NE.AND.EX UP2, UPT, URZ, UR9, UPT, UP2 ;  /* 0x000000093f00728c */ /* 0x000fc4000bf45320 */
[----:B------:R-:W-:Y:S01]  /*0140*/  UMOV UR31, 0x4 ;  /* 0x00000004001f7882 */ /* 0x000fe20000000000 */
[----:B------:R-:W1:Y:S01]  /*0150*/  S2UR UR10, SR_CTAID.Z ;  /* 0x00000000000a79c3 */ /* 0x000e620000002700 */
[----:B------:R-:W-:Y:S02]  /*0160*/  ULDC.64 UR8, c[0x0][0x240] ;  /* 0x0000900000087ab9 */ /* 0x000fe40000000a00 */
[----:B------:R-:W-:Y:S01]  /*0170*/  PLOP3.LUT P0, PT, PT, PT, UP2, 0x80, 0x0 ;  /* 0x000000000000781c */ /* 0x000fe20003f0f028 */
[----:B------:R-:W-:-:S03]  /*0180*/  UISETP.NE.AND.EX UP1, UPT, URZ, UR5, UPT, UP1 ;  /* 0x000000053f00728c */ /* 0x000fc6000bf25310 */
[----:B------:R-:W-:Y:S02]  /*0190*/  ULDC.64 UR4, c[0x0][0x248] ;  /* 0x0000920000047ab9 */ /* 0x000fe40000000a00 */
[----:B------:R-:W-:Y:S02]  /*01a0*/  UISETP.EQ.U32.AND UP0, UPT, URZ, UR4, UPT ;  /* 0x000000043f00728c */ /* 0x000fe4000bf02070 */
[----:B-----5:R-:W-:-:S06]  /*01b0*/  UIMAD.WIDE UR8, UR7, UR31, UR8 ;  /* 0x0000001f070872a5 */ /* 0x020fcc000f8e0208 */
[----:B------:R-:W-:Y:S01]  /*01c0*/  IMAD.U32 R12, RZ, RZ, UR8 ;  /* 0x00000008ff0c7e24 */ /* 0x000fe2000f8e00ff */
[----:B-1----:R-:W-:Y:S01]  /*01d0*/  ULOP3.LUT UR6, UR10, UR22, UR7, 0xfe, !UPT ;  /* 0x000000160a067292 */ /* 0x002fe2000f8efe07 */
[----:B------:R-:W-:-:S05]  /*01e0*/  IMAD.U32 R13, RZ, RZ, UR9 ;  /* 0x00000009ff0d7e24 */ /* 0x000fca000f8e00ff */
[----:B--2---:R-:W-:Y:S01]  /*01f0*/  LOP3.LUT P3, RZ, R80, UR6, RZ, 0xfc, !PT ;  /* 0x0000000650ff7c12 */ /* 0x004fe2000f86fcff */
[----:B------:R-:W-:Y:S02]  /*0200*/  ULDC.U8 UR6, c[0x0][0x312] ;  /* 0x0000c48000067ab9 */ /* 0x000fe40000000000 */
[----:B------:R-:W-:-:S04]  /*0210*/  UISETP.NE.AND UP3, UPT, UR6, URZ, UPT ;  /* 0x0000003f0600728c */ /* 0x000fc8000bf65270 */
[----:B------:R-:W-:-:S06]  /*0220*/  UISETP.EQ.OR.EX UP0, UPT, URZ, UR5, !UP3, UP0 ;  /* 0x000000053f00728c */ /* 0x000fcc000df02700 */
[----:B------:R-:W-:Y:S02]  /*0230*/  @!P3 IMAD.MOV.U32 R6, RZ, RZ, c[0x0][0x308] ;  /* 0x0000c200ff06b624 */ /* 0x000fe400078e00ff */
[----:B------:R-:W-:Y:S01]  /*0240*/  @!P3 IMAD.MOV.U32 R7, RZ, RZ, c[0x0][0x30c] ;  /* 0x0000c300ff07b624 */ /* 0x000fe200078e00ff */
[----:B------:R-:W-:Y:S02]  /*0250*/  ULDC.64 UR4, c[0x0][0x248] ;  /* 0x0000920000047ab9 */ /* 0x000fe40000000a00 */
[----:B------:R-:W-:Y:S02]  /*0260*/  UIMAD.WIDE UR4, UR7, UR31, UR4 ;  /* 0x0000001f070472a5 */ /* 0x000fe4000f8e0204 */
[----:B------:R-:W-:Y:S02]  /*0270*/  ULDC.64 UR8, c[0x0][0x250] ;  /* 0x0000940000087ab9 */ /* 0x000fe40000000a00 */
[----:B------:R-:W-:-:S06]  /*0280*/  @UP1 UIMAD.WIDE UR8, UR7, UR31, UR8 ;  /* 0x0000001f070812a5 */ /* 0x000fcc000f8e0208 */
[----:B------:R-:W-:Y:S02]  /*0290*/  IMAD.U32 R10, RZ, RZ, UR8 ;  /* 0x00000008ff0a7e24 */ /* 0x000fe4000f8e00ff */
[----:B------:R-:W-:Y:S01]  /*02a0*/  IMAD.U32 R11, RZ, RZ, UR9 ;  /* 0x00000009ff0b7e24 */ /* 0x000fe2000f8e00ff */
[----:B---3--:R-:W1:Y:S01]  /*02b0*/  @P2 R2UR UR32, R4 ;  /* 0x00000000042023c2 */ /* 0x008e6200000e0000 */
[----:B----4-:R-:W-:-:S07]  /*02c0*/  @P2 IADD3 R2, P1, R8, c[0x0][0x300], RZ ;  /* 0x0000c00008022a10 */ /* 0x010fce0007f3e0ff */
[----:B------:R-:W2:Y:S01]  /*02d0*/  @P2 R2UR UR33, R5 ;  /* 0x00000000052123c2 */ /* 0x000ea200000e0000 */
[----:B------:R-:W-:Y:S02]  /*02e0*/  @P2 IADD3.X R3, RZ, R9, RZ, P1, !PT ;  /* 0x00000009ff032210 */ /* 0x000fe40000ffe4ff */
[----:B------:R-:W-:-:S03]  /*02f0*/  PLOP3.LUT P2, PT, PT, PT, UP0, 0x80, 0x0 ;  /* 0x000000000000781c */ /* 0x000fc60003f4f008 */
[----:B------:R-:W-:Y:S01]  /*0300*/  @!P3 STG.E.64 [R6.64+0x8], R2 ;  /* 0x000008020600b986 */ /* 0x000fe2000c101b18 */
[----:B-1----:R-:W-:Y:S02]  /*0310*/  IMAD.U32 R4, RZ, RZ, UR32 ;  /* 0x00000020ff047e24 */ /* 0x002fe4000f8e00ff */
[----:B--2---:R-:W-:-:S05]  /*0320*/  IMAD.U32 R5, RZ, RZ, UR33 ;  /* 0x00000021ff057e24 */ /* 0x004fca000f8e00ff */
[----:B------:R1:W-:Y:S04]  /*0330*/  @!P3 STG.E.64 [R6.64], R4 ;  /* 0x000000040600b986 */ /* 0x0003e8000c101b18 */
[----:B------:R-:W2:Y:S04]  /*0340*/  @P0 LDG.E R9, [R12.64] ;  /* 0x000000180c090981 */ /* 0x000ea8000c1e1900 */
[----:B------:R-:W3:Y:S01]  /*0350*/  @P0 LDG.E R8, [R12.64+0x4] ;  /* 0x000004180c080981 */ /* 0x000ee2000c1e1900 */
[----:B------:R-:W-:Y:S02]  /*0360*/  PLOP3.LUT P1, PT, PT, PT, UP1, 0x80, 0x0 ;  /* 0x000000000000781c */ /* 0x000fe40003f2f018 */
[----:B-1----:R-:W-:Y:S01]  /*0370*/  MOV R4, UR4 ;  /* 0x0000000400047c02 */ /* 0x002fe20008000f00 */
[----:B------:R-:W-:-:S10]  /*0380*/  IMAD.U32 R5, RZ, RZ, UR5 ;  /* 0x00000005ff057e24 */ /* 0x000fd4000f8e00ff */
[----:B------:R1:W4:Y:S04]  /*0390*/  @P1 LDG.E R6, [R10.64] ;  /* 0x000000180a061981 */ /* 0x000328000c1e1900 */
[----:B------:R-:W5:Y:S01]  /*03a0*/  @!P2 LDG.E R0, [R4.64] ;  /* 0x000000180400a981 */ /* 0x000f62000c1e1900 */
[----:B------:R-:W-:Y:S01]  /*03b0*/  UMOV UR21, 0xffffffff ;  /* 0xffffffff00157882 */ /* 0x000fe20000000000 */
[----:B------:R-:W-:Y:S01]  /*03c0*/  SHF.R.S32.HI R7, RZ, 0x1f, R80 ;  /* 0x0000001fff077819 */ /* 0x000fe20000011450 */
[----:B------:R-:W-:Y:S02]  /*03d0*/  UMOV UR16, 0xffffffff ;  /* 0xffffffff00107882 */ /* 0x000fe40000000000 */
[----:B------:R-:W-:Y:S01]  /*03e0*/  ULDC UR4, c[0x0][0x1c0] ;  /* 0x0000700000047ab9 */ /* 0x000fe20000000800 */
[----:B------:R-:W-:Y:S01]  /*03f0*/  LEA.HI R83, R7, R80, RZ, 0x5 ;  /* 0x0000005007537211 */ /* 0x000fe200078f28ff */
[----:B------:R-:W-:-:S02]  /*0400*/  UIMAD UR4, UR7, UR4, UR10 ;  /* 0x00000004070472a4 */ /* 0x000fc4000f8e020a */
[----:B------:R-:W-:Y:S02]  /*0410*/  UMOV UR11, URZ ;  /* 0x0000003f000b7c82 */ /* 0x000fe40008000000 */
[----:B------:R-:W-:-:S04]  /*0420*/  USHF.L.U32 UR5, UR4, 0x5, URZ ;  /* 0x0000000504057899 */ /* 0x000fc8000800063f */
[----:B------:R-:W-:Y:S01]  /*0430*/  USHF.R.S32.HI UR4, URZ, 0x1f, UR5 ;  /* 0x0000001f3f047899 */ /* 0x000fe20008011405 */
[----:B-1----:R-:W-:-:S05]  /*0440*/  LOP3.LUT R11, R83, 0xffffffe0, RZ, 0xc0, !PT ;  /* 0xffffffe0530b7812 */ /* 0x002fca00078ec0ff */
[----:B------:R-:W-:Y:S01]  /*0450*/  IMAD.IADD R10, R80, 0x1, -R11 ;  /* 0x00000001500a7824 */ /* 0x000fe200078e0a0b */
[----:B--2---:R-:W1:Y:S08]  /*0460*/  @P0 R2UR UR21, R9 ;  /* 0x00000000091503c2 */ /* 0x004e7000000e0000 */
[----:B---3--:R-:W1:Y:S08]  /*0470*/  @P0 R2UR UR23, R8 ;  /* 0x00000000081703c2 */ /* 0x008e7000000e0000 */
[----:B----4-:R2:W3:Y:S01]  /*0480*/  @P1 R2UR UR11, R6 ;  /* 0x00000000060b13c2 */ /* 0x0104e200000e0000 */
[----:B------:R-:W-:-:S02]  /*0490*/  IADD3 R165, P1, P0, R2, UR5, R10 ;  /* 0x0000000502a57c10 */ /* 0x000fc4000f83e00a */
[----:B------:R-:W-:Y:S01]  /*04a0*/  SHF.R.S32.HI R2, RZ, 0x1f, R10 ;  /* 0x0000001fff027819 */ /* 0x000fe2000001140a */
[----:B-1----:R-:W-:-:S03]  /*04b0*/  @UP2 UIADD3 UR23, UR23, -UR21, URZ ;  /* 0x8000001517172290 */ /* 0x002fc6000fffe03f */
[----:B------:R-:W-:Y:S01]  /*04c0*/  IADD3.X R2, R3, UR4, R2, P1, P0 ;  /* 0x0000000403027c10 */ /* 0x000fe20008fe0402 */
[----:B-----5:R2:W1:Y:S01]  /*04d0*/  @!P2 R2UR UR16, R0 ;  /* 0x000000000010a3c2 */ /* 0x02046200000e0000 */
[----:B------:R-:W-:Y:S02]  /*04e0*/  ISETP.NE.U32.AND P2, PT, RZ, c[0x0][0x248], PT ;  /* 0x00009200ff007a0c */ /* 0x000fe40003f45070 */
[----:B------:R-:W-:Y:S02]  /*04f0*/  @!UP2 ULDC UR23, c[0x0][0x214] ;  /* 0x000085000017aab9 */ /* 0x000fe40000000800 */
[----:B------:R-:W-:-:S13]  /*0500*/  ISETP.NE.AND.EX P2, PT, RZ, c[0x0][0x24c], PT, P2 ;  /* 0x00009300ff007a0c */ /* 0x000fda0003f45320 */
[----:B-123--:R-:W-:Y:S05]  /*0510*/  @!P2 BRA `(.L_x_580) ;  /* 0x000000700000a947 */ /* 0x00efea0003800000 */
[----:B------:R-:W-:-:S13]  /*0520*/  PLOP3.LUT P0, PT, PT, PT, UP3, 0x80, 0x0 ;  /* 0x000000000000781c */ /* 0x000fda0003f0f038 */
[----:B------:R-:W2:Y:S04]  /*0530*/  @P0 LDG.E R0, [R4.64+0x4] ;  /* 0x0000041804000981 */ /* 0x000ea8000c1e1900 */
[----:B------:R-:W3:Y:S01]  /*0540*/  @!P0 LDG.E R3, [R4.64] ;  /* 0x0000001804038981 */ /* 0x000ee2000c1e1900 */
[----:B--2---:R-:W1:Y:S02]  /*0550*/  @P0 R2UR UR6, R0 ;  /* 0x00000000000603c2 */ /* 0x004e6400000e0000 */
[----:B-1----:R-:W-:-:S11]  /*0560*/  @UP3 UIADD3 UR6, UR6, -UR16, URZ ;  /* 0x8000001006063290 */ /* 0x002fd6000fffe03f */
[----:B---3--:R1:W2:Y:S02]  /*0570*/  @!P0 R2UR UR6, R3 ;  /* 0x00000000030683c2 */ /* 0x0082a400000e0000 */
[----:B-12---:R-:W-:Y:S05]  /*0580*/  BRA `(.L_x_581) ;  /* 0x0000001000007947 */ /* 0x006fea0003800000 */
.L_x_580:
[----:B------:R-:W-:Y:S02]  /*0590*/  ULDC UR6, c[0x0][0x218] ;  /* 0x0000860000067ab9 */ /* 0x000fe40000000800 */
.L_x_581:
        /* <DEDUP_REMOVED lines=45> */
[----:B------:R-:W-:Y:S01]  /*0870*/  LEA.HI R7, R7, R80, RZ, 0x3 ;  /* 0x0000005007077211 */ /* 0x000fe200078f18ff */
[----:B------:R-:W-:Y:S01]  /*0880*/  ULDC.64 UR12, c[0x0][0x1e8] ;  /* 0x00007a00000c7ab9 */ /* 0x000fe20000000a00 */
[----:B------:R-:W1:Y:S01]  /*0890*/  S2R R10, SR_CTAID.Z ;  /* 0x00000000000a7919 */ /* 0x000e620000002700 */
[----:B------:R-:W-:Y:S01]  /*08a0*/  ULDC.64 UR4, c[0x0][0x1e0] ;  /* 0x0000780000047ab9 */ /* 0x000fe20000000a00 */
[----:B------:R-:W-:Y:S01]  /*08b0*/  LOP3.LUT R3, R7, 0xfffffff8, RZ, 0xc0, !PT ;  /* 0xfffffff807037812 */ /* 0x000fe200078ec0ff */
[----:B------:R-:W-:Y:S01]  /*08c0*/  USHF.R.S32.HI UR17, URZ, 0x1f, UR10 ;  /* 0x0000001f3f117899 */ /* 0x000fe2000801140a */
[----:B------:R-:W-:Y:S01]  /*08d0*/  SHF.R.S32.HI R14, RZ, 0x3, R7 ;  /* 0x00000003ff0e7819 */ /* 0x000fe20000011407 */
[----:B------:R-:W-:Y:S01]  /*08e0*/  ULDC UR11, c[0x0][0x214] ;  /* 0x00008500000b7ab9 */ /* 0x000fe20000000800 */
[----:B------:R-:W-:Y:S01]  /*08f0*/  IMAD.U32 R17, RZ, RZ, UR22 ;  /* 0x00000016ff117e24 */ /* 0x000fe2000f8e00ff */
[----:B------:R-:W-:Y:S01]  /*0900*/  ULDC UR9, c[0x0][0x234] ;  /* 0x00008d0000097ab9 */ /* 0x000fe20000000800 */
[----:B------:R-:W-:Y:S01]  /*0910*/  IMAD.IADD R80, R80, 0x1, -R3 ;  /* 0x0000000150507824 */ /* 0x000fe200078e0a03 */
[----:B------:R-:W-:Y:S01]  /*0920*/  @UP0 UIMAD.WIDE.U32 UR14, UR21, UR12, URZ ;  /* 0x0000000c150e02a5 */ /* 0x000fe2000f8e003f */
[--C-:B------:R-:W-:Y:S01]  /*0930*/  SHF.R.S32.HI R15, RZ, 0x1f, R14.reuse ;  /* 0x0000001fff0f7819 */ /* 0x100fe2000001140e */
[----:B------:R-:W-:Y:S01]  /*0940*/  @!UP0 USHF.R.S32.HI UR16, URZ, 0x1f, UR7 ;  /* 0x0000001f3f108899 */ /* 0x000fe20008011407 */
[----:B------:R-:W-:Y:S01]  /*0950*/  IMAD.SHL.U32 R9, R80, 0x8, RZ ;  /* 0x0000000850097824 */ /* 0x000fe200078e00ff */
[----:B------:R-:W-:Y:S01]  /*0960*/  ULDC.U8 UR12, c[0x0][0x329] ;  /* 0x0000ca40000c7ab9 */ /* 0x000fe20000000000 */
[----:B------:R-:W-:Y:S01]  /*0970*/  BSSY B0, `(.L_x_583) ;  /* 0x000003f000007945 */ /* 0x000fe20003800000 */
[----:B------:R-:W-:Y:S01]  /*0980*/  UISETP.NE.AND UP2, UPT, UR12, URZ, UPT ;  /* 0x0000003f0c00728c */ /* 0x000fe2000bf45270 */
[----:B------:R-:W-:Y:S01]  /*0990*/  IMAD.WIDE R16, R17, 0x40, R14 ;  /* 0x0000004011107825 */ /* 0x000fe200078e020e */
[----:B------:R-:W-:Y:S01]  /*09a0*/  @UP0 UIMAD UR13, UR21, UR13, UR15 ;  /* 0x0000000d150d02a4 */ /* 0x000fe2000f8e020f */
[C---:B------:R-:W-:Y:S01]  /*09b0*/  IADD3 R8, R9.reuse, 0x40, RZ ;  /* 0x0000004009087810 */ /* 0x040fe20007ffe0ff */
[----:B------:R-:W-:Y:S01]  /*09c0*/  @!UP0 UIMAD UR16, UR16, UR4, URZ ;  /* 0x00000004101082a4 */ /* 0x000fe2000f8e023f */
[C---:B------:R-:W-:Y:S01]  /*09d0*/  IADD3 R7, R9.reuse, 0x80, RZ ;  /* 0x0000008009077810 */ /* 0x040fe20007ffe0ff */
[----:B------:R-:W-:Y:S01]  /*09e0*/  ULDC.U8 UR15, c[0x0][0x328] ;  /* 0x0000ca00000f7ab9 */ /* 0x000fe20000000000 */
[----:B------:R-:W-:Y:S01]  /*09f0*/  IADD3 R6, R9, 0xc0, RZ ;  /* 0x000000c009067810 */ /* 0x000fe20007ffe0ff */
[----:B------:R-:W-:-:S02]  /*0a00*/  UISETP.NE.AND UP3, UPT, UR15, URZ, UPT ;  /* 0x0000003f0f00728c */ /* 0x000fc4000bf65270 */
[----:B------:R-:W-:Y:S02]  /*0a10*/  @!UP0 UIMAD.WIDE.U32 UR18, UR7, UR4, URZ ;  /* 0x00000004071282a5 */ /* 0x000fe4000f8e003f */
[----:B------:R-:W-:Y:S02]  /*0a20*/  UISETP.EQ.AND UP3, UPT, UR12, URZ, UP3 ;  /* 0x0000003f0c00728c */ /* 0x000fe40009f62270 */
[----:B------:R-:W-:Y:S02]  /*0a30*/  @!UP2 UISETP.NE.AND UP1, UPT, UR15, URZ, UPT ;  /* 0x0000003f0f00a28c */ /* 0x000fe4000bf25270 */
[----:B------:R-:W-:Y:S02]  /*0a40*/  @UP2 ULDC UR12, c[0x0][0x210] ;  /* 0x00008400000c2ab9 */ /* 0x000fe40000000800 */
[----:B------:R-:W-:Y:S02]  /*0a50*/  @!UP0 UIMAD UR16, UR7, UR5, UR16 ;  /* 0x00000005071082a4 */ /* 0x000fe4000f8e0210 */
[----:B------:R-:W-:-:S02]  /*0a60*/  @UP2 UIMAD UR12, UR12, UR11, URZ ;  /* 0x0000000b0c0c22a4 */ /* 0x000fc4000f8e023f */
[----:B------:R-:W-:Y:S02]  /*0a70*/  ULDC.64 UR4, c[0x0][0x1f0] ;  /* 0x00007c0000047ab9 */ /* 0x000fe40000000a00 */
[----:B------:R-:W-:Y:S02]  /*0a80*/  @!UP2 USEL UR12, UR11, UR9, !UP1 ;  /* 0x000000090b0ca287 */ /* 0x000fe4000c800000 */
[----:B------:R-:W-:Y:S02]  /*0a90*/  ULDC UR6, c[0x0][0x1c0] ;  /* 0x0000700000067ab9 */ /* 0x000fe40000000800 */
[----:B------:R-:W-:Y:S02]  /*0aa0*/  UIMAD UR4, UR17, UR4, URZ ;  /* 0x00000004110472a4 */ /* 0x000fe4000f8e023f */
[----:B------:R-:W-:Y:S02]  /*0ab0*/  @!UP0 UMOV UR14, UR18 ;  /* 0x00000012000e8c82 */ /* 0x000fe40008000000 */
[----:B------:R-:W-:Y:S01]  /*0ac0*/  @UP2 UMOV UR17, 0x1 ;  /* 0x0000000100112882 */ /* 0x000fe20000000000 */
[----:B------:R-:W-:Y:S01]  /*0ad0*/  IADD3 R2, P0, R9, UR14, RZ ;  /* 0x0000000e09027c10 */ /* 0x000fe2000ff1e0ff */
[----:B------:R-:W-:-:S02]  /*0ae0*/  @!UP2 UIMAD UR17, UR12, UR6, URZ ;  /* 0x000000060c11a2a4 */ /* 0x000fc4000f8e023f */
[----:B------:R-:W-:Y:S02]  /*0af0*/  @!UP0 UIADD3 UR13, UR19, UR16, URZ ;  /* 0x00000010130d8290 */ /* 0x000fe4000fffe03f */
[----:B------:R-:W-:Y:S02]  /*0b00*/  UIADD3 UR23, -UR8, UR23, URZ ;  /* 0x0000001708177290 */ /* 0x000fe4000fffe13f */
[----:B------:R-:W-:Y:S02]  /*0b10*/  @UP3 UIMAD UR15, UR7, UR11, URZ ;  /* 0x0000000b070f32a4 */ /* 0x000fe4000f8e023f */
[----:B------:R-:W-:Y:S01]  /*0b20*/  UIMAD UR17, UR7, UR17, URZ ;  /* 0x00000011071172a4 */ /* 0x000fe2000f8e023f */
[----:B------:R-:W-:Y:S01]  /*0b30*/  LEA.HI.X.SX32 R3, R9, UR13, 0x1, P0 ;  /* 0x0000000d09037c11 */ /* 0x000fe200080f0eff */
[----:B------:R-:W-:Y:S01]  /*0b40*/  @UP3 USEL UR15, UR15, UR21, !UP0 ;  /* 0x000000150f0f3287 */ /* 0x000fe2000c000000 */
[----:B------:R-:W-:Y:S01]  /*0b50*/  ISETP.GE.AND P0, PT, R14, UR23, PT ;  /* 0x000000170e007c0c */ /* 0x000fe2000bf06270 */
[----:B------:R-:W-:-:S02]  /*0b60*/  @UP2 ULDC UR20, c[0x0][0x210] ;  /* 0x0000840000142ab9 */ /* 0x000fc40000000800 */
[----:B------:R-:W-:Y:S01]  /*0b70*/  USEL UR17, UR17, URZ, !UP3 ;  /* 0x0000003f11117287 */ /* 0x000fe2000d800000 */
[----:B-1----:R-:W-:Y:S01]  /*0b80*/  IMAD.WIDE.U32 R10, R10, c[0x0][0x1f0], R2 ;  /* 0x00007c000a0a7a25 */ /* 0x002fe200078e0002 */
[----:B------:R-:W-:Y:S02]  /*0b90*/  @!UP2 UMOV UR20, 0x1 ;  /* 0x000000010014a882 */ /* 0x000fe40000000000 */
[----:B------:R-:W-:Y:S02]  /*0ba0*/  UIMAD UR8, UR8, UR20, URZ ;  /* 0x00000014080872a4 */ /* 0x000fe4000f8e023f */
[----:B------:R-:W-:Y:S02]  /*0bb0*/  UIMAD UR12, UR10, UR12, UR17 ;  /* 0x0000000c0a0c72a4 */ /* 0x000fe4000f8e0211 */
[----:B------:R-:W-:Y:S02]  /*0bc0*/  @!UP3 UMOV UR26, URZ ;  /* 0x0000003f001abc82 */ /* 0x000fe40008000000 */
[----:B------:R-:W-:-:S02]  /*0bd0*/  @UP3 UMOV UR26, UR15 ;  /* 0x0000000f001a3c82 */ /* 0x000fc40008000000 */
[----:B------:R-:W-:Y:S02]  /*0be0*/  UIMAD UR4, UR10, UR5, UR4 ;  /* 0x000000050a0472a4 */ /* 0x000fe4000f8e0204 */
[----:B------:R-:W-:Y:S02]  /*0bf0*/  @!UP3 UMOV UR27, URZ ;  /* 0x0000003f001bbc82 */ /* 0x000fe40008000000 */
[----:B------:R-:W-:Y:S02]  /*0c00*/  USHF.R.S32.HI UR6, URZ, 0x1f, UR8 ;  /* 0x0000001f3f067899 */ /* 0x000fe40008011408 */
[----:B------:R-:W-:Y:S01]  /*0c10*/  @UP3 USHF.R.S32.HI UR27, URZ, 0x1f, UR15 ;  /* 0x0000001f3f1b3899 */ /* 0x000fe2000801140f */
        /* <DEDUP_REMOVED lines=20> */
.L_x_584:
[----:B------:R-:W-:Y:S05]  /*0d60*/  BSYNC B0 ;  /* 0x0000000000007941 */ /* 0x000fea0003800000 */
.L_x_583:
        /* <DEDUP_REMOVED lines=22> */
.L_x_586:
[----:B------:R-:W-:Y:S05]  /*0ed0*/  BSYNC B0 ;  /* 0x0000000000007941 */ /* 0x000fea0003800000 */
.L_x_585:
        /* <DEDUP_REMOVED lines=22> */
.L_x_588:
[----:B------:R-:W-:Y:S05]  /*1040*/  BSYNC B0 ;  /* 0x0000000000007941 */ /* 0x000fea0003800000 */
.L_x_587:
        /* <DEDUP_REMOVED lines=21> */
.L_x_590:
[----:B------:R-:W-:Y:S05]  /*11a0*/  BSYNC B0 ;  /* 0x0000000000007941 */ /* 0x000fea0003800000 */
.L_x_589:
        /* <DEDUP_REMOVED lines=35> */
.L_x_582:
[----:B------:R-:W-:Y:S02]  /*13e0*/  UISETP.NE.AND UP1, UPT, UR21, -0x1, UPT ;  /* 0xffffffff1500788c */ /* 0x000fe4000bf25270 */
[----:B------:R-:W-:Y:S02]  /*13f0*/  UISETP.NE.AND UP0, UPT, UR16, -0x1, UPT ;  /* 0xffffffff1000788c */ /* 0x000fe4000bf05270 */
[----:B------:R-:W-:Y:S02]  /*1400*/  ULDC.64 UR12, c[0x0][0x190] ;  /* 0x00006400000c7ab9 */ /* 0x000fe40000000a00 */
[----:B------:R-:W-:Y:S02]  /*1410*/  ULDC.64 UR4, c[0x0][0x178] ;  /* 0x00005e0000047ab9 */ /* 0x000fe40000000a00 */
[----:B------:R-:W-:Y:S01]  /*1420*/  PLOP3.LUT P0, PT, PT, PT, UP0, 0x80, 0x0 ;  /* 0x000000000000781c */ /* 0x000fe20003f0f008 */
[----:B------:R-:W-:-:S02]  /*1430*/  ULDC.64 UR26, c[0x0][0x198] ;  /* 0x00006600001a7ab9 */ /* 0x000fc40000000a00 */
[----:B------:R-:W-:Y:S02]  /*1440*/  @UP1 UIMAD.WIDE.U32 UR28, UR21, UR12, URZ ;  /* 0x0000000c151c12a5 */ /* 0x000fe4000f8e003f */
[----:B------:R-:W-:Y:S02]  /*1450*/  @!UP1 USHF.R.S32.HI UR12, URZ, 0x1f, UR7 ;  /* 0x0000001f3f0c9899 */ /* 0x000fe40008011407 */
[----:B------:R-:W-:Y:S02]  /*1460*/  @UP1 UIMAD UR6, UR21, UR13, UR29 ;  /* 0x0000000d150612a4 */ /* 0x000fe4000f8e021d */
[----:B------:R-:W-:Y:S02]  /*1470*/  @UP0 UIADD3 UR13, UR11, UR16, URZ ;  /* 0x000000100b0d0290 */ /* 0x000fe4000fffe03f */
[----:B------:R-:W-:Y:S02]  /*1480*/  @!UP1 UIMAD UR12, UR12, UR4, URZ ;  /* 0x000000040c0c92a4 */ /* 0x000fe4000f8e023f */
[----:B------:R-:W-:-:S02]  /*1490*/  @!UP1 UIMAD.WIDE.U32 UR18, UR7, UR4, URZ ;  /* 0x00000004071292a5 */ /* 0x000fc4000f8e003f */
[----:B------:R-:W-:Y:S02]  /*14a0*/  @UP0 UIMAD.WIDE.U32 UR34, UR13, UR26, URZ ;  /* 0x0000001a0d2202a5 */ /* 0x000fe4000f8e003f */
        /* <DEDUP_REMOVED lines=18> */
[----:B------:R-:W-:-:S03]  /*15d0*/  UIADD3 UR27, UR29, UR5, URZ ;  /* 0x000000051d1b7290 */ /* 0x000fc6000fffe03f */
.L_x_591:
        /* <DEDUP_REMOVED lines=15> */
[----:B--2---:R-:W-:-:S07]  /*16d0*/  UIMAD.WIDE.U32 UR12, UR13, UR4, URZ ;  /* 0x000000040d0c72a5 */ /* 0x004fce000f8e003f */
[----:B------:R-:W-:Y:S02]  /*16e0*/  UMOV UR26, UR13 ;  /* 0x0000000d001a7c82 */ /* 0x000fe40008000000 */
[----:B------:R-:W-:-:S04]  /*16f0*/  UIADD3 UR12, -UR26, URZ, URZ ;  /* 0x0000003f1a0c7290 */ /* 0x000fc8000fffe13f */
[----:B------:R-:W-:-:S03]  /*1700*/  UIMAD UR4, UR5, UR12, UR4 ;  /* 0x0000000c050472a4 */ /* 0x000fc6000f8e0204 */
[----:B------:R-:W-:Y:S02]  /*1710*/  ULDC UR12, c[0x0][0x1c8] ;  /* 0x00007200000c7ab9 */ /* 0x000fe40000000800 */
[----:B------:R-:W-:-:S11]  /*1720*/  UISETP.GT.U32.AND UP1, UPT, UR5, UR4, UPT ;  /* 0x000000040500728c */ /* 0x000fd6000bf24070 */
[----:B------:R-:W-:Y:S02]  /*1730*/  @!UP1 UIADD3 UR4, UR4, -UR5, URZ ;  /* 0x8000000504049290 */ /* 0x000fe4000fffe03f */
[----:B------:R-:W-:Y:S02]  /*1740*/  @!UP1 UIADD3 UR26, UR26, 0x1, URZ ;  /* 0x000000011a1a9890 */ /* 0x000fe4000fffe03f */
[----:B------:R-:W-:Y:S02]  /*1750*/  UISETP.GE.U32.AND UP2, UPT, UR4, UR5, UPT ;  /* 0x000000050400728c */ /* 0x000fe4000bf46070 */
[----:B------:R-:W-:-:S04]  /*1760*/  ULOP3.LUT UR4, UR10, UR12, URZ, 0x3c, !UPT ;  /* 0x0000000c0a047292 */ /* 0x000fc8000f8e3c3f */
[----:B------:R-:W-:-:S03]  /*1770*/  UISETP.GE.AND UP1, UPT, UR4, URZ, UPT ;  /* 0x0000003f0400728c */ /* 0x000fc6000bf26270 */
[----:B------:R-:W-:Y:S02]  /*1780*/  ULDC.64 UR4, c[0x0][0x1a0] ;  /* 0x0000680000047ab9 */ /* 0x000fe40000000a00 */
[----:B------:R-:W-:Y:S02]  /*1790*/  @UP2 UIADD3 UR26, UR26, 0x1, URZ ;  /* 0x000000011a1a2890 */ /* 0x000fe4000fffe03f */
[----:B------:R-:W-:Y:S02]  /*17a0*/  UISETP.NE.AND UP2, UPT, URZ, UR12, UPT ;  /* 0x0000000c3f00728c */ /* 0x000fe4000bf45270 */
[----:B------:R-:W-:Y:S02]  /*17b0*/  @UP0 UIMAD.WIDE.U32 UR18, UR16, UR4, URZ ;  /* 0x00000004101202a5 */ /* 0x000fe4000f8e003f */
[----:B------:R-:W-:Y:S02]  /*17c0*/  @!UP1 UIADD3 UR26, -UR26, URZ, URZ ;  /* 0x0000003f1a1a9290 */ /* 0x000fe4000fffe13f */
[----:B------:R-:W-:-:S03]  /*17d0*/  @UP0 UIMAD UR29, UR16, UR5, UR19 ;  /* 0x00000005101d02a4 */ /* 0x000fc6000f8e0213 */
[----:B------:R-:W-:Y:S02]  /*17e0*/  @UP0 UMOV UR30, UR18 ;  /* 0x00000012001e0c82 */ /* 0x000fe40008000000 */
[----:B------:R-:W-:Y:S02]  /*17f0*/  @!UP2 ULOP3.LUT UR26, URZ, UR12, URZ, 0x33, !UPT ;  /* 0x0000000c3f1aa292 */ /* 0x000fe4000f8e333f */
[----:B------:R-:W-:Y:S02]  /*1800*/  USHF.R.S32.HI UR12, URZ, 0x1f, UR10 ;  /* 0x0000001f3f0c7899 */ /* 0x000fe4000801140a */
[----:B------:R-:W-:Y:S01]  /*1810*/  USHF.R.S32.HI UR13, URZ, 0x1f, UR26 ;  /* 0x0000001f3f0d7899 */ /* 0x000fe2000801141a */
[----:B------:R-:W-:Y:S05]  /*1820*/  @P0 BRA `(.L_x_592) ;  /* 0x000000e000000947 */ /* 0x000fea0003800000 */
[----:B------:R-:W-:Y:S02]  /*1830*/  USHF.R.S32.HI UR16, URZ, 0x1f, UR11 ;  /* 0x0000001f3f107899 */ /* 0x000fe4000801140b */
[----:B------:R-:W-:Y:S02]  /*1840*/  ULDC.64 UR4, c[0x0][0x1a0] ;  /* 0x0000680000047ab9 */ /* 0x000fe40000000a00 */
[----:B------:R-:W-:-:S02]  /*1850*/  UIMAD UR16, UR16, UR4, URZ ;  /* 0x00000004101072a4 */ /* 0x000fc4000f8e023f */
[----:B------:R-:W-:Y:S02]  /*1860*/  UIMAD.WIDE.U32 UR18, UR11, UR4, URZ ;  /* 0x000000040b1272a5 */ /* 0x000fe4000f8e003f */
[----:B------:R-:W-:Y:S02]  /*1870*/  UIMAD UR16, UR11, UR5, UR16 ;  /* 0x000000050b1072a4 */ /* 0x000fe4000f8e0210 */
[----:B------:R-:W-:Y:S02]  /*1880*/  USHF.R.S32.HI UR11, URZ, 0x1f, UR7 ;  /* 0x0000001f3f0b7899 */ /* 0x000fe40008011407 */
[----:B------:R-:W-:Y:S02]  /*1890*/  UIADD3 UR17, UR19, UR16, URZ ;  /* 0x0000001013117290 */ /* 0x000fe4000fffe03f */
[----:B------:R-:W-:Y:S02]  /*18a0*/  ULDC.64 UR4, c[0x0][0x188] ;  /* 0x0000620000047ab9 */ /* 0x000fe40000000a00 */
[----:B------:R-:W-:-:S02]  /*18b0*/  UMOV UR16, UR18 ;  /* 0x0000001200107c82 */ /* 0x000fc40008000000 */
[----:B------:R-:W-:Y:S02]  /*18c0*/  UIMAD UR11, UR11, UR4, URZ ;  /* 0x000000040b0b72a4 */ /* 0x000fe4000f8e023f */
[----:B------:R-:W-:Y:S02]  /*18d0*/  UIMAD.WIDE.U32 UR16, UR7, UR4, UR16 ;  /* 0x00000004071072a5 */ /* 0x000fe4000f8e0010 */
[----:B------:R-:W-:-:S04]  /*18e0*/  UIMAD UR5, UR7, UR5, UR11 ;  /* 0x00000005070572a4 */ /* 0x000fc8000f8e020b */
[----:B------:R-:W-:Y:S02]  /*18f0*/  UIADD3 UR29, UR17, UR5, URZ ;  /* 0x00000005111d7290 */ /* 0x000fe4000fffe03f */
[----:B------:R-:W-:Y:S02]  /*1900*/  UMOV UR30, UR16 ;  /* 0x00000010001e7c82 */ /* 0x000fe40008000000 */
.L_x_592:
[CC--:B------:R-:W-:Y:S01]  /*1910*/  LEA.HI R5, R7.reuse, R80.reuse, RZ, 0x4 ;  /* 0x0000005007057211 */ /* 0x0c0fe200078f20ff */
[----:B------:R-:W1:Y:S01]  /*1920*/  S2R R16, SR_CTAID.Z ;  /* 0x0000000000107919 */ /* 0x000e620000002700 */
[----:B------:R-:W-:Y:S01]  /*1930*/  LEA.HI R14, R7, R80, RZ, 0x3 ;  /* 0x00000050070e7211 */ /* 0x000fe200078f18ff */
[----:B------:R-:W-:Y:S01]  /*1940*/  ULDC.64 UR4, c[0x0][0x1b8] ;  /* 0x00006e0000047ab9 */ /* 0x000fe20000000a00 */
[----:B------:R-:W-:Y:S01]  /*1950*/  SHF.R.S32.HI R4, RZ, 0x4, R5 ;  /* 0x00000004ff047819 */ /* 0x000fe20000011405 */
[----:B------:R-:W-:Y:S01]  /*1960*/  UIMAD UR4, UR13, UR4, URZ ;  /* 0x000000040d0472a4 */ /* 0x000fe2000f8e023f */
[----:B------:R-:W-:Y:S01]  /*1970*/  LOP3.LUT R3, R14, 0xfffffff8, RZ, 0xc0, !PT ;  /* 0xfffffff80e037812 */ /* 0x000fe200078ec0ff */
[----:B------:R-:W-:Y:S01]  /*1980*/  IMAD.U32 R236, RZ, RZ, UR26 ;  /* 0x0000001affec7e24 */ /* 0x000fe2000f8e00ff */
[----:B------:R-:W-:Y:S01]  /*1990*/  LEA.HI R229, R5, R4, RZ, 0x1 ;  /* 0x0000000405e57211 */ /* 0x000fe200078f08ff */
[----:B------:R-:W-:Y:S01]  /*19a0*/  IMAD.U32 R198, RZ, RZ, UR26 ;  /* 0x0000001affc67e24 */ /* 0x000fe2000f8e00ff */
[----:B------:R-:W-:Y:S01]  /*19b0*/  SHF.R.S32.HI R14, RZ, 0x3, R14 ;  /* 0x00000003ff0e7819 */ /* 0x000fe2000001140e */
[----:B------:R-:W-:Y:S01]  /*19c0*/  IMAD.IADD R0, R80, 0x1, -R3 ;  /* 0x0000000150007824 */ /* 0x000fe200078e0a03 */
[----:B------:R-:W-:Y:S01]  /*19d0*/  LOP3.LUT R229, R229, 0xfffffffe, RZ, 0xc0, !PT ;  /* 0xfffffffee5e57812 */ /* 0x000fe200078ec0ff */
[----:B------:R-:W-:Y:S01]  /*19e0*/  IMAD.U32 R19, RZ, RZ, UR22 ;  /* 0x00000016ff137e24 */ /* 0x000fe2000f8e00ff */
[----:B------:R-:W-:Y:S01]  /*19f0*/  LOP3.LUT R5, R5, 0xfffffff0, RZ, 0xc0, !PT ;  /* 0xfffffff005057812 */ /* 0x000fe200078ec0ff */
[----:B------:R-:W-:Y:S01]  /*1a00*/  IMAD.SHL.U32 R3, R14, 0x40, RZ ;  /* 0x000000400e037824 */ /* 0x000fe200078e00ff */
[----:B------:R-:W-:Y:S01]  /*1a10*/  SHF.R.S32.HI R15, RZ, 0x1f, R14 ;  /* 0x0000001fff0f7819 */ /* 0x000fe2000001140e */
[----:B------:R-:W-:Y:S01]  /*1a20*/  IMAD.IADD R229, R4, 0x1, -R229 ;  /* 0x0000000104e57824 */ /* 0x000fe200078e0ae5 */
[----:B------:R-:W-:Y:S01]  /*1a30*/  LEA.HI R7, R7, R80, RZ, 0x6 ;  /* 0x0000005007077211 */ /* 0x000fe200078f30ff */
[----:B------:R-:W-:Y:S01]  /*1a40*/  IMAD.SHL.U32 R244, R0, 0x8, RZ ;  /* 0x0000000800f47824 */ /* 0x000fe200078e00ff */
[----:B------:R-:W-:Y:S01]  /*1a50*/  LOP3.LUT R3, R3, 0x1c0, RZ, 0xc0, !PT ;  /* 0x000001c003037812 */ /* 0x000fe200078ec0ff */
[----:B------:R-:W-:Y:S01]  /*1a60*/  IMAD.IADD R4, R80, 0x1, -R5 ;  /* 0x0000000150047824 */ /* 0x000fe200078e0a05 */
[----:B------:R-:W-:Y:S01]  /*1a70*/  BSSY B0, `(.L_x_593) ;  /* 0x0000061000007945 */ /* 0x000fe20003800000 */
[----:B------:R-:W-:Y:S01]  /*1a80*/  IMAD R9, R15, c[0x0][0x198], RZ ;  /* 0x000066000f097a24 */ /* 0x000fe200078e02ff */
[----:B------:R-:W-:Y:S01]  /*1a90*/  LOP3.LUT R5, R3, 0x38, R244, 0xf8, !PT ;  /* 0x0000003803057812 */ /* 0x000fe200078ef8f4 */
[----:B------:R-:W-:Y:S01]  /*1aa0*/  IMAD.SHL.U32 R7, R7, 0x8, RZ ;  /* 0x0000000807077824 */ /* 0x000fe200078e00ff */
[----:B------:R-:W-:Y:S01]  /*1ab0*/  SHF.R.U32.HI R234, RZ, 0x3, R3 ;  /* 0x00000003ffea7819 */ /* 0x000fe20000011603 */
[----:B------:R-:W-:Y:S01]  /*1ac0*/  IMAD.SHL.U32 R8, R229, 0x8, RZ ;  /* 0x00000008e5087824 */ /* 0x000fe200078e00ff */
[----:B------:R-:W-:Y:S01]  /*1ad0*/  SHF.R.S32.HI R3, RZ, 0x1f, R4 ;  /* 0x0000001fff037819 */ /* 0x000fe20000011404 */
[----:B------:R-:W-:Y:S01]  /*1ae0*/  IMAD.WIDE R18, R19, 0x40, R14 ;  /* 0x0000004013127825 */ /* 0x000fe200078e020e */
[----:B------:R-:W-:-:S02]  /*1af0*/  SHF.R.S32.HI R245, RZ, 0x1f, R244 ;  /* 0x0000001ffff57819 */ /* 0x000fc400000114f4 */
[----:B------:R-:W-:Y:S02]  /*1b00*/  LEA.HI R3, R3, R4, RZ, 0x3 ;  /* 0x0000000403037211 */ /* 0x000fe400078f18ff */
[----:B------:R-:W-:Y:S01]  /*1b10*/  IADD3 R20, P0, R244, UR14, RZ ;  /* 0x0000000ef4147c10 */ /* 0x000fe2000ff1e0ff */
[----:B------:R-:W-:Y:S01]  /*1b20*/  IMAD.WIDE.U32 R12, R14, c[0x0][0x198], R244 ;  /* 0x000066000e0c7a25 */ /* 0x000fe200078e00f4 */
[----:B------:R-:W-:Y:S02]  /*1b30*/  LOP3.LUT R234, R5, R234, RZ, 0x3c, !PT ;  /* 0x000000ea05ea7212 */ /* 0x000fe400078e3cff */
[C---:B------:R-:W-:Y:S01]  /*1b40*/  LOP3.LUT R5, R3.reuse, 0xfffffff8, RZ, 0xc0, !PT ;  /* 0xfffffff803057812 */ /* 0x040fe200078ec0ff */
[----:B------:R-:W-:Y:S01]  /*1b50*/  IMAD.SHL.U32 R3, R3, 0x40, RZ ;  /* 0x0000004003037824 */ /* 0x000fe200078e00ff */
[----:B------:R-:W-:Y:S01]  /*1b60*/  IADD3.X R21, R245, UR6, RZ, P0, !PT ;  /* 0x00000006f5157c10 */ /* 0x000fe200087fe4ff */
[----:B------:R-:W-:Y:S01]  /*1b70*/  ULDC.64 UR6, c[0x0][0x1b0] ;  /* 0x00006c0000067ab9 */ /* 0x000fe20000000a00 */
[----:B------:R-:W-:Y:S01]  /*1b80*/  IADD3 R12, P0, R12, UR28, RZ ;  /* 0x0000001c0c0c7c10 */ /* 0x000fe2000ff1e0ff */
[----:B------:R-:W-:Y:S01]  /*1b90*/  IMAD.IADD R5, R4, 0x1, -R5 ;  /* 0x0000000104057824 */ /* 0x000fe200078e0a05 */
[----:B------:R-:W-:Y:S01]  /*1ba0*/  UIMAD UR6, UR13, UR6, URZ ;  /* 0x000000060d0672a4 */ /* 0x000fe2000f8e023f */
[----:B------:R-:W-:Y:S01]  /*1bb0*/  IMAD R4, R14, c[0x0][0x19c], R9 ;  /* 0x000067000e047a24 */ /* 0x000fe200078e0209 */
[----:B------:R-:W-:Y:S01]  /*1bc0*/  LOP3.LUT R234, R234, 0xfffffe00, R7, 0xf8, !PT ;  /* 0xfffffe00eaea7812 */ /* 0x000fe200078ef807 */
[----:B-1----:R-:W-:Y:S01]  /*1bd0*/  IMAD.WIDE.U32 R16, R16, c[0x0][0x1a8], R20 ;  /* 0x00006a0010107a25 */ /* 0x002fe200078e0014 */
[----:B------:R-:W-:Y:S01]  /*1be0*/  UIMAD UR7, UR26, UR7, UR6 ;  /* 0x000000071a0772a4 */ /* 0x000fe2000f8e0206 */
[C---:B------:R-:W-:Y:S01]  /*1bf0*/  LOP3.LUT P2, RZ, R5.reuse, 0x4, RZ, 0xc0, !PT ;  /* 0x0000000405ff7812 */ /* 0x040fe2000784c0ff */
[----:B------:R-:W-:Y:S01]  /*1c00*/  UIMAD UR6, UR26, UR5, UR4 ;  /* 0x000000051a0672a4 */ /* 0x000fe2000f8e0204 */
[----:B------:R-:W-:Y:S01]  /*1c10*/  LOP3.LUT P1, RZ, R5, 0x2, RZ, 0xc0, !PT ;  /* 0x0000000205ff7812 */ /* 0x000fe2000782c0ff */
[----:B------:R-:W-:Y:S01]  /*1c20*/  IMAD R7, R15, c[0x0][0x1a0], RZ ;  /* 0x000068000f077a24 */ /* 0x000fe200078e02ff */
[----:B------:R-:W-:Y:S01]  /*1c30*/  ULDC.64 UR4, c[0x0][0x1a8] ;  /* 0x00006a0000047ab9 */ /* 0x000fe20000000a00 */
[C---:B------:R-:W-:Y:S01]  /*1c40*/  IMAD.WIDE.U32 R20, R14.reuse, c[0x0][0x1a0], R244 ;  /* 0x000068000e147a25 */ /* 0x040fe200078e00f4 */
[----:B------:R-:W-:Y:S01]  /*1c50*/  IADD3.X R13, R13, UR27, R4, P0, !PT ;  /* 0x0000001b0d0d7c10 */ /* 0x000fe200087fe404 */
[----:B------:R-:W-:Y:S01]  /*1c60*/  UIMAD UR12, UR12, UR4, URZ ;  /* 0x000000040c0c72a4 */ /* 0x000fe2000f8e023f */
[----:B------:R-:W-:Y:S01]  /*1c70*/  SHF.R.S32.HI R83, RZ, 0x5, R83 ;  /* 0x00000005ff537819 */ /* 0x000fe20000011453 */
[----:B------:R-:W-:Y:S01]  /*1c80*/  IMAD.SHL.U32 R5, R5, 0x40, RZ ;  /* 0x0000004005057824 */ /* 0x000fe200078e00ff */
[----:B------:R-:W-:Y:S01]  /*1c90*/  UIADD3 UR4, -UR8, UR23, URZ ;  /* 0x0000001708047290 */ /* 0x000fe2000fffe13f */
[----:B------:R-:W-:Y:S01]  /*1ca0*/  IMAD R4, R14, c[0x0][0x1a4], R7 ;  /* 0x000069000e047a24 */ /* 0x000fe200078e0207 */
[----:B------:R-:W-:Y:S01]  /*1cb0*/  IADD3 R6, P0, R20, UR30, RZ ;  /* 0x0000001e14067c10 */ /* 0x000fe2000ff1e0ff */
[----:B------:R-:W-:Y:S01]  /*1cc0*/  UIMAD UR5, UR10, UR5, UR12 ;  /* 0x000000050a0572a4 */ /* 0x000fe2000f8e020c */
[----:B------:R-:W-:Y:S01]  /*1cd0*/  LOP3.LUT R5, R5, 0x1c0, RZ, 0xc0, !PT ;  /* 0x000001c005057812 */ /* 0x000fe200078ec0ff */
[----:B------:R-:W-:Y:S01]  /*1ce0*/  IMAD.WIDE.U32 R236, R236, c[0x0][0x1b0], R12 ;  /* 0x00006c00ecec7a25 */ /* 0x000fe200078e000c */
[----:B------:R-:W-:-:S02]  /*1cf0*/  IADD3.X R7, R21, UR29, R4, P0, !PT ;  /* 0x0000001d15077c10 */ /* 0x000fc400087fe404 */
[----:B------:R-:W-:Y:S01]  /*1d00*/  LOP3.LUT R8, R5, 0x8, R8, 0xf8, !PT ;  /* 0x0000000805087812 */ /* 0x000fe200078ef808 */
[----:B------:R-:W-:Y:S01]  /*1d10*/  IMAD.SHL.U32 R234, R234, 0x2, RZ ;  /* 0x00000002eaea7824 */ /* 0x000fe200078e00ff */
[----:B------:R-:W-:Y:S01]  /*1d20*/  ISETP.GE.AND P0, PT, R14, UR4, PT ;  /* 0x000000040e007c0c */ /* 0x000fe2000bf06270 */
[----:B------:R-:W-:Y:S01]  /*1d30*/  IMAD.WIDE.U32 R198, R198, c[0x0][0x1b8], R6 ;  /* 0x00006e00c6c67a25 */ /* 0x000fe200078e0006 */
[----:B------:R-:W-:Y:S02]  /*1d40*/  SHF.R.U32.HI R5, RZ, 0x3, R5 ;  /* 0x00000003ff057819 */ /* 0x000fe40000011605 */
[----:B------:R-:W-:Y:S02]  /*1d50*/  IADD3 R13, R17, UR5, RZ ;  /* 0x00000005110d7c10 */ /* 0x000fe4000fffe0ff */
[----:B------:R-:W-:Y:S01]  /*1d60*/  LOP3.LUT R4, R8, R5, RZ, 0x3c, !PT ;  /* 0x0000000508047212 */ /* 0x000fe200078e3cff */
[----:B------:R-:W-:Y:S01]  /*1d70*/  IMAD.MOV.U32 R5, RZ, RZ, 0x10 ;  /* 0x00000010ff057424 */ /* 0x000fe200078e00ff */
[----:B------:R-:W-:-:S02]  /*1d80*/  IADD3 R239, R237, UR7, RZ ;  /* 0x00000007edef7c10 */ /* 0x000fc4000fffe0ff */
[----:B------:R-:W-:Y:S01]  /*1d90*/  LOP3.LUT R4, R4, 0xfffffe00, R3, 0xf8, !PT ;  /* 0xfffffe0004047812 */ /* 0x000fe200078ef803 */
[----:B------:R-:W-:Y:S01]  /*1da0*/  IMAD.MOV.U32 R3, RZ, RZ, 0x20 ;  /* 0x00000020ff037424 */ /* 0x000fe200078e00ff */
[----:B------:R-:W-:Y:S02]  /*1db0*/  IADD3 R201, R199, UR6, RZ ;  /* 0x00000006c7c97c10 */ /* 0x000fe4000fffe0ff */
[C---:B------:R-:W-:Y:S02]  /*1dc0*/  IADD3 R233, R244.reuse, 0x40, RZ ;  /* 0x00000040f4e97810 */ /* 0x040fe40007ffe0ff */
[C---:B------:R-:W-:Y:S02]  /*1dd0*/  IADD3 R232, R244.reuse, 0x80, RZ ;  /* 0x00000080f4e87810 */ /* 0x040fe40007ffe0ff */
[----:B------:R-:W-:Y:S02]  /*1de0*/  IADD3 R231, R244, 0xc0, RZ ;  /* 0x000000c0f4e77810 */ /* 0x000fe40007ffe0ff */
[----:B------:R-:W-:-:S02]  /*1df0*/  SEL R5, R5, 0xfffffff0, !P1 ;  /* 0xfffffff005057807 */ /* 0x000fc40004800000 */
        /* <DEDUP_REMOVED lines=40> */
.L_x_594:
[----:B------:R-:W-:Y:S05]  /*2080*/  BSYNC B0 ;  /* 0x0000000000007941 */ /* 0x000fea0003800000 */
.L_x_593:
        /* <DEDUP_REMOVED lines=45> */
.L_x_596:
[----:B------:R-:W-:Y:S05]  /*2360*/  BSYNC B0 ;  /* 0x0000000000007941 */ /* 0x000fea0003800000 */
.L_x_595:
        /* <DEDUP_REMOVED lines=45> */
.L_x_598:
[----:B------:R-:W-:Y:S05]  /*2640*/  BSYNC B0 ;  /* 0x0000000000007941 */ /* 0x000fea0003800000 */
.L_x_597:
        /* <DEDUP_REMOVED lines=20> */
[C---:B-1----:R-:W-:Y:S01]  /*2790*/  @!P4 LEA R20, P3, R16.reuse, c[0x0][0x160], 0x1 ;  /* 0x000058001014ca11 */ /* 0x042fe200078608ff */
        /* <DEDUP_REMOVED lines=27> */
.L_x_600:
[----:B------:R-:W-:Y:S05]  /*2950*/  BSYNC B0 ;  /* 0x0000000000007941 */ /* 0x000fea0003800000 */
.L_x_599:
        /* <DEDUP_REMOVED lines=10> */
[----:B-1----:R-:W-:-:S05]  /*2a00*/  IADD3 R21, R19, UR4, RZ ;  /* 0x0000000413157c10 */ /* 0x002fca000fffe0ff */
        /* <DEDUP_REMOVED lines=34> */
.L_x_602:
[----:B------:R-:W-:Y:S05]  /*2c30*/  BSYNC B0 ;  /* 0x0000000000007941 */ /* 0x000fea0003800000 */
.L_x_601:
        /* <DEDUP_REMOVED lines=41> */
.L_x_604:
[----:B------:R-:W-:Y:S05]  /*2ed0*/  BSYNC B0 ;  /* 0x0000000000007941 */ /* 0x000fea0003800000 */
.L_x_603:
        /* <DEDUP_REMOVED lines=40> */
.L_x_606:
[----:B------:R-:W-:Y:S05]  /*3160*/  BSYNC B0 ;  /* 0x0000000000007941 */ /* 0x000fea0003800000 */
.L_x_605:
[----:B------:R-:W-:Y:S01]  /*3170*/  ISETP.GE.AND P0, PT, R6, UR11, PT ;  /* 0x0000000b06007c0c */ /* 0x000fe2000bf06270 */
[----:B------:R-:W-:Y:S01]  /*3180*/  ULDC.64 UR4, c[0x0][0x1a0] ;  /* 0x0000680000047ab9 */ /* 0x000fe20000000a00 */
[----:B------:R-:W-:Y:S01]  /*3190*/  BSSY B0, `(.L_x_607) ;  /* 0x000002b000007945 */ /* 0x000fe20003800000 */
[----:B------:R-:W-:Y:S02]  /*31a0*/  USHF.L.U64.HI UR18, UR4, UR18, UR5 ;  /* 0x0000001204127299 */ /* 0x000fe40008010205 */
[----:B------:R-:W-:-:S08]  /*31b0*/  USHF.L.U32 UR19, UR4, 0x6, URZ ;  /* 0x0000000604137899 */ /* 0x000fd0000800063f */
        /* <DEDUP_REMOVED lines=40> */
.L_x_608:
[----:B------:R-:W-:Y:S05]  /*3440*/  BSYNC B0 ;  /* 0x0000000000007941 */ /* 0x000fea0003800000 */
.L_x_607:
[----:B------:R-:W0:Y:S01]  /*3450*/  LDGDEPBAR ;  /* 0x00000000000079af */ /* 0x000e220000000000 */
[----:B------:R-:W-:Y:S01]  /*3460*/  ISETP.GE.AND P0, PT, R14, UR11, PT ;  /* 0x0000000b0e007c0c */ /* 0x000fe2000bf06270 */
[----:B------:R-:W-:Y:S01]  /*3470*/  UIMAD UR5, UR18, UR34, URZ ;  /* 0x00000022120572a4 */ /* 0x000fe2000f8e023f */
[----:B-12---:R-:W-:Y:S01]  /*3480*/  IMAD.U32 R13, RZ, RZ, UR34 ;  /* 0x00000022ff0d7e24 */ /* 0x006fe2000f8e00ff */
[----:B------:R-:W-:Y:S01]  /*3490*/  SHF.R.S32.HI R81, RZ, 0x1f, R10 ;  /* 0x0000001fff517819 */ /* 0x000fe2000001140a */
[----:B------:R-:W-:Y:S01]  /*34a0*/  IMAD.MOV.U32 R200, RZ, RZ, R198 ;  /* 0x000000ffffc87224 */ /* 0x000fe200078e00c6 */
[----:B------:R-:W-:Y:S01]  /*34b0*/  UIMAD UR5, UR6, UR19, UR5 ;  /* 0x00000013060572a4 */ /* 0x000fe2000f8e0205 */
[----:B------:R-:W-:Y:S01]  /*34c0*/  IMAD.U32 R196, RZ, RZ, UR22 ;  /* 0x00000016ffc47e24 */ /* 0x000fe2000f8e00ff */
[----:B------:R-:W-:Y:S01]  /*34d0*/  LEA.HI R81, R81, R10, RZ, 0x2 ;  /* 0x0000000a51517211 */ /* 0x000fe200078f10ff */
[----:B------:R-:W-:Y:S01]  /*34e0*/  IMAD.WIDE.U32 R12, R13, UR19, R200 ;  /* 0x000000130d0c7c25 */ /* 0x000fe2000f8e00c8 */
[----:B------:R-:W-:Y:S01]  /*34f0*/  UIADD3 UR6, UR32, -0x4ab325aa, URZ ;  /* 0xb54cda5620067890 */ /* 0x000fe2000fffe03f */
[----:B------:R-:W-:Y:S01]  /*3500*/  BSSY B0, `(.L_x_609) ;  /* 0x000002c000007945 */ /* 0x000fe20003800000 */
[----:B------:R-:W-:Y:S01]  /*3510*/  SHF.R.S32.HI R81, RZ, 0x2, R81 ;  /* 0x00000002ff517819 */ /* 0x000fe20000011451 */
[----:B------:R-:W-:Y:S01]  /*3520*/  IMAD R196, R196, 0x4, R83 ;  /* 0x00000004c4c47824 */ /* 0x000fe200078e0253 */
        /* <DEDUP_REMOVED lines=41> */
.L_x_610:
[----:B------:R-:W-:Y:S05]  /*37c0*/  BSYNC B0 ;  /* 0x0000000000007941 */ /* 0x000fea0003800000 */
.L_x_609:
        /* <DEDUP_REMOVED lines=45> */
.L_x_612:
[----:B------:R-:W-:Y:S05]  /*3aa0*/  BSYNC B0 ;  /* 0x0000000000007941 */ /* 0x000fea0003800000 */
.L_x_611:
        /* <DEDUP_REMOVED lines=10> */
[----:B--2---:R-:W-:Y:S01]  /*3b50*/  IMAD.MOV.U32 R11, RZ, RZ, c[0x0][0x1a4] ;  /* 0x00006900ff0b7624 */ /* 0x004fe200078e00ff */
        /* <DEDUP_REMOVED lines=33> */
.L_x_614:
[----:B------:R-:W-:Y:S05]  /*3d70*/  BSYNC B0 ;  /* 0x0000000000007941 */ /* 0x000fea0003800000 */
.L_x_613:
[----:B------:R-:W-:Y:S01]  /*3d80*/  ISETP.GE.AND P0, PT, R6, UR11, PT ;  /* 0x0000000b06007c0c */ /* 0x000fe2000bf06270 */
[----:B------:R-:W-:Y:S01]  /*3d90*/  UIADD3 UR11, UR9, 0x1, -UR23 ;  /* 0x00000001090b7890 */ /* 0x000fe2000fffe817 */
[----:B------:R-:W1:Y:S01]  /*3da0*/  LDC.U8 R6, c[0x0][0x2d8] ;  /* 0x0000b600ff067b82 */ /* 0x000e620000000000 */
[----:B------:R-:W-:Y:S01]  /*3db0*/  ULDC UR5, c[0x0][0x2e4] ;  /* 0x0000b90000057ab9 */ /* 0x000fe20000000800 */
[----:B------:R-:W-:Y:S01]  /*3dc0*/  BSSY B0, `(.L_x_615) ;  /* 0x0000030000007945 */ /* 0x000fe20003800000 */
[----:B------:R-:W-:Y:S02]  /*3dd0*/  ULDC UR4, c[0x0][0x2e8] ;  /* 0x0000ba0000047ab9 */ /* 0x000fe40000000800 */
[----:B------:R-:W-:Y:S02]  /*3de0*/  UIADD3 UR5, UR9, -UR5, -UR23 ;  /* 0x8000000509057290 */ /* 0x000fe4000fffe817 */
[----:B------:R-:W-:-:S04]  /*3df0*/  UIADD3 UR11, UR11, UR4, URZ ;  /* 0x000000040b0b7290 */ /* 0x000fc8000fffe03f */
[----:B------:R2:W-:Y:S04]  /*3e00*/  @P0 STS.128 [R234+0x11800], RZ ;  /* 0x011800ffea000388 */ /* 0x0005e80000000c00 */
[----:B------:R2:W-:Y:S04]  /*3e10*/  @P0 STS.128 [R234+0x13800], RZ ;  /* 0x013800ffea000388 */ /* 0x0005e80000000c00 */
[----:B------:R2:W-:Y:S04]  /*3e20*/  @P0 STS.128 [R234+0x15800], RZ ;  /* 0x015800ffea000388 */ /* 0x0005e80000000c00 */
[----:B------:R2:W-:Y:S01]  /*3e30*/  @P0 STS.128 [R234+0x17800], RZ ;  /* 0x017800ffea000388 */ /* 0x0005e20000000c00 */
[----:B------:R-:W-:Y:S05]  /*3e40*/  @P0 BRA `(.L_x_616) ;  /* 0x0000027000000947 */ /* 0x000fea0003800000 */
[----:B-1----:R-:W-:Y:S01]  /*3e50*/  ISETP.GE.AND P5, PT, R244, c[0x0][0x220], PT ;  /* 0x00008800f4007a0c */ /* 0x002fe20003fa6270 */
        /* <DEDUP_REMOVED lines=10> */
[C---:B--2---:R-:W-:Y:S02]  /*3f00*/  @!P5 LEA R18, P6, R16.reuse, c[0x0][0x170], 0x1 ;  /* 0x00005c001012da11 */ /* 0x044fe400078c08ff */
        /* <DEDUP_REMOVED lines=27> */
.L_x_616:
[----:B-1----:R-:W-:Y:S05]  /*40c0*/  BSYNC B0 ;  /* 0x0000000000007941 */ /* 0x002fea0003800000 */
.L_x_615:
[C---:B------:R-:W-:Y:S01]  /*40d0*/  IMAD.SHL.U32 R8, R0.reuse, 0x40, RZ ;  /* 0x0000004000087824 */ /* 0x040fe200078e00ff */
[----:B------:R-:W-:Y:S01]  /*40e0*/  R2P PR, R0, 0x6 ;  /* 0x0000000600007804 */ /* 0x000fe20000000000 */
[----:B------:R-:W-:Y:S01]  /*40f0*/  IMAD.SHL.U32 R14, R14, 0x8, RZ ;  /* 0x000000080e0e7824 */ /* 0x000fe200078e00ff */
[----:B------:R-:W0:Y:S01]  /*4100*/  LDGDEPBAR ;  /* 0x00000000000079af */ /* 0x000e220000000000 */
[----:B------:R-:W-:Y:S01]  /*4110*/  IMAD R230, R83, 0x400, R4 ;  /* 0x0000040053e67824 */ /* 0x000fe200078e0204 */
[----:B------:R-:W-:Y:S01]  /*4120*/  LOP3.LUT R9, R8, 0x1c0, RZ, 0xc0, !PT ;  /* 0x000001c008097812 */ /* 0x000fe200078ec0ff */
[----:B------:R-:W-:Y:S01]  /*4130*/  IMAD.SHL.U32 R243, R80, 0x2, RZ ;  /* 0x0000000250f37824 */ /* 0x000fe200078e00ff */
[----:B------:R-:W-:Y:S01]  /*4140*/  UISETP.GT.AND UP0, UPT, UR34, UR15, UPT ;  /* 0x0000000f2200728c */ /* 0x000fe2000bf04270 */
[----:B------:R-:W-:Y:S01]  /*4150*/  IMAD.SHL.U32 R230, R230, 0x2, RZ ;  /* 0x00000002e6e67824 */ /* 0x000fe200078e00ff */
[----:B------:R-:W-:Y:S01]  /*4160*/  LOP3.LUT R8, R9, 0x8, R14, 0xf8, !PT ;  /* 0x0000000809087812 */ /* 0x000fe200078ef80e */
[----:B------:R-:W-:Y:S01]  /*4170*/  UIADD3 UR37, UR33, 0x646e171e, URZ ;  /* 0x646e171e21257890 */ /* 0x000fe2000fffe03f */
[----:B------:R-:W-:Y:S01]  /*4180*/  SHF.R.U32.HI R9, RZ, 0x3, R9 ;  /* 0x00000003ff097819 */ /* 0x000fe20000011609 */
[--C-:B------:R-:W-:Y:S01]  /*4190*/  IMAD R228, R5, 0x2, R230.reuse ;  /* 0x0000000205e47824 */ /* 0x100fe200078e02e6 */
[----:B------:R-:W-:Y:S01]  /*41a0*/  LDSM.16.M88.4 R32, [R230] ;  /* 0x00000000e620783b */ /* 0x000fe20000000200 */
[C---:B------:R-:W-:Y:S01]  /*41b0*/  IMAD R226, R3.reuse, 0x2, R230 ;  /* 0x0000000203e27824 */ /* 0x040fe200078e02e6 */
[----:B------:R-:W-:Y:S01]  /*41c0*/  LOP3.LUT R8, R8, R9, RZ, 0x3c, !PT ;  /* 0x0000000908087212 */ /* 0x000fe200078e3cff */
[----:B------:R-:W-:Y:S01]  /*41d0*/  IMAD R225, R3, 0x2, R228 ;  /* 0x0000000203e17824 */ /* 0x000fe200078e02e4 */
[----:B------:R-:W-:Y:S01]  /*41e0*/  LDSM.16.M88.4 R56, [R228] ;  /* 0x00000000e438783b */ /* 0x000fe20000000200 */
[----:B------:R-:W-:-:S02]  /*41f0*/  LOP3.LUT R243, R243, 0x6, RZ, 0xc0, !PT ;  /* 0x00000006f3f37812 */ /* 0x000fc400078ec0ff */
[----:B------:R-:W-:Y:S01]  /*4200*/  IMAD R229, R229, 0x200, R8 ;  /* 0x00000200e5e57824 */ /* 0x000fe200078e0208 */
[----:B------:R-:W-:Y:S03]  /*4210*/  LDSM.16.M88.4 R28, [R226] ;  /* 0x00000000e21c783b */ /* 0x000fe60000000200 */
[----:B------:R-:W-:-:S05]  /*4220*/  IMAD.SHL.U32 R229, R229, 0x2, RZ ;  /* 0x00000002e5e57824 */ /* 0x000fca00078e00ff */
[----:B------:R-:W1:Y:S01]  /*4230*/  LDSM.16.M88.4 R12, [R229+0x8000] ;  /* 0x00800000e50c783b */ /* 0x000e620000000200 */
[C---:B------:R-:W-:Y:S02]  /*4240*/  IADD3 R0, R229.reuse, 0x8000, RZ ;  /* 0x00008000e5007810 */ /* 0x040fe40007ffe0ff */
[----:B------:R-:W-:Y:S01]  /*4250*/  IADD3 R227, R229, 0x8020, RZ ;  /* 0x00008020e5e37810 */ /* 0x000fe20007ffe0ff */
[----:B------:R-:W5:Y:S01]  /*4260*/  LDSM.16.M88.4 R68, [R229+0x8800] ;  /* 0x00880000e544783b */ /* 0x000f620000000200 */
[----:B------:R-:W-:Y:S01]  /*4270*/  @P1 IADD3 R227, R0, -0x20, RZ ;  /* 0xffffffe000e31810 */ /* 0x000fe20007ffe0ff */
[----:B------:R-:W-:Y:S02]  /*4280*/  IMAD.MOV.U32 R0, RZ, RZ, 0x40 ;  /* 0x00000040ff007424 */ /* 0x000fe400078e00ff */
[----:B------:R-:W2:Y:S01]  /*4290*/  LDSM.16.M88.4 R40, [R229+0x9000] ;  /* 0x00900000e528783b */ /* 0x000ea20000000200 */
[C---:B------:R-:W-:Y:S02]  /*42a0*/  IADD3 R219, R227.reuse, 0x800, RZ ;  /* 0x00000800e3db7810 */ /* 0x040fe40007ffe0ff */
[----:B------:R-:W-:Y:S01]  /*42b0*/  SEL R0, R0, 0xffffffc0, !P2 ;  /* 0xffffffc000007807 */ /* 0x000fe20005000000 */
[----:B------:R-:W3:Y:S01]  /*42c0*/  LDSM.16.M88.4 R64, [R229+0x9800] ;  /* 0x00980000e540783b */ /* 0x000ee20000000200 */
[----:B------:R-:W-:-:S02]  /*42d0*/  IADD3 R218, R227, 0x1000, RZ ;  /* 0x00001000e3da7810 */ /* 0x000fc40007ffe0ff */
[----:B------:R-:W-:Y:S01]  /*42e0*/  IADD3 R217, R227, 0x1800, RZ ;  /* 0x00001800e3d97810 */ /* 0x000fe20007ffe0ff */
[----:B--2---:R-:W2:Y:S01]  /*42f0*/  LDSM.16.M88.4 R20, [R227] ;  /* 0x00000000e314783b */ /* 0x004ea20000000200 */
[----:B------:R-:W-:Y:S01]  /*4300*/  IMAD.IADD R223, R229, 0x1, R0 ;  /* 0x00000001e5df7824 */ /* 0x000fe200078e0200 */
[----:B------:R-:W-:Y:S01]  /*4310*/  IADD3 R215, R227, 0x2000, RZ ;  /* 0x00002000e3d77810 */ /* 0x000fe20007ffe0ff */
[----:B------:R-:W-:Y:S01]  /*4320*/  IMAD.IADD R216, R0, 0x1, R227 ;  /* 0x0000000100d87824 */ /* 0x000fe200078e02e3 */
[----:B------:R-:W4:Y:S01]  /*4330*/  LDSM.16.M88.4 R60, [R227+0x800] ;  /* 0x00080000e33c783b */ /* 0x000f220000000200 */
[----:B------:R-:W-:Y:S02]  /*4340*/  LEA R0, R83, UR8, 0x4 ;  /* 0x0000000853007c11 */ /* 0x000fe4000f8e20ff */
[C---:B------:R-:W-:Y:S01]  /*4350*/  IADD3 R214, R227.reuse, 0x2800, RZ ;  /* 0x00002800e3d67810 */ /* 0x040fe20007ffe0ff */
[----:B------:R-:W2:Y:S01]  /*4360*/  LDSM.16.M88.4 R48, [R227+0x1800] ;  /* 0x00180000e330783b */ /* 0x000ea20000000200 */
[----:B------:R-:W-:Y:S01]  /*4370*/  IADD3 R213, R227, 0x3000, RZ ;  /* 0x00003000e3d57810 */ /* 0x000fe20007ffe0ff */
[----:B------:R-:W-:Y:S01]  /*4380*/  IMAD.IADD R81, R81, 0x1, R0 ;  /* 0x0000000151517824 */ /* 0x000fe200078e0200 */
[C---:B------:R-:W-:Y:S01]  /*4390*/  IADD3 R212, R227.reuse, 0x3800, RZ ;  /* 0x00003800e3d47810 */ /* 0x040fe20007ffe0ff */
[----:B------:R-:W2:Y:S01]  /*43a0*/  LDSM.16.M88.4 R52, [R227+0x1000] ;  /* 0x00100000e334783b */ /* 0x000ea20000000200 */
[----:B------:R-:W-:-:S02]  /*43b0*/  IADD3 R211, R227, 0x4000, RZ ;  /* 0x00004000e3d37810 */ /* 0x000fc40007ffe0ff */
[C---:B------:R-:W-:Y:S01]  /*43c0*/  IADD3 R240, R81.reuse, 0x8, RZ ;  /* 0x0000000851f07810 */ /* 0x040fe20007ffe0ff */
[----:B------:R-:W2:Y:S01]  /*43d0*/  LDSM.16.M88.4 R24, [R223+0x8000] ;  /* 0x00800000df18783b */ /* 0x000ea20000000200 */
[C---:B------:R-:W-:Y:S02]  /*43e0*/  IADD3 R241, R81.reuse, UR11, RZ ;  /* 0x0000000b51f17c10 */ /* 0x040fe4000fffe0ff */
[C---:B------:R-:W-:Y:S01]  /*43f0*/  IADD3 R235, R240.reuse, UR11, RZ ;  /* 0x0000000bf0eb7c10 */ /* 0x040fe2000fffe0ff */
[----:B------:R-:W-:Y:S01]  /*4400*/  LDSM.16.M88.4 R76, [R223+0x9000] ;  /* 0x00900000df4c783b */ /* 0x000fe20000000200 */
[----:B------:R-:W-:Y:S02]  /*4410*/  IADD3 R242, R81, UR5, RZ ;  /* 0x0000000551f27c10 */ /* 0x000fe4000fffe0ff */
[----:B------:R-:W-:Y:S01]  /*4420*/  IMNMX R241, R241, UR9, PT ;  /* 0x00000009f1f17c17 */ /* 0x000fe2000b800200 */
[----:B-1----:R-:W-:Y:S01]  /*4430*/  HMMA.16816.F32.BF16 R16, R32, R12, RZ ;  /* 0x0000000c2010723c */ /* 0x002fe200000418ff */
[----:B------:R-:W-:Y:S01]  /*4440*/  LDSM.16.M88.4 R72, [R223+0x9800] ;  /* 0x00980000df48783b */ /* 0x000fe20000000200 */
[----:B------:R-:W-:-:S02]  /*4450*/  IADD3 R240, R240, UR5, RZ ;  /* 0x00000005f0f07c10 */ /* 0x000fc4000fffe0ff */
[----:B------:R-:W-:Y:S02]  /*4460*/  IMNMX R235, R235, UR9, PT ;  /* 0x00000009ebeb7c17 */ /* 0x000fe4000b800200 */
[----:B------:R-:W-:Y:S02]  /*4470*/  IMNMX R242, RZ, R242, !PT ;  /* 0x000000f2fff27217 */ /* 0x000fe40007800200 */
[C---:B------:R-:W-:Y:S01]  /*4480*/  HMMA.16816.F32.BF16 R12, R32.reuse, R14, RZ ;  /* 0x0000000e200c723c */ /* 0x040fe200000418ff */
[----:B------:R-:W-:Y:S02]  /*4490*/  IMNMX R240, RZ, R240, !PT ;  /* 0x000000f0fff07217 */ /* 0x000fe40007800200 */
[C---:B------:R-:W-:Y:S02]  /*44a0*/  IADD3 R210, R227.reuse, 0x4800, RZ ;  /* 0x00004800e3d27810 */ /* 0x040fe40007ffe0ff */
[C---:B------:R-:W-:Y:S02]  /*44b0*/  IADD3 R209, R227.reuse, 0x5000, RZ ;  /* 0x00005000e3d17810 */ /* 0x040fe40007ffe0ff */
[C---:B------:R-:W-:Y:S01]  /*44c0*/  IADD3 R208, R227.reuse, 0x5800, RZ ;  /* 0x00005800e3d07810 */ /* 0x040fe20007ffe0ff */
[----:B-----5:R-:W-:Y:S01]  /*44d0*/  HMMA.16816.F32.BF16 R8, R32, R68, RZ ;  /* 0x000000442008723c */ /* 0x020fe200000418ff */
[----:B------:R-:W-:-:S02]  /*44e0*/  IADD3 R207, R227, 0x6000, RZ ;  /* 0x00006000e3cf7810 */ /* 0x000fc40007ffe0ff */
[C---:B------:R-:W-:Y:S02]  /*44f0*/  IADD3 R206, R227.reuse, 0x6800, RZ ;  /* 0x00006800e3ce7810 */ /* 0x040fe40007ffe0ff */
[C---:B------:R-:W-:Y:S02]  /*4500*/  IADD3 R205, R227.reuse, 0x7000, RZ ;  /* 0x00007000e3cd7810 */ /* 0x040fe40007ffe0ff */
[----:B------:R-:W-:Y:S01]  /*4510*/  IADD3 R204, R227, 0x7800, RZ ;  /* 0x00007800e3cc7810 */ /* 0x000fe20007ffe0ff */
[C---:B------:R-:W-:Y:S08]  /*4520*/  HMMA.16816.F32.BF16 R68, R32.reuse, R70, RZ ;  /* 0x000000462044723c */ /* 0x040ff000000418ff */
[C---:B------:R-:W-:Y:S08]  /*4530*/  HMMA.16816.F32.BF16 R44, R32.reuse, R40, RZ ;  /* 0x00000028202c723c */ /* 0x040ff000000418ff */
[C---:B------:R-:W-:Y:S08]  /*4540*/  HMMA.16816.F32.BF16 R40, R32.reuse, R42, RZ ;  /* 0x0000002a2028723c */ /* 0x040ff000000418ff */
[C---:B---3--:R-:W-:Y:S08]  /*4550*/  HMMA.16816.F32.BF16 R36, R32.reuse, R64, RZ ;  /* 0x000000402024723c */ /* 0x048ff000000418ff */
[----:B------:R-:W-:Y:S01]  /*4560*/  HMMA.16816.F32.BF16 R32, R32, R66, RZ ;  /* 0x000000422020723c */ /* 0x000fe200000418ff */
[----:B------:R-:W-:Y:S07]  /*4570*/  LDSM.16.M88.4 R64, [R225] ;  /* 0x00000000e140783b */ /* 0x000fee0000000200 */
[C---:B--2---:R-:W-:Y:S08]  /*4580*/  HMMA.16816.F32.BF16 R16, R56.reuse, R20, R16 ;  /* 0x000000143810723c */ /* 0x044ff00000041810 */
[C---:B------:R-:W-:Y:S01]  /*4590*/  HMMA.16816.F32.BF16 R12, R56.reuse, R22, R12 ;  /* 0x00000016380c723c */ /* 0x040fe2000004180c */
[----:B------:R-:W1:Y:S07]  /*45a0*/  LDSM.16.M88.4 R20, [R223+0x8800] ;  /* 0x00880000df14783b */ /* 0x000e6e0000000200 */
[C---:B----4-:R-:W-:Y:S08]  /*45b0*/  HMMA.16816.F32.BF16 R8, R56.reuse, R60, R8 ;  /* 0x0000003c3808723c */ /* 0x050ff00000041808 */
[C---:B------:R-:W-:Y:S01]  /*45c0*/  HMMA.16816.F32.BF16 R68, R56.reuse, R62, R68 ;  /* 0x0000003e3844723c */ /* 0x040fe20000041844 */
[----:B------:R-:W2:Y:S07]  /*45d0*/  LDSM.16.M88.4 R60, [R216] ;  /* 0x00000000d83c783b */ /* 0x000eae0000000200 */
[C---:B------:R-:W-:Y:S08]  /*45e0*/  HMMA.16816.F32.BF16 R36, R56.reuse, R48, R36 ;  /* 0x000000303824723c */ /* 0x040ff00000041824 */
[C---:B------:R-:W-:Y:S01]  /*45f0*/  HMMA.16816.F32.BF16 R48, R56.reuse, R50, R32 ;  /* 0x000000323830723c */ /* 0x040fe20000041820 */
[----:B------:R-:W3:Y:S07]  /*4600*/  LDSM.16.M88.4 R32, [R216+0x800] ;  /* 0x00080000d820783b */ /* 0x000eee0000000200 */
[C---:B------:R-:W-:Y:S08]  /*4610*/  HMMA.16816.F32.BF16 R44, R56.reuse, R52, R44 ;  /* 0x00000034382c723c */ /* 0x040ff0000004182c */
[----:B------:R-:W-:Y:S01]  /*4620*/  HMMA.16816.F32.BF16 R40, R56, R54, R40 ;  /* 0x000000363828723c */ /* 0x000fe20000041828 */
[----:B------:R-:W-:Y:S04]  /*4630*/  LDSM.16.M88.4 R52, [R216+0x1800] ;  /* 0x00180000d834783b */ /* 0x000fe80000000200 */
[----:B------:R-:W-:Y:S03]  /*4640*/  LDSM.16.M88.4 R56, [R229+0xa800] ;  /* 0x00a80000e538783b */ /* 0x000fe60000000200 */
[C---:B------:R-:W-:Y:S08]  /*4650*/  HMMA.16816.F32.BF16 R16, R28.reuse, R24, R16 ;  /* 0x000000181c10723c */ /* 0x040ff00000041810 */
[C---:B------:R-:W-:Y:S01]  /*4660*/  HMMA.16816.F32.BF16 R12, R28.reuse, R26, R12 ;  /* 0x0000001a1c0c723c */ /* 0x040fe2000004180c */
[----:B------:R-:W4:Y:S07]  /*4670*/  LDSM.16.M88.4 R24, [R216+0x1000] ;  /* 0x00100000d818783b */ /* 0x000f2e0000000200 */
[C---:B-1----:R-:W-:Y:S08]  /*4680*/  HMMA.16816.F32.BF16 R8, R28.reuse, R20, R8 ;  /* 0x000000141c08723c */ /* 0x042ff00000041808 */
[C---:B------:R-:W-:Y:S01]  /*4690*/  HMMA.16816.F32.BF16 R68, R28.reuse, R22, R68 ;  /* 0x000000161c44723c */ /* 0x040fe20000041844 */
[----:B------:R-:W-:Y:S07]  /*46a0*/  LDSM.16.M88.4 R20, [R229+0xa000] ;  /* 0x00a00000e514783b */ /* 0x000fee0000000200 */
[C---:B------:R-:W-:Y:S08]  /*46b0*/  HMMA.16816.F32.BF16 R44, R28.reuse, R76, R44 ;  /* 0x0000004c1c2c723c */ /* 0x040ff0000004182c */
[C---:B------:R-:W-:Y:S01]  /*46c0*/  HMMA.16816.F32.BF16 R40, R28.reuse, R78, R40 ;  /* 0x0000004e1c28723c */ /* 0x040fe20000041828 */
[----:B------:R-:W-:Y:S07]  /*46d0*/  LDSM.16.M88.4 R76, [R223+0xf800] ;  /* 0x00f80000df4c783b */ /* 0x000fee0000000200 */
[C---:B------:R-:W-:Y:S08]  /*46e0*/  HMMA.16816.F32.BF16 R36, R28.reuse, R72, R36 ;  /* 0x000000481c24723c */ /* 0x040ff00000041824 */
[----:B------:R-:W-:Y:S01]  /*46f0*/  HMMA.16816.F32.BF16 R48, R28, R74, R48 ;  /* 0x0000004a1c30723c */ /* 0x000fe20000041830 */
        /* <DEDUP_REMOVED lines=8> */
[C---:B------:R-:W-:Y:S01]  /*4780*/  HMMA.16816.F32.BF16 R72, R64.reuse, R26, R40 ;  /* 0x0000001a4048723c */ /* 0x040fe20000041828 */
[----:B------:R-:W-:Y:S04]  /*4790*/  LDSM.16.M88.4 R40, [R228+0x2000] ;  /* 0x00200000e428783b */ /* 0x000fe80000000200 */
[----:B------:R-:W4:Y:S03]  /*47a0*/  LDSM.16.M88.4 R24, [R227+0x2000] ;  /* 0x00200000e318783b */ /* 0x000f260000000200 */
[C---:B------:R-:W-:Y:S08]  /*47b0*/  HMMA.16816.F32.BF16 R36, R64.reuse, R52, R36 ;  /* 0x000000344024723c */ /* 0x040ff00000041824 */
[----:B------:R-:W-:Y:S01]  /*47c0*/  HMMA.16816.F32.BF16 R48, R64, R54, R48 ;  /* 0x000000364030723c */ /* 0x000fe20000041830 */
[----:B------:R-:W5:Y:S04]  /*47d0*/  LDSM.16.M88.4 R52, [R227+0x2800] ;  /* 0x00280000e334783b */ /* 0x000f680000000200 */
[----:B------:R-:W-:Y:S03]  /*47e0*/  LDSM.16.M88.4 R64, [R225+0x2000] ;  /* 0x00200000e140783b */ /* 0x000fe60000000200 */
        /* <DEDUP_REMOVED lines=9> */
[C---:B---3--:R-:W-:Y:S08]  /*4880*/  HMMA.16816.F32.BF16 R36, R28.reuse, R32, R36 ;  /* 0x000000201c24723c */ /* 0x048ff00000041824 */
[----:B------:R-:W-:Y:S01]  /*4890*/  HMMA.16816.F32.BF16 R48, R28, R34, R48 ;  /* 0x000000221c30723c */ /* 0x000fe20000041830 */
[----:B------:R-:W2:Y:S04]  /*48a0*/  LDSM.16.M88.4 R28, [R227+0x3800] ;  /* 0x00380000e31c783b */ /* 0x000ea80000000200 */
[----:B------:R-:W-:Y:S03]  /*48b0*/  LDSM.16.M88.4 R32, [R223+0xa000] ;  /* 0x00a00000df20783b */ /* 0x000fe60000000200 */
[C---:B----4-:R-:W-:Y:S08]  /*48c0*/  HMMA.16816.F32.BF16 R16, R40.reuse, R24, R16 ;  /* 0x000000182810723c */ /* 0x050ff00000041810 */
[C---:B------:R-:W-:Y:S01]  /*48d0*/  HMMA.16816.F32.BF16 R12, R40.reuse, R26, R12 ;  /* 0x0000001a280c723c */ /* 0x040fe2000004180c */
[----:B------:R-:W3:Y:S07]  /*48e0*/  LDSM.16.M88.4 R24, [R223+0xa800] ;  /* 0x00a80000df18783b */ /* 0x000eee0000000200 */
[C---:B-----5:R-:W-:Y:S08]  /*48f0*/  HMMA.16816.F32.BF16 R8, R40.reuse, R52, R8 ;  /* 0x000000342808723c */ /* 0x060ff00000041808 */
[C---:B------:R-:W-:Y:S01]  /*4900*/  HMMA.16816.F32.BF16 R68, R40.reuse, R54, R68 ;  /* 0x000000362844723c */ /* 0x040fe20000041844 */
[----:B------:R-:W4:Y:S07]  /*4910*/  LDSM.16.M88.4 R52, [R223+0xb800] ;  /* 0x00b80000df34783b */ /* 0x000f2e0000000200 */
[C---:B-1----:R-:W-:Y:S08]  /*4920*/  HMMA.16816.F32.BF16 R44, R40.reuse, R20, R44 ;  /* 0x00000014282c723c */ /* 0x042ff0000004182c */
[C---:B--2---:R-:W-:Y:S08]  /*4930*/  HMMA.16816.F32.BF16 R36, R40.reuse, R28, R36 ;  /* 0x0000001c2824723c */ /* 0x044ff00000041824 */
[C---:B------:R-:W-:Y:S01]  /*4940*/  HMMA.16816.F32.BF16 R72, R40.reuse, R22, R72 ;  /* 0x000000162848723c */ /* 0x040fe20000041848 */
[----:B------:R-:W1:Y:S07]  /*4950*/  LDSM.16.M88.4 R20, [R216+0x2000] ;  /* 0x00200000d814783b */ /* 0x000e6e0000000200 */
[----:B------:R-:W-:Y:S01]  /*4960*/  HMMA.16816.F32.BF16 R48, R40, R30, R48 ;  /* 0x0000001e2830723c */ /* 0x000fe20000041830 */
[----:B------:R-:W2:Y:S04]  /*4970*/  LDSM.16.M88.4 R40, [R216+0x2800] ;  /* 0x00280000d828783b */ /* 0x000ea80000000200 */
[----:B------:R-:W-:Y:S03]  /*4980*/  LDSM.16.M88.4 R28, [R216+0x3000] ;  /* 0x00300000d81c783b */ /* 0x000fe60000000200 */
[C---:B---3--:R-:W-:Y:S08]  /*4990*/  HMMA.16816.F32.BF16 R8, R56.reuse, R24, R8 ;  /* 0x000000183808723c */ /* 0x048ff00000041808 */
[C---:B------:R-:W-:Y:S01]  /*49a0*/  HMMA.16816.F32.BF16 R68, R56.reuse, R26, R68 ;  /* 0x0000001a3844723c */ /* 0x040fe20000041844 */
[----:B------:R-:W3:Y:S07]  /*49b0*/  LDSM.16.M88.4 R24, [R216+0x3800] ;  /* 0x00380000d818783b */ /* 0x000eee0000000200 */
[C---:B------:R-:W-:Y:S08]  /*49c0*/  HMMA.16816.F32.BF16 R16, R56.reuse, R32, R16 ;  /* 0x000000203810723c */ /* 0x040ff00000041810 */
[C---:B------:R-:W-:Y:S01]  /*49d0*/  HMMA.16816.F32.BF16 R12, R56.reuse, R34, R12 ;  /* 0x00000022380c723c */ /* 0x040fe2000004180c */
[----:B------:R-:W-:Y:S07]  /*49e0*/  LDSM.16.M88.4 R32, [R229+0xc000] ;  /* 0x00c00000e520783b */ /* 0x000fee0000000200 */
[C---:B----4-:R-:W-:Y:S08]  /*49f0*/  HMMA.16816.F32.BF16 R36, R56.reuse, R52, R36 ;  /* 0x000000343824723c */ /* 0x050ff00000041824 */
[C---:B------:R-:W-:Y:S08]  /*4a00*/  HMMA.16816.F32.BF16 R44, R56.reuse, R60, R44 ;  /* 0x0000003c382c723c */ /* 0x040ff0000004182c */
[C---:B------:R-:W-:Y:S08]  /*4a10*/  HMMA.16816.F32.BF16 R72, R56.reuse, R62, R72 ;  /* 0x0000003e3848723c */ /* 0x040ff00000041848 */
[----:B------:R-:W-:Y:S01]  /*4a20*/  HMMA.16816.F32.BF16 R52, R56, R54, R48 ;  /* 0x000000363834723c */ /* 0x000fe20000041830 */
[----:B------:R-:W-:Y:S04]  /*4a30*/  LDSM.16.M88.4 R48, [R230+0x4000] ;  /* 0x00400000e630783b */ /* 0x000fe80000000200 */
[----:B------:R-:W4:Y:S03]  /*4a40*/  LDSM.16.M88.4 R56, [R229+0xc800] ;  /* 0x00c80000e538783b */ /* 0x000f260000000200 */
[C---:B-1----:R-:W-:Y:S08]  /*4a50*/  HMMA.16816.F32.BF16 R16, R64.reuse, R20, R16 ;  /* 0x000000144010723c */ /* 0x042ff00000041810 */
[C---:B------:R-:W-:Y:S01]  /*4a60*/  HMMA.16816.F32.BF16 R12, R64.reuse, R22, R12 ;  /* 0x00000016400c723c */ /* 0x040fe2000004180c */
[----:B------:R-:W1:Y:S07]  /*4a70*/  LDSM.16.M88.4 R20, [R229+0xd000] ;  /* 0x00d00000e514783b */ /* 0x000e6e0000000200 */
[C---:B--2---:R-:W-:Y:S08]  /*4a80*/  HMMA.16816.F32.BF16 R8, R64.reuse, R40, R8 ;  /* 0x000000284008723c */ /* 0x044ff00000041808 */
[C---:B------:R-:W-:Y:S01]  /*4a90*/  HMMA.16816.F32.BF16 R68, R64.reuse, R42, R68 ;  /* 0x0000002a4044723c */ /* 0x040fe20000041844 */
[----:B------:R-:W-:Y:S07]  /*4aa0*/  LDSM.16.M88.4 R40, [R228+0x4000] ;  /* 0x00400000e428783b */ /* 0x000fee0000000200 */
[C---:B---3--:R-:W-:Y:S01]  /*4ab0*/  HMMA.16816.F32.BF16 R60, R64.reuse, R24, R36 ;  /* 0x00000018403c723c */ /* 0x048fe20000041824 */
[----:B------:R-:W-:Y:S07]  /*4ac0*/  LDSM.16.M88.4 R36, [R227+0x4000] ;  /* 0x00400000e324783b */ /* 0x000fee0000000200 */
[C---:B------:R-:W-:Y:S01]  /*4ad0*/  HMMA.16816.F32.BF16 R52, R64.reuse, R26, R52 ;  /* 0x0000001a4034723c */ /* 0x040fe20000041834 */
[----:B------:R-:W2:Y:S07]  /*4ae0*/  LDSM.16.M88.4 R24, [R227+0x4800] ;  /* 0x00480000e318783b */ /* 0x000eae0000000200 */
[C---:B------:R-:W-:Y:S08]  /*4af0*/  HMMA.16816.F32.BF16 R44, R64.reuse, R28, R44 ;  /* 0x0000001c402c723c */ /* 0x040ff0000004182c */
[----:B------:R-:W-:Y:S01]  /*4b00*/  HMMA.16816.F32.BF16 R72, R64, R30, R72 ;  /* 0x0000001e4048723c */ /* 0x000fe20000041848 */
[----:B------:R-:W3:Y:S04]  /*4b10*/  LDSM.16.M88.4 R28, [R229+0xd800] ;  /* 0x00d80000e51c783b */ /* 0x000ee80000000200 */
[----:B------:R-:W5:Y:S03]  /*4b20*/  LDSM.16.M88.4 R64, [R227+0x5000] ;  /* 0x00500000e340783b */ /* 0x000f660000000200 */
[C---:B----4-:R-:W-:Y:S08]  /*4b30*/  HMMA.16816.F32.BF16 R8, R48.reuse, R56, R8 ;  /* 0x000000383008723c */ /* 0x050ff00000041808 */
[C---:B------:R-:W-:Y:S01]  /*4b40*/  HMMA.16816.F32.BF16 R68, R48.reuse, R58, R68 ;  /* 0x0000003a3044723c */ /* 0x040fe20000041844 */
[----:B------:R-:W-:Y:S07]  /*4b50*/  LDSM.16.M88.4 R56, [R226+0x4000] ;  /* 0x00400000e238783b */ /* 0x000fee0000000200 */
[C---:B------:R-:W-:Y:S08]  /*4b60*/  HMMA.16816.F32.BF16 R16, R48.reuse, R32, R16 ;  /* 0x000000203010723c */ /* 0x040ff00000041810 */
[C---:B------:R-:W-:Y:S01]  /*4b70*/  HMMA.16816.F32.BF16 R12, R48.reuse, R34, R12 ;  /* 0x00000022300c723c */ /* 0x040fe2000004180c */
[----:B------:R-:W4:Y:S07]  /*4b80*/  LDSM.16.M88.4 R32, [R227+0x5800] ;  /* 0x00580000e320783b */ /* 0x000f2e0000000200 */
[C---:B-1----:R-:W-:Y:S08]  /*4b90*/  HMMA.16816.F32.BF16 R44, R48.reuse, R20, R44 ;  /* 0x00000014302c723c */ /* 0x042ff0000004182c */
[----:B------:R-:W-:Y:S01]  /*4ba0*/  HMMA.16816.F32.BF16 R72, R48, R22, R72 ;  /* 0x000000163048723c */ /* 0x000fe20000041848 */
[----:B------:R-:W1:Y:S07]  /*4bb0*/  LDSM.16.M88.4 R20, [R223+0xc000] ;  /* 0x00c00000df14783b */ /* 0x000e6e0000000200 */
[C---:B--2---:R-:W-:Y:S08]  /*4bc0*/  HMMA.16816.F32.BF16 R8, R40.reuse, R24, R8 ;  /* 0x000000182808723c */ /* 0x044ff00000041808 */
[----:B------:R-:W-:Y:S01]  /*4bd0*/  HMMA.16816.F32.BF16 R68, R40, R26, R68 ;  /* 0x0000001a2844723c */ /* 0x000fe20000041844 */
[----:B------:R-:W2:Y:S07]  /*4be0*/  LDSM.16.M88.4 R24, [R223+0xd000] ;  /* 0x00d00000df18783b */ /* 0x000eae0000000200 */
[----:B---3--:R-:W-:Y:S08]  /*4bf0*/  HMMA.16816.F32.BF16 R60, R48, R28, R60 ;  /* 0x0000001c303c723c */ /* 0x008ff0000004183c */
[C---:B------:R-:W-:Y:S08]  /*4c00*/  HMMA.16816.F32.BF16 R16, R40.reuse, R36, R16 ;  /* 0x000000242810723c */ /* 0x040ff00000041810 */
[----:B------:R-:W-:Y:S01]  /*4c10*/  HMMA.16816.F32.BF16 R12, R40, R38, R12 ;  /* 0x00000026280c723c */ /* 0x000fe2000004180c */
[----:B------:R-:W-:Y:S07]  /*4c20*/  LDSM.16.M88.4 R36, [R216+0x4000] ;  /* 0x00400000d824783b */ /* 0x000fee0000000200 */
[----:B------:R-:W-:Y:S01]  /*4c30*/  HMMA.16816.F32.BF16 R52, R48, R30, R52 ;  /* 0x0000001e3034723c */ /* 0x000fe20000041834 */
[----:B------:R-:W3:Y:S04]  /*4c40*/  LDSM.16.M88.4 R28, [R223+0xc800] ;  /* 0x00c80000df1c783b */ /* 0x000ee80000000200 */
[----:B------:R-:W-:Y:S03]  /*4c50*/  LDSM.16.M88.4 R48, [R225+0x4000] ;  /* 0x00400000e130783b */ /* 0x000fe60000000200 */
[C---:B-----5:R-:W-:Y:S08]  /*4c60*/  HMMA.16816.F32.BF16 R44, R40.reuse, R64, R44 ;  /* 0x00000040282c723c */ /* 0x060ff0000004182c */
[C---:B------:R-:W-:Y:S01]  /*4c70*/  HMMA.16816.F32.BF16 R72, R40.reuse, R66, R72 ;  /* 0x000000422848723c */ /* 0x040fe20000041848 */
[----:B------:R-:W5:Y:S07]  /*4c80*/  LDSM.16.M88.4 R64, [R223+0xd800] ;  /* 0x00d80000df40783b */ /* 0x000f6e0000000200 */
[----:B----4-:R-:W-:Y:S08]  /*4c90*/  HMMA.16816.F32.BF16 R60, R40, R32, R60 ;  /* 0x00000020283c723c */ /* 0x010ff0000004183c */
[C---:B-1----:R-:W-:Y:S08]  /*4ca0*/  HMMA.16816.F32.BF16 R16, R56.reuse, R20, R16 ;  /* 0x000000143810723c */ /* 0x042ff00000041810 */
[----:B------:R-:W-:Y:S01]  /*4cb0*/  HMMA.16816.F32.BF16 R12, R56, R22, R12 ;  /* 0x00000016380c723c */ /* 0x000fe2000004180c */
[----:B------:R-:W-:Y:S07]  /*4cc0*/  LDSM.16.M88.4 R20, [R216+0x5000] ;  /* 0x00500000d814783b */ /* 0x000fee0000000200 */
[----:B------:R-:W-:Y:S01]  /*4cd0*/  HMMA.16816.F32.BF16 R52, R40, R34, R52 ;  /* 0x000000222834723c */ /* 0x000fe20000041834 */
[----:B------:R-:W1:Y:S04]  /*4ce0*/  LDSM.16.M88.4 R32, [R216+0x4800] ;  /* 0x00480000d820783b */ /* 0x000e680000000200 */
[----:B------:R-:W-:Y:S03]  /*4cf0*/  LDSM.16.M88.4 R40, [R229+0xf000] ;  /* 0x00f00000e528783b */ /* 0x000fe60000000200 */
[C---:B--2---:R-:W-:Y:S08]  /*4d00*/  HMMA.16816.F32.BF16 R44, R56.reuse, R24, R44 ;  /* 0x00000018382c723c */ /* 0x044ff0000004182c */
[C---:B------:R-:W-:Y:S01]  /*4d10*/  HMMA.16816.F32.BF16 R72, R56.reuse, R26, R72 ;  /* 0x0000001a3848723c */ /* 0x040fe20000041848 */
[----:B------:R-:W2:Y:S07]  /*4d20*/  LDSM.16.M88.4 R24, [R216+0x5800] ;  /* 0x00580000d818783b */ /* 0x000eae0000000200 */
[C---:B---3--:R-:W-:Y:S08]  /*4d30*/  HMMA.16816.F32.BF16 R8, R56.reuse, R28, R8 ;  /* 0x0000001c3808723c */ /* 0x048ff00000041808 */
[C---:B------:R-:W-:Y:S01]  /*4d40*/  HMMA.16816.F32.BF16 R68, R56.reuse, R30, R68 ;  /* 0x0000001e3844723c */ /* 0x040fe20000041844 */
[----:B------:R-:W-:Y:S07]  /*4d50*/  LDSM.16.M88.4 R28, [R229+0xe000] ;  /* 0x00e00000e51c783b */ /* 0x000fee0000000200 */
[----:B-----5:R-:W-:Y:S08]  /*4d60*/  HMMA.16816.F32.BF16 R60, R56, R64, R60 ;  /* 0x00000040383c723c */ /* 0x020ff0000004183c */
[C---:B------:R-:W-:Y:S08]  /*4d70*/  HMMA.16816.F32.BF16 R16, R48.reuse, R36, R16 ;  /* 0x000000243010723c */ /* 0x040ff00000041810 */
[----:B------:R-:W-:Y:S01]  /*4d80*/  HMMA.16816.F32.BF16 R12, R48, R38, R12 ;  /* 0x00000026300c723c */ /* 0x000fe2000004180c */
[----:B------:R-:W3:Y:S07]  /*4d90*/  LDSM.16.M88.4 R36, [R230+0x6000] ;  /* 0x00600000e624783b */ /* 0x000eee0000000200 */
[----:B------:R-:W-:Y:S01]  /*4da0*/  HMMA.16816.F32.BF16 R52, R56, R66, R52 ;  /* 0x000000423834723c */ /* 0x000fe20000041834 */
[----:B------:R-:W4:Y:S07]  /*4db0*/  LDSM.16.M88.4 R56, [R229+0xe800] ;  /* 0x00e80000e538783b */ /* 0x000f2e0000000200 */
[C---:B-1----:R-:W-:Y:S08]  /*4dc0*/  HMMA.16816.F32.BF16 R8, R48.reuse, R32, R8 ;  /* 0x000000203008723c */ /* 0x042ff00000041808 */
[C---:B------:R-:W-:Y:S01]  /*4dd0*/  HMMA.16816.F32.BF16 R68, R48.reuse, R34, R68 ;  /* 0x000000223044723c */ /* 0x040fe20000041844 */
[----:B------:R-:W1:Y:S07]  /*4de0*/  LDSM.16.M88.4 R32, [R229+0xf800] ;  /* 0x00f80000e520783b */ /* 0x000e6e0000000200 */
[C---:B------:R-:W-:Y:S08]  /*4df0*/  HMMA.16816.F32.BF16 R44, R48.reuse, R20, R44 ;  /* 0x00000014302c723c */ /* 0x040ff0000004182c */
[C---:B------:R-:W-:Y:S01]  /*4e00*/  HMMA.16816.F32.BF16 R72, R48.reuse, R22, R72 ;  /* 0x000000163048723c */ /* 0x040fe20000041848 */
[----:B------:R-:W-:Y:S07]  /*4e10*/  LDSM.16.M88.4 R20, [R227+0x6000] ;  /* 0x00600000e314783b */ /* 0x000fee0000000200 */
[C---:B--2---:R-:W-:Y:S01]  /*4e20*/  HMMA.16816.F32.BF16 R64, R48.reuse, R24, R60 ;  /* 0x000000183040723c */ /* 0x044fe2000004183c */
[----:B------:R-:W2:Y:S07]  /*4e30*/  LDSM.16.M88.4 R60, [R228+0x6000] ;  /* 0x00600000e43c783b */ /* 0x000eae0000000200 */
[----:B------:R-:W-:Y:S01]  /*4e40*/  HMMA.16816.F32.BF16 R52, R48, R26, R52 ;  /* 0x0000001a3034723c */ /* 0x000fe20000041834 */
[----:B------:R-:W5:Y:S04]  /*4e50*/  LDSM.16.M88.4 R24, [R227+0x6800] ;  /* 0x00680000e318783b */ /* 0x000f680000000200 */
[----:B------:R-:W-:Y:S03]  /*4e60*/  LDSM.16.M88.4 R48, [R223+0xf000] ;  /* 0x00f00000df30783b */ /* 0x000fe60000000200 */
[C---:B---3--:R-:W-:Y:S08]  /*4e70*/  HMMA.16816.F32.BF16 R16, R36.reuse, R28, R16 ;  /* 0x0000001c2410723c */ /* 0x048ff00000041810 */
[C---:B------:R-:W-:Y:S01]  /*4e80*/  HMMA.16816.F32.BF16 R12, R36.reuse, R30, R12 ;  /* 0x0000001e240c723c */ /* 0x040fe2000004180c */
[----:B------:R-:W3:Y:S07]  /*4e90*/  LDSM.16.M88.4 R28, [R227+0x7000] ;  /* 0x00700000e31c783b */ /* 0x000eee0000000200 */
[C---:B----4-:R-:W-:Y:S08]  /*4ea0*/  HMMA.16816.F32.BF16 R8, R36.reuse, R56, R8 ;  /* 0x000000382408723c */ /* 0x050ff00000041808 */
[C---:B------:R-:W-:Y:S08]  /*4eb0*/  HMMA.16816.F32.BF16 R68, R36.reuse, R58, R68 ;  /* 0x0000003a2444723c */ /* 0x040ff00000041844 */
        /* <DEDUP_REMOVED lines=8> */
[C---:B------:R-:W-:Y:S01]  /*4f40*/  HMMA.16816.F32.BF16 R12, R60.reuse, R22, R12 ;  /* 0x000000163c0c723c */ /* 0x040fe2000004180c */
[----:B------:R-:W2:Y:S07]  /*4f50*/  LDSM.16.M88.4 R20, [R223+0xe800] ;  /* 0x00e80000df14783b */ /* 0x000eae0000000200 */
[C---:B-----5:R-:W-:Y:S08]  /*4f60*/  HMMA.16816.F32.BF16 R8, R60.reuse, R24, R8 ;  /* 0x000000183c08723c */ /* 0x060ff00000041808 */
[C---:B------:R-:W-:Y:S01]  /*4f70*/  HMMA.16816.F32.BF16 R68, R60.reuse, R26, R68 ;  /* 0x0000001a3c44723c */ /* 0x040fe20000041844 */
[----:B------:R-:W-:Y:S07]  /*4f80*/  LDSM.16.M88.4 R24, [R225+0x6000] ;  /* 0x00600000e118783b */ /* 0x000fee0000000200 */
[----:B---3--:R-:W-:Y:S01]  /*4f90*/  HMMA.16816.F32.BF16 R56, R60, R28, R44 ;  /* 0x0000001c3c38723c */ /* 0x008fe2000004182c */
[----:B------:R-:W3:Y:S07]  /*4fa0*/  LDSM.16.M88.4 R44, [R216+0x6000] ;  /* 0x00600000d82c783b */ /* 0x000eee0000000200 */
[C---:B-1----:R-:W-:Y:S08]  /*4fb0*/  HMMA.16816.F32.BF16 R16, R36.reuse, R32, R16 ;  /* 0x000000202410723c */ /* 0x042ff00000041810 */
[C---:B------:R-:W-:Y:S07]  /*4fc0*/  HMMA.16816.F32.BF16 R12, R36.reuse, R34, R12 ;  /* 0x00000022240c723c */ /* 0x040fee000004180c */
[----:B------:R-:W-:Y:S01]  /*4fd0*/  IMAD.U32 R34, RZ, RZ, UR34 ;  /* 0x00000022ff227e24 */ /* 0x000fe2000f8e00ff */
[----:B--2---:R-:W-:Y:S03]  /*4fe0*/  HMMA.16816.F32.BF16 R8, R36, R20, R8 ;  /* 0x000000142408723c */ /* 0x004fe60000041808 */
[----:B------:R-:W-:-:S05]  /*4ff0*/  IMAD R34, R34, 0x40, R243 ;  /* 0x0000004022227824 */ /* 0x000fca00078e02f3 */
[----:B------:R-:W-:Y:S01]  /*5000*/  HMMA.16816.F32.BF16 R68, R36, R22, R68 ;  /* 0x000000162444723c */ /* 0x000fe20000041844 */
[----:B------:R-:W1:Y:S01]  /*5010*/  LDSM.16.M88.4 R20, [R216+0x6800] ;  /* 0x00680000d814783b */ /* 0x000e620000000200 */
[C---:B------:R-:W-:Y:S02]  /*5020*/  IADD3 R0, R34.reuse, 0x1, RZ ;  /* 0x0000000122007810 */ /* 0x040fe40007ffe0ff */
[-C--:B------:R-:W-:Y:S02]  /*5030*/  ISETP.GE.AND P0, PT, R34, R241.reuse, PT ;  /* 0x000000f12200720c */ /* 0x080fe40003f06270 */
[C---:B------:R-:W-:Y:S02]  /*5040*/  ISETP.GE.AND P6, PT, R0.reuse, R241, PT ;  /* 0x000000f10000720c */ /* 0x040fe40003fc6270 */
[----:B------:R-:W-:Y:S01]  /*5050*/  HMMA.16816.F32.BF16 R72, R60, R30, R72 ;  /* 0x0000001e3c48723c */ /* 0x000fe20000041848 */
[----:B------:R-:W2:Y:S01]  /*5060*/  LDSM.16.M88.4 R28, [R216+0x7000] ;  /* 0x00700000d81c783b */ /* 0x000ea20000000200 */
[----:B------:R-:W-:-:S02]  /*5070*/  ISETP.GE.AND P2, PT, R0, R235, PT ;  /* 0x000000eb0000720c */ /* 0x000fc40003f46270 */
[C---:B------:R-:W-:Y:S02]  /*5080*/  ISETP.LT.OR P6, PT, R0.reuse, R242, P6 ;  /* 0x000000f20000720c */ /* 0x040fe400037c1670 */
[----:B------:R-:W-:Y:S02]  /*5090*/  ISETP.LT.OR P2, PT, R0, R240, P2 ;  /* 0x000000f00000720c */ /* 0x000fe40001741670 */
[----:B------:R-:W-:Y:S01]  /*50a0*/  HMMA.16816.F32.BF16 R64, R60, R40, R64 ;  /* 0x000000283c40723c */ /* 0x000fe20000041840 */
[C---:B------:R-:W-:Y:S02]  /*50b0*/  ISETP.LT.OR P0, PT, R34.reuse, R242, P0 ;  /* 0x000000f22200720c */ /* 0x040fe40000701670 */
[C---:B------:R-:W-:Y:S02]  /*50c0*/  IADD3 R32, R34.reuse, 0x8, RZ ;  /* 0x0000000822207810 */ /* 0x040fe40007ffe0ff */
[C---:B------:R-:W-:Y:S02]  /*50d0*/  IADD3 R0, R34.reuse, 0x9, RZ ;  /* 0x0000000922007810 */ /* 0x040fe40007ffe0ff */
[----:B------:R-:W-:Y:S01]  /*50e0*/  IADD3 R35, R34, 0x10, RZ ;  /* 0x0000001022237810 */ /* 0x000fe20007ffe0ff */
[----:B---3--:R-:W-:Y:S01]  /*50f0*/  HMMA.16816.F32.BF16 R16, R24, R44, R16 ;  /* 0x0000002c1810723c */ /* 0x008fe20000041810 */
[----:B------:R-:W-:-:S02]  /*5100*/  ISETP.GE.AND P1, PT, R32, R241, PT ;  /* 0x000000f12000720c */ /* 0x000fc40003f26270 */
[----:B------:R-:W-:Y:S02]  /*5110*/  ISETP.GE.AND P4, PT, R32, R235, PT ;  /* 0x000000eb2000720c */ /* 0x000fe40003f86270 */
[----:B------:R-:W-:Y:S02]  /*5120*/  ISETP.GE.AND P5, PT, R0, R241, PT ;  /* 0x000000f10000720c */ /* 0x000fe40003fa6270 */
[----:B------:R-:W-:Y:S01]  /*5130*/  ISETP.GE.AND P3, PT, R34, R235, PT ;  /* 0x000000eb2200720c */ /* 0x000fe20003f66270 */
[----:B------:R-:W-:Y:S01]  /*5140*/  HMMA.16816.F32.BF16 R52, R60, R42, R52 ;  /* 0x0000002a3c34723c */ /* 0x000fe20000041834 */
[C---:B------:R-:W-:Y:S02]  /*5150*/  ISETP.LT.OR P1, PT, R32.reuse, R242, P1 ;  /* 0x000000f22000720c */ /* 0x040fe40000f21670 */
[----:B------:R-:W-:Y:S02]  /*5160*/  ISETP.LT.OR P4, PT, R32, R240, P4 ;  /* 0x000000f02000720c */ /* 0x000fe40002781670 */
[----:B------:R-:W-:-:S02]  /*5170*/  IADD3 R33, R34, 0x11, RZ ;  /* 0x0000001122217810 */ /* 0x000fc40007ffe0ff */
[----:B------:R-:W-:Y:S01]  /*5180*/  ISETP.LT.OR P5, PT, R0, R242, P5 ;  /* 0x000000f20000720c */ /* 0x000fe20002fa1670 */
[----:B------:R-:W-:Y:S01]  /*5190*/  HMMA.16816.F32.BF16 R56, R36, R48, R56 ;  /* 0x000000302438723c */ /* 0x000fe20000041838 */
[----:B------:R-:W-:-:S07]  /*51a0*/  ISETP.LT.OR P3, PT, R34, R240, P3 ;  /* 0x000000f02200720c */ /* 0x000fce0001f61670 */
[C---:B-1----:R-:W-:Y:S01]  /*51b0*/  HMMA.16816.F32.BF16 R8, R24.reuse, R20, R8 ;  /* 0x000000141808723c */ /* 0x042fe20000041808 */
[----:B------:R-:W-:Y:S02]  /*51c0*/  FSEL R16, R16, -INF , !P0 ;  /* 0xff80000010107808 */ /* 0x000fe40004000000 */
[C---:B------:R-:W-:Y:S02]  /*51d0*/  ISETP.GE.AND P0, PT, R0.reuse, R235, PT ;  /* 0x000000eb0000720c */ /* 0x040fe40003f06270 */
[----:B------:R-:W-:Y:S02]  /*51e0*/  FSEL R32, R17, -INF , !P6 ;  /* 0xff80000011207808 */ /* 0x000fe40007000000 */
[----:B------:R-:W-:Y:S01]  /*51f0*/  ISETP.LT.OR P0, PT, R0, R240, P0 ;  /* 0x000000f00000720c */ /* 0x000fe20000701670 */
[----:B------:R-:W-:Y:S01]  /*5200*/  HMMA.16816.F32.BF16 R68, R24, R22, R68 ;  /* 0x000000161844723c */ /* 0x000fe20000041844 */
[----:B------:R-:W1:Y:S01]  /*5210*/  LDSM.16.M88.4 R20, [R216+0x7800] ;  /* 0x00780000d814783b */ /* 0x000e620000000200 */
[----:B------:R-:W-:Y:S01]  /*5220*/  IADD3 R17, R34, 0x19, RZ ;  /* 0x0000001922117810 */ /* 0x000fe20007ffe0ff */
[----:B------:R-:W-:-:S04]  /*5230*/  DEPBAR.LE SB0, 0x0 ;  /* 0x000080000000791a */ /* 0x000fc80000000000 */
[----:B------:R-:W-:Y:S01]  /*5240*/  BAR.SYNC.DEFER_BLOCKING 0x0 ;  /* 0x0000000000007b1d */ /* 0x000fe20000010000 */
[----:B------:R-:W-:Y:S01]  /*5250*/  HMMA.16816.F32.BF16 R12, R24, R46, R12 ;  /* 0x0000002e180c723c */ /* 0x000fe2000004180c */
[----:B------:R-:W-:Y:S02]  /*5260*/  ISETP.GE.AND P6, PT, R33, R241, PT ;  /* 0x000000f12100720c */ /* 0x000fe40003fc6270 */
[----:B------:R-:W-:Y:S02]  /*5270*/  FSEL R18, R18, -INF , !P3 ;  /* 0xff80000012127808 */ /* 0x000fe40005800000 */
[----:B------:R-:W-:Y:S02]  /*5280*/  ISETP.GE.AND P3, PT, R35, R235, PT ;  /* 0x000000eb2300720c */ /* 0x000fe40003f66270 */
[----:B------:R-:W-:Y:S01]  /*5290*/  ISETP.LT.OR P6, PT, R33, R242, P6 ;  /* 0x000000f22100720c */ /* 0x000fe200037c1670 */
[----:B------:R-:W-:Y:S01]  /*52a0*/  HMMA.16816.F32.BF16 R72, R36, R50, R72 ;  /* 0x000000322448723c */ /* 0x000fe20000041848 */
[----:B------:R-:W-:-:S07]  /*52b0*/  ISETP.LT.OR P3, PT, R35, R240, P3 ;  /* 0x000000f02300720c */ /* 0x000fce0001f61670 */
[C---:B------:R-:W-:Y:S08]  /*52c0*/  HMMA.16816.F32.BF16 R64, R36.reuse, R76, R64 ;  /* 0x0000004c2440723c */ /* 0x040ff00000041840 */
[----:B------:R-:W-:Y:S01]  /*52d0*/  HMMA.16816.F32.BF16 R52, R36, R78, R52 ;  /* 0x0000004e2434723c */ /* 0x000fe20000041834 */
[----:B------:R-:W-:Y:S02]  /*52e0*/  FSEL R0, R12, -INF , !P1 ;  /* 0xff8000000c007808 */ /* 0x000fe40004800000 */
[----:B------:R-:W-:-:S02]  /*52f0*/  FSEL R15, R15, -INF , !P0 ;  /* 0xff8000000f0f7808 */ /* 0x000fc40004000000 */
[----:B------:R-:W-:Y:S02]  /*5300*/  ISETP.GE.AND P1, PT, R33, R235, PT ;  /* 0x000000eb2100720c */ /* 0x000fe40003f26270 */
[----:B------:R-:W-:Y:S01]  /*5310*/  FSEL R37, R19, -INF , !P2 ;  /* 0xff80000013257808 */ /* 0x000fe20005000000 */
[C---:B--2---:R-:W-:Y:S01]  /*5320*/  HMMA.16816.F32.BF16 R56, R24.reuse, R28, R56 ;  /* 0x0000001c1838723c */ /* 0x044fe20000041838 */
[CC--:B------:R-:W-:Y:S02]  /*5330*/  ISETP.GE.AND P2, PT, R35.reuse, R241.reuse, PT ;  /* 0x000000f12300720c */ /* 0x0c0fe40003f46270 */
[----:B------:R-:W-:Y:S02]  /*5340*/  IADD3 R19, R34, 0x18, RZ ;  /* 0x0000001822137810 */ /* 0x000fe40007ffe0ff */
[----:B------:R-:W-:Y:S02]  /*5350*/  ISETP.LT.OR P2, PT, R35, R242, P2 ;  /* 0x000000f22300720c */ /* 0x000fe40001741670 */
[----:B------:R-:W-:Y:S01]  /*5360*/  FSEL R39, R14, -INF , !P4 ;  /* 0xff8000000e277808 */ /* 0x000fe20006000000 */
[----:B------:R-:W-:Y:S01]  /*5370*/  HMMA.16816.F32.BF16 R72, R24, R30, R72 ;  /* 0x0000001e1848723c */ /* 0x000fe20000041848 */
[----:B------:R-:W-:-:S02]  /*5380*/  ISETP.GE.AND P0, PT, R19, R241, PT ;  /* 0x000000f11300720c */ /* 0x000fc40003f06270 */
[----:B------:R-:W-:Y:S02]  /*5390*/  ISETP.GE.AND P4, PT, R19, R235, PT ;  /* 0x000000eb1300720c */ /* 0x000fe40003f86270 */
[----:B------:R-:W-:Y:S02]  /*53a0*/  FSEL R36, R13, -INF , !P5 ;  /* 0xff8000000d247808 */ /* 0x000fe40006800000 */
[----:B------:R-:W-:Y:S01]  /*53b0*/  FSEL R12, R8, -INF , !P2 ;  /* 0xff800000080c7808 */ /* 0x000fe20005000000 */
[----:B-1----:R-:W-:Y:S01]  /*53c0*/  HMMA.16816.F32.BF16 R64, R24, R20, R64 ;  /* 0x000000141840723c */ /* 0x002fe20000041840 */
[C---:B------:R-:W-:Y:S02]  /*53d0*/  ISETP.GE.AND P5, PT, R17.reuse, R241, PT ;  /* 0x000000f11100720c */ /* 0x040fe40003fa6270 */
[----:B------:R-:W-:Y:S02]  /*53e0*/  ISETP.GE.AND P2, PT, R17, R235, PT ;  /* 0x000000eb1100720c */ /* 0x000fe40003f46270 */
[----:B------:R-:W-:-:S02]  /*53f0*/  ISETP.LT.OR P1, PT, R33, R240, P1 ;  /* 0x000000f02100720c */ /* 0x000fc40000f21670 */
[C---:B------:R-:W-:Y:S01]  /*5400*/  ISETP.LT.OR P0, PT, R19.reuse, R242, P0 ;  /* 0x000000f21300720c */ /* 0x040fe20000701670 */
[----:B------:R-:W-:Y:S01]  /*5410*/  HMMA.16816.F32.BF16 R52, R24, R22, R52 ;  /* 0x000000161834723c */ /* 0x000fe20000041834 */
[----:B------:R-:W-:Y:S02]  /*5420*/  ISETP.LT.OR P4, PT, R19, R240, P4 ;  /* 0x000000f01300720c */ /* 0x000fe40002781670 */
[C---:B------:R-:W-:Y:S02]  /*5430*/  IADD3 R19, R34.reuse, 0x20, RZ ;  /* 0x0000002022137810 */ /* 0x040fe40007ffe0ff */
[----:B------:R-:W-:Y:S02]  /*5440*/  IADD3 R13, R34, 0x21, RZ ;  /* 0x00000021220d7810 */ /* 0x000fe40007ffe0ff */
[C---:B------:R-:W-:Y:S02]  /*5450*/  ISETP.LT.OR P5, PT, R17.reuse, R242, P5 ;  /* 0x000000f21100720c */ /* 0x040fe40002fa1670 */
[----:B------:R-:W-:-:S02]  /*5460*/  ISETP.LT.OR P2, PT, R17, R240, P2 ;  /* 0x000000f01100720c */ /* 0x000fc40001741670 */
[----:B------:R-:W-:Y:S02]  /*5470*/  FSEL R14, R9, -INF , !P6 ;  /* 0xff800000090e7808 */ /* 0x000fe40007000000 */
[----:B------:R-:W-:Y:S02]  /*5480*/  FSEL R17, R11, -INF , !P1 ;  /* 0xff8000000b117808 */ /* 0x000fe40004800000 */
[----:B------:R-:W-:Y:S02]  /*5490*/  FSEL R8, R68, -INF , !P0 ;  /* 0xff80000044087808 */ /* 0x000fe40004000000 */
[-C--:B------:R-:W-:Y:S02]  /*54a0*/  ISETP.GE.AND P1, PT, R19, R241.reuse, PT ;  /* 0x000000f11300720c */ /* 0x080fe40003f26270 */
[C---:B------:R-:W-:Y:S02]  /*54b0*/  ISETP.GE.AND P6, PT, R13.reuse, R241, PT ;  /* 0x000000f10d00720c */ /* 0x040fe40003fc6270 */
[----:B------:R-:W-:-:S02]  /*54c0*/  ISETP.GE.AND P0, PT, R13, R235, PT ;  /* 0x000000eb0d00720c */ /* 0x000fc40003f06270 */
[----:B------:R-:W-:Y:S02]  /*54d0*/  FSEL R33, R10, -INF , !P3 ;  /* 0xff8000000a217808 */ /* 0x000fe40005800000 */
[C---:B------:R-:W-:Y:S02]  /*54e0*/  ISETP.GE.AND P3, PT, R19.reuse, R235, PT ;  /* 0x000000eb1300720c */ /* 0x040fe40003f66270 */
[-C--:B------:R-:W-:Y:S02]  /*54f0*/  ISETP.LT.OR P1, PT, R19, R242.reuse, P1 ;  /* 0x000000f21300720c */ /* 0x080fe40000f21670 */
[C---:B------:R-:W-:Y:S02]  /*5500*/  ISETP.LT.OR P6, PT, R13.reuse, R242, P6 ;  /* 0x000000f20d00720c */ /* 0x040fe400037c1670 */
[----:B------:R-:W-:Y:S02]  /*5510*/  ISETP.LT.OR P0, PT, R13, R240, P0 ;  /* 0x000000f00d00720c */ /* 0x000fe40000701670 */
[----:B------:R-:W-:-:S02]  /*5520*/  IADD3 R13, R34, 0x28, RZ ;  /* 0x00000028220d7810 */ /* 0x000fc40007ffe0ff */
[----:B------:R-:W-:Y:S02]  /*5530*/  IADD3 R11, R34, 0x29, RZ ;  /* 0x00000029220b7810 */ /* 0x000fe40007ffe0ff */
[----:B------:R-:W-:Y:S02]  /*5540*/  ISETP.LT.OR P3, PT, R19, R240, P3 ;  /* 0x000000f01300720c */ /* 0x000fe40001f61670 */
[----:B------:R-:W-:Y:S02]  /*5550*/  FSEL R10, R69, -INF , !P5 ;  /* 0xff800000450a7808 */ /* 0x000fe40006800000 */
[----:B------:R-:W-:Y:S02]  /*5560*/  FSEL R19, R71, -INF , !P2 ;  /* 0xff80000047137808 */ /* 0x000fe40005000000 */
[----:B------:R-:W-:Y:S02]  /*5570*/  FSEL R176, R56, -INF , !P1 ;  /* 0xff80000038b07808 */ /* 0x000fe40004800000 */
[----:B------:R-:W-:-:S02]  /*5580*/  FSEL R9, R70, -INF , !P4 ;  /* 0xff80000046097808 */ /* 0x000fc40006000000 */
[-C--:B------:R-:W-:Y:S02]  /*5590*/  ISETP.GE.AND P2, PT, R13, R241.reuse, PT ;  /* 0x000000f10d00720c */ /* 0x080fe40003f46270 */
[C---:B------:R-:W-:Y:S02]  /*55a0*/  ISETP.GE.AND P5, PT, R11.reuse, R241, PT ;  /* 0x000000f10b00720c */ /* 0x040fe40003fa6270 */
[-C--:B------:R-:W-:Y:S02]  /*55b0*/  ISETP.GE.AND P1, PT, R11, R235.reuse, PT ;  /* 0x000000eb0b00720c */ /* 0x080fe40003f26270 */
[C---:B------:R-:W-:Y:S02]  /*55c0*/  ISETP.GE.AND P4, PT, R13.reuse, R235, PT ;  /* 0x000000eb0d00720c */ /* 0x040fe40003f86270 */
[-C--:B------:R-:W-:Y:S02]  /*55d0*/  ISETP.LT.OR P2, PT, R13, R242.reuse, P2 ;  /* 0x000000f20d00720c */ /* 0x080fe40001741670 */
[----:B------:R-:W-:-:S02]  /*55e0*/  ISETP.LT.OR P5, PT, R11, R242, P5 ;  /* 0x000000f20b00720c */ /* 0x000fc40002fa1670 */
[-C--:B------:R-:W-:Y:S02]  /*55f0*/  ISETP.LT.OR P1, PT, R11, R240.reuse, P1 ;  /* 0x000000f00b00720c */ /* 0x080fe40000f21670 */
[----:B------:R-:W-:Y:S02]  /*5600*/  ISETP.LT.OR P4, PT, R13, R240, P4 ;  /* 0x000000f00d00720c */ /* 0x000fe40002781670 */
[C---:B------:R-:W-:Y:S02]  /*5610*/  IADD3 R11, R34.reuse, 0x31, RZ ;  /* 0x00000031220b7810 */ /* 0x040fe40007ffe0ff */
[----:B------:R-:W-:Y:S02]  /*5620*/  IADD3 R13, R34, 0x30, RZ ;  /* 0x00000030220d7810 */ /* 0x000fe40007ffe0ff */
[----:B------:R-:W-:Y:S02]  /*5630*/  FSEL R186, R57, -INF , !P6 ;  /* 0xff80000039ba7808 */ /* 0x000fe40007000000 */
[----:B------:R-:W-:-:S02]  /*5640*/  FSEL R184, R72, -INF , !P2 ;  /* 0xff80000048b87808 */ /* 0x000fc40005000000 */
[----:B------:R-:W-:Y:S02]  /*5650*/  FSEL R181, R59, -INF , !P0 ;  /* 0xff8000003bb57808 */ /* 0x000fe40004000000 */
[C---:B------:R-:W-:Y:S02]  /*5660*/  ISETP.GE.AND P6, PT, R11.reuse, R241, PT ;  /* 0x000000f10b00720c */ /* 0x040fe40003fc6270 */
[----:B------:R-:W-:Y:S02]  /*5670*/  ISETP.GE.AND P2, PT, R11, R235, PT ;  /* 0x000000eb0b00720c */ /* 0x000fe40003f46270 */
[----:B------:R-:W-:Y:S02]  /*5680*/  ISETP.GE.AND P0, PT, R13, R241, PT ;  /* 0x000000f10d00720c */ /* 0x000fe40003f06270 */
[C---:B------:R-:W-:Y:S02]  /*5690*/  ISETP.LT.OR P6, PT, R11.reuse, R242, P6 ;  /* 0x000000f20b00720c */ /* 0x040fe400037c1670 */
[----:B------:R-:W-:-:S02]  /*56a0*/  ISETP.LT.OR P2, PT, R11, R240, P2 ;  /* 0x000000f00b00720c */ /* 0x000fc40001741670 */
[----:B------:R-:W-:Y:S02]  /*56b0*/  ISETP.LT.OR P0, PT, R13, R242, P0 ;  /* 0x000000f20d00720c */ /* 0x000fe40000701670 */
[C---:B------:R-:W-:Y:S02]  /*56c0*/  IADD3 R11, R34.reuse, 0x38, RZ ;  /* 0x00000038220b7810 */ /* 0x040fe40007ffe0ff */
[----:B------:R-:W-:Y:S02]  /*56d0*/  IADD3 R34, R34, 0x39, RZ ;  /* 0x0000003922227810 */ /* 0x000fe40007ffe0ff */
[----:B------:R-:W-:Y:S02]  /*56e0*/  FSEL R182, R64, -INF , !P0 ;  /* 0xff80000040b67808 */ /* 0x000fe40004000000 */
[----:B------:R-:W-:Y:S02]  /*56f0*/  ISETP.GE.AND P0, PT, R34, R235, PT ;  /* 0x000000eb2200720c */ /* 0x000fe40003f06270 */
[----:B------:R-:W-:-:S02]  /*5700*/  FSEL R187, R58, -INF , !P3 ;  /* 0xff8000003abb7808 */ /* 0x000fc40005800000 */
[----:B------:R-:W-:Y:S02]  /*5710*/  ISETP.LT.OR P0, PT, R34, R240, P0 ;  /* 0x000000f02200720c */ /* 0x000fe40000701670 */
[----:B------:R-:W-:Y:S02]  /*5720*/  FSEL R183, R74, -INF , !P4 ;  /* 0xff8000004ab77808 */ /* 0x000fe40006000000 */
[----:B------:R-:W-:Y:S02]  /*5730*/  FSEL R24, R55, -INF , !P0 ;  /* 0xff80000037187808 */ /* 0x000fe40004000000 */
[----:B------:R-:W-:Y:S02]  /*5740*/  PLOP3.LUT P0, PT, PT, PT, UP0, 0x80, 0x0 ;  /* 0x000000000000781c */ /* 0x000fe40003f0f008 */
[----:B------:R-:W-:Y:S02]  /*5750*/  FSEL R178, R73, -INF , !P5 ;  /* 0xff80000049b27808 */ /* 0x000fe40006800000 */
[----:B------:R-:W-:-:S02]  /*5760*/  FSEL R185, R75, -INF , !P1 ;  /* 0xff8000004bb97808 */ /* 0x000fc40004800000 */
[----:B------:R-:W-:Y:S02]  /*5770*/  ISETP.GE.AND P3, PT, R13, R235, PT ;  /* 0x000000eb0d00720c */ /* 0x000fe40003f66270 */
[CC--:B------:R-:W-:Y:S02]  /*5780*/  ISETP.GE.AND P5, PT, R11.reuse, R241.reuse, PT ;  /* 0x000000f10b00720c */ /* 0x0c0fe40003fa6270 */
[----:B------:R-:W-:Y:S02]  /*5790*/  ISETP.GE.AND P4, PT, R34, R241, PT ;  /* 0x000000f12200720c */ /* 0x000fe40003f86270 */
[----:B------:R-:W-:Y:S02]  /*57a0*/  ISETP.GE.AND P1, PT, R11, R235, PT ;  /* 0x000000eb0b00720c */ /* 0x000fe40003f26270 */
[----:B------:R-:W-:Y:S02]  /*57b0*/  ISETP.LT.OR P3, PT, R13, R240, P3 ;  /* 0x000000f00d00720c */ /* 0x000fe40001f61670 */
[----:B------:R-:W-:-:S02]  /*57c0*/  ISETP.LT.OR P5, PT, R11, R242, P5 ;  /* 0x000000f20b00720c */ /* 0x000fc40002fa1670 */
[----:B------:R-:W-:Y:S02]  /*57d0*/  ISETP.LT.OR P1, PT, R11, R240, P1 ;  /* 0x000000f00b00720c */ /* 0x000fe40000f21670 */
[----:B------:R-:W-:Y:S02]  /*57e0*/  ISETP.LT.OR P4, PT, R34, R242, P4 ;  /* 0x000000f22200720c */ /* 0x000fe40002781670 */
[----:B------:R-:W-:Y:S02]  /*57f0*/  FSEL R29, R66, -INF , !P3 ;  /* 0xff800000421d7808 */ /* 0x000fe40005800000 */
[----:B------:R-:W-:Y:S02]  /*5800*/  FSEL R180, R65, -INF , !P6 ;  /* 0xff80000041b47808 */ /* 0x000fe40007000000 */
[----:B------:R-:W-:Y:S02]  /*5810*/  FSEL R27, R67, -INF , !P2 ;  /* 0xff800000431b7808 */ /* 0x000fe40005000000 */
[----:B------:R-:W-:-:S02]  /*5820*/  FSEL R30, R52, -INF , !P5 ;  /* 0xff800000341e7808 */ /* 0x000fc40006800000 */
        /* <DEDUP_REMOVED lines=42> */
[C---:B------:R-:W-:Y:S02]  /*5ad0*/  @!P4 LEA R46, P1, R22.reuse, c[0x0][0x168], 0x1 ;  /* 0x00005a00162eca11 */ /* 0x040fe400078208ff */
[C-C-:B------:R-:W-:Y:S01]  /*5ae0*/  @!P5 LEA.HI.X R49, R22.reuse, c[0x0][0x16c], R11.reuse, 0x1, P2 ;  /* 0x00005b001631da11 */ /* 0x140fe200010f0c0b */
        /* <DEDUP_REMOVED lines=17> */
[----:B------:R1:W-:Y:S01]  /*5c00*/  @!P5 LDGSTS.E.BYPASS.LTC128B.128 [R234+0xa800], [R48.64+0x80] ;  /* 0x0a80008030eadfae */ /* 0x0003e2000b901d58 */
[----:B----4-:R-:W-:-:S03]  /*5c10*/  IADD3 R20, P1, R22, UR17, RZ ;  /* 0x0000001116147c10 */ /* 0x010fc6000ff3e0ff */
[----:B------:R4:W-:Y:S01]  /*5c20*/  @P4 STS.128 [R234+0xc800], RZ ;  /* 0x00c800ffea004388 */ /* 0x0009e20000000c00 */
[----:B---3--:R-:W-:-:S03]  /*5c30*/  @!P6 LEA R42, P2, R20, c[0x0][0x168], 0x1 ;  /* 0x00005a00142aea11 */ /* 0x008fc600078408ff */
[----:B------:R-:W-:Y:S01]  /*5c40*/  @!PT LDS RZ, [RZ] ;  /* 0x00000000fffff984 */ /* 0x000fe20000000800 */
[----:B------:R-:W-:Y:S01]  /*5c50*/  @!PT LDS RZ, [RZ] ;  /* 0x00000000fffff984 */ /* 0x000fe20000000800 */
[----:B------:R-:W-:Y:S01]  /*5c60*/  @!PT LDS RZ, [RZ] ;  /* 0x00000000fffff984 */ /* 0x000fe20000000800 */
[----:B------:R3:W-:Y:S01]  /*5c70*/  @!P4 LDGSTS.E.BYPASS.LTC128B.128 [R234+0xc800], [R46.64+0x100] ;  /* 0x0c8001002eeacfae */ /* 0x0007e2000b901d58 */
[----:B------:R-:W-:Y:S02]  /*5c80*/  IADD3.X R11, R11, UR16, RZ, P1, !PT ;  /* 0x000000100b0b7c10 */ /* 0x000fe40008ffe4ff */
[C---:B-----5:R-:W-:Y:S01]  /*5c90*/  @!P5 LEA R40, P1, R20.reuse, c[0x0][0x168], 0x1 ;  /* 0x00005a001428da11 */ /* 0x060fe200078208ff */
[----:B------:R4:W-:Y:S01]  /*5ca0*/  @P3 STS.128 [R234+0xe800], RZ ;  /* 0x00e800ffea003388 */ /* 0x0009e20000000c00 */
[C-C-:B------:R-:W-:Y:S02]  /*5cb0*/  @!P6 LEA.HI.X R43, R20.reuse, c[0x0][0x16c], R11.reuse, 0x1, P2 ;  /* 0x00005b00142bea11 */ /* 0x140fe400010f0c0b */
[C-C-:B------:R-:W-:Y:S01]  /*5cc0*/  @!P5 LEA.HI.X R41, R20.reuse, c[0x0][0x16c], R11.reuse, 0x1, P1 ;  /* 0x00005b001429da11 */ /* 0x140fe200008f0c0b */
[----:B------:R-:W-:Y:S01]  /*5cd0*/  @!PT LDS RZ, [RZ] ;  /* 0x00000000fffff984 */ /* 0x000fe20000000800 */
[----:B------:R-:W-:Y:S01]  /*5ce0*/  @!PT LDS RZ, [RZ] ;  /* 0x00000000fffff984 */ /* 0x000fe20000000800 */
[----:B------:R-:W-:Y:S01]  /*5cf0*/  @!PT LDS RZ, [RZ] ;  /* 0x00000000fffff984 */ /* 0x000fe20000000800 */
[----:B------:R5:W-:Y:S01]  /*5d00*/  @!P3 LDGSTS.E.BYPASS.LTC128B.128 [R234+0xe800], [R44.64+0x180] ;  /* 0x0e8001802ceabfae */ /* 0x000be2000b901d58 */
[C---:B------:R-:W-:Y:S02]  /*5d10*/  @!P3 LEA R22, P1, R20.reuse, c[0x0][0x168], 0x1 ;  /* 0x00005a001416ba11 */ /* 0x040fe400078208ff */
[C---:B--2---:R-:W-:Y:S01]  /*5d20*/  @!P4 LEA R34, P2, R20.reuse, c[0x0][0x168], 0x1 ;  /* 0x00005a001422ca11 */ /* 0x044fe200078408ff */
        /* <DEDUP_REMOVED lines=8> */
[----:B------:R4:W-:Y:S01]  /*5db0*/  @P5 STS.128 [R234+0xb000], RZ ;  /* 0x00b000ffea005388 */ /* 0x0009e20000000c00 */
[----:B------:R-:W-:Y:S02]  /*5dc0*/  IADD3.X R20, R11, UR16, RZ, P2, !PT ;  /* 0x000000100b147c10 */ /* 0x000fe400097fe4ff */
[C---:B-1----:R-:W-:Y:S01]  /*5dd0*/  @!P5 LEA R48, P2, R7.reuse, c[0x0][0x168], 0x1 ;  /* 0x00005a000730da11 */ /* 0x042fe200078408ff */
[----:B------:R-:W-:Y:S01]  /*5de0*/  @!PT LDS RZ, [RZ] ;  /* 0x00000000fffff984 */ /* 0x000fe20000000800 */
[----:B------:R-:W-:Y:S01]  /*5df0*/  @!PT LDS RZ, [RZ] ;  /* 0x00000000fffff984 */ /* 0x000fe20000000800 */
[----:B------:R-:W-:Y:S01]  /*5e00*/  @!PT LDS RZ, [RZ] ;  /* 0x00000000fffff984 */ /* 0x000fe20000000800 */
[----:B------:R4:W-:Y:S01]  /*5e10*/  @!P5 LDGSTS.E.BYPASS.LTC128B.128 [R234+0xb000], [R40.64+0x80] ;  /* 0x0b00008028eadfae */ /* 0x0009e2000b901d58 */
[----:B---3--:R-:W-:-:S03]  /*5e20*/  @!P6 LEA R46, P1, R7, c[0x0][0x168], 0x1 ;  /* 0x00005a00072eea11 */ /* 0x008fc600078208ff */
[----:B------:R4:W-:Y:S01]  /*5e30*/  @P4 STS.128 [R234+0xd000], RZ ;  /* 0x00d000ffea004388 */ /* 0x0009e20000000c00 */
[C-C-:B------:R-:W-:Y:S02]  /*5e40*/  @!P5 LEA.HI.X R49, R7.reuse, c[0x0][0x16c], R20.reuse, 0x1, P2 ;  /* 0x00005b000731da11 */ /* 0x140fe400010f0c14 */
        /* <DEDUP_REMOVED lines=35> */
.L_x_619:
[----:B------:R-:W-:Y:S05]  /*6080*/  BSYNC B0 ;  /* 0x0000000000007941 */ /* 0x000fea0003800000 */
.L_x_618:
[----:B------:R-:W0:Y:S02]  /*6090*/  LDGDEPBAR ;  /* 0x00000000000079af */ /* 0x000e240000000000 */
.L_x_617:
[----:B------:R-:W-:Y:S01]  /*60a0*/  FMNMX.FTZ R7, R16, R32, !PT ;  /* 0x0000002010077209 */ /* 0x000fe20007810000 */
[----:B------:R-:W-:Y:S01]  /*60b0*/  IMAD.WIDE.U32 R192, R196, -0x326172a9, RZ ;  /* 0xcd9e8d57c4c07825 */ /* 0x000fe200078e00ff */
[----:B-1--4-:R-:W-:Y:S01]  /*60c0*/  FMNMX.FTZ R22, R18, R37, !PT ;  /* 0x0000002512167209 */ /* 0x012fe20007810000 */
[----:B------:R-:W-:Y:S01]  /*60d0*/  USHF.L.U32 UR4, UR34, 0x1, URZ ;  /* 0x0000000122047899 */ /* 0x000fe2000800063f */
[----:B------:R-:W-:Y:S01]  /*60e0*/  FMNMX.FTZ R7, R0, R7, !PT ;  /* 0x0000000700077209 */ /* 0x000fe20007810000 */
[----:B------:R-:W-:Y:S01]  /*60f0*/  UIADD3 UR35, UR33, -0x4498517b, URZ ;  /* 0xbb67ae8521237890 */ /* 0x000fe2000fffe03f */
[----:B------:R-:W-:Y:S01]  /*6100*/  FMNMX.FTZ R22, R39, R22, !PT ;  /* 0x0000001627167209 */ /* 0x000fe20007810000 */
[----:B------:R-:W-:Y:S01]  /*6110*/  IMAD.WIDE.U32 R194, R165, -0x2daee0ad, RZ ;  /* 0xd2511f53a5c27825 */ /* 0x000fe200078e00ff */
[----:B------:R-:W-:Y:S01]  /*6120*/  FMNMX.FTZ R7, R36, R7, !PT ;  /* 0x0000000724077209 */ /* 0x000fe20007810000 */
[----:B------:R-:W-:Y:S01]  /*6130*/  UIADD3 UR36, UR32, -0x61c88647, URZ ;  /* 0x9e3779b920247890 */ /* 0x000fe2000fffe03f */
[----:B------:R-:W-:Y:S01]  /*6140*/  FMNMX.FTZ R22, R15, R22, !PT ;  /* 0x000000160f167209 */ /* 0x000fe20007810000 */
[----:B------:R-:W-:Y:S01]  /*6150*/  UIADD3 UR7, UR32, 0x3c6ef372, URZ ;  /* 0x3c6ef37220077890 */ /* 0x000fe2000fffe03f */
[----:B------:R-:W-:Y:S01]  /*6160*/  FMNMX.FTZ R7, R12, R7, !PT ;  /* 0x000000070c077209 */ /* 0x000fe20007810000 */
[----:B------:R-:W-:Y:S01]  /*6170*/  UIADD3 UR14, UR33, 0x76cf5d0a, URZ ;  /* 0x76cf5d0a210e7890 */ /* 0x000fe2000fffe03f */
[----:B------:R-:W-:Y:S01]  /*6180*/  FMNMX.FTZ R22, R33, R22, !PT ;  /* 0x0000001621167209 */ /* 0x000fe20007810000 */
[----:B------:R-:W-:Y:S01]  /*6190*/  UIADD3 UR12, UR33, 0x32370b8f, URZ ;  /* 0x32370b8f210c7890 */ /* 0x000fe2000fffe03f */
[----:B------:R-:W-:Y:S01]  /*61a0*/  FMNMX.FTZ R7, R14, R7, !PT ;  /* 0x000000070e077209 */ /* 0x000fe20007810000 */
[----:B------:R-:W-:Y:S01]  /*61b0*/  UIADD3 UR13, UR32, -0x255992d5, URZ ;  /* 0xdaa66d2b200d7890 */ /* 0x000fe2000fffe03f */
[----:B------:R-:W-:Y:S01]  /*61c0*/  FMNMX.FTZ R22, R17, R22, !PT ;  /* 0x0000001611167209 */ /* 0x000fe20007810000 */
[----:B------:R-:W-:Y:S01]  /*61d0*/  UIADD3 UR11, UR32, 0x78dde6e4, URZ ;  /* 0x78dde6e4200b7890 */ /* 0x000fe2000fffe03f */
[----:B------:R-:W-:Y:S01]  /*61e0*/  FMNMX.FTZ R7, R8, R7, !PT ;  /* 0x0000000708077209 */ /* 0x000fe20007810000 */
[----:B------:R-:W-:Y:S01]  /*61f0*/  UIADD3 UR8, UR33, -0x56f99767, URZ ;  /* 0xa906689921087890 */ /* 0x000fe2000fffe03f */
[----:B------:R-:W-:Y:S01]  /*6200*/  FMNMX.FTZ R22, R9, R22, !PT ;  /* 0x0000001609167209 */ /* 0x000fe20007810000 */
[----:B------:R-:W-:Y:S01]  /*6210*/  UIADD3 UR10, UR33, -0x126145ec, URZ ;  /* 0xed9eba14210a7890 */ /* 0x000fe2000fffe03f */
[----:B------:R-:W-:Y:S01]  /*6220*/  FMNMX.FTZ R7, R10, R7, !PT ;  /* 0x000000070a077209 */ /* 0x000fe20007810000 */
[----:B------:R-:W-:Y:S01]  /*6230*/  IMAD.SHL.U32 R224, R4, 0x2, RZ ;  /* 0x0000000204e07824 */ /* 0x000fe200078e00ff */
[----:B------:R-:W-:Y:S01]  /*6240*/  FMNMX.FTZ R22, R19, R22, !PT ;  /* 0x0000001613167209 */ /* 0x000fe20007810000 */
[----:B------:R-:W-:Y:S01]  /*6250*/  UIADD3 UR9, UR32, 0x1715609d, URZ ;  /* 0x1715609d20097890 */ /* 0x000fe2000fffe03f */
[----:B------:R-:W-:Y:S01]  /*6260*/  FMNMX.FTZ R7, R176, R7, !PT ;  /* 0x00000007b0077209 */ /* 0x000fe20007810000 */
[--C-:B------:R-:W-:Y:S01]  /*6270*/  IMAD R222, R5, 0x2, R224.reuse ;  /* 0x0000000205de7824 */ /* 0x100fe200078e02e0 */
[----:B------:R-:W-:Y:S01]  /*6280*/  FMNMX.FTZ R22, R187, R22, !PT ;  /* 0x00000016bb167209 */ /* 0x000fe20007810000 */
[C---:B------:R-:W-:Y:S01]  /*6290*/  IMAD R221, R3.reuse, 0x2, R224 ;  /* 0x0000000203dd7824 */ /* 0x040fe200078e02e0 */
[----:B------:R-:W-:Y:S01]  /*62a0*/  FMNMX.FTZ R7, R186, R7, !PT ;  /* 0x00000007ba077209 */ /* 0x000fe20007810000 */
[----:B------:R-:W-:Y:S01]  /*62b0*/  IMAD R220, R3, 0x2, R222 ;  /* 0x0000000203dc7824 */ /* 0x000fe200078e02de */
        /* <DEDUP_REMOVED lines=15> */
[----:B------:R-:W-:Y:S01]  /*63b0*/  LOP3.LUT R197, R2, UR32, RZ, 0x3c, !PT ;  /* 0x0000002002c57c12 */ /* 0x000fe2000f8e3cff */
[----:B------:R-:W-:Y:S01]  /*63c0*/  LDSM.16.MT88.4 R56, [R221+0x12000] ;  /* 0x01200000dd38783b */ /* 0x000fe20000004200 */
[----:B------:R-:W-:Y:S02]  /*63d0*/  FMNMX.FTZ R20, R28, R7, !PT ;  /* 0x000000071c147209 */ /* 0x000fe40007810000 */
[----:B------:R-:W-:Y:S01]  /*63e0*/  FMNMX.FTZ R7, R25, R22, !PT ;  /* 0x0000001619077209 */ /* 0x000fe20007810000 */
[----:B------:R-:W-:Y:S01]  /*63f0*/  LDSM.16.MT88.4 R64, [R220+0x12000] ;  /* 0x01200000dc40783b */ /* 0x000fe20000004200 */
[----:B------:R-:W-:-:S02]  /*6400*/  LOP3.LUT R190, R193, R197, RZ, 0x3c, !PT ;  /* 0x000000c5c1be7212 */ /* 0x000fc400078e3cff */
[----:B------:R-:W-:Y:S01]  /*6410*/  FMNMX.FTZ R22, R24, R7, !PT ;  /* 0x0000000718167209 */ /* 0x000fe20007810000 */
[----:B------:R-:W1:Y:S01]  /*6420*/  SHFL.BFLY PT, R13, R20, 0x2, 0x1f ;  /* 0x0c401f00140d7f89 */ /* 0x000e6200000e0000 */
[----:B------:R-:W-:Y:S01]  /*6430*/  IMAD.U32 R7, RZ, RZ, UR4 ;  /* 0x00000004ff077e24 */ /* 0x000fe2000f8e00ff */
[----:B------:R-:W-:Y:S01]  /*6440*/  PRMT R250, R6, 0x7054, R6 ;  /* 0x0000705406fa7816 */ /* 0x000fe20000000006 */
[----:B------:R-:W-:Y:S01]  /*6450*/  IMAD.WIDE.U32 R190, R190, -0x2daee0ad, RZ ;  /* 0xd2511f53bebe7825 */ /* 0x000fe200078e00ff */
[----:B------:R-:W2:Y:S01]  /*6460*/  SHFL.BFLY PT, R11, R22, 0x2, 0x1f ;  /* 0x0c401f00160b7f89 */ /* 0x000ea200000e0000 */
[----:B------:R-:W-:Y:S01]  /*6470*/  UIADD3 UR4, UR4, 0x1, URZ ;  /* 0x0000000104047890 */ /* 0x000fe2000fffe03f */
[----:B------:R-:W-:Y:S02]  /*6480*/  LOP3.LUT R7, R195, UR33, R7, 0x96, !PT ;  /* 0x00000021c3077c12 */ /* 0x000fe4000f8e9607 */
[----:B------:R-:W-:Y:S01]  /*6490*/  LOP3.LUT R188, R191, UR35, R194, 0x96, !PT ;  /* 0x00000023bfbc7c12 */ /* 0x000fe2000f8e96c2 */
[----:B------:R-:W-:Y:S02]  /*64a0*/  LDSM.16.MT88.4 R72, [R224+0x14000] ;  /* 0x01400000e048783b */ /* 0x000fe40000004200 */
[----:B------:R-:W-:-:S02]  /*64b0*/  IMAD.WIDE.U32 R40, R7, -0x326172a9, RZ ;  /* 0xcd9e8d5707287825 */ /* 0x000fc400078e00ff */
[----:B------:R-:W-:Y:S02]  /*64c0*/  LDSM.16.MT88.4 R80, [R222+0x14000] ;  /* 0x01400000de50783b */ /* 0x000fe40000004200 */
[----:B------:R-:W-:Y:S01]  /*64d0*/  IMAD.WIDE.U32 R188, R188, -0x326172a9, RZ ;  /* 0xcd9e8d57bcbc7825 */ /* 0x000fe200078e00ff */
[----:B------:R-:W-:Y:S01]  /*64e0*/  LOP3.LUT R7, R41, UR36, R192, 0x96, !PT ;  /* 0x0000002429077c12 */ /* 0x000fe2000f8e96c0 */
[----:B------:R-:W-:Y:S02]  /*64f0*/  LDSM.16.MT88.4 R88, [R221+0x14000] ;  /* 0x01400000dd58783b */ /* 0x000fe40000004200 */
[----:B------:R-:W-:Y:S01]  /*6500*/  IMAD.U32 R194, RZ, RZ, UR4 ;  /* 0x00000004ffc27e24 */ /* 0x000fe2000f8e00ff */
[----:B------:R-:W-:Y:S01]  /*6510*/  LOP3.LUT R40, R189, UR7, R40, 0x96, !PT ;  /* 0x00000007bd287c12 */ /* 0x000fe2000f8e9628 */
[----:B------:R-:W-:Y:S01]  /*6520*/  IMAD.WIDE.U32 R34, R7, -0x2daee0ad, RZ ;  /* 0xd2511f5307227825 */ /* 0x000fe200078e00ff */
[----:B------:R-:W-:Y:S01]  /*6530*/  LDSM.16.MT88.4 R96, [R220+0x14000] ;  /* 0x01400000dc60783b */ /* 0x000fe20000004200 */
[----:B-1----:R-:W-:-:S02]  /*6540*/  FMNMX.FTZ R13, R20, R13, !PT ;  /* 0x0000000d140d7209 */ /* 0x002fc40007810000 */
[----:B------:R-:W-:Y:S01]  /*6550*/  IMAD.WIDE.U32 R40, R40, -0x2daee0ad, RZ ;  /* 0xd2511f5328287825 */ /* 0x000fe200078e00ff */
[----:B------:R-:W-:Y:S01]  /*6560*/  LDSM.16.MT88.4 R104, [R224+0x16000] ;  /* 0x01600000e068783b */ /* 0x000fe20000004200 */
[----:B------:R-:W-:Y:S02]  /*6570*/  LOP3.LUT R194, R195, UR33, R194, 0x96, !PT ;  /* 0x00000021c3c27c12 */ /* 0x000fe4000f8e96c2 */
[----:B--2---:R-:W-:Y:S01]  /*6580*/  FMNMX.FTZ R22, R22, R11, !PT ;  /* 0x0000000b16167209 */ /* 0x004fe20007810000 */
[----:B------:R-:W1:Y:S01]  /*6590*/  SHFL.BFLY PT, R2, R13, 0x1, 0x1f ;  /* 0x0c201f000d027f89 */ /* 0x000e6200000e0000 */
[----:B------:R-:W-:Y:S01]  /*65a0*/  LOP3.LUT R11, R35, UR14, R190, 0x96, !PT ;  /* 0x0000000e230b7c12 */ /* 0x000fe2000f8e96be */
[----:B------:R-:W-:Y:S01]  /*65b0*/  IMAD.WIDE.U32 R194, R194, -0x326172a9, RZ ;  /* 0xcd9e8d57c2c27825 */ /* 0x000fe200078e00ff */
[----:B------:R-:W-:Y:S01]  /*65c0*/  LOP3.LUT R34, R41, UR12, R34, 0x96, !PT ;  /* 0x0000000c29227c12 */ /* 0x000fe2000f8e9622 */
[----:B------:R-:W2:Y:S02]  /*65d0*/  SHFL.BFLY PT, R7, R22, 0x1, 0x1f ;  /* 0x0c201f0016077f89 */ /* 0x000ea400000e0000 */
[----:B------:R-:W-:Y:S01]  /*65e0*/  IMAD.WIDE.U32 R20, R11, -0x326172a9, RZ ;  /* 0xcd9e8d570b147825 */ /* 0x000fe200078e00ff */
[----:B------:R-:W-:Y:S01]  /*65f0*/  LOP3.LUT R192, R195, UR36, R192, 0x96, !PT ;  /* 0x00000024c3c07c12 */ /* 0x000fe2000f8e96c0 */
[----:B------:R-:W-:Y:S02]  /*6600*/  LDSM.16.MT88.4 R112, [R222+0x16000] ;  /* 0x01600000de70783b */ /* 0x000fe40000004200 */
[----:B------:R-:W-:Y:S01]  /*6610*/  IMAD.WIDE.U32 R34, R34, -0x326172a9, RZ ;  /* 0xcd9e8d5722227825 */ /* 0x000fe200078e00ff */
[----:B------:R-:W-:Y:S01]  /*6620*/  LOP3.LUT R11, R21, UR13, R188, 0x96, !PT ;  /* 0x0000000d150b7c12 */ /* 0x000fe2000f8e96bc */
[----:B------:R-:W-:Y:S02]  /*6630*/  LDSM.16.MT88.4 R120, [R221+0x16000] ;  /* 0x01600000dd78783b */ /* 0x000fe40000004200 */
[----:B------:R-:W-:Y:S01]  /*6640*/  IMAD.WIDE.U32 R192, R192, -0x2daee0ad, RZ ;  /* 0xd2511f53c0c07825 */ /* 0x000fe200078e00ff */
[----:B------:R-:W-:-:S03]  /*6650*/  LOP3.LUT R20, R35, UR11, R20, 0x96, !PT ;  /* 0x0000000b23147c12 */ /* 0x000fc6000f8e9614 */
[----:B------:R-:W-:Y:S01]  /*6660*/  IMAD.WIDE.U32 R42, R11, -0x2daee0ad, RZ ;  /* 0xd2511f530b2a7825 */ /* 0x000fe200078e00ff */
[----:B------:R-:W-:-:S03]  /*6670*/  LOP3.LUT R191, R193, UR14, R190, 0x96, !PT ;  /* 0x0000000ec1bf7c12 */ /* 0x000fc6000f8e96be */
[----:B------:R-:W-:Y:S01]  /*6680*/  IMAD.WIDE.U32 R20, R20, -0x2daee0ad, RZ ;  /* 0xd2511f5314147825 */ /* 0x000fe200078e00ff */
[----:B-1----:R-:W-:-:S04]  /*6690*/  FMNMX.FTZ R2, R13, R2, !PT ;  /* 0x000000020d027209 */ /* 0x002fc80007810000 */
[C---:B------:R-:W-:Y:S01]  /*66a0*/  FSETP.NEU.FTZ.AND P1, PT, R2.reuse, -INF , PT ;  /* 0xff8000000200780b */ /* 0x040fe20003f3d000 */
[----:B------:R-:W-:-:S05]  /*66b0*/  FMUL.FTZ R31, R2, c[0x0][0x23c] ;  /* 0x00008f00021f7a20 */ /* 0x000fca0000410000 */
[----:B------:R-:W-:-:S05]  /*66c0*/  FSEL R31, R31, RZ, P1 ;  /* 0x000000ff1f1f7208 */ /* 0x000fca0000800000 */
[--C-:B------:R-:W-:Y:S01]  /*66d0*/  FFMA.FTZ R171, R0, c[0x0][0x23c], -R31.reuse ;  /* 0x00008f0000ab7a23 */ /* 0x100fe2000001081f */
[----:B--2---:R-:W-:Y:S01]  /*66e0*/  FMNMX.FTZ R0, R22, R7, !PT ;  /* 0x0000000716007209 */ /* 0x004fe20007810000 */
[--C-:B------:R-:W-:Y:S01]  /*66f0*/  FFMA.FTZ R173, R16, c[0x0][0x23c], -R31.reuse ;  /* 0x00008f0010ad7a23 */ /* 0x100fe2000001081f */
[----:B------:R-:W-:Y:S01]  /*6700*/  LOP3.LUT R7, R21, UR8, R42, 0x96, !PT ;  /* 0x0000000815077c12 */ /* 0x000fe2000f8e962a */
[----:B------:R-:W-:Y:S01]  /*6710*/  FFMA.FTZ R170, R32, c[0x0][0x23c], -R31 ;  /* 0x00008f0020aa7a23 */ /* 0x000fe2000001081f */
[----:B------:R-:W-:Y:S01]  /*6720*/  LOP3.LUT R22, R43, UR10, R40, 0x96, !PT ;  /* 0x0000000a2b167c12 */ /* 0x000fe2000f8e9628 */
[C---:B------:R-:W-:Y:S01]  /*6730*/  FMUL.FTZ R26, R0.reuse, c[0x0][0x23c] ;  /* 0x00008f00001a7a20 */ /* 0x040fe20000410000 */
[----:B------:R-:W-:Y:S01]  /*6740*/  FSETP.NEU.FTZ.AND P1, PT, R0, -INF , PT ;  /* 0xff8000000000780b */ /* 0x000fe20003f3d000 */
[----:B------:R-:W-:Y:S01]  /*6750*/  IMAD.WIDE.U32 R40, R7, -0x326172a9, RZ ;  /* 0xcd9e8d5707287825 */ /* 0x000fe200078e00ff */
[----:B------:R-:W-:Y:S02]  /*6760*/  MUFU.EX2 R173, R173 ;  /* 0x000000ad00ad7308 */ /* 0x000fe40000000800 */
[----:B------:R-:W-:Y:S01]  /*6770*/  FSEL R26, R26, RZ, P1 ;  /* 0x000000ff1a1a7208 */ /* 0x000fe20000800000 */
[----:B------:R-:W-:Y:S01]  /*6780*/  IMAD.WIDE.U32 R22, R22, -0x326172a9, RZ ;  /* 0xcd9e8d5716167825 */ /* 0x000fe200078e00ff */
[----:B------:R-:W-:-:S02]  /*6790*/  LOP3.LUT R16, R40, 0xffff, RZ, 0xc0, !PT ;  /* 0x0000ffff28107812 */ /* 0x000fc400078ec0ff */
[----:B------:R-:W-:Y:S01]  /*67a0*/  LOP3.LUT R7, R40, 0xff, RZ, 0xc0, !PT ;  /* 0x000000ff28077812 */ /* 0x000fe200078ec0ff */
[----:B------:R-:W-:Y:S01]  /*67b0*/  FFMA.FTZ R172, R18, c[0x0][0x23c], -R26 ;  /* 0x00008f0012ac7a23 */ /* 0x000fe2000001081a */
[----:B------:R-:W-:Y:S01]  /*67c0*/  SHF.R.U32.HI R16, RZ, 0x8, R16 ;  /* 0x00000008ff107819 */ /* 0x000fe20000011610 */
[----:B------:R-:W-:Y:S01]  /*67d0*/  FFMA.FTZ R175, R37, c[0x0][0x23c], -R26 ;  /* 0x00008f0025af7a23 */ /* 0x000fe2000001081a */
[----:B------:R-:W-:Y:S01]  /*67e0*/  LOP3.LUT R4, R41, UR6, R22, 0x96, !PT ;  /* 0x0000000629047c12 */ /* 0x000fe2000f8e9616 */
[----:B------:R-:W1:Y:S01]  /*67f0*/  MUFU.EX2 R170, R170 ;  /* 0x000000aa00aa7308 */ /* 0x000e620000000800 */
[----:B------:R-:W-:Y:S01]  /*6800*/  PRMT R5, R7, 0x5410, R16 ;  /* 0x0000541007057816 */ /* 0x000fe20000000010 */
[--C-:B------:R-:W-:Y:S01]  /*6810*/  FFMA.FTZ R166, R36, c[0x0][0x23c], -R31.reuse ;  /* 0x00008f0024a67a23 */ /* 0x100fe2000001081f */
[C---:B------:R-:W-:Y:S01]  /*6820*/  LOP3.LUT R16, R4.reuse, 0xffff, RZ, 0xc0, !PT ;  /* 0x0000ffff04107812 */ /* 0x040fe200078ec0ff */
[--C-:B------:R-:W-:Y:S01]  /*6830*/  FFMA.FTZ R174, R39, c[0x0][0x23c], -R26.reuse ;  /* 0x00008f0027ae7a23 */ /* 0x100fe2000001081a */
[----:B------:R-:W-:Y:S01]  /*6840*/  LOP3.LUT R7, R4, 0xff, RZ, 0xc0, !PT ;  /* 0x000000ff04077812 */ /* 0x000fe200078ec0ff */
[----:B------:R-:W-:Y:S01]  /*6850*/  FFMA.FTZ R167, R15, c[0x0][0x23c], -R26 ;  /* 0x00008f000fa77a23 */ /* 0x000fe2000001081a */
[----:B------:R-:W-:Y:S01]  /*6860*/  SHF.R.U32.HI R129, RZ, 0x10, R4 ;  /* 0x00000010ff817819 */ /* 0x000fe20000011604 */
[----:B------:R-:W-:Y:S01]  /*6870*/  MUFU.EX2 R172, R172 ;  /* 0x000000ac00ac7308 */ /* 0x000fe20000000800 */
[----:B------:R-:W-:Y:S01]  /*6880*/  SHF.R.U32.HI R16, RZ, 0x8, R16 ;  /* 0x00000008ff107819 */ /* 0x000fe20000011610 */
[--C-:B------:R-:W-:Y:S01]  /*6890*/  FFMA.FTZ R35, R8, c[0x0][0x23c], -R31.reuse ;  /* 0x00008f0008237a23 */ /* 0x100fe2000001081f */
[----:B------:R-:W-:Y:S01]  /*68a0*/  SHF.R.U32.HI R4, RZ, 0x18, R4 ;  /* 0x00000018ff047819 */ /* 0x000fe20000011604 */
[--C-:B------:R-:W-:Y:S01]  /*68b0*/  FFMA.FTZ R32, R10, c[0x0][0x23c], -R31.reuse ;  /* 0x00008f000a207a23 */ /* 0x100fe2000001081f */
[----:B------:R-:W-:Y:S01]  /*68c0*/  LOP3.LUT R129, R129, 0xff, RZ, 0xc0, !PT ;  /* 0x000000ff81817812 */ /* 0x000fe200078ec0ff */
[--C-:B------:R-:W-:Y:S01]  /*68d0*/  HSET2.LE.AND R130, R5, R250.reuse, PT ;  /* 0x000000fa05827233 */ /* 0x100fe20003803000 */
[----:B------:R-:W-:Y:S01]  /*68e0*/  PRMT R7, R7, 0x5410, R16 ;  /* 0x0000541007077816 */ /* 0x000fe20000000010 */
[----:B------:R-:W2:Y:S01]  /*68f0*/  MUFU.EX2 R175, R175 ;  /* 0x000000af00af7308 */ /* 0x000ea20000000800 */
[----:B------:R-:W-:Y:S01]  /*6900*/  SHF.R.U32.HI R18, RZ, 0x10, R40 ;  /* 0x00000010ff127819 */ /* 0x000fe20000011628 */
[--C-:B------:R-:W-:Y:S01]  /*6910*/  FFMA.FTZ R169, R12, c[0x0][0x23c], -R31.reuse ;  /* 0x00008f000ca97a23 */ /* 0x100fe2000001081f */
[----:B------:R-:W-:Y:S01]  /*6920*/  PRMT R129, R129, 0x5410, R4 ;  /* 0x0000541081817816 */ /* 0x000fe20000000004 */
[--C-:B------:R-:W-:Y:S01]  /*6930*/  HSET2.LE.AND R128, R7, R250.reuse, PT ;  /* 0x000000fa07807233 */ /* 0x100fe20003803000 */
[----:B------:R-:W-:Y:S01]  /*6940*/  SHF.R.U32.HI R131, RZ, 0x18, R40 ;  /* 0x00000018ff837819 */ /* 0x000fe20000011628 */
[----:B------:R-:W-:Y:S01]  /*6950*/  FFMA.FTZ R164, R14, c[0x0][0x23c], -R31 ;  /* 0x00008f000ea47a23 */ /* 0x000fe2000001081f */
[----:B------:R-:W-:Y:S01]  /*6960*/  LOP3.LUT R18, R18, 0xff, RZ, 0xc0, !PT ;  /* 0x000000ff12127812 */ /* 0x000fe200078ec0ff */
[----:B------:R-:W-:Y:S01]  /*6970*/  MUFU.EX2 R171, R171 ;  /* 0x000000ab00ab7308 */ /* 0x000fe20000000800 */
[----:B------:R-:W-:Y:S01]  /*6980*/  LOP3.LUT R22, R23, UR9, R34, 0x96, !PT ;  /* 0x0000000917167c12 */ /* 0x000fe2000f8e9622 */
[--C-:B------:R-:W-:Y:S01]  /*6990*/  HSET2.LE.AND R129, R129, R250.reuse, PT ;  /* 0x000000fa81817233 */ /* 0x100fe20003803000 */
[----:B-1----:R-:W-:Y:S01]  /*69a0*/  F2FP.BF16.PACK_AB R3, R170, R173 ;  /* 0x000000adaa03723e */ /* 0x002fe200000010ff */
[--C-:B------:R-:W-:Y:S01]  /*69b0*/  FFMA.FTZ R34, R9, c[0x0][0x23c], -R26.reuse ;  /* 0x00008f0009227a23 */ /* 0x100fe2000001081a */
[----:B------:R-:W-:Y:S01]  /*69c0*/  PRMT R131, R18, 0x5410, R131 ;  /* 0x0000541012837816 */ /* 0x000fe20000000083 */
[----:B------:R-:W-:Y:S01]  /*69d0*/  IMAD.WIDE.U32 R22, R22, -0x2daee0ad, RZ ;  /* 0xd2511f5316167825 */ /* 0x000fe200078e00ff */
[----:B------:R-:W-:Y:S01]  /*69e0*/  LOP3.LUT R128, R128, R3, RZ, 0xc0, !PT ;  /* 0x0000000380807212 */ /* 0x000fe200078ec0ff */
[----:B------:R-:W1:Y:S01]  /*69f0*/  MUFU.EX2 R166, R166 ;  /* 0x000000a600a67308 */ /* 0x000e620000000800 */
[----:B--2---:R-:W-:Y:S01]  /*6a00*/  F2FP.BF16.PACK_AB R4, R175, R172 ;  /* 0x000000acaf04723e */ /* 0x004fe200000010ff */
[----:B------:R-:W-:Y:S01]  /*6a10*/  FFMA.FTZ R3, R19, c[0x0][0x23c], -R26 ;  /* 0x00008f0013037a23 */ /* 0x000fe2000001081a */
[--C-:B------:R-:W-:Y:S01]  /*6a20*/  HSET2.LE.AND R131, R131, R250.reuse, PT ;  /* 0x000000fa83837233 */ /* 0x100fe20003803000 */
[----:B------:R-:W-:Y:S01]  /*6a30*/  LOP3.LUT R20, R23, UR37, R20, 0x96, !PT ;  /* 0x0000002517147c12 */ /* 0x000fe2000f8e9614 */
[----:B------:R-:W2:Y:S01]  /*6a40*/  LDSM.16.MT88.4 R12, [R220+0x16000] ;  /* 0x01600000dc0c783b */ /* 0x000ea20000004200 */
[----:B------:R-:W-:Y:S01]  /*6a50*/  LOP3.LUT R129, R129, R4, RZ, 0xc0, !PT ;  /* 0x0000000481817212 */ /* 0x000fe200078ec0ff */
[----:B------:R-:W-:Y:S01]  /*6a60*/  FFMA.FTZ R168, R33, c[0x0][0x23c], -R26 ;  /* 0x00008f0021a87a23 */ /* 0x000fe2000001081a */
[----:B------:R-:W-:Y:S01]  /*6a70*/  MUFU.EX2 R174, R174 ;  /* 0x000000ae00ae7308 */ /* 0x000fe20000000800 */
[----:B------:R-:W-:Y:S01]  /*6a80*/  LOP3.LUT R4, R22, 0xffff, RZ, 0xc0, !PT ;  /* 0x0000ffff16047812 */ /* 0x000fe200078ec0ff */
[----:B------:R-:W3:Y:S01]  /*6a90*/  LDSM.16.MT88.4 R40, [R224+0x12000] ;  /* 0x01200000e028783b */ /* 0x000ee20000004200 */
[----:B------:R-:W-:Y:S01]  /*6aa0*/  SHF.R.U32.HI R7, RZ, 0x18, R22 ;  /* 0x00000018ff077819 */ /* 0x000fe20000011616 */
[----:B------:R-:W-:Y:S01]  /*6ab0*/  FFMA.FTZ R33, R17, c[0x0][0x23c], -R26 ;  /* 0x00008f0011217a23 */ /* 0x000fe2000001081a */
[----:B------:R-:W-:Y:S01]  /*6ac0*/  SHF.R.U32.HI R4, RZ, 0x8, R4 ;  /* 0x00000008ff047819 */ /* 0x000fe20000011604 */
[----:B------:R-:W4:Y:S01]  /*6ad0*/  LDSM.16.MT88.4 R8, [R224+0x10800] ;  /* 0x01080000e008783b */ /* 0x000f220000004200 */
[----:B------:R-:W-:Y:S01]  /*6ae0*/  LOP3.LUT R19, R20, 0xffff, RZ, 0xc0, !PT ;  /* 0x0000ffff14137812 */ /* 0x000fe200078ec0ff */
[----:B------:R-:W5:Y:S01]  /*6af0*/  MUFU.EX2 R167, R167 ;  /* 0x000000a700a77308 */ /* 0x000f620000000800 */
[----:B-1----:R-:W-:Y:S01]  /*6b00*/  F2FP.BF16.PACK_AB R5, R166, R171 ;  /* 0x000000aba605723e */ /* 0x002fe200000010ff */
[--C-:B------:R-:W-:Y:S01]  /*6b10*/  FFMA.FTZ R176, R176, c[0x0][0x23c], -R31.reuse ;  /* 0x00008f00b0b07a23 */ /* 0x100fe2000001081f */
[----:B------:R-:W-:Y:S01]  /*6b20*/  LOP3.LUT R16, R20, 0xff, RZ, 0xc0, !PT ;  /* 0x000000ff14107812 */ /* 0x000fe200078ec0ff */
[--C-:B------:R-:W-:Y:S01]  /*6b30*/  FFMA.FTZ R179, R186, c[0x0][0x23c], -R31.reuse ;  /* 0x00008f00bab37a23 */ /* 0x100fe2000001081f */
[----:B------:R-:W-:Y:S01]  /*6b40*/  LOP3.LUT R130, R130, R5, RZ, 0xc0, !PT ;  /* 0x0000000582827212 */ /* 0x000fe200078ec0ff */
[----:B------:R-:W-:Y:S01]  /*6b50*/  FFMA.FTZ R177, R184, c[0x0][0x23c], -R31 ;  /* 0x00008f00b8b17a23 */ /* 0x000fe2000001081f */
[----:B------:R-:W-:Y:S01]  /*6b60*/  LOP3.LUT R5, R22, 0xff, RZ, 0xc0, !PT ;  /* 0x000000ff16057812 */ /* 0x000fe200078ec0ff */
[----:B------:R-:W-:Y:S01]  /*6b70*/  MUFU.EX2 R35, R35 ;  /* 0x0000002300237308 */ /* 0x000fe20000000800 */
[----:B------:R-:W-:Y:S01]  /*6b80*/  SHF.R.U32.HI R19, RZ, 0x8, R19 ;  /* 0x00000008ff137819 */ /* 0x000fe20000011613 */
[----:B------:R-:W-:Y:S01]  /*6b90*/  FFMA.FTZ R184, R187, c[0x0][0x23c], -R26 ;  /* 0x00008f00bbb87a23 */ /* 0x000fe2000001081a */
[----:B------:R-:W-:Y:S01]  /*6ba0*/  PRMT R5, R5, 0x5410, R4 ;  /* 0x0000541005057816 */ /* 0x000fe20000000004 */
[----:B------:R-:W-:Y:S01]  /*6bb0*/  FFMA.FTZ R181, R181, c[0x0][0x23c], -R26 ;  /* 0x00008f00b5b57a23 */ /* 0x000fe2000001081a */
[----:B------:R-:W-:Y:S01]  /*6bc0*/  SHF.R.U32.HI R17, RZ, 0x18, R20 ;  /* 0x00000018ff117819 */ /* 0x000fe20000011614 */
[----:B------:R-:W-:Y:S01]  /*6bd0*/  FFMA.FTZ R178, R178, c[0x0][0x23c], -R31 ;  /* 0x00008f00b2b27a23 */ /* 0x000fe2000001081f */
[----:B------:R-:W-:Y:S01]  /*6be0*/  PRMT R19, R16, 0x5410, R19 ;  /* 0x0000541010137816 */ /* 0x000fe20000000013 */
[----:B------:R-:W1:Y:S01]  /*6bf0*/  MUFU.EX2 R32, R32 ;  /* 0x0000002000207308 */ /* 0x000e620000000800 */
[----:B-----5:R-:W-:Y:S01]  /*6c00*/  F2FP.BF16.PACK_AB R6, R167, R174 ;  /* 0x000000aea706723e */ /* 0x020fe200000010ff */
[----:B------:R-:W-:Y:S01]  /*6c10*/  HSET2.LE.AND R5, R5, R250, PT ;  /* 0x000000fa05057233 */ /* 0x000fe20003803000 */
[----:B------:R-:W-:-:S02]  /*6c20*/  FFMA.FTZ R183, R183, c[0x0][0x23c], -R26 ;  /* 0x00008f00b7b77a23 */ /* 0x000fc4000001081a */
[----:B------:R-:W-:Y:S01]  /*6c30*/  LOP3.LUT R131, R131, R6, RZ, 0xc0, !PT ;  /* 0x0000000683837212 */ /* 0x000fe200078ec0ff */
[----:B------:R-:W-:Y:S01]  /*6c40*/  FFMA.FTZ R186, R185, c[0x0][0x23c], -R26 ;  /* 0x00008f00b9ba7a23 */ /* 0x000fe2000001081a */
[----:B------:R-:W-:Y:S01]  /*6c50*/  SHF.R.U32.HI R6, RZ, 0x10, R22 ;  /* 0x00000010ff067819 */ /* 0x000fe20000011616 */
[----:B------:R-:W-:Y:S01]  /*6c60*/  MUFU.EX2 R34, R34 ;  /* 0x0000002200227308 */ /* 0x000fe20000000800 */
[--C-:B------:R-:W-:Y:S02]  /*6c70*/  FFMA.FTZ R185, R180, c[0x0][0x23c], -R31.reuse ;  /* 0x00008f00b4b97a23 */ /* 0x100fe4000001081f */
[----:B------:R-:W-:Y:S01]  /*6c80*/  LOP3.LUT R4, R6, 0xff, RZ, 0xc0, !PT ;  /* 0x000000ff06047812 */ /* 0x000fe200078ec0ff */
[C---:B------:R-:W-:Y:S01]  /*6c90*/  HMMA.16816.F32.BF16 R160, R128.reuse, R156, RZ ;  /* 0x0000009c80a0723c */ /* 0x040fe200000418ff */
[----:B------:R-:W-:Y:S01]  /*6ca0*/  SHF.R.U32.HI R6, RZ, 0x10, R20 ;  /* 0x00000010ff067819 */ /* 0x000fe20000011614 */
[----:B------:R-:W-:Y:S01]  /*6cb0*/  FFMA.FTZ R182, R182, c[0x0][0x23c], -R31 ;  /* 0x00008f00b6b67a23 */ /* 0x000fe2000001081f */
[----:B------:R-:W-:Y:S01]  /*6cc0*/  PRMT R7, R4, 0x5410, R7 ;  /* 0x0000541004077816 */ /* 0x000fe20000000007 */
[----:B------:R-:W5:Y:S01]  /*6cd0*/  MUFU.EX2 R3, R3 ;  /* 0x0000000300037308 */ /* 0x000f620000000800 */
[----:B------:R-:W-:Y:S01]  /*6ce0*/  LOP3.LUT R6, R6, 0xff, RZ, 0xc0, !PT ;  /* 0x000000ff06067812 */ /* 0x000fe200078ec0ff */
[--C-:B------:R-:W-:Y:S01]  /*6cf0*/  HSET2.LE.AND R4, R19, R250.reuse, PT ;  /* 0x000000fa13047233 */ /* 0x100fe20003803000 */
[----:B-1----:R-:W-:Y:S01]  /*6d00*/  F2FP.BF16.PACK_AB R18, R32, R35 ;  /* 0x000000232012723e */ /* 0x002fe200000010ff */
[--C-:B------:R-:W-:Y:S01]  /*6d10*/  HSET2.LE.AND R7, R7, R250.reuse, PT ;  /* 0x000000fa07077233 */ /* 0x100fe20003803000 */
[----:B------:R-:W-:Y:S01]  /*6d20*/  PRMT R17, R6, 0x5410, R17 ;  /* 0x0000541006117816 */ /* 0x000fe20000000011 */
[----:B------:R-:W-:Y:S01]  /*6d30*/  HMMA.16816.F32.BF16 R156, R128, R158, RZ ;  /* 0x0000009e809c723c */ /* 0x000fe200000418ff */
[----:B------:R-:W-:Y:S01]  /*6d40*/  LOP3.LUT R6, R5, R18, RZ, 0xc0, !PT ;  /* 0x0000001205067212 */ /* 0x000fe200078ec0ff */
[----:B------:R-:W-:Y:S01]  /*6d50*/  MUFU.EX2 R169, R169 ;  /* 0x000000a900a97308 */ /* 0x000fe20000000800 */
[----:B------:R-:W-:Y:S01]  /*6d60*/  LDSM.16.MT88.4 R20, [R222+0x10800] ;  /* 0x01080000de14783b */ /* 0x000fe20000004200 */
[----:B------:R-:W-:Y:S01]  /*6d70*/  HSET2.LE.AND R5, R17, R250, PT ;  /* 0x000000fa11057233 */ /* 0x000fe20003803000 */
[----:B------:R-:W-:-:S02]  /*6d80*/  FFMA.FTZ R180, R30, c[0x0][0x23c], -R31 ;  /* 0x00008f001eb47a23 */ /* 0x000fc4000001081f */
[----:B------:R-:W-:Y:S01]  /*6d90*/  FADD.FTZ R170, R173, R170 ;  /* 0x000000aaadaa7221 */ /* 0x000fe20000010000 */
[C---:B------:R-:W-:Y:S01]  /*6da0*/  HMMA.16816.F32.BF16 R144, R128.reuse, R140, RZ ;  /* 0x0000008c8090723c */ /* 0x040fe200000418ff */
[----:B------:R-:W-:Y:S01]  /*6db0*/  FADD.FTZ R175, R172, R175 ;  /* 0x000000afacaf7221 */ /* 0x000fe20000010000 */
[----:B-----5:R-:W-:Y:S01]  /*6dc0*/  F2FP.BF16.PACK_AB R16, R3, R34 ;  /* 0x000000220310723e */ /* 0x020fe200000010ff */
[----:B------:R-:W1:Y:S01]  /*6dd0*/  MUFU.EX2 R164, R164 ;  /* 0x000000a400a47308 */ /* 0x000e620000000800 */
[----:B------:R-:W-:Y:S02]  /*6de0*/  FADD.FTZ R171, R171, R170 ;  /* 0x000000aaabab7221 */ /* 0x000fe40000010000 */
[----:B------:R-:W-:Y:S01]  /*6df0*/  LOP3.LUT R7, R7, R16, RZ, 0xc0, !PT ;  /* 0x0000001007077212 */ /* 0x000fe200078ec0ff */
[----:B------:R-:W-:Y:S01]  /*6e00*/  FADD.FTZ R174, R174, R175 ;  /* 0x000000afaeae7221 */ /* 0x000fe20000010000 */
[----:B------:R-:W5:Y:S01]  /*6e10*/  LDSM.16.MT88.4 R16, [R221+0x10800] ;  /* 0x01080000dd10783b */ /* 0x000f620000004200 */
[----:B------:R-:W-:Y:S01]  /*6e20*/  HMMA.16816.F32.BF16 R140, R128, R142, RZ ;  /* 0x0000008e808c723c */ /* 0x000fe200000418ff */
[----:B------:R-:W-:Y:S01]  /*6e30*/  FADD.FTZ R166, R166, R171 ;  /* 0x000000aba6a67221 */ /* 0x000fe20000010000 */
[----:B------:R-:W-:Y:S01]  /*6e40*/  MUFU.EX2 R168, R168 ;  /* 0x000000a800a87308 */ /* 0x000fe20000000800 */
[----:B------:R-:W-:-:S05]  /*6e50*/  FADD.FTZ R167, R167, R174 ;  /* 0x000000aea7a77221 */ /* 0x000fca0000010000 */
[C---:B--2---:R-:W-:Y:S02]  /*6e60*/  HMMA.16816.F32.BF16 R124, R128.reuse, R12, RZ ;  /* 0x0000000c807c723c */ /* 0x044fe400000418ff */
[----:B------:R-:W2:Y:S05]  /*6e70*/  MUFU.EX2 R33, R33 ;  /* 0x0000002100217308 */ /* 0x000eaa0000000800 */
[----:B-1----:R-:W-:Y:S01]  /*6e80*/  F2FP.BF16.PACK_AB R13, R164, R169 ;  /* 0x000000a9a40d723e */ /* 0x002fe200000010ff */
[----:B------:R-:W-:Y:S01]  /*6e90*/  HMMA.16816.F32.BF16 R152, R128, R148, RZ ;  /* 0x000000948098723c */ /* 0x000fe200000418ff */
[----:B------:R-:W-:Y:S01]  /*6ea0*/  FADD.FTZ R169, R169, R166 ;  /* 0x000000a6a9a97221 */ /* 0x000fe20000010000 */
[----:B------:R-:W-:Y:S01]  /*6eb0*/  MUFU.EX2 R176, R176 ;  /* 0x000000b000b07308 */ /* 0x000fe20000000800 */
[----:B------:R-:W-:-:S02]  /*6ec0*/  LOP3.LUT R4, R4, R13, RZ, 0xc0, !PT ;  /* 0x0000000d04047212 */ /* 0x000fc400078ec0ff */
[----:B------:R-:W-:-:S03]  /*6ed0*/  FADD.FTZ R164, R164, R169 ;  /* 0x000000a9a4a47221 */ /* 0x000fc60000010000 */
[C---:B------:R-:W-:Y:S01]  /*6ee0*/  HMMA.16816.F32.BF16 R136, R128.reuse, R132, RZ ;  /* 0x000000848088723c */ /* 0x040fe200000418ff */
[----:B------:R-:W-:Y:S01]  /*6ef0*/  FADD.FTZ R35, R35, R164 ;  /* 0x000000a423237221 */ /* 0x000fe20000010000 */
[----:B--2---:R-:W-:Y:S01]  /*6f00*/  F2FP.BF16.PACK_AB R12, R33, R168 ;  /* 0x000000a8210c723e */ /* 0x004fe200000010ff */
[----:B------:R-:W1:Y:S01]  /*6f10*/  MUFU.EX2 R179, R179 ;  /* 0x000000b300b37308 */ /* 0x000e620000000800 */
[----:B------:R-:W-:Y:S02]  /*6f20*/  FADD.FTZ R168, R168, R167 ;  /* 0x000000a7a8a87221 */ /* 0x000fe40000010000 */
[----:B------:R-:W-:Y:S01]  /*6f30*/  LOP3.LUT R5, R5, R12, RZ, 0xc0, !PT ;  /* 0x0000000c05057212 */ /* 0x000fe200078ec0ff */
[----:B------:R-:W-:Y:S01]  /*6f40*/  FADD.FTZ R35, R32, R35 ;  /* 0x0000002320237221 */ /* 0x000fe20000010000 */
[----:B---3--:R-:W-:Y:S01]  /*6f50*/  HMMA.16816.F32.BF16 R36, R128, R40, RZ ;  /* 0x000000288024723c */ /* 0x008fe200000418ff */
[----:B------:R-:W-:Y:S02]  /*6f60*/  FADD.FTZ R33, R33, R168 ;  /* 0x000000a821217221 */ /* 0x000fe40000010000 */
[----:B------:R-:W-:Y:S02]  /*6f70*/  MUFU.EX2 R184, R184 ;  /* 0x000000b800b87308 */ /* 0x000fe40000000800 */
[----:B------:R-:W-:-:S03]  /*6f80*/  FADD.FTZ R34, R34, R33 ;  /* 0x0000002122227221 */ /* 0x000fc60000010000 */
[C---:B------:R-:W-:Y:S01]  /*6f90*/  HMMA.16816.F32.BF16 R44, R128.reuse, R48, RZ ;  /* 0x00000030802c723c */ /* 0x040fe200000418ff */
[----:B------:R-:W-:Y:S02]  /*6fa0*/  FADD.FTZ R3, R3, R34 ;  /* 0x0000002203037221 */ /* 0x000fe40000010000 */
[----:B------:R-:W2:Y:S05]  /*6fb0*/  MUFU.EX2 R181, R181 ;  /* 0x000000b500b57308 */ /* 0x000eaa0000000800 */
[C---:B------:R-:W-:Y:S03]  /*6fc0*/  HMMA.16816.F32.BF16 R52, R128.reuse, R56, RZ ;  /* 0x000000388034723c */ /* 0x040fe600000418ff */
[----:B------:R-:W-:Y:S05]  /*6fd0*/  MUFU.EX2 R177, R177 ;  /* 0x000000b100b17308 */ /* 0x000fea0000000800 */
[C---:B------:R-:W-:Y:S03]  /*6fe0*/  HMMA.16816.F32.BF16 R60, R128.reuse, R64, RZ ;  /* 0x00000040803c723c */ /* 0x040fe600000418ff */
[----:B------:R-:W3:Y:S05]  /*6ff0*/  MUFU.EX2 R178, R178 ;  /* 0x000000b200b27308 */ /* 0x000eea0000000800 */
[C---:B------:R-:W-:Y:S03]  /*7000*/  HMMA.16816.F32.BF16 R68, R128.reuse, R72, RZ ;  /* 0x000000488044723c */ /* 0x040fe600000418ff */
[----:B------:R-:W-:Y:S05]  /*7010*/  MUFU.EX2 R183, R183 ;  /* 0x000000b700b77308 */ /* 0x000fea0000000800 */
[C---:B------:R-:W-:Y:S03]  /*7020*/  HMMA.16816.F32.BF16 R76, R128.reuse, R80, RZ ;  /* 0x00000050804c723c */ /* 0x040fe600000418ff */
[----:B------:R-:W1:Y:S05]  /*7030*/  MUFU.EX2 R186, R186 ;  /* 0x000000ba00ba7308 */ /* 0x000e6a0000000800 */
[C---:B------:R-:W-:Y:S03]  /*7040*/  HMMA.16816.F32.BF16 R84, R128.reuse, R88, RZ ;  /* 0x000000588054723c */ /* 0x040fe600000418ff */
[----:B------:R-:W-:Y:S05]  /*7050*/  MUFU.EX2 R182, R182 ;  /* 0x000000b600b67308 */ /* 0x000fea0000000800 */
[C---:B------:R-:W-:Y:S03]  /*7060*/  HMMA.16816.F32.BF16 R92, R128.reuse, R96, RZ ;  /* 0x00000060805c723c */ /* 0x040fe600000418ff */
[----:B------:R-:W-:Y:S05]  /*7070*/  MUFU.EX2 R185, R185 ;  /* 0x000000b900b97308 */ /* 0x000fea0000000800 */
[C---:B------:R-:W-:Y:S03]  /*7080*/  HMMA.16816.F32.BF16 R100, R128.reuse, R104, RZ ;  /* 0x000000688064723c */ /* 0x040fe600000418ff */
[----:B------:R-:W-:Y:S05]  /*7090*/  MUFU.EX2 R180, R180 ;  /* 0x000000b400b47308 */ /* 0x000fea0000000800 */
        /* <DEDUP_REMOVED lines=15> */
[----:B------:R-:W-:Y:S01]  /*7190*/  HMMA.16816.F32.BF16 R128, R128, R14, RZ ;  /* 0x0000000e8080723c */ /* 0x000fe200000418ff */
[----:B------:R-:W1:Y:S07]  /*71a0*/  LDSM.16.MT88.4 R12, [R220+0x10800] ;  /* 0x01080000dc0c783b */ /* 0x000e6e0000004200 */
[C---:B----4-:R-:W-:Y:S08]  /*71b0*/  HMMA.16816.F32.BF16 R160, R4.reuse, R8, R160 ;  /* 0x0000000804a0723c */ /* 0x050ff000000418a0 */
[C---:B------:R-:W-:Y:S01]  /*71c0*/  HMMA.16816.F32.BF16 R156, R4.reuse, R10, R156 ;  /* 0x0000000a049c723c */ /* 0x040fe2000004189c */
[----:B------:R-:W4:Y:S07]  /*71d0*/  LDSM.16.MT88.4 R8, [R224+0x12800] ;  /* 0x01280000e008783b */ /* 0x000f2e0000004200 */
[C---:B-----5:R-:W-:Y:S08]  /*71e0*/  HMMA.16816.F32.BF16 R144, R4.reuse, R16, R144 ;  /* 0x000000100490723c */ /* 0x060ff00000041890 */
[C---:B------:R-:W-:Y:S01]  /*71f0*/  HMMA.16816.F32.BF16 R140, R4.reuse, R18, R140 ;  /* 0x00000012048c723c */ /* 0x040fe2000004188c */
[----:B------:R-:W5:Y:S07]  /*7200*/  LDSM.16.MT88.4 R16, [R221+0x12800] ;  /* 0x01280000dd10783b */ /* 0x000f6e0000004200 */
[C---:B------:R-:W-:Y:S08]  /*7210*/  HMMA.16816.F32.BF16 R152, R4.reuse, R20, R152 ;  /* 0x000000140498723c */ /* 0x040ff00000041898 */
        /* <DEDUP_REMOVED lines=23> */
[C---:B--2---:R-:W-:Y:S07]  /*7390*/  HMMA.16816.F32.BF16 R76, R4.reuse, R20, R76 ;  /* 0x00000014044c723c */ /* 0x044fee000004184c */
[----:B------:R-:W-:Y:S01]  /*73a0*/  LOP3.LUT R20, R189, UR7, R194, 0x96, !PT ;  /* 0x00000007bd147c12 */ /* 0x000fe2000f8e96c2 */
[----:B-1----:R-:W-:Y:S04]  /*73b0*/  HMMA.16816.F32.BF16 R92, R4, R12, R92 ;  /* 0x0000000c045c723c */ /* 0x002fe8000004185c */
[----:B------:R-:W-:-:S04]  /*73c0*/  IMAD.WIDE.U32 R20, R20, -0x2daee0ad, RZ ;  /* 0xd2511f5314147825 */ /* 0x000fc800078e00ff */
[----:B------:R-:W-:Y:S01]  /*73d0*/  HMMA.16816.F32.BF16 R96, R4, R14, R96 ;  /* 0x0000000e0460723c */ /* 0x000fe20000041860 */
[----:B------:R-:W1:Y:S01]  /*73e0*/  LDSM.16.MT88.4 R12, [R221+0x16800] ;  /* 0x01680000dd0c783b */ /* 0x000e620000004200 */
[----:B------:R-:W-:-:S06]  /*73f0*/  LOP3.LUT R190, R21, UR12, R192, 0x96, !PT ;  /* 0x0000000c15be7c12 */ /* 0x000fcc000f8e96c0 */
[C---:B----4-:R-:W-:Y:S08]  /*7400*/  HMMA.16816.F32.BF16 R100, R4.reuse, R8, R100 ;  /* 0x000000080464723c */ /* 0x050ff00000041864 */
[C---:B------:R-:W-:Y:S01]  /*7410*/  HMMA.16816.F32.BF16 R104, R4.reuse, R10, R104 ;  /* 0x0000000a0468723c */ /* 0x040fe20000041868 */
[----:B------:R-:W2:Y:S07]  /*7420*/  LDSM.16.MT88.4 R8, [R220+0x16800] ;  /* 0x01680000dc08783b */ /* 0x000eae0000004200 */
[C---:B-----5:R-:W-:Y:S07]  /*7430*/  HMMA.16816.F32.BF16 R108, R4.reuse, R16, R108 ;  /* 0x00000010046c723c */ /* 0x060fee000004186c */
[----:B------:R-:W-:Y:S01]  /*7440*/  IMAD.WIDE.U32 R16, R191, -0x326172a9, RZ ;  /* 0xcd9e8d57bf107825 */ /* 0x000fe200078e00ff */
[----:B------:R-:W-:Y:S03]  /*7450*/  HMMA.16816.F32.BF16 R80, R4, R22, R80 ;  /* 0x000000160450723c */ /* 0x000fe60000041850 */
[----:B------:R-:W-:Y:S01]  /*7460*/  IMAD.WIDE.U32 R190, R190, -0x326172a9, RZ ;  /* 0xcd9e8d57bebe7825 */ /* 0x000fe200078e00ff */
[----:B------:R-:W-:-:S04]  /*7470*/  LOP3.LUT R189, R17, UR13, R188, 0x96, !PT ;  /* 0x0000000d11bd7c12 */ /* 0x000fc8000f8e96bc */
[----:B------:R-:W-:Y:S01]  /*7480*/  LOP3.LUT R188, R191, UR11, R16, 0x96, !PT ;  /* 0x0000000bbfbc7c12 */ /* 0x000fe2000f8e9610 */
[----:B------:R-:W-:Y:S01]  /*7490*/  IMAD.WIDE.U32 R16, R189, -0x2daee0ad, RZ ;  /* 0xd2511f53bd107825 */ /* 0x000fe200078e00ff */
[----:B-1----:R-:W-:Y:S03]  /*74a0*/  HMMA.16816.F32.BF16 R116, R4, R12, R116 ;  /* 0x0000000c0474723c */ /* 0x002fe60000041874 */
[----:B------:R-:W-:Y:S01]  /*74b0*/  IMAD.WIDE.U32 R188, R188, -0x2daee0ad, RZ ;  /* 0xd2511f53bcbc7825 */ /* 0x000fe200078e00ff */
[----:B------:R-:W-:-:S04]  /*74c0*/  LOP3.LUT R192, R17, UR10, R20, 0x96, !PT ;  /* 0x0000000a11c07c12 */ /* 0x000fc8000f8e9614 */
[----:B------:R-:W-:Y:S01]  /*74d0*/  LOP3.LUT R16, R189, UR8, R16, 0x96, !PT ;  /* 0x00000008bd107c12 */ /* 0x000fe2000f8e9610 */
[----:B------:R-:W-:Y:S01]  /*74e0*/  IMAD.WIDE.U32 R192, R192, -0x326172a9, RZ ;  /* 0xcd9e8d57c0c07825 */ /* 0x000fe200078e00ff */
[----:B------:R-:W-:Y:S03]  /*74f0*/  HMMA.16816.F32.BF16 R120, R4, R14, R120 ;  /* 0x0000000e0478723c */ /* 0x000fe60000041878 */
[----:B------:R-:W-:Y:S01]  /*7500*/  IMAD.WIDE.U32 R22, R16, -0x326172a9, RZ ;  /* 0xcd9e8d5710167825 */ /* 0x000fe200078e00ff */
[----:B------:R-:W-:-:S03]  /*7510*/  LOP3.LUT R190, R193, UR9, R190, 0x96, !PT ;  /* 0x00000009c1be7c12 */ /* 0x000fc6000f8e96be */
[----:B------:R-:W-:Y:S01]  /*7520*/  FFMA.FTZ R189, R29, c[0x0][0x23c], -R26 ;  /* 0x00008f001dbd7a23 */ /* 0x000fe2000001081a */
[----:B------:R-:W-:Y:S01]  /*7530*/  LOP3.LUT R16, R23, UR6, R192, 0x96, !PT ;  /* 0x0000000617107c12 */ /* 0x000fe2000f8e96c0 */
[C---:B--2---:R-:W-:Y:S01]  /*7540*/  HMMA.16816.F32.BF16 R124, R4.reuse, R8, R124 ;  /* 0x00000008047c723c */ /* 0x044fe2000004187c */
[----:B------:R-:W-:Y:S01]  /*7550*/  LOP3.LUT R20, R22, 0xffff, RZ, 0xc0, !PT ;  /* 0x0000ffff16147812 */ /* 0x000fe200078ec0ff */
[----:B------:R-:W-:Y:S01]  /*7560*/  IMAD.WIDE.U32 R190, R190, -0x2daee0ad, RZ ;  /* 0xd2511f53bebe7825 */ /* 0x000fe200078e00ff */
[C---:B------:R-:W-:Y:S01]  /*7570*/  LOP3.LUT R12, R16.reuse, 0xffff, RZ, 0xc0, !PT ;  /* 0x0000ffff100c7812 */ /* 0x040fe200078ec0ff */
[----:B------:R-:W-:Y:S01]  /*7580*/  MUFU.EX2 R189, R189 ;  /* 0x000000bd00bd7308 */ /* 0x000fe20000000800 */
[----:B------:R-:W-:Y:S02]  /*7590*/  LOP3.LUT R21, R16, 0xff, RZ, 0xc0, !PT ;  /* 0x000000ff10157812 */ /* 0x000fe400078ec0ff */
[----:B------:R-:W-:Y:S01]  /*75a0*/  SHF.R.U32.HI R12, RZ, 0x8, R12 ;  /* 0x00000008ff0c7819 */ /* 0x000fe2000001160c */
[----:B------:R-:W-:Y:S01]  /*75b0*/  HMMA.16816.F32.BF16 R112, R4, R18, R112 ;  /* 0x000000120470723c */ /* 0x000fe20000041870 */
[----:B------:R-:W-:-:S02]  /*75c0*/  SHF.R.U32.HI R9, RZ, 0x10, R16 ;  /* 0x00000010ff097819 */ /* 0x000fc40000011610 */
[----:B------:R-:W-:Y:S02]  /*75d0*/  PRMT R21, R21, 0x5410, R12 ;  /* 0x0000541015157816 */ /* 0x000fe4000000000c */
[----:B------:R-:W1:Y:S01]  /*75e0*/  LDSM.16.MT88.4 R12, [R224+0x11000] ;  /* 0x01100000e00c783b */ /* 0x000e620000004200 */
[----:B------:R-:W-:Y:S02]  /*75f0*/  SHF.R.U32.HI R16, RZ, 0x18, R16 ;  /* 0x00000018ff107819 */ /* 0x000fe40000011610 */
[----:B------:R-:W-:Y:S01]  /*7600*/  LOP3.LUT R9, R9, 0xff, RZ, 0xc0, !PT ;  /* 0x000000ff09097812 */ /* 0x000fe200078ec0ff */
[----:B------:R-:W-:Y:S01]  /*7610*/  HMMA.16816.F32.BF16 R128, R4, R10, R128 ;  /* 0x0000000a0480723c */ /* 0x000fe20000041880 */
[----:B------:R-:W-:Y:S02]  /*7620*/  SHF.R.U32.HI R23, RZ, 0x10, R22 ;  /* 0x00000010ff177819 */ /* 0x000fe40000011616 */
[----:B------:R-:W-:Y:S02]  /*7630*/  PRMT R9, R9, 0x5410, R16 ;  /* 0x0000541009097816 */ /* 0x000fe40000000010 */
[----:B------:R-:W-:Y:S01]  /*7640*/  LOP3.LUT R187, R22, 0xff, RZ, 0xc0, !PT ;  /* 0x000000ff16bb7812 */ /* 0x000fe200078ec0ff */
[----:B------:R-:W-:Y:S01]  /*7650*/  LDSM.16.MT88.4 R16, [R222+0x11000] ;  /* 0x01100000de10783b */ /* 0x000fe20000004200 */
[--C-:B------:R-:W-:Y:S01]  /*7660*/  HSET2.LE.AND R4, R21, R250.reuse, PT ;  /* 0x000000fa15047233 */ /* 0x100fe20003803000 */
[----:B------:R-:W-:Y:S01]  /*7670*/  SHF.R.U32.HI R22, RZ, 0x18, R22 ;  /* 0x00000018ff167819 */ /* 0x000fe20000011616 */
[----:B------:R-:W-:Y:S01]  /*7680*/  HSET2.LE.AND R5, R9, R250, PT ;  /* 0x000000fa09057233 */ /* 0x000fe20003803000 */
[----:B------:R-:W-:Y:S01]  /*7690*/  F2FP.BF16.PACK_AB R9, R179, R176 ;  /* 0x000000b0b309723e */ /* 0x000fe200000010ff */
[----:B------:R-:W-:Y:S01]  /*76a0*/  FADD.FTZ R176, R176, R35 ;  /* 0x00000023b0b07221 */ /* 0x000fe20000010000 */
[----:B------:R-:W-:-:S02]  /*76b0*/  SHF.R.U32.HI R20, RZ, 0x8, R20 ;  /* 0x00000008ff147819 */ /* 0x000fc40000011614 */
[----:B------:R-:W-:Y:S01]  /*76c0*/  LOP3.LUT R4, R4, R9, RZ, 0xc0, !PT ;  /* 0x0000000904047212 */ /* 0x000fe200078ec0ff */
[----:B------:R-:W-:Y:S01]  /*76d0*/  FADD.FTZ R176, R179, R176 ;  /* 0x000000b0b3b07221 */ /* 0x000fe20000010000 */
[----:B------:R-:W2:Y:S01]  /*76e0*/  LDSM.16.MT88.4 R8, [R221+0x11000] ;  /* 0x01100000dd08783b */ /* 0x000ea20000004200 */
[----:B------:R-:W-:Y:S02]  /*76f0*/  LOP3.LUT R7, R23, 0xff, RZ, 0xc0, !PT ;  /* 0x000000ff17077812 */ /* 0x000fe400078ec0ff */
[----:B------:R-:W-:Y:S01]  /*7700*/  F2FP.BF16.PACK_AB R6, R181, R184 ;  /* 0x000000b8b506723e */ /* 0x000fe200000010ff */
[----:B------:R-:W-:Y:S01]  /*7710*/  FADD.FTZ R184, R184, R3 ;  /* 0x00000003b8b87221 */ /* 0x000fe20000010000 */
[----:B------:R-:W-:Y:S02]  /*7720*/  PRMT R187, R187, 0x5410, R20 ;  /* 0x00005410bbbb7816 */ /* 0x000fe40000000014 */
[----:B------:R-:W-:Y:S01]  /*7730*/  PRMT R7, R7, 0x5410, R22 ;  /* 0x0000541007077816 */ /* 0x000fe20000000016 */
[----:B------:R-:W-:Y:S01]  /*7740*/  FADD.FTZ R184, R181, R184 ;  /* 0x000000b8b5b87221 */ /* 0x000fe20000010000 */
[----:B------:R-:W-:Y:S01]  /*7750*/  LOP3.LUT R5, R5, R6, RZ, 0xc0, !PT ;  /* 0x0000000605057212 */ /* 0x000fe200078ec0ff */
[--C-:B------:R-:W-:Y:S01]  /*7760*/  HSET2.LE.AND R6, R187, R250.reuse, PT ;  /* 0x000000fabb067233 */ /* 0x100fe20003803000 */
[----:B---3--:R-:W-:Y:S01]  /*7770*/  F2FP.BF16.PACK_AB R21, R178, R177 ;  /* 0x000000b1b215723e */ /* 0x008fe200000010ff */
[----:B------:R-:W-:Y:S01]  /*7780*/  HSET2.LE.AND R7, R7, R250, PT ;  /* 0x000000fa07077233 */ /* 0x000fe20003803000 */
[----:B------:R-:W-:Y:S01]  /*7790*/  F2FP.BF16.PACK_AB R20, R186, R183 ;  /* 0x000000b7ba14723e */ /* 0x000fe200000010ff */
[----:B------:R-:W-:Y:S01]  /*77a0*/  FFMA.FTZ R187, R28, c[0x0][0x23c], -R31 ;  /* 0x00008f001cbb7a23 */ /* 0x000fe2000001081f */
[----:B------:R-:W-:Y:S01]  /*77b0*/  LOP3.LUT R6, R6, R21, RZ, 0xc0, !PT ;  /* 0x0000001506067212 */ /* 0x000fe200078ec0ff */
[----:B------:R-:W-:Y:S01]  /*77c0*/  LDSM.16.MT88.4 R28, [R221+0x11800] ;  /* 0x01180000dd1c783b */ /* 0x000fe20000004200 */
[----:B------:R-:W-:Y:S01]  /*77d0*/  LOP3.LUT R7, R7, R20, RZ, 0xc0, !PT ;  /* 0x0000001407077212 */ /* 0x000fe200078ec0ff */
[----:B------:R-:W-:-:S02]  /*77e0*/  FADD.FTZ R177, R177, R176 ;  /* 0x000000b0b1b17221 */ /* 0x000fc40000010000 */
[----:B------:R-:W3:Y:S01]  /*77f0*/  LDSM.16.MT88.4 R20, [R220+0x11000] ;  /* 0x01100000dc14783b */ /* 0x000ee20000004200 */
[----:B------:R-:W-:Y:S01]  /*7800*/  MUFU.EX2 R187, R187 ;  /* 0x000000bb00bb7308 */ /* 0x000fe20000000800 */
        /* <DEDUP_REMOVED lines=13> */
[C---:B-1----:R-:W-:Y:S08]  /*78e0*/  HMMA.16816.F32.BF16 R36, R4.reuse, R12, R36 ;  /* 0x0000000c0424723c */ /* 0x042ff00000041824 */
[C---:B------:R-:W-:Y:S01]  /*78f0*/  HMMA.16816.F32.BF16 R40, R4.reuse, R14, R40 ;  /* 0x0000000e0428723c */ /* 0x040fe20000041828 */
[----:B------:R-:W1:Y:S07]  /*7900*/  LDSM.16.MT88.4 R12, [R224+0x15000] ;  /* 0x01500000e00c783b */ /* 0x000e6e0000004200 */
[C---:B--2---:R-:W-:Y:S08]  /*7910*/  HMMA.16816.F32.BF16 R52, R4.reuse, R8, R52 ;  /* 0x000000080434723c */ /* 0x044ff00000041834 */
[C---:B------:R-:W-:Y:S01]  /*7920*/  HMMA.16816.F32.BF16 R56, R4.reuse, R10, R56 ;  /* 0x0000000a0438723c */ /* 0x040fe20000041838 */
[----:B------:R-:W2:Y:S07]  /*7930*/  LDSM.16.MT88.4 R8, [R221+0x15000] ;  /* 0x01500000dd08783b */ /* 0x000eae0000004200 */
        /* <DEDUP_REMOVED lines=15> */
[C---:B-1----:R-:W-:Y:S08]  /*7a30*/  HMMA.16816.F32.BF16 R100, R4.reuse, R12, R100 ;  /* 0x0000000c0464723c */ /* 0x042ff00000041864 */
[C---:B------:R-:W-:Y:S01]  /*7a40*/  HMMA.16816.F32.BF16 R104, R4.reuse, R14, R104 ;  /* 0x0000000e0468723c */ /* 0x040fe20000041868 */
[----:B------:R-:W1:Y:S07]  /*7a50*/  LDSM.16.MT88.4 R12, [R220+0x17000] ;  /* 0x01700000dc0c783b */ /* 0x000e6e0000004200 */
[C---:B------:R-:W-:Y:S01]  /*7a60*/  HMMA.16816.F32.BF16 R80, R4.reuse, R18, R80 ;  /* 0x000000120450723c */ /* 0x040fe20000041850 */
[----:B------:R-:W4:Y:S07]  /*7a70*/  LDSM.16.MT88.4 R16, [R222+0x17000] ;  /* 0x01700000de10783b */ /* 0x000f2e0000004200 */
[C---:B--2---:R-:W-:Y:S07]  /*7a80*/  HMMA.16816.F32.BF16 R116, R4.reuse, R8, R116 ;  /* 0x000000080474723c */ /* 0x044fee0000041874 */
[----:B------:R-:W-:Y:S01]  /*7a90*/  LOP3.LUT R8, R190, 0xffff, RZ, 0xc0, !PT ;  /* 0x0000ffffbe087812 */ /* 0x000fe200078ec0ff */
[----:B---3--:R-:W-:Y:S03]  /*7aa0*/  HMMA.16816.F32.BF16 R92, R4, R20, R92 ;  /* 0x00000014045c723c */ /* 0x008fe6000004185c */
[----:B------:R-:W-:-:S04]  /*7ab0*/  SHF.R.U32.HI R8, RZ, 0x8, R8 ;  /* 0x00000008ff087819 */ /* 0x000fc80000011608 */
[----:B------:R-:W-:Y:S01]  /*7ac0*/  LOP3.LUT R21, R190, 0xff, RZ, 0xc0, !PT ;  /* 0x000000ffbe157812 */ /* 0x000fe200078ec0ff */
[C---:B------:R-:W-:Y:S01]  /*7ad0*/  HMMA.16816.F32.BF16 R120, R4.reuse, R10, R120 ;  /* 0x0000000a0478723c */ /* 0x040fe20000041878 */
[----:B------:R-:W-:Y:S01]  /*7ae0*/  LOP3.LUT R20, R191, UR37, R188, 0x96, !PT ;  /* 0x00000025bf147c12 */ /* 0x000fe2000f8e96bc */
[----:B------:R-:W-:Y:S01]  /*7af0*/  FFMA.FTZ R188, R27, c[0x0][0x23c], -R26 ;  /* 0x00008f001bbc7a23 */ /* 0x000fe2000001081a */
[----:B------:R-:W-:Y:S01]  /*7b00*/  PRMT R21, R21, 0x5410, R8 ;  /* 0x0000541015157816 */ /* 0x000fe20000000008 */
[----:B------:R-:W-:Y:S01]  /*7b10*/  FFMA.FTZ R191, R25, c[0x0][0x23c], -R26 ;  /* 0x00008f0019bf7a23 */ /* 0x000fe2000001081a */
[----:B------:R-:W2:Y:S01]  /*7b20*/  LDSM.16.MT88.4 R8, [R222+0x11800] ;  /* 0x01180000de08783b */ /* 0x000ea20000004200 */
[----:B------:R-:W-:Y:S02]  /*7b30*/  LOP3.LUT R193, R20, 0xff, RZ, 0xc0, !PT ;  /* 0x000000ff14c17812 */ /* 0x000fe400078ec0ff */
[C---:B------:R-:W-:Y:S01]  /*7b40*/  HMMA.16816.F32.BF16 R96, R4.reuse, R22, R96 ;  /* 0x000000160460723c */ /* 0x040fe20000041860 */
[----:B------:R-:W-:Y:S06]  /*7b50*/  MUFU.EX2 R188, R188 ;  /* 0x000000bc00bc7308 */ /* 0x000fec0000000800 */
[--C-:B------:R-:W-:Y:S01]  /*7b60*/  SHF.R.U32.HI R23, RZ, 0x10, R190.reuse ;  /* 0x00000010ff177819 */ /* 0x100fe200000116be */
[----:B-1----:R-:W-:Y:S01]  /*7b70*/  HMMA.16816.F32.BF16 R124, R4, R12, R124 ;  /* 0x0000000c047c723c */ /* 0x002fe2000004187c */
[----:B------:R-:W-:Y:S01]  /*7b80*/  SHF.R.U32.HI R22, RZ, 0x18, R190 ;  /* 0x00000018ff167819 */ /* 0x000fe200000116be */
[----:B------:R-:W-:Y:S01]  /*7b90*/  FFMA.FTZ R190, R24, c[0x0][0x23c], -R26 ;  /* 0x00008f0018be7a23 */ /* 0x000fe2000001081a */
[----:B------:R-:W-:Y:S01]  /*7ba0*/  MUFU.EX2 R191, R191 ;  /* 0x000000bf00bf7308 */ /* 0x000fe20000000800 */
[----:B------:R-:W-:-:S03]  /*7bb0*/  SHF.R.U32.HI R24, RZ, 0x10, R20 ;  /* 0x00000010ff187819 */ /* 0x000fc60000011614 */
[----:B------:R-:W-:Y:S01]  /*7bc0*/  LOP3.LUT R12, R20, 0xffff, RZ, 0xc0, !PT ;  /* 0x0000ffff140c7812 */ /* 0x000fe200078ec0ff */
[C---:B----4-:R-:W-:Y:S01]  /*7bd0*/  HMMA.16816.F32.BF16 R108, R4.reuse, R16, R108 ;  /* 0x00000010046c723c */ /* 0x050fe2000004186c */
[----:B------:R-:W-:Y:S02]  /*7be0*/  LOP3.LUT R13, R23, 0xff, RZ, 0xc0, !PT ;  /* 0x000000ff170d7812 */ /* 0x000fe400078ec0ff */
[----:B------:R-:W1:Y:S01]  /*7bf0*/  MUFU.EX2 R190, R190 ;  /* 0x000000be00be7308 */ /* 0x000e620000000800 */
[----:B------:R-:W-:Y:S02]  /*7c00*/  SHF.R.U32.HI R20, RZ, 0x18, R20 ;  /* 0x00000018ff147819 */ /* 0x000fe40000011614 */
[----:B------:R-:W-:Y:S02]  /*7c10*/  SHF.R.U32.HI R12, RZ, 0x8, R12 ;  /* 0x00000008ff0c7819 */ /* 0x000fe4000001160c */
[----:B------:R-:W-:Y:S01]  /*7c20*/  LOP3.LUT R23, R24, 0xff, RZ, 0xc0, !PT ;  /* 0x000000ff18177812 */ /* 0x000fe200078ec0ff */
[----:B------:R-:W-:Y:S01]  /*7c30*/  HMMA.16816.F32.BF16 R112, R4, R18, R112 ;  /* 0x000000120470723c */ /* 0x000fe20000041870 */
[----:B------:R-:W-:Y:S01]  /*7c40*/  PRMT R13, R13, 0x5410, R22 ;  /* 0x000054100d0d7816 */ /* 0x000fe20000000016 */
[----:B------:R-:W3:Y:S01]  /*7c50*/  LDSM.16.MT88.4 R16, [R224+0x11800] ;  /* 0x01180000e010783b */ /* 0x000ee20000004200 */
[----:B------:R-:W-:-:S02]  /*7c60*/  PRMT R193, R193, 0x5410, R12 ;  /* 0x00005410c1c17816 */ /* 0x000fc4000000000c */
[----:B------:R-:W-:Y:S01]  /*7c70*/  PRMT R23, R23, 0x5410, R20 ;  /* 0x0000541017177816 */ /* 0x000fe20000000014 */
[----:B------:R-:W-:Y:S02]  /*7c80*/  LDSM.16.MT88.4 R24, [R220+0x11800] ;  /* 0x01180000dc18783b */ /* 0x000fe40000004200 */
[----:B------:R-:W-:Y:S01]  /*7c90*/  HMMA.16816.F32.BF16 R128, R4, R14, R128 ;  /* 0x0000000e0480723c */ /* 0x000fe20000041880 */
[----:B-1----:R-:W-:-:S06]  /*7ca0*/  F2FP.BF16.PACK_AB R12, R190, R191 ;  /* 0x000000bfbe0c723e */ /* 0x002fcc00000010ff */
[--C-:B------:R-:W-:Y:S01]  /*7cb0*/  HSET2.LE.AND R6, R21, R250.reuse, PT ;  /* 0x000000fa15067233 */ /* 0x100fe20003803000 */
[----:B------:R-:W-:Y:S01]  /*7cc0*/  F2FP.BF16.PACK_AB R15, R185, R182 ;  /* 0x000000b6b90f723e */ /* 0x000fe200000010ff */
[--C-:B------:R-:W-:Y:S01]  /*7cd0*/  HSET2.LE.AND R7, R13, R250.reuse, PT ;  /* 0x000000fa0d077233 */ /* 0x100fe20003803000 */
[----:B------:R-:W-:Y:S01]  /*7ce0*/  F2FP.BF16.PACK_AB R14, R188, R189 ;  /* 0x000000bdbc0e723e */ /* 0x000fe200000010ff */
[--C-:B------:R-:W-:Y:S01]  /*7cf0*/  HSET2.LE.AND R4, R193, R250.reuse, PT ;  /* 0x000000fac1047233 */ /* 0x100fe20003803000 */
[----:B------:R-:W-:Y:S01]  /*7d00*/  F2FP.BF16.PACK_AB R13, R187, R180 ;  /* 0x000000b4bb0d723e */ /* 0x000fe200000010ff */
[----:B------:R-:W-:Y:S01]  /*7d10*/  HSET2.LE.AND R5, R23, R250, PT ;  /* 0x000000fa17057233 */ /* 0x000fe20003803000 */
[----:B------:R-:W-:Y:S01]  /*7d20*/  LOP3.LUT R7, R7, R12, RZ, 0xc0, !PT ;  /* 0x0000000c07077212 */ /* 0x000fe200078ec0ff */
[----:B------:R-:W-:Y:S01]  /*7d30*/  LDSM.16.MT88.4 R20, [R222+0x13800] ;  /* 0x01380000de14783b */ /* 0x000fe20000004200 */
[----:B------:R-:W-:Y:S01]  /*7d40*/  LOP3.LUT R4, R4, R15, RZ, 0xc0, !PT ;  /* 0x0000000f04047212 */ /* 0x000fe200078ec0ff */
[----:B------:R-:W-:Y:S01]  /*7d50*/  FADD.FTZ R182, R182, R177 ;  /* 0x000000b1b6b67221 */ /* 0x000fe20000010000 */
[----:B------:R-:W-:Y:S01]  /*7d60*/  LOP3.LUT R5, R5, R14, RZ, 0xc0, !PT ;  /* 0x0000000e05057212 */ /* 0x000fe200078ec0ff */
[----:B------:R-:W-:Y:S01]  /*7d70*/  FADD.FTZ R189, R189, R186 ;  /* 0x000000babdbd7221 */ /* 0x000fe20000010000 */
[----:B------:R-:W-:Y:S01]  /*7d80*/  LOP3.LUT R6, R6, R13, RZ, 0xc0, !PT ;  /* 0x0000000d06067212 */ /* 0x000fe200078ec0ff */
[----:B------:R-:W-:Y:S01]  /*7d90*/  FADD.FTZ R185, R185, R182 ;  /* 0x000000b6b9b97221 */ /* 0x000fe20000010000 */
[----:B------:R-:W1:Y:S01]  /*7da0*/  LDSM.16.MT88.4 R12, [R224+0x13800] ;  /* 0x01380000e00c783b */ /* 0x000e620000004200 */
[----:B------:R-:W-:-:S02]  /*7db0*/  FADD.FTZ R188, R188, R189 ;  /* 0x000000bdbcbc7221 */ /* 0x000fc40000010000 */
[----:B------:R-:W-:Y:S02]  /*7dc0*/  FADD.FTZ R180, R180, R185 ;  /* 0x000000b9b4b47221 */ /* 0x000fe40000010000 */
[----:B--2---:R-:W-:Y:S01]  /*7dd0*/  HMMA.16816.F32.BF16 R152, R4, R8, R152 ;  /* 0x000000080498723c */ /* 0x004fe20000041898 */
[----:B------:R-:W-:Y:S02]  /*7de0*/  FADD.FTZ R191, R191, R188 ;  /* 0x000000bcbfbf7221 */ /* 0x000fe40000010000 */
[----:B------:R-:W-:Y:S02]  /*7df0*/  FADD.FTZ R167, R187, R180 ;  /* 0x000000b4bba77221 */ /* 0x000fe40000010000 */
[----:B------:R-:W-:-:S03]  /*7e00*/  FADD.FTZ R166, R190, R191 ;  /* 0x000000bfbea67221 */ /* 0x000fc60000010000 */
[C---:B------:R-:W-:Y:S01]  /*7e10*/  HMMA.16816.F32.BF16 R148, R4.reuse, R10, R148 ;  /* 0x0000000a0494723c */ /* 0x040fe20000041894 */
[----:B------:R-:W2:Y:S07]  /*7e20*/  LDSM.16.MT88.4 R8, [R220+0x13800] ;  /* 0x01380000dc08783b */ /* 0x000eae0000004200 */
[C---:B---3--:R-:W-:Y:S08]  /*7e30*/  HMMA.16816.F32.BF16 R160, R4.reuse, R16, R160 ;  /* 0x0000001004a0723c */ /* 0x048ff000000418a0 */
        /* <DEDUP_REMOVED lines=44> */
[----:B------:R-:W-:Y:S01]  /*8100*/  IMAD.U32 R16, RZ, RZ, UR34 ;  /* 0x00000022ff107e24 */ /* 0x000fe2000f8e00ff */
[----:B------:R-:W-:Y:S01]  /*8110*/  UIMAD UR4, UR18, UR34, URZ ;  /* 0x00000022120472a4 */ /* 0x000fe2000f8e023f */
[----:B------:R-:W-:Y:S01]  /*8120*/  ISETP.GE.AND P4, PT, R233, c[0x0][0x220], PT ;  /* 0x00008800e9007a0c */ /* 0x000fe20003f86270 */
[----:B------:R-:W-:Y:S01]  /*8130*/  IMAD.MOV.U32 R4, RZ, RZ, R198 ;  /* 0x000000ffff047224 */ /* 0x000fe200078e00c6 */
[----:B------:R-:W-:Y:S01]  /*8140*/  ISETP.GE.AND P3, PT, R232, c[0x0][0x220], PT ;  /* 0x00008800e8007a0c */ /* 0x000fe20003f66270 */
[----:B------:R-:W-:Y:S01]  /*8150*/  IMAD.MOV.U32 R5, RZ, RZ, R201 ;  /* 0x000000ffff057224 */ /* 0x000fe200078e00c9 */
[----:B------:R-:W-:Y:S01]  /*8160*/  UIMAD UR4, UR5, UR19, UR4 ;  /* 0x00000013050472a4 */ /* 0x000fe2000f8e0204 */
[----:B------:R-:W-:Y:S01]  /*8170*/  ISETP.GE.AND P2, PT, R231, c[0x0][0x220], PT ;  /* 0x00008800e7007a0c */ /* 0x000fe20003f46270 */
[----:B------:R-:W-:Y:S01]  /*8180*/  UISETP.GT.AND UP0, UPT, UR34, UR15, UPT ;  /* 0x0000000f2200728c */ /* 0x000fe2000bf04270 */
[----:B------:R-:W-:-:S05]  /*8190*/  IMAD.WIDE.U32 R16, R16, UR19, R4 ;  /* 0x0000001310107c25 */ /* 0x000fca000f8e0004 */
[----:B------:R-:W-:Y:S02]  /*81a0*/  IADD3 R5, R17, UR4, RZ ;  /* 0x0000000411057c10 */ /* 0x000fe4000fffe0ff */
[C---:B------:R-:W-:Y:S02]  /*81b0*/  @!P5 LEA R14, P6, R16.reuse, c[0x0][0x170], 0x1 ;  /* 0x00005c00100eda11 */ /* 0x040fe400078c08ff */
[C---:B------:R-:W-:Y:S02]  /*81c0*/  @!P4 LEA R10, P1, R16.reuse, c[0x0][0x170], 0x1 ;  /* 0x00005c00100aca11 */ /* 0x040fe400078208ff */
[C---:B------:R-:W-:Y:S02]  /*81d0*/  @!P3 LEA R8, P0, R16.reuse, c[0x0][0x170], 0x1 ;  /* 0x00005c001008ba11 */ /* 0x040fe400078008ff */
[C---:B------:R-:W-:Y:S01]  /*81e0*/  @!P5 LEA.HI.X R15, R16.reuse, c[0x0][0x174], R5, 0x1, P6 ;  /* 0x00005d00100fda11 */ /* 0x040fe200030f0c05 */
[----:B------:R-:W-:Y:S01]  /*81f0*/  @P5 STS.128 [R234+0x10000], RZ ;  /* 0x010000ffea005388 */ /* 0x000fe20000000c00 */
[----:B------:R-:W-:-:S02]  /*8200*/  IADD3 R3, P6, R16, UR20, RZ ;  /* 0x0000001410037c10 */ /* 0x000fc4000ffde0ff */
[C-C-:B------:R-:W-:Y:S01]  /*8210*/  @!P4 LEA.HI.X R11, R16.reuse, c[0x0][0x174], R5.reuse, 0x1, P1 ;  /* 0x00005d00100bca11 */ /* 0x140fe200008f0c05 */
[----:B------:R-:W-:Y:S01]  /*8220*/  @!PT LDS RZ, [RZ] ;  /* 0x00000000fffff984 */ /* 0x000fe20000000800 */
[----:B------:R-:W-:Y:S01]  /*8230*/  @!PT LDS RZ, [RZ] ;  /* 0x00000000fffff984 */ /* 0x000fe20000000800 */
[----:B------:R-:W-:Y:S01]  /*8240*/  @!PT LDS RZ, [RZ] ;  /* 0x00000000fffff984 */ /* 0x000fe20000000800 */
[----:B------:R1:W-:Y:S01]  /*8250*/  @!P5 LDGSTS.E.BYPASS.LTC128B.128 [R234+0x10000], [R14.64] ;  /* 0x100000000eeadfae */ /* 0x0003e2000b901d58 */
[C---:B------:R-:W-:Y:S02]  /*8260*/  @!P3 LEA.HI.X R9, R16.reuse, c[0x0][0x174], R5, 0x1, P0 ;  /* 0x00005d001009ba11 */ /* 0x040fe400000f0c05 */
[----:B------:R-:W-:Y:S01]  /*8270*/  @!P2 LEA R6, P1, R16, c[0x0][0x170], 0x1 ;  /* 0x00005c001006aa11 */ /* 0x000fe200078208ff */
[----:B------:R-:W-:Y:S01]  /*8280*/  @P4 STS.128 [R234+0x12000], RZ ;  /* 0x012000ffea004388 */ /* 0x000fe20000000c00 */
[----:B------:R-:W-:Y:S02]  /*8290*/  IADD3.X R4, R5, UR31, RZ, P6, !PT ;  /* 0x0000001f05047c10 */ /* 0x000fe4000b7fe4ff */
[C---:B------:R-:W-:Y:S01]  /*82a0*/  @!P5 LEA R12, P0, R3.reuse, c[0x0][0x170], 0x1 ;  /* 0x00005c00030cda11 */ /* 0x040fe200078008ff */
[----:B------:R-:W-:Y:S01]  /*82b0*/  @!PT LDS RZ, [RZ] ;  /* 0x00000000fffff984 */ /* 0x000fe20000000800 */
[----:B------:R-:W-:Y:S01]  /*82c0*/  @!PT LDS RZ, [RZ] ;  /* 0x00000000fffff984 */ /* 0x000fe20000000800 */
[----:B------:R-:W-:Y:S01]  /*82d0*/  @!PT LDS RZ, [RZ] ;  /* 0x00000000fffff984 */ /* 0x000fe20000000800 */
[----:B------:R2:W-:Y:S01]  /*82e0*/  @!P4 LDGSTS.E.BYPASS.LTC128B.128 [R234+0x12000], [R10.64+0x80] ;  /* 0x120000800aeacfae */ /* 0x0005e2000b901d58 */
[----:B------:R-:W-:-:S02]  /*82f0*/  @!P4 LEA R20, P6, R3, c[0x0][0x170], 0x1 ;  /* 0x00005c000314ca11 */ /* 0x000fc400078c08ff */
[----:B------:R-:W-:Y:S01]  /*8300*/  @!P2 LEA.HI.X R7, R16, c[0x0][0x174], R5, 0x1, P1 ;  /* 0x00005d001007aa11 */ /* 0x000fe200008f0c05 */
[----:B------:R-:W-:Y:S01]  /*8310*/  @P3 STS.128 [R234+0x14000], RZ ;  /* 0x014000ffea003388 */ /* 0x000fe20000000c00 */
[C-C-:B------:R-:W-:Y:S02]  /*8320*/  @!P5 LEA.HI.X R13, R3.reuse, c[0x0][0x174], R4.reuse, 0x1, P0 ;  /* 0x00005d00030dda11 */ /* 0x140fe400000f0c04 */
[C---:B------:R-:W-:Y:S01]  /*8330*/  @!P3 LEA R18, P1, R3.reuse, c[0x0][0x170], 0x1 ;  /* 0x00005c000312ba11 */ /* 0x040fe200078208ff */
[----:B------:R-:W-:Y:S01]  /*8340*/  @!PT LDS RZ, [RZ] ;  /* 0x00000000fffff984 */ /* 0x000fe20000000800 */
[----:B------:R-:W-:Y:S01]  /*8350*/  @!PT LDS RZ, [RZ] ;  /* 0x00000000fffff984 */ /* 0x000fe20000000800 */
[----:B------:R-:W-:Y:S01]  /*8360*/  @!PT LDS RZ, [RZ] ;  /* 0x00000000fffff984 */ /* 0x000fe20000000800 */
[----:B------:R2:W-:Y:S01]  /*8370*/  @!P3 LDGSTS.E.BYPASS.LTC128B.128 [R234+0x14000], [R8.64+0x100] ;  /* 0x1400010008eabfae */ /* 0x0005e2000b901d58 */
        /* <DEDUP_REMOVED lines=8> */
[----:B------:R3:W-:Y:S01]  /*8400*/  @!P2 LDGSTS.E.BYPASS.LTC128B.128 [R234+0x16000], [R6.64+0x180] ;  /* 0x1600018006eaafae */ /* 0x0007e2000b901d58 */
[----:B------:R-:W-:Y:S02]  /*8410*/  @!P2 LEA.HI.X R17, R3, c[0x0][0x174], R4, 0x1, P0 ;  /* 0x00005d000311aa11 */ /* 0x000fe400000f0c04 */
[----:B------:R-:W-:Y:S01]  /*8420*/  IADD3.X R4, R4, UR31, RZ, P6, !PT ;  /* 0x0000001f04047c10 */ /* 0x000fe2000b7fe4ff */
[----:B------:R-:W-:Y:S01]  /*8430*/  @P5 STS.128 [R234+0x10800], RZ ;  /* 0x010800ffea005388 */ /* 0x000fe20000000c00 */
[C---:B------:R-:W-:Y:S02]  /*8440*/  @!P5 LEA R28, P0, R5.reuse, c[0x0][0x170], 0x1 ;  /* 0x00005c00051cda11 */ /* 0x040fe400078008ff */
[C---:B------:R-:W-:Y:S01]  /*8450*/  @!P4 LEA R26, P6, R5.reuse, c[0x0][0x170], 0x1 ;  /* 0x00005c00051aca11 */ /* 0x040fe200078c08ff */
[----:B------:R-:W-:Y:S01]  /*8460*/  @!PT LDS RZ, [RZ] ;  /* 0x00000000fffff984 */ /* 0x000fe20000000800 */
[----:B------:R-:W-:Y:S01]  /*8470*/  @!PT LDS RZ, [RZ] ;  /* 0x00000000fffff984 */ /* 0x000fe20000000800 */
[----:B------:R-:W-:Y:S01]  /*8480*/  @!PT LDS RZ, [RZ] ;  /* 0x00000000fffff984 */ /* 0x000fe20000000800 */
[----:B------:R1:W-:Y:S01]  /*8490*/  @!P5 LDGSTS.E.BYPASS.LTC128B.128 [R234+0x10800], [R12.64] ;  /* 0x108000000ceadfae */ /* 0x0003e2000b901d58 */
        /* <DEDUP_REMOVED lines=9> */
[C---:B------:R-:W-:Y:S02]  /*8530*/  IADD3 R3, P6, R5.reuse, UR20, RZ ;  /* 0x0000001405037c10 */ /* 0x040fe4000ffde0ff */
[C-C-:B------:R-:W-:Y:S01]  /*8540*/  @!P3 LEA.HI.X R23, R5.reuse, c[0x0][0x174], R4.reuse, 0x1, P1 ;  /* 0x00005d000517ba11 */ /* 0x140fe200008f0c04 */
[----:B------:R-:W-:Y:S01]  /*8550*/  @P3 STS.128 [R234+0x14800], RZ ;  /* 0x014800ffea003388 */ /* 0x000fe20000000c00 */
[----:B------:R-:W-:-:S02]  /*8560*/  @!P2 LEA.HI.X R25, R5, c[0x0][0x174], R4, 0x1, P0 ;  /* 0x00005d000519aa11 */ /* 0x000fc400000f0c04 */
[----:B------:R-:W-:Y:S01]  /*8570*/  IADD3.X R4, R4, UR31, RZ, P6, !PT ;  /* 0x0000001f04047c10 */ /* 0x000fe2000b7fe4ff */
[----:B------:R-:W-:Y:S01]  /*8580*/  @!PT LDS RZ, [RZ] ;  /* 0x00000000fffff984 */ /* 0x000fe20000000800 */
[----:B------:R-:W-:Y:S01]  /*8590*/  @!PT LDS RZ, [RZ] ;  /* 0x00000000fffff984 */ /* 0x000fe20000000800 */
[----:B------:R-:W-:Y:S01]  /*85a0*/  @!PT LDS RZ, [RZ] ;  /* 0x00000000fffff984 */ /* 0x000fe20000000800 */
[----:B------:R5:W-:Y:S01]  /*85b0*/  @!P3 LDGSTS.E.BYPASS.LTC128B.128 [R234+0x14800], [R18.64+0x100] ;  /* 0x1480010012eabfae */ /* 0x000be2000b901d58 */
[C---:B------:R-:W-:Y:S02]  /*85c0*/  @!P5 LEA R32, P0, R3.reuse, c[0x0][0x170], 0x1 ;  /* 0x00005c000320da11 */ /* 0x040fe400078008ff */
[C---:B------:R-:W-:Y:S01]  /*85d0*/  @!P4 LEA R30, P6, R3.reuse, c[0x0][0x170], 0x1 ;  /* 0x00005c00031eca11 */ /* 0x040fe200078c08ff */
[----:B------:R-:W-:Y:S01]  /*85e0*/  @P2 STS.128 [R234+0x16800], RZ ;  /* 0x016800ffea002388 */ /* 0x000fe20000000c00 */
[C---:B------:R-:W-:Y:S02]  /*85f0*/  @!P3 LEA R170, P1, R3.reuse, c[0x0][0x170], 0x1 ;  /* 0x00005c0003aaba11 */ /* 0x040fe400078208ff */
[C---:B------:R-:W-:Y:S01]  /*8600*/  @!P5 LEA.HI.X R33, R3.reuse, c[0x0][0x174], R4, 0x1, P0 ;  /* 0x00005d000321da11 */ /* 0x040fe200000f0c04 */
[----:B------:R-:W-:Y:S01]  /*8610*/  @!PT LDS RZ, [RZ] ;  /* 0x00000000fffff984 */ /* 0x000fe20000000800 */
[----:B------:R-:W-:Y:S01]  /*8620*/  @!PT LDS RZ, [RZ] ;  /* 0x00000000fffff984 */ /* 0x000fe20000000800 */
[----:B------:R-:W-:Y:S01]  /*8630*/  @!PT LDS RZ, [RZ] ;  /* 0x00000000fffff984 */ /* 0x000fe20000000800 */
[----:B------:R5:W-:Y:S01]  /*8640*/  @!P2 LDGSTS.E.BYPASS.LTC128B.128 [R234+0x16800], [R16.64+0x180] ;  /* 0x1680018010eaafae */ /* 0x000be2000b901d58 */
[----:B------:R-:W-:-:S02]  /*8650*/  @!P2 LEA R168, P0, R3, c[0x0][0x170], 0x1 ;  /* 0x00005c0003a8aa11 */ /* 0x000fc400078008ff */
[C-C-:B------:R-:W-:Y:S01]  /*8660*/  @!P4 LEA.HI.X R31, R3.reuse, c[0x0][0x174], R4.reuse, 0x1, P6 ;  /* 0x00005d00031fca11 */ /* 0x140fe200030f0c04 */
[----:B------:R-:W-:Y:S01]  /*8670*/  @P5 STS.128 [R234+0x11000], RZ ;  /* 0x011000ffea005388 */ /* 0x000fe20000000c00 */
[C-C-:B------:R-:W-:Y:S02]  /*8680*/  @!P3 LEA.HI.X R171, R3.reuse, c[0x0][0x174], R4.reuse, 0x1, P1 ;  /* 0x00005d0003abba11 */ /* 0x140fe400008f0c04 */
[----:B------:R-:W-:Y:S01]  /*8690*/  @!P2 LEA.HI.X R169, R3, c[0x0][0x174], R4, 0x1, P0 ;  /* 0x00005d0003a9aa11 */ /* 0x000fe200000f0c04 */
[----:B------:R-:W-:Y:S01]  /*86a0*/  @!PT LDS RZ, [RZ] ;  /* 0x00000000fffff984 */ /* 0x000fe20000000800 */
[----:B------:R-:W-:Y:S01]  /*86b0*/  @!PT LDS RZ, [RZ] ;  /* 0x00000000fffff984 */ /* 0x000fe20000000800 */
[----:B------:R-:W-:Y:S01]  /*86c0*/  @!PT LDS RZ, [RZ] ;  /* 0x00000000fffff984 */ /* 0x000fe20000000800 */
[----:B------:R1:W-:Y:S01]  /*86d0*/  @!P5 LDGSTS.E.BYPASS.LTC128B.128 [R234+0x11000], [R28.64] ;  /* 0x110000001ceadfae */ /* 0x0003e2000b901d58 */
[----:B------:R-:W-:-:S03]  /*86e0*/  PLOP3.LUT P0, PT, PT, PT, UP0, 0x80, 0x0 ;  /* 0x000000000000781c */ /* 0x000fc60003f0f008 */
        /* <DEDUP_REMOVED lines=37> */
[----:B-1----:R-:W5:Y:S04]  /*8940*/  LDSM.16.M88.4 R12, [R229+0x8800] ;  /* 0x00880000e50c783b */ /* 0x002f680000000200 */
[----:B---3--:R-:W1:Y:S04]  /*8950*/  LDSM.16.M88.4 R4, [R229+0x9000] ;  /* 0x00900000e504783b */ /* 0x008e680000000200 */
[----:B------:R-:W3:Y:S04]  /*8960*/  LDSM.16.M88.4 R32, [R229+0x9800] ;  /* 0x00980000e520783b */ /* 0x000ee80000000200 */
[----:B------:R-:W-:Y:S04]  /*8970*/  LDSM.16.M88.4 R172, [R228] ;  /* 0x00000000e4ac783b */ /* 0x000fe80000000200 */
[----:B------:R-:W1:Y:S04]  /*8980*/  LDSM.16.M88.4 R28, [R227] ;  /* 0x00000000e31c783b */ /* 0x000e680000000200 */
[----:B------:R-:W1:Y:S04]  /*8990*/  LDSM.16.M88.4 R192, [R219] ;  /* 0x00000000dbc0783b */ /* 0x000e680000000200 */
[----:B------:R-:W1:Y:S04]  /*89a0*/  LDSM.16.M88.4 R188, [R218] ;  /* 0x00000000dabc783b */ /* 0x000e680000000200 */
[----:B------:R-:W1:Y:S04]  /*89b0*/  LDSM.16.M88.4 R176, [R217] ;  /* 0x00000000d9b0783b */ /* 0x000e680000000200 */
[----:B--2---:R-:W-:Y:S01]  /*89c0*/  LDSM.16.M88.4 R168, [R223+0x8800] ;  /* 0x00880000dfa8783b */ /* 0x004fe20000000200 */
[C---:B----4-:R-:W-:Y:S03]  /*89d0*/  HMMA.16816.F32.BF16 R24, R180.reuse, R20, RZ ;  /* 0x00000014b418723c */ /* 0x050fe600000418ff */
[----:B------:R-:W0:Y:S05]  /*89e0*/  LDGDEPBAR ;  /* 0x00000000000079af */ /* 0x000e2a0000000000 */
[C---:B------:R-:W-:Y:S08]  /*89f0*/  HMMA.16816.F32.BF16 R20, R180.reuse, R22, RZ ;  /* 0x00000016b414723c */ /* 0x040ff000000418ff */
[C---:B-----5:R-:W-:Y:S08]  /*8a00*/  HMMA.16816.F32.BF16 R16, R180.reuse, R12, RZ ;  /* 0x0000000cb410723c */ /* 0x060ff000000418ff */
[C---:B------:R-:W-:Y:S08]  /*8a10*/  HMMA.16816.F32.BF16 R12, R180.reuse, R14, RZ ;  /* 0x0000000eb40c723c */ /* 0x040ff000000418ff */
[C---:B-1----:R-:W-:Y:S08]  /*8a20*/  HMMA.16816.F32.BF16 R8, R180.reuse, R4, RZ ;  /* 0x00000004b408723c */ /* 0x042ff000000418ff */
[C---:B------:R-:W-:Y:S08]  /*8a30*/  HMMA.16816.F32.BF16 R4, R180.reuse, R6, RZ ;  /* 0x00000006b404723c */ /* 0x040ff000000418ff */
[C---:B---3--:R-:W-:Y:S08]  /*8a40*/  HMMA.16816.F32.BF16 R184, R180.reuse, R32, RZ ;  /* 0x00000020b4b8723c */ /* 0x048ff000000418ff */
[----:B------:R-:W-:Y:S01]  /*8a50*/  HMMA.16816.F32.BF16 R180, R180, R34, RZ ;  /* 0x00000022b4b4723c */ /* 0x000fe200000418ff */
[----:B------:R-:W-:Y:S07]  /*8a60*/  LDSM.16.M88.4 R32, [R226] ;  /* 0x00000000e220783b */ /* 0x000fee0000000200 */
[C---:B------:R-:W-:Y:S08]  /*8a70*/  HMMA.16816.F32.BF16 R24, R172.reuse, R28, R24 ;  /* 0x0000001cac18723c */ /* 0x040ff00000041818 */
[C---:B------:R-:W-:Y:S01]  /*8a80*/  HMMA.16816.F32.BF16 R20, R172.reuse, R30, R20 ;  /* 0x0000001eac14723c */ /* 0x040fe20000041814 */
[----:B------:R-:W1:Y:S07]  /*8a90*/  LDSM.16.M88.4 R28, [R223+0x8000] ;  /* 0x00800000df1c783b */ /* 0x000e6e0000000200 */
[C---:B------:R-:W-:Y:S08]  /*8aa0*/  HMMA.16816.F32.BF16 R16, R172.reuse, R192, R16 ;  /* 0x000000c0ac10723c */ /* 0x040ff00000041810 */
        /* <DEDUP_REMOVED lines=20> */
[----:B------:R-:W2:Y:S04]  /*8bf0*/  LDSM.16.M88.4 R32, [R216+0x1800] ;  /* 0x00180000d820783b */ /* 0x000ea80000000200 */
[----:B------:R-:W-:Y:S03]  /*8c00*/  LDSM.16.M88.4 R188, [R229+0xb800] ;  /* 0x00b80000e5bc783b */ /* 0x000fe60000000200 */
[C---:B-1----:R-:W-:Y:S08]  /*8c10*/  HMMA.16816.F32.BF16 R24, R28.reuse, R176, R24 ;  /* 0x000000b01c18723c */ /* 0x042ff00000041818 */
[C---:B------:R-:W-:Y:S01]  /*8c20*/  HMMA.16816.F32.BF16 R20, R28.reuse, R178, R20 ;  /* 0x000000b21c14723c */ /* 0x040fe20000041814 */
[----:B------:R-:W-:Y:S07]  /*8c30*/  LDSM.16.M88.4 R176, [R229+0xa800] ;  /* 0x00a80000e5b0783b */ /* 0x000fee0000000200 */
[C---:B----4-:R-:W-:Y:S08]  /*8c40*/  HMMA.16816.F32.BF16 R16, R28.reuse, R168, R16 ;  /* 0x000000a81c10723c */ /* 0x050ff00000041810 */
[C---:B------:R-:W-:Y:S01]  /*8c50*/  HMMA.16816.F32.BF16 R12, R28.reuse, R170, R12 ;  /* 0x000000aa1c0c723c */ /* 0x040fe2000004180c */
[----:B------:R-:W1:Y:S07]  /*8c60*/  LDSM.16.M88.4 R168, [R230+0x2000] ;  /* 0x00200000e6a8783b */ /* 0x000e6e0000000200 */
[C---:B------:R-:W-:Y:S08]  /*8c70*/  HMMA.16816.F32.BF16 R8, R28.reuse, R172, R8 ;  /* 0x000000ac1c08723c */ /* 0x040ff00000041808 */
[C---:B------:R-:W-:Y:S01]  /*8c80*/  HMMA.16816.F32.BF16 R4, R28.reuse, R174, R4 ;  /* 0x000000ae1c04723c */ /* 0x040fe20000041804 */
[----:B------:R-:W3:Y:S07]  /*8c90*/  LDSM.16.M88.4 R172, [R229+0xb000] ;  /* 0x00b00000e5ac783b */ /* 0x000eee0000000200 */
[C---:B--2---:R-:W-:Y:S08]  /*8ca0*/  HMMA.16816.F32.BF16 R184, R28.reuse, R32, R184 ;  /* 0x000000201cb8723c */ /* 0x044ff000000418b8 */
[----:B------:R-:W-:Y:S01]  /*8cb0*/  HMMA.16816.F32.BF16 R180, R28, R34, R180 ;  /* 0x000000221cb4723c */ /* 0x000fe200000418b4 */
[----:B------:R-:W-:Y:S04]  /*8cc0*/  LDSM.16.M88.4 R28, [R228+0x2000] ;  /* 0x00200000e41c783b */ /* 0x000fe80000000200 */
[----:B------:R-:W2:Y:S03]  /*8cd0*/  LDSM.16.M88.4 R32, [R215] ;  /* 0x00000000d720783b */ /* 0x000ea60000000200 */
[C---:B-1----:R-:W-:Y:S08]  /*8ce0*/  HMMA.16816.F32.BF16 R16, R168.reuse, R176, R16 ;  /* 0x000000b0a810723c */ /* 0x042ff00000041810 */
[C---:B------:R-:W-:Y:S01]  /*8cf0*/  HMMA.16816.F32.BF16 R12, R168.reuse, R178, R12 ;  /* 0x000000b2a80c723c */ /* 0x040fe2000004180c */
[----:B------:R-:W1:Y:S07]  /*8d00*/  LDSM.16.M88.4 R176, [R214] ;  /* 0x00000000d6b0783b */ /* 0x000e6e0000000200 */
[C---:B---3--:R-:W-:Y:S08]  /*8d10*/  HMMA.16816.F32.BF16 R8, R168.reuse, R172, R8 ;  /* 0x000000aca808723c */ /* 0x048ff00000041808 */
[C---:B------:R-:W-:Y:S01]  /*8d20*/  HMMA.16816.F32.BF16 R4, R168.reuse, R174, R4 ;  /* 0x000000aea804723c */ /* 0x040fe20000041804 */
[----:B------:R-:W3:Y:S07]  /*8d30*/  LDSM.16.M88.4 R172, [R213] ;  /* 0x00000000d5ac783b */ /* 0x000eee0000000200 */
[C---:B------:R-:W-:Y:S08]  /*8d40*/  HMMA.16816.F32.BF16 R24, R168.reuse, R192, R24 ;  /* 0x000000c0a818723c */ /* 0x040ff00000041818 */
[C---:B------:R-:W-:Y:S01]  /*8d50*/  HMMA.16816.F32.BF16 R20, R168.reuse, R194, R20 ;  /* 0x000000c2a814723c */ /* 0x040fe20000041814 */
[----:B------:R-:W-:Y:S07]  /*8d60*/  LDSM.16.M88.4 R192, [R223+0xa000] ;  /* 0x00a00000dfc0783b */ /* 0x000fee0000000200 */
[C---:B------:R-:W-:Y:S08]  /*8d70*/  HMMA.16816.F32.BF16 R184, R168.reuse, R188, R184 ;  /* 0x000000bca8b8723c */ /* 0x040ff000000418b8 */
[----:B------:R-:W-:Y:S01]  /*8d80*/  HMMA.16816.F32.BF16 R180, R168, R190, R180 ;  /* 0x000000bea8b4723c */ /* 0x000fe200000418b4 */
[----:B------:R-:W4:Y:S04]  /*8d90*/  LDSM.16.M88.4 R168, [R212] ;  /* 0x00000000d4a8783b */ /* 0x000f280000000200 */
        /* <DEDUP_REMOVED lines=13> */
[----:B------:R-:W-:Y:S03]  /*8e70*/  LDSM.16.M88.4 R28, [R225+0x2000] ;  /* 0x00200000e11c783b */ /* 0x000fe60000000200 */
[C---:B--2---:R-:W-:Y:S08]  /*8e80*/  HMMA.16816.F32.BF16 R24, R32.reuse, R192, R24 ;  /* 0x000000c02018723c */ /* 0x044ff00000041818 */
[C---:B-1----:R-:W-:Y:S08]  /*8e90*/  HMMA.16816.F32.BF16 R16, R32.reuse, R176, R16 ;  /* 0x000000b02010723c */ /* 0x042ff00000041810 */
[C---:B------:R-:W-:Y:S01]  /*8ea0*/  HMMA.16816.F32.BF16 R12, R32.reuse, R178, R12 ;  /* 0x000000b2200c723c */ /* 0x040fe2000004180c */
[----:B------:R-:W1:Y:S07]  /*8eb0*/  LDSM.16.M88.4 R176, [R216+0x2800] ;  /* 0x00280000d8b0783b */ /* 0x000e6e0000000200 */
[C---:B---3--:R-:W-:Y:S08]  /*8ec0*/  HMMA.16816.F32.BF16 R8, R32.reuse, R172, R8 ;  /* 0x000000ac2008723c */ /* 0x048ff00000041808 */
[C---:B------:R-:W-:Y:S01]  /*8ed0*/  HMMA.16816.F32.BF16 R4, R32.reuse, R174, R4 ;  /* 0x000000ae2004723c */ /* 0x040fe20000041804 */
[----:B------:R-:W2:Y:S07]  /*8ee0*/  LDSM.16.M88.4 R172, [R216+0x3000] ;  /* 0x00300000d8ac783b */ /* 0x000eae0000000200 */
[C---:B----4-:R-:W-:Y:S08]  /*8ef0*/  HMMA.16816.F32.BF16 R184, R32.reuse, R168, R184 ;  /* 0x000000a820b8723c */ /* 0x050ff000000418b8 */
[C---:B------:R-:W-:Y:S01]  /*8f00*/  HMMA.16816.F32.BF16 R180, R32.reuse, R170, R180 ;  /* 0x000000aa20b4723c */ /* 0x040fe200000418b4 */
[----:B------:R-:W3:Y:S07]  /*8f10*/  LDSM.16.M88.4 R168, [R216+0x3800] ;  /* 0x00380000d8a8783b */ /* 0x000eee0000000200 */
[----:B------:R-:W-:Y:S01]  /*8f20*/  HMMA.16816.F32.BF16 R20, R32, R194, R20 ;  /* 0x000000c22014723c */ /* 0x000fe20000041814 */
[----:B------:R-:W-:Y:S04]  /*8f30*/  LDSM.16.M88.4 R32, [R230+0x4000] ;  /* 0x00400000e620783b */ /* 0x000fe80000000200 */
[----:B------:R-:W-:Y:S03]  /*8f40*/  LDSM.16.M88.4 R192, [R229+0xc000] ;  /* 0x00c00000e5c0783b */ /* 0x000fe60000000200 */
        /* <DEDUP_REMOVED lines=21> */
[----:B------:R-:W-:Y:S07]  /*90a0*/  LDSM.16.M88.4 R192, [R223+0xc000] ;  /* 0x00c00000dfc0783b */ /* 0x000fee0000000200 */
[C---:B---3--:R-:W-:Y:S08]  /*90b0*/  HMMA.16816.F32.BF16 R184, R32.reuse, R168, R184 ;  /* 0x000000a820b8723c */ /* 0x048ff000000418b8 */
        /* <DEDUP_REMOVED lines=32> */
[C---:B-----5:R-:W-:Y:S08]  /*92c0*/  HMMA.16816.F32.BF16 R16, R168.reuse, R192, R16 ;  /* 0x000000c0a810723c */ /* 0x060ff00000041810 */
[C---:B------:R-:W-:Y:S01]  /*92d0*/  HMMA.16816.F32.BF16 R12, R168.reuse, R194, R12 ;  /* 0x000000c2a80c723c */ /* 0x040fe2000004180c */
[----:B------:R-:W-:Y:S07]  /*92e0*/  LDSM.16.M88.4 R192, [R228+0x6000] ;  /* 0x00600000e4c0783b */ /* 0x000fee0000000200 */
[C---:B----4-:R-:W-:Y:S08]  /*92f0*/  HMMA.16816.F32.BF16 R8, R168.reuse, R188, R8 ;  /* 0x000000bca808723c */ /* 0x050ff00000041808 */
[C---:B------:R-:W-:Y:S01]  /*9300*/  HMMA.16816.F32.BF16 R4, R168.reuse, R190, R4 ;  /* 0x000000bea804723c */ /* 0x040fe20000041804 */
[----:B------:R-:W4:Y:S07]  /*9310*/  LDSM.16.M88.4 R188, [R229+0xf000] ;  /* 0x00f00000e5bc783b */ /* 0x000f2e0000000200 */
[C---:B-1----:R-:W-:Y:S08]  /*9320*/  HMMA.16816.F32.BF16 R184, R168.reuse, R176, R184 ;  /* 0x000000b0a8b8723c */ /* 0x042ff000000418b8 */
[----:B------:R-:W-:Y:S01]  /*9330*/  HMMA.16816.F32.BF16 R180, R168, R178, R180 ;  /* 0x000000b2a8b4723c */ /* 0x000fe200000418b4 */
[----:B------:R-:W1:Y:S04]  /*9340*/  LDSM.16.M88.4 R176, [R229+0xf800] ;  /* 0x00f80000e5b0783b */ /* 0x000e680000000200 */
[----:B------:R-:W5:Y:S03]  /*9350*/  LDSM.16.M88.4 R168, [R207] ;  /* 0x00000000cfa8783b */ /* 0x000f660000000200 */
[C---:B--2---:R-:W-:Y:S08]  /*9360*/  HMMA.16816.F32.BF16 R24, R172.reuse, R32, R24 ;  /* 0x00000020ac18723c */ /* 0x044ff00000041818 */
[C---:B------:R-:W-:Y:S01]  /*9370*/  HMMA.16816.F32.BF16 R20, R172.reuse, R34, R20 ;  /* 0x00000022ac14723c */ /* 0x040fe20000041814 */
[----:B------:R-:W2:Y:S07]  /*9380*/  LDSM.16.M88.4 R32, [R206] ;  /* 0x00000000ce20783b */ /* 0x000eae0000000200 */
[C---:B---3--:R-:W-:Y:S08]  /*9390*/  HMMA.16816.F32.BF16 R16, R172.reuse, R28, R16 ;  /* 0x0000001cac10723c */ /* 0x048ff00000041810 */
[C---:B------:R-:W-:Y:S01]  /*93a0*/  HMMA.16816.F32.BF16 R12, R172.reuse, R30, R12 ;  /* 0x0000001eac0c723c */ /* 0x040fe2000004180c */
[----:B------:R-:W3:Y:S07]  /*93b0*/  LDSM.16.M88.4 R28, [R205] ;  /* 0x00000000cd1c783b */ /* 0x000eee0000000200 */
[C---:B----4-:R-:W-:Y:S08]  /*93c0*/  HMMA.16816.F32.BF16 R8, R172.reuse, R188, R8 ;  /* 0x000000bcac08723c */ /* 0x050ff00000041808 */
[C---:B------:R-:W-:Y:S01]  /*93d0*/  HMMA.16816.F32.BF16 R4, R172.reuse, R190, R4 ;  /* 0x000000beac04723c */ /* 0x040fe20000041804 */
[----:B------:R-:W4:Y:S07]  /*93e0*/  LDSM.16.M88.4 R188, [R204] ;  /* 0x00000000ccbc783b */ /* 0x000f2e0000000200 */
[C---:B-1----:R-:W-:Y:S08]  /*93f0*/  HMMA.16816.F32.BF16 R184, R172.reuse, R176, R184 ;  /* 0x000000b0acb8723c */ /* 0x042ff000000418b8 */
[----:B------:R-:W-:Y:S01]  /*9400*/  HMMA.16816.F32.BF16 R180, R172, R178, R180 ;  /* 0x000000b2acb4723c */ /* 0x000fe200000418b4 */
[----:B------:R-:W-:Y:S04]  /*9410*/  LDSM.16.M88.4 R176, [R226+0x6000] ;  /* 0x00600000e2b0783b */ /* 0x000fe80000000200 */
[----:B------:R-:W1:Y:S03]  /*9420*/  LDSM.16.M88.4 R172, [R223+0xe000] ;  /* 0x00e00000dfac783b */ /* 0x000e660000000200 */
[C---:B-----5:R-:W-:Y:S08]  /*9430*/  HMMA.16816.F32.BF16 R24, R192.reuse, R168, R24 ;  /* 0x000000a8c018723c */ /* 0x060ff00000041818 */
[C---:B------:R-:W-:Y:S01]  /*9440*/  HMMA.16816.F32.BF16 R20, R192.reuse, R170, R20 ;  /* 0x000000aac014723c */ /* 0x040fe20000041814 */
[----:B------:R-:W5:Y:S07]  /*9450*/  LDSM.16.M88.4 R168, [R223+0xe800] ;  /* 0x00e80000dfa8783b */ /* 0x000f6e0000000200 */
        /* <DEDUP_REMOVED lines=13> */
[C---:B-----5:R-:W-:Y:S08]  /*9530*/  HMMA.16816.F32.BF16 R16, R176.reuse, R168, R16 ;  /* 0x000000a8b010723c */ /* 0x060ff00000041810 */
[C---:B------:R-:W-:Y:S01]  /*9540*/  HMMA.16816.F32.BF16 R12, R176.reuse, R170, R12 ;  /* 0x000000aab00c723c */ /* 0x040fe2000004180c */
[----:B------:R-:W4:Y:S07]  /*9550*/  LDSM.16.M88.4 R168, [R216+0x6000] ;  /* 0x00600000d8a8783b */ /* 0x000f2e0000000200 */
[C---:B--2---:R-:W-:Y:S08]  /*9560*/  HMMA.16816.F32.BF16 R8, R176.reuse, R32, R8 ;  /* 0x00000020b008723c */ /* 0x044ff00000041808 */
[----:B------:R-:W-:Y:S01]  /*9570*/  HMMA.16816.F32.BF16 R4, R176, R34, R4 ;  /* 0x00000022b004723c */ /* 0x000fe20000041804 */
[----:B------:R-:W2:Y:S01]  /*9580*/  LDSM.16.M88.4 R32, [R216+0x6800] ;  /* 0x00680000d820783b */ /* 0x000ea20000000200 */
[----:B------:R-:W-:-:S06]  /*9590*/  DEPBAR.LE SB0, 0x0 ;  /* 0x000080000000791a */ /* 0x000fcc0000000000 */
[C---:B---3--:R-:W-:Y:S08]  /*95a0*/  HMMA.16816.F32.BF16 R184, R176.reuse, R28, R184 ;  /* 0x0000001cb0b8723c */ /* 0x048ff000000418b8 */
[----:B------:R-:W-:Y:S08]  /*95b0*/  HMMA.16816.F32.BF16 R180, R176, R30, R180 ;  /* 0x0000001eb0b4723c */ /* 0x000ff000000418b4 */
[C---:B-1----:R-:W-:Y:S08]  /*95c0*/  HMMA.16816.F32.BF16 R8, R172.reuse, R192, R8 ;  /* 0x000000c0ac08723c */ /* 0x042ff00000041808 */
[C---:B----4-:R-:W-:Y:S08]  /*95d0*/  HMMA.16816.F32.BF16 R24, R172.reuse, R168, R24 ;  /* 0x000000a8ac18723c */ /* 0x050ff00000041818 */
[C---:B------:R-:W-:Y:S08]  /*95e0*/  HMMA.16816.F32.BF16 R20, R172.reuse, R170, R20 ;  /* 0x000000aaac14723c */ /* 0x040ff00000041814 */
[C---:B--2---:R-:W-:Y:S08]  /*95f0*/  HMMA.16816.F32.BF16 R16, R172.reuse, R32, R16 ;  /* 0x00000020ac10723c */ /* 0x044ff00000041810 */
[C---:B------:R-:W-:Y:S08]  /*9600*/  HMMA.16816.F32.BF16 R12, R172.reuse, R34, R12 ;  /* 0x00000022ac0c723c */ /* 0x040ff0000004180c */
[C---:B------:R-:W-:Y:S08]  /*9610*/  HMMA.16816.F32.BF16 R4, R172.reuse, R194, R4 ;  /* 0x000000c2ac04723c */ /* 0x040ff00000041804 */
[C---:B------:R-:W-:Y:S08]  /*9620*/  HMMA.16816.F32.BF16 R184, R172.reuse, R188, R184 ;  /* 0x000000bcacb8723c */ /* 0x040ff000000418b8 */
        /* <DEDUP_REMOVED lines=38> */
[----:B------:R-:W-:-:S02]  /*9890*/  IADD3 R29, P6, R3, UR17, RZ ;  /* 0x00000011031d7c10 */ /* 0x000fc4000ffde0ff */
        /* <DEDUP_REMOVED lines=96> */
.L_x_623:
[----:B------:R-:W-:Y:S05]  /*9ea0*/  BSYNC B0 ;  /* 0x0000000000007941 */ /* 0x000fea0003800000 */
.L_x_622:
[----:B------:R-:W0:Y:S02]  /*9eb0*/  LDGDEPBAR ;  /* 0x00000000000079af */ /* 0x000e240000000000 */
.L_x_621:
[----:B-1----:R-:W-:Y:S01]  /*9ec0*/  IMAD.U32 R32, RZ, RZ, UR34 ;  /* 0x00000022ff207e24 */ /* 0x002fe2000f8e00ff */
[----:B------:R-:W-:Y:S01]  /*9ed0*/  USHF.L.U32 UR4, UR34, 0x1, URZ ;  /* 0x0000000122047899 */ /* 0x000fe2000800063f */
[----:B------:R-:W-:-:S04]  /*9ee0*/  IMAD.WIDE.U32 R168, R196, -0x326172a9, RZ ;  /* 0xcd9e8d57c4a87825 */ /* 0x000fc800078e00ff */
[----:B------:R-:W-:Y:S02]  /*9ef0*/  IMAD R32, R32, 0x40, R243 ;  /* 0x0000004020207824 */ /* 0x000fe400078e02f3 */
[----:B------:R-:W-:-:S03]  /*9f00*/  IMAD.WIDE.U32 R248, R165, -0x2daee0ad, RZ ;  /* 0xd2511f53a5f87825 */ /* 0x000fc600078e00ff */
        /* <DEDUP_REMOVED lines=15> */
[----:B------:R-:W-:Y:S02]  /*a000*/  FSEL R3, R26, -INF , !P3 ;  /* 0xff8000001a037808 */ /* 0x000fe40005800000 */
[----:B------:R-:W-:Y:S02]  /*a010*/  FSEL R33, R25, -INF , !P6 ;  /* 0xff80000019217808 */ /* 0x000fe40007000000 */
[----:B------:R-:W-:-:S02]  /*a020*/  ISETP.GE.AND P3, PT, R28, R241, PT ;  /* 0x000000f11c00720c */ /* 0x000fc40003f66270 */
[----:B------:R-:W-:Y:S02]  /*a030*/  ISETP.GE.AND P6, PT, R28, R235, PT ;  /* 0x000000eb1c00720c */ /* 0x000fe40003fc6270 */
[----:B------:R-:W-:Y:S02]  /*a040*/  IADD3 R29, R32, 0x9, RZ ;  /* 0x00000009201d7810 */ /* 0x000fe40007ffe0ff */
[----:B------:R-:W-:Y:S02]  /*a050*/  FSEL R31, R24, -INF , !P0 ;  /* 0xff800000181f7808 */ /* 0x000fe40004000000 */
[----:B------:R-:W-:Y:S02]  /*a060*/  IADD3 R24, R32, 0x11, RZ ;  /* 0x0000001120187810 */ /* 0x000fe40007ffe0ff */
[C---:B------:R-:W-:Y:S02]  /*a070*/  ISETP.LT.OR P3, PT, R28.reuse, R242, P3 ;  /* 0x000000f21c00720c */ /* 0x040fe40001f61670 */
[----:B------:R-:W-:-:S02]  /*a080*/  ISETP.LT.OR P6, PT, R28, R240, P6 ;  /* 0x000000f01c00720c */ /* 0x000fc400037c1670 */
[----:B------:R-:W-:Y:S02]  /*a090*/  IADD3 R26, R32, 0x18, RZ ;  /* 0x00000018201a7810 */ /* 0x000fe40007ffe0ff */
[----:B------:R-:W-:Y:S02]  /*a0a0*/  ISETP.GE.AND P4, PT, R29, R241, PT ;  /* 0x000000f11d00720c */ /* 0x000fe40003f86270 */
[----:B------:R-:W-:Y:S02]  /*a0b0*/  FSEL R28, R27, -INF , !P2 ;  /* 0xff8000001b1c7808 */ /* 0x000fe40005000000 */
[----:B------:R-:W-:Y:S02]  /*a0c0*/  FSEL R25, R20, -INF , !P5 ;  /* 0xff80000014197808 */ /* 0x000fe40006800000 */
[----:B------:R-:W-:Y:S02]  /*a0d0*/  ISETP.GE.AND P0, PT, R29, R235, PT ;  /* 0x000000eb1d00720c */ /* 0x000fe40003f06270 */
[----:B------:R-:W-:-:S02]  /*a0e0*/  ISETP.GE.AND P2, PT, R24, R241, PT ;  /* 0x000000f11800720c */ /* 0x000fc40003f46270 */
[----:B------:R-:W-:Y:S02]  /*a0f0*/  ISETP.GE.AND P5, PT, R24, R235, PT ;  /* 0x000000eb1800720c */ /* 0x000fe40003fa6270 */
[----:B------:R-:W-:Y:S02]  /*a100*/  FSEL R30, R22, -INF , !P1 ;  /* 0xff800000161e7808 */ /* 0x000fe40004800000 */
[----:B------:R-:W-:Y:S02]  /*a110*/  ISETP.GE.AND P1, PT, R26, R241, PT ;  /* 0x000000f11a00720c */ /* 0x000fe40003f26270 */
[C---:B------:R-:W-:Y:S02]  /*a120*/  ISETP.LT.OR P4, PT, R29.reuse, R242, P4 ;  /* 0x000000f21d00720c */ /* 0x040fe40002781670 */
[----:B------:R-:W-:Y:S02]  /*a130*/  ISETP.LT.OR P0, PT, R29, R240, P0 ;  /* 0x000000f01d00720c */ /* 0x000fe40000701670 */
[----:B------:R-:W-:-:S02]  /*a140*/  ISETP.LT.OR P2, PT, R24, R242, P2 ;  /* 0x000000f21800720c */ /* 0x000fc40001741670 */
[----:B------:R-:W-:Y:S02]  /*a150*/  ISETP.LT.OR P5, PT, R24, R240, P5 ;  /* 0x000000f01800720c */ /* 0x000fe40002fa1670 */
[----:B------:R-:W-:Y:S02]  /*a160*/  IADD3 R24, R32, 0x19, RZ ;  /* 0x0000001920187810 */ /* 0x000fe40007ffe0ff */
[----:B------:R-:W-:Y:S02]  /*a170*/  ISETP.LT.OR P1, PT, R26, R242, P1 ;  /* 0x000000f21a00720c */ /* 0x000fe40000f21670 */
[----:B------:R-:W-:Y:S02]  /*a180*/  FSEL R29, R21, -INF , !P4 ;  /* 0xff800000151d7808 */ /* 0x000fe40006000000 */
[----:B------:R-:W-:Y:S02]  /*a190*/  FSEL R188, R23, -INF , !P0 ;  /* 0xff80000017bc7808 */ /* 0x000fe40004000000 */
[----:B------:R-:W-:-:S02]  /*a1a0*/  IADD3 R20, R32, 0x20, RZ ;  /* 0x0000002020147810 */ /* 0x000fc40007ffe0ff */
[----:B------:R-:W-:Y:S02]  /*a1b0*/  FSEL R21, R16, -INF , !P3 ;  /* 0xff80000010157808 */ /* 0x000fe40005800000 */
[----:B------:R-:W-:Y:S02]  /*a1c0*/  ISETP.GE.AND P4, PT, R26, R235, PT ;  /* 0x000000eb1a00720c */ /* 0x000fe40003f86270 */
[C---:B------:R-:W-:Y:S02]  /*a1d0*/  ISETP.GE.AND P0, PT, R24.reuse, R241, PT ;  /* 0x000000f11800720c */ /* 0x040fe40003f06270 */
[----:B------:R-:W-:Y:S02]  /*a1e0*/  ISETP.GE.AND P3, PT, R24, R235, PT ;  /* 0x000000eb1800720c */ /* 0x000fe40003f66270 */
[----:B------:R-:W-:Y:S02]  /*a1f0*/  FSEL R23, R17, -INF , !P2 ;  /* 0xff80000011177808 */ /* 0x000fe40005000000 */
[----:B------:R-:W-:-:S02]  /*a200*/  FSEL R17, R12, -INF , !P1 ;  /* 0xff8000000c117808 */ /* 0x000fc40004800000 */
[----:B------:R-:W-:Y:S02]  /*a210*/  FSEL R22, R18, -INF , !P6 ;  /* 0xff80000012167808 */ /* 0x000fe40007000000 */
[----:B------:R-:W-:Y:S02]  /*a220*/  FMNMX.FTZ R12, R2, R31, !PT ;  /* 0x0000001f020c7209 */ /* 0x000fe40007810000 */
[C---:B------:R-:W-:Y:S02]  /*a230*/  ISETP.GE.AND P6, PT, R20.reuse, R241, PT ;  /* 0x000000f11400720c */ /* 0x040fe40003fc6270 */
[----:B------:R-:W-:Y:S02]  /*a240*/  ISETP.GE.AND P2, PT, R20, R235, PT ;  /* 0x000000eb1400720c */ /* 0x000fe40003f46270 */
[----:B------:R-:W-:Y:S02]  /*a250*/  ISETP.LT.OR P4, PT, R26, R240, P4 ;  /* 0x000000f01a00720c */ /* 0x000fe40002781670 */
[----:B------:R-:W-:-:S02]  /*a260*/  ISETP.LT.OR P0, PT, R24, R242, P0 ;  /* 0x000000f21800720c */ /* 0x000fc40000701670 */
[----:B------:R-:W-:Y:S02]  /*a270*/  ISETP.LT.OR P3, PT, R24, R240, P3 ;  /* 0x000000f01800720c */ /* 0x000fe40001f61670 */
[----:B------:R-:W-:Y:S02]  /*a280*/  IADD3 R24, R32, 0x28, RZ ;  /* 0x0000002820187810 */ /* 0x000fe40007ffe0ff */
[----:B------:R-:W-:Y:S02]  /*a290*/  FMNMX.FTZ R12, R33, R12, !PT ;  /* 0x0000000c210c7209 */ /* 0x000fe40007810000 */
[C---:B------:R-:W-:Y:S02]  /*a2a0*/  ISETP.LT.OR P6, PT, R20.reuse, R242, P6 ;  /* 0x000000f21400720c */ /* 0x040fe400037c1670 */
[----:B------:R-:W-:Y:S02]  /*a2b0*/  ISETP.LT.OR P2, PT, R20, R240, P2 ;  /* 0x000000f01400720c */ /* 0x000fe40001741670 */
[----:B------:R-:W-:-:S02]  /*a2c0*/  FSEL R16, R19, -INF , !P5 ;  /* 0xff80000013107808 */ /* 0x000fc40006800000 */
[----:B------:R-:W-:Y:S02]  /*a2d0*/  FSEL R20, R14, -INF , !P4 ;  /* 0xff8000000e147808 */ /* 0x000fe40006000000 */
[----:B------:R-:W-:Y:S02]  /*a2e0*/  FSEL R19, R13, -INF , !P0 ;  /* 0xff8000000d137808 */ /* 0x000fe40004000000 */
[C---:B------:R-:W-:Y:S02]  /*a2f0*/  ISETP.GE.AND P4, PT, R24.reuse, R241, PT ;  /* 0x000000f11800720c */ /* 0x040fe40003f86270 */
[----:B------:R-:W-:Y:S02]  /*a300*/  ISETP.GE.AND P0, PT, R24, R235, PT ;  /* 0x000000eb1800720c */ /* 0x000fe40003f06270 */
[----:B------:R-:W-:Y:S02]  /*a310*/  FMNMX.FTZ R12, R25, R12, !PT ;  /* 0x0000000c190c7209 */ /* 0x000fe40007810000 */
[----:B------:R-:W-:-:S02]  /*a320*/  IADD3 R18, R32, 0x21, RZ ;  /* 0x0000002120127810 */ /* 0x000fc40007ffe0ff */
[C---:B------:R-:W-:Y:S02]  /*a330*/  ISETP.LT.OR P4, PT, R24.reuse, R242, P4 ;  /* 0x000000f21800720c */ /* 0x040fe40002781670 */
[----:B------:R-:W-:Y:S02]  /*a340*/  ISETP.LT.OR P0, PT, R24, R240, P0 ;  /* 0x000000f01800720c */ /* 0x000fe40000701670 */
[----:B------:R-:W-:Y:S02]  /*a350*/  FMNMX.FTZ R24, R29, R12, !PT ;  /* 0x0000000c1d187209 */ /* 0x000fe40007810000 */
[C---:B------:R-:W-:Y:S02]  /*a360*/  ISETP.GE.AND P5, PT, R18.reuse, R241, PT ;  /* 0x000000f11200720c */ /* 0x040fe40003fa6270 */
[----:B------:R-:W-:Y:S02]  /*a370*/  ISETP.GE.AND P1, PT, R18, R235, PT ;  /* 0x000000eb1200720c */ /* 0x000fe40003f26270 */
[----:B------:R-:W-:-:S02]  /*a380*/  FMNMX.FTZ R24, R21, R24, !PT ;  /* 0x0000001815187209 */ /* 0x000fc40007810000 */
[C---:B------:R-:W-:Y:S02]  /*a390*/  ISETP.LT.OR P5, PT, R18.reuse, R242, P5 ;  /* 0x000000f21200720c */ /* 0x040fe40002fa1670 */
[----:B------:R-:W-:Y:S02]  /*a3a0*/  ISETP.LT.OR P1, PT, R18, R240, P1 ;  /* 0x000000f01200720c */ /* 0x000fe40000f21670 */
[----:B------:R-:W-:Y:S02]  /*a3b0*/  FSEL R18, R15, -INF , !P3 ;  /* 0xff8000000f127808 */ /* 0x000fe40005800000 */
[----:B------:R-:W-:Y:S02]  /*a3c0*/  IADD3 R15, R32, 0x29, RZ ;  /* 0x00000029200f7810 */ /* 0x000fe40007ffe0ff */
[----:B------:R-:W-:Y:S02]  /*a3d0*/  FMNMX.FTZ R24, R23, R24, !PT ;  /* 0x0000001817187209 */ /* 0x000fe40007810000 */
[----:B------:R-:W-:-:S02]  /*a3e0*/  FSEL R193, R8, -INF , !P6 ;  /* 0xff80000008c17808 */ /* 0x000fc40007000000 */
[----:B------:R-:W-:Y:S02]  /*a3f0*/  ISETP.GE.AND P3, PT, R15, R241, PT ;  /* 0x000000f10f00720c */ /* 0x000fe40003f66270 */
[----:B------:R-:W-:Y:S02]  /*a400*/  FSEL R195, R9, -INF , !P5 ;  /* 0xff80000009c37808 */ /* 0x000fe40006800000 */
[----:B------:R-:W-:Y:S02]  /*a410*/  FMNMX.FTZ R8, R17, R24, !PT ;  /* 0x0000001811087209 */ /* 0x000fe40007810000 */
[----:B------:R-:W-:Y:S02]  /*a420*/  FMNMX.FTZ R9, R0, R3, !PT ;  /* 0x0000000300097209 */ /* 0x000fe40007810000 */
[----:B------:R-:W-:Y:S02]  /*a430*/  ISETP.LT.OR P3, PT, R15, R242, P3 ;  /* 0x000000f20f00720c */ /* 0x000fe40001f61670 */
[----:B------:R-:W-:-:S02]  /*a440*/  FMNMX.FTZ R8, R19, R8, !PT ;  /* 0x0000000813087209 */ /* 0x000fc40007810000 */
[----:B------:R-:W-:Y:S02]  /*a450*/  FMNMX.FTZ R9, R28, R9, !PT ;  /* 0x000000091c097209 */ /* 0x000fe40007810000 */
[----:B------:R-:W-:Y:S02]  /*a460*/  IADD3 R14, R32, 0x30, RZ ;  /* 0x00000030200e7810 */ /* 0x000fe40007ffe0ff */
[----:B------:R-:W-:Y:S02]  /*a470*/  FMNMX.FTZ R8, R193, R8, !PT ;  /* 0x00000008c1087209 */ /* 0x000fe40007810000 */
[----:B------:R-:W-:Y:S02]  /*a480*/  FSEL R189, R5, -INF , !P3 ;  /* 0xff80000005bd7808 */ /* 0x000fe40005800000 */
[----:B------:R-:W-:Y:S02]  /*a490*/  FMNMX.FTZ R5, R30, R9, !PT ;  /* 0x000000091e057209 */ /* 0x000fe40007810000 */
[----:B------:R-:W-:-:S02]  /*a4a0*/  FSEL R191, R4, -INF , !P4 ;  /* 0xff80000004bf7808 */ /* 0x000fc40006000000 */
[----:B------:R-:W-:Y:S02]  /*a4b0*/  IADD3 R13, R32, 0x31, RZ ;  /* 0x00000031200d7810 */ /* 0x000fe40007ffe0ff */
[----:B------:R-:W-:Y:S02]  /*a4c0*/  ISETP.GE.AND P6, PT, R14, R241, PT ;  /* 0x000000f10e00720c */ /* 0x000fe40003fc6270 */
[----:B------:R-:W-:Y:S02]  /*a4d0*/  FMNMX.FTZ R4, R195, R8, !PT ;  /* 0x00000008c3047209 */ /* 0x000fe40007810000 */
[----:B------:R-:W-:Y:S02]  /*a4e0*/  FMNMX.FTZ R5, R188, R5, !PT ;  /* 0x00000005bc057209 */ /* 0x000fe40007810000 */
[----:B------:R-:W-:Y:S02]  /*a4f0*/  IADD3 R12, R32, 0x38, RZ ;  /* 0x00000038200c7810 */ /* 0x000fe40007ffe0ff */
[----:B------:R-:W-:-:S02]  /*a500*/  ISETP.GE.AND P5, PT, R13, R241, PT ;  /* 0x000000f10d00720c */ /* 0x000fc40003fa6270 */
[----:B------:R-:W-:Y:S02]  /*a510*/  ISETP.LT.OR P6, PT, R14, R242, P6 ;  /* 0x000000f20e00720c */ /* 0x000fe400037c1670 */
[----:B------:R-:W-:Y:S02]  /*a520*/  FMNMX.FTZ R4, R191, R4, !PT ;  /* 0x00000004bf047209 */ /* 0x000fe40007810000 */
[----:B------:R-:W-:Y:S02]  /*a530*/  FMNMX.FTZ R5, R22, R5, !PT ;  /* 0x0000000516057209 */ /* 0x000fe40007810000 */
[----:B------:R-:W-:Y:S02]  /*a540*/  IADD3 R32, R32, 0x39, RZ ;  /* 0x0000003920207810 */ /* 0x000fe40007ffe0ff */
[----:B------:R-:W-:Y:S02]  /*a550*/  ISETP.GE.AND P4, PT, R12, R241, PT ;  /* 0x000000f10c00720c */ /* 0x000fe40003f86270 */
[----:B------:R-:W-:-:S02]  /*a560*/  ISETP.LT.OR P5, PT, R13, R242, P5 ;  /* 0x000000f20d00720c */ /* 0x000fc40002fa1670 */
[----:B------:R-:W-:Y:S02]  /*a570*/  FSEL R175, R184, -INF , !P6 ;  /* 0xff800000b8af7808 */ /* 0x000fe40007000000 */
[----:B------:R-:W-:Y:S02]  /*a580*/  FMNMX.FTZ R4, R189, R4, !PT ;  /* 0x00000004bd047209 */ /* 0x000fe40007810000 */
[----:B------:R-:W-:Y:S02]  /*a590*/  FMNMX.FTZ R5, R16, R5, !PT ;  /* 0x0000000510057209 */ /* 0x000fe40007810000 */
[----:B------:R-:W-:Y:S02]  /*a5a0*/  ISETP.GE.AND P3, PT, R32, R241, PT ;  /* 0x000000f12000720c */ /* 0x000fe40003f66270 */
[----:B------:R-:W-:Y:S02]  /*a5b0*/  ISETP.LT.OR P4, PT, R12, R242, P4 ;  /* 0x000000f20c00720c */ /* 0x000fe40002781670 */
[----:B------:R-:W-:-:S02]  /*a5c0*/  FSEL R176, R185, -INF , !P5 ;  /* 0xff800000b9b07808 */ /* 0x000fc40006800000 */
[----:B------:R-:W-:Y:S02]  /*a5d0*/  FMNMX.FTZ R9, R175, R4, !PT ;  /* 0x00000004af097209 */ /* 0x000fe40007810000 */
[----:B------:R-:W-:Y:S02]  /*a5e0*/  FMNMX.FTZ R5, R20, R5, !PT ;  /* 0x0000000514057209 */ /* 0x000fe40007810000 */
[----:B------:R-:W-:Y:S02]  /*a5f0*/  ISETP.LT.OR P3, PT, R32, R242, P3 ;  /* 0x000000f22000720c */ /* 0x000fe40001f61670 */
[----:B------:R-:W-:Y:S02]  /*a600*/  FSEL R177, R180, -INF , !P4 ;  /* 0xff800000b4b17808 */ /* 0x000fe40006000000 */
[----:B------:R-:W-:Y:S02]  /*a610*/  FMNMX.FTZ R4, R176, R9, !PT ;  /* 0x00000009b0047209 */ /* 0x000fe40007810000 */
[----:B------:R-:W-:-:S02]  /*a620*/  FSEL R246, R10, -INF , !P2 ;  /* 0xff8000000af67808 */ /* 0x000fc40005000000 */
[----:B------:R-:W-:Y:S02]  /*a630*/  FMNMX.FTZ R5, R18, R5, !PT ;  /* 0x0000000512057209 */ /* 0x000fe40007810000 */
[----:B------:R-:W-:Y:S02]  /*a640*/  FSEL R179, R181, -INF , !P3 ;  /* 0xff800000b5b37808 */ /* 0x000fe40005800000 */
[----:B------:R-:W-:Y:S02]  /*a650*/  FMNMX.FTZ R4, R177, R4, !PT ;  /* 0x00000004b1047209 */ /* 0x000fe40007810000 */
[----:B------:R-:W-:Y:S02]  /*a660*/  ISETP.GE.AND P2, PT, R15, R235, PT ;  /* 0x000000eb0f00720c */ /* 0x000fe40003f46270 */
[----:B------:R-:W-:Y:S02]  /*a670*/  FSEL R202, R11, -INF , !P1 ;  /* 0xff8000000bca7808 */ /* 0x000fe40004800000 */
[----:B------:R-:W-:-:S02]  /*a680*/  FMNMX.FTZ R5, R246, R5, !PT ;  /* 0x00000005f6057209 */ /* 0x000fc40007810000 */
[----:B------:R-:W-:Y:S02]  /*a690*/  FMNMX.FTZ R4, R179, R4, !PT ;  /* 0x00000004b3047209 */ /* 0x000fe40007810000 */
[-C--:B------:R-:W-:Y:S02]  /*a6a0*/  ISETP.LT.OR P2, PT, R15, R240.reuse, P2 ;  /* 0x000000f00f00720c */ /* 0x080fe40001741670 */
[----:B------:R-:W-:Y:S02]  /*a6b0*/  ISETP.GE.AND P1, PT, R14, R235, PT ;  /* 0x000000eb0e00720c */ /* 0x000fe40003f26270 */
[----:B------:R-:W-:Y:S02]  /*a6c0*/  FSEL R192, R6, -INF , !P0 ;  /* 0xff80000006c07808 */ /* 0x000fe40004000000 */
[----:B------:R-:W-:Y:S02]  /*a6d0*/  FMNMX.FTZ R9, R202, R5, !PT ;  /* 0x00000005ca097209 */ /* 0x000fe40007810000 */
[----:B------:R-:W-:Y:S01]  /*a6e0*/  FSEL R194, R7, -INF , !P2 ;  /* 0xff80000007c27808 */ /* 0x000fe20005000000 */
[----:B------:R-:W1:Y:S01]  /*a6f0*/  SHFL.BFLY PT, R5, R4, 0x2, 0x1f ;  /* 0x0c401f0004057f89 */ /* 0x000e6200000e0000 */
[----:B------:R-:W-:-:S02]  /*a700*/  ISETP.LT.OR P1, PT, R14, R240, P1 ;  /* 0x000000f00e00720c */ /* 0x000fc40000f21670 */
[C---:B------:R-:W-:Y:S02]  /*a710*/  ISETP.GE.AND P0, PT, R13.reuse, R235, PT ;  /* 0x000000eb0d00720c */ /* 0x040fe40003f06270 */
[----:B------:R-:W-:Y:S02]  /*a720*/  FMNMX.FTZ R7, R192, R9, !PT ;  /* 0x00000009c0077209 */ /* 0x000fe40007810000 */
[----:B------:R-:W-:Y:S02]  /*a730*/  ISETP.GE.AND P2, PT, R12, R235, PT ;  /* 0x000000eb0c00720c */ /* 0x000fe40003f46270 */
[----:B------:R-:W-:Y:S02]  /*a740*/  ISETP.LT.OR P0, PT, R13, R240, P0 ;  /* 0x000000f00d00720c */ /* 0x000fe40000701670 */
[----:B------:R-:W-:Y:S02]  /*a750*/  FSEL R178, R186, -INF , !P1 ;  /* 0xff800000bab27808 */ /* 0x000fe40004800000 */
[----:B------:R-:W-:-:S02]  /*a760*/  FMNMX.FTZ R7, R194, R7, !PT ;  /* 0x00000007c2077209 */ /* 0x000fc40007810000 */
[-C--:B------:R-:W-:Y:S02]  /*a770*/  ISETP.LT.OR P2, PT, R12, R240.reuse, P2 ;  /* 0x000000f00c00720c */ /* 0x080fe40001741670 */
[----:B------:R-:W-:Y:S02]  /*a780*/  ISETP.GE.AND P1, PT, R32, R235, PT ;  /* 0x000000eb2000720c */ /* 0x000fe40003f26270 */
[----:B------:R-:W-:Y:S02]  /*a790*/  FSEL R180, R187, -INF , !P0 ;  /* 0xff800000bbb47808 */ /* 0x000fe40004000000 */
[----:B------:R-:W-:Y:S02]  /*a7a0*/  FMNMX.FTZ R7, R178, R7, !PT ;  /* 0x00000007b2077209 */ /* 0x000fe40007810000 */
[----:B------:R-:W-:Y:S02]  /*a7b0*/  ISETP.LT.OR P1, PT, R32, R240, P1 ;  /* 0x000000f02000720c */ /* 0x000fe40000f21670 */
[----:B------:R-:W-:-:S02]  /*a7c0*/  FSEL R172, R182, -INF , !P2 ;  /* 0xff800000b6ac7808 */ /* 0x000fc40005000000 */
[----:B------:R-:W-:Y:S02]  /*a7d0*/  FMNMX.FTZ R7, R180, R7, !PT ;  /* 0x00000007b4077209 */ /* 0x000fe40007810000 */
[----:B------:R-:W-:Y:S02]  /*a7e0*/  FSEL R174, R183, -INF , !P1 ;  /* 0xff800000b7ae7808 */ /* 0x000fe40004800000 */
[----:B------:R-:W-:Y:S02]  /*a7f0*/  FMNMX.FTZ R7, R172, R7, !PT ;  /* 0x00000007ac077209 */ /* 0x000fe40007810000 */
[----:B------:R-:W-:Y:S02]  /*a800*/  LOP3.LUT R6, R169, R197, RZ, 0x3c, !PT ;  /* 0x000000c5a9067212 */ /* 0x000fe400078e3cff */
[----:B------:R-:W-:Y:S02]  /*a810*/  FMNMX.FTZ R9, R174, R7, !PT ;  /* 0x00000007ae097209 */ /* 0x000fe40007810000 */
[----:B-1----:R-:W-:Y:S01]  /*a820*/  FMNMX.FTZ R7, R4, R5, !PT ;  /* 0x0000000504077209 */ /* 0x002fe20007810000 */
[----:B------:R-:W-:Y:S01]  /*a830*/  IMAD.U32 R5, RZ, RZ, UR4 ;  /* 0x00000004ff057e24 */ /* 0x000fe2000f8e00ff */
[----:B------:R-:W-:Y:S01]  /*a840*/  UIADD3 UR4, UR4, 0x1, URZ ;  /* 0x0000000104047890 */ /* 0x000fe2000fffe03f */
[----:B------:R-:W1:Y:S01]  /*a850*/  SHFL.BFLY PT, R4, R9, 0x2, 0x1f ;  /* 0x0c401f0009047f89 */ /* 0x000e6200000e0000 */
[----:B------:R-:W-:-:S02]  /*a860*/  IMAD.WIDE.U32 R34, R6, -0x2daee0ad, RZ ;  /* 0xd2511f5306227825 */ /* 0x000fc400078e00ff */
[----:B------:R-:W-:Y:S01]  /*a870*/  LOP3.LUT R5, R249, UR33, R5, 0x96, !PT ;  /* 0x00000021f9057c12 */ /* 0x000fe2000f8e9605 */
[----:B------:R-:W2:Y:S02]  /*a880*/  SHFL.BFLY PT, R170, R7, 0x1, 0x1f ;  /* 0x0c201f0007aa7f89 */ /* 0x000ea400000e0000 */
[----:B------:R-:W-:Y:S02]  /*a890*/  LOP3.LUT R248, R35, UR35, R248, 0x96, !PT ;  /* 0x0000002323f87c12 */ /* 0x000fe4000f8e96f8 */
[----:B------:R-:W-:-:S04]  /*a8a0*/  IMAD.WIDE.U32 R10, R5, -0x326172a9, RZ ;  /* 0xcd9e8d57050a7825 */ /* 0x000fc800078e00ff */
[----:B------:R-:W-:Y:S01]  /*a8b0*/  IMAD.WIDE.U32 R248, R248, -0x326172a9, RZ ;  /* 0xcd9e8d57f8f87825 */ /* 0x000fe200078e00ff */
[----:B------:R-:W-:-:S04]  /*a8c0*/  LOP3.LUT R5, R11, UR36, R168, 0x96, !PT ;  /* 0x000000240b057c12 */ /* 0x000fc8000f8e96a8 */
[----:B------:R-:W-:Y:S02]  /*a8d0*/  LOP3.LUT R8, R249, UR7, R10, 0x96, !PT ;  /* 0x00000007f9087c12 */ /* 0x000fe4000f8e960a */
[----:B-1----:R-:W-:-:S03]  /*a8e0*/  FMNMX.FTZ R4, R9, R4, !PT ;  /* 0x0000000409047209 */ /* 0x002fc60007810000 */
[----:B------:R-:W-:Y:S01]  /*a8f0*/  IMAD.WIDE.U32 R8, R8, -0x2daee0ad, RZ ;  /* 0xd2511f5308087825 */ /* 0x000fe200078e00ff */
[----:B--2---:R-:W-:Y:S01]  /*a900*/  FMNMX.FTZ R170, R7, R170, !PT ;  /* 0x000000aa07aa7209 */ /* 0x004fe20007810000 */
[----:B------:R-:W1:Y:S02]  /*a910*/  SHFL.BFLY PT, R169, R4, 0x1, 0x1f ;  /* 0x0c201f0004a97f89 */ /* 0x000e6400000e0000 */
[----:B------:R-:W-:Y:S01]  /*a920*/  IMAD.WIDE.U32 R6, R5, -0x2daee0ad, RZ ;  /* 0xd2511f5305067825 */ /* 0x000fe200078e00ff */
[----:B------:R-:W-:-:S03]  /*a930*/  FSETP.NEU.FTZ.AND P1, PT, R170, -INF , PT ;  /* 0xff800000aa00780b */ /* 0x000fc60003f3d000 */
[----:B------:R-:W-:Y:S01]  /*a940*/  FMUL.FTZ R182, R170, c[0x0][0x23c] ;  /* 0x00008f00aab67a20 */ /* 0x000fe20000410000 */
[----:B------:R-:W-:Y:S02]  /*a950*/  LOP3.LUT R5, R7, UR14, R34, 0x96, !PT ;  /* 0x0000000e07057c12 */ /* 0x000fe4000f8e9622 */
[----:B------:R-:W-:Y:S02]  /*a960*/  LOP3.LUT R6, R9, UR12, R6, 0x96, !PT ;  /* 0x0000000c09067c12 */ /* 0x000fe4000f8e9606 */
[----:B------:R-:W-:Y:S01]  /*a970*/  FSEL R182, R182, RZ, P1 ;  /* 0x000000ffb6b67208 */ /* 0x000fe20000800000 */
[----:B------:R-:W-:Y:S01]  /*a980*/  IMAD.WIDE.U32 R26, R5, -0x326172a9, RZ ;  /* 0xcd9e8d57051a7825 */ /* 0x000fe200078e00ff */
[----:B------:R-:W-:-:S03]  /*a990*/  FSEL R15, R170, RZ, P1 ;  /* 0x000000ffaa0f7208 */ /* 0x000fc60000800000 */
[----:B------:R-:W-:Y:S01]  /*a9a0*/  IMAD.WIDE.U32 R6, R6, -0x326172a9, RZ ;  /* 0xcd9e8d5706067825 */ /* 0x000fe200078e00ff */
[----:B------:R-:W-:-:S03]  /*a9b0*/  LOP3.LUT R5, R27, UR13, R248, 0x96, !PT ;  /* 0x0000000d1b057c12 */ /* 0x000fc6000f8e96f8 */
[----:B------:R-:W-:Y:S01]  /*a9c0*/  FFMA.FTZ R164, R33, c[0x0][0x23c], -R182 ;  /* 0x00008f0021a47a23 */ /* 0x000fe200000108b6 */
[----:B------:R-:W-:Y:S01]  /*a9d0*/  LOP3.LUT R26, R7, UR11, R26, 0x96, !PT ;  /* 0x0000000b071a7c12 */ /* 0x000fe2000f8e961a */
[----:B------:R-:W-:Y:S01]  /*a9e0*/  IMAD.WIDE.U32 R10, R5, -0x2daee0ad, RZ ;  /* 0xd2511f53050a7825 */ /* 0x000fe200078e00ff */
[----:B-1----:R-:W-:-:S03]  /*a9f0*/  FMNMX.FTZ R169, R4, R169, !PT ;  /* 0x000000a904a97209 */ /* 0x002fc60007810000 */
[----:B------:R-:W-:Y:S01]  /*aa00*/  IMAD.WIDE.U32 R26, R26, -0x2daee0ad, RZ ;  /* 0xd2511f531a1a7825 */ /* 0x000fe200078e00ff */
[----:B------:R-:W-:Y:S01]  /*aa10*/  LOP3.LUT R5, R11, UR10, R8, 0x96, !PT ;  /* 0x0000000a0b057c12 */ /* 0x000fe2000f8e9608 */
[----:B------:R-:W-:Y:S01]  /*aa20*/  MUFU.EX2 R164, R164 ;  /* 0x000000a400a47308 */ /* 0x000fe20000000800 */
[C---:B------:R-:W-:Y:S01]  /*aa30*/  FSETP.NEU.FTZ.AND P0, PT, R169.reuse, -INF , PT ;  /* 0xff800000a900780b */ /* 0x040fe20003f1d000 */
[----:B------:R-:W-:Y:S01]  /*aa40*/  FMUL.FTZ R173, R169, c[0x0][0x23c] ;  /* 0x00008f00a9ad7a20 */ /* 0x000fe20000410000 */
[----:B------:R-:W-:Y:S01]  /*aa50*/  LOP3.LUT R4, R27, UR8, R10, 0x96, !PT ;  /* 0x000000081b047c12 */ /* 0x000fe2000f8e960a */
[----:B------:R-:W-:Y:S01]  /*aa60*/  IMAD.WIDE.U32 R8, R5, -0x326172a9, RZ ;  /* 0xcd9e8d5705087825 */ /* 0x000fe200078e00ff */
[----:B------:R-:W-:Y:S02]  /*aa70*/  FSEL R11, R169, RZ, P0 ;  /* 0x000000ffa90b7208 */ /* 0x000fe40000000000 */
[----:B------:R-:W-:Y:S01]  /*aa80*/  FSEL R173, R173, RZ, P0 ;  /* 0x000000ffadad7208 */ /* 0x000fe20000000000 */
[----:B------:R-:W-:Y:S01]  /*aa90*/  IMAD.WIDE.U32 R12, R4, -0x326172a9, RZ ;  /* 0xcd9e8d57040c7825 */ /* 0x000fe200078e00ff */
[----:B------:R-:W-:-:S03]  /*aaa0*/  LOP3.LUT R24, R9, UR9, R6, 0x96, !PT ;  /* 0x0000000909187c12 */ /* 0x000fc6000f8e9606 */
[--C-:B------:R-:W-:Y:S01]  /*aab0*/  FFMA.FTZ R33, R3, c[0x0][0x23c], -R173.reuse ;  /* 0x00008f0003217a23 */ /* 0x100fe200000108ad */
[----:B------:R-:W-:Y:S01]  /*aac0*/  LOP3.LUT R4, R13, UR6, R8, 0x96, !PT ;  /* 0x000000060d047c12 */ /* 0x000fe2000f8e9608 */
[--C-:B------:R-:W-:Y:S01]  /*aad0*/  FFMA.FTZ R32, R30, c[0x0][0x23c], -R173.reuse ;  /* 0x00008f001e207a23 */ /* 0x100fe200000108ad */
[--C-:B------:R-:W-:Y:S01]  /*aae0*/  SHF.R.U32.HI R8, RZ, 0x10, R12.reuse ;  /* 0x00000010ff087819 */ /* 0x100fe2000001160c */
[--C-:B------:R-:W-:Y:S01]  /*aaf0*/  FFMA.FTZ R3, R188, c[0x0][0x23c], -R173.reuse ;  /* 0x00008f00bc037a23 */ /* 0x100fe200000108ad */
[----:B------:R-:W-:Y:S01]  /*ab00*/  SHF.R.U32.HI R7, RZ, 0x18, R12 ;  /* 0x00000018ff077819 */ /* 0x000fe2000001160c */
[--C-:B------:R-:W-:Y:S01]  /*ab10*/  FFMA.FTZ R168, R31, c[0x0][0x23c], -R182.reuse ;  /* 0x00008f001fa87a23 */ /* 0x100fe200000108b6 */
[----:B------:R-:W-:Y:S01]  /*ab20*/  MUFU.EX2 R33, R33 ;  /* 0x0000002100217308 */ /* 0x000fe20000000800 */
[--C-:B------:R-:W-:Y:S01]  /*ab30*/  FFMA.FTZ R35, R25, c[0x0][0x23c], -R182.reuse ;  /* 0x00008f0019237a23 */ /* 0x100fe200000108b6 */
[----:B------:R-:W-:Y:S01]  /*ab40*/  LOP3.LUT R8, R8, 0xff, RZ, 0xc0, !PT ;  /* 0x000000ff08087812 */ /* 0x000fe200078ec0ff */
[----:B------:R-:W-:Y:S01]  /*ab50*/  FFMA.FTZ R34, R29, c[0x0][0x23c], -R182 ;  /* 0x00008f001d227a23 */ /* 0x000fe200000108b6 */
[----:B------:R-:W-:Y:S01]  /*ab60*/  SHF.R.U32.HI R5, RZ, 0x10, R4 ;  /* 0x00000010ff057819 */ /* 0x000fe20000011604 */
[----:B------:R-:W-:Y:S01]  /*ab70*/  FFMA.FTZ R28, R28, c[0x0][0x23c], -R173 ;  /* 0x00008f001c1c7a23 */ /* 0x000fe200000108ad */
[----:B------:R-:W-:Y:S01]  /*ab80*/  LOP3.LUT R6, R4, 0xffff, RZ, 0xc0, !PT ;  /* 0x0000ffff04067812 */ /* 0x000fe200078ec0ff */
[----:B------:R-:W-:Y:S01]  /*ab90*/  FADD.FTZ R15, R2, -R15 ;  /* 0x8000000f020f7221 */ /* 0x000fe20000010000 */
[----:B------:R-:W-:Y:S01]  /*aba0*/  MUFU.EX2 R32, R32 ;  /* 0x0000002000207308 */ /* 0x000fe20000000800 */
[----:B------:R-:W-:Y:S01]  /*abb0*/  FADD.FTZ R2, R0, -R11 ;  /* 0x8000000b00027221 */ /* 0x000fe20000010000 */
[----:B------:R-:W-:Y:S01]  /*abc0*/  LOP3.LUT R10, R12, 0xffff, RZ, 0xc0, !PT ;  /* 0x0000ffff0c0a7812 */ /* 0x000fe200078ec0ff */
[----:B------:R-:W-:Y:S01]  /*abd0*/  FMUL.FTZ R171, R15, c[0x0][0x23c] ;  /* 0x00008f000fab7a20 */ /* 0x000fe20000410000 */
[----:B------:R-:W-:Y:S01]  /*abe0*/  LOP3.LUT R13, R4, 0xff, RZ, 0xc0, !PT ;  /* 0x000000ff040d7812 */ /* 0x000fe200078ec0ff */
[----:B------:R-:W-:Y:S01]  /*abf0*/  FMUL.FTZ R2, R2, c[0x0][0x23c] ;  /* 0x00008f0002027a20 */ /* 0x000fe20000410000 */
[----:B------:R-:W-:Y:S01]  /*ac00*/  PRMT R7, R8, 0x5410, R7 ;  /* 0x0000541008077816 */ /* 0x000fe20000000007 */
[----:B------:R-:W-:Y:S01]  /*ac10*/  FFMA.FTZ R181, R17, c[0x0][0x23c], -R182 ;  /* 0x00008f0011b57a23 */ /* 0x000fe200000108b6 */
[----:B------:R-:W1:Y:S01]  /*ac20*/  MUFU.EX2 R3, R3 ;  /* 0x0000000300037308 */ /* 0x000e620000000800 */
[----:B------:R-:W-:Y:S01]  /*ac30*/  SHF.R.U32.HI R4, RZ, 0x18, R4 ;  /* 0x00000018ff047819 */ /* 0x000fe20000011604 */
[----:B------:R-:W-:Y:S01]  /*ac40*/  FFMA.FTZ R186, R19, c[0x0][0x23c], -R182 ;  /* 0x00008f0013ba7a23 */ /* 0x000fe200000108b6 */
[----:B------:R-:W-:Y:S01]  /*ac50*/  LOP3.LUT R5, R5, 0xff, RZ, 0xc0, !PT ;  /* 0x000000ff05057812 */ /* 0x000fe200078ec0ff */
[--C-:B------:R-:W-:Y:S01]  /*ac60*/  HSET2.LE.AND R7, R7, R250.reuse, PT ;  /* 0x000000fa07077233 */ /* 0x100fe20003803000 */
[----:B------:R-:W-:Y:S01]  /*ac70*/  SHF.R.U32.HI R6, RZ, 0x8, R6 ;  /* 0x00000008ff067819 */ /* 0x000fe20000011606 */
[----:B------:R-:W-:Y:S01]  /*ac80*/  IMAD.WIDE.U32 R24, R24, -0x2daee0ad, RZ ;  /* 0xd2511f5318187825 */ /* 0x000fe200078e00ff */
[----:B------:R-:W-:Y:S01]  /*ac90*/  LOP3.LUT R9, R12, 0xff, RZ, 0xc0, !PT ;  /* 0x000000ff0c097812 */ /* 0x000fe200078ec0ff */
[----:B------:R-:W2:Y:S01]  /*aca0*/  MUFU.EX2 R168, R168 ;  /* 0x000000a800a87308 */ /* 0x000ea20000000800 */
[----:B------:R-:W-:Y:S01]  /*acb0*/  SHF.R.U32.HI R10, RZ, 0x8, R10 ;  /* 0x00000008ff0a7819 */ /* 0x000fe2000001160a */
[----:B------:R-:W-:Y:S01]  /*acc0*/  FFMA.FTZ R184, R21, c[0x0][0x23c], -R182 ;  /* 0x00008f0015b87a23 */ /* 0x000fe200000108b6 */
[----:B------:R-:W-:Y:S01]  /*acd0*/  PRMT R5, R5, 0x5410, R4 ;  /* 0x0000541005057816 */ /* 0x000fe20000000004 */
[----:B------:R-:W-:Y:S01]  /*ace0*/  FFMA.FTZ R183, R23, c[0x0][0x23c], -R182 ;  /* 0x00008f0017b77a23 */ /* 0x000fe200000108b6 */
[----:B------:R-:W-:Y:S01]  /*acf0*/  PRMT R13, R13, 0x5410, R6 ;  /* 0x000054100d0d7816 */ /* 0x000fe20000000006 */
[--C-:B------:R-:W-:Y:S01]  /*ad00*/  FFMA.FTZ R185, R22, c[0x0][0x23c], -R173.reuse ;  /* 0x00008f0016b97a23 */ /* 0x100fe200000108ad */
[----:B------:R-:W-:Y:S01]  /*ad10*/  PRMT R9, R9, 0x5410, R10 ;  /* 0x0000541009097816 */ /* 0x000fe2000000000a */
[----:B------:R-:W-:Y:S01]  /*ad20*/  MUFU.EX2 R35, R35 ;  /* 0x0000002300237308 */ /* 0x000fe20000000800 */
[----:B-1----:R-:W-:Y:S01]  /*ad30*/  F2FP.BF16.PACK_AB R4, R3, R32 ;  /* 0x000000200304723e */ /* 0x002fe200000010ff */
[--C-:B------:R-:W-:Y:S01]  /*ad40*/  HSET2.LE.AND R5, R5, R250.reuse, PT ;  /* 0x000000fa05057233 */ /* 0x100fe20003803000 */
[--C-:B------:R-:W-:Y:S01]  /*ad50*/  FFMA.FTZ R188, R20, c[0x0][0x23c], -R173.reuse ;  /* 0x00008f0014bc7a23 */ /* 0x100fe200000108ad */
[--C-:B------:R-:W-:Y:S01]  /*ad60*/  HSET2.LE.AND R6, R9, R250.reuse, PT ;  /* 0x000000fa09067233 */ /* 0x100fe20003803000 */
[----:B------:R-:W-:Y:S01]  /*ad70*/  LOP3.LUT R7, R7, R4, RZ, 0xc0, !PT ;  /* 0x0000000407077212 */ /* 0x000fe200078ec0ff */
[----:B------:R-:W-:Y:S01]  /*ad80*/  HSET2.LE.AND R4, R13, R250, PT ;  /* 0x000000fa0d047233 */ /* 0x000fe20003803000 */
[----:B------:R-:W1:Y:S01]  /*ad90*/  LDSM.16.MT88.4 R8, [R224+0x10000] ;  /* 0x01000000e008783b */ /* 0x000e620000004200 */
[----:B------:R-:W3:Y:S01]  /*ada0*/  MUFU.EX2 R34, R34 ;  /* 0x0000002200227308 */ /* 0x000ee20000000800 */
[----:B--2---:R-:W-:Y:S01]  /*adb0*/  F2FP.BF16.PACK_AB R13, R164, R168 ;  /* 0x000000a8a40d723e */ /* 0x004fe200000010ff */
[--C-:B------:R-:W-:Y:S01]  /*adc0*/  FFMA.FTZ R187, R18, c[0x0][0x23c], -R173.reuse ;  /* 0x00008f0012bb7a23 */ /* 0x100fe200000108ad */
[----:B------:R-:W-:Y:S01]  /*add0*/  LOP3.LUT R26, R25, UR37, R26, 0x96, !PT ;  /* 0x00000025191a7c12 */ /* 0x000fe2000f8e961a */
[--C-:B------:R-:W-:Y:S01]  /*ade0*/  FFMA.FTZ R190, R16, c[0x0][0x23c], -R173.reuse ;  /* 0x00008f0010be7a23 */ /* 0x100fe200000108ad */
[----:B------:R-:W-:Y:S01]  /*adf0*/  LOP3.LUT R4, R4, R13, RZ, 0xc0, !PT ;  /* 0x0000000d04047212 */ /* 0x000fe200078ec0ff */
[----:B------:R-:W-:Y:S01]  /*ae00*/  LDSM.16.MT88.4 R16, [R220+0x10800] ;  /* 0x01080000dc10783b */ /* 0x000fe20000004200 */
[----:B------:R-:W-:Y:S01]  /*ae10*/  FFMA.FTZ R202, R202, c[0x0][0x23c], -R173 ;  /* 0x00008f00caca7a23 */ /* 0x000fe200000108ad */
[----:B------:R-:W2:Y:S01]  /*ae20*/  MUFU.EX2 R0, R28 ;  /* 0x0000001c00007308 */ /* 0x000ea20000000800 */
[--C-:B------:R-:W-:Y:S01]  /*ae30*/  FFMA.FTZ R189, R189, c[0x0][0x23c], -R182.reuse ;  /* 0x00008f00bdbd7a23 */ /* 0x100fe200000108b6 */
[----:B------:R-:W-:Y:S01]  /*ae40*/  LDSM.16.MT88.4 R20, [R221+0x10800] ;  /* 0x01080000dd14783b */ /* 0x000fe20000004200 */
[----:B------:R-:W-:-:S02]  /*ae50*/  FFMA.FTZ R175, R175, c[0x0][0x23c], -R182 ;  /* 0x00008f00afaf7a23 */ /* 0x000fc400000108b6 */
[--C-:B------:R-:W-:Y:S02]  /*ae60*/  FFMA.FTZ R176, R176, c[0x0][0x23c], -R182.reuse ;  /* 0x00008f00b0b07a23 */ /* 0x100fe400000108b6 */
[----:B------:R-:W-:Y:S01]  /*ae70*/  FFMA.FTZ R177, R177, c[0x0][0x23c], -R182 ;  /* 0x00008f00b1b17a23 */ /* 0x000fe200000108b6 */
[----:B---3--:R-:W-:Y:S01]  /*ae80*/  F2FP.BF16.PACK_AB R15, R34, R35 ;  /* 0x00000023220f723e */ /* 0x008fe200000010ff */
[----:B------:R-:W3:Y:S01]  /*ae90*/  MUFU.EX2 R171, R171 ;  /* 0x000000ab00ab7308 */ /* 0x000ee20000000800 */
[----:B------:R-:W-:Y:S02]  /*aea0*/  FFMA.FTZ R178, R178, c[0x0][0x23c], -R173 ;  /* 0x00008f00b2b27a23 */ /* 0x000fe400000108ad */
[----:B------:R-:W-:Y:S02]  /*aeb0*/  LOP3.LUT R6, R6, R15, RZ, 0xc0, !PT ;  /* 0x0000000f06067212 */ /* 0x000fe400078ec0ff */
[----:B--2---:R-:W-:-:S03]  /*aec0*/  F2FP.BF16.PACK_AB R12, R0, R33 ;  /* 0x00000021000c723e */ /* 0x004fc600000010ff */
[----:B------:R-:W2:Y:S01]  /*aed0*/  MUFU.EX2 R2, R2 ;  /* 0x0000000200027308 */ /* 0x000ea20000000800 */
[----:B------:R-:W-:Y:S01]  /*aee0*/  LDSM.16.MT88.4 R28, [R224+0x10800] ;  /* 0x01080000e01c783b */ /* 0x000fe20000004200 */
[----:B------:R-:W-:-:S03]  /*aef0*/  LOP3.LUT R5, R5, R12, RZ, 0xc0, !PT ;  /* 0x0000000c05057212 */ /* 0x000fc600078ec0ff */
[----:B------:R-:W4:Y:S01]  /*af00*/  LDSM.16.MT88.4 R12, [R222+0x10000] ;  /* 0x01000000de0c783b */ /* 0x000f220000004200 */
[-C--:B---3--:R-:W-:Y:S02]  /*af10*/  FMUL.FTZ R160, R160, R171.reuse ;  /* 0x000000aba0a07220 */ /* 0x088fe40000410000 */
[----:B------:R-:W-:Y:S01]  /*af20*/  MUFU.EX2 R181, R181 ;  /* 0x000000b500b57308 */ /* 0x000fe20000000800 */
[-C--:B------:R-:W-:Y:S02]  /*af30*/  FMUL.FTZ R161, R161, R171.reuse ;  /* 0x000000aba1a17220 */ /* 0x080fe40000410000 */
[-C--:B------:R-:W-:Y:S02]  /*af40*/  FMUL.FTZ R156, R156, R171.reuse ;  /* 0x000000ab9c9c7220 */ /* 0x080fe40000410000 */
[----:B------:R-:W-:Y:S02]  /*af50*/  FMUL.FTZ R157, R157, R171 ;  /* 0x000000ab9d9d7220 */ /* 0x000fe40000410000 */
[-C--:B--2---:R-:W-:Y:S01]  /*af60*/  FMUL.FTZ R162, R162, R2.reuse ;  /* 0x00000002a2a27220 */ /* 0x084fe20000410000 */
[----:B------:R-:W2:Y:S01]  /*af70*/  MUFU.EX2 R186, R186 ;  /* 0x000000ba00ba7308 */ /* 0x000ea20000000800 */
[----:B------:R-:W-:-:S02]  /*af80*/  FMUL.FTZ R163, R163, R2 ;  /* 0x00000002a3a37220 */ /* 0x000fc40000410000 */
[-C--:B------:R-:W-:Y:S02]  /*af90*/  FMUL.FTZ R158, R158, R2.reuse ;  /* 0x000000029e9e7220 */ /* 0x080fe40000410000 */
[-C--:B------:R-:W-:Y:S02]  /*afa0*/  FMUL.FTZ R159, R159, R2.reuse ;  /* 0x000000029f9f7220 */ /* 0x080fe40000410000 */
[-C--:B------:R-:W-:Y:S01]  /*afb0*/  FMUL.FTZ R152, R152, R171.reuse ;  /* 0x000000ab98987220 */ /* 0x080fe20000410000 */
[----:B-1----:R-:W-:Y:S01]  /*afc0*/  HMMA.16816.F32.BF16 R160, R4, R8, R160 ;  /* 0x0000000804a0723c */ /* 0x002fe200000418a0 */
[----:B------:R-:W-:Y:S01]  /*afd0*/  FMUL.FTZ R153, R153, R171 ;  /* 0x000000ab99997220 */ /* 0x000fe20000410000 */
[----:B------:R-:W-:Y:S01]  /*afe0*/  MUFU.EX2 R184, R184 ;  /* 0x000000b800b87308 */ /* 0x000fe20000000800 */
[-C--:B------:R-:W-:Y:S02]  /*aff0*/  FMUL.FTZ R154, R154, R2.reuse ;  /* 0x000000029a9a7220 */ /* 0x080fe40000410000 */
[----:B------:R-:W-:-:S02]  /*b000*/  FMUL.FTZ R155, R155, R2 ;  /* 0x000000029b9b7220 */ /* 0x000fc40000410000 */
[-C--:B------:R-:W-:Y:S01]  /*b010*/  FMUL.FTZ R148, R148, R171.reuse ;  /* 0x000000ab94947220 */ /* 0x080fe20000410000 */
[----:B------:R-:W-:Y:S01]  /*b020*/  HMMA.16816.F32.BF16 R156, R4, R10, R156 ;  /* 0x0000000a049c723c */ /* 0x000fe2000004189c */
[-C--:B------:R-:W-:Y:S01]  /*b030*/  FMUL.FTZ R149, R149, R171.reuse ;  /* 0x000000ab95957220 */ /* 0x080fe20000410000 */
[----:B------:R-:W1:Y:S01]  /*b040*/  LDSM.16.MT88.4 R8, [R221+0x10000] ;  /* 0x01000000dd08783b */ /* 0x000e620000004200 */
[-C--:B------:R-:W-:Y:S01]  /*b050*/  FMUL.FTZ R150, R150, R2.reuse ;  /* 0x0000000296967220 */ /* 0x080fe20000410000 */
[----:B------:R-:W-:Y:S01]  /*b060*/  MUFU.EX2 R183, R183 ;  /* 0x000000b700b77308 */ /* 0x000fe20000000800 */
[----:B------:R-:W-:Y:S02]  /*b070*/  FMUL.FTZ R151, R151, R2 ;  /* 0x0000000297977220 */ /* 0x000fe40000410000 */
[-C--:B------:R-:W-:Y:S02]  /*b080*/  FMUL.FTZ R144, R144, R171.reuse ;  /* 0x000000ab90907220 */ /* 0x080fe40000410000 */
[----:B------:R-:W-:-:S02]  /*b090*/  FMUL.FTZ R145, R145, R171 ;  /* 0x000000ab91917220 */ /* 0x000fc40000410000 */
[-C--:B------:R-:W-:Y:S01]  /*b0a0*/  FMUL.FTZ R146, R146, R2.reuse ;  /* 0x0000000292927220 */ /* 0x080fe20000410000 */
[C---:B----4-:R-:W-:Y:S01]  /*b0b0*/  HMMA.16816.F32.BF16 R152, R4.reuse, R12, R152 ;  /* 0x0000000c0498723c */ /* 0x050fe20000041898 */
[-C--:B------:R-:W-:Y:S01]  /*b0c0*/  FMUL.FTZ R147, R147, R2.reuse ;  /* 0x0000000293937220 */ /* 0x080fe20000410000 */
[----:B------:R-:W-:Y:S01]  /*b0d0*/  MUFU.EX2 R185, R185 ;  /* 0x000000b900b97308 */ /* 0x000fe20000000800 */
[-C--:B------:R-:W-:Y:S02]  /*b0e0*/  FMUL.FTZ R140, R140, R171.reuse ;  /* 0x000000ab8c8c7220 */ /* 0x080fe40000410000 */
[-C--:B------:R-:W-:Y:S02]  /*b0f0*/  FMUL.FTZ R141, R141, R171.reuse ;  /* 0x000000ab8d8d7220 */ /* 0x080fe40000410000 */
[-C--:B------:R-:W-:Y:S01]  /*b100*/  FMUL.FTZ R142, R142, R2.reuse ;  /* 0x000000028e8e7220 */ /* 0x080fe20000410000 */
[----:B------:R-:W-:Y:S01]  /*b110*/  HMMA.16816.F32.BF16 R148, R4, R14, R148 ;  /* 0x0000000e0494723c */ /* 0x000fe20000041894 */
[----:B------:R-:W3:Y:S01]  /*b120*/  LDSM.16.MT88.4 R12, [R220+0x10000] ;  /* 0x01000000dc0c783b */ /* 0x000ee20000004200 */
[----:B------:R-:W-:Y:S01]  /*b130*/  FMUL.FTZ R143, R143, R2 ;  /* 0x000000028f8f7220 */ /* 0x000fe20000410000 */
[----:B------:R-:W-:Y:S01]  /*b140*/  MUFU.EX2 R188, R188 ;  /* 0x000000bc00bc7308 */ /* 0x000fe20000000800 */
[----:B------:R-:W-:-:S02]  /*b150*/  FMUL.FTZ R136, R136, R171 ;  /* 0x000000ab88887220 */ /* 0x000fc40000410000 */
[-C--:B------:R-:W-:Y:S02]  /*b160*/  FMUL.FTZ R137, R137, R171.reuse ;  /* 0x000000ab89897220 */ /* 0x080fe40000410000 */
[-C--:B------:R-:W-:Y:S02]  /*b170*/  FMUL.FTZ R138, R138, R2.reuse ;  /* 0x000000028a8a7220 */ /* 0x080fe40000410000 */
[-C--:B------:R-:W-:Y:S01]  /*b180*/  FMUL.FTZ R139, R139, R2.reuse ;  /* 0x000000028b8b7220 */ /* 0x080fe20000410000 */
[----:B------:R-:W4:Y:S01]  /*b190*/  MUFU.EX2 R187, R187 ;  /* 0x000000bb00bb7308 */ /* 0x000f220000000800 */
[-C--:B------:R-:W-:Y:S02]  /*b1a0*/  FMUL.FTZ R132, R132, R171.reuse ;  /* 0x000000ab84847220 */ /* 0x080fe40000410000 */
[----:B------:R-:W-:Y:S02]  /*b1b0*/  FMUL.FTZ R133, R133, R171 ;  /* 0x000000ab85857220 */ /* 0x000fe40000410000 */
[----:B------:R-:W-:-:S02]  /*b1c0*/  FMUL.FTZ R134, R134, R2 ;  /* 0x0000000286867220 */ /* 0x000fc40000410000 */
[-C--:B------:R-:W-:Y:S01]  /*b1d0*/  FMUL.FTZ R135, R135, R2.reuse ;  /* 0x0000000287877220 */ /* 0x080fe20000410000 */
[----:B------:R-:W5:Y:S01]  /*b1e0*/  MUFU.EX2 R190, R190 ;  /* 0x000000be00be7308 */ /* 0x000f620000000800 */
[-C--:B------:R-:W-:Y:S01]  /*b1f0*/  FMUL.FTZ R36, R36, R171.reuse ;  /* 0x000000ab24247220 */ /* 0x080fe20000410000 */
[C---:B-1----:R-:W-:Y:S01]  /*b200*/  HMMA.16816.F32.BF16 R144, R4.reuse, R8, R144 ;  /* 0x000000080490723c */ /* 0x042fe20000041890 */
[-C--:B------:R-:W-:Y:S02]  /*b210*/  FMUL.FTZ R37, R37, R171.reuse ;  /* 0x000000ab25257220 */ /* 0x080fe40000410000 */
[-C--:B------:R-:W-:Y:S02]  /*b220*/  FMUL.FTZ R38, R38, R2.reuse ;  /* 0x0000000226267220 */ /* 0x080fe40000410000 */
[----:B------:R-:W-:Y:S01]  /*b230*/  FMUL.FTZ R39, R39, R2 ;  /* 0x0000000227277220 */ /* 0x000fe20000410000 */
[----:B------:R-:W-:Y:S01]  /*b240*/  MUFU.EX2 R202, R202 ;  /* 0x000000ca00ca7308 */ /* 0x000fe20000000800 */
[-C--:B------:R-:W-:Y:S01]  /*b250*/  FMUL.FTZ R40, R40, R171.reuse ;  /* 0x000000ab28287220 */ /* 0x080fe20000410000 */
[----:B------:R-:W-:Y:S01]  /*b260*/  HMMA.16816.F32.BF16 R140, R4, R10, R140 ;  /* 0x0000000a048c723c */ /* 0x000fe2000004188c */
[----:B------:R-:W1:Y:S01]  /*b270*/  LDSM.16.MT88.4 R8, [R224+0x12000] ;  /* 0x01200000e008783b */ /* 0x000e620000004200 */
[----:B------:R-:W-:-:S02]  /*b280*/  FMUL.FTZ R41, R41, R171 ;  /* 0x000000ab29297220 */ /* 0x000fc40000410000 */
[-C--:B------:R-:W-:Y:S02]  /*b290*/  FMUL.FTZ R42, R42, R2.reuse ;  /* 0x000000022a2a7220 */ /* 0x080fe40000410000 */
[-C--:B------:R-:W-:Y:S01]  /*b2a0*/  FMUL.FTZ R43, R43, R2.reuse ;  /* 0x000000022b2b7220 */ /* 0x080fe20000410000 */
[----:B------:R-:W-:Y:S01]  /*b2b0*/  MUFU.EX2 R189, R189 ;  /* 0x000000bd00bd7308 */ /* 0x000fe20000000800 */
[-C--:B------:R-:W-:Y:S02]  /*b2c0*/  FMUL.FTZ R44, R44, R171.reuse ;  /* 0x000000ab2c2c7220 */ /* 0x080fe40000410000 */
[-C--:B------:R-:W-:Y:S01]  /*b2d0*/  FMUL.FTZ R45, R45, R171.reuse ;  /* 0x000000ab2d2d7220 */ /* 0x080fe20000410000 */
[----:B---3--:R-:W-:Y:S01]  /*b2e0*/  HMMA.16816.F32.BF16 R136, R4, R12, R136 ;  /* 0x0000000c0488723c */ /* 0x008fe20000041888 */
[-C--:B------:R-:W-:Y:S02]  /*b2f0*/  FMUL.FTZ R46, R46, R2.reuse ;  /* 0x000000022e2e7220 */ /* 0x080fe40000410000 */
[----:B------:R-:W-:Y:S01]  /*b300*/  FMUL.FTZ R47, R47, R2 ;  /* 0x000000022f2f7220 */ /* 0x000fe20000410000 */
[----:B------:R-:W-:Y:S01]  /*b310*/  MUFU.EX2 R175, R175 ;  /* 0x000000af00af7308 */ /* 0x000fe20000000800 */
[----:B------:R-:W-:-:S02]  /*b320*/  FMUL.FTZ R48, R48, R171 ;  /* 0x000000ab30307220 */ /* 0x000fc40000410000 */
[-C--:B------:R-:W-:Y:S01]  /*b330*/  FMUL.FTZ R49, R49, R171.reuse ;  /* 0x000000ab31317220 */ /* 0x080fe20000410000 */
[----:B------:R-:W-:Y:S01]  /*b340*/  HMMA.16816.F32.BF16 R132, R4, R14, R132 ;  /* 0x0000000e0484723c */ /* 0x000fe20000041884 */
[----:B------:R-:W3:Y:S01]  /*b350*/  LDSM.16.MT88.4 R12, [R222+0x12000] ;  /* 0x01200000de0c783b */ /* 0x000ee20000004200 */
[-C--:B------:R-:W-:Y:S02]  /*b360*/  FMUL.FTZ R50, R50, R2.reuse ;  /* 0x0000000232327220 */ /* 0x080fe40000410000 */
[-C--:B------:R-:W-:Y:S01]  /*b370*/  FMUL.FTZ R51, R51, R2.reuse ;  /* 0x0000000233337220 */ /* 0x080fe20000410000 */
[----:B------:R-:W-:Y:S01]  /*b380*/  MUFU.EX2 R176, R176 ;  /* 0x000000b000b07308 */ /* 0x000fe20000000800 */
[-C--:B------:R-:W-:Y:S02]  /*b390*/  FMUL.FTZ R52, R52, R171.reuse ;  /* 0x000000ab34347220 */ /* 0x080fe40000410000 */
[----:B------:R-:W-:Y:S02]  /*b3a0*/  FMUL.FTZ R53, R53, R171 ;  /* 0x000000ab35357220 */ /* 0x000fe40000410000 */
[----:B------:R-:W-:-:S02]  /*b3b0*/  FMUL.FTZ R54, R54, R2 ;  /* 0x0000000236367220 */ /* 0x000fc40000410000 */
[-C--:B------:R-:W-:Y:S01]  /*b3c0*/  FMUL.FTZ R55, R55, R2.reuse ;  /* 0x0000000237377220 */ /* 0x080fe20000410000 */
[----:B------:R-:W-:Y:S01]  /*b3d0*/  MUFU.EX2 R177, R177 ;  /* 0x000000b100b17308 */ /* 0x000fe20000000800 */
[-C--:B------:R-:W-:Y:S02]  /*b3e0*/  FMUL.FTZ R56, R56, R171.reuse ;  /* 0x000000ab38387220 */ /* 0x080fe40000410000 */
[-C--:B------:R-:W-:Y:S02]  /*b3f0*/  FMUL.FTZ R57, R57, R171.reuse ;  /* 0x000000ab39397220 */ /* 0x080fe40000410000 */
[-C--:B------:R-:W-:Y:S02]  /*b400*/  FMUL.FTZ R58, R58, R2.reuse ;  /* 0x000000023a3a7220 */ /* 0x080fe40000410000 */
[----:B------:R-:W-:Y:S01]  /*b410*/  FMUL.FTZ R59, R59, R2 ;  /* 0x000000023b3b7220 */ /* 0x000fe20000410000 */
[----:B------:R-:W-:Y:S01]  /*b420*/  MUFU.EX2 R178, R178 ;  /* 0x000000b200b27308 */ /* 0x000fe20000000800 */
[----:B-1----:R-:W-:Y:S01]  /*b430*/  HMMA.16816.F32.BF16 R36, R4, R8, R36 ;  /* 0x000000080424723c */ /* 0x002fe20000041824 */
[----:B------:R-:W-:-:S02]  /*b440*/  FMUL.FTZ R60, R60, R171 ;  /* 0x000000ab3c3c7220 */ /* 0x000fc40000410000 */
[-C--:B------:R-:W-:Y:S02]  /*b450*/  FMUL.FTZ R61, R61, R171.reuse ;  /* 0x000000ab3d3d7220 */ /* 0x080fe40000410000 */
[-C--:B------:R-:W-:Y:S02]  /*b460*/  FMUL.FTZ R62, R62, R2.reuse ;  /* 0x000000023e3e7220 */ /* 0x080fe40000410000 */
[-C--:B------:R-:W-:Y:S01]  /*b470*/  FMUL.FTZ R63, R63, R2.reuse ;  /* 0x000000023f3f7220 */ /* 0x080fe20000410000 */
[----:B------:R-:W-:Y:S01]  /*b480*/  HMMA.16816.F32.BF16 R40, R4, R10, R40 ;  /* 0x0000000a0428723c */ /* 0x000fe20000041828 */
[----:B------:R-:W1:Y:S01]  /*b490*/  LDSM.16.MT88.4 R8, [R221+0x12000] ;  /* 0x01200000dd08783b */ /* 0x000e620000004200 */
[-C--:B------:R-:W-:Y:S02]  /*b4a0*/  FMUL.FTZ R64, R64, R171.reuse ;  /* 0x000000ab40407220 */ /* 0x080fe40000410000 */
[----:B------:R-:W-:Y:S02]  /*b4b0*/  FMUL.FTZ R65, R65, R171 ;  /* 0x000000ab41417220 */ /* 0x000fe40000410000 */
[----:B------:R-:W-:-:S02]  /*b4c0*/  FMUL.FTZ R66, R66, R2 ;  /* 0x0000000242427220 */ /* 0x000fc40000410000 */
[-C--:B------:R-:W-:Y:S02]  /*b4d0*/  FMUL.FTZ R67, R67, R2.reuse ;  /* 0x0000000243437220 */ /* 0x080fe40000410000 */
[-C--:B------:R-:W-:Y:S01]  /*b4e0*/  FMUL.FTZ R68, R68, R171.reuse ;  /* 0x000000ab44447220 */ /* 0x080fe20000410000 */
[C---:B---3--:R-:W-:Y:S01]  /*b4f0*/  HMMA.16816.F32.BF16 R44, R4.reuse, R12, R44 ;  /* 0x0000000c042c723c */ /* 0x048fe2000004182c */
[-C--:B------:R-:W-:Y:S02]  /*b500*/  FMUL.FTZ R69, R69, R171.reuse ;  /* 0x000000ab45457220 */ /* 0x080fe40000410000 */
[-C--:B------:R-:W-:Y:S02]  /*b510*/  FMUL.FTZ R70, R70, R2.reuse ;  /* 0x0000000246467220 */ /* 0x080fe40000410000 */
[----:B------:R-:W-:Y:S02]  /*b520*/  FMUL.FTZ R71, R71, R2 ;  /* 0x0000000247477220 */ /* 0x000fe40000410000 */
        /* <DEDUP_REMOVED lines=12> */
[-C--:B------:R-:W-:Y:S01]  /*b5f0*/  FMUL.FTZ R82, R82, R2.reuse ;  /* 0x0000000252527220 */ /* 0x080fe20000410000 */
[----:B-1----:R-:W-:Y:S01]  /*b600*/  HMMA.16816.F32.BF16 R52, R4, R8, R52 ;  /* 0x000000080434723c */ /* 0x002fe20000041834 */
[----:B------:R-:W-:Y:S02]  /*b610*/  FMUL.FTZ R83, R83, R2 ;  /* 0x0000000253537220 */ /* 0x000fe40000410000 */
[-C--:B------:R-:W-:Y:S02]  /*b620*/  FMUL.FTZ R84, R84, R171.reuse ;  /* 0x000000ab54547220 */ /* 0x080fe40000410000 */
[----:B------:R-:W-:-:S02]  /*b630*/  FMUL.FTZ R85, R85, R171 ;  /* 0x000000ab55557220 */ /* 0x000fc40000410000 */
[-C--:B------:R-:W-:Y:S01]  /*b640*/  FMUL.FTZ R86, R86, R2.reuse ;  /* 0x0000000256567220 */ /* 0x080fe20000410000 */
[C---:B------:R-:W-:Y:S01]  /*b650*/  HMMA.16816.F32.BF16 R56, R4.reuse, R10, R56 ;  /* 0x0000000a0438723c */ /* 0x040fe20000041838 */
[----:B------:R-:W1:Y:S01]  /*b660*/  LDSM.16.MT88.4 R8, [R224+0x14000] ;  /* 0x01400000e008783b */ /* 0x000e620000004200 */
[-C--:B------:R-:W-:Y:S02]  /*b670*/  FMUL.FTZ R87, R87, R2.reuse ;  /* 0x0000000257577220 */ /* 0x080fe40000410000 */
[-C--:B------:R-:W-:Y:S02]  /*b680*/  FMUL.FTZ R88, R88, R171.reuse ;  /* 0x000000ab58587220 */ /* 0x080fe40000410000 */
[-C--:B------:R-:W-:Y:S02]  /*b690*/  FMUL.FTZ R89, R89, R171.reuse ;  /* 0x000000ab59597220 */ /* 0x080fe40000410000 */
[-C--:B------:R-:W-:Y:S02]  /*b6a0*/  FMUL.FTZ R90, R90, R2.reuse ;  /* 0x000000025a5a7220 */ /* 0x080fe40000410000 */
[----:B------:R-:W-:Y:S01]  /*b6b0*/  FMUL.FTZ R91, R91, R2 ;  /* 0x000000025b5b7220 */ /* 0x000fe20000410000 */
[----:B---3--:R-:W-:Y:S01]  /*b6c0*/  HMMA.16816.F32.BF16 R60, R4, R12, R60 ;  /* 0x0000000c043c723c */ /* 0x008fe2000004183c */
[----:B------:R-:W-:-:S02]  /*b6d0*/  FMUL.FTZ R92, R92, R171 ;  /* 0x000000ab5c5c7220 */ /* 0x000fc40000410000 */
[-C--:B------:R-:W-:Y:S02]  /*b6e0*/  FMUL.FTZ R93, R93, R171.reuse ;  /* 0x000000ab5d5d7220 */ /* 0x080fe40000410000 */
[-C--:B------:R-:W-:Y:S02]  /*b6f0*/  FMUL.FTZ R94, R94, R2.reuse ;  /* 0x000000025e5e7220 */ /* 0x080fe40000410000 */
[-C--:B------:R-:W-:Y:S01]  /*b700*/  FMUL.FTZ R95, R95, R2.reuse ;  /* 0x000000025f5f7220 */ /* 0x080fe20000410000 */
[----:B------:R-:W-:Y:S01]  /*b710*/  HMMA.16816.F32.BF16 R64, R4, R14, R64 ;  /* 0x0000000e0440723c */ /* 0x000fe20000041840 */
[----:B------:R-:W3:Y:S01]  /*b720*/  LDSM.16.MT88.4 R12, [R222+0x14000] ;  /* 0x01400000de0c783b */ /* 0x000ee20000004200 */
        /* <DEDUP_REMOVED lines=20> */
[-C--:B------:R-:W-:Y:S02]  /*b870*/  FMUL.FTZ R113, R113, R171.reuse ;  /* 0x000000ab71717220 */ /* 0x080fe40000410000 */
[-C--:B------:R-:W-:Y:S01]  /*b880*/  FMUL.FTZ R114, R114, R2.reuse ;  /* 0x0000000272727220 */ /* 0x080fe20000410000 */
[----:B---3--:R-:W-:Y:S01]  /*b890*/  HMMA.16816.F32.BF16 R76, R4, R12, R76 ;  /* 0x0000000c044c723c */ /* 0x008fe2000004184c */
[----:B------:R-:W-:Y:S02]  /*b8a0*/  FMUL.FTZ R115, R115, R2 ;  /* 0x0000000273737220 */ /* 0x000fe40000410000 */
[----:B------:R-:W-:-:S02]  /*b8b0*/  FMUL.FTZ R116, R116, R171 ;  /* 0x000000ab74747220 */ /* 0x000fc40000410000 */
[-C--:B------:R-:W-:Y:S02]  /*b8c0*/  FMUL.FTZ R117, R117, R171.reuse ;  /* 0x000000ab75757220 */ /* 0x080fe40000410000 */
[-C--:B------:R-:W-:Y:S01]  /*b8d0*/  FMUL.FTZ R118, R118, R2.reuse ;  /* 0x0000000276767220 */ /* 0x080fe20000410000 */
[----:B------:R-:W-:Y:S01]  /*b8e0*/  HMMA.16816.F32.BF16 R80, R4, R14, R80 ;  /* 0x0000000e0450723c */ /* 0x000fe20000041850 */
[----:B------:R-:W3:Y:S01]  /*b8f0*/  LDSM.16.MT88.4 R12, [R220+0x14000] ;  /* 0x01400000dc0c783b */ /* 0x000ee20000004200 */
        /* <DEDUP_REMOVED lines=13> */
[----:B------:R-:W-:Y:S02]  /*b9d0*/  FMUL.FTZ R131, R131, R2 ;  /* 0x0000000283837220 */ /* 0x000fe40000410000 */
[----:B------:R-:W-:Y:S01]  /*b9e0*/  FFMA.FTZ R167, R167, R171, R168 ;  /* 0x000000aba7a77223 */ /* 0x000fe200000100a8 */
[----:B------:R-:W-:Y:S01]  /*b9f0*/  HMMA.16816.F32.BF16 R88, R4, R10, R88 ;  /* 0x0000000a0458723c */ /* 0x000fe20000041858 */
[----:B------:R-:W1:Y:S02]  /*ba00*/  LDSM.16.MT88.4 R8, [R224+0x16000] ;  /* 0x01600000e008783b */ /* 0x000e640000004200 */
[----:B------:R-:W-:-:S05]  /*ba10*/  FADD.FTZ R164, R164, R167 ;  /* 0x000000a7a4a47221 */ /* 0x000fca0000010000 */
[C---:B---3--:R-:W-:Y:S08]  /*ba20*/  HMMA.16816.F32.BF16 R92, R4.reuse, R12, R92 ;  /* 0x0000000c045c723c */ /* 0x048ff0000004185c */
[C---:B------:R-:W-:Y:S01]  /*ba30*/  HMMA.16816.F32.BF16 R96, R4.reuse, R14, R96 ;  /* 0x0000000e0460723c */ /* 0x040fe20000041860 */
[----:B------:R-:W3:Y:S07]  /*ba40*/  LDSM.16.MT88.4 R12, [R222+0x16000] ;  /* 0x01600000de0c783b */ /* 0x000eee0000004200 */
[C---:B-1----:R-:W-:Y:S08]  /*ba50*/  HMMA.16816.F32.BF16 R100, R4.reuse, R8, R100 ;  /* 0x000000080464723c */ /* 0x042ff00000041864 */
[C---:B------:R-:W-:Y:S01]  /*ba60*/  HMMA.16816.F32.BF16 R104, R4.reuse, R10, R104 ;  /* 0x0000000a0468723c */ /* 0x040fe20000041868 */
[----:B------:R-:W1:Y:S07]  /*ba70*/  LDSM.16.MT88.4 R8, [R221+0x16000] ;  /* 0x01600000dd08783b */ /* 0x000e6e0000004200 */
[C---:B---3--:R-:W-:Y:S08]  /*ba80*/  HMMA.16816.F32.BF16 R108, R4.reuse, R12, R108 ;  /* 0x0000000c046c723c */ /* 0x048ff0000004186c */
[C---:B------:R-:W-:Y:S01]  /*ba90*/  HMMA.16816.F32.BF16 R112, R4.reuse, R14, R112 ;  /* 0x0000000e0470723c */ /* 0x040fe20000041870 */
[----:B------:R-:W3:Y:S07]  /*baa0*/  LDSM.16.MT88.4 R12, [R220+0x16000] ;  /* 0x01600000dc0c783b */ /* 0x000eee0000004200 */
[C---:B-1----:R-:W-:Y:S07]  /*bab0*/  HMMA.16816.F32.BF16 R116, R4.reuse, R8, R116 ;  /* 0x000000080474723c */ /* 0x042fee0000041874 */
[----:B------:R-:W-:Y:S01]  /*bac0*/  SHF.R.U32.HI R9, RZ, 0x18, R26 ;  /* 0x00000018ff097819 */ /* 0x000fe2000001161a */
[----:B------:R-:W-:Y:S01]  /*bad0*/  HMMA.16816.F32.BF16 R120, R4, R10, R120 ;  /* 0x0000000a0478723c */ /* 0x000fe20000041878 */
[----:B--2---:R-:W-:-:S06]  /*bae0*/  F2FP.BF16.PACK_AB R8, R186, R181 ;  /* 0x000000b5ba08723e */ /* 0x004fcc00000010ff */
[----:B------:R-:W-:Y:S02]  /*baf0*/  LOP3.LUT R11, R26, 0xffff, RZ, 0xc0, !PT ;  /* 0x0000ffff1a0b7812 */ /* 0x000fe400078ec0ff */
[----:B----4-:R-:W-:Y:S01]  /*bb00*/  F2FP.BF16.PACK_AB R10, R187, R188 ;  /* 0x000000bcbb0a723e */ /* 0x010fe200000010ff */
[----:B---3--:R-:W-:Y:S01]  /*bb10*/  HMMA.16816.F32.BF16 R124, R4, R12, R124 ;  /* 0x0000000c047c723c */ /* 0x008fe2000004187c */
[----:B------:R-:W-:-:S07]  /*bb20*/  SHF.R.U32.HI R11, RZ, 0x8, R11 ;  /* 0x00000008ff0b7819 */ /* 0x000fce000001160b */
[----:B------:R-:W-:Y:S01]  /*bb30*/  HMMA.16816.F32.BF16 R128, R4, R14, R128 ;  /* 0x0000000e0480723c */ /* 0x000fe20000041880 */
[----:B------:R-:W1:Y:S06]  /*bb40*/  LDSM.16.MT88.4 R12, [R222+0x12800] ;  /* 0x01280000de0c783b */ /* 0x000e6c0000004200 */
[C---:B------:R-:W-:Y:S02]  /*bb50*/  LOP3.LUT R4, R24.reuse, 0xffff, RZ, 0xc0, !PT ;  /* 0x0000ffff18047812 */ /* 0x040fe400078ec0ff */
[----:B------:R-:W-:Y:S02]  /*bb60*/  LOP3.LUT R7, R24, 0xff, RZ, 0xc0, !PT ;  /* 0x000000ff18077812 */ /* 0x000fe400078ec0ff */
[----:B------:R-:W-:-:S02]  /*bb70*/  SHF.R.U32.HI R4, RZ, 0x8, R4 ;  /* 0x00000008ff047819 */ /* 0x000fc40000011604 */
[----:B------:R-:W-:Y:S02]  /*bb80*/  SHF.R.U32.HI R5, RZ, 0x10, R24 ;  /* 0x00000010ff057819 */ /* 0x000fe40000011618 */
[----:B------:R-:W-:Y:S02]  /*bb90*/  SHF.R.U32.HI R6, RZ, 0x10, R26 ;  /* 0x00000010ff067819 */ /* 0x000fe4000001161a */
[----:B------:R-:W-:Y:S02]  /*bba0*/  PRMT R7, R7, 0x5410, R4 ;  /* 0x0000541007077816 */ /* 0x000fe40000000004 */
[----:B------:R-:W-:Y:S02]  /*bbb0*/  SHF.R.U32.HI R24, RZ, 0x18, R24 ;  /* 0x00000018ff187819 */ /* 0x000fe40000011618 */
[----:B------:R-:W-:Y:S01]  /*bbc0*/  LOP3.LUT R5, R5, 0xff, RZ, 0xc0, !PT ;  /* 0x000000ff05057812 */ /* 0x000fe200078ec0ff */
[----:B------:R-:W-:Y:S01]  /*bbd0*/  HSET2.LE.AND R7, R7, R250, PT ;  /* 0x000000fa07077233 */ /* 0x000fe20003803000 */
[----:B------:R-:W-:-:S02]  /*bbe0*/  LOP3.LUT R4, R26, 0xff, RZ, 0xc0, !PT ;  /* 0x000000ff1a047812 */ /* 0x000fc400078ec0ff */
[----:B------:R-:W-:Y:S02]  /*bbf0*/  LOP3.LUT R6, R6, 0xff, RZ, 0xc0, !PT ;  /* 0x000000ff06067812 */ /* 0x000fe400078ec0ff */
[----:B------:R-:W-:Y:S02]  /*bc00*/  PRMT R5, R5, 0x5410, R24 ;  /* 0x0000541005057816 */ /* 0x000fe40000000018 */
[----:B------:R-:W-:Y:S01]  /*bc10*/  PRMT R11, R4, 0x5410, R11 ;  /* 0x00005410040b7816 */ /* 0x000fe2000000000b */
[----:B------:R-:W-:Y:S01]  /*bc20*/  LDSM.16.MT88.4 R24, [R222+0x10800] ;  /* 0x01080000de18783b */ /* 0x000fe20000004200 */
[----:B------:R-:W-:Y:S01]  /*bc30*/  PRMT R9, R6, 0x5410, R9 ;  /* 0x0000541006097816 */ /* 0x000fe20000000009 */
[--C-:B------:R-:W-:Y:S01]  /*bc40*/  HSET2.LE.AND R5, R5, R250.reuse, PT ;  /* 0x000000fa05057233 */ /* 0x100fe20003803000 */
[----:B------:R-:W-:Y:S01]  /*bc50*/  LOP3.LUT R6, R7, R8, RZ, 0xc0, !PT ;  /* 0x0000000807067212 */ /* 0x000fe200078ec0ff */
[--C-:B------:R-:W-:Y:S01]  /*bc60*/  HSET2.LE.AND R4, R11, R250.reuse, PT ;  /* 0x000000fa0b047233 */ /* 0x100fe20003803000 */
[----:B------:R-:W-:Y:S01]  /*bc70*/  F2FP.BF16.PACK_AB R11, R183, R184 ;  /* 0x000000b8b70b723e */ /* 0x000fe200000010ff */
[----:B------:R-:W-:Y:S01]  /*bc80*/  HSET2.LE.AND R9, R9, R250, PT ;  /* 0x000000fa09097233 */ /* 0x000fe20003803000 */
[----:B-----5:R-:W-:-:S02]  /*bc90*/  F2FP.BF16.PACK_AB R8, R190, R185 ;  /* 0x000000b9be08723e */ /* 0x020fc400000010ff */
[----:B------:R-:W-:Y:S02]  /*bca0*/  LOP3.LUT R7, R5, R10, RZ, 0xc0, !PT ;  /* 0x0000000a05077212 */ /* 0x000fe400078ec0ff */
[----:B------:R-:W-:Y:S02]  /*bcb0*/  LOP3.LUT R4, R4, R11, RZ, 0xc0, !PT ;  /* 0x0000000b04047212 */ /* 0x000fe400078ec0ff */
[----:B------:R-:W-:Y:S02]  /*bcc0*/  LOP3.LUT R5, R9, R8, RZ, 0xc0, !PT ;  /* 0x0000000809057212 */ /* 0x000fe400078ec0ff */
[----:B------:R-:W2:Y:S05]  /*bcd0*/  LDSM.16.MT88.4 R8, [R224+0x12800] ;  /* 0x01280000e008783b */ /* 0x000eaa0000004200 */
[C---:B------:R-:W-:Y:S08]  /*bce0*/  HMMA.16816.F32.BF16 R136, R4.reuse, R16, R136 ;  /* 0x000000100488723c */ /* 0x040ff00000041888 */
[C---:B------:R-:W-:Y:S01]  /*bcf0*/  HMMA.16816.F32.BF16 R132, R4.reuse, R18, R132 ;  /* 0x000000120484723c */ /* 0x040fe20000041884 */
[----:B------:R-:W3:Y:S07]  /*bd00*/  LDSM.16.MT88.4 R16, [R222+0x14800] ;  /* 0x01480000de10783b */ /* 0x000eee0000004200 */
[C---:B------:R-:W-:Y:S08]  /*bd10*/  HMMA.16816.F32.BF16 R160, R4.reuse, R28, R160 ;  /* 0x0000001c04a0723c */ /* 0x040ff000000418a0 */
[C---:B------:R-:W-:Y:S01]  /*bd20*/  HMMA.16816.F32.BF16 R156, R4.reuse, R30, R156 ;  /* 0x0000001e049c723c */ /* 0x040fe2000004189c */
[----:B------:R-:W-:Y:S07]  /*bd30*/  LDSM.16.MT88.4 R28, [R221+0x12800] ;  /* 0x01280000dd1c783b */ /* 0x000fee0000004200 */
[C---:B-1----:R-:W-:Y:S08]  /*bd40*/  HMMA.16816.F32.BF16 R44, R4.reuse, R12, R44 ;  /* 0x0000000c042c723c */ /* 0x042ff0000004182c */
[C---:B--2---:R-:W-:Y:S08]  /*bd50*/  HMMA.16816.F32.BF16 R36, R4.reuse, R8, R36 ;  /* 0x000000080424723c */ /* 0x044ff00000041824 */
[C---:B------:R-:W-:Y:S01]  /*bd60*/  HMMA.16816.F32.BF16 R40, R4.reuse, R10, R40 ;  /* 0x0000000a0428723c */ /* 0x040fe20000041828 */
[----:B------:R-:W1:Y:S07]  /*bd70*/  LDSM.16.MT88.4 R8, [R221+0x14800] ;  /* 0x01480000dd08783b */ /* 0x000e6e0000004200 */
        /* <DEDUP_REMOVED lines=11> */
[C---:B------:R-:W-:Y:S07]  /*be30*/  HMMA.16816.F32.BF16 R52, R4.reuse, R28, R52 ;  /* 0x0000001c0434723c */ /* 0x040fee0000041834 */
[----:B------:R-:W-:Y:S01]  /*be40*/  IMAD.WIDE.U32 R28, R165, -0x2daee0ad, RZ ;  /* 0xd2511f53a51c7825 */ /* 0x000fe200078e00ff */
[C---:B--2---:R-:W-:Y:S07]  /*be50*/  HMMA.16816.F32.BF16 R100, R4.reuse, R12, R100 ;  /* 0x0000000c0464723c */ /* 0x044fee0000041864 */
[----:B------:R-:W-:Y:S01]  /*be60*/  IMAD.U32 R12, RZ, RZ, UR4 ;  /* 0x00000004ff0c7e24 */ /* 0x000fe2000f8e00ff */
[C---:B---3--:R-:W-:Y:S07]  /*be70*/  HMMA.16816.F32.BF16 R92, R4.reuse, R16, R92 ;  /* 0x00000010045c723c */ /* 0x048fee000004185c */
[----:B------:R-:W-:Y:S01]  /*be80*/  LOP3.LUT R16, R29, UR33, R12, 0x96, !PT ;  /* 0x000000211d107c12 */ /* 0x000fe2000f8e960c */
[----:B------:R-:W-:Y:S01]  /*be90*/  HMMA.16816.F32.BF16 R104, R4, R14, R104 ;  /* 0x0000000e0468723c */ /* 0x000fe20000041868 */
[----:B------:R-:W-:Y:S01]  /*bea0*/  IMAD.WIDE.U32 R28, R196, -0x326172a9, RZ ;  /* 0xcd9e8d57c41c7825 */ /* 0x000fe200078e00ff */
[----:B------:R-:W2:Y:S03]  /*beb0*/  LDSM.16.MT88.4 R12, [R221+0x16800] ;  /* 0x01680000dd0c783b */ /* 0x000ea60000004200 */
[----:B------:R-:W-:-:S03]  /*bec0*/  IMAD.WIDE.U32 R16, R16, -0x326172a9, RZ ;  /* 0xcd9e8d5710107825 */ /* 0x000fc600078e00ff */
[----:B------:R-:W-:Y:S02]  /*bed0*/  HMMA.16816.F32.BF16 R144, R4, R20, R144 ;  /* 0x000000140490723c */ /* 0x000fe40000041890 */
[----:B------:R-:W-:Y:S01]  /*bee0*/  LOP3.LUT R17, R17, UR36, R28, 0x96, !PT ;  /* 0x0000002411117c12 */ /* 0x000fe2000f8e961c */
[----:B------:R-:W-:Y:S01]  /*bef0*/  IMAD.WIDE.U32 R28, R196, -0x326172a9, RZ ;  /* 0xcd9e8d57c41c7825 */ /* 0x000fe200078e00ff */
[----:B------:R-:W-:-:S04]  /*bf00*/  LOP3.LUT R16, R249, UR7, R16, 0x96, !PT ;  /* 0x00000007f9107c12 */ /* 0x000fc8000f8e9610 */
[----:B-1----:R-:W-:Y:S01]  /*bf10*/  HMMA.16816.F32.BF16 R108, R4, R8, R108 ;  /* 0x00000008046c723c */ /* 0x002fe2000004186c */
[----:B------:R-:W-:-:S05]  /*bf20*/  LOP3.LUT R28, R29, R197, RZ, 0x3c, !PT ;  /* 0x000000c51d1c7212 */ /* 0x000fca00078e3cff */
[----:B------:R-:W-:Y:S02]  /*bf30*/  IMAD.WIDE.U32 R28, R28, -0x2daee0ad, RZ ;  /* 0xd2511f531c1c7825 */ /* 0x000fe400078e00ff */
[----:B------:R-:W-:Y:S01]  /*bf40*/  HMMA.16816.F32.BF16 R112, R4, R10, R112 ;  /* 0x0000000a0470723c */ /* 0x000fe20000041870 */
[----:B------:R-:W1:Y:S01]  /*bf50*/  LDSM.16.MT88.4 R8, [R220+0x16800] ;  /* 0x01680000dc08783b */ /* 0x000e620000004200 */
[----:B------:R-:W-:-:S06]  /*bf60*/  FFMA.FTZ R29, R195, c[0x0][0x23c], -R182 ;  /* 0x00008f00c31d7a23 */ /* 0x000fcc00000108b6 */
[C---:B------:R-:W-:Y:S01]  /*bf70*/  HMMA.16816.F32.BF16 R140, R4.reuse, R22, R140 ;  /* 0x00000016048c723c */ /* 0x040fe2000004188c */
[----:B------:R-:W3:Y:S01]  /*bf80*/  LDSM.16.MT88.4 R20, [R224+0x14800] ;  /* 0x01480000e014783b */ /* 0x000ee20000004200 */
[----:B------:R-:W-:Y:S06]  /*bf90*/  MUFU.EX2 R29, R29 ;  /* 0x0000001d001d7308 */ /* 0x000fec0000000800 */
[C---:B------:R-:W-:Y:S07]  /*bfa0*/  HMMA.16816.F32.BF16 R60, R4.reuse, R24, R60 ;  /* 0x00000018043c723c */ /* 0x040fee000004183c */
[----:B------:R-:W-:Y:S01]  /*bfb0*/  IMAD.WIDE.U32 R24, R17, -0x2daee0ad, RZ ;  /* 0xd2511f5311187825 */ /* 0x000fe200078e00ff */
[----:B------:R-:W-:Y:S03]  /*bfc0*/  HMMA.16816.F32.BF16 R96, R4, R18, R96 ;  /* 0x000000120460723c */ /* 0x000fe60000041860 */
[----:B------:R-:W-:-:S04]  /*bfd0*/  IMAD.WIDE.U32 R16, R16, -0x2daee0ad, RZ ;  /* 0xd2511f5310107825 */ /* 0x000fc800078e00ff */
[----:B------:R-:W-:Y:S01]  /*bfe0*/  LOP3.LUT R18, R25, UR14, R28, 0x96, !PT ;  /* 0x0000000e19127c12 */ /* 0x000fe2000f8e961c */
[----:B------:R-:W-:Y:S01]  /*bff0*/  HMMA.16816.F32.BF16 R64, R4, R26, R64 ;  /* 0x0000001a0440723c */ /* 0x000fe20000041840 */
[----:B------:R-:W-:Y:S01]  /*c000*/  LOP3.LUT R24, R17, UR12, R24, 0x96, !PT ;  /* 0x0000000c11187c12 */ /* 0x000fe2000f8e9618 */
[----:B------:R-:W-:-:S04]  /*c010*/  FFMA.FTZ R28, R193, c[0x0][0x23c], -R182 ;  /* 0x00008f00c11c7a23 */ /* 0x000fc800000108b6 */
[----:B------:R-:W-:Y:S02]  /*c020*/  IMAD.WIDE.U32 R24, R24, -0x326172a9, RZ ;  /* 0xcd9e8d5718187825 */ /* 0x000fe400078e00ff */
[----:B--2---:R-:W-:Y:S01]  /*c030*/  HMMA.16816.F32.BF16 R116, R4, R12, R116 ;  /* 0x0000000c0474723c */ /* 0x004fe20000041874 */
[----:B------:R-:W2:Y:S01]  /*c040*/  MUFU.EX2 R28, R28 ;  /* 0x0000001c001c7308 */ /* 0x000ea20000000800 */
[----:B------:R-:W-:-:S05]  /*c050*/  IMAD.WIDE.U32 R26, R18, -0x326172a9, RZ ;  /* 0xcd9e8d57121a7825 */ /* 0x000fca00078e00ff */
[----:B------:R-:W-:Y:S01]  /*c060*/  LOP3.LUT R18, R27, UR13, R248, 0x96, !PT ;  /* 0x0000000d1b127c12 */ /* 0x000fe2000f8e96f8 */
[----:B-1----:R-:W-:Y:S01]  /*c070*/  HMMA.16816.F32.BF16 R124, R4, R8, R124 ;  /* 0x00000008047c723c */ /* 0x002fe2000004187c */
[----:B------:R-:W-:-:S03]  /*c080*/  LOP3.LUT R26, R25, UR11, R26, 0x96, !PT ;  /* 0x0000000b191a7c12 */ /* 0x000fc6000f8e961a */
[----:B------:R-:W-:-:S04]  /*c090*/  IMAD.WIDE.U32 R18, R18, -0x2daee0ad, RZ ;  /* 0xd2511f5312127825 */ /* 0x000fc800078e00ff */
[----:B------:R-:W-:Y:S01]  /*c0a0*/  IMAD.WIDE.U32 R26, R26, -0x2daee0ad, RZ ;  /* 0xd2511f531a1a7825 */ /* 0x000fe200078e00ff */
[----:B------:R-:W-:Y:S01]  /*c0b0*/  LOP3.LUT R248, R19, UR10, R16, 0x96, !PT ;  /* 0x0000000a13f87c12 */ /* 0x000fe2000f8e9610 */
[----:B------:R-:W-:Y:S01]  /*c0c0*/  HMMA.16816.F32.BF16 R128, R4, R10, R128 ;  /* 0x0000000a0480723c */ /* 0x000fe20000041880 */
[----:B------:R-:W1:Y:S02]  /*c0d0*/  LDSM.16.MT88.4 R8, [R224+0x11000] ;  /* 0x01100000e008783b */ /* 0x000e640000004200 */
[----:B------:R-:W-:Y:S01]  /*c0e0*/  LOP3.LUT R12, R27, UR8, R18, 0x96, !PT ;  /* 0x000000081b0c7c12 */ /* 0x000fe2000f8e9612 */
[----:B------:R-:W-:-:S04]  /*c0f0*/  IMAD.WIDE.U32 R248, R248, -0x326172a9, RZ ;  /* 0xcd9e8d57f8f87825 */ /* 0x000fc800078e00ff */
[----:B------:R-:W-:Y:S01]  /*c100*/  HMMA.16816.F32.BF16 R120, R4, R14, R120 ;  /* 0x0000000e0478723c */ /* 0x000fe20000041878 */
[----:B------:R-:W-:-:S06]  /*c110*/  LOP3.LUT R24, R249, UR9, R24, 0x96, !PT ;  /* 0x00000009f9187c12 */ /* 0x000fcc000f8e9618 */
[----:B------:R-:W-:Y:S01]  /*c120*/  IMAD.WIDE.U32 R14, R12, -0x326172a9, RZ ;  /* 0xcd9e8d570c0e7825 */ /* 0x000fe200078e00ff */
[C---:B------:R-:W-:Y:S04]  /*c130*/  HMMA.16816.F32.BF16 R56, R4.reuse, R30, R56 ;  /* 0x0000001e0438723c */ /* 0x040fe80000041838 */
[----:B------:R-:W-:Y:S02]  /*c140*/  LOP3.LUT R16, R15, UR6, R248, 0x96, !PT ;  /* 0x000000060f107c12 */ /* 0x000fe4000f8e96f8 */
[----:B------:R-:W-:Y:S01]  /*c150*/  LOP3.LUT R13, R14, 0xffff, RZ, 0xc0, !PT ;  /* 0x0000ffff0e0d7812 */ /* 0x000fe200078ec0ff */
[----:B------:R-:W-:Y:S01]  /*c160*/  FFMA.FTZ R30, R191, c[0x0][0x23c], -R182 ;  /* 0x00008f00bf1e7a23 */ /* 0x000fe200000108b6 */
[C---:B---3--:R-:W-:Y:S01]  /*c170*/  HMMA.16816.F32.BF16 R68, R4.reuse, R20, R68 ;  /* 0x000000140444723c */ /* 0x048fe20000041844 */
[--C-:B------:R-:W-:Y:S01]  /*c180*/  FFMA.FTZ R31, R246, c[0x0][0x23c], -R173.reuse ;  /* 0x00008f00f61f7a23 */ /* 0x100fe200000108ad */
[--C-:B------:R-:W-:Y:S01]  /*c190*/  SHF.R.U32.HI R15, RZ, 0x10, R14.reuse ;  /* 0x00000010ff0f7819 */ /* 0x100fe2000001160e */
[--C-:B------:R-:W-:Y:S01]  /*c1a0*/  FFMA.FTZ R191, R192, c[0x0][0x23c], -R173.reuse ;  /* 0x00008f00c0bf7a23 */ /* 0x100fe200000108ad */
[----:B------:R-:W-:Y:S01]  /*c1b0*/  LOP3.LUT R12, R14, 0xff, RZ, 0xc0, !PT ;  /* 0x000000ff0e0c7812 */ /* 0x000fe200078ec0ff */
[----:B------:R-:W-:Y:S01]  /*c1c0*/  FFMA.FTZ R192, R194, c[0x0][0x23c], -R173 ;  /* 0x00008f00c2c07a23 */ /* 0x000fe200000108ad */
[----:B------:R-:W-:Y:S01]  /*c1d0*/  MUFU.EX2 R30, R30 ;  /* 0x0000001e001e7308 */ /* 0x000fe20000000800 */
[----:B------:R-:W-:Y:S01]  /*c1e0*/  SHF.R.U32.HI R13, RZ, 0x8, R13 ;  /* 0x00000008ff0d7819 */ /* 0x000fe2000001160d */
[----:B------:R-:W-:Y:S01]  /*c1f0*/  HMMA.16816.F32.BF16 R72, R4, R22, R72 ;  /* 0x000000160448723c */ /* 0x000fe20000041848 */
[----:B------:R-:W-:Y:S01]  /*c200*/  SHF.R.U32.HI R14, RZ, 0x18, R14 ;  /* 0x00000018ff0e7819 */ /* 0x000fe2000001160e */
[----:B------:R-:W-:Y:S01]  /*c210*/  FFMA.FTZ R182, R179, c[0x0][0x23c], -R182 ;  /* 0x00008f00b3b67a23 */ /* 0x000fe200000108b6 */
[----:B------:R-:W-:Y:S01]  /*c220*/  PRMT R13, R12, 0x5410, R13 ;  /* 0x000054100c0d7816 */ /* 0x000fe2000000000d */
[----:B------:R-:W-:-:S02]  /*c230*/  FFMA.FTZ R179, R180, c[0x0][0x23c], -R173 ;  /* 0x00008f00b4b37a23 */ /* 0x000fc400000108ad */
[----:B------:R-:W3:Y:S01]  /*c240*/  MUFU.EX2 R31, R31 ;  /* 0x0000001f001f7308 */ /* 0x000ee20000000800 */
[C---:B------:R-:W-:Y:S02]  /*c250*/  LOP3.LUT R5, R16.reuse, 0xffff, RZ, 0xc0, !PT ;  /* 0x0000ffff10057812 */ /* 0x040fe400078ec0ff */
[--C-:B------:R-:W-:Y:S02]  /*c260*/  SHF.R.U32.HI R6, RZ, 0x10, R16.reuse ;  /* 0x00000010ff067819 */ /* 0x100fe40000011610 */
[----:B------:R-:W-:Y:S02]  /*c270*/  LOP3.LUT R7, R15, 0xff, RZ, 0xc0, !PT ;  /* 0x000000ff0f077812 */ /* 0x000fe400078ec0ff */
[----:B------:R-:W-:Y:S01]  /*c280*/  LOP3.LUT R4, R16, 0xff, RZ, 0xc0, !PT ;  /* 0x000000ff10047812 */ /* 0x000fe200078ec0ff */
[----:B------:R-:W-:Y:S01]  /*c290*/  MUFU.EX2 R191, R191 ;  /* 0x000000bf00bf7308 */ /* 0x000fe20000000800 */
[----:B------:R-:W-:Y:S02]  /*c2a0*/  SHF.R.U32.HI R15, RZ, 0x8, R5 ;  /* 0x00000008ff0f7819 */ /* 0x000fe40000011605 */
[----:B------:R-:W-:-:S02]  /*c2b0*/  SHF.R.U32.HI R16, RZ, 0x18, R16 ;  /* 0x00000018ff107819 */ /* 0x000fc40000011610 */
[----:B------:R-:W-:Y:S01]  /*c2c0*/  LOP3.LUT R5, R6, 0xff, RZ, 0xc0, !PT ;  /* 0x000000ff06057812 */ /* 0x000fe200078ec0ff */
[--C-:B------:R-:W-:Y:S01]  /*c2d0*/  HSET2.LE.AND R6, R13, R250.reuse, PT ;  /* 0x000000fa0d067233 */ /* 0x100fe20003803000 */
[----:B------:R-:W-:Y:S01]  /*c2e0*/  PRMT R15, R4, 0x5410, R15 ;  /* 0x00005410040f7816 */ /* 0x000fe2000000000f */
[----:B------:R-:W4:Y:S01]  /*c2f0*/  MUFU.EX2 R192, R192 ;  /* 0x000000c000c07308 */ /* 0x000f220000000800 */
[----:B------:R-:W-:Y:S02]  /*c300*/  PRMT R5, R5, 0x5410, R16 ;  /* 0x0000541005057816 */ /* 0x000fe40000000010 */
[----:B------:R-:W-:Y:S01]  /*c310*/  PRMT R7, R7, 0x5410, R14 ;  /* 0x0000541007077816 */ /* 0x000fe2000000000e */
[--C-:B------:R-:W-:Y:S01]  /*c320*/  HSET2.LE.AND R4, R15, R250.reuse, PT ;  /* 0x000000fa0f047233 */ /* 0x100fe20003803000 */
[----:B--2---:R-:W-:Y:S01]  /*c330*/  F2FP.BF16.PACK_AB R15, R29, R28 ;  /* 0x0000001c1d0f723e */ /* 0x004fe200000010ff */
[--C-:B------:R-:W-:Y:S01]  /*c340*/  HSET2.LE.AND R5, R5, R250.reuse, PT ;  /* 0x000000fa05057233 */ /* 0x100fe20003803000 */
[----:B---3--:R-:W-:Y:S01]  /*c350*/  F2FP.BF16.PACK_AB R12, R202, R31 ;  /* 0x0000001fca0c723e */ /* 0x008fe200000010ff */
[----:B------:R-:W-:Y:S01]  /*c360*/  HSET2.LE.AND R7, R7, R250, PT ;  /* 0x000000fa07077233 */ /* 0x000fe20003803000 */
[----:B------:R-:W-:Y:S01]  /*c370*/  F2FP.BF16.PACK_AB R13, R189, R30 ;  /* 0x0000001ebd0d723e */ /* 0x000fe200000010ff */
[----:B------:R-:W2:Y:S01]  /*c380*/  LDSM.16.MT88.4 R16, [R222+0x11000] ;  /* 0x01100000de10783b */ /* 0x000ea20000004200 */
[----:B------:R-:W-:Y:S01]  /*c390*/  LOP3.LUT R4, R4, R15, RZ, 0xc0, !PT ;  /* 0x0000000f04047212 */ /* 0x000fe200078ec0ff */
[----:B------:R-:W-:Y:S01]  /*c3a0*/  MUFU.EX2 R182, R182 ;  /* 0x000000b600b67308 */ /* 0x000fe20000000800 */
[----:B------:R-:W-:-:S02]  /*c3b0*/  LOP3.LUT R5, R5, R12, RZ, 0xc0, !PT ;  /* 0x0000000c05057212 */ /* 0x000fc400078ec0ff */
[----:B------:R-:W-:Y:S02]  /*c3c0*/  LOP3.LUT R6, R6, R13, RZ, 0xc0, !PT ;  /* 0x0000000d06067212 */ /* 0x000fe400078ec0ff */
[----:B----4-:R-:W-:Y:S01]  /*c3d0*/  F2FP.BF16.PACK_AB R20, R192, R191 ;  /* 0x000000bfc014723e */ /* 0x010fe200000010ff */
[----:B------:R-:W3:Y:S02]  /*c3e0*/  LDSM.16.MT88.4 R12, [R221+0x11000] ;  /* 0x01100000dd0c783b */ /* 0x000ee40000004200 */
[----:B------:R-:W4:Y:S01]  /*c3f0*/  MUFU.EX2 R179, R179 ;  /* 0x000000b300b37308 */ /* 0x000f220000000800 */
[----:B------:R-:W-:Y:S02]  /*c400*/  LOP3.LUT R7, R7, R20, RZ, 0xc0, !PT ;  /* 0x0000001407077212 */ /* 0x000fe400078ec0ff */
[----:B------:R-:W-:Y:S05]  /*c410*/  LDSM.16.MT88.4 R20, [R221+0x15000] ;  /* 0x01500000dd14783b */ /* 0x000fea0000004200 */
[C---:B-1----:R-:W-:Y:S08]  /*c420*/  HMMA.16816.F32.BF16 R160, R4.reuse, R8, R160 ;  /* 0x0000000804a0723c */ /* 0x042ff000000418a0 */
[C---:B------:R-:W-:Y:S01]  /*c430*/  HMMA.16816.F32.BF16 R156, R4.reuse, R10, R156 ;  /* 0x0000000a049c723c */ /* 0x040fe2000004189c */
[----:B------:R-:W1:Y:S07]  /*c440*/  LDSM.16.MT88.4 R8, [R220+0x11000] ;  /* 0x01100000dc08783b */ /* 0x000e6e0000004200 */
[C---:B--2---:R-:W-:Y:S08]  /*c450*/  HMMA.16816.F32.BF16 R152, R4.reuse, R16, R152 ;  /* 0x000000100498723c */ /* 0x044ff00000041898 */
[C---:B---3--:R-:W-:Y:S08]  /*c460*/  HMMA.16816.F32.BF16 R144, R4.reuse, R12, R144 ;  /* 0x0000000c0490723c */ /* 0x048ff00000041890 */
[C---:B------:R-:W-:Y:S01]  /*c470*/  HMMA.16816.F32.BF16 R140, R4.reuse, R14, R140 ;  /* 0x0000000e048c723c */ /* 0x040fe2000004188c */
[----:B------:R-:W2:Y:S07]  /*c480*/  LDSM.16.MT88.4 R12, [R222+0x13000] ;  /* 0x01300000de0c783b */ /* 0x000eae0000004200 */
[C---:B------:R-:W-:Y:S01]  /*c490*/  HMMA.16816.F32.BF16 R148, R4.reuse, R18, R148 ;  /* 0x000000120494723c */ /* 0x040fe20000041894 */
[----:B------:R-:W3:Y:S07]  /*c4a0*/  LDSM.16.MT88.4 R16, [R224+0x13000] ;  /* 0x01300000e010783b */ /* 0x000eee0000004200 */
[C---:B-1----:R-:W-:Y:S08]  /*c4b0*/  HMMA.16816.F32.BF16 R136, R4.reuse, R8, R136 ;  /* 0x000000080488723c */ /* 0x042ff00000041888 */
[C---:B------:R-:W-:Y:S01]  /*c4c0*/  HMMA.16816.F32.BF16 R132, R4.reuse, R10, R132 ;  /* 0x0000000a0484723c */ /* 0x040fe20000041884 */
[----:B------:R-:W1:Y:S07]  /*c4d0*/  LDSM.16.MT88.4 R8, [R221+0x13000] ;  /* 0x01300000dd08783b */ /* 0x000e6e0000004200 */
[C---:B------:R-:W-:Y:S08]  /*c4e0*/  HMMA.16816.F32.BF16 R88, R4.reuse, R22, R88 ;  /* 0x000000160458723c */ /* 0x040ff00000041858 */
[C---:B------:R-:W-:Y:S07]  /*c4f0*/  HMMA.16816.F32.BF16 R84, R4.reuse, R20, R84 ;  /* 0x000000140454723c */ /* 0x040fee0000041854 */
[--C-:B------:R-:W-:Y:S01]  /*c500*/  FFMA.FTZ R20, R172, c[0x0][0x23c], -R173.reuse ;  /* 0x00008f00ac147a23 */ /* 0x100fe200000108ad */
[----:B--2---:R-:W-:Y:S01]  /*c510*/  HMMA.16816.F32.BF16 R44, R4, R12, R44 ;  /* 0x0000000c042c723c */ /* 0x004fe2000004182c */
[----:B------:R-:W-:-:S02]  /*c520*/  FFMA.FTZ R172, R174, c[0x0][0x23c], -R173 ;  /* 0x00008f00aeac7a23 */ /* 0x000fc400000108ad */
[----:B------:R2:W-:Y:S05]  /*c530*/  MUFU.EX2 R173, R20 ;  /* 0x0000001400ad7308 */ /* 0x0005ea0000000800 */
[C---:B------:R-:W-:Y:S01]  /*c540*/  HMMA.16816.F32.BF16 R48, R4.reuse, R14, R48 ;  /* 0x0000000e0430723c */ /* 0x040fe20000041830 */
[----:B------:R-:W5:Y:S02]  /*c550*/  LDSM.16.MT88.4 R12, [R224+0x15000] ;  /* 0x01500000e00c783b */ /* 0x000f640000004200 */
[----:B------:R-:W2:Y:S05]  /*c560*/  MUFU.EX2 R172, R172 ;  /* 0x000000ac00ac7308 */ /* 0x000eaa0000000800 */
[C---:B---3--:R-:W-:Y:S08]  /*c570*/  HMMA.16816.F32.BF16 R36, R4.reuse, R16, R36 ;  /* 0x000000100424723c */ /* 0x048ff00000041824 */
[C---:B-1----:R-:W-:Y:S08]  /*c580*/  HMMA.16816.F32.BF16 R52, R4.reuse, R8, R52 ;  /* 0x000000080434723c */ /* 0x042ff00000041834 */
[C---:B------:R-:W-:Y:S01]  /*c590*/  HMMA.16816.F32.BF16 R56, R4.reuse, R10, R56 ;  /* 0x0000000a0438723c */ /* 0x040fe20000041838 */
[----:B------:R-:W1:Y:S07]  /*c5a0*/  LDSM.16.MT88.4 R8, [R222+0x15000] ;  /* 0x01500000de08783b */ /* 0x000e6e0000004200 */
[C---:B------:R-:W-:Y:S01]  /*c5b0*/  HMMA.16816.F32.BF16 R40, R4.reuse, R18, R40 ;  /* 0x000000120428723c */ /* 0x040fe20000041828 */
[----:B------:R-:W3:Y:S07]  /*c5c0*/  LDSM.16.MT88.4 R16, [R220+0x13000] ;  /* 0x01300000dc10783b */ /* 0x000eee0000004200 */
[C---:B-----5:R-:W-:Y:S08]  /*c5d0*/  HMMA.16816.F32.BF16 R68, R4.reuse, R12, R68 ;  /* 0x0000000c0444723c */ /* 0x060ff00000041844 */
        /* <DEDUP_REMOVED lines=17> */
[C---:B-----5:R-:W-:Y:S07]  /*c6f0*/  HMMA.16816.F32.BF16 R116, R4.reuse, R12, R116 ;  /* 0x0000000c0474723c */ /* 0x060fee0000041874 */
[----:B------:R-:W-:Y:S01]  /*c700*/  IMAD.WIDE.U32 R12, R24, -0x2daee0ad, RZ ;  /* 0xd2511f53180c7825 */ /* 0x000fe200078e00ff */
[----:B------:R-:W-:Y:S04]  /*c710*/  HMMA.16816.F32.BF16 R120, R4, R14, R120 ;  /* 0x0000000e0478723c */ /* 0x000fe80000041878 */
[----:B------:R-:W-:-:S02]  /*c720*/  LOP3.LUT R26, R13, UR37, R26, 0x96, !PT ;  /* 0x000000250d1a7c12 */ /* 0x000fc4000f8e961a */
[----:B------:R-:W-:Y:S02]  /*c730*/  LOP3.LUT R22, R12, 0xffff, RZ, 0xc0, !PT ;  /* 0x0000ffff0c167812 */ /* 0x000fe400078ec0ff */
[----:B------:R-:W-:Y:S01]  /*c740*/  SHF.R.U32.HI R14, RZ, 0x10, R12 ;  /* 0x00000010ff0e7819 */ /* 0x000fe2000001160c */
[C---:B-1----:R-:W-:Y:S01]  /*c750*/  HMMA.16816.F32.BF16 R124, R4.reuse, R8, R124 ;  /* 0x00000008047c723c */ /* 0x042fe2000004187c */
[----:B------:R-:W-:Y:S02]  /*c760*/  SHF.R.U32.HI R22, RZ, 0x8, R22 ;  /* 0x00000008ff167819 */ /* 0x000fe40000011616 */
[----:B------:R-:W-:Y:S02]  /*c770*/  LOP3.LUT R21, R26, 0xffff, RZ, 0xc0, !PT ;  /* 0x0000ffff1a157812 */ /* 0x000fe400078ec0ff */
[----:B------:R-:W-:Y:S02]  /*c780*/  LOP3.LUT R13, R12, 0xff, RZ, 0xc0, !PT ;  /* 0x000000ff0c0d7812 */ /* 0x000fe400078ec0ff */
[--C-:B------:R-:W-:Y:S01]  /*c790*/  SHF.R.U32.HI R8, RZ, 0x10, R26.reuse ;  /* 0x00000010ff087819 */ /* 0x100fe2000001161a */
[----:B------:R-:W-:Y:S01]  /*c7a0*/  HMMA.16816.F32.BF16 R128, R4, R10, R128 ;  /* 0x0000000a0480723c */ /* 0x000fe20000041880 */
[----:B------:R-:W-:-:S02]  /*c7b0*/  SHF.R.U32.HI R15, RZ, 0x18, R26 ;  /* 0x00000018ff0f7819 */ /* 0x000fc4000001161a */
[----:B------:R-:W-:Y:S02]  /*c7c0*/  LOP3.LUT R8, R8, 0xff, RZ, 0xc0, !PT ;  /* 0x000000ff08087812 */ /* 0x000fe400078ec0ff */
[----:B------:R-:W-:Y:S02]  /*c7d0*/  LOP3.LUT R9, R14, 0xff, RZ, 0xc0, !PT ;  /* 0x000000ff0e097812 */ /* 0x000fe400078ec0ff */
[----:B------:R-:W-:Y:S02]  /*c7e0*/  PRMT R13, R13, 0x5410, R22 ;  /* 0x000054100d0d7816 */ /* 0x000fe40000000016 */
[----:B------:R-:W-:Y:S02]  /*c7f0*/  SHF.R.U32.HI R14, RZ, 0x8, R21 ;  /* 0x00000008ff0e7819 */ /* 0x000fe40000011615 */
[----:B--2---:R-:W1:Y:S01]  /*c800*/  LDSM.16.MT88.4 R20, [R221+0x11800] ;  /* 0x01180000dd14783b */ /* 0x004e620000004200 */
[----:B------:R-:W-:Y:S01]  /*c810*/  SHF.R.U32.HI R12, RZ, 0x18, R12 ;  /* 0x00000018ff0c7819 */ /* 0x000fe2000001160c */
[----:B------:R-:W-:Y:S01]  /*c820*/  HSET2.LE.AND R6, R13, R250, PT ;  /* 0x000000fa0d067233 */ /* 0x000fe20003803000 */
[----:B------:R-:W-:-:S02]  /*c830*/  PRMT R15, R8, 0x5410, R15 ;  /* 0x00005410080f7816 */ /* 0x000fc4000000000f */
[----:B------:R-:W-:Y:S02]  /*c840*/  LOP3.LUT R193, R26, 0xff, RZ, 0xc0, !PT ;  /* 0x000000ff1ac17812 */ /* 0x000fe400078ec0ff */
[----:B------:R-:W-:Y:S01]  /*c850*/  PRMT R9, R9, 0x5410, R12 ;  /* 0x0000541009097816 */ /* 0x000fe2000000000c */
[--C-:B------:R-:W-:Y:S01]  /*c860*/  HSET2.LE.AND R5, R15, R250.reuse, PT ;  /* 0x000000fa0f057233 */ /* 0x100fe20003803000 */
[----:B------:R-:W-:Y:S01]  /*c870*/  PRMT R193, R193, 0x5410, R14 ;  /* 0x00005410c1c17816 */ /* 0x000fe2000000000e */
[----:B------:R-:W-:Y:S01]  /*c880*/  LDSM.16.MT88.4 R24, [R222+0x11800] ;  /* 0x01180000de18783b */ /* 0x000fe20000004200 */
[----:B------:R-:W-:Y:S01]  /*c890*/  F2FP.BF16.PACK_AB R11, R176, R175 ;  /* 0x000000afb00b723e */ /* 0x000fe200000010ff */
[--C-:B------:R-:W-:Y:S01]  /*c8a0*/  HSET2.LE.AND R7, R9, R250.reuse, PT ;  /* 0x000000fa09077233 */ /* 0x100fe20003803000 */
[----:B----4-:R-:W-:Y:S01]  /*c8b0*/  F2FP.BF16.PACK_AB R10, R179, R178 ;  /* 0x000000b2b30a723e */ /* 0x010fe200000010ff */
[----:B------:R-:W2:Y:S01]  /*c8c0*/  LDSM.16.MT88.4 R12, [R220+0x11800] ;  /* 0x01180000dc0c783b */ /* 0x000ea20000004200 */
[----:B------:R-:W-:Y:S01]  /*c8d0*/  HSET2.LE.AND R4, R193, R250, PT ;  /* 0x000000fac1047233 */ /* 0x000fe20003803000 */
[----:B------:R-:W-:-:S02]  /*c8e0*/  F2FP.BF16.PACK_AB R9, R182, R177 ;  /* 0x000000b1b609723e */ /* 0x000fc400000010ff */
[----:B------:R-:W-:Y:S02]  /*c8f0*/  F2FP.BF16.PACK_AB R8, R172, R173 ;  /* 0x000000adac08723e */ /* 0x000fe400000010ff */
[----:B------:R-:W-:Y:S02]  /*c900*/  LOP3.LUT R4, R4, R11, RZ, 0xc0, !PT ;  /* 0x0000000b04047212 */ /* 0x000fe400078ec0ff */
[----:B------:R-:W-:Y:S02]  /*c910*/  LOP3.LUT R5, R5, R10, RZ, 0xc0, !PT ;  /* 0x0000000a05057212 */ /* 0x000fe400078ec0ff */
[----:B------:R-:W-:Y:S02]  /*c920*/  LOP3.LUT R6, R6, R9, RZ, 0xc0, !PT ;  /* 0x0000000906067212 */ /* 0x000fe400078ec0ff */
[----:B------:R-:W-:Y:S02]  /*c930*/  LOP3.LUT R7, R7, R8, RZ, 0xc0, !PT ;  /* 0x0000000807077212 */ /* 0x000fe400078ec0ff */
[----:B------:R-:W-:Y:S05]  /*c940*/  LDSM.16.MT88.4 R8, [R224+0x13800] ;  /* 0x01380000e008783b */ /* 0x000fea0000004200 */
[C---:B---3--:R-:W-:Y:S08]  /*c950*/  HMMA.16816.F32.BF16 R160, R4.reuse, R16, R160 ;  /* 0x0000001004a0723c */ /* 0x048ff000000418a0 */
[C---:B-1----:R-:W-:Y:S08]  /*c960*/  HMMA.16816.F32.BF16 R144, R4.reuse, R20, R144 ;  /* 0x000000140490723c */ /* 0x042ff00000041890 */
[C---:B------:R-:W-:Y:S01]  /*c970*/  HMMA.16816.F32.BF16 R140, R4.reuse, R22, R140 ;  /* 0x00000016048c723c */ /* 0x040fe2000004188c */
[----:B------:R-:W1:Y:S07]  /*c980*/  LDSM.16.MT88.4 R20, [R221+0x13800] ;  /* 0x01380000dd14783b */ /* 0x000e6e0000004200 */
        /* <DEDUP_REMOVED lines=20> */
[C---:B-1----:R-:W-:Y:S07]  /*cad0*/  HMMA.16816.F32.BF16 R84, R4.reuse, R20, R84 ;  /* 0x000000140454723c */ /* 0x042fee0000041854 */
[----:B------:R-:W-:Y:S01]  /*cae0*/  FFMA.FTZ R21, R166, R2, R33 ;  /* 0x00000002a6157223 */ /* 0x000fe20000010021 */
[----:B------:R-:W-:Y:S01]  /*caf0*/  HMMA.16816.F32.BF16 R60, R4, R24, R60 ;  /* 0x00000018043c723c */ /* 0x000fe2000004183c */
[----:B------:R-:W-:-:S02]  /*cb00*/  IMAD.MOV.U32 R2, RZ, RZ, R170 ;  /* 0x000000ffff027224 */ /* 0x000fc400078e00aa */
[----:B------:R-:W-:-:S04]  /*cb10*/  FADD.FTZ R21, R0, R21 ;  /* 0x0000001500157221 */ /* 0x000fc80000010000 */
[----:B------:R-:W-:Y:S01]  /*cb20*/  FADD.FTZ R0, R32, R21 ;  /* 0x0000001520007221 */ /* 0x000fe20000010000 */
[----:B------:R-:W-:Y:S01]  /*cb30*/  HMMA.16816.F32.BF16 R64, R4, R26, R64 ;  /* 0x0000001a0440723c */ /* 0x000fe20000041840 */
[----:B------:R-:W1:Y:S02]  /*cb40*/  LDSM.16.MT88.4 R24, [R220+0x15800] ;  /* 0x01580000dc18783b */ /* 0x000e640000004200 */
[----:B------:R-:W-:-:S04]  /*cb50*/  FADD.FTZ R0, R3, R0 ;  /* 0x0000000003007221 */ /* 0x000fc80000010000 */
[----:B------:R-:W-:Y:S01]  /*cb60*/  FADD.FTZ R3, R185, R0 ;  /* 0x00000000b9037221 */ /* 0x000fe20000010000 */
[----:B----4-:R-:W-:Y:S03]  /*cb70*/  HMMA.16816.F32.BF16 R76, R4, R8, R76 ;  /* 0x00000008044c723c */ /* 0x010fe6000004184c */
[----:B------:R-:W-:-:S05]  /*cb80*/  FADD.FTZ R3, R190, R3 ;  /* 0x00000003be037221 */ /* 0x000fca0000010000 */
[C---:B------:R-:W-:Y:S01]  /*cb90*/  HMMA.16816.F32.BF16 R80, R4.reuse, R10, R80 ;  /* 0x0000000a0450723c */ /* 0x040fe20000041850 */
[----:B------:R-:W4:Y:S07]  /*cba0*/  LDSM.16.MT88.4 R8, [R221+0x17800] ;  /* 0x01780000dd08783b */ /* 0x000f2e0000004200 */
[C---:B---3--:R-:W-:Y:S08]  /*cbb0*/  HMMA.16816.F32.BF16 R100, R4.reuse, R16, R100 ;  /* 0x000000100464723c */ /* 0x048ff00000041864 */
[C---:B------:R-:W-:Y:S01]  /*cbc0*/  HMMA.16816.F32.BF16 R104, R4.reuse, R18, R104 ;  /* 0x000000120468723c */ /* 0x040fe20000041868 */
[----:B------:R-:W3:Y:S07]  /*cbd0*/  LDSM.16.MT88.4 R16, [R220+0x17800] ;  /* 0x01780000dc10783b */ /* 0x000eee0000004200 */
[C---:B--2---:R-:W-:Y:S07]  /*cbe0*/  HMMA.16816.F32.BF16 R108, R4.reuse, R12, R108 ;  /* 0x0000000c046c723c */ /* 0x044fee000004186c */
[----:B------:R-:W-:Y:S01]  /*cbf0*/  FADD.FTZ R13, R35, R164 ;  /* 0x000000a4230d7221 */ /* 0x000fe20000010000 */
[----:B------:R-:W-:Y:S03]  /*cc00*/  HMMA.16816.F32.BF16 R88, R4, R22, R88 ;  /* 0x000000160458723c */ /* 0x000fe60000041858 */
[----:B------:R-:W-:-:S04]  /*cc10*/  FADD.FTZ R13, R34, R13 ;  /* 0x0000000d220d7221 */ /* 0x000fc80000010000 */
[----:B------:R-:W-:Y:S01]  /*cc20*/  FADD.FTZ R184, R184, R13 ;  /* 0x0000000db8b87221 */ /* 0x000fe20000010000 */
[----:B-1----:R-:W-:Y:S03]  /*cc30*/  HMMA.16816.F32.BF16 R92, R4, R24, R92 ;  /* 0x00000018045c723c */ /* 0x002fe6000004185c */
[----:B------:R-:W-:-:S04]  /*cc40*/  FADD.FTZ R0, R183, R184 ;  /* 0x000000b8b7007221 */ /* 0x000fc80000010000 */
        /* <DEDUP_REMOVED lines=11> */
[----:B----4-:R-:W-:Y:S01]  /*cd00*/  HMMA.16816.F32.BF16 R116, R4, R8, R116 ;  /* 0x000000080474723c */ /* 0x010fe20000041874 */
        /* <DEDUP_REMOVED lines=12> */
[----:B------:R-:W-:Y:S02]  /*cdd0*/  FADD.FTZ R166, R172, R173 ;  /* 0x000000adaca67221 */ /* 0x000fe40000010000 */
[----:B------:R-:W-:Y:S01]  /*cde0*/  IMAD.MOV.U32 R0, RZ, RZ, R169 ;  /* 0x000000ffff007224 */ /* 0x000fe200078e00a9 */
[----:B------:R-:W-:Y:S08]  /*cdf0*/  HMMA.16816.F32.BF16 R128, R4, R18, R128 ;  /* 0x000000120480723c */ /* 0x000ff00000041880 */
.L_x_620:
[----:B------:R-:W-:-:S06]  /*ce00*/  UISETP.GT.AND UP0, UPT, UR34, UR15, UPT ;  /* 0x0000000f2200728c */ /* 0x000fcc000bf04270 */
[----:B------:R-:W-:-:S13]  /*ce10*/  PLOP3.LUT P0, PT, PT, PT, UP0, 0x80, 0x0 ;  /* 0x000000000000781c */ /* 0x000fda0003f0f008 */
[----:B------:R-:W-:Y:S05]  /*ce20*/  @!P0 BRA `(.L_x_624) ;  /* 0x0000542000008947 */ /* 0x000fea0003800000 */
[----:B------:R-:W1:Y:S01]  /*ce30*/  S2R R7, SR_TID.X ;  /* 0x0000000000077919 */ /* 0x000e620000002100 */
[----:B------:R-:W-:Y:S01]  /*ce40*/  USHF.R.S32.HI UR35, URZ, 0x1f, UR26 ;  /* 0x0000001f3f237899 */ /* 0x000fe2000801141a */
[--C-:B------:R-:W-:Y:S01]  /*ce50*/  SHF.R.S32.HI R5, RZ, 0x1f, R244.reuse ;  /* 0x0000001fff057819 */ /* 0x100fe200000114f4 */
[----:B------:R-:W-:Y:S01]  /*ce60*/  ULDC.64 UR4, c[0x0][0x1b8] ;  /* 0x00006e0000047ab9 */ /* 0x000fe20000000a00 */
[----:B------:R-:W-:Y:S01]  /*ce70*/  IMAD.U32 R8, RZ, RZ, UR26 ;  /* 0x0000001aff087e24 */ /* 0x000fe2000f8e00ff */
[----:B------:R-:W-:Y:S01]  /*ce80*/  ULDC.64 UR6, c[0x0][0x1b0] ;  /* 0x00006c0000067ab9 */ /* 0x000fe20000000a00 */
[----:B------:R-:W-:Y:S01]  /*ce90*/  IMAD.MOV.U32 R4, RZ, RZ, R244 ;  /* 0x000000ffff047224 */ /* 0x000fe200078e00f4 */
[----:B------:R-:W-:Y:S01]  /*cea0*/  UIMAD UR4, UR35, UR4, URZ ;  /* 0x00000004230472a4 */ /* 0x000fe2000f8e023f */
[----:B------:R-:W-:Y:S01]  /*ceb0*/  IMAD.U32 R10, RZ, RZ, UR26 ;  /* 0x0000001aff0a7e24 */ /* 0x000fe2000f8e00ff */
[----:B------:R-:W-:Y:S01]  /*cec0*/  UIMAD UR6, UR35, UR6, URZ ;  /* 0x00000006230672a4 */ /* 0x000fe2000f8e023f */
[--C-:B------:R-:W-:Y:S01]  /*ced0*/  IMAD.WIDE.U32 R8, R8, c[0x0][0x1b8], R4.reuse ;  /* 0x00006e0008087a25 */ /* 0x100fe200078e0004 */
[----:B------:R-:W-:Y:S01]  /*cee0*/  UIMAD UR4, UR26, UR5, UR4 ;  /* 0x000000051a0472a4 */ /* 0x000fe2000f8e0204 */
[----:B------:R-:W-:Y:S01]  /*cef0*/  ISETP.GE.AND P5, PT, R244, c[0x0][0x220], PT ;  /* 0x00008800f4007a0c */ /* 0x000fe20003fa6270 */
[----:B------:R-:W-:Y:S01]  /*cf00*/  UIMAD UR6, UR26, UR7, UR6 ;  /* 0x000000071a0672a4 */ /* 0x000fe2000f8e0206 */
[----:B------:R-:W-:Y:S01]  /*cf10*/  IMAD.WIDE.U32 R10, R10, c[0x0][0x1b0], R4 ;  /* 0x00006c000a0a7a25 */ /* 0x000fe200078e0004 */
[----:B------:R-:W-:Y:S01]  /*cf20*/  IADD3 R3, P0, R8, UR30, RZ ;  /* 0x0000001e08037c10 */ /* 0x000fe2000ff1e0ff */
[----:B------:R-:W-:Y:S01]  /*cf30*/  UIADD3 UR26, UR34, -0x2, URZ ;  /* 0xfffffffe221a7890 */ /* 0x000fe2000fffe03f */
[----:B------:R-:W-:Y:S01]  /*cf40*/  ISETP.GE.AND P4, PT, R233, c[0x0][0x220], PT ;  /* 0x00008800e9007a0c */ /* 0x000fe20003f86270 */
[----:B------:R-:W-:Y:S01]  /*cf50*/  IMAD.U32 R246, RZ, RZ, UR4 ;  /* 0x00000004fff67e24 */ /* 0x000fe2000f8e00ff */
[----:B------:R-:W-:Y:S01]  /*cf60*/  IADD3 R5, P1, R10, UR28, RZ ;  /* 0x0000001c0a057c10 */ /* 0x000fe2000ff3e0ff */
[----:B------:R-:W-:Y:S01]  /*cf70*/  IMAD.U32 R248, RZ, RZ, UR6 ;  /* 0x00000006fff87e24 */ /* 0x000fe2000f8e00ff */
[----:B------:R-:W-:Y:S01]  /*cf80*/  ISETP.GE.AND P3, PT, R232, c[0x0][0x220], PT ;  /* 0x00008800e8007a0c */ /* 0x000fe20003f66270 */
[----:B------:R-:W-:Y:S01]  /*cf90*/  IMAD.MOV.U32 R164, RZ, RZ, R0 ;  /* 0x000000ffffa47224 */ /* 0x000fe200078e0000 */
[----:B------:R-:W-:Y:S01]  /*cfa0*/  IADD3.X R246, R246, UR29, R9, P0, !PT ;  /* 0x0000001df6f67c10 */ /* 0x000fe200087fe409 */
[----:B------:R-:W-:Y:S01]  /*cfb0*/  IMAD.WIDE.U32 R8, R165, -0x2daee0ad, RZ ;  /* 0xd2511f53a5087825 */ /* 0x000fe200078e00ff */
[----:B-1----:R-:W-:Y:S01]  /*cfc0*/  SHF.R.S32.HI R4, RZ, 0x1f, R7 ;  /* 0x0000001fff047819 */ /* 0x002fe20000011407 */
[----:B------:R-:W-:Y:S01]  /*cfd0*/  UIADD3 UR7, UR34, -0x1, URZ ;  /* 0xffffffff22077890 */ /* 0x000fe2000fffe03f */
[----:B------:R-:W-:Y:S01]  /*cfe0*/  IADD3.X R248, R248, UR27, R11, P1, !PT ;  /* 0x0000001bf8f87c10 */ /* 0x000fe20008ffe40b */
[----:B------:R-:W-:Y:S01]  /*cff0*/  UMOV UR27, URZ ;  /* 0x0000003f001b7c82 */ /* 0x000fe20008000000 */
[----:B------:R-:W-:-:S02]  /*d000*/  LEA.HI R4, R4, R7, RZ, 0x3 ;  /* 0x0000000704047211 */ /* 0x000fc400078f18ff */
[----:B------:R-:W-:Y:S02]  /*d010*/  LEA R247, P0, R3, c[0x0][0x170], 0x1 ;  /* 0x00005c0003f77a11 */ /* 0x000fe400078008ff */
[----:B------:R-:W-:Y:S02]  /*d020*/  SHF.R.S32.HI R14, RZ, 0x3, R4 ;  /* 0x00000003ff0e7819 */ /* 0x000fe40000011404 */
[----:B------:R-:W-:Y:S02]  /*d030*/  LEA R249, P1, R5, c[0x0][0x168], 0x1 ;  /* 0x00005a0005f97a11 */ /* 0x000fe400078208ff */
[----:B------:R-:W-:Y:S01]  /*d040*/  LEA.HI.X R246, R3, c[0x0][0x174], R246, 0x1, P0 ;  /* 0x00005d0003f67a11 */ /* 0x000fe200000f0cf6 */
[----:B------:R-:W-:Y:S01]  /*d050*/  IMAD.MOV.U32 R3, RZ, RZ, R2 ;  /* 0x000000ffff037224 */ /* 0x000fe200078e0002 */
[----:B------:R-:W-:Y:S02]  /*d060*/  SHF.R.S32.HI R15, RZ, 0x1f, R14 ;  /* 0x0000001fff0f7819 */ /* 0x000fe4000001140e */
[----:B------:R-:W-:-:S02]  /*d070*/  IADD3 R18, P2, R14, 0x10, RZ ;  /* 0x000000100e127810 */ /* 0x000fc40007f5e0ff */
[----:B------:R-:W-:Y:S01]  /*d080*/  LEA.HI.X R248, R5, c[0x0][0x16c], R248, 0x1, P1 ;  /* 0x00005b0005f87a11 */ /* 0x000fe200008f0cf8 */
[----:B------:R-:W-:Y:S01]  /*d090*/  IMAD.WIDE.U32 R4, R196, -0x326172a9, RZ ;  /* 0xcd9e8d57c4047825 */ /* 0x000fe200078e00ff */
[C---:B------:R-:W-:Y:S01]  /*d0a0*/  IADD3 R12, P0, R14.reuse, 0x30, RZ ;  /* 0x000000300e0c7810 */ /* 0x040fe20007f1e0ff */
[----:B------:R-:W-:Y:S01]  /*d0b0*/  STL.64 [R1+0x20], R14 ;  /* 0x0000200e01007387 */ /* 0x000fe20000100a00 */
[----:B------:R-:W-:Y:S01]  /*d0c0*/  IADD3 R16, P1, R14, 0x20, RZ ;  /* 0x000000200e107810 */ /* 0x000fe20007f3e0ff */
[--C-:B------:R-:W-:Y:S01]  /*d0d0*/  IMAD.X R19, RZ, RZ, R15.reuse, P2 ;  /* 0x000000ffff137224 */ /* 0x100fe200010e060f */
[----:B------:R-:W-:Y:S01]  /*d0e0*/  LOP3.LUT R197, R5, R197, RZ, 0x3c, !PT ;  /* 0x000000c505c57212 */ /* 0x000fe200078e3cff */
[--C-:B------:R-:W-:Y:S01]  /*d0f0*/  IMAD.X R13, RZ, RZ, R15.reuse, P0 ;  /* 0x000000ffff0d7224 */ /* 0x100fe200000e060f */
[----:B------:R-:W-:Y:S01]  /*d100*/  ISETP.GE.AND P2, PT, R231, c[0x0][0x220], PT ;  /* 0x00008800e7007a0c */ /* 0x000fe20003f46270 */
[----:B------:R-:W-:Y:S01]  /*d110*/  IMAD.X R17, RZ, RZ, R15, P1 ;  /* 0x000000ffff117224 */ /* 0x000fe200008e060f */
[----:B------:R-:W-:Y:S01]  /*d120*/  STL.64 [R1+0x38], R18 ;  /* 0x0000381201007387 */ /* 0x000fe20000100a00 */
[----:B------:R-:W-:-:S03]  /*d130*/  IMAD.WIDE.U32 R6, R197, -0x2daee0ad, RZ ;  /* 0xd2511f53c5067825 */ /* 0x000fc600078e00ff */
[----:B------:R-:W-:Y:S04]  /*d140*/  STL.64 [R1+0x28], R12 ;  /* 0x0000280c01007387 */ /* 0x000fe80000100a00 */
[----:B------:R-:W-:Y:S04]  /*d150*/  STL.64 [R1+0x30], R16 ;  /* 0x0000301001007387 */ /* 0x000fe80000100a00 */
[----:B------:R1:W-:Y:S04]  /*d160*/  STL.64 [R1+0x8], R4 ;  /* 0x0000080401007387 */ /* 0x0003e80000100a00 */
[----:B------:R2:W-:Y:S01]  /*d170*/  STL.64 [R1+0x10], R8 ;  /* 0x0000100801007387 */ /* 0x0005e20000100a00 */
[----:B-1----:R-:W-:-:S02]  /*d180*/  IMAD.MOV.U32 R4, RZ, RZ, R198 ;  /* 0x000000ffff047224 */ /* 0x002fc400078e00c6 */
[----:B------:R-:W-:-:S05]  /*d190*/  IMAD.MOV.U32 R5, RZ, RZ, R201 ;  /* 0x000000ffff057224 */ /* 0x000fca00078e00c9 */
[----:B------:R2:W-:Y:S04]  /*d1a0*/  STL.64 [R1+0x18], R4 ;  /* 0x0000180401007387 */ /* 0x0005e80000100a00 */
[----:B------:R2:W-:Y:S01]  /*d1b0*/  STL.64 [R1], R6 ;  /* 0x0000000601007387 */ /* 0x0005e20000100a00 */
[----:B------:R-:W-:Y:S05]  /*d1c0*/  BRA `(.L_x_625) ;  /* 0x000006c000007947 */ /* 0x000fea0003800000 */
.L_x_627:
        /* <DEDUP_REMOVED lines=12> */
[C---:B------:R-:W-:Y:S02]  /*d290*/  @!P5 LEA R172, P1, R169.reuse, c[0x0][0x168], 0x1 ;  /* 0x00005a00a9acda11 */ /* 0x040fe400078208ff */
[----:B------:R-:W-:Y:S02]  /*d2a0*/  IADD3 R165, P6, R169, UR17, RZ ;  /* 0x00000011a9a57c10 */ /* 0x000fe4000ffde0ff */
[----:B------:R-:W-:Y:S02]  /*d2b0*/  LEA.HI.X R168, R168, R239, R171, 0x6, P0 ;  /* 0x000000efa8a87211 */ /* 0x000fe400000f34ab */
[----:B------:R-:W-:Y:S02]  /*d2c0*/  IADD3 R0, P0, R165, UR17, RZ ;  /* 0x00000011a5007c10 */ /* 0x000fe4000ff1e0ff */
[----:B------:R-:W-:Y:S02]  /*d2d0*/  @!P5 LEA.HI.X R173, R169, c[0x0][0x16c], R168, 0x1, P1 ;  /* 0x00005b00a9adda11 */ /* 0x000fe400008f0ca8 */
[----:B------:R-:W-:Y:S02]  /*d2e0*/  IADD3.X R2, R168, UR16, RZ, P6, !PT ;  /* 0x00000010a8027c10 */ /* 0x000fe4000b7fe4ff */
[C---:B------:R-:W-:Y:S01]  /*d2f0*/  @!P5 LEA R170, P6, R165.reuse, c[0x0][0x168], 0x1 ;  /* 0x00005a00a5aada11 */ /* 0x040fe200078c08ff */
[----:B------:R-:W-:Y:S01]  /*d300*/  @!PT LDS RZ, [RZ] ;  /* 0x00000000fffff984 */ /* 0x000fe20000000800 */
[----:B------:R-:W-:Y:S01]  /*d310*/  @!PT LDS RZ, [RZ] ;  /* 0x00000000fffff984 */ /* 0x000fe20000000800 */
[----:B------:R-:W-:Y:S01]  /*d320*/  @!PT LDS RZ, [RZ] ;  /* 0x00000000fffff984 */ /* 0x000fe20000000800 */
[----:B------:R1:W-:Y:S01]  /*d330*/  @!P5 LDGSTS.E.BYPASS.LTC128B.128 [R234+0x8000], [R172.64] ;  /* 0x08000000aceadfae */ /* 0x0003e2000b901d58 */
[----:B------:R-:W-:Y:S02]  /*d340*/  IADD3.X R169, R2, UR16, RZ, P0, !PT ;  /* 0x0000001002a97c10 */ /* 0x000fe400087fe4ff */
[----:B------:R-:W-:Y:S01]  /*d350*/  @!P5 LEA.HI.X R171, R165, c[0x0][0x16c], R2, 0x1, P6 ;  /* 0x00005b00a5abda11 */ /* 0x000fe200030f0c02 */
[----:B------:R1:W-:Y:S01]  /*d360*/  @P4 STS.128 [R234+0xa000], RZ ;  /* 0x00a000ffea004388 */ /* 0x0003e20000000c00 */
[C---:B------:R-:W-:Y:S02]  /*d370*/  @!P5 LEA R176, P6, R0.reuse, c[0x0][0x168], 0x1 ;  /* 0x00005a0000b0da11 */ /* 0x040fe400078c08ff */
[C---:B------:R-:W-:Y:S01]  /*d380*/  IADD3 R168, P1, R0.reuse, UR17, RZ ;  /* 0x0000001100a87c10 */ /* 0x040fe2000ff3e0ff */
[----:B------:R-:W-:Y:S01]  /*d390*/  @!PT LDS RZ, [RZ] ;  /* 0x00000000fffff984 */ /* 0x000fe20000000800 */
[----:B------:R-:W-:Y:S01]  /*d3a0*/  @!PT LDS RZ, [RZ] ;  /* 0x00000000fffff984 */ /* 0x000fe20000000800 */
[----:B------:R-:W-:Y:S01]  /*d3b0*/  @!PT LDS RZ, [RZ] ;  /* 0x00000000fffff984 */ /* 0x000fe20000000800 */
[----:B------:R1:W-:Y:S01]  /*d3c0*/  @!P4 LDGSTS.E.BYPASS.LTC128B.128 [R234+0xa000], [R202.64+0x80] ;  /* 0x0a000080caeacfae */ /* 0x0003e2000b901d58 */
[----:B------:R-:W-:Y:S02]  /*d3d0*/  @!P5 LEA.HI.X R177, R0, c[0x0][0x16c], R169, 0x1, P6 ;  /* 0x00005b0000b1da11 */ /* 0x000fe400030f0ca9 */
[C---:B------:R-:W-:Y:S01]  /*d3e0*/  @!P5 LEA R174, P0, R168.reuse, c[0x0][0x168], 0x1 ;  /* 0x00005a00a8aeda11 */ /* 0x040fe200078008ff */
        /* <DEDUP_REMOVED lines=74> */
.L_x_625:
[----:B--2---:R-:W2:Y:S01]  /*d890*/  LDL.64 R4, [R1+0x18] ;  /* 0x0000180001047983 */ /* 0x004ea20000100a00 */
[----:B------:R-:W-:Y:S01]  /*d8a0*/  UIADD3 UR6, UR34, -0x1, URZ ;  /* 0xffffffff22067890 */ /* 0x000fe2000fffe03f */
[----:B------:R-:W-:Y:S04]  /*d8b0*/  DEPBAR.LE SB0, 0x0 ;  /* 0x000080000000791a */ /* 0x000fe80000000000 */
[----:B------:R-:W3:Y:S01]  /*d8c0*/  LDL.64 R8, [R1+0x20] ;  /* 0x0000200001087983 */ /* 0x000ee20000100a00 */
[----:B------:R-:W-:Y:S01]  /*d8d0*/  UIADD3 UR28, UR7, -UR27, URZ ;  /* 0x8000001b071c7290 */ /* 0x000fe2000fffe03f */
[----:B------:R-:W-:Y:S01]  /*d8e0*/  IMAD.U32 R2, RZ, RZ, UR6 ;  /* 0x00000006ff027e24 */ /* 0x000fe2000f8e00ff */
[----:B------:R-:W-:Y:S01]  /*d8f0*/  USHF.R.S32.HI UR5, URZ, 0x1f, UR6 ;  /* 0x0000001f3f057899 */ /* 0x000fe20008011406 */
[----:B------:R-:W4:Y:S01]  /*d900*/  LDL.64 R12, [R1+0x38] ;  /* 0x00003800010c7983 */ /* 0x000f220000100a00 */
[----:B------:R-:W-:Y:S02]  /*d910*/  UIMAD UR4, UR18, UR6, URZ ;  /* 0x00000006120472a4 */ /* 0x000fe4000f8e023f */
[----:B------:R-:W-:Y:S01]  /*d920*/  IMAD.U32 R0, RZ, RZ, UR28 ;  /* 0x0000001cff007e24 */ /* 0x000fe2000f8e00ff */
[----:B------:R-:W5:Y:S01]  /*d930*/  LDL.64 R16, [R1+0x30] ;  /* 0x0000300001107983 */ /* 0x000f620000100a00 */
[----:B------:R-:W-:Y:S02]  /*d940*/  UIMAD UR4, UR5, UR19, UR4 ;  /* 0x00000013050472a4 */ /* 0x000fe4000f8e0204 */
[----:B------:R-:W-:Y:S01]  /*d950*/  UISETP.GT.AND UP0, UPT, UR6, UR15, UPT ;  /* 0x0000000f0600728c */ /* 0x000fe2000bf04270 */
[----:B------:R-:W4:Y:S04]  /*d960*/  LDL.64 R20, [R1+0x28] ;  /* 0x0000280001147983 */ /* 0x000f280000100a00 */
[----:B------:R-:W-:Y:S06]  /*d970*/  BAR.SYNC.DEFER_BLOCKING 0x0 ;  /* 0x0000000000007b1d */ /* 0x000fec0000010000 */
[----:B------:R-:W-:Y:S01]  /*d980*/  @P5 STS.128 [R234+0x10000], RZ ;  /* 0x010000ffea005388 */ /* 0x000fe20000000c00 */
[----:B--2---:R-:W-:Y:S05]  /*d990*/  IMAD.WIDE.U32 R34, R2, UR19, R4 ;  /* 0x0000001302227c25 */ /* 0x004fea000f8e0004 */
[----:B------:R-:W-:Y:S01]  /*d9a0*/  IADD3 R252, R35, UR4, RZ ;  /* 0x0000000423fc7c10 */ /* 0x000fe2000fffe0ff */
[----:B------:R-:W-:Y:S01]  /*d9b0*/  UIADD3 UR4, UR26, -UR27, URZ ;  /* 0x8000001b1a047290 */ /* 0x000fe2000fffe03f */
[----:B---3--:R-:W-:Y:S02]  /*d9c0*/  LEA R202, P0, R0, R8, 0x6 ;  /* 0x0000000800ca7211 */ /* 0x008fe400078030ff */
[----:B------:R-:W-:Y:S02]  /*d9d0*/  IADD3 R251, P1, R34, UR20, RZ ;  /* 0x0000001422fb7c10 */ /* 0x000fe4000ff3e0ff */
[----:B------:R-:W-:Y:S01]  /*d9e0*/  LEA.HI.X.SX32 R203, R0, R9, 0x6, P0 ;  /* 0x0000000900cb7211 */ /* 0x000fe200000f36ff */
[----:B------:R-:W-:Y:S01]  /*d9f0*/  IMAD.WIDE.U32 R182, R202, c[0x0][0x1a0], RZ ;  /* 0x00006800cab67a25 */ /* 0x000fe200078e00ff */
[----:B------:R-:W-:Y:S02]  /*da00*/  IADD3.X R2, R252, UR31, RZ, P1, !PT ;  /* 0x0000001ffc027c10 */ /* 0x000fe40008ffe4ff */
[C---:B------:R-:W-:Y:S02]  /*da10*/  @!P5 LEA R26, P1, R251.reuse, c[0x0][0x170], 0x1 ;  /* 0x00005c00fb1ada11 */ /* 0x040fe400078208ff */
[C---:B------:R-:W-:Y:S02]  /*da20*/  IADD3 R165, P0, R251.reuse, UR20, RZ ;  /* 0x00000014fba57c10 */ /* 0x040fe4000ff1e0ff */
[----:B------:R-:W-:Y:S01]  /*da30*/  @!P5 LEA.HI.X R27, R251, c[0x0][0x174], R2, 0x1, P1 ;  /* 0x00005d00fb1bda11 */ /* 0x000fe200008f0c02 */
[----:B------:R-:W-:Y:S01]  /*da40*/  IMAD R251, R203, c[0x0][0x1a0], RZ ;  /* 0x00006800cbfb7a24 */ /* 0x000fe200078e02ff */
[----:B------:R-:W-:Y:S02]  /*da50*/  @!P5 LEA R30, P6, R34, c[0x0][0x170], 0x1 ;  /* 0x00005c00221eda11 */ /* 0x000fe400078c08ff */
[----:B------:R-:W-:Y:S01]  /*da60*/  IADD3.X R2, R2, UR31, RZ, P0, !PT ;  /* 0x0000001f02027c10 */ /* 0x000fe200087fe4ff */
[----:B------:R-:W-:Y:S01]  /*da70*/  IMAD R251, R202, c[0x0][0x1a4], R251 ;  /* 0x00006900cafb7a24 */ /* 0x000fe200078e02fb */
[----:B------:R-:W-:Y:S02]  /*da80*/  @!P5 LEA.HI.X R31, R34, c[0x0][0x174], R252, 0x1, P6 ;  /* 0x00005d00221fda11 */ /* 0x000fe400030f0cfc */
[----:B------:R-:W-:Y:S01]  /*da90*/  @!P5 LEA R34, P0, R165, c[0x0][0x170], 0x1 ;  /* 0x00005c00a522da11 */ /* 0x000fe200078008ff */
[----:B------:R-:W-:Y:S01]  /*daa0*/  IMAD.IADD R251, R183, 0x1, R251 ;  /* 0x00000001b7fb7824 */ /* 0x000fe200078e02fb */
[----:B----4-:R-:W-:Y:S01]  /*dab0*/  LEA R198, P6, R0, R12, 0x6 ;  /* 0x0000000c00c67211 */ /* 0x010fe200078c30ff */
[----:B------:R-:W-:Y:S01]  /*dac0*/  @!PT LDS RZ, [RZ] ;  /* 0x00000000fffff984 */ /* 0x000fe20000000800 */
[----:B------:R-:W-:Y:S01]  /*dad0*/  @!PT LDS RZ, [RZ] ;  /* 0x00000000fffff984 */ /* 0x000fe20000000800 */
[----:B------:R-:W-:Y:S01]  /*dae0*/  @!PT LDS RZ, [RZ] ;  /* 0x00000000fffff984 */ /* 0x000fe20000000800 */
[----:B------:R1:W-:Y:S01]  /*daf0*/  @!P5 LDGSTS.E.BYPASS.LTC128B.128 [R234+0x10000], [R30.64] ;  /* 0x100000001eeadfae */ /* 0x0003e2000b901d58 */
[C---:B------:R-:W-:Y:S02]  /*db00*/  @!P5 LEA.HI.X R35, R165.reuse, c[0x0][0x174], R2, 0x1, P0 ;  /* 0x00005d00a523da11 */ /* 0x040fe400000f0c02 */
[----:B------:R-:W-:Y:S01]  /*db10*/  LEA R178, P0, R182, R247, 0x1 ;  /* 0x000000f7b6b27211 */ /* 0x000fe200078008ff */
[----:B------:R-:W-:Y:S01]  /*db20*/  @P4 STS.128 [R234+0x12000], RZ ;  /* 0x012000ffea004388 */ /* 0x000fe20000000c00 */
[----:B------:R-:W-:Y:S02]  /*db30*/  LEA.HI.X.SX32 R199, R0, R13, 0x6, P6 ;  /* 0x0000000d00c77211 */ /* 0x000fe400030f36ff */
[----:B------:R-:W-:Y:S01]  /*db40*/  LEA.HI.X R179, R182, R246, R251, 0x1, P0 ;  /* 0x000000f6b6b37211 */ /* 0x000fe200000f0cfb */
[----:B------:R-:W-:Y:S01]  /*db50*/  IMAD.WIDE.U32 R182, R198, c[0x0][0x1a0], RZ ;  /* 0x00006800c6b67a25 */ /* 0x000fe200078e00ff */
[----:B------:R-:W-:Y:S02]  /*db60*/  @!P5 IADD3 R25, P1, R165, UR20, RZ ;  /* 0x00000014a519dc10 */ /* 0x000fe4000ff3e0ff */
[----:B------:R-:W-:Y:S01]  /*db70*/  LEA R194, P0, R0, R20, 0x6 ;  /* 0x0000001400c27211 */ /* 0x000fe200078030ff */
[----:B------:R-:W-:Y:S01]  /*db80*/  @!PT LDS RZ, [RZ] ;  /* 0x00000000fffff984 */ /* 0x000fe20000000800 */
[----:B------:R-:W-:Y:S01]  /*db90*/  @!PT LDS RZ, [RZ] ;  /* 0x00000000fffff984 */ /* 0x000fe20000000800 */
[----:B------:R-:W-:Y:S01]  /*dba0*/  @!PT LDS RZ, [RZ] ;  /* 0x00000000fffff984 */ /* 0x000fe20000000800 */
[----:B------:R2:W-:Y:S01]  /*dbb0*/  @!P4 LDGSTS.E.BYPASS.LTC128B.128 [R234+0x12000], [R178.64+0x80] ;  /* 0x12000080b2eacfae */ /* 0x0005e2000b901d58 */
[----:B------:R-:W-:Y:S01]  /*dbc0*/  IMAD R165, R199, c[0x0][0x1a0], RZ ;  /* 0x00006800c7a57a24 */ /* 0x000fe200078e02ff */
[----:B------:R-:W-:Y:S02]  /*dbd0*/  @!P5 IADD3.X R252, R2, UR31, RZ, P1, !PT ;  /* 0x0000001f02fcdc10 */ /* 0x000fe40008ffe4ff */
[----:B------:R-:W-:Y:S01]  /*dbe0*/  @P3 STS.128 [R234+0x14000], RZ ;  /* 0x014000ffea003388 */ /* 0x000fe20000000c00 */
[----:B------:R-:W-:Y:S01]  /*dbf0*/  IMAD R165, R198, c[0x0][0x1a4], R165 ;  /* 0x00006900c6a57a24 */ /* 0x000fe200078e02a5 */
[----:B------:R-:W-:Y:S01]  /*dc00*/  LEA R198, P6, R182, R247, 0x1 ;  /* 0x000000f7b6c67211 */ /* 0x000fe200078c08ff */
[----:B------:R-:W-:Y:S01]  /*dc10*/  IMAD.WIDE.U32 R28, R194, c[0x0][0x1a0], RZ ;  /* 0x00006800c21c7a25 */ /* 0x000fe200078e00ff */
[----:B------:R-:W-:Y:S01]  /*dc20*/  @!PT LDS RZ, [RZ] ;  /* 0x00000000fffff984 */ /* 0x000fe20000000800 */
[----:B------:R-:W-:Y:S01]  /*dc30*/  @!PT LDS RZ, [RZ] ;  /* 0x00000000fffff984 */ /* 0x000fe20000000800 */
[----:B------:R-:W-:Y:S01]  /*dc40*/  @!PT LDS RZ, [RZ] ;  /* 0x00000000fffff984 */ /* 0x000fe20000000800 */
[----:B------:R2:W-:Y:S01]  /*dc50*/  @!P3 LDGSTS.E.BYPASS.LTC128B.128 [R234+0x14000], [R178.64+0x100] ;  /* 0x14000100b2eabfae */ /* 0x0005e2000b901d58 */
[----:B------:R-:W-:Y:S02]  /*dc60*/  @!P5 LEA R202, P1, R25, c[0x0][0x170], 0x1 ;  /* 0x00005c0019cada11 */ /* 0x000fe400078208ff */
[----:B------:R-:W-:Y:S01]  /*dc70*/  IMAD.IADD R165, R183, 0x1, R165 ;  /* 0x00000001b7a57824 */ /* 0x000fe200078e02a5 */
[----:B------:R-:W-:Y:S01]  /*dc80*/  @P2 STS.128 [R234+0x16000], RZ ;  /* 0x016000ffea002388 */ /* 0x000fe20000000c00 */
[----:B------:R-:W-:Y:S02]  /*dc90*/  @!P5 LEA.HI.X R203, R25, c[0x0][0x174], R252, 0x1, P1 ;  /* 0x00005d0019cbda11 */ /* 0x000fe400008f0cfc */
[----:B-----5:R-:W-:Y:S01]  /*dca0*/  LEA R186, P1, R0, R16, 0x6 ;  /* 0x0000001000ba7211 */ /* 0x020fe200078230ff */
[----:B------:R-:W-:Y:S01]  /*dcb0*/  @!PT LDS RZ, [RZ] ;  /* 0x00000000fffff984 */ /* 0x000fe20000000800 */
[----:B------:R-:W-:Y:S01]  /*dcc0*/  @!PT LDS RZ, [RZ] ;  /* 0x00000000fffff984 */ /* 0x000fe20000000800 */
[----:B------:R-:W-:Y:S01]  /*dcd0*/  @!PT LDS RZ, [RZ] ;  /* 0x00000000fffff984 */ /* 0x000fe20000000800 */
[----:B------:R2:W-:Y:S01]  /*dce0*/  @!P2 LDGSTS.E.BYPASS.LTC128B.128 [R234+0x16000], [R178.64+0x180] ;  /* 0x16000180b2eaafae */ /* 0x0005e2000b901d58 */
[-C--:B------:R-:W-:Y:S02]  /*dcf0*/  LEA.HI.X R199, R182, R246.reuse, R165, 0x1, P6 ;  /* 0x000000f6b6c77211 */ /* 0x080fe400030f0ca5 */
[C---:B------:R-:W-:Y:S01]  /*dd00*/  LEA.HI.X.SX32 R187, R0.reuse, R17, 0x6, P1 ;  /* 0x0000001100bb7211 */ /* 0x040fe200008f36ff */
[----:B------:R-:W-:Y:S01]  /*dd10*/  @P5 STS.128 [R234+0x10800], RZ ;  /* 0x010800ffea005388 */ /* 0x000fe20000000c00 */
[----:B------:R-:W-:Y:S02]  /*dd20*/  LEA.HI.X.SX32 R195, R0, R21, 0x6, P0 ;  /* 0x0000001500c37211 */ /* 0x000fe400000f36ff */
[-C--:B------:R-:W-:Y:S01]  /*dd30*/  LEA R24, P0, R28, R247.reuse, 0x1 ;  /* 0x000000f71c187211 */ /* 0x080fe200078008ff */
[----:B------:R-:W-:Y:S01]  /*dd40*/  @!PT LDS RZ, [RZ] ;  /* 0x00000000fffff984 */ /* 0x000fe20000000800 */
[----:B------:R-:W-:Y:S01]  /*dd50*/  @!PT LDS RZ, [RZ] ;  /* 0x00000000fffff984 */ /* 0x000fe20000000800 */
[----:B------:R-:W-:Y:S01]  /*dd60*/  @!PT LDS RZ, [RZ] ;  /* 0x00000000fffff984 */ /* 0x000fe20000000800 */
[----:B------:R3:W-:Y:S01]  /*dd70*/  @!P5 LDGSTS.E.BYPASS.LTC128B.128 [R234+0x10800], [R26.64] ;  /* 0x108000001aeadfae */ /* 0x0007e2000b901d58 */
[----:B------:R-:W-:Y:S02]  /*dd80*/  IMAD R2, R187, c[0x0][0x1a0], RZ ;  /* 0x00006800bb027a24 */ /* 0x000fe400078e02ff */
[----:B------:R-:W-:Y:S01]  /*dd90*/  IMAD R0, R195, c[0x0][0x1a0], RZ ;  /* 0x00006800c3007a24 */ /* 0x000fe200078e02ff */
[----:B------:R-:W-:Y:S01]  /*dda0*/  @P4 STS.128 [R234+0x12800], RZ ;  /* 0x012800ffea004388 */ /* 0x000fe20000000c00 */
[C---:B------:R-:W-:Y:S02]  /*ddb0*/  IMAD R2, R186.reuse, c[0x0][0x1a4], R2 ;  /* 0x00006900ba027a24 */ /* 0x040fe400078e0202 */
[----:B------:R-:W-:Y:S01]  /*ddc0*/  IMAD.WIDE.U32 R186, R186, c[0x0][0x1a0], RZ ;  /* 0x00006800baba7a25 */ /* 0x000fe200078e00ff */
[----:B------:R-:W-:Y:S01]  /*ddd0*/  @!PT LDS RZ, [RZ] ;  /* 0x00000000fffff984 */ /* 0x000fe20000000800 */
[----:B------:R-:W-:Y:S01]  /*dde0*/  @!PT LDS RZ, [RZ] ;  /* 0x00000000fffff984 */ /* 0x000fe20000000800 */
[----:B------:R-:W-:Y:S01]  /*ddf0*/  @!PT LDS RZ, [RZ] ;  /* 0x00000000fffff984 */ /* 0x000fe20000000800 */
[----:B------:R4:W-:Y:S03]  /*de00*/  @!P4 LDGSTS.E.BYPASS.LTC128B.128 [R234+0x12800], [R198.64+0x80] ;  /* 0x12800080c6eacfae */ /* 0x0009e6000b901d58 */
[----:B------:R-:W-:Y:S01]  /*de10*/  IMAD.IADD R251, R187, 0x1, R2 ;  /* 0x00000001bbfb7824 */ /* 0x000fe200078e0202 */
[----:B------:R-:W-:Y:S01]  /*de20*/  @P3 STS.128 [R234+0x14800], RZ ;  /* 0x014800ffea003388 */ /* 0x000fe20000000c00 */
[----:B------:R-:W-:Y:S01]  /*de30*/  IMAD R0, R194, c[0x0][0x1a4], R0 ;  /* 0x00006900c2007a24 */ /* 0x000fe200078e0200 */
[C---:B------:R-:W-:Y:S02]  /*de40*/  LEA R194, P1, R186.reuse, R247, 0x1 ;  /* 0x000000f7bac27211 */ /* 0x040fe400078208ff */
[----:B------:R-:W-:Y:S01]  /*de50*/  @!PT LDS RZ, [RZ] ;  /* 0x00000000fffff984 */ /* 0x000fe20000000800 */
[----:B------:R-:W-:Y:S01]  /*de60*/  @!PT LDS RZ, [RZ] ;  /* 0x00000000fffff984 */ /* 0x000fe20000000800 */
[----:B------:R-:W-:Y:S01]  /*de70*/  @!PT LDS RZ, [RZ] ;  /* 0x00000000fffff984 */ /* 0x000fe20000000800 */
[----:B------:R4:W-:Y:S01]  /*de80*/  @!P3 LDGSTS.E.BYPASS.LTC128B.128 [R234+0x14800], [R198.64+0x100] ;  /* 0x14800100c6eabfae */ /* 0x0009e2000b901d58 */
[----:B------:R-:W-:Y:S01]  /*de90*/  IMAD.IADD R0, R29, 0x1, R0 ;  /* 0x000000011d007824 */ /* 0x000fe200078e0200 */
[-C--:B------:R-:W-:Y:S02]  /*dea0*/  LEA.HI.X R195, R186, R246.reuse, R251, 0x1, P1 ;  /* 0x000000f6bac37211 */ /* 0x080fe400008f0cfb */
[----:B------:R-:W-:Y:S02]  /*deb0*/  @P2 STS.128 [R234+0x16800], RZ ;  /* 0x016800ffea002388 */ /* 0x000fe40000000c00 */
[----:B------:R-:W-:Y:S02]  /*dec0*/  LEA.HI.X R25, R28, R246, R0, 0x1, P0 ;  /* 0x000000f61c197211 */ /* 0x000fe400000f0c00 */
[----:B------:R-:W-:Y:S01]  /*ded0*/  @!PT LDS RZ, [RZ] ;  /* 0x00000000fffff984 */ /* 0x000fe20000000800 */
[----:B------:R-:W-:Y:S01]  /*dee0*/  @!PT LDS RZ, [RZ] ;  /* 0x00000000fffff984 */ /* 0x000fe20000000800 */
[----:B------:R-:W-:Y:S01]  /*def0*/  @!PT LDS RZ, [RZ] ;  /* 0x00000000fffff984 */ /* 0x000fe20000000800 */
[----:B------:R4:W-:Y:S01]  /*df00*/  @!P2 LDGSTS.E.BYPASS.LTC128B.128 [R234+0x16800], [R198.64+0x180] ;  /* 0x16800180c6eaafae */ /* 0x0009e2000b901d58 */
[----:B------:R-:W-:Y:S03]  /*df10*/  MOV R0, UR4 ;  /* 0x0000000400007c02 */ /* 0x000fe60008000f00 */
        /* <DEDUP_REMOVED lines=42> */
[----:B--2---:R-:W2:Y:S04]  /*e1c0*/  LDSM.16.M88.4 R176, [R229+0x8800] ;  /* 0x00880000e5b0783b */ /* 0x004ea80000000200 */
[----:B------:R-:W2:Y:S04]  /*e1d0*/  LDSM.16.M88.4 R180, [R229+0x9000] ;  /* 0x00900000e5b4783b */ /* 0x000ea80000000200 */
[----:B------:R-:W0:Y:S04]  /*e1e0*/  LDGDEPBAR ;  /* 0x00000000000079af */ /* 0x000e280000000000 */
[----:B------:R-:W2:Y:S04]  /*e1f0*/  LDSM.16.M88.4 R184, [R229+0x9800] ;  /* 0x00980000e5b8783b */ /* 0x000ea80000000200 */
[----:B------:R-:W-:Y:S04]  /*e200*/  LDSM.16.M88.4 R188, [R228] ;  /* 0x00000000e4bc783b */ /* 0x000fe80000000200 */
[----:B-1----:R-:W1:Y:S04]  /*e210*/  LDSM.16.M88.4 R192, [R227] ;  /* 0x00000000e3c0783b */ /* 0x002e680000000200 */
[----:B----4-:R-:W4:Y:S04]  /*e220*/  LDSM.16.M88.4 R196, [R219] ;  /* 0x00000000dbc4783b */ /* 0x010f280000000200 */
[----:B------:R-:W1:Y:S01]  /*e230*/  LDSM.16.M88.4 R200, [R218] ;  /* 0x00000000dac8783b */ /* 0x000e620000000200 */
[C---:B---3--:R-:W-:Y:S07]  /*e240*/  HMMA.16816.F32.BF16 R4, R168.reuse, R172, RZ ;  /* 0x000000aca804723c */ /* 0x048fee00000418ff */
[----:B------:R-:W-:Y:S02]  /*e250*/  IMAD.MOV.U32 R172, RZ, RZ, R8 ;  /* 0x000000ffffac7224 */ /* 0x000fe400078e0008 */
[----:B------:R-:W-:Y:S02]  /*e260*/  IMAD.MOV.U32 R173, RZ, RZ, R9 ;  /* 0x000000ffffad7224 */ /* 0x000fe400078e0009 */
[C---:B------:R-:W-:Y:S07]  /*e270*/  HMMA.16816.F32.BF16 R8, R168.reuse, R174, RZ ;  /* 0x000000aea808723c */ /* 0x040fee00000418ff */
[----:B------:R-:W-:Y:S01]  /*e280*/  MOV R175, R13 ;  /* 0x0000000d00af7202 */ /* 0x000fe20000000f00 */
[----:B------:R-:W-:Y:S02]  /*e290*/  IMAD.MOV.U32 R174, RZ, RZ, R12 ;  /* 0x000000ffffae7224 */ /* 0x000fe400078e000c */
[C---:B--2---:R-:W-:Y:S07]  /*e2a0*/  HMMA.16816.F32.BF16 R12, R168.reuse, R176, RZ ;  /* 0x000000b0a80c723c */ /* 0x044fee00000418ff */
[----:B------:R-:W-:Y:S02]  /*e2b0*/  IMAD.MOV.U32 R176, RZ, RZ, R16 ;  /* 0x000000ffffb07224 */ /* 0x000fe400078e0010 */
[----:B------:R-:W-:Y:S02]  /*e2c0*/  IMAD.MOV.U32 R177, RZ, RZ, R17 ;  /* 0x000000ffffb17224 */ /* 0x000fe400078e0011 */
[C---:B------:R-:W-:Y:S07]  /*e2d0*/  HMMA.16816.F32.BF16 R16, R168.reuse, R178, RZ ;  /* 0x000000b2a810723c */ /* 0x040fee00000418ff */
[----:B------:R-:W-:Y:S02]  /*e2e0*/  IMAD.MOV.U32 R178, RZ, RZ, R20 ;  /* 0x000000ffffb27224 */ /* 0x000fe400078e0014 */
[----:B------:R-:W-:Y:S02]  /*e2f0*/  IMAD.MOV.U32 R179, RZ, RZ, R21 ;  /* 0x000000ffffb37224 */ /* 0x000fe400078e0015 */
[C---:B------:R-:W-:Y:S08]  /*e300*/  HMMA.16816.F32.BF16 R20, R168.reuse, R180, RZ ;  /* 0x000000b4a814723c */ /* 0x040ff000000418ff */
[C---:B------:R-:W-:Y:S01]  /*e310*/  HMMA.16816.F32.BF16 R24, R168.reuse, R182, RZ ;  /* 0x000000b6a818723c */ /* 0x040fe200000418ff */
[----:B------:R-:W-:Y:S07]  /*e320*/  LDSM.16.M88.4 R180, [R223+0x8800] ;  /* 0x00880000dfb4783b */ /* 0x000fee0000000200 */
[C---:B------:R-:W-:Y:S08]  /*e330*/  HMMA.16816.F32.BF16 R28, R168.reuse, R184, RZ ;  /* 0x000000b8a81c723c */ /* 0x040ff000000418ff */
[----:B-----5:R-:W-:Y:S01]  /*e340*/  HMMA.16816.F32.BF16 R32, R168, R186, RZ ;  /* 0x000000baa820723c */ /* 0x020fe200000418ff */
[----:B------:R-:W2:Y:S04]  /*e350*/  LDSM.16.M88.4 R168, [R217] ;  /* 0x00000000d9a8783b */ /* 0x000ea80000000200 */
[----:B------:R-:W-:Y:S03]  /*e360*/  LDSM.16.M88.4 R184, [R223+0x9000] ;  /* 0x00900000dfb8783b */ /* 0x000fe60000000200 */
[C---:B-1----:R-:W-:Y:S07]  /*e370*/  HMMA.16816.F32.BF16 R4, R188.reuse, R192, R4 ;  /* 0x000000c0bc04723c */ /* 0x042fee0000041804 */
[----:B------:R-:W-:Y:S01]  /*e380*/  IMAD.MOV.U32 R192, RZ, RZ, R178 ;  /* 0x000000ffffc07224 */ /* 0x000fe200078e00b2 */
[C---:B------:R-:W-:Y:S04]  /*e390*/  HMMA.16816.F32.BF16 R8, R188.reuse, R194, R8 ;  /* 0x000000c2bc08723c */ /* 0x040fe80000041808 */
[----:B------:R-:W-:Y:S04]  /*e3a0*/  IMAD.MOV.U32 R193, RZ, RZ, R179 ;  /* 0x000000ffffc17224 */ /* 0x000fe800078e00b3 */
[C---:B----4-:R-:W-:Y:S07]  /*e3b0*/  HMMA.16816.F32.BF16 R12, R188.reuse, R196, R12 ;  /* 0x000000c4bc0c723c */ /* 0x050fee000004180c */
[----:B------:R-:W-:Y:S01]  /*e3c0*/  MOV R196, R176 ;  /* 0x000000b000c47202 */ /* 0x000fe20000000f00 */
[C---:B------:R-:W-:Y:S04]  /*e3d0*/  HMMA.16816.F32.BF16 R16, R188.reuse, R198, R16 ;  /* 0x000000c6bc10723c */ /* 0x040fe80000041810 */
[----:B------:R-:W-:Y:S02]  /*e3e0*/  IMAD.MOV.U32 R197, RZ, RZ, R177 ;  /* 0x000000ffffc57224 */ /* 0x000fe400078e00b1 */
[----:B------:R-:W-:Y:S01]  /*e3f0*/  LDSM.16.M88.4 R176, [R223+0x8000] ;  /* 0x00800000dfb0783b */ /* 0x000fe20000000200 */
[----:B------:R-:W-:Y:S01]  /*e400*/  IMAD.MOV.U32 R198, RZ, RZ, R174 ;  /* 0x000000ffffc67224 */ /* 0x000fe200078e00ae */
[C---:B------:R-:W-:Y:S04]  /*e410*/  HMMA.16816.F32.BF16 R20, R188.reuse, R200, R20 ;  /* 0x000000c8bc14723c */ /* 0x040fe80000041814 */
[----:B------:R-:W-:Y:S01]  /*e420*/  IMAD.MOV.U32 R199, RZ, RZ, R175 ;  /* 0x000000ffffc77224 */ /* 0x000fe200078e00af */
[C---:B------:R-:W-:Y:S02]  /*e430*/  LEA R194, P6, R0.reuse, R198, 0x6 ;  /* 0x000000c600c27211 */ /* 0x040fe400078c30ff */
[----:B------:R-:W-:Y:S01]  /*e440*/  IMAD.MOV.U32 R200, RZ, RZ, R172 ;  /* 0x000000ffffc87224 */ /* 0x000fe200078e00ac */
[C---:B------:R-:W-:Y:S04]  /*e450*/  HMMA.16816.F32.BF16 R24, R188.reuse, R202, R24 ;  /* 0x000000cabc18723c */ /* 0x040fe80000041818 */
[----:B------:R-:W-:Y:S01]  /*e460*/  IMAD.MOV.U32 R201, RZ, RZ, R173 ;  /* 0x000000ffffc97224 */ /* 0x000fe200078e00ad */
[C---:B------:R-:W-:Y:S01]  /*e470*/  LEA.HI.X.SX32 R195, R0.reuse, R199, 0x6, P6 ;  /* 0x000000c700c37211 */ /* 0x040fe200030f36ff */
[----:B------:R-:W1:Y:S01]  /*e480*/  LDSM.16.M88.4 R172, [R226] ;  /* 0x00000000e2ac783b */ /* 0x000e620000000200 */
[----:B------:R-:W-:Y:S01]  /*e490*/  LEA R202, P0, R0, R200, 0x6 ;  /* 0x000000c800ca7211 */ /* 0x000fe200078030ff */
[C---:B--2---:R-:W-:Y:S04]  /*e4a0*/  HMMA.16816.F32.BF16 R28, R188.reuse, R168, R28 ;  /* 0x000000a8bc1c723c */ /* 0x044fe8000004181c */
[----:B------:R-:W-:Y:S01]  /*e4b0*/  IMAD.WIDE.U32 R198, R202, c[0x0][0x198], RZ ;  /* 0x00006600cac67a25 */ /* 0x000fe200078e00ff */
[----:B------:R-:W-:Y:S03]  /*e4c0*/  LEA.HI.X.SX32 R203, R0, R201, 0x6, P0 ;  /* 0x000000c900cb7211 */ /* 0x000fe600000f36ff */
[----:B------:R-:W-:Y:S01]  /*e4d0*/  HMMA.16816.F32.BF16 R32, R188, R170, R32 ;  /* 0x000000aabc20723c */ /* 0x000fe20000041820 */
[----:B------:R-:W2:Y:S03]  /*e4e0*/  LDSM.16.M88.4 R168, [R223+0x9800] ;  /* 0x00980000dfa8783b */ /* 0x000ea60000000200 */
[----:B------:R-:W-:Y:S01]  /*e4f0*/  IMAD R2, R203, c[0x0][0x198], RZ ;  /* 0x00006600cb027a24 */ /* 0x000fe200078e02ff */
[----:B------:R-:W-:Y:S03]  /*e500*/  LDSM.16.M88.4 R188, [R216+0x800] ;  /* 0x00080000d8bc783b */ /* 0x000fe60000000200 */
[----:B------:R-:W-:Y:S04]  /*e510*/  IMAD R2, R202, c[0x0][0x19c], R2 ;  /* 0x00006700ca027a24 */ /* 0x000fe800078e0202 */
[----:B------:R-:W-:Y:S01]  /*e520*/  IMAD.IADD R2, R199, 0x1, R2 ;  /* 0x00000001c7027824 */ /* 0x000fe200078e0202 */
        /* <DEDUP_REMOVED lines=18> */
[----:B------:R-:W4:Y:S07]  /*e650*/  LDSM.16.M88.4 R188, [R229+0xa800] ;  /* 0x00a80000e5bc783b */ /* 0x000f2e0000000200 */
[C---:B---3--:R-:W-:Y:S08]  /*e660*/  HMMA.16816.F32.BF16 R20, R176.reuse, R184, R20 ;  /* 0x000000b8b014723c */ /* 0x048ff00000041814 */
        /* <DEDUP_REMOVED lines=8> */
[----:B------:R-:W1:Y:S07]  /*e6f0*/  LDSM.16.M88.4 R180, [R215] ;  /* 0x00000000d7b4783b */ /* 0x000e6e0000000200 */
[C---:B----4-:R-:W-:Y:S08]  /*e700*/  HMMA.16816.F32.BF16 R12, R172.reuse, R188, R12 ;  /* 0x000000bcac0c723c */ /* 0x050ff0000004180c */
[C---:B------:R-:W-:Y:S01]  /*e710*/  HMMA.16816.F32.BF16 R16, R172.reuse, R190, R16 ;  /* 0x000000beac10723c */ /* 0x040fe20000041810 */
[----:B------:R-:W4:Y:S07]  /*e720*/  LDSM.16.M88.4 R188, [R214] ;  /* 0x00000000d6bc783b */ /* 0x000f2e0000000200 */
[C---:B---3--:R-:W-:Y:S08]  /*e730*/  HMMA.16816.F32.BF16 R20, R172.reuse, R184, R20 ;  /* 0x000000b8ac14723c */ /* 0x048ff00000041814 */
[C---:B------:R-:W-:Y:S01]  /*e740*/  HMMA.16816.F32.BF16 R24, R172.reuse, R186, R24 ;  /* 0x000000baac18723c */ /* 0x040fe20000041818 */
[----:B------:R-:W3:Y:S07]  /*e750*/  LDSM.16.M88.4 R184, [R213] ;  /* 0x00000000d5b8783b */ /* 0x000eee0000000200 */
[C---:B--2---:R-:W-:Y:S08]  /*e760*/  HMMA.16816.F32.BF16 R28, R172.reuse, R168, R28 ;  /* 0x000000a8ac1c723c */ /* 0x044ff0000004181c */
[----:B------:R-:W-:Y:S01]  /*e770*/  HMMA.16816.F32.BF16 R32, R172, R170, R32 ;  /* 0x000000aaac20723c */ /* 0x000fe20000041820 */
[----:B------:R-:W2:Y:S04]  /*e780*/  LDSM.16.M88.4 R168, [R212] ;  /* 0x00000000d4a8783b */ /* 0x000ea80000000200 */
[----:B------:R-:W-:Y:S03]  /*e790*/  LDSM.16.M88.4 R172, [R226+0x2000] ;  /* 0x00200000e2ac783b */ /* 0x000fe60000000200 */
[C---:B-1----:R-:W-:Y:S08]  /*e7a0*/  HMMA.16816.F32.BF16 R4, R176.reuse, R180, R4 ;  /* 0x000000b4b004723c */ /* 0x042ff00000041804 */
[C---:B------:R-:W-:Y:S01]  /*e7b0*/  HMMA.16816.F32.BF16 R8, R176.reuse, R182, R8 ;  /* 0x000000b6b008723c */ /* 0x040fe20000041808 */
[----:B------:R-:W1:Y:S07]  /*e7c0*/  LDSM.16.M88.4 R180, [R223+0xa000] ;  /* 0x00a00000dfb4783b */ /* 0x000e6e0000000200 */
[C---:B----4-:R-:W-:Y:S08]  /*e7d0*/  HMMA.16816.F32.BF16 R12, R176.reuse, R188, R12 ;  /* 0x000000bcb00c723c */ /* 0x050ff0000004180c */
        /* <DEDUP_REMOVED lines=124> */
[----:B------:R-:W2:Y:S01]  /*efa0*/  LDSM.16.M88.4 R168, [R216+0x7800] ;  /* 0x00780000d8a8783b */ /* 0x000ea20000000200 */
[----:B------:R-:W-:Y:S04]  /*efb0*/  DEPBAR.LE SB0, 0x0 ;  /* 0x000080000000791a */ /* 0x000fe80000000000 */
[----:B------:R-:W-:Y:S01]  /*efc0*/  BAR.SYNC.DEFER_BLOCKING 0x0 ;  /* 0x0000000000007b1d */ /* 0x000fe20000010000 */
[----:B------:R-:W-:Y:S01]  /*efd0*/  IMAD.WIDE.U32 R174, R194, c[0x0][0x198], RZ ;  /* 0x00006600c2ae7a25 */ /* 0x000fe200078e00ff */
[C---:B-1----:R-:W-:Y:S08]  /*efe0*/  HMMA.16816.F32.BF16 R4, R176.reuse, R180, R4 ;  /* 0x000000b4b004723c */ /* 0x042ff00000041804 */
[C---:B------:R-:W-:Y:S07]  /*eff0*/  HMMA.16816.F32.BF16 R8, R176.reuse, R182, R8 ;  /* 0x000000b6b008723c */ /* 0x040fee0000041808 */
[C---:B------:R-:W-:Y:S01]  /*f000*/  LEA R182, P0, R0.reuse, R192, 0x6 ;  /* 0x000000c000b67211 */ /* 0x040fe200078030ff */
[C---:B----4-:R-:W-:Y:S04]  /*f010*/  HMMA.16816.F32.BF16 R12, R176.reuse, R188, R12 ;  /* 0x000000bcb00c723c */ /* 0x050fe8000004180c */
[----:B------:R-:W-:Y:S01]  /*f020*/  LEA.HI.X.SX32 R183, R0, R193, 0x6, P0 ;  /* 0x000000c100b77211 */ /* 0x000fe200000f36ff */
[C---:B------:R-:W-:Y:S03]  /*f030*/  IMAD.WIDE.U32 R200, R182.reuse, c[0x0][0x198], RZ ;  /* 0x00006600b6c87a25 */ /* 0x040fe600078e00ff */
[C---:B------:R-:W-:Y:S04]  /*f040*/  HMMA.16816.F32.BF16 R16, R176.reuse, R190, R16 ;  /* 0x000000beb010723c */ /* 0x040fe80000041810 */
[----:B------:R-:W-:Y:S04]  /*f050*/  IMAD R165, R183, c[0x0][0x198], RZ ;  /* 0x00006600b7a57a24 */ /* 0x000fe800078e02ff */
[C---:B---3--:R-:W-:Y:S04]  /*f060*/  HMMA.16816.F32.BF16 R20, R176.reuse, R184, R20 ;  /* 0x000000b8b014723c */ /* 0x048fe80000041814 */
[----:B------:R-:W-:Y:S04]  /*f070*/  IMAD R165, R182, c[0x0][0x19c], R165 ;  /* 0x00006700b6a57a24 */ /* 0x000fe800078e02a5 */
[C---:B------:R-:W-:Y:S04]  /*f080*/  HMMA.16816.F32.BF16 R24, R176.reuse, R186, R24 ;  /* 0x000000bab018723c */ /* 0x040fe80000041818 */
[----:B------:R-:W-:Y:S03]  /*f090*/  IMAD.IADD R165, R201, 0x1, R165 ;  /* 0x00000001c9a57824 */ /* 0x000fe600078e02a5 */
[C---:B------:R-:W-:Y:S01]  /*f0a0*/  LEA R186, P1, R0.reuse, R196, 0x6 ;  /* 0x000000c400ba7211 */ /* 0x040fe200078230ff */
[C---:B--2---:R-:W-:Y:S04]  /*f0b0*/  HMMA.16816.F32.BF16 R28, R176.reuse, R168, R28 ;  /* 0x000000a8b01c723c */ /* 0x044fe8000004181c */
[----:B------:R-:W-:Y:S01]  /*f0c0*/  LEA.HI.X.SX32 R187, R0, R197, 0x6, P1 ;  /* 0x000000c500bb7211 */ /* 0x000fe200008f36ff */
[----:B------:R-:W-:Y:S01]  /*f0d0*/  IMAD R0, R195, c[0x0][0x198], RZ ;  /* 0x00006600c3007a24 */ /* 0x000fe200078e02ff */
[CC--:B------:R-:W-:Y:S02]  /*f0e0*/  LEA R202, P1, R198.reuse, R249.reuse, 0x1 ;  /* 0x000000f9c6ca7211 */ /* 0x0c0fe400078208ff */
[----:B------:R-:W-:Y:S04]  /*f0f0*/  HMMA.16816.F32.BF16 R32, R176, R170, R32 ;  /* 0x000000aab020723c */ /* 0x000fe80000041820 */
[-C--:B------:R-:W-:Y:S01]  /*f100*/  LEA.HI.X R203, R198, R248.reuse, R2, 0x1, P1 ;  /* 0x000000f8c6cb7211 */ /* 0x080fe200008f0c02 */
[----:B------:R-:W-:Y:S01]  /*f110*/  IMAD R0, R194, c[0x0][0x19c], R0 ;  /* 0x00006700c2007a24 */ /* 0x000fe200078e0200 */
[-C--:B------:R-:W-:Y:S01]  /*f120*/  LEA R182, P1, R200, R249.reuse, 0x1 ;  /* 0x000000f9c8b67211 */ /* 0x080fe200078208ff */
[----:B------:R-:W-:Y:S01]  /*f130*/  IMAD R251, R187, c[0x0][0x198], RZ ;  /* 0x00006600bbfb7a24 */ /* 0x000fe200078e02ff */
[-C--:B------:R-:W-:Y:S01]  /*f140*/  LEA R178, P0, R174, R249.reuse, 0x1 ;  /* 0x000000f9aeb27211 */ /* 0x080fe200078008ff */
[----:B------:R-:W-:Y:S03]  /*f150*/  IMAD.IADD R0, R175, 0x1, R0 ;  /* 0x00000001af007824 */ /* 0x000fe600078e0200 */
[-C--:B------:R-:W-:Y:S01]  /*f160*/  LEA.HI.X R183, R200, R248.reuse, R165, 0x1, P1 ;  /* 0x000000f8c8b77211 */ /* 0x080fe200008f0ca5 */
[----:B------:R-:W-:Y:S01]  /*f170*/  IMAD R251, R186, c[0x0][0x19c], R251 ;  /* 0x00006700bafb7a24 */ /* 0x000fe200078e02fb */
[-C--:B------:R-:W-:Y:S01]  /*f180*/  LEA.HI.X R179, R174, R248.reuse, R0, 0x1, P0 ;  /* 0x000000f8aeb37211 */ /* 0x080fe200000f0c00 */
[----:B------:R-:W-:Y:S01]  /*f190*/  IMAD.WIDE.U32 R194, R186, c[0x0][0x198], RZ ;  /* 0x00006600bac27a25 */ /* 0x000fe200078e00ff */
[----:B------:R-:W-:Y:S03]  /*f1a0*/  PLOP3.LUT P0, PT, PT, PT, UP0, 0x80, 0x0 ;  /* 0x000000000000781c */ /* 0x000fe60003f0f008 */
[----:B------:R-:W-:Y:S01]  /*f1b0*/  IMAD.IADD R251, R195, 0x1, R251 ;  /* 0x00000001c3fb7824 */ /* 0x000fe200078e02fb */
[C---:B------:R-:W-:Y:S04]  /*f1c0*/  LEA R186, P6, R194.reuse, R249, 0x1 ;  /* 0x000000f9c2ba7211 */ /* 0x040fe800078c08ff */
[----:B------:R-:W-:Y:S05]  /*f1d0*/  LEA.HI.X R187, R194, R248, R251, 0x1, P6 ;  /* 0x000000f8c2bb7211 */ /* 0x000fea00030f0cfb */
[----:B------:R-:W-:-:S05]  /*f1e0*/  @P0 BRA `(.L_x_627) ;  /* 0xffffdfe000000947 */ /* 0x000fca000383ffff */
.L_x_626:
[----:B------:R-:W-:Y:S01]  /*f1f0*/  IMAD.U32 R0, RZ, RZ, UR6 ;  /* 0x00000006ff007e24 */ /* 0x000fe2000f8e00ff */
[----:B------:R-:W-:Y:S02]  /*f200*/  USHF.L.U32 UR30, UR6, 0x1, URZ ;  /* 0x00000001061e7899 */ /* 0x000fe4000800063f */
[----:B------:R-:W-:Y:S01]  /*f210*/  UIADD3 UR4, UR33, -0x4498517b, URZ ;  /* 0xbb67ae8521047890 */ /* 0x000fe2000fffe03f */
[----:B------:R-:W-:Y:S01]  /*f220*/  IMAD R0, R0, 0x40, R243 ;  /* 0x0000004000007824 */ /* 0x000fe200078e02f3 */
[----:B------:R-:W-:Y:S02]  /*f230*/  UIADD3 UR5, UR32, -0x61c88647, URZ ;  /* 0x9e3779b920057890 */ /* 0x000fe4000fffe03f */
[----:B------:R-:W-:Y:S02]  /*f240*/  UIADD3 UR29, UR32, 0x3c6ef372, URZ ;  /* 0x3c6ef372201d7890 */ /* 0x000fe4000fffe03f */
[C---:B------:R-:W-:Y:S01]  /*f250*/  ISETP.GE.AND P0, PT, R0.reuse, R240, PT ;  /* 0x000000f00000720c */ /* 0x040fe20003f06270 */
[----:B------:R-:W-:Y:S01]  /*f260*/  UIADD3 UR28, UR32, -0x4ab325aa, URZ ;  /* 0xb54cda56201c7890 */ /* 0x000fe2000fffe03f */
[C---:B------:R-:W-:Y:S01]  /*f270*/  IADD3 R2, R0.reuse, 0x1, RZ ;  /* 0x0000000100027810 */ /* 0x040fe20007ffe0ff */
[----:B------:R-:W-:Y:S01]  /*f280*/  UISETP.GT.AND UP0, UPT, UR6, UR15, UPT ;  /* 0x0000000f0600728c */ /* 0x000fe2000bf04270 */
[C---:B------:R-:W-:Y:S01]  /*f290*/  IADD3 R168, R0.reuse, 0x8, RZ ;  /* 0x0000000800a87810 */ /* 0x040fe20007ffe0ff */
[----:B------:R-:W-:Y:S01]  /*f2a0*/  UIADD3 UR27, UR27, 0x1, URZ ;  /* 0x000000011b1b7890 */ /* 0x000fe2000fffe03f */
[C---:B------:R-:W-:Y:S01]  /*f2b0*/  ISETP.GE.OR P0, PT, R0.reuse, R235, !P0 ;  /* 0x000000eb0000720c */ /* 0x040fe20004706670 */
[----:B------:R-:W-:Y:S01]  /*f2c0*/  UMOV UR34, UR6 ;  /* 0x0000000600227c82 */ /* 0x000fe20008000000 */
[-C--:B------:R-:W-:Y:S02]  /*f2d0*/  ISETP.GE.AND P1, PT, R0, R242.reuse, PT ;  /* 0x000000f20000720c */ /* 0x080fe40003f26270 */
[-C--:B------:R-:W-:Y:S02]  /*f2e0*/  ISETP.GE.AND P6, PT, R2, R242.reuse, PT ;  /* 0x000000f20200720c */ /* 0x080fe40003fc6270 */
[----:B-1----:R-:W-:Y:S02]  /*f2f0*/  FSEL R171, R6, -INF , !P0 ;  /* 0xff80000006ab7808 */ /* 0x002fe40004000000 */
[-C--:B------:R-:W-:Y:S02]  /*f300*/  ISETP.GE.AND P0, PT, R168, R242.reuse, PT ;  /* 0x000000f2a800720c */ /* 0x080fe40003f06270 */
[C---:B------:R-:W-:Y:S02]  /*f310*/  IADD3 R165, R0.reuse, 0x9, RZ ;  /* 0x0000000900a57810 */ /* 0x040fe40007ffe0ff */
[-C--:B------:R-:W-:Y:S02]  /*f320*/  ISETP.GE.OR P1, PT, R0, R241.reuse, !P1 ;  /* 0x000000f10000720c */ /* 0x080fe40004f26670 */
[-C--:B------:R-:W-:Y:S02]  /*f330*/  ISETP.GE.OR P6, PT, R2, R241.reuse, !P6 ;  /* 0x000000f10200720c */ /* 0x080fe400077c6670 */
[-C--:B------:R-:W-:Y:S02]  /*f340*/  ISETP.GE.OR P0, PT, R168, R241.reuse, !P0 ;  /* 0x000000f1a800720c */ /* 0x080fe40004706670 */
[----:B------:R-:W-:Y:S02]  /*f350*/  FSEL R4, R4, -INF , !P1 ;  /* 0xff80000004047808 */ /* 0x000fe40004800000 */
[----:B------:R-:W-:Y:S02]  /*f360*/  FSEL R177, R5, -INF , !P6 ;  /* 0xff80000005b17808 */ /* 0x000fe40007000000 */
[C---:B------:R-:W-:Y:S02]  /*f370*/  ISETP.GE.AND P6, PT, R165.reuse, R242, PT ;  /* 0x000000f2a500720c */ /* 0x040fe40003fc6270 */
[----:B------:R-:W-:Y:S02]  /*f380*/  FSEL R175, R8, -INF , !P0 ;  /* 0xff80000008af7808 */ /* 0x000fe40004000000 */
[CC--:B------:R-:W-:Y:S02]  /*f390*/  ISETP.GE.AND P0, PT, R165.reuse, R240.reuse, PT ;  /* 0x000000f0a500720c */ /* 0x0c0fe40003f06270 */
[-C--:B------:R-:W-:Y:S02]  /*f3a0*/  ISETP.GE.AND P1, PT, R2, R240.reuse, PT ;  /* 0x000000f00200720c */ /* 0x080fe40003f26270 */
[C---:B------:R-:W-:Y:S02]  /*f3b0*/  ISETP.GE.OR P6, PT, R165.reuse, R241, !P6 ;  /* 0x000000f1a500720c */ /* 0x040fe400077c6670 */
[-C--:B------:R-:W-:Y:S02]  /*f3c0*/  ISETP.GE.OR P0, PT, R165, R235.reuse, !P0 ;  /* 0x000000eba500720c */ /* 0x080fe40004706670 */
[----:B------:R-:W-:Y:S02]  /*f3d0*/  IADD3 R5, R0, 0x11, RZ ;  /* 0x0000001100057810 */ /* 0x000fe40007ffe0ff */
[-C--:B------:R-:W-:Y:S02]  /*f3e0*/  ISETP.GE.OR P1, PT, R2, R235.reuse, !P1 ;  /* 0x000000eb0200720c */ /* 0x080fe40004f26670 */
[----:B------:R-:W-:Y:S02]  /*f3f0*/  IADD3 R2, R0, 0x10, RZ ;  /* 0x0000001000027810 */ /* 0x000fe40007ffe0ff */
[----:B------:R-:W-:Y:S02]  /*f400*/  FSEL R169, R7, -INF , !P1 ;  /* 0xff80000007a97808 */ /* 0x000fe40004800000 */
[----:B------:R-:W-:Y:S02]  /*f410*/  ISETP.GE.AND P1, PT, R168, R240, PT ;  /* 0x000000f0a800720c */ /* 0x000fe40003f26270 */
[----:B------:R-:W-:Y:S02]  /*f420*/  FSEL R173, R9, -INF , !P6 ;  /* 0xff80000009ad7808 */ /* 0x000fe40007000000 */
[-C--:B------:R-:W-:Y:S02]  /*f430*/  ISETP.GE.AND P6, PT, R2, R242.reuse, PT ;  /* 0x000000f20200720c */ /* 0x080fe40003fc6270 */
[----:B------:R-:W-:Y:S02]  /*f440*/  FSEL R11, R11, -INF , !P0 ;  /* 0xff8000000b0b7808 */ /* 0x000fe40004000000 */
[C---:B------:R-:W-:Y:S02]  /*f450*/  ISETP.GE.AND P0, PT, R5.reuse, R242, PT ;  /* 0x000000f20500720c */ /* 0x040fe40003f06270 */
[----:B------:R-:W-:Y:S02]  /*f460*/  ISETP.GE.OR P1, PT, R168, R235, !P1 ;  /* 0x000000eba800720c */ /* 0x000fe40004f26670 */
[-C--:B------:R-:W-:Y:S02]  /*f470*/  ISETP.GE.OR P6, PT, R2, R241.reuse, !P6 ;  /* 0x000000f10200720c */ /* 0x080fe400077c6670 */
[----:B------:R-:W-:Y:S02]  /*f480*/  IADD3 R6, R0, 0x18, RZ ;  /* 0x0000001800067810 */ /* 0x000fe40007ffe0ff */
[C---:B------:R-:W-:Y:S02]  /*f490*/  ISETP.GE.OR P0, PT, R5.reuse, R241, !P0 ;  /* 0x000000f10500720c */ /* 0x040fe40004706670 */
[----:B------:R-:W-:Y:S02]  /*f4a0*/  FSEL R197, R12, -INF , !P6 ;  /* 0xff8000000cc57808 */ /* 0x000fe40007000000 */
[----:B------:R-:W-:Y:S02]  /*f4b0*/  FSEL R9, R10, -INF , !P1 ;  /* 0xff8000000a097808 */ /* 0x000fe40004800000 */
[-C--:B------:R-:W-:Y:S02]  /*f4c0*/  ISETP.GE.AND P1, PT, R2, R240.reuse, PT ;  /* 0x000000f00200720c */ /* 0x080fe40003f26270 */
[----:B------:R-:W-:Y:S02]  /*f4d0*/  ISETP.GE.AND P6, PT, R5, R240, PT ;  /* 0x000000f00500720c */ /* 0x000fe40003fc6270 */
[----:B------:R-:W-:Y:S02]  /*f4e0*/  FSEL R190, R13, -INF , !P0 ;  /* 0xff8000000dbe7808 */ /* 0x000fe40004000000 */
[-C--:B------:R-:W-:Y:S02]  /*f4f0*/  ISETP.GE.AND P0, PT, R6, R242.reuse, PT ;  /* 0x000000f20600720c */ /* 0x080fe40003f06270 */
[-C--:B------:R-:W-:Y:S02]  /*f500*/  ISETP.GE.OR P1, PT, R2, R235.reuse, !P1 ;  /* 0x000000eb0200720c */ /* 0x080fe40004f26670 */
[----:B------:R-:W-:Y:S02]  /*f510*/  ISETP.GE.OR P6, PT, R5, R235, !P6 ;  /* 0x000000eb0500720c */ /* 0x000fe400077c6670 */
[----:B------:R-:W-:Y:S02]  /*f520*/  IADD3 R5, R0, 0x19, RZ ;  /* 0x0000001900057810 */ /* 0x000fe40007ffe0ff */
[-C--:B------:R-:W-:Y:S02]  /*f530*/  ISETP.GE.OR P0, PT, R6, R241.reuse, !P0 ;  /* 0x000000f10600720c */ /* 0x080fe40004706670 */
[----:B------:R-:W-:Y:S02]  /*f540*/  FSEL R192, R14, -INF , !P1 ;  /* 0xff8000000ec07808 */ /* 0x000fe40004800000 */
[----:B------:R-:W-:Y:S02]  /*f550*/  FSEL R199, R15, -INF , !P6 ;  /* 0xff8000000fc77808 */ /* 0x000fe40007000000 */
[----:B------:R-:W-:Y:S02]  /*f560*/  FSEL R186, R16, -INF , !P0 ;  /* 0xff80000010ba7808 */ /* 0x000fe40004000000 */
[C---:B------:R-:W-:Y:S02]  /*f570*/  ISETP.GE.AND P1, PT, R5.reuse, R242, PT ;  /* 0x000000f20500720c */ /* 0x040fe40003f26270 */
[-C--:B------:R-:W-:Y:S02]  /*f580*/  ISETP.GE.AND P6, PT, R6, R240.reuse, PT ;  /* 0x000000f00600720c */ /* 0x080fe40003fc6270 */
[C---:B------:R-:W-:Y:S02]  /*f590*/  ISETP.GE.AND P0, PT, R5.reuse, R240, PT ;  /* 0x000000f00500720c */ /* 0x040fe40003f06270 */
[----:B------:R-:W-:Y:S02]  /*f5a0*/  IADD3 R2, R0, 0x20, RZ ;  /* 0x0000002000027810 */ /* 0x000fe40007ffe0ff */
[C---:B------:R-:W-:Y:S02]  /*f5b0*/  ISETP.GE.OR P1, PT, R5.reuse, R241, !P1 ;  /* 0x000000f10500720c */ /* 0x040fe40004f26670 */
[-C--:B------:R-:W-:Y:S02]  /*f5c0*/  ISETP.GE.OR P6, PT, R6, R235.reuse, !P6 ;  /* 0x000000eb0600720c */ /* 0x080fe400077c6670 */
[----:B------:R-:W-:Y:S02]  /*f5d0*/  ISETP.GE.OR P0, PT, R5, R235, !P0 ;  /* 0x000000eb0500720c */ /* 0x000fe40004706670 */
[----:B------:R-:W-:Y:S02]  /*f5e0*/  IADD3 R5, R0, 0x21, RZ ;  /* 0x0000002100057810 */ /* 0x000fe40007ffe0ff */
[----:B------:R-:W-:Y:S02]  /*f5f0*/  FSEL R188, R18, -INF , !P6 ;  /* 0xff80000012bc7808 */ /* 0x000fe40007000000 */
[----:B------:R-:W-:Y:S02]  /*f600*/  FSEL R195, R19, -INF , !P0 ;  /* 0xff80000013c37808 */ /* 0x000fe40004000000 */
[C---:B------:R-:W-:Y:S02]  /*f610*/  ISETP.GE.AND P0, PT, R5.reuse, R242, PT ;  /* 0x000000f20500720c */ /* 0x040fe40003f06270 */
[C---:B------:R-:W-:Y:S02]  /*f620*/  ISETP.GE.AND P6, PT, R2.reuse, R240, PT ;  /* 0x000000f00200720c */ /* 0x040fe40003fc6270 */
[----:B------:R-:W-:Y:S02]  /*f630*/  ISETP.GE.OR P0, PT, R5, R241, !P0 ;  /* 0x000000f10500720c */ /* 0x000fe40004706670 */
[----:B------:R-:W-:Y:S02]  /*f640*/  ISETP.GE.OR P6, PT, R2, R235, !P6 ;  /* 0x000000eb0200720c */ /* 0x000fe400077c6670 */
[----:B------:R-:W-:Y:S02]  /*f650*/  IADD3 R6, R0, 0x28, RZ ;  /* 0x0000002800067810 */ /* 0x000fe40007ffe0ff */
[----:B------:R-:W-:Y:S02]  /*f660*/  FSEL R251, R21, -INF , !P0 ;  /* 0xff80000015fb7808 */ /* 0x000fe40004000000 */
[----:B------:R-:W-:Y:S02]  /*f670*/  FSEL R203, R22, -INF , !P6 ;  /* 0xff80000016cb7808 */ /* 0x000fe40007000000 */
[----:B------:R-:W-:Y:S02]  /*f680*/  FMNMX.FTZ R8, R4, R3, !PT ;  /* 0x0000000304087209 */ /* 0x000fe40007810000 */
[----:B------:R-:W-:Y:S02]  /*f690*/  FSEL R193, R17, -INF , !P1 ;  /* 0xff80000011c17808 */ /* 0x000fe40004800000 */
[-C--:B------:R-:W-:Y:S02]  /*f6a0*/  ISETP.GE.AND P1, PT, R2, R242.reuse, PT ;  /* 0x000000f20200720c */ /* 0x080fe40003f26270 */
[C---:B------:R-:W-:Y:S02]  /*f6b0*/  ISETP.GE.AND P0, PT, R6.reuse, R242, PT ;  /* 0x000000f20600720c */ /* 0x040fe40003f06270 */
[----:B------:R-:W-:Y:S02]  /*f6c0*/  ISETP.GE.AND P6, PT, R6, R240, PT ;  /* 0x000000f00600720c */ /* 0x000fe40003fc6270 */
[-C--:B------:R-:W-:Y:S02]  /*f6d0*/  ISETP.GE.OR P1, PT, R2, R241.reuse, !P1 ;  /* 0x000000f10200720c */ /* 0x080fe40004f26670 */
[C---:B------:R-:W-:Y:S02]  /*f6e0*/  ISETP.GE.OR P0, PT, R6.reuse, R241, !P0 ;  /* 0x000000f10600720c */ /* 0x040fe40004706670 */
[-C--:B------:R-:W-:Y:S02]  /*f6f0*/  ISETP.GE.OR P6, PT, R6, R235.reuse, !P6 ;  /* 0x000000eb0600720c */ /* 0x080fe400077c6670 */
[----:B------:R-:W-:Y:S02]  /*f700*/  FMNMX.FTZ R6, R177, R8, !PT ;  /* 0x00000008b1067209 */ /* 0x000fe40007810000 */
[----:B------:R-:W-:Y:S02]  /*f710*/  FSEL R194, R20, -INF , !P1 ;  /* 0xff80000014c27808 */ /* 0x000fe40004800000 */
[----:B------:R-:W-:Y:S02]  /*f720*/  ISETP.GE.AND P1, PT, R5, R240, PT ;  /* 0x000000f00500720c */ /* 0x000fe40003f26270 */
[----:B------:R-:W-:Y:S02]  /*f730*/  FMNMX.FTZ R6, R175, R6, !PT ;  /* 0x00000006af067209 */ /* 0x000fe40007810000 */
[----:B------:R-:W-:Y:S02]  /*f740*/  ISETP.GE.OR P1, PT, R5, R235, !P1 ;  /* 0x000000eb0500720c */ /* 0x000fe40004f26670 */
[----:B------:R-:W-:Y:S02]  /*f750*/  IADD3 R2, R0, 0x29, RZ ;  /* 0x0000002900027810 */ /* 0x000fe40007ffe0ff */
[----:B------:R-:W-:Y:S02]  /*f760*/  FMNMX.FTZ R6, R173, R6, !PT ;  /* 0x00000006ad067209 */ /* 0x000fe40007810000 */
[----:B------:R-:W-:Y:S02]  /*f770*/  FSEL R201, R23, -INF , !P1 ;  /* 0xff80000017c97808 */ /* 0x000fe40004800000 */
[----:B------:R-:W-:Y:S01]  /*f780*/  FMNMX.FTZ R7, R197, R6, !PT ;  /* 0x00000006c5077209 */ /* 0x000fe20007810000 */
[----:B------:R-:W-:Y:S01]  /*f790*/  LDSM.16.MT88.4 R20, [R222+0x10000] ;  /* 0x01000000de14783b */ /* 0x000fe20000004200 */
[----:B------:R-:W-:Y:S02]  /*f7a0*/  ISETP.GE.AND P1, PT, R2, R242, PT ;  /* 0x000000f20200720c */ /* 0x000fe40003f26270 */
[----:B------:R-:W-:Y:S02]  /*f7b0*/  FSEL R202, R24, -INF , !P0 ;  /* 0xff80000018ca7808 */ /* 0x000fe40004000000 */
[----:B------:R-:W-:Y:S02]  /*f7c0*/  IADD3 R5, R0, 0x30, RZ ;  /* 0x0000003000057810 */ /* 0x000fe40007ffe0ff */
[----:B------:R-:W-:Y:S02]  /*f7d0*/  ISETP.GE.OR P1, PT, R2, R241, !P1 ;  /* 0x000000f10200720c */ /* 0x000fe40004f26670 */
[----:B------:R-:W-:Y:S02]  /*f7e0*/  FMNMX.FTZ R7, R190, R7, !PT ;  /* 0x00000007be077209 */ /* 0x000fe40007810000 */
[-C--:B------:R-:W-:Y:S02]  /*f7f0*/  ISETP.GE.AND P0, PT, R2, R240.reuse, PT ;  /* 0x000000f00200720c */ /* 0x080fe40003f06270 */
[----:B------:R-:W-:Y:S02]  /*f800*/  FSEL R200, R25, -INF , !P1 ;  /* 0xff80000019c87808 */ /* 0x000fe40004800000 */
[----:B------:R-:W-:Y:S02]  /*f810*/  FSEL R198, R26, -INF , !P6 ;  /* 0xff8000001ac67808 */ /* 0x000fe40007000000 */
[C---:B------:R-:W-:Y:S02]  /*f820*/  ISETP.GE.AND P6, PT, R5.reuse, R240, PT ;  /* 0x000000f00500720c */ /* 0x040fe40003fc6270 */
[----:B------:R-:W-:Y:S02]  /*f830*/  ISETP.GE.OR P0, PT, R2, R235, !P0 ;  /* 0x000000eb0200720c */ /* 0x000fe40004706670 */
[C---:B------:R-:W-:Y:S02]  /*f840*/  ISETP.GE.AND P1, PT, R5.reuse, R242, PT ;  /* 0x000000f20500720c */ /* 0x040fe40003f26270 */
[----:B------:R-:W-:Y:S02]  /*f850*/  FMNMX.FTZ R2, R186, R7, !PT ;  /* 0x00000007ba027209 */ /* 0x000fe40007810000 */
[C---:B------:R-:W-:Y:S02]  /*f860*/  ISETP.GE.OR P6, PT, R5.reuse, R235, !P6 ;  /* 0x000000eb0500720c */ /* 0x040fe400077c6670 */
[-C--:B------:R-:W-:Y:S02]  /*f870*/  ISETP.GE.OR P1, PT, R5, R241.reuse, !P1 ;  /* 0x000000f10500720c */ /* 0x080fe40004f26670 */
[C---:B------:R-:W-:Y:S02]  /*f880*/  IADD3 R5, R0.reuse, 0x31, RZ ;  /* 0x0000003100057810 */ /* 0x040fe40007ffe0ff */
[----:B------:R-:W-:Y:S02]  /*f890*/  FMNMX.FTZ R13, R193, R2, !PT ;  /* 0x00000002c10d7209 */ /* 0x000fe40007810000 */
[----:B------:R-:W-:Y:S02]  /*f8a0*/  IADD3 R2, R0, 0x38, RZ ;  /* 0x0000003800027810 */ /* 0x000fe40007ffe0ff */
[----:B------:R-:W-:Y:S02]  /*f8b0*/  FSEL R191, R28, -INF , !P1 ;  /* 0xff8000001cbf7808 */ /* 0x000fe40004800000 */
[----:B------:R-:W-:Y:S02]  /*f8c0*/  FSEL R196, R27, -INF , !P0 ;  /* 0xff8000001bc47808 */ /* 0x000fe40004000000 */
[-C--:B------:R-:W-:Y:S02]  /*f8d0*/  ISETP.GE.AND P1, PT, R2, R242.reuse, PT ;  /* 0x000000f20200720c */ /* 0x080fe40003f26270 */
[CC--:B------:R-:W-:Y:S02]  /*f8e0*/  ISETP.GE.AND P0, PT, R5.reuse, R242.reuse, PT ;  /* 0x000000f20500720c */ /* 0x0c0fe40003f06270 */
[----:B------:R-:W-:Y:S02]  /*f8f0*/  IADD3 R0, R0, 0x39, RZ ;  /* 0x0000003900007810 */ /* 0x000fe40007ffe0ff */
[-C--:B------:R-:W-:Y:S02]  /*f900*/  ISETP.GE.OR P1, PT, R2, R241.reuse, !P1 ;  /* 0x000000f10200720c */ /* 0x080fe40004f26670 */
[-C--:B------:R-:W-:Y:S02]  /*f910*/  ISETP.GE.OR P0, PT, R5, R241.reuse, !P0 ;  /* 0x000000f10500720c */ /* 0x080fe40004706670 */
[----:B------:R-:W-:Y:S02]  /*f920*/  FSEL R183, R32, -INF , !P1 ;  /* 0xff80000020b77808 */ /* 0x000fe40004800000 */
[----:B------:R-:W-:Y:S02]  /*f930*/  FSEL R189, R29, -INF , !P0 ;  /* 0xff8000001dbd7808 */ /* 0x000fe40004000000 */
[C---:B------:R-:W-:Y:S02]  /*f940*/  ISETP.GE.AND P0, PT, R0.reuse, R242, PT ;  /* 0x000000f20000720c */ /* 0x040fe40003f06270 */
[CC--:B------:R-:W-:Y:S02]  /*f950*/  ISETP.GE.AND P1, PT, R5.reuse, R240.reuse, PT ;  /* 0x000000f00500720c */ /* 0x0c0fe40003f26270 */
[C---:B------:R-:W-:Y:S02]  /*f960*/  ISETP.GE.OR P0, PT, R0.reuse, R241, !P0 ;  /* 0x000000f10000720c */ /* 0x040fe40004706670 */
[-C--:B------:R-:W-:Y:S02]  /*f970*/  ISETP.GE.OR P1, PT, R5, R235.reuse, !P1 ;  /* 0x000000eb0500720c */ /* 0x080fe40004f26670 */
[----:B------:R-:W-:Y:S02]  /*f980*/  FSEL R181, R33, -INF , !P0 ;  /* 0xff80000021b57808 */ /* 0x000fe40004000000 */
[----:B------:R-:W-:Y:S01]  /*f990*/  FSEL R187, R31, -INF , !P1 ;  /* 0xff8000001fbb7808 */ /* 0x000fe20004800000 */
[----:B------:R-:W2:Y:S01]  /*f9a0*/  LDL.64 R32, [R1] ;  /* 0x0000000001207983 */ /* 0x000ea20000100a00 */
[-C--:B------:R-:W-:Y:S02]  /*f9b0*/  ISETP.GE.AND P1, PT, R0, R240.reuse, PT ;  /* 0x000000f00000720c */ /* 0x080fe40003f26270 */
[----:B------:R-:W-:Y:S02]  /*f9c0*/  ISETP.GE.AND P0, PT, R2, R240, PT ;  /* 0x000000f00200720c */ /* 0x000fe40003f06270 */
[-C--:B------:R-:W-:Y:S02]  /*f9d0*/  ISETP.GE.OR P1, PT, R0, R235.reuse, !P1 ;  /* 0x000000eb0000720c */ /* 0x080fe40004f26670 */
[----:B------:R-:W-:Y:S02]  /*f9e0*/  ISETP.GE.OR P0, PT, R2, R235, !P0 ;  /* 0x000000eb0200720c */ /* 0x000fe40004706670 */
[----:B------:R-:W-:Y:S02]  /*f9f0*/  FSEL R165, R35, -INF , !P1 ;  /* 0xff80000023a57808 */ /* 0x000fe40004800000 */
[----:B------:R-:W-:Y:S02]  /*fa00*/  FSEL R180, R34, -INF , !P0 ;  /* 0xff80000022b47808 */ /* 0x000fe40004000000 */
[----:B------:R-:W3:Y:S01]  /*fa10*/  LDL.64 R34, [R1+0x10] ;  /* 0x0000100001227983 */ /* 0x000ee20000100a00 */
[----:B------:R-:W-:Y:S02]  /*fa20*/  FSEL R185, R30, -INF , !P6 ;  /* 0xff8000001eb97808 */ /* 0x000fe40007000000 */
[----:B------:R-:W-:Y:S02]  /*fa30*/  FMNMX.FTZ R6, R171, R164, !PT ;  /* 0x000000a4ab067209 */ /* 0x000fe40007810000 */
[----:B------:R-:W-:Y:S01]  /*fa40*/  FMNMX.FTZ R8, R194, R13, !PT ;  /* 0x0000000dc2087209 */ /* 0x000fe20007810000 */
[----:B------:R-:W4:Y:S01]  /*fa50*/  LDL.64 R30, [R1+0x8] ;  /* 0x00000800011e7983 */ /* 0x000f220000100a00 */
        /* <DEDUP_REMOVED lines=23> */
[----:B------:R-:W5:Y:S01]  /*fbd0*/  SHFL.BFLY PT, R0, R7, 0x2, 0x1f ;  /* 0x0c401f0007007f89 */ /* 0x000f6200000e0000 */
[----:B-1----:R-:W-:Y:S07]  /*fbe0*/  FMNMX.FTZ R13, R2, R5, !PT ;  /* 0x00000005020d7209 */ /* 0x002fee0007810000 */
[----:B------:R-:W1:Y:S01]  /*fbf0*/  SHFL.BFLY PT, R6, R13, 0x1, 0x1f ;  /* 0x0c201f000d067f89 */ /* 0x000e6200000e0000 */
[----:B-----5:R-:W-:Y:S07]  /*fc00*/  FMNMX.FTZ R5, R7, R0, !PT ;  /* 0x0000000007057209 */ /* 0x020fee0007810000 */
[----:B------:R-:W5:Y:S01]  /*fc10*/  SHFL.BFLY PT, R0, R5, 0x1, 0x1f ;  /* 0x0c201f0005007f89 */ /* 0x000f6200000e0000 */
[----:B-1----:R-:W-:Y:S01]  /*fc20*/  FMNMX.FTZ R2, R13, R6, !PT ;  /* 0x000000060d027209 */ /* 0x002fe20007810000 */
[----:B------:R-:W-:Y:S03]  /*fc30*/  IMAD.U32 R6, RZ, RZ, UR33 ;  /* 0x00000021ff067e24 */ /* 0x000fe6000f8e00ff */
[C---:B------:R-:W-:Y:S01]  /*fc40*/  FSETP.NEU.FTZ.AND P1, PT, R2.reuse, -INF , PT ;  /* 0xff8000000200780b */ /* 0x040fe20003f3d000 */
[----:B------:R-:W-:Y:S05]  /*fc50*/  FMUL.FTZ R184, R2, c[0x0][0x23c] ;  /* 0x00008f0002b87a20 */ /* 0x000fea0000410000 */
[----:B------:R-:W-:Y:S05]  /*fc60*/  FSEL R184, R184, RZ, P1 ;  /* 0x000000ffb8b87208 */ /* 0x000fea0000800000 */
[--C-:B------:R-:W-:Y:S02]  /*fc70*/  FFMA.FTZ R176, R175, c[0x0][0x23c], -R184.reuse ;  /* 0x00008f00afb07a23 */ /* 0x100fe400000108b8 */
[--C-:B------:R-:W-:Y:S01]  /*fc80*/  FFMA.FTZ R175, R173, c[0x0][0x23c], -R184.reuse ;  /* 0x00008f00adaf7a23 */ /* 0x100fe200000108b8 */
[----:B-----5:R-:W-:Y:S01]  /*fc90*/  FMNMX.FTZ R0, R5, R0, !PT ;  /* 0x0000000005007209 */ /* 0x020fe20007810000 */
[--C-:B------:R-:W-:Y:S02]  /*fca0*/  FFMA.FTZ R178, R4, c[0x0][0x23c], -R184.reuse ;  /* 0x00008f0004b27a23 */ /* 0x100fe400000108b8 */
[----:B------:R-:W-:Y:S01]  /*fcb0*/  MUFU.EX2 R176, R176 ;  /* 0x000000b000b07308 */ /* 0x000fe20000000800 */
[--C-:B------:R-:W-:Y:S01]  /*fcc0*/  FFMA.FTZ R177, R177, c[0x0][0x23c], -R184.reuse ;  /* 0x00008f00b1b17a23 */ /* 0x100fe200000108b8 */
[C---:B------:R-:W-:Y:S01]  /*fcd0*/  FSETP.NEU.FTZ.AND P0, PT, R0.reuse, -INF , PT ;  /* 0xff8000000000780b */ /* 0x040fe20003f1d000 */
[----:B------:R-:W-:Y:S02]  /*fce0*/  FMUL.FTZ R182, R0, c[0x0][0x23c] ;  /* 0x00008f0000b67a20 */ /* 0x000fe40000410000 */
[--C-:B------:R-:W-:Y:S02]  /*fcf0*/  FFMA.FTZ R197, R197, c[0x0][0x23c], -R184.reuse ;  /* 0x00008f00c5c57a23 */ /* 0x100fe400000108b8 */
[--C-:B------:R-:W-:Y:S01]  /*fd00*/  FFMA.FTZ R190, R190, c[0x0][0x23c], -R184.reuse ;  /* 0x00008f00bebe7a23 */ /* 0x100fe200000108b8 */
[----:B------:R-:W-:Y:S01]  /*fd10*/  FSEL R182, R182, RZ, P0 ;  /* 0x000000ffb6b67208 */ /* 0x000fe20000000000 */
[--C-:B------:R-:W-:Y:S01]  /*fd20*/  FFMA.FTZ R194, R194, c[0x0][0x23c], -R184.reuse ;  /* 0x00008f00c2c27a23 */ /* 0x100fe200000108b8 */
[----:B------:R-:W-:Y:S01]  /*fd30*/  MUFU.EX2 R175, R175 ;  /* 0x000000af00af7308 */ /* 0x000fe20000000800 */
[----:B------:R-:W-:Y:S02]  /*fd40*/  FFMA.FTZ R251, R251, c[0x0][0x23c], -R184 ;  /* 0x00008f00fbfb7a23 */ /* 0x000fe400000108b8 */
        /* <DEDUP_REMOVED lines=9> */
[----:B------:R-:W-:Y:S01]  /*fde0*/  FFMA.FTZ R201, R201, c[0x0][0x23c], -R182 ;  /* 0x00008f00c9c97a23 */ /* 0x000fe200000108b6 */
[----:B------:R-:W1:Y:S01]  /*fdf0*/  MUFU.EX2 R172, R172 ;  /* 0x000000ac00ac7308 */ /* 0x000e620000000800 */
[--C-:B------:R-:W-:Y:S02]  /*fe00*/  FFMA.FTZ R186, R186, c[0x0][0x23c], -R184.reuse ;  /* 0x00008f00baba7a23 */ /* 0x100fe400000108b8 */
[----:B------:R-:W-:Y:S02]  /*fe10*/  FFMA.FTZ R193, R193, c[0x0][0x23c], -R184 ;  /* 0x00008f00c1c17a23 */ /* 0x000fe400000108b8 */
[--C-:B------:R-:W-:Y:S02]  /*fe20*/  FFMA.FTZ R185, R185, c[0x0][0x23c], -R182.reuse ;  /* 0x00008f00b9b97a23 */ /* 0x100fe400000108b6 */
[----:B------:R-:W-:Y:S02]  /*fe30*/  FFMA.FTZ R180, R180, c[0x0][0x23c], -R182 ;  /* 0x00008f00b4b47a23 */ /* 0x000fe400000108b6 */
[--C-:B------:R-:W-:Y:S01]  /*fe40*/  FFMA.FTZ R191, R191, c[0x0][0x23c], -R184.reuse ;  /* 0x00008f00bfbf7a23 */ /* 0x100fe200000108b8 */
[----:B------:R-:W-:Y:S01]  /*fe50*/  MUFU.EX2 R178, R178 ;  /* 0x000000b200b27308 */ /* 0x000fe20000000800 */
[----:B------:R-:W-:Y:S09]  /*fe60*/  FFMA.FTZ R183, R183, c[0x0][0x23c], -R184 ;  /* 0x00008f00b7b77a23 */ /* 0x000ff200000108b8 */
[----:B------:R-:W5:Y:S10]  /*fe70*/  MUFU.EX2 R177, R177 ;  /* 0x000000b100b17308 */ /* 0x000f740000000800 */
[----:B------:R-:W-:Y:S10]  /*fe80*/  MUFU.EX2 R179, R179 ;  /* 0x000000b300b37308 */ /* 0x000ff40000000800 */
        /* <DEDUP_REMOVED lines=10> */
[----:B------:R-:W-:Y:S01]  /*ff30*/  MUFU.EX2 R186, R186 ;  /* 0x000000ba00ba7308 */ /* 0x000fe20000000800 */
[----:B---3--:R-:W-:Y:S01]  /*ff40*/  LOP3.LUT R6, R35, UR30, R6, 0x96, !PT ;  /* 0x0000001e23067c12 */ /* 0x008fe2000f8e9606 */
[----:B------:R-:W-:Y:S01]  /*ff50*/  UIADD3 UR30, UR30, 0x1, URZ ;  /* 0x000000011e1e7890 */ /* 0x000fe2000fffe03f */
[----:B--2---:R-:W-:Y:S01]  /*ff60*/  LOP3.LUT R5, R33, UR4, R34, 0x96, !PT ;  /* 0x0000000421057c12 */ /* 0x004fe2000f8e9622 */
[----:B------:R-:W-:Y:S06]  /*ff70*/  UIADD3 UR4, UR33, 0x646e171e, URZ ;  /* 0x646e171e21047890 */ /* 0x000fec000fffe03f */
[----:B------:R-:W-:Y:S01]  /*ff80*/  MUFU.EX2 R193, R193 ;  /* 0x000000c100c17308 */ /* 0x000fe20000000800 */
[----:B------:R-:W-:Y:S04]  /*ff90*/  IMAD.WIDE.U32 R6, R6, -0x326172a9, RZ ;  /* 0xcd9e8d5706067825 */ /* 0x000fe800078e00ff */
[----:B------:R-:W-:Y:S01]  /*ffa0*/  IMAD.WIDE.U32 R28, R5, -0x326172a9, RZ ;  /* 0xcd9e8d57051c7825 */ /* 0x000fe200078e00ff */
[----:B----4-:R-:W-:Y:S04]  /*ffb0*/  LOP3.LUT R5, R7, UR5, R30, 0x96, !PT ;  /* 0x0000000507057c12 */ /* 0x010fe8000f8e961e */
[----:B------:R-:W-:Y:S01]  /*ffc0*/  LOP3.LUT R8, R29, UR29, R6, 0x96, !PT ;  /* 0x0000001d1d087c12 */ /* 0x000fe2000f8e9606 */
[----:B------:R-:W-:Y:S01]  /*ffd0*/  IMAD.WIDE.U32 R12, R5, -0x2daee0ad, RZ ;  /* 0xd2511f53050c7825 */ /* 0x000fe200078e00ff */
[----:B------:R-:W-:Y:S03]  /*ffe0*/  MUFU.EX2 R191, R191 ;  /* 0x000000bf00bf7308 */ /* 0x000fe60000000800 */
[----:B------:R-:W-:Y:S01]  /*fff0*/  IMAD.WIDE.U32 R8, R8, -0x2daee0ad, RZ ;  /* 0xd2511f5308087825 */ /* 0x000fe200078e00ff */
[----:B------:R-:W-:Y:S04]  /*10000*/  LOP3.LUT R6, R13, UR14, R32, 0x96, !PT ;  /* 0x0000000e0d067c12 */ /* 0x000fe8000f8e9620 */
[----:B------:R-:W-:Y:S01]  /*10010*/  LOP3.LUT R5, R9, UR12, R12, 0x96, !PT ;  /* 0x0000000c09057c12 */ /* 0x000fe2000f8e960c */
[----:B------:R-:W-:Y:S01]  /*10020*/  IMAD.WIDE.U32 R6, R6, -0x326172a9, RZ ;  /* 0xcd9e8d5706067825 */ /* 0x000fe200078e00ff */
[----:B------:R-:W2:Y:S01]  /*10030*/  LDSM.16.MT88.4 R12, [R224+0x10000] ;  /* 0x01000000e00c783b */ /* 0x000ea20000004200 */
[----:B------:R-:W-:Y:S02]  /*10040*/  MUFU.EX2 R185, R185 ;  /* 0x000000b900b97308 */ /* 0x000fe40000000800 */
[----:B------:R-:W-:Y:S01]  /*10050*/  IMAD.WIDE.U32 R24, R5, -0x326172a9, RZ ;  /* 0xcd9e8d5705187825 */ /* 0x000fe200078e00ff */
[----:B------:R-:W-:Y:S04]  /*10060*/  LOP3.LUT R4, R7, UR13, R28, 0x96, !PT ;  /* 0x0000000d07047c12 */ /* 0x000fe8000f8e961c */
[----:B------:R-:W-:Y:S01]  /*10070*/  LOP3.LUT R5, R25, UR11, R6, 0x96, !PT ;  /* 0x0000000b19057c12 */ /* 0x000fe2000f8e9606 */
[----:B------:R-:W-:Y:S01]  /*10080*/  IMAD.WIDE.U32 R6, R4, -0x2daee0ad, RZ ;  /* 0xd2511f5304067825 */ /* 0x000fe200078e00ff */
[----:B------:R-:W-:Y:S01]  /*10090*/  FSEL R4, R2, RZ, P1 ;  /* 0x000000ff02047208 */ /* 0x000fe20000800000 */
[----:B------:R-:W-:Y:S02]  /*100a0*/  MUFU.EX2 R183, R183 ;  /* 0x000000b700b77308 */ /* 0x000fe40000000800 */
[----:B------:R-:W-:Y:S05]  /*100b0*/  IMAD.WIDE.U32 R26, R5, -0x2daee0ad, RZ ;  /* 0xd2511f53051a7825 */ /* 0x000fea00078e00ff */
[----:B------:R-:W-:Y:S02]  /*100c0*/  LOP3.LUT R5, R27, UR8, R6, 0x96, !PT ;  /* 0x000000081b057c12 */ /* 0x000fe4000f8e9606 */
[----:B------:R-:W-:Y:S01]  /*100d0*/  LOP3.LUT R6, R7, UR10, R8, 0x96, !PT ;  /* 0x0000000a07067c12 */ /* 0x000fe2000f8e9608 */
[----:B------:R-:W-:Y:S02]  /*100e0*/  MUFU.EX2 R180, R180 ;  /* 0x000000b400b47308 */ /* 0x000fe40000000800 */
[----:B------:R-:W-:Y:S04]  /*100f0*/  IMAD.WIDE.U32 R10, R5, -0x326172a9, RZ ;  /* 0xcd9e8d57050a7825 */ /* 0x000fe800078e00ff */
[----:B------:R-:W-:Y:S01]  /*10100*/  FADD.FTZ R5, -R4, R3 ;  /* 0x0000000304057221 */ /* 0x000fe20000010100 */
[----:B------:R-:W-:Y:S01]  /*10110*/  FSEL R3, R0, RZ, P0 ;  /* 0x000000ff00037208 */ /* 0x000fe20000000000 */
[----:B------:R-:W-:Y:S01]  /*10120*/  IMAD.WIDE.U32 R18, R6, -0x326172a9, RZ ;  /* 0xcd9e8d5706127825 */ /* 0x000fe200078e00ff */
[C---:B------:R-:W-:Y:S02]  /*10130*/  LOP3.LUT R8, R10.reuse, 0xffff, RZ, 0xc0, !PT ;  /* 0x0000ffff0a087812 */ /* 0x040fe400078ec0ff */
[----:B------:R-:W-:Y:S01]  /*10140*/  SHF.R.U32.HI R9, RZ, 0x10, R10 ;  /* 0x00000010ff097819 */ /* 0x000fe2000001160a */
[----:B------:R-:W-:Y:S01]  /*10150*/  FMUL.FTZ R4, R5, c[0x0][0x23c] ;  /* 0x00008f0005047a20 */ /* 0x000fe20000410000 */
[----:B------:R-:W-:Y:S01]  /*10160*/  LOP3.LUT R7, R11, UR28, R18, 0x96, !PT ;  /* 0x0000001c0b077c12 */ /* 0x000fe2000f8e9612 */
[----:B------:R-:W-:Y:S01]  /*10170*/  FADD.FTZ R3, -R3, R164 ;  /* 0x000000a403037221 */ /* 0x000fe20000010100 */
[----:B------:R-:W-:Y:S01]  /*10180*/  LOP3.LUT R6, R10, 0xff, RZ, 0xc0, !PT ;  /* 0x000000ff0a067812 */ /* 0x000fe200078ec0ff */
[----:B------:R3:W4:Y:S01]  /*10190*/  MUFU.EX2 R164, R4 ;  /* 0x0000000400a47308 */ /* 0x0007220000000800 */
[----:B------:R-:W-:Y:S01]  /*101a0*/  SHF.R.U32.HI R5, RZ, 0x18, R10 ;  /* 0x00000018ff057819 */ /* 0x000fe2000001160a */
[----:B------:R-:W-:Y:S01]  /*101b0*/  FMUL.FTZ R3, R3, c[0x0][0x23c] ;  /* 0x00008f0003037a20 */ /* 0x000fe20000410000 */
[----:B------:R-:W-:Y:S02]  /*101c0*/  LOP3.LUT R10, R7, 0xffff, RZ, 0xc0, !PT ;  /* 0x0000ffff070a7812 */ /* 0x000fe400078ec0ff */
[----:B------:R-:W-:Y:S02]  /*101d0*/  SHF.R.U32.HI R11, RZ, 0x8, R8 ;  /* 0x00000008ff0b7819 */ /* 0x000fe40000011608 */
[----:B------:R-:W-:Y:S02]  /*101e0*/  LOP3.LUT R8, R9, 0xff, RZ, 0xc0, !PT ;  /* 0x000000ff09087812 */ /* 0x000fe400078ec0ff */
[--C-:B------:R-:W-:Y:S01]  /*101f0*/  SHF.R.U32.HI R9, RZ, 0x10, R7.reuse ;  /* 0x00000010ff097819 */ /* 0x100fe20000011607 */
[----:B------:R-:W2:Y:S01]  /*10200*/  MUFU.EX2 R3, R3 ;  /* 0x0000000300037308 */ /* 0x000ea20000000800 */
[----:B------:R-:W-:Y:S02]  /*10210*/  LOP3.LUT R16, R7, 0xff, RZ, 0xc0, !PT ;  /* 0x000000ff07107812 */ /* 0x000fe400078ec0ff */
[----:B------:R-:W-:Y:S02]  /*10220*/  SHF.R.U32.HI R17, RZ, 0x8, R10 ;  /* 0x00000008ff117819 */ /* 0x000fe4000001160a */
[----:B------:R-:W-:Y:S02]  /*10230*/  SHF.R.U32.HI R7, RZ, 0x18, R7 ;  /* 0x00000018ff077819 */ /* 0x000fe40000011607 */
[----:B------:R-:W-:Y:S02]  /*10240*/  PRMT R17, R16, 0x5410, R17 ;  /* 0x0000541010117816 */ /* 0x000fe40000000011 */
[----:B------:R-:W-:Y:S02]  /*10250*/  PRMT R11, R6, 0x5410, R11 ;  /* 0x00005410060b7816 */ /* 0x000fe4000000000b */
[----:B------:R-:W-:Y:S01]  /*10260*/  PRMT R5, R8, 0x5410, R5 ;  /* 0x0000541008057816 */ /* 0x000fe20000000005 */
[--C-:B------:R-:W-:Y:S01]  /*10270*/  HSET2.LE.AND R168, R17, R250.reuse, PT ;  /* 0x000000fa11a87233 */ /* 0x100fe20003803000 */
[----:B-1----:R-:W-:Y:S01]  /*10280*/  F2FP.BF16.PACK_AB R6, R172, R173 ;  /* 0x000000adac06723e */ /* 0x002fe200000010ff */
[--C-:B------:R-:W-:Y:S01]  /*10290*/  HSET2.LE.AND R170, R11, R250.reuse, PT ;  /* 0x000000fa0baa7233 */ /* 0x100fe20003803000 */
[----:B---3--:R-:W-:Y:S01]  /*102a0*/  LOP3.LUT R4, R9, 0xff, RZ, 0xc0, !PT ;  /* 0x000000ff09047812 */ /* 0x008fe200078ec0ff */
[--C-:B------:R-:W-:Y:S01]  /*102b0*/  HSET2.LE.AND R171, R5, R250.reuse, PT ;  /* 0x000000fa05ab7233 */ /* 0x100fe20003803000 */
[----:B-----5:R-:W-:Y:S01]  /*102c0*/  F2FP.BF16.PACK_AB R5, R177, R178 ;  /* 0x000000b2b105723e */ /* 0x020fe200000010ff */
[----:B----4-:R-:W-:Y:S01]  /*102d0*/  FMUL.FTZ R8, R164, R156 ;  /* 0x0000009ca4087220 */ /* 0x010fe20000410000 */
[----:B------:R-:W-:Y:S01]  /*102e0*/  PRMT R7, R4, 0x5410, R7 ;  /* 0x0000541004077816 */ /* 0x000fe20000000007 */
[----:B------:R-:W-:Y:S01]  /*102f0*/  FMUL.FTZ R9, R164, R157 ;  /* 0x0000009da4097220 */ /* 0x000fe20000410000 */
[----:B------:R-:W-:Y:S01]  /*10300*/  F2FP.BF16.PACK_AB R4, R174, R179 ;  /* 0x000000b3ae04723e */ /* 0x000fe200000010ff */
[----:B------:R-:W-:Y:S01]  /*10310*/  IMAD.MOV.U32 R156, RZ, RZ, R30 ;  /* 0x000000ffff9c7224 */ /* 0x000fe200078e001e */
[----:B------:R-:W-:Y:S01]  /*10320*/  LOP3.LUT R171, R171, R6, RZ, 0xc0, !PT ;  /* 0x00000006abab7212 */ /* 0x000fe200078ec0ff */
[--C-:B------:R-:W-:Y:S01]  /*10330*/  HSET2.LE.AND R169, R7, R250.reuse, PT ;  /* 0x000000fa07a97233 */ /* 0x100fe20003803000 */
[----:B------:R-:W-:Y:S01]  /*10340*/  F2FP.BF16.PACK_AB R7, R175, R176 ;  /* 0x000000b0af07723e */ /* 0x000fe200000010ff */
[C---:B--2---:R-:W-:Y:S01]  /*10350*/  FMUL.FTZ R6, R3.reuse, R162 ;  /* 0x000000a203067220 */ /* 0x044fe20000410000 */
[----:B------:R-:W-:Y:S01]  /*10360*/  LOP3.LUT R168, R168, R5, RZ, 0xc0, !PT ;  /* 0x00000005a8a87212 */ /* 0x000fe200078ec0ff */
[----:B------:R-:W-:Y:S01]  /*10370*/  FMUL.FTZ R5, R164, R161 ;  /* 0x000000a1a4057220 */ /* 0x000fe20000410000 */
[----:B------:R-:W-:Y:S01]  /*10380*/  LOP3.LUT R170, R170, R7, RZ, 0xc0, !PT ;  /* 0x00000007aaaa7212 */ /* 0x000fe200078ec0ff */
[----:B------:R-:W-:Y:S01]  /*10390*/  FMUL.FTZ R7, R3, R163 ;  /* 0x000000a303077220 */ /* 0x000fe20000410000 */
[----:B------:R-:W-:Y:S01]  /*103a0*/  LOP3.LUT R169, R169, R4, RZ, 0xc0, !PT ;  /* 0x00000004a9a97212 */ /* 0x000fe200078ec0ff */
[C---:B------:R-:W-:Y:S01]  /*103b0*/  FMUL.FTZ R4, R164.reuse, R160 ;  /* 0x000000a0a4047220 */ /* 0x040fe20000410000 */
[----:B------:R-:W-:Y:S01]  /*103c0*/  PLOP3.LUT P0, PT, PT, PT, UP0, 0x80, 0x0 ;  /* 0x000000000000781c */ /* 0x000fe20003f0f008 */
[----:B------:R-:W-:Y:S02]  /*103d0*/  IMAD.MOV.U32 R157, RZ, RZ, R31 ;  /* 0x000000ffff9d7224 */ /* 0x000fe400078e001f */
[----:B------:R-:W-:Y:S02]  /*103e0*/  IMAD.MOV.U32 R160, RZ, RZ, R28 ;  /* 0x000000ffffa07224 */ /* 0x000fe400078e001c */
[----:B------:R-:W-:Y:S01]  /*103f0*/  IMAD.MOV.U32 R161, RZ, RZ, R29 ;  /* 0x000000ffffa17224 */ /* 0x000fe200078e001d */
[C---:B------:R-:W-:Y:S01]  /*10400*/  HMMA.16816.F32.BF16 R4, R168.reuse, R12, R4 ;  /* 0x0000000ca804723c */ /* 0x040fe20000041804 */
[----:B------:R-:W1:Y:S04]  /*10410*/  LDSM.16.MT88.4 R28, [R221+0x10000] ;  /* 0x01000000dd1c783b */ /* 0x000e680000004200 */
[C---:B------:R-:W-:Y:S02]  /*10420*/  FMUL.FTZ R10, R3.reuse, R158 ;  /* 0x0000009e030a7220 */ /* 0x040fe40000410000 */
[C---:B------:R-:W-:Y:S02]  /*10430*/  FMUL.FTZ R11, R3.reuse, R159 ;  /* 0x0000009f030b7220 */ /* 0x040fe40000410000 */
[C---:B------:R-:W-:Y:S03]  /*10440*/  FMUL.FTZ R16, R164.reuse, R148 ;  /* 0x00000094a4107220 */ /* 0x040fe60000410000 */
[C---:B------:R-:W-:Y:S02]  /*10450*/  FMUL.FTZ R17, R164.reuse, R149 ;  /* 0x00000095a4117220 */ /* 0x040fe40000410000 */
[C---:B------:R-:W-:Y:S03]  /*10460*/  HMMA.16816.F32.BF16 R8, R168.reuse, R14, R8 ;  /* 0x0000000ea808723c */ /* 0x040fe60000041808 */
[C---:B------:R-:W-:Y:S02]  /*10470*/  FMUL.FTZ R12, R164.reuse, R152 ;  /* 0x00000098a40c7220 */ /* 0x040fe40000410000 */
[C---:B------:R-:W-:Y:S02]  /*10480*/  FMUL.FTZ R13, R164.reuse, R153 ;  /* 0x00000099a40d7220 */ /* 0x040fe40000410000 */
[C---:B------:R-:W-:Y:S02]  /*10490*/  FMUL.FTZ R14, R3.reuse, R154 ;  /* 0x0000009a030e7220 */ /* 0x040fe40000410000 */
[C---:B------:R-:W-:Y:S03]  /*104a0*/  FMUL.FTZ R15, R3.reuse, R155 ;  /* 0x0000009b030f7220 */ /* 0x040fe60000410000 */
[----:B------:R-:W-:Y:S02]  /*104b0*/  IMAD.MOV.U32 R158, RZ, RZ, R34 ;  /* 0x000000ffff9e7224 */ /* 0x000fe400078e0022 */
[----:B------:R-:W-:Y:S02]  /*104c0*/  IMAD.MOV.U32 R159, RZ, RZ, R35 ;  /* 0x000000ffff9f7224 */ /* 0x000fe400078e0023 */
[C---:B------:R-:W-:Y:S03]  /*104d0*/  HMMA.16816.F32.BF16 R12, R168.reuse, R20, R12 ;  /* 0x00000014a80c723c */ /* 0x040fe6000004180c */
[----:B------:R-:W-:Y:S02]  /*104e0*/  IMAD.MOV.U32 R154, RZ, RZ, R18 ;  /* 0x000000ffff9a7224 */ /* 0x000fe400078e0012 */
[C---:B------:R-:W-:Y:S02]  /*104f0*/  FMUL.FTZ R18, R3.reuse, R150 ;  /* 0x0000009603127220 */ /* 0x040fe40000410000 */
[----:B------:R-:W-:Y:S02]  /*10500*/  IMAD.MOV.U32 R155, RZ, RZ, R19 ;  /* 0x000000ffff9b7224 */ /* 0x000fe400078e0013 */
[C---:B------:R-:W-:Y:S02]  /*10510*/  FMUL.FTZ R19, R3.reuse, R151 ;  /* 0x0000009703137220 */ /* 0x040fe40000410000 */
[----:B------:R-:W2:Y:S01]  /*10520*/  LDSM.16.MT88.4 R148, [R220+0x10000] ;  /* 0x01000000dc94783b */ /* 0x000ea20000004200 */
[C---:B------:R-:W-:Y:S02]  /*10530*/  FMUL.FTZ R34, R3.reuse, R134 ;  /* 0x0000008603227220 */ /* 0x040fe40000410000 */
[C---:B------:R-:W-:Y:S02]  /*10540*/  FMUL.FTZ R35, R3.reuse, R135 ;  /* 0x0000008703237220 */ /* 0x040fe40000410000 */
[C---:B------:R-:W-:Y:S03]  /*10550*/  HMMA.16816.F32.BF16 R16, R168.reuse, R22, R16 ;  /* 0x00000016a810723c */ /* 0x040fe60000041810 */
[C---:B------:R-:W-:Y:S02]  /*10560*/  FMUL.FTZ R20, R164.reuse, R144 ;  /* 0x00000090a4147220 */ /* 0x040fe40000410000 */
[C---:B------:R-:W-:Y:S02]  /*10570*/  FMUL.FTZ R21, R164.reuse, R145 ;  /* 0x00000091a4157220 */ /* 0x040fe40000410000 */
[C---:B------:R-:W-:Y:S02]  /*10580*/  FMUL.FTZ R22, R3.reuse, R146 ;  /* 0x0000009203167220 */ /* 0x040fe40000410000 */
[C---:B------:R-:W-:Y:S03]  /*10590*/  FMUL.FTZ R23, R3.reuse, R147 ;  /* 0x0000009303177220 */ /* 0x040fe60000410000 */
[----:B------:R-:W-:Y:S02]  /*105a0*/  IMAD.MOV.U32 R144, RZ, RZ, R24 ;  /* 0x000000ffff907224 */ /* 0x000fe400078e0018 */
[C---:B------:R-:W-:Y:S02]  /*105b0*/  FMUL.FTZ R24, R164.reuse, R140 ;  /* 0x0000008ca4187220 */ /* 0x040fe40000410000 */
[C---:B-1----:R-:W-:Y:S03]  /*105c0*/  HMMA.16816.F32.BF16 R20, R168.reuse, R28, R20 ;  /* 0x0000001ca814723c */ /* 0x042fe60000041814 */
[----:B------:R-:W-:Y:S02]  /*105d0*/  IMAD.MOV.U32 R152, RZ, RZ, R26 ;  /* 0x000000ffff987224 */ /* 0x000fe400078e001a */
[C---:B------:R-:W-:Y:S02]  /*105e0*/  FMUL.FTZ R26, R3.reuse, R142 ;  /* 0x0000008e031a7220 */ /* 0x040fe40000410000 */
[----:B------:R-:W-:Y:S02]  /*105f0*/  IMAD.MOV.U32 R153, RZ, RZ, R27 ;  /* 0x000000ffff997224 */ /* 0x000fe400078e001b */
[C---:B------:R-:W-:Y:S03]  /*10600*/  FMUL.FTZ R27, R3.reuse, R143 ;  /* 0x0000008f031b7220 */ /* 0x040fe60000410000 */
[----:B------:R-:W-:Y:S02]  /*10610*/  IMAD.MOV.U32 R145, RZ, RZ, R25 ;  /* 0x000000ffff917224 */ /* 0x000fe400078e0019 */
[C---:B------:R-:W-:Y:S02]  /*10620*/  FMUL.FTZ R25, R164.reuse, R141 ;  /* 0x0000008da4197220 */ /* 0x040fe40000410000 */
[----:B------:R-:W1:Y:S01]  /*10630*/  LDSM.16.MT88.4 R140, [R224+0x12000] ;  /* 0x01200000e08c783b */ /* 0x000e620000004200 */
[C---:B------:R-:W-:Y:S02]  /*10640*/  FMUL.FTZ R28, R164.reuse, R136 ;  /* 0x00000088a41c7220 */ /* 0x040fe40000410000 */
[C---:B------:R-:W-:Y:S02]  /*10650*/  FMUL.FTZ R29, R164.reuse, R137 ;  /* 0x00000089a41d7220 */ /* 0x040fe40000410000 */
[C---:B------:R-:W-:Y:S03]  /*10660*/  HMMA.16816.F32.BF16 R24, R168.reuse, R30, R24 ;  /* 0x0000001ea818723c */ /* 0x040fe60000041818 */
[----:B------:R-:W-:Y:S02]  /*10670*/  IMAD.MOV.U32 R162, RZ, RZ, R32 ;  /* 0x000000ffffa27224 */ /* 0x000fe400078e0020 */
[C---:B------:R-:W-:Y:S02]  /*10680*/  FMUL.FTZ R32, R164.reuse, R132 ;  /* 0x00000084a4207220 */ /* 0x040fe40000410000 */
[----:B------:R-:W-:Y:S02]  /*10690*/  IMAD.MOV.U32 R163, RZ, RZ, R33 ;  /* 0x000000ffffa37224 */ /* 0x000fe400078e0021 */
[C---:B------:R-:W-:Y:S02]  /*106a0*/  FMUL.FTZ R33, R164.reuse, R133 ;  /* 0x00000085a4217220 */ /* 0x040fe40000410000 */
[----:B------:R-:W3:Y:S01]  /*106b0*/  LDSM.16.MT88.4 R132, [R222+0x12000] ;  /* 0x01200000de84783b */ /* 0x000ee20000004200 */
[C---:B------:R-:W-:Y:S02]  /*106c0*/  FMUL.FTZ R30, R3.reuse, R138 ;  /* 0x0000008a031e7220 */ /* 0x040fe40000410000 */
[C---:B------:R-:W-:Y:S02]  /*106d0*/  FMUL.FTZ R31, R3.reuse, R139 ;  /* 0x0000008b031f7220 */ /* 0x040fe40000410000 */
[C---:B------:R-:W-:Y:S02]  /*106e0*/  FMUL.FTZ R40, R164.reuse, R40 ;  /* 0x00000028a4287220 */ /* 0x040fe40000410000 */
[C---:B------:R-:W-:Y:S01]  /*106f0*/  FMUL.FTZ R41, R164.reuse, R41 ;  /* 0x00000029a4297220 */ /* 0x040fe20000410000 */
[----:B------:R-:W4:Y:S01]  /*10700*/  LDSM.16.MT88.4 R136, [R221+0x12000] ;  /* 0x01200000dd88783b */ /* 0x000f220000004200 */
[C---:B------:R-:W-:Y:S01]  /*10710*/  FMUL.FTZ R42, R3.reuse, R42 ;  /* 0x0000002a032a7220 */ /* 0x040fe20000410000 */
[C---:B--2---:R-:W-:Y:S03]  /*10720*/  HMMA.16816.F32.BF16 R28, R168.reuse, R148, R28 ;  /* 0x00000094a81c723c */ /* 0x044fe6000004181c */
[----:B------:R-:W-:Y:S02]  /*10730*/  FMUL.FTZ R43, R3, R43 ;  /* 0x0000002b032b7220 */ /* 0x000fe40000410000 */
[C---:B------:R-:W-:Y:S02]  /*10740*/  FMUL.FTZ R44, R164.reuse, R44 ;  /* 0x0000002ca42c7220 */ /* 0x040fe40000410000 */
[----:B------:R-:W-:Y:S01]  /*10750*/  F2FP.BF16.PACK_AB R148, R199, R192 ;  /* 0x000000c0c794723e */ /* 0x000fe200000010ff */
[C---:B------:R-:W-:Y:S04]  /*10760*/  HMMA.16816.F32.BF16 R32, R168.reuse, R150, R32 ;  /* 0x00000096a820723c */ /* 0x040fe80000041820 */
[C---:B------:R-:W-:Y:S02]  /*10770*/  FMUL.FTZ R36, R164.reuse, R36 ;  /* 0x00000024a4247220 */ /* 0x040fe40000410000 */
[C---:B------:R-:W-:Y:S02]  /*10780*/  FMUL.FTZ R37, R164.reuse, R37 ;  /* 0x00000025a4257220 */ /* 0x040fe40000410000 */
[C---:B------:R-:W-:Y:S04]  /*10790*/  FMUL.FTZ R38, R3.reuse, R38 ;  /* 0x0000002603267220 */ /* 0x040fe80000410000 */
[C---:B------:R-:W-:Y:S02]  /*107a0*/  FMUL.FTZ R39, R3.reuse, R39 ;  /* 0x0000002703277220 */ /* 0x040fe40000410000 */
[C---:B------:R-:W-:Y:S02]  /*107b0*/  FMUL.FTZ R45, R164.reuse, R45 ;  /* 0x0000002da42d7220 */ /* 0x040fe40000410000 */
[C---:B------:R-:W-:Y:S02]  /*107c0*/  FMUL.FTZ R46, R3.reuse, R46 ;  /* 0x0000002e032e7220 */ /* 0x040fe40000410000 */
[----:B------:R-:W-:Y:S01]  /*107d0*/  FMUL.FTZ R47, R3, R47 ;  /* 0x0000002f032f7220 */ /* 0x000fe20000410000 */
[C---:B-1----:R-:W-:Y:S03]  /*107e0*/  HMMA.16816.F32.BF16 R36, R168.reuse, R140, R36 ;  /* 0x0000008ca824723c */ /* 0x042fe60000041824 */
[C---:B------:R-:W-:Y:S02]  /*107f0*/  FMUL.FTZ R48, R164.reuse, R48 ;  /* 0x00000030a4307220 */ /* 0x040fe40000410000 */
[----:B------:R-:W-:Y:S02]  /*10800*/  FMUL.FTZ R49, R164, R49 ;  /* 0x00000031a4317220 */ /* 0x000fe40000410000 */
[----:B------:R-:W-:Y:S01]  /*10810*/  LOP3.LUT R140, R155, UR9, R144, 0x96, !PT ;  /* 0x000000099b8c7c12 */ /* 0x000fe2000f8e9690 */
[C---:B------:R-:W-:Y:S04]  /*10820*/  HMMA.16816.F32.BF16 R40, R168.reuse, R142, R40 ;  /* 0x0000008ea828723c */ /* 0x040fe80000041828 */
[----:B------:R-:W-:Y:S04]  /*10830*/  IMAD.WIDE.U32 R140, R140, -0x2daee0ad, RZ ;  /* 0xd2511f538c8c7825 */ /* 0x000fe800078e00ff */
[C---:B---3--:R-:W-:Y:S04]  /*10840*/  HMMA.16816.F32.BF16 R44, R168.reuse, R132, R44 ;  /* 0x00000084a82c723c */ /* 0x048fe8000004182c */
[----:B------:R-:W-:Y:S01]  /*10850*/  FMUL.FTZ R50, R3, R50 ;  /* 0x0000003203327220 */ /* 0x000fe20000410000 */
[----:B------:R-:W-:Y:S01]  /*10860*/  LOP3.LUT R145, R141, UR4, R152, 0x96, !PT ;  /* 0x000000048d917c12 */ /* 0x000fe2000f8e9698 */
[----:B------:R-:W-:Y:S02]  /*10870*/  FMUL.FTZ R51, R3, R51 ;  /* 0x0000003303337220 */ /* 0x000fe40000410000 */
[C---:B------:R-:W-:Y:S01]  /*10880*/  FMUL.FTZ R52, R164.reuse, R52 ;  /* 0x00000034a4347220 */ /* 0x040fe20000410000 */
[----:B------:R-:W-:Y:S03]  /*10890*/  LOP3.LUT R149, R145, 0xff, RZ, 0xc0, !PT ;  /* 0x000000ff91957812 */ /* 0x000fe600078ec0ff */
[C---:B------:R-:W-:Y:S01]  /*108a0*/  FMUL.FTZ R53, R164.reuse, R53 ;  /* 0x00000035a4357220 */ /* 0x040fe20000410000 */
[C---:B------:R-:W-:Y:S01]  /*108b0*/  HMMA.16816.F32.BF16 R48, R168.reuse, R134, R48 ;  /* 0x00000086a830723c */ /* 0x040fe20000041830 */
[----:B------:R-:W1:Y:S02]  /*108c0*/  LDSM.16.MT88.4 R132, [R220+0x12000] ;  /* 0x01200000dc84783b */ /* 0x000e640000004200 */
[C---:B------:R-:W-:Y:S02]  /*108d0*/  FMUL.FTZ R54, R3.reuse, R54 ;  /* 0x0000003603367220 */ /* 0x040fe40000410000 */
[C---:B------:R-:W-:Y:S02]  /*108e0*/  FMUL.FTZ R55, R3.reuse, R55 ;  /* 0x0000003703377220 */ /* 0x040fe40000410000 */
[C---:B------:R-:W-:Y:S02]  /*108f0*/  FMUL.FTZ R56, R164.reuse, R56 ;  /* 0x00000038a4387220 */ /* 0x040fe40000410000 */
[C---:B------:R-:W-:Y:S03]  /*10900*/  FMUL.FTZ R57, R164.reuse, R57 ;  /* 0x00000039a4397220 */ /* 0x040fe60000410000 */
[C---:B----4-:R-:W-:Y:S03]  /*10910*/  HMMA.16816.F32.BF16 R52, R168.reuse, R136, R52 ;  /* 0x00000088a834723c */ /* 0x050fe60000041834 */
[C---:B------:R-:W-:Y:S02]  /*10920*/  FMUL.FTZ R58, R3.reuse, R58 ;  /* 0x0000003a033a7220 */ /* 0x040fe40000410000 */
[C---:B------:R-:W-:Y:S02]  /*10930*/  FMUL.FTZ R59, R3.reuse, R59 ;  /* 0x0000003b033b7220 */ /* 0x040fe40000410000 */
[C---:B------:R-:W-:Y:S02]  /*10940*/  FMUL.FTZ R60, R164.reuse, R60 ;  /* 0x0000003ca43c7220 */ /* 0x040fe40000410000 */
[C---:B------:R-:W-:Y:S03]  /*10950*/  FMUL.FTZ R61, R164.reuse, R61 ;  /* 0x0000003da43d7220 */ /* 0x040fe60000410000 */
[C---:B------:R-:W-:Y:S01]  /*10960*/  HMMA.16816.F32.BF16 R56, R168.reuse, R138, R56 ;  /* 0x0000008aa838723c */ /* 0x040fe20000041838 */
[----:B------:R-:W2:Y:S02]  /*10970*/  LDSM.16.MT88.4 R136, [R224+0x14000] ;  /* 0x01400000e088783b */ /* 0x000ea40000004200 */
[C---:B------:R-:W-:Y:S02]  /*10980*/  FMUL.FTZ R62, R3.reuse, R62 ;  /* 0x0000003e033e7220 */ /* 0x040fe40000410000 */
[C---:B------:R-:W-:Y:S02]  /*10990*/  FMUL.FTZ R63, R3.reuse, R63 ;  /* 0x0000003f033f7220 */ /* 0x040fe40000410000 */
[C---:B------:R-:W-:Y:S02]  /*109a0*/  FMUL.FTZ R64, R164.reuse, R64 ;  /* 0x00000040a4407220 */ /* 0x040fe40000410000 */
[C---:B------:R-:W-:Y:S03]  /*109b0*/  FMUL.FTZ R65, R164.reuse, R65 ;  /* 0x00000041a4417220 */ /* 0x040fe60000410000 */
[C---:B------:R-:W-:Y:S02]  /*109c0*/  FMUL.FTZ R66, R3.reuse, R66 ;  /* 0x0000004203427220 */ /* 0x040fe40000410000 */
[C---:B------:R-:W-:Y:S02]  /*109d0*/  FMUL.FTZ R67, R3.reuse, R67 ;  /* 0x0000004303437220 */ /* 0x040fe40000410000 */
[C---:B------:R-:W-:Y:S01]  /*109e0*/  FMUL.FTZ R68, R164.reuse, R68 ;  /* 0x00000044a4447220 */ /* 0x040fe20000410000 */
[C---:B-1----:R-:W-:Y:S03]  /*109f0*/  HMMA.16816.F32.BF16 R60, R168.reuse, R132, R60 ;  /* 0x00000084a83c723c */ /* 0x042fe6000004183c */
[C---:B------:R-:W-:Y:S02]  /*10a00*/  FMUL.FTZ R69, R164.reuse, R69 ;  /* 0x00000045a4457220 */ /* 0x040fe40000410000 */
[C---:B------:R-:W-:Y:S02]  /*10a10*/  FMUL.FTZ R70, R3.reuse, R70 ;  /* 0x0000004603467220 */ /* 0x040fe40000410000 */
[C---:B------:R-:W-:Y:S01]  /*10a20*/  FMUL.FTZ R71, R3.reuse, R71 ;  /* 0x0000004703477220 */ /* 0x040fe20000410000 */
[C---:B------:R-:W-:Y:S01]  /*10a30*/  HMMA.16816.F32.BF16 R64, R168.reuse, R134, R64 ;  /* 0x00000086a840723c */ /* 0x040fe20000041840 */
[----:B------:R-:W1:Y:S03]  /*10a40*/  LDSM.16.MT88.4 R132, [R222+0x14000] ;  /* 0x01400000de84783b */ /* 0x000e660000004200 */
[C---:B------:R-:W-:Y:S02]  /*10a50*/  FMUL.FTZ R72, R164.reuse, R72 ;  /* 0x00000048a4487220 */ /* 0x040fe40000410000 */
[C---:B------:R-:W-:Y:S02]  /*10a60*/  FMUL.FTZ R73, R164.reuse, R73 ;  /* 0x00000049a4497220 */ /* 0x040fe40000410000 */
[C---:B------:R-:W-:Y:S04]  /*10a70*/  FMUL.FTZ R74, R3.reuse, R74 ;  /* 0x0000004a034a7220 */ /* 0x040fe80000410000 */
        /* <DEDUP_REMOVED lines=10> */
[C---:B------:R-:W-:Y:S04]  /*10b20*/  FMUL.FTZ R82, R3.reuse, R82 ;  /* 0x0000005203527220 */ /* 0x040fe80000410000 */
        /* <DEDUP_REMOVED lines=62> */
[----:B------:R-:W-:Y:S02]  /*10f10*/  FMUL.FTZ R125, R164, R125 ;  /* 0x0000007da47d7220 */ /* 0x000fe40000410000 */
[----:B------:R-:W-:Y:S01]  /*10f20*/  SHF.R.U32.HI R136, RZ, 0x10, R140 ;  /* 0x00000010ff887819 */ /* 0x000fe2000001168c */
[C---:B------:R-:W-:Y:S04]  /*10f30*/  HMMA.16816.F32.BF16 R120, R168.reuse, R138, R120 ;  /* 0x0000008aa878723c */ /* 0x040fe80000041878 */
[C---:B------:R-:W-:Y:S01]  /*10f40*/  FMUL.FTZ R126, R3.reuse, R126 ;  /* 0x0000007e037e7220 */ /* 0x040fe20000410000 */
[C---:B------:R-:W-:Y:S01]  /*10f50*/  LOP3.LUT R137, R140.reuse, 0xff, RZ, 0xc0, !PT ;  /* 0x000000ff8c897812 */ /* 0x040fe200078ec0ff */
[C---:B------:R-:W-:Y:S01]  /*10f60*/  FMUL.FTZ R127, R3.reuse, R127 ;  /* 0x0000007f037f7220 */ /* 0x040fe20000410000 */
[----:B------:R-:W-:Y:S01]  /*10f70*/  LOP3.LUT R138, R140, 0xffff, RZ, 0xc0, !PT ;  /* 0x0000ffff8c8a7812 */ /* 0x000fe200078ec0ff */
[----:B------:R-:W-:Y:S01]  /*10f80*/  FFMA.FTZ R178, R164, R167, R178 ;  /* 0x000000a7a4b27223 */ /* 0x000fe200000100b2 */
[----:B------:R-:W-:Y:S02]  /*10f90*/  SHF.R.U32.HI R139, RZ, 0x18, R140 ;  /* 0x00000018ff8b7819 */ /* 0x000fe4000001168c */
[----:B------:R-:W2:Y:S01]  /*10fa0*/  LDSM.16.MT88.4 R140, [R224+0x10800] ;  /* 0x01080000e08c783b */ /* 0x000ea20000004200 */
[----:B------:R-:W-:Y:S01]  /*10fb0*/  SHF.R.U32.HI R138, RZ, 0x8, R138 ;  /* 0x00000008ff8a7819 */ /* 0x000fe2000001168a */
[----:B------:R-:W-:Y:S01]  /*10fc0*/  FFMA.FTZ R179, R3, R166, R179 ;  /* 0x000000a603b37223 */ /* 0x000fe200000100b3 */
[----:B------:R-:W-:Y:S01]  /*10fd0*/  LOP3.LUT R136, R136, 0xff, RZ, 0xc0, !PT ;  /* 0x000000ff88887812 */ /* 0x000fe200078ec0ff */
[----:B------:R-:W-:Y:S01]  /*10fe0*/  FADD.FTZ R177, R177, R178 ;  /* 0x000000b2b1b17221 */ /* 0x000fe20000010000 */
[----:B------:R-:W-:Y:S01]  /*10ff0*/  PRMT R137, R137, 0x5410, R138 ;  /* 0x0000541089897816 */ /* 0x000fe2000000008a */
[C---:B-1----:R-:W-:Y:S03]  /*11000*/  HMMA.16816.F32.BF16 R124, R168.reuse, R132, R124 ;  /* 0x00000084a87c723c */ /* 0x042fe6000004187c */
[----:B------:R-:W-:Y:S01]  /*11010*/  PRMT R139, R136, 0x5410, R139 ;  /* 0x00005410888b7816 */ /* 0x000fe2000000008b */
[--C-:B------:R-:W-:Y:S01]  /*11020*/  HSET2.LE.AND R138, R137, R250.reuse, PT ;  /* 0x000000fa898a7233 */ /* 0x100fe20003803000 */
[----:B------:R-:W-:Y:S01]  /*11030*/  LOP3.LUT R136, R145, 0xffff, RZ, 0xc0, !PT ;  /* 0x0000ffff91887812 */ /* 0x000fe200078ec0ff */
[----:B------:R-:W-:Y:S01]  /*11040*/  FADD.FTZ R174, R174, R179 ;  /* 0x000000b3aeae7221 */ /* 0x000fe20000010000 */
[--C-:B------:R-:W-:Y:S01]  /*11050*/  SHF.R.U32.HI R132, RZ, 0x10, R145.reuse ;  /* 0x00000010ff847819 */ /* 0x100fe20000011691 */
[----:B------:R-:W-:Y:S04]  /*11060*/  HMMA.16816.F32.BF16 R128, R168, R134, R128 ;  /* 0x00000086a880723c */ /* 0x000fe80000041880 */
[----:B------:R-:W-:Y:S01]  /*11070*/  SHF.R.U32.HI R145, RZ, 0x18, R145 ;  /* 0x00000018ff917819 */ /* 0x000fe20000011691 */
[--C-:B------:R-:W-:Y:S01]  /*11080*/  HSET2.LE.AND R139, R139, R250.reuse, PT ;  /* 0x000000fa8b8b7233 */ /* 0x100fe20003803000 */
[----:B------:R-:W-:Y:S01]  /*11090*/  LOP3.LUT R132, R132, 0xff, RZ, 0xc0, !PT ;  /* 0x000000ff84847812 */ /* 0x000fe200078ec0ff */
[----:B------:R-:W-:Y:S01]  /*110a0*/  FFMA.FTZ R168, R202, c[0x0][0x23c], -R184 ;  /* 0x00008f00caa87a23 */ /* 0x000fe200000108b8 */
[----:B------:R-:W-:Y:S01]  /*110b0*/  SHF.R.U32.HI R136, RZ, 0x8, R136 ;  /* 0x00000008ff887819 */ /* 0x000fe20000011688 */
[----:B------:R-:W-:Y:S03]  /*110c0*/  FFMA.FTZ R169, R200, c[0x0][0x23c], -R184 ;  /* 0x00008f00c8a97a23 */ /* 0x000fe600000108b8 */
[----:B------:R-:W-:Y:S01]  /*110d0*/  PRMT R137, R132, 0x5410, R145 ;  /* 0x0000541084897816 */ /* 0x000fe20000000091 */
[----:B------:R-:W-:Y:S01]  /*110e0*/  MUFU.EX2 R168, R168 ;  /* 0x000000a800a87308 */ /* 0x000fe20000000800 */
[----:B------:R-:W1:Y:S01]  /*110f0*/  LDSM.16.MT88.4 R144, [R222+0x10800] ;  /* 0x01080000de90783b */ /* 0x000e620000004200 */
[----:B------:R-:W-:Y:S01]  /*11100*/  PRMT R149, R149, 0x5410, R136 ;  /* 0x0000541095957816 */ /* 0x000fe20000000088 */
[--C-:B------:R-:W-:Y:S01]  /*11110*/  FFMA.FTZ R170, R198, c[0x0][0x23c], -R182.reuse ;  /* 0x00008f00c6aa7a23 */ /* 0x100fe200000108b6 */
[----:B------:R-:W-:Y:S01]  /*11120*/  F2FP.BF16.PACK_AB R133, R193, R186 ;  /* 0x000000bac185723e */ /* 0x000fe200000010ff */
[--C-:B------:R-:W-:Y:S01]  /*11130*/  HSET2.LE.AND R137, R137, R250.reuse, PT ;  /* 0x000000fa89897233 */ /* 0x100fe20003803000 */
[----:B------:R-:W-:Y:S01]  /*11140*/  F2FP.BF16.PACK_AB R132, R195, R188 ;  /* 0x000000bcc384723e */ /* 0x000fe200000010ff */
[--C-:B------:R-:W-:Y:S01]  /*11150*/  HSET2.LE.AND R136, R149, R250.reuse, PT ;  /* 0x000000fa95887233 */ /* 0x100fe20003803000 */
[----:B------:R-:W-:Y:S01]  /*11160*/  LOP3.LUT R138, R138, R133, RZ, 0xc0, !PT ;  /* 0x000000858a8a7212 */ /* 0x000fe200078ec0ff */
[--C-:B------:R-:W-:Y:S01]  /*11170*/  FFMA.FTZ R171, R196, c[0x0][0x23c], -R182.reuse ;  /* 0x00008f00c4ab7a23 */ /* 0x100fe200000108b6 */
[----:B------:R-:W-:Y:S01]  /*11180*/  F2FP.BF16.PACK_AB R133, R190, R197 ;  /* 0x000000c5be85723e */ /* 0x000fe200000010ff */
[--C-:B------:R-:W-:Y:S01]  /*11190*/  FFMA.FTZ R196, R203, c[0x0][0x23c], -R182.reuse ;  /* 0x00008f00cbc47a23 */ /* 0x100fe200000108b6 */
[----:B------:R-:W-:Y:S01]  /*111a0*/  LOP3.LUT R139, R139, R132, RZ, 0xc0, !PT ;  /* 0x000000848b8b7212 */ /* 0x000fe200078ec0ff */
[----:B------:R-:W-:Y:S01]  /*111b0*/  MUFU.EX2 R169, R169 ;  /* 0x000000a900a97308 */ /* 0x000fe20000000800 */
[----:B------:R-:W-:Y:S01]  /*111c0*/  LOP3.LUT R136, R136, R133, RZ, 0xc0, !PT ;  /* 0x0000008588887212 */ /* 0x000fe200078ec0ff */
[--C-:B------:R-:W-:Y:S01]  /*111d0*/  FFMA.FTZ R200, R187, c[0x0][0x23c], -R182.reuse ;  /* 0x00008f00bbc87a23 */ /* 0x100fe200000108b6 */
[----:B------:R-:W3:Y:S01]  /*111e0*/  LDSM.16.MT88.4 R132, [R221+0x10800] ;  /* 0x01080000dd84783b */ /* 0x000ee20000004200 */
[----:B------:R-:W-:Y:S01]  /*111f0*/  LOP3.LUT R137, R137, R148, RZ, 0xc0, !PT ;  /* 0x0000009489897212 */ /* 0x000fe200078ec0ff */
[----:B------:R-:W-:Y:S02]  /*11200*/  FFMA.FTZ R182, R165, c[0x0][0x23c], -R182 ;  /* 0x00008f00a5b67a23 */ /* 0x000fe400000108b6 */
[--C-:B------:R-:W-:Y:S02]  /*11210*/  FFMA.FTZ R198, R189, c[0x0][0x23c], -R184.reuse ;  /* 0x00008f00bdc67a23 */ /* 0x100fe400000108b8 */
[----:B------:R-:W-:Y:S01]  /*11220*/  FFMA.FTZ R184, R181, c[0x0][0x23c], -R184 ;  /* 0x00008f00b5b87a23 */ /* 0x000fe200000108b8 */
[----:B------:R-:W-:Y:S01]  /*11230*/  MUFU.EX2 R196, R196 ;  /* 0x000000c400c47308 */ /* 0x000fe20000000800 */
[C---:B--2---:R-:W-:Y:S01]  /*11240*/  HMMA.16816.F32.BF16 R4, R136.reuse, R140, R4 ;  /* 0x0000008c8804723c */ /* 0x044fe20000041804 */
[----:B------:R-:W2:Y:S04]  /*11250*/  LDSM.16.MT88.4 R148, [R220+0x10800] ;  /* 0x01080000dc94783b */ /* 0x000ea80000004200 */
[----:B------:R-:W-:Y:S03]  /*11260*/  FADD.FTZ R176, R176, R177 ;  /* 0x000000b1b0b07221 */ /* 0x000fe60000010000 */
[C---:B------:R-:W-:Y:S01]  /*11270*/  HMMA.16816.F32.BF16 R8, R136.reuse, R142, R8 ;  /* 0x0000008e8808723c */ /* 0x040fe20000041808 */
[----:B------:R-:W4:Y:S01]  /*11280*/  LDSM.16.MT88.4 R140, [R224+0x12800] ;  /* 0x01280000e08c783b */ /* 0x000f220000004200 */
[----:B------:R-:W-:Y:S02]  /*11290*/  MUFU.EX2 R170, R170 ;  /* 0x000000aa00aa7308 */ /* 0x000fe40000000800 */
[----:B------:R-:W-:Y:S04]  /*112a0*/  FADD.FTZ R176, R175, R176 ;  /* 0x000000b0afb07221 */ /* 0x000fe80000010000 */
[----:B------:R-:W-:Y:S01]  /*112b0*/  FADD.FTZ R197, R197, R176 ;  /* 0x000000b0c5c57221 */ /* 0x000fe20000010000 */
[C---:B-1----:R-:W-:Y:S03]  /*112c0*/  HMMA.16816.F32.BF16 R12, R136.reuse, R144, R12 ;  /* 0x00000090880c723c */ /* 0x042fe6000004180c */
[----:B------:R-:W-:Y:S01]  /*112d0*/  MUFU.EX2 R171, R171 ;  /* 0x000000ab00ab7308 */ /* 0x000fe20000000800 */
[----:B------:R-:W-:Y:S04]  /*112e0*/  FADD.FTZ R197, R190, R197 ;  /* 0x000000c5bec57221 */ /* 0x000fe80000010000 */
[C---:B------:R-:W-:Y:S01]  /*112f0*/  HMMA.16816.F32.BF16 R16, R136.reuse, R146, R16 ;  /* 0x000000928810723c */ /* 0x040fe20000041810 */
[----:B------:R-:W-:Y:S03]  /*11300*/  LDSM.16.MT88.4 R144, [R221+0x12800] ;  /* 0x01280000dd90783b */ /* 0x000fe60000004200 */
[----:B------:R-:W-:Y:S01]  /*11310*/  FADD.FTZ R186, R186, R197 ;  /* 0x000000c5baba7221 */ /* 0x000fe20000010000 */
[----:B------:R-:W-:Y:S03]  /*11320*/  MUFU.EX2 R198, R198 ;  /* 0x000000c600c67308 */ /* 0x000fe60000000800 */
[C---:B---3--:R-:W-:Y:S04]  /*11330*/  HMMA.16816.F32.BF16 R20, R136.reuse, R132, R20 ;  /* 0x000000848814723c */ /* 0x048fe80000041814 */
[----:B------:R-:W-:Y:S03]  /*11340*/  FADD.FTZ R193, R193, R186 ;  /* 0x000000bac1c17221 */ /* 0x000fe60000010000 */
[----:B------:R-:W-:Y:S01]  /*11350*/  MUFU.EX2 R200, R200 ;  /* 0x000000c800c87308 */ /* 0x000fe20000000800 */
[C---:B------:R-:W-:Y:S01]  /*11360*/  HMMA.16816.F32.BF16 R24, R136.reuse, R134, R24 ;  /* 0x000000868818723c */ /* 0x040fe20000041818 */
[----:B------:R-:W1:Y:S07]  /*11370*/  LDSM.16.MT88.4 R132, [R222+0x12800] ;  /* 0x01280000de84783b */ /* 0x000e6e0000004200 */
[C---:B--2---:R-:W-:Y:S01]  /*11380*/  HMMA.16816.F32.BF16 R28, R136.reuse, R148, R28 ;  /* 0x00000094881c723c */ /* 0x044fe2000004181c */
[----:B------:R-:W2:Y:S07]  /*11390*/  MUFU.EX2 R184, R184 ;  /* 0x000000b800b87308 */ /* 0x000eae0000000800 */
[C---:B------:R-:W-:Y:S01]  /*113a0*/  HMMA.16816.F32.BF16 R32, R136.reuse, R150, R32 ;  /* 0x000000968820723c */ /* 0x040fe20000041820 */
[----:B------:R-:W3:Y:S02]  /*113b0*/  LDSM.16.MT88.4 R148, [R220+0x12800] ;  /* 0x01280000dc94783b */ /* 0x000ee40000004200 */
[----:B------:R-:W5:Y:S05]  /*113c0*/  MUFU.EX2 R181, R182 ;  /* 0x000000b600b57308 */ /* 0x000f6a0000000800 */
[C---:B----4-:R-:W-:Y:S08]  /*113d0*/  HMMA.16816.F32.BF16 R36, R136.reuse, R140, R36 ;  /* 0x0000008c8824723c */ /* 0x050ff00000041824 */
[C---:B------:R-:W-:Y:S01]  /*113e0*/  HMMA.16816.F32.BF16 R40, R136.reuse, R142, R40 ;  /* 0x0000008e8828723c */ /* 0x040fe20000041828 */
[----:B------:R-:W-:Y:S03]  /*113f0*/  LDSM.16.MT88.4 R140, [R222+0x14800] ;  /* 0x01480000de8c783b */ /* 0x000fe60000004200 */
[----:B--2---:R-:W-:Y:S04]  /*11400*/  F2FP.BF16.PACK_AB R3, R184, R183 ;  /* 0x000000b7b803723e */ /* 0x004fe800000010ff */
[C---:B-1----:R-:W-:Y:S08]  /*11410*/  HMMA.16816.F32.BF16 R44, R136.reuse, R132, R44 ;  /* 0x00000084882c723c */ /* 0x042ff0000004182c */
[C---:B------:R-:W-:Y:S01]  /*11420*/  HMMA.16816.F32.BF16 R48, R136.reuse, R134, R48 ;  /* 0x000000868830723c */ /* 0x040fe20000041830 */
[----:B------:R-:W1:Y:S07]  /*11430*/  LDSM.16.MT88.4 R132, [R224+0x14800] ;  /* 0x01480000e084783b */ /* 0x000e6e0000004200 */
[C---:B------:R-:W-:Y:S08]  /*11440*/  HMMA.16816.F32.BF16 R52, R136.reuse, R144, R52 ;  /* 0x000000908834723c */ /* 0x040ff00000041834 */
[C---:B------:R-:W-:Y:S01]  /*11450*/  HMMA.16816.F32.BF16 R56, R136.reuse, R146, R56 ;  /* 0x000000928838723c */ /* 0x040fe20000041838 */
[----:B------:R-:W2:Y:S07]  /*11460*/  LDSM.16.MT88.4 R144, [R221+0x14800] ;  /* 0x01480000dd90783b */ /* 0x000eae0000004200 */
[C---:B---3--:R-:W-:Y:S08]  /*11470*/  HMMA.16816.F32.BF16 R60, R136.reuse, R148, R60 ;  /* 0x00000094883c723c */ /* 0x048ff0000004183c */
        /* <DEDUP_REMOVED lines=8> */
[C---:B--2---:R-:W-:Y:S07]  /*11500*/  HMMA.16816.F32.BF16 R84, R136.reuse, R144, R84 ;  /* 0x000000908854723c */ /* 0x044fee0000041854 */
[----:B------:R-:W-:Y:S01]  /*11510*/  IMAD.U32 R144, RZ, RZ, UR30 ;  /* 0x0000001eff907e24 */ /* 0x000fe2000f8e00ff */
[C---:B------:R-:W-:Y:S08]  /*11520*/  HMMA.16816.F32.BF16 R88, R136.reuse, R146, R88 ;  /* 0x000000928858723c */ /* 0x040ff00000041858 */
[C---:B-1----:R-:W-:Y:S08]  /*11530*/  HMMA.16816.F32.BF16 R92, R136.reuse, R132, R92 ;  /* 0x00000084885c723c */ /* 0x042ff0000004185c */
[C---:B------:R-:W-:Y:S01]  /*11540*/  HMMA.16816.F32.BF16 R96, R136.reuse, R134, R96 ;  /* 0x000000868860723c */ /* 0x040fe20000041860 */
[----:B------:R-:W1:Y:S07]  /*11550*/  LDSM.16.MT88.4 R132, [R221+0x16800] ;  /* 0x01680000dd84783b */ /* 0x000e6e0000004200 */
[C---:B------:R-:W-:Y:S07]  /*11560*/  HMMA.16816.F32.BF16 R100, R136.reuse, R148, R100 ;  /* 0x000000948864723c */ /* 0x040fee0000041864 */
[----:B------:R-:W-:Y:S01]  /*11570*/  LOP3.LUT R148, R159, UR33, R144, 0x96, !PT ;  /* 0x000000219f947c12 */ /* 0x000fe2000f8e9690 */
[C---:B------:R-:W-:Y:S01]  /*11580*/  HMMA.16816.F32.BF16 R104, R136.reuse, R150, R104 ;  /* 0x000000968868723c */ /* 0x040fe20000041868 */
[----:B------:R-:W2:Y:S03]  /*11590*/  LDSM.16.MT88.4 R144, [R220+0x16800] ;  /* 0x01680000dc90783b */ /* 0x000ea60000004200 */
[----:B------:R-:W-:Y:S04]  /*115a0*/  IMAD.WIDE.U32 R148, R148, -0x326172a9, RZ ;  /* 0xcd9e8d5794947825 */ /* 0x000fe800078e00ff */
[C---:B---3--:R-:W-:Y:S07]  /*115b0*/  HMMA.16816.F32.BF16 R108, R136.reuse, R140, R108 ;  /* 0x0000008c886c723c */ /* 0x048fee000004186c */
[----:B------:R-:W-:Y:S01]  /*115c0*/  LOP3.LUT R141, R149, UR5, R156, 0x96, !PT ;  /* 0x00000005958d7c12 */ /* 0x000fe2000f8e969c */
[C---:B------:R-:W-:Y:S01]  /*115d0*/  HMMA.16816.F32.BF16 R112, R136.reuse, R142, R112 ;  /* 0x0000008e8870723c */ /* 0x040fe20000041870 */
[----:B------:R-:W-:Y:S03]  /*115e0*/  LDSM.16.MT88.4 R156, [R224+0x11800] ;  /* 0x01180000e09c783b */ /* 0x000fe60000004200 */
[----:B------:R-:W-:Y:S01]  /*115f0*/  LOP3.LUT R140, R161, UR29, R148, 0x96, !PT ;  /* 0x0000001da18c7c12 */ /* 0x000fe2000f8e9694 */
[----:B------:R-:W-:Y:S03]  /*11600*/  IMAD.WIDE.U32 R148, R141, -0x2daee0ad, RZ ;  /* 0xd2511f538d947825 */ /* 0x000fe600078e00ff */
[C---:B-1----:R-:W-:Y:S04]  /*11610*/  HMMA.16816.F32.BF16 R116, R136.reuse, R132, R116 ;  /* 0x000000848874723c */ /* 0x042fe80000041874 */
[----:B------:R-:W-:Y:S01]  /*11620*/  IMAD.WIDE.U32 R140, R140, -0x2daee0ad, RZ ;  /* 0xd2511f538c8c7825 */ /* 0x000fe200078e00ff */
[----:B------:R-:W-:Y:S03]  /*11630*/  LOP3.LUT R142, R149, UR14, R162, 0x96, !PT ;  /* 0x0000000e958e7c12 */ /* 0x000fe6000f8e96a2 */
[C---:B------:R-:W-:Y:S04]  /*11640*/  HMMA.16816.F32.BF16 R120, R136.reuse, R134, R120 ;  /* 0x000000868878723c */ /* 0x040fe80000041878 */
[----:B------:R-:W-:Y:S01]  /*11650*/  LOP3.LUT R148, R141, UR12, R148, 0x96, !PT ;  /* 0x0000000c8d947c12 */ /* 0x000fe2000f8e9694 */
[----:B------:R-:W-:Y:S03]  /*11660*/  IMAD.WIDE.U32 R142, R142, -0x326172a9, RZ ;  /* 0xcd9e8d578e8e7825 */ /* 0x000fe600078e00ff */
[C---:B--2---:R-:W-:Y:S04]  /*11670*/  HMMA.16816.F32.BF16 R124, R136.reuse, R144, R124 ;  /* 0x00000090887c723c */ /* 0x044fe8000004187c */
[----:B------:R-:W-:Y:S01]  /*11680*/  IMAD.WIDE.U32 R148, R148, -0x326172a9, RZ ;  /* 0xcd9e8d5794947825 */ /* 0x000fe200078e00ff */
[----:B------:R-:W-:Y:S02]  /*11690*/  LOP3.LUT R132, R143, UR13, R160, 0x96, !PT ;  /* 0x0000000d8f847c12 */ /* 0x000fe4000f8e96a0 */
[----:B------:R-:W-:Y:S01]  /*116a0*/  F2FP.BF16.PACK_AB R144, R201, R196 ;  /* 0x000000c4c990723e */ /* 0x000fe200000010ff */
[----:B------:R-:W-:Y:S01]  /*116b0*/  HMMA.16816.F32.BF16 R128, R136, R146, R128 ;  /* 0x000000928880723c */ /* 0x000fe20000041880 */
[----:B------:R-:W1:Y:S03]  /*116c0*/  LDSM.16.MT88.4 R136, [R224+0x11000] ;  /* 0x01100000e088783b */ /* 0x000e660000004200 */
[----:B------:R-:W-:Y:S01]  /*116d0*/  LOP3.LUT R150, R149, UR11, R142, 0x96, !PT ;  /* 0x0000000b95967c12 */ /* 0x000fe2000f8e968e */
[----:B------:R-:W-:Y:S04]  /*116e0*/  IMAD.WIDE.U32 R132, R132, -0x2daee0ad, RZ ;  /* 0xd2511f5384847825 */ /* 0x000fe800078e00ff */
[----:B------:R-:W-:Y:S03]  /*116f0*/  IMAD.WIDE.U32 R150, R150, -0x2daee0ad, RZ ;  /* 0xd2511f5396967825 */ /* 0x000fe600078e00ff */
[----:B------:R-:W-:Y:S02]  /*11700*/  LOP3.LUT R152, R133, UR10, R140, 0x96, !PT ;  /* 0x0000000a85987c12 */ /* 0x000fe4000f8e968c */
[----:B------:R-:W-:Y:S03]  /*11710*/  LOP3.LUT R132, R151, UR8, R132, 0x96, !PT ;  /* 0x0000000897847c12 */ /* 0x000fe6000f8e9684 */
[----:B------:R-:W-:Y:S04]  /*11720*/  IMAD.WIDE.U32 R152, R152, -0x326172a9, RZ ;  /* 0xcd9e8d5798987825 */ /* 0x000fe800078e00ff */
[----:B------:R-:W-:Y:S01]  /*11730*/  IMAD.WIDE.U32 R140, R132, -0x326172a9, RZ ;  /* 0xcd9e8d57848c7825 */ /* 0x000fe200078e00ff */
[----:B------:R-:W-:Y:S04]  /*11740*/  LOP3.LUT R148, R153, UR9, R148, 0x96, !PT ;  /* 0x0000000999947c12 */ /* 0x000fe8000f8e9694 */
[----:B------:R-:W-:Y:S01]  /*11750*/  LOP3.LUT R142, R140, 0xffff, RZ, 0xc0, !PT ;  /* 0x0000ffff8c8e7812 */ /* 0x000fe200078ec0ff */
[----:B------:R-:W-:Y:S01]  /*11760*/  IMAD.WIDE.U32 R148, R148, -0x2daee0ad, RZ ;  /* 0xd2511f5394947825 */ /* 0x000fe200078e00ff */
[----:B------:R-:W-:Y:S02]  /*11770*/  SHF.R.U32.HI R135, RZ, 0x10, R140 ;  /* 0x00000010ff877819 */ /* 0x000fe4000001168c */
[----:B------:R-:W-:Y:S02]  /*11780*/  LOP3.LUT R132, R141, UR28, R152, 0x96, !PT ;  /* 0x0000001c8d847c12 */ /* 0x000fe4000f8e9698 */
[----:B------:R-:W-:Y:S02]  /*11790*/  SHF.R.U32.HI R142, RZ, 0x8, R142 ;  /* 0x00000008ff8e7819 */ /* 0x000fe4000001168e */
[----:B------:R-:W-:Y:S02]  /*117a0*/  LOP3.LUT R133, R140, 0xff, RZ, 0xc0, !PT ;  /* 0x000000ff8c857812 */ /* 0x000fe400078ec0ff */
[----:B------:R-:W-:Y:S02]  /*117b0*/  SHF.R.U32.HI R140, RZ, 0x18, R140 ;  /* 0x00000018ff8c7819 */ /* 0x000fe4000001168c */
[----:B------:R-:W-:Y:S02]  /*117c0*/  LOP3.LUT R135, R135, 0xff, RZ, 0xc0, !PT ;  /* 0x000000ff87877812 */ /* 0x000fe400078ec0ff */
[C---:B------:R-:W-:Y:S02]  /*117d0*/  LOP3.LUT R134, R132.reuse, 0xffff, RZ, 0xc0, !PT ;  /* 0x0000ffff84867812 */ /* 0x040fe400078ec0ff */
[----:B------:R-:W-:Y:S02]  /*117e0*/  SHF.R.U32.HI R145, RZ, 0x10, R132 ;  /* 0x00000010ff917819 */ /* 0x000fe40000011684 */
[----:B------:R-:W-:Y:S02]  /*117f0*/  PRMT R133, R133, 0x5410, R142 ;  /* 0x0000541085857816 */ /* 0x000fe4000000008e */
[----:B------:R-:W-:Y:S02]  /*11800*/  PRMT R135, R135, 0x5410, R140 ;  /* 0x0000541087877816 */ /* 0x000fe4000000008c */
[----:B------:R-:W2:Y:S01]  /*11810*/  LDSM.16.MT88.4 R140, [R222+0x11000] ;  /* 0x01100000de8c783b */ /* 0x000ea20000004200 */
[----:B------:R-:W-:Y:S02]  /*11820*/  LOP3.LUT R147, R132, 0xff, RZ, 0xc0, !PT ;  /* 0x000000ff84937812 */ /* 0x000fe400078ec0ff */
[----:B------:R-:W-:Y:S01]  /*11830*/  SHF.R.U32.HI R134, RZ, 0x8, R134 ;  /* 0x00000008ff867819 */ /* 0x000fe20000011686 */
[--C-:B------:R-:W-:Y:S01]  /*11840*/  HSET2.LE.AND R135, R135, R250.reuse, PT ;  /* 0x000000fa87877233 */ /* 0x100fe20003803000 */
[----:B------:R-:W-:Y:S02]  /*11850*/  SHF.R.U32.HI R132, RZ, 0x18, R132 ;  /* 0x00000018ff847819 */ /* 0x000fe40000011684 */
[----:B------:R-:W-:Y:S02]  /*11860*/  LOP3.LUT R145, R145, 0xff, RZ, 0xc0, !PT ;  /* 0x000000ff91917812 */ /* 0x000fe400078ec0ff */
[----:B------:R-:W-:Y:S01]  /*11870*/  PRMT R147, R147, 0x5410, R134 ;  /* 0x0000541093937816 */ /* 0x000fe20000000086 */
[--C-:B------:R-:W-:Y:S01]  /*11880*/  HSET2.LE.AND R134, R133, R250.reuse, PT ;  /* 0x000000fa85867233 */ /* 0x100fe20003803000 */
[----:B------:R-:W-:Y:S02]  /*11890*/  PRMT R145, R145, 0x5410, R132 ;  /* 0x0000541091917816 */ /* 0x000fe40000000084 */
[----:B------:R-:W-:Y:S02]  /*118a0*/  F2FP.BF16.PACK_AB R133, R169, R168 ;  /* 0x000000a8a985723e */ /* 0x000fe400000010ff */
[----:B------:R-:W-:Y:S02]  /*118b0*/  F2FP.BF16.PACK_AB R132, R171, R170 ;  /* 0x000000aaab84723e */ /* 0x000fe400000010ff */
[----:B------:R-:W-:Y:S01]  /*118c0*/  LOP3.LUT R134, R134, R133, RZ, 0xc0, !PT ;  /* 0x0000008586867212 */ /* 0x000fe200078ec0ff */
[--C-:B------:R-:W-:Y:S01]  /*118d0*/  HSET2.LE.AND R133, R145, R250.reuse, PT ;  /* 0x000000fa91857233 */ /* 0x100fe20003803000 */
[----:B------:R-:W-:Y:S01]  /*118e0*/  LOP3.LUT R135, R135, R132, RZ, 0xc0, !PT ;  /* 0x0000008487877212 */ /* 0x000fe200078ec0ff */
[--C-:B------:R-:W-:Y:S01]  /*118f0*/  HSET2.LE.AND R132, R147, R250.reuse, PT ;  /* 0x000000fa93847233 */ /* 0x100fe20003803000 */
[----:B------:R-:W-:Y:S01]  /*11900*/  F2FP.BF16.PACK_AB R145, R251, R194 ;  /* 0x000000c2fb91723e */ /* 0x000fe200000010ff */
[----:B------:R-:W-:Y:S01]  /*11910*/  FADD.FTZ R194, R194, R193 ;  /* 0x000000c1c2c27221 */ /* 0x000fe20000010000 */
[----:B------:R-:W-:Y:S02]  /*11920*/  LOP3.LUT R133, R133, R144, RZ, 0xc0, !PT ;  /* 0x0000009085857212 */ /* 0x000fe400078ec0ff */
[----:B------:R-:W-:Y:S01]  /*11930*/  LOP3.LUT R132, R132, R145, RZ, 0xc0, !PT ;  /* 0x0000009184847212 */ /* 0x000fe200078ec0ff */
[----:B------:R-:W-:Y:S01]  /*11940*/  FADD.FTZ R251, R251, R194 ;  /* 0x000000c2fbfb7221 */ /* 0x000fe20000010000 */
[----:B------:R-:W3:Y:S03]  /*11950*/  LDSM.16.MT88.4 R144, [R221+0x11000] ;  /* 0x01100000dd90783b */ /* 0x000ee60000004200 */
[----:B------:R-:W-:Y:S02]  /*11960*/  FADD.FTZ R168, R168, R251 ;  /* 0x000000fba8a87221 */ /* 0x000fe40000010000 */
[C---:B-1----:R-:W-:Y:S05]  /*11970*/  HMMA.16816.F32.BF16 R4, R132.reuse, R136, R4 ;  /* 0x000000888404723c */ /* 0x042fea0000041804 */
[----:B------:R-:W-:Y:S03]  /*11980*/  FADD.FTZ R168, R169, R168 ;  /* 0x000000a8a9a87221 */ /* 0x000fe60000010000 */
        /* <DEDUP_REMOVED lines=38> */
[C---:B--2---:R-:W-:Y:S07]  /*11bf0*/  HMMA.16816.F32.BF16 R108, R132.reuse, R140, R108 ;  /* 0x0000008c846c723c */ /* 0x044fee000004186c */
[----:B------:R-:W-:Y:S01]  /*11c00*/  LOP3.LUT R140, R149, UR4, R150, 0x96, !PT ;  /* 0x00000004958c7c12 */ /* 0x000fe2000f8e9696 */
[C---:B------:R-:W-:Y:S04]  /*11c10*/  HMMA.16816.F32.BF16 R112, R132.reuse, R142, R112 ;  /* 0x0000008e8470723c */ /* 0x040fe80000041870 */
[----:B------:R-:W-:Y:S02]  /*11c20*/  LOP3.LUT R141, R148, 0xffff, RZ, 0xc0, !PT ;  /* 0x0000ffff948d7812 */ /* 0x000fe400078ec0ff */
[----:B------:R-:W-:Y:S02]  /*11c30*/  SHF.R.U32.HI R165, RZ, 0x10, R140 ;  /* 0x00000010ffa57819 */ /* 0x000fe4000001168c */
[--C-:B------:R-:W-:Y:S01]  /*11c40*/  SHF.R.U32.HI R142, RZ, 0x10, R148.reuse ;  /* 0x00000010ff8e7819 */ /* 0x100fe20000011694 */
[C---:B---3--:R-:W-:Y:S03]  /*11c50*/  HMMA.16816.F32.BF16 R116, R132.reuse, R144, R116 ;  /* 0x000000908474723c */ /* 0x048fe60000041874 */
[----:B------:R-:W-:Y:S02]  /*11c60*/  LOP3.LUT R142, R142, 0xff, RZ, 0xc0, !PT ;  /* 0x000000ff8e8e7812 */ /* 0x000fe400078ec0ff */
[----:B------:R-:W-:Y:S02]  /*11c70*/  LOP3.LUT R165, R165, 0xff, RZ, 0xc0, !PT ;  /* 0x000000ffa5a57812 */ /* 0x000fe400078ec0ff */
[----:B------:R-:W-:Y:S01]  /*11c80*/  SHF.R.U32.HI R145, RZ, 0x18, R148 ;  /* 0x00000018ff917819 */ /* 0x000fe20000011694 */
[C---:B------:R-:W-:Y:S04]  /*11c90*/  HMMA.16816.F32.BF16 R120, R132.reuse, R146, R120 ;  /* 0x000000928478723c */ /* 0x040fe80000041878 */
[----:B------:R-:W-:Y:S02]  /*11ca0*/  PRMT R145, R142, 0x5410, R145 ;  /* 0x000054108e917816 */ /* 0x000fe40000000091 */
[----:B------:R-:W-:Y:S02]  /*11cb0*/  LOP3.LUT R144, R140, 0xffff, RZ, 0xc0, !PT ;  /* 0x0000ffff8c907812 */ /* 0x000fe400078ec0ff */
[C---:B-1----:R-:W-:Y:S04]  /*11cc0*/  HMMA.16816.F32.BF16 R124, R132.reuse, R136, R124 ;  /* 0x00000088847c723c */ /* 0x042fe8000004187c */
[----:B------:R-:W-:Y:S01]  /*11cd0*/  LOP3.LUT R147, R148, 0xff, RZ, 0xc0, !PT ;  /* 0x000000ff94937812 */ /* 0x000fe200078ec0ff */
[--C-:B------:R-:W-:Y:S01]  /*11ce0*/  HSET2.LE.AND R167, R145, R250.reuse, PT ;  /* 0x000000fa91a77233 */ /* 0x100fe20003803000 */
[----:B------:R-:W1:Y:S01]  /*11cf0*/  LDSM.16.MT88.4 R148, [R222+0x11800] ;  /* 0x01180000de94783b */ /* 0x000e620000004200 */
[----:B------:R-:W-:Y:S01]  /*11d00*/  SHF.R.U32.HI R136, RZ, 0x8, R141 ;  /* 0x00000008ff887819 */ /* 0x000fe2000001168d */
[----:B------:R-:W-:Y:S04]  /*11d10*/  HMMA.16816.F32.BF16 R128, R132, R138, R128 ;  /* 0x0000008a8480723c */ /* 0x000fe80000041880 */
[----:B------:R-:W-:Y:S02]  /*11d20*/  LOP3.LUT R137, R140, 0xff, RZ, 0xc0, !PT ;  /* 0x000000ff8c897812 */ /* 0x000fe400078ec0ff */
[----:B------:R-:W-:Y:S01]  /*11d30*/  SHF.R.U32.HI R140, RZ, 0x18, R140 ;  /* 0x00000018ff8c7819 */ /* 0x000fe2000001168c */
[----:B------:R-:W-:Y:S01]  /*11d40*/  LDSM.16.MT88.4 R132, [R220+0x11800] ;  /* 0x01180000dc84783b */ /* 0x000fe20000004200 */
[----:B------:R-:W-:Y:S04]  /*11d50*/  SHF.R.U32.HI R144, RZ, 0x8, R144 ;  /* 0x00000008ff907819 */ /* 0x000fe80000011690 */
[----:B------:R-:W-:Y:S02]  /*11d60*/  PRMT R165, R165, 0x5410, R140 ;  /* 0x00005410a5a57816 */ /* 0x000fe4000000008c */
[----:B------:R-:W-:Y:S01]  /*11d70*/  PRMT R147, R147, 0x5410, R136 ;  /* 0x0000541093937816 */ /* 0x000fe20000000088 */
[----:B------:R-:W2:Y:S01]  /*11d80*/  LDSM.16.MT88.4 R140, [R221+0x11800] ;  /* 0x01180000dd8c783b */ /* 0x000ea20000004200 */
[----:B------:R-:W-:Y:S01]  /*11d90*/  PRMT R137, R137, 0x5410, R144 ;  /* 0x0000541089897816 */ /* 0x000fe20000000090 */
[--C-:B------:R-:W-:Y:S01]  /*11da0*/  HSET2.LE.AND R165, R165, R250.reuse, PT ;  /* 0x000000faa5a57233 */ /* 0x100fe20003803000 */
[----:B------:R-:W-:Y:S01]  /*11db0*/  F2FP.BF16.PACK_AB R138, R200, R185 ;  /* 0x000000b9c88a723e */ /* 0x000fe200000010ff */
[--C-:B------:R-:W-:Y:S01]  /*11dc0*/  HSET2.LE.AND R166, R147, R250.reuse, PT ;  /* 0x000000fa93a67233 */ /* 0x100fe20003803000 */
[----:B-----5:R-:W-:Y:S01]  /*11dd0*/  F2FP.BF16.PACK_AB R136, R181, R180 ;  /* 0x000000b4b588723e */ /* 0x020fe200000010ff */
[----:B------:R-:W-:Y:S01]  /*11de0*/  HSET2.LE.AND R164, R137, R250, PT ;  /* 0x000000fa89a47233 */ /* 0x000fe20003803000 */
[----:B------:R-:W-:Y:S01]  /*11df0*/  F2FP.BF16.PACK_AB R137, R198, R191 ;  /* 0x000000bfc689723e */ /* 0x000fe200000010ff */
[----:B------:R-:W-:Y:S01]  /*11e00*/  FADD.FTZ R191, R191, R168 ;  /* 0x000000a8bfbf7221 */ /* 0x000fe20000010000 */
[----:B------:R-:W-:Y:S02]  /*11e10*/  LOP3.LUT R165, R165, R138, RZ, 0xc0, !PT ;  /* 0x0000008aa5a57212 */ /* 0x000fe400078ec0ff */
[----:B------:R-:W-:Y:S01]  /*11e20*/  LOP3.LUT R164, R164, R137, RZ, 0xc0, !PT ;  /* 0x00000089a4a47212 */ /* 0x000fe200078ec0ff */
[----:B------:R-:W-:Y:S01]  /*11e30*/  FADD.FTZ R198, R198, R191 ;  /* 0x000000bfc6c67221 */ /* 0x000fe20000010000 */
[----:B------:R-:W-:Y:S01]  /*11e40*/  LOP3.LUT R166, R166, R3, RZ, 0xc0, !PT ;  /* 0x00000003a6a67212 */ /* 0x000fe200078ec0ff */
[----:B------:R-:W-:Y:S01]  /*11e50*/  FADD.FTZ R3, R173, R174 ;  /* 0x000000aead037221 */ /* 0x000fe20000010000 */
[----:B------:R-:W-:Y:S03]  /*11e60*/  LOP3.LUT R167, R167, R136, RZ, 0xc0, !PT ;  /* 0x00000088a7a77212 */ /* 0x000fe600078ec0ff */
[----:B------:R-:W-:Y:S04]  /*11e70*/  FADD.FTZ R3, R172, R3 ;  /* 0x00000003ac037221 */ /* 0x000fe80000010000 */
[C---:B------:R-:W-:Y:S01]  /*11e80*/  HMMA.16816.F32.BF16 R160, R164.reuse, R156, R4 ;  /* 0x0000009ca4a0723c */ /* 0x040fe20000041804 */
[----:B------:R-:W3:Y:S04]  /*11e90*/  LDSM.16.MT88.4 R4, [R224+0x13800] ;  /* 0x01380000e004783b */ /* 0x000ee80000004200 */
[----:B------:R-:W-:Y:S02]  /*11ea0*/  FADD.FTZ R192, R192, R3 ;  /* 0x00000003c0c07221 */ /* 0x000fe40000010000 */
[----:B------:R-:W-:Y:S01]  /*11eb0*/  IMAD.MOV.U32 R3, RZ, RZ, R2 ;  /* 0x000000ffff037224 */ /* 0x000fe200078e0002 */
[C---:B------:R-:W-:Y:S01]  /*11ec0*/  HMMA.16816.F32.BF16 R156, R164.reuse, R158, R8 ;  /* 0x0000009ea49c723c */ /* 0x040fe20000041808 */
[----:B------:R-:W4:Y:S03]  /*11ed0*/  LDSM.16.MT88.4 R8, [R222+0x13800] ;  /* 0x01380000de08783b */ /* 0x000f260000004200 */
[----:B------:R-:W-:Y:S04]  /*11ee0*/  FADD.FTZ R199, R199, R192 ;  /* 0x000000c0c7c77221 */ /* 0x000fe80000010000 */
[C---:B-1----:R-:W-:Y:S01]  /*11ef0*/  HMMA.16816.F32.BF16 R152, R164.reuse, R148, R12 ;  /* 0x00000094a498723c */ /* 0x042fe2000004180c */
[----:B------:R-:W1:Y:S03]  /*11f00*/  LDSM.16.MT88.4 R12, [R221+0x13800] ;  /* 0x01380000dd0c783b */ /* 0x000e660000004200 */
[----:B------:R-:W-:Y:S04]  /*11f10*/  FADD.FTZ R188, R188, R199 ;  /* 0x000000c7bcbc7221 */ /* 0x000fe80000010000 */
[C---:B------:R-:W-:Y:S01]  /*11f20*/  HMMA.16816.F32.BF16 R148, R164.reuse, R150, R16 ;  /* 0x00000096a494723c */ /* 0x040fe20000041810 */
[----:B------:R-:W5:Y:S03]  /*11f30*/  LDSM.16.MT88.4 R16, [R220+0x13800] ;  /* 0x01380000dc10783b */ /* 0x000f660000004200 */
[----:B------:R-:W-:Y:S04]  /*11f40*/  FADD.FTZ R195, R195, R188 ;  /* 0x000000bcc3c37221 */ /* 0x000fe80000010000 */
[C---:B--2---:R-:W-:Y:S01]  /*11f50*/  HMMA.16816.F32.BF16 R144, R164.reuse, R140, R20 ;  /* 0x0000008ca490723c */ /* 0x044fe20000041814 */
[----:B------:R-:W2:Y:S03]  /*11f60*/  LDSM.16.MT88.4 R20, [R224+0x15800] ;  /* 0x01580000e014783b */ /* 0x000ea60000004200 */
[----:B------:R-:W-:Y:S04]  /*11f70*/  FADD.FTZ R196, R196, R195 ;  /* 0x000000c3c4c47221 */ /* 0x000fe80000010000 */
[C---:B------:R-:W-:Y:S01]  /*11f80*/  HMMA.16816.F32.BF16 R140, R164.reuse, R142, R24 ;  /* 0x0000008ea48c723c */ /* 0x040fe20000041818 */
[----:B------:R-:W-:Y:S03]  /*11f90*/  LDSM.16.MT88.4 R24, [R224+0x17800] ;  /* 0x01780000e018783b */ /* 0x000fe60000004200 */
[----:B------:R-:W-:Y:S04]  /*11fa0*/  FADD.FTZ R201, R201, R196 ;  /* 0x000000c4c9c97221 */ /* 0x000fe80000010000 */
[C---:B------:R-:W-:Y:S08]  /*11fb0*/  HMMA.16816.F32.BF16 R136, R164.reuse, R132, R28 ;  /* 0x00000084a488723c */ /* 0x040ff0000004181c */
        /* <DEDUP_REMOVED lines=27> */
[C---:B--2---:R-:W-:Y:S08]  /*12170*/  HMMA.16816.F32.BF16 R116, R164.reuse, R20, R116 ;  /* 0x00000014a474723c */ /* 0x044ff00000041874 */
[C---:B------:R-:W-:Y:S08]  /*12180*/  HMMA.16816.F32.BF16 R120, R164.reuse, R22, R120 ;  /* 0x00000016a478723c */ /* 0x040ff00000041878 */
[C---:B---3--:R-:W-:Y:S07]  /*12190*/  HMMA.16816.F32.BF16 R124, R164.reuse, R4, R124 ;  /* 0x00000004a47c723c */ /* 0x048fee000004187c */
[----:B------:R-:W-:Y:S01]  /*121a0*/  FADD.FTZ R4, R170, R201 ;  /* 0x000000c9aa047221 */ /* 0x000fe20000010000 */
[----:B------:R-:W-:Y:S04]  /*121b0*/  HMMA.16816.F32.BF16 R128, R164, R6, R128 ;  /* 0x00000006a480723c */ /* 0x000fe80000041880 */
[----:B------:R-:W-:Y:S03]  /*121c0*/  FADD.FTZ R4, R171, R4 ;  /* 0x00000004ab047221 */ /* 0x000fe60000010000 */
[----:B------:R-:W-:Y:S02]  /*121d0*/  FADD.FTZ R167, R183, R198 ;  /* 0x000000c6b7a77221 */ /* 0x000fe40000010000 */
[----:B------:R-:W-:Y:S03]  /*121e0*/  FADD.FTZ R185, R185, R4 ;  /* 0x00000004b9b97221 */ /* 0x000fe60000010000 */
[----:B------:R-:W-:Y:S02]  /*121f0*/  FADD.FTZ R167, R184, R167 ;  /* 0x000000a7b8a77221 */ /* 0x000fe40000010000 */
[----:B------:R-:W-:Y:S02]  /*12200*/  FADD.FTZ R185, R200, R185 ;  /* 0x000000b9c8b97221 */ /* 0x000fe40000010000 */
[----:B------:R-:W-:Y:S02]  /*12210*/  IMAD.MOV.U32 R164, RZ, RZ, R0 ;  /* 0x000000ffffa47224 */ /* 0x000fe400078e0000 */
[----:B------:R-:W-:Y:S04]  /*12220*/  FADD.FTZ R166, R180, R185 ;  /* 0x000000b9b4a67221 */ /* 0x000fe80000010000 */
[----:B------:R-:W-:Y:S01]  /*12230*/  FADD.FTZ R166, R181, R166 ;  /* 0x000000a6b5a67221 */ /* 0x000fe20000010000 */
[----:B------:R-:W-:-:S05]  /*12240*/  @P0 BRA `(.L_x_625) ;  /* 0xffffb64000000947 */ /* 0x000fca000383ffff */
.L_x_624:
[----:B------:R-:W1:Y:S01]  /*12250*/  SHFL.BFLY PT, R4, R167, 0x2, 0x1f ;  /* 0x0c401f00a7047f89 */ /* 0x000e6200000e0000 */
[----:B------:R-:W-:Y:S01]  /*12260*/  MOV R10, 0x3f800000 ;  /* 0x3f800000000a7802 */ /* 0x000fe20000000f00 */
[----:B------:R-:W2:Y:S01]  /*12270*/  S2UR UR6, SR_CTAID.Y ;  /* 0x00000000000679c3 */ /* 0x000ea20000002600 */
[----:B------:R-:W-:Y:S01]  /*12280*/  MOV R11, 0x3f800000 ;  /* 0x3f800000000b7802 */ /* 0x000fe20000000f00 */
[----:B------:R-:W3:Y:S01]  /*12290*/  SHFL.BFLY PT, R3, R166, 0x2, 0x1f ;  /* 0x0c401f00a6037f89 */ /* 0x000ee200000e0000 */
[----:B------:R-:W-:Y:S01]  /*122a0*/  ULDC.U8 UR10, c[0x0][0x329] ;  /* 0x0000ca40000a7ab9 */ /* 0x000fe20000000000 */
[----:B------:R-:W-:Y:S01]  /*122b0*/  BSSY B0, `(.L_x_628) ;  /* 0x0000193000007945 */ /* 0x000fe20003800000 */
[----:B------:R-:W-:-:S02]  /*122c0*/  UISETP.NE.AND UP4, UPT, UR21, -0x1, UPT ;  /* 0xffffffff1500788c */ /* 0x000fc4000bf85270 */
[----:B------:R-:W-:Y:S02]  /*122d0*/  UISETP.NE.AND UP3, UPT, UR10, URZ, UPT ;  /* 0x0000003f0a00728c */ /* 0x000fe4000bf65270 */
[----:B------:R-:W-:Y:S02]  /*122e0*/  ULDC.U8 UR9, c[0x0][0x328] ;  /* 0x0000ca0000097ab9 */ /* 0x000fe40000000000 */
[----:B------:R-:W-:Y:S02]  /*122f0*/  ULDC.64 UR4, c[0x0][0x1e8] ;  /* 0x00007a0000047ab9 */ /* 0x000fe40000000a00 */
[----:B------:R-:W-:Y:S02]  /*12300*/  UISETP.NE.AND UP2, UPT, UR9, URZ, UPT ;  /* 0x0000003f0900728c */ /* 0x000fe4000bf45270 */
[----:B------:R-:W-:Y:S02]  /*12310*/  ULDC UR8, c[0x0][0x214] ;  /* 0x0000850000087ab9 */ /* 0x000fe40000000800 */
[----:B------:R-:W-:-:S02]  /*12320*/  @UP4 UIMAD.WIDE.U32 UR14, UR21, UR4, URZ ;  /* 0x00000004150e42a5 */ /* 0x000fc4000f8e003f */
[----:B------:R-:W-:Y:S01]  /*12330*/  @!UP3 UISETP.NE.AND UP1, UPT, UR9, URZ, UPT ;  /* 0x0000003f0900b28c */ /* 0x000fe2000bf25270 */
[----:B------:R-:W4:Y:S01]  /*12340*/  S2UR UR9, SR_CTAID.X ;  /* 0x00000000000979c3 */ /* 0x000f220000002500 */
[----:B------:R-:W-:Y:S01]  /*12350*/  @UP4 UIMAD UR7, UR21, UR5, UR15 ;  /* 0x00000005150742a4 */ /* 0x000fe2000f8e020f */
[----:B-1----:R-:W-:Y:S01]  /*12360*/  FADD.FTZ R7, R4, R167 ;  /* 0x000000a704077221 */ /* 0x002fe20000010000 */
[----:B------:R-:W-:Y:S01]  /*12370*/  UISETP.EQ.AND UP2, UPT, UR10, URZ, UP2 ;  /* 0x0000003f0a00728c */ /* 0x000fe20009742270 */
[----:B------:R-:W1:Y:S01]  /*12380*/  S2R R4, SR_TID.X ;  /* 0x0000000000047919 */ /* 0x000e620000002100 */
[----:B--2---:R-:W-:Y:S01]  /*12390*/  @!UP4 USHF.R.S32.HI UR12, URZ, 0x1f, UR6 ;  /* 0x0000001f3f0cc899 */ /* 0x004fe20008011406 */
[----:B---3--:R-:W-:Y:S01]  /*123a0*/  FADD.FTZ R8, R3, R166 ;  /* 0x000000a603087221 */ /* 0x008fe20000010000 */
[----:B------:R-:W-:Y:S01]  /*123b0*/  ULDC.64 UR4, c[0x0][0x1e0] ;  /* 0x0000780000047ab9 */ /* 0x000fe20000000a00 */
[----:B------:R-:W2:Y:S01]  /*123c0*/  SHFL.BFLY PT, R6, R7, 0x1, 0x1f ;  /* 0x0c201f0007067f89 */ /* 0x000ea200000e0000 */
[----:B------:R-:W3:Y:S01]  /*123d0*/  S2UR UR10, SR_CTAID.Z ;  /* 0x00000000000a79c3 */ /* 0x000ee20000002700 */
[----:B------:R-:W-:-:S02]  /*123e0*/  @!UP4 UIMAD UR12, UR12, UR4, URZ ;  /* 0x000000040c0cc2a4 */ /* 0x000fc4000f8e023f */
[----:B------:R-:W5:Y:S01]  /*123f0*/  SHFL.BFLY PT, R5, R8, 0x1, 0x1f ;  /* 0x0c201f0008057f89 */ /* 0x000f6200000e0000 */
[----:B------:R-:W-:Y:S02]  /*12400*/  @UP3 ULDC UR11, c[0x0][0x210] ;  /* 0x00008400000b3ab9 */ /* 0x000fe40000000800 */
[----:B------:R-:W-:Y:S02]  /*12410*/  @!UP4 UIMAD UR12, UR6, UR5, UR12 ;  /* 0x00000005060cc2a4 */ /* 0x000fe4000f8e020c */
[----:B------:R-:W-:Y:S02]  /*12420*/  @UP3 UIMAD UR11, UR11, UR8, URZ ;  /* 0x000000080b0b32a4 */ /* 0x000fe4000f8e023f */
[----:B------:R-:W-:Y:S02]  /*12430*/  ULDC UR5, c[0x0][0x234] ;  /* 0x00008d0000057ab9 */ /* 0x000fe40000000800 */
[----:B------:R-:W-:Y:S02]  /*12440*/  UISETP.NE.OR UP0, UPT, UR21, -0x1, !UP2 ;  /* 0xffffffff1500788c */ /* 0x000fe4000d705670 */
[----:B------:R-:W-:-:S02]  /*12450*/  @!UP3 USEL UR11, UR8, UR5, !UP1 ;  /* 0x00000005080bb287 */ /* 0x000fc4000c800000 */
[----:B------:R-:W-:Y:S02]  /*12460*/  @!UP4 UIMAD.WIDE.U32 UR16, UR6, UR4, URZ ;  /* 0x000000040610c2a5 */ /* 0x000fe4000f8e003f */
[----:B------:R-:W-:Y:S01]  /*12470*/  @UP3 UMOV UR13, 0x1 ;  /* 0x00000001000d3882 */ /* 0x000fe20000000000 */
[----:B-1----:R-:W-:Y:S01]  /*12480*/  SHF.R.S32.HI R3, RZ, 0x1f, R4 ;  /* 0x0000001fff037819 */ /* 0x002fe20000011404 */
[----:B------:R-:W-:Y:S02]  /*12490*/  ULDC UR4, c[0x0][0x1c0] ;  /* 0x0000700000047ab9 */ /* 0x000fe40000000800 */
[----:B------:R-:W-:Y:S01]  /*124a0*/  @!UP3 UIMAD UR13, UR11, UR4, URZ ;  /* 0x000000040b0db2a4 */ /* 0x000fe2000f8e023f */
[----:B--2---:R-:W-:Y:S01]  /*124b0*/  FADD.FTZ R6, R7, R6 ;  /* 0x0000000607067221 */ /* 0x004fe20000010000 */
[----:B------:R-:W-:Y:S01]  /*124c0*/  LEA.HI R9, R3, R4, RZ, 0x2 ;  /* 0x0000000403097211 */ /* 0x000fe200078f10ff */
[----:B------:R-:W-:Y:S01]  /*124d0*/  @UP3 ULDC UR15, c[0x0][0x210] ;  /* 0x00008400000f3ab9 */ /* 0x000fe20000000800 */
[----:B-----5:R-:W-:-:S02]  /*124e0*/  FADD.FTZ R5, R8, R5 ;  /* 0x0000000508057221 */ /* 0x020fc40000010000 */
[----:B------:R-:W-:Y:S01]  /*124f0*/  FSETP.NE.FTZ.AND P4, PT, R6, RZ, PT ;  /* 0x000000ff0600720b */ /* 0x000fe20003f95000 */
[----:B------:R-:W-:Y:S01]  /*12500*/  UIMAD UR4, UR6, UR13, URZ ;  /* 0x0000000d060472a4 */ /* 0x000fe2000f8e023f */
[--C-:B------:R-:W-:Y:S01]  /*12510*/  SHF.R.S32.HI R8, RZ, 0x2, R9.reuse ;  /* 0x00000002ff087819 */ /* 0x100fe20000011409 */
[----:B------:R-:W-:Y:S01]  /*12520*/  @!UP3 UMOV UR15, 0x1 ;  /* 0x00000001000fb882 */ /* 0x000fe20000000000 */
[----:B------:R-:W-:Y:S01]  /*12530*/  FSETP.NE.FTZ.AND P3, PT, R5, RZ, PT ;  /* 0x000000ff0500720b */ /* 0x000fe20003f75000 */
[----:B------:R-:W-:Y:S01]  /*12540*/  @!UP0 UIMAD UR21, UR6, UR8, URZ ;  /* 0x00000008061582a4 */ /* 0x000fe2000f8e023f */
[----:B------:R-:W-:Y:S01]  /*12550*/  SHF.R.S32.HI R7, RZ, 0x1f, R9 ;  /* 0x0000001fff077819 */ /* 0x000fe20000011409 */
[----:B----4-:R-:W-:Y:S01]  /*12560*/  UIMAD UR5, UR9, UR15, URZ ;  /* 0x0000000f090572a4 */ /* 0x010fe2000f8e023f */
[----:B------:R-:W-:Y:S01]  /*12570*/  LOP3.LUT R9, R9, 0x3ffffffc, RZ, 0xc0, !PT ;  /* 0x3ffffffc09097812 */ /* 0x000fe200078ec0ff */
[----:B------:R-:W-:Y:S01]  /*12580*/  USEL UR4, UR4, URZ, !UP2 ;  /* 0x0000003f04047287 */ /* 0x000fe2000d000000 */
[----:B------:R-:W-:Y:S01]  /*12590*/  LEA.HI R7, R7, R8, RZ, 0x3 ;  /* 0x0000000807077211 */ /* 0x000fe200078f18ff */
[----:B------:R-:W-:Y:S01]  /*125a0*/  USHF.L.U32 UR5, UR5, 0x6, URZ ;  /* 0x0000000605057899 */ /* 0x000fe2000800063f */
[----:B------:R-:W-:Y:S01]  /*125b0*/  IADD3 R9, -R9, R4, RZ ;  /* 0x0000000409097210 */ /* 0x000fe20007ffe1ff */
[----:B------:R-:W1:Y:S01]  /*125c0*/  @P4 MUFU.RCP R10, R6 ;  /* 0x00000006000a4308 */ /* 0x000e620000001000 */
[----:B------:R-:W-:Y:S01]  /*125d0*/  LOP3.LUT R7, R7, 0xfffffff8, RZ, 0xc0, !PT ;  /* 0xfffffff807077812 */ /* 0x000fe200078ec0ff */
[----:B---3--:R-:W-:-:S02]  /*125e0*/  UIMAD UR11, UR10, UR11, UR4 ;  /* 0x0000000b0a0b72a4 */ /* 0x008fc4000f8e0204 */
[----:B------:R-:W-:Y:S01]  /*125f0*/  @!UP2 UMOV UR18, URZ ;  /* 0x0000003f0012ac82 */ /* 0x000fe20008000000 */
[----:B------:R-:W-:Y:S01]  /*12600*/  IADD3 R7, R8, -R7, RZ ;  /* 0x8000000708077210 */ /* 0x000fe20007ffe0ff */
[----:B------:R-:W-:Y:S01]  /*12610*/  @UP2 UMOV UR18, UR21 ;  /* 0x0000001500122c82 */ /* 0x000fe20008000000 */
[----:B------:R-:W-:Y:S01]  /*12620*/  LEA.HI R8, R3, R4, RZ, 0x5 ;  /* 0x0000000403087211 */ /* 0x000fe200078f28ff */
[----:B------:R-:W2:Y:S01]  /*12630*/  @P3 MUFU.RCP R11, R5 ;  /* 0x00000005000b3308 */ /* 0x000ea20000001000 */
[C---:B------:R-:W-:Y:S01]  /*12640*/  SHF.L.U32 R12, R7.reuse, 0x6, RZ ;  /* 0x00000006070c7819 */ /* 0x040fe200000006ff */
[----:B------:R-:W-:Y:S01]  /*12650*/  @!UP2 UMOV UR19, URZ ;  /* 0x0000003f0013ac82 */ /* 0x000fe20008000000 */
[C---:B------:R-:W-:Y:S01]  /*12660*/  R2P PR, R7.reuse, 0x6 ;  /* 0x0000000607007804 */ /* 0x040fe20000000000 */
[----:B------:R-:W-:Y:S01]  /*12670*/  USHF.R.S32.HI UR4, URZ, 0x1f, UR5 ;  /* 0x0000001f3f047899 */ /* 0x000fe20008011405 */
[----:B------:R-:W-:Y:S01]  /*12680*/  LOP3.LUT R12, R12, 0x1c0, RZ, 0xc0, !PT ;  /* 0x000001c00c0c7812 */ /* 0x000fe200078ec0ff */
[----:B------:R-:W-:Y:S01]  /*12690*/  @UP2 USHF.R.S32.HI UR19, URZ, 0x1f, UR21 ;  /* 0x0000001f3f132899 */ /* 0x000fe20008011415 */
[----:B------:R-:W-:Y:S01]  /*126a0*/  LOP3.LUT R7, R7, 0x1, RZ, 0xc0, !PT ;  /* 0x0000000107077812 */ /* 0x000fe200078ec0ff */
[----:B-1----:R-:W-:Y:S01]  /*126b0*/  FMUL.FTZ R10, R10, c[0x0][0x2dc] ;  /* 0x0000b7000a0a7a20 */ /* 0x002fe20000410000 */
[----:B------:R-:W-:Y:S01]  /*126c0*/  LEA.HI R12, R12, R12, RZ, 0x1d ;  /* 0x0000000c0c0c7211 */ /* 0x000fe200078fe8ff */
[----:B------:R-:W1:Y:S01]  /*126d0*/  @P4 MUFU.LG2 R6, R6 ;  /* 0x0000000600064308 */ /* 0x000e620000000c00 */
[----:B------:R-:W-:Y:S01]  /*126e0*/  ISETP.NE.U32.AND P0, PT, R7, 0x1, PT ;  /* 0x000000010700780c */ /* 0x000fe20003f05070 */
[C---:B------:R-:W-:Y:S01]  /*126f0*/  FMUL.FTZ R160, R10.reuse, R160 ;  /* 0x000000a00aa07220 */ /* 0x040fe20000410000 */
[----:B------:R-:W-:Y:S01]  /*12700*/  MOV R7, 0x20 ;  /* 0x0000002000077802 */ /* 0x000fe20000000f00 */
        /* <DEDUP_REMOVED lines=11> */
[----:B------:R-:W-:Y:S01]  /*127c0*/  @!UP4 UIADD3 UR7, UR17, UR12, URZ ;  /* 0x0000000c1107c290 */ /* 0x000fe2000fffe03f */
        /* <DEDUP_REMOVED lines=87> */
[----:B------:R-:W-:Y:S01]  /*12d40*/  SHF.R.S32.HI R10, RZ, 0x5, R8 ;  /* 0x00000005ff0a7819 */ /* 0x000fe20000011408 */
[----:B--2---:R-:W-:Y:S01]  /*12d50*/  FMUL.FTZ R11, R11, c[0x0][0x2dc] ;  /* 0x0000b7000b0b7a20 */ /* 0x004fe20000410000 */
[----:B------:R-:W-:Y:S01]  /*12d60*/  F2FP.BF16.PACK_AB R124, R125, R124 ;  /* 0x0000007c7d7c723e */ /* 0x000fe200000010ff */
[----:B-1----:R-:W-:Y:S01]  /*12d70*/  @P4 FMUL.FTZ R77, R6, 0.69314718246459960938 ;  /* 0x3f317218064d4820 */ /* 0x002fe20000410000 */
[----:B------:R-:W-:Y:S01]  /*12d80*/  LEA R9, R10, R9, 0x9 ;  /* 0x000000090a097211 */ /* 0x000fe200078e48ff */
[----:B------:R-:W-:Y:S01]  /*12d90*/  FMUL.FTZ R162, R11, R162 ;  /* 0x000000a20ba27220 */ /* 0x000fe20000410000 */
[----:B------:R-:W-:Y:S01]  /*12da0*/  F2FP.BF16.PACK_AB R128, R129, R128 ;  /* 0x000000808180723e */ /* 0x000fe200000010ff */
[----:B------:R-:W-:Y:S01]  /*12db0*/  FMUL.FTZ R163, R11, R163 ;  /* 0x000000a30ba37220 */ /* 0x000fe20000410000 */
[----:B------:R-:W-:Y:S01]  /*12dc0*/  LEA R9, R9, R12, 0x1 ;  /* 0x0000000c09097211 */ /* 0x000fe200078e08ff */
[----:B------:R-:W-:Y:S01]  /*12dd0*/  FMUL.FTZ R158, R11, R158 ;  /* 0x0000009e0b9e7220 */ /* 0x000fe20000410000 */
[----:B------:R-:W-:Y:S01]  /*12de0*/  SEL R12, R7, 0xffffffe0, !P1 ;  /* 0xffffffe0070c7807 */ /* 0x000fe20004800000 */
[----:B------:R-:W-:Y:S01]  /*12df0*/  FMUL.FTZ R159, R11, R159 ;  /* 0x0000009f0b9f7220 */ /* 0x000fe20000410000 */
[----:B------:R-:W-:Y:S01]  /*12e00*/  SHF.L.U32 R9, R9, 0x1, RZ ;  /* 0x0000000109097819 */ /* 0x000fe200000006ff */
[C---:B------:R-:W-:Y:S01]  /*12e10*/  FMUL.FTZ R154, R11.reuse, R154 ;  /* 0x0000009a0b9a7220 */ /* 0x040fe20000410000 */
[----:B------:R-:W-:Y:S01]  /*12e20*/  MOV R7, 0x40 ;  /* 0x0000004000077802 */ /* 0x000fe20000000f00 */
[----:B------:R-:W-:Y:S01]  /*12e30*/  FMUL.FTZ R155, R11, R155 ;  /* 0x0000009b0b9b7220 */ /* 0x000fe20000410000 */
[----:B------:R-:W-:Y:S01]  /*12e40*/  IADD3 R13, R9, -0x10, RZ ;  /* 0xfffffff0090d7810 */ /* 0x000fe20007ffe0ff */
[----:B------:R-:W-:Y:S01]  /*12e50*/  FMUL.FTZ R150, R11, R150 ;  /* 0x000000960b967220 */ /* 0x000fe20000410000 */
[----:B------:R-:W-:Y:S01]  /*12e60*/  @P0 IADD3 R13, R9, 0x10, RZ ;  /* 0x00000010090d0810 */ /* 0x000fe20007ffe0ff */
[----:B------:R-:W-:Y:S01]  /*12e70*/  FMUL.FTZ R151, R11, R151 ;  /* 0x000000970b977220 */ /* 0x000fe20000410000 */
[----:B------:R-:W-:Y:S01]  /*12e80*/  F2FP.BF16.PACK_AB R162, R163, R162 ;  /* 0x000000a2a3a2723e */ /* 0x000fe200000010ff */
[----:B------:R-:W-:Y:S01]  /*12e90*/  FMUL.FTZ R146, R11, R146 ;  /* 0x000000920b927220 */ /* 0x000fe20000410000 */
[----:B------:R-:W-:Y:S01]  /*12ea0*/  SEL R14, R7, 0xffffffc0, !P2 ;  /* 0xffffffc0070e7807 */ /* 0x000fe20005000000 */
[----:B------:R-:W-:Y:S01]  /*12eb0*/  FMUL.FTZ R147, R11, R147 ;  /* 0x000000930b937220 */ /* 0x000fe20000410000 */
[----:B------:R-:W-:Y:S01]  /*12ec0*/  F2FP.BF16.PACK_AB R158, R159, R158 ;  /* 0x0000009e9f9e723e */ /* 0x000fe200000010ff */
[----:B------:R-:W-:Y:S01]  /*12ed0*/  FMUL.FTZ R142, R11, R142 ;  /* 0x0000008e0b8e7220 */ /* 0x000fe20000410000 */
[----:B------:R-:W-:Y:S01]  /*12ee0*/  F2FP.BF16.PACK_AB R154, R155, R154 ;  /* 0x0000009a9b9a723e */ /* 0x000fe200000010ff */
[----:B------:R-:W-:Y:S01]  /*12ef0*/  FMUL.FTZ R143, R11, R143 ;  /* 0x0000008f0b8f7220 */ /* 0x000fe20000410000 */
[----:B------:R-:W-:Y:S01]  /*12f00*/  IADD3 R15, R9, R12, RZ ;  /* 0x0000000c090f7210 */ /* 0x000fe20007ffe0ff */
[----:B------:R-:W-:Y:S01]  /*12f10*/  FMUL.FTZ R138, R11, R138 ;  /* 0x0000008a0b8a7220 */ /* 0x000fe20000410000 */
[----:B------:R-:W-:Y:S01]  /*12f20*/  F2FP.BF16.PACK_AB R150, R151, R150 ;  /* 0x000000969796723e */ /* 0x000fe200000010ff */
[C---:B------:R-:W-:Y:S01]  /*12f30*/  FMUL.FTZ R139, R11.reuse, R139 ;  /* 0x0000008b0b8b7220 */ /* 0x040fe20000410000 */
[----:B------:R-:W-:Y:S01]  /*12f40*/  IADD3 R17, R12, R13, RZ ;  /* 0x0000000d0c117210 */ /* 0x000fe20007ffe0ff */
[----:B------:R-:W-:Y:S01]  /*12f50*/  FMUL.FTZ R134, R11, R134 ;  /* 0x000000860b867220 */ /* 0x000fe20000410000 */
        /* <DEDUP_REMOVED lines=8> */
[----:B------:R-:W-:Y:S01]  /*12fe0*/  IADD3 R21, R14, R13, RZ ;  /* 0x0000000d0e157210 */ /* 0x000fe20007ffe0ff */
[C---:B------:R-:W-:Y:S01]  /*12ff0*/  FMUL.FTZ R43, R11.reuse, R43 ;  /* 0x0000002b0b2b7220 */ /* 0x040fe20000410000 */
[----:B------:R-:W-:Y:S01]  /*13000*/  STS [R9+0x400], R162 ;  /* 0x000400a209007388 */ /* 0x000fe20000000800 */
[----:B------:R-:W-:Y:S01]  /*13010*/  FMUL.FTZ R46, R11, R46 ;  /* 0x0000002e0b2e7220 */ /* 0x000fe20000410000 */
[----:B------:R-:W-:Y:S01]  /*13020*/  F2FP.BF16.PACK_AB R138, R139, R138 ;  /* 0x0000008a8b8a723e */ /* 0x000fe200000010ff */
[C---:B------:R-:W-:Y:S01]  /*13030*/  FMUL.FTZ R47, R11.reuse, R47 ;  /* 0x0000002f0b2f7220 */ /* 0x040fe20000410000 */
[----:B------:R-:W-:Y:S01]  /*13040*/  STS [R13], R156 ;  /* 0x0000009c0d007388 */ /* 0x000fe20000000800 */
[----:B------:R-:W-:Y:S01]  /*13050*/  FMUL.FTZ R50, R11, R50 ;  /* 0x000000320b327220 */ /* 0x000fe20000410000 */
[----:B------:R-:W-:Y:S01]  /*13060*/  IADD3 R23, R15, R14, RZ ;  /* 0x0000000e0f177210 */ /* 0x000fe20007ffe0ff */
[C---:B------:R-:W-:Y:S01]  /*13070*/  FMUL.FTZ R51, R11.reuse, R51 ;  /* 0x000000330b337220 */ /* 0x040fe20000410000 */
[----:B------:R-:W-:Y:S01]  /*13080*/  STS [R13+0x400], R158 ;  /* 0x0004009e0d007388 */ /* 0x000fe20000000800 */
[----:B------:R-:W-:Y:S01]  /*13090*/  FMUL.FTZ R54, R11, R54 ;  /* 0x000000360b367220 */ /* 0x000fe20000410000 */
[----:B------:R-:W-:Y:S01]  /*130a0*/  F2FP.BF16.PACK_AB R134, R135, R134 ;  /* 0x000000868786723e */ /* 0x000fe200000010ff */
[----:B------:R-:W-:Y:S01]  /*130b0*/  FMUL.FTZ R55, R11, R55 ;  /* 0x000000370b377220 */ /* 0x000fe20000410000 */
[----:B------:R-:W-:Y:S01]  /*130c0*/  STS [R15], R152 ;  /* 0x000000980f007388 */ /* 0x000fe20000000800 */
[----:B------:R-:W-:Y:S01]  /*130d0*/  IADD3 R25, R17, R14, RZ ;  /* 0x0000000e11197210 */ /* 0x000fe20007ffe0ff */
[----:B------:R-:W-:Y:S01]  /*130e0*/  FMUL.FTZ R58, R11, R58 ;  /* 0x0000003a0b3a7220 */ /* 0x000fe20000410000 */
[----:B------:R-:W-:Y:S01]  /*130f0*/  F2FP.BF16.PACK_AB R38, R39, R38 ;  /* 0x000000262726723e */ /* 0x000fe200000010ff */
[----:B------:R-:W-:Y:S01]  /*13100*/  STS [R15+0x400], R154 ;  /* 0x0004009a0f007388 */ /* 0x000fe20000000800 */
[----:B------:R-:W-:Y:S01]  /*13110*/  FMUL.FTZ R59, R11, R59 ;  /* 0x0000003b0b3b7220 */ /* 0x000fe20000410000 */
[----:B------:R-:W-:Y:S01]  /*13120*/  F2FP.BF16.PACK_AB R42, R43, R42 ;  /* 0x0000002a2b2a723e */ /* 0x000fe200000010ff */
[C---:B------:R-:W-:Y:S01]  /*13130*/  FMUL.FTZ R62, R11.reuse, R62 ;  /* 0x0000003e0b3e7220 */ /* 0x040fe20000410000 */
[----:B------:R-:W-:Y:S01]  /*13140*/  STS [R17], R148 ;  /* 0x0000009411007388 */ /* 0x000fe20000000800 */
[----:B------:R-:W-:Y:S01]  /*13150*/  FMUL.FTZ R63, R11, R63 ;  /* 0x0000003f0b3f7220 */ /* 0x000fe20000410000 */
[----:B------:R-:W-:Y:S01]  /*13160*/  F2FP.BF16.PACK_AB R46, R47, R46 ;  /* 0x0000002e2f2e723e */ /* 0x000fe200000010ff */
[C---:B------:R-:W-:Y:S01]  /*13170*/  FMUL.FTZ R66, R11.reuse, R66 ;  /* 0x000000420b427220 */ /* 0x040fe20000410000 */
        /* <DEDUP_REMOVED lines=67> */
[----:B---3--:R-:W-:Y:S01]  /*135b0*/  @P3 FMUL.FTZ R5, R5, 0.69314718246459960938 ;  /* 0x3f31721805053820 */ /* 0x008fe20000410000 */
[----:B------:R-:W-:Y:S01]  /*135c0*/  STS [R19+0x2000], R52 ;  /* 0x0020003413007388 */ /* 0x000fe20000000800 */
[----:B------:R-:W-:-:S02]  /*135d0*/  F2FP.BF16.PACK_AB R118, R119, R118 ;  /* 0x000000767776723e */ /* 0x000fc400000010ff */
[----:B------:R-:W-:Y:S01]  /*135e0*/  F2FP.BF16.PACK_AB R122, R123, R122 ;  /* 0x0000007a7b7a723e */ /* 0x000fe200000010ff */
[----:B------:R-:W-:Y:S01]  /*135f0*/  STS [R19+0x2400], R54 ;  /* 0x0024003613007388 */ /* 0x000fe20000000800 */
[----:B------:R-:W-:Y:S02]  /*13600*/  F2FP.BF16.PACK_AB R126, R127, R126 ;  /* 0x0000007e7f7e723e */ /* 0x000fe400000010ff */
[----:B------:R-:W-:Y:S01]  /*13610*/  F2FP.BF16.PACK_AB R11, R11, R130 ;  /* 0x000000820b0b723e */ /* 0x000fe200000010ff */
        /* <DEDUP_REMOVED lines=27> */
[----:B------:R-:W-:Y:S04]  /*137d0*/  STS [R15+0x6400], R110 ;  /* 0x0064006e0f007388 */ /* 0x000fe80000000800 */
[----:B------:R-:W-:Y:S04]  /*137e0*/  STS [R17+0x6000], R112 ;  /* 0x0060007011007388 */ /* 0x000fe80000000800 */
[----:B------:R-:W-:Y:S01]  /*137f0*/  STS [R17+0x6400], R114 ;  /* 0x0064007211007388 */ /* 0x000fe20000000800 */
[----:B-1----:R-:W-:-:S03]  /*13800*/  LOP3.LUT R9, R8, 0xffffffe0, RZ, 0xc0, !PT ;  /* 0xffffffe008097812 */ /* 0x002fc600078ec0ff */
[----:B------:R-:W-:Y:S01]  /*13810*/  STS [R19+0x6000], R116 ;  /* 0x0060007413007388 */ /* 0x000fe20000000800 */
[----:B------:R-:W-:-:S03]  /*13820*/  IADD3 R9, -R9, R4, RZ ;  /* 0x0000000409097210 */ /* 0x000fc60007ffe1ff */
[----:B------:R-:W-:Y:S01]  /*13830*/  STS [R19+0x6400], R118 ;  /* 0x0064007613007388 */ /* 0x000fe20000000800 */
[----:B------:R-:W-:Y:S02]  /*13840*/  LOP3.LUT P0, RZ, R9, 0x3, RZ, 0xc0, !PT ;  /* 0x0000000309ff7812 */ /* 0x000fe4000780c0ff */
[----:B------:R-:W-:Y:S01]  /*13850*/  SHF.R.S32.HI R9, RZ, 0x1f, R10 ;  /* 0x0000001fff097819 */ /* 0x000fe2000001140a */
[----:B------:R-:W-:Y:S03]  /*13860*/  STS [R21+0x6000], R120 ;  /* 0x0060007815007388 */ /* 0x000fe60000000800 */
[----:B------:R-:W-:Y:S01]  /*13870*/  LEA.HI R9, R9, R10, RZ, 0x2 ;  /* 0x0000000a09097211 */ /* 0x000fe200078f10ff */
[----:B------:R-:W-:Y:S03]  /*13880*/  STS [R21+0x6400], R122 ;  /* 0x0064007a15007388 */ /* 0x000fe60000000800 */
[----:B------:R-:W-:Y:S01]  /*13890*/  LOP3.LUT R9, R9, 0xffffffc, RZ, 0xc0, !PT ;  /* 0x0ffffffc09097812 */ /* 0x000fe200078ec0ff */
[----:B------:R-:W-:Y:S03]  /*138a0*/  STS [R23+0x6000], R124 ;  /* 0x0060007c17007388 */ /* 0x000fe60000000800 */
[----:B------:R-:W-:Y:S01]  /*138b0*/  IADD3 R10, R10, -R9, RZ ;  /* 0x800000090a0a7210 */ /* 0x000fe20007ffe0ff */
[----:B------:R-:W-:Y:S01]  /*138c0*/  STS [R23+0x6400], R126 ;  /* 0x0064007e17007388 */ /* 0x000fe20000000800 */
[----:B------:R-:W-:Y:S01]  /*138d0*/  MOV R9, 0x7f800000 ;  /* 0x7f80000000097802 */ /* 0x000fe20000000f00 */
[----:B------:R-:W-:-:S02]  /*138e0*/  @P4 FFMA.FTZ R9, R2, c[0x0][0x238], R77 ;  /* 0x00008e0002094a23 */ /* 0x000fc4000001004d */
[----:B------:R-:W-:Y:S04]  /*138f0*/  STS [R25+0x6000], R128 ;  /* 0x0060008019007388 */ /* 0x000fe80000000800 */
[----:B------:R1:W-:Y:S04]  /*13900*/  STS [R25+0x6400], R11 ;  /* 0x0064000b19007388 */ /* 0x0003e80000000800 */
[----:B------:R-:W-:Y:S06]  /*13910*/  BAR.SYNC.DEFER_BLOCKING 0x0 ;  /* 0x0000000000007b1d */ /* 0x000fec0000010000 */
[----:B------:R-:W2:Y:S04]  /*13920*/  S2R R7, SR_TID.X ;  /* 0x0000000000077919 */ /* 0x000ea80000002100 */
[----:B------:R3:W4:Y:S04]  /*13930*/  LDS.128 R68, [R234] ;  /* 0x00000000ea447984 */ /* 0x0007280000000c00 */
[----:B------:R3:W3:Y:S01]  /*13940*/  LDS.128 R64, [R234+0x800] ;  /* 0x00080000ea407984 */ /* 0x0006e20000000c00 */
[----:B--2---:R-:W-:-:S03]  /*13950*/  SHF.R.S32.HI R76, RZ, 0x1f, R7 ;  /* 0x0000001fff4c7819 */ /* 0x004fc60000011407 */
[----:B------:R2:W2:Y:S01]  /*13960*/  LDS.128 R60, [R234+0x1000] ;  /* 0x00100000ea3c7984 */ /* 0x0004a20000000c00 */
[----:B------:R-:W-:-:S03]  /*13970*/  LEA.HI R8, R76, R7, RZ, 0x5 ;  /* 0x000000074c087211 */ /* 0x000fc600078f28ff */
[----:B------:R2:W2:Y:S01]  /*13980*/  LDS.128 R56, [R234+0x1800] ;  /* 0x00180000ea387984 */ /* 0x0004a20000000c00 */
[----:B------:R-:W-:-:S03]  /*13990*/  LOP3.LUT R8, R8, 0xffffffe0, RZ, 0xc0, !PT ;  /* 0xffffffe008087812 */ /* 0x000fc600078ec0ff */
[----:B------:R2:W2:Y:S01]  /*139a0*/  LDS.128 R52, [R234+0x2000] ;  /* 0x00200000ea347984 */ /* 0x0004a20000000c00 */
[----:B------:R-:W-:-:S03]  /*139b0*/  IADD3 R8, -R8, R7, RZ ;  /* 0x0000000708087210 */ /* 0x000fc60007ffe1ff */
[----:B------:R2:W2:Y:S01]  /*139c0*/  LDS.128 R48, [R234+0x2800] ;  /* 0x00280000ea307984 */ /* 0x0004a20000000c00 */
[----:B-1----:R-:W-:-:S03]  /*139d0*/  SHF.R.S32.HI R11, RZ, 0x1f, R8 ;  /* 0x0000001fff0b7819 */ /* 0x002fc60000011408 */
        /* <DEDUP_REMOVED lines=32> */
.L_x_629:
[----:B--234-:R-:W-:Y:S05]  /*13be0*/  BSYNC B0 ;  /* 0x0000000000007941 */ /* 0x01cfea0003800000 */
.L_x_628:
[----:B------:R-:W2:Y:S01]  /*13bf0*/  S2R R0, SR_CTAID.Z ;  /* 0x0000000000007919 */ /* 0x000ea20000002700 */
[----:B------:R-:W-:Y:S01]  /*13c00*/  LEA.HI R4, R3, R4, RZ, 0x3 ;  /* 0x0000000403047211 */ /* 0x000fe200078f18ff */
[----:B------:R-:W-:Y:S01]  /*13c10*/  UIMAD UR9, UR9, -0x40, UR23 ;  /* 0xffffffc0090978a4 */ /* 0x000fe2000f8e0217 */
[----:B------:R-:W-:Y:S01]  /*13c20*/  LEA.HI R7, R76, R7, RZ, 0x3 ;  /* 0x000000074c077211 */ /* 0x000fe200078f18ff */
[----:B------:R-:W-:Y:S01]  /*13c30*/  USHF.R.S32.HI UR6, URZ, 0x1f, UR10 ;  /* 0x0000001f3f067899 */ /* 0x000fe2000801140a */
[----:B------:R-:W-:Y:S01]  /*13c40*/  SHF.R.S32.HI R2, RZ, 0x1f, R244 ;  /* 0x0000001fff027819 */ /* 0x000fe200000114f4 */
[----:B------:R-:W-:Y:S01]  /*13c50*/  ULDC.64 UR4, c[0x0][0x1f0] ;  /* 0x00007c0000047ab9 */ /* 0x000fe20000000a00 */
[----:B------:R-:W-:Y:S01]  /*13c60*/  IADD3 R6, P0, R244, UR14, RZ ;  /* 0x0000000ef4067c10 */ /* 0x000fe2000ff1e0ff */
[----:B------:R-:W-:Y:S01]  /*13c70*/  UIMAD UR4, UR6, UR4, URZ ;  /* 0x00000004060472a4 */ /* 0x000fe2000f8e023f */
[----:B------:R-:W-:Y:S01]  /*13c80*/  SHF.R.S32.HI R3, RZ, 0x3, R4 ;  /* 0x00000003ff037819 */ /* 0x000fe20000011404 */
[----:B------:R-:W-:Y:S01]  /*13c90*/  BSSY B0, `(.L_x_630) ;  /* 0x000001a000007945 */ /* 0x000fe20003800000 */
[----:B------:R-:W-:Y:S01]  /*13ca0*/  SHF.R.S32.HI R8, RZ, 0x3, R7 ;  /* 0x00000003ff087819 */ /* 0x000fe20000011407 */
[----:B------:R-:W-:Y:S01]  /*13cb0*/  UIMAD UR4, UR10, UR5, UR4 ;  /* 0x000000050a0472a4 */ /* 0x000fe2000f8e0204 */
[----:B------:R-:W-:Y:S01]  /*13cc0*/  IADD3.X R7, R2, UR7, RZ, P0, !PT ;  /* 0x0000000702077c10 */ /* 0x000fe200087fe4ff */
[----:B------:R-:W-:Y:S01]  /*13cd0*/  IMAD.U32 R2, RZ, RZ, UR22 ;  /* 0x00000016ff027e24 */ /* 0x000fe2000f8e00ff */
[----:B------:R-:W-:-:S02]  /*13ce0*/  ISETP.GE.AND P0, PT, R3, UR9, PT ;  /* 0x0000000903007c0c */ /* 0x000fc4000bf06270 */
[----:B------:R-:W-:-:S05]  /*13cf0*/  SHF.R.S32.HI R9, RZ, 0x1f, R8 ;  /* 0x0000001fff097819 */ /* 0x000fca0000011408 */
[----:B------:R-:W-:-:S04]  /*13d00*/  IMAD.WIDE R8, R2, 0x40, R8 ;  /* 0x0000004002087825 */ /* 0x000fc800078e0208 */
[----:B--2---:R-:W-:-:S05]  /*13d10*/  IMAD.WIDE.U32 R6, R0, c[0x0][0x1f0], R6 ;  /* 0x00007c0000067a25 */ /* 0x004fca00078e0006 */
        /* <DEDUP_REMOVED lines=15> */
[----:B-1----:R2:W-:Y:S04]  /*13e10*/  @!P1 STG.E.128 [R76.64+0x100], R36 ;  /* 0x000100244c009986 */ /* 0x0025e8000c101d18 */
[----:B------:R2:W-:Y:S02]  /*13e20*/  @!P0 STG.E.128 [R76.64+0x180], R20 ;  /* 0x000180144c008986 */ /* 0x0005e4000c101d18 */
.L_x_631:
[----:B------:R-:W-:Y:S05]  /*13e30*/  BSYNC B0 ;  /* 0x0000000000007941 */ /* 0x000fea0003800000 */
.L_x_630:
[----:B------:R-:W-:Y:S01]  /*13e40*/  LEA.HI.SX32 R0, R4, 0x10, 0x1d ;  /* 0x0000001004007811 */ /* 0x000fe200078feaff */
        /* <DEDUP_REMOVED lines=21> */
.L_x_633:
[----:B------:R-:W-:Y:S05]  /*13fa0*/  BSYNC B0 ;  /* 0x0000000000007941 */ /* 0x000fea0003800000 */
.L_x_632:
[----:B------:R-:W-:Y:S01]  /*13fb0*/  LEA.HI.SX32 R0, R4, 0x20, 0x1d ;  /* 0x0000002004007811 */ /* 0x000fe200078feaff */
        /* <DEDUP_REMOVED lines=21> */
.L_x_635:
[----:B------:R-:W-:Y:S05]  /*14110*/  BSYNC B0 ;  /* 0x0000000000007941 */ /* 0x000fea0003800000 */
.L_x_634:
        /* <DEDUP_REMOVED lines=23> */
.L_x_636:
        /* <DEDUP_REMOVED lines=15> */
.L_x_2035:


//--------------------- .text._ZN5flash16flash_fwd_kernelI23Flash_fwd_kernel_traitsILi256ELi64ELi64ELi4ELb0ELb0EN7cutlass10bfloat16_tE19Flash_kernel_traitsILi256ELi64ELi64ELi4ES3_EELb1ELb0ELb0ELb0ELb0ELb1ELb0ELb0EEEvNS_16Flash_fwd_paramsE --------------------------
	.section	.text._ZN5flash16flash_fwd_kernelI23Flash_fwd_kernel_traitsILi256ELi64ELi64ELi4ELb0ELb0EN7cutlass10bfloat16_tE19Flash_kernel_traitsILi256ELi64ELi64ELi4ES3_EELb1ELb0ELb0ELb0ELb0ELb1ELb0ELb0EEEvNS_16Flash_fwd_paramsE,"ax",@progbits
	.sectioninfo	@"SHI_REGISTERS=255"
	.align	128
        .global         _ZN5flash16flash_fwd_kernelI23Flash_fwd_kernel_traitsILi256ELi64ELi64ELi4ELb0ELb0EN7cutlass10bfloat16_tE19Flash_kernel_traitsILi256ELi64ELi64ELi4ES3_EELb1ELb0ELb0ELb0ELb0ELb1ELb0ELb0EEEvNS_16Flash_fwd_paramsE
        .type           _ZN5flash16flash_fwd_kernelI23Flash_fwd_kernel_traitsILi256ELi64ELi64ELi4ELb0ELb0EN7cutlass10bfloat16_tE19Flash_kernel_traitsILi256ELi64ELi64ELi4ES3_EELb1ELb0ELb0ELb0ELb0ELb1ELb0ELb0EEEvNS_16Flash_fwd_paramsE,@function
        .size           _ZN5flash16flash_fwd_kernelI23Flash_fwd_kernel_traitsILi256ELi64ELi64ELi4ELb0ELb0EN7cutlass10bfloat16_tE19Flash_kernel_traitsILi256ELi64ELi64ELi4ES3_EELb1ELb0ELb0ELb0ELb0ELb1ELb0ELb0EEEvNS_16Flash_fwd_paramsE,(.L_x_2036 - _ZN5flash16flash_fwd_kernelI23Flash_fwd_kernel_traitsILi256ELi64ELi64ELi4ELb0ELb0EN7cutlass10bfloat16_tE19Flash_kernel_traitsILi256ELi64ELi64ELi4ES3_EELb1ELb0ELb0ELb0ELb0ELb1ELb0ELb0EEEvNS_16Flash_fwd_paramsE)
        .other          _ZN5flash16flash_fwd_kernelI23Flash_fwd_kernel_traitsILi256ELi64ELi64ELi4ELb0ELb0EN7cutlass10bfloat16_tE19Flash_kernel_traitsILi256ELi64ELi64ELi4ES3_EELb1ELb0ELb0ELb0ELb0ELb1ELb0ELb0EEEvNS_16Flash_fwd_paramsE,@"STO_CUDA_ENTRY STV_DEFAULT"
_ZN5flash16flash_fwd_kernelI23Flash_fwd_kernel_traitsILi256ELi64ELi64ELi4ELb0ELb0EN7cutlass10bfloat16_tE19Flash_kernel_traitsILi256ELi64ELi64ELi4ES3_EELb1ELb0ELb0ELb0ELb0ELb1ELb0ELb0EEEvNS_16Flash_fwd_paramsE:
.text._ZN5flash16flash_fwd_kernelI23Flash_fwd_kernel_traitsILi256ELi64ELi64ELi4ELb0ELb0EN7cutlass10bfloat16_tE19Flash_kernel_traitsILi256ELi64ELi64ELi4ES3_EELb1ELb0ELb0ELb0ELb0ELb1ELb0ELb0EEEvNS_16Flash_fwd_paramsE:
        /* <DEDUP_REMOVED lines=49> */
[----:B------:R-:W-:Y:S01]  /*0310*/  ULDC.64 UR12, c[0x0][0x250] ;  /* 0x00009400000c7ab9 */ /* 0x000fe20000000a00 */
[----:B------:R-:W-:Y:S01]  /*0320*/  PLOP3.LUT P1, PT, PT, PT, UP1, 0x80, 0x0 ;  /* 0x000000000000781c */ /* 0x000fe20003f2f018 */
[----:B------:R-:W-:Y:S01]  /*0330*/  @UP1 UIMAD.WIDE UR12, UR10, UR7, UR12 ;  /* 0x000000070a0c12a5 */ /* 0x000fe2000f8e020c */
        /* <DEDUP_REMOVED lines=42> */
.L_x_637:
[----:B------:R-:W-:Y:S02]  /*05e0*/  ULDC UR6, c[0x0][0x218] ;  /* 0x0000860000067ab9 */ /* 0x000fe40000000800 */
.L_x_638:
        /* <DEDUP_REMOVED lines=27> */
[----:B------:R-:W-:Y:S01]  /*07a0*/  UISETP.NE.AND UP1, UPT, UR21, -0x1, UPT ;  /* 0xffffffff1500788c */ /* 0x000fe2000bf25270 */
[----:B------:R-:W1:Y:S01]  /*07b0*/  LDC.U8 R110, c[0x0][0x2d8] ;  /* 0x0000b600ff6e7b82 */ /* 0x000e620000000000 */
[----:B------:R-:W-:Y:S02]  /*07c0*/  UISETP.NE.AND UP0, UPT, UR13, -0x1, UPT ;  /* 0xffffffff0d00788c */ /* 0x000fe4000bf05270 */
[----:B------:R-:W-:Y:S02]  /*07d0*/  ULDC.64 UR4, c[0x0][0x190] ;  /* 0x0000640000047ab9 */ /* 0x000fe40000000a00 */
[----:B------:R-:W-:Y:S02]  /*07e0*/  ULDC.64 UR6, c[0x0][0x178] ;  /* 0x00005e0000067ab9 */ /* 0x000fe40000000a00 */
[----:B------:R-:W-:-:S03]  /*07f0*/  PLOP3.LUT P0, PT, PT, PT, UP0, 0x80, 0x0 ;  /* 0x000000000000781c */ /* 0x000fc60003f0f008 */
[----:B------:R-:W-:Y:S02]  /*0800*/  @!UP1 USHF.R.S32.HI UR14, URZ, 0x1f, UR10 ;  /* 0x0000001f3f0e9899 */ /* 0x000fe4000801140a */
[----:B------:R-:W-:Y:S02]  /*0810*/  @UP1 UIMAD.WIDE.U32 UR18, UR21, UR4, URZ ;  /* 0x00000004151212a5 */ /* 0x000fe4000f8e003f */
[----:B------:R-:W-:Y:S02]  /*0820*/  @UP0 UIADD3 UR15, UR12, UR13, URZ ;  /* 0x0000000d0c0f0290 */ /* 0x000fe4000fffe03f */
[----:B------:R-:W-:Y:S02]  /*0830*/  @!UP1 UIMAD UR14, UR14, UR6, URZ ;  /* 0x000000060e0e92a4 */ /* 0x000fe4000f8e023f */
[----:B------:R-:W-:Y:S02]  /*0840*/  @UP1 UIMAD UR11, UR21, UR5, UR19 ;  /* 0x00000005150b12a4 */ /* 0x000fe4000f8e0213 */
[----:B------:R-:W-:-:S02]  /*0850*/  @!UP1 UIMAD.WIDE.U32 UR16, UR10, UR6, URZ ;  /* 0x000000060a1092a5 */ /* 0x000fc4000f8e003f */
[----:B------:R-:W-:Y:S02]  /*0860*/  ULDC.64 UR4, c[0x0][0x198] ;  /* 0x0000660000047ab9 */ /* 0x000fe40000000a00 */
[----:B------:R-:W-:Y:S02]  /*0870*/  @UP0 UIMAD.WIDE.U32 UR26, UR15, UR4, URZ ;  /* 0x000000040f1a02a5 */ /* 0x000fe4000f8e003f */
[----:B------:R-:W-:Y:S02]  /*0880*/  @!UP1 UIMAD UR14, UR10, UR7, UR14 ;  /* 0x000000070a0e92a4 */ /* 0x000fe4000f8e020e */
[----:B------:R-:W-:Y:S02]  /*0890*/  @UP1 UMOV UR6, UR18 ;  /* 0x0000001200061c82 */ /* 0x000fe40008000000 */
[----:B------:R-:W-:Y:S02]  /*08a0*/  @!UP1 UIADD3 UR11, UR17, UR14, URZ ;  /* 0x0000000e110b9290 */ /* 0x000fe4000fffe03f */
[----:B------:R-:W-:-:S02]  /*08b0*/  @UP0 UIMAD UR7, UR15, UR5, UR27 ;  /* 0x000000050f0702a4 */ /* 0x000fc4000f8e021b */
[----:B------:R-:W-:Y:S02]  /*08c0*/  @!UP1 UMOV UR6, UR16 ;  /* 0x0000001000069c82 */ /* 0x000fe40008000000 */
[----:B------:R-:W-:Y:S01]  /*08d0*/  @UP0 UMOV UR14, UR26 ;  /* 0x0000001a000e0c82 */ /* 0x000fe20008000000 */
[----:B------:R-:W-:Y:S05]  /*08e0*/  @P0 BRA `(.L_x_640) ;  /* 0x000000d000000947 */ /* 0x000fea0003800000 */
[----:B-1----:R-:W-:Y:S02]  /*08f0*/  USHF.R.S32.HI UR14, URZ, 0x1f, UR12 ;  /* 0x0000001f3f0e7899 */ /* 0x002fe4000801140c */
        /* <DEDUP_REMOVED lines=12> */
.L_x_640:
[----:B-1----:R-:W-:Y:S01]  /*09c0*/  IABS R0, c[0x0][0x1c8] ;  /* 0x0000720000007a13 */ /* 0x002fe20000000000 */
        /* <DEDUP_REMOVED lines=45> */
.L_x_641:
[CC--:B------:R-:W-:Y:S01]  /*0ca0*/  LEA.HI R3, R27.reuse, R104.reuse, RZ, 0x3 ;  /* 0x000000681b037211 */ /* 0x0c0fe200078f18ff */
[----:B------:R-:W1:Y:S01]  /*0cb0*/  S2R R108, SR_CTAID.X ;  /* 0x00000000006c7919 */ /* 0x000e620000002500 */
[----:B------:R-:W-:Y:S01]  /*0cc0*/  LEA.HI R4, R27, R104, RZ, 0x6 ;  /* 0x000000681b047211 */ /* 0x000fe200078f30ff */
[----:B------:R-:W-:Y:S01]  /*0cd0*/  UIADD3 UR20, -UR20, UR22, URZ ;  /* 0x0000001614147290 */ /* 0x000fe2000fffe13f */
[----:B------:R-:W-:Y:S01]  /*0ce0*/  SHF.R.S32.HI R2, RZ, 0x3, R3 ;  /* 0x00000003ff027819 */ /* 0x000fe20000011403 */
[----:B------:R-:W2:Y:S01]  /*0cf0*/  S2R R9, SR_CTAID.Z ;  /* 0x0000000000097919 */ /* 0x000ea20000002700 */
[----:B------:R-:W-:Y:S01]  /*0d00*/  LOP3.LUT R3, R3, 0xfffffff8, RZ, 0xc0, !PT ;  /* 0xfffffff803037812 */ /* 0x000fe200078ec0ff */
[----:B------:R-:W-:Y:S01]  /*0d10*/  ULDC.64 UR4, c[0x0][0x1a8] ;  /* 0x00006a0000047ab9 */ /* 0x000fe20000000a00 */
[C---:B------:R-:W-:Y:S01]  /*0d20*/  IADD3 R22, R2.reuse, 0x10, RZ ;  /* 0x0000001002167810 */ /* 0x040fe20007ffe0ff */
[C---:B------:R-:W-:Y:S01]  /*0d30*/  IMAD.SHL.U32 R0, R2.reuse, 0x40, RZ ;  /* 0x0000004002007824 */ /* 0x040fe200078e00ff */
[----:B------:R-:W-:Y:S01]  /*0d40*/  IADD3 R21, R2, 0x20, RZ ;  /* 0x0000002002157810 */ /* 0x000fe20007ffe0ff */
[----:B------:R-:W-:Y:S01]  /*0d50*/  IMAD.IADD R25, R104, 0x1, -R3 ;  /* 0x0000000168197824 */ /* 0x000fe200078e0a03 */
[----:B------:R-:W-:Y:S01]  /*0d60*/  ISETP.GE.AND P1, PT, R22, UR20, PT ;  /* 0x0000001416007c0c */ /* 0x000fe2000bf26270 */
[----:B------:R-:W-:Y:S01]  /*0d70*/  UIMAD UR4, UR13, UR4, URZ ;  /* 0x000000040d0472a4 */ /* 0x000fe2000f8e023f */
[----:B------:R-:W-:Y:S01]  /*0d80*/  LOP3.LUT R0, R0, 0x1c0, RZ, 0xc0, !PT ;  /* 0x000001c000007812 */ /* 0x000fe200078ec0ff */
[----:B------:R-:W-:Y:S01]  /*0d90*/  IMAD.SHL.U32 R30, R25, 0x8, RZ ;  /* 0x00000008191e7824 */ /* 0x000fe200078e00ff */
[----:B------:R-:W-:Y:S01]  /*0da0*/  ISETP.GE.AND P2, PT, R21, UR20, PT ;  /* 0x0000001415007c0c */ /* 0x000fe2000bf46270 */
[----:B------:R-:W-:Y:S01]  /*0db0*/  UIMAD UR4, UR9, UR5, UR4 ;  /* 0x00000005090472a4 */ /* 0x000fe2000f8e0204 */
[----:B------:R-:W-:Y:S01]  /*0dc0*/  SHF.R.U32.HI R5, RZ, 0x3, R0 ;  /* 0x00000003ff057819 */ /* 0x000fe20000011600 */
[----:B------:R-:W-:Y:S01]  /*0dd0*/  ULEA.HI.SX32 UR9, UR29, 0xffffffff, 0x1a ;  /* 0xffffffff1d097891 */ /* 0x000fe2000f8fd23f */
[--C-:B------:R-:W-:Y:S01]  /*0de0*/  LOP3.LUT R3, R0, 0x38, R30.reuse, 0xf8, !PT ;  /* 0x0000003800037812 */ /* 0x100fe200078ef81e */
[----:B------:R-:W-:Y:S01]  /*0df0*/  IMAD.SHL.U32 R0, R4, 0x8, RZ ;  /* 0x0000000804007824 */ /* 0x000fe200078e00ff */
[--C-:B------:R-:W-:Y:S01]  /*0e00*/  SHF.R.S32.HI R31, RZ, 0x1f, R30.reuse ;  /* 0x0000001fff1f7819 */ /* 0x100fe2000001141e */
[----:B------:R-:W-:Y:S01]  /*0e10*/  IMAD.MOV.U32 R106, RZ, RZ, c[0x0][0x198] ;  /* 0x00006600ff6a7624 */ /* 0x000fe200078e00ff */
[----:B------:R-:W-:Y:S01]  /*0e20*/  LOP3.LUT R3, R3, R5, RZ, 0x3c, !PT ;  /* 0x0000000503037212 */ /* 0x000fe200078e3cff */
[----:B------:R-:W-:Y:S01]  /*0e30*/  IMAD.MOV.U32 R105, RZ, RZ, 0x6 ;  /* 0x00000006ff697424 */ /* 0x000fe200078e00ff */
[----:B------:R-:W-:Y:S01]  /*0e40*/  IADD3 R4, P4, R30, UR6, RZ ;  /* 0x000000061e047c10 */ /* 0x000fe2000ff9e0ff */
[C---:B------:R-:W-:Y:S01]  /*0e50*/  IMAD.WIDE.U32 R6, R2.reuse, c[0x0][0x198], R30 ;  /* 0x0000660002067a25 */ /* 0x040fe200078e001e */
[----:B------:R-:W-:Y:S01]  /*0e60*/  LOP3.LUT R235, R3, 0xfffffe00, R0, 0xf8, !PT ;  /* 0xfffffe0003eb7812 */ /* 0x000fe200078ef800 */
[----:B------:R-:W-:Y:S01]  /*0e70*/  STL.64 [R1+0x20], R30 ;  /* 0x0000201e01007387 */ /* 0x000fe20000100a00 */
[--C-:B------:R-:W-:Y:S01]  /*0e80*/  SHF.R.S32.HI R3, RZ, 0x1f, R2.reuse ;  /* 0x0000001fff037819 */ /* 0x100fe20000011402 */
[----:B------:R-:W-:Y:S01]  /*0e90*/  UIMAD UR6, UR9, -0x40, UR8 ;  /* 0xffffffc0090678a4 */ /* 0x000fe2000f8e0208 */
[C---:B------:R-:W-:Y:S01]  /*0ea0*/  IADD3 R26, R2.reuse, 0x30, RZ ;  /* 0x00000030021a7810 */ /* 0x040fe20007ffe0ff */
[----:B------:R-:W-:Y:S01]  /*0eb0*/  IMAD.SHL.U32 R235, R235, 0x2, RZ ;  /* 0x00000002ebeb7824 */ /* 0x000fe200078e00ff */
[----:B------:R-:W-:Y:S01]  /*0ec0*/  ISETP.GE.AND P3, PT, R2, UR20, PT ;  /* 0x0000001402007c0c */ /* 0x000fe2000bf66270 */
[----:B-1----:R-:W-:Y:S01]  /*0ed0*/  IMAD.WIDE R12, R108, 0x40, R2 ;  /* 0x000000406c0c7825 */ /* 0x002fe200078e0202 */
[----:B------:R-:W-:-:S02]  /*0ee0*/  IADD3.X R5, R31, UR11, RZ, P4, !PT ;  /* 0x0000000b1f057c10 */ /* 0x000fc4000a7fe4ff */
[----:B------:R-:W-:Y:S01]  /*0ef0*/  ISETP.GE.AND P0, PT, R26, UR20, PT ;  /* 0x000000141a007c0c */ /* 0x000fe2000bf06270 */
[----:B------:R-:W-:Y:S01]  /*0f00*/  IMAD R0, R3, c[0x0][0x198], RZ ;  /* 0x0000660003007a24 */ /* 0x000fe200078e02ff */
[C---:B------:R-:W-:Y:S01]  /*0f10*/  @!P1 IADD3 R16, P6, R12.reuse, 0x10, RZ ;  /* 0x000000100c109810 */ /* 0x040fe20007fde0ff */
[----:B--2---:R-:W-:Y:S01]  /*0f20*/  IMAD.WIDE.U32 R4, R9, c[0x0][0x1a8], R4 ;  /* 0x00006a0009047a25 */ /* 0x004fe200078e0004 */
[----:B------:R-:W-:Y:S01]  /*0f30*/  @!P2 IADD3 R14, P5, R12, 0x20, RZ ;  /* 0x000000200c0ea810 */ /* 0x000fe20007fbe0ff */
[----:B------:R1:W-:Y:S01]  /*0f40*/  STL.64 [R1+0x8], R12 ;  /* 0x0000080c01007387 */ /* 0x0003e20000100a00 */
[----:B------:R-:W-:Y:S01]  /*0f50*/  IADD3 R18, P4, R6, UR14, RZ ;  /* 0x0000000e06127c10 */ /* 0x000fe2000ff9e0ff */
[----:B------:R-:W-:Y:S01]  /*0f60*/  IMAD R0, R2, c[0x0][0x19c], R0 ;  /* 0x0000670002007a24 */ /* 0x000fe200078e0200 */
[----:B------:R-:W-:Y:S01]  /*0f70*/  IADD3 R5, R5, UR4, RZ ;  /* 0x0000000405057c10 */ /* 0x000fe2000fffe0ff */
[--C-:B------:R-:W-:Y:S01]  /*0f80*/  @!P1 IMAD.X R8, RZ, RZ, R13.reuse, P6 ;  /* 0x000000ffff089224 */ /* 0x100fe200030e060d */
[----:B------:R-:W-:Y:S01]  /*0f90*/  SHF.L.U64.HI R105, R106, R105, c[0x0][0x19c] ;  /* 0x000067006a697619 */ /* 0x000fe20000010269 */
[----:B------:R-:W-:Y:S01]  /*0fa0*/  @!P2 IMAD.X R6, RZ, RZ, R13, P5 ;  /* 0x000000ffff06a224 */ /* 0x000fe200028e060d */
[----:B------:R-:W-:Y:S01]  /*0fb0*/  IADD3.X R19, R7, UR7, R0, P4, !PT ;  /* 0x0000000707137c10 */ /* 0x000fe2000a7fe400 */
[----:B------:R-:W-:Y:S01]  /*0fc0*/  @!P3 IMAD R0, R13, c[0x0][0x190], RZ ;  /* 0x000064000d00ba24 */ /* 0x000fe200078e02ff */
[----:B------:R-:W-:Y:S01]  /*0fd0*/  @!P0 IADD3 R9, P4, R12, 0x30, RZ ;  /* 0x000000300c098810 */ /* 0x000fe20007f9e0ff */
[----:B------:R-:W-:Y:S01]  /*0fe0*/  @!P1 IMAD R8, R8, c[0x0][0x190], RZ ;  /* 0x0000640008089a24 */ /* 0x000fe200078e02ff */
[----:B------:R-:W-:Y:S01]  /*0ff0*/  ISETP.GE.AND P6, PT, R22, UR6, PT ;  /* 0x0000000616007c0c */ /* 0x000fe2000bfc6270 */
[----:B------:R-:W-:Y:S01]  /*1000*/  @!P2 IMAD R10, R6, c[0x0][0x190], RZ ;  /* 0x00006400060aaa24 */ /* 0x000fe200078e02ff */
[----:B------:R-:W-:Y:S01]  /*1010*/  USHF.R.S32.HI UR7, URZ, 0x1f, UR9 ;  /* 0x0000001f3f077899 */ /* 0x000fe20008011409 */
[C---:B------:R-:W-:Y:S01]  /*1020*/  @!P3 IMAD R0, R12.reuse, c[0x0][0x194], R0 ;  /* 0x000065000c00ba24 */ /* 0x040fe200078e0200 */
[----:B------:R-:W-:Y:S01]  /*1030*/  ULDC.64 UR4, c[0x0][0x1a0] ;  /* 0x0000680000047ab9 */ /* 0x000fe20000000a00 */
[----:B------:R-:W-:Y:S01]  /*1040*/  @!P3 IMAD.WIDE.U32 R6, R12, c[0x0][0x190], R4 ;  /* 0x000064000c06ba25 */ /* 0x000fe200078e0004 */
[----:B------:R-:W-:Y:S01]  /*1050*/  UIMAD.WIDE.U32 UR10, UR9, UR4, URZ ;  /* 0x00000004090a72a5 */ /* 0x000fe2000f8e003f */
[----:B------:R-:W-:-:S02]  /*1060*/  SHF.R.S32.HI R102, RZ, 0x5, R28 ;  /* 0x00000005ff667819 */ /* 0x000fc4000001141c */
[----:B------:R-:W-:Y:S02]  /*1070*/  @!P1 IMAD R24, R16, c[0x0][0x194], R8 ;  /* 0x0000650010189a24 */ /* 0x000fe400078e0208 */
[----:B------:R-:W-:Y:S02]  /*1080*/  @!P0 IMAD.X R8, RZ, RZ, R13, P4 ;  /* 0x000000ffff088224 */ /* 0x000fe400020e060d */
[----:B------:R-:W-:Y:S01]  /*1090*/  @!P2 IMAD R23, R14, c[0x0][0x194], R10 ;  /* 0x000065000e17aa24 */ /* 0x000fe200078e020a */
[----:B------:R-:W-:Y:S01]  /*10a0*/  @!P3 LEA R10, P4, R6, c[0x0][0x160], 0x1 ;  /* 0x00005800060aba11 */ /* 0x000fe200078808ff */
[----:B------:R-:W-:Y:S02]  /*10b0*/  @!P3 IMAD.IADD R0, R7, 0x1, R0 ;  /* 0x000000010700b824 */ /* 0x000fe400078e0200 */
[----:B------:R-:W-:-:S03]  /*10c0*/  @!P1 IMAD.WIDE.U32 R16, R16, c[0x0][0x190], R4 ;  /* 0x0000640010109a25 */ /* 0x000fc600078e0004 */
[----:B------:R-:W-:Y:S01]  /*10d0*/  @!P3 LEA.HI.X R11, R6, c[0x0][0x164], R0, 0x1, P4 ;  /* 0x00005900060bba11 */ /* 0x000fe200020f0c00 */
[----:B------:R-:W-:-:S04]  /*10e0*/  @!P2 IMAD.WIDE.U32 R14, R14, c[0x0][0x190], R4 ;  /* 0x000064000e0eaa25 */ /* 0x000fc800078e0004 */
[----:B-1----:R-:W-:Y:S01]  /*10f0*/  @!P0 IMAD.MOV.U32 R12, RZ, RZ, R4 ;  /* 0x000000ffff0c8224 */ /* 0x002fe200078e0004 */
[----:B------:R-:W-:Y:S01]  /*1100*/  @!P1 LEA R4, P5, R16, c[0x0][0x160], 0x1 ;  /* 0x0000580010049a11 */ /* 0x000fe200078a08ff */
[----:B------:R-:W-:Y:S01]  /*1110*/  @!P1 IMAD.IADD R0, R17, 0x1, R24 ;  /* 0x0000000111009824 */ /* 0x000fe200078e0218 */
[----:B------:R-:W-:Y:S01]  /*1120*/  @!PT LDS RZ, [RZ] ;  /* 0x00000000fffff984 */ /* 0x000fe20000000800 */
[----:B------:R-:W-:Y:S01]  /*1130*/  @!PT LDS RZ, [RZ] ;  /* 0x00000000fffff984 */ /* 0x000fe20000000800 */
[----:B------:R-:W-:Y:S01]  /*1140*/  @!PT LDS RZ, [RZ] ;  /* 0x00000000fffff984 */ /* 0x000fe20000000800 */
[----:B------:R1:W-:Y:S01]  /*1150*/  @!P3 LDGSTS.E.BYPASS.LTC128B.128 [R235], [R10.64] ;  /* 0x000000000aebbfae */ /* 0x0003e2000b901d58 */
[----:B------:R-:W-:Y:S02]  /*1160*/  @!P0 IMAD.MOV.U32 R13, RZ, RZ, R5 ;  /* 0x000000ffff0d8224 */ /* 0x000fe400078e0005 */
[----:B------:R-:W-:Y:S01]  /*1170*/  @!P0 IMAD R7, R8, c[0x0][0x190], RZ ;  /* 0x0000640008078a24 */ /* 0x000fe200078e02ff */
[----:B------:R-:W-:Y:S01]  /*1180*/  @!P2 LEA R8, P4, R14, c[0x0][0x160], 0x1 ;  /* 0x000058000e08aa11 */ /* 0x000fe200078808ff */
[----:B------:R-:W-:Y:S01]  /*1190*/  @!P2 IMAD.IADD R6, R15, 0x1, R23 ;  /* 0x000000010f06a824 */ /* 0x000fe200078e0217 */
[----:B------:R-:W-:Y:S01]  /*11a0*/  @!P1 LEA.HI.X R5, R16, c[0x0][0x164], R0, 0x1, P5 ;  /* 0x0000590010059a11 */ /* 0x000fe200028f0c00 */
[C---:B------:R-:W-:Y:S01]  /*11b0*/  @!P0 IMAD R7, R9.reuse, c[0x0][0x194], R7 ;  /* 0x0000650009078a24 */ /* 0x040fe200078e0207 */
[----:B------:R-:W-:Y:S01]  /*11c0*/  SHF.R.S32.HI R16, RZ, 0x1f, R20 ;  /* 0x0000001fff107819 */ /* 0x000fe20000011414 */
[----:B------:R-:W-:Y:S01]  /*11d0*/  @!P0 IMAD.WIDE.U32 R12, R9, c[0x0][0x190], R12 ;  /* 0x00006400090c8a25 */ /* 0x000fe200078e000c */
[----:B------:R-:W-:Y:S01]  /*11e0*/  @!P2 LEA.HI.X R9, R14, c[0x0][0x164], R6, 0x1, P4 ;  /* 0x000059000e09aa11 */ /* 0x000fe200020f0c06 */
[----:B------:R1:W-:Y:S01]  /*11f0*/  @!P3 LDGSTS.E.BYPASS.LTC128B.128 [R235+0x2000], [R10.64+0x80] ;  /* 0x020000800aebbfae */ /* 0x0003e2000b901d58 */
[----:B------:R-:W-:Y:S01]  /*1200*/  ISETP.GE.AND P5, PT, R21, UR6, PT ;  /* 0x0000000615007c0c */ /* 0x000fe2000bfa6270 */
[----:B------:R-:W-:Y:S01]  /*1210*/  @!P0 IMAD.IADD R7, R13, 0x1, R7 ;  /* 0x000000010d078824 */ /* 0x000fe200078e0207 */
[----:B------:R-:W-:Y:S01]  /*1220*/  @!P0 LEA R6, P4, R12, c[0x0][0x160], 0x1 ;  /* 0x000058000c068a11 */ /* 0x000fe200078808ff */
[----:B------:R-:W-:Y:S01]  /*1230*/  IMAD R0, R16, c[0x0][0x1b0], RZ ;  /* 0x00006c0010007a24 */ /* 0x000fe200078e02ff */
[----:B------:R1:W-:Y:S01]  /*1240*/  @!P3 LDGSTS.E.BYPASS.LTC128B.128 [R235+0x4000], [R10.64+0x100] ;  /* 0x040001000aebbfae */ /* 0x0003e2000b901d58 */
[----:B------:R-:W-:Y:S01]  /*1250*/  IMAD.WIDE.U32 R18, R20, c[0x0][0x1b0], R18 ;  /* 0x00006c0014127a25 */ /* 0x000fe200078e0012 */
[----:B------:R-:W-:-:S02]  /*1260*/  @!P0 LEA.HI.X R7, R12, c[0x0][0x164], R7, 0x1, P4 ;  /* 0x000059000c078a11 */ /* 0x000fc400020f0c07 */
[----:B------:R1:W-:Y:S01]  /*1270*/  @!P3 LDGSTS.E.BYPASS.LTC128B.128 [R235+0x6000], [R10.64+0x180] ;  /* 0x060001800aebbfae */ /* 0x0003e2000b901d58 */
[----:B------:R-:W-:Y:S02]  /*1280*/  IMAD R12, R20, c[0x0][0x1b4], R0 ;  /* 0x00006d00140c7a24 */ /* 0x000fe400078e0200 */
[C---:B------:R-:W-:Y:S01]  /*1290*/  IMAD.SHL.U32 R109, R106.reuse, 0x40, RZ ;  /* 0x000000406a6d7824 */ /* 0x040fe200078e00ff */
[----:B------:R2:W-:Y:S01]  /*12a0*/  @!P1 LDGSTS.E.BYPASS.LTC128B.128 [R235+0x800], [R4.64] ;  /* 0x0080000004eb9fae */ /* 0x0005e2000b901d58 */
[----:B------:R-:W-:Y:S02]  /*12b0*/  IMAD R0, R105, UR9, RZ ;  /* 0x0000000969007c24 */ /* 0x000fe4000f8e02ff */
[----:B------:R-:W-:Y:S01]  /*12c0*/  IMAD.IADD R249, R19, 0x1, R12 ;  /* 0x0000000113f97824 */ /* 0x000fe200078e020c */
[----:B------:R2:W-:Y:S01]  /*12d0*/  @!P1 LDGSTS.E.BYPASS.LTC128B.128 [R235+0x2800], [R4.64+0x80] ;  /* 0x0280008004eb9fae */ /* 0x0005e2000b901d58 */
[----:B------:R-:W-:Y:S02]  /*12e0*/  IMAD.MOV.U32 R248, RZ, RZ, R18 ;  /* 0x000000fffff87224 */ /* 0x000fe400078e0012 */
[----:B------:R-:W-:Y:S01]  /*12f0*/  IMAD R0, R109, UR7, R0 ;  /* 0x000000076d007c24 */ /* 0x000fe2000f8e0200 */
[----:B------:R2:W-:Y:S01]  /*1300*/  @!P1 LDGSTS.E.BYPASS.LTC128B.128 [R235+0x4800], [R4.64+0x100] ;  /* 0x0480010004eb9fae */ /* 0x0005e2000b901d58 */
[----:B------:R-:W-:Y:S01]  /*1310*/  IMAD.MOV.U32 R107, RZ, RZ, c[0x0][0x19c] ;  /* 0x00006700ff6b7624 */ /* 0x000fe200078e00ff */
[----:B------:R-:W-:Y:S01]  /*1320*/  UIMAD UR7, UR7, UR4, URZ ;  /* 0x00000004070772a4 */ /* 0x000fe2000f8e023f */
[----:B------:R-:W-:Y:S01]  /*1330*/  IMAD.WIDE.U32 R12, R106, 0x20, RZ ;  /* 0x000000206a0c7825 */ /* 0x000fe200078e00ff */
[----:B------:R2:W-:Y:S01]  /*1340*/  @!P1 LDGSTS.E.BYPASS.LTC128B.128 [R235+0x6800], [R4.64+0x180] ;  /* 0x0680018004eb9fae */ /* 0x0005e2000b901d58 */
[----:B------:R-:W-:Y:S01]  /*1350*/  ISETP.GE.AND P1, PT, R2, UR6, PT ;  /* 0x0000000602007c0c */ /* 0x000fe2000bf26270 */
[----:B------:R-:W-:Y:S01]  /*1360*/  UIMAD UR7, UR9, UR5, UR7 ;  /* 0x00000005090772a4 */ /* 0x000fe2000f8e0207 */
[----:B------:R-:W-:Y:S01]  /*1370*/  IMAD R3, R3, c[0x0][0x1a0], RZ ;  /* 0x0000680003037a24 */ /* 0x000fe200078e02ff */
[----:B------:R3:W-:Y:S01]  /*1380*/  @!P2 LDGSTS.E.BYPASS.LTC128B.128 [R235+0x1000], [R8.64] ;  /* 0x0100000008ebafae */ /* 0x0007e2000b901d58 */
[----:B------:R-:W-:Y:S01]  /*1390*/  IMAD.U32 R17, RZ, RZ, UR4 ;  /* 0x00000004ff117e24 */ /* 0x000fe2000f8e00ff */
[----:B------:R-:W-:-:S02]  /*13a0*/  UIADD3 UR7, UR11, UR7, URZ ;  /* 0x000000070b077290 */ /* 0x000fc4000fffe03f */
[----:B------:R3:W-:Y:S01]  /*13b0*/  @!P2 LDGSTS.E.BYPASS.LTC128B.128 [R235+0x3000], [R8.64+0x80] ;  /* 0x0300008008ebafae */ /* 0x0007e2000b901d58 */
[----:B-1----:R-:W-:-:S03]  /*13c0*/  IMAD.WIDE.U32 R10, R109, UR9, R248 ;  /* 0x000000096d0a7c25 */ /* 0x002fc6000f8e00f8 */
[----:B------:R3:W-:Y:S04]  /*13d0*/  @!P2 LDGSTS.E.BYPASS.LTC128B.128 [R235+0x5000], [R8.64+0x100] ;  /* 0x0500010008ebafae */ /* 0x0007e8000b901d58 */
[----:B------:R3:W-:Y:S01]  /*13e0*/  @!P2 LDGSTS.E.BYPASS.LTC128B.128 [R235+0x7000], [R8.64+0x180] ;  /* 0x0700018008ebafae */ /* 0x0007e2000b901d58 */
[----:B------:R-:W-:-:S03]  /*13f0*/  ISETP.GE.AND P2, PT, R21, UR6, PT ;  /* 0x0000000615007c0c */ /* 0x000fc6000bf46270 */
[----:B------:R1:W-:Y:S04]  /*1400*/  @!P0 LDGSTS.E.BYPASS.LTC128B.128 [R235+0x1800], [R6.64] ;  /* 0x0180000006eb8fae */ /* 0x0003e8000b901d58 */
[----:B------:R1:W-:Y:S01]  /*1410*/  @!P0 LDGSTS.E.BYPASS.LTC128B.128 [R235+0x3800], [R6.64+0x80] ;  /* 0x0380008006eb8fae */ /* 0x0003e2000b901d58 */
[----:B--2---:R-:W-:Y:S01]  /*1420*/  IMAD.IADD R5, R11, 0x1, R0 ;  /* 0x000000010b057824 */ /* 0x004fe200078e0200 */
[C---:B------:R-:W-:Y:S02]  /*1430*/  @!P6 LEA R0, P3, R106.reuse, R10, 0x4 ;  /* 0x0000000a6a00e211 */ /* 0x040fe400078620ff */
[----:B------:R1:W-:Y:S01]  /*1440*/  @!P0 LDGSTS.E.BYPASS.LTC128B.128 [R235+0x5800], [R6.64+0x100] ;  /* 0x0580010006eb8fae */ /* 0x0003e2000b901d58 */
[----:B------:R-:W-:Y:S01]  /*1450*/  IMAD.SHL.U32 R11, R107, 0x20, RZ ;  /* 0x000000206b0b7824 */ /* 0x000fe200078e00ff */
[----:B------:R-:W-:-:S02]  /*1460*/  @!P6 LEA.HI.X R4, R106, R5, R107, 0x4, P3 ;  /* 0x000000056a04e211 */ /* 0x000fc400018f246b */
[----:B------:R1:W-:Y:S01]  /*1470*/  @!P0 LDGSTS.E.BYPASS.LTC128B.128 [R235+0x7800], [R6.64+0x180] ;  /* 0x0780018006eb8fae */ /* 0x0003e2000b901d58 */
[----:B------:R-:W-:Y:S02]  /*1480*/  @!P6 LEA R14, P4, R0, c[0x0][0x168], 0x1 ;  /* 0x00005a00000eea11 */ /* 0x000fe400078808ff */
[----:B------:R-:W-:Y:S01]  /*1490*/  ISETP.GE.AND P3, PT, R22, UR6, PT ;  /* 0x0000000616007c0c */ /* 0x000fe2000bf66270 */
[----:B------:R-:W-:Y:S01]  /*14a0*/  STL.64 [R1], R18 ;  /* 0x0000001201007387 */ /* 0x000fe20000100a00 */
[----:B------:R-:W-:Y:S01]  /*14b0*/  @!P6 LEA.HI.X R15, R0, c[0x0][0x16c], R4, 0x1, P4 ;  /* 0x00005b00000fea11 */ /* 0x000fe200020f0c04 */
[----:B------:R-:W-:Y:S01]  /*14c0*/  IMAD R4, R2, c[0x0][0x1a4], R3 ;  /* 0x0000690002047a24 */ /* 0x000fe200078e0203 */
[----:B------:R-:W-:Y:S01]  /*14d0*/  @!P5 IADD3 R0, P0, R10, R12, RZ ;  /* 0x0000000c0a00d210 */ /* 0x000fe20007f1e0ff */
[----:B------:R-:W-:Y:S02]  /*14e0*/  IMAD R3, R16, c[0x0][0x1b8], RZ ;  /* 0x00006e0010037a24 */ /* 0x000fe400078e02ff */
[----:B---3--:R-:W-:Y:S01]  /*14f0*/  IMAD.WIDE.U32 R8, R2, c[0x0][0x1a0], R30 ;  /* 0x0000680002087a25 */ /* 0x008fe200078e001e */
[----:B------:R-:W-:-:S03]  /*1500*/  @!P5 IADD3.X R11, R5, R13, R11, P0, !PT ;  /* 0x0000000d050bd210 */ /* 0x000fc600007fe40b */
[----:B------:R-:W-:Y:S01]  /*1510*/  IMAD R16, R20, c[0x0][0x1bc], R3 ;  /* 0x00006f0014107a24 */ /* 0x000fe200078e0203 */
[----:B------:R-:W-:Y:S01]  /*1520*/  IADD3 R12, P0, R8, UR16, RZ ;  /* 0x00000010080c7c10 */ /* 0x000fe2000ff1e0ff */
[----:B------:R-:W-:-:S03]  /*1530*/  IMAD.U32 R3, RZ, RZ, UR7 ;  /* 0x00000007ff037e24 */ /* 0x000fc6000f8e00ff */
[----:B------:R-:W-:Y:S02]  /*1540*/  IADD3.X R13, R9, UR15, R4, P0, !PT ;  /* 0x0000000f090d7c10 */ /* 0x000fe400087fe404 */
[----:B------:R-:W-:-:S03]  /*1550*/  @!P5 LEA R8, P0, R0, c[0x0][0x168], 0x1 ;  /* 0x00005a000008da11 */ /* 0x000fc600078008ff */
[----:B------:R-:W-:Y:S01]  /*1560*/  IMAD.WIDE.U32 R250, R20, c[0x0][0x1b8], R12 ;  /* 0x00006e0014fa7a25 */ /* 0x000fe200078e000c */
[----:B------:R-:W-:Y:S02]  /*1570*/  @!P5 LEA.HI.X R9, R0, c[0x0][0x16c], R11, 0x1, P0 ;  /* 0x00005b000009da11 */ /* 0x000fe400000f0c0b */
[C---:B-1----:R-:W-:Y:S01]  /*1580*/  @!P1 LEA R6, P4, R10.reuse, c[0x0][0x168], 0x1 ;  /* 0x00005a000a069a11 */ /* 0x042fe200078808ff */
[----:B------:R-:W-:Y:S02]  /*1590*/  IMAD.U32 R12, RZ, RZ, UR10 ;  /* 0x0000000aff0c7e24 */ /* 0x000fe4000f8e00ff */
[----:B------:R-:W-:Y:S01]  /*15a0*/  IMAD.IADD R252, R251, 0x1, R16 ;  /* 0x00000001fbfc7824 */ /* 0x000fe200078e0210 */
[----:B------:R-:W-:Y:S01]  /*15b0*/  @!P1 LEA.HI.X R7, R10, c[0x0][0x16c], R5, 0x1, P4 ;  /* 0x00005b000a079a11 */ /* 0x000fe200020f0c05 */
[----:B------:R-:W-:Y:S01]  /*15c0*/  IMAD.U32 R13, RZ, RZ, UR11 ;  /* 0x0000000bff0d7e24 */ /* 0x000fe2000f8e00ff */
[----:B------:R-:W-:Y:S01]  /*15d0*/  ISETP.GE.AND P4, PT, R26, UR6, PT ;  /* 0x000000061a007c0c */ /* 0x000fe2000bf86270 */
[----:B------:R-:W-:-:S02]  /*15e0*/  UIMAD.WIDE.U32 UR10, UR4, 0x20, URZ ;  /* 0x00000020040a78a5 */ /* 0x000fc4000f8e003f */
[----:B------:R1:W-:Y:S04]  /*15f0*/  @!P1 LDGSTS.E.BYPASS.LTC128B.128 [R235+0x8000], [R6.64] ;  /* 0x0800000006eb9fae */ /* 0x0003e8000b901d58 */
[----:B------:R1:W-:Y:S04]  /*1600*/  @!P1 LDGSTS.E.BYPASS.LTC128B.128 [R235+0xa000], [R6.64+0x80] ;  /* 0x0a00008006eb9fae */ /* 0x0003e8000b901d58 */
[----:B------:R1:W-:Y:S02]  /*1610*/  @!P1 LDGSTS.E.BYPASS.LTC128B.128 [R235+0xc000], [R6.64+0x100] ;  /* 0x0c00010006eb9fae */ /* 0x0003e4000b901d58 */
[----:B------:R-:W-:-:S02]  /*1620*/  @!P4 IMAD.MOV.U32 R4, RZ, RZ, R10 ;  /* 0x000000ffff04c224 */ /* 0x000fc400078e000a */
[----:B------:R-:W-:Y:S01]  /*1630*/  @!P4 IMAD R0, R107, 0x30, RZ ;  /* 0x000000306b00c824 */ /* 0x000fe200078e02ff */
[----:B------:R1:W-:Y:S01]  /*1640*/  @!P1 LDGSTS.E.BYPASS.LTC128B.128 [R235+0xe000], [R6.64+0x180] ;  /* 0x0e00018006eb9fae */ /* 0x0003e2000b901d58 */
[----:B------:R-:W-:Y:S01]  /*1650*/  @!P4 IMAD.WIDE.U32 R10, R106, 0x30, R4 ;  /* 0x000000306a0ac825 */ /* 0x000fe200078e0004 */
[C---:B------:R-:W-:Y:S02]  /*1660*/  LEA R4, P0, R12.reuse, R250, 0x6 ;  /* 0x000000fa0c047211 */ /* 0x040fe400078030ff */
[----:B------:R2:W-:Y:S01]  /*1670*/  @!P6 LDGSTS.E.BYPASS.LTC128B.128 [R235+0x8800], [R14.64] ;  /* 0x088000000eebefae */ /* 0x0005e2000b901d58 */
[----:B------:R-:W-:Y:S01]  /*1680*/  @!P4 IMAD.IADD R0, R11, 0x1, R0 ;  /* 0x000000010b00c824 */ /* 0x000fe200078e0200 */
[----:B------:R-:W-:Y:S02]  /*1690*/  LEA.HI R11, R27, R104, RZ, 0x4 ;  /* 0x000000681b0b7211 */ /* 0x000fe400078f20ff */
[----:B------:R2:W-:Y:S01]  /*16a0*/  @!P6 LDGSTS.E.BYPASS.LTC128B.128 [R235+0xa800], [R14.64+0x80] ;  /* 0x0a8000800eebefae */ /* 0x0005e2000b901d58 */
[----:B------:R-:W-:Y:S01]  /*16b0*/  LEA.HI.X R5, R12, R252, R3, 0x6, P0 ;  /* 0x000000fc0c057211 */ /* 0x000fe200000f3403 */
[----:B------:R-:W-:Y:S01]  /*16c0*/  IMAD.SHL.U32 R12, R25, 0x40, RZ ;  /* 0x00000040190c7824 */ /* 0x000fe200078e00ff */
[----:B------:R-:W-:Y:S01]  /*16d0*/  SHF.R.S32.HI R3, RZ, 0x4, R11 ;  /* 0x00000004ff037819 */ /* 0x000fe2000001140b */
[----:B------:R2:W-:Y:S04]  /*16e0*/  @!P6 LDGSTS.E.BYPASS.LTC128B.128 [R235+0xc800], [R14.64+0x100] ;  /* 0x0c8001000eebefae */ /* 0x0005e8000b901d58 */
[----:B------:R2:W-:Y:S01]  /*16f0*/  @!P6 LDGSTS.E.BYPASS.LTC128B.128 [R235+0xe800], [R14.64+0x180] ;  /* 0x0e8001800eebefae */ /* 0x0005e2000b901d58 */
[----:B------:R-:W-:-:S03]  /*1700*/  ISETP.GE.AND P6, PT, R2, UR6, PT ;  /* 0x0000000602007c0c */ /* 0x000fc6000bfc6270 */
[----:B------:R3:W-:Y:S04]  /*1710*/  @!P5 LDGSTS.E.BYPASS.LTC128B.128 [R235+0x9000], [R8.64] ;  /* 0x0900000008ebdfae */ /* 0x0007e8000b901d58 */
[----:B------:R3:W-:Y:S01]  /*1720*/  @!P5 LDGSTS.E.BYPASS.LTC128B.128 [R235+0xb000], [R8.64+0x80] ;  /* 0x0b00008008ebdfae */ /* 0x0007e2000b901d58 */
[----:B-1----:R-:W-:-:S03]  /*1730*/  @!P4 LEA R6, P1, R10, c[0x0][0x168], 0x1 ;  /* 0x00005a000a06ca11 */ /* 0x002fc600078208ff */
[----:B------:R3:W-:Y:S01]  /*1740*/  @!P5 LDGSTS.E.BYPASS.LTC128B.128 [R235+0xd000], [R8.64+0x100] ;  /* 0x0d00010008ebdfae */ /* 0x0007e2000b901d58 */
[----:B------:R-:W-:-:S03]  /*1750*/  @!P4 LEA.HI.X R7, R10, c[0x0][0x16c], R0, 0x1, P1 ;  /* 0x00005b000a07ca11 */ /* 0x000fc600008f0c00 */
[----:B------:R3:W-:Y:S01]  /*1760*/  @!P5 LDGSTS.E.BYPASS.LTC128B.128 [R235+0xf000], [R8.64+0x180] ;  /* 0x0f00018008ebdfae */ /* 0x0007e2000b901d58 */
[C---:B------:R-:W-:Y:S01]  /*1770*/  LOP3.LUT R0, R11.reuse, 0xfffffff0, RZ, 0xc0, !PT ;  /* 0xfffffff00b007812 */ /* 0x040fe200078ec0ff */
[----:B------:R-:W-:Y:S01]  /*1780*/  IMAD.SHL.U32 R10, R2, 0x8, RZ ;  /* 0x00000008020a7824 */ /* 0x000fe200078e00ff */
[----:B------:R-:W-:Y:S01]  /*1790*/  LOP3.LUT R2, R12, 0x1c0, RZ, 0xc0, !PT ;  /* 0x000001c00c027812 */ /* 0x000fe200078ec0ff */
[----:B------:R1:W-:Y:S01]  /*17a0*/  @!P4 LDGSTS.E.BYPASS.LTC128B.128 [R235+0x9800], [R6.64] ;  /* 0x0980000006ebcfae */ /* 0x0003e2000b901d58 */
[----:B------:R-:W-:Y:S01]  /*17b0*/  LEA.HI R11, R11, R3, RZ, 0x1 ;  /* 0x000000030b0b7211 */ /* 0x000fe200078f08ff */
[----:B------:R-:W-:Y:S01]  /*17c0*/  IMAD.IADD R0, R104, 0x1, -R0 ;  /* 0x0000000168007824 */ /* 0x000fe200078e0a00 */
[----:B------:R-:W-:Y:S01]  /*17d0*/  ISETP.GE.AND P1, PT, R26, UR6, PT ;  /* 0x000000061a007c0c */ /* 0x000fe2000bf26270 */
[----:B------:R1:W-:Y:S01]  /*17e0*/  @!P4 LDGSTS.E.BYPASS.LTC128B.128 [R235+0xb800], [R6.64+0x80] ;  /* 0x0b80008006ebcfae */ /* 0x0003e2000b901d58 */
[----:B------:R-:W-:Y:S01]  /*17f0*/  LOP3.LUT R13, R2, 0x8, R10, 0xf8, !PT ;  /* 0x00000008020d7812 */ /* 0x000fe200078ef80a */
[----:B------:R-:W-:Y:S01]  /*1800*/  USHF.L.U32 UR6, UR5, 0x5, URZ ;  /* 0x0000000505067899 */ /* 0x000fe2000800063f */
[----:B------:R-:W-:Y:S01]  /*1810*/  SHF.R.S32.HI R16, RZ, 0x1f, R0 ;  /* 0x0000001fff107819 */ /* 0x000fe20000011400 */
[----:B------:R1:W-:Y:S01]  /*1820*/  @!P4 LDGSTS.E.BYPASS.LTC128B.128 [R235+0xd800], [R6.64+0x100] ;  /* 0x0d80010006ebcfae */ /* 0x0003e2000b901d58 */
[----:B------:R-:W-:Y:S01]  /*1830*/  LOP3.LUT R11, R11, 0xfffffffe, RZ, 0xc0, !PT ;  /* 0xfffffffe0b0b7812 */ /* 0x000fe200078ec0ff */
[----:B--2---:R-:W-:Y:S01]  /*1840*/  IMAD.U32 R14, RZ, RZ, UR4 ;  /* 0x00000004ff0e7e24 */ /* 0x004fe2000f8e00ff */
[----:B------:R-:W-:Y:S01]  /*1850*/  LEA.HI R16, R16, R0, RZ, 0x3 ;  /* 0x0000000010107211 */ /* 0x000fe200078f18ff */
[----:B------:R1:W-:Y:S01]  /*1860*/  @!P4 LDGSTS.E.BYPASS.LTC128B.128 [R235+0xf800], [R6.64+0x180] ;  /* 0x0f80018006ebcfae */ /* 0x0003e2000b901d58 */
[----:B------:R-:W-:Y:S01]  /*1870*/  SHF.R.U32.HI R10, RZ, 0x3, R2 ;  /* 0x00000003ff0a7819 */ /* 0x000fe20000011602 */
[----:B------:R-:W-:Y:S01]  /*1880*/  IMAD.U32 R15, RZ, RZ, UR5 ;  /* 0x00000005ff0f7e24 */ /* 0x000fe2000f8e00ff */
[----:B------:R-:W-:Y:S01]  /*1890*/  LOP3.LUT R12, R16, 0xfffffff8, RZ, 0xc0, !PT ;  /* 0xfffffff8100c7812 */ /* 0x000fe200078ec0ff */
[----:B------:R-:W0:Y:S01]  /*18a0*/  LDGDEPBAR ;  /* 0x00000000000079af */ /* 0x000e220000000000 */
[----:B------:R-:W-:Y:S01]  /*18b0*/  IMAD.IADD R2, R3, 0x1, -R11 ;  /* 0x0000000103027824 */ /* 0x000fe200078e0a0b */
[----:B------:R-:W-:Y:S01]  /*18c0*/  @!P3 LEA R14, P0, R14, R4, 0x4 ;  /* 0x000000040e0eb211 */ /* 0x000fe200078020ff */
[----:B------:R-:W-:Y:S01]  /*18d0*/  IMAD.U32 R3, RZ, RZ, UR6 ;  /* 0x00000006ff037e24 */ /* 0x000fe2000f8e00ff */
[----:B------:R-:W-:Y:S01]  /*18e0*/  VOTEU.ALL UP0, P1 ;  /* 0x00000000003f7886 */ /* 0x000fe20000800000 */
[----:B------:R-:W-:Y:S01]  /*18f0*/  IMAD.IADD R20, R0, 0x1, -R12 ;  /* 0x0000000100147824 */ /* 0x000fe200078e0a0c */
[----:B------:R-:W-:Y:S01]  /*1900*/  LOP3.LUT R0, R13, R10, RZ, 0x3c, !PT ;  /* 0x0000000a0d007212 */ /* 0x000fe200078e3cff */
[----:B------:R-:W-:Y:S01]  /*1910*/  IMAD.SHL.U32 R12, R2, 0x8, RZ ;  /* 0x00000008020c7824 */ /* 0x000fe200078e00ff */
[----:B------:R-:W-:Y:S01]  /*1920*/  @!P3 LEA.HI.X R13, R17, R5, R15, 0x4, P0 ;  /* 0x00000005110db211 */ /* 0x000fe200000f240f */
[----:B---3--:R-:W-:Y:S01]  /*1930*/  IMAD.U32 R8, RZ, RZ, UR4 ;  /* 0x00000004ff087e24 */ /* 0x008fe2000f8e00ff */
[----:B------:R-:W-:Y:S01]  /*1940*/  @!P2 IADD3 R11, P0, R4, UR10, RZ ;  /* 0x0000000a040bac10 */ /* 0x000fe2000ff1e0ff */
[----:B------:R-:W-:Y:S01]  /*1950*/  IMAD R0, R2, 0x200, R0 ;  /* 0x0000020002007824 */ /* 0x000fe200078e0200 */
[----:B------:R-:W-:Y:S01]  /*1960*/  @!UP0 UIMAD UR6, UR5, 0x30, URZ ;  /* 0x00000030050688a4 */ /* 0x000fe2000f8e023f */
[----:B------:R-:W-:Y:S01]  /*1970*/  IMAD.SHL.U32 R2, R20, 0x40, RZ ;  /* 0x0000004014027824 */ /* 0x000fe200078e00ff */
[----:B------:R-:W-:Y:S01]  /*1980*/  @!P2 IADD3.X R15, R5, UR11, R3, P0, !PT ;  /* 0x0000000b050fac10 */ /* 0x000fe200087fe403 */
[----:B------:R-:W-:Y:S01]  /*1990*/  @!P1 IMAD.WIDE.U32 R8, R8, 0x30, R4 ;  /* 0x0000003008089825 */ /* 0x000fe200078e0004 */
[----:B------:R-:W-:-:S02]  /*19a0*/  UISETP.GE.AND UP0, UPT, UR8, 0x41, UPT ;  /* 0x000000410800788c */ /* 0x000fc4000bf06270 */
[----:B------:R-:W-:Y:S01]  /*19b0*/  LOP3.LUT R10, R2, 0x1c0, RZ, 0xc0, !PT ;  /* 0x000001c0020a7812 */ /* 0x000fe200078ec0ff */
[----:B------:R-:W-:Y:S01]  /*19c0*/  IMAD.SHL.U32 R208, R0, 0x2, RZ ;  /* 0x0000000200d07824 */ /* 0x000fe200078e00ff */
[----:B------:R-:W-:Y:S01]  /*19d0*/  @!P3 LEA R2, P0, R14, c[0x0][0x170], 0x1 ;  /* 0x00005c000e02ba11 */ /* 0x000fe200078008ff */
[----:B------:R-:W-:Y:S01]  /*19e0*/  IMAD.MOV.U32 R0, RZ, RZ, 0x20 ;  /* 0x00000020ff007424 */ /* 0x000fe200078e00ff */
[----:B-1----:R-:W-:Y:S01]  /*19f0*/  @!P6 LEA R6, P4, R4, c[0x0][0x170], 0x1 ;  /* 0x00005c000406ea11 */ /* 0x002fe200078808ff */
[----:B------:R-:W-:-:S04]  /*1a00*/  DEPBAR.LE SB0, 0x0 ;  /* 0x000080000000791a */ /* 0x000fc80000000000 */
[----:B------:R-:W-:Y:S01]  /*1a10*/  BAR.SYNC.DEFER_BLOCKING 0x0 ;  /* 0x0000000000007b1d */ /* 0x000fe20000010000 */
[----:B------:R-:W-:Y:S02]  /*1a20*/  @!P3 LEA.HI.X R3, R14, c[0x0][0x174], R13, 0x1, P0 ;  /* 0x00005d000e03ba11 */ /* 0x000fe400000f0c0d */
[----:B------:R-:W-:Y:S02]  /*1a30*/  LOP3.LUT R13, R10, 0x8, R12, 0xf8, !PT ;  /* 0x000000080a0d7812 */ /* 0x000fe400078ef80c */
[----:B------:R-:W-:Y:S02]  /*1a40*/  @!P6 LEA.HI.X R7, R4, c[0x0][0x174], R5, 0x1, P4 ;  /* 0x00005d000407ea11 */ /* 0x000fe400020f0c05 */
[----:B------:R-:W-:Y:S01]  /*1a50*/  @!P1 IADD3 R12, R9, UR6, RZ ;  /* 0x00000006090c9c10 */ /* 0x000fe2000fffe0ff */
[----:B------:R-:W-:Y:S01]  /*1a60*/  IMAD.SHL.U32 R9, R16, 0x40, RZ ;  /* 0x0000004010097824 */ /* 0x000fe200078e00ff */
[----:B------:R-:W-:Y:S02]  /*1a70*/  SHF.R.U32.HI R5, RZ, 0x3, R10 ;  /* 0x00000003ff057819 */ /* 0x000fe4000001160a */
[----:B------:R-:W-:-:S02]  /*1a80*/  @!P2 LEA R4, P4, R11, c[0x0][0x170], 0x1 ;  /* 0x00005c000b04aa11 */ /* 0x000fc400078808ff */
[----:B------:R-:W-:Y:S02]  /*1a90*/  LOP3.LUT R100, R9, 0xfffffe00, RZ, 0xc0, !PT ;  /* 0xfffffe0009647812 */ /* 0x000fe400078ec0ff */
[----:B------:R-:W-:Y:S02]  /*1aa0*/  LOP3.LUT R101, R13, R5, RZ, 0x3c, !PT ;  /* 0x000000050d657212 */ /* 0x000fe400078e3cff */
[----:B------:R-:W-:Y:S02]  /*1ab0*/  @!P2 LEA.HI.X R5, R11, c[0x0][0x174], R15, 0x1, P4 ;  /* 0x00005d000b05aa11 */ /* 0x000fe400020f0c0f */
[----:B------:R-:W-:Y:S02]  /*1ac0*/  @!P1 LEA R10, P0, R8, c[0x0][0x170], 0x1 ;  /* 0x00005c00080a9a11 */ /* 0x000fe400078008ff */
[----:B------:R-:W-:Y:S02]  /*1ad0*/  IADD3 R219, R208, 0x8020, RZ ;  /* 0x00008020d0db7810 */ /* 0x000fe40007ffe0ff */
[----:B------:R-:W-:Y:S01]  /*1ae0*/  @!P1 LEA.HI.X R11, R8, c[0x0][0x174], R12, 0x1, P0 ;  /* 0x00005d00080b9a11 */ /* 0x000fe200000f0c0c */
        /* <DEDUP_REMOVED lines=19> */
[----:B------:R2:W-:Y:S01]  /*1c20*/  @!P3 LDGSTS.E.BYPASS.LTC128B.128 [R235+0x12800], [R2.64+0x80] ;  /* 0x1280008002ebbfae */ /* 0x0005e2000b901d58 */
[----:B-1----:R-:W-:-:S03]  /*1c30*/  IMAD R6, R102, 0x400, R100 ;  /* 0x0000040066067824 */ /* 0x002fc600078e0264 */
        /* <DEDUP_REMOVED lines=11> */
[----:B--2---:R-:W-:-:S03]  /*1cf0*/  IMAD.IADD R2, R101, 0x1, R6 ;  /* 0x0000000165027824 */ /* 0x004fc600078e0206 */
[----:B------:R1:W-:Y:S01]  /*1d00*/  @!P2 LDGSTS.E.BYPASS.LTC128B.128 [R235+0x15000], [R4.64+0x100] ;  /* 0x1500010004ebafae */ /* 0x0003e2000b901d58 */
[----:B------:R-:W-:Y:S02]  /*1d10*/  IMAD.SHL.U32 R3, R104, 0x2, RZ ;  /* 0x0000000268037824 */ /* 0x000fe400078e00ff */
[----:B------:R-:W-:Y:S01]  /*1d20*/  IMAD.SHL.U32 R215, R2, 0x2, RZ ;  /* 0x0000000202d77824 */ /* 0x000fe200078e00ff */
[----:B------:R1:W-:Y:S01]  /*1d30*/  @!P2 LDGSTS.E.BYPASS.LTC128B.128 [R235+0x17000], [R4.64+0x180] ;  /* 0x1700018004ebafae */ /* 0x0003e2000b901d58 */
[----:B------:R-:W-:Y:S02]  /*1d40*/  IADD3 R2, R208, 0x8000, RZ ;  /* 0x00008000d0027810 */ /* 0x000fe40007ffe0ff */
[----:B------:R-:W-:Y:S01]  /*1d50*/  LOP3.LUT R3, R3, 0x6, RZ, 0xc0, !PT ;  /* 0x0000000603037812 */ /* 0x000fe200078ec0ff */
        /* <DEDUP_REMOVED lines=9> */
[----:B-1----:R-:W-:-:S03]  /*1df0*/  IMAD.MOV.U32 R4, RZ, RZ, 0x10 ;  /* 0x00000010ff047424 */ /* 0x002fc600078e00ff */
[----:B------:R2:W-:Y:S04]  /*1e00*/  @!P1 LDGSTS.E.BYPASS.LTC128B.128 [R235+0x15800], [R10.64+0x100] ;  /* 0x158001000aeb9fae */ /* 0x0005e8000b901d58 */
[----:B------:R2:W-:Y:S01]  /*1e10*/  @!P1 LDGSTS.E.BYPASS.LTC128B.128 [R235+0x17800], [R10.64+0x180] ;  /* 0x178001800aeb9fae */ /* 0x0005e2000b901d58 */
[----:B------:R-:W-:-:S03]  /*1e20*/  R2P PR, R20, 0x6 ;  /* 0x0000000614007804 */ /* 0x000fc60000000000 */
[----:B------:R-:W-:Y:S02]  /*1e30*/  LDSM.16.M88.4 R16, [R208+0x8000] ;  /* 0x00800000d010783b */ /* 0x000fe40000000200 */
[----:B------:R-:W-:Y:S02]  /*1e40*/  SEL R4, R4, 0xfffffff0, !P1 ;  /* 0xfffffff004047807 */ /* 0x000fe40004800000 */
[----:B------:R-:W-:Y:S01]  /*1e50*/  SEL R0, R0, 0xffffffe0, !P2 ;  /* 0xffffffe000007807 */ /* 0x000fe20005000000 */
[----:B------:R-:W-:Y:S01]  /*1e60*/  LDSM.16.M88.4 R28, [R208+0x8800] ;  /* 0x00880000d01c783b */ /* 0x000fe20000000200 */
[----:B------:R-:W-:Y:S01]  /*1e70*/  R2P PR, R25, 0x6 ;  /* 0x0000000619007804 */ /* 0x000fe20000000000 */
[--C-:B------:R-:W-:Y:S02]  /*1e80*/  IMAD R216, R4, 0x2, R215.reuse ;  /* 0x0000000204d87824 */ /* 0x100fe400078e02d7 */
[----:B------:R-:W-:Y:S01]  /*1e90*/  LDSM.16.M88.4 R20, [R208+0x9800] ;  /* 0x00980000d014783b */ /* 0x000fe20000000200 */
[----:B------:R-:W-:-:S02]  /*1ea0*/  IMAD R218, R0, 0x2, R215 ;  /* 0x0000000200da7824 */ /* 0x000fc400078e02d7 */
[----:B------:R-:W-:Y:S01]  /*1eb0*/  IMAD R217, R0, 0x2, R216 ;  /* 0x0000000200d97824 */ /* 0x000fe200078e02d8 */
[----:B------:R-:W-:Y:S04]  /*1ec0*/  LDSM.16.M88.4 R24, [R208+0x9000] ;  /* 0x00900000d018783b */ /* 0x000fe80000000200 */
[----:B------:R-:W-:Y:S02]  /*1ed0*/  LDSM.16.M88.4 R12, [R216] ;  /* 0x00000000d80c783b */ /* 0x000fe40000000200 */
[----:B------:R-:W-:Y:S01]  /*1ee0*/  @P1 IADD3 R219, R2, -0x20, RZ ;  /* 0xffffffe002db1810 */ /* 0x000fe20007ffe0ff */
[----:B------:R-:W-:Y:S01]  /*1ef0*/  IMAD.MOV.U32 R2, RZ, RZ, 0x40 ;  /* 0x00000040ff027424 */ /* 0x000fe200078e00ff */
[----:B------:R-:W0:Y:S02]  /*1f00*/  LDGDEPBAR ;  /* 0x00000000000079af */ /* 0x000e240000000000 */
[----:B------:R-:W-:-:S02]  /*1f10*/  IADD3 R234, R219, 0x800, RZ ;  /* 0x00000800dbea7810 */ /* 0x000fc40007ffe0ff */
[----:B--2---:R-:W1:Y:S01]  /*1f20*/  LDSM.16.M88.4 R8, [R215] ;  /* 0x00000000d708783b */ /* 0x004e620000000200 */
[----:B------:R-:W-:Y:S02]  /*1f30*/  SEL R2, R2, 0xffffffc0, !P2 ;  /* 0xffffffc002027807 */ /* 0x000fe40005000000 */
[C---:B------:R-:W-:Y:S01]  /*1f40*/  IADD3 R233, R219.reuse, 0x1000, RZ ;  /* 0x00001000dbe97810 */ /* 0x040fe20007ffe0ff */
[----:B------:R-:W2:Y:S01]  /*1f50*/  LDSM.16.M88.4 R40, [R219] ;  /* 0x00000000db28783b */ /* 0x000ea20000000200 */
[C---:B------:R-:W-:Y:S01]  /*1f60*/  IADD3 R232, R219.reuse, 0x1800, RZ ;  /* 0x00001800dbe87810 */ /* 0x040fe20007ffe0ff */
[----:B------:R-:W-:Y:S01]  /*1f70*/  IMAD.IADD R214, R208, 0x1, R2 ;  /* 0x00000001d0d67824 */ /* 0x000fe200078e0202 */
[C---:B------:R-:W-:Y:S01]  /*1f80*/  IADD3 R231, R219.reuse, 0x2000, RZ ;  /* 0x00002000dbe77810 */ /* 0x040fe20007ffe0ff */
[----:B------:R-:W3:Y:S01]  /*1f90*/  LDSM.16.M88.4 R56, [R219+0x800] ;  /* 0x00080000db38783b */ /* 0x000ee20000000200 */
[----:B------:R-:W-:Y:S01]  /*1fa0*/  IMAD.IADD R213, R2, 0x1, R219 ;  /* 0x0000000102d57824 */ /* 0x000fe200078e02db */
[C---:B------:R-:W-:Y:S01]  /*1fb0*/  IADD3 R230, R219.reuse, 0x2800, RZ ;  /* 0x00002800dbe67810 */ /* 0x040fe20007ffe0ff */
[----:B------:R-:W-:Y:S01]  /*1fc0*/  IMAD.U32 R2, RZ, RZ, UR9 ;  /* 0x00000009ff027e24 */ /* 0x000fe2000f8e00ff */
[----:B------:R-:W4:Y:S01]  /*1fd0*/  LDSM.16.M88.4 R72, [R219+0x1800] ;  /* 0x00180000db48783b */ /* 0x000f220000000200 */
[----:B------:R-:W-:-:S02]  /*1fe0*/  IADD3 R229, R219, 0x3000, RZ ;  /* 0x00003000dbe57810 */ /* 0x000fc40007ffe0ff */
[----:B------:R-:W-:Y:S01]  /*1ff0*/  IMAD R2, R2, 0x40, R3 ;  /* 0x0000004002027824 */ /* 0x000fe200078e0203 */
[----:B------:R-:W5:Y:S01]  /*2000*/  LDSM.16.M88.4 R68, [R219+0x1000] ;  /* 0x00100000db44783b */ /* 0x000f620000000200 */
[C---:B------:R-:W-:Y:S02]  /*2010*/  IADD3 R228, R219.reuse, 0x3800, RZ ;  /* 0x00003800dbe47810 */ /* 0x040fe40007ffe0ff */
[----:B------:R-:W-:Y:S01]  /*2020*/  IADD3 R227, R219, 0x4000, RZ ;  /* 0x00004000dbe37810 */ /* 0x000fe20007ffe0ff */
[----:B------:R-:W-:Y:S01]  /*2030*/  LDSM.16.M88.4 R80, [R214+0x8000] ;  /* 0x00800000d650783b */ /* 0x000fe20000000200 */
[C---:B------:R-:W-:Y:S02]  /*2040*/  IADD3 R3, R2.reuse, 0x10, RZ ;  /* 0x0000001002037810 */ /* 0x040fe40007ffe0ff */
[C---:B------:R-:W-:Y:S01]  /*2050*/  IADD3 R7, R2.reuse, 0x1, RZ ;  /* 0x0000000102077810 */ /* 0x040fe20007ffe0ff */
[----:B------:R-:W-:Y:S01]  /*2060*/  LDSM.16.M88.4 R76, [R214+0x8800] ;  /* 0x00880000d64c783b */ /* 0x000fe20000000200 */
[----:B------:R-:W-:-:S02]  /*2070*/  IADD3 R6, R2, 0x8, RZ ;  /* 0x0000000802067810 */ /* 0x000fc40007ffe0ff */
[C---:B------:R-:W-:Y:S01]  /*2080*/  IADD3 R5, R2.reuse, 0x9, RZ ;  /* 0x0000000902057810 */ /* 0x040fe20007ffe0ff */
[----:B------:R-:W-:Y:S01]  /*2090*/  LDSM.16.M88.4 R88, [R214+0x9800] ;  /* 0x00980000d658783b */ /* 0x000fe20000000200 */
[----:B------:R-:W-:Y:S02]  /*20a0*/  ISETP.GE.AND P4, PT, R3, UR8, PT ;  /* 0x0000000803007c0c */ /* 0x000fe4000bf86270 */
[C---:B------:R-:W-:Y:S01]  /*20b0*/  IADD3 R3, R2.reuse, 0x11, RZ ;  /* 0x0000001102037810 */ /* 0x040fe20007ffe0ff */
[----:B------:R-:W-:Y:S01]  /*20c0*/  LDSM.16.M88.4 R84, [R214+0x9000] ;  /* 0x00900000d654783b */ /* 0x000fe20000000200 */
[----:B------:R-:W-:Y:S02]  /*20d0*/  ISETP.GE.AND P0, PT, R7, UR8, PT ;  /* 0x0000000807007c0c */ /* 0x000fe4000bf06270 */
[----:B------:R-:W-:Y:S01]  /*20e0*/  ISETP.GE.AND P1, PT, R2, UR8, PT ;  /* 0x0000000802007c0c */ /* 0x000fe2000bf26270 */
[----:B------:R-:W-:Y:S01]  /*20f0*/  LDSM.16.M88.4 R92, [R213] ;  /* 0x00000000d55c783b */ /* 0x000fe20000000200 */
[----:B------:R-:W-:-:S02]  /*2100*/  ISETP.GE.AND P6, PT, R6, UR8, PT ;  /* 0x0000000806007c0c */ /* 0x000fc4000bfc6270 */
[----:B------:R-:W-:Y:S01]  /*2110*/  ISETP.GE.AND P5, PT, R5, UR8, PT ;  /* 0x0000000805007c0c */ /* 0x000fe2000bfa6270 */
[C---:B-1----:R-:W-:Y:S01]  /*2120*/  HMMA.16816.F32.BF16 R32, R8.reuse, R16, RZ ;  /* 0x000000100820723c */ /* 0x042fe200000418ff */
[----:B------:R-:W-:Y:S01]  /*2130*/  LDSM.16.M88.4 R96, [R219+0x4000] ;  /* 0x00400000db60783b */ /* 0x000fe20000000200 */
[----:B------:R-:W-:Y:S02]  /*2140*/  ISETP.GE.AND P3, PT, R3, UR8, PT ;  /* 0x0000000803007c0c */ /* 0x000fe4000bf66270 */
[C---:B------:R-:W-:Y:S02]  /*2150*/  IADD3 R3, R2.reuse, 0x19, RZ ;  /* 0x0000001902037810 */ /* 0x040fe40007ffe0ff */
[----:B------:R-:W-:Y:S02]  /*2160*/  IADD3 R5, R2, 0x18, RZ ;  /* 0x0000001802057810 */ /* 0x000fe40007ffe0ff */
[----:B------:R-:W-:Y:S01]  /*2170*/  HMMA.16816.F32.BF16 R36, R8, R18, RZ ;  /* 0x000000120824723c */ /* 0x000fe200000418ff */
[----:B------:R-:W1:Y:S01]  /*2180*/  LDSM.16.M88.4 R16, [R218] ;  /* 0x00000000da10783b */ /* 0x000e620000000200 */
[----:B------:R-:W-:-:S02]  /*2190*/  ISETP.GE.AND P2, PT, R5, UR8, PT ;  /* 0x0000000805007c0c */ /* 0x000fc4000bf46270 */
[----:B------:R-:W-:Y:S02]  /*21a0*/  IADD3 R5, R2, 0x20, RZ ;  /* 0x0000002002057810 */ /* 0x000fe40007ffe0ff */
[C---:B------:R-:W-:Y:S02]  /*21b0*/  IADD3 R226, R219.reuse, 0x4800, RZ ;  /* 0x00004800dbe27810 */ /* 0x040fe40007ffe0ff */
[C---:B------:R-:W-:Y:S01]  /*21c0*/  HMMA.16816.F32.BF16 R48, R8.reuse, R30, RZ ;  /* 0x0000001e0830723c */ /* 0x040fe200000418ff */
[C---:B------:R-:W-:Y:S02]  /*21d0*/  IADD3 R225, R219.reuse, 0x5000, RZ ;  /* 0x00005000dbe17810 */ /* 0x040fe40007ffe0ff */
[C---:B------:R-:W-:Y:S02]  /*21e0*/  IADD3 R224, R219.reuse, 0x5800, RZ ;  /* 0x00005800dbe07810 */ /* 0x040fe40007ffe0ff */
[C---:B------:R-:W-:Y:S02]  /*21f0*/  IADD3 R223, R219.reuse, 0x6000, RZ ;  /* 0x00006000dbdf7810 */ /* 0x040fe40007ffe0ff */
[C---:B------:R-:W-:Y:S01]  /*2200*/  IADD3 R222, R219.reuse, 0x6800, RZ ;  /* 0x00006800dbde7810 */ /* 0x040fe20007ffe0ff */
[----:B------:R-:W-:Y:S01]  /*2210*/  HMMA.16816.F32.BF16 R64, R8, R20, RZ ;  /* 0x000000140840723c */ /* 0x000fe200000418ff */
[----:B------:R-:W-:-:S02]  /*2220*/  IADD3 R221, R219, 0x7000, RZ ;  /* 0x00007000dbdd7810 */ /* 0x000fc40007ffe0ff */
[----:B------:R-:W-:-:S05]  /*2230*/  IADD3 R220, R219, 0x7800, RZ ;  /* 0x00007800dbdc7810 */ /* 0x000fca0007ffe0ff */
[C---:B------:R-:W-:Y:S08]  /*2240*/  HMMA.16816.F32.BF16 R44, R8.reuse, R28, RZ ;  /* 0x0000001c082c723c */ /* 0x040ff000000418ff */
[C---:B------:R-:W-:Y:S08]  /*2250*/  HMMA.16816.F32.BF16 R20, R8.reuse, R22, RZ ;  /* 0x000000160814723c */ /* 0x040ff000000418ff */
[C---:B------:R-:W-:Y:S08]  /*2260*/  HMMA.16816.F32.BF16 R52, R8.reuse, R24, RZ ;  /* 0x000000180834723c */ /* 0x040ff000000418ff */
[----:B------:R-:W-:Y:S01]  /*2270*/  HMMA.16816.F32.BF16 R60, R8, R26, RZ ;  /* 0x0000001a083c723c */ /* 0x000fe200000418ff */
[----:B------:R-:W1:Y:S04]  /*2280*/  LDSM.16.M88.4 R8, [R217] ;  /* 0x00000000d908783b */ /* 0x000e680000000200 */
[----:B------:R-:W1:Y:S03]  /*2290*/  LDSM.16.M88.4 R24, [R213+0x800] ;  /* 0x00080000d518783b */ /* 0x000e660000000200 */
[C---:B--2---:R-:W-:Y:S08]  /*22a0*/  HMMA.16816.F32.BF16 R28, R12.reuse, R40, R32 ;  /* 0x000000280c1c723c */ /* 0x044ff00000041820 */
[C---:B------:R-:W-:Y:S08]  /*22b0*/  HMMA.16816.F32.BF16 R32, R12.reuse, R42, R36 ;  /* 0x0000002a0c20723c */ /* 0x040ff00000041824 */
[C---:B---3--:R-:W-:Y:S08]  /*22c0*/  HMMA.16816.F32.BF16 R40, R12.reuse, R58, R48 ;  /* 0x0000003a0c28723c */ /* 0x048ff00000041830 */
[C---:B----4-:R-:W-:Y:S08]  /*22d0*/  HMMA.16816.F32.BF16 R64, R12.reuse, R72, R64 ;  /* 0x000000480c40723c */ /* 0x050ff00000041840 */
[C---:B------:R-:W-:Y:S01]  /*22e0*/  HMMA.16816.F32.BF16 R36, R12.reuse, R56, R44 ;  /* 0x000000380c24723c */ /* 0x040fe2000004182c */
[----:B------:R-:W2:Y:S04]  /*22f0*/  LDSM.16.M88.4 R56, [R213+0x1800] ;  /* 0x00180000d538783b */ /* 0x000ea80000000200 */
[----:B------:R-:W3:Y:S03]  /*2300*/  LDSM.16.M88.4 R44, [R213+0x1000] ;  /* 0x00100000d52c783b */ /* 0x000ee60000000200 */
[C---:B------:R-:W-:Y:S01]  /*2310*/  HMMA.16816.F32.BF16 R20, R12.reuse, R74, R20 ;  /* 0x0000004a0c14723c */ /* 0x040fe20000041814 */
[----:B------:R-:W-:Y:S07]  /*2320*/  LDSM.16.M88.4 R72, [R208+0xa000] ;  /* 0x00a00000d048783b */ /* 0x000fee0000000200 */
[C---:B-----5:R-:W-:Y:S01]  /*2330*/  HMMA.16816.F32.BF16 R48, R12.reuse, R68, R52 ;  /* 0x000000440c30723c */ /* 0x060fe20000041834 */
[----:B------:R-:W-:Y:S07]  /*2340*/  LDSM.16.M88.4 R52, [R208+0xa800] ;  /* 0x00a80000d034783b */ /* 0x000fee0000000200 */
[----:B------:R-:W-:Y:S01]  /*2350*/  HMMA.16816.F32.BF16 R60, R12, R70, R60 ;  /* 0x000000460c3c723c */ /* 0x000fe2000004183c */
[----:B------:R-:W4:Y:S04]  /*2360*/  LDSM.16.M88.4 R12, [R215+0x2000] ;  /* 0x00200000d70c783b */ /* 0x000f280000000200 */
[----:B------:R-:W-:Y:S03]  /*2370*/  LDSM.16.M88.4 R68, [R219+0x3000] ;  /* 0x00300000db44783b */ /* 0x000fe60000000200 */
[C---:B-1----:R-:W-:Y:S08]  /*2380*/  HMMA.16816.F32.BF16 R28, R16.reuse, R80, R28 ;  /* 0x00000050101c723c */ /* 0x042ff0000004181c */
[C---:B------:R-:W-:Y:S01]  /*2390*/  HMMA.16816.F32.BF16 R32, R16.reuse, R82, R32 ;  /* 0x000000521020723c */ /* 0x040fe20000041820 */
[----:B------:R-:W1:Y:S07]  /*23a0*/  LDSM.16.M88.4 R80, [R208+0xb800] ;  /* 0x00b80000d050783b */ /* 0x000e6e0000000200 */
[C---:B------:R-:W-:Y:S08]  /*23b0*/  HMMA.16816.F32.BF16 R40, R16.reuse, R78, R40 ;  /* 0x0000004e1028723c */ /* 0x040ff00000041828 */
[C---:B------:R-:W-:Y:S08]  /*23c0*/  HMMA.16816.F32.BF16 R64, R16.reuse, R88, R64 ;  /* 0x000000581040723c */ /* 0x040ff00000041840 */
[C---:B------:R-:W-:Y:S01]  /*23d0*/  HMMA.16816.F32.BF16 R36, R16.reuse, R76, R36 ;  /* 0x0000004c1024723c */ /* 0x040fe20000041824 */
[----:B------:R-:W5:Y:S07]  /*23e0*/  LDSM.16.M88.4 R76, [R208+0xb000] ;  /* 0x00b00000d04c783b */ /* 0x000f6e0000000200 */
[C---:B------:R-:W-:Y:S01]  /*23f0*/  HMMA.16816.F32.BF16 R20, R16.reuse, R90, R20 ;  /* 0x0000005a1014723c */ /* 0x040fe20000041814 */
[----:B------:R-:W-:Y:S07]  /*2400*/  LDSM.16.M88.4 R88, [R219+0x2000] ;  /* 0x00200000db58783b */ /* 0x000fee0000000200 */
[C---:B------:R-:W-:Y:S08]  /*2410*/  HMMA.16816.F32.BF16 R48, R16.reuse, R84, R48 ;  /* 0x000000541030723c */ /* 0x040ff00000041830 */
[----:B------:R-:W-:Y:S01]  /*2420*/  HMMA.16816.F32.BF16 R60, R16, R86, R60 ;  /* 0x00000056103c723c */ /* 0x000fe2000004183c */
[----:B------:R-:W1:Y:S04]  /*2430*/  LDSM.16.M88.4 R16, [R216+0x2000] ;  /* 0x00200000d810783b */ /* 0x000e680000000200 */
[----:B------:R-:W-:Y:S03]  /*2440*/  LDSM.16.M88.4 R84, [R214+0xa000] ;  /* 0x00a00000d654783b */ /* 0x000fe60000000200 */
[C---:B------:R-:W-:Y:S08]  /*2450*/  HMMA.16816.F32.BF16 R28, R8.reuse, R92, R28 ;  /* 0x0000005c081c723c */ /* 0x040ff0000004181c */
[C---:B------:R-:W-:Y:S01]  /*2460*/  HMMA.16816.F32.BF16 R32, R8.reuse, R94, R32 ;  /* 0x0000005e0820723c */ /* 0x040fe20000041820 */
[----:B------:R-:W-:Y:S07]  /*2470*/  LDSM.16.M88.4 R92, [R208+0xc000] ;  /* 0x00c00000d05c783b */ /* 0x000fee0000000200 */
[C---:B------:R-:W-:Y:S08]  /*2480*/  HMMA.16816.F32.BF16 R40, R8.reuse, R26, R40 ;  /* 0x0000001a0828723c */ /* 0x040ff00000041828 */
[C---:B--2---:R-:W-:Y:S08]  /*2490*/  HMMA.16816.F32.BF16 R64, R8.reuse, R56, R64 ;  /* 0x000000380840723c */ /* 0x044ff00000041840 */
[C---:B------:R-:W-:Y:S08]  /*24a0*/  HMMA.16816.F32.BF16 R36, R8.reuse, R24, R36 ;  /* 0x000000180824723c */ /* 0x040ff00000041824 */
        /* <DEDUP_REMOVED lines=9> */
[C---:B------:R-:W-:Y:S08]  /*2540*/  HMMA.16816.F32.BF16 R40, R12.reuse, R54, R40 ;  /* 0x000000360c28723c */ /* 0x040ff00000041828 */
[C---:B-1----:R-:W-:Y:S08]  /*2550*/  HMMA.16816.F32.BF16 R64, R12.reuse, R80, R64 ;  /* 0x000000500c40723c */ /* 0x042ff00000041840 */
[C---:B------:R-:W-:Y:S01]  /*2560*/  HMMA.16816.F32.BF16 R36, R12.reuse, R52, R36 ;  /* 0x000000340c24723c */ /* 0x040fe20000041824 */
[----:B------:R-:W-:Y:S07]  /*2570*/  LDSM.16.M88.4 R52, [R213+0x2800] ;  /* 0x00280000d534783b */ /* 0x000fee0000000200 */
[C---:B------:R-:W-:Y:S01]  /*2580*/  HMMA.16816.F32.BF16 R24, R12.reuse, R82, R20 ;  /* 0x000000520c18723c */ /* 0x040fe20000041814 */
[----:B------:R-:W1:Y:S07]  /*2590*/  LDSM.16.M88.4 R80, [R214+0xb800] ;  /* 0x00b80000d650783b */ /* 0x000e6e0000000200 */
[C---:B-----5:R-:W-:Y:S08]  /*25a0*/  HMMA.16816.F32.BF16 R48, R12.reuse, R76, R48 ;  /* 0x0000004c0c30723c */ /* 0x060ff00000041830 */
[----:B------:R-:W-:Y:S01]  /*25b0*/  HMMA.16816.F32.BF16 R60, R12, R78, R60 ;  /* 0x0000004e0c3c723c */ /* 0x000fe2000004183c */
[----:B------:R-:W4:Y:S04]  /*25c0*/  LDSM.16.M88.4 R76, [R214+0xb000] ;  /* 0x00b00000d64c783b */ /* 0x000f280000000200 */
[----:B------:R-:W-:Y:S03]  /*25d0*/  LDSM.16.M88.4 R12, [R217+0x2000] ;  /* 0x00200000d90c783b */ /* 0x000fe60000000200 */
[C---:B------:R-:W-:Y:S08]  /*25e0*/  HMMA.16816.F32.BF16 R20, R16.reuse, R88, R28 ;  /* 0x000000581014723c */ /* 0x040ff0000004181c */
[C---:B------:R-:W-:Y:S01]  /*25f0*/  HMMA.16816.F32.BF16 R32, R16.reuse, R90, R32 ;  /* 0x0000005a1020723c */ /* 0x040fe20000041820 */
[----:B------:R-:W5:Y:S07]  /*2600*/  LDSM.16.M88.4 R88, [R213+0x2000] ;  /* 0x00200000d558783b */ /* 0x000f6e0000000200 */
[C---:B--2---:R-:W-:Y:S08]  /*2610*/  HMMA.16816.F32.BF16 R40, R16.reuse, R46, R40 ;  /* 0x0000002e1028723c */ /* 0x044ff00000041828 */
[C---:B---3--:R-:W-:Y:S08]  /*2620*/  HMMA.16816.F32.BF16 R64, R16.reuse, R72, R64 ;  /* 0x000000481040723c */ /* 0x048ff00000041840 */
[C---:B------:R-:W-:Y:S08]  /*2630*/  HMMA.16816.F32.BF16 R36, R16.reuse, R44, R36 ;  /* 0x0000002c1024723c */ /* 0x040ff00000041824 */
[C---:B------:R-:W-:Y:S01]  /*2640*/  HMMA.16816.F32.BF16 R28, R16.reuse, R74, R24 ;  /* 0x0000004a101c723c */ /* 0x040fe20000041818 */
[----:B------:R-:W2:Y:S07]  /*2650*/  LDSM.16.M88.4 R72, [R213+0x3800] ;  /* 0x00380000d548783b */ /* 0x000eae0000000200 */
[C---:B------:R-:W-:Y:S08]  /*2660*/  HMMA.16816.F32.BF16 R48, R16.reuse, R68, R48 ;  /* 0x000000441030723c */ /* 0x040ff00000041830 */
[----:B------:R-:W-:Y:S01]  /*2670*/  HMMA.16816.F32.BF16 R60, R16, R70, R60 ;  /* 0x00000046103c723c */ /* 0x000fe2000004183c */
[----:B------:R-:W3:Y:S04]  /*2680*/  LDSM.16.M88.4 R68, [R213+0x3000] ;  /* 0x00300000d544783b */ /* 0x000ee80000000200 */
[----:B------:R-:W-:Y:S03]  /*2690*/  LDSM.16.M88.4 R16, [R215+0x4000] ;  /* 0x00400000d710783b */ /* 0x000fe60000000200 */
[C---:B------:R-:W-:Y:S08]  /*26a0*/  HMMA.16816.F32.BF16 R24, R8.reuse, R84, R20 ;  /* 0x000000540818723c */ /* 0x040ff00000041814 */
[C---:B------:R-:W-:Y:S01]  /*26b0*/  HMMA.16816.F32.BF16 R20, R8.reuse, R86, R32 ;  /* 0x000000560814723c */ /* 0x040fe20000041820 */
[----:B------:R-:W-:Y:S07]  /*26c0*/  LDSM.16.M88.4 R84, [R208+0xd000] ;  /* 0x00d00000d054783b */ /* 0x000fee0000000200 */
[C---:B------:R-:W-:Y:S08]  /*26d0*/  HMMA.16816.F32.BF16 R40, R8.reuse, R58, R40 ;  /* 0x0000003a0828723c */ /* 0x040ff00000041828 */
[C---:B-1----:R-:W-:Y:S08]  /*26e0*/  HMMA.16816.F32.BF16 R64, R8.reuse, R80, R64 ;  /* 0x000000500840723c */ /* 0x042ff00000041840 */
[C---:B------:R-:W-:Y:S08]  /*26f0*/  HMMA.16816.F32.BF16 R36, R8.reuse, R56, R36 ;  /* 0x000000380824723c */ /* 0x040ff00000041824 */
[C---:B----4-:R-:W-:Y:S08]  /*2700*/  HMMA.16816.F32.BF16 R48, R8.reuse, R76, R48 ;  /* 0x0000004c0830723c */ /* 0x050ff00000041830 */
[----:B------:R-:W-:Y:S01]  /*2710*/  HMMA.16816.F32.BF16 R60, R8, R78, R60 ;  /* 0x0000004e083c723c */ /* 0x000fe2000004183c */
[----:B------:R-:W1:Y:S07]  /*2720*/  LDSM.16.M88.4 R76, [R208+0xc800] ;  /* 0x00c80000d04c783b */ /* 0x000e6e0000000200 */
[C---:B-----5:R-:W-:Y:S08]  /*2730*/  HMMA.16816.F32.BF16 R32, R12.reuse, R88, R24 ;  /* 0x000000580c20723c */ /* 0x060ff00000041818 */
[----:B------:R-:W-:Y:S01]  /*2740*/  HMMA.16816.F32.BF16 R20, R12, R90, R20 ;  /* 0x0000005a0c14723c */ /* 0x000fe20000041814 */
[----:B------:R-:W4:Y:S07]  /*2750*/  LDSM.16.M88.4 R88, [R208+0xd800] ;  /* 0x00d80000d058783b */ /* 0x000f2e0000000200 */
[----:B------:R-:W-:Y:S01]  /*2760*/  HMMA.16816.F32.BF16 R44, R8, R82, R28 ;  /* 0x00000052082c723c */ /* 0x000fe2000004181c */
[----:B------:R-:W5:Y:S04]  /*2770*/  LDSM.16.M88.4 R8, [R216+0x4000] ;  /* 0x00400000d808783b */ /* 0x000f680000000200 */
[----:B------:R-:W1:Y:S03]  /*2780*/  LDSM.16.M88.4 R80, [R219+0x5800] ;  /* 0x00580000db50783b */ /* 0x000e660000000200 */
[C---:B------:R-:W-:Y:S08]  /*2790*/  HMMA.16816.F32.BF16 R24, R12.reuse, R54, R40 ;  /* 0x000000360c18723c */ /* 0x040ff00000041828 */
[C---:B--2---:R-:W-:Y:S08]  /*27a0*/  HMMA.16816.F32.BF16 R64, R12.reuse, R72, R64 ;  /* 0x000000480c40723c */ /* 0x044ff00000041840 */
[C---:B------:R-:W-:Y:S08]  /*27b0*/  HMMA.16816.F32.BF16 R28, R12.reuse, R52, R36 ;  /* 0x000000340c1c723c */ /* 0x040ff00000041824 */
[C---:B---3--:R-:W-:Y:S08]  /*27c0*/  HMMA.16816.F32.BF16 R40, R12.reuse, R68, R48 ;  /* 0x000000440c28723c */ /* 0x048ff00000041830 */
[C---:B------:R-:W-:Y:S01]  /*27d0*/  HMMA.16816.F32.BF16 R60, R12.reuse, R70, R60 ;  /* 0x000000460c3c723c */ /* 0x040fe2000004183c */
[----:B------:R-:W2:Y:S07]  /*27e0*/  LDSM.16.M88.4 R68, [R219+0x4800] ;  /* 0x00480000db44783b */ /* 0x000eae0000000200 */
[----:B------:R-:W-:Y:S01]  /*27f0*/  HMMA.16816.F32.BF16 R56, R12, R74, R44 ;  /* 0x0000004a0c38723c */ /* 0x000fe2000004182c */
[----:B------:R-:W3:Y:S04]  /*2800*/  LDSM.16.M88.4 R72, [R219+0x5000] ;  /* 0x00500000db48783b */ /* 0x000ee80000000200 */
[----:B------:R-:W-:Y:S03]  /*2810*/  LDSM.16.M88.4 R12, [R218+0x4000] ;  /* 0x00400000da0c783b */ /* 0x000fe60000000200 */
[C---:B-1----:R-:W-:Y:S08]  /*2820*/  HMMA.16816.F32.BF16 R36, R16.reuse, R78, R24 ;  /* 0x0000004e1024723c */ /* 0x042ff00000041818 */
[C---:B------:R-:W-:Y:S08]  /*2830*/  HMMA.16816.F32.BF16 R48, R16.reuse, R94, R20 ;  /* 0x0000005e1030723c */ /* 0x040ff00000041814 */
[C---:B----4-:R-:W-:Y:S08]  /*2840*/  HMMA.16816.F32.BF16 R24, R16.reuse, R88, R64 ;  /* 0x000000581018723c */ /* 0x050ff00000041840 */
[C---:B------:R-:W-:Y:S01]  /*2850*/  HMMA.16816.F32.BF16 R44, R16.reuse, R76, R28 ;  /* 0x0000004c102c723c */ /* 0x040fe2000004181c */
[----:B------:R-:W-:Y:S07]  /*2860*/  LDSM.16.M88.4 R76, [R214+0xc800] ;  /* 0x00c80000d64c783b */ /* 0x000fee0000000200 */
[C---:B------:R-:W-:Y:S01]  /*2870*/  HMMA.16816.F32.BF16 R52, R16.reuse, R92, R32 ;  /* 0x0000005c1034723c */ /* 0x040fe20000041820 */
[----:B------:R-:W1:Y:S07]  /*2880*/  LDSM.16.M88.4 R92, [R214+0xc000] ;  /* 0x00c00000d65c783b */ /* 0x000e6e0000000200 */
[C---:B------:R-:W-:Y:S08]  /*2890*/  HMMA.16816.F32.BF16 R32, R16.reuse, R84, R40 ;  /* 0x000000541020723c */ /* 0x040ff00000041828 */
[C---:B------:R-:W-:Y:S01]  /*28a0*/  HMMA.16816.F32.BF16 R28, R16.reuse, R86, R60 ;  /* 0x00000056101c723c */ /* 0x040fe2000004183c */
[----:B------:R-:W4:Y:S04]  /*28b0*/  LDSM.16.M88.4 R84, [R214+0xd000] ;  /* 0x00d00000d654783b */ /* 0x000f280000000200 */
[----:B------:R-:W-:Y:S03]  /*28c0*/  LDSM.16.M88.4 R60, [R213+0x4800] ;  /* 0x00480000d53c783b */ /* 0x000fe60000000200 */
[----:B------:R-:W-:Y:S01]  /*28d0*/  HMMA.16816.F32.BF16 R20, R16, R90, R56 ;  /* 0x0000005a1014723c */ /* 0x000fe20000041838 */
[----:B------:R-:W-:Y:S07]  /*28e0*/  LDSM.16.M88.4 R88, [R208+0xe000] ;  /* 0x00e00000d058783b */ /* 0x000fee0000000200 */
[C---:B-----5:R-:W-:Y:S08]  /*28f0*/  HMMA.16816.F32.BF16 R40, R8.reuse, R98, R48 ;  /* 0x000000620828723c */ /* 0x060ff00000041830 */
[C---:B------:R-:W-:Y:S01]  /*2900*/  HMMA.16816.F32.BF16 R64, R8.reuse, R80, R24 ;  /* 0x000000500840723c */ /* 0x040fe20000041818 */
[----:B------:R-:W5:Y:S07]  /*2910*/  LDSM.16.M88.4 R24, [R214+0xd800] ;  /* 0x00d80000d618783b */ /* 0x000f6e0000000200 */
[C---:B--2---:R-:W-:Y:S08]  /*2920*/  HMMA.16816.F32.BF16 R56, R8.reuse, R68, R44 ;  /* 0x000000440838723c */ /* 0x044ff0000004182c */
[C---:B------:R-:W-:Y:S08]  /*2930*/  HMMA.16816.F32.BF16 R16, R8.reuse, R96, R52 ;  /* 0x000000600810723c */ /* 0x040ff00000041834 */
[C---:B------:R-:W-:Y:S01]  /*2940*/  HMMA.16816.F32.BF16 R52, R8.reuse, R70, R36 ;  /* 0x000000460834723c */ /* 0x040fe20000041824 */
[----:B------:R-:W-:Y:S07]  /*2950*/  LDSM.16.M88.4 R68, [R208+0xf800] ;  /* 0x00f80000d044783b */ /* 0x000fee0000000200 */
[C---:B---3--:R-:W-:Y:S01]  /*2960*/  HMMA.16816.F32.BF16 R48, R8.reuse, R72, R32 ;  /* 0x000000480830723c */ /* 0x048fe20000041820 */
[----:B------:R-:W-:Y:S07]  /*2970*/  LDSM.16.M88.4 R32, [R213+0x4000] ;  /* 0x00400000d520783b */ /* 0x000fee0000000200 */
[C---:B------:R-:W-:Y:S01]  /*2980*/  HMMA.16816.F32.BF16 R44, R8.reuse, R74, R28 ;  /* 0x0000004a082c723c */ /* 0x040fe2000004181c */
[----:B------:R-:W-:Y:S07]  /*2990*/  LDSM.16.M88.4 R72, [R213+0x5800] ;  /* 0x00580000d548783b */ /* 0x000fee0000000200 */
[----:B------:R-:W-:Y:S01]  /*29a0*/  HMMA.16816.F32.BF16 R28, R8, R82, R20 ;  /* 0x00000052081c723c */ /* 0x000fe20000041814 */
[----:B------:R-:W2:Y:S04]  /*29b0*/  LDSM.16.M88.4 R8, [R217+0x4000] ;  /* 0x00400000d908783b */ /* 0x000ea80000000200 */
[----:B------:R-:W-:Y:S03]  /*29c0*/  LDSM.16.M88.4 R80, [R219+0x7000] ;  /* 0x00700000db50783b */ /* 0x000fe60000000200 */
[C---:B-1----:R-:W-:Y:S08]  /*29d0*/  HMMA.16816.F32.BF16 R36, R12.reuse, R94, R40 ;  /* 0x0000005e0c24723c */ /* 0x042ff00000041828 */
[C---:B------:R-:W-:Y:S01]  /*29e0*/  HMMA.16816.F32.BF16 R40, R12.reuse, R76, R56 ;  /* 0x0000004c0c28723c */ /* 0x040fe20000041838 */
[----:B------:R-:W1:Y:S07]  /*29f0*/  LDSM.16.M88.4 R56, [R213+0x5000] ;  /* 0x00500000d538783b */ /* 0x000e6e0000000200 */
[C---:B------:R-:W-:Y:S01]  /*2a00*/  HMMA.16816.F32.BF16 R20, R12.reuse, R92, R16 ;  /* 0x0000005c0c14723c */ /* 0x040fe20000041810 */
[----:B------:R-:W3:Y:S04]  /*2a10*/  LDSM.16.M88.4 R16, [R215+0x6000] ;  /* 0x00600000d710783b */ /* 0x000ee80000000200 */
[----:B------:R-:W-:Y:S03]  /*2a20*/  LDSM.16.M88.4 R92, [R208+0xf000] ;  /* 0x00f00000d05c783b */ /* 0x000fe60000000200 */
[C---:B------:R-:W-:Y:S01]  /*2a30*/  HMMA.16816.F32.BF16 R52, R12.reuse, R78, R52 ;  /* 0x0000004e0c34723c */ /* 0x040fe20000041834 */
[----:B------:R-:W-:Y:S07]  /*2a40*/  LDSM.16.M88.4 R76, [R219+0x6800] ;  /* 0x00680000db4c783b */ /* 0x000fee0000000200 */
[C---:B----4-:R-:W-:Y:S08]  /*2a50*/  HMMA.16816.F32.BF16 R48, R12.reuse, R84, R48 ;  /* 0x000000540c30723c */ /* 0x050ff00000041830 */
[C---:B------:R-:W-:Y:S01]  /*2a60*/  HMMA.16816.F32.BF16 R44, R12.reuse, R86, R44 ;  /* 0x000000560c2c723c */ /* 0x040fe2000004182c */
[----:B------:R-:W4:Y:S07]  /*2a70*/  LDSM.16.M88.4 R84, [R208+0xe800] ;  /* 0x00e80000d054783b */ /* 0x000f2e0000000200 */
[C---:B-----5:R-:W-:Y:S08]  /*2a80*/  HMMA.16816.F32.BF16 R64, R12.reuse, R24, R64 ;  /* 0x000000180c40723c */ /* 0x060ff00000041840 */
[----:B------:R-:W-:Y:S08]  /*2a90*/  HMMA.16816.F32.BF16 R12, R12, R26, R28 ;  /* 0x0000001a0c0c723c */ /* 0x000ff0000004181c */
[C---:B--2---:R-:W-:Y:S08]  /*2aa0*/  HMMA.16816.F32.BF16 R28, R8.reuse, R32, R20 ;  /* 0x00000020081c723c */ /* 0x044ff00000041814 */
[C---:B------:R-:W-:Y:S08]  /*2ab0*/  HMMA.16816.F32.BF16 R24, R8.reuse, R34, R36 ;  /* 0x000000220818723c */ /* 0x040ff00000041824 */
[C---:B------:R-:W-:Y:S08]  /*2ac0*/  HMMA.16816.F32.BF16 R20, R8.reuse, R60, R40 ;  /* 0x0000003c0814723c */ /* 0x040ff00000041828 */
[C---:B------:R-:W-:Y:S08]  /*2ad0*/  HMMA.16816.F32.BF16 R40, R8.reuse, R62, R52 ;  /* 0x0000003e0828723c */ /* 0x040ff00000041834 */
[C---:B-1----:R-:W-:Y:S01]  /*2ae0*/  HMMA.16816.F32.BF16 R60, R8.reuse, R56, R48 ;  /* 0x00000038083c723c */ /* 0x042fe20000041830 */
[----:B------:R-:W-:Y:S07]  /*2af0*/  LDSM.16.M88.4 R48, [R219+0x6000] ;  /* 0x00600000db30783b */ /* 0x000fee0000000200 */
[C---:B------:R-:W-:Y:S01]  /*2b00*/  HMMA.16816.F32.BF16 R52, R8.reuse, R74, R12 ;  /* 0x0000004a0834723c */ /* 0x040fe2000004180c */
[----:B------:R-:W1:Y:S07]  /*2b10*/  LDSM.16.M88.4 R12, [R216+0x6000] ;  /* 0x00600000d80c783b */ /* 0x000e6e0000000200 */
[C---:B------:R-:W-:Y:S08]  /*2b20*/  HMMA.16816.F32.BF16 R56, R8.reuse, R58, R44 ;  /* 0x0000003a0838723c */ /* 0x040ff0000004182c */
[----:B------:R-:W-:Y:S01]  /*2b30*/  HMMA.16816.F32.BF16 R64, R8, R72, R64 ;  /* 0x000000480840723c */ /* 0x000fe20000041840 */
[----:B------:R-:W-:Y:S07]  /*2b40*/  LDSM.16.M88.4 R8, [R218+0x6000] ;  /* 0x00600000da08783b */ /* 0x000fee0000000200 */
[C---:B---3--:R-:W-:Y:S08]  /*2b50*/  HMMA.16816.F32.BF16 R44, R16.reuse, R88, R28 ;  /* 0x00000058102c723c */ /* 0x048ff0000004181c */
[C---:B------:R-:W-:Y:S01]  /*2b60*/  HMMA.16816.F32.BF16 R36, R16.reuse, R90, R24 ;  /* 0x0000005a1024723c */ /* 0x040fe20000041818 */
[----:B------:R-:W-:Y:S07]  /*2b70*/  LDSM.16.M88.4 R88, [R214+0xe000] ;  /* 0x00e00000d658783b */ /* 0x000fee0000000200 */
[C---:B----4-:R-:W-:Y:S08]  /*2b80*/  HMMA.16816.F32.BF16 R32, R16.reuse, R84, R20 ;  /* 0x000000541020723c */ /* 0x050ff00000041814 */
[C---:B------:R-:W-:Y:S01]  /*2b90*/  HMMA.16816.F32.BF16 R28, R16.reuse, R86, R40 ;  /* 0x00000056101c723c */ /* 0x040fe20000041828 */
[----:B------:R-:W2:Y:S07]  /*2ba0*/  LDSM.16.M88.4 R84, [R219+0x7800] ;  /* 0x00780000db54783b */ /* 0x000eae0000000200 */
[C---:B------:R-:W-:Y:S08]  /*2bb0*/  HMMA.16816.F32.BF16 R24, R16.reuse, R92, R60 ;  /* 0x0000005c1018723c */ /* 0x040ff0000004183c */
[C---:B------:R-:W-:Y:S08]  /*2bc0*/  HMMA.16816.F32.BF16 R20, R16.reuse, R94, R56 ;  /* 0x0000005e1014723c */ /* 0x040ff00000041838 */
[C---:B------:R-:W-:Y:S08]  /*2bd0*/  HMMA.16816.F32.BF16 R72, R16.reuse, R68, R64 ;  /* 0x000000441048723c */ /* 0x040ff00000041840 */
[----:B------:R-:W-:Y:S01]  /*2be0*/  HMMA.16816.F32.BF16 R64, R16, R70, R52 ;  /* 0x000000461040723c */ /* 0x000fe20000041834 */
[----:B------:R-:W-:Y:S04]  /*2bf0*/  LDSM.16.M88.4 R16, [R217+0x6000] ;  /* 0x00600000d910783b */ /* 0x000fe80000000200 */
[----:B------:R-:W-:Y:S03]  /*2c00*/  LDSM.16.M88.4 R68, [R213+0x6000] ;  /* 0x00600000d544783b */ /* 0x000fe60000000200 */
[C---:B-1----:R-:W-:Y:S01]  /*2c10*/  HMMA.16816.F32.BF16 R60, R12.reuse, R48, R44 ;  /* 0x000000300c3c723c */ /* 0x042fe2000004182c */
[----:B------:R-:W-:Y:S07]  /*2c20*/  LDSM.16.M88.4 R44, [R214+0xf000] ;  /* 0x00f00000d62c783b */ /* 0x000fee0000000200 */
[C---:B------:R-:W-:Y:S01]  /*2c30*/  HMMA.16816.F32.BF16 R36, R12.reuse, R50, R36 ;  /* 0x000000320c24723c */ /* 0x040fe20000041824 */
[----:B------:R-:W1:Y:S07]  /*2c40*/  LDSM.16.M88.4 R48, [R214+0xe800] ;  /* 0x00e80000d630783b */ /* 0x000e6e0000000200 */
[C---:B------:R-:W-:Y:S01]  /*2c50*/  HMMA.16816.F32.BF16 R56, R12.reuse, R76, R32 ;  /* 0x0000004c0c38723c */ /* 0x040fe20000041820 */
[----:B------:R-:W3:Y:S07]  /*2c60*/  LDSM.16.M88.4 R32, [R214+0xf800] ;  /* 0x00f80000d620783b */ /* 0x000eee0000000200 */
[C---:B------:R-:W-:Y:S08]  /*2c70*/  HMMA.16816.F32.BF16 R52, R12.reuse, R78, R28 ;  /* 0x0000004e0c34723c */ /* 0x040ff0000004181c */
[C---:B------:R-:W-:Y:S08]  /*2c80*/  HMMA.16816.F32.BF16 R40, R12.reuse, R80, R24 ;  /* 0x000000500c28723c */ /* 0x040ff00000041818 */
[C---:B------:R-:W-:Y:S08]  /*2c90*/  HMMA.16816.F32.BF16 R28, R12.reuse, R82, R20 ;  /* 0x000000520c1c723c */ /* 0x040ff00000041814 */
[C---:B--2---:R-:W-:Y:S01]  /*2ca0*/  HMMA.16816.F32.BF16 R20, R12.reuse, R86, R64 ;  /* 0x000000560c14723c */ /* 0x044fe20000041840 */
[----:B------:R-:W2:Y:S07]  /*2cb0*/  LDSM.16.M88.4 R64, [R213+0x6800] ;  /* 0x00680000d540783b */ /* 0x000eae0000000200 */
[----:B------:R-:W-:Y:S08]  /*2cc0*/  HMMA.16816.F32.BF16 R24, R12, R84, R72 ;  /* 0x000000540c18723c */ /* 0x000ff00000041848 */
[C---:B------:R-:W-:Y:S08]  /*2cd0*/  HMMA.16816.F32.BF16 R12, R8.reuse, R88, R60 ;  /* 0x00000058080c723c */ /* 0x040ff0000004183c */
[C---:B------:R-:W-:Y:S08]  /*2ce0*/  HMMA.16816.F32.BF16 R36, R8.reuse, R90, R36 ;  /* 0x0000005a0824723c */ /* 0x040ff00000041824 */
[C---:B-1----:R-:W-:Y:S08]  /*2cf0*/  HMMA.16816.F32.BF16 R60, R8.reuse, R50, R52 ;  /* 0x00000032083c723c */ /* 0x042ff00000041834 */
[C---:B------:R-:W-:Y:S08]  /*2d00*/  HMMA.16816.F32.BF16 R52, R8.reuse, R44, R40 ;  /* 0x0000002c0834723c */ /* 0x040ff00000041828 */
[C---:B---3--:R-:W-:Y:S01]  /*2d10*/  HMMA.16816.F32.BF16 R40, R8.reuse, R34, R20 ;  /* 0x000000220828723c */ /* 0x048fe20000041814 */
[----:B------:R-:W1:Y:S07]  /*2d20*/  LDSM.16.M88.4 R20, [R213+0x7000] ;  /* 0x00700000d514783b */ /* 0x000e6e0000000200 */
[C---:B------:R-:W-:Y:S08]  /*2d30*/  HMMA.16816.F32.BF16 R56, R8.reuse, R48, R56 ;  /* 0x000000300838723c */ /* 0x040ff00000041838 */
[C---:B------:R-:W-:Y:S08]  /*2d40*/  HMMA.16816.F32.BF16 R48, R8.reuse, R46, R28 ;  /* 0x0000002e0830723c */ /* 0x040ff0000004181c */
[----:B------:R-:W-:Y:S01]  /*2d50*/  HMMA.16816.F32.BF16 R44, R8, R32, R24 ;  /* 0x00000020082c723c */ /* 0x000fe20000041818 */
[----:B------:R-:W3:Y:S01]  /*2d60*/  LDSM.16.M88.4 R32, [R213+0x7800] ;  /* 0x00780000d520783b */ /* 0x000ee20000000200 */
[----:B------:R-:W-:-:S06]  /*2d70*/  DEPBAR.LE SB0, 0x0 ;  /* 0x000080000000791a */ /* 0x000fcc0000000000 */
[C---:B------:R-:W-:Y:S08]  /*2d80*/  HMMA.16816.F32.BF16 R12, R16.reuse, R68, R12 ;  /* 0x00000044100c723c */ /* 0x040ff0000004180c */
[C---:B------:R-:W-:Y:S08]  /*2d90*/  HMMA.16816.F32.BF16 R8, R16.reuse, R70, R36 ;  /* 0x000000461008723c */ /* 0x040ff00000041824 */
[C---:B--2---:R-:W-:Y:S08]  /*2da0*/  HMMA.16816.F32.BF16 R28, R16.reuse, R64, R56 ;  /* 0x00000040101c723c */ /* 0x044ff00000041838 */
[----:B------:R-:W-:Y:S01]  /*2db0*/  HMMA.16816.F32.BF16 R36, R16, R66, R60 ;  /* 0x000000421024723c */ /* 0x000fe2000004183c */
[----:B------:R-:W-:-:S02]  /*2dc0*/  FSEL R57, R14, -INF , !P1 ;  /* 0xff8000000e397808 */ /* 0x000fc40004800000 */
[----:B------:R-:W-:Y:S02]  /*2dd0*/  FSEL R56, R12, -INF , !P1 ;  /* 0xff8000000c387808 */ /* 0x000fe40004800000 */
[----:B------:R-:W-:Y:S02]  /*2de0*/  ISETP.GE.AND P1, PT, R3, UR8, PT ;  /* 0x0000000803007c0c */ /* 0x000fe4000bf26270 */
[----:B------:R-:W-:Y:S01]  /*2df0*/  FSEL R66, R15, -INF , !P0 ;  /* 0xff8000000f427808 */ /* 0x000fe20004000000 */
[----:B-1----:R-:W-:Y:S01]  /*2e00*/  HMMA.16816.F32.BF16 R24, R16, R20, R52 ;  /* 0x000000141018723c */ /* 0x002fe20000041834 */
[----:B------:R-:W-:-:S06]  /*2e10*/  IADD3 R3, R2, 0x21, RZ ;  /* 0x0000002102037810 */ /* 0x000fcc0007ffe0ff */
[----:B------:R-:W-:Y:S02]  /*2e20*/  FSEL R20, R13, -INF , !P0 ;  /* 0xff8000000d147808 */ /* 0x000fe40004000000 */
[C---:B------:R-:W-:Y:S01]  /*2e30*/  HMMA.16816.F32.BF16 R12, R16.reuse, R22, R48 ;  /* 0x00000016100c723c */ /* 0x040fe20000041830 */
[----:B------:R-:W-:Y:S02]  /*2e40*/  FSEL R53, R10, -INF , !P6 ;  /* 0xff8000000a357808 */ /* 0x000fe40007000000 */
[----:B------:R-:W-:Y:S02]  /*2e50*/  FSEL R52, R8, -INF , !P6 ;  /* 0xff80000008347808 */ /* 0x000fe40007000000 */
[----:B------:R-:W-:Y:S02]  /*2e60*/  FSEL R21, R9, -INF , !P5 ;  /* 0xff80000009157808 */ /* 0x000fe40006800000 */
[----:B------:R-:W-:Y:S02]  /*2e70*/  FSEL R22, R11, -INF , !P5 ;  /* 0xff8000000b167808 */ /* 0x000fe40006800000 */
[----:B---3--:R-:W-:Y:S01]  /*2e80*/  HMMA.16816.F32.BF16 R8, R16, R32, R44 ;  /* 0x000000201008723c */ /* 0x008fe2000004182c */
[----:B------:R-:W-:-:S02]  /*2e90*/  ISETP.GE.AND P6, PT, R3, UR8, PT ;  /* 0x0000000803007c0c */ /* 0x000fc4000bfc6270 */
[----:B------:R-:W-:Y:S02]  /*2ea0*/  IADD3 R3, R2, 0x29, RZ ;  /* 0x0000002902037810 */ /* 0x000fe40007ffe0ff */
[----:B------:R-:W-:Y:S02]  /*2eb0*/  FSEL R99, R30, -INF , !P4 ;  /* 0xff8000001e637808 */ /* 0x000fe40006000000 */
[----:B------:R-:W-:Y:S01]  /*2ec0*/  FSEL R96, R28, -INF , !P4 ;  /* 0xff8000001c607808 */ /* 0x000fe20006000000 */
[----:B------:R-:W-:Y:S01]  /*2ed0*/  HMMA.16816.F32.BF16 R16, R16, R34, R40 ;  /* 0x000000221010723c */ /* 0x000fe20000041828 */
[----:B------:R-:W-:Y:S02]  /*2ee0*/  ISETP.GE.AND P4, PT, R3, UR8, PT ;  /* 0x0000000803007c0c */ /* 0x000fe4000bf86270 */
[----:B------:R-:W-:Y:S02]  /*2ef0*/  IADD3 R3, R2, 0x31, RZ ;  /* 0x0000003102037810 */ /* 0x000fe40007ffe0ff */
[----:B------:R-:W-:-:S02]  /*2f00*/  FSEL R98, R38, -INF , !P2 ;  /* 0xff80000026627808 */ /* 0x000fc40005000000 */
[----:B------:R-:W-:Y:S02]  /*2f10*/  FSEL R84, R36, -INF , !P2 ;  /* 0xff80000024547808 */ /* 0x000fe40005000000 */
[----:B------:R-:W-:Y:S02]  /*2f20*/  ISETP.GE.AND P2, PT, R3, UR8, PT ;  /* 0x0000000803007c0c */ /* 0x000fe4000bf46270 */
[C---:B------:R-:W-:Y:S02]  /*2f30*/  IADD3 R3, R2.reuse, 0x38, RZ ;  /* 0x0000003802037810 */ /* 0x040fe40007ffe0ff */
[----:B------:R-:W-:Y:S02]  /*2f40*/  ISETP.GE.AND P0, PT, R5, UR8, PT ;  /* 0x0000000805007c0c */ /* 0x000fe4000bf06270 */
[----:B------:R-:W-:Y:S02]  /*2f50*/  IADD3 R5, R2, 0x28, RZ ;  /* 0x0000002802057810 */ /* 0x000fe40007ffe0ff */
[----:B------:R-:W-:-:S02]  /*2f60*/  FSEL R97, R39, -INF , !P1 ;  /* 0xff80000027617808 */ /* 0x000fc40004800000 */
[----:B------:R-:W-:Y:S02]  /*2f70*/  FSEL R67, R37, -INF , !P1 ;  /* 0xff80000025437808 */ /* 0x000fe40004800000 */
[----:B------:R-:W-:Y:S02]  /*2f80*/  ISETP.GE.AND P1, PT, R3, UR8, PT ;  /* 0x0000000803007c0c */ /* 0x000fe4000bf26270 */
[----:B------:R-:W-:Y:S02]  /*2f90*/  ISETP.GE.AND P5, PT, R5, UR8, PT ;  /* 0x0000000805007c0c */ /* 0x000fe4000bfa6270 */
[----:B------:R-:W-:Y:S02]  /*2fa0*/  IADD3 R5, R2, 0x30, RZ ;  /* 0x0000003002057810 */ /* 0x000fe40007ffe0ff */
[----:B------:R-:W-:Y:S02]  /*2fb0*/  FSEL R3, R16, -INF , !P1 ;  /* 0xff80000010037808 */ /* 0x000fe40004800000 */
[----:B------:R-:W-:-:S02]  /*2fc0*/  IADD3 R2, R2, 0x39, RZ ;  /* 0x0000003902027810 */ /* 0x000fc40007ffe0ff */
[----:B------:R-:W-:Y:S01]  /*2fd0*/  FSEL R192, R26, -INF , !P0 ;  /* 0xff8000001ac07808 */ /* 0x000fe20004000000 */
[----:B------:R1:W-:Y:S01]  /*2fe0*/  STL [R1+0x10], R3 ;  /* 0x0000100301007387 */ /* 0x0003e20000100800 */
[----:B------:R-:W-:Y:S02]  /*2ff0*/  FSEL R180, R24, -INF , !P0 ;  /* 0xff80000018b47808 */ /* 0x000fe40004000000 */
[----:B------:R-:W-:Y:S01]  /*3000*/  ISETP.GE.AND P0, PT, R2, UR8, PT ;  /* 0x0000000802007c0c */ /* 0x000fe2000bf06270 */
[----:B------:R-:W-:Y:S01]  /*3010*/  IMAD.IADD R2, R100, 0x1, R101 ;  /* 0x0000000164027824 */ /* 0x000fe200078e0265 */
[----:B------:R-:W-:Y:S02]  /*3020*/  FSEL R149, R31, -INF , !P3 ;  /* 0xff8000001f957808 */ /* 0x000fe40005800000 */
[----:B------:R-:W-:Y:S02]  /*3030*/  FSEL R204, R19, -INF , !P0 ;  /* 0xff80000013cc7808 */ /* 0x000fe40004000000 */
[----:B------:R-:W-:-:S02]  /*3040*/  FSEL R240, R17, -INF , !P0 ;  /* 0xff80000011f07808 */ /* 0x000fc40004000000 */
[----:B------:R-:W-:Y:S02]  /*3050*/  PLOP3.LUT P0, PT, PT, PT, UP0, 0x80, 0x0 ;  /* 0x000000000000781c */ /* 0x000fe40003f0f008 */
        /* <DEDUP_REMOVED lines=13> */
[----:B------:R-:W-:Y:S06]  /*3130*/  BAR.SYNC.DEFER_BLOCKING 0x0 ;  /* 0x0000000000007b1d */ /* 0x000fec0000010000 */
[----:B------:R-:W-:Y:S05]  /*3140*/  @!P0 BRA `(.L_x_642) ;  /* 0x0000024000008947 */ /* 0x000fea0003800000 */
[----:B-1----:R-:W-:Y:S01]  /*3150*/  ULEA.HI.SX32 UR7, UR29, 0xfffffffe, 0x1a ;  /* 0xfffffffe1d077891 */ /* 0x002fe2000f8fd23f */
[C---:B------:R-:W-:Y:S01]  /*3160*/  IMAD.SHL.U32 R12, R106.reuse, 0x20, RZ ;  /* 0x000000206a0c7824 */ /* 0x040fe200078e00ff */
[----:B------:R-:W-:-:S02]  /*3170*/  SHF.L.U64.HI R5, R106, 0x5, R107 ;  /* 0x000000056a057819 */ /* 0x000fc4000001026b */
        /* <DEDUP_REMOVED lines=8> */
[C---:B------:R-:W-:Y:S02]  /*3200*/  IADD3 R6, P2, R12.reuse, R8, RZ ;  /* 0x000000080c067210 */ /* 0x040fe40007f5e0ff */
        /* <DEDUP_REMOVED lines=24> */
.L_x_642:
[----:B-1----:R-:W-:Y:S04]  /*3390*/  STL [R1+0x34], R214 ;  /* 0x000034d601007387 */ /* 0x002fe80000100800 */
[----:B------:R-:W-:Y:S04]  /*33a0*/  STL [R1+0x30], R213 ;  /* 0x000030d501007387 */ /* 0x000fe80000100800 */
[----:B------:R1:W-:Y:S04]  /*33b0*/  STL [R1+0x2c], R208 ;  /* 0x00002cd001007387 */ /* 0x0003e80000100800 */
[----:B-1----:R-:W2:Y:S01]  /*33c0*/  LDL.LU R208, [R1+0x10] ;  /* 0x0000100001d07983 */ /* 0x002ea20000300800 */
[----:B------:R-:W-:Y:S01]  /*33d0*/  FMNMX.FTZ R3, R56, R20, !PT ;  /* 0x0000001438037209 */ /* 0x000fe20007810000 */
[----:B------:R-:W-:Y:S01]  /*33e0*/  IMAD R6, R108, 0x4, R102 ;  /* 0x000000046c067824 */ /* 0x000fe200078e0266 */
[----:B------:R-:W-:Y:S01]  /*33f0*/  USHF.L.U32 UR6, UR9, 0x1, URZ ;  /* 0x0000000109067899 */ /* 0x000fe2000800063f */
[----:B------:R-:W-:Y:S01]  /*3400*/  IMAD.WIDE.U32 R150, R111, -0x2daee0ad, RZ ;  /* 0xd2511f536f967825 */ /* 0x000fe200078e00ff */
[----:B------:R-:W-:Y:S01]  /*3410*/  FMNMX.FTZ R3, R52, R3, !PT ;  /* 0x0000000334037209 */ /* 0x000fe20007810000 */
[----:B------:R-:W-:Y:S01]  /*3420*/  UIADD3 UR16, UR31, -0x4498517b, URZ ;  /* 0xbb67ae851f107890 */ /* 0x000fe2000fffe03f */
[----:B------:R-:W-:Y:S01]  /*3430*/  STL [R1+0x18], R6 ;  /* 0x0000180601007387 */ /* 0x000fe20000100800 */
[----:B------:R-:W-:Y:S01]  /*3440*/  IMAD.WIDE.U32 R64, R6, -0x326172a9, RZ ;  /* 0xcd9e8d5706407825 */ /* 0x000fe200078e00ff */
[----:B------:R-:W-:Y:S01]  /*3450*/  FMNMX.FTZ R3, R21, R3, !PT ;  /* 0x0000000315037209 */ /* 0x000fe20007810000 */
[----:B------:R-:W-:Y:S01]  /*3460*/  UIADD3 UR17, UR30, -0x61c88647, URZ ;  /* 0x9e3779b91e117890 */ /* 0x000fe2000fffe03f */
[----:B------:R-:W-:Y:S01]  /*3470*/  SHF.L.U32 R209, R2, 0x1, RZ ;  /* 0x0000000102d17819 */ /* 0x000fe200000006ff */
[----:B------:R-:W-:Y:S01]  /*3480*/  UIADD3 UR15, UR30, 0x3c6ef372, URZ ;  /* 0x3c6ef3721e0f7890 */ /* 0x000fe2000fffe03f */
[----:B------:R-:W-:Y:S01]  /*3490*/  FMNMX.FTZ R3, R96, R3, !PT ;  /* 0x0000000360037209 */ /* 0x000fe20007810000 */
[----:B------:R-:W-:Y:S01]  /*34a0*/  UIADD3 UR14, UR31, 0x76cf5d0a, URZ ;  /* 0x76cf5d0a1f0e7890 */ /* 0x000fe2000fffe03f */
[----:B------:R-:W-:Y:S01]  /*34b0*/  IMAD R196, R110, 0x10000, R110 ;  /* 0x000100006ec47824 */ /* 0x000fe200078e026e */
[----:B------:R-:W-:Y:S01]  /*34c0*/  UIADD3 UR12, UR31, 0x32370b8f, URZ ;  /* 0x32370b8f1f0c7890 */ /* 0x000fe2000fffe03f */
[----:B------:R-:W-:Y:S01]  /*34d0*/  FMNMX.FTZ R3, R85, R3, !PT ;  /* 0x0000000355037209 */ /* 0x000fe20007810000 */
[----:B------:R-:W-:Y:S01]  /*34e0*/  UIADD3 UR13, UR30, -0x255992d5, URZ ;  /* 0xdaa66d2b1e0d7890 */ /* 0x000fe2000fffe03f */
[----:B------:R-:W-:Y:S01]  /*34f0*/  IMAD R210, R4, 0x2, R209 ;  /* 0x0000000204d27824 */ /* 0x000fe200078e02d1 */
[----:B------:R-:W-:Y:S01]  /*3500*/  UIADD3 UR11, UR30, 0x78dde6e4, URZ ;  /* 0x78dde6e41e0b7890 */ /* 0x000fe2000fffe03f */
[----:B------:R-:W-:Y:S01]  /*3510*/  FMNMX.FTZ R3, R84, R3, !PT ;  /* 0x0000000354037209 */ /* 0x000fe20007810000 */
[----:B------:R-:W-:Y:S01]  /*3520*/  UIADD3 UR8, UR31, -0x56f99767, URZ ;  /* 0xa90668991f087890 */ /* 0x000fe2000fffe03f */
[C---:B------:R-:W-:Y:S01]  /*3530*/  LEA R212, R0.reuse, R209, 0x1 ;  /* 0x000000d100d47211 */ /* 0x040fe200078e08ff */
[----:B------:R-:W-:Y:S01]  /*3540*/  UIADD3 UR10, UR31, -0x126145ec, URZ ;  /* 0xed9eba141f0a7890 */ /* 0x000fe2000fffe03f */
[----:B------:R-:W-:Y:S01]  /*3550*/  FMNMX.FTZ R5, R67, R3, !PT ;  /* 0x0000000343057209 */ /* 0x000fe20007810000 */
[----:B------:R-:W-:Y:S01]  /*3560*/  UIADD3 UR19, UR30, -0x4ab325aa, URZ ;  /* 0xb54cda561e137890 */ /* 0x000fe2000fffe03f */
[----:B------:R-:W-:Y:S01]  /*3570*/  FMNMX.FTZ R3, R57, R66, !PT ;  /* 0x0000004239037209 */ /* 0x000fe20007810000 */
[----:B------:R-:W-:Y:S01]  /*3580*/  IMAD R211, R0, 0x2, R210 ;  /* 0x0000000200d37824 */ /* 0x000fe200078e02d2 */
        /* <DEDUP_REMOVED lines=19> */
[----:B------:R-:W-:-:S03]  /*36c0*/  FMNMX.FTZ R3, R97, R3, !PT ;  /* 0x0000000361037209 */ /* 0x000fc60007810000 */
[----:B------:R-:W-:Y:S01]  /*36d0*/  LDSM.16.MT88.4 R28, [R211+0x12000] ;  /* 0x01200000d31c783b */ /* 0x000fe20000004200 */
[----:B------:R-:W-:-:S03]  /*36e0*/  FMNMX.FTZ R3, R192, R3, !PT ;  /* 0x00000003c0037209 */ /* 0x000fc60007810000 */
[----:B------:R-:W-:Y:S01]  /*36f0*/  LDSM.16.MT88.4 R32, [R212+0x12000] ;  /* 0x01200000d420783b */ /* 0x000fe20000004200 */
[----:B------:R-:W-:-:S04]  /*3700*/  FMNMX.FTZ R3, R193, R3, !PT ;  /* 0x00000003c1037209 */ /* 0x000fc80007810000 */
[----:B------:R-:W-:-:S04]  /*3710*/  FMNMX.FTZ R3, R194, R3, !PT ;  /* 0x00000003c2037209 */ /* 0x000fc80007810000 */
[----:B------:R-:W-:-:S04]  /*3720*/  FMNMX.FTZ R3, R195, R3, !PT ;  /* 0x00000003c3037209 */ /* 0x000fc80007810000 */
[----:B------:R-:W-:-:S04]  /*3730*/  FMNMX.FTZ R3, R189, R3, !PT ;  /* 0x00000003bd037209 */ /* 0x000fc80007810000 */
[----:B------:R-:W-:-:S04]  /*3740*/  FMNMX.FTZ R3, R241, R3, !PT ;  /* 0x00000003f1037209 */ /* 0x000fc80007810000 */
[----:B------:R-:W-:-:S04]  /*3750*/  FMNMX.FTZ R3, R190, R3, !PT ;  /* 0x00000003be037209 */ /* 0x000fc80007810000 */
[----:B------:R-:W-:-:S05]  /*3760*/  FMNMX.FTZ R3, R204, R3, !PT ;  /* 0x00000003cc037209 */ /* 0x000fca0007810000 */
[----:B------:R-:W1:Y:S02]  /*3770*/  SHFL.BFLY PT, R9, R3, 0x2, 0x1f ;  /* 0x0c401f0003097f89 */ /* 0x000e6400000e0000 */
[----:B-1----:R-:W-:Y:S02]  /*3780*/  FMNMX.FTZ R3, R3, R9, !PT ;  /* 0x0000000903037209 */ /* 0x002fe40007810000 */
[----:B--2---:R-:W-:-:S04]  /*3790*/  FMNMX.FTZ R148, R208, R148, !PT ;  /* 0x00000094d0947209 */ /* 0x004fc80007810000 */
[----:B------:R-:W-:-:S05]  /*37a0*/  FMNMX.FTZ R148, R240, R148, !PT ;  /* 0x00000094f0947209 */ /* 0x000fca0007810000 */
[----:B------:R-:W1:Y:S02]  /*37b0*/  SHFL.BFLY PT, R5, R148, 0x2, 0x1f ;  /* 0x0c401f0094057f89 */ /* 0x000e6400000e0000 */
[----:B-1----:R-:W-:Y:S02]  /*37c0*/  FMNMX.FTZ R148, R148, R5, !PT ;  /* 0x0000000594947209 */ /* 0x002fe40007810000 */
[----:B------:R-:W-:-:S03]  /*37d0*/  LOP3.LUT R5, R103, UR30, RZ, 0x3c, !PT ;  /* 0x0000001e67057c12 */ /* 0x000fc6000f8e3cff */
[----:B------:R-:W1:Y:S01]  /*37e0*/  SHFL.BFLY PT, R10, R148, 0x1, 0x1f ;  /* 0x0c201f00940a7f89 */ /* 0x000e6200000e0000 */
[----:B------:R-:W-:-:S03]  /*37f0*/  LOP3.LUT R6, R65, R5, RZ, 0x3c, !PT ;  /* 0x0000000541067212 */ /* 0x000fc600078e3cff */
[----:B------:R2:W-:Y:S02]  /*3800*/  STL [R1+0x14], R5 ;  /* 0x0000140501007387 */ /* 0x0005e40000100800 */
[----:B------:R-:W-:-:S05]  /*3810*/  IMAD.WIDE.U32 R86, R6, -0x2daee0ad, RZ ;  /* 0xd2511f5306567825 */ /* 0x000fca00078e00ff */
[----:B------:R-:W-:-:S05]  /*3820*/  LOP3.LUT R8, R87, UR16, R150, 0x96, !PT ;  /* 0x0000001057087c12 */ /* 0x000fca000f8e9696 */
[----:B------:R-:W-:Y:S01]  /*3830*/  IMAD.WIDE.U32 R58, R8, -0x326172a9, RZ ;  /* 0xcd9e8d57083a7825 */ /* 0x000fe200078e00ff */
[----:B-1----:R-:W-:Y:S02]  /*3840*/  FMNMX.FTZ R148, R148, R10, !PT ;  /* 0x0000000a94947209 */ /* 0x002fe40007810000 */
[----:B------:R-:W1:Y:S02]  /*3850*/  SHFL.BFLY PT, R10, R3, 0x1, 0x1f ;  /* 0x0c201f00030a7f89 */ /* 0x000e6400000e0000 */
[C---:B------:R-:W-:Y:S01]  /*3860*/  FSETP.NEU.FTZ.AND P1, PT, R148.reuse, -INF , PT ;  /* 0xff8000009400780b */ /* 0x040fe20003f3d000 */
[----:B--2---:R-:W-:Y:S01]  /*3870*/  IMAD.U32 R5, RZ, RZ, UR6 ;  /* 0x00000006ff057e24 */ /* 0x004fe2000f8e00ff */
[----:B------:R-:W-:Y:S01]  /*3880*/  UIADD3 UR6, UR6, 0x1, URZ ;  /* 0x0000000106067890 */ /* 0x000fe2000fffe03f */
[----:B------:R-:W-:-:S03]  /*3890*/  FMUL.FTZ R13, R148, c[0x0][0x23c] ;  /* 0x00008f00940d7a20 */ /* 0x000fc60000410000 */
[----:B------:R-:W-:Y:S02]  /*38a0*/  LOP3.LUT R5, R151, UR31, R5, 0x96, !PT ;  /* 0x0000001f97057c12 */ /* 0x000fe4000f8e9605 */
[----:B------:R-:W-:-:S03]  /*38b0*/  FSEL R13, R13, RZ, P1 ;  /* 0x000000ff0d0d7208 */ /* 0x000fc60000800000 */
[----:B------:R-:W-:-:S05]  /*38c0*/  IMAD.WIDE.U32 R6, R5, -0x326172a9, RZ ;  /* 0xcd9e8d5705067825 */ /* 0x000fca00078e00ff */
[----:B------:R-:W-:Y:S02]  /*38d0*/  LOP3.LUT R7, R7, UR17, R64, 0x96, !PT ;  /* 0x0000001107077c12 */ /* 0x000fe4000f8e9640 */
[----:B------:R-:W-:-:S03]  /*38e0*/  LOP3.LUT R8, R59, UR15, R6, 0x96, !PT ;  /* 0x0000000f3b087c12 */ /* 0x000fc6000f8e9606 */
[----:B------:R-:W-:Y:S01]  /*38f0*/  IMAD.WIDE.U32 R6, R7, -0x2daee0ad, RZ ;  /* 0xd2511f5307067825 */ /* 0x000fe200078e00ff */
[----:B-1----:R-:W-:-:S03]  /*3900*/  FMNMX.FTZ R3, R3, R10, !PT ;  /* 0x0000000a03037209 */ /* 0x002fc60007810000 */
[----:B------:R-:W-:Y:S01]  /*3910*/  IMAD.WIDE.U32 R8, R8, -0x2daee0ad, RZ ;  /* 0xd2511f5308087825 */ /* 0x000fe200078e00ff */
[----:B------:R-:W-:Y:S02]  /*3920*/  LOP3.LUT R7, R7, UR14, R86, 0x96, !PT ;  /* 0x0000000e07077c12 */ /* 0x000fe4000f8e9656 */
[C---:B------:R-:W-:Y:S01]  /*3930*/  FSETP.NEU.FTZ.AND P1, PT, R3.reuse, -INF , PT ;  /* 0xff8000000300780b */ /* 0x040fe20003f3d000 */
[----:B------:R-:W-:Y:S01]  /*3940*/  FMUL.FTZ R12, R3, c[0x0][0x23c] ;  /* 0x00008f00030c7a20 */ /* 0x000fe20000410000 */
[----:B------:R-:W-:Y:S01]  /*3950*/  LOP3.LUT R5, R9, UR12, R6, 0x96, !PT ;  /* 0x0000000c09057c12 */ /* 0x000fe2000f8e9606 */
[----:B------:R-:W-:-:S03]  /*3960*/  IMAD.WIDE.U32 R6, R7, -0x326172a9, RZ ;  /* 0xcd9e8d5707067825 */ /* 0x000fc600078e00ff */
[----:B------:R-:W-:Y:S01]  /*3970*/  FSEL R12, R12, RZ, P1 ;  /* 0x000000ff0c0c7208 */ /* 0x000fe20000800000 */
[----:B------:R-:W-:Y:S01]  /*3980*/  IMAD.WIDE.U32 R44, R5, -0x326172a9, RZ ;  /* 0xcd9e8d57052c7825 */ /* 0x000fe200078e00ff */
[----:B------:R-:W-:-:S03]  /*3990*/  LOP3.LUT R7, R7, UR13, R58, 0x96, !PT ;  /* 0x0000000d07077c12 */ /* 0x000fc6000f8e963a */
[----:B------:R-:W-:Y:S01]  /*39a0*/  FFMA.FTZ R9, R56, c[0x0][0x23c], -R13 ;  /* 0x00008f0038097a23 */ /* 0x000fe2000001080d */
[----:B------:R-:W-:Y:S01]  /*39b0*/  LOP3.LUT R5, R45, UR11, R6, 0x96, !PT ;  /* 0x0000000b2d057c12 */ /* 0x000fe2000f8e9606 */
[----:B------:R-:W-:Y:S02]  /*39c0*/  IMAD.WIDE.U32 R6, R7, -0x2daee0ad, RZ ;  /* 0xd2511f5307067825 */ /* 0x000fe400078e00ff */
[----:B------:R1:W-:Y:S02]  /*39d0*/  MUFU.EX2 R201, R9 ;  /* 0x0000000900c97308 */ /* 0x0003e40000000800 */
[----:B------:R-:W-:Y:S01]  /*39e0*/  IMAD.WIDE.U32 R46, R5, -0x2daee0ad, RZ ;  /* 0xd2511f53052e7825 */ /* 0x000fe200078e00ff */
[----:B------:R-:W-:-:S03]  /*39f0*/  LOP3.LUT R8, R7, UR10, R8, 0x96, !PT ;  /* 0x0000000a07087c12 */ /* 0x000fc6000f8e9608 */
[----:B------:R-:W-:Y:S01]  /*3a00*/  FFMA.FTZ R5, R52, c[0x0][0x23c], -R13 ;  /* 0x00008f0034057a23 */ /* 0x000fe2000001080d */
[----:B------:R-:W-:Y:S01]  /*3a10*/  LOP3.LUT R6, R47, UR8, R6, 0x96, !PT ;  /* 0x000000082f067c12 */ /* 0x000fe2000f8e9606 */
[----:B------:R-:W-:Y:S02]  /*3a20*/  IMAD.WIDE.U32 R14, R8, -0x326172a9, RZ ;  /* 0xcd9e8d57080e7825 */ /* 0x000fe400078e00ff */
[----:B------:R2:W-:Y:S02]  /*3a30*/  MUFU.EX2 R202, R5 ;  /* 0x0000000500ca7308 */ /* 0x0005e40000000800 */
[----:B------:R-:W-:-:S04]  /*3a40*/  IMAD.WIDE.U32 R6, R6, -0x326172a9, RZ ;  /* 0xcd9e8d5706067825 */ /* 0x000fc800078e00ff */
[----:B-1----:R-:W-:Y:S01]  /*3a50*/  FFMA.FTZ R9, R20, c[0x0][0x23c], -R13 ;  /* 0x00008f0014097a23 */ /* 0x002fe2000001080d */
[----:B------:R-:W-:Y:S01]  /*3a60*/  LOP3.LUT R10, R6, 0xff, RZ, 0xc0, !PT ;  /* 0x000000ff060a7812 */ /* 0x000fe200078ec0ff */
[----:B------:R-:W-:Y:S01]  /*3a70*/  FFMA.FTZ R2, R57, c[0x0][0x23c], -R12 ;  /* 0x00008f0039027a23 */ /* 0x000fe2000001080c */
[----:B------:R-:W-:Y:S01]  /*3a80*/  SHF.R.U32.HI R8, RZ, 0x10, R6 ;  /* 0x00000010ff087819 */ /* 0x000fe20000011606 */
[----:B------:R1:W-:Y:S01]  /*3a90*/  MUFU.EX2 R239, R9 ;  /* 0x0000000900ef7308 */ /* 0x0003e20000000800 */
[----:B------:R-:W-:Y:S01]  /*3aa0*/  FFMA.FTZ R4, R66, c[0x0][0x23c], -R12 ;  /* 0x00008f0042047a23 */ /* 0x000fe2000001080c */
[----:B------:R-:W-:Y:S01]  /*3ab0*/  SHF.R.U32.HI R11, RZ, 0x18, R6 ;  /* 0x00000018ff0b7819 */ /* 0x000fe20000011606 */
[----:B------:R-:W-:Y:S01]  /*3ac0*/  IMAD.MOV.U32 R66, RZ, RZ, R241 ;  /* 0x000000ffff427224 */ /* 0x000fe200078e00f1 */
[----:B------:R-:W-:Y:S01]  /*3ad0*/  LOP3.LUT R8, R8, 0xff, RZ, 0xc0, !PT ;  /* 0x000000ff08087812 */ /* 0x000fe200078ec0ff */
[----:B--2---:R-:W-:-:S03]  /*3ae0*/  FFMA.FTZ R5, R21, c[0x0][0x23c], -R13 ;  /* 0x00008f0015057a23 */ /* 0x004fc6000001080d */
[----:B------:R-:W-:Y:S01]  /*3af0*/  MUFU.EX2 R207, R2 ;  /* 0x0000000200cf7308 */ /* 0x000fe20000000800 */
[----:B------:R-:W-:-:S07]  /*3b00*/  PRMT R11, R8, 0x5410, R11 ;  /* 0x00005410080b7816 */ /* 0x000fce000000000b */
[----:B------:R2:W3:Y:S01]  /*3b10*/  MUFU.EX2 R213, R5 ;  /* 0x0000000500d57308 */ /* 0x0004e20000000800 */
[----:B-1----:R-:W-:Y:S02]  /*3b20*/  FFMA.FTZ R9, R53, c[0x0][0x23c], -R12 ;  /* 0x00008f0035097a23 */ /* 0x002fe4000001080c */
[----:B------:R-:W-:Y:S05]  /*3b30*/  LDSM.16.MT88.4 R52, [R210+0x12000] ;  /* 0x01200000d234783b */ /* 0x000fea0000004200 */
[----:B------:R1:W-:Y:S01]  /*3b40*/  MUFU.EX2 R203, R9 ;  /* 0x0000000900cb7308 */ /* 0x0003e20000000800 */
[----:B--2---:R-:W-:-:S07]  /*3b50*/  LOP3.LUT R5, R6, 0xffff, RZ, 0xc0, !PT ;  /* 0x0000ffff06057812 */ /* 0x004fce00078ec0ff */
[----:B------:R2:W-:Y:S01]  /*3b60*/  MUFU.EX2 R205, R4 ;  /* 0x0000000400cd7308 */ /* 0x0005e20000000800 */
[----:B------:R-:W-:Y:S02]  /*3b70*/  LOP3.LUT R6, R7, UR19, R14, 0x96, !PT ;  /* 0x0000001307067c12 */ /* 0x000fe4000f8e960e */
[----:B------:R-:W-:Y:S02]  /*3b80*/  SHF.R.U32.HI R5, RZ, 0x8, R5 ;  /* 0x00000008ff057819 */ /* 0x000fe40000011605 */
[----:B------:R-:W-:Y:S02]  /*3b90*/  SHF.R.U32.HI R2, RZ, 0x10, R6 ;  /* 0x00000010ff027819 */ /* 0x000fe40000011606 */
[----:B------:R-:W-:Y:S01]  /*3ba0*/  PRMT R10, R10, 0x5410, R5 ;  /* 0x000054100a0a7816 */ /* 0x000fe20000000005 */
[----:B------:R-:W-:Y:S01]  /*3bb0*/  FFMA.FTZ R5, R22, c[0x0][0x23c], -R12 ;  /* 0x00008f0016057a23 */ /* 0x000fe2000001080c */
[C---:B------:R-:W-:Y:S01]  /*3bc0*/  LOP3.LUT R0, R6.reuse, 0xffff, RZ, 0xc0, !PT ;  /* 0x0000ffff06007812 */ /* 0x040fe200078ec0ff */
[----:B------:R-:W4:Y:S01]  /*3bd0*/  LDSM.16.MT88.4 R20, [R209+0x10000] ;  /* 0x01000000d114783b */ /* 0x000f220000004200 */
[----:B-1----:R-:W-:Y:S01]  /*3be0*/  LOP3.LUT R9, R6, 0xff, RZ, 0xc0, !PT ;  /* 0x000000ff06097812 */ /* 0x002fe200078ec0ff */
[----:B------:R-:W1:Y:S01]  /*3bf0*/  MUFU.EX2 R214, R5 ;  /* 0x0000000500d67308 */ /* 0x000e620000000800 */
[----:B------:R-:W-:-:S02]  /*3c00*/  SHF.R.U32.HI R8, RZ, 0x18, R6 ;  /* 0x00000018ff087819 */ /* 0x000fc40000011606 */
[----:B------:R-:W-:Y:S01]  /*3c10*/  LOP3.LUT R6, R2, 0xff, RZ, 0xc0, !PT ;  /* 0x000000ff02067812 */ /* 0x000fe200078ec0ff */
[--C-:B--2---:R-:W-:Y:S01]  /*3c20*/  HSET2.LE.AND R4, R11, R196.reuse, PT ;  /* 0x000000c40b047233 */ /* 0x104fe20003803000 */
[----:B------:R-:W-:Y:S01]  /*3c30*/  SHF.R.U32.HI R7, RZ, 0x8, R0 ;  /* 0x00000008ff077819 */ /* 0x000fe20000011600 */
[----:B------:R-:W-:Y:S01]  /*3c40*/  HSET2.LE.AND R0, R10, R196, PT ;  /* 0x000000c40a007233 */ /* 0x000fe20003803000 */
[----:B------:R-:W-:Y:S02]  /*3c50*/  PRMT R6, R6, 0x5410, R8 ;  /* 0x0000541006067816 */ /* 0x000fe40000000008 */
[----:B---3--:R-:W-:Y:S02]  /*3c60*/  F2FP.BF16.PACK_AB R2, R213, R202 ;  /* 0x000000cad502723e */ /* 0x008fe400000010ff */
[----:B------:R-:W-:Y:S02]  /*3c70*/  PRMT R7, R9, 0x5410, R7 ;  /* 0x0000541009077816 */ /* 0x000fe40000000007 */
[----:B------:R-:W-:-:S02]  /*3c80*/  LOP3.LUT R10, R0, R2, RZ, 0xc0, !PT ;  /* 0x00000002000a7212 */ /* 0x000fc400078ec0ff */
[----:B------:R-:W-:Y:S01]  /*3c90*/  F2FP.BF16.PACK_AB R2, R239, R201 ;  /* 0x000000c9ef02723e */ /* 0x000fe200000010ff */
[----:B------:R-:W-:Y:S01]  /*3ca0*/  HSET2.LE.AND R0, R7, R196, PT ;  /* 0x000000c407007233 */ /* 0x000fe20003803000 */
[----:B-1----:R-:W-:-:S04]  /*3cb0*/  F2FP.BF16.PACK_AB R5, R214, R203 ;  /* 0x000000cbd605723e */ /* 0x002fc800000010ff */
[----:B------:R-:W-:Y:S01]  /*3cc0*/  LOP3.LUT R11, R4, R5, RZ, 0xc0, !PT ;  /* 0x00000005040b7212 */ /* 0x000fe200078ec0ff */
[----:B------:R-:W-:Y:S01]  /*3cd0*/  HSET2.LE.AND R4, R6, R196, PT ;  /* 0x000000c406047233 */ /* 0x000fe20003803000 */
[----:B------:R-:W-:Y:S02]  /*3ce0*/  F2FP.BF16.PACK_AB R5, R205, R207 ;  /* 0x000000cfcd05723e */ /* 0x000fe400000010ff */
[----:B------:R-:W-:Y:S01]  /*3cf0*/  LOP3.LUT R8, R0, R2, RZ, 0xc0, !PT ;  /* 0x0000000200087212 */ /* 0x000fe200078ec0ff */
[--C-:B------:R-:W-:Y:S01]  /*3d00*/  FFMA.FTZ R0, R96, c[0x0][0x23c], -R13.reuse ;  /* 0x00008f0060007a23 */ /* 0x100fe2000001080d */
[----:B------:R-:W-:Y:S01]  /*3d10*/  LOP3.LUT R9, R4, R5, RZ, 0xc0, !PT ;  /* 0x0000000504097212 */ /* 0x000fe200078ec0ff */
[--C-:B------:R-:W-:Y:S01]  /*3d20*/  FFMA.FTZ R2, R84, c[0x0][0x23c], -R13.reuse ;  /* 0x00008f0054027a23 */ /* 0x100fe2000001080d */
[----:B------:R-:W1:Y:S01]  /*3d30*/  LDSM.16.MT88.4 R4, [R212+0x14000] ;  /* 0x01400000d404783b */ /* 0x000e620000004200 */
[----:B------:R2:W3:Y:S04]  /*3d40*/  MUFU.EX2 R56, R0 ;  /* 0x0000000000387308 */ /* 0x0004e80000000800 */
[C---:B------:R-:W-:Y:S08]  /*3d50*/  HMMA.16816.F32.BF16 R128, R8.reuse, R24, RZ ;  /* 0x000000180880723c */ /* 0x040ff000000418ff */
[----:B----4-:R-:W-:Y:S01]  /*3d60*/  HMMA.16816.F32.BF16 R152, R8, R20, RZ ;  /* 0x000000140898723c */ /* 0x010fe200000418ff */
[----:B--2---:R-:W-:-:S02]  /*3d70*/  FFMA.FTZ R0, R85, c[0x0][0x23c], -R13 ;  /* 0x00008f0055007a23 */ /* 0x004fc4000001080d */
[----:B---3--:R-:W-:-:S05]  /*3d80*/  IMAD.MOV.U32 R85, RZ, RZ, R56 ;  /* 0x000000ffff557224 */ /* 0x008fca00078e0038 */
[C---:B------:R-:W-:Y:S01]  /*3d90*/  HMMA.16816.F32.BF16 R120, R8.reuse, R22, RZ ;  /* 0x000000160878723c */ /* 0x040fe200000418ff */
[----:B------:R-:W2:Y:S01]  /*3da0*/  LDSM.16.MT88.4 R20, [R211+0x14000] ;  /* 0x01400000d314783b */ /* 0x000ea20000004200 */
[----:B------:R3:W-:Y:S06]  /*3db0*/  MUFU.EX2 R238, R0 ;  /* 0x0000000000ee7308 */ /* 0x0007ec0000000800 */
[C---:B------:R-:W-:Y:S01]  /*3dc0*/  HMMA.16816.F32.BF16 R88, R8.reuse, R26, RZ ;  /* 0x0000001a0858723c */ /* 0x040fe200000418ff */
[----:B------:R-:W4:Y:S07]  /*3dd0*/  LDSM.16.MT88.4 R24, [R210+0x16000] ;  /* 0x01600000d218783b */ /* 0x000f2e0000004200 */
[----:B------:R-:W-:Y:S01]  /*3de0*/  HMMA.16816.F32.BF16 R136, R8, R60, RZ ;  /* 0x0000003c0888723c */ /* 0x000fe200000418ff */
[----:B---3--:R-:W-:-:S07]  /*3df0*/  LOP3.LUT R0, R15, UR9, R44, 0x96, !PT ;  /* 0x000000090f007c12 */ /* 0x008fce000f8e962c */
[C---:B------:R-:W-:Y:S08]  /*3e00*/  HMMA.16816.F32.BF16 R104, R8.reuse, R62, RZ ;  /* 0x0000003e0868723c */ /* 0x040ff000000418ff */
[C---:B------:R-:W-:Y:S01]  /*3e10*/  HMMA.16816.F32.BF16 R124, R8.reuse, R16, RZ ;  /* 0x00000010087c723c */ /* 0x040fe200000418ff */
[----:B------:R3:W2:Y:S07]  /*3e20*/  MUFU.EX2 R17, R2 ;  /* 0x0000000200117308 */ /* 0x0006ae0000000800 */
[C---:B-1----:R-:W-:Y:S07]  /*3e30*/  HMMA.16816.F32.BF16 R60, R8.reuse, R4, RZ ;  /* 0x00000004083c723c */ /* 0x042fee00000418ff */
[----:B------:R-:W-:Y:S01]  /*3e40*/  IMAD.WIDE.U32 R4, R0, -0x2daee0ad, RZ ;  /* 0xd2511f5300047825 */ /* 0x000fe200078e00ff */
[----:B------:R-:W-:Y:S03]  /*3e50*/  HMMA.16816.F32.BF16 R144, R8, R48, RZ ;  /* 0x000000300890723c */ /* 0x000fe600000418ff */
[----:B---3--:R-:W-:Y:S01]  /*3e60*/  FFMA.FTZ R2, R67, c[0x0][0x23c], -R13 ;  /* 0x00008f0043027a23 */ /* 0x008fe2000001080d */
[----:B------:R-:W-:-:S02]  /*3e70*/  LOP3.LUT R0, R4, 0xffff, RZ, 0xc0, !PT ;  /* 0x0000ffff04007812 */ /* 0x000fc400078ec0ff */
[----:B------:R-:W-:Y:S01]  /*3e80*/  LOP3.LUT R14, R4, 0xff, RZ, 0xc0, !PT ;  /* 0x000000ff040e7812 */ /* 0x000fe200078ec0ff */
[----:B------:R1:W3:Y:S01]  /*3e90*/  MUFU.EX2 R191, R2 ;  /* 0x0000000200bf7308 */ /* 0x0002e20000000800 */
[----:B------:R-:W-:Y:S01]  /*3ea0*/  HMMA.16816.F32.BF16 R112, R8, R50, RZ ;  /* 0x000000320870723c */ /* 0x000fe200000418ff */
[----:B------:R-:W-:-:S07]  /*3eb0*/  MOV R67, R240 ;  /* 0x000000f000437202 */ /* 0x000fce0000000f00 */
[C---:B------:R-:W-:Y:S07]  /*3ec0*/  HMMA.16816.F32.BF16 R48, R8.reuse, R6, RZ ;  /* 0x000000060830723c */ /* 0x040fee00000418ff */
[----:B------:R-:W-:Y:S01]  /*3ed0*/  FFMA.FTZ R6, R99, c[0x0][0x23c], -R12 ;  /* 0x00008f0063067a23 */ /* 0x000fe2000001080c */
[----:B-1----:R-:W-:Y:S01]  /*3ee0*/  SHF.R.U32.HI R2, RZ, 0x10, R4 ;  /* 0x00000010ff027819 */ /* 0x002fe20000011604 */
[----:B------:R-:W-:Y:S01]  /*3ef0*/  HMMA.16816.F32.BF16 R76, R8, R36, RZ ;  /* 0x00000024084c723c */ /* 0x000fe200000418ff */
[----:B------:R-:W-:Y:S01]  /*3f00*/  SHF.R.U32.HI R7, RZ, 0x8, R0 ;  /* 0x00000008ff077819 */ /* 0x000fe20000011600 */
[----:B------:R1:W-:Y:S01]  /*3f10*/  MUFU.EX2 R236, R6 ;  /* 0x0000000600ec7308 */ /* 0x0003e20000000800 */
[----:B------:R-:W-:Y:S01]  /*3f20*/  LOP3.LUT R0, R5, UR18, R46, 0x96, !PT ;  /* 0x0000001205007c12 */ /* 0x000fe2000f8e962e */
[----:B------:R-:W-:Y:S01]  /*3f30*/  FFMA.FTZ R5, R97, c[0x0][0x23c], -R12 ;  /* 0x00008f0061057a23 */ /* 0x000fe2000001080c */
[----:B------:R-:W-:-:S02]  /*3f40*/  PRMT R15, R14, 0x5410, R7 ;  /* 0x000054100e0f7816 */ /* 0x000fc40000000007 */
[----:B------:R-:W-:Y:S01]  /*3f50*/  LOP3.LUT R14, R0, 0xff, RZ, 0xc0, !PT ;  /* 0x000000ff000e7812 */ /* 0x000fe200078ec0ff */
[----:B------:R-:W-:Y:S01]  /*3f60*/  HMMA.16816.F32.BF16 R116, R8, R38, RZ ;  /* 0x000000260874723c */ /* 0x000fe200000418ff */
[----:B------:R-:W3:Y:S01]  /*3f70*/  LDSM.16.MT88.4 R36, [R209+0x16000] ;  /* 0x01600000d124783b */ /* 0x000ee20000004200 */
[----:B------:R2:W-:Y:S01]  /*3f80*/  MUFU.EX2 R200, R5 ;  /* 0x0000000500c87308 */ /* 0x0005e20000000800 */
[----:B------:R-:W-:-:S05]  /*3f90*/  SHF.R.U32.HI R7, RZ, 0x18, R0 ;  /* 0x00000018ff077819 */ /* 0x000fca0000011600 */
[----:B------:R-:W-:Y:S01]  /*3fa0*/  HMMA.16816.F32.BF16 R72, R8, R52, RZ ;  /* 0x000000340848723c */ /* 0x000fe200000418ff */
[----:B-1----:R-:W-:Y:S02]  /*3fb0*/  SHF.R.U32.HI R6, RZ, 0x18, R4 ;  /* 0x00000018ff067819 */ /* 0x002fe40000011604 */
[----:B------:R-:W-:Y:S01]  /*3fc0*/  LOP3.LUT R4, R2, 0xff, RZ, 0xc0, !PT ;  /* 0x000000ff02047812 */ /* 0x000fe200078ec0ff */
[----:B------:R-:W-:-:S04]  /*3fd0*/  FFMA.FTZ R2, R98, c[0x0][0x23c], -R12 ;  /* 0x00008f0062027a23 */ /* 0x000fc8000001080c */
[C---:B------:R-:W-:Y:S01]  /*3fe0*/  HMMA.16816.F32.BF16 R100, R8.reuse, R54, RZ ;  /* 0x000000360864723c */ /* 0x040fe200000418ff */
[----:B------:R1:W1:Y:S01]  /*3ff0*/  MUFU.EX2 R84, R2 ;  /* 0x0000000200547308 */ /* 0x0002620000000800 */
[----:B--2---:R-:W-:Y:S01]  /*4000*/  FFMA.FTZ R5, R149, c[0x0][0x23c], -R12 ;  /* 0x00008f0095057a23 */ /* 0x004fe2000001080c */
[----:B------:R-:W-:Y:S02]  /*4010*/  MOV R149, R17 ;  /* 0x0000001100957202 */ /* 0x000fe40000000f00 */
[----:B------:R-:W-:Y:S02]  /*4020*/  PRMT R16, R4, 0x5410, R6 ;  /* 0x0000541004107816 */ /* 0x000fe40000000006 */
[----:B------:R-:W-:Y:S01]  /*4030*/  SHF.R.U32.HI R4, RZ, 0x10, R0 ;  /* 0x00000010ff047819 */ /* 0x000fe20000011600 */
[----:B------:R-:W-:Y:S01]  /*4040*/  HMMA.16816.F32.BF16 R140, R8, R40, RZ ;  /* 0x00000028088c723c */ /* 0x000fe200000418ff */
[----:B------:R2:W2:Y:S02]  /*4050*/  MUFU.EX2 R188, R5 ;  /* 0x0000000500bc7308 */ /* 0x0004a40000000800 */
[----:B------:R-:W-:-:S05]  /*4060*/  LOP3.LUT R4, R4, 0xff, RZ, 0xc0, !PT ;  /* 0x000000ff04047812 */ /* 0x000fca00078ec0ff */
[C---:B------:R-:W-:Y:S01]  /*4070*/  HMMA.16816.F32.BF16 R108, R8.reuse, R42, RZ ;  /* 0x0000002a086c723c */ /* 0x040fe200000418ff */
[----:B------:R-:W4:Y:S01]  /*4080*/  LDSM.16.MT88.4 R40, [R212+0x16000] ;  /* 0x01600000d428783b */ /* 0x000f220000004200 */
[----:B-1----:R-:W-:Y:S01]  /*4090*/  LOP3.LUT R2, R0, 0xffff, RZ, 0xc0, !PT ;  /* 0x0000ffff00027812 */ /* 0x002fe200078ec0ff */
[----:B------:R-:W-:Y:S01]  /*40a0*/  HSET2.LE.AND R0, R15, R196, PT ;  /* 0x000000c40f007233 */ /* 0x000fe20003803000 */
[----:B------:R-:W-:Y:S02]  /*40b0*/  MOV R15, R207 ;  /* 0x000000cf000f7202 */ /* 0x000fe40000000f00 */
[----:B------:R-:W-:Y:S02]  /*40c0*/  SHF.R.U32.HI R6, RZ, 0x8, R2 ;  /* 0x00000008ff067819 */ /* 0x000fe40000011602 */
[----:B------:R-:W-:Y:S01]  /*40d0*/  HMMA.16816.F32.BF16 R52, R8, R20, RZ ;  /* 0x000000140834723c */ /* 0x000fe200000418ff */
[----:B---3--:R-:W-:Y:S02]  /*40e0*/  F2FP.BF16.PACK_AB R2, R191, R149 ;  /* 0x00000095bf02723e */ /* 0x008fe400000010ff */
[----:B--2---:R-:W-:-:S02]  /*40f0*/  PRMT R5, R14, 0x5410, R6 ;  /* 0x000054100e057816 */ /* 0x004fc40000000006 */
[----:B------:R-:W-:Y:S01]  /*4100*/  LOP3.LUT R6, R0, R2, RZ, 0xc0, !PT ;  /* 0x0000000200067212 */ /* 0x000fe200078ec0ff */
[--C-:B------:R-:W-:Y:S01]  /*4110*/  HSET2.LE.AND R0, R16, R196.reuse, PT ;  /* 0x000000c410007233 */ /* 0x100fe20003803000 */
[----:B------:R-:W-:Y:S01]  /*4120*/  PRMT R14, R4, 0x5410, R7 ;  /* 0x00005410040e7816 */ /* 0x000fe20000000007 */
[C---:B------:R-:W-:Y:S01]  /*4130*/  HMMA.16816.F32.BF16 R156, R8.reuse, R22, RZ ;  /* 0x00000016089c723c */ /* 0x040fe200000418ff */
[----:B------:R-:W1:Y:S01]  /*4140*/  LDSM.16.MT88.4 R20, [R211+0x16000] ;  /* 0x01600000d314783b */ /* 0x000e620000004200 */
[----:B------:R-:W-:Y:S01]  /*4150*/  F2FP.BF16.PACK_AB R2, R200, R84 ;  /* 0x00000054c802723e */ /* 0x000fe200000010ff */
[--C-:B------:R-:W-:Y:S01]  /*4160*/  HSET2.LE.AND R4, R5, R196.reuse, PT ;  /* 0x000000c405047233 */ /* 0x100fe20003803000 */
[----:B------:R-:W-:Y:S02]  /*4170*/  F2FP.BF16.PACK_AB R5, R238, R85 ;  /* 0x00000055ee05723e */ /* 0x000fe400000010ff */
[----:B------:R-:W-:Y:S01]  /*4180*/  LOP3.LUT R7, R0, R2, RZ, 0xc0, !PT ;  /* 0x0000000200077212 */ /* 0x000fe200078ec0ff */
[----:B------:R-:W-:Y:S01]  /*4190*/  HSET2.LE.AND R0, R14, R196, PT ;  /* 0x000000c40e007233 */ /* 0x000fe20003803000 */
[----:B------:R-:W-:Y:S01]  /*41a0*/  HMMA.16816.F32.BF16 R80, R8, R18, RZ ;  /* 0x000000120850723c */ /* 0x000fe200000418ff */
[----:B------:R-:W2:Y:S01]  /*41b0*/  LDSM.16.MT88.4 R16, [R209+0x12800] ;  /* 0x01280000d110783b */ /* 0x000ea20000004200 */
[----:B------:R-:W-:Y:S01]  /*41c0*/  F2FP.BF16.PACK_AB R2, R188, R236 ;  /* 0x000000ecbc02723e */ /* 0x000fe200000010ff */
[----:B------:R-:W-:Y:S01]  /*41d0*/  IMAD.MOV.U32 R14, RZ, RZ, R239 ;  /* 0x000000ffff0e7224 */ /* 0x000fe200078e00ef */
[----:B------:R-:W-:-:S02]  /*41e0*/  LOP3.LUT R4, R4, R5, RZ, 0xc0, !PT ;  /* 0x0000000504047212 */ /* 0x000fc400078ec0ff */
[----:B------:R-:W-:Y:S01]  /*41f0*/  LOP3.LUT R5, R0, R2, RZ, 0xc0, !PT ;  /* 0x0000000200057212 */ /* 0x000fe200078ec0ff */
[----:B------:R-:W-:Y:S01]  /*4200*/  IMAD.MOV.U32 R2, RZ, RZ, R238 ;  /* 0x000000ffff027224 */ /* 0x000fe200078e00ee */
[----:B----4-:R-:W-:Y:S01]  /*4210*/  HMMA.16816.F32.BF16 R168, R8, R24, RZ ;  /* 0x0000001808a8723c */ /* 0x010fe200000418ff */
[----:B------:R-:W-:-:S07]  /*4220*/  MOV R0, R237 ;  /* 0x000000ed00007202 */ /* 0x000fce0000000f00 */
[C---:B------:R-:W-:Y:S01]  /*4230*/  HMMA.16816.F32.BF16 R44, R8.reuse, R26, RZ ;  /* 0x0000001a082c723c */ /* 0x040fe200000418ff */
[----:B------:R-:W3:Y:S07]  /*4240*/  LDSM.16.MT88.4 R24, [R212+0x10800] ;  /* 0x01080000d418783b */ /* 0x000eee0000004200 */
[C---:B------:R-:W-:Y:S08]  /*4250*/  HMMA.16816.F32.BF16 R132, R8.reuse, R28, RZ ;  /* 0x0000001c0884723c */ /* 0x040ff000000418ff */
[C---:B------:R-:W-:Y:S01]  /*4260*/  HMMA.16816.F32.BF16 R160, R8.reuse, R30, RZ ;  /* 0x0000001e08a0723c */ /* 0x040fe200000418ff */
[----:B------:R-:W4:Y:S07]  /*4270*/  LDSM.16.MT88.4 R28, [R209+0x10800] ;  /* 0x01080000d11c783b */ /* 0x000f2e0000004200 */
[C---:B------:R-:W-:Y:S08]  /*4280*/  HMMA.16816.F32.BF16 R164, R8.reuse, R36, RZ ;  /* 0x0000002408a4723c */ /* 0x040ff000000418ff */
[C---:B------:R-:W-:Y:S08]  /*4290*/  HMMA.16816.F32.BF16 R68, R8.reuse, R32, RZ ;  /* 0x000000200844723c */ /* 0x040ff000000418ff */
[C---:B------:R-:W-:Y:S01]  /*42a0*/  HMMA.16816.F32.BF16 R92, R8.reuse, R34, RZ ;  /* 0x00000022085c723c */ /* 0x040fe200000418ff */
[----:B------:R-:W2:Y:S07]  /*42b0*/  LDSM.16.MT88.4 R32, [R210+0x10800] ;  /* 0x01080000d220783b */ /* 0x000eae0000004200 */
[C---:B------:R-:W-:Y:S08]  /*42c0*/  HMMA.16816.F32.BF16 R36, R8.reuse, R38, RZ ;  /* 0x000000260824723c */ /* 0x040ff000000418ff */
[C---:B------:R-:W-:Y:S08]  /*42d0*/  HMMA.16816.F32.BF16 R96, R8.reuse, R40, RZ ;  /* 0x000000280860723c */ /* 0x040ff000000418ff */
[C---:B------:R-:W-:Y:S07]  /*42e0*/  HMMA.16816.F32.BF16 R172, R8.reuse, R42, RZ ;  /* 0x0000002a08ac723c */ /* 0x040fee00000418ff */
[----:B------:R-:W-:Y:S01]  /*42f0*/  IMAD.MOV.U32 R42, RZ, RZ, R205 ;  /* 0x000000ffff2a7224 */ /* 0x000fe200078e00cd */
[----:B-1----:R-:W-:Y:S01]  /*4300*/  HMMA.16816.F32.BF16 R176, R8, R20, RZ ;  /* 0x0000001408b0723c */ /* 0x002fe200000418ff */
[----:B------:R-:W-:-:S07]  /*4310*/  IMAD.MOV.U32 R43, RZ, RZ, R202 ;  /* 0x000000ffff2b7224 */ /* 0x000fce00078e00ca */
[----:B------:R-:W-:Y:S01]  /*4320*/  HMMA.16816.F32.BF16 R184, R8, R22, RZ ;  /* 0x0000001608b8723c */ /* 0x000fe200000418ff */
[----:B------:R-:W1:Y:S04]  /*4330*/  LDSM.16.MT88.4 R8, [R210+0x12800] ;  /* 0x01280000d208783b */ /* 0x000e680000004200 */
[----:B------:R-:W1:Y:S03]  /*4340*/  LDSM.16.MT88.4 R20, [R211+0x10800] ;  /* 0x01080000d314783b */ /* 0x000e660000004200 */
[C---:B--2---:R-:W-:Y:S08]  /*4350*/  HMMA.16816.F32.BF16 R104, R4.reuse, R18, R104 ;  /* 0x000000120468723c */ /* 0x044ff00000041868 */
[C---:B---3--:R-:W-:Y:S08]  /*4360*/  HMMA.16816.F32.BF16 R144, R4.reuse, R24, R144 ;  /* 0x000000180490723c */ /* 0x048ff00000041890 */
[C---:B------:R-:W-:Y:S01]  /*4370*/  HMMA.16816.F32.BF16 R112, R4.reuse, R26, R112 ;  /* 0x0000001a0470723c */ /* 0x040fe20000041870 */
[----:B------:R-:W2:Y:S07]  /*4380*/  LDSM.16.MT88.4 R24, [R209+0x14800] ;  /* 0x01480000d118783b */ /* 0x000eae0000004200 */
[----:B----4-:R-:W-:Y:S01]  /*4390*/  HMMA.16816.F32.BF16 R152, R4, R28, R152 ;  /* 0x0000001c0498723c */ /* 0x010fe20000041898 */
[----:B------:R-:W-:-:S02]  /*43a0*/  IMAD.MOV.U32 R19, RZ, RZ, R106 ;  /* 0x000000ffff137224 */ /* 0x000fc400078e006a */
[----:B------:R-:W-:Y:S02]  /*43b0*/  IMAD.MOV.U32 R18, RZ, RZ, R107 ;  /* 0x000000ffff127224 */ /* 0x000fe400078e006b */
[----:B------:R-:W-:Y:S02]  /*43c0*/  IMAD.MOV.U32 R107, RZ, RZ, R236 ;  /* 0x000000ffff6b7224 */ /* 0x000fe400078e00ec */
[----:B------:R-:W-:Y:S01]  /*43d0*/  IMAD.MOV.U32 R106, RZ, RZ, R206 ;  /* 0x000000ffff6a7224 */ /* 0x000fe200078e00ce */
[----:B------:R-:W-:Y:S01]  /*43e0*/  HMMA.16816.F32.BF16 R196, R4, R30, R120 ;  /* 0x0000001e04c4723c */ /* 0x000fe20000041878 */
[----:B------:R-:W3:Y:S01]  /*43f0*/  LDSM.16.MT88.4 R28, [R212+0x12800] ;  /* 0x01280000d41c783b */ /* 0x000ee20000004200 */
[----:B------:R-:W-:Y:S01]  /*4400*/  IMAD.MOV.U32 R57, RZ, RZ, R145 ;  /* 0x000000ffff397224 */ /* 0x000fe200078e0091 */
[----:B------:R-:W-:Y:S01]  /*4410*/  MOV R41, R147 ;  /* 0x0000009300297202 */ /* 0x000fe20000000f00 */
[----:B------:R-:W-:Y:S02]  /*4420*/  IMAD.MOV.U32 R56, RZ, RZ, R146 ;  /* 0x000000ffff387224 */ /* 0x000fe400078e0092 */
[----:B------:R-:W-:-:S02]  /*4430*/  IMAD.MOV.U32 R40, RZ, RZ, R144 ;  /* 0x000000ffff287224 */ /* 0x000fc400078e0090 */
[C---:B------:R-:W-:Y:S07]  /*4440*/  HMMA.16816.F32.BF16 R240, R4.reuse, R16, R136 ;  /* 0x0000001004f0723c */ /* 0x040fee0000041888 */
[----:B------:R-:W-:Y:S01]  /*4450*/  MOV R17, R104 ;  /* 0x0000006800117202 */ /* 0x000fe20000000f00 */
[----:B------:R-:W-:Y:S01]  /*4460*/  IMAD.MOV.U32 R16, RZ, RZ, R105 ;  /* 0x000000ffff107224 */ /* 0x000fe200078e0069 */
[----:B------:R-:W-:Y:S01]  /*4470*/  HMMA.16816.F32.BF16 R76, R4, R32, R76 ;  /* 0x00000020044c723c */ /* 0x000fe2000004184c */
[----:B------:R-:W-:Y:S01]  /*4480*/  MOV R105, R204 ;  /* 0x000000cc00697202 */ /* 0x000fe20000000f00 */
[----:B------:R-:W-:-:S06]  /*4490*/  IMAD.MOV.U32 R104, RZ, RZ, R203 ;  /* 0x000000ffff687224 */ /* 0x000fcc00078e00cb */
[C---:B------:R-:W-:Y:S01]  /*44a0*/  HMMA.16816.F32.BF16 R116, R4.reuse, R34, R116 ;  /* 0x000000220474723c */ /* 0x040fe20000041874 */
[----:B------:R-:W4:Y:S07]  /*44b0*/  LDSM.16.MT88.4 R32, [R211+0x12800] ;  /* 0x01280000d320783b */ /* 0x000f2e0000004200 */
[C---:B-1----:R-:W-:Y:S07]  /*44c0*/  HMMA.16816.F32.BF16 R236, R4.reuse, R8, R72 ;  /* 0x0000000804ec723c */ /* 0x042fee0000041848 */
[----:B------:R-:W-:Y:S01]  /*44d0*/  IMAD.MOV.U32 R74, RZ, RZ, R191 ;  /* 0x000000ffff4a7224 */ /* 0x000fe200078e00bf */
[----:B------:R-:W-:Y:S01]  /*44e0*/  HMMA.16816.F32.BF16 R120, R4, R10, R100 ;  /* 0x0000000a0478723c */ /* 0x000fe20000041864 */
[----:B------:R-:W1:Y:S01]  /*44f0*/  LDSM.16.MT88.4 R8, [R212+0x14800] ;  /* 0x01480000d408783b */ /* 0x000e620000004200 */
[----:B------:R-:W-:Y:S01]  /*4500*/  MOV R75, R190 ;  /* 0x000000be004b7202 */ /* 0x000fe20000000f00 */
[----:B------:R-:W-:Y:S01]  /*4510*/  IMAD.MOV.U32 R73, RZ, RZ, R200 ;  /* 0x000000ffff497224 */ /* 0x000fe200078e00c8 */
[----:B------:R-:W-:-:S03]  /*4520*/  MOV R72, R201 ;  /* 0x000000c900487202 */ /* 0x000fc60000000f00 */
[----:B------:R-:W-:Y:S01]  /*4530*/  IMAD.MOV.U32 R100, RZ, RZ, R19 ;  /* 0x000000ffff647224 */ /* 0x000fe200078e0013 */
[----:B------:R-:W-:Y:S01]  /*4540*/  MOV R102, R17 ;  /* 0x0000001100667202 */ /* 0x000fe20000000f00 */
[----:B------:R-:W-:Y:S01]  /*4550*/  IMAD.MOV.U32 R101, RZ, RZ, R18 ;  /* 0x000000ffff657224 */ /* 0x000fe200078e0012 */
[C---:B------:R-:W-:Y:S01]  /*4560*/  HMMA.16816.F32.BF16 R244, R4.reuse, R20, R140 ;  /* 0x0000001404f4723c */ /* 0x040fe2000004188c */
[----:B------:R-:W-:Y:S02]  /*4570*/  IMAD.MOV.U32 R103, RZ, RZ, R16 ;  /* 0x000000ffff677224 */ /* 0x000fe400078e0010 */
[----:B------:R-:W1:Y:S05]  /*4580*/  LDSM.16.MT88.4 R16, [R210+0x14800] ;  /* 0x01480000d210783b */ /* 0x000e6a0000004200 */
[C---:B--2---:R-:W-:Y:S08]  /*4590*/  HMMA.16816.F32.BF16 R144, R4.reuse, R24, R128 ;  /* 0x000000180490723c */ /* 0x044ff00000041880 */
[C---:B------:R-:W-:Y:S01]  /*45a0*/  HMMA.16816.F32.BF16 R140, R4.reuse, R26, R88 ;  /* 0x0000001a048c723c */ /* 0x040fe20000041858 */
[----:B------:R-:W2:Y:S06]  /*45b0*/  LDSM.16.MT88.4 R24, [R209+0x16800] ;  /* 0x01680000d118783b */ /* 0x000eac0000004200 */
[----:B------:R-:W-:Y:S01]  /*45c0*/  IMAD.MOV.U32 R88, RZ, RZ, R101 ;  /* 0x000000ffff587224 */ /* 0x000fe200078e0065 */
[----:B------:R-:W-:Y:S01]  /*45d0*/  HMMA.16816.F32.BF16 R108, R4, R22, R108 ;  /* 0x00000016046c723c */ /* 0x000fe2000004186c */
[----:B------:R-:W2:Y:S01]  /*45e0*/  LDSM.16.MT88.4 R20, [R211+0x14800] ;  /* 0x01480000d314783b */ /* 0x000ea20000004200 */
[----:B------:R-:W-:-:S06]  /*45f0*/  MOV R89, R102 ;  /* 0x0000006600597202 */ /* 0x000fcc0000000f00 */
[C---:B---3--:R-:W-:Y:S07]  /*4600*/  HMMA.16816.F32.BF16 R204, R4.reuse, R28, R68 ;  /* 0x0000001c04cc723c */ /* 0x048fee0000041844 */
[----:B------:R-:W-:Y:S01]  /*4610*/  IMAD.MOV.U32 R70, RZ, RZ, R189 ;  /* 0x000000ffff467224 */ /* 0x000fe200078e00bd */
[----:B------:R-:W-:Y:S01]  /*4620*/  MOV R71, R188 ;  /* 0x000000bc00477202 */ /* 0x000fe20000000f00 */
[----:B----4-:R-:W-:Y:S02]  /*4630*/  HMMA.16816.F32.BF16 R200, R4, R32, R132 ;  /* 0x0000002004c8723c */ /* 0x010fe40000041884 */
[----:B------:R-:W-:Y:S01]  /*4640*/  IMAD.MOV.U32 R91, RZ, RZ, R70 ;  /* 0x000000ffff5b7224 */ /* 0x000fe200078e0046 */
[----:B------:R-:W-:-:S05]  /*4650*/  MOV R90, R71 ;  /* 0x00000047005a7202 */ /* 0x000fca0000000f00 */
[C---:B------:R-:W-:Y:S01]  /*4660*/  HMMA.16816.F32.BF16 R188, R4.reuse, R30, R92 ;  /* 0x0000001e04bc723c */ /* 0x040fe2000004185c */
[----:B------:R-:W-:Y:S06]  /*4670*/  LDSM.16.MT88.4 R28, [R212+0x16800] ;  /* 0x01680000d41c783b */ /* 0x000fec0000004200 */
[----:B------:R-:W-:Y:S01]  /*4680*/  IMAD.MOV.U32 R93, RZ, RZ, R106 ;  /* 0x000000ffff5d7224 */ /* 0x000fe200078e006a */
[----:B------:R-:W-:Y:S01]  /*4690*/  MOV R106, R0 ;  /* 0x00000000006a7202 */ /* 0x000fe20000000f00 */
[----:B------:R-:W-:Y:S01]  /*46a0*/  IMAD.U32 R0, RZ, RZ, UR6 ;  /* 0x00000006ff007e24 */ /* 0x000fe2000f8e00ff */
[----:B-1----:R-:W-:Y:S01]  /*46b0*/  HMMA.16816.F32.BF16 R128, R4, R8, R60 ;  /* 0x000000080480723c */ /* 0x002fe2000004183c */
[----:B------:R-:W-:Y:S01]  /*46c0*/  IMAD.MOV.U32 R92, RZ, RZ, R105 ;  /* 0x000000ffff5c7224 */ /* 0x000fe200078e0069 */
[----:B------:R-:W-:Y:S01]  /*46d0*/  MOV R95, R67 ;  /* 0x00000043005f7202 */ /* 0x000fe20000000f00 */
[----:B------:R-:W-:Y:S01]  /*46e0*/  IMAD.MOV.U32 R105, RZ, RZ, R2 ;  /* 0x000000ffff697224 */ /* 0x000fe200078e0002 */
[----:B------:R-:W-:Y:S01]  /*46f0*/  LOP3.LUT R0, R151, UR31, R0, 0x96, !PT ;  /* 0x0000001f97007c12 */ /* 0x000fe2000f8e9600 */
[----:B------:R-:W-:-:S02]  /*4700*/  IMAD.MOV.U32 R94, RZ, RZ, R66 ;  /* 0x000000ffff5e7224 */ /* 0x000fc400078e0042 */
[----:B------:R-:W-:Y:S01]  /*4710*/  IMAD.MOV.U32 R63, RZ, RZ, R72 ;  /* 0x000000ffff3f7224 */ /* 0x000fe200078e0048 */
[C---:B------:R-:W-:Y:S01]  /*4720*/  HMMA.16816.F32.BF16 R48, R4.reuse, R10, R48 ;  /* 0x0000000a0430723c */ /* 0x040fe20000041830 */
[----:B------:R-:W-:Y:S01]  /*4730*/  IMAD.WIDE.U32 R8, R0, -0x326172a9, RZ ;  /* 0xcd9e8d5700087825 */ /* 0x000fe200078e00ff */
[----:B------:R-:W-:Y:S02]  /*4740*/  MOV R62, R73 ;  /* 0x00000049003e7202 */ /* 0x000fe40000000f00 */
[----:B------:R-:W-:Y:S01]  /*4750*/  MOV R151, R63 ;  /* 0x0000003f00977202 */ /* 0x000fe20000000f00 */
[----:B------:R-:W-:Y:S01]  /*4760*/  IMAD.MOV.U32 R61, RZ, RZ, R74 ;  /* 0x000000ffff3d7224 */ /* 0x000fe200078e004a */
[----:B------:R-:W-:Y:S01]  /*4770*/  LOP3.LUT R2, R9, UR17, R64, 0x96, !PT ;  /* 0x0000001109027c12 */ /* 0x000fe2000f8e9640 */
[----:B------:R-:W-:Y:S01]  /*4780*/  IMAD.MOV.U32 R150, RZ, RZ, R62 ;  /* 0x000000ffff967224 */ /* 0x000fe200078e003e */
[----:B------:R-:W-:Y:S01]  /*4790*/  HMMA.16816.F32.BF16 R136, R4, R16, R124 ;  /* 0x000000100488723c */ /* 0x000fe2000004187c */
[----:B------:R-:W-:Y:S01]  /*47a0*/  LOP3.LUT R0, R59, UR15, R8, 0x96, !PT ;  /* 0x0000000f3b007c12 */ /* 0x000fe2000f8e9608 */
[----:B------:R-:W-:-:S02]  /*47b0*/  IMAD.MOV.U32 R87, RZ, RZ, R151 ;  /* 0x000000ffff577224 */ /* 0x000fc400078e0097 */
[----:B------:R-:W-:-:S04]  /*47c0*/  IMAD.WIDE.U32 R8, R2, -0x2daee0ad, RZ ;  /* 0xd2511f5302087825 */ /* 0x000fc800078e00ff */
[----:B------:R-:W-:Y:S01]  /*47d0*/  HMMA.16816.F32.BF16 R132, R4, R18, R80 ;  /* 0x000000120484723c */ /* 0x000fe20000041850 */
[----:B------:R-:W1:Y:S01]  /*47e0*/  LDSM.16.MT88.4 R16, [R210+0x16800] ;  /* 0x01680000d210783b */ /* 0x000e620000004200 */
[----:B------:R-:W-:Y:S01]  /*47f0*/  IMAD.WIDE.U32 R10, R0, -0x2daee0ad, RZ ;  /* 0xd2511f53000a7825 */ /* 0x000fe200078e00ff */
[----:B------:R-:W-:-:S03]  /*4800*/  LOP3.LUT R2, R9, UR14, R86, 0x96, !PT ;  /* 0x0000000e09027c12 */ /* 0x000fc6000f8e9656 */
[----:B------:R-:W-:Y:S01]  /*4810*/  IMAD.MOV.U32 R126, RZ, RZ, R100 ;  /* 0x000000ffff7e7224 */ /* 0x000fe200078e0064 */
[----:B------:R-:W-:Y:S01]  /*4820*/  LOP3.LUT R0, R11, UR12, R8, 0x96, !PT ;  /* 0x0000000c0b007c12 */ /* 0x000fe2000f8e9608 */
[----:B--2---:R-:W-:Y:S01]  /*4830*/  HMMA.16816.F32.BF16 R68, R4, R26, R36 ;  /* 0x0000001a0444723c */ /* 0x004fe20000041824 */
[----:B------:R-:W-:Y:S01]  /*4840*/  FFMA.FTZ R11, R181, c[0x0][0x23c], -R13 ;  /* 0x00008f00b50b7a23 */ /* 0x000fe2000001080d */
[----:B------:R-:W-:Y:S01]  /*4850*/  MOV R32, R49 ;  /* 0x0000003100207202 */ /* 0x000fe20000000f00 */
[----:B------:R-:W-:-:S04]  /*4860*/  IMAD.WIDE.U32 R8, R2, -0x326172a9, RZ ;  /* 0xcd9e8d5702087825 */ /* 0x000fc800078e00ff */
[----:B------:R-:W-:Y:S01]  /*4870*/  IMAD.WIDE.U32 R38, R0, -0x326172a9, RZ ;  /* 0xcd9e8d5700267825 */ /* 0x000fe200078e00ff */
[C---:B------:R-:W-:Y:S01]  /*4880*/  HMMA.16816.F32.BF16 R160, R4.reuse, R34, R160 ;  /* 0x0000002204a0723c */ /* 0x040fe200000418a0 */
[----:B------:R-:W-:Y:S02]  /*4890*/  LOP3.LUT R0, R9, UR13, R58, 0x96, !PT ;  /* 0x0000000d09007c12 */ /* 0x000fe4000f8e963a */
[----:B------:R-:W-:Y:S02]  /*48a0*/  IMAD.MOV.U32 R33, RZ, RZ, R48 ;  /* 0x000000ffff217224 */ /* 0x000fe400078e0030 */
[----:B------:R2:W3:Y:S01]  /*48b0*/  MUFU.EX2 R48, R11 ;  /* 0x0000000b00307308 */ /* 0x0004e20000000800 */
[----:B------:R-:W-:Y:S01]  /*48c0*/  IMAD.MOV.U32 R125, RZ, RZ, R103 ;  /* 0x000000ffff7d7224 */ /* 0x000fe200078e0067 */
[----:B------:R-:W-:Y:S01]  /*48d0*/  MOV R35, R104 ;  /* 0x0000006800237202 */ /* 0x000fe20000000f00 */
[----:B------:R-:W-:Y:S01]  /*48e0*/  IMAD.MOV.U32 R104, RZ, RZ, R14 ;  /* 0x000000ffff687224 */ /* 0x000fe200078e000e */
[----:B------:R-:W-:Y:S01]  /*48f0*/  HMMA.16816.F32.BF16 R100, R4, R20, R52 ;  /* 0x000000140464723c */ /* 0x000fe20000041834 */
[----:B------:R-:W-:-:S02]  /*4900*/  FFMA.FTZ R14, R180, c[0x0][0x23c], -R13 ;  /* 0x00008f00b40e7a23 */ /* 0x000fc4000001080d */
[----:B------:R-:W-:Y:S02]  /*4910*/  FFMA.FTZ R2, R182, c[0x0][0x23c], -R13 ;  /* 0x00008f00b6027a23 */ /* 0x000fe4000001080d */
[----:B------:R-:W-:Y:S02]  /*4920*/  IMAD.MOV.U32 R127, RZ, RZ, R75 ;  /* 0x000000ffff7f7224 */ /* 0x000fe400078e004b */
[----:B------:R-:W-:Y:S01]  /*4930*/  IMAD.MOV.U32 R53, RZ, RZ, R126 ;  /* 0x000000ffff357224 */ /* 0x000fe200078e007e */
[C---:B------:R-:W-:Y:S01]  /*4940*/  HMMA.16816.F32.BF16 R80, R4.reuse, R22, R156 ;  /* 0x000000160450723c */ /* 0x040fe2000004189c */
[----:B------:R-:W4:Y:S01]  /*4950*/  LDSM.16.MT88.4 R20, [R211+0x16800] ;  /* 0x01680000d314783b */ /* 0x000f220000004200 */
[----:B------:R-:W3:Y:S01]  /*4960*/  MUFU.EX2 R158, R14 ;  /* 0x0000000e009e7308 */ /* 0x000ee20000000800 */
[----:B------:R-:W-:Y:S01]  /*4970*/  MOV R54, R88 ;  /* 0x0000005800367202 */ /* 0x000fe20000000f00 */
[----:B------:R-:W-:Y:S01]  /*4980*/  IMAD.MOV.U32 R88, RZ, RZ, R40 ;  /* 0x000000ffff587224 */ /* 0x000fe200078e0028 */
[----:B--2---:R-:W-:Y:S01]  /*4990*/  LOP3.LUT R11, R39, UR11, R8, 0x96, !PT ;  /* 0x0000000b270b7c12 */ /* 0x004fe2000f8e9608 */
[----:B------:R-:W-:Y:S01]  /*49a0*/  IMAD.WIDE.U32 R8, R0, -0x2daee0ad, RZ ;  /* 0xd2511f5300087825 */ /* 0x000fe200078e00ff */
[----:B------:R-:W-:Y:S01]  /*49b0*/  MOV R126, R91 ;  /* 0x0000005b007e7202 */ /* 0x000fe20000000f00 */
[----:B------:R-:W-:Y:S01]  /*49c0*/  HMMA.16816.F32.BF16 R72, R4, R24, R164 ;  /* 0x000000180448723c */ /* 0x000fe200000418a4 */
[----:B------:R-:W-:Y:S01]  /*49d0*/  MOV R91, R41 ;  /* 0x00000029005b7202 */ /* 0x000fe20000000f00 */
[----:B------:R-:W-:Y:S01]  /*49e0*/  IMAD.WIDE.U32 R40, R11, -0x2daee0ad, RZ ;  /* 0xd2511f530b287825 */ /* 0x000fe200078e00ff */
[----:B------:R2:W-:Y:S01]  /*49f0*/  MUFU.EX2 R156, R2 ;  /* 0x00000002009c7308 */ /* 0x0005e20000000800 */
[----:B------:R-:W-:Y:S02]  /*4a00*/  LDSM.16.MT88.4 R24, [R210+0x11000] ;  /* 0x01100000d218783b */ /* 0x000fe40000004200 */
[----:B------:R-:W-:-:S02]  /*4a10*/  IMAD.MOV.U32 R55, RZ, RZ, R89 ;  /* 0x000000ffff377224 */ /* 0x000fc400078e0059 */
[----:B------:R-:W-:Y:S01]  /*4a20*/  FFMA.FTZ R0, R183, c[0x0][0x23c], -R13 ;  /* 0x00008f00b7007a23 */ /* 0x000fe2000001080d */
[C---:B-1----:R-:W-:Y:S01]  /*4a30*/  HMMA.16816.F32.BF16 R64, R4.reuse, R16, R168 ;  /* 0x000000100440723c */ /* 0x042fe200000418a8 */
[----:B------:R-:W-:Y:S01]  /*4a40*/  IMAD.MOV.U32 R34, RZ, RZ, R50 ;  /* 0x000000ffff227224 */ /* 0x000fe200078e0032 */
[----:B------:R-:W-:Y:S01]  /*4a50*/  MOV R182, R55 ;  /* 0x0000003700b67202 */ /* 0x000fe20000000f00 */
[----:B------:R1:W-:Y:S01]  /*4a60*/  MUFU.EX2 R166, R0 ;  /* 0x0000000000a67308 */ /* 0x0003e20000000800 */
[----:B------:R-:W4:Y:S01]  /*4a70*/  LDC.U8 R55, c[0x0][0x2d8] ;  /* 0x0000b600ff377b82 */ /* 0x000f220000000000 */
[----:B------:R-:W-:Y:S01]  /*4a80*/  IMAD.MOV.U32 R124, RZ, RZ, R51 ;  /* 0x000000ffff7c7224 */ /* 0x000fe200078e0033 */
[----:B------:R-:W-:Y:S01]  /*4a90*/  MOV R151, R34 ;  /* 0x0000002200977202 */ /* 0x000fe20000000f00 */
[----:B------:R-:W-:Y:S01]  /*4aa0*/  FFMA.FTZ R11, R192, c[0x0][0x23c], -R12 ;  /* 0x00008f00c00b7a23 */ /* 0x000fe2000001080c */
[----:B---3--:R-:W-:Y:S01]  /*4ab0*/  MOV R169, R48 ;  /* 0x0000003000a97202 */ /* 0x008fe20000000f00 */
[----:B------:R-:W-:Y:S01]  /*4ac0*/  IMAD.MOV.U32 R159, RZ, RZ, R61 ;  /* 0x000000ffff9f7224 */ /* 0x000fe200078e003d */
[----:B--2---:R-:W-:Y:S01]  /*4ad0*/  LOP3.LUT R2, R41, UR8, R8, 0x96, !PT ;  /* 0x0000000829027c12 */ /* 0x004fe2000f8e9608 */
[----:B------:R-:W-:Y:S01]  /*4ae0*/  HMMA.16816.F32.BF16 R48, R4, R30, R172 ;  /* 0x0000001e0430723c */ /* 0x000fe200000418ac */
[----:B------:R-:W-:Y:S01]  /*4af0*/  MUFU.EX2 R168, R11 ;  /* 0x0000000b00a87308 */ /* 0x000fe20000000800 */
[----:B------:R-:W-:Y:S01]  /*4b00*/  IMAD.MOV.U32 R52, RZ, RZ, R125 ;  /* 0x000000ffff347224 */ /* 0x000fe200078e007d */
[----:B------:R-:W-:Y:S01]  /*4b10*/  MOV R164, R159 ;  /* 0x0000009f00a47202 */ /* 0x000fe20000000f00 */
[----:B------:R-:W-:-:S02]  /*4b20*/  IMAD.MOV.U32 R125, RZ, RZ, R90 ;  /* 0x000000ffff7d7224 */ /* 0x000fc400078e005a */
[----:B------:R-:W-:Y:S01]  /*4b30*/  IMAD.MOV.U32 R89, RZ, RZ, R57 ;  /* 0x000000ffff597224 */ /* 0x000fe200078e0039 */
[----:B------:R-:W-:Y:S01]  /*4b40*/  MOV R171, R52 ;  /* 0x0000003400ab7202 */ /* 0x000fe20000000f00 */
[----:B------:R-:W-:Y:S01]  /*4b50*/  IMAD.MOV.U32 R175, RZ, RZ, R158 ;  /* 0x000000ffffaf7224 */ /* 0x000fe200078e009e */
[----:B-1----:R-:W-:Y:S01]  /*4b60*/  LOP3.LUT R0, R9, UR10, R10, 0x96, !PT ;  /* 0x0000000a09007c12 */ /* 0x002fe2000f8e960a */
[----:B------:R-:W-:Y:S01]  /*4b70*/  IMAD.WIDE.U32 R8, R2, -0x326172a9, RZ ;  /* 0xcd9e8d5702087825 */ /* 0x000fe200078e00ff */
[C---:B------:R-:W-:Y:S03]  /*4b80*/  HMMA.16816.F32.BF16 R60, R4.reuse, R18, R44 ;  /* 0x00000012043c723c */ /* 0x040fe6000004182c */
[----:B------:R-:W-:Y:S01]  /*4b90*/  IMAD.WIDE.U32 R36, R0, -0x326172a9, RZ ;  /* 0xcd9e8d5700247825 */ /* 0x000fe200078e00ff */
[C---:B------:R-:W-:Y:S02]  /*4ba0*/  LOP3.LUT R0, R8.reuse, 0xffff, RZ, 0xc0, !PT ;  /* 0x0000ffff08007812 */ /* 0x040fe400078ec0ff */
[----:B------:R-:W-:Y:S01]  /*4bb0*/  LOP3.LUT R10, R8, 0xff, RZ, 0xc0, !PT ;  /* 0x000000ff080a7812 */ /* 0x000fe200078ec0ff */
[----:B------:R-:W-:Y:S01]  /*4bc0*/  FFMA.FTZ R2, R193, c[0x0][0x23c], -R12 ;  /* 0x00008f00c1027a23 */ /* 0x000fe2000001080c */
[----:B------:R-:W-:Y:S01]  /*4bd0*/  SHF.R.U32.HI R16, RZ, 0x18, R8 ;  /* 0x00000018ff107819 */ /* 0x000fe20000011608 */
[----:B------:R-:W-:Y:S01]  /*4be0*/  IMAD.MOV.U32 R158, RZ, RZ, R92 ;  /* 0x000000ffff9e7224 */ /* 0x000fe200078e005c */
[----:B------:R-:W-:Y:S01]  /*4bf0*/  MOV R92, R93 ;  /* 0x0000005d005c7202 */ /* 0x000fe20000000f00 */
[----:B------:R-:W-:Y:S01]  /*4c00*/  IMAD.MOV.U32 R93, RZ, RZ, R94 ;  /* 0x000000ffff5d7224 */ /* 0x000fe200078e005e */
[----:B------:R1:W2:Y:S01]  /*4c10*/  MUFU.EX2 R170, R2 ;  /* 0x0000000200aa7308 */ /* 0x0002a20000000800 */
[----:B------:R-:W-:Y:S01]  /*4c20*/  IMAD.MOV.U32 R94, RZ, RZ, R95 ;  /* 0x000000ffff5e7224 */ /* 0x000fe200078e005f */
[----:B------:R-:W-:Y:S01]  /*4c30*/  MOV R95, R104 ;  /* 0x00000068005f7202 */ /* 0x000fe20000000f00 */
[----:B------:R-:W-:Y:S01]  /*4c40*/  IMAD.MOV.U32 R104, RZ, RZ, R105 ;  /* 0x000000ffff687224 */ /* 0x000fe200078e0069 */
[----:B----4-:R-:W-:Y:S01]  /*4c50*/  HMMA.16816.F32.BF16 R44, R4, R20, R176 ;  /* 0x00000014042c723c */ /* 0x010fe200000418b0 */
[----:B------:R-:W-:Y:S01]  /*4c60*/  IMAD.MOV.U32 R105, RZ, RZ, R106 ;  /* 0x000000ffff697224 */ /* 0x000fe200078e006a */
[----:B------:R-:W-:Y:S01]  /*4c70*/  MOV R106, R107 ;  /* 0x0000006b006a7202 */ /* 0x000fe20000000f00 */
[----:B------:R-:W-:Y:S01]  /*4c80*/  IMAD.MOV.U32 R107, RZ, RZ, R15 ;  /* 0x000000ffff6b7224 */ /* 0x000fe200078e000f */
[----:B------:R-:W-:Y:S01]  /*4c90*/  SHF.R.U32.HI R15, RZ, 0x10, R8 ;  /* 0x00000010ff0f7819 */ /* 0x000fe20000011608 */
[----:B------:R-:W-:-:S02]  /*4ca0*/  IMAD.MOV.U32 R90, RZ, RZ, R56 ;  /* 0x000000ffff5a7224 */ /* 0x000fc400078e0038 */
[----:B------:R-:W-:Y:S01]  /*4cb0*/  IMAD R19, R55, 0x10000, R55 ;  /* 0x0001000037137824 */ /* 0x000fe200078e0237 */
[C---:B------:R-:W-:Y:S01]  /*4cc0*/  HMMA.16816.F32.BF16 R56, R4.reuse, R28, R96 ;  /* 0x0000001c0438723c */ /* 0x040fe20000041860 */
[----:B------:R-:W-:Y:S01]  /*4cd0*/  IMAD.MOV.U32 R180, RZ, RZ, R150 ;  /* 0x000000ffffb47224 */ /* 0x000fe200078e0096 */
[----:B------:R-:W3:Y:S01]  /*4ce0*/  LDSM.16.MT88.4 R28, [R212+0x11000] ;  /* 0x01100000d41c783b */ /* 0x000ee20000004200 */
[----:B------:R-:W-:Y:S01]  /*4cf0*/  IMAD.MOV.U32 R181, RZ, RZ, R53 ;  /* 0x000000ffffb57224 */ /* 0x000fe200078e0035 */
[----:B-1----:R-:W-:Y:S01]  /*4d00*/  SHF.R.U32.HI R2, RZ, 0x8, R0 ;  /* 0x00000008ff027819 */ /* 0x002fe20000011600 */
[----:B------:R-:W-:Y:S01]  /*4d10*/  IMAD.MOV.U32 R86, RZ, RZ, R54 ;  /* 0x000000ffff567224 */ /* 0x000fe200078e0036 */
[----:B------:R-:W-:Y:S01]  /*4d20*/  LOP3.LUT R0, R9, UR19, R36, 0x96, !PT ;  /* 0x0000001309007c12 */ /* 0x000fe2000f8e9624 */
[----:B------:R-:W-:Y:S01]  /*4d30*/  FFMA.FTZ R9, R194, c[0x0][0x23c], -R12 ;  /* 0x00008f00c2097a23 */ /* 0x000fe2000001080c */
[----:B------:R-:W-:Y:S01]  /*4d40*/  PRMT R17, R10, 0x5410, R2 ;  /* 0x000054100a117816 */ /* 0x000fe20000000002 */
[----:B------:R-:W-:Y:S01]  /*4d50*/  FFMA.FTZ R10, R195, c[0x0][0x23c], -R12 ;  /* 0x00008f00c30a7a23 */ /* 0x000fe2000001080c */
[C---:B------:R-:W-:Y:S01]  /*4d60*/  LOP3.LUT R2, R0.reuse, 0xffff, RZ, 0xc0, !PT ;  /* 0x0000ffff00027812 */ /* 0x040fe200078ec0ff */
[----:B------:R1:W-:Y:S01]  /*4d70*/  MUFU.EX2 R167, R9 ;  /* 0x0000000900a77308 */ /* 0x0003e20000000800 */
[----:B------:R-:W-:Y:S01]  /*4d80*/  SHF.R.U32.HI R8, RZ, 0x10, R0 ;  /* 0x00000010ff087819 */ /* 0x000fe20000011600 */
[----:B------:R-:W-:Y:S01]  /*4d90*/  HMMA.16816.F32.BF16 R52, R4, R22, R184 ;  /* 0x000000160434723c */ /* 0x000fe200000418b8 */
[----:B------:R-:W-:Y:S01]  /*4da0*/  LOP3.LUT R14, R0, 0xff, RZ, 0xc0, !PT ;  /* 0x000000ff000e7812 */ /* 0x000fe200078ec0ff */
[----:B------:R-:W-:Y:S01]  /*4db0*/  IMAD.MOV.U32 R18, RZ, RZ, R180 ;  /* 0x000000ffff127224 */ /* 0x000fe200078e00b4 */
[----:B------:R-:W-:Y:S01]  /*4dc0*/  SHF.R.U32.HI R11, RZ, 0x18, R0 ;  /* 0x00000018ff0b7819 */ /* 0x000fe20000011600 */
[----:B------:R-:W-:Y:S01]  /*4dd0*/  IMAD.MOV.U32 R99, RZ, RZ, R181 ;  /* 0x000000ffff637224 */ /* 0x000fe200078e00b5 */
[----:B------:R-:W-:Y:S01]  /*4de0*/  LOP3.LUT R0, R15, 0xff, RZ, 0xc0, !PT ;  /* 0x000000ff0f007812 */ /* 0x000fe200078ec0ff */
[----:B------:R-:W4:Y:S01]  /*4df0*/  MUFU.EX2 R165, R10 ;  /* 0x0000000a00a57308 */ /* 0x000f220000000800 */
[----:B------:R-:W-:Y:S01]  /*4e00*/  MOV R97, R182 ;  /* 0x000000b600617202 */ /* 0x000fe20000000f00 */
[----:B------:R-:W-:Y:S01]  /*4e10*/  IMAD.MOV.U32 R182, RZ, RZ, R84 ;  /* 0x000000ffffb67224 */ /* 0x000fe200078e0054 */
[----:B------:R-:W-:Y:S01]  /*4e20*/  PRMT R0, R0, 0x5410, R16 ;  /* 0x0000541000007816 */ /* 0x000fe20000000010 */
[--C-:B------:R-:W-:Y:S01]  /*4e30*/  HSET2.LE.AND R7, R17, R19.reuse, PT ;  /* 0x0000001311077233 */ /* 0x100fe20003803000 */
[----:B------:R-:W-:Y:S01]  /*4e40*/  MOV R180, R214 ;  /* 0x000000d600b47202 */ /* 0x000fe20000000f00 */
[----:B------:R-:W-:Y:S01]  /*4e50*/  IMAD.MOV.U32 R150, RZ, RZ, R32 ;  /* 0x000000ffff967224 */ /* 0x000fe200078e0020 */
[----:B------:R3:W5:Y:S01]  /*4e60*/  LDL.LU R214, [R1+0x34] ;  /* 0x0000340001d67983 */ /* 0x0007620000300800 */
[----:B-1----:R-:W-:Y:S01]  /*4e70*/  SHF.R.U32.HI R9, RZ, 0x8, R2 ;  /* 0x00000008ff097819 */ /* 0x002fe20000011602 */
[----:B------:R-:W-:Y:S01]  /*4e80*/  IMAD.MOV.U32 R181, RZ, RZ, R85 ;  /* 0x000000ffffb57224 */ /* 0x000fe200078e0055 */
[----:B------:R-:W-:Y:S01]  /*4e90*/  LOP3.LUT R2, R8, 0xff, RZ, 0xc0, !PT ;  /* 0x000000ff08027812 */ /* 0x000fe200078ec0ff */
[----:B------:R-:W-:Y:S01]  /*4ea0*/  LDSM.16.MT88.4 R20, [R209+0x13000] ;  /* 0x01300000d114783b */ /* 0x000fe20000004200 */
[----:B------:R-:W-:Y:S01]  /*4eb0*/  PRMT R8, R14, 0x5410, R9 ;  /* 0x000054100e087816 */ /* 0x000fe20000000009 */
[--C-:B------:R-:W-:Y:S01]  /*4ec0*/  HSET2.LE.AND R9, R0, R19.reuse, PT ;  /* 0x0000001300097233 */ /* 0x100fe20003803000 */
[----:B------:R-:W-:Y:S01]  /*4ed0*/  PRMT R2, R2, 0x5410, R11 ;  /* 0x0000541002027816 */ /* 0x000fe2000000000b */
[----:B------:R-:W-:Y:S01]  /*4ee0*/  IMAD.MOV.U32 R172, RZ, RZ, R182 ;  /* 0x000000ffffac7224 */ /* 0x000fe200078e00b6 */
[----:B------:R-:W-:Y:S01]  /*4ef0*/  MOV R183, R86 ;  /* 0x0000005600b77202 */ /* 0x000fe20000000f00 */
[--C-:B------:R-:W-:Y:S01]  /*4f00*/  HSET2.LE.AND R0, R8, R19.reuse, PT ;  /* 0x0000001308007233 */ /* 0x100fe20003803000 */
[----:B------:R-:W-:Y:S01]  /*4f10*/  IMAD.MOV.U32 R157, RZ, RZ, R35 ;  /* 0x000000ffff9d7224 */ /* 0x000fe200078e0023 */
[----:B------:R-:W-:Y:S01]  /*4f20*/  HSET2.LE.AND R5, R2, R19, PT ;  /* 0x0000001302057233 */ /* 0x000fe20003803000 */
[----:B------:R-:W-:Y:S01]  /*4f30*/  MOV R19, R164 ;  /* 0x000000a400137202 */ /* 0x000fe20000000f00 */
[----:B------:R-:W-:-:S02]  /*4f40*/  IMAD.MOV.U32 R164, RZ, RZ, R213 ;  /* 0x000000ffffa47224 */ /* 0x000fc400078e00d5 */
[----:B------:R-:W-:Y:S01]  /*4f50*/  IMAD.MOV.U32 R182, RZ, RZ, R124 ;  /* 0x000000ffffb67224 */ /* 0x000fe200078e007c */
[----:B------:R1:W5:Y:S01]  /*4f60*/  LDL.LU R213, [R1+0x30] ;  /* 0x0000300001d57983 */ /* 0x0003620000300800 */
[----:B------:R-:W-:Y:S02]  /*4f70*/  IMAD.MOV.U32 R124, RZ, RZ, R208 ;  /* 0x000000ffff7c7224 */ /* 0x000fe400078e00d0 */
[----:B------:R-:W-:Y:S01]  /*4f80*/  IMAD.MOV.U32 R159, RZ, RZ, R33 ;  /* 0x000000ffff9f7224 */ /* 0x000fe200078e0021 */
[----:B------:R1:W5:Y:S01]  /*4f90*/  LDL.LU R208, [R1+0x2c] ;  /* 0x00002c0001d07983 */ /* 0x0003620000300800 */
[----:B--2---:R-:W-:Y:S01]  /*4fa0*/  F2FP.BF16.PACK_AB R6, R170, R168 ;  /* 0x000000a8aa06723e */ /* 0x004fe200000010ff */
[----:B------:R-:W-:Y:S01]  /*4fb0*/  IMAD.MOV.U32 R98, RZ, RZ, R171 ;  /* 0x000000ffff627224 */ /* 0x000fe200078e00ab */
[----:B------:R-:W-:Y:S02]  /*4fc0*/  F2FP.BF16.PACK_AB R8, R166, R156 ;  /* 0x0000009ca608723e */ /* 0x000fe400000010ff */
[----:B----4-:R-:W-:Y:S01]  /*4fd0*/  F2FP.BF16.PACK_AB R10, R165, R167 ;  /* 0x000000a7a50a723e */ /* 0x010fe200000010ff */
[----:B------:R-:W-:Y:S01]  /*4fe0*/  IMAD.MOV.U32 R187, RZ, RZ, R183 ;  /* 0x000000ffffbb7224 */ /* 0x000fe200078e00b7 */
[----:B------:R-:W-:Y:S01]  /*4ff0*/  LOP3.LUT R5, R5, R6, RZ, 0xc0, !PT ;  /* 0x0000000605057212 */ /* 0x000fe200078ec0ff */
[----:B------:R-:W-:Y:S01]  /*5000*/  IMAD.MOV.U32 R178, RZ, RZ, R180 ;  /* 0x000000ffffb27224 */ /* 0x000fe200078e00b4 */
[----:B------:R-:W-:Y:S01]  /*5010*/  LOP3.LUT R6, R7, R8, RZ, 0xc0, !PT ;  /* 0x0000000807067212 */ /* 0x000fe200078ec0ff */
[----:B------:R-:W-:Y:S01]  /*5020*/  IMAD.MOV.U32 R171, RZ, RZ, R87 ;  /* 0x000000ffffab7224 */ /* 0x000fe200078e0057 */
[----:B------:R-:W-:-:S02]  /*5030*/  LOP3.LUT R7, R9, R10, RZ, 0xc0, !PT ;  /* 0x0000000a09077212 */ /* 0x000fc400078ec0ff */
[----:B------:R-:W-:Y:S01]  /*5040*/  F2FP.BF16.PACK_AB R2, R169, R175 ;  /* 0x000000afa902723e */ /* 0x000fe200000010ff */
[----:B------:R-:W2:Y:S03]  /*5050*/  LDSM.16.MT88.4 R8, [R211+0x11000] ;  /* 0x01100000d308783b */ /* 0x000ea60000004200 */
[----:B------:R-:W-:Y:S01]  /*5060*/  LOP3.LUT R4, R0, R2, RZ, 0xc0, !PT ;  /* 0x0000000200047212 */ /* 0x000fe200078ec0ff */
[----:B------:R-:W-:Y:S01]  /*5070*/  IMAD.MOV.U32 R183, RZ, RZ, R151 ;  /* 0x000000ffffb77224 */ /* 0x000fe200078e0097 */
[----:B------:R-:W-:Y:S01]  /*5080*/  MOV R179, R181 ;  /* 0x000000b500b37202 */ /* 0x000fe20000000f00 */
[----:B------:R-:W-:Y:S01]  /*5090*/  IMAD.MOV.U32 R180, RZ, RZ, R94 ;  /* 0x000000ffffb47224 */ /* 0x000fe200078e005e */
[----:B------:R-:W-:Y:S01]  /*50a0*/  MOV R192, R150 ;  /* 0x0000009600c07202 */ /* 0x000fe20000000f00 */
[----:B------:R-:W-:Y:S01]  /*50b0*/  IMAD.MOV.U32 R150, RZ, RZ, R93 ;  /* 0x000000ffff967224 */ /* 0x000fe200078e005d */
[----:B------:R-:W-:Y:S01]  /*50c0*/  MOV R181, R92 ;  /* 0x0000005c00b57202 */ /* 0x000fe20000000f00 */
[C---:B---3--:R-:W-:Y:S01]  /*50d0*/  HMMA.16816.F32.BF16 R88, R4.reuse, R28, R88 ;  /* 0x0000001c0458723c */ /* 0x048fe20000041858 */
[----:B------:R-:W-:Y:S01]  /*50e0*/  MOV R151, R95 ;  /* 0x0000005f00977202 */ /* 0x000fe20000000f00 */
[----:B------:R-:W-:Y:S01]  /*50f0*/  IMAD.MOV.U32 R177, RZ, RZ, R164 ;  /* 0x000000ffffb17224 */ /* 0x000fe200078e00a4 */
[----:B------:R-:W-:Y:S01]  /*5100*/  MOV R176, R157 ;  /* 0x0000009d00b07202 */ /* 0x000fe20000000f00 */
[----:B------:R-:W-:Y:S01]  /*5110*/  IMAD.MOV.U32 R194, RZ, RZ, R158 ;  /* 0x000000ffffc27224 */ /* 0x000fe200078e009e */
[----:B------:R-:W-:Y:S03]  /*5120*/  LDSM.16.MT88.4 R32, [R209+0x11000] ;  /* 0x01100000d120783b */ /* 0x000fe60000004200 */
        /* <DEDUP_REMOVED lines=8> */
[----:B------:R-:W-:Y:S02]  /*51b0*/  IMAD.MOV.U32 R159, RZ, RZ, R104 ;  /* 0x000000ffff9f7224 */ /* 0x000fe400078e0068 */
[----:B------:R-:W-:Y:S02]  /*51c0*/  IMAD.MOV.U32 R164, RZ, RZ, R105 ;  /* 0x000000ffffa47224 */ /* 0x000fe400078e0069 */
[----:B------:R-:W-:-:S03]  /*51d0*/  IMAD.MOV.U32 R158, RZ, RZ, R107 ;  /* 0x000000ffff9e7224 */ /* 0x000fc600078e006b */
[C---:B------:R-:W-:Y:S01]  /*51e0*/  HMMA.16816.F32.BF16 R84, R4.reuse, R26, R116 ;  /* 0x0000001a0454723c */ /* 0x040fe20000041874 */
[----:B------:R-:W4:Y:S07]  /*51f0*/  LDSM.16.MT88.4 R24, [R210+0x13000] ;  /* 0x01300000d218783b */ /* 0x000f2e0000004200 */
[C---:B--2---:R-:W-:Y:S08]  /*5200*/  HMMA.16816.F32.BF16 R96, R4.reuse, R8, R244 ;  /* 0x000000080460723c */ /* 0x044ff000000418f4 */
[C---:B------:R-:W-:Y:S01]  /*5210*/  HMMA.16816.F32.BF16 R104, R4.reuse, R10, R108 ;  /* 0x0000000a0468723c */ /* 0x040fe2000004186c */
[----:B------:R-:W2:Y:S01]  /*5220*/  LDSM.16.MT88.4 R8, [R211+0x13000] ;  /* 0x01300000d308783b */ /* 0x000ea20000004200 */
        /* <DEDUP_REMOVED lines=9> */
[----:B------:R-:W-:-:S02]  /*52c0*/  IMAD.MOV.U32 R173, RZ, RZ, R19 ;  /* 0x000000ffffad7224 */ /* 0x000fc400078e0013 */
[----:B------:R-:W1:Y:S02]  /*52d0*/  LDSM.16.MT88.4 R16, [R209+0x15000] ;  /* 0x01500000d110783b */ /* 0x000e640000004200 */
[----:B------:R-:W-:Y:S01]  /*52e0*/  IMAD.MOV.U32 R184, RZ, RZ, R193 ;  /* 0x000000ffffb87224 */ /* 0x000fe200078e00c1 */
[C---:B------:R-:W-:Y:S01]  /*52f0*/  HMMA.16816.F32.BF16 R108, R4.reuse, R20, R240 ;  /* 0x00000014046c723c */ /* 0x040fe200000418f0 */
[----:B------:R-:W-:Y:S01]  /*5300*/  IMAD.MOV.U32 R185, RZ, RZ, R192 ;  /* 0x000000ffffb97224 */ /* 0x000fe200078e00c0 */
[----:B------:R-:W1:Y:S06]  /*5310*/  LDSM.16.MT88.4 R20, [R210+0x15000] ;  /* 0x01500000d214783b */ /* 0x000e6c0000004200 */
[C---:B---3--:R-:W-:Y:S08]  /*5320*/  HMMA.16816.F32.BF16 R124, R4.reuse, R28, R204 ;  /* 0x0000001c047c723c */ /* 0x048ff000000418cc */
[C---:B------:R-:W-:Y:S01]  /*5330*/  HMMA.16816.F32.BF16 R192, R4.reuse, R30, R188 ;  /* 0x0000001e04c0723c */ /* 0x040fe200000418bc */
[----:B------:R-:W3:Y:S07]  /*5340*/  LDSM.16.MT88.4 R28, [R212+0x15000] ;  /* 0x01500000d41c783b */ /* 0x000eee0000004200 */
[C---:B----4-:R-:W-:Y:S08]  /*5350*/  HMMA.16816.F32.BF16 R116, R4.reuse, R24, R236 ;  /* 0x000000180474723c */ /* 0x050ff000000418ec */
[C---:B--2---:R-:W-:Y:S08]  /*5360*/  HMMA.16816.F32.BF16 R236, R4.reuse, R8, R200 ;  /* 0x0000000804ec723c */ /* 0x044ff000000418c8 */
[C---:B------:R-:W-:Y:S01]  /*5370*/  HMMA.16816.F32.BF16 R204, R4.reuse, R10, R160 ;  /* 0x0000000a04cc723c */ /* 0x040fe200000418a0 */
[----:B------:R-:W2:Y:S07]  /*5380*/  LDSM.16.MT88.4 R8, [R211+0x15000] ;  /* 0x01500000d308783b */ /* 0x000eae0000004200 */
[----:B------:R-:W-:Y:S01]  /*5390*/  HMMA.16816.F32.BF16 R120, R4, R26, R120 ;  /* 0x0000001a0478723c */ /* 0x000fe20000041878 */
[----:B------:R-:W4:Y:S01]  /*53a0*/  LDSM.16.MT88.4 R24, [R212+0x17000] ;  /* 0x01700000d418783b */ /* 0x000f220000004200 */
[----:B------:R-:W-:Y:S01]  /*53b0*/  MOV R186, R183 ;  /* 0x000000b700ba7202 */ /* 0x000fe20000000f00 */
[----:B------:R-:W-:-:S02]  /*53c0*/  IMAD.MOV.U32 R187, RZ, RZ, R182 ;  /* 0x000000ffffbb7224 */ /* 0x000fc400078e00b6 */
[----:B------:R-:W-:Y:S01]  /*53d0*/  IMAD.MOV.U32 R0, RZ, RZ, R181 ;  /* 0x000000ffff007224 */ /* 0x000fe200078e00b5 */
[----:B------:R-:W-:Y:S01]  /*53e0*/  MOV R14, R180 ;  /* 0x000000b4000e7202 */ /* 0x000fe20000000f00 */
[----:B------:R-:W-:Y:S01]  /*53f0*/  IMAD.MOV.U32 R242, RZ, RZ, R174 ;  /* 0x000000fffff27224 */ /* 0x000fe200078e00ae */
[----:B------:R-:W-:Y:S01]  /*5400*/  HMMA.16816.F32.BF16 R152, R4, R32, R152 ;  /* 0x000000200498723c */ /* 0x000fe20000041898 */
[----:B------:R-:W-:Y:S01]  /*5410*/  FFMA.FTZ R0, R0, c[0x0][0x23c], -R13 ;  /* 0x00008f0000007a23 */ /* 0x000fe2000001080d */
[----:B------:R-:W-:Y:S01]  /*5420*/  MOV R244, R168 ;  /* 0x000000a800f47202 */ /* 0x000fe20000000f00 */
[----:B------:R-:W-:Y:S02]  /*5430*/  IMAD.MOV.U32 R240, RZ, RZ, R245 ;  /* 0x000000fffff07224 */ /* 0x000fe400078e00f5 */
[----:B------:R-:W-:-:S03]  /*5440*/  IMAD.MOV.U32 R243, RZ, RZ, R175 ;  /* 0x000000fffff37224 */ /* 0x000fc600078e00af */
[C---:B------:R-:W-:Y:S01]  /*5450*/  HMMA.16816.F32.BF16 R32, R4.reuse, R34, R196 ;  /* 0x000000220420723c */ /* 0x040fe200000418c4 */
[----:B------:R-:W-:Y:S01]  /*5460*/  IMAD.MOV.U32 R245, RZ, RZ, R169 ;  /* 0x000000fffff57224 */ /* 0x000fe200078e00a9 */
[----:B------:R2:W-:Y:S06]  /*5470*/  MUFU.EX2 R241, R0 ;  /* 0x0000000000f17308 */ /* 0x0005ec0000000800 */
[C---:B-1----:R-:W-:Y:S08]  /*5480*/  HMMA.16816.F32.BF16 R200, R4.reuse, R16, R144 ;  /* 0x0000001004c8723c */ /* 0x042ff00000041890 */
[----:B------:R-:W-:Y:S01]  /*5490*/  HMMA.16816.F32.BF16 R140, R4, R18, R140 ;  /* 0x00000012048c723c */ /* 0x000fe2000004188c */
[----:B------:R-:W1:Y:S01]  /*54a0*/  LDSM.16.MT88.4 R16, [R209+0x17000] ;  /* 0x01700000d110783b */ /* 0x000e620000004200 */
[----:B------:R-:W-:Y:S01]  /*54b0*/  IMAD.MOV.U32 R144, RZ, RZ, R246 ;  /* 0x000000ffff907224 */ /* 0x000fe200078e00f6 */
[----:B------:R-:W-:Y:S01]  /*54c0*/  MOV R145, R247 ;  /* 0x000000f700917202 */ /* 0x000fe20000000f00 */
[----:B------:R-:W-:-:S04]  /*54d0*/  IMAD.MOV.U32 R246, RZ, RZ, R170 ;  /* 0x000000fffff67224 */ /* 0x000fc800078e00aa */
[----:B------:R-:W-:Y:S01]  /*54e0*/  HMMA.16816.F32.BF16 R196, R4, R20, R136 ;  /* 0x0000001404c4723c */ /* 0x000fe20000041888 */
[----:B------:R-:W-:Y:S01]  /*54f0*/  MOV R247, R171 ;  /* 0x000000ab00f77202 */ /* 0x000fe20000000f00 */
[----:B--2---:R-:W-:-:S06]  /*5500*/  FFMA.FTZ R0, R240, c[0x0][0x23c], -R13 ;  /* 0x00008f00f0007a23 */ /* 0x004fcc000001080d */
[----:B------:R-:W-:Y:S01]  /*5510*/  HMMA.16816.F32.BF16 R188, R4, R22, R132 ;  /* 0x0000001604bc723c */ /* 0x000fe20000041884 */
[----:B------:R-:W2:Y:S01]  /*5520*/  LDSM.16.MT88.4 R20, [R210+0x17000] ;  /* 0x01700000d214783b */ /* 0x000ea20000004200 */
[----:B------:R-:W-:Y:S02]  /*5530*/  IMAD.MOV.U32 R137, RZ, RZ, R242 ;  /* 0x000000ffff897224 */ /* 0x000fe400078e00f2 */
[----:B------:R-:W-:-:S04]  /*5540*/  IMAD.MOV.U32 R242, RZ, RZ, R243 ;  /* 0x000000fffff27224 */ /* 0x000fc800078e00f3 */
[----:B---3--:R-:W-:Y:S01]  /*5550*/  HMMA.16816.F32.BF16 R180, R4, R28, R128 ;  /* 0x0000001c04b4723c */ /* 0x008fe20000041880 */
[----:B------:R-:W-:Y:S01]  /*5560*/  MOV R243, R244 ;  /* 0x000000f400f37202 */ /* 0x000fe20000000f00 */
[----:B------:R-:W-:-:S06]  /*5570*/  IMAD.MOV.U32 R244, RZ, RZ, R245 ;  /* 0x000000fffff47224 */ /* 0x000fcc00078e00f5 */
[C---:B------:R-:W-:Y:S01]  /*5580*/  HMMA.16816.F32.BF16 R184, R4.reuse, R30, R184 ;  /* 0x0000001e04b8723c */ /* 0x040fe200000418b8 */
[----:B------:R-:W3:Y:S01]  /*5590*/  LDSM.16.MT88.4 R28, [R211+0x17000] ;  /* 0x01700000d31c783b */ /* 0x000ee20000004200 */
[----:B------:R-:W-:Y:S01]  /*55a0*/  IMAD.MOV.U32 R245, RZ, RZ, R246 ;  /* 0x000000fffff57224 */ /* 0x000fe200078e00f6 */
[----:B------:R1:W1:Y:S01]  /*55b0*/  MUFU.EX2 R240, R0 ;  /* 0x0000000000f07308 */ /* 0x0002620000000800 */
[----:B------:R-:W-:Y:S01]  /*55c0*/  MOV R246, R247 ;  /* 0x000000f700f67202 */ /* 0x000fe20000000f00 */
[----:B------:R-:W-:Y:S02]  /*55d0*/  FFMA.FTZ R2, R2, c[0x0][0x23c], -R13 ;  /* 0x00008f0002027a23 */ /* 0x000fe4000001080d */
[----:B------:R-:W-:Y:S02]  /*55e0*/  IMAD.MOV.U32 R247, RZ, RZ, R164 ;  /* 0x000000fffff77224 */ /* 0x000fe400078e00a4 */
[----:B------:R-:W-:Y:S01]  /*55f0*/  IMAD.MOV.U32 R164, RZ, RZ, R157 ;  /* 0x000000ffffa47224 */ /* 0x000fe200078e009d */
[----:B------:R-:W-:Y:S01]  /*5600*/  MOV R157, R159 ;  /* 0x0000009f009d7202 */ /* 0x000fe20000000f00 */
[----:B------:R-:W-:Y:S01]  /*5610*/  IMAD.MOV.U32 R147, RZ, RZ, R176 ;  /* 0x000000ffff937224 */ /* 0x000fe200078e00b0 */
[----:B------:R-:W-:Y:S01]  /*5620*/  MOV R160, R178 ;  /* 0x000000b200a07202 */ /* 0x000fe20000000f00 */
[----:B------:R-:W-:Y:S01]  /*5630*/  IMAD.MOV.U32 R146, RZ, RZ, R177 ;  /* 0x000000ffff927224 */ /* 0x000fe200078e00b1 */
[----:B------:R-:W-:Y:S01]  /*5640*/  MOV R163, R173 ;  /* 0x000000ad00a37202 */ /* 0x000fe20000000f00 */
[----:B------:R-:W-:Y:S01]  /*5650*/  IMAD.MOV.U32 R161, RZ, RZ, R179 ;  /* 0x000000ffffa17224 */ /* 0x000fe200078e00b3 */
[----:B-1----:R-:W-:Y:S01]  /*5660*/  LOP3.LUT R0, R37, UR9, R38, 0x96, !PT ;  /* 0x0000000925007c12 */ /* 0x002fe2000f8e9626 */
[----:B------:R-:W-:Y:S01]  /*5670*/  IMAD.MOV.U32 R162, RZ, RZ, R172 ;  /* 0x000000ffffa27224 */ /* 0x000fe200078e00ac */
[----:B------:R-:W-:Y:S01]  /*5680*/  HMMA.16816.F32.BF16 R176, R4, R8, R100 ;  /* 0x0000000804b0723c */ /* 0x000fe20000041864 */
[----:B------:R-:W-:-:S02]  /*5690*/  IMAD.MOV.U32 R159, RZ, RZ, R151 ;  /* 0x000000ffff9f7224 */ /* 0x000fc400078e0097 */
[----:B------:R1:W-:Y:S01]  /*56a0*/  MUFU.EX2 R151, R2 ;  /* 0x0000000200977308 */ /* 0x0003e20000000800 */
[----:B------:R-:W-:-:S03]  /*56b0*/  IMAD.MOV.U32 R131, RZ, RZ, R144 ;  /* 0x000000ffff837224 */ /* 0x000fc600078e0090 */
[----:B------:R-:W-:Y:S01]  /*56c0*/  IMAD.WIDE.U32 R8, R0, -0x2daee0ad, RZ ;  /* 0xd2511f5300087825 */ /* 0x000fe200078e00ff */
[----:B------:R-:W-:Y:S01]  /*56d0*/  HMMA.16816.F32.BF16 R172, R4, R10, R80 ;  /* 0x0000000a04ac723c */ /* 0x000fe20000041850 */
[----:B------:R-:W2:Y:S02]  /*56e0*/  LDC.U8 R81, c[0x0][0x2d8] ;  /* 0x0000b600ff517b82 */ /* 0x000ea40000000000 */
[----:B------:R-:W-:Y:S02]  /*56f0*/  IMAD.MOV.U32 R136, RZ, RZ, R145 ;  /* 0x000000ffff887224 */ /* 0x000fe400078e0091 */
[----:B------:R-:W-:Y:S02]  /*5700*/  IMAD.MOV.U32 R130, RZ, RZ, R150 ;  /* 0x000000ffff827224 */ /* 0x000fe400078e0096 */
[----:B-1----:R-:W-:Y:S01]  /*5710*/  FFMA.FTZ R2, R14, c[0x0][0x23c], -R13 ;  /* 0x00008f000e027a23 */ /* 0x002fe2000001080d */
[----:B------:R-:W-:-:S03]  /*5720*/  LOP3.LUT R0, R8, 0xffff, RZ, 0xc0, !PT ;  /* 0x0000ffff08007812 */ /* 0x000fc600078ec0ff */
[----:B------:R1:W-:Y:S01]  /*5730*/  MUFU.EX2 R150, R2 ;  /* 0x0000000200967308 */ /* 0x0003e20000000800 */
[----:B------:R-:W-:Y:S01]  /*5740*/  FFMA.FTZ R10, R131, c[0x0][0x23c], -R12 ;  /* 0x00008f00830a7a23 */ /* 0x000fe2000001080c */
[----:B------:R-:W-:Y:S01]  /*5750*/  MOV R145, R160 ;  /* 0x000000a000917202 */ /* 0x000fe20000000f00 */
[----:B------:R-:W-:Y:S01]  /*5760*/  IMAD.MOV.U32 R144, RZ, RZ, R161 ;  /* 0x000000ffff907224 */ /* 0x000fe200078e00a1 */
[----:B------:R-:W-:Y:S01]  /*5770*/  MOV R138, R163 ;  /* 0x000000a3008a7202 */ /* 0x000fe20000000f00 */
[----:B------:R-:W-:Y:S01]  /*5780*/  IMAD.MOV.U32 R139, RZ, RZ, R162 ;  /* 0x000000ffff8b7224 */ /* 0x000fe200078e00a2 */
[----:B------:R-:W-:Y:S01]  /*5790*/  LOP3.LUT R14, R8, 0xff, RZ, 0xc0, !PT ;  /* 0x000000ff080e7812 */ /* 0x000fe200078ec0ff */
[----:B----4-:R-:W-:Y:S01]  /*57a0*/  HMMA.16816.F32.BF16 R160, R4, R24, R56 ;  /* 0x0000001804a0723c */ /* 0x010fe20000041838 */
[----:B------:R-:W-:Y:S01]  /*57b0*/  MOV R131, R136 ;  /* 0x0000008800837202 */ /* 0x000fe20000000f00 */
[----:B------:R-:W-:Y:S01]  /*57c0*/  IMAD.MOV.U32 R136, RZ, RZ, R242 ;  /* 0x000000ffff887224 */ /* 0x000fe200078e00f2 */
[--C-:B------:R-:W-:Y:S01]  /*57d0*/  SHF.R.U32.HI R13, RZ, 0x18, R8.reuse ;  /* 0x00000018ff0d7819 */ /* 0x100fe20000011608 */
[----:B------:R-:W-:Y:S01]  /*57e0*/  IMAD.MOV.U32 R242, RZ, RZ, R243 ;  /* 0x000000fffff27224 */ /* 0x000fe200078e00f3 */
[----:B-1----:R-:W-:-:S03]  /*57f0*/  SHF.R.U32.HI R2, RZ, 0x10, R8 ;  /* 0x00000010ff027819 */ /* 0x002fc60000011608 */
[----:B------:R-:W-:Y:S01]  /*5800*/  HMMA.16816.F32.BF16 R24, R4, R26, R48 ;  /* 0x0000001a0418723c */ /* 0x000fe20000041830 */
[----:B------:R-:W-:Y:S01]  /*5810*/  MOV R243, R244 ;  /* 0x000000f400f37202 */ /* 0x000fe20000000f00 */
[----:B------:R-:W1:Y:S01]  /*5820*/  LDSM.16.MT88.4 R48, [R212+0x11800] ;  /* 0x01180000d430783b */ /* 0x000e620000004200 */
[----:B------:R-:W-:Y:S01]  /*5830*/  LOP3.LUT R8, R2, 0xff, RZ, 0xc0, !PT ;  /* 0x000000ff02087812 */ /* 0x000fe200078ec0ff */
[----:B------:R-:W-:Y:S01]  /*5840*/  FFMA.FTZ R2, R130, c[0x0][0x23c], -R12 ;  /* 0x00008f0082027a23 */ /* 0x000fe2000001080c */
[----:B------:R-:W-:Y:S01]  /*5850*/  SHF.R.U32.HI R11, RZ, 0x8, R0 ;  /* 0x00000008ff0b7819 */ /* 0x000fe20000011600 */
[----:B------:R-:W-:Y:S01]  /*5860*/  IMAD.MOV.U32 R244, RZ, RZ, R245 ;  /* 0x000000fffff47224 */ /* 0x000fe200078e00f5 */
[----:B------:R-:W-:Y:S01]  /*5870*/  LOP3.LUT R0, R9, UR18, R40, 0x96, !PT ;  /* 0x0000001209007c12 */ /* 0x000fe2000f8e9628 */
[----:B------:R-:W-:Y:S01]  /*5880*/  IMAD.MOV.U32 R245, RZ, RZ, R246 ;  /* 0x000000fffff57224 */ /* 0x000fe200078e00f6 */
[----:B------:R-:W-:Y:S01]  /*5890*/  PRMT R13, R8, 0x5410, R13 ;  /* 0x00005410080d7816 */ /* 0x000fe2000000000d */
[----:B------:R-:W-:Y:S01]  /*58a0*/  FFMA.FTZ R8, R15, c[0x0][0x23c], -R12 ;  /* 0x00008f000f087a23 */ /* 0x000fe2000001080c */
[----:B------:R-:W-:Y:S01]  /*58b0*/  MOV R246, R247 ;  /* 0x000000f700f67202 */ /* 0x000fe20000000f00 */
[----:B------:R-:W-:Y:S01]  /*58c0*/  IMAD.MOV.U32 R247, RZ, RZ, R164 ;  /* 0x000000fffff77224 */ /* 0x000fe200078e00a4 */
[----:B------:R4:W-:Y:S01]  /*58d0*/  MUFU.EX2 R15, R2 ;  /* 0x00000002000f7308 */ /* 0x0009e20000000800 */
[----:B------:R-:W-:Y:S01]  /*58e0*/  IMAD.MOV.U32 R164, RZ, RZ, R157 ;  /* 0x000000ffffa47224 */ /* 0x000fe200078e009d */
[----:B------:R-:W-:Y:S01]  /*58f0*/  PRMT R14, R14, 0x5410, R11 ;  /* 0x000054100e0e7816 */ /* 0x000fe2000000000b */
[----:B------:R-:W-:Y:S01]  /*5900*/  FFMA.FTZ R11, R131, c[0x0][0x23c], -R12 ;  /* 0x00008f00830b7a23 */ /* 0x000fe2000001080c */
[----:B------:R-:W-:Y:S01]  /*5910*/  MOV R157, R149 ;  /* 0x00000095009d7202 */ /* 0x000fe20000000f00 */
[----:B--2---:R-:W-:Y:S01]  /*5920*/  IMAD R81, R81, 0x10000, R81 ;  /* 0x0001000051517824 */ /* 0x004fe200078e0251 */
[----:B------:R-:W-:Y:S01]  /*5930*/  SHF.R.U32.HI R9, RZ, 0x18, R0 ;  /* 0x00000018ff097819 */ /* 0x000fe20000011600 */
[----:B------:R-:W2:Y:S01]  /*5940*/  LDSM.16.MT88.4 R56, [R211+0x11800] ;  /* 0x01180000d338783b */ /* 0x000ea20000004200 */
[----:B------:R3:W1:Y:S01]  /*5950*/  MUFU.EX2 R149, R10 ;  /* 0x0000000a00957308 */ /* 0x0006620000000800 */
[----:B----4-:R-:W-:-:S07]  /*5960*/  LOP3.LUT R2, R0, 0xffff, RZ, 0xc0, !PT ;  /* 0x0000ffff00027812 */ /* 0x010fce00078ec0ff */
[----:B------:R4:W-:Y:S01]  /*5970*/  MUFU.EX2 R12, R8 ;  /* 0x00000008000c7308 */ /* 0x0009e20000000800 */
[----:B------:R-:W-:Y:S01]  /*5980*/  IMAD.MOV.U32 R131, RZ, RZ, R245 ;  /* 0x000000ffff837224 */ /* 0x000fe200078e00f5 */
[----:B---3--:R-:W-:-:S06]  /*5990*/  LOP3.LUT R10, R0, 0xff, RZ, 0xc0, !PT ;  /* 0x000000ff000a7812 */ /* 0x008fcc00078ec0ff */
[----:B------:R-:W3:Y:S01]  /*59a0*/  MUFU.EX2 R11, R11 ;  /* 0x0000000b000b7308 */ /* 0x000ee20000000800 */
[----:B------:R-:W-:Y:S01]  /*59b0*/  IMAD.MOV.U32 R130, RZ, RZ, R246 ;  /* 0x000000ffff827224 */ /* 0x000fe200078e00f6 */
[----:B------:R-:W-:Y:S02]  /*59c0*/  MOV R129, R247 ;  /* 0x000000f700817202 */ /* 0x000fe40000000f00 */
[----:B----4-:R-:W-:Y:S02]  /*59d0*/  SHF.R.U32.HI R8, RZ, 0x10, R0 ;  /* 0x00000010ff087819 */ /* 0x010fe40000011600 */
[----:B------:R-:W-:Y:S01]  /*59e0*/  SHF.R.U32.HI R0, RZ, 0x8, R2 ;  /* 0x00000008ff007819 */ /* 0x000fe20000011602 */
[----:B------:R-:W-:Y:S01]  /*59f0*/  IMAD.MOV.U32 R128, RZ, RZ, R164 ;  /* 0x000000ffff807224 */ /* 0x000fe200078e00a4 */
[----:B------:R-:W-:Y:S02]  /*5a00*/  LOP3.LUT R2, R8, 0xff, RZ, 0xc0, !PT ;  /* 0x000000ff08027812 */ /* 0x000fe400078ec0ff */
[----:B------:R-:W-:Y:S01]  /*5a10*/  PRMT R0, R10, 0x5410, R0 ;  /* 0x000054100a007816 */ /* 0x000fe20000000000 */
[----:B------:R-:W-:Y:S01]  /*5a20*/  IMAD.MOV.U32 R247, RZ, RZ, R165 ;  /* 0x000000fffff77224 */ /* 0x000fe200078e00a5 */
[----:B------:R-:W-:Y:S01]  /*5a30*/  MOV R246, R166 ;  /* 0x000000a600f67202 */ /* 0x000fe20000000f00 */
[----:B------:R-:W-:Y:S01]  /*5a40*/  IMAD.MOV.U32 R245, RZ, RZ, R167 ;  /* 0x000000fffff57224 */ /* 0x000fe200078e00a7 */
[----:B------:R-:W-:Y:S01]  /*5a50*/  HMMA.16816.F32.BF16 R168, R4, R16, R72 ;  /* 0x0000001004a8723c */ /* 0x000fe20000041848 */
[----:B------:R-:W-:-:S07]  /*5a60*/  HSET2.LE.AND R0, R0, R81, PT ;  /* 0x0000005100007233 */ /* 0x000fce0003803000 */
[C---:B------:R-:W-:Y:S01]  /*5a70*/  HMMA.16816.F32.BF16 R132, R4.reuse, R20, R64 ;  /* 0x000000140484723c */ /* 0x040fe20000041840 */
[----:B------:R-:W-:Y:S01]  /*5a80*/  IMAD.MOV.U32 R10, RZ, RZ, R136 ;  /* 0x000000ffff0a7224 */ /* 0x000fe200078e0088 */
[----:B------:R-:W-:Y:S01]  /*5a90*/  MOV R82, R157 ;  /* 0x0000009d00527202 */ /* 0x000fe20000000f00 */
[----:B------:R-:W-:Y:S01]  /*5aa0*/  IMAD.MOV.U32 R83, RZ, RZ, R242 ;  /* 0x000000ffff537224 */ /* 0x000fe200078e00f2 */
[----:B------:R-:W-:Y:S01]  /*5ab0*/  MOV R102, R42 ;  /* 0x0000002a00667202 */ /* 0x000fe20000000f00 */
[----:B------:R-:W-:Y:S01]  /*5ac0*/  IMAD.MOV.U32 R103, RZ, RZ, R43 ;  /* 0x000000ffff677224 */ /* 0x000fe200078e002b */
[----:B------:R-:W-:Y:S02]  /*5ad0*/  LDSM.16.MT88.4 R64, [R209+0x13800] ;  /* 0x01380000d140783b */ /* 0x000fe40000004200 */
[----:B------:R-:W-:Y:S01]  /*5ae0*/  HMMA.16816.F32.BF16 R164, R4, R28, R44 ;  /* 0x0000001c04a4723c */ /* 0x000fe2000004182c */
[----:B------:R-:W-:Y:S01]  /*5af0*/  IMAD.MOV.U32 R100, RZ, RZ, R158 ;  /* 0x000000ffff647224 */ /* 0x000fe200078e009e */
[----:B------:R-:W4:Y:S01]  /*5b00*/  LDSM.16.MT88.4 R40, [R210+0x11800] ;  /* 0x01180000d228783b */ /* 0x000f220000004200 */
[----:B------:R-:W-:-:S03]  /*5b10*/  IMAD.MOV.U32 R101, RZ, RZ, R159 ;  /* 0x000000ffff657224 */ /* 0x000fc600078e009f */
[----:B------:R-:W-:Y:S02]  /*5b20*/  LDSM.16.MT88.4 R72, [R210+0x13800] ;  /* 0x01380000d248783b */ /* 0x000fe40000004200 */
[C---:B------:R-:W-:Y:S08]  /*5b30*/  HMMA.16816.F32.BF16 R16, R4.reuse, R18, R68 ;  /* 0x000000120410723c */ /* 0x040ff00000041844 */
[C---:B------:R-:W-:Y:S08]  /*5b40*/  HMMA.16816.F32.BF16 R20, R4.reuse, R22, R60 ;  /* 0x000000160414723c */ /* 0x040ff0000004183c */
[----:B------:R-:W-:Y:S07]  /*5b50*/  HMMA.16816.F32.BF16 R28, R4, R30, R52 ;  /* 0x0000001e041c723c */ /* 0x000fee0000041834 */
[----:B------:R-:W-:Y:S01]  /*5b60*/  PRMT R4, R2, 0x5410, R9 ;  /* 0x0000541002047816 */ /* 0x000fe20000000009 */
[--C-:B------:R-:W-:Y:S01]  /*5b70*/  HSET2.LE.AND R6, R13, R81.reuse, PT ;  /* 0x000000510d067233 */ /* 0x100fe20003803000 */
[----:B------:R-:W-:Y:S01]  /*5b80*/  F2FP.BF16.PACK_AB R2, R240, R241 ;  /* 0x000000f1f002723e */ /* 0x000fe200000010ff */
[----:B------:R-:W-:Y:S01]  /*5b90*/  IMAD.MOV.U32 R13, RZ, RZ, R139 ;  /* 0x000000ffff0d7224 */ /* 0x000fe200078e008b */
[----:B------:R-:W-:Y:S01]  /*5ba0*/  MOV R139, R144 ;  /* 0x00000090008b7202 */ /* 0x000fe20000000f00 */
[--C-:B------:R-:W-:Y:S01]  /*5bb0*/  HSET2.LE.AND R4, R4, R81.reuse, PT ;  /* 0x0000005104047233 */ /* 0x100fe20003803000 */
[----:B------:R-:W-:Y:S01]  /*5bc0*/  LOP3.LUT R144, R0, R2, RZ, 0xc0, !PT ;  /* 0x0000000200907212 */ /* 0x000fe200078ec0ff */
[----:B------:R-:W-:Y:S01]  /*5bd0*/  HSET2.LE.AND R5, R14, R81, PT ;  /* 0x000000510e057233 */ /* 0x000fe20003803000 */
[----:B-1----:R-:W-:Y:S01]  /*5be0*/  F2FP.BF16.PACK_AB R0, R15, R149 ;  /* 0x000000950f00723e */ /* 0x002fe200000010ff */
[----:B------:R-:W-:-:S02]  /*5bf0*/  IMAD.MOV.U32 R14, RZ, RZ, R138 ;  /* 0x000000ffff0e7224 */ /* 0x000fc400078e008a */
[----:B------:R-:W-:Y:S01]  /*5c00*/  IMAD.MOV.U32 R138, RZ, RZ, R145 ;  /* 0x000000ffff8a7224 */ /* 0x000fe200078e0091 */
[----:B------:R-:W-:Y:S02]  /*5c10*/  LOP3.LUT R145, R4, R0, RZ, 0xc0, !PT ;  /* 0x0000000004917212 */ /* 0x000fe400078ec0ff */
[----:B------:R-:W-:Y:S02]  /*5c20*/  F2FP.BF16.PACK_AB R2, R150, R151 ;  /* 0x000000979602723e */ /* 0x000fe400000010ff */
[----:B---3--:R-:W-:Y:S01]  /*5c30*/  F2FP.BF16.PACK_AB R0, R11, R12 ;  /* 0x0000000c0b00723e */ /* 0x008fe200000010ff */
[----:B------:R-:W-:Y:S01]  /*5c40*/  IMAD.MOV.U32 R136, RZ, RZ, R147 ;  /* 0x000000ffff887224 */ /* 0x000fe200078e0093 */
[----:B------:R-:W-:Y:S02]  /*5c50*/  MOV R9, R137 ;  /* 0x0000008900097202 */ /* 0x000fe40000000f00 */
[----:B------:R-:W-:Y:S02]  /*5c60*/  MOV R137, R146 ;  /* 0x0000009200897202 */ /* 0x000fe40000000f00 */
[----:B------:R-:W-:-:S02]  /*5c70*/  LOP3.LUT R146, R5, R2, RZ, 0xc0, !PT ;  /* 0x0000000205927212 */ /* 0x000fc400078ec0ff */
[----:B------:R-:W-:Y:S01]  /*5c80*/  LOP3.LUT R147, R6, R0, RZ, 0xc0, !PT ;  /* 0x0000000006937212 */ /* 0x000fe200078ec0ff */
[----:B------:R-:W-:Y:S01]  /*5c90*/  IMAD.MOV.U32 R8, RZ, RZ, R83 ;  /* 0x000000ffff087224 */ /* 0x000fe200078e0053 */
[----:B------:R-:W-:Y:S01]  /*5ca0*/  MOV R71, R82 ;  /* 0x0000005200477202 */ /* 0x000fe20000000f00 */
[----:B------:R-:W-:Y:S01]  /*5cb0*/  IMAD.MOV.U32 R242, RZ, RZ, R243 ;  /* 0x000000fffff27224 */ /* 0x000fe200078e00f3 */
[----:B------:R-:W1:Y:S03]  /*5cc0*/  LDSM.16.MT88.4 R80, [R212+0x13800] ;  /* 0x01380000d450783b */ /* 0x000e660000004200 */
[----:B------:R-:W-:Y:S01]  /*5cd0*/  HMMA.16816.F32.BF16 R44, R144, R48, R88 ;  /* 0x00000030902c723c */ /* 0x000fe20000041858 */
[----:B------:R-:W3:Y:S01]  /*5ce0*/  LDSM.16.MT88.4 R88, [R211+0x13800] ;  /* 0x01380000d358783b */ /* 0x000ee20000004200 */
[----:B------:R-:W-:Y:S01]  /*5cf0*/  MOV R243, R244 ;  /* 0x000000f400f37202 */ /* 0x000fe20000000f00 */
[----:B------:R-:W-:-:S02]  /*5d00*/  IMAD.MOV.U32 R244, RZ, RZ, R156 ;  /* 0x000000fffff47224 */ /* 0x000fc400078e009c */
[----:B------:R-:W3:Y:S03]  /*5d10*/  LDSM.16.MT88.4 R156, [R209+0x11800] ;  /* 0x01180000d19c783b */ /* 0x000ee60000004200 */
[C---:B--2---:R-:W-:Y:S01]  /*5d20*/  HMMA.16816.F32.BF16 R52, R144.reuse, R56, R96 ;  /* 0x000000389034723c */ /* 0x044fe20000041860 */
[----:B------:R-:W2:Y:S01]  /*5d30*/  LDSM.16.MT88.4 R96, [R209+0x15800] ;  /* 0x01580000d160783b */ /* 0x000ea20000004200 */
[----:B------:R-:W-:Y:S01]  /*5d40*/  MOV R0, R130 ;  /* 0x0000008200007202 */ /* 0x000fe20000000f00 */
[----:B------:R-:W-:Y:S02]  /*5d50*/  IMAD.MOV.U32 R2, RZ, RZ, R131 ;  /* 0x000000ffff027224 */ /* 0x000fe400078e0083 */
[----:B------:R-:W-:Y:S03]  /*5d60*/  LDSM.16.MT88.4 R4, [R211+0x17800] ;  /* 0x01780000d304783b */ /* 0x000fe60000004200 */
[C---:B----4-:R-:W-:Y:S08]  /*5d70*/  HMMA.16816.F32.BF16 R36, R144.reuse, R40, R76 ;  /* 0x000000289024723c */ /* 0x050ff0000004184c */
[C---:B------:R-:W-:Y:S08]  /*5d80*/  HMMA.16816.F32.BF16 R40, R144.reuse, R42, R84 ;  /* 0x0000002a9028723c */ /* 0x040ff00000041854 */
[C---:B-1----:R-:W-:Y:S08]  /*5d90*/  HMMA.16816.F32.BF16 R76, R144.reuse, R80, R124 ;  /* 0x00000050904c723c */ /* 0x042ff0000004187c */
[C---:B---3--:R-:W-:Y:S07]  /*5da0*/  HMMA.16816.F32.BF16 R84, R144.reuse, R88, R236 ;  /* 0x000000589054723c */ /* 0x048fee00000418ec */
[----:B------:R-:W-:Y:S01]  /*5db0*/  MOV R237, R101 ;  /* 0x0000006500ed7202 */ /* 0x000fe20000000f00 */
[----:B------:R-:W-:Y:S01]  /*5dc0*/  IMAD.MOV.U32 R238, RZ, RZ, R102 ;  /* 0x000000ffffee7224 */ /* 0x000fe200078e0066 */
[----:B------:R-:W-:Y:S01]  /*5dd0*/  HMMA.16816.F32.BF16 R80, R144, R82, R192 ;  /* 0x000000529050723c */ /* 0x000fe200000418c0 */
[----:B------:R-:W-:-:S02]  /*5de0*/  MOV R239, R103 ;  /* 0x0000006700ef7202 */ /* 0x000fc40000000f00 */
[----:B------:R-:W-:Y:S02]  /*5df0*/  FADD.FTZ R2, R2, R237 ;  /* 0x000000ed02027221 */ /* 0x000fe40000010000 */
[----:B------:R-:W-:Y:S02]  /*5e00*/  FADD.FTZ R0, R0, R238 ;  /* 0x000000ee00007221 */ /* 0x000fe40000010000 */
[----:B------:R-:W-:Y:S01]  /*5e10*/  MOV R192, R136 ;  /* 0x0000008800c07202 */ /* 0x000fe20000000f00 */
[----:B------:R-:W-:Y:S01]  /*5e20*/  IMAD.MOV.U32 R193, RZ, RZ, R137 ;  /* 0x000000ffffc17224 */ /* 0x000fe200078e0089 */
[----:B------:R-:W-:Y:S01]  /*5e30*/  MOV R194, R138 ;  /* 0x0000008a00c27202 */ /* 0x000fe20000000f00 */
[----:B------:R-:W-:Y:S02]  /*5e40*/  FADD.FTZ R2, R239, R2 ;  /* 0x00000002ef027221 */ /* 0x000fe40000010000 */
[----:B------:R-:W-:Y:S01]  /*5e50*/  FADD.FTZ R0, R192, R0 ;  /* 0x00000000c0007221 */ /* 0x000fe20000010000 */
[----:B------:R-:W-:Y:S01]  /*5e60*/  HMMA.16816.F32.BF16 R152, R144, R156, R152 ;  /* 0x0000009c9098723c */ /* 0x000fe20000041898 */
[----:B------:R-:W-:-:S02]  /*5e70*/  IMAD.MOV.U32 R195, RZ, RZ, R139 ;  /* 0x000000ffffc37224 */ /* 0x000fc400078e008b */
[----:B------:R-:W-:Y:S01]  /*5e80*/  FADD.FTZ R2, R193, R2 ;  /* 0x00000002c1027221 */ /* 0x000fe20000010000 */
[----:B------:R-:W-:Y:S01]  /*5e90*/  LDSM.16.MT88.4 R136, [R210+0x17800] ;  /* 0x01780000d288783b */ /* 0x000fe20000004200 */
[----:B------:R-:W-:-:S03]  /*5ea0*/  FADD.FTZ R0, R194, R0 ;  /* 0x00000000c2007221 */ /* 0x000fc60000010000 */
[----:B------:R-:W-:Y:S01]  /*5eb0*/  HMMA.16816.F32.BF16 R156, R144, R158, R32 ;  /* 0x0000009e909c723c */ /* 0x000fe20000041820 */
[----:B------:R-:W-:-:S06]  /*5ec0*/  FADD.FTZ R2, R195, R2 ;  /* 0x00000002c3027221 */ /* 0x000fcc0000010000 */
[----:B------:R-:W-:Y:S01]  /*5ed0*/  MOV R35, R71 ;  /* 0x0000004700237202 */ /* 0x000fe20000000f00 */
[----:B------:R-:W-:Y:S01]  /*5ee0*/  IMAD.MOV.U32 R32, RZ, RZ, R129 ;  /* 0x000000ffff207224 */ /* 0x000fe200078e0081 */
[----:B------:R-:W-:Y:S01]  /*5ef0*/  HMMA.16816.F32.BF16 R48, R144, R50, R92 ;  /* 0x000000329030723c */ /* 0x000fe2000004185c */
[----:B------:R-:W-:Y:S01]  /*5f00*/  MOV R33, R128 ;  /* 0x0000008000217202 */ /* 0x000fe20000000f00 */
[----:B------:R-:W-:Y:S01]  /*5f10*/  IMAD.MOV.U32 R34, RZ, RZ, R100 ;  /* 0x000000ffff227224 */ /* 0x000fe200078e0064 */
[----:B------:R-:W-:Y:S01]  /*5f20*/  LDSM.16.MT88.4 R128, [R209+0x17800] ;  /* 0x01780000d180783b */ /* 0x000fe20000004200 */
[----:B------:R-:W-:-:S04]  /*5f30*/  FADD.FTZ R0, R32, R0 ;  /* 0x0000000020007221 */ /* 0x000fc80000010000 */
[----:B------:R-:W-:Y:S01]  /*5f40*/  HMMA.16816.F32.BF16 R60, R144, R64, R108 ;  /* 0x00000040903c723c */ /* 0x000fe2000004186c */
[----:B------:R-:W-:-:S07]  /*5f50*/  FADD.FTZ R2, R33, R2 ;  /* 0x0000000221027221 */ /* 0x000fce0000010000 */
[----:B------:R-:W-:Y:S01]  /*5f60*/  HMMA.16816.F32.BF16 R68, R144, R72, R116 ;  /* 0x000000489044723c */ /* 0x000fe20000041874 */
[----:B------:R-:W-:-:S07]  /*5f70*/  FADD.FTZ R0, R34, R0 ;  /* 0x0000000022007221 */ /* 0x000fce0000010000 */
[C---:B--2---:R-:W-:Y:S08]  /*5f80*/  HMMA.16816.F32.BF16 R92, R144.reuse, R96, R200 ;  /* 0x00000060905c723c */ /* 0x044ff000000418c8 */
[C---:B------:R-:W-:Y:S01]  /*5f90*/  HMMA.16816.F32.BF16 R56, R144.reuse, R58, R104 ;  /* 0x0000003a9038723c */ /* 0x040fe20000041868 */
[----:B------:R-:W1:Y:S07]  /*5fa0*/  LDSM.16.MT88.4 R104, [R210+0x15800] ;  /* 0x01580000d268783b */ /* 0x000e6e0000004200 */
[C---:B------:R-:W-:Y:S01]  /*5fb0*/  HMMA.16816.F32.BF16 R64, R144.reuse, R66, R112 ;  /* 0x000000429040723c */ /* 0x040fe20000041870 */
[----:B------:R-:W2:Y:S07]  /*5fc0*/  LDSM.16.MT88.4 R112, [R212+0x15800] ;  /* 0x01580000d470783b */ /* 0x000eae0000004200 */
[C---:B------:R-:W-:Y:S01]  /*5fd0*/  HMMA.16816.F32.BF16 R72, R144.reuse, R74, R120 ;  /* 0x0000004a9048723c */ /* 0x040fe20000041878 */
[----:B------:R-:W3:Y:S07]  /*5fe0*/  LDSM.16.MT88.4 R120, [R211+0x15800] ;  /* 0x01580000d378783b */ /* 0x000eee0000004200 */
[----:B------:R-:W-:Y:S01]  /*5ff0*/  HMMA.16816.F32.BF16 R96, R144, R98, R140 ;  /* 0x000000629060723c */ /* 0x000fe2000004188c */
[----:B------:R-:W4:Y:S01]  /*6000*/  LDSM.16.MT88.4 R140, [R212+0x17800] ;  /* 0x01780000d48c783b */ /* 0x000f220000004200 */
        /* <DEDUP_REMOVED lines=37> */
[----:B------:R-:W-:Y:S01]  /*6260*/  MOV R150, R3 ;  /* 0x0000000300967202 */ /* 0x000fe20000000f00 */
[----:B------:R-:W-:Y:S01]  /*6270*/  USHF.L.U64.HI UR23, UR4, 0x5, UR5 ;  /* 0x0000000504177899 */ /* 0x000fe20008010205 */
[----:B------:R-:W-:Y:S01]  /*6280*/  MOV R149, R148 ;  /* 0x0000009400957202 */ /* 0x000fe20000000f00 */
[----:B------:R-:W3:Y:S01]  /*6290*/  LDL.LU R245, [R1+0x18] ;  /* 0x0000180001f57983 */ /* 0x000ee20000300800 */
[----:B------:R-:W-:-:S02]  /*62a0*/  USHF.L.U32 UR27, UR4, 0x5, URZ ;  /* 0x00000005041b7899 */ /* 0x000fc4000800063f */
[----:B------:R-:W-:Y:S01]  /*62b0*/  ULEA.HI.SX32 UR29, UR29, 0xfffffffe, 0x1a ;  /* 0xfffffffe1d1d7891 */ /* 0x000fe2000f8fd23f */
[----:B------:R-:W4:Y:S01]  /*62c0*/  LDL.LU R243, [R1+0x14] ;  /* 0x0000140001f37983 */ /* 0x000f220000300800 */
[----:B------:R-:W1:Y:S01]  /*62d0*/  LDC.U8 R246, c[0x0][0x2d8] ;  /* 0x0000b600fff67b82 */ /* 0x000e620000000000 */
[----:B------:R-:W-:Y:S01]  /*62e0*/  ULDC.64 UR6, c[0x0][0x1a0] ;  /* 0x0000680000067ab9 */ /* 0x000fe20000000a00 */
[----:B-1----:R-:W-:Y:S01]  /*62f0*/  PRMT R246, R246, 0x7054, R246 ;  /* 0x00007054f6f67816 */ /* 0x002fe200000000f6 */
[----:B---3--:R-:W-:-:S05]  /*6300*/  IMAD.WIDE.U32 R244, R245, -0x326172a9, RZ ;  /* 0xcd9e8d57f5f47825 */ /* 0x008fca00078e00ff */
[----:B----4-:R-:W-:Y:S01]  /*6310*/  LOP3.LUT R236, R245, R243, RZ, 0x3c, !PT ;  /* 0x000000f3f5ec7212 */ /* 0x010fe200078e3cff */
[----:B--2---:R-:W-:-:S04]  /*6320*/  IMAD.WIDE.U32 R238, R247, -0x2daee0ad, RZ ;  /* 0xd2511f53f7ee7825 */ /* 0x004fc800078e00ff */
[----:B------:R-:W-:Y:S01]  /*6330*/  IMAD.WIDE.U32 R236, R236, -0x2daee0ad, RZ ;  /* 0xd2511f53ecec7825 */ /* 0x000fe200078e00ff */
[----:B------:R-:W-:Y:S05]  /*6340*/  BRA `(.L_x_644) ;  /* 0x000002c000007947 */ /* 0x000fea0003800000 */
.L_x_646:
[----:B------:R-:W2:Y:S01]  /*6350*/  LDL.64 R242, [R1] ;  /* 0x0000000001f27983 */ /* 0x000ea20000100a00 */
        /* <DEDUP_REMOVED lines=10> */
[----:B------:R-:W-:Y:S02]  /*6400*/  USHF.L.U32 UR26, UR4, 0x5, URZ ;  /* 0x00000005041a7899 */ /* 0x000fe4000800063f */
[----:B------:R-:W-:Y:S01]  /*6410*/  USHF.L.U64.HI UR4, UR4, 0x5, UR5 ;  /* 0x0000000504047899 */ /* 0x000fe20008010205 */
[----:B--2---:R-:W-:Y:S04]  /*6420*/  LEA R0, P1, R2, R242, 0x6 ;  /* 0x000000f202007211 */ /* 0x004fe800078230ff */
[----:B------:R-:W-:Y:S02]  /*6430*/  LEA R170, P2, R0, c[0x0][0x168], 0x1 ;  /* 0x00005a0000aa7a11 */ /* 0x000fe400078408ff */
        /* <DEDUP_REMOVED lines=29> */
.L_x_644:
        /* <DEDUP_REMOVED lines=10> */
[----:B------:R-:W-:Y:S04]  /*66b0*/  LEA R0, P0, R2, R250, 0x6 ;  /* 0x000000fa02007211 */ /* 0x000fe800078030ff */
        /* <DEDUP_REMOVED lines=30> */
[----:B-----5:R-:W-:Y:S04]  /*68a0*/  LDSM.16.M88.4 R16, [R208+0x8800] ;  /* 0x00880000d010783b */ /* 0x020fe80000000200 */
[----:B------:R-:W-:Y:S04]  /*68b0*/  LDSM.16.M88.4 R24, [R208+0x9000] ;  /* 0x00900000d018783b */ /* 0x000fe80000000200 */
[----:B------:R-:W-:Y:S04]  /*68c0*/  LDSM.16.M88.4 R168, [R208+0x9800] ;  /* 0x00980000d0a8783b */ /* 0x000fe80000000200 */
[----:B------:R-:W0:Y:S04]  /*68d0*/  LDGDEPBAR ;  /* 0x00000000000079af */ /* 0x000e280000000000 */
[----:B------:R-:W-:Y:S04]  /*68e0*/  LDSM.16.M88.4 R172, [R216] ;  /* 0x00000000d8ac783b */ /* 0x000fe80000000200 */
[----:B---3--:R-:W1:Y:S04]  /*68f0*/  LDSM.16.M88.4 R8, [R208+0x8000] ;  /* 0x00800000d008783b */ /* 0x008e680000000200 */
[----:B------:R-:W3:Y:S04]  /*6900*/  LDSM.16.M88.4 R176, [R219] ;  /* 0x00000000dbb0783b */ /* 0x000ee80000000200 */
[----:B------:R-:W4:Y:S04]  /*6910*/  LDSM.16.M88.4 R180, [R234] ;  /* 0x00000000eab4783b */ /* 0x000f280000000200 */
[----:B------:R-:W2:Y:S04]  /*6920*/  LDSM.16.M88.4 R184, [R233] ;  /* 0x00000000e9b8783b */ /* 0x000ea80000000200 */
[----:B------:R-:W2:Y:S04]  /*6930*/  LDSM.16.M88.4 R188, [R232] ;  /* 0x00000000e8bc783b */ /* 0x000ea80000000200 */
[----:B------:R-:W-:Y:S04]  /*6940*/  LDSM.16.M88.4 R192, [R218] ;  /* 0x00000000dac0783b */ /* 0x000fe80000000200 */
[----:B------:R-:W2:Y:S04]  /*6950*/  LDSM.16.M88.4 R196, [R214+0x8000] ;  /* 0x00800000d6c4783b */ /* 0x000ea80000000200 */
[----:B------:R-:W2:Y:S04]  /*6960*/  LDSM.16.M88.4 R200, [R214+0x8800] ;  /* 0x00880000d6c8783b */ /* 0x000ea80000000200 */
[----:B------:R-:W-:Y:S01]  /*6970*/  LDSM.16.M88.4 R204, [R214+0x9800] ;  /* 0x00980000d6cc783b */ /* 0x000fe20000000200 */
[C---:B-1----:R-:W-:Y:S08]  /*6980*/  HMMA.16816.F32.BF16 R4, R32.reuse, R8, RZ ;  /* 0x000000082004723c */ /* 0x042ff000000418ff */
[C---:B------:R-:W-:Y:S08]  /*6990*/  HMMA.16816.F32.BF16 R8, R32.reuse, R10, RZ ;  /* 0x0000000a2008723c */ /* 0x040ff000000418ff */
[C---:B------:R-:W-:Y:S08]  /*69a0*/  HMMA.16816.F32.BF16 R12, R32.reuse, R16, RZ ;  /* 0x00000010200c723c */ /* 0x040ff000000418ff */
[C---:B------:R-:W-:Y:S08]  /*69b0*/  HMMA.16816.F32.BF16 R16, R32.reuse, R18, RZ ;  /* 0x000000122010723c */ /* 0x040ff000000418ff */
[C---:B------:R-:W-:Y:S08]  /*69c0*/  HMMA.16816.F32.BF16 R20, R32.reuse, R24, RZ ;  /* 0x000000182014723c */ /* 0x040ff000000418ff */
[C---:B------:R-:W-:Y:S08]  /*69d0*/  HMMA.16816.F32.BF16 R24, R32.reuse, R26, RZ ;  /* 0x0000001a2018723c */ /* 0x040ff000000418ff */
[C---:B------:R-:W-:Y:S08]  /*69e0*/  HMMA.16816.F32.BF16 R28, R32.reuse, R168, RZ ;  /* 0x000000a8201c723c */ /* 0x040ff000000418ff */
[----:B------:R-:W-:Y:S01]  /*69f0*/  HMMA.16816.F32.BF16 R32, R32, R170, RZ ;  /* 0x000000aa2020723c */ /* 0x000fe200000418ff */
[----:B------:R-:W1:Y:S07]  /*6a00*/  LDSM.16.M88.4 R168, [R214+0x9000] ;  /* 0x00900000d6a8783b */ /* 0x000e6e0000000200 */
[C---:B---3--:R-:W-:Y:S08]  /*6a10*/  HMMA.16816.F32.BF16 R4, R172.reuse, R176, R4 ;  /* 0x000000b0ac04723c */ /* 0x048ff00000041804 */
[C---:B------:R-:W-:Y:S01]  /*6a20*/  HMMA.16816.F32.BF16 R8, R172.reuse, R178, R8 ;  /* 0x000000b2ac08723c */ /* 0x040fe20000041808 */
[----:B------:R-:W-:Y:S07]  /*6a30*/  LDSM.16.M88.4 R176, [R217] ;  /* 0x00000000d9b0783b */ /* 0x000fee0000000200 */
[C---:B----4-:R-:W-:Y:S08]  /*6a40*/  HMMA.16816.F32.BF16 R12, R172.reuse, R180, R12 ;  /* 0x000000b4ac0c723c */ /* 0x050ff0000004180c */
[C---:B------:R-:W-:Y:S01]  /*6a50*/  HMMA.16816.F32.BF16 R16, R172.reuse, R182, R16 ;  /* 0x000000b6ac10723c */ /* 0x040fe20000041810 */
[----:B------:R-:W3:Y:S07]  /*6a60*/  LDSM.16.M88.4 R180, [R213] ;  /* 0x00000000d5b4783b */ /* 0x000eee0000000200 */
[C---:B--2---:R-:W-:Y:S08]  /*6a70*/  HMMA.16816.F32.BF16 R20, R172.reuse, R184, R20 ;  /* 0x000000b8ac14723c */ /* 0x044ff00000041814 */
[C---:B------:R-:W-:Y:S01]  /*6a80*/  HMMA.16816.F32.BF16 R24, R172.reuse, R186, R24 ;  /* 0x000000baac18723c */ /* 0x040fe20000041818 */
[----:B------:R-:W2:Y:S07]  /*6a90*/  LDSM.16.M88.4 R184, [R213+0x800] ;  /* 0x00080000d5b8783b */ /* 0x000eae0000000200 */
[C---:B------:R-:W-:Y:S08]  /*6aa0*/  HMMA.16816.F32.BF16 R28, R172.reuse, R188, R28 ;  /* 0x000000bcac1c723c */ /* 0x040ff0000004181c */
[----:B------:R-:W-:Y:S01]  /*6ab0*/  HMMA.16816.F32.BF16 R32, R172, R190, R32 ;  /* 0x000000beac20723c */ /* 0x000fe20000041820 */
[----:B------:R-:W4:Y:S04]  /*6ac0*/  LDSM.16.M88.4 R172, [R213+0x1000] ;  /* 0x00100000d5ac783b */ /* 0x000f280000000200 */
        /* <DEDUP_REMOVED lines=16> */
[----:B------:R-:W-:Y:S07]  /*6bd0*/  LDSM.16.M88.4 R180, [R231] ;  /* 0x00000000e7b4783b */ /* 0x000fee0000000200 */
[C---:B--2---:R-:W-:Y:S08]  /*6be0*/  HMMA.16816.F32.BF16 R12, R176.reuse, R184, R12 ;  /* 0x000000b8b00c723c */ /* 0x044ff0000004180c */
[C---:B------:R-:W-:Y:S01]  /*6bf0*/  HMMA.16816.F32.BF16 R16, R176.reuse, R186, R16 ;  /* 0x000000bab010723c */ /* 0x040fe20000041810 */
[----:B------:R-:W-:Y:S07]  /*6c00*/  LDSM.16.M88.4 R184, [R230] ;  /* 0x00000000e6b8783b */ /* 0x000fee0000000200 */
[C---:B----4-:R-:W-:Y:S08]  /*6c10*/  HMMA.16816.F32.BF16 R20, R176.reuse, R172, R20 ;  /* 0x000000acb014723c */ /* 0x050ff00000041814 */
[C---:B------:R-:W-:Y:S01]  /*6c20*/  HMMA.16816.F32.BF16 R24, R176.reuse, R174, R24 ;  /* 0x000000aeb018723c */ /* 0x040fe20000041818 */
[----:B------:R-:W2:Y:S07]  /*6c30*/  LDSM.16.M88.4 R172, [R216+0x2000] ;  /* 0x00200000d8ac783b */ /* 0x000eae0000000200 */
[C---:B------:R-:W-:Y:S08]  /*6c40*/  HMMA.16816.F32.BF16 R28, R176.reuse, R188, R28 ;  /* 0x000000bcb01c723c */ /* 0x040ff0000004181c */
[----:B------:R-:W-:Y:S01]  /*6c50*/  HMMA.16816.F32.BF16 R32, R176, R190, R32 ;  /* 0x000000beb020723c */ /* 0x000fe20000041820 */
[----:B------:R-:W3:Y:S04]  /*6c60*/  LDSM.16.M88.4 R176, [R229] ;  /* 0x00000000e5b0783b */ /* 0x000ee80000000200 */
[----:B------:R-:W4:Y:S03]  /*6c70*/  LDSM.16.M88.4 R188, [R228] ;  /* 0x00000000e4bc783b */ /* 0x000f260000000200 */
[C---:B-1----:R-:W-:Y:S08]  /*6c80*/  HMMA.16816.F32.BF16 R4, R168.reuse, R196, R4 ;  /* 0x000000c4a804723c */ /* 0x042ff00000041804 */
[C---:B------:R-:W-:Y:S01]  /*6c90*/  HMMA.16816.F32.BF16 R8, R168.reuse, R198, R8 ;  /* 0x000000c6a808723c */ /* 0x040fe20000041808 */
[----:B------:R-:W-:Y:S07]  /*6ca0*/  LDSM.16.M88.4 R196, [R214+0xa000] ;  /* 0x00a00000d6c4783b */ /* 0x000fee0000000200 */
        /* <DEDUP_REMOVED lines=38> */
[----:B------:R-:W-:Y:S07]  /*6f10*/  LDSM.16.M88.4 R180, [R227] ;  /* 0x00000000e3b4783b */ /* 0x000fee0000000200 */
[C---:B------:R-:W-:Y:S08]  /*6f20*/  HMMA.16816.F32.BF16 R12, R176.reuse, R184, R12 ;  /* 0x000000b8b00c723c */ /* 0x040ff0000004180c */
[C---:B------:R-:W-:Y:S01]  /*6f30*/  HMMA.16816.F32.BF16 R16, R176.reuse, R186, R16 ;  /* 0x000000bab010723c */ /* 0x040fe20000041810 */
[----:B------:R-:W-:Y:S07]  /*6f40*/  LDSM.16.M88.4 R184, [R226] ;  /* 0x00000000e2b8783b */ /* 0x000fee0000000200 */
[C---:B---3--:R-:W-:Y:S08]  /*6f50*/  HMMA.16816.F32.BF16 R20, R176.reuse, R172, R20 ;  /* 0x000000acb014723c */ /* 0x048ff00000041814 */
[C---:B------:R-:W-:Y:S01]  /*6f60*/  HMMA.16816.F32.BF16 R24, R176.reuse, R174, R24 ;  /* 0x000000aeb018723c */ /* 0x040fe20000041818 */
[----:B------:R-:W2:Y:S07]  /*6f70*/  LDSM.16.M88.4 R172, [R216+0x4000] ;  /* 0x00400000d8ac783b */ /* 0x000eae0000000200 */
[C---:B----4-:R-:W-:Y:S08]  /*6f80*/  HMMA.16816.F32.BF16 R28, R176.reuse, R188, R28 ;  /* 0x000000bcb01c723c */ /* 0x050ff0000004181c */
        /* <DEDUP_REMOVED lines=81> */
[C---:B-1----:R-:W-:Y:S01]  /*74a0*/  HMMA.16816.F32.BF16 R4, R192.reuse, R196, R4 ;  /* 0x000000c4c004723c */ /* 0x042fe20000041804 */
[----:B------:R-:W-:Y:S04]  /*74b0*/  DEPBAR.LE SB0, 0x0 ;  /* 0x000080000000791a */ /* 0x000fe80000000000 */
[----:B------:R-:W-:Y:S03]  /*74c0*/  BAR.SYNC.DEFER_BLOCKING 0x0 ;  /* 0x0000000000007b1d */ /* 0x000fe60000010000 */
[C---:B------:R-:W-:Y:S08]  /*74d0*/  HMMA.16816.F32.BF16 R8, R192.reuse, R198, R8 ;  /* 0x000000c6c008723c */ /* 0x040ff00000041808 */
[C---:B------:R-:W-:Y:S08]  /*74e0*/  HMMA.16816.F32.BF16 R12, R192.reuse, R200, R12 ;  /* 0x000000c8c00c723c */ /* 0x040ff0000004180c */
[C---:B------:R-:W-:Y:S08]  /*74f0*/  HMMA.16816.F32.BF16 R16, R192.reuse, R202, R16 ;  /* 0x000000cac010723c */ /* 0x040ff00000041810 */
[C---:B------:R-:W-:Y:S08]  /*7500*/  HMMA.16816.F32.BF16 R20, R192.reuse, R168, R20 ;  /* 0x000000a8c014723c */ /* 0x040ff00000041814 */
[C---:B------:R-:W-:Y:S08]  /*7510*/  HMMA.16816.F32.BF16 R24, R192.reuse, R170, R24 ;  /* 0x000000aac018723c */ /* 0x040ff00000041818 */
[C---:B------:R-:W-:Y:S08]  /*7520*/  HMMA.16816.F32.BF16 R28, R192.reuse, R204, R28 ;  /* 0x000000ccc01c723c */ /* 0x040ff0000004181c */
[----:B------:R-:W-:Y:S08]  /*7530*/  HMMA.16816.F32.BF16 R32, R192, R206, R32 ;  /* 0x000000cec020723c */ /* 0x000ff00000041820 */
[C---:B--2---:R-:W-:Y:S08]  /*7540*/  HMMA.16816.F32.BF16 R4, R176.reuse, R180, R4 ;  /* 0x000000b4b004723c */ /* 0x044ff00000041804 */
[C---:B------:R-:W-:Y:S08]  /*7550*/  HMMA.16816.F32.BF16 R8, R176.reuse, R182, R8 ;  /* 0x000000b6b008723c */ /* 0x040ff00000041808 */
[C---:B------:R-:W-:Y:S08]  /*7560*/  HMMA.16816.F32.BF16 R12, R176.reuse, R184, R12 ;  /* 0x000000b8b00c723c */ /* 0x040ff0000004180c */
[C---:B------:R-:W-:Y:S08]  /*7570*/  HMMA.16816.F32.BF16 R16, R176.reuse, R186, R16 ;  /* 0x000000bab010723c */ /* 0x040ff00000041810 */
[C---:B---3--:R-:W-:Y:S08]  /*7580*/  HMMA.16816.F32.BF16 R20, R176.reuse, R172, R20 ;  /* 0x000000acb014723c */ /* 0x048ff00000041814 */
[C---:B------:R-:W-:Y:S08]  /*7590*/  HMMA.16816.F32.BF16 R24, R176.reuse, R174, R24 ;  /* 0x000000aeb018723c */ /* 0x040ff00000041818 */
[C---:B----4-:R-:W-:Y:S08]  /*75a0*/  HMMA.16816.F32.BF16 R28, R176.reuse, R188, R28 ;  /* 0x000000bcb01c723c */ /* 0x050ff0000004181c */
[----:B------:R-:W-:Y:S01]  /*75b0*/  HMMA.16816.F32.BF16 R32, R176, R190, R32 ;  /* 0x000000beb020723c */ /* 0x000fe20000041820 */
[----:B------:R-:W-:-:S07]  /*75c0*/  @P0 BRA `(.L_x_646) ;  /* 0xffffed8000000947 */ /* 0x000fce000383ffff */
.L_x_645:
[----:B------:R-:W-:Y:S01]  /*75d0*/  FMNMX.FTZ R0, R4, R149, !PT ;  /* 0x0000009504007209 */ /* 0x000fe20007810000 */
[----:B------:R-:W-:Y:S01]  /*75e0*/  USHF.L.U32 UR4, UR29, 0x1, URZ ;  /* 0x000000011d047899 */ /* 0x000fe2000800063f */
[----:B-1----:R-:W-:Y:S01]  /*75f0*/  LDSM.16.MT88.4 R172, [R209+0x10000] ;  /* 0x01000000d1ac783b */ /* 0x002fe20000004200 */
[----:B------:R-:W-:Y:S01]  /*7600*/  UIADD3 UR29, UR29, -0x1, URZ ;  /* 0xffffffff1d1d7890 */ /* 0x000fe2000fffe03f */
[----:B------:R-:W-:Y:S04]  /*7610*/  FMNMX.FTZ R0, R5, R0, !PT ;  /* 0x0000000005007209 */ /* 0x000fe80007810000 */
[----:B------:R-:W-:Y:S02]  /*7620*/  FMNMX.FTZ R0, R8, R0, !PT ;  /* 0x0000000008007209 */ /* 0x000fe40007810000 */
[----:B------:R-:W-:Y:S02]  /*7630*/  LDSM.16.MT88.4 R176, [R210+0x10000] ;  /* 0x01000000d2b0783b */ /* 0x000fe40000004200 */
        /* <DEDUP_REMOVED lines=38> */
[----:B------:R-:W-:Y:S02]  /*78a0*/  LOP3.LUT R151, R237, UR16, R238, 0x96, !PT ;  /* 0x00000010ed977c12 */ /* 0x000fe4000f8e96ee */
[C---:B------:R-:W-:Y:S01]  /*78b0*/  FSETP.NEU.FTZ.AND P1, PT, R148.reuse, -INF , PT ;  /* 0xff8000009400780b */ /* 0x040fe20003f3d000 */
[C---:B------:R-:W-:Y:S02]  /*78c0*/  FMUL.FTZ R188, R148.reuse, c[0x0][0x23c] ;  /* 0x00008f0094bc7a20 */ /* 0x040fe40000410000 */
[----:B------:R-:W-:Y:S01]  /*78d0*/  FADD.FTZ R2, -R148, R149 ;  /* 0x0000009594027221 */ /* 0x000fe20000010100 */
[----:B------:R-:W-:Y:S01]  /*78e0*/  MOV R149, UR4 ;  /* 0x0000000400957c02 */ /* 0x000fe20008000f00 */
[----:B------:R-:W-:Y:S01]  /*78f0*/  IMAD.WIDE.U32 R190, R151, -0x326172a9, RZ ;  /* 0xcd9e8d5797be7825 */ /* 0x000fe200078e00ff */
[----:B------:R-:W-:Y:S01]  /*7900*/  FSEL R188, R188, RZ, P1 ;  /* 0x000000ffbcbc7208 */ /* 0x000fe20000800000 */
[----:B------:R-:W-:Y:S01]  /*7910*/  UIADD3 UR4, UR4, 0x1, URZ ;  /* 0x0000000104047890 */ /* 0x000fe2000fffe03f */
[----:B------:R-:W-:Y:S01]  /*7920*/  FSETP.NEU.FTZ.AND P1, PT, R3, -INF , PT ;  /* 0xff8000000300780b */ /* 0x000fe20003f3d000 */
[----:B------:R-:W-:Y:S01]  /*7930*/  FMUL.FTZ R2, R2, c[0x0][0x23c] ;  /* 0x00008f0002027a20 */ /* 0x000fe20000410000 */
[----:B------:R-:W-:Y:S01]  /*7940*/  LOP3.LUT R149, R239, UR31, R149, 0x96, !PT ;  /* 0x0000001fef957c12 */ /* 0x000fe2000f8e9695 */
[--C-:B------:R-:W-:Y:S01]  /*7950*/  FFMA.FTZ R8, R8, c[0x0][0x23c], -R188.reuse ;  /* 0x00008f0008087a23 */ /* 0x100fe200000108bc */
[----:B------:R-:W-:Y:S01]  /*7960*/  FSEL R189, R189, RZ, P1 ;  /* 0x000000ffbdbd7208 */ /* 0x000fe20000800000 */
[----:B------:R-:W-:Y:S02]  /*7970*/  FFMA.FTZ R9, R9, c[0x0][0x23c], -R188 ;  /* 0x00008f0009097a23 */ /* 0x000fe400000108bc */
[----:B------:R1:W-:Y:S01]  /*7980*/  MUFU.EX2 R243, R8 ;  /* 0x0000000800f37308 */ /* 0x0003e20000000800 */
[----:B------:R-:W-:Y:S04]  /*7990*/  IMAD.WIDE.U32 R168, R149, -0x326172a9, RZ ;  /* 0xcd9e8d5795a87825 */ /* 0x000fe800078e00ff */
[--C-:B------:R-:W-:Y:S01]  /*79a0*/  FFMA.FTZ R10, R10, c[0x0][0x23c], -R189.reuse ;  /* 0x00008f000a0a7a23 */ /* 0x100fe200000108bd */
[----:B------:R-:W-:Y:S01]  /*79b0*/  LOP3.LUT R0, R169, UR17, R244, 0x96, !PT ;  /* 0x00000011a9007c12 */ /* 0x000fe2000f8e96f4 */
[--C-:B------:R-:W-:Y:S02]  /*79c0*/  FFMA.FTZ R11, R11, c[0x0][0x23c], -R189.reuse ;  /* 0x00008f000b0b7a23 */ /* 0x100fe400000108bd */
[--C-:B------:R-:W-:Y:S01]  /*79d0*/  FFMA.FTZ R4, R4, c[0x0][0x23c], -R188.reuse ;  /* 0x00008f0004047a23 */ /* 0x100fe200000108bc */
[----:B------:R2:W-:Y:S01]  /*79e0*/  MUFU.EX2 R242, R9 ;  /* 0x0000000900f27308 */ /* 0x0005e20000000800 */
[--C-:B------:R-:W-:Y:S02]  /*79f0*/  FFMA.FTZ R5, R5, c[0x0][0x23c], -R188.reuse ;  /* 0x00008f0005057a23 */ /* 0x100fe400000108bc */
[--C-:B------:R-:W-:Y:S02]  /*7a00*/  FFMA.FTZ R6, R6, c[0x0][0x23c], -R189.reuse ;  /* 0x00008f0006067a23 */ /* 0x100fe400000108bd */
[--C-:B------:R-:W-:Y:S02]  /*7a10*/  FFMA.FTZ R7, R7, c[0x0][0x23c], -R189.reuse ;  /* 0x00008f0007077a23 */ /* 0x100fe400000108bd */
[--C-:B------:R-:W-:Y:S02]  /*7a20*/  FFMA.FTZ R28, R28, c[0x0][0x23c], -R188.reuse ;  /* 0x00008f001c1c7a23 */ /* 0x100fe400000108bc */
[----:B------:R-:W-:Y:S01]  /*7a30*/  FFMA.FTZ R29, R29, c[0x0][0x23c], -R188 ;  /* 0x00008f001d1d7a23 */ /* 0x000fe200000108bc */
[----:B------:R3:W-:Y:S01]  /*7a40*/  MUFU.EX2 R207, R10 ;  /* 0x0000000a00cf7308 */ /* 0x0007e20000000800 */
[--C-:B------:R-:W-:Y:S02]  /*7a50*/  FFMA.FTZ R30, R30, c[0x0][0x23c], -R189.reuse ;  /* 0x00008f001e1e7a23 */ /* 0x100fe400000108bd */
[--C-:B------:R-:W-:Y:S01]  /*7a60*/  FFMA.FTZ R31, R31, c[0x0][0x23c], -R189.reuse ;  /* 0x00008f001f1f7a23 */ /* 0x100fe200000108bd */
[----:B-1----:R-:W-:Y:S01]  /*7a70*/  LOP3.LUT R8, R191, UR15, R168, 0x96, !PT ;  /* 0x0000000fbf087c12 */ /* 0x002fe2000f8e96a8 */
[----:B------:R-:W-:Y:S04]  /*7a80*/  IMAD.WIDE.U32 R168, R0, -0x2daee0ad, RZ ;  /* 0xd2511f5300a87825 */ /* 0x000fe800078e00ff */
[--C-:B------:R-:W-:Y:S01]  /*7a90*/  FFMA.FTZ R34, R34, c[0x0][0x23c], -R189.reuse ;  /* 0x00008f0022227a23 */ /* 0x100fe200000108bd */
[----:B------:R1:W-:Y:S01]  /*7aa0*/  MUFU.EX2 R206, R11 ;  /* 0x0000000b00ce7308 */ /* 0x0003e20000000800 */
[--C-:B------:R-:W-:Y:S02]  /*7ab0*/  FFMA.FTZ R16, R16, c[0x0][0x23c], -R188.reuse ;  /* 0x00008f0010107a23 */ /* 0x100fe400000108bc */
[----:B------:R-:W-:Y:S02]  /*7ac0*/  FFMA.FTZ R17, R17, c[0x0][0x23c], -R188 ;  /* 0x00008f0011117a23 */ /* 0x000fe400000108bc */
[----:B--2---:R-:W-:Y:S04]  /*7ad0*/  IMAD.WIDE.U32 R8, R8, -0x2daee0ad, RZ ;  /* 0xd2511f5308087825 */ /* 0x004fe800078e00ff */
[--C-:B------:R-:W-:Y:S01]  /*7ae0*/  FFMA.FTZ R18, R18, c[0x0][0x23c], -R189.reuse ;  /* 0x00008f0012127a23 */ /* 0x100fe200000108bd */
[----:B------:R2:W-:Y:S01]  /*7af0*/  MUFU.EX2 R205, R4 ;  /* 0x0000000400cd7308 */ /* 0x0005e20000000800 */
[----:B------:R-:W-:Y:S01]  /*7b00*/  LOP3.LUT R0, R9, UR12, R168, 0x96, !PT ;  /* 0x0000000c09007c12 */ /* 0x000fe2000f8e96a8 */
[--C-:B------:R-:W-:Y:S01]  /*7b10*/  FFMA.FTZ R19, R19, c[0x0][0x23c], -R189.reuse ;  /* 0x00008f0013137a23 */ /* 0x100fe200000108bd */
[----:B---3--:R-:W-:Y:S01]  /*7b20*/  LOP3.LUT R10, R169, UR14, R236, 0x96, !PT ;  /* 0x0000000ea90a7c12 */ /* 0x008fe2000f8e96ec */
[----:B------:R-:W-:Y:S02]  /*7b30*/  FFMA.FTZ R12, R12, c[0x0][0x23c], -R188 ;  /* 0x00008f000c0c7a23 */ /* 0x000fe400000108bc */
[----:B------:R-:W-:Y:S04]  /*7b40*/  IMAD.WIDE.U32 R180, R0, -0x326172a9, RZ ;  /* 0xcd9e8d5700b47825 */ /* 0x000fe800078e00ff */
[----:B------:R3:W-:Y:S01]  /*7b50*/  MUFU.EX2 R204, R5 ;  /* 0x0000000500cc7308 */ /* 0x0007e20000000800 */
[----:B------:R-:W-:Y:S04]  /*7b60*/  IMAD.WIDE.U32 R168, R10, -0x326172a9, RZ ;  /* 0xcd9e8d570aa87825 */ /* 0x000fe800078e00ff */
[--C-:B------:R-:W-:Y:S01]  /*7b70*/  FFMA.FTZ R14, R14, c[0x0][0x23c], -R189.reuse ;  /* 0x00008f000e0e7a23 */ /* 0x100fe200000108bd */
[----:B------:R-:W-:Y:S01]  /*7b80*/  LOP3.LUT R0, R181, UR11, R168, 0x96, !PT ;  /* 0x0000000bb5007c12 */ /* 0x000fe2000f8e96a8 */
[--C-:B------:R-:W-:Y:S01]  /*7b90*/  FFMA.FTZ R15, R15, c[0x0][0x23c], -R189.reuse ;  /* 0x00008f000f0f7a23 */ /* 0x100fe200000108bd */
[----:B------:R-:W-:Y:S01]  /*7ba0*/  LOP3.LUT R10, R169, UR13, R190, 0x96, !PT ;  /* 0x0000000da90a7c12 */ /* 0x000fe2000f8e96be */
[----:B------:R-:W-:Y:S01]  /*7bb0*/  FFMA.FTZ R25, R25, c[0x0][0x23c], -R188 ;  /* 0x00008f0019197a23 */ /* 0x000fe200000108bc */
[----:B------:R4:W-:Y:S01]  /*7bc0*/  MUFU.EX2 R203, R6 ;  /* 0x0000000600cb7308 */ /* 0x0009e20000000800 */
[----:B------:R-:W-:Y:S04]  /*7bd0*/  IMAD.WIDE.U32 R182, R0, -0x2daee0ad, RZ ;  /* 0xd2511f5300b67825 */ /* 0x000fe800078e00ff */
[----:B-1----:R-:W-:Y:S04]  /*7be0*/  IMAD.WIDE.U32 R10, R10, -0x2daee0ad, RZ ;  /* 0xd2511f530a0a7825 */ /* 0x002fe800078e00ff */
[----:B------:R-:W-:Y:S01]  /*7bf0*/  FADD.FTZ R0, -R3, R150 ;  /* 0x0000009603007221 */ /* 0x000fe20000010100 */
[----:B------:R1:W-:Y:S01]  /*7c00*/  MUFU.EX2 R202, R7 ;  /* 0x0000000700ca7308 */ /* 0x0003e20000000800 */
[----:B--2---:R-:W-:Y:S01]  /*7c10*/  LOP3.LUT R4, R183, UR8, R10, 0x96, !PT ;  /* 0x00000008b7047c12 */ /* 0x004fe2000f8e960a */
[--C-:B------:R-:W-:Y:S01]  /*7c20*/  FFMA.FTZ R27, R27, c[0x0][0x23c], -R189.reuse ;  /* 0x00008f001b1b7a23 */ /* 0x100fe200000108bd */
[----:B------:R-:W-:Y:S01]  /*7c30*/  LOP3.LUT R8, R11, UR10, R8, 0x96, !PT ;  /* 0x0000000a0b087c12 */ /* 0x000fe2000f8e9608 */
[----:B------:R-:W-:Y:S02]  /*7c40*/  FMUL.FTZ R0, R0, c[0x0][0x23c] ;  /* 0x00008f0000007a20 */ /* 0x000fe40000410000 */
[----:B---3--:R-:W-:Y:S04]  /*7c50*/  IMAD.WIDE.U32 R4, R4, -0x326172a9, RZ ;  /* 0xcd9e8d5704047825 */ /* 0x008fe800078e00ff */
[----:B------:R-:W-:Y:S01]  /*7c60*/  IMAD.WIDE.U32 R184, R8, -0x326172a9, RZ ;  /* 0xcd9e8d5708b87825 */ /* 0x000fe200078e00ff */
[----:B------:R-:W2:Y:S01]  /*7c70*/  MUFU.EX2 R2, R2 ;  /* 0x0000000200027308 */ /* 0x000ea20000000800 */
[----:B------:R-:W-:Y:S02]  /*7c80*/  SHF.R.U32.HI R11, RZ, 0x18, R4 ;  /* 0x00000018ff0b7819 */ /* 0x000fe40000011604 */
[----:B----4-:R-:W-:Y:S01]  /*7c90*/  LOP3.LUT R6, R4, 0xffff, RZ, 0xc0, !PT ;  /* 0x0000ffff04067812 */ /* 0x010fe200078ec0ff */
[----:B------:R-:W-:Y:S01]  /*7ca0*/  FFMA.FTZ R20, R20, c[0x0][0x23c], -R188 ;  /* 0x00008f0014147a23 */ /* 0x000fe200000108bc */
[----:B------:R-:W-:Y:S01]  /*7cb0*/  LOP3.LUT R5, R5, UR19, R184, 0x96, !PT ;  /* 0x0000001305057c12 */ /* 0x000fe2000f8e96b8 */
[----:B------:R-:W-:Y:S01]  /*7cc0*/  FFMA.FTZ R22, R22, c[0x0][0x23c], -R189 ;  /* 0x00008f0016167a23 */ /* 0x000fe200000108bd */
[----:B------:R-:W-:Y:S01]  /*7cd0*/  SHF.R.U32.HI R8, RZ, 0x10, R4 ;  /* 0x00000010ff087819 */ /* 0x000fe20000011604 */
[--C-:B------:R-:W-:Y:S01]  /*7ce0*/  FFMA.FTZ R13, R13, c[0x0][0x23c], -R188.reuse ;  /* 0x00008f000d0d7a23 */ /* 0x100fe200000108bc */
[----:B------:R-:W-:Y:S01]  /*7cf0*/  LOP3.LUT R149, R4, 0xff, RZ, 0xc0, !PT ;  /* 0x000000ff04957812 */ /* 0x000fe200078ec0ff */
[----:B------:R-:W3:Y:S01]  /*7d00*/  MUFU.EX2 R0, R0 ;  /* 0x0000000000007308 */ /* 0x000ee20000000800 */
[----:B------:R-:W-:Y:S01]  /*7d10*/  LOP3.LUT R4, R5, 0xffff, RZ, 0xc0, !PT ;  /* 0x0000ffff05047812 */ /* 0x000fe200078ec0ff */
[--C-:B------:R-:W-:Y:S01]  /*7d20*/  FFMA.FTZ R24, R24, c[0x0][0x23c], -R188.reuse ;  /* 0x00008f0018187a23 */ /* 0x100fe200000108bc */
[--C-:B-1----:R-:W-:Y:S01]  /*7d30*/  SHF.R.U32.HI R7, RZ, 0x10, R5.reuse ;  /* 0x00000010ff077819 */ /* 0x102fe20000011605 */
[----:B------:R-:W-:Y:S01]  /*7d40*/  FFMA.FTZ R21, R21, c[0x0][0x23c], -R188 ;  /* 0x00008f0015157a23 */ /* 0x000fe200000108bc */
[----:B------:R-:W-:Y:S01]  /*7d50*/  SHF.R.U32.HI R10, RZ, 0x8, R6 ;  /* 0x00000008ff0a7819 */ /* 0x000fe20000011606 */
[--C-:B------:R-:W-:Y:S01]  /*7d60*/  FFMA.FTZ R32, R32, c[0x0][0x23c], -R188.reuse ;  /* 0x00008f0020207a23 */ /* 0x100fe200000108bc */
[----:B------:R-:W-:Y:S01]  /*7d70*/  LOP3.LUT R9, R8, 0xff, RZ, 0xc0, !PT ;  /* 0x000000ff08097812 */ /* 0x000fe200078ec0ff */
[----:B------:R-:W-:Y:S01]  /*7d80*/  FFMA.FTZ R188, R33, c[0x0][0x23c], -R188 ;  /* 0x00008f0021bc7a23 */ /* 0x000fe200000108bc */
[----:B------:R-:W-:Y:S01]  /*7d90*/  LOP3.LUT R8, R5, 0xff, RZ, 0xc0, !PT ;  /* 0x000000ff05087812 */ /* 0x000fe200078ec0ff */
[----:B------:R1:W-:Y:S01]  /*7da0*/  MUFU.EX2 R201, R16 ;  /* 0x0000001000c97308 */ /* 0x0003e20000000800 */
[----:B------:R-:W-:Y:S02]  /*7db0*/  SHF.R.U32.HI R6, RZ, 0x18, R5 ;  /* 0x00000018ff067819 */ /* 0x000fe40000011605 */
[----:B------:R-:W-:Y:S01]  /*7dc0*/  SHF.R.U32.HI R5, RZ, 0x8, R4 ;  /* 0x00000008ff057819 */ /* 0x000fe20000011604 */
[C---:B--2---:R-:W-:Y:S01]  /*7dd0*/  FMUL.FTZ R36, R2.reuse, R36 ;  /* 0x0000002402247220 */ /* 0x044fe20000410000 */
[----:B------:R-:W-:Y:S01]  /*7de0*/  LOP3.LUT R4, R7, 0xff, RZ, 0xc0, !PT ;  /* 0x000000ff07047812 */ /* 0x000fe200078ec0ff */
[C---:B------:R-:W-:Y:S01]  /*7df0*/  FMUL.FTZ R37, R2.reuse, R37 ;  /* 0x0000002502257220 */ /* 0x040fe20000410000 */
[----:B------:R-:W-:Y:S01]  /*7e00*/  PRMT R10, R149, 0x5410, R10 ;  /* 0x00005410950a7816 */ /* 0x000fe2000000000a */
[C---:B------:R-:W-:Y:S01]  /*7e10*/  FMUL.FTZ R40, R2.reuse, R40 ;  /* 0x0000002802287220 */ /* 0x040fe20000410000 */
[----:B------:R-:W-:Y:S01]  /*7e20*/  PRMT R9, R9, 0x5410, R11 ;  /* 0x0000541009097816 */ /* 0x000fe2000000000b */
[----:B------:R-:W-:Y:S01]  /*7e30*/  FMUL.FTZ R41, R2, R41 ;  /* 0x0000002902297220 */ /* 0x000fe20000410000 */
[----:B------:R-:W-:Y:S01]  /*7e40*/  PRMT R5, R8, 0x5410, R5 ;  /* 0x0000541008057816 */ /* 0x000fe20000000005 */
[--C-:B------:R-:W-:Y:S01]  /*7e50*/  HSET2.LE.AND R170, R10, R246.reuse, PT ;  /* 0x000000f60aaa7233 */ /* 0x100fe20003803000 */
        /* <DEDUP_REMOVED lines=9> */
[----:B------:R-:W-:Y:S01]  /*7ef0*/  FMUL.FTZ R9, R2, R157 ;  /* 0x0000009d02097220 */ /* 0x000fe20000410000 */
[----:B------:R-:W-:Y:S01]  /*7f00*/  LOP3.LUT R170, R170, R4, RZ, 0xc0, !PT ;  /* 0x00000004aaaa7212 */ /* 0x000fe200078ec0ff */
[C---:B------:R-:W-:Y:S01]  /*7f10*/  FMUL.FTZ R4, R2.reuse, R152 ;  /* 0x0000009802047220 */ /* 0x040fe20000410000 */
[----:B------:R-:W-:Y:S01]  /*7f20*/  LOP3.LUT R171, R171, R5, RZ, 0xc0, !PT ;  /* 0x00000005abab7212 */ /* 0x000fe200078ec0ff */
[----:B------:R-:W-:Y:S01]  /*7f30*/  FMUL.FTZ R5, R2, R153 ;  /* 0x0000009902057220 */ /* 0x000fe20000410000 */
[----:B------:R-:W-:Y:S01]  /*7f40*/  LOP3.LUT R168, R168, R6, RZ, 0xc0, !PT ;  /* 0x00000006a8a87212 */ /* 0x000fe200078ec0ff */
[C---:B---3--:R-:W-:Y:S01]  /*7f50*/  FMUL.FTZ R6, R0.reuse, R154 ;  /* 0x0000009a00067220 */ /* 0x048fe20000410000 */
[----:B------:R-:W-:Y:S01]  /*7f60*/  LOP3.LUT R169, R169, R7, RZ, 0xc0, !PT ;  /* 0x00000007a9a97212 */ /* 0x000fe200078ec0ff */
[C---:B------:R-:W-:Y:S01]  /*7f70*/  FMUL.FTZ R7, R0.reuse, R155 ;  /* 0x0000009b00077220 */ /* 0x040fe20000410000 */
[----:B------:R-:W-:Y:S01]  /*7f80*/  LOP3.LUT R150, R185, UR9, R180, 0x96, !PT ;  /* 0x00000009b9967c12 */ /* 0x000fe2000f8e96b4 */
[----:B------:R-:W2:Y:S01]  /*7f90*/  LDSM.16.MT88.4 R152, [R212+0x10000] ;  /* 0x01000000d498783b */ /* 0x000ea20000004200 */
[C---:B------:R-:W-:Y:S01]  /*7fa0*/  FMUL.FTZ R10, R0.reuse, R158 ;  /* 0x0000009e000a7220 */ /* 0x040fe20000410000 */
[----:B------:R3:W4:Y:S01]  /*7fb0*/  MUFU.EX2 R200, R17 ;  /* 0x0000001100c87308 */ /* 0x0007220000000800 */
[----:B------:R-:W-:Y:S02]  /*7fc0*/  FMUL.FTZ R11, R0, R159 ;  /* 0x0000009f000b7220 */ /* 0x000fe40000410000 */
[C---:B------:R-:W-:Y:S03]  /*7fd0*/  HMMA.16816.F32.BF16 R4, R168.reuse, R172, R4 ;  /* 0x000000aca804723c */ /* 0x040fe60000041804 */
[----:B------:R-:W5:Y:S02]  /*7fe0*/  LDSM.16.MT88.4 R156, [R211+0x10000] ;  /* 0x01000000d39c783b */ /* 0x000f640000004200 */
[----:B-1----:R-:W-:Y:S02]  /*7ff0*/  FMUL.FTZ R16, R2, R160 ;  /* 0x000000a002107220 */ /* 0x002fe40000410000 */
[C---:B------:R-:W-:Y:S01]  /*8000*/  FMUL.FTZ R38, R0.reuse, R38 ;  /* 0x0000002600267220 */ /* 0x040fe20000410000 */
[C---:B------:R-:W-:Y:S01]  /*8010*/  HMMA.16816.F32.BF16 R8, R168.reuse, R174, R8 ;  /* 0x000000aea808723c */ /* 0x040fe20000041808 */
[----:B------:R1:W-:Y:S02]  /*8020*/  MUFU.EX2 R199, R18 ;  /* 0x0000001200c77308 */ /* 0x0003e40000000800 */
[----:B------:R-:W4:Y:S01]  /*8030*/  LDSM.16.MT88.4 R172, [R209+0x12000] ;  /* 0x01200000d1ac783b */ /* 0x000f220000004200 */
[C---:B------:R-:W-:Y:S02]  /*8040*/  FMUL.FTZ R39, R0.reuse, R39 ;  /* 0x0000002700277220 */ /* 0x040fe40000410000 */
[C---:B------:R-:W-:Y:S02]  /*8050*/  FMUL.FTZ R42, R0.reuse, R42 ;  /* 0x0000002a002a7220 */ /* 0x040fe40000410000 */
[----:B------:R-:W-:Y:S03]  /*8060*/  FMUL.FTZ R43, R0, R43 ;  /* 0x0000002b002b7220 */ /* 0x000fe60000410000 */
[C---:B------:R-:W-:Y:S01]  /*8070*/  HMMA.16816.F32.BF16 R36, R168.reuse, R176, R36 ;  /* 0x000000b0a824723c */ /* 0x040fe20000041824 */
[----:B------:R-:W-:Y:S01]  /*8080*/  LDSM.16.MT88.4 R184, [R210+0x14800] ;  /* 0x01480000d2b8783b */ /* 0x000fe20000004200 */
[----:B------:R5:W-:Y:S01]  /*8090*/  MUFU.EX2 R198, R19 ;  /* 0x0000001300c67308 */ /* 0x000be20000000800 */
[C---:B---3--:R-:W-:Y:S02]  /*80a0*/  FMUL.FTZ R17, R2.reuse, R161 ;  /* 0x000000a102117220 */ /* 0x048fe40000410000 */
[C---:B------:R-:W-:Y:S02]  /*80b0*/  FMUL.FTZ R44, R2.reuse, R44 ;  /* 0x0000002c022c7220 */ /* 0x040fe40000410000 */
[----:B------:R-:W-:Y:S01]  /*80c0*/  FMUL.FTZ R45, R2, R45 ;  /* 0x0000002d022d7220 */ /* 0x000fe20000410000 */
[C---:B------:R-:W-:Y:S04]  /*80d0*/  HMMA.16816.F32.BF16 R40, R168.reuse, R178, R40 ;  /* 0x000000b2a828723c */ /* 0x040fe80000041828 */
[C---:B------:R-:W-:Y:S01]  /*80e0*/  FMUL.FTZ R46, R0.reuse, R46 ;  /* 0x0000002e002e7220 */ /* 0x040fe20000410000 */
[----:B------:R-:W-:Y:S01]  /*80f0*/  MUFU.EX2 R197, R12 ;  /* 0x0000000c00c57308 */ /* 0x000fe20000000800 */
[C---:B------:R-:W-:Y:S02]  /*8100*/  FMUL.FTZ R47, R0.reuse, R47 ;  /* 0x0000002f002f7220 */ /* 0x040fe40000410000 */
[----:B-1----:R-:W-:Y:S04]  /*8110*/  FMUL.FTZ R18, R0, R162 ;  /* 0x000000a200127220 */ /* 0x002fe80000410000 */
[C---:B------:R-:W-:Y:S01]  /*8120*/  FMUL.FTZ R48, R2.reuse, R48 ;  /* 0x0000003002307220 */ /* 0x040fe20000410000 */
[C---:B--2---:R-:W-:Y:S02]  /*8130*/  HMMA.16816.F32.BF16 R44, R168.reuse, R152, R44 ;  /* 0x00000098a82c723c */ /* 0x044fe4000004182c */
[----:B------:R1:W-:Y:S01]  /*8140*/  MUFU.EX2 R194, R15 ;  /* 0x0000000f00c27308 */ /* 0x0003e20000000800 */
[----:B------:R-:W-:Y:S02]  /*8150*/  FMUL.FTZ R49, R2, R49 ;  /* 0x0000003102317220 */ /* 0x000fe40000410000 */
[C---:B------:R-:W-:Y:S02]  /*8160*/  FMUL.FTZ R50, R0.reuse, R50 ;  /* 0x0000003200327220 */ /* 0x040fe40000410000 */
[C---:B------:R-:W-:Y:S02]  /*8170*/  FMUL.FTZ R51, R0.reuse, R51 ;  /* 0x0000003300337220 */ /* 0x040fe40000410000 */
[----:B-----5:R-:W-:Y:S02]  /*8180*/  FMUL.FTZ R19, R0, R163 ;  /* 0x000000a300137220 */ /* 0x020fe40000410000 */
[----:B------:R-:W-:Y:S01]  /*8190*/  LDSM.16.MT88.4 R160, [R209+0x10800] ;  /* 0x01080000d1a0783b */ /* 0x000fe20000004200 */
[C---:B------:R-:W-:Y:S01]  /*81a0*/  FMUL.FTZ R52, R2.reuse, R52 ;  /* 0x0000003402347220 */ /* 0x040fe20000410000 */
[----:B------:R-:W-:Y:S01]  /*81b0*/  MUFU.EX2 R192, R25 ;  /* 0x0000001900c07308 */ /* 0x000fe20000000800 */
[C---:B------:R-:W-:Y:S03]  /*81c0*/  HMMA.16816.F32.BF16 R48, R168.reuse, R154, R48 ;  /* 0x0000009aa830723c */ /* 0x040fe60000041830 */
[----:B------:R-:W-:Y:S02]  /*81d0*/  FMUL.FTZ R53, R2, R53 ;  /* 0x0000003502357220 */ /* 0x000fe40000410000 */
[----:B------:R-:W2:Y:S01]  /*81e0*/  LDSM.16.MT88.4 R152, [R210+0x12000] ;  /* 0x01200000d298783b */ /* 0x000ea20000004200 */
[C---:B------:R-:W-:Y:S02]  /*81f0*/  FMUL.FTZ R54, R0.reuse, R54 ;  /* 0x0000003600367220 */ /* 0x040fe40000410000 */
[C---:B------:R-:W-:Y:S01]  /*8200*/  FMUL.FTZ R55, R0.reuse, R55 ;  /* 0x0000003700377220 */ /* 0x040fe20000410000 */
[----:B------:R-:W-:Y:S03]  /*8210*/  MUFU.EX2 R188, R188 ;  /* 0x000000bc00bc7308 */ /* 0x000fe60000000800 */
[----:B-1----:R-:W-:Y:S02]  /*8220*/  FMUL.FTZ R15, R0, R167 ;  /* 0x000000a7000f7220 */ /* 0x002fe40000410000 */
[C---:B------:R-:W-:Y:S01]  /*8230*/  FMUL.FTZ R56, R2.reuse, R56 ;  /* 0x0000003802387220 */ /* 0x040fe20000410000 */
[C---:B------:R-:W-:Y:S03]  /*8240*/  HMMA.16816.F32.BF16 R52, R168.reuse, R156, R52 ;  /* 0x0000009ca834723c */ /* 0x040fe60000041834 */
[----:B------:R-:W-:Y:S01]  /*8250*/  FMUL.FTZ R57, R2, R57 ;  /* 0x0000003902397220 */ /* 0x000fe20000410000 */
[----:B------:R1:W3:Y:S01]  /*8260*/  MUFU.EX2 R196, R13 ;  /* 0x0000000d00c47308 */ /* 0x0002e20000000800 */
[C---:B------:R-:W-:Y:S02]  /*8270*/  FMUL.FTZ R58, R0.reuse, R58 ;  /* 0x0000003a003a7220 */ /* 0x040fe40000410000 */
[----:B------:R-:W-:Y:S02]  /*8280*/  FMUL.FTZ R59, R0, R59 ;  /* 0x0000003b003b7220 */ /* 0x000fe40000410000 */
[C---:B------:R-:W-:Y:S03]  /*8290*/  FMUL.FTZ R60, R2.reuse, R60 ;  /* 0x0000003c023c7220 */ /* 0x040fe60000410000 */
[----:B------:R-:W-:Y:S02]  /*82a0*/  FMUL.FTZ R61, R2, R61 ;  /* 0x0000003d023d7220 */ /* 0x000fe40000410000 */
[C---:B------:R-:W-:Y:S01]  /*82b0*/  HMMA.16816.F32.BF16 R56, R168.reuse, R158, R56 ;  /* 0x0000009ea838723c */ /* 0x040fe20000041838 */
[----:B------:R-:W5:Y:S01]  /*82c0*/  LDSM.16.MT88.4 R156, [R212+0x12000] ;  /* 0x01200000d49c783b */ /* 0x000f620000004200 */
[----:B------:R1:W1:Y:S01]  /*82d0*/  MUFU.EX2 R195, R14 ;  /* 0x0000000e00c37308 */ /* 0x0002620000000800 */
[C---:B------:R-:W-:Y:S02]  /*82e0*/  FMUL.FTZ R62, R0.reuse, R62 ;  /* 0x0000003e003e7220 */ /* 0x040fe40000410000 */
[----:B------:R-:W-:Y:S02]  /*82f0*/  FMUL.FTZ R63, R0, R63 ;  /* 0x0000003f003f7220 */ /* 0x000fe40000410000 */
[C---:B------:R-:W-:Y:S02]  /*8300*/  FMUL.FTZ R64, R2.reuse, R64 ;  /* 0x0000004002407220 */ /* 0x040fe40000410000 */
[----:B------:R-:W-:Y:S03]  /*8310*/  FMUL.FTZ R65, R2, R65 ;  /* 0x0000004102417220 */ /* 0x000fe60000410000 */
[C---:B----4-:R-:W-:Y:S01]  /*8320*/  HMMA.16816.F32.BF16 R60, R168.reuse, R172, R60 ;  /* 0x000000aca83c723c */ /* 0x050fe2000004183c */
[----:B------:R4:W-:Y:S02]  /*8330*/  MUFU.EX2 R193, R24 ;  /* 0x0000001800c17308 */ /* 0x0009e40000000800 */
        /* <DEDUP_REMOVED lines=27> */
[----:B------:R-:W5:Y:S02]  /*84f0*/  LDSM.16.MT88.4 R156, [R210+0x14000] ;  /* 0x01400000d29c783b */ /* 0x000f640000004200 */
        /* <DEDUP_REMOVED lines=79> */
[----:B------:R-:W-:Y:S01]  /*89f0*/  IMAD.WIDE.U32 R150, R150, -0x2daee0ad, RZ ;  /* 0xd2511f5396967825 */ /* 0x000fe200078e00ff */
[C---:B--2---:R-:W-:Y:S04]  /*8a00*/  HMMA.16816.F32.BF16 R16, R168.reuse, R152, R16 ;  /* 0x00000098a810723c */ /* 0x044fe80000041810 */
[----:B------:R-:W-:Y:S01]  /*8a10*/  LOP3.LUT R12, R151, UR18, R182, 0x96, !PT ;  /* 0x00000012970c7c12 */ /* 0x000fe2000f8e96b6 */
[----:B------:R-:W-:Y:S01]  /*8a20*/  FMUL.FTZ R144, R2, R144 ;  /* 0x0000009002907220 */ /* 0x000fe20000410000 */
[----:B------:R-:W-:Y:S01]  /*8a30*/  LDSM.16.MT88.4 R180, [R209+0x14800] ;  /* 0x01480000d1b4783b */ /* 0x000fe20000004200 */
[--C-:B------:R-:W-:Y:S01]  /*8a40*/  SHF.R.U32.HI R176, RZ, 0x18, R150.reuse ;  /* 0x00000018ffb07819 */ /* 0x100fe20000011696 */
[C---:B------:R-:W-:Y:S04]  /*8a50*/  HMMA.16816.F32.BF16 R140, R168.reuse, R154, R140 ;  /* 0x0000009aa88c723c */ /* 0x040fe8000004188c */
[----:B------:R-:W-:Y:S01]  /*8a60*/  LOP3.LUT R149, R150, 0xffff, RZ, 0xc0, !PT ;  /* 0x0000ffff96957812 */ /* 0x000fe200078ec0ff */
[----:B------:R-:W-:Y:S01]  /*8a70*/  FMUL.FTZ R145, R2, R145 ;  /* 0x0000009102917220 */ /* 0x000fe20000410000 */
[----:B------:R-:W-:Y:S01]  /*8a80*/  SHF.R.U32.HI R13, RZ, 0x10, R150 ;  /* 0x00000010ff0d7819 */ /* 0x000fe20000011696 */
[C---:B------:R-:W-:Y:S01]  /*8a90*/  FMUL.FTZ R146, R0.reuse, R146 ;  /* 0x0000009200927220 */ /* 0x040fe20000410000 */
[--C-:B------:R-:W-:Y:S01]  /*8aa0*/  SHF.R.U32.HI R14, RZ, 0x10, R12.reuse ;  /* 0x00000010ff0e7819 */ /* 0x100fe2000001160c */
[----:B------:R-:W-:Y:S03]  /*8ab0*/  FMUL.FTZ R147, R0, R147 ;  /* 0x0000009300937220 */ /* 0x000fe60000410000 */
[----:B------:R-:W-:Y:S02]  /*8ac0*/  LOP3.LUT R155, R13, 0xff, RZ, 0xc0, !PT ;  /* 0x000000ff0d9b7812 */ /* 0x000fe400078ec0ff */
[----:B------:R-:W-:Y:S02]  /*8ad0*/  LOP3.LUT R13, R12, 0xffff, RZ, 0xc0, !PT ;  /* 0x0000ffff0c0d7812 */ /* 0x000fe400078ec0ff */
[----:B------:R-:W-:Y:S02]  /*8ae0*/  LOP3.LUT R151, R150, 0xff, RZ, 0xc0, !PT ;  /* 0x000000ff96977812 */ /* 0x000fe400078ec0ff */
[----:B------:R-:W-:Y:S02]  /*8af0*/  SHF.R.U32.HI R149, RZ, 0x8, R149 ;  /* 0x00000008ff957819 */ /* 0x000fe40000011695 */
[----:B------:R-:W-:Y:S02]  /*8b00*/  LOP3.LUT R153, R12, 0xff, RZ, 0xc0, !PT ;  /* 0x000000ff0c997812 */ /* 0x000fe400078ec0ff */
[----:B------:R-:W-:Y:S01]  /*8b10*/  SHF.R.U32.HI R152, RZ, 0x18, R12 ;  /* 0x00000018ff987819 */ /* 0x000fe2000001160c */
[----:B------:R-:W-:Y:S01]  /*8b20*/  FMUL.FTZ R12, R2, R164 ;  /* 0x000000a4020c7220 */ /* 0x000fe20000410000 */
[----:B------:R-:W-:Y:S01]  /*8b30*/  LOP3.LUT R150, R14, 0xff, RZ, 0xc0, !PT ;  /* 0x000000ff0e967812 */ /* 0x000fe200078ec0ff */
[C---:B------:R-:W-:Y:S01]  /*8b40*/  FMUL.FTZ R14, R0.reuse, R166 ;  /* 0x000000a6000e7220 */ /* 0x040fe20000410000 */
[----:B------:R-:W-:Y:S01]  /*8b50*/  PRMT R149, R151, 0x5410, R149 ;  /* 0x0000541097957816 */ /* 0x000fe20000000095 */
[----:B------:R-:W-:Y:S01]  /*8b60*/  FFMA.FTZ R0, R0, R241, R203 ;  /* 0x000000f100007223 */ /* 0x000fe200000100cb */
[----:B------:R-:W-:Y:S01]  /*8b70*/  SHF.R.U32.HI R151, RZ, 0x8, R13 ;  /* 0x00000008ff977819 */ /* 0x000fe2000001160d */
[----:B------:R-:W-:Y:S01]  /*8b80*/  FMUL.FTZ R13, R2, R165 ;  /* 0x000000a5020d7220 */ /* 0x000fe20000410000 */
[----:B------:R-:W-:Y:S01]  /*8b90*/  PRMT R155, R155, 0x5410, R176 ;  /* 0x000054109b9b7816 */ /* 0x000fe200000000b0 */
[--C-:B------:R-:W-:Y:S01]  /*8ba0*/  HSET2.LE.AND R154, R149, R246.reuse, PT ;  /* 0x000000f6959a7233 */ /* 0x100fe20003803000 */
[----:B------:R-:W-:Y:S01]  /*8bb0*/  PRMT R151, R153, 0x5410, R151 ;  /* 0x0000541099977816 */ /* 0x000fe20000000097 */
[----:B------:R-:W2:Y:S01]  /*8bc0*/  LDSM.16.MT88.4 R164, [R212+0x10800] ;  /* 0x01080000d4a4783b */ /* 0x000ea20000004200 */
[----:B------:R-:W-:Y:S01]  /*8bd0*/  PRMT R153, R150, 0x5410, R152 ;  /* 0x0000541096997816 */ /* 0x000fe20000000098 */
[----:B------:R-:W-:Y:S01]  /*8be0*/  FFMA.FTZ R2, R2, R240, R205 ;  /* 0x000000f002027223 */ /* 0x000fe200000100cd */
[C---:B-----5:R-:W-:Y:S03]  /*8bf0*/  HMMA.16816.F32.BF16 R12, R168.reuse, R156, R12 ;  /* 0x0000009ca80c723c */ /* 0x060fe6000004180c */
[----:B------:R-:W-:Y:S01]  /*8c00*/  F2FP.BF16.PACK_AB R149, R200, R201 ;  /* 0x000000c9c895723e */ /* 0x000fe200000010ff */
[--C-:B------:R-:W-:Y:S01]  /*8c10*/  HSET2.LE.AND R150, R151, R246.reuse, PT ;  /* 0x000000f697967233 */ /* 0x100fe20003803000 */
[----:B---3--:R-:W-:Y:S01]  /*8c20*/  F2FP.BF16.PACK_AB R152, R196, R197 ;  /* 0x000000c5c498723e */ /* 0x008fe200000010ff */
[--C-:B------:R-:W-:Y:S01]  /*8c30*/  HSET2.LE.AND R153, R153, R246.reuse, PT ;  /* 0x000000f699997233 */ /* 0x100fe20003803000 */
[----:B------:R-:W-:Y:S01]  /*8c40*/  LOP3.LUT R154, R154, R149, RZ, 0xc0, !PT ;  /* 0x000000959a9a7212 */ /* 0x000fe200078ec0ff */
[----:B------:R-:W-:Y:S01]  /*8c50*/  HMMA.16816.F32.BF16 R144, R168, R158, R144 ;  /* 0x0000009ea890723c */ /* 0x000fe20000041890 */
[----:B------:R-:W3:Y:S03]  /*8c60*/  LDSM.16.MT88.4 R176, [R211+0x10800] ;  /* 0x01080000d3b0783b */ /* 0x000ee60000004200 */
[--C-:B------:R-:W-:Y:S01]  /*8c70*/  HSET2.LE.AND R149, R155, R246.reuse, PT ;  /* 0x000000f69b957233 */ /* 0x100fe20003803000 */
[----:B------:R-:W-:Y:S01]  /*8c80*/  F2FP.BF16.PACK_AB R155, R198, R199 ;  /* 0x000000c7c69b723e */ /* 0x000fe200000010ff */
[----:B------:R-:W-:Y:S01]  /*8c90*/  FADD.FTZ R2, R204, R2 ;  /* 0x00000002cc027221 */ /* 0x000fe20000010000 */
[----:B------:R-:W-:Y:S01]  /*8ca0*/  F2FP.BF16.PACK_AB R151, R194, R195 ;  /* 0x000000c3c297723e */ /* 0x000fe200000010ff */
[----:B------:R-:W-:Y:S01]  /*8cb0*/  FADD.FTZ R0, R202, R0 ;  /* 0x00000000ca007221 */ /* 0x000fe20000010000 */
[----:B------:R-:W-:Y:S01]  /*8cc0*/  LOP3.LUT R155, R149, R155, RZ, 0xc0, !PT ;  /* 0x0000009b959b7212 */ /* 0x000fe200078ec0ff */
[----:B------:R-:W5:Y:S02]  /*8cd0*/  LDSM.16.MT88.4 R156, [R209+0x12800] ;  /* 0x01280000d19c783b */ /* 0x000f640000004200 */
[----:B------:R-:W-:Y:S01]  /*8ce0*/  LOP3.LUT R152, R150, R152, RZ, 0xc0, !PT ;  /* 0x0000009896987212 */ /* 0x000fe200078ec0ff */
[----:B------:R-:W-:Y:S01]  /*8cf0*/  FADD.FTZ R2, R243, R2 ;  /* 0x00000002f3027221 */ /* 0x000fe20000010000 */
[----:B------:R-:W-:Y:S01]  /*8d00*/  LOP3.LUT R153, R153, R151, RZ, 0xc0, !PT ;  /* 0x0000009799997212 */ /* 0x000fe200078ec0ff */
[----:B------:R-:W-:Y:S01]  /*8d10*/  FADD.FTZ R0, R207, R0 ;  /* 0x00000000cf007221 */ /* 0x000fe20000010000 */
[----:B------:R-:W-:Y:S01]  /*8d20*/  MOV R149, UR4 ;  /* 0x0000000400957c02 */ /* 0x000fe20008000f00 */
[----:B------:R-:W-:Y:S01]  /*8d30*/  FADD.FTZ R2, R242, R2 ;  /* 0x00000002f2027221 */ /* 0x000fe20000010000 */
[----:B------:R-:W-:Y:S01]  /*8d40*/  LDSM.16.MT88.4 R168, [R212+0x12800] ;  /* 0x01280000d4a8783b */ /* 0x000fe20000004200 */
[----:B------:R-:W-:Y:S01]  /*8d50*/  FADD.FTZ R0, R206, R0 ;  /* 0x00000000ce007221 */ /* 0x000fe20000010000 */
[----:B------:R-:W-:Y:S01]  /*8d60*/  LOP3.LUT R149, R239, UR31, R149, 0x96, !PT ;  /* 0x0000001fef957c12 */ /* 0x000fe2000f8e9695 */
[C---:B------:R-:W-:Y:S05]  /*8d70*/  HMMA.16816.F32.BF16 R4, R152.reuse, R160, R4 ;  /* 0x000000a09804723c */ /* 0x040fea0000041804 */
[----:B------:R-:W-:Y:S03]  /*8d80*/  IMAD.WIDE.U32 R150, R149, -0x326172a9, RZ ;  /* 0xcd9e8d5795967825 */ /* 0x000fe600078e00ff */
[C---:B------:R-:W-:Y:S01]  /*8d90*/  HMMA.16816.F32.BF16 R8, R152.reuse, R162, R8 ;  /* 0x000000a29808723c */ /* 0x040fe20000041808 */
[----:B------:R-:W5:Y:S03]  /*8da0*/  LDSM.16.MT88.4 R160, [R210+0x12800] ;  /* 0x01280000d2a0783b */ /* 0x000f660000004200 */
[----:B----4-:R-:W-:Y:S01]  /*8db0*/  LOP3.LUT R24, R191, UR15, R150, 0x96, !PT ;  /* 0x0000000fbf187c12 */ /* 0x010fe2000f8e9696 */
[----:B------:R-:W-:Y:S01]  /*8dc0*/  FADD.FTZ R2, R197, R2 ;  /* 0x00000002c5027221 */ /* 0x000fe20000010000 */
[----:B------:R-:W-:Y:S01]  /*8dd0*/  LOP3.LUT R149, R151, UR17, R244, 0x96, !PT ;  /* 0x0000001197957c12 */ /* 0x000fe2000f8e96f4 */
[----:B------:R-:W-:Y:S01]  /*8de0*/  FADD.FTZ R0, R195, R0 ;  /* 0x00000000c3007221 */ /* 0x000fe20000010000 */
[C---:B-1----:R-:W-:Y:S04]  /*8df0*/  HMMA.16816.F32.BF16 R36, R152.reuse, R172, R36 ;  /* 0x000000ac9824723c */ /* 0x042fe80000041824 */
[----:B------:R-:W-:Y:S04]  /*8e00*/  IMAD.WIDE.U32 R24, R24, -0x2daee0ad, RZ ;  /* 0xd2511f5318187825 */ /* 0x000fe800078e00ff */
[C---:B------:R-:W-:Y:S01]  /*8e10*/  HMMA.16816.F32.BF16 R40, R152.reuse, R174, R40 ;  /* 0x000000ae9828723c */ /* 0x040fe20000041828 */
[----:B------:R-:W1:Y:S03]  /*8e20*/  LDSM.16.MT88.4 R172, [R211+0x12800] ;  /* 0x01280000d3ac783b */ /* 0x000e660000004200 */
[----:B------:R-:W-:Y:S04]  /*8e30*/  IMAD.WIDE.U32 R150, R149, -0x2daee0ad, RZ ;  /* 0xd2511f5395967825 */ /* 0x000fe800078e00ff */
[C---:B--2---:R-:W-:Y:S04]  /*8e40*/  HMMA.16816.F32.BF16 R44, R152.reuse, R164, R44 ;  /* 0x000000a4982c723c */ /* 0x044fe8000004182c */
[--C-:B------:R-:W-:Y:S01]  /*8e50*/  FFMA.FTZ R149, R26, c[0x0][0x23c], -R189.reuse ;  /* 0x00008f001a957a23 */ /* 0x100fe200000108bd */
[----:B------:R-:W-:Y:S01]  /*8e60*/  LOP3.LUT R25, R25, UR12, R150, 0x96, !PT ;  /* 0x0000000c19197c12 */ /* 0x000fe2000f8e9696 */
[----:B------:R-:W-:Y:S01]  /*8e70*/  FADD.FTZ R2, R196, R2 ;  /* 0x00000002c4027221 */ /* 0x000fe20000010000 */
[----:B------:R-:W-:Y:S01]  /*8e80*/  LOP3.LUT R26, R151, UR14, R236, 0x96, !PT ;  /* 0x0000000e971a7c12 */ /* 0x000fe2000f8e96ec */
[C---:B------:R-:W-:Y:S01]  /*8e90*/  HMMA.16816.F32.BF16 R48, R152.reuse, R166, R48 ;  /* 0x000000a69830723c */ /* 0x040fe20000041830 */
[----:B------:R-:W2:Y:S01]  /*8ea0*/  LDSM.16.MT88.4 R164, [R212+0x14800] ;  /* 0x01480000d4a4783b */ /* 0x000ea20000004200 */
[----:B------:R-:W-:Y:S02]  /*8eb0*/  MUFU.EX2 R191, R149 ;  /* 0x0000009500bf7308 */ /* 0x000fe40000000800 */
[----:B------:R-:W-:Y:S04]  /*8ec0*/  IMAD.WIDE.U32 R150, R26, -0x326172a9, RZ ;  /* 0xcd9e8d571a967825 */ /* 0x000fe800078e00ff */
[C---:B---3--:R-:W-:Y:S04]  /*8ed0*/  HMMA.16816.F32.BF16 R52, R152.reuse, R176, R52 ;  /* 0x000000b09834723c */ /* 0x048fe80000041834 */
[----:B------:R-:W-:Y:S01]  /*8ee0*/  LOP3.LUT R26, R151, UR13, R190, 0x96, !PT ;  /* 0x0000000d971a7c12 */ /* 0x000fe2000f8e96be */
[----:B------:R-:W-:Y:S01]  /*8ef0*/  FADD.FTZ R0, R194, R0 ;  /* 0x00000000c2007221 */ /* 0x000fe20000010000 */
[----:B------:R3:W-:Y:S01]  /*8f00*/  MUFU.EX2 R190, R27 ;  /* 0x0000001b00be7308 */ /* 0x0007e20000000800 */
[----:B------:R-:W-:Y:S01]  /*8f10*/  FADD.FTZ R2, R201, R2 ;  /* 0x00000002c9027221 */ /* 0x000fe20000010000 */
[C---:B------:R-:W-:Y:S04]  /*8f20*/  HMMA.16816.F32.BF16 R56, R152.reuse, R178, R56 ;  /* 0x000000b29838723c */ /* 0x040fe80000041838 */
[----:B------:R-:W-:Y:S02]  /*8f30*/  FADD.FTZ R0, R199, R0 ;  /* 0x00000000c7007221 */ /* 0x000fe40000010000 */
[----:B------:R-:W-:Y:S02]  /*8f40*/  FADD.FTZ R2, R200, R2 ;  /* 0x00000002c8027221 */ /* 0x000fe40000010000 */
[C---:B-----5:R-:W-:Y:S04]  /*8f50*/  HMMA.16816.F32.BF16 R60, R152.reuse, R156, R60 ;  /* 0x0000009c983c723c */ /* 0x060fe8000004183c */
[----:B------:R-:W-:Y:S04]  /*8f60*/  IMAD.WIDE.U32 R178, R25, -0x326172a9, RZ ;  /* 0xcd9e8d5719b27825 */ /* 0x000fe800078e00ff */
[C---:B------:R-:W-:Y:S01]  /*8f70*/  HMMA.16816.F32.BF16 R64, R152.reuse, R158, R64 ;  /* 0x0000009e9840723c */ /* 0x040fe20000041840 */
[----:B------:R-:W4:Y:S03]  /*8f80*/  LDSM.16.MT88.4 R156, [R211+0x14800] ;  /* 0x01480000d39c783b */ /* 0x000f260000004200 */
[----:B------:R-:W-:Y:S01]  /*8f90*/  LOP3.LUT R25, R179, UR11, R150, 0x96, !PT ;  /* 0x0000000bb3197c12 */ /* 0x000fe2000f8e9696 */
[--C-:B------:R-:W-:Y:S01]  /*8fa0*/  FFMA.FTZ R150, R23, c[0x0][0x23c], -R189.reuse ;  /* 0x00008f0017967a23 */ /* 0x100fe200000108bd */
[----:B------:R-:W-:Y:S01]  /*8fb0*/  MUFU.EX2 R179, R31 ;  /* 0x0000001f00b37308 */ /* 0x000fe20000000800 */
[----:B---3--:R-:W-:Y:S01]  /*8fc0*/  IMAD.WIDE.U32 R26, R26, -0x2daee0ad, RZ ;  /* 0xd2511f531a1a7825 */ /* 0x008fe200078e00ff */
[C---:B------:R-:W-:Y:S04]  /*8fd0*/  HMMA.16816.F32.BF16 R68, R152.reuse, R160, R68 ;  /* 0x000000a09844723c */ /* 0x040fe80000041844 */
[----:B------:R-:W-:Y:S01]  /*8fe0*/  IMAD.WIDE.U32 R176, R25, -0x2daee0ad, RZ ;  /* 0xd2511f5319b07825 */ /* 0x000fe200078e00ff */
[----:B------:R-:W-:Y:S03]  /*8ff0*/  LOP3.LUT R149, R27, UR10, R24, 0x96, !PT ;  /* 0x0000000a1b957c12 */ /* 0x000fe6000f8e9618 */
[C---:B------:R-:W-:Y:S01]  /*9000*/  HMMA.16816.F32.BF16 R72, R152.reuse, R162, R72 ;  /* 0x000000a29848723c */ /* 0x040fe20000041848 */
[----:B------:R-:W3:Y:S03]  /*9010*/  LDSM.16.MT88.4 R160, [R209+0x16800] ;  /* 0x01680000d1a0783b */ /* 0x000ee60000004200 */
[----:B------:R-:W-:Y:S02]  /*9020*/  FFMA.FTZ R189, R35, c[0x0][0x23c], -R189 ;  /* 0x00008f0023bd7a23 */ /* 0x000fe400000108bd */
[----:B------:R-:W-:Y:S02]  /*9030*/  FADD.FTZ R0, R198, R0 ;  /* 0x00000000c6007221 */ /* 0x000fe40000010000 */
[C---:B------:R-:W-:Y:S02]  /*9040*/  HMMA.16816.F32.BF16 R76, R152.reuse, R168, R76 ;  /* 0x000000a8984c723c */ /* 0x040fe4000004184c */
[----:B------:R-:W-:Y:S06]  /*9050*/  MUFU.EX2 R189, R189 ;  /* 0x000000bd00bd7308 */ /* 0x000fec0000000800 */
[C---:B------:R-:W-:Y:S08]  /*9060*/  HMMA.16816.F32.BF16 R80, R152.reuse, R170, R80 ;  /* 0x000000aa9850723c */ /* 0x040ff00000041850 */
[C---:B-1----:R-:W-:Y:S08]  /*9070*/  HMMA.16816.F32.BF16 R84, R152.reuse, R172, R84 ;  /* 0x000000ac9854723c */ /* 0x042ff00000041854 */
[C---:B------:R-:W-:Y:S01]  /*9080*/  HMMA.16816.F32.BF16 R88, R152.reuse, R174, R88 ;  /* 0x000000ae9858723c */ /* 0x040fe20000041858 */
[----:B------:R-:W-:Y:S07]  /*9090*/  LDSM.16.MT88.4 R172, [R211+0x15000] ;  /* 0x01500000d3ac783b */ /* 0x000fee0000004200 */
[C---:B------:R-:W-:Y:S07]  /*90a0*/  HMMA.16816.F32.BF16 R92, R152.reuse, R180, R92 ;  /* 0x000000b4985c723c */ /* 0x040fee000004185c */
[----:B------:R-:W-:Y:S01]  /*90b0*/  IMAD.WIDE.U32 R180, R149, -0x326172a9, RZ ;  /* 0xcd9e8d5795b47825 */ /* 0x000fe200078e00ff */
[C---:B------:R-:W-:Y:S01]  /*90c0*/  HMMA.16816.F32.BF16 R96, R152.reuse, R182, R96 ;  /* 0x000000b69860723c */ /* 0x040fe20000041860 */
[----:B------:R-:W-:Y:S07]  /*90d0*/  MUFU.EX2 R183, R28 ;  /* 0x0000001c00b77308 */ /* 0x000fee0000000800 */
[C---:B------:R-:W-:Y:S03]  /*90e0*/  HMMA.16816.F32.BF16 R100, R152.reuse, R184, R100 ;  /* 0x000000b89864723c */ /* 0x040fe60000041864 */
[----:B------:R-:W-:Y:S05]  /*90f0*/  MUFU.EX2 R182, R29 ;  /* 0x0000001d00b67308 */ /* 0x000fea0000000800 */
[C---:B------:R-:W-:Y:S05]  /*9100*/  HMMA.16816.F32.BF16 R104, R152.reuse, R186, R104 ;  /* 0x000000ba9868723c */ /* 0x040fea0000041868 */
[----:B------:R1:W5:Y:S03]  /*9110*/  MUFU.EX2 R187, R20 ;  /* 0x0000001400bb7308 */ /* 0x0003660000000800 */
[C---:B--2---:R-:W-:Y:S07]  /*9120*/  HMMA.16816.F32.BF16 R108, R152.reuse, R164, R108 ;  /* 0x000000a4986c723c */ /* 0x044fee000004186c */
[----:B------:R-:W2:Y:S01]  /*9130*/  MUFU.EX2 R185, R22 ;  /* 0x0000001600b97308 */ /* 0x000ea20000000800 */
[C---:B------:R-:W-:Y:S01]  /*9140*/  HMMA.16816.F32.BF16 R112, R152.reuse, R166, R112 ;  /* 0x000000a69870723c */ /* 0x040fe20000041870 */
[----:B------:R-:W2:Y:S07]  /*9150*/  LDSM.16.MT88.4 R164, [R210+0x16800] ;  /* 0x01680000d2a4783b */ /* 0x000eae0000004200 */
[C---:B----4-:R-:W-:Y:S01]  /*9160*/  HMMA.16816.F32.BF16 R116, R152.reuse, R156, R116 ;  /* 0x0000009c9874723c */ /* 0x050fe20000041874 */
[----:B------:R-:W4:Y:S03]  /*9170*/  MUFU.EX2 R184, R150 ;  /* 0x0000009600b87308 */ /* 0x000f260000000800 */
[----:B-1----:R-:W-:Y:S01]  /*9180*/  LOP3.LUT R20, R177, UR8, R26, 0x96, !PT ;  /* 0x00000008b1147c12 */ /* 0x002fe2000f8e961a */
[----:B-----5:R-:W-:Y:S01]  /*9190*/  FADD.FTZ R2, R187, R2 ;  /* 0x00000002bb027221 */ /* 0x020fe20000010000 */
[----:B------:R-:W-:Y:S02]  /*91a0*/  LDSM.16.MT88.4 R24, [R211+0x16800] ;  /* 0x01680000d318783b */ /* 0x000fe40000004200 */
[C---:B------:R-:W-:Y:S03]  /*91b0*/  HMMA.16816.F32.BF16 R120, R152.reuse, R158, R120 ;  /* 0x0000009e9878723c */ /* 0x040fe60000041878 */
[----:B------:R1:W-:Y:S03]  /*91c0*/  MUFU.EX2 R177, R32 ;  /* 0x0000002000b17308 */ /* 0x0003e60000000800 */
[----:B------:R-:W5:Y:S02]  /*91d0*/  LDSM.16.MT88.4 R156, [R212+0x16800] ;  /* 0x01680000d49c783b */ /* 0x000f640000004200 */
[C---:B---3--:R-:W-:Y:S04]  /*91e0*/  HMMA.16816.F32.BF16 R124, R152.reuse, R160, R124 ;  /* 0x000000a0987c723c */ /* 0x048fe8000004187c */
[----:B--2---:R-:W-:Y:S01]  /*91f0*/  FADD.FTZ R0, R185, R0 ;  /* 0x00000000b9007221 */ /* 0x004fe20000010000 */
[----:B------:R2:W3:Y:S03]  /*9200*/  MUFU.EX2 R186, R21 ;  /* 0x0000001500ba7308 */ /* 0x0004e60000000800 */
[C---:B------:R-:W-:Y:S01]  /*9210*/  HMMA.16816.F32.BF16 R128, R152.reuse, R162, R128 ;  /* 0x000000a29880723c */ /* 0x040fe20000041880 */
[----:B------:R-:W5:Y:S03]  /*9220*/  LDSM.16.MT88.4 R160, [R209+0x11000] ;  /* 0x01100000d1a0783b */ /* 0x000f660000004200 */
[----:B----4-:R-:W-:Y:S04]  /*9230*/  FADD.FTZ R0, R184, R0 ;  /* 0x00000000b8007221 */ /* 0x010fe80000010000 */
[----:B------:R-:W-:Y:S01]  /*9240*/  FADD.FTZ R0, R191, R0 ;  /* 0x00000000bf007221 */ /* 0x000fe20000010000 */
[C---:B------:R-:W-:Y:S03]  /*9250*/  HMMA.16816.F32.BF16 R132, R152.reuse, R164, R132 ;  /* 0x000000a49884723c */ /* 0x040fe60000041884 */
[----:B-1----:R-:W-:Y:S01]  /*9260*/  LOP3.LUT R32, R181, UR9, R178, 0x96, !PT ;  /* 0x00000009b5207c12 */ /* 0x002fe2000f8e96b2 */
[----:B------:R-:W-:Y:S04]  /*9270*/  FADD.FTZ R0, R190, R0 ;  /* 0x00000000be007221 */ /* 0x000fe80000010000 */
[C---:B------:R-:W-:Y:S04]  /*9280*/  HMMA.16816.F32.BF16 R136, R152.reuse, R166, R136 ;  /* 0x000000a69888723c */ /* 0x040fe80000041888 */
[----:B--2---:R-:W-:Y:S04]  /*9290*/  IMAD.WIDE.U32 R20, R20, -0x326172a9, RZ ;  /* 0xcd9e8d5714147825 */ /* 0x004fe800078e00ff */
[----:B------:R-:W-:Y:S01]  /*92a0*/  IMAD.WIDE.U32 R32, R32, -0x2daee0ad, RZ ;  /* 0xd2511f5320207825 */ /* 0x000fe200078e00ff */
[----:B------:R-:W-:Y:S03]  /*92b0*/  LOP3.LUT R149, R20, 0xffff, RZ, 0xc0, !PT ;  /* 0x0000ffff14957812 */ /* 0x000fe600078ec0ff */
[----:B------:R-:W-:Y:S01]  /*92c0*/  LOP3.LUT R21, R21, UR19, R180, 0x96, !PT ;  /* 0x0000001315157c12 */ /* 0x000fe2000f8e96b4 */
[----:B---3--:R-:W-:Y:S01]  /*92d0*/  FADD.FTZ R2, R186, R2 ;  /* 0x00000002ba027221 */ /* 0x008fe20000010000 */
[C---:B-----5:R-:W-:Y:S01]  /*92e0*/  HMMA.16816.F32.BF16 R16, R152.reuse, R156, R16 ;  /* 0x0000009c9810723c */ /* 0x060fe20000041810 */
[----:B------:R-:W1:Y:S02]  /*92f0*/  MUFU.EX2 R180, R30 ;  /* 0x0000001e00b47308 */ /* 0x000e640000000800 */
[----:B------:R-:W-:Y:S01]  /*9300*/  SHF.R.U32.HI R164, RZ, 0x10, R20 ;  /* 0x00000010ffa47819 */ /* 0x000fe20000011614 */
[----:B------:R-:W-:Y:S01]  /*9310*/  FADD.FTZ R2, R193, R2 ;  /* 0x00000002c1027221 */ /* 0x000fe20000010000 */
[----:B------:R-:W-:Y:S02]  /*9320*/  LOP3.LUT R165, R20, 0xff, RZ, 0xc0, !PT ;  /* 0x000000ff14a57812 */ /* 0x000fe400078ec0ff */
[----:B------:R-:W-:Y:S01]  /*9330*/  SHF.R.U32.HI R151, RZ, 0x18, R20 ;  /* 0x00000018ff977819 */ /* 0x000fe20000011614 */
[C---:B------:R-:W-:Y:S01]  /*9340*/  HMMA.16816.F32.BF16 R140, R152.reuse, R158, R140 ;  /* 0x0000009e988c723c */ /* 0x040fe2000004188c */
[----:B------:R-:W2:Y:S03]  /*9350*/  LDSM.16.MT88.4 R156, [R210+0x11000] ;  /* 0x01100000d29c783b */ /* 0x000ea60000004200 */
[----:B------:R-:W-:Y:S01]  /*9360*/  LOP3.LUT R20, R21, 0xffff, RZ, 0xc0, !PT ;  /* 0x0000ffff15147812 */ /* 0x000fe200078ec0ff */
[----:B------:R-:W-:Y:S01]  /*9370*/  FADD.FTZ R2, R192, R2 ;  /* 0x00000002c0027221 */ /* 0x000fe20000010000 */
[----:B------:R-:W-:Y:S02]  /*9380*/  LOP3.LUT R22, R164, 0xff, RZ, 0xc0, !PT ;  /* 0x000000ffa4167812 */ /* 0x000fe400078ec0ff */
[C---:B------:R-:W-:Y:S04]  /*9390*/  HMMA.16816.F32.BF16 R12, R152.reuse, R24, R12 ;  /* 0x00000018980c723c */ /* 0x040fe8000004180c */
[----:B------:R-:W-:Y:S01]  /*93a0*/  SHF.R.U32.HI R23, RZ, 0x8, R149 ;  /* 0x00000008ff177819 */ /* 0x000fe20000011695 */
[----:B------:R-:W-:Y:S01]  /*93b0*/  FADD.FTZ R2, R183, R2 ;  /* 0x00000002b7027221 */ /* 0x000fe20000010000 */
[----:B------:R-:W-:Y:S02]  /*93c0*/  LOP3.LUT R149, R21, 0xff, RZ, 0xc0, !PT ;  /* 0x000000ff15957812 */ /* 0x000fe400078ec0ff */
[----:B------:R-:W-:Y:S01]  /*93d0*/  HMMA.16816.F32.BF16 R144, R152, R26, R144 ;  /* 0x0000001a9890723c */ /* 0x000fe20000041890 */
[----:B------:R-:W-:Y:S03]  /*93e0*/  LDSM.16.MT88.4 R152, [R210+0x13000] ;  /* 0x01300000d298783b */ /* 0x000fe60000004200 */
[----:B------:R-:W-:Y:S01]  /*93f0*/  SHF.R.U32.HI R20, RZ, 0x8, R20 ;  /* 0x00000008ff147819 */ /* 0x000fe20000011614 */
[----:B-1----:R-:W-:Y:S01]  /*9400*/  FADD.FTZ R0, R180, R0 ;  /* 0x00000000b4007221 */ /* 0x002fe20000010000 */
[----:B------:R-:W-:Y:S01]  /*9410*/  PRMT R168, R165, 0x5410, R23 ;  /* 0x00005410a5a87816 */ /* 0x000fe20000000017 */
[----:B------:R-:W-:Y:S01]  /*9420*/  FADD.FTZ R2, R182, R2 ;  /* 0x00000002b6027221 */ /* 0x000fe20000010000 */
[----:B------:R-:W-:Y:S01]  /*9430*/  PRMT R23, R22, 0x5410, R151 ;  /* 0x0000541016177816 */ /* 0x000fe20000000097 */
[----:B------:R-:W1:Y:S03]  /*9440*/  LDSM.16.MT88.4 R164, [R212+0x11000] ;  /* 0x01100000d4a4783b */ /* 0x000e660000004200 */
[----:B------:R-:W-:Y:S01]  /*9450*/  PRMT R151, R149, 0x5410, R20 ;  /* 0x0000541095977816 */ /* 0x000fe20000000014 */
[--C-:B------:R-:W-:Y:S01]  /*9460*/  HSET2.LE.AND R22, R168, R246.reuse, PT ;  /* 0x000000f6a8167233 */ /* 0x100fe20003803000 */
[--C-:B------:R-:W-:Y:S01]  /*9470*/  SHF.R.U32.HI R20, RZ, 0x10, R21.reuse ;  /* 0x00000010ff147819 */ /* 0x100fe20000011615 */
[--C-:B------:R-:W-:Y:S01]  /*9480*/  HSET2.LE.AND R23, R23, R246.reuse, PT ;  /* 0x000000f617177233 */ /* 0x100fe20003803000 */
[----:B------:R-:W-:Y:S01]  /*9490*/  SHF.R.U32.HI R150, RZ, 0x18, R21 ;  /* 0x00000018ff967819 */ /* 0x000fe20000011615 */
[----:B------:R-:W3:Y:S01]  /*94a0*/  LDSM.16.MT88.4 R168, [R211+0x11000] ;  /* 0x01100000d3a8783b */ /* 0x000ee20000004200 */
[----:B------:R-:W-:Y:S01]  /*94b0*/  LOP3.LUT R149, R20, 0xff, RZ, 0xc0, !PT ;  /* 0x000000ff14957812 */ /* 0x000fe200078ec0ff */
[----:B------:R-:W-:Y:S01]  /*94c0*/  FADD.FTZ R0, R179, R0 ;  /* 0x00000000b3007221 */ /* 0x000fe20000010000 */
[----:B------:R-:W-:Y:S01]  /*94d0*/  F2FP.BF16.PACK_AB R20, R192, R193 ;  /* 0x000000c1c014723e */ /* 0x000fe200000010ff */
[----:B------:R-:W-:Y:S01]  /*94e0*/  FADD.FTZ R2, R177, R2 ;  /* 0x00000002b1027221 */ /* 0x000fe20000010000 */
[----:B------:R-:W-:Y:S02]  /*94f0*/  PRMT R149, R149, 0x5410, R150 ;  /* 0x0000541095957816 */ /* 0x000fe40000000096 */
[----:B------:R-:W-:Y:S01]  /*9500*/  F2FP.BF16.PACK_AB R21, R190, R191 ;  /* 0x000000bfbe15723e */ /* 0x000fe200000010ff */
[----:B------:R-:W-:Y:S01]  /*9510*/  LDSM.16.MT88.4 R28, [R211+0x17000] ;  /* 0x01700000d31c783b */ /* 0x000fe20000004200 */
[----:B------:R-:W-:Y:S01]  /*9520*/  LOP3.LUT R22, R22, R20, RZ, 0xc0, !PT ;  /* 0x0000001416167212 */ /* 0x000fe200078ec0ff */
[--C-:B------:R-:W-:Y:S01]  /*9530*/  HSET2.LE.AND R24, R149, R246.reuse, PT ;  /* 0x000000f695187233 */ /* 0x100fe20003803000 */
[----:B------:R-:W-:Y:S01]  /*9540*/  LOP3.LUT R23, R23, R21, RZ, 0xc0, !PT ;  /* 0x0000001517177212 */ /* 0x000fe200078ec0ff */
[--C-:B------:R-:W-:Y:S01]  /*9550*/  HSET2.LE.AND R20, R151, R246.reuse, PT ;  /* 0x000000f697147233 */ /* 0x100fe20003803000 */
[----:B------:R-:W-:Y:S01]  /*9560*/  F2FP.BF16.PACK_AB R25, R184, R185 ;  /* 0x000000b9b819723e */ /* 0x000fe200000010ff */
[----:B------:R-:W-:Y:S01]  /*9570*/  FADD.FTZ R240, R188, R2 ;  /* 0x00000002bcf07221 */ /* 0x000fe20000010000 */
[----:B------:R-:W-:Y:S02]  /*9580*/  F2FP.BF16.PACK_AB R21, R186, R187 ;  /* 0x000000bbba15723e */ /* 0x000fe400000010ff */
[----:B------:R-:W-:Y:S02]  /*9590*/  LOP3.LUT R149, R33, UR18, R176, 0x96, !PT ;  /* 0x0000001221957c12 */ /* 0x000fe4000f8e96b0 */
[----:B------:R-:W-:Y:S01]  /*95a0*/  LOP3.LUT R20, R20, R21, RZ, 0xc0, !PT ;  /* 0x0000001514147212 */ /* 0x000fe200078ec0ff */
[----:B------:R-:W4:Y:S01]  /*95b0*/  MUFU.EX2 R176, R34 ;  /* 0x0000002200b07308 */ /* 0x000f220000000800 */
[----:B------:R-:W-:Y:S02]  /*95c0*/  LOP3.LUT R21, R24, R25, RZ, 0xc0, !PT ;  /* 0x0000001918157212 */ /* 0x000fe400078ec0ff */
[----:B------:R-:W5:Y:S01]  /*95d0*/  LDSM.16.MT88.4 R24, [R209+0x13000] ;  /* 0x01300000d118783b */ /* 0x000f620000004200 */
[----:B------:R-:W-:Y:S02]  /*95e0*/  LOP3.LUT R150, R32, 0xffff, RZ, 0xc0, !PT ;  /* 0x0000ffff20967812 */ /* 0x000fe400078ec0ff */
[----:B------:R-:W-:Y:S02]  /*95f0*/  SHF.R.U32.HI R151, RZ, 0x10, R32 ;  /* 0x00000010ff977819 */ /* 0x000fe40000011620 */
[C---:B------:R-:W-:Y:S05]  /*9600*/  HMMA.16816.F32.BF16 R4, R20.reuse, R160, R4 ;  /* 0x000000a01404723c */ /* 0x040fea0000041804 */
[----:B------:R-:W-:Y:S03]  /*9610*/  SHF.R.U32.HI R150, RZ, 0x8, R150 ;  /* 0x00000008ff967819 */ /* 0x000fe60000011696 */
[C---:B------:R-:W-:Y:S01]  /*9620*/  HMMA.16816.F32.BF16 R8, R20.reuse, R162, R8 ;  /* 0x000000a21408723c */ /* 0x040fe20000041808 */
[----:B------:R-:W-:Y:S07]  /*9630*/  LDSM.16.MT88.4 R160, [R211+0x13000] ;  /* 0x01300000d3a0783b */ /* 0x000fee0000004200 */
[C---:B--2---:R-:W-:Y:S04]  /*9640*/  HMMA.16816.F32.BF16 R36, R20.reuse, R156, R36 ;  /* 0x0000009c1424723c */ /* 0x044fe80000041824 */
[----:B----4-:R-:W-:Y:S04]  /*9650*/  FADD.FTZ R0, R176, R0 ;  /* 0x00000000b0007221 */ /* 0x010fe80000010000 */
[C---:B------:R-:W-:Y:S01]  /*9660*/  HMMA.16816.F32.BF16 R40, R20.reuse, R158, R40 ;  /* 0x0000009e1428723c */ /* 0x040fe20000041828 */
[----:B------:R-:W2:Y:S03]  /*9670*/  LDSM.16.MT88.4 R156, [R212+0x13000] ;  /* 0x01300000d49c783b */ /* 0x000ea60000004200 */
[----:B------:R-:W-:Y:S04]  /*9680*/  FADD.FTZ R241, R189, R0 ;  /* 0x00000000bdf17221 */ /* 0x000fe80000010000 */
        /* <DEDUP_REMOVED lines=20> */
[----:B------:R-:W-:Y:S07]  /*97d0*/  LDSM.16.MT88.4 R164, [R211+0x11800] ;  /* 0x01180000d3a4783b */ /* 0x000fee0000004200 */
[C---:B---3--:R-:W-:Y:S08]  /*97e0*/  HMMA.16816.F32.BF16 R100, R20.reuse, R168, R100 ;  /* 0x000000a81464723c */ /* 0x048ff00000041864 */
[C---:B------:R-:W-:Y:S01]  /*97f0*/  HMMA.16816.F32.BF16 R104, R20.reuse, R170, R104 ;  /* 0x000000aa1468723c */ /* 0x040fe20000041868 */
[----:B------:R-:W-:Y:S07]  /*9800*/  LDSM.16.MT88.4 R168, [R211+0x15800] ;  /* 0x01580000d3a8783b */ /* 0x000fee0000004200 */
[C---:B----4-:R-:W-:Y:S08]  /*9810*/  HMMA.16816.F32.BF16 R108, R20.reuse, R24, R108 ;  /* 0x00000018146c723c */ /* 0x050ff0000004186c */
[C---:B------:R-:W-:Y:S01]  /*9820*/  HMMA.16816.F32.BF16 R112, R20.reuse, R26, R112 ;  /* 0x0000001a1470723c */ /* 0x040fe20000041870 */
[----:B------:R-:W1:Y:S07]  /*9830*/  LDSM.16.MT88.4 R24, [R212+0x17000] ;  /* 0x01700000d418783b */ /* 0x000e6e0000004200 */
[C---:B------:R-:W-:Y:S08]  /*9840*/  HMMA.16816.F32.BF16 R116, R20.reuse, R172, R116 ;  /* 0x000000ac1474723c */ /* 0x040ff00000041874 */
[C---:B------:R-:W-:Y:S01]  /*9850*/  HMMA.16816.F32.BF16 R120, R20.reuse, R174, R120 ;  /* 0x000000ae1478723c */ /* 0x040fe20000041878 */
[----:B------:R-:W-:Y:S07]  /*9860*/  LDSM.16.MT88.4 R172, [R209+0x17800] ;  /* 0x01780000d1ac783b */ /* 0x000fee0000004200 */
[C---:B-----5:R-:W-:Y:S07]  /*9870*/  HMMA.16816.F32.BF16 R124, R20.reuse, R152, R124 ;  /* 0x00000098147c723c */ /* 0x060fee000004187c */
[----:B------:R-:W-:Y:S01]  /*9880*/  LOP3.LUT R153, R32, 0xff, RZ, 0xc0, !PT ;  /* 0x000000ff20997812 */ /* 0x000fe200078ec0ff */
[C---:B------:R-:W-:Y:S04]  /*9890*/  HMMA.16816.F32.BF16 R128, R20.reuse, R154, R128 ;  /* 0x0000009a1480723c */ /* 0x040fe80000041880 */
[----:B------:R-:W-:Y:S02]  /*98a0*/  SHF.R.U32.HI R152, RZ, 0x18, R32 ;  /* 0x00000018ff987819 */ /* 0x000fe40000011620 */
[----:B------:R-:W-:Y:S01]  /*98b0*/  LDSM.16.MT88.4 R32, [R210+0x11800] ;  /* 0x01180000d220783b */ /* 0x000fe20000004200 */
[----:B------:R-:W-:Y:S01]  /*98c0*/  PRMT R150, R153, 0x5410, R150 ;  /* 0x0000541099967816 */ /* 0x000fe20000000096 */
[C---:B--2---:R-:W-:Y:S08]  /*98d0*/  HMMA.16816.F32.BF16 R132, R20.reuse, R156, R132 ;  /* 0x0000009c1484723c */ /* 0x044ff00000041884 */
[C---:B------:R-:W-:Y:S01]  /*98e0*/  HMMA.16816.F32.BF16 R136, R20.reuse, R158, R136 ;  /* 0x0000009e1488723c */ /* 0x040fe20000041888 */
[----:B------:R-:W2:Y:S07]  /*98f0*/  LDSM.16.MT88.4 R156, [R209+0x11800] ;  /* 0x01180000d19c783b */ /* 0x000eae0000004200 */
[C---:B-1----:R-:W-:Y:S07]  /*9900*/  HMMA.16816.F32.BF16 R16, R20.reuse, R24, R16 ;  /* 0x000000181410723c */ /* 0x042fee0000041810 */
[C---:B------:R-:W-:Y:S01]  /*9910*/  LOP3.LUT R24, R149.reuse, 0xffff, RZ, 0xc0, !PT ;  /* 0x0000ffff95187812 */ /* 0x040fe200078ec0ff */
[C---:B------:R-:W-:Y:S04]  /*9920*/  HMMA.16816.F32.BF16 R140, R20.reuse, R26, R140 ;  /* 0x0000001a148c723c */ /* 0x040fe8000004188c */
[----:B------:R-:W-:Y:S02]  /*9930*/  LOP3.LUT R25, R149, 0xff, RZ, 0xc0, !PT ;  /* 0x000000ff95197812 */ /* 0x000fe400078ec0ff */
[----:B------:R-:W-:Y:S02]  /*9940*/  SHF.R.U32.HI R24, RZ, 0x8, R24 ;  /* 0x00000008ff187819 */ /* 0x000fe40000011618 */
[C---:B------:R-:W-:Y:S04]  /*9950*/  HMMA.16816.F32.BF16 R12, R20.reuse, R28, R12 ;  /* 0x0000001c140c723c */ /* 0x040fe8000004180c */
[----:B------:R-:W-:Y:S02]  /*9960*/  PRMT R25, R25, 0x5410, R24 ;  /* 0x0000541019197816 */ /* 0x000fe40000000018 */
[--C-:B------:R-:W-:Y:S02]  /*9970*/  SHF.R.U32.HI R24, RZ, 0x10, R149.reuse ;  /* 0x00000010ff187819 */ /* 0x100fe40000011695 */
[----:B------:R-:W-:Y:S01]  /*9980*/  HMMA.16816.F32.BF16 R144, R20, R30, R144 ;  /* 0x0000001e1490723c */ /* 0x000fe20000041890 */
[----:B------:R-:W1:Y:S03]  /*9990*/  LDSM.16.MT88.4 R20, [R209+0x13800] ;  /* 0x01380000d114783b */ /* 0x000e660000004200 */
[----:B------:R-:W-:Y:S02]  /*99a0*/  LOP3.LUT R27, R151, 0xff, RZ, 0xc0, !PT ;  /* 0x000000ff971b7812 */ /* 0x000fe400078ec0ff */
[----:B------:R-:W-:Y:S02]  /*99b0*/  SHF.R.U32.HI R149, RZ, 0x18, R149 ;  /* 0x00000018ff957819 */ /* 0x000fe40000011695 */
[----:B------:R-:W-:Y:S01]  /*99c0*/  LOP3.LUT R26, R24, 0xff, RZ, 0xc0, !PT ;  /* 0x000000ff181a7812 */ /* 0x000fe200078ec0ff */
[--C-:B------:R-:W-:Y:S03]  /*99d0*/  HSET2.LE.AND R24, R25, R246.reuse, PT ;  /* 0x000000f619187233 */ /* 0x100fe60003803000 */
[----:B------:R-:W-:Y:S01]  /*99e0*/  PRMT R151, R27, 0x5410, R152 ;  /* 0x000054101b977816 */ /* 0x000fe20000000098 */
[--C-:B------:R-:W-:Y:S01]  /*99f0*/  HSET2.LE.AND R27, R150, R246.reuse, PT ;  /* 0x000000f6961b7233 */ /* 0x100fe20003803000 */
[----:B------:R-:W-:Y:S02]  /*9a00*/  PRMT R26, R26, 0x5410, R149 ;  /* 0x000054101a1a7816 */ /* 0x000fe40000000095 */
[----:B------:R-:W-:Y:S01]  /*9a10*/  F2FP.BF16.PACK_AB R25, R182, R183 ;  /* 0x000000b7b619723e */ /* 0x000fe200000010ff */
[--C-:B------:R-:W-:Y:S01]  /*9a20*/  HSET2.LE.AND R29, R151, R246.reuse, PT ;  /* 0x000000f6971d7233 */ /* 0x100fe20003803000 */
[----:B------:R-:W-:Y:S02]  /*9a30*/  F2FP.BF16.PACK_AB R28, R188, R177 ;  /* 0x000000b1bc1c723e */ /* 0x000fe400000010ff */
[----:B------:R-:W-:Y:S01]  /*9a40*/  LOP3.LUT R24, R24, R25, RZ, 0xc0, !PT ;  /* 0x0000001918187212 */ /* 0x000fe200078ec0ff */
[----:B------:R-:W-:Y:S01]  /*9a50*/  HSET2.LE.AND R25, R26, R246, PT ;  /* 0x000000f61a197233 */ /* 0x000fe20003803000 */
[----:B------:R-:W-:Y:S02]  /*9a60*/  F2FP.BF16.PACK_AB R26, R179, R180 ;  /* 0x000000b4b31a723e */ /* 0x000fe400000010ff */
[----:B------:R-:W-:Y:S02]  /*9a70*/  F2FP.BF16.PACK_AB R149, R189, R176 ;  /* 0x000000b0bd95723e */ /* 0x000fe400000010ff */
[----:B------:R-:W-:Y:S02]  /*9a80*/  LOP3.LUT R25, R25, R26, RZ, 0xc0, !PT ;  /* 0x0000001a19197212 */ /* 0x000fe400078ec0ff */
[----:B------:R-:W-:Y:S02]  /*9a90*/  LOP3.LUT R26, R27, R28, RZ, 0xc0, !PT ;  /* 0x0000001c1b1a7212 */ /* 0x000fe400078ec0ff */
[----:B------:R-:W-:Y:S02]  /*9aa0*/  LOP3.LUT R27, R29, R149, RZ, 0xc0, !PT ;  /* 0x000000951d1b7212 */ /* 0x000fe400078ec0ff */
[----:B------:R-:W-:Y:S01]  /*9ab0*/  LDSM.16.MT88.4 R28, [R211+0x13800] ;  /* 0x01380000d31c783b */ /* 0x000fe20000004200 */
[----:B------:R-:W-:Y:S02]  /*9ac0*/  MOV R150, R3 ;  /* 0x0000000300967202 */ /* 0x000fe40000000f00 */
[----:B------:R-:W-:Y:S02]  /*9ad0*/  MOV R149, R148 ;  /* 0x0000009400957202 */ /* 0x000fe40000000f00 */
[C---:B--2---:R-:W-:Y:S03]  /*9ae0*/  HMMA.16816.F32.BF16 R152, R24.reuse, R156, R4 ;  /* 0x0000009c1898723c */ /* 0x044fe60000041804 */
[----:B------:R-:W2:Y:S05]  /*9af0*/  LDSM.16.MT88.4 R4, [R210+0x13800] ;  /* 0x01380000d204783b */ /* 0x000eaa0000004200 */
[C---:B------:R-:W-:Y:S03]  /*9b00*/  HMMA.16816.F32.BF16 R156, R24.reuse, R158, R8 ;  /* 0x0000009e189c723c */ /* 0x040fe60000041808 */
[----:B------:R-:W3:Y:S05]  /*9b10*/  LDSM.16.MT88.4 R8, [R212+0x13800] ;  /* 0x01380000d408783b */ /* 0x000eea0000004200 */
[C---:B------:R-:W-:Y:S08]  /*9b20*/  HMMA.16816.F32.BF16 R36, R24.reuse, R32, R36 ;  /* 0x000000201824723c */ /* 0x040ff00000041824 */
        /* <DEDUP_REMOVED lines=36> */
.L_x_643:
        /* <DEDUP_REMOVED lines=9> */
[----:B------:R-:W4:Y:S01]  /*9e00*/  S2UR UR10, SR_CTAID.Z ;  /* 0x00000000000a79c3 */ /* 0x000f220000002700 */
        /* <DEDUP_REMOVED lines=49> */
[----:B------:R-:W-:Y:S01]  /*a120*/  UIMAD UR14, UR10, UR14, UR4 ;  /* 0x0000000e0a0e72a4 */ /* 0x000fe2000f8e0204 */
        /* <DEDUP_REMOVED lines=344> */
.L_x_648:
[----:B--234-:R-:W-:Y:S05]  /*b6b0*/  BSYNC B0 ;  /* 0x0000000000007941 */ /* 0x01cfea0003800000 */
.L_x_647:
[----:B------:R-:W2:Y:S04]  /*b6c0*/  LDL.LU.64 R4, [R1+0x20] ;  /* 0x0000200001047983 */ /* 0x000ea80000300a00 */
[----:B------:R-:W3:Y:S04]  /*b6d0*/  S2R R3, SR_TID.X ;  /* 0x0000000000037919 */ /* 0x000ee80000002100 */
[----:B------:R-:W4:Y:S01]  /*b6e0*/  S2R R8, SR_CTAID.Z ;  /* 0x0000000000087919 */ /* 0x000f220000002700 */
[----:B------:R-:W-:-:S02]  /*b6f0*/  USHF.R.S32.HI UR6, URZ, 0x1f, UR10 ;  /* 0x0000001f3f067899 */ /* 0x000fc4000801140a */
[----:B------:R-:W-:Y:S01]  /*b700*/  ULDC.64 UR4, c[0x0][0x1f0] ;  /* 0x00007c0000047ab9 */ /* 0x000fe20000000a00 */
[----:B------:R1:W5:Y:S01]  /*b710*/  LDL.64 R12, [R1+0x8] ;  /* 0x00000800010c7983 */ /* 0x0003620000100a00 */
[----:B------:R-:W-:Y:S01]  /*b720*/  UIMAD UR4, UR6, UR4, URZ ;  /* 0x00000004060472a4 */ /* 0x000fe2000f8e023f */
[----:B------:R-:W-:Y:S03]  /*b730*/  BSSY B0, `(.L_x_649) ;  /* 0x0000016000007945 */ /* 0x000fe60003800000 */
[----:B------:R-:W-:Y:S01]  /*b740*/  UIMAD UR4, UR10, UR5, UR4 ;  /* 0x000000050a0472a4 */ /* 0x000fe2000f8e0204 */
[----:B---3--:R-:W-:-:S04]  /*b750*/  SHF.R.S32.HI R0, RZ, 0x1f, R3 ;  /* 0x0000001fff007819 */ /* 0x008fc80000011403 */
[----:B------:R-:W-:-:S04]  /*b760*/  LEA.HI R0, R0, R3, RZ, 0x3 ;  /* 0x0000000300007211 */ /* 0x000fc800078f18ff */
[----:B------:R-:W-:Y:S02]  /*b770*/  SHF.R.S32.HI R11, RZ, 0x3, R0 ;  /* 0x00000003ff0b7819 */ /* 0x000fe40000011400 */
[----:B--2---:R-:W-:-:S04]  /*b780*/  IADD3 R2, P0, R4, UR12, RZ ;  /* 0x0000000c04027c10 */ /* 0x004fc8000ff1e0ff */
[----:B------:R-:W-:Y:S02]  /*b790*/  IADD3.X R3, R5, UR7, RZ, P0, !PT ;  /* 0x0000000705037c10 */ /* 0x000fe400087fe4ff */
[----:B------:R-:W-:-:S03]  /*b7a0*/  ISETP.GE.AND P0, PT, R11, UR20, PT ;  /* 0x000000140b007c0c */ /* 0x000fc6000bf06270 */
[----:B----4-:R-:W-:-:S05]  /*b7b0*/  IMAD.WIDE.U32 R8, R8, c[0x0][0x1f0], R2 ;  /* 0x00007c0008087a25 */ /* 0x010fca00078e0002 */
[----:B------:R-:W-:-:S05]  /*b7c0*/  IADD3 R7, R9, UR4, RZ ;  /* 0x0000000409077c10 */ /* 0x000fca000fffe0ff */
[----:B------:R-:W-:Y:S05]  /*b7d0*/  @P0 BRA `(.L_x_650) ;  /* 0x000000b000000947 */ /* 0x000fea0003800000 */
[----:B-1----:R-:W-:Y:S01]  /*b7e0*/  MOV R6, R8 ;  /* 0x0000000800067202 */ /* 0x002fe20000000f00 */
        /* <DEDUP_REMOVED lines=10> */
.L_x_650:
[----:B-1----:R-:W-:Y:S05]  /*b890*/  BSYNC B0 ;  /* 0x0000000000007941 */ /* 0x002fea0003800000 */
.L_x_649:
[----:B------:R-:W-:Y:S01]  /*b8a0*/  IADD3 R0, R11, 0x10, RZ ;  /* 0x000000100b007810 */ /* 0x000fe20007ffe0ff */
[----:B------:R-:W-:Y:S03]  /*b8b0*/  BSSY B0, `(.L_x_651) ;  /* 0x0000011000007945 */ /* 0x000fe60003800000 */
[----:B------:R-:W-:-:S13]  /*b8c0*/  ISETP.GE.AND P0, PT, R0, UR20, PT ;  /* 0x0000001400007c0c */ /* 0x000fda000bf06270 */
[----:B------:R-:W-:Y:S05]  /*b8d0*/  @P0 BRA `(.L_x_652) ;  /* 0x000000e000000947 */ /* 0x000fea0003800000 */
[----:B-----5:R-:W-:Y:S01]  /*b8e0*/  IADD3 R10, P0, R12, 0x10, RZ ;  /* 0x000000100c0a7810 */ /* 0x020fe20007f1e0ff */
        /* <DEDUP_REMOVED lines=13> */
.L_x_652:
[----:B------:R-:W-:Y:S05]  /*b9c0*/  BSYNC B0 ;  /* 0x0000000000007941 */ /* 0x000fea0003800000 */
.L_x_651:
        /* <DEDUP_REMOVED lines=18> */
.L_x_654:
[----:B------:R-:W-:Y:S05]  /*baf0*/  BSYNC B0 ;  /* 0x0000000000007941 */ /* 0x000fea0003800000 */
.L_x_653:
[----:B------:R-:W-:-:S04]  /*bb00*/  IADD3 R0, R11, 0x30, RZ ;  /* 0x000000300b007810 */ /* 0x000fc80007ffe0ff */
[----:B------:R-:W-:-:S13]  /*bb10*/  ISETP.GE.AND P0, PT, R0, UR20, PT ;  /* 0x0000001400007c0c */ /* 0x000fda000bf06270 */
        /* <DEDUP_REMOVED lines=16> */
.L_x_639:
[----:B------:R-:W-:Y:S01]  /*bc20*/  UISETP.NE.AND UP4, UPT, UR21, -0x1, UPT ;  /* 0xffffffff1500788c */ /* 0x000fe2000bf85270 */
[----:B------:R-:W-:Y:S01]  /*bc30*/  LEA.HI R6, R27, R104, RZ, 0x3 ;  /* 0x000000681b067211 */ /* 0x000fe200078f18ff */
[----:B------:R-:W-:Y:S01]  /*bc40*/  ULDC.U8 UR14, c[0x0][0x329] ;  /* 0x0000ca40000e7ab9 */ /* 0x000fe20000000000 */
[----:B------:R-:W1:Y:S01]  /*bc50*/  S2R R12, SR_CTAID.Z ;  /* 0x00000000000c7919 */ /* 0x000e620000002700 */
[----:B------:R-:W-:Y:S01]  /*bc60*/  UISETP.NE.AND UP3, UPT, UR14, URZ, UPT ;  /* 0x0000003f0e00728c */ /* 0x000fe2000bf65270 */
[----:B------:R-:W-:Y:S01]  /*bc70*/  LOP3.LUT R0, R6, 0x1ffffff8, RZ, 0xc0, !PT ;  /* 0x1ffffff806007812 */ /* 0x000fe200078ec0ff */
[----:B------:R-:W-:Y:S01]  /*bc80*/  ULDC.64 UR6, c[0x0][0x1e8] ;  /* 0x00007a0000067ab9 */ /* 0x000fe20000000a00 */
[----:B------:R-:W2:Y:S01]  /*bc90*/  S2R R4, SR_CTAID.X ;  /* 0x0000000000047919 */ /* 0x000ea20000002500 */
[----:B------:R-:W-:Y:S01]  /*bca0*/  ULDC.U8 UR15, c[0x0][0x328] ;  /* 0x0000ca00000f7ab9 */ /* 0x000fe20000000000 */
[----:B------:R-:W-:Y:S01]  /*bcb0*/  SHF.R.S32.HI R6, RZ, 0x3, R6 ;  /* 0x00000003ff067819 */ /* 0x000fe20000011406 */
[----:B------:R-:W-:Y:S01]  /*bcc0*/  ULDC.64 UR4, c[0x0][0x1e0] ;  /* 0x0000780000047ab9 */ /* 0x000fe20000000a00 */
[----:B------:R-:W-:Y:S01]  /*bcd0*/  IMAD.IADD R0, R104, 0x1, -R0 ;  /* 0x0000000168007824 */ /* 0x000fe200078e0a00 */
[----:B------:R-:W-:Y:S01]  /*bce0*/  @UP4 UIMAD.WIDE.U32 UR12, UR21, UR6, URZ ;  /* 0x00000006150c42a5 */ /* 0x000fe2000f8e003f */
[----:B------:R-:W-:Y:S01]  /*bcf0*/  SHF.R.S32.HI R7, RZ, 0x1f, R6 ;  /* 0x0000001fff077819 */ /* 0x000fe20000011406 */
[----:B------:R-:W-:Y:S01]  /*bd00*/  @!UP4 USHF.R.S32.HI UR16, URZ, 0x1f, UR10 ;  /* 0x0000001f3f10c899 */ /* 0x000fe2000801140a */
[----:B------:R-:W-:Y:S01]  /*bd10*/  IMAD.SHL.U32 R0, R0, 0x8, RZ ;  /* 0x0000000800007824 */ /* 0x000fe200078e00ff */
[----:B------:R-:W-:Y:S01]  /*bd20*/  UISETP.NE.AND UP2, UPT, UR15, URZ, UPT ;  /* 0x0000003f0f00728c */ /* 0x000fe2000bf45270 */
[----:B------:R-:W-:Y:S01]  /*bd30*/  BSSY B0, `(.L_x_655) ;  /* 0x0000039000007945 */ /* 0x000fe20003800000 */
[----:B------:R-:W-:-:S02]  /*bd40*/  @!UP4 UIMAD UR16, UR16, UR4, URZ ;  /* 0x000000041010c2a4 */ /* 0x000fc4000f8e023f */
[----:B------:R-:W-:Y:S02]  /*bd50*/  @UP4 UIMAD UR7, UR21, UR7, UR13 ;  /* 0x00000007150742a4 */ /* 0x000fe4000f8e020d */
[----:B------:R-:W-:Y:S02]  /*bd60*/  USHF.R.S32.HI UR13, URZ, 0x1f, UR9 ;  /* 0x0000001f3f0d7899 */ /* 0x000fe40008011409 */
[----:B------:R-:W-:Y:S02]  /*bd70*/  @UP4 UMOV UR17, UR12 ;  /* 0x0000000c00114c82 */ /* 0x000fe40008000000 */
[----:B------:R-:W-:Y:S02]  /*bd80*/  @!UP3 UISETP.NE.AND UP1, UPT, UR15, URZ, UPT ;  /* 0x0000003f0f00b28c */ /* 0x000fe4000bf25270 */
[----:B------:R-:W-:Y:S02]  /*bd90*/  ULDC UR11, c[0x0][0x214] ;  /* 0x00008500000b7ab9 */ /* 0x000fe40000000800 */
[----:B------:R-:W-:Y:S01]  /*bda0*/  @UP3 ULDC UR12, c[0x0][0x210] ;  /* 0x00008400000c3ab9 */ /* 0x000fe20000000800 */
[----:B--2---:R-:W-:Y:S01]  /*bdb0*/  IMAD.WIDE R4, R4, 0x40, R6 ;  /* 0x0000004004047825 */ /* 0x004fe200078e0206 */
[----:B------:R-:W-:-:S02]  /*bdc0*/  UISETP.EQ.AND UP2, UPT, UR14, URZ, UP2 ;  /* 0x0000003f0e00728c */ /* 0x000fc40009742270 */
[----:B------:R-:W-:Y:S02]  /*bdd0*/  ULDC UR8, c[0x0][0x234] ;  /* 0x00008d0000087ab9 */ /* 0x000fe40000000800 */
[----:B------:R-:W-:Y:S02]  /*bde0*/  @!UP4 UIMAD.WIDE.U32 UR18, UR10, UR4, URZ ;  /* 0x000000040a12c2a5 */ /* 0x000fe4000f8e003f */
[----:B------:R-:W-:Y:S02]  /*bdf0*/  @!UP4 UIMAD UR16, UR10, UR5, UR16 ;  /* 0x000000050a10c2a4 */ /* 0x000fe4000f8e0210 */
[----:B------:R-:W-:Y:S02]  /*be00*/  @UP3 UIMAD UR12, UR12, UR11, URZ ;  /* 0x0000000b0c0c32a4 */ /* 0x000fe4000f8e023f */
[----:B------:R-:W-:Y:S02]  /*be10*/  ULDC.64 UR4, c[0x0][0x1f0] ;  /* 0x00007c0000047ab9 */ /* 0x000fe40000000a00 */
[----:B------:R-:W-:-:S02]  /*be20*/  @!UP3 USEL UR12, UR11, UR8, !UP1 ;  /* 0x000000080b0cb287 */ /* 0x000fc4000c800000 */
[----:B------:R-:W-:Y:S02]  /*be30*/  UISETP.NE.OR UP0, UPT, UR21, -0x1, !UP2 ;  /* 0xffffffff1500788c */ /* 0x000fe4000d705670 */
        /* <DEDUP_REMOVED lines=8> */
[----:B------:R-:W-:Y:S02]  /*bec0*/  UIMAD UR13, UR10, UR13, URZ ;  /* 0x0000000d0a0d72a4 */ /* 0x000fe4000f8e023f */
[----:B------:R-:W-:Y:S01]  /*bed0*/  @!UP0 UIMAD UR21, UR10, UR11, URZ ;  /* 0x0000000b0a1582a4 */ /* 0x000fe2000f8e023f */
[----:B------:R-:W-:Y:S01]  /*bee0*/  LEA.HI.X.SX32 R3, R0, UR7, 0x1, P0 ;  /* 0x0000000700037c11 */ /* 0x000fe200080f0eff */
[----:B------:R-:W-:Y:S01]  /*bef0*/  USEL UR13, UR13, URZ, !UP2 ;  /* 0x0000003f0d0d7287 */ /* 0x000fe2000d000000 */
[----:B------:R-:W-:Y:S01]  /*bf00*/  ISETP.GE.AND P0, PT, R6, UR22, PT ;  /* 0x0000001606007c0c */ /* 0x000fe2000bf06270 */
[----:B------:R-:W-:-:S02]  /*bf10*/  @UP3 ULDC UR14, c[0x0][0x210] ;  /* 0x00008400000e3ab9 */ /* 0x000fc40000000800 */
[----:B------:R-:W-:Y:S01]  /*bf20*/  @!UP3 UMOV UR14, 0x1 ;  /* 0x00000001000eb882 */ /* 0x000fe20000000000 */
[----:B-1----:R-:W-:Y:S01]  /*bf30*/  IMAD.WIDE.U32 R12, R12, c[0x0][0x1f0], R2 ;  /* 0x00007c000c0c7a25 */ /* 0x002fe200078e0002 */
[----:B------:R-:W-:Y:S02]  /*bf40*/  UIMAD UR13, UR9, UR12, UR13 ;  /* 0x0000000c090d72a4 */ /* 0x000fe4000f8e020d */
[----:B------:R-:W-:Y:S02]  /*bf50*/  UIMAD UR20, UR20, UR14, URZ ;  /* 0x0000000e141472a4 */ /* 0x000fe4000f8e023f */
[----:B------:R-:W-:Y:S02]  /*bf60*/  @!UP2 UMOV UR26, URZ ;  /* 0x0000003f001aac82 */ /* 0x000fe40008000000 */
[----:B------:R-:W-:Y:S02]  /*bf70*/  @UP2 UMOV UR26, UR21 ;  /* 0x00000015001a2c82 */ /* 0x000fe40008000000 */
[----:B------:R-:W-:-:S02]  /*bf80*/  UIMAD UR4, UR9, UR5, UR4 ;  /* 0x00000005090472a4 */ /* 0x000fc4000f8e0204 */
        /* <DEDUP_REMOVED lines=19> */
.L_x_656:
[----:B------:R-:W-:Y:S05]  /*c0c0*/  BSYNC B0 ;  /* 0x0000000000007941 */ /* 0x000fea0003800000 */
.L_x_655:
        /* <DEDUP_REMOVED lines=18> */
.L_x_658:
[----:B------:R-:W-:Y:S05]  /*c1f0*/  BSYNC B0 ;  /* 0x0000000000007941 */ /* 0x000fea0003800000 */
.L_x_657:
        /* <DEDUP_REMOVED lines=18> */
.L_x_660:
[----:B------:R-:W-:Y:S05]  /*c320*/  BSYNC B0 ;  /* 0x0000000000007941 */ /* 0x000fea0003800000 */
.L_x_659:
        /* <DEDUP_REMOVED lines=17> */
.L_x_662:
[----:B------:R-:W-:Y:S05]  /*c440*/  BSYNC B0 ;  /* 0x0000000000007941 */ /* 0x000fea0003800000 */
.L_x_661:
        /* <DEDUP_REMOVED lines=35> */
.L_x_663:
        /* <DEDUP_REMOVED lines=16> */
.L_x_2036:


//--------------------- .text._ZN5flash16flash_fwd_kernelI23Flash_fwd_kernel_traitsILi256ELi64ELi64ELi4ELb0ELb0EN7cutlass10bfloat16_tE19Flash_kernel_traitsILi256ELi64ELi64ELi4ES3_EELb0ELb0ELb0ELb0ELb0ELb1ELb1ELb0EEEvNS_16Flash_fwd_paramsE --------------------------
	.section	.text._ZN5flash16flash_fwd_kernelI23Flash_fwd_kernel_traitsILi256ELi64ELi64ELi4ELb0ELb0EN7cutlass10bfloat16_tE19Flash_kernel_traitsILi256ELi64ELi64ELi4ES3_EELb0ELb0ELb0ELb0ELb0ELb1ELb1ELb0EEEvNS_16Flash_fwd_paramsE,"ax",@progbits
	.sectioninfo	@"SHI_REGISTERS=255"
	.align	128
        .global         _ZN5flash16flash_fwd_kernelI23Flash_fwd_kernel_traitsILi256ELi64ELi64ELi4ELb0ELb0EN7cutlass10bfloat16_tE19Flash_kernel_traitsILi256ELi64ELi64ELi4ES3_EELb0ELb0ELb0ELb0ELb0ELb1ELb1ELb0EEEvNS_16Flash_fwd_paramsE
        .type           _ZN5flash16flash_fwd_kernelI23Flash_fwd_kernel_traitsILi256ELi64ELi64ELi4ELb0ELb0EN7cutlass10bfloat16_tE19Flash_kernel_traitsILi256ELi64ELi64ELi4ES3_EELb0ELb0ELb0ELb0ELb0ELb1ELb1ELb0EEEvNS_16Flash_fwd_paramsE,@function
        .size           _ZN5flash16flash_fwd_kernelI23Flash_fwd_kernel_traitsILi256ELi64ELi64ELi4ELb0ELb0EN7cutlass10bfloat16_tE19Flash_kernel_traitsILi256ELi64ELi64ELi4ES3_EELb0ELb0ELb0ELb0ELb0ELb1ELb1ELb0EEEvNS_16Flash_fwd_paramsE,(.L_x_2037 - _ZN5flash16flash_fwd_kernelI23Flash_fwd_kernel_traitsILi256ELi64ELi64ELi4ELb0ELb0EN7cutlass10bfloat16_tE19Flash_kernel_traitsILi256ELi64ELi64ELi4ES3_EELb0ELb0ELb0ELb0ELb0ELb1ELb1ELb0EEEvNS_16Flash_fwd_paramsE)
        .other          _ZN5flash16flash_fwd_kernelI23Flash_fwd_kernel_traitsILi256ELi64ELi64ELi4ELb0ELb0EN7cutlass10bfloat16_tE19Flash_kernel_traitsILi256ELi64ELi64ELi4ES3_EELb0ELb0ELb0ELb0ELb0ELb1ELb1ELb0EEEvNS_16Flash_fwd_paramsE,@"STO_CUDA_ENTRY STV_DEFAULT"
_ZN5flash16flash_fwd_kernelI23Flash_fwd_kernel_traitsILi256ELi64ELi64ELi4ELb0ELb0EN7cutlass10bfloat16_tE19Flash_kernel_traitsILi256ELi64ELi64ELi4ES3_EELb0ELb0ELb0ELb0ELb0ELb1ELb1ELb0EEEvNS_16Flash_fwd_paramsE:
.text._ZN5flash16flash_fwd_kernelI23Flash_fwd_kernel_traitsILi256ELi64ELi64ELi4ELb0ELb0EN7cutlass10bfloat16_tE19Flash_kernel_traitsILi256ELi64ELi64ELi4ES3_EELb0ELb0ELb0ELb0ELb0ELb1ELb1ELb0EEEvNS_16Flash_fwd_paramsE:
        /* <DEDUP_REMOVED lines=43> */
[----:B-----5:R3:W1:Y:S01]  /*02b0*/  @P0 R2UR UR14, R4 ;  /* 0x00000000040e03c2 */ /* 0x02066200000e0000 */
[----:B------:R-:W-:-:S04]  /*02c0*/  ISETP.NE.U32.AND P0, PT, RZ, c[0x0][0x248], PT ;  /* 0x00009200ff007a0c */ /* 0x000fc80003f05070 */
[----:B------:R-:W-:Y:S01]  /*02d0*/  ISETP.NE.AND.EX P0, PT, RZ, c[0x0][0x24c], PT, P0 ;  /* 0x00009300ff007a0c */ /* 0x000fe20003f05300 */
[----:B--2---:R-:W-:Y:S02]  /*02e0*/  @UP2 UIADD3 UR15, UR15, -UR9, URZ ;  /* 0x800000090f0f2290 */ /* 0x004fe4000fffe03f */
[----:B----4-:R3:W2:Y:S05]  /*02f0*/  @!P1 R2UR UR19, R5 ;  /* 0x00000000051393c2 */ /* 0x0106aa00000e0000 */
[----:B------:R-:W-:-:S05]  /*0300*/  @!UP2 ULDC UR15, c[0x0][0x214] ;  /* 0x00008500000faab9 */ /* 0x000fca0000000800 */
        /* <DEDUP_REMOVED lines=8> */
.L_x_664:
[----:B------:R-:W-:Y:S02]  /*0390*/  ULDC UR6, c[0x0][0x218] ;  /* 0x0000860000067ab9 */ /* 0x000fe40000000800 */
.L_x_665:
        /* <DEDUP_REMOVED lines=60> */
.L_x_667:
        /* <DEDUP_REMOVED lines=44> */
.L_x_668:
[----:B------:R-:W-:Y:S01]  /*0a20*/  SHF.R.S32.HI R5, RZ, 0x1f, R98 ;  /* 0x0000001fff057819 */ /* 0x000fe20000011462 */
[----:B------:R-:W1:Y:S01]  /*0a30*/  S2R R250, SR_CTAID.X ;  /* 0x0000000000fa7919 */ /* 0x000e620000002500 */
[----:B------:R-:W-:Y:S01]  /*0a40*/  UIADD3 UR12, -UR12, UR15, URZ ;  /* 0x0000000f0c0c7290 */ /* 0x000fe2000fffe13f */
[----:B------:R-:W-:Y:S01]  /*0a50*/  IMAD.MOV.U32 R93, RZ, RZ, c[0x0][0x198] ;  /* 0x00006600ff5d7624 */ /* 0x000fe200078e00ff */
[CC--:B------:R-:W-:Y:S01]  /*0a60*/  LEA.HI R3, R5.reuse, R98.reuse, RZ, 0x3 ;  /* 0x0000006205037211 */ /* 0x0c0fe200078f18ff */
[----:B------:R-:W2:Y:S01]  /*0a70*/  S2R R24, SR_CTAID.Z ;  /* 0x0000000000187919 */ /* 0x000ea20000002700 */
[----:B------:R-:W-:Y:S01]  /*0a80*/  ULDC.64 UR4, c[0x0][0x1a8] ;  /* 0x00006a0000047ab9 */ /* 0x000fe20000000a00 */
[----:B------:R-:W-:Y:S01]  /*0a90*/  LEA.HI R2, R5, R98, RZ, 0x6 ;  /* 0x0000006205027211 */ /* 0x000fe200078f30ff */
[----:B------:R-:W-:Y:S01]  /*0aa0*/  UIMAD UR4, UR19, UR4, URZ ;  /* 0x00000004130472a4 */ /* 0x000fe2000f8e023f */
[----:B------:R-:W-:Y:S01]  /*0ab0*/  SHF.R.S32.HI R10, RZ, 0x3, R3 ;  /* 0x00000003ff0a7819 */ /* 0x000fe20000011403 */
[----:B------:R-:W-:Y:S01]  /*0ac0*/  ULEA.HI.SX32 UR10, UR8, 0xffffffff, 0x1a ;  /* 0xffffffff080a7891 */ /* 0x000fe2000f8fd23f */
        /* <DEDUP_REMOVED lines=11> */
[----:B------:R-:W-:Y:S01]  /*0b80*/  IMAD.MOV.U32 R94, RZ, RZ, 0x6 ;  /* 0x00000006ff5e7424 */ /* 0x000fe200078e00ff */
[----:B------:R-:W-:Y:S01]  /*0b90*/  SHF.R.U32.HI R241, RZ, 0x3, R0 ;  /* 0x00000003fff17819 */ /* 0x000fe20000011600 */
[----:B------:R-:W-:Y:S01]  /*0ba0*/  IMAD.SHL.U32 R95, R93, 0x40, RZ ;  /* 0x000000405d5f7824 */ /* 0x000fe200078e00ff */
[----:B------:R-:W-:Y:S01]  /*0bb0*/  LOP3.LUT R0, R0, 0x38, R248, 0xf8, !PT ;  /* 0x0000003800007812 */ /* 0x000fe200078ef8f8 */
[----:B-1----:R-:W-:Y:S01]  /*0bc0*/  IMAD.WIDE R250, R250, 0x40, R10 ;  /* 0x00000040fafa7825 */ /* 0x002fe200078e020a */
[----:B------:R-:W-:-:S02]  /*0bd0*/  SHF.R.S32.HI R249, RZ, 0x1f, R248 ;  /* 0x0000001ffff97819 */ /* 0x000fc400000114f8 */
[----:B------:R-:W-:Y:S01]  /*0be0*/  LOP3.LUT R241, R0, R241, RZ, 0x3c, !PT ;  /* 0x000000f100f17212 */ /* 0x000fe200078e3cff */
[----:B------:R-:W-:Y:S01]  /*0bf0*/  IMAD R0, R11, c[0x0][0x198], RZ ;  /* 0x000066000b007a24 */ /* 0x000fe200078e02ff */
[----:B------:R-:W-:Y:S01]  /*0c00*/  IADD3 R12, P0, R248, UR6, RZ ;  /* 0x00000006f80c7c10 */ /* 0x000fe2000ff1e0ff */
[C---:B------:R-:W-:Y:S01]  /*0c10*/  IMAD.WIDE.U32 R8, R10.reuse, c[0x0][0x198], R248 ;  /* 0x000066000a087a25 */ /* 0x040fe200078e00f8 */
[C---:B------:R-:W-:Y:S01]  /*0c20*/  IADD3 R240, R10.reuse, 0x30, RZ ;  /* 0x000000300af07810 */ /* 0x040fe20007ffe0ff */
[----:B------:R-:W-:Y:S01]  /*0c30*/  UIMAD UR6, UR10, -0x40, UR13 ;  /* 0xffffffc00a0678a4 */ /* 0x000fe2000f8e020d */
[C---:B------:R-:W-:Y:S01]  /*0c40*/  ISETP.GE.AND P2, PT, R10.reuse, UR12, PT ;  /* 0x0000000c0a007c0c */ /* 0x040fe2000bf46270 */
[----:B------:R-:W-:Y:S01]  /*0c50*/  IMAD R0, R10, c[0x0][0x19c], R0 ;  /* 0x000067000a007a24 */ /* 0x000fe200078e0200 */
[----:B------:R-:W-:Y:S01]  /*0c60*/  IADD3.X R13, R249, UR18, RZ, P0, !PT ;  /* 0x00000012f90d7c10 */ /* 0x000fe200087fe4ff */
[----:B------:R-:W-:Y:S01]  /*0c70*/  IMAD.MOV.U32 R92, RZ, RZ, c[0x0][0x19c] ;  /* 0x00006700ff5c7624 */ /* 0x000fe200078e00ff */
[----:B------:R-:W-:-:S02]  /*0c80*/  ISETP.GE.AND P1, PT, R4, UR12, PT ;  /* 0x0000000c04007c0c */ /* 0x000fc4000bf26270 */
[----:B------:R-:W-:Y:S01]  /*0c90*/  IADD3 R244, P4, R8, UR20, RZ ;  /* 0x0000001408f47c10 */ /* 0x000fe2000ff9e0ff */
[----:B--2---:R-:W-:Y:S01]  /*0ca0*/  IMAD.WIDE.U32 R24, R24, c[0x0][0x1a8], R12 ;  /* 0x00006a0018187a25 */ /* 0x004fe200078e000c */
[----:B------:R-:W-:Y:S02]  /*0cb0*/  ISETP.GE.AND P0, PT, R240, UR12, PT ;  /* 0x0000000cf0007c0c */ /* 0x000fe4000bf06270 */
[----:B------:R-:W-:Y:S01]  /*0cc0*/  IADD3.X R245, R9, UR7, R0, P4, !PT ;  /* 0x0000000709f57c10 */ /* 0x000fe2000a7fe400 */
[--C-:B------:R-:W-:Y:S01]  /*0cd0*/  @!P3 IMAD.MOV.U32 R18, RZ, RZ, R24.reuse ;  /* 0x000000ffff12b224 */ /* 0x100fe200078e0018 */
[C---:B------:R-:W-:Y:S01]  /*0ce0*/  @!P3 IADD3 R14, P4, R250.reuse, 0x10, RZ ;  /* 0x00000010fa0eb810 */ /* 0x040fe20007f9e0ff */
[----:B------:R-:W-:Y:S01]  /*0cf0*/  @!P2 IMAD R6, R251, c[0x0][0x190], RZ ;  /* 0x00006400fb06aa24 */ /* 0x000fe200078e02ff */
[----:B------:R-:W-:Y:S01]  /*0d00*/  IADD3 R23, R25, UR4, RZ ;  /* 0x0000000419177c10 */ /* 0x000fe2000fffe0ff */
[----:B------:R-:W-:Y:S01]  /*0d10*/  @!P2 IMAD.MOV.U32 R22, RZ, RZ, R24 ;  /* 0x000000ffff16a224 */ /* 0x000fe200078e0018 */
[----:B------:R-:W-:Y:S01]  /*0d20*/  LOP3.LUT R241, R241, 0xfffffe00, R2, 0xf8, !PT ;  /* 0xfffffe00f1f17812 */ /* 0x000fe200078ef802 */
[----:B------:R-:W-:Y:S01]  /*0d30*/  @!P3 IMAD.X R12, RZ, RZ, R251, P4 ;  /* 0x000000ffff0cb224 */ /* 0x000fe200020e06fb */
[C---:B------:R-:W-:Y:S01]  /*0d40*/  @!P1 IADD3 R20, P5, R250.reuse, 0x20, RZ ;  /* 0x00000020fa149810 */ /* 0x040fe20007fbe0ff */
[--C-:B------:R-:W-:Y:S01]  /*0d50*/  @!P3 IMAD.MOV.U32 R19, RZ, RZ, R23.reuse ;  /* 0x000000ffff13b224 */ /* 0x100fe200078e0017 */
[----:B------:R-:W-:Y:S01]  /*0d60*/  SHF.L.U64.HI R94, R93, R94, c[0x0][0x19c] ;  /* 0x000067005d5e7619 */ /* 0x000fe2000001025e */
[--C-:B------:R-:W-:Y:S01]  /*0d70*/  @!P1 IMAD.MOV.U32 R17, RZ, RZ, R23.reuse ;  /* 0x000000ffff119224 */ /* 0x100fe200078e0017 */
[----:B------:R-:W-:Y:S01]  /*0d80*/  @!P0 IADD3 R8, P4, R250, 0x30, RZ ;  /* 0x00000030fa088810 */ /* 0x000fe20007f9e0ff */
[--C-:B------:R-:W-:Y:S01]  /*0d90*/  @!P0 IMAD.MOV.U32 R25, RZ, RZ, R23.reuse ;  /* 0x000000ffff198224 */ /* 0x100fe200078e0017 */
[----:B------:R-:W-:Y:S01]  /*0da0*/  USHF.R.S32.HI UR7, URZ, 0x1f, UR10 ;  /* 0x0000001f3f077899 */ /* 0x000fe2000801140a */
[----:B------:R-:W-:Y:S01]  /*0db0*/  @!P3 IMAD R12, R12, c[0x0][0x190], RZ ;  /* 0x000064000c0cba24 */ /* 0x000fe200078e02ff */
[----:B------:R-:W-:Y:S01]  /*0dc0*/  ISETP.GE.AND P6, PT, R10, UR6, PT ;  /* 0x000000060a007c0c */ /* 0x000fe2000bfc6270 */
[C---:B------:R-:W-:Y:S01]  /*0dd0*/  @!P2 IMAD R6, R250.reuse, c[0x0][0x194], R6 ;  /* 0x00006500fa06aa24 */ /* 0x040fe200078e0206 */
[----:B------:R-:W-:Y:S01]  /*0de0*/  ULDC.64 UR4, c[0x0][0x1a0] ;  /* 0x0000680000047ab9 */ /* 0x000fe20000000a00 */
[----:B------:R-:W-:Y:S01]  /*0df0*/  @!P2 IMAD.WIDE.U32 R22, R250, c[0x0][0x190], R22 ;  /* 0x00006400fa16aa25 */ /* 0x000fe200078e0016 */
[----:B------:R-:W-:-:S03]  /*0e00*/  UIMAD.WIDE.U32 UR18, UR10, UR4, URZ ;  /* 0x000000040a1272a5 */ /* 0x000fc6000f8e003f */
[----:B------:R-:W-:Y:S02]  /*0e10*/  @!P1 IMAD.X R0, RZ, RZ, R251, P5 ;  /* 0x000000ffff009224 */ /* 0x000fe400028e06fb */
[C---:B------:R-:W-:Y:S02]  /*0e20*/  @!P3 IMAD R12, R14.reuse, c[0x0][0x194], R12 ;  /* 0x000065000e0cba24 */ /* 0x040fe400078e020c */
[----:B------:R-:W-:Y:S01]  /*0e30*/  @!P3 IMAD.WIDE.U32 R14, R14, c[0x0][0x190], R18 ;  /* 0x000064000e0eba25 */ /* 0x000fe200078e0012 */
[----:B------:R-:W-:-:S03]  /*0e40*/  @!P2 LEA R18, P5, R22, c[0x0][0x160], 0x1 ;  /* 0x000058001612aa11 */ /* 0x000fc600078a08ff */
[----:B------:R-:W-:Y:S02]  /*0e50*/  @!P2 IMAD.IADD R6, R23, 0x1, R6 ;  /* 0x000000011706a824 */ /* 0x000fe400078e0206 */
[----:B------:R-:W-:Y:S02]  /*0e60*/  @!P1 IMAD R0, R0, c[0x0][0x190], RZ ;  /* 0x0000640000009a24 */ /* 0x000fe400078e02ff */
[----:B------:R-:W-:Y:S01]  /*0e70*/  @!P1 IMAD.MOV.U32 R16, RZ, RZ, R24 ;  /* 0x000000ffff109224 */ /* 0x000fe200078e0018 */
[----:B------:R-:W-:Y:S01]  /*0e80*/  @!P2 LEA.HI.X R19, R22, c[0x0][0x164], R6, 0x1, P5 ;  /* 0x000059001613aa11 */ /* 0x000fe200028f0c06 */
[----:B------:R-:W-:Y:S01]  /*0e90*/  @!P0 IMAD.X R2, RZ, RZ, R251, P4 ;  /* 0x000000ffff028224 */ /* 0x000fe200020e06fb */
[----:B------:R-:W-:Y:S01]  /*0ea0*/  SHF.R.S32.HI R6, RZ, 0x1f, R242 ;  /* 0x0000001fff067819 */ /* 0x000fe200000114f2 */
[C---:B------:R-:W-:Y:S01]  /*0eb0*/  @!P1 IMAD R0, R20.reuse, c[0x0][0x194], R0 ;  /* 0x0000650014009a24 */ /* 0x040fe200078e0200 */
[----:B------:R-:W-:Y:S01]  /*0ec0*/  ISETP.GE.AND P5, PT, R7, UR6, PT ;  /* 0x0000000607007c0c */ /* 0x000fe2000bfa6270 */
[----:B------:R-:W-:Y:S01]  /*0ed0*/  @!P1 IMAD.WIDE.U32 R20, R20, c[0x0][0x190], R16 ;  /* 0x0000640014149a25 */ /* 0x000fe200078e0010 */
[----:B------:R-:W-:-:S03]  /*0ee0*/  @!P3 LEA R16, P4, R14, c[0x0][0x160], 0x1 ;  /* 0x000058000e10ba11 */ /* 0x000fc600078808ff */
[----:B------:R-:W-:Y:S02]  /*0ef0*/  @!P3 IMAD.IADD R12, R15, 0x1, R12 ;  /* 0x000000010f0cb824 */ /* 0x000fe400078e020c */
[----:B------:R-:W-:Y:S02]  /*0f00*/  @!P0 IMAD R2, R2, c[0x0][0x190], RZ ;  /* 0x0000640002028a24 */ /* 0x000fe400078e02ff */
[----:B------:R-:W-:Y:S01]  /*0f10*/  IMAD R246, R6, c[0x0][0x1b0], RZ ;  /* 0x00006c0006f67a24 */ /* 0x000fe200078e02ff */
[----:B------:R-:W-:Y:S01]  /*0f20*/  @!P3 LEA.HI.X R17, R14, c[0x0][0x164], R12, 0x1, P4 ;  /* 0x000059000e11ba11 */ /* 0x000fe200020f0c0c */
[----:B------:R-:W-:Y:S01]  /*0f30*/  @!P0 IMAD R2, R8, c[0x0][0x194], R2 ;  /* 0x0000650008028a24 */ /* 0x000fe200078e0202 */
[----:B------:R-:W-:Y:S01]  /*0f40*/  @!P1 LEA R14, P4, R20, c[0x0][0x160], 0x1 ;  /* 0x00005800140e9a11 */ /* 0x000fe200078808ff */
[----:B------:R-:W-:Y:S02]  /*0f50*/  @!P1 IMAD.IADD R0, R21, 0x1, R0 ;  /* 0x0000000115009824 */ /* 0x000fe400078e0200 */
[----:B------:R-:W-:-:S03]  /*0f60*/  @!P0 IMAD.WIDE.U32 R8, R8, c[0x0][0x190], R24 ;  /* 0x0000640008088a25 */ /* 0x000fc600078e0018 */
[----:B------:R-:W-:Y:S01]  /*0f70*/  @!P1 LEA.HI.X R15, R20, c[0x0][0x164], R0, 0x1, P4 ;  /* 0x00005900140f9a11 */ /* 0x000fe200020f0c00 */
[----:B------:R-:W-:Y:S01]  /*0f80*/  IMAD R246, R242, c[0x0][0x1b4], R246 ;  /* 0x00006d00f2f67a24 */ /* 0x000fe200078e02f6 */
[----:B------:R-:W-:Y:S01]  /*0f90*/  @!P0 LEA R12, P4, R8, c[0x0][0x160], 0x1 ;  /* 0x00005800080c8a11 */ /* 0x000fe200078808ff */
[----:B------:R-:W-:-:S04]  /*0fa0*/  IMAD.WIDE.U32 R244, R242, c[0x0][0x1b0], R244 ;  /* 0x00006c00f2f47a25 */ /* 0x000fc800078e00f4 */
[----:B------:R-:W-:Y:S02]  /*0fb0*/  @!P0 IMAD.IADD R2, R9, 0x1, R2 ;  /* 0x0000000109028824 */ /* 0x000fe400078e0202 */
[----:B------:R-:W-:Y:S02]  /*0fc0*/  IMAD.IADD R247, R245, 0x1, R246 ;  /* 0x00000001f5f77824 */ /* 0x000fe400078e02f6 */
[----:B------:R-:W-:Y:S01]  /*0fd0*/  IMAD R0, R94, UR10, RZ ;  /* 0x0000000a5e007c24 */ /* 0x000fe2000f8e02ff */
[----:B------:R-:W-:Y:S01]  /*0fe0*/  @!P0 LEA.HI.X R13, R8, c[0x0][0x164], R2, 0x1, P4 ;  /* 0x00005900080d8a11 */ /* 0x000fe200020f0c02 */
[----:B------:R-:W-:Y:S01]  /*0ff0*/  IMAD.SHL.U32 R241, R241, 0x2, RZ ;  /* 0x00000002f1f17824 */ /* 0x000fe200078e00ff */
[----:B------:R-:W-:Y:S01]  /*1000*/  ISETP.GE.AND P4, PT, R4, UR6, PT ;  /* 0x0000000604007c0c */ /* 0x000fe2000bf86270 */
[----:B------:R-:W-:Y:S02]  /*1010*/  IMAD.MOV.U32 R246, RZ, RZ, R244 ;  /* 0x000000fffff67224 */ /* 0x000fe400078e00f4 */
[C---:B------:R-:W-:Y:S01]  /*1020*/  IMAD R0, R95.reuse, UR7, R0 ;  /* 0x000000075f007c24 */ /* 0x040fe2000f8e0200 */
[----:B------:R-:W-:Y:S01]  /*1030*/  @!PT LDS RZ, [RZ] ;  /* 0x00000000fffff984 */ /* 0x000fe20000000800 */
[----:B------:R-:W-:Y:S01]  /*1040*/  @!PT LDS RZ, [RZ] ;  /* 0x00000000fffff984 */ /* 0x000fe20000000800 */
[----:B------:R-:W-:Y:S01]  /*1050*/  @!PT LDS RZ, [RZ] ;  /* 0x00000000fffff984 */ /* 0x000fe20000000800 */
[----:B------:R1:W-:Y:S01]  /*1060*/  @!P2 LDGSTS.E.BYPASS.LTC128B.128 [R241], [R18.64] ;  /* 0x0000000012f1afae */ /* 0x0003e2000b901d50 */
[----:B------:R-:W-:Y:S01]  /*1070*/  IMAD.WIDE.U32 R8, R95, UR10, R246 ;  /* 0x0000000a5f087c25 */ /* 0x000fe2000f8e00f6 */
[----:B------:R-:W-:-:S02]  /*1080*/  UIMAD UR7, UR7, UR4, URZ ;  /* 0x00000004070772a4 */ /* 0x000fc4000f8e023f */
[----:B------:R1:W-:Y:S01]  /*1090*/  @!P2 LDGSTS.E.BYPASS.LTC128B.128 [R241+0x2000], [R18.64+0x80] ;  /* 0x0200008012f1afae */ /* 0x0003e2000b901d50 */
[----:B------:R-:W-:Y:S01]  /*10a0*/  IMAD.IADD R9, R9, 0x1, R0 ;  /* 0x0000000109097824 */ /* 0x000fe200078e0200 */
[----:B------:R-:W-:Y:S01]  /*10b0*/  UIMAD UR7, UR10, UR5, UR7 ;  /* 0x000000050a0772a4 */ /* 0x000fe2000f8e0207 */
[----:B------:R-:W-:Y:S01]  /*10c0*/  IMAD R239, R6, c[0x0][0x1b8], RZ ;  /* 0x00006e0006ef7a24 */ /* 0x000fe200078e02ff */
[----:B------:R1:W-:Y:S01]  /*10d0*/  @!P2 LDGSTS.E.BYPASS.LTC128B.128 [R241+0x4000], [R18.64+0x100] ;  /* 0x0400010012f1afae */ /* 0x0003e2000b901d50 */
[----:B------:R-:W-:Y:S01]  /*10e0*/  LEA.HI R6, R5, R98, RZ, 0x4 ;  /* 0x0000006205067211 */ /* 0x000fe200078f20ff */
[----:B------:R-:W-:Y:S01]  /*10f0*/  UIADD3 UR7, UR19, UR7, URZ ;  /* 0x0000000713077290 */ /* 0x000fe2000fffe03f */
[----:B------:R-:W-:Y:S01]  /*1100*/  IMAD R239, R242, c[0x0][0x1bc], R239 ;  /* 0x00006f00f2ef7a24 */ /* 0x000fe200078e02ef */
[----:B------:R1:W-:Y:S01]  /*1110*/  @!P2 LDGSTS.E.BYPASS.LTC128B.128 [R241+0x6000], [R18.64+0x180] ;  /* 0x0600018012f1afae */ /* 0x0003e2000b901d50 */
[----:B------:R-:W-:Y:S02]  /*1120*/  @!P5 LEA R2, P2, R93, R8, 0x4 ;  /* 0x000000085d02d211 */ /* 0x000fe400078420ff */
[----:B------:R-:W-:Y:S01]  /*1130*/  LEA.HI R5, R5, R98, RZ, 0x5 ;  /* 0x0000006205057211 */ /* 0x000fe200078f28ff */
[----:B------:R2:W-:Y:S01]  /*1140*/  @!P3 LDGSTS.E.BYPASS.LTC128B.128 [R241+0x800], [R16.64] ;  /* 0x0080000010f1bfae */ /* 0x0005e2000b901d50 */
[----:B------:R-:W-:-:S02]  /*1150*/  @!P5 LEA.HI.X R0, R93, R9, R92, 0x4, P2 ;  /* 0x000000095d00d211 */ /* 0x000fc400010f245c */
[----:B------:R-:W-:Y:S01]  /*1160*/  ISETP.GE.AND P2, PT, R7, UR6, PT ;  /* 0x0000000607007c0c */ /* 0x000fe2000bf46270 */
[----:B------:R2:W-:Y:S01]  /*1170*/  @!P3 LDGSTS.E.BYPASS.LTC128B.128 [R241+0x2800], [R16.64+0x80] ;  /* 0x0280008010f1bfae */ /* 0x0005e2000b901d50 */
[----:B------:R-:W-:Y:S01]  /*1180*/  IMAD R7, R11, c[0x0][0x1a0], RZ ;  /* 0x000068000b077a24 */ /* 0x000fe200078e02ff */
[----:B------:R-:W-:Y:S02]  /*1190*/  LOP3.LUT R11, R6, 0xfffffff0, RZ, 0xc0, !PT ;  /* 0xfffffff0060b7812 */ /* 0x000fe400078ec0ff */
[----:B------:R2:W-:Y:S01]  /*11a0*/  @!P3 LDGSTS.E.BYPASS.LTC128B.128 [R241+0x4800], [R16.64+0x100] ;  /* 0x0480010010f1bfae */ /* 0x0005e2000b901d50 */
[----:B------:R-:W-:Y:S01]  /*11b0*/  IMAD R7, R10, c[0x0][0x1a4], R7 ;  /* 0x000069000a077a24 */ /* 0x000fe200078e0207 */
[----:B------:R-:W-:Y:S01]  /*11c0*/  SHF.R.S32.HI R5, RZ, 0x5, R5 ;  /* 0x00000005ff057819 */ /* 0x000fe20000011405 */
[----:B------:R-:W-:Y:S01]  /*11d0*/  IMAD.IADD R11, R98, 0x1, -R11 ;  /* 0x00000001620b7824 */ /* 0x000fe200078e0a0b */
[----:B------:R2:W-:Y:S01]  /*11e0*/  @!P3 LDGSTS.E.BYPASS.LTC128B.128 [R241+0x6800], [R16.64+0x180] ;  /* 0x0680018010f1bfae */ /* 0x0005e2000b901d50 */
[----:B------:R-:W-:-:S03]  /*11f0*/  @!P5 LEA R20, P3, R2, c[0x0][0x168], 0x1 ;  /* 0x00005a000214da11 */ /* 0x000fc600078608ff */
[----:B------:R3:W-:Y:S01]  /*1200*/  @!P1 LDGSTS.E.BYPASS.LTC128B.128 [R241+0x1000], [R14.64] ;  /* 0x010000000ef19fae */ /* 0x0007e2000b901d50 */
[----:B------:R-:W-:Y:S01]  /*1210*/  @!P5 LEA.HI.X R21, R2, c[0x0][0x16c], R0, 0x1, P3 ;  /* 0x00005b000215da11 */ /* 0x000fe200018f0c00 */
[----:B------:R-:W-:Y:S01]  /*1220*/  IMAD.SHL.U32 R0, R92, 0x20, RZ ;  /* 0x000000205c007824 */ /* 0x000fe200078e00ff */
[C---:B------:R-:W-:Y:S01]  /*1230*/  @!P6 LEA R22, P3, R8.reuse, c[0x0][0x168], 0x1 ;  /* 0x00005a000816ea11 */ /* 0x040fe200078608ff */
[----:B------:R3:W-:Y:S03]  /*1240*/  @!P1 LDGSTS.E.BYPASS.LTC128B.128 [R241+0x3000], [R14.64+0x80] ;  /* 0x030000800ef19fae */ /* 0x0007e6000b901d50 */
[----:B------:R-:W-:Y:S01]  /*1250*/  @!P6 LEA.HI.X R23, R8, c[0x0][0x16c], R9, 0x1, P3 ;  /* 0x00005b000817ea11 */ /* 0x000fe200018f0c09 */
[----:B------:R3:W-:Y:S01]  /*1260*/  @!P1 LDGSTS.E.BYPASS.LTC128B.128 [R241+0x5000], [R14.64+0x100] ;  /* 0x050001000ef19fae */ /* 0x0007e2000b901d50 */
[----:B------:R-:W-:-:S03]  /*1270*/  ISETP.GE.AND P3, PT, R240, UR6, PT ;  /* 0x00000006f0007c0c */ /* 0x000fc6000bf66270 */
[----:B------:R3:W-:Y:S04]  /*1280*/  @!P1 LDGSTS.E.BYPASS.LTC128B.128 [R241+0x7000], [R14.64+0x180] ;  /* 0x070001800ef19fae */ /* 0x0007e8000b901d50 */
[----:B------:R4:W-:Y:S04]  /*1290*/  @!P0 LDGSTS.E.BYPASS.LTC128B.128 [R241+0x1800], [R12.64] ;  /* 0x018000000cf18fae */ /* 0x0009e8000b901d50 */
[----:B------:R4:W-:Y:S01]  /*12a0*/  @!P0 LDGSTS.E.BYPASS.LTC128B.128 [R241+0x3800], [R12.64+0x80] ;  /* 0x038000800cf18fae */ /* 0x0009e2000b901d50 */
[----:B--2---:R-:W-:-:S03]  /*12b0*/  IMAD.WIDE.U32 R16, R93, 0x20, RZ ;  /* 0x000000205d107825 */ /* 0x004fc600078e00ff */
[----:B------:R4:W-:Y:S02]  /*12c0*/  @!P0 LDGSTS.E.BYPASS.LTC128B.128 [R241+0x5800], [R12.64+0x100] ;  /* 0x058001000cf18fae */ /* 0x0009e4000b901d50 */
[----:B------:R-:W-:Y:S02]  /*12d0*/  @!P4 IADD3 R2, P1, R8, R16, RZ ;  /* 0x000000100802c210 */ /* 0x000fe40007f3e0ff */
[----:B------:R4:W-:Y:S02]  /*12e0*/  @!P0 LDGSTS.E.BYPASS.LTC128B.128 [R241+0x7800], [R12.64+0x180] ;  /* 0x078001800cf18fae */ /* 0x0009e4000b901d50 */
[----:B------:R-:W-:Y:S01]  /*12f0*/  @!P4 IADD3.X R0, R9, R17, R0, P1, !PT ;  /* 0x000000110900c210 */ /* 0x000fe20000ffe400 */
[----:B------:R-:W-:Y:S01]  /*1300*/  @!P3 IMAD.WIDE.U32 R8, R93, 0x30, R8 ;  /* 0x000000305d08b825 */ /* 0x000fe200078e0008 */
[----:B------:R2:W-:Y:S04]  /*1310*/  @!P6 LDGSTS.E.BYPASS.LTC128B.128 [R241+0x8000], [R22.64] ;  /* 0x0800000016f1efae */ /* 0x0005e8000b901d50 */
[----:B------:R2:W-:Y:S01]  /*1320*/  @!P6 LDGSTS.E.BYPASS.LTC128B.128 [R241+0xa000], [R22.64+0x80] ;  /* 0x0a00008016f1efae */ /* 0x0005e2000b901d50 */
[----:B---3--:R-:W-:-:S03]  /*1330*/  IMAD.WIDE.U32 R14, R10, c[0x0][0x1a0], R248 ;  /* 0x000068000a0e7a25 */ /* 0x008fc600078e00f8 */
[----:B------:R2:W-:Y:S02]  /*1340*/  @!P6 LDGSTS.E.BYPASS.LTC128B.128 [R241+0xc000], [R22.64+0x100] ;  /* 0x0c00010016f1efae */ /* 0x0005e4000b901d50 */
[----:B------:R-:W-:Y:S02]  /*1350*/  IADD3 R14, P1, R14, UR22, RZ ;  /* 0x000000160e0e7c10 */ /* 0x000fe4000ff3e0ff */
[----:B------:R2:W-:Y:S01]  /*1360*/  @!P6 LDGSTS.E.BYPASS.LTC128B.128 [R241+0xe000], [R22.64+0x180] ;  /* 0x0e00018016f1efae */ /* 0x0005e2000b901d50 */
[C---:B------:R-:W-:Y:S01]  /*1370*/  ISETP.GE.AND P6, PT, R10.reuse, UR6, PT ;  /* 0x000000060a007c0c */ /* 0x040fe2000bfc6270 */
[----:B------:R-:W-:Y:S01]  /*1380*/  IMAD.SHL.U32 R10, R10, 0x8, RZ ;  /* 0x000000080a0a7824 */ /* 0x000fe200078e00ff */
[----:B------:R-:W-:Y:S01]  /*1390*/  IADD3.X R15, R15, UR21, R7, P1, !PT ;  /* 0x000000150f0f7c10 */ /* 0x000fe20008ffe407 */
[----:B------:R2:W-:Y:S01]  /*13a0*/  @!P5 LDGSTS.E.BYPASS.LTC128B.128 [R241+0x8800], [R20.64] ;  /* 0x0880000014f1dfae */ /* 0x0005e2000b901d50 */
[----:B-1----:R-:W-:Y:S01]  /*13b0*/  @!P4 LEA R18, P1, R2, c[0x0][0x168], 0x1 ;  /* 0x00005a000212ca11 */ /* 0x002fe200078208ff */
[----:B------:R-:W-:-:S02]  /*13c0*/  IMAD.U32 R7, RZ, RZ, UR5 ;  /* 0x00000005ff077e24 */ /* 0x000fc4000f8e00ff */
[----:B------:R2:W-:Y:S01]  /*13d0*/  @!P5 LDGSTS.E.BYPASS.LTC128B.128 [R241+0xa800], [R20.64+0x80] ;  /* 0x0a80008014f1dfae */ /* 0x0005e2000b901d50 */
[----:B------:R-:W-:Y:S01]  /*13e0*/  @!P4 LEA.HI.X R19, R2, c[0x0][0x16c], R0, 0x1, P1 ;  /* 0x00005b000213ca11 */ /* 0x000fe200008f0c00 */
[----:B------:R-:W-:Y:S01]  /*13f0*/  @!P3 IMAD R2, R92, 0x30, RZ ;  /* 0x000000305c02b824 */ /* 0x000fe200078e02ff */
[----:B------:R-:W-:Y:S01]  /*1400*/  @!P3 LEA R16, P1, R8, c[0x0][0x168], 0x1 ;  /* 0x00005a000810ba11 */ /* 0x000fe200078208ff */
[----:B------:R2:W-:Y:S01]  /*1410*/  @!P5 LDGSTS.E.BYPASS.LTC128B.128 [R241+0xc800], [R20.64+0x100] ;  /* 0x0c80010014f1dfae */ /* 0x0005e2000b901d50 */
[----:B------:R-:W-:-:S03]  /*1420*/  IMAD.WIDE.U32 R242, R242, c[0x0][0x1b8], R14 ;  /* 0x00006e00f2f27a25 */ /* 0x000fc600078e000e */
[----:B------:R2:W-:Y:S01]  /*1430*/  @!P5 LDGSTS.E.BYPASS.LTC128B.128 [R241+0xe800], [R20.64+0x180] ;  /* 0x0e80018014f1dfae */ /* 0x0005e2000b901d50 */
[----:B------:R-:W-:Y:S02]  /*1440*/  @!P3 IMAD.IADD R2, R9, 0x1, R2 ;  /* 0x000000010902b824 */ /* 0x000fe400078e0202 */
[----:B----4-:R-:W-:Y:S01]  /*1450*/  IMAD.U32 R12, RZ, RZ, UR18 ;  /* 0x00000012ff0c7e24 */ /* 0x010fe2000f8e00ff */
[----:B------:R1:W-:Y:S01]  /*1460*/  @!P4 LDGSTS.E.BYPASS.LTC128B.128 [R241+0x9000], [R18.64] ;  /* 0x0900000012f1cfae */ /* 0x0003e2000b901d50 */
[----:B------:R-:W-:Y:S01]  /*1470*/  IMAD.U32 R0, RZ, RZ, UR7 ;  /* 0x00000007ff007e24 */ /* 0x000fe2000f8e00ff */
[----:B------:R-:W-:Y:S01]  /*1480*/  @!P3 LEA.HI.X R17, R8, c[0x0][0x16c], R2, 0x1, P1 ;  /* 0x00005b000811ba11 */ /* 0x000fe200008f0c02 */
[----:B------:R-:W-:Y:S01]  /*1490*/  IMAD.IADD R239, R243, 0x1, R239 ;  /* 0x00000001f3ef7824 */ /* 0x000fe200078e02ef */
[----:B------:R1:W-:Y:S01]  /*14a0*/  @!P4 LDGSTS.E.BYPASS.LTC128B.128 [R241+0xb000], [R18.64+0x80] ;  /* 0x0b00008012f1cfae */ /* 0x0003e2000b901d50 */
[----:B------:R-:W-:Y:S01]  /*14b0*/  LEA R14, P0, R12, R242, 0x6 ;  /* 0x000000f20c0e7211 */ /* 0x000fe200078030ff */
[----:B------:R-:W-:Y:S01]  /*14c0*/  IMAD.U32 R2, RZ, RZ, UR4 ;  /* 0x00000004ff027e24 */ /* 0x000fe2000f8e00ff */
[----:B------:R-:W-:Y:S01]  /*14d0*/  ISETP.GE.AND P1, PT, R4, UR6, PT ;  /* 0x0000000604007c0c */ /* 0x000fe2000bf26270 */
[----:B------:R1:W-:Y:S01]  /*14e0*/  @!P4 LDGSTS.E.BYPASS.LTC128B.128 [R241+0xd000], [R18.64+0x100] ;  /* 0x0d00010012f1cfae */ /* 0x0003e2000b901d50 */
[----:B------:R-:W-:Y:S01]  /*14f0*/  SHF.R.S32.HI R4, RZ, 0x1f, R11 ;  /* 0x0000001fff047819 */ /* 0x000fe2000001140b */
[----:B------:R-:W-:Y:S01]  /*1500*/  IMAD.SHL.U32 R9, R3, 0x40, RZ ;  /* 0x0000004003097824 */ /* 0x000fe200078e00ff */
[----:B------:R-:W-:Y:S01]  /*1510*/  LEA.HI.X R15, R12, R239, R0, 0x6, P0 ;  /* 0x000000ef0c0f7211 */ /* 0x000fe200000f3400 */
[----:B------:R1:W-:Y:S01]  /*1520*/  @!P4 LDGSTS.E.BYPASS.LTC128B.128 [R241+0xf000], [R18.64+0x180] ;  /* 0x0f00018012f1cfae */ /* 0x0003e2000b901d50 */
[----:B------:R-:W-:Y:S01]  /*1530*/  IMAD.U32 R8, RZ, RZ, UR4 ;  /* 0x00000004ff087e24 */ /* 0x000fe2000f8e00ff */
[----:B------:R-:W-:Y:S01]  /*1540*/  SHF.R.S32.HI R12, RZ, 0x4, R6 ;  /* 0x00000004ff0c7819 */ /* 0x000fe20000011406 */
[----:B------:R-:W-:Y:S01]  /*1550*/  IMAD.U32 R13, RZ, RZ, UR19 ;  /* 0x00000013ff0d7e24 */ /* 0x000fe2000f8e00ff */
[----:B------:R3:W-:Y:S01]  /*1560*/  @!P3 LDGSTS.E.BYPASS.LTC128B.128 [R241+0x9800], [R16.64] ;  /* 0x0980000010f1bfae */ /* 0x0007e2000b901d50 */
[----:B------:R-:W-:Y:S01]  /*1570*/  LEA.HI R4, R4, R11, RZ, 0x3 ;  /* 0x0000000b04047211 */ /* 0x000fe200078f18ff */
[----:B------:R-:W-:Y:S01]  /*1580*/  UIMAD.WIDE.U32 UR18, UR4, 0x20, URZ ;  /* 0x00000020041278a5 */ /* 0x000fe2000f8e003f */
[----:B------:R-:W-:Y:S01]  /*1590*/  @!P2 LEA R2, P0, R2, R14, 0x4 ;  /* 0x0000000e0202a211 */ /* 0x000fe200078020ff */
[----:B------:R3:W-:Y:S01]  /*15a0*/  @!P3 LDGSTS.E.BYPASS.LTC128B.128 [R241+0xb800], [R16.64+0x80] ;  /* 0x0b80008010f1bfae */ /* 0x0007e2000b901d50 */
[----:B------:R-:W-:Y:S01]  /*15b0*/  LOP3.LUT R9, R9, 0x1c0, RZ, 0xc0, !PT ;  /* 0x000001c009097812 */ /* 0x000fe200078ec0ff */
[----:B------:R-:W-:Y:S01]  /*15c0*/  IMAD.SHL.U32 R97, R4, 0x40, RZ ;  /* 0x0000004004617824 */ /* 0x000fe200078e00ff */
[----:B------:R-:W-:Y:S01]  /*15d0*/  LEA.HI R6, R6, R12, RZ, 0x1 ;  /* 0x0000000c06067211 */ /* 0x000fe200078f08ff */
[----:B------:R3:W-:Y:S01]  /*15e0*/  @!P3 LDGSTS.E.BYPASS.LTC128B.128 [R241+0xd800], [R16.64+0x100] ;  /* 0x0d80010010f1bfae */ /* 0x0007e2000b901d50 */
[----:B------:R-:W-:-:S02]  /*15f0*/  LOP3.LUT R0, R4, 0xfffffff8, RZ, 0xc0, !PT ;  /* 0xfffffff804007812 */ /* 0x000fc400078ec0ff */
[----:B------:R-:W-:Y:S01]  /*1600*/  @!P2 LEA.HI.X R7, R8, R15, R7, 0x4, P0 ;  /* 0x0000000f0807a211 */ /* 0x000fe200000f2407 */
[----:B------:R3:W-:Y:S01]  /*1610*/  @!P3 LDGSTS.E.BYPASS.LTC128B.128 [R241+0xf800], [R16.64+0x180] ;  /* 0x0f80018010f1bfae */ /* 0x0007e2000b901d50 */
[----:B------:R-:W-:Y:S01]  /*1620*/  ISETP.GE.AND P0, PT, R240, UR6, PT ;  /* 0x00000006f0007c0c */ /* 0x000fe2000bf06270 */
[----:B------:R-:W-:Y:S01]  /*1630*/  IMAD.IADD R0, R11, 0x1, -R0 ;  /* 0x000000010b007824 */ /* 0x000fe200078e0a00 */
[----:B------:R-:W-:Y:S01]  /*1640*/  LOP3.LUT R10, R9, 0x8, R10, 0xf8, !PT ;  /* 0x00000008090a7812 */ /* 0x000fe200078ef80a */
[----:B------:R-:W0:Y:S01]  /*1650*/  LDGDEPBAR ;  /* 0x00000000000079af */ /* 0x000e220000000000 */
[----:B------:R-:W-:Y:S01]  /*1660*/  LOP3.LUT R6, R6, 0xfffffffe, RZ, 0xc0, !PT ;  /* 0xfffffffe06067812 */ /* 0x000fe200078ec0ff */
[----:B------:R-:W-:Y:S01]  /*1670*/  USHF.L.U32 UR6, UR5, 0x5, URZ ;  /* 0x0000000505067899 */ /* 0x000fe2000800063f */
[----:B------:R-:W-:Y:S01]  /*1680*/  SHF.R.U32.HI R9, RZ, 0x3, R9 ;  /* 0x00000003ff097819 */ /* 0x000fe20000011609 */
[----:B------:R-:W-:Y:S01]  /*1690*/  IMAD.SHL.U32 R11, R0, 0x40, RZ ;  /* 0x00000040000b7824 */ /* 0x000fe200078e00ff */
[----:B------:R-:W-:Y:S01]  /*16a0*/  LOP3.LUT R97, R97, 0xfffffe00, RZ, 0xc0, !PT ;  /* 0xfffffe0061617812 */ /* 0x000fe200078ec0ff */
[----:B------:R-:W-:Y:S01]  /*16b0*/  IMAD.IADD R6, R12, 0x1, -R6 ;  /* 0x000000010c067824 */ /* 0x000fe200078e0a06 */
[----:B------:R-:W-:Y:S01]  /*16c0*/  LOP3.LUT R9, R10, R9, RZ, 0x3c, !PT ;  /* 0x000000090a097212 */ /* 0x000fe200078e3cff */
[----:B------:R-:W-:Y:S01]  /*16d0*/  IMAD.U32 R10, RZ, RZ, UR4 ;  /* 0x00000004ff0a7e24 */ /* 0x000fe2000f8e00ff */
[----:B------:R-:W-:Y:S01]  /*16e0*/  @!P6 LEA R12, P4, R14, c[0x0][0x170], 0x1 ;  /* 0x00005c000e0cea11 */ /* 0x000fe200078808ff */
[----:B------:R-:W-:Y:S01]  /*16f0*/  VOTEU.ALL UP0, P0 ;  /* 0x00000000003f7886 */ /* 0x000fe20000000000 */
[----:B------:R-:W-:Y:S01]  /*1700*/  LOP3.LUT R11, R11, 0x1c0, RZ, 0xc0, !PT ;  /* 0x000001c00b0b7812 */ /* 0x000fe200078ec0ff */
[----:B------:R-:W-:Y:S01]  /*1710*/  IMAD R237, R6, 0x200, R9 ;  /* 0x0000020006ed7824 */ /* 0x000fe200078e0209 */
[----:B------:R-:W-:Y:S01]  /*1720*/  @!P6 LEA.HI.X R13, R14, c[0x0][0x174], R15, 0x1, P4 ;  /* 0x00005d000e0dea11 */ /* 0x000fe200020f0c0f */
[----:B------:R-:W-:Y:S01]  /*1730*/  IMAD.SHL.U32 R9, R6, 0x8, RZ ;  /* 0x0000000806097824 */ /* 0x000fe200078e00ff */
[----:B------:R-:W-:Y:S01]  /*1740*/  @!P1 IADD3 R6, P3, R14, UR18, RZ ;  /* 0x000000120e069c10 */ /* 0x000fe2000ff7e0ff */
[----:B------:R-:W-:Y:S01]  /*1750*/  IMAD.U32 R8, RZ, RZ, UR6 ;  /* 0x00000006ff087e24 */ /* 0x000fe2000f8e00ff */
[----:B------:R-:W-:Y:S01]  /*1760*/  SHF.R.U32.HI R96, RZ, 0x3, R11 ;  /* 0x00000003ff607819 */ /* 0x000fe2000001160b */
[----:B------:R-:W-:Y:S01]  /*1770*/  @!UP0 UIMAD UR6, UR5, 0x30, URZ ;  /* 0x00000030050688a4 */ /* 0x000fe2000f8e023f */
[----:B------:R-:W-:Y:S01]  /*1780*/  LOP3.LUT R9, R11, 0x8, R9, 0xf8, !PT ;  /* 0x000000080b097812 */ /* 0x000fe200078ef809 */
[----:B------:R-:W-:Y:S01]  /*1790*/  @!P0 IMAD.WIDE.U32 R10, R10, 0x30, R14 ;  /* 0x000000300a0a8825 */ /* 0x000fe200078e000e */
[----:B------:R-:W-:Y:S01]  /*17a0*/  @!P1 IADD3.X R8, R15, UR19, R8, P3, !PT ;  /* 0x000000130f089c10 */ /* 0x000fe20009ffe408 */
[----:B------:R-:W-:Y:S01]  /*17b0*/  UISETP.GE.AND UP0, UPT, UR13, 0x41, UPT ;  /* 0x000000410d00788c */ /* 0x000fe2000bf06270 */
[----:B---3--:R-:W-:Y:S01]  /*17c0*/  @!P2 LEA R16, P4, R2, c[0x0][0x170], 0x1 ;  /* 0x00005c000210aa11 */ /* 0x008fe200078808ff */
[----:B------:R-:W-:-:S04]  /*17d0*/  DEPBAR.LE SB0, 0x0 ;  /* 0x000080000000791a */ /* 0x000fc80000000000 */
[----:B------:R-:W-:Y:S01]  /*17e0*/  BAR.SYNC.DEFER_BLOCKING 0x0 ;  /* 0x0000000000007b1d */ /* 0x000fe20000010000 */
[----:B------:R-:W-:Y:S01]  /*17f0*/  @!P2 LEA.HI.X R17, R2, c[0x0][0x174], R7, 0x1, P4 ;  /* 0x00005d000211aa11 */ /* 0x000fe200020f0c07 */
[----:B------:R-:W-:Y:S01]  /*1800*/  IMAD R5, R5, 0x400, R97 ;  /* 0x0000040005057824 */ /* 0x000fe200078e0261 */
[----:B-1----:R-:W-:Y:S01]  /*1810*/  @!P1 LEA R18, P4, R6, c[0x0][0x170], 0x1 ;  /* 0x00005c0006129a11 */ /* 0x002fe200078808ff */
[----:B------:R-:W-:Y:S01]  /*1820*/  IMAD.SHL.U32 R237, R237, 0x2, RZ ;  /* 0x00000002eded7824 */ /* 0x000fe200078e00ff */
[----:B------:R-:W-:Y:S02]  /*1830*/  LOP3.LUT R96, R9, R96, RZ, 0x3c, !PT ;  /* 0x0000006009607212 */ /* 0x000fe400078e3cff */
[----:B------:R-:W-:Y:S02]  /*1840*/  @!P0 LEA R14, P3, R10, c[0x0][0x170], 0x1 ;  /* 0x00005c000a0e8a11 */ /* 0x000fe400078608ff */
[----:B------:R-:W-:Y:S01]  /*1850*/  @!P1 LEA.HI.X R19, R6, c[0x0][0x174], R8, 0x1, P4 ;  /* 0x00005d0006139a11 */ /* 0x000fe200020f0c08 */
[----:B------:R-:W-:Y:S01]  /*1860*/  IMAD.IADD R238, R96, 0x1, R5 ;  /* 0x0000000160ee7824 */ /* 0x000fe200078e0205 */
[----:B------:R-:W-:-:S02]  /*1870*/  @!P0 IADD3 R2, R11, UR6, RZ ;  /* 0x000000060b028c10 */ /* 0x000fc4000fffe0ff */
[----:B------:R-:W-:Y:S01]  /*1880*/  IADD3 R235, R237, 0x8020, RZ ;  /* 0x00008020edeb7810 */ /* 0x000fe20007ffe0ff */
[----:B------:R-:W-:Y:S01]  /*1890*/  IMAD.SHL.U32 R238, R238, 0x2, RZ ;  /* 0x00000002eeee7824 */ /* 0x000fe200078e00ff */
[----:B------:R-:W-:Y:S01]  /*18a0*/  @!P0 LEA.HI.X R15, R10, c[0x0][0x174], R2, 0x1, P3 ;  /* 0x00005d000a0f8a11 */ /* 0x000fe200018f0c02 */
[----:B------:R-:W-:Y:S01]  /*18b0*/  IMAD.MOV.U32 R2, RZ, RZ, 0x10 ;  /* 0x00000010ff027424 */ /* 0x000fe200078e00ff */
        /* <DEDUP_REMOVED lines=54> */
[----:B------:R-:W-:Y:S02]  /*1c20*/  IADD3 R227, R235, 0x800, RZ ;  /* 0x00000800ebe37810 */ /* 0x000fe40007ffe0ff */
[----:B------:R-:W-:Y:S01]  /*1c30*/  SEL R3, R3, 0xffffffc0, !P2 ;  /* 0xffffffc003037807 */ /* 0x000fe20005000000 */
[----:B------:R1:W-:Y:S01]  /*1c40*/  @!P0 LDGSTS.E.BYPASS.LTC128B.128 [R241+0x17800], [R14.64+0x180] ;  /* 0x178001800ef18fae */ /* 0x0003e2000b901d50 */
[C---:B------:R-:W-:Y:S02]  /*1c50*/  IADD3 R226, R235.reuse, 0x1000, RZ ;  /* 0x00001000ebe27810 */ /* 0x040fe40007ffe0ff */
[----:B------:R-:W-:Y:S01]  /*1c60*/  IADD3 R225, R235, 0x1800, RZ ;  /* 0x00001800ebe17810 */ /* 0x000fe20007ffe0ff */
[----:B------:R-:W-:Y:S01]  /*1c70*/  LDSM.16.M88.4 R32, [R238] ;  /* 0x00000000ee20783b */ /* 0x000fe20000000200 */
[----:B------:R-:W-:Y:S01]  /*1c80*/  IMAD.IADD R231, R237, 0x1, R3 ;  /* 0x00000001ede77824 */ /* 0x000fe200078e0203 */
[----:B------:R-:W-:Y:S01]  /*1c90*/  IADD3 R223, R235, 0x2000, RZ ;  /* 0x00002000ebdf7810 */ /* 0x000fe20007ffe0ff */
[----:B------:R-:W-:Y:S01]  /*1ca0*/  IMAD.IADD R224, R3, 0x1, R235 ;  /* 0x0000000103e07824 */ /* 0x000fe200078e02eb */
[----:B---3--:R-:W3:Y:S01]  /*1cb0*/  LDSM.16.M88.4 R16, [R237+0x8000] ;  /* 0x00800000ed10783b */ /* 0x008ee20000000200 */
[----:B------:R-:W-:-:S02]  /*1cc0*/  IADD3 R222, R235, 0x2800, RZ ;  /* 0x00002800ebde7810 */ /* 0x000fc40007ffe0ff */
[C---:B------:R-:W-:Y:S01]  /*1cd0*/  IADD3 R221, R235.reuse, 0x3000, RZ ;  /* 0x00003000ebdd7810 */ /* 0x040fe20007ffe0ff */
[----:B------:R-:W-:Y:S01]  /*1ce0*/  LDSM.16.M88.4 R24, [R236] ;  /* 0x00000000ec18783b */ /* 0x000fe20000000200 */
[C---:B------:R-:W-:Y:S02]  /*1cf0*/  IADD3 R220, R235.reuse, 0x3800, RZ ;  /* 0x00003800ebdc7810 */ /* 0x040fe40007ffe0ff */
[C---:B------:R-:W-:Y:S01]  /*1d00*/  IADD3 R219, R235.reuse, 0x4000, RZ ;  /* 0x00004000ebdb7810 */ /* 0x040fe20007ffe0ff */
[----:B------:R-:W4:Y:S01]  /*1d10*/  LDSM.16.M88.4 R40, [R237+0x8800] ;  /* 0x00880000ed28783b */ /* 0x000f220000000200 */
[C---:B------:R-:W-:Y:S02]  /*1d20*/  IADD3 R218, R235.reuse, 0x4800, RZ ;  /* 0x00004800ebda7810 */ /* 0x040fe40007ffe0ff */
[C---:B------:R-:W-:Y:S01]  /*1d30*/  IADD3 R217, R235.reuse, 0x5000, RZ ;  /* 0x00005000ebd97810 */ /* 0x040fe20007ffe0ff */
[----:B------:R-:W-:Y:S01]  /*1d40*/  LDSM.16.M88.4 R52, [R237+0x9000] ;  /* 0x00900000ed34783b */ /* 0x000fe20000000200 */
[----:B------:R-:W-:-:S02]  /*1d50*/  IADD3 R216, R235, 0x5800, RZ ;  /* 0x00005800ebd87810 */ /* 0x000fc40007ffe0ff */
[C---:B------:R-:W-:Y:S01]  /*1d60*/  IADD3 R215, R235.reuse, 0x6000, RZ ;  /* 0x00006000ebd77810 */ /* 0x040fe20007ffe0ff */
[----:B--2---:R-:W-:Y:S01]  /*1d70*/  LDSM.16.M88.4 R20, [R237+0x9800] ;  /* 0x00980000ed14783b */ /* 0x004fe20000000200 */
[C---:B------:R-:W-:Y:S02]  /*1d80*/  IADD3 R214, R235.reuse, 0x6800, RZ ;  /* 0x00006800ebd67810 */ /* 0x040fe40007ffe0ff */
[C---:B------:R-:W-:Y:S01]  /*1d90*/  IADD3 R213, R235.reuse, 0x7000, RZ ;  /* 0x00007000ebd57810 */ /* 0x040fe20007ffe0ff */
[----:B-1----:R-:W1:Y:S01]  /*1da0*/  LDSM.16.M88.4 R12, [R235] ;  /* 0x00000000eb0c783b */ /* 0x002e620000000200 */
[----:B------:R-:W-:-:S03]  /*1db0*/  IADD3 R212, R235, 0x7800, RZ ;  /* 0x00007800ebd47810 */ /* 0x000fc60007ffe0ff */
[----:B------:R-:W-:Y:S04]  /*1dc0*/  LDSM.16.M88.4 R68, [R234] ;  /* 0x00000000ea44783b */ /* 0x000fe80000000200 */
[----:B------:R-:W2:Y:S04]  /*1dd0*/  LDSM.16.M88.4 R8, [R231+0x8000] ;  /* 0x00800000e708783b */ /* 0x000ea80000000200 */
[----:B------:R-:W5:Y:S04]  /*1de0*/  LDSM.16.M88.4 R48, [R235+0x800] ;  /* 0x00080000eb30783b */ /* 0x000f680000000200 */
[----:B------:R-:W2:Y:S01]  /*1df0*/  LDSM.16.M88.4 R44, [R235+0x1000] ;  /* 0x00100000eb2c783b */ /* 0x000ea20000000200 */
[C---:B---3--:R-:W-:Y:S03]  /*1e00*/  HMMA.16816.F32.BF16 R4, R32.reuse, R16, RZ ;  /* 0x000000102004723c */ /* 0x048fe600000418ff */
[----:B------:R-:W3:Y:S04]  /*1e10*/  LDSM.16.M88.4 R36, [R235+0x1800] ;  /* 0x00180000eb24783b */ /* 0x000ee80000000200 */
[----:B------:R-:W-:Y:S01]  /*1e20*/  LDSM.16.M88.4 R76, [R231+0x8800] ;  /* 0x00880000e74c783b */ /* 0x000fe20000000200 */
[C---:B------:R-:W-:Y:S03]  /*1e30*/  HMMA.16816.F32.BF16 R16, R32.reuse, R18, RZ ;  /* 0x000000122010723c */ /* 0x040fe600000418ff */
[----:B------:R-:W-:Y:S04]  /*1e40*/  LDSM.16.M88.4 R64, [R231+0x9000] ;  /* 0x00900000e740783b */ /* 0x000fe80000000200 */
[----:B------:R-:W-:Y:S01]  /*1e50*/  LDSM.16.M88.4 R60, [R231+0x9800] ;  /* 0x00980000e73c783b */ /* 0x000fe20000000200 */
[----:B----4-:R-:W-:Y:S03]  /*1e60*/  HMMA.16816.F32.BF16 R28, R32, R40, RZ ;  /* 0x00000028201c723c */ /* 0x010fe600000418ff */
[----:B------:R-:W-:Y:S04]  /*1e70*/  LDSM.16.M88.4 R80, [R234+0x4000] ;  /* 0x00400000ea50783b */ /* 0x000fe80000000200 */
[----:B------:R-:W-:Y:S01]  /*1e80*/  LDSM.16.M88.4 R88, [R237+0xe800] ;  /* 0x00e80000ed58783b */ /* 0x000fe20000000200 */
[----:B-1----:R-:W-:Y:S03]  /*1e90*/  HMMA.16816.F32.BF16 R4, R24, R12, R4 ;  /* 0x0000000c1804723c */ /* 0x002fe60000041804 */
[----:B------:R-:W-:Y:S04]  /*1ea0*/  LDSM.16.M88.4 R84, [R231+0xe000] ;  /* 0x00e00000e754783b */ /* 0x000fe80000000200 */
[----:B------:R-:W0:Y:S01]  /*1eb0*/  LDGDEPBAR ;  /* 0x00000000000079af */ /* 0x000e220000000000 */
[C---:B------:R-:W-:Y:S08]  /*1ec0*/  HMMA.16816.F32.BF16 R56, R32.reuse, R52, RZ ;  /* 0x000000342038723c */ /* 0x040ff000000418ff */
[C---:B------:R-:W-:Y:S08]  /*1ed0*/  HMMA.16816.F32.BF16 R40, R32.reuse, R42, RZ ;  /* 0x0000002a2028723c */ /* 0x040ff000000418ff */
[C---:B------:R-:W-:Y:S08]  /*1ee0*/  HMMA.16816.F32.BF16 R52, R32.reuse, R54, RZ ;  /* 0x000000362034723c */ /* 0x040ff000000418ff */
[C---:B------:R-:W-:Y:S08]  /*1ef0*/  HMMA.16816.F32.BF16 R72, R32.reuse, R20, RZ ;  /* 0x000000142048723c */ /* 0x040ff000000418ff */
[----:B------:R-:W-:Y:S01]  /*1f00*/  HMMA.16816.F32.BF16 R32, R32, R22, RZ ;  /* 0x000000162020723c */ /* 0x000fe200000418ff */
[----:B------:R-:W-:Y:S07]  /*1f10*/  LDSM.16.M88.4 R20, [R233] ;  /* 0x00000000e914783b */ /* 0x000fee0000000200 */
[----:B------:R-:W-:Y:S01]  /*1f20*/  HMMA.16816.F32.BF16 R16, R24, R14, R16 ;  /* 0x0000000e1810723c */ /* 0x000fe20000041810 */
[----:B------:R-:W1:Y:S07]  /*1f30*/  LDSM.16.M88.4 R12, [R224] ;  /* 0x00000000e00c783b */ /* 0x000e6e0000000200 */
[----:B--2---:R-:W-:Y:S08]  /*1f40*/  HMMA.16816.F32.BF16 R4, R68, R8, R4 ;  /* 0x000000084404723c */ /* 0x004ff00000041804 */
[C---:B-----5:R-:W-:Y:S08]  /*1f50*/  HMMA.16816.F32.BF16 R28, R24.reuse, R48, R28 ;  /* 0x00000030181c723c */ /* 0x060ff0000004181c */
        /* <DEDUP_REMOVED lines=8> */
[----:B------:R-:W-:Y:S03]  /*1fe0*/  LDSM.16.M88.4 R36, [R224+0x1800] ;  /* 0x00180000e024783b */ /* 0x000fe60000000200 */
[----:B------:R-:W-:Y:S01]  /*1ff0*/  HMMA.16816.F32.BF16 R16, R68, R10, R16 ;  /* 0x0000000a4410723c */ /* 0x000fe20000041810 */
[----:B------:R-:W2:Y:S07]  /*2000*/  LDSM.16.M88.4 R8, [R237+0xa000] ;  /* 0x00a00000ed08783b */ /* 0x000eae0000000200 */
[----:B-1----:R-:W-:Y:S08]  /*2010*/  HMMA.16816.F32.BF16 R4, R20, R12, R4 ;  /* 0x0000000c1404723c */ /* 0x002ff00000041804 */
        /* <DEDUP_REMOVED lines=10> */
[----:B------:R-:W-:Y:S01]  /*20c0*/  HMMA.16816.F32.BF16 R16, R20, R14, R16 ;  /* 0x0000000e1410723c */ /* 0x000fe20000041810 */
[----:B------:R-:W1:Y:S07]  /*20d0*/  LDSM.16.M88.4 R12, [R235+0x2000] ;  /* 0x00200000eb0c783b */ /* 0x000e6e0000000200 */
[----:B--2---:R-:W-:Y:S08]  /*20e0*/  HMMA.16816.F32.BF16 R4, R24, R8, R4 ;  /* 0x000000081804723c */ /* 0x004ff00000041804 */
        /* <DEDUP_REMOVED lines=40> */
[----:B------:R-:W-:Y:S01]  /*2370*/  HMMA.16816.F32.BF16 R68, R8, R62, R68 ;  /* 0x0000003e0844723c */ /* 0x000fe20000041844 */
[----:B------:R-:W-:Y:S07]  /*2380*/  LDSM.16.M88.4 R60, [R235+0x4000] ;  /* 0x00400000eb3c783b */ /* 0x000fee0000000200 */
[----:B------:R-:W-:Y:S01]  /*2390*/  HMMA.16816.F32.BF16 R16, R24, R14, R16 ;  /* 0x0000000e1810723c */ /* 0x000fe20000041810 */
[----:B------:R-:W1:Y:S07]  /*23a0*/  LDSM.16.M88.4 R12, [R236+0x4000] ;  /* 0x00400000ec0c783b */ /* 0x000e6e0000000200 */
[C---:B------:R-:W-:Y:S08]  /*23b0*/  HMMA.16816.F32.BF16 R28, R8.reuse, R76, R28 ;  /* 0x0000004c081c723c */ /* 0x040ff0000004181c */
[C---:B------:R-:W-:Y:S01]  /*23c0*/  HMMA.16816.F32.BF16 R40, R8.reuse, R78, R40 ;  /* 0x0000004e0828723c */ /* 0x040fe20000041828 */
[----:B------:R-:W-:Y:S07]  /*23d0*/  LDSM.16.M88.4 R76, [R231+0xc800] ;  /* 0x00c80000e74c783b */ /* 0x000fee0000000200 */
[C---:B------:R-:W-:Y:S08]  /*23e0*/  HMMA.16816.F32.BF16 R56, R8.reuse, R64, R56 ;  /* 0x000000400838723c */ /* 0x040ff00000041838 */
[----:B------:R-:W-:Y:S01]  /*23f0*/  HMMA.16816.F32.BF16 R52, R8, R66, R52 ;  /* 0x000000420834723c */ /* 0x000fe20000041834 */
[----:B------:R-:W3:Y:S04]  /*2400*/  LDSM.16.M88.4 R8, [R237+0xc800] ;  /* 0x00c80000ed08783b */ /* 0x000ee80000000200 */
[----:B------:R-:W-:Y:S03]  /*2410*/  LDSM.16.M88.4 R64, [R233+0x4000] ;  /* 0x00400000e940783b */ /* 0x000fe60000000200 */
[C---:B--2---:R-:W-:Y:S08]  /*2420*/  HMMA.16816.F32.BF16 R4, R32.reuse, R20, R4 ;  /* 0x000000142004723c */ /* 0x044ff00000041804 */
[----:B------:R-:W-:Y:S01]  /*2430*/  HMMA.16816.F32.BF16 R16, R32, R22, R16 ;  /* 0x000000162010723c */ /* 0x000fe20000041810 */
[----:B------:R-:W2:Y:S07]  /*2440*/  LDSM.16.M88.4 R20, [R231+0xc000] ;  /* 0x00c00000e714783b */ /* 0x000eae0000000200 */
[C---:B------:R-:W-:Y:S08]  /*2450*/  HMMA.16816.F32.BF16 R28, R24.reuse, R48, R28 ;  /* 0x00000030181c723c */ /* 0x040ff0000004181c */
[C---:B------:R-:W-:Y:S01]  /*2460*/  HMMA.16816.F32.BF16 R40, R24.reuse, R50, R40 ;  /* 0x000000321828723c */ /* 0x040fe20000041828 */
[----:B------:R-:W4:Y:S07]  /*2470*/  LDSM.16.M88.4 R48, [R237+0xd000] ;  /* 0x00d00000ed30783b */ /* 0x000f2e0000000200 */
[C---:B------:R-:W-:Y:S08]  /*2480*/  HMMA.16816.F32.BF16 R56, R24.reuse, R44, R56 ;  /* 0x0000002c1838723c */ /* 0x040ff00000041838 */
[----:B------:R-:W-:Y:S01]  /*2490*/  HMMA.16816.F32.BF16 R52, R24, R46, R52 ;  /* 0x0000002e1834723c */ /* 0x000fe20000041834 */
[----:B------:R-:W5:Y:S07]  /*24a0*/  LDSM.16.M88.4 R44, [R237+0xd800] ;  /* 0x00d80000ed2c783b */ /* 0x000f6e0000000200 */
[----:B-1----:R-:W-:Y:S08]  /*24b0*/  HMMA.16816.F32.BF16 R4, R12, R60, R4 ;  /* 0x0000003c0c04723c */ /* 0x002ff00000041804 */
[C---:B------:R-:W-:Y:S08]  /*24c0*/  HMMA.16816.F32.BF16 R72, R24.reuse, R36, R72 ;  /* 0x000000241848723c */ /* 0x040ff00000041848 */
[----:B------:R-:W-:Y:S01]  /*24d0*/  HMMA.16816.F32.BF16 R68, R24, R38, R68 ;  /* 0x000000261844723c */ /* 0x000fe20000041844 */
[----:B------:R-:W1:Y:S04]  /*24e0*/  LDSM.16.M88.4 R36, [R235+0x4800] ;  /* 0x00480000eb24783b */ /* 0x000e680000000200 */
[----:B------:R-:W1:Y:S03]  /*24f0*/  LDSM.16.M88.4 R24, [R224+0x4000] ;  /* 0x00400000e018783b */ /* 0x000e660000000200 */
[C---:B---3--:R-:W-:Y:S08]  /*2500*/  HMMA.16816.F32.BF16 R28, R32.reuse, R8, R28 ;  /* 0x00000008201c723c */ /* 0x048ff0000004181c */
[----:B------:R-:W-:Y:S01]  /*2510*/  HMMA.16816.F32.BF16 R40, R32, R10, R40 ;  /* 0x0000000a2028723c */ /* 0x000fe20000041828 */
[----:B------:R-:W3:Y:S07]  /*2520*/  LDSM.16.M88.4 R8, [R235+0x5000] ;  /* 0x00500000eb08783b */ /* 0x000eee0000000200 */
[----:B------:R-:W-:Y:S01]  /*2530*/  HMMA.16816.F32.BF16 R16, R12, R62, R16 ;  /* 0x0000003e0c10723c */ /* 0x000fe20000041810 */
[----:B------:R-:W-:Y:S07]  /*2540*/  LDSM.16.M88.4 R60, [R235+0x5800] ;  /* 0x00580000eb3c783b */ /* 0x000fee0000000200 */
[----:B--2---:R-:W-:Y:S08]  /*2550*/  HMMA.16816.F32.BF16 R4, R80, R20, R4 ;  /* 0x000000145004723c */ /* 0x004ff00000041804 */
[C---:B----4-:R-:W-:Y:S08]  /*2560*/  HMMA.16816.F32.BF16 R56, R32.reuse, R48, R56 ;  /* 0x000000302038723c */ /* 0x050ff00000041838 */
[C---:B------:R-:W-:Y:S01]  /*2570*/  HMMA.16816.F32.BF16 R52, R32.reuse, R50, R52 ;  /* 0x000000322034723c */ /* 0x040fe20000041834 */
[----:B------:R-:W-:Y:S07]  /*2580*/  LDSM.16.M88.4 R48, [R238+0x6000] ;  /* 0x00600000ee30783b */ /* 0x000fee0000000200 */
[C---:B-----5:R-:W-:Y:S08]  /*2590*/  HMMA.16816.F32.BF16 R72, R32.reuse, R44, R72 ;  /* 0x0000002c2048723c */ /* 0x060ff00000041848 */
[----:B------:R-:W-:Y:S01]  /*25a0*/  HMMA.16816.F32.BF16 R68, R32, R46, R68 ;  /* 0x0000002e2044723c */ /* 0x000fe20000041844 */
[----:B------:R-:W2:Y:S04]  /*25b0*/  LDSM.16.M88.4 R32, [R237+0xe000] ;  /* 0x00e00000ed20783b */ /* 0x000ea80000000200 */
[----:B------:R-:W-:Y:S03]  /*25c0*/  LDSM.16.M88.4 R44, [R235+0x6000] ;  /* 0x00600000eb2c783b */ /* 0x000fe60000000200 */
[----:B-1----:R-:W-:Y:S08]  /*25d0*/  HMMA.16816.F32.BF16 R28, R12, R36, R28 ;  /* 0x000000240c1c723c */ /* 0x002ff0000004181c */
[----:B------:R-:W-:Y:S01]  /*25e0*/  HMMA.16816.F32.BF16 R16, R80, R22, R16 ;  /* 0x000000165010723c */ /* 0x000fe20000041810 */
[----:B------:R-:W-:Y:S07]  /*25f0*/  LDSM.16.M88.4 R20, [R231+0xd000] ;  /* 0x00d00000e714783b */ /* 0x000fee0000000200 */
[----:B------:R-:W-:Y:S08]  /*2600*/  HMMA.16816.F32.BF16 R4, R64, R24, R4 ;  /* 0x000000184004723c */ /* 0x000ff00000041804 */
[C---:B------:R-:W-:Y:S01]  /*2610*/  HMMA.16816.F32.BF16 R40, R12.reuse, R38, R40 ;  /* 0x000000260c28723c */ /* 0x040fe20000041828 */
[----:B------:R-:W-:Y:S07]  /*2620*/  LDSM.16.M88.4 R36, [R236+0x6000] ;  /* 0x00600000ec24783b */ /* 0x000fee0000000200 */
[C---:B---3--:R-:W-:Y:S08]  /*2630*/  HMMA.16816.F32.BF16 R56, R12.reuse, R8, R56 ;  /* 0x000000080c38723c */ /* 0x048ff00000041838 */
[----:B------:R-:W-:Y:S01]  /*2640*/  HMMA.16816.F32.BF16 R52, R12, R10, R52 ;  /* 0x0000000a0c34723c */ /* 0x000fe20000041834 */
[----:B------:R-:W1:Y:S07]  /*2650*/  LDSM.16.M88.4 R8, [R224+0x4800] ;  /* 0x00480000e008783b */ /* 0x000e6e0000000200 */
[----:B------:R-:W-:Y:S08]  /*2660*/  HMMA.16816.F32.BF16 R28, R80, R76, R28 ;  /* 0x0000004c501c723c */ /* 0x000ff0000004181c */
[----:B------:R-:W-:Y:S01]  /*2670*/  HMMA.16816.F32.BF16 R16, R64, R26, R16 ;  /* 0x0000001a4010723c */ /* 0x000fe20000041810 */
[----:B------:R-:W3:Y:S07]  /*2680*/  LDSM.16.M88.4 R24, [R234+0x6000] ;  /* 0x00600000ea18783b */ /* 0x000eee0000000200 */
[----:B--2---:R-:W-:Y:S08]  /*2690*/  HMMA.16816.F32.BF16 R4, R48, R32, R4 ;  /* 0x000000203004723c */ /* 0x004ff00000041804 */
[----:B------:R-:W-:Y:S01]  /*26a0*/  HMMA.16816.F32.BF16 R40, R80, R78, R40 ;  /* 0x0000004e5028723c */ /* 0x000fe20000041828 */
[----:B------:R-:W-:Y:S07]  /*26b0*/  LDSM.16.M88.4 R76, [R231+0xd800] ;  /* 0x00d80000e74c783b */ /* 0x000fee0000000200 */
[----:B------:R-:W-:Y:S01]  /*26c0*/  HMMA.16816.F32.BF16 R16, R48, R34, R16 ;  /* 0x000000223010723c */ /* 0x000fe20000041810 */
[----:B------:R-:W2:Y:S07]  /*26d0*/  LDSM.16.M88.4 R32, [R235+0x6800] ;  /* 0x00680000eb20783b */ /* 0x000eae0000000200 */
[----:B-1----:R-:W-:Y:S08]  /*26e0*/  HMMA.16816.F32.BF16 R28, R64, R8, R28 ;  /* 0x00000008401c723c */ /* 0x002ff0000004181c */
[----:B------:R-:W-:Y:S08]  /*26f0*/  HMMA.16816.F32.BF16 R4, R36, R44, R4 ;  /* 0x0000002c2404723c */ /* 0x000ff00000041804 */
[----:B------:R-:W-:Y:S01]  /*2700*/  HMMA.16816.F32.BF16 R40, R64, R10, R40 ;  /* 0x0000000a4028723c */ /* 0x000fe20000041828 */
[----:B------:R-:W-:Y:S07]  /*2710*/  LDSM.16.M88.4 R8, [R224+0x6000] ;  /* 0x00600000e008783b */ /* 0x000fee0000000200 */
[C---:B------:R-:W-:Y:S08]  /*2720*/  HMMA.16816.F32.BF16 R72, R12.reuse, R60, R72 ;  /* 0x0000003c0c48723c */ /* 0x040ff00000041848 */
[----:B------:R-:W-:Y:S01]  /*2730*/  HMMA.16816.F32.BF16 R68, R12, R62, R68 ;  /* 0x0000003e0c44723c */ /* 0x000fe20000041844 */
[----:B------:R-:W1:Y:S04]  /*2740*/  LDSM.16.M88.4 R12, [R233+0x6000] ;  /* 0x00600000e90c783b */ /* 0x000e680000000200 */
[----:B------:R-:W4:Y:S03]  /*2750*/  LDSM.16.M88.4 R60, [R224+0x5000] ;  /* 0x00500000e03c783b */ /* 0x000f260000000200 */
[----:B------:R-:W-:Y:S08]  /*2760*/  HMMA.16816.F32.BF16 R28, R48, R88, R28 ;  /* 0x00000058301c723c */ /* 0x000ff0000004181c */
[----:B------:R-:W-:Y:S01]  /*2770*/  HMMA.16816.F32.BF16 R16, R36, R46, R16 ;  /* 0x0000002e2410723c */ /* 0x000fe20000041810 */
[----:B------:R-:W-:Y:S07]  /*2780*/  LDSM.16.M88.4 R44, [R237+0xf000] ;  /* 0x00f00000ed2c783b */ /* 0x000fee0000000200 */
[----:B---3--:R-:W-:Y:S08]  /*2790*/  HMMA.16816.F32.BF16 R4, R24, R84, R4 ;  /* 0x000000541804723c */ /* 0x008ff00000041804 */
[----:B------:R-:W-:Y:S08]  /*27a0*/  HMMA.16816.F32.BF16 R56, R80, R20, R56 ;  /* 0x000000145038723c */ /* 0x000ff00000041838 */
[----:B------:R-:W-:Y:S08]  /*27b0*/  HMMA.16816.F32.BF16 R40, R48, R90, R40 ;  /* 0x0000005a3028723c */ /* 0x000ff00000041828 */
[----:B------:R-:W-:Y:S01]  /*27c0*/  HMMA.16816.F32.BF16 R52, R80, R22, R52 ;  /* 0x000000165034723c */ /* 0x000fe20000041834 */
[----:B------:R-:W3:Y:S07]  /*27d0*/  LDSM.16.M88.4 R20, [R231+0xe800] ;  /* 0x00e80000e714783b */ /* 0x000eee0000000200 */
[----:B--2---:R-:W-:Y:S08]  /*27e0*/  HMMA.16816.F32.BF16 R28, R36, R32, R28 ;  /* 0x00000020241c723c */ /* 0x004ff0000004181c */
[----:B------:R-:W-:Y:S01]  /*27f0*/  HMMA.16816.F32.BF16 R16, R24, R86, R16 ;  /* 0x000000561810723c */ /* 0x000fe20000041810 */
[----:B------:R-:W-:Y:S07]  /*2800*/  LDSM.16.M88.4 R84, [R235+0x7000] ;  /* 0x00700000eb54783b */ /* 0x000fee0000000200 */
[----:B-1----:R-:W-:Y:S08]  /*2810*/  HMMA.16816.F32.BF16 R4, R12, R8, R4 ;  /* 0x000000080c04723c */ /* 0x002ff00000041804 */
[----:B----4-:R-:W-:Y:S08]  /*2820*/  HMMA.16816.F32.BF16 R56, R64, R60, R56 ;  /* 0x0000003c4038723c */ /* 0x010ff00000041838 */
[----:B------:R-:W-:Y:S01]  /*2830*/  HMMA.16816.F32.BF16 R40, R36, R34, R40 ;  /* 0x000000222428723c */ /* 0x000fe20000041828 */
[----:B------:R-:W1:Y:S07]  /*2840*/  LDSM.16.M88.4 R32, [R224+0x5800] ;  /* 0x00580000e020783b */ /* 0x000e6e0000000200 */
[----:B------:R-:W-:Y:S01]  /*2850*/  HMMA.16816.F32.BF16 R72, R80, R76, R72 ;  /* 0x0000004c5048723c */ /* 0x000fe20000041848 */
[----:B------:R-:W-:-:S02]  /*2860*/  FMUL.FTZ R5, R5, c[0x0][0x2ec] ;  /* 0x0000bb0005057a20 */ /* 0x000fc40000410000 */
[----:B------:R-:W-:Y:S02]  /*2870*/  FMUL.FTZ R6, R6, c[0x0][0x2ec] ;  /* 0x0000bb0006067a20 */ /* 0x000fe40000410000 */
[----:B------:R-:W-:Y:S02]  /*2880*/  FMUL.FTZ R3, R4, c[0x0][0x2ec] ;  /* 0x0000bb0004037a20 */ /* 0x000fe40000410000 */
[----:B------:R-:W-:Y:S01]  /*2890*/  FMUL.FTZ R60, R7, c[0x0][0x2ec] ;  /* 0x0000bb00073c7a20 */ /* 0x000fe20000410000 */
[----:B------:R-:W-:Y:S01]  /*28a0*/  HMMA.16816.F32.BF16 R76, R80, R78, R68 ;  /* 0x0000004e504c723c */ /* 0x000fe20000041844 */
[----:B------:R-:W2:Y:S02]  /*28b0*/  LDSM.16.M88.4 R68, [R224+0x6800] ;  /* 0x00680000e044783b */ /* 0x000ea40000000200 */
[----:B------:R-:W-:Y:S05]  /*28c0*/  MUFU.TANH R3, R3 ;  /* 0x0000000300037308 */ /* 0x000fea0000002400 */
[----:B---3--:R-:W-:Y:S03]  /*28d0*/  HMMA.16816.F32.BF16 R28, R24, R20, R28 ;  /* 0x00000014181c723c */ /* 0x008fe6000004181c */
[----:B------:R-:W-:Y:S05]  /*28e0*/  MUFU.TANH R60, R60 ;  /* 0x0000003c003c7308 */ /* 0x000fea0000002400 */
[----:B------:R-:W-:Y:S01]  /*28f0*/  HMMA.16816.F32.BF16 R16, R12, R10, R16 ;  /* 0x0000000a0c10723c */ /* 0x000fe20000041810 */
[----:B------:R-:W-:Y:S07]  /*2900*/  LDSM.16.M88.4 R8, [R231+0xf000] ;  /* 0x00f00000e708783b */ /* 0x000fee0000000200 */
[----:B------:R-:W-:Y:S01]  /*2910*/  HMMA.16816.F32.BF16 R56, R48, R44, R56 ;  /* 0x0000002c3038723c */ /* 0x000fe20000041838 */
[----:B------:R-:W-:Y:S07]  /*2920*/  MUFU.TANH R44, R5 ;  /* 0x00000005002c7308 */ /* 0x000fee0000002400 */
[C---:B------:R-:W-:Y:S01]  /*2930*/  HMMA.16816.F32.BF16 R52, R64.reuse, R62, R52 ;  /* 0x0000003e4034723c */ /* 0x040fe20000041834 */
[----:B------:R3:W4:Y:S07]  /*2940*/  MUFU.TANH R45, R6 ;  /* 0x00000006002d7308 */ /* 0x00072e0000002400 */
[----:B-1----:R-:W-:Y:S01]  /*2950*/  HMMA.16816.F32.BF16 R72, R64, R32, R72 ;  /* 0x000000204048723c */ /* 0x002fe20000041848 */
[----:B------:R-:W-:-:S02]  /*2960*/  FMUL.FTZ R16, R16, c[0x0][0x2ec] ;  /* 0x0000bb0010107a20 */ /* 0x000fc40000410000 */
[----:B------:R-:W-:Y:S02]  /*2970*/  FMUL.FTZ R17, R17, c[0x0][0x2ec] ;  /* 0x0000bb0011117a20 */ /* 0x000fe40000410000 */
[----:B------:R-:W-:Y:S01]  /*2980*/  FMUL.FTZ R18, R18, c[0x0][0x2ec] ;  /* 0x0000bb0012127a20 */ /* 0x000fe20000410000 */
[----:B------:R-:W-:Y:S01]  /*2990*/  MUFU.TANH R61, R16 ;  /* 0x00000010003d7308 */ /* 0x000fe20000002400 */
[----:B------:R-:W-:Y:S01]  /*29a0*/  FMUL.FTZ R33, R19, c[0x0][0x2ec] ;  /* 0x0000bb0013217a20 */ /* 0x000fe20000410000 */
[----:B------:R-:W-:Y:S01]  /*29b0*/  HMMA.16816.F32.BF16 R76, R64, R34, R76 ;  /* 0x00000022404c723c */ /* 0x000fe2000004184c */
[----:B---3--:R-:W1:Y:S05]  /*29c0*/  LDSM.16.M88.4 R4, [R237+0xf800] ;  /* 0x00f80000ed04783b */ /* 0x008e6a0000000200 */
[----:B------:R-:W3:Y:S02]  /*29d0*/  MUFU.TANH R32, R18 ;  /* 0x0000001200207308 */ /* 0x000ee40000002400 */
[----:B--2---:R-:W-:Y:S06]  /*29e0*/  HMMA.16816.F32.BF16 R28, R12, R68, R28 ;  /* 0x000000440c1c723c */ /* 0x004fec000004181c */
[----:B------:R-:W2:Y:S02]  /*29f0*/  MUFU.TANH R33, R33 ;  /* 0x0000002100217308 */ /* 0x000ea40000002400 */
[----:B------:R-:W-:Y:S06]  /*2a00*/  HMMA.16816.F32.BF16 R52, R48, R46, R52 ;  /* 0x0000002e3034723c */ /* 0x000fec0000041834 */
[----:B------:R5:W1:Y:S02]  /*2a10*/  MUFU.TANH R46, R17 ;  /* 0x00000011002e7308 */ /* 0x000a640000002400 */
[----:B------:R-:W-:Y:S08]  /*2a20*/  HMMA.16816.F32.BF16 R56, R36, R84, R56 ;  /* 0x000000542438723c */ /* 0x000ff00000041838 */
[----:B------:R-:W-:Y:S01]  /*2a30*/  FMUL.FTZ R28, R28, c[0x0][0x2ec] ;  /* 0x0000bb001c1c7a20 */ /* 0x000fe20000410000 */
[----:B------:R-:W-:Y:S01]  /*2a40*/  HMMA.16816.F32.BF16 R40, R24, R22, R40 ;  /* 0x000000161828723c */ /* 0x000fe20000041828 */
[----:B------:R-:W-:Y:S01]  /*2a50*/  FMUL.FTZ R29, R29, c[0x0][0x2ec] ;  /* 0x0000bb001d1d7a20 */ /* 0x000fe20000410000 */
[----:B------:R-:W-:Y:S01]  /*2a60*/  LDSM.16.M88.4 R20, [R224+0x7000] ;  /* 0x00700000e014783b */ /* 0x000fe20000000200 */
[----:B------:R-:W-:Y:S03]  /*2a70*/  MUFU.TANH R47, R28 ;  /* 0x0000001c002f7308 */ /* 0x000fe60000002400 */
[----:B-----5:R-:W5:Y:S02]  /*2a80*/  LDSM.16.M88.4 R16, [R235+0x7800] ;  /* 0x00780000eb10783b */ /* 0x020f640000000200 */
[C---:B-1----:R-:W-:Y:S03]  /*2a90*/  HMMA.16816.F32.BF16 R72, R48.reuse, R4, R72 ;  /* 0x000000043048723c */ /* 0x042fe60000041848 */
[----:B------:R1:W-:Y:S04]  /*2aa0*/  MUFU.TANH R62, R29 ;  /* 0x0000001d003e7308 */ /* 0x0003e80000002400 */
[----:B------:R-:W-:Y:S01]  /*2ab0*/  FMUL.FTZ R4, R30, c[0x0][0x2ec] ;  /* 0x0000bb001e047a20 */ /* 0x000fe20000410000 */
[----:B------:R-:W-:Y:S01]  /*2ac0*/  HMMA.16816.F32.BF16 R76, R48, R6, R76 ;  /* 0x00000006304c723c */ /* 0x000fe2000004184c */
[----:B------:R-:W-:-:S04]  /*2ad0*/  FMUL.FTZ R5, R31, c[0x0][0x2ec] ;  /* 0x0000bb001f057a20 */ /* 0x000fc80000410000 */
[----:B------:R-:W2:Y:S02]  /*2ae0*/  MUFU.TANH R4, R4 ;  /* 0x0000000400047308 */ /* 0x000ea40000002400 */
[----:B------:R-:W-:Y:S01]  /*2af0*/  IMAD.SHL.U32 R7, R98, 0x2, RZ ;  /* 0x0000000262077824 */ /* 0x000fe200078e00ff */
[----:B------:R-:W-:Y:S01]  /*2b00*/  HMMA.16816.F32.BF16 R52, R36, R86, R52 ;  /* 0x000000562434723c */ /* 0x000fe20000041834 */
[----:B------:R-:W-:Y:S01]  /*2b10*/  IMAD.U32 R6, RZ, RZ, UR10 ;  /* 0x0000000aff067e24 */ /* 0x000fe2000f8e00ff */
[----:B-1----:R-:W1:Y:S02]  /*2b20*/  LDSM.16.M88.4 R28, [R231+0xf800] ;  /* 0x00f80000e71c783b */ /* 0x002e640000000200 */
[----:B------:R-:W-:Y:S01]  /*2b30*/  LOP3.LUT R7, R7, 0x6, RZ, 0xc0, !PT ;  /* 0x0000000607077812 */ /* 0x000fe200078ec0ff */
[----:B------:R-:W1:Y:S03]  /*2b40*/  MUFU.TANH R5, R5 ;  /* 0x0000000500057308 */ /* 0x000e660000002400 */
[----:B------:R-:W-:Y:S08]  /*2b50*/  HMMA.16816.F32.BF16 R56, R24, R8, R56 ;  /* 0x000000081838723c */ /* 0x000ff00000041838 */
[----:B------:R-:W-:Y:S08]  /*2b60*/  HMMA.16816.F32.BF16 R40, R12, R70, R40 ;  /* 0x000000460c28723c */ /* 0x000ff00000041828 */
[C---:B-----5:R-:W-:Y:S08]  /*2b70*/  HMMA.16816.F32.BF16 R72, R36.reuse, R16, R72 ;  /* 0x000000102448723c */ /* 0x060ff00000041848 */
[----:B------:R-:W-:Y:S07]  /*2b80*/  HMMA.16816.F32.BF16 R76, R36, R18, R76 ;  /* 0x00000012244c723c */ /* 0x000fee000004184c */
[----:B------:R-:W-:Y:S01]  /*2b90*/  IMAD R18, R6, 0x40, R7 ;  /* 0x0000004006127824 */ /* 0x000fe200078e0207 */
[----:B------:R-:W-:Y:S01]  /*2ba0*/  HMMA.16816.F32.BF16 R52, R24, R10, R52 ;  /* 0x0000000a1834723c */ /* 0x000fe20000041834 */
[----:B------:R-:W5:Y:S01]  /*2bb0*/  LDSM.16.M88.4 R8, [R224+0x7800] ;  /* 0x00780000e008783b */ /* 0x000f620000000200 */
[----:B------:R-:W-:Y:S01]  /*2bc0*/  FMUL.FTZ R17, R42, c[0x0][0x2ec] ;  /* 0x0000bb002a117a20 */ /* 0x000fe20000410000 */
[----:B------:R-:W-:-:S04]  /*2bd0*/  DEPBAR.LE SB0, 0x0 ;  /* 0x000080000000791a */ /* 0x000fc80000000000 */
[C---:B------:R-:W-:Y:S01]  /*2be0*/  IADD3 R6, R18.reuse, 0x8, RZ ;  /* 0x0000000812067810 */ /* 0x040fe20007ffe0ff */
[C---:B-1----:R-:W-:Y:S01]  /*2bf0*/  HMMA.16816.F32.BF16 R72, R24.reuse, R28, R72 ;  /* 0x0000001c1848723c */ /* 0x042fe20000041848 */
[----:B------:R-:W-:Y:S01]  /*2c00*/  ISETP.GE.AND P2, PT, R18, UR13, PT ;  /* 0x0000000d12007c0c */ /* 0x000fe2000bf46270 */
[----:B------:R-:W-:Y:S01]  /*2c10*/  MUFU.TANH R17, R17 ;  /* 0x0000001100117308 */ /* 0x000fe20000002400 */
[----:B------:R-:W-:Y:S01]  /*2c20*/  ISETP.GE.AND P0, PT, R6, UR13, PT ;  /* 0x0000000d06007c0c */ /* 0x000fe2000bf06270 */
[----:B------:R-:W-:Y:S01]  /*2c30*/  FMUL.FTZ R16, R43, c[0x0][0x2ec] ;  /* 0x0000bb002b107a20 */ /* 0x000fe20000410000 */
[C---:B------:R-:W-:Y:S02]  /*2c40*/  IADD3 R6, R18.reuse, 0x11, RZ ;  /* 0x0000001112067810 */ /* 0x040fe40007ffe0ff */
[----:B------:R-:W-:Y:S01]  /*2c50*/  IADD3 R7, R18, 0x1, RZ ;  /* 0x0000000112077810 */ /* 0x000fe20007ffe0ff */
[----:B------:R-:W-:Y:S01]  /*2c60*/  HMMA.16816.F32.BF16 R76, R24, R30, R76 ;  /* 0x0000001e184c723c */ /* 0x000fe2000004184c */
[----:B------:R-:W-:Y:S01]  /*2c70*/  ISETP.GE.AND P4, PT, R6, UR13, PT ;  /* 0x0000000d06007c0c */ /* 0x000fe2000bf86270 */
[----:B------:R-:W-:Y:S01]  /*2c80*/  MUFU.TANH R16, R16 ;  /* 0x0000001000107308 */ /* 0x000fe20000002400 */
[----:B------:R-:W-:-:S02]  /*2c90*/  IADD3 R6, R18, 0x18, RZ ;  /* 0x0000001812067810 */ /* 0x000fc40007ffe0ff */
[----:B----4-:R-:W-:Y:S02]  /*2ca0*/  FSEL R45, R45, -INF , !P2 ;  /* 0xff8000002d2d7808 */ /* 0x010fe40005000000 */
[----:B------:R-:W-:Y:S01]  /*2cb0*/  ISETP.GE.AND P3, PT, R6, UR13, PT ;  /* 0x0000000d06007c0c */ /* 0x000fe2000bf66270 */
[C---:B------:R-:W-:Y:S01]  /*2cc0*/  HMMA.16816.F32.BF16 R56, R12.reuse, R20, R56 ;  /* 0x000000140c38723c */ /* 0x040fe20000041838 */
[----:B------:R-:W-:Y:S02]  /*2cd0*/  IADD3 R6, R18, 0x19, RZ ;  /* 0x0000001912067810 */ /* 0x000fe40007ffe0ff */
[----:B------:R-:W-:Y:S02]  /*2ce0*/  FSEL R3, R3, -INF , !P2 ;  /* 0xff80000003037808 */ /* 0x000fe40005000000 */
[----:B------:R-:W-:Y:S02]  /*2cf0*/  ISETP.GE.AND P1, PT, R7, UR13, PT ;  /* 0x0000000d07007c0c */ /* 0x000fe4000bf26270 */
[----:B------:R-:W-:Y:S01]  /*2d00*/  ISETP.GE.AND P2, PT, R6, UR13, PT ;  /* 0x0000000d06007c0c */ /* 0x000fe2000bf46270 */
[----:B------:R-:W-:Y:S01]  /*2d10*/  HMMA.16816.F32.BF16 R52, R12, R22, R52 ;  /* 0x000000160c34723c */ /* 0x000fe20000041834 */
[----:B------:R-:W-:Y:S01]  /*2d20*/  IADD3 R6, R18, 0x20, RZ ;  /* 0x0000002012067810 */ /* 0x000fe20007ffe0ff */
[----:B------:R-:W-:Y:S01]  /*2d30*/  FMUL.FTZ R20, R40, c[0x0][0x2ec] ;  /* 0x0000bb0028147a20 */ /* 0x000fe20000410000 */
[----:B------:R-:W-:Y:S01]  /*2d40*/  FSEL R60, R60, -INF , !P1 ;  /* 0xff8000003c3c7808 */ /* 0x000fe20004800000 */
[----:B------:R-:W-:Y:S01]  /*2d50*/  FMUL.FTZ R21, R41, c[0x0][0x2ec] ;  /* 0x0000bb0029157a20 */ /* 0x000fe20000410000 */
[----:B------:R-:W-:-:S02]  /*2d60*/  FSEL R44, R44, -INF , !P1 ;  /* 0xff8000002c2c7808 */ /* 0x000fc40004800000 */
[----:B------:R-:W-:Y:S01]  /*2d70*/  ISETP.GE.AND P1, PT, R6, UR13, PT ;  /* 0x0000000d06007c0c */ /* 0x000fe2000bf26270 */
[----:B------:R-:W-:Y:S01]  /*2d80*/  MUFU.TANH R20, R20 ;  /* 0x0000001400147308 */ /* 0x000fe20000002400 */
[C---:B-----5:R-:W-:Y:S01]  /*2d90*/  HMMA.16816.F32.BF16 R72, R12.reuse, R8, R72 ;  /* 0x000000080c48723c */ /* 0x060fe20000041848 */
[C---:B------:R-:W-:Y:S02]  /*2da0*/  IADD3 R6, R18.reuse, 0x21, RZ ;  /* 0x0000002112067810 */ /* 0x040fe40007ffe0ff */
[----:B------:R-:W-:Y:S02]  /*2db0*/  IADD3 R7, R18, 0x10, RZ ;  /* 0x0000001012077810 */ /* 0x000fe40007ffe0ff */
[----:B---3--:R-:W-:Y:S02]  /*2dc0*/  FSEL R32, R32, -INF , !P0 ;  /* 0xff80000020207808 */ /* 0x008fe40004000000 */
[----:B------:R-:W-:Y:S01]  /*2dd0*/  FMUL.FTZ R57, R57, c[0x0][0x2ec] ;  /* 0x0000bb0039397a20 */ /* 0x000fe20000410000 */
[----:B------:R-:W-:Y:S01]  /*2de0*/  HMMA.16816.F32.BF16 R76, R12, R10, R76 ;  /* 0x0000000a0c4c723c */ /* 0x000fe2000004184c */
[----:B------:R-:W-:Y:S01]  /*2df0*/  FMUL.FTZ R59, R59, c[0x0][0x2ec] ;  /* 0x0000bb003b3b7a20 */ /* 0x000fe20000410000 */
[----:B------:R-:W-:Y:S01]  /*2e00*/  IADD3 R8, R18, 0x9, RZ ;  /* 0x0000000912087810 */ /* 0x000fe20007ffe0ff */
[----:B------:R-:W-:Y:S01]  /*2e10*/  MUFU.TANH R184, R57 ;  /* 0x0000003900b87308 */ /* 0x000fe20000002400 */
[----:B------:R-:W-:Y:S01]  /*2e20*/  FSEL R61, R61, -INF , !P0 ;  /* 0xff8000003d3d7808 */ /* 0x000fe20004000000 */
[----:B------:R-:W-:Y:S01]  /*2e30*/  FMUL.FTZ R56, R56, c[0x0][0x2ec] ;  /* 0x0000bb0038387a20 */ /* 0x000fe20000410000 */
[----:B------:R-:W-:Y:S01]  /*2e40*/  ISETP.GE.AND P6, PT, R8, UR13, PT ;  /* 0x0000000d08007c0c */ /* 0x000fe2000bfc6270 */
[----:B------:R-:W-:Y:S01]  /*2e50*/  FMUL.FTZ R58, R58, c[0x0][0x2ec] ;  /* 0x0000bb003a3a7a20 */ /* 0x000fe20000410000 */
[----:B------:R-:W-:Y:S01]  /*2e60*/  ISETP.GE.AND P0, PT, R6, UR13, PT ;  /* 0x0000000d06007c0c */ /* 0x000fe2000bf06270 */
[----:B------:R-:W-:Y:S01]  /*2e70*/  FMUL.FTZ R52, R52, c[0x0][0x2ec] ;  /* 0x0000bb0034347a20 */ /* 0x000fe20000410000 */
[----:B------:R-:W-:Y:S01]  /*2e80*/  IADD3 R6, R18, 0x28, RZ ;  /* 0x0000002812067810 */ /* 0x000fe20007ffe0ff */
[----:B------:R-:W1:Y:S01]  /*2e90*/  MUFU.TANH R188, R59 ;  /* 0x0000003b00bc7308 */ /* 0x000e620000002400 */
[----:B------:R-:W-:Y:S01]  /*2ea0*/  ISETP.GE.AND P5, PT, R7, UR13, PT ;  /* 0x0000000d07007c0c */ /* 0x000fe2000bfa6270 */
[----:B------:R-:W-:Y:S01]  /*2eb0*/  FMUL.FTZ R53, R53, c[0x0][0x2ec] ;  /* 0x0000bb0035357a20 */ /* 0x000fe20000410000 */
[----:B--2---:R-:W-:Y:S01]  /*2ec0*/  FSEL R33, R33, -INF , !P6 ;  /* 0xff80000021217808 */ /* 0x004fe20007000000 */
[----:B------:R-:W-:Y:S01]  /*2ed0*/  FMUL.FTZ R54, R54, c[0x0][0x2ec] ;  /* 0x0000bb0036367a20 */ /* 0x000fe20000410000 */
[----:B------:R-:W-:Y:S01]  /*2ee0*/  FSEL R46, R46, -INF , !P6 ;  /* 0xff8000002e2e7808 */ /* 0x000fe20007000000 */
[----:B------:R-:W-:Y:S01]  /*2ef0*/  FMUL.FTZ R55, R55, c[0x0][0x2ec] ;  /* 0x0000bb0037377a20 */ /* 0x000fe20000410000 */
[----:B------:R-:W-:Y:S01]  /*2f00*/  ISETP.GE.AND P6, PT, R6, UR13, PT ;  /* 0x0000000d06007c0c */ /* 0x000fe2000bfc6270 */
[----:B------:R-:W2:Y:S01]  /*2f10*/  MUFU.TANH R21, R21 ;  /* 0x0000001500157308 */ /* 0x000ea20000002400 */
[----:B------:R-:W-:Y:S01]  /*2f20*/  IADD3 R6, R18, 0x29, RZ ;  /* 0x0000002912067810 */ /* 0x000fe20007ffe0ff */
[----:B------:R-:W-:Y:S01]  /*2f30*/  FMUL.FTZ R72, R72, c[0x0][0x2ec] ;  /* 0x0000bb0048487a20 */ /* 0x000fe20000410000 */
[----:B------:R-:W-:Y:S01]  /*2f40*/  FSEL R11, R4, -INF , !P5 ;  /* 0xff800000040b7808 */ /* 0x000fe20006800000 */
[----:B------:R-:W-:Y:S01]  /*2f50*/  FMUL.FTZ R73, R73, c[0x0][0x2ec] ;  /* 0x0000bb0049497a20 */ /* 0x000fe20000410000 */
[----:B------:R-:W-:Y:S01]  /*2f60*/  IADD3 R4, R18, 0x30, RZ ;  /* 0x0000003012047810 */ /* 0x000fe20007ffe0ff */
[----:B------:R-:W-:Y:S01]  /*2f70*/  FMUL.FTZ R74, R74, c[0x0][0x2ec] ;  /* 0x0000bb004a4a7a20 */ /* 0x000fe20000410000 */
[----:B------:R-:W-:Y:S01]  /*2f80*/  FSEL R7, R47, -INF , !P5 ;  /* 0xff8000002f077808 */ /* 0x000fe20006800000 */
[----:B------:R-:W-:Y:S01]  /*2f90*/  MUFU.TANH R183, R56 ;  /* 0x0000003800b77308 */ /* 0x000fe20000002400 */
[----:B------:R-:W-:Y:S01]  /*2fa0*/  FMUL.FTZ R75, R75, c[0x0][0x2ec] ;  /* 0x0000bb004b4b7a20 */ /* 0x000fe20000410000 */
[----:B------:R-:W-:Y:S01]  /*2fb0*/  ISETP.GE.AND P5, PT, R6, UR13, PT ;  /* 0x0000000d06007c0c */ /* 0x000fe2000bfa6270 */
[----:B------:R-:W-:Y:S01]  /*2fc0*/  FMUL.FTZ R76, R76, c[0x0][0x2ec] ;  /* 0x0000bb004c4c7a20 */ /* 0x000fe20000410000 */
[----:B------:R-:W-:Y:S01]  /*2fd0*/  FSEL R10, R5, -INF , !P4 ;  /* 0xff800000050a7808 */ /* 0x000fe20006000000 */
[----:B------:R-:W-:Y:S01]  /*2fe0*/  FMUL.FTZ R77, R77, c[0x0][0x2ec] ;  /* 0x0000bb004d4d7a20 */ /* 0x000fe20000410000 */
[----:B------:R-:W-:Y:S01]  /*2ff0*/  FSEL R6, R62, -INF , !P4 ;  /* 0xff8000003e067808 */ /* 0x000fe20006000000 */
[----:B------:R-:W-:Y:S01]  /*3000*/  FMUL.FTZ R78, R78, c[0x0][0x2ec] ;  /* 0x0000bb004e4e7a20 */ /* 0x000fe20000410000 */
[----:B------:R-:W3:Y:S01]  /*3010*/  MUFU.TANH R187, R58 ;  /* 0x0000003a00bb7308 */ /* 0x000ee20000002400 */
[----:B------:R-:W-:Y:S01]  /*3020*/  FMUL.FTZ R79, R79, c[0x0][0x2ec] ;  /* 0x0000bb004f4f7a20 */ /* 0x000fe20000410000 */
[----:B-1----:R-:W-:-:S02]  /*3030*/  FSEL R188, R188, -INF , !P0 ;  /* 0xff800000bcbc7808 */ /* 0x002fc40004000000 */
[----:B------:R-:W-:Y:S02]  /*3040*/  FSEL R184, R184, -INF , !P0 ;  /* 0xff800000b8b87808 */ /* 0x000fe40004000000 */
[----:B------:R-:W-:Y:S02]  /*3050*/  ISETP.GE.AND P4, PT, R4, UR13, PT ;  /* 0x0000000d04007c0c */ /* 0x000fe4000bf86270 */
[----:B------:R-:W1:Y:S01]  /*3060*/  MUFU.TANH R185, R52 ;  /* 0x0000003400b97308 */ /* 0x000e620000002400 */
[----:B------:R-:W-:Y:S02]  /*3070*/  PLOP3.LUT P0, PT, PT, PT, UP0, 0x80, 0x0 ;  /* 0x000000000000781c */ /* 0x000fe40003f0f008 */
[----:B------:R-:W-:Y:S02]  /*3080*/  IADD3 R4, R18, 0x31, RZ ;  /* 0x0000003112047810 */ /* 0x000fe40007ffe0ff */
[----:B------:R-:W-:Y:S02]  /*3090*/  FSEL R9, R17, -INF , !P3 ;  /* 0xff80000011097808 */ /* 0x000fe40005800000 */
[----:B------:R-:W-:Y:S01]  /*30a0*/  FSEL R5, R20, -INF , !P3 ;  /* 0xff80000014057808 */ /* 0x000fe20005800000 */
[----:B------:R-:W4:Y:S01]  /*30b0*/  MUFU.TANH R186, R53 ;  /* 0x0000003500ba7308 */ /* 0x000f220000002400 */
[----:B------:R-:W-:-:S02]  /*30c0*/  ISETP.GE.AND P3, PT, R4, UR13, PT ;  /* 0x0000000d04007c0c */ /* 0x000fc4000bf66270 */
[C---:B------:R-:W-:Y:S02]  /*30d0*/  IADD3 R4, R18.reuse, 0x38, RZ ;  /* 0x0000003812047810 */ /* 0x040fe40007ffe0ff */
[----:B------:R-:W-:Y:S02]  /*30e0*/  IADD3 R18, R18, 0x39, RZ ;  /* 0x0000003912127810 */ /* 0x000fe40007ffe0ff */
[----:B------:R-:W-:Y:S01]  /*30f0*/  FSEL R8, R16, -INF , !P2 ;  /* 0xff80000010087808 */ /* 0x000fe20005000000 */
[----:B------:R-:W5:Y:S01]  /*3100*/  MUFU.TANH R189, R54 ;  /* 0x0000003600bd7308 */ /* 0x000f620000002400 */
[----:B--2---:R-:W-:Y:S02]  /*3110*/  FSEL R12, R21, -INF , !P2 ;  /* 0xff800000150c7808 */ /* 0x004fe40005000000 */
[----:B---3--:R-:W-:Y:S02]  /*3120*/  FSEL R187, R187, -INF , !P1 ;  /* 0xff800000bbbb7808 */ /* 0x008fe40004800000 */
[----:B------:R-:W-:-:S02]  /*3130*/  FSEL R183, R183, -INF , !P1 ;  /* 0xff800000b7b77808 */ /* 0x000fc40004800000 */
[----:B------:R-:W-:Y:S01]  /*3140*/  ISETP.GE.AND P2, PT, R4, UR13, PT ;  /* 0x0000000d04007c0c */ /* 0x000fe2000bf46270 */
[----:B------:R-:W2:Y:S01]  /*3150*/  MUFU.TANH R190, R55 ;  /* 0x0000003700be7308 */ /* 0x000ea20000002400 */
[----:B------:R-:W-:Y:S01]  /*3160*/  ISETP.GE.AND P1, PT, R18, UR13, PT ;  /* 0x0000000d12007c0c */ /* 0x000fe2000bf26270 */
[----:B------:R-:W-:Y:S01]  /*3170*/  IMAD.IADD R4, R97, 0x1, R96 ;  /* 0x0000000161047824 */ /* 0x000fe200078e0260 */
[----:B-1----:R-:W-:Y:S02]  /*3180*/  FSEL R185, R185, -INF , !P6 ;  /* 0xff800000b9b97808 */ /* 0x002fe40007000000 */
[----:B----4-:R-:W-:-:S03]  /*3190*/  FSEL R186, R186, -INF , !P5 ;  /* 0xff800000baba7808 */ /* 0x010fc60006800000 */
[----:B------:R-:W1:Y:S01]  /*31a0*/  MUFU.TANH R196, R72 ;  /* 0x0000004800c47308 */ /* 0x000e620000002400 */
[----:B-----5:R-:W-:-:S07]  /*31b0*/  FSEL R189, R189, -INF , !P6 ;  /* 0xff800000bdbd7808 */ /* 0x020fce0007000000 */
[----:B------:R-:W3:Y:S01]  /*31c0*/  MUFU.TANH R195, R73 ;  /* 0x0000004900c37308 */ /* 0x000ee20000002400 */
[----:B--2---:R-:W-:-:S07]  /*31d0*/  FSEL R190, R190, -INF , !P5 ;  /* 0xff800000bebe7808 */ /* 0x004fce0006800000 */
[----:B------:R-:W2:Y:S01]  /*31e0*/  MUFU.TANH R191, R74 ;  /* 0x0000004a00bf7308 */ /* 0x000ea20000002400 */
[----:B-1----:R-:W-:-:S07]  /*31f0*/  FSEL R196, R196, -INF , !P4 ;  /* 0xff800000c4c47808 */ /* 0x002fce0006000000 */
[----:B------:R-:W1:Y:S01]  /*3200*/  MUFU.TANH R171, R75 ;  /* 0x0000004b00ab7308 */ /* 0x000e620000002400 */
[----:B---3--:R-:W-:-:S07]  /*3210*/  FSEL R195, R195, -INF , !P3 ;  /* 0xff800000c3c37808 */ /* 0x008fce0005800000 */
[----:B------:R-:W3:Y:S01]  /*3220*/  MUFU.TANH R194, R76 ;  /* 0x0000004c00c27308 */ /* 0x000ee20000002400 */
[----:B--2---:R-:W-:-:S07]  /*3230*/  FSEL R191, R191, -INF , !P4 ;  /* 0xff800000bfbf7808 */ /* 0x004fce0006000000 */
[----:B------:R-:W2:Y:S01]  /*3240*/  MUFU.TANH R170, R78 ;  /* 0x0000004e00aa7308 */ /* 0x000ea20000002400 */
[----:B-1----:R-:W-:-:S07]  /*3250*/  FSEL R171, R171, -INF , !P3 ;  /* 0xff800000abab7808 */ /* 0x002fce0005800000 */
[----:B------:R-:W1:Y:S01]  /*3260*/  MUFU.TANH R168, R79 ;  /* 0x0000004f00a87308 */ /* 0x000e620000002400 */
[----:B---3--:R-:W-:-:S07]  /*3270*/  FSEL R194, R194, -INF , !P2 ;  /* 0xff800000c2c27808 */ /* 0x008fce0005000000 */
[----:B------:R-:W3:Y:S01]  /*3280*/  MUFU.TANH R192, R77 ;  /* 0x0000004d00c07308 */ /* 0x000ee20000002400 */
[----:B--2---:R-:W-:Y:S02]  /*3290*/  FSEL R170, R170, -INF , !P2 ;  /* 0xff800000aaaa7808 */ /* 0x004fe40005000000 */
[----:B-1----:R-:W-:Y:S02]  /*32a0*/  FSEL R168, R168, -INF , !P1 ;  /* 0xff800000a8a87808 */ /* 0x002fe40004800000 */
[----:B---3--:R-:W-:Y:S01]  /*32b0*/  FSEL R192, R192, -INF , !P1 ;  /* 0xff800000c0c07808 */ /* 0x008fe20004800000 */
[----:B------:R-:W-:Y:S06]  /*32c0*/  BAR.SYNC.DEFER_BLOCKING 0x0 ;  /* 0x0000000000007b1d */ /* 0x000fec0000010000 */
[----:B------:R-:W-:Y:S05]  /*32d0*/  @!P0 BRA `(.L_x_669) ;  /* 0x0000024000008947 */ /* 0x000fea0003800000 */
[----:B------:R-:W-:Y:S01]  /*32e0*/  ULEA.HI.SX32 UR7, UR8, 0xfffffffe, 0x1a ;  /* 0xfffffffe08077891 */ /* 0x000fe2000f8fd23f */
        /* <DEDUP_REMOVED lines=35> */
.L_x_669:
        /* <DEDUP_REMOVED lines=47> */
[----:B------:R-:W5:Y:S04]  /*3810*/  LDSM.16.MT88.4 R64, [R228+0x12000] ;  /* 0x01200000e440783b */ /* 0x000f680000004200 */
[----:B------:R-:W3:Y:S01]  /*3820*/  LDSM.16.MT88.4 R72, [R232+0x14000] ;  /* 0x01400000e848783b */ /* 0x000ee20000004200 */
[----:B-1----:R-:W-:-:S03]  /*3830*/  FMNMX.FTZ R164, R15, R164, !PT ;  /* 0x000000a40fa47209 */ /* 0x002fc60007810000 */
[----:B------:R-:W1:Y:S01]  /*3840*/  LDSM.16.MT88.4 R80, [R230+0x14000] ;  /* 0x01400000e650783b */ /* 0x000e620000004200 */
[C---:B------:R-:W-:Y:S01]  /*3850*/  FSETP.NEU.FTZ.AND P1, PT, R164.reuse, -INF , PT ;  /* 0xff800000a400780b */ /* 0x040fe20003f3d000 */
[----:B------:R-:W-:Y:S02]  /*3860*/  FMUL.FTZ R193, R164, c[0x0][0x23c] ;  /* 0x00008f00a4c17a20 */ /* 0x000fe40000410000 */
[----:B------:R-:W1:Y:S03]  /*3870*/  LDSM.16.MT88.4 R88, [R229+0x14000] ;  /* 0x01400000e558783b */ /* 0x000e660000004200 */
[----:B------:R-:W-:Y:S01]  /*3880*/  FSEL R193, R193, RZ, P1 ;  /* 0x000000ffc1c17208 */ /* 0x000fe20000800000 */
[----:B------:R-:W1:Y:S04]  /*3890*/  LDSM.16.MT88.4 R96, [R228+0x14000] ;  /* 0x01400000e460783b */ /* 0x000e680000004200 */
[--C-:B------:R-:W-:Y:S01]  /*38a0*/  FFMA.FTZ R179, R3, c[0x0][0x23c], -R193.reuse ;  /* 0x00008f0003b37a23 */ /* 0x100fe200000108c1 */
[----:B--2---:R-:W-:Y:S01]  /*38b0*/  FMNMX.FTZ R3, R14, R13, !PT ;  /* 0x0000000d0e037209 */ /* 0x004fe20007810000 */
[--C-:B------:R-:W-:Y:S01]  /*38c0*/  FFMA.FTZ R178, R44, c[0x0][0x23c], -R193.reuse ;  /* 0x00008f002cb27a23 */ /* 0x100fe200000108c1 */
[----:B------:R-:W2:Y:S01]  /*38d0*/  LDSM.16.MT88.4 R104, [R232+0x16000] ;  /* 0x01600000e868783b */ /* 0x000ea20000004200 */
[--C-:B------:R-:W-:Y:S01]  /*38e0*/  FFMA.FTZ R177, R61, c[0x0][0x23c], -R193.reuse ;  /* 0x00008f003db17a23 */ /* 0x100fe200000108c1 */
[C---:B------:R-:W-:Y:S01]  /*38f0*/  FSETP.NEU.FTZ.AND P1, PT, R3.reuse, -INF , PT ;  /* 0xff8000000300780b */ /* 0x040fe20003f3d000 */
[----:B------:R-:W-:Y:S01]  /*3900*/  FMUL.FTZ R169, R3, c[0x0][0x23c] ;  /* 0x00008f0003a97a20 */ /* 0x000fe20000410000 */
[----:B------:R-:W1:Y:S01]  /*3910*/  LDSM.16.MT88.4 R112, [R230+0x16000] ;  /* 0x01600000e670783b */ /* 0x000e620000004200 */
[--C-:B------:R-:W-:Y:S01]  /*3920*/  FFMA.FTZ R173, R46, c[0x0][0x23c], -R193.reuse ;  /* 0x00008f002ead7a23 */ /* 0x100fe200000108c1 */
[----:B------:R-:W-:Y:S01]  /*3930*/  MUFU.EX2 R179, R179 ;  /* 0x000000b300b37308 */ /* 0x000fe20000000800 */
[--C-:B------:R-:W-:Y:S01]  /*3940*/  FFMA.FTZ R176, R7, c[0x0][0x23c], -R193.reuse ;  /* 0x00008f0007b07a23 */ /* 0x100fe200000108c1 */
[----:B------:R-:W-:Y:S01]  /*3950*/  FSEL R169, R169, RZ, P1 ;  /* 0x000000ffa9a97208 */ /* 0x000fe20000800000 */
[----:B------:R-:W1:Y:S01]  /*3960*/  LDSM.16.MT88.4 R120, [R229+0x16000] ;  /* 0x01600000e578783b */ /* 0x000e620000004200 */
[----:B------:R-:W-:-:S02]  /*3970*/  FFMA.FTZ R172, R6, c[0x0][0x23c], -R193 ;  /* 0x00008f0006ac7a23 */ /* 0x000fc400000108c1 */
[----:B------:R-:W-:Y:S01]  /*3980*/  FFMA.FTZ R167, R5, c[0x0][0x23c], -R193 ;  /* 0x00008f0005a77a23 */ /* 0x000fe200000108c1 */
[----:B------:R-:W-:Y:S01]  /*3990*/  LDSM.16.MT88.4 R20, [R232+0x12800] ;  /* 0x01280000e814783b */ /* 0x000fe20000004200 */
[--C-:B------:R-:W-:Y:S01]  /*39a0*/  FFMA.FTZ R181, R45, c[0x0][0x23c], -R169.reuse ;  /* 0x00008f002db57a23 */ /* 0x100fe200000108a9 */
[----:B------:R-:W3:Y:S01]  /*39b0*/  MUFU.EX2 R178, R178 ;  /* 0x000000b200b27308 */ /* 0x000ee20000000800 */
[--C-:B------:R-:W-:Y:S01]  /*39c0*/  FFMA.FTZ R180, R60, c[0x0][0x23c], -R169.reuse ;  /* 0x00008f003cb47a23 */ /* 0x100fe200000108a9 */
[----:B------:R-:W1:Y:S01]  /*39d0*/  LDSM.16.MT88.4 R4, [R228+0x16000] ;  /* 0x01600000e404783b */ /* 0x000e620000004200 */
[--C-:B------:R-:W-:Y:S02]  /*39e0*/  FFMA.FTZ R182, R32, c[0x0][0x23c], -R169.reuse ;  /* 0x00008f0020b67a23 */ /* 0x100fe400000108a9 */
[----:B------:R-:W-:Y:S01]  /*39f0*/  FFMA.FTZ R175, R33, c[0x0][0x23c], -R169 ;  /* 0x00008f0021af7a23 */ /* 0x000fe200000108a9 */
[----:B------:R-:W-:Y:S01]  /*3a00*/  LDSM.16.MT88.4 R28, [R230+0x10800] ;  /* 0x01080000e61c783b */ /* 0x000fe20000004200 */
[----:B------:R-:W-:Y:S01]  /*3a10*/  FFMA.FTZ R2, R12, c[0x0][0x23c], -R193 ;  /* 0x00008f000c027a23 */ /* 0x000fe200000108c1 */
[----:B------:R-:W-:Y:S01]  /*3a20*/  MUFU.EX2 R177, R177 ;  /* 0x000000b100b17308 */ /* 0x000fe20000000800 */
[--C-:B------:R-:W-:Y:S01]  /*3a30*/  FFMA.FTZ R174, R11, c[0x0][0x23c], -R169.reuse ;  /* 0x00008f000bae7a23 */ /* 0x100fe200000108a9 */
[----:B------:R-:W1:Y:S01]  /*3a40*/  LDSM.16.MT88.4 R12, [R232+0x10800] ;  /* 0x01080000e80c783b */ /* 0x000e620000004200 */
[----:B------:R-:W-:-:S02]  /*3a50*/  FFMA.FTZ R166, R10, c[0x0][0x23c], -R169 ;  /* 0x00008f000aa67a23 */ /* 0x000fc400000108a9 */
[--C-:B------:R-:W-:Y:S01]  /*3a60*/  FFMA.FTZ R165, R9, c[0x0][0x23c], -R169.reuse ;  /* 0x00008f0009a57a23 */ /* 0x100fe200000108a9 */
[----:B------:R-:W-:Y:S01]  /*3a70*/  LDSM.16.MT88.4 R24, [R229+0x10800] ;  /* 0x01080000e518783b */ /* 0x000fe20000004200 */
[----:B------:R-:W-:Y:S01]  /*3a80*/  FFMA.FTZ R0, R8, c[0x0][0x23c], -R169 ;  /* 0x00008f0008007a23 */ /* 0x000fe200000108a9 */
[----:B------:R-:W2:Y:S01]  /*3a90*/  MUFU.EX2 R173, R173 ;  /* 0x000000ad00ad7308 */ /* 0x000ea20000000800 */
[----:B---3--:R-:W-:Y:S01]  /*3aa0*/  F2FP.BF16.PACK_AB R128, R178, R179 ;  /* 0x000000b3b280723e */ /* 0x008fe200000010ff */
[----:B------:R-:W3:Y:S01]  /*3ab0*/  LDSM.16.MT88.4 R8, [R228+0x10800] ;  /* 0x01080000e408783b */ /* 0x000ee20000004200 */
[--C-:B------:R-:W-:Y:S02]  /*3ac0*/  FFMA.FTZ R183, R183, c[0x0][0x23c], -R193.reuse ;  /* 0x00008f00b7b77a23 */ /* 0x100fe400000108c1 */
[--C-:B------:R-:W-:Y:S01]  /*3ad0*/  FFMA.FTZ R184, R184, c[0x0][0x23c], -R193.reuse ;  /* 0x00008f00b8b87a23 */ /* 0x100fe200000108c1 */
[----:B------:R-:W-:Y:S01]  /*3ae0*/  LDSM.16.MT88.4 R16, [R230+0x12800] ;  /* 0x01280000e610783b */ /* 0x000fe20000004200 */
[--C-:B------:R-:W-:Y:S01]  /*3af0*/  FFMA.FTZ R185, R185, c[0x0][0x23c], -R193.reuse ;  /* 0x00008f00b9b97a23 */ /* 0x100fe200000108c1 */
[----:B------:R-:W-:Y:S01]  /*3b00*/  MUFU.EX2 R181, R181 ;  /* 0x000000b500b57308 */ /* 0x000fe20000000800 */
[----:B------:R-:W-:Y:S01]  /*3b10*/  FFMA.FTZ R186, R186, c[0x0][0x23c], -R193 ;  /* 0x00008f00baba7a23 */ /* 0x000fe200000108c1 */
[----:B------:R-:W-:Y:S01]  /*3b20*/  LDSM.16.MT88.4 R32, [R228+0x12800] ;  /* 0x01280000e420783b */ /* 0x000fe20000004200 */
[----:B------:R-:W-:-:S02]  /*3b30*/  FFMA.FTZ R187, R187, c[0x0][0x23c], -R169 ;  /* 0x00008f00bbbb7a23 */ /* 0x000fc400000108a9 */
[--C-:B------:R-:W-:Y:S02]  /*3b40*/  FFMA.FTZ R188, R188, c[0x0][0x23c], -R169.reuse ;  /* 0x00008f00bcbc7a23 */ /* 0x100fe400000108a9 */
[--C-:B------:R-:W-:Y:S01]  /*3b50*/  FFMA.FTZ R189, R189, c[0x0][0x23c], -R169.reuse ;  /* 0x00008f00bdbd7a23 */ /* 0x100fe200000108a9 */
[----:B------:R-:W4:Y:S01]  /*3b60*/  MUFU.EX2 R180, R180 ;  /* 0x000000b400b47308 */ /* 0x000f220000000800 */
[----:B--2---:R-:W-:Y:S01]  /*3b70*/  F2FP.BF16.PACK_AB R130, R173, R177 ;  /* 0x000000b1ad82723e */ /* 0x004fe200000010ff */
[----:B------:R-:W-:Y:S02]  /*3b80*/  FFMA.FTZ R190, R190, c[0x0][0x23c], -R169 ;  /* 0x00008f00bebe7a23 */ /* 0x000fe400000108a9 */
[--C-:B------:R-:W-:Y:S02]  /*3b90*/  FFMA.FTZ R196, R196, c[0x0][0x23c], -R193.reuse ;  /* 0x00008f00c4c47a23 */ /* 0x100fe400000108c1 */
[--C-:B------:R-:W-:Y:S02]  /*3ba0*/  FFMA.FTZ R195, R195, c[0x0][0x23c], -R193.reuse ;  /* 0x00008f00c3c37a23 */ /* 0x100fe400000108c1 */
[----:B------:R-:W-:Y:S01]  /*3bb0*/  MUFU.EX2 R182, R182 ;  /* 0x000000b600b67308 */ /* 0x000fe20000000800 */
[----:B------:R-:W-:-:S02]  /*3bc0*/  FFMA.FTZ R194, R194, c[0x0][0x23c], -R193 ;  /* 0x00008f00c2c27a23 */ /* 0x000fc400000108c1 */
[----:B------:R-:W-:Y:S02]  /*3bd0*/  FFMA.FTZ R192, R192, c[0x0][0x23c], -R193 ;  /* 0x00008f00c0c07a23 */ /* 0x000fe400000108c1 */
[--C-:B------:R-:W-:Y:S02]  /*3be0*/  FFMA.FTZ R191, R191, c[0x0][0x23c], -R169.reuse ;  /* 0x00008f00bfbf7a23 */ /* 0x100fe400000108a9 */
[--C-:B------:R-:W-:Y:S01]  /*3bf0*/  FFMA.FTZ R193, R171, c[0x0][0x23c], -R169.reuse ;  /* 0x00008f00abc17a23 */ /* 0x100fe200000108a9 */
[----:B------:R-:W2:Y:S01]  /*3c00*/  MUFU.EX2 R175, R175 ;  /* 0x000000af00af7308 */ /* 0x000ea20000000800 */
[----:B----4-:R-:W-:Y:S01]  /*3c10*/  F2FP.BF16.PACK_AB R129, R180, R181 ;  /* 0x000000b5b481723e */ /* 0x010fe200000010ff */
[--C-:B------:R-:W-:Y:S02]  /*3c20*/  FFMA.FTZ R197, R170, c[0x0][0x23c], -R169.reuse ;  /* 0x00008f00aac57a23 */ /* 0x100fe400000108a9 */
[----:B------:R-:W-:Y:S02]  /*3c30*/  FFMA.FTZ R252, R168, c[0x0][0x23c], -R169 ;  /* 0x00008f00a8fc7a23 */ /* 0x000fe400000108a9 */
[----:B------:R-:W-:Y:S01]  /*3c40*/  FADD.FTZ R178, R179, R178 ;  /* 0x000000b2b3b27221 */ /* 0x000fe20000010000 */
[----:B------:R-:W-:Y:S01]  /*3c50*/  LDSM.16.MT88.4 R168, [R229+0x13800] ;  /* 0x01380000e5a8783b */ /* 0x000fe20000004200 */
[----:B------:R-:W-:Y:S01]  /*3c60*/  MUFU.EX2 R176, R176 ;  /* 0x000000b000b07308 */ /* 0x000fe20000000800 */
[----:B------:R-:W-:-:S02]  /*3c70*/  FADD.FTZ R180, R181, R180 ;  /* 0x000000b4b5b47221 */ /* 0x000fc40000010000 */
[----:B------:R-:W-:-:S04]  /*3c80*/  FADD.FTZ R177, R177, R178 ;  /* 0x000000b2b1b17221 */ /* 0x000fc80000010000 */
[----:B------:R-:W-:Y:S01]  /*3c90*/  FADD.FTZ R177, R173, R177 ;  /* 0x000000b1adb17221 */ /* 0x000fe20000010000 */
[----:B--2---:R-:W-:Y:S01]  /*3ca0*/  F2FP.BF16.PACK_AB R131, R175, R182 ;  /* 0x000000b6af83723e */ /* 0x004fe200000010ff */
        /* <DEDUP_REMOVED lines=21> */
[C---:B-----5:R-:W-:Y:S02]  /*3e00*/  HMMA.16816.F32.BF16 R60, R128.reuse, R64, RZ ;  /* 0x00000040803c723c */ /* 0x060fe400000418ff */
[----:B------:R-:W-:Y:S06]  /*3e10*/  MUFU.EX2 R186, R186 ;  /* 0x000000ba00ba7308 */ /* 0x000fec0000000800 */
[C---:B------:R-:W-:Y:S02]  /*3e20*/  HMMA.16816.F32.BF16 R68, R128.reuse, R72, RZ ;  /* 0x000000488044723c */ /* 0x040fe400000418ff */
[----:B------:R-:W-:Y:S06]  /*3e30*/  MUFU.EX2 R187, R187 ;  /* 0x000000bb00bb7308 */ /* 0x000fec0000000800 */
[C---:B-1----:R-:W-:Y:S02]  /*3e40*/  HMMA.16816.F32.BF16 R76, R128.reuse, R80, RZ ;  /* 0x00000050804c723c */ /* 0x042fe400000418ff */
[----:B------:R-:W1:Y:S06]  /*3e50*/  MUFU.EX2 R188, R188 ;  /* 0x000000bc00bc7308 */ /* 0x000e6c0000000800 */
[C---:B------:R-:W-:Y:S02]  /*3e60*/  HMMA.16816.F32.BF16 R84, R128.reuse, R88, RZ ;  /* 0x000000588054723c */ /* 0x040fe400000418ff */
[----:B------:R-:W-:Y:S06]  /*3e70*/  MUFU.EX2 R189, R189 ;  /* 0x000000bd00bd7308 */ /* 0x000fec0000000800 */
[C---:B------:R-:W-:Y:S02]  /*3e80*/  HMMA.16816.F32.BF16 R92, R128.reuse, R96, RZ ;  /* 0x00000060805c723c */ /* 0x040fe400000418ff */
[----:B------:R-:W5:Y:S06]  /*3e90*/  MUFU.EX2 R190, R190 ;  /* 0x000000be00be7308 */ /* 0x000f6c0000000800 */
        /* <DEDUP_REMOVED lines=55> */
[----:B------:R-:W1:Y:S07]  /*4210*/  LDSM.16.MT88.4 R28, [R232+0x14800] ;  /* 0x01480000e81c783b */ /* 0x000e6e0000004200 */
        /* <DEDUP_REMOVED lines=20> */
[----:B------:R-:W-:Y:S07]  /*4360*/  LDSM.16.MT88.4 R28, [R228+0x13000] ;  /* 0x01300000e41c783b */ /* 0x000fee0000004200 */
[C---:B------:R-:W-:Y:S08]  /*4370*/  HMMA.16816.F32.BF16 R76, R4.reuse, R24, R76 ;  /* 0x00000018044c723c */ /* 0x040ff0000004184c */
        /* <DEDUP_REMOVED lines=14> */
[----:B-----5:R-:W-:Y:S01]  /*4460*/  F2FP.BF16.PACK_AB R7, R190, R189 ;  /* 0x000000bdbe07723e */ /* 0x020fe200000010ff */
[----:B------:R-:W-:-:S02]  /*4470*/  FADD.FTZ R187, R188, R187 ;  /* 0x000000bbbcbb7221 */ /* 0x000fc40000010000 */
[----:B------:R-:W-:Y:S02]  /*4480*/  FADD.FTZ R185, R185, R183 ;  /* 0x000000b7b9b97221 */ /* 0x000fe40000010000 */
[----:B------:R-:W-:Y:S02]  /*4490*/  FADD.FTZ R189, R189, R187 ;  /* 0x000000bbbdbd7221 */ /* 0x000fe40000010000 */
[C---:B--2---:R-:W-:Y:S01]  /*44a0*/  HMMA.16816.F32.BF16 R144, R4.reuse, R12, R144 ;  /* 0x0000000c0490723c */ /* 0x044fe20000041890 */
        /* <DEDUP_REMOVED lines=9> */
[----:B---3--:R-:W-:Y:S01]  /*4540*/  HMMA.16816.F32.BF16 R136, R4, R8, R136 ;  /* 0x000000080488723c */ /* 0x008fe20000041888 */
[----:B------:R-:W-:Y:S02]  /*4550*/  FADD.FTZ R189, R197, R189 ;  /* 0x000000bdc5bd7221 */ /* 0x000fe40000010000 */
[----:B------:R-:W-:-:S05]  /*4560*/  FADD.FTZ R0, R192, R185 ;  /* 0x000000b9c0007221 */ /* 0x000fca0000010000 */
[C---:B------:R-:W-:Y:S01]  /*4570*/  HMMA.16816.F32.BF16 R132, R4.reuse, R10, R132 ;  /* 0x0000000a0484723c */ /* 0x040fe20000041884 */
[----:B------:R-:W3:Y:S04]  /*4580*/  LDSM.16.MT88.4 R8, [R229+0x15000] ;  /* 0x01500000e508783b */ /* 0x000ee80000004200 */
[----:B------:R-:W-:Y:S03]  /*4590*/  STL [R1], R0 ;  /* 0x0000000001007387 */ /* 0x000fe60000100800 */
        /* <DEDUP_REMOVED lines=42> */
[----:B------:R-:W-:-:S02]  /*4840*/  F2FP.BF16.PACK_AB R4, R195, R196 ;  /* 0x000000c4c304723e */ /* 0x000fc400000010ff */
[----:B------:R-:W-:Y:S02]  /*4850*/  F2FP.BF16.PACK_AB R5, R193, R191 ;  /* 0x000000bfc105723e */ /* 0x000fe400000010ff */
[----:B------:R-:W-:Y:S02]  /*4860*/  F2FP.BF16.PACK_AB R6, R192, R194 ;  /* 0x000000c2c006723e */ /* 0x000fe400000010ff */
[C---:B------:R-:W-:Y:S01]  /*4870*/  F2FP.BF16.PACK_AB R7, R252.reuse, R197 ;  /* 0x000000c5fc07723e */ /* 0x040fe200000010ff */
[----:B------:R-:W-:-:S06]  /*4880*/  FADD.FTZ R252, R252, R189 ;  /* 0x000000bdfcfc7221 */ /* 0x000fcc0000010000 */
        /* <DEDUP_REMOVED lines=48> */
.L_x_673:
        /* <DEDUP_REMOVED lines=43> */
.L_x_671:
[----:B------:R-:W-:Y:S01]  /*4e40*/  USHF.R.S32.HI UR4, URZ, 0x1f, UR14 ;  /* 0x0000001f3f047899 */ /* 0x000fe2000801140e */
[----:B------:R-:W-:Y:S04]  /*4e50*/  DEPBAR.LE SB0, 0x0 ;  /* 0x000080000000791a */ /* 0x000fe80000000000 */
[----:B------:R-:W-:Y:S01]  /*4e60*/  UIMAD UR4, UR4, UR6, URZ ;  /* 0x00000006040472a4 */ /* 0x000fe2000f8e023f */
[----:B------:R-:W-:Y:S01]  /*4e70*/  BAR.SYNC.DEFER_BLOCKING 0x0 ;  /* 0x0000000000007b1d */ /* 0x000fe20000010000 */
[----:B------:R-:W-:Y:S02]  /*4e80*/  UIMAD.WIDE.U32 UR18, UR14, UR6, URZ ;  /* 0x000000060e1272a5 */ /* 0x000fe4000f8e003f */
[----:B------:R-:W-:Y:S04]  /*4e90*/  UIMAD UR4, UR14, UR7, UR4 ;  /* 0x000000070e0472a4 */ /* 0x000fe8000f8e0204 */
[----:B------:R-:W-:Y:S01]  /*4ea0*/  UIADD3 UR4, UR19, UR4, URZ ;  /* 0x0000000413047290 */ /* 0x000fe2000fffe03f */
[----:B------:R-:W-:Y:S02]  /*4eb0*/  MOV R8, UR18 ;  /* 0x0000001200087c02 */ /* 0x000fe40008000f00 */
[----:B------:R-:W-:Y:S02]  /*4ec0*/  MOV R9, UR19 ;  /* 0x0000001300097c02 */ /* 0x000fe40008000f00 */
[----:B------:R-:W-:Y:S02]  /*4ed0*/  LEA R4, P0, R8, R242, 0x6 ;  /* 0x000000f208047211 */ /* 0x000fe400078030ff */
[----:B------:R-:W-:Y:S02]  /*4ee0*/  MOV R3, UR4 ;  /* 0x0000000400037c02 */ /* 0x000fe40008000f00 */
        /* <DEDUP_REMOVED lines=11> */
[----:B------:R-:W-:Y:S03]  /*4fa0*/  IADD3.X R11, R9, UR10, RZ, P1, !PT ;  /* 0x0000000a090b7c10 */ /* 0x000fe60008ffe4ff */
[----:B------:R1:W-:Y:S01]  /*4fb0*/  LDGSTS.E.BYPASS.LTC128B.128 [R241+0x12000], [R6.64+0x80] ;  /* 0x1200008006f17fae */ /* 0x0003e2000b901d50 */
[----:B------:R-:W-:Y:S02]  /*4fc0*/  IADD3.X R5, R11, UR10, RZ, P0, !PT ;  /* 0x0000000a0b057c10 */ /* 0x000fe400087fe4ff */
[----:B------:R-:W-:Y:S03]  /*4fd0*/  ISETP.LT.AND P0, PT, RZ, UR14, PT ;  /* 0x0000000eff007c0c */ /* 0x000fe6000bf01270 */
[----:B------:R1:W-:Y:S06]  /*4fe0*/  LDGSTS.E.BYPASS.LTC128B.128 [R241+0x14000], [R6.64+0x100] ;  /* 0x1400010006f17fae */ /* 0x0003ec000b901d50 */
[----:B------:R1:W-:Y:S06]  /*4ff0*/  LDGSTS.E.BYPASS.LTC128B.128 [R241+0x16000], [R6.64+0x180] ;  /* 0x1600018006f17fae */ /* 0x0003ec000b901d50 */
[----:B------:R2:W-:Y:S06]  /*5000*/  LDGSTS.E.BYPASS.LTC128B.128 [R241+0x10800], [R8.64] ;  /* 0x1080000008f17fae */ /* 0x0005ec000b901d50 */
[----:B------:R2:W-:Y:S06]  /*5010*/  LDGSTS.E.BYPASS.LTC128B.128 [R241+0x12800], [R8.64+0x80] ;  /* 0x1280008008f17fae */ /* 0x0005ec000b901d50 */
        /* <DEDUP_REMOVED lines=10> */
[----:B------:R-:W-:Y:S06]  /*50c0*/  LDSM.16.M88.4 R32, [R238] ;  /* 0x00000000ee20783b */ /* 0x000fec0000000200 */
[----:B--2---:R-:W1:Y:S06]  /*50d0*/  LDSM.16.M88.4 R8, [R237+0x8000] ;  /* 0x00800000ed08783b */ /* 0x004e6c0000000200 */
[----:B------:R-:W2:Y:S06]  /*50e0*/  LDSM.16.M88.4 R16, [R237+0x8800] ;  /* 0x00880000ed10783b */ /* 0x000eac0000000200 */
[----:B------:R-:W3:Y:S06]  /*50f0*/  LDSM.16.M88.4 R24, [R237+0x9000] ;  /* 0x00900000ed18783b */ /* 0x000eec0000000200 */
[----:B------:R-:W0:Y:S06]  /*5100*/  LDGDEPBAR ;  /* 0x00000000000079af */ /* 0x000e2c0000000000 */
[----:B------:R-:W4:Y:S06]  /*5110*/  LDSM.16.M88.4 R164, [R237+0x9800] ;  /* 0x00980000eda4783b */ /* 0x000f2c0000000200 */
[----:B------:R-:W-:Y:S06]  /*5120*/  LDSM.16.M88.4 R168, [R236] ;  /* 0x00000000eca8783b */ /* 0x000fec0000000200 */
[----:B------:R-:W5:Y:S01]  /*5130*/  LDSM.16.M88.4 R172, [R235] ;  /* 0x00000000ebac783b */ /* 0x000f620000000200 */
[C---:B-1----:R-:W-:Y:S05]  /*5140*/  HMMA.16816.F32.BF16 R4, R32.reuse, R8, RZ ;  /* 0x000000082004723c */ /* 0x042fea00000418ff */
[----:B------:R-:W1:Y:S03]  /*5150*/  LDSM.16.M88.4 R176, [R227] ;  /* 0x00000000e3b0783b */ /* 0x000e660000000200 */
[C---:B------:R-:W-:Y:S03]  /*5160*/  HMMA.16816.F32.BF16 R8, R32.reuse, R10, RZ ;  /* 0x0000000a2008723c */ /* 0x040fe600000418ff */
[----:B------:R-:W1:Y:S06]  /*5170*/  LDSM.16.M88.4 R180, [R226] ;  /* 0x00000000e2b4783b */ /* 0x000e6c0000000200 */
[----:B------:R-:W1:Y:S01]  /*5180*/  LDSM.16.M88.4 R184, [R225] ;  /* 0x00000000e1b8783b */ /* 0x000e620000000200 */
[C---:B--2---:R-:W-:Y:S05]  /*5190*/  HMMA.16816.F32.BF16 R12, R32.reuse, R16, RZ ;  /* 0x00000010200c723c */ /* 0x044fea00000418ff */
[----:B------:R-:W-:Y:S03]  /*51a0*/  LDSM.16.M88.4 R188, [R234] ;  /* 0x00000000eabc783b */ /* 0x000fe60000000200 */
[C---:B------:R-:W-:Y:S03]  /*51b0*/  HMMA.16816.F32.BF16 R16, R32.reuse, R18, RZ ;  /* 0x000000122010723c */ /* 0x040fe600000418ff */
[----:B------:R-:W2:Y:S05]  /*51c0*/  LDSM.16.M88.4 R192, [R231+0x8000] ;  /* 0x00800000e7c0783b */ /* 0x000eaa0000000200 */
[C---:B---3--:R-:W-:Y:S01]  /*51d0*/  HMMA.16816.F32.BF16 R20, R32.reuse, R24, RZ ;  /* 0x000000182014723c */ /* 0x048fe200000418ff */
[----:B------:R-:W-:Y:S06]  /*51e0*/  LDSM.16.M88.4 R196, [R231+0x9000] ;  /* 0x00900000e7c4783b */ /* 0x000fec0000000200 */
[----:B------:R-:W-:Y:S01]  /*51f0*/  LDSM.16.M88.4 R200, [R231+0x9800] ;  /* 0x00980000e7c8783b */ /* 0x000fe20000000200 */
[C---:B------:R-:W-:Y:S05]  /*5200*/  HMMA.16816.F32.BF16 R24, R32.reuse, R26, RZ ;  /* 0x0000001a2018723c */ /* 0x040fea00000418ff */
[----:B------:R-:W-:Y:S03]  /*5210*/  LDSM.16.M88.4 R204, [R233] ;  /* 0x00000000e9cc783b */ /* 0x000fe60000000200 */
[C---:B----4-:R-:W-:Y:S03]  /*5220*/  HMMA.16816.F32.BF16 R28, R32.reuse, R164, RZ ;  /* 0x000000a4201c723c */ /* 0x050fe600000418ff */
[----:B------:R-:W-:Y:S05]  /*5230*/  LDSM.16.M88.4 R208, [R224] ;  /* 0x00000000e0d0783b */ /* 0x000fea0000000200 */
[----:B------:R-:W-:Y:S01]  /*5240*/  HMMA.16816.F32.BF16 R32, R32, R166, RZ ;  /* 0x000000a62020723c */ /* 0x000fe200000418ff */
[----:B------:R-:W3:Y:S07]  /*5250*/  LDSM.16.M88.4 R164, [R231+0x8800] ;  /* 0x00880000e7a4783b */ /* 0x000eee0000000200 */
[C---:B-----5:R-:W-:Y:S08]  /*5260*/  HMMA.16816.F32.BF16 R4, R168.reuse, R172, R4 ;  /* 0x000000aca804723c */ /* 0x060ff00000041804 */
[C---:B------:R-:W-:Y:S01]  /*5270*/  HMMA.16816.F32.BF16 R8, R168.reuse, R174, R8 ;  /* 0x000000aea808723c */ /* 0x040fe20000041808 */
[----:B------:R-:W-:Y:S07]  /*5280*/  LDSM.16.M88.4 R172, [R224+0x1000] ;  /* 0x00100000e0ac783b */ /* 0x000fee0000000200 */
        /* <DEDUP_REMOVED lines=8> */
[----:B------:R-:W1:Y:S06]  /*5310*/  LDSM.16.M88.4 R168, [R224+0x800] ;  /* 0x00080000e0a8783b */ /* 0x000e6c0000000200 */
[----:B------:R-:W4:Y:S01]  /*5320*/  LDSM.16.M88.4 R184, [R237+0xa000] ;  /* 0x00a00000edb8783b */ /* 0x000f220000000200 */
[C---:B--2---:R-:W-:Y:S08]  /*5330*/  HMMA.16816.F32.BF16 R4, R188.reuse, R192, R4 ;  /* 0x000000c0bc04723c */ /* 0x044ff00000041804 */
[C---:B------:R-:W-:Y:S01]  /*5340*/  HMMA.16816.F32.BF16 R8, R188.reuse, R194, R8 ;  /* 0x000000c2bc08723c */ /* 0x040fe20000041808 */
[----:B------:R-:W-:Y:S07]  /*5350*/  LDSM.16.M88.4 R192, [R237+0xb800] ;  /* 0x00b80000edc0783b */ /* 0x000fee0000000200 */
[C---:B---3--:R-:W-:Y:S08]  /*5360*/  HMMA.16816.F32.BF16 R12, R188.reuse, R164, R12 ;  /* 0x000000a4bc0c723c */ /* 0x048ff0000004180c */
[C---:B------:R-:W-:Y:S01]  /*5370*/  HMMA.16816.F32.BF16 R16, R188.reuse, R166, R16 ;  /* 0x000000a6bc10723c */ /* 0x040fe20000041810 */
[----:B------:R-:W2:Y:S07]  /*5380*/  LDSM.16.M88.4 R164, [R237+0xa800] ;  /* 0x00a80000eda4783b */ /* 0x000eae0000000200 */
[C---:B------:R-:W-:Y:S08]  /*5390*/  HMMA.16816.F32.BF16 R20, R188.reuse, R196, R20 ;  /* 0x000000c4bc14723c */ /* 0x040ff00000041814 */
[C---:B------:R-:W-:Y:S01]  /*53a0*/  HMMA.16816.F32.BF16 R24, R188.reuse, R198, R24 ;  /* 0x000000c6bc18723c */ /* 0x040fe20000041818 */
[----:B------:R-:W-:Y:S07]  /*53b0*/  LDSM.16.M88.4 R196, [R236+0x2000] ;  /* 0x00200000ecc4783b */ /* 0x000fee0000000200 */
[C---:B------:R-:W-:Y:S08]  /*53c0*/  HMMA.16816.F32.BF16 R28, R188.reuse, R200, R28 ;  /* 0x000000c8bc1c723c */ /* 0x040ff0000004181c */
[----:B------:R-:W-:Y:S01]  /*53d0*/  HMMA.16816.F32.BF16 R32, R188, R202, R32 ;  /* 0x000000cabc20723c */ /* 0x000fe20000041820 */
[----:B------:R-:W3:Y:S06]  /*53e0*/  LDSM.16.M88.4 R188, [R237+0xb000] ;  /* 0x00b00000edbc783b */ /* 0x000eec0000000200 */
[----:B------:R-:W5:Y:S01]  /*53f0*/  LDSM.16.M88.4 R200, [R223] ;  /* 0x00000000dfc8783b */ /* 0x000f620000000200 */
[C---:B------:R-:W-:Y:S08]  /*5400*/  HMMA.16816.F32.BF16 R4, R204.reuse, R208, R4 ;  /* 0x000000d0cc04723c */ /* 0x040ff00000041804 */
[C---:B------:R-:W-:Y:S01]  /*5410*/  HMMA.16816.F32.BF16 R8, R204.reuse, R210, R8 ;  /* 0x000000d2cc08723c */ /* 0x040fe20000041808 */
[----:B------:R-:W-:Y:S07]  /*5420*/  LDSM.16.M88.4 R208, [R231+0xa000] ;  /* 0x00a00000e7d0783b */ /* 0x000fee0000000200 */
[C---:B-1----:R-:W-:Y:S08]  /*5430*/  HMMA.16816.F32.BF16 R12, R204.reuse, R168, R12 ;  /* 0x000000a8cc0c723c */ /* 0x042ff0000004180c */
[C---:B------:R-:W-:Y:S01]  /*5440*/  HMMA.16816.F32.BF16 R16, R204.reuse, R170, R16 ;  /* 0x000000aacc10723c */ /* 0x040fe20000041810 */
[----:B------:R-:W1:Y:S07]  /*5450*/  LDSM.16.M88.4 R168, [R222] ;  /* 0x00000000dea8783b */ /* 0x000e6e0000000200 */
[C---:B------:R-:W-:Y:S08]  /*5460*/  HMMA.16816.F32.BF16 R20, R204.reuse, R172, R20 ;  /* 0x000000accc14723c */ /* 0x040ff00000041814 */
[C---:B------:R-:W-:Y:S01]  /*5470*/  HMMA.16816.F32.BF16 R24, R204.reuse, R174, R24 ;  /* 0x000000aecc18723c */ /* 0x040fe20000041818 */
[----:B------:R-:W1:Y:S07]  /*5480*/  LDSM.16.M88.4 R172, [R221] ;  /* 0x00000000ddac783b */ /* 0x000e6e0000000200 */
[C---:B------:R-:W-:Y:S08]  /*5490*/  HMMA.16816.F32.BF16 R28, R204.reuse, R176, R28 ;  /* 0x000000b0cc1c723c */ /* 0x040ff0000004181c */
[----:B------:R-:W-:Y:S01]  /*54a0*/  HMMA.16816.F32.BF16 R32, R204, R178, R32 ;  /* 0x000000b2cc20723c */ /* 0x000fe20000041820 */
[----:B------:R-:W1:Y:S06]  /*54b0*/  LDSM.16.M88.4 R176, [R220] ;  /* 0x00000000dcb0783b */ /* 0x000e6c0000000200 */
[----:B------:R-:W1:Y:S01]  /*54c0*/  LDSM.16.M88.4 R204, [R234+0x2000] ;  /* 0x00200000eacc783b */ /* 0x000e620000000200 */
[C---:B----4-:R-:W-:Y:S08]  /*54d0*/  HMMA.16816.F32.BF16 R4, R180.reuse, R184, R4 ;  /* 0x000000b8b404723c */ /* 0x050ff00000041804 */
[C---:B------:R-:W-:Y:S01]  /*54e0*/  HMMA.16816.F32.BF16 R8, R180.reuse, R186, R8 ;  /* 0x000000bab408723c */ /* 0x040fe20000041808 */
[----:B------:R-:W-:Y:S07]  /*54f0*/  LDSM.16.M88.4 R184, [R231+0xb800] ;  /* 0x00b80000e7b8783b */ /* 0x000fee0000000200 */
[C---:B--2---:R-:W-:Y:S08]  /*5500*/  HMMA.16816.F32.BF16 R12, R180.reuse, R164, R12 ;  /* 0x000000a4b40c723c */ /* 0x044ff0000004180c */
[C---:B------:R-:W-:Y:S01]  /*5510*/  HMMA.16816.F32.BF16 R16, R180.reuse, R166, R16 ;  /* 0x000000a6b410723c */ /* 0x040fe20000041810 */
[----:B------:R-:W2:Y:S07]  /*5520*/  LDSM.16.M88.4 R164, [R231+0xa800] ;  /* 0x00a80000e7a4783b */ /* 0x000eae0000000200 */
[C---:B---3--:R-:W-:Y:S08]  /*5530*/  HMMA.16816.F32.BF16 R20, R180.reuse, R188, R20 ;  /* 0x000000bcb414723c */ /* 0x048ff00000041814 */
[C---:B------:R-:W-:Y:S01]  /*5540*/  HMMA.16816.F32.BF16 R24, R180.reuse, R190, R24 ;  /* 0x000000beb418723c */ /* 0x040fe20000041818 */
[----:B------:R-:W-:Y:S07]  /*5550*/  LDSM.16.M88.4 R188, [R233+0x2000] ;  /* 0x00200000e9bc783b */ /* 0x000fee0000000200 */
[C---:B------:R-:W-:Y:S08]  /*5560*/  HMMA.16816.F32.BF16 R28, R180.reuse, R192, R28 ;  /* 0x000000c0b41c723c */ /* 0x040ff0000004181c */
[----:B------:R-:W-:Y:S01]  /*5570*/  HMMA.16816.F32.BF16 R32, R180, R194, R32 ;  /* 0x000000c2b420723c */ /* 0x000fe20000041820 */
[----:B------:R-:W3:Y:S06]  /*5580*/  LDSM.16.M88.4 R180, [R231+0xb000] ;  /* 0x00b00000e7b4783b */ /* 0x000eec0000000200 */
[----:B------:R-:W4:Y:S01]  /*5590*/  LDSM.16.M88.4 R192, [R224+0x2000] ;  /* 0x00200000e0c0783b */ /* 0x000f220000000200 */
        /* <DEDUP_REMOVED lines=8> */
[----:B------:R-:W5:Y:S07]  /*5620*/  LDSM.16.M88.4 R172, [R224+0x3000] ;  /* 0x00300000e0ac783b */ /* 0x000f6e0000000200 */
[C---:B------:R-:W-:Y:S08]  /*5630*/  HMMA.16816.F32.BF16 R28, R196.reuse, R176, R28 ;  /* 0x000000b0c41c723c */ /* 0x040ff0000004181c */
[----:B------:R-:W-:Y:S01]  /*5640*/  HMMA.16816.F32.BF16 R32, R196, R178, R32 ;  /* 0x000000b2c420723c */ /* 0x000fe20000041820 */
[----:B------:R-:W1:Y:S06]  /*5650*/  LDSM.16.M88.4 R176, [R224+0x3800] ;  /* 0x00380000e0b0783b */ /* 0x000e6c0000000200 */
[----:B------:R-:W1:Y:S01]  /*5660*/  LDSM.16.M88.4 R196, [R238+0x4000] ;  /* 0x00400000eec4783b */ /* 0x000e620000000200 */
[C---:B------:R-:W-:Y:S08]  /*5670*/  HMMA.16816.F32.BF16 R4, R204.reuse, R208, R4 ;  /* 0x000000d0cc04723c */ /* 0x040ff00000041804 */
[C---:B------:R-:W-:Y:S01]  /*5680*/  HMMA.16816.F32.BF16 R8, R204.reuse, R210, R8 ;  /* 0x000000d2cc08723c */ /* 0x040fe20000041808 */
[----:B------:R-:W-:Y:S07]  /*5690*/  LDSM.16.M88.4 R208, [R219] ;  /* 0x00000000dbd0783b */ /* 0x000fee0000000200 */
        /* <DEDUP_REMOVED lines=8> */
[----:B------:R-:W2:Y:S06]  /*5720*/  LDSM.16.M88.4 R184, [R237+0xd800] ;  /* 0x00d80000edb8783b */ /* 0x000eac0000000200 */
[----:B------:R-:W2:Y:S01]  /*5730*/  LDSM.16.M88.4 R204, [R236+0x4000] ;  /* 0x00400000eccc783b */ /* 0x000ea20000000200 */
[C---:B----4-:R-:W-:Y:S08]  /*5740*/  HMMA.16816.F32.BF16 R4, R188.reuse, R192, R4 ;  /* 0x000000c0bc04723c */ /* 0x050ff00000041804 */
[C---:B------:R-:W-:Y:S01]  /*5750*/  HMMA.16816.F32.BF16 R8, R188.reuse, R194, R8 ;  /* 0x000000c2bc08723c */ /* 0x040fe20000041808 */
[----:B------:R-:W-:Y:S07]  /*5760*/  LDSM.16.M88.4 R192, [R231+0xc000] ;  /* 0x00c00000e7c0783b */ /* 0x000fee0000000200 */
[C---:B-1----:R-:W-:Y:S08]  /*5770*/  HMMA.16816.F32.BF16 R12, R188.reuse, R168, R12 ;  /* 0x000000a8bc0c723c */ /* 0x042ff0000004180c */
[C---:B------:R-:W-:Y:S01]  /*5780*/  HMMA.16816.F32.BF16 R16, R188.reuse, R170, R16 ;  /* 0x000000aabc10723c */ /* 0x040fe20000041810 */
[----:B------:R-:W1:Y:S07]  /*5790*/  LDSM.16.M88.4 R168, [R218] ;  /* 0x00000000daa8783b */ /* 0x000e6e0000000200 */
[C---:B-----5:R-:W-:Y:S08]  /*57a0*/  HMMA.16816.F32.BF16 R20, R188.reuse, R172, R20 ;  /* 0x000000acbc14723c */ /* 0x060ff00000041814 */
[C---:B------:R-:W-:Y:S01]  /*57b0*/  HMMA.16816.F32.BF16 R24, R188.reuse, R174, R24 ;  /* 0x000000aebc18723c */ /* 0x040fe20000041818 */
[----:B------:R-:W4:Y:S07]  /*57c0*/  LDSM.16.M88.4 R172, [R217] ;  /* 0x00000000d9ac783b */ /* 0x000f2e0000000200 */
[C---:B------:R-:W-:Y:S08]  /*57d0*/  HMMA.16816.F32.BF16 R28, R188.reuse, R176, R28 ;  /* 0x000000b0bc1c723c */ /* 0x040ff0000004181c */
[----:B------:R-:W-:Y:S01]  /*57e0*/  HMMA.16816.F32.BF16 R32, R188, R178, R32 ;  /* 0x000000b2bc20723c */ /* 0x000fe20000041820 */
[----:B------:R-:W5:Y:S06]  /*57f0*/  LDSM.16.M88.4 R176, [R216] ;  /* 0x00000000d8b0783b */ /* 0x000f6c0000000200 */
[----:B------:R-:W1:Y:S01]  /*5800*/  LDSM.16.M88.4 R188, [R234+0x4000] ;  /* 0x00400000eabc783b */ /* 0x000e620000000200 */
[C---:B------:R-:W-:Y:S08]  /*5810*/  HMMA.16816.F32.BF16 R4, R196.reuse, R200, R4 ;  /* 0x000000c8c404723c */ /* 0x040ff00000041804 */
[C---:B------:R-:W-:Y:S01]  /*5820*/  HMMA.16816.F32.BF16 R8, R196.reuse, R202, R8 ;  /* 0x000000cac408723c */ /* 0x040fe20000041808 */
[----:B------:R-:W-:Y:S07]  /*5830*/  LDSM.16.M88.4 R200, [R224+0x4000] ;  /* 0x00400000e0c8783b */ /* 0x000fee0000000200 */
        /* <DEDUP_REMOVED lines=18> */
[----:B------:R-:W4:Y:S07]  /*5960*/  LDSM.16.M88.4 R172, [R224+0x5000] ;  /* 0x00500000e0ac783b */ /* 0x000f2e0000000200 */
[C---:B-----5:R-:W-:Y:S08]  /*5970*/  HMMA.16816.F32.BF16 R28, R204.reuse, R176, R28 ;  /* 0x000000b0cc1c723c */ /* 0x060ff0000004181c */
[----:B------:R-:W-:Y:S01]  /*5980*/  HMMA.16816.F32.BF16 R32, R204, R178, R32 ;  /* 0x000000b2cc20723c */ /* 0x000fe20000041820 */
[----:B------:R-:W5:Y:S06]  /*5990*/  LDSM.16.M88.4 R176, [R224+0x5800] ;  /* 0x00580000e0b0783b */ /* 0x000f6c0000000200 */
        /* <DEDUP_REMOVED lines=19> */
[----:B------:R-:W1:Y:S07]  /*5ad0*/  LDSM.16.M88.4 R168, [R214] ;  /* 0x00000000d6a8783b */ /* 0x000e6e0000000200 */
[C---:B----4-:R-:W-:Y:S08]  /*5ae0*/  HMMA.16816.F32.BF16 R20, R196.reuse, R172, R20 ;  /* 0x000000acc414723c */ /* 0x050ff00000041814 */
[C---:B------:R-:W-:Y:S01]  /*5af0*/  HMMA.16816.F32.BF16 R24, R196.reuse, R174, R24 ;  /* 0x000000aec418723c */ /* 0x040fe20000041818 */
[----:B------:R-:W4:Y:S07]  /*5b00*/  LDSM.16.M88.4 R172, [R213] ;  /* 0x00000000d5ac783b */ /* 0x000f2e0000000200 */
[C---:B-----5:R-:W-:Y:S08]  /*5b10*/  HMMA.16816.F32.BF16 R28, R196.reuse, R176, R28 ;  /* 0x000000b0c41c723c */ /* 0x060ff0000004181c */
        /* <DEDUP_REMOVED lines=17> */
[C---:B------:R-:W-:Y:S08]  /*5c30*/  HMMA.16816.F32.BF16 R8, R188.reuse, R194, R8 ;  /* 0x000000c2bc08723c */ /* 0x040ff00000041808 */
[C---:B-1----:R-:W-:Y:S08]  /*5c40*/  HMMA.16816.F32.BF16 R12, R188.reuse, R168, R12 ;  /* 0x000000a8bc0c723c */ /* 0x042ff0000004180c */
[C---:B------:R-:W-:Y:S08]  /*5c50*/  HMMA.16816.F32.BF16 R16, R188.reuse, R170, R16 ;  /* 0x000000aabc10723c */ /* 0x040ff00000041810 */
[C---:B----4-:R-:W-:Y:S08]  /*5c60*/  HMMA.16816.F32.BF16 R20, R188.reuse, R172, R20 ;  /* 0x000000acbc14723c */ /* 0x050ff00000041814 */
[C---:B------:R-:W-:Y:S08]  /*5c70*/  HMMA.16816.F32.BF16 R24, R188.reuse, R174, R24 ;  /* 0x000000aebc18723c */ /* 0x040ff00000041818 */
[C---:B-----5:R-:W-:Y:S08]  /*5c80*/  HMMA.16816.F32.BF16 R28, R188.reuse, R176, R28 ;  /* 0x000000b0bc1c723c */ /* 0x060ff0000004181c */
[----:B------:R-:W-:Y:S08]  /*5c90*/  HMMA.16816.F32.BF16 R32, R188, R178, R32 ;  /* 0x000000b2bc20723c */ /* 0x000ff00000041820 */
[C---:B------:R-:W-:Y:S08]  /*5ca0*/  HMMA.16816.F32.BF16 R4, R196.reuse, R200, R4 ;  /* 0x000000c8c404723c */ /* 0x040ff00000041804 */
[C---:B------:R-:W-:Y:S08]  /*5cb0*/  HMMA.16816.F32.BF16 R8, R196.reuse, R202, R8 ;  /* 0x000000cac408723c */ /* 0x040ff00000041808 */
[C---:B--2---:R-:W-:Y:S08]  /*5cc0*/  HMMA.16816.F32.BF16 R12, R196.reuse, R164, R12 ;  /* 0x000000a4c40c723c */ /* 0x044ff0000004180c */
[C---:B------:R-:W-:Y:S01]  /*5cd0*/  HMMA.16816.F32.BF16 R16, R196.reuse, R166, R16 ;  /* 0x000000a6c410723c */ /* 0x040fe20000041810 */
[----:B------:R-:W1:Y:S07]  /*5ce0*/  LDSM.16.M88.4 R164, [R224+0x6800] ;  /* 0x00680000e0a4783b */ /* 0x000e6e0000000200 */
[C---:B---3--:R-:W-:Y:S08]  /*5cf0*/  HMMA.16816.F32.BF16 R20, R196.reuse, R180, R20 ;  /* 0x000000b4c414723c */ /* 0x048ff00000041814 */
[C---:B------:R-:W-:Y:S08]  /*5d00*/  HMMA.16816.F32.BF16 R24, R196.reuse, R182, R24 ;  /* 0x000000b6c418723c */ /* 0x040ff00000041818 */
[C---:B------:R-:W-:Y:S08]  /*5d10*/  HMMA.16816.F32.BF16 R28, R196.reuse, R184, R28 ;  /* 0x000000b8c41c723c */ /* 0x040ff0000004181c */
[----:B------:R-:W-:Y:S08]  /*5d20*/  HMMA.16816.F32.BF16 R32, R196, R186, R32 ;  /* 0x000000bac420723c */ /* 0x000ff00000041820 */
[C---:B------:R-:W-:Y:S08]  /*5d30*/  HMMA.16816.F32.BF16 R4, R204.reuse, R208, R4 ;  /* 0x000000d0cc04723c */ /* 0x040ff00000041804 */
[C---:B------:R-:W-:Y:S08]  /*5d40*/  HMMA.16816.F32.BF16 R8, R204.reuse, R210, R8 ;  /* 0x000000d2cc08723c */ /* 0x040ff00000041808 */
[C---:B-1----:R-:W-:Y:S08]  /*5d50*/  HMMA.16816.F32.BF16 R12, R204.reuse, R164, R12 ;  /* 0x000000a4cc0c723c */ /* 0x042ff0000004180c */
[----:B------:R-:W-:Y:S01]  /*5d60*/  FMUL.FTZ R4, R4, c[0x0][0x2ec] ;  /* 0x0000bb0004047a20 */ /* 0x000fe20000410000 */
[C---:B------:R-:W-:Y:S03]  /*5d70*/  HMMA.16816.F32.BF16 R16, R204.reuse, R166, R16 ;  /* 0x000000a6cc10723c */ /* 0x040fe60000041810 */
[----:B------:R-:W1:Y:S01]  /*5d80*/  MUFU.TANH R183, R4 ;  /* 0x0000000400b77308 */ /* 0x000e620000002400 */
[----:B------:R-:W-:Y:S02]  /*5d90*/  FMUL.FTZ R5, R5, c[0x0][0x2ec] ;  /* 0x0000bb0005057a20 */ /* 0x000fe40000410000 */
[----:B------:R-:W-:Y:S02]  /*5da0*/  FMUL.FTZ R6, R6, c[0x0][0x2ec] ;  /* 0x0000bb0006067a20 */ /* 0x000fe40000410000 */
[----:B------:R-:W-:Y:S04]  /*5db0*/  FMUL.FTZ R7, R7, c[0x0][0x2ec] ;  /* 0x0000bb0007077a20 */ /* 0x000fe80000410000 */
[----:B------:R-:W-:Y:S01]  /*5dc0*/  FMUL.FTZ R8, R8, c[0x0][0x2ec] ;  /* 0x0000bb0008087a20 */ /* 0x000fe20000410000 */
[----:B------:R-:W2:Y:S01]  /*5dd0*/  MUFU.TANH R177, R5 ;  /* 0x0000000500b17308 */ /* 0x000ea20000002400 */
[----:B------:R-:W-:Y:S02]  /*5de0*/  FMUL.FTZ R9, R9, c[0x0][0x2ec] ;  /* 0x0000bb0009097a20 */ /* 0x000fe40000410000 */
[----:B------:R-:W-:Y:S02]  /*5df0*/  FMUL.FTZ R10, R10, c[0x0][0x2ec] ;  /* 0x0000bb000a0a7a20 */ /* 0x000fe40000410000 */
[----:B------:R-:W-:Y:S02]  /*5e00*/  FMUL.FTZ R11, R11, c[0x0][0x2ec] ;  /* 0x0000bb000b0b7a20 */ /* 0x000fe40000410000 */
[----:B------:R-:W-:Y:S02]  /*5e10*/  FMUL.FTZ R12, R12, c[0x0][0x2ec] ;  /* 0x0000bb000c0c7a20 */ /* 0x000fe40000410000 */
[----:B------:R-:W-:Y:S01]  /*5e20*/  FMUL.FTZ R13, R13, c[0x0][0x2ec] ;  /* 0x0000bb000d0d7a20 */ /* 0x000fe20000410000 */
[----:B------:R-:W3:Y:S01]  /*5e30*/  MUFU.TANH R182, R6 ;  /* 0x0000000600b67308 */ /* 0x000ee20000002400 */
[----:B------:R-:W-:Y:S02]  /*5e40*/  FMUL.FTZ R14, R14, c[0x0][0x2ec] ;  /* 0x0000bb000e0e7a20 */ /* 0x000fe40000410000 */
[----:B------:R-:W-:Y:S02]  /*5e50*/  FMUL.FTZ R15, R15, c[0x0][0x2ec] ;  /* 0x0000bb000f0f7a20 */ /* 0x000fe40000410000 */
[----:B------:R-:W-:Y:S02]  /*5e60*/  FMUL.FTZ R16, R16, c[0x0][0x2ec] ;  /* 0x0000bb0010107a20 */ /* 0x000fe40000410000 */
[----:B------:R-:W-:Y:S02]  /*5e70*/  FMUL.FTZ R17, R17, c[0x0][0x2ec] ;  /* 0x0000bb0011117a20 */ /* 0x000fe40000410000 */
[----:B------:R-:W-:Y:S01]  /*5e80*/  FMUL.FTZ R18, R18, c[0x0][0x2ec] ;  /* 0x0000bb0012127a20 */ /* 0x000fe20000410000 */
[----:B------:R4:W1:Y:S01]  /*5e90*/  MUFU.TANH R181, R7 ;  /* 0x0000000700b57308 */ /* 0x0008620000002400 */
[----:B------:R-:W-:Y:S09]  /*5ea0*/  FMUL.FTZ R19, R19, c[0x0][0x2ec] ;  /* 0x0000bb0013137a20 */ /* 0x000ff20000410000 */
[----:B------:R-:W1:Y:S10]  /*5eb0*/  MUFU.TANH R180, R8 ;  /* 0x0000000800b47308 */ /* 0x000e740000002400 */
[----:B------:R-:W1:Y:S01]  /*5ec0*/  MUFU.TANH R193, R9 ;  /* 0x0000000900c17308 */ /* 0x000e620000002400 */
[----:B----4-:R-:W4:Y:S09]  /*5ed0*/  LDSM.16.M88.4 R4, [R224+0x7000] ;  /* 0x00700000e004783b */ /* 0x010f320000000200 */
[----:B------:R-:W1:Y:S10]  /*5ee0*/  MUFU.TANH R192, R10 ;  /* 0x0000000a00c07308 */ /* 0x000e740000002400 */
[----:B------:R5:W1:Y:S10]  /*5ef0*/  MUFU.TANH R191, R11 ;  /* 0x0000000b00bf7308 */ /* 0x000a740000002400 */
[----:B------:R1:W1:Y:S10]  /*5f00*/  MUFU.TANH R175, R12 ;  /* 0x0000000c00af7308 */ /* 0x0002740000002400 */
[----:B------:R1:W1:Y:S01]  /*5f10*/  MUFU.TANH R174, R13 ;  /* 0x0000000d00ae7308 */ /* 0x0002620000002400 */
[----:B-----5:R-:W5:Y:S01]  /*5f20*/  LDSM.16.M88.4 R8, [R224+0x7800] ;  /* 0x00780000e008783b */ /* 0x020f620000000200 */
[----:B------:R-:W-:Y:S04]  /*5f30*/  DEPBAR.LE SB0, 0x0 ;  /* 0x000080000000791a */ /* 0x000fe80000000000 */
[C---:B----4-:R-:W-:Y:S04]  /*5f40*/  HMMA.16816.F32.BF16 R20, R204.reuse, R4, R20 ;  /* 0x00000004cc14723c */ /* 0x050fe80000041814 */
[----:B------:R4:W1:Y:S01]  /*5f50*/  MUFU.TANH R173, R14 ;  /* 0x0000000e00ad7308 */ /* 0x0008620000002400 */
[----:B------:R-:W-:Y:S03]  /*5f60*/  BAR.SYNC.DEFER_BLOCKING 0x0 ;  /* 0x0000000000007b1d */ /* 0x000fe60000010000 */
[C---:B------:R-:W-:Y:S06]  /*5f70*/  HMMA.16816.F32.BF16 R24, R204.reuse, R6, R24 ;  /* 0x00000006cc18723c */ /* 0x040fec0000041818 */
[----:B------:R4:W1:Y:S10]  /*5f80*/  MUFU.TANH R172, R15 ;  /* 0x0000000f00ac7308 */ /* 0x0008740000002400 */
[----:B------:R4:W1:Y:S01]  /*5f90*/  MUFU.TANH R171, R16 ;  /* 0x0000001000ab7308 */ /* 0x0008620000002400 */
[----:B------:R-:W-:Y:S02]  /*5fa0*/  FMUL.FTZ R20, R20, c[0x0][0x2ec] ;  /* 0x0000bb0014147a20 */ /* 0x000fe40000410000 */
[----:B------:R-:W-:Y:S02]  /*5fb0*/  FMUL.FTZ R21, R21, c[0x0][0x2ec] ;  /* 0x0000bb0015157a20 */ /* 0x000fe40000410000 */
[----:B------:R-:W-:Y:S02]  /*5fc0*/  FMUL.FTZ R22, R22, c[0x0][0x2ec] ;  /* 0x0000bb0016167a20 */ /* 0x000fe40000410000 */
[----:B------:R-:W-:Y:S03]  /*5fd0*/  FMUL.FTZ R23, R23, c[0x0][0x2ec] ;  /* 0x0000bb0017177a20 */ /* 0x000fe60000410000 */
[----:B------:R4:W1:Y:S01]  /*5fe0*/  MUFU.TANH R170, R17 ;  /* 0x0000001100aa7308 */ /* 0x0008620000002400 */
[----:B------:R-:W-:Y:S02]  /*5ff0*/  FMUL.FTZ R24, R24, c[0x0][0x2ec] ;  /* 0x0000bb0018187a20 */ /* 0x000fe40000410000 */
[----:B------:R-:W-:Y:S01]  /*6000*/  FMUL.FTZ R25, R25, c[0x0][0x2ec] ;  /* 0x0000bb0019197a20 */ /* 0x000fe20000410000 */
[C---:B-----5:R-:W-:Y:S03]  /*6010*/  HMMA.16816.F32.BF16 R28, R204.reuse, R8, R28 ;  /* 0x00000008cc1c723c */ /* 0x060fe6000004181c */
[----:B------:R-:W-:Y:S02]  /*6020*/  FMUL.FTZ R26, R26, c[0x0][0x2ec] ;  /* 0x0000bb001a1a7a20 */ /* 0x000fe40000410000 */
[----:B------:R-:W-:Y:S01]  /*6030*/  FMUL.FTZ R27, R27, c[0x0][0x2ec] ;  /* 0x0000bb001b1b7a20 */ /* 0x000fe20000410000 */
[----:B------:R4:W1:Y:S02]  /*6040*/  MUFU.TANH R169, R18 ;  /* 0x0000001200a97308 */ /* 0x0008640000002400 */
[----:B------:R-:W-:Y:S08]  /*6050*/  HMMA.16816.F32.BF16 R32, R204, R10, R32 ;  /* 0x0000000acc20723c */ /* 0x000ff00000041820 */
[----:B------:R4:W1:Y:S08]  /*6060*/  MUFU.TANH R168, R19 ;  /* 0x0000001300a87308 */ /* 0x0008700000002400 */
[----:B------:R-:W-:Y:S02]  /*6070*/  FMUL.FTZ R28, R28, c[0x0][0x2ec] ;  /* 0x0000bb001c1c7a20 */ /* 0x000fe40000410000 */
[----:B------:R4:W1:Y:S01]  /*6080*/  MUFU.TANH R210, R20 ;  /* 0x0000001400d27308 */ /* 0x0008620000002400 */
[----:B------:R-:W-:Y:S02]  /*6090*/  FMUL.FTZ R29, R29, c[0x0][0x2ec] ;  /* 0x0000bb001d1d7a20 */ /* 0x000fe40000410000 */
[----:B------:R-:W-:Y:S02]  /*60a0*/  FMUL.FTZ R30, R30, c[0x0][0x2ec] ;  /* 0x0000bb001e1e7a20 */ /* 0x000fe40000410000 */
[----:B------:R-:W-:Y:S02]  /*60b0*/  FMUL.FTZ R31, R31, c[0x0][0x2ec] ;  /* 0x0000bb001f1f7a20 */ /* 0x000fe40000410000 */
[----:B------:R-:W-:Y:S02]  /*60c0*/  FMUL.FTZ R32, R32, c[0x0][0x2ec] ;  /* 0x0000bb0020207a20 */ /* 0x000fe40000410000 */
[----:B------:R-:W-:Y:S01]  /*60d0*/  FMUL.FTZ R33, R33, c[0x0][0x2ec] ;  /* 0x0000bb0021217a20 */ /* 0x000fe20000410000 */
[----:B------:R4:W1:Y:S01]  /*60e0*/  MUFU.TANH R209, R21 ;  /* 0x0000001500d17308 */ /* 0x0008620000002400 */
[----:B------:R-:W-:Y:S02]  /*60f0*/  FMUL.FTZ R34, R34, c[0x0][0x2ec] ;  /* 0x0000bb0022227a20 */ /* 0x000fe40000410000 */
[----:B------:R-:W-:Y:S07]  /*6100*/  FMUL.FTZ R35, R35, c[0x0][0x2ec] ;  /* 0x0000bb0023237a20 */ /* 0x000fee0000410000 */
[----:B------:R4:W1:Y:S10]  /*6110*/  MUFU.TANH R208, R22 ;  /* 0x0000001600d07308 */ /* 0x0008740000002400 */
        /* <DEDUP_REMOVED lines=12> */
[----:B------:R4:W1:Y:S02]  /*61e0*/  MUFU.TANH R165, R35 ;  /* 0x0000002300a57308 */ /* 0x0008640000002400 */
[----:B-1234-:R-:W-:-:S05]  /*61f0*/  @P0 BRA `(.L_x_673) ;  /* 0xffffe99000000947 */ /* 0x01efca000383ffff */
.L_x_672:
        /* <DEDUP_REMOVED lines=17> */
[----:B------:R-:W2:Y:S01]  /*6310*/  LDL.LU R211, [R1] ;  /* 0x0000000001d37983 */ /* 0x000ea20000300800 */
        /* <DEDUP_REMOVED lines=20> */
[----:B------:R-:W3:Y:S01]  /*6460*/  SHFL.BFLY PT, R4, R3, 0x2, 0x1f ;  /* 0x0c401f0003047f89 */ /* 0x000ee200000e0000 */
[----:B-1----:R-:W-:Y:S07]  /*6470*/  FMNMX.FTZ R5, R5, R6, !PT ;  /* 0x0000000605057209 */ /* 0x002fee0007810000 */
[----:B------:R-:W1:Y:S01]  /*6480*/  SHFL.BFLY PT, R164, R5, 0x1, 0x1f ;  /* 0x0c201f0005a47f89 */ /* 0x000e6200000e0000 */
[----:B---3--:R-:W-:Y:S07]  /*6490*/  FMNMX.FTZ R4, R3, R4, !PT ;  /* 0x0000000403047209 */ /* 0x008fee0007810000 */
[----:B------:R-:W3:Y:S01]  /*64a0*/  SHFL.BFLY PT, R3, R4, 0x1, 0x1f ;  /* 0x0c201f0004037f89 */ /* 0x000ee200000e0000 */
[----:B-1----:R-:W-:Y:S04]  /*64b0*/  FMNMX.FTZ R164, R5, R164, !PT ;  /* 0x000000a405a47209 */ /* 0x002fe80007810000 */
[C---:B------:R-:W-:Y:S01]  /*64c0*/  FSETP.NEU.FTZ.AND P1, PT, R164.reuse, -INF , PT ;  /* 0xff800000a400780b */ /* 0x040fe20003f3d000 */
[C---:B------:R-:W-:Y:S02]  /*64d0*/  FMUL.FTZ R187, R164.reuse, c[0x0][0x23c] ;  /* 0x00008f00a4bb7a20 */ /* 0x040fe40000410000 */
[----:B------:R-:W-:Y:S01]  /*64e0*/  FADD.FTZ R2, -R164, R2 ;  /* 0x00000002a4027221 */ /* 0x000fe20000010100 */
[----:B---3--:R-:W-:Y:S02]  /*64f0*/  FMNMX.FTZ R3, R4, R3, !PT ;  /* 0x0000000304037209 */ /* 0x008fe40007810000 */
[----:B------:R-:W-:Y:S01]  /*6500*/  FSEL R187, R187, RZ, P1 ;  /* 0x000000ffbbbb7208 */ /* 0x000fe20000800000 */
[----:B------:R-:W-:Y:S01]  /*6510*/  FMUL.FTZ R2, R2, c[0x0][0x23c] ;  /* 0x00008f0002027a20 */ /* 0x000fe20000410000 */
[C---:B------:R-:W-:Y:S01]  /*6520*/  FSETP.NEU.FTZ.AND P1, PT, R3.reuse, -INF , PT ;  /* 0xff8000000300780b */ /* 0x040fe20003f3d000 */
[----:B------:R-:W-:Y:S02]  /*6530*/  FMUL.FTZ R4, R3, c[0x0][0x23c] ;  /* 0x00008f0003047a20 */ /* 0x000fe40000410000 */
[--C-:B------:R-:W-:Y:S02]  /*6540*/  FFMA.FTZ R185, R177, c[0x0][0x23c], -R187.reuse ;  /* 0x00008f00b1b97a23 */ /* 0x100fe400000108bb */
[----:B------:R-:W-:Y:S01]  /*6550*/  FADD.FTZ R0, -R3, R0 ;  /* 0x0000000003007221 */ /* 0x000fe20000010100 */
[----:B------:R-:W-:Y:S01]  /*6560*/  FSEL R177, R4, RZ, P1 ;  /* 0x000000ff04b17208 */ /* 0x000fe20000800000 */
[--C-:B------:R-:W-:Y:S01]  /*6570*/  FFMA.FTZ R186, R183, c[0x0][0x23c], -R187.reuse ;  /* 0x00008f00b7ba7a23 */ /* 0x100fe200000108bb */
[----:B------:R-:W1:Y:S01]  /*6580*/  MUFU.EX2 R2, R2 ;  /* 0x0000000200027308 */ /* 0x000e620000000800 */
[----:B------:R-:W-:Y:S02]  /*6590*/  FFMA.FTZ R184, R180, c[0x0][0x23c], -R187 ;  /* 0x00008f00b4b87a23 */ /* 0x000fe400000108bb */
[--C-:B------:R-:W-:Y:S02]  /*65a0*/  FFMA.FTZ R182, R182, c[0x0][0x23c], -R177.reuse ;  /* 0x00008f00b6b67a23 */ /* 0x100fe400000108b1 */
[----:B------:R-:W-:Y:S02]  /*65b0*/  FFMA.FTZ R181, R181, c[0x0][0x23c], -R177 ;  /* 0x00008f00b5b57a23 */ /* 0x000fe400000108b1 */
[----:B------:R-:W-:Y:S02]  /*65c0*/  FFMA.FTZ R183, R193, c[0x0][0x23c], -R187 ;  /* 0x00008f00c1b77a23 */ /* 0x000fe400000108bb */
[--C-:B------:R-:W-:Y:S01]  /*65d0*/  FFMA.FTZ R180, R192, c[0x0][0x23c], -R177.reuse ;  /* 0x00008f00c0b47a23 */ /* 0x100fe200000108b1 */
[----:B------:R-:W-:Y:S01]  /*65e0*/  MUFU.EX2 R186, R186 ;  /* 0x000000ba00ba7308 */ /* 0x000fe20000000800 */
[----:B------:R-:W-:Y:S02]  /*65f0*/  FFMA.FTZ R167, R191, c[0x0][0x23c], -R177 ;  /* 0x00008f00bfa77a23 */ /* 0x000fe400000108b1 */
[----:B------:R-:W-:Y:S02]  /*6600*/  FMUL.FTZ R0, R0, c[0x0][0x23c] ;  /* 0x00008f0000007a20 */ /* 0x000fe40000410000 */
[--C-:B------:R-:W-:Y:S02]  /*6610*/  FFMA.FTZ R191, R175, c[0x0][0x23c], -R187.reuse ;  /* 0x00008f00afbf7a23 */ /* 0x100fe400000108bb */
[----:B------:R-:W-:Y:S02]  /*6620*/  FFMA.FTZ R192, R174, c[0x0][0x23c], -R187 ;  /* 0x00008f00aec07a23 */ /* 0x000fe400000108bb */
[--C-:B------:R-:W-:Y:S01]  /*6630*/  FFMA.FTZ R193, R173, c[0x0][0x23c], -R177.reuse ;  /* 0x00008f00adc17a23 */ /* 0x100fe200000108b1 */
[----:B------:R-:W3:Y:S01]  /*6640*/  MUFU.EX2 R0, R0 ;  /* 0x0000000000007308 */ /* 0x000ee20000000800 */
[----:B------:R-:W-:Y:S02]  /*6650*/  FFMA.FTZ R194, R172, c[0x0][0x23c], -R177 ;  /* 0x00008f00acc27a23 */ /* 0x000fe400000108b1 */
[----:B------:R-:W-:Y:S01]  /*6660*/  LDSM.16.MT88.4 R172, [R232+0x14800] ;  /* 0x01480000e8ac783b */ /* 0x000fe20000004200 */
[C---:B-1----:R-:W-:Y:S02]  /*6670*/  FMUL.FTZ R4, R2.reuse, R160 ;  /* 0x000000a002047220 */ /* 0x042fe40000410000 */
[C---:B------:R-:W-:Y:S02]  /*6680*/  FMUL.FTZ R5, R2.reuse, R161 ;  /* 0x000000a102057220 */ /* 0x040fe40000410000 */
[C---:B------:R-:W-:Y:S02]  /*6690*/  FMUL.FTZ R8, R2.reuse, R156 ;  /* 0x0000009c02087220 */ /* 0x040fe40000410000 */
[----:B------:R-:W1:Y:S01]  /*66a0*/  MUFU.EX2 R185, R185 ;  /* 0x000000b900b97308 */ /* 0x000e620000000800 */
[C---:B------:R-:W-:Y:S02]  /*66b0*/  FMUL.FTZ R9, R2.reuse, R157 ;  /* 0x0000009d02097220 */ /* 0x040fe40000410000 */
[C---:B------:R-:W-:Y:S02]  /*66c0*/  FMUL.FTZ R16, R2.reuse, R148 ;  /* 0x0000009402107220 */ /* 0x040fe40000410000 */
[C---:B------:R-:W-:Y:S02]  /*66d0*/  FMUL.FTZ R17, R2.reuse, R149 ;  /* 0x0000009502117220 */ /* 0x040fe40000410000 */
[C---:B------:R-:W-:Y:S02]  /*66e0*/  FMUL.FTZ R24, R2.reuse, R140 ;  /* 0x0000008c02187220 */ /* 0x040fe40000410000 */
[C---:B------:R-:W-:Y:S01]  /*66f0*/  FMUL.FTZ R25, R2.reuse, R141 ;  /* 0x0000008d02197220 */ /* 0x040fe20000410000 */
[----:B------:R-:W-:Y:S01]  /*6700*/  MUFU.EX2 R182, R182 ;  /* 0x000000b600b67308 */ /* 0x000fe20000000800 */
[C---:B------:R-:W-:Y:S02]  /*6710*/  FMUL.FTZ R32, R2.reuse, R132 ;  /* 0x0000008402207220 */ /* 0x040fe40000410000 */
[----:B------:R-:W-:Y:S02]  /*6720*/  FMUL.FTZ R33, R2, R133 ;  /* 0x0000008502217220 */ /* 0x000fe40000410000 */
[C---:B---3--:R-:W-:Y:S02]  /*6730*/  FMUL.FTZ R6, R0.reuse, R162 ;  /* 0x000000a200067220 */ /* 0x048fe40000410000 */
[C---:B------:R-:W-:Y:S02]  /*6740*/  FMUL.FTZ R7, R0.reuse, R163 ;  /* 0x000000a300077220 */ /* 0x040fe40000410000 */
[C---:B------:R-:W-:Y:S01]  /*6750*/  FMUL.FTZ R10, R0.reuse, R158 ;  /* 0x0000009e000a7220 */ /* 0x040fe20000410000 */
[----:B------:R-:W3:Y:S01]  /*6760*/  MUFU.EX2 R181, R181 ;  /* 0x000000b500b57308 */ /* 0x000ee20000000800 */
[C---:B------:R-:W-:Y:S02]  /*6770*/  FMUL.FTZ R11, R0.reuse, R159 ;  /* 0x0000009f000b7220 */ /* 0x040fe40000410000 */
[C---:B------:R-:W-:Y:S01]  /*6780*/  FMUL.FTZ R18, R0.reuse, R150 ;  /* 0x0000009600127220 */ /* 0x040fe20000410000 */
[----:B-1----:R-:W-:Y:S01]  /*6790*/  F2FP.BF16.PACK_AB R160, R185, R186 ;  /* 0x000000bab9a0723e */ /* 0x002fe200000010ff */
[C---:B------:R-:W-:Y:S01]  /*67a0*/  FMUL.FTZ R19, R0.reuse, R151 ;  /* 0x0000009700137220 */ /* 0x040fe20000410000 */
[----:B------:R-:W-:Y:S01]  /*67b0*/  LDSM.16.MT88.4 R156, [R230+0x12800] ;  /* 0x01280000e69c783b */ /* 0x000fe20000004200 */
[C---:B------:R-:W-:Y:S02]  /*67c0*/  FMUL.FTZ R26, R0.reuse, R142 ;  /* 0x0000008e001a7220 */ /* 0x040fe40000410000 */
[C---:B------:R-:W-:Y:S01]  /*67d0*/  FMUL.FTZ R27, R0.reuse, R143 ;  /* 0x0000008f001b7220 */ /* 0x040fe20000410000 */
[----:B------:R-:W-:Y:S01]  /*67e0*/  MUFU.EX2 R184, R184 ;  /* 0x000000b800b87308 */ /* 0x000fe20000000800 */
[C---:B------:R-:W-:Y:S02]  /*67f0*/  FMUL.FTZ R34, R0.reuse, R134 ;  /* 0x0000008600227220 */ /* 0x040fe40000410000 */
[----:B------:R-:W-:Y:S01]  /*6800*/  FMUL.FTZ R35, R0, R135 ;  /* 0x0000008700237220 */ /* 0x000fe20000410000 */
[----:B------:R-:W-:Y:S01]  /*6810*/  LDSM.16.MT88.4 R140, [R228+0x12000] ;  /* 0x01200000e48c783b */ /* 0x000fe20000004200 */
[--C-:B------:R-:W-:Y:S02]  /*6820*/  FFMA.FTZ R196, R171, c[0x0][0x23c], -R187.reuse ;  /* 0x00008f00abc47a23 */ /* 0x100fe400000108bb */
[----:B------:R-:W-:Y:S02]  /*6830*/  FFMA.FTZ R195, R170, c[0x0][0x23c], -R187 ;  /* 0x00008f00aac37a23 */ /* 0x000fe400000108bb */
[--C-:B------:R-:W-:Y:S01]  /*6840*/  FFMA.FTZ R197, R169, c[0x0][0x23c], -R177.reuse ;  /* 0x00008f00a9c57a23 */ /* 0x100fe200000108b1 */
[----:B------:R-:W1:Y:S01]  /*6850*/  MUFU.EX2 R183, R183 ;  /* 0x000000b700b77308 */ /* 0x000e620000000800 */
[--C-:B------:R-:W-:Y:S01]  /*6860*/  FFMA.FTZ R198, R168, c[0x0][0x23c], -R177.reuse ;  /* 0x00008f00a8c67a23 */ /* 0x100fe200000108b1 */
[----:B------:R-:W-:Y:S01]  /*6870*/  LDSM.16.MT88.4 R132, [R229+0x12000] ;  /* 0x01200000e584783b */ /* 0x000fe20000004200 */
[----:B------:R-:W-:Y:S01]  /*6880*/  FFMA.FTZ R207, R179, c[0x0][0x23c], -R177 ;  /* 0x00008f00b3cf7a23 */ /* 0x000fe200000108b1 */
[----:B---3--:R-:W-:Y:S01]  /*6890*/  F2FP.BF16.PACK_AB R161, R181, R182 ;  /* 0x000000b6b5a1723e */ /* 0x008fe200000010ff */
[C---:B------:R-:W-:Y:S02]  /*68a0*/  FMUL.FTZ R36, R2.reuse, R36 ;  /* 0x0000002402247220 */ /* 0x040fe40000410000 */
[----:B------:R-:W-:Y:S02]  /*68b0*/  FMUL.FTZ R37, R2, R37 ;  /* 0x0000002502257220 */ /* 0x000fe40000410000 */
[C---:B------:R-:W-:Y:S01]  /*68c0*/  FMUL.FTZ R38, R0.reuse, R38 ;  /* 0x0000002600267220 */ /* 0x040fe20000410000 */
[----:B------:R-:W-:Y:S01]  /*68d0*/  MUFU.EX2 R180, R180 ;  /* 0x000000b400b47308 */ /* 0x000fe20000000800 */
[----:B------:R-:W-:Y:S01]  /*68e0*/  LDSM.16.MT88.4 R148, [R228+0x10800] ;  /* 0x01080000e494783b */ /* 0x000fe20000004200 */
[----:B------:R-:W-:Y:S02]  /*68f0*/  FMUL.FTZ R39, R0, R39 ;  /* 0x0000002700277220 */ /* 0x000fe40000410000 */
[C---:B------:R-:W-:Y:S02]  /*6900*/  FMUL.FTZ R40, R2.reuse, R40 ;  /* 0x0000002802287220 */ /* 0x040fe40000410000 */
[----:B------:R-:W-:Y:S02]  /*6910*/  FMUL.FTZ R41, R2, R41 ;  /* 0x0000002902297220 */ /* 0x000fe40000410000 */
[C---:B------:R-:W-:Y:S01]  /*6920*/  FMUL.FTZ R42, R0.reuse, R42 ;  /* 0x0000002a002a7220 */ /* 0x040fe20000410000 */
[----:B------:R-:W-:Y:S01]  /*6930*/  LDSM.16.MT88.4 R168, [R228+0x12800] ;  /* 0x01280000e4a8783b */ /* 0x000fe20000004200 */
[----:B------:R-:W3:Y:S01]  /*6940*/  MUFU.EX2 R167, R167 ;  /* 0x000000a700a77308 */ /* 0x000ee20000000800 */
[----:B------:R-:W-:Y:S02]  /*6950*/  FMUL.FTZ R43, R0, R43 ;  /* 0x0000002b002b7220 */ /* 0x000fe40000410000 */
[C---:B------:R-:W-:Y:S01]  /*6960*/  FMUL.FTZ R44, R2.reuse, R44 ;  /* 0x0000002c022c7220 */ /* 0x040fe20000410000 */
[----:B-1----:R-:W-:Y:S01]  /*6970*/  F2FP.BF16.PACK_AB R162, R183, R184 ;  /* 0x000000b8b7a2723e */ /* 0x002fe200000010ff */
[----:B------:R-:W-:Y:S02]  /*6980*/  FMUL.FTZ R45, R2, R45 ;  /* 0x0000002d022d7220 */ /* 0x000fe40000410000 */
[C---:B------:R-:W-:Y:S02]  /*6990*/  FMUL.FTZ R46, R0.reuse, R46 ;  /* 0x0000002e002e7220 */ /* 0x040fe40000410000 */
[----:B------:R-:W-:Y:S01]  /*69a0*/  FMUL.FTZ R47, R0, R47 ;  /* 0x0000002f002f7220 */ /* 0x000fe20000410000 */
[----:B------:R-:W-:Y:S01]  /*69b0*/  MUFU.EX2 R191, R191 ;  /* 0x000000bf00bf7308 */ /* 0x000fe20000000800 */
[C---:B------:R-:W-:Y:S02]  /*69c0*/  FMUL.FTZ R48, R2.reuse, R48 ;  /* 0x0000003002307220 */ /* 0x040fe40000410000 */
[----:B------:R-:W-:Y:S02]  /*69d0*/  FMUL.FTZ R49, R2, R49 ;  /* 0x0000003102317220 */ /* 0x000fe40000410000 */
[C---:B------:R-:W-:Y:S02]  /*69e0*/  FMUL.FTZ R50, R0.reuse, R50 ;  /* 0x0000003200327220 */ /* 0x040fe40000410000 */
[----:B------:R-:W-:Y:S02]  /*69f0*/  FMUL.FTZ R51, R0, R51 ;  /* 0x0000003300337220 */ /* 0x000fe40000410000 */
[C---:B------:R-:W-:Y:S01]  /*6a00*/  FMUL.FTZ R52, R2.reuse, R52 ;  /* 0x0000003402347220 */ /* 0x040fe20000410000 */
[----:B------:R-:W1:Y:S01]  /*6a10*/  MUFU.EX2 R192, R192 ;  /* 0x000000c000c07308 */ /* 0x000e620000000800 */
[----:B------:R-:W-:Y:S02]  /*6a20*/  FMUL.FTZ R53, R2, R53 ;  /* 0x0000003502357220 */ /* 0x000fe40000410000 */
[C---:B------:R-:W-:Y:S01]  /*6a30*/  FMUL.FTZ R54, R0.reuse, R54 ;  /* 0x0000003600367220 */ /* 0x040fe20000410000 */
[----:B---3--:R-:W-:Y:S01]  /*6a40*/  F2FP.BF16.PACK_AB R163, R167, R180 ;  /* 0x000000b4a7a3723e */ /* 0x008fe200000010ff */
[----:B------:R-:W-:Y:S02]  /*6a50*/  FMUL.FTZ R55, R0, R55 ;  /* 0x0000003700377220 */ /* 0x000fe40000410000 */
[C---:B------:R-:W-:Y:S02]  /*6a60*/  FMUL.FTZ R56, R2.reuse, R56 ;  /* 0x0000003802387220 */ /* 0x040fe40000410000 */
[----:B------:R-:W-:Y:S01]  /*6a70*/  FMUL.FTZ R57, R2, R57 ;  /* 0x0000003902397220 */ /* 0x000fe20000410000 */
[----:B------:R-:W-:Y:S01]  /*6a80*/  MUFU.EX2 R193, R193 ;  /* 0x000000c100c17308 */ /* 0x000fe20000000800 */
[C---:B------:R-:W-:Y:S05]  /*6a90*/  HMMA.16816.F32.BF16 R4, R160.reuse, R12, R4 ;  /* 0x0000000ca004723c */ /* 0x040fea0000041804 */
[----:B------:R-:W-:Y:S02]  /*6aa0*/  FMUL.FTZ R58, R0, R58 ;  /* 0x0000003a003a7220 */ /* 0x000fe40000410000 */
[C---:B------:R-:W-:Y:S01]  /*6ab0*/  FMUL.FTZ R12, R2.reuse, R152 ;  /* 0x00000098020c7220 */ /* 0x040fe20000410000 */
[C---:B------:R-:W-:Y:S01]  /*6ac0*/  HMMA.16816.F32.BF16 R8, R160.reuse, R14, R8 ;  /* 0x0000000ea008723c */ /* 0x040fe20000041808 */
[----:B------:R-:W3:Y:S03]  /*6ad0*/  MUFU.EX2 R194, R194 ;  /* 0x000000c200c27308 */ /* 0x000ee60000000800 */
[----:B------:R-:W-:Y:S02]  /*6ae0*/  FMUL.FTZ R13, R2, R153 ;  /* 0x00000099020d7220 */ /* 0x000fe40000410000 */
[C---:B------:R-:W-:Y:S02]  /*6af0*/  FMUL.FTZ R59, R0.reuse, R59 ;  /* 0x0000003b003b7220 */ /* 0x040fe40000410000 */
[C---:B------:R-:W-:Y:S03]  /*6b00*/  FMUL.FTZ R14, R0.reuse, R154 ;  /* 0x0000009a000e7220 */ /* 0x040fe60000410000 */
[----:B------:R-:W-:Y:S01]  /*6b10*/  MUFU.EX2 R196, R196 ;  /* 0x000000c400c47308 */ /* 0x000fe20000000800 */
[----:B------:R-:W-:Y:S02]  /*6b20*/  FMUL.FTZ R15, R0, R155 ;  /* 0x0000009b000f7220 */ /* 0x000fe40000410000 */
[----:B------:R-:W4:Y:S01]  /*6b30*/  LDSM.16.MT88.4 R152, [R228+0x10000] ;  /* 0x01000000e498783b */ /* 0x000f220000004200 */
[C---:B------:R-:W-:Y:S02]  /*6b40*/  FMUL.FTZ R60, R2.reuse, R60 ;  /* 0x0000003c023c7220 */ /* 0x040fe40000410000 */
[----:B------:R-:W-:Y:S02]  /*6b50*/  FMUL.FTZ R61, R2, R61 ;  /* 0x0000003d023d7220 */ /* 0x000fe40000410000 */
[C---:B------:R-:W-:Y:S02]  /*6b60*/  HMMA.16816.F32.BF16 R12, R160.reuse, R20, R12 ;  /* 0x00000014a00c723c */ /* 0x040fe4000004180c */
[----:B------:R-:W5:Y:S01]  /*6b70*/  MUFU.EX2 R195, R195 ;  /* 0x000000c300c37308 */ /* 0x000f620000000800 */
[C---:B------:R-:W-:Y:S02]  /*6b80*/  FMUL.FTZ R62, R0.reuse, R62 ;  /* 0x0000003e003e7220 */ /* 0x040fe40000410000 */
[----:B------:R-:W-:Y:S02]  /*6b90*/  FMUL.FTZ R63, R0, R63 ;  /* 0x0000003f003f7220 */ /* 0x000fe40000410000 */
[C---:B------:R-:W-:Y:S01]  /*6ba0*/  FMUL.FTZ R20, R2.reuse, R144 ;  /* 0x0000009002147220 */ /* 0x040fe20000410000 */
[C---:B------:R-:W-:Y:S04]  /*6bb0*/  HMMA.16816.F32.BF16 R16, R160.reuse, R22, R16 ;  /* 0x00000016a010723c */ /* 0x040fe80000041810 */
[C---:B------:R-:W-:Y:S01]  /*6bc0*/  FMUL.FTZ R21, R2.reuse, R145 ;  /* 0x0000009102157220 */ /* 0x040fe20000410000 */
[----:B------:R-:W-:Y:S01]  /*6bd0*/  MUFU.EX2 R197, R197 ;  /* 0x000000c500c57308 */ /* 0x000fe20000000800 */
[----:B------:R-:W-:Y:S02]  /*6be0*/  FMUL.FTZ R64, R2, R64 ;  /* 0x0000004002407220 */ /* 0x000fe40000410000 */
[C---:B------:R-:W-:Y:S04]  /*6bf0*/  FMUL.FTZ R22, R0.reuse, R146 ;  /* 0x0000009200167220 */ /* 0x040fe80000410000 */
[----:B------:R-:W-:Y:S02]  /*6c00*/  FMUL.FTZ R23, R0, R147 ;  /* 0x0000009300177220 */ /* 0x000fe40000410000 */
[----:B------:R-:W1:Y:S01]  /*6c10*/  LDSM.16.MT88.4 R144, [R232+0x12000] ;  /* 0x01200000e890783b */ /* 0x000e620000004200 */
[----:B------:R-:W-:Y:S01]  /*6c20*/  FMUL.FTZ R65, R2, R65 ;  /* 0x0000004102417220 */ /* 0x000fe20000410000 */
[----:B------:R-:W1:Y:S01]  /*6c30*/  MUFU.EX2 R198, R198 ;  /* 0x000000c600c67308 */ /* 0x000e620000000800 */
[C---:B------:R-:W-:Y:S02]  /*6c40*/  FMUL.FTZ R66, R0.reuse, R66 ;  /* 0x0000004200427220 */ /* 0x040fe40000410000 */
[C---:B------:R-:W-:Y:S03]  /*6c50*/  HMMA.16816.F32.BF16 R20, R160.reuse, R28, R20 ;  /* 0x0000001ca014723c */ /* 0x040fe60000041814 */
[----:B------:R-:W-:Y:S02]  /*6c60*/  FMUL.FTZ R67, R0, R67 ;  /* 0x0000004300437220 */ /* 0x000fe40000410000 */
[C---:B------:R-:W-:Y:S02]  /*6c70*/  FMUL.FTZ R68, R2.reuse, R68 ;  /* 0x0000004402447220 */ /* 0x040fe40000410000 */
[C---:B------:R-:W-:Y:S01]  /*6c80*/  FMUL.FTZ R28, R2.reuse, R136 ;  /* 0x00000088021c7220 */ /* 0x040fe20000410000 */
[C---:B------:R-:W-:Y:S01]  /*6c90*/  HMMA.16816.F32.BF16 R24, R160.reuse, R30, R24 ;  /* 0x0000001ea018723c */ /* 0x040fe20000041818 */
[----:B------:R-:W-:Y:S03]  /*6ca0*/  MUFU.EX2 R207, R207 ;  /* 0x000000cf00cf7308 */ /* 0x000fe60000000800 */
[C---:B------:R-:W-:Y:S02]  /*6cb0*/  FMUL.FTZ R29, R2.reuse, R137 ;  /* 0x00000089021d7220 */ /* 0x040fe40000410000 */
[----:B------:R-:W-:Y:S02]  /*6cc0*/  FMUL.FTZ R69, R2, R69 ;  /* 0x0000004502457220 */ /* 0x000fe40000410000 */
[C---:B------:R-:W-:Y:S04]  /*6cd0*/  FMUL.FTZ R30, R0.reuse, R138 ;  /* 0x0000008a001e7220 */ /* 0x040fe80000410000 */
[C---:B------:R-:W-:Y:S02]  /*6ce0*/  FMUL.FTZ R31, R0.reuse, R139 ;  /* 0x0000008b001f7220 */ /* 0x040fe40000410000 */
[----:B------:R-:W2:Y:S01]  /*6cf0*/  LDSM.16.MT88.4 R136, [R230+0x12000] ;  /* 0x01200000e688783b */ /* 0x000ea20000004200 */
[C---:B------:R-:W-:Y:S02]  /*6d00*/  FMUL.FTZ R70, R0.reuse, R70 ;  /* 0x0000004600467220 */ /* 0x040fe40000410000 */
[----:B------:R-:W-:Y:S02]  /*6d10*/  FMUL.FTZ R71, R0, R71 ;  /* 0x0000004700477220 */ /* 0x000fe40000410000 */
[C---:B----4-:R-:W-:Y:S03]  /*6d20*/  HMMA.16816.F32.BF16 R28, R160.reuse, R152, R28 ;  /* 0x00000098a01c723c */ /* 0x050fe6000004181c */
[C---:B------:R-:W-:Y:S02]  /*6d30*/  FMUL.FTZ R72, R2.reuse, R72 ;  /* 0x0000004802487220 */ /* 0x040fe40000410000 */
[----:B------:R-:W-:Y:S02]  /*6d40*/  FMUL.FTZ R73, R2, R73 ;  /* 0x0000004902497220 */ /* 0x000fe40000410000 */
[C---:B------:R-:W-:Y:S01]  /*6d50*/  FMUL.FTZ R74, R0.reuse, R74 ;  /* 0x0000004a004a7220 */ /* 0x040fe20000410000 */
[C---:B------:R-:W-:Y:S01]  /*6d60*/  HMMA.16816.F32.BF16 R32, R160.reuse, R154, R32 ;  /* 0x0000009aa020723c */ /* 0x040fe20000041820 */
[----:B------:R-:W-:Y:S03]  /*6d70*/  LDSM.16.MT88.4 R152, [R232+0x12800] ;  /* 0x01280000e898783b */ /* 0x000fe60000004200 */
[----:B------:R-:W-:Y:S02]  /*6d80*/  FMUL.FTZ R75, R0, R75 ;  /* 0x0000004b004b7220 */ /* 0x000fe40000410000 */
[C---:B------:R-:W-:Y:S02]  /*6d90*/  FMUL.FTZ R76, R2.reuse, R76 ;  /* 0x0000004c024c7220 */ /* 0x040fe40000410000 */
[C---:B-1----:R-:W-:Y:S04]  /*6da0*/  HMMA.16816.F32.BF16 R36, R160.reuse, R144, R36 ;  /* 0x00000090a024723c */ /* 0x042fe80000041824 */
[----:B------:R-:W-:Y:S02]  /*6db0*/  FMUL.FTZ R77, R2, R77 ;  /* 0x0000004d024d7220 */ /* 0x000fe40000410000 */
[C---:B------:R-:W-:Y:S02]  /*6dc0*/  FMUL.FTZ R78, R0.reuse, R78 ;  /* 0x0000004e004e7220 */ /* 0x040fe40000410000 */
[C---:B------:R-:W-:Y:S01]  /*6dd0*/  HMMA.16816.F32.BF16 R40, R160.reuse, R146, R40 ;  /* 0x00000092a028723c */ /* 0x040fe20000041828 */
[----:B------:R-:W-:Y:S03]  /*6de0*/  LDSM.16.MT88.4 R144, [R229+0x10800] ;  /* 0x01080000e590783b */ /* 0x000fe60000004200 */
        /* <DEDUP_REMOVED lines=22> */
[----:B------:R-:W4:Y:S03]  /*6f50*/  LDSM.16.MT88.4 R140, [R229+0x14000] ;  /* 0x01400000e58c783b */ /* 0x000f260000004200 */
        /* <DEDUP_REMOVED lines=57> */
[----:B------:R-:W-:Y:S03]  /*72f0*/  FMUL.FTZ R129, R2, R129 ;  /* 0x0000008102817220 */ /* 0x000fe60000410000 */
[C---:B--2---:R-:W-:Y:S03]  /*7300*/  HMMA.16816.F32.BF16 R124, R160.reuse, R132, R124 ;  /* 0x00000084a07c723c */ /* 0x044fe6000004187c */
[C---:B------:R-:W-:Y:S02]  /*7310*/  FMUL.FTZ R130, R0.reuse, R130 ;  /* 0x0000008200827220 */ /* 0x040fe40000410000 */
[----:B------:R-:W-:Y:S02]  /*7320*/  FMUL.FTZ R131, R0, R131 ;  /* 0x0000008300837220 */ /* 0x000fe40000410000 */
[----:B------:R-:W-:Y:S01]  /*7330*/  F2FP.BF16.PACK_AB R132, R192, R191 ;  /* 0x000000bfc084723e */ /* 0x000fe200000010ff */
[--C-:B------:R-:W-:Y:S01]  /*7340*/  FFMA.FTZ R204, R210, c[0x0][0x23c], -R187.reuse ;  /* 0x00008f00d2cc7a23 */ /* 0x100fe200000108bb */
[----:B---3--:R-:W-:Y:S03]  /*7350*/  F2FP.BF16.PACK_AB R133, R194, R193 ;  /* 0x000000c1c285723e */ /* 0x008fe600000010ff */
[----:B------:R-:W-:Y:S01]  /*7360*/  HMMA.16816.F32.BF16 R128, R160, R134, R128 ;  /* 0x00000086a080723c */ /* 0x000fe20000041880 */
[----:B------:R-:W2:Y:S01]  /*7370*/  LDSM.16.MT88.4 R160, [R229+0x12800] ;  /* 0x01280000e5a0783b */ /* 0x000ea20000004200 */
[----:B------:R-:W-:Y:S01]  /*7380*/  MUFU.EX2 R204, R204 ;  /* 0x000000cc00cc7308 */ /* 0x000fe20000000800 */
[----:B------:R-:W-:Y:S02]  /*7390*/  FFMA.FTZ R205, R209, c[0x0][0x23c], -R187 ;  /* 0x00008f00d1cd7a23 */ /* 0x000fe400000108bb */
[----:B------:R-:W-:Y:S02]  /*73a0*/  FFMA.FTZ R206, R208, c[0x0][0x23c], -R177 ;  /* 0x00008f00d0ce7a23 */ /* 0x000fe400000108b1 */
[----:B-----5:R-:W-:Y:S01]  /*73b0*/  F2FP.BF16.PACK_AB R134, R195, R196 ;  /* 0x000000c4c386723e */ /* 0x020fe200000010ff */
[----:B------:R-:W-:Y:S01]  /*73c0*/  FFMA.FTZ R208, R178, c[0x0][0x23c], -R187 ;  /* 0x00008f00b2d07a23 */ /* 0x000fe200000108bb */
[----:B------:R-:W-:Y:S03]  /*73d0*/  F2FP.BF16.PACK_AB R135, R198, R197 ;  /* 0x000000c5c687723e */ /* 0x000fe600000010ff */
[----:B------:R-:W-:Y:S01]  /*73e0*/  FFMA.FTZ R203, R203, c[0x0][0x23c], -R177 ;  /* 0x00008f00cbcb7a23 */ /* 0x000fe200000108b1 */
[----:B------:R-:W-:Y:S01]  /*73f0*/  MUFU.EX2 R205, R205 ;  /* 0x000000cd00cd7308 */ /* 0x000fe20000000800 */
[--C-:B------:R-:W-:Y:S02]  /*7400*/  FFMA.FTZ R202, R202, c[0x0][0x23c], -R187.reuse ;  /* 0x00008f00caca7a23 */ /* 0x100fe400000108bb */
[C---:B----4-:R-:W-:Y:S05]  /*7410*/  HMMA.16816.F32.BF16 R4, R132.reuse, R140, R4 ;  /* 0x0000008c8404723c */ /* 0x050fea0000041804 */
[----:B------:R-:W-:Y:S02]  /*7420*/  FFMA.FTZ R201, R201, c[0x0][0x23c], -R187 ;  /* 0x00008f00c9c97a23 */ /* 0x000fe400000108bb */
[--C-:B------:R-:W-:Y:S01]  /*7430*/  FFMA.FTZ R200, R200, c[0x0][0x23c], -R177.reuse ;  /* 0x00008f00c8c87a23 */ /* 0x100fe200000108b1 */
[C---:B------:R-:W-:Y:S01]  /*7440*/  HMMA.16816.F32.BF16 R8, R132.reuse, R142, R8 ;  /* 0x0000008e8408723c */ /* 0x040fe20000041808 */
[----:B------:R-:W3:Y:S01]  /*7450*/  LDSM.16.MT88.4 R140, [R230+0x14800] ;  /* 0x01480000e68c783b */ /* 0x000ee20000004200 */
[----:B------:R-:W4:Y:S02]  /*7460*/  MUFU.EX2 R206, R206 ;  /* 0x000000ce00ce7308 */ /* 0x000f240000000800 */
[----:B------:R-:W-:Y:S02]  /*7470*/  FFMA.FTZ R199, R199, c[0x0][0x23c], -R177 ;  /* 0x00008f00c7c77a23 */ /* 0x000fe400000108b1 */
[--C-:B------:R-:W-:Y:S02]  /*7480*/  FFMA.FTZ R189, R189, c[0x0][0x23c], -R187.reuse ;  /* 0x00008f00bdbd7a23 */ /* 0x100fe400000108bb */
[C---:B-1----:R-:W-:Y:S04]  /*7490*/  HMMA.16816.F32.BF16 R12, R132.reuse, R136, R12 ;  /* 0x00000088840c723c */ /* 0x042fe8000004180c */
[--C-:B------:R-:W-:Y:S01]  /*74a0*/  FFMA.FTZ R190, R190, c[0x0][0x23c], -R187.reuse ;  /* 0x00008f00bebe7a23 */ /* 0x100fe200000108bb */
[----:B------:R-:W1:Y:S01]  /*74b0*/  MUFU.EX2 R203, R203 ;  /* 0x000000cb00cb7308 */ /* 0x000e620000000800 */
[----:B------:R-:W-:Y:S02]  /*74c0*/  FFMA.FTZ R187, R176, c[0x0][0x23c], -R187 ;  /* 0x00008f00b0bb7a23 */ /* 0x000fe400000108bb */
[C---:B------:R-:W-:Y:S01]  /*74d0*/  HMMA.16816.F32.BF16 R16, R132.reuse, R138, R16 ;  /* 0x0000008a8410723c */ /* 0x040fe20000041810 */
[----:B------:R-:W5:Y:S03]  /*74e0*/  LDSM.16.MT88.4 R136, [R229+0x14800] ;  /* 0x01480000e588783b */ /* 0x000f660000004200 */
[--C-:B------:R-:W-:Y:S02]  /*74f0*/  FFMA.FTZ R188, R188, c[0x0][0x23c], -R177.reuse ;  /* 0x00008f00bcbc7a23 */ /* 0x100fe400000108b1 */
[--C-:B------:R-:W-:Y:S01]  /*7500*/  FFMA.FTZ R166, R166, c[0x0][0x23c], -R177.reuse ;  /* 0x00008f00a6a67a23 */ /* 0x100fe200000108b1 */
[----:B------:R-:W-:Y:S01]  /*7510*/  MUFU.EX2 R187, R187 ;  /* 0x000000bb00bb7308 */ /* 0x000fe20000000800 */
[C---:B------:R-:W-:Y:S04]  /*7520*/  HMMA.16816.F32.BF16 R20, R132.reuse, R144, R20 ;  /* 0x000000908414723c */ /* 0x040fe80000041814 */
[----:B------:R-:W-:Y:S02]  /*7530*/  FFMA.FTZ R177, R165, c[0x0][0x23c], -R177 ;  /* 0x00008f00a5b17a23 */ /* 0x000fe400000108b1 */
[----:B------:R-:W-:Y:S02]  /*7540*/  FFMA.FTZ R182, R0, R252, R182 ;  /* 0x000000fc00b67223 */ /* 0x000fe400000100b6 */
[C---:B------:R-:W-:Y:S01]  /*7550*/  HMMA.16816.F32.BF16 R24, R132.reuse, R146, R24 ;  /* 0x000000928418723c */ /* 0x040fe20000041818 */
[----:B------:R-:W1:Y:S01]  /*7560*/  LDSM.16.MT88.4 R144, [R228+0x14800] ;  /* 0x01480000e490783b */ /* 0x000e620000004200 */
[----:B------:R2:W-:Y:S02]  /*7570*/  MUFU.EX2 R165, R177 ;  /* 0x000000b100a57308 */ /* 0x0005e40000000800 */
[----:B------:R-:W-:Y:S01]  /*7580*/  FFMA.FTZ R186, R2, R211, R186 ;  /* 0x000000d302ba7223 */ /* 0x000fe200000100ba */
[----:B------:R-:W-:Y:S01]  /*7590*/  MOV R2, R164 ;  /* 0x000000a400027202 */ /* 0x000fe20000000f00 */
[----:B------:R-:W-:Y:S02]  /*75a0*/  FADD.FTZ R182, R181, R182 ;  /* 0x000000b6b5b67221 */ /* 0x000fe40000010000 */
[C---:B------:R-:W-:Y:S04]  /*75b0*/  HMMA.16816.F32.BF16 R28, R132.reuse, R148, R28 ;  /* 0x00000094841c723c */ /* 0x040fe8000004181c */
[----:B------:R-:W-:Y:S01]  /*75c0*/  MUFU.EX2 R202, R202 ;  /* 0x000000ca00ca7308 */ /* 0x000fe20000000800 */
[----:B------:R-:W-:Y:S02]  /*75d0*/  FADD.FTZ R186, R185, R186 ;  /* 0x000000bab9ba7221 */ /* 0x000fe40000010000 */
[----:B------:R-:W-:Y:S01]  /*75e0*/  FADD.FTZ R182, R180, R182 ;  /* 0x000000b6b4b67221 */ /* 0x000fe20000010000 */
[C---:B------:R-:W-:Y:S01]  /*75f0*/  HMMA.16816.F32.BF16 R32, R132.reuse, R150, R32 ;  /* 0x000000968420723c */ /* 0x040fe20000041820 */
[----:B------:R-:W1:Y:S03]  /*7600*/  LDSM.16.MT88.4 R148, [R232+0x16800] ;  /* 0x01680000e894783b */ /* 0x000e660000004200 */
[----:B------:R-:W-:Y:S02]  /*7610*/  FADD.FTZ R186, R184, R186 ;  /* 0x000000bab8ba7221 */ /* 0x000fe40000010000 */
[----:B------:R-:W1:Y:S01]  /*7620*/  MUFU.EX2 R201, R201 ;  /* 0x000000c900c97308 */ /* 0x000e620000000800 */
[----:B------:R-:W-:Y:S01]  /*7630*/  FADD.FTZ R167, R167, R182 ;  /* 0x000000b6a7a77221 */ /* 0x000fe20000010000 */
[C---:B------:R-:W-:Y:S01]  /*7640*/  HMMA.16816.F32.BF16 R36, R132.reuse, R152, R36 ;  /* 0x000000988424723c */ /* 0x040fe20000041824 */
[----:B--2---:R-:W-:Y:S03]  /*7650*/  LDSM.16.MT88.4 R176, [R228+0x15800] ;  /* 0x01580000e4b0783b */ /* 0x004fe60000004200 */
[----:B------:R-:W-:Y:S02]  /*7660*/  FADD.FTZ R183, R183, R186 ;  /* 0x000000bab7b77221 */ /* 0x000fe40000010000 */
[----:B------:R-:W-:Y:S02]  /*7670*/  FADD.FTZ R167, R193, R167 ;  /* 0x000000a7c1a77221 */ /* 0x000fe40000010000 */
[C---:B------:R-:W-:Y:S01]  /*7680*/  HMMA.16816.F32.BF16 R40, R132.reuse, R154, R40 ;  /* 0x0000009a8428723c */ /* 0x040fe20000041828 */
[----:B------:R-:W-:Y:S01]  /*7690*/  MUFU.EX2 R200, R200 ;  /* 0x000000c800c87308 */ /* 0x000fe20000000800 */
[----:B------:R-:W-:Y:S02]  /*76a0*/  LDSM.16.MT88.4 R152, [R228+0x11000] ;  /* 0x01100000e498783b */ /* 0x000fe40000004200 */
[----:B------:R-:W-:Y:S02]  /*76b0*/  FADD.FTZ R183, R191, R183 ;  /* 0x000000b7bfb77221 */ /* 0x000fe40000010000 */
[----:B------:R-:W-:Y:S02]  /*76c0*/  FADD.FTZ R194, R194, R167 ;  /* 0x000000a7c2c27221 */ /* 0x000fe40000010000 */
[C---:B------:R-:W-:Y:S03]  /*76d0*/  HMMA.16816.F32.BF16 R44, R132.reuse, R156, R44 ;  /* 0x0000009c842c723c */ /* 0x040fe6000004182c */
[----:B------:R-:W2:Y:S01]  /*76e0*/  MUFU.EX2 R199, R199 ;  /* 0x000000c700c77308 */ /* 0x000ea20000000800 */
[----:B------:R-:W-:Y:S02]  /*76f0*/  FADD.FTZ R192, R192, R183 ;  /* 0x000000b7c0c07221 */ /* 0x000fe40000010000 */
[----:B------:R-:W-:Y:S02]  /*7700*/  FADD.FTZ R194, R197, R194 ;  /* 0x000000c2c5c27221 */ /* 0x000fe40000010000 */
[C---:B------:R-:W-:Y:S01]  /*7710*/  HMMA.16816.F32.BF16 R48, R132.reuse, R158, R48 ;  /* 0x0000009e8430723c */ /* 0x040fe20000041830 */
[----:B------:R-:W-:Y:S03]  /*7720*/  LDSM.16.MT88.4 R156, [R230+0x13000] ;  /* 0x01300000e69c783b */ /* 0x000fe60000004200 */
[----:B------:R-:W-:Y:S01]  /*7730*/  FADD.FTZ R192, R196, R192 ;  /* 0x000000c0c4c07221 */ /* 0x000fe20000010000 */
[----:B------:R-:W1:Y:S01]  /*7740*/  MUFU.EX2 R189, R189 ;  /* 0x000000bd00bd7308 */ /* 0x000e620000000800 */
[----:B------:R-:W-:Y:S02]  /*7750*/  FADD.FTZ R198, R198, R194 ;  /* 0x000000c2c6c67221 */ /* 0x000fe40000010000 */
[C---:B------:R-:W-:Y:S04]  /*7760*/  HMMA.16816.F32.BF16 R52, R132.reuse, R160, R52 ;  /* 0x000000a08434723c */ /* 0x040fe80000041834 */
[----:B------:R-:W-:Y:S02]  /*7770*/  FADD.FTZ R195, R195, R192 ;  /* 0x000000c0c3c37221 */ /* 0x000fe40000010000 */
[----:B----4-:R-:W-:Y:S01]  /*7780*/  FADD.FTZ R198, R206, R198 ;  /* 0x000000c6cec67221 */ /* 0x010fe20000010000 */
[----:B------:R-:W4:Y:S01]  /*7790*/  MUFU.EX2 R190, R190 ;  /* 0x000000be00be7308 */ /* 0x000f220000000800 */
[C---:B------:R-:W-:Y:S01]  /*77a0*/  HMMA.16816.F32.BF16 R56, R132.reuse, R162, R56 ;  /* 0x000000a28438723c */ /* 0x040fe20000041838 */
[----:B------:R-:W-:Y:S03]  /*77b0*/  LDSM.16.MT88.4 R160, [R229+0x13000] ;  /* 0x01300000e5a0783b */ /* 0x000fe60000004200 */
[----:B------:R-:W-:Y:S04]  /*77c0*/  FADD.FTZ R195, R204, R195 ;  /* 0x000000c3ccc37221 */ /* 0x000fe80000010000 */
[C---:B------:R-:W-:Y:S01]  /*77d0*/  HMMA.16816.F32.BF16 R60, R132.reuse, R168, R60 ;  /* 0x000000a8843c723c */ /* 0x040fe2000004183c */
[----:B------:R-:W-:Y:S07]  /*77e0*/  MUFU.EX2 R188, R188 ;  /* 0x000000bc00bc7308 */ /* 0x000fee0000000800 */
[C---:B------:R-:W-:Y:S01]  /*77f0*/  HMMA.16816.F32.BF16 R64, R132.reuse, R170, R64 ;  /* 0x000000aa8440723c */ /* 0x040fe20000041840 */
[----:B------:R-:W-:Y:S02]  /*7800*/  LDSM.16.MT88.4 R168, [R228+0x13000] ;  /* 0x01300000e4a8783b */ /* 0x000fe40000004200 */
[----:B------:R-:W1:Y:S05]  /*7810*/  MUFU.EX2 R208, R208 ;  /* 0x000000d000d07308 */ /* 0x000e6a0000000800 */
[C---:B------:R-:W-:Y:S05]  /*7820*/  HMMA.16816.F32.BF16 R68, R132.reuse, R172, R68 ;  /* 0x000000ac8444723c */ /* 0x040fea0000041844 */
[----:B------:R-:W1:Y:S03]  /*7830*/  MUFU.EX2 R166, R166 ;  /* 0x000000a600a67308 */ /* 0x000e660000000800 */
[C---:B------:R-:W-:Y:S01]  /*7840*/  HMMA.16816.F32.BF16 R72, R132.reuse, R174, R72 ;  /* 0x000000ae8448723c */ /* 0x040fe20000041848 */
[----:B------:R-:W-:Y:S07]  /*7850*/  LDSM.16.MT88.4 R172, [R232+0x15000] ;  /* 0x01500000e8ac783b */ /* 0x000fee0000004200 */
        /* <DEDUP_REMOVED lines=19> */
[----:B------:R-:W-:Y:S01]  /*7990*/  HMMA.16816.F32.BF16 R128, R132, R146, R128 ;  /* 0x000000928480723c */ /* 0x000fe20000041880 */
[----:B------:R-:W1:Y:S06]  /*79a0*/  LDSM.16.MT88.4 R144, [R232+0x13000] ;  /* 0x01300000e890783b */ /* 0x000e6c0000004200 */
[C---:B------:R-:W-:Y:S01]  /*79b0*/  F2FP.BF16.PACK_AB R132, R205.reuse, R204 ;  /* 0x000000cccd84723e */ /* 0x040fe200000010ff */
[----:B------:R-:W-:Y:S01]  /*79c0*/  FADD.FTZ R205, R205, R195 ;  /* 0x000000c3cdcd7221 */ /* 0x000fe20000010000 */
[----:B------:R-:W-:Y:S03]  /*79d0*/  F2FP.BF16.PACK_AB R133, R203, R206 ;  /* 0x000000cecb85723e */ /* 0x000fe600000010ff */
[----:B------:R-:W-:Y:S01]  /*79e0*/  F2FP.BF16.PACK_AB R134, R201, R202 ;  /* 0x000000cac986723e */ /* 0x000fe200000010ff */
[----:B------:R-:W-:Y:S01]  /*79f0*/  FADD.FTZ R205, R202, R205 ;  /* 0x000000cdcacd7221 */ /* 0x000fe20000010000 */
[----:B--2---:R-:W-:Y:S01]  /*7a00*/  F2FP.BF16.PACK_AB R135, R199, R200 ;  /* 0x000000c8c787723e */ /* 0x004fe200000010ff */
[----:B------:R-:W-:Y:S02]  /*7a10*/  FADD.FTZ R203, R203, R198 ;  /* 0x000000c6cbcb7221 */ /* 0x000fe40000010000 */
[----:B------:R-:W-:Y:S02]  /*7a20*/  FADD.FTZ R201, R201, R205 ;  /* 0x000000cdc9c97221 */ /* 0x000fe40000010000 */
[----:B------:R-:W-:Y:S02]  /*7a30*/  FADD.FTZ R203, R200, R203 ;  /* 0x000000cbc8cb7221 */ /* 0x000fe40000010000 */
[C---:B---3--:R-:W-:Y:S03]  /*7a40*/  HMMA.16816.F32.BF16 R4, R132.reuse, R140, R4 ;  /* 0x0000008c8404723c */ /* 0x048fe60000041804 */
[----:B------:R-:W-:Y:S02]  /*7a50*/  FADD.FTZ R201, R189, R201 ;  /* 0x000000c9bdc97221 */ /* 0x000fe40000010000 */
[----:B------:R-:W-:Y:S02]  /*7a60*/  FADD.FTZ R199, R199, R203 ;  /* 0x000000cbc7c77221 */ /* 0x000fe40000010000 */
[----:B----4-:R-:W-:Y:S01]  /*7a70*/  FADD.FTZ R201, R190, R201 ;  /* 0x000000c9bec97221 */ /* 0x010fe20000010000 */
[C---:B------:R-:W-:Y:S01]  /*7a80*/  HMMA.16816.F32.BF16 R8, R132.reuse, R142, R8 ;  /* 0x0000008e8408723c */ /* 0x040fe20000041808 */
[----:B------:R-:W2:Y:S03]  /*7a90*/  LDSM.16.MT88.4 R140, [R230+0x15000] ;  /* 0x01500000e68c783b */ /* 0x000ea60000004200 */
[----:B------:R-:W-:Y:S02]  /*7aa0*/  FADD.FTZ R201, R208, R201 ;  /* 0x000000c9d0c97221 */ /* 0x000fe40000010000 */
[----:B------:R-:W-:Y:S02]  /*7ab0*/  FADD.FTZ R199, R188, R199 ;  /* 0x000000c7bcc77221 */ /* 0x000fe40000010000 */
[C---:B-----5:R-:W-:Y:S04]  /*7ac0*/  HMMA.16816.F32.BF16 R12, R132.reuse, R136, R12 ;  /* 0x00000088840c723c */ /* 0x060fe8000004180c */
[----:B------:R-:W-:Y:S02]  /*7ad0*/  FADD.FTZ R0, R187, R201 ;  /* 0x000000c9bb007221 */ /* 0x000fe40000010000 */
[----:B------:R-:W-:Y:S02]  /*7ae0*/  FADD.FTZ R199, R207, R199 ;  /* 0x000000c7cfc77221 */ /* 0x000fe40000010000 */
[C---:B------:R-:W-:Y:S01]  /*7af0*/  HMMA.16816.F32.BF16 R16, R132.reuse, R138, R16 ;  /* 0x0000008a8410723c */ /* 0x040fe20000041810 */
[----:B------:R-:W3:Y:S03]  /*7b00*/  LDSM.16.MT88.4 R136, [R229+0x15000] ;  /* 0x01500000e588783b */ /* 0x000ee60000004200 */
[----:B------:R-:W-:Y:S04]  /*7b10*/  FADD.FTZ R199, R166, R199 ;  /* 0x000000c7a6c77221 */ /* 0x000fe80000010000 */
[C---:B------:R-:W-:Y:S01]  /*7b20*/  HMMA.16816.F32.BF16 R20, R132.reuse, R148, R20 ;  /* 0x000000948414723c */ /* 0x040fe20000041814 */
[----:B------:R4:W-:Y:S03]  /*7b30*/  STL [R1], R0 ;  /* 0x0000000001007387 */ /* 0x0009e60000100800 */
[----:B------:R-:W-:Y:S04]  /*7b40*/  FADD.FTZ R252, R165, R199 ;  /* 0x000000c7a5fc7221 */ /* 0x000fe80000010000 */
[C---:B------:R-:W-:Y:S01]  /*7b50*/  HMMA.16816.F32.BF16 R24, R132.reuse, R150, R24 ;  /* 0x000000968418723c */ /* 0x040fe20000041818 */
[----:B------:R-:W-:Y:S07]  /*7b60*/  LDSM.16.MT88.4 R148, [R232+0x17000] ;  /* 0x01700000e894783b */ /* 0x000fee0000004200 */
[C---:B------:R-:W-:Y:S08]  /*7b70*/  HMMA.16816.F32.BF16 R28, R132.reuse, R152, R28 ;  /* 0x00000098841c723c */ /* 0x040ff0000004181c */
[C---:B------:R-:W-:Y:S04]  /*7b80*/  HMMA.16816.F32.BF16 R32, R132.reuse, R154, R32 ;  /* 0x0000009a8420723c */ /* 0x040fe80000041820 */
[----:B----4-:R-:W-:Y:S04]  /*7b90*/  MOV R0, R3 ;  /* 0x0000000300007202 */ /* 0x010fe80000000f00 */
[C---:B-1----:R-:W-:Y:S08]  /*7ba0*/  HMMA.16816.F32.BF16 R36, R132.reuse, R144, R36 ;  /* 0x000000908424723c */ /* 0x042ff00000041824 */
[C---:B------:R-:W-:Y:S01]  /*7bb0*/  HMMA.16816.F32.BF16 R40, R132.reuse, R146, R40 ;  /* 0x000000928428723c */ /* 0x040fe20000041828 */
[----:B------:R-:W1:Y:S07]  /*7bc0*/  LDSM.16.MT88.4 R144, [R228+0x15000] ;  /* 0x01500000e490783b */ /* 0x000e6e0000004200 */
[C---:B------:R-:W-:Y:S08]  /*7bd0*/  HMMA.16816.F32.BF16 R44, R132.reuse, R156, R44 ;  /* 0x0000009c842c723c */ /* 0x040ff0000004182c */
[C---:B------:R-:W-:Y:S01]  /*7be0*/  HMMA.16816.F32.BF16 R48, R132.reuse, R158, R48 ;  /* 0x0000009e8430723c */ /* 0x040fe20000041830 */
[----:B------:R-:W-:Y:S07]  /*7bf0*/  LDSM.16.MT88.4 R156, [R232+0x11800] ;  /* 0x01180000e89c783b */ /* 0x000fee0000004200 */
[C---:B------:R-:W-:Y:S08]  /*7c00*/  HMMA.16816.F32.BF16 R52, R132.reuse, R160, R52 ;  /* 0x000000a08434723c */ /* 0x040ff00000041834 */
[C---:B------:R-:W-:Y:S08]  /*7c10*/  HMMA.16816.F32.BF16 R56, R132.reuse, R162, R56 ;  /* 0x000000a28438723c */ /* 0x040ff00000041838 */
[C---:B------:R-:W-:Y:S07]  /*7c20*/  HMMA.16816.F32.BF16 R60, R132.reuse, R168, R60 ;  /* 0x000000a8843c723c */ /* 0x040fee000004183c */
[----:B------:R-:W-:Y:S01]  /*7c30*/  F2FP.BF16.PACK_AB R168, R190, R189 ;  /* 0x000000bdbea8723e */ /* 0x000fe200000010ff */
[C---:B------:R-:W-:Y:S04]  /*7c40*/  HMMA.16816.F32.BF16 R64, R132.reuse, R170, R64 ;  /* 0x000000aa8440723c */ /* 0x040fe80000041840 */
[----:B------:R-:W-:Y:S03]  /*7c50*/  F2FP.BF16.PACK_AB R169, R207, R188 ;  /* 0x000000bccfa9723e */ /* 0x000fe600000010ff */
[----:B------:R-:W-:Y:S01]  /*7c60*/  F2FP.BF16.PACK_AB R170, R187, R208 ;  /* 0x000000d0bbaa723e */ /* 0x000fe200000010ff */
[C---:B------:R-:W-:Y:S04]  /*7c70*/  HMMA.16816.F32.BF16 R68, R132.reuse, R172, R68 ;  /* 0x000000ac8444723c */ /* 0x040fe80000041844 */
[----:B------:R-:W-:Y:S04]  /*7c80*/  F2FP.BF16.PACK_AB R171, R165, R166 ;  /* 0x000000a6a5ab723e */ /* 0x000fe800000010ff */
        /* <DEDUP_REMOVED lines=18> */
[C---:B------:R-:W-:Y:S08]  /*7db0*/  HMMA.16816.F32.BF16 R120, R132.reuse, R138, R120 ;  /* 0x0000008a8478723c */ /* 0x040ff00000041878 */
[C---:B-1----:R-:W-:Y:S08]  /*7dc0*/  HMMA.16816.F32.BF16 R124, R132.reuse, R144, R124 ;  /* 0x00000090847c723c */ /* 0x042ff0000004187c */
[----:B------:R-:W-:Y:S08]  /*7dd0*/  HMMA.16816.F32.BF16 R128, R132, R146, R128 ;  /* 0x000000928480723c */ /* 0x000ff00000041880 */
[C---:B------:R-:W-:Y:S01]  /*7de0*/  HMMA.16816.F32.BF16 R160, R168.reuse, R156, R4 ;  /* 0x0000009ca8a0723c */ /* 0x040fe20000041804 */
[----:B------:R-:W1:Y:S07]  /*7df0*/  LDSM.16.MT88.4 R4, [R232+0x13800] ;  /* 0x01380000e804783b */ /* 0x000e6e0000004200 */
[C---:B------:R-:W-:Y:S01]  /*7e00*/  HMMA.16816.F32.BF16 R156, R168.reuse, R158, R8 ;  /* 0x0000009ea89c723c */ /* 0x040fe20000041808 */
[----:B------:R-:W3:Y:S07]  /*7e10*/  LDSM.16.MT88.4 R8, [R230+0x13800] ;  /* 0x01380000e608783b */ /* 0x000eee0000004200 */
[C---:B----4-:R-:W-:Y:S01]  /*7e20*/  HMMA.16816.F32.BF16 R152, R168.reuse, R148, R12 ;  /* 0x00000094a898723c */ /* 0x050fe2000004180c */
[----:B------:R-:W4:Y:S07]  /*7e30*/  LDSM.16.MT88.4 R12, [R229+0x13800] ;  /* 0x01380000e50c783b */ /* 0x000f2e0000004200 */
[C---:B------:R-:W-:Y:S01]  /*7e40*/  HMMA.16816.F32.BF16 R148, R168.reuse, R150, R16 ;  /* 0x00000096a894723c */ /* 0x040fe20000041810 */
[----:B------:R-:W5:Y:S07]  /*7e50*/  LDSM.16.MT88.4 R16, [R228+0x13800] ;  /* 0x01380000e410783b */ /* 0x000f6e0000004200 */
[C---:B--2---:R-:W-:Y:S01]  /*7e60*/  HMMA.16816.F32.BF16 R144, R168.reuse, R140, R20 ;  /* 0x0000008ca890723c */ /* 0x044fe20000041814 */
[----:B------:R-:W2:Y:S07]  /*7e70*/  LDSM.16.MT88.4 R20, [R232+0x15800] ;  /* 0x01580000e814783b */ /* 0x000eae0000004200 */
[C---:B------:R-:W-:Y:S01]  /*7e80*/  HMMA.16816.F32.BF16 R140, R168.reuse, R142, R24 ;  /* 0x0000008ea88c723c */ /* 0x040fe20000041818 */
[----:B------:R-:W2:Y:S07]  /*7e90*/  LDSM.16.MT88.4 R24, [R230+0x15800] ;  /* 0x01580000e618783b */ /* 0x000eae0000004200 */
[C---:B------:R-:W-:Y:S01]  /*7ea0*/  HMMA.16816.F32.BF16 R136, R168.reuse, R172, R28 ;  /* 0x000000aca888723c */ /* 0x040fe2000004181c */
[----:B------:R-:W2:Y:S07]  /*7eb0*/  LDSM.16.MT88.4 R28, [R229+0x15800] ;  /* 0x01580000e51c783b */ /* 0x000eae0000004200 */
        /* <DEDUP_REMOVED lines=26> */
[C---:B------:R-:W-:Y:S08]  /*8060*/  HMMA.16816.F32.BF16 R120, R168.reuse, R10, R120 ;  /* 0x0000000aa878723c */ /* 0x040ff00000041878 */
[C---:B----4-:R-:W-:Y:S08]  /*8070*/  HMMA.16816.F32.BF16 R124, R168.reuse, R12, R124 ;  /* 0x0000000ca87c723c */ /* 0x050ff0000004187c */
[----:B------:R-:W-:Y:S01]  /*8080*/  HMMA.16816.F32.BF16 R128, R168, R14, R128 ;  /* 0x0000000ea880723c */ /* 0x000fe20000041880 */
[----:B------:R-:W-:-:S07]  /*8090*/  @P0 BRA `(.L_x_671) ;  /* 0xffffcda000000947 */ /* 0x000fce000383ffff */
.L_x_670:
[----:B------:R-:W2:Y:S01]  /*80a0*/  LDL.LU R5, [R1] ;  /* 0x0000000001057983 */ /* 0x000ea20000300800 */
[----:B------:R-:W1:Y:S01]  /*80b0*/  S2UR UR6, SR_CTAID.Y ;  /* 0x00000000000679c3 */ /* 0x000e620000002600 */
[----:B------:R-:W-:Y:S01]  /*80c0*/  UISETP.NE.AND UP0, UPT, UR9, -0x1, UPT ;  /* 0xffffffff0900788c */ /* 0x000fe2000bf05270 */
[----:B------:R-:W-:Y:S01]  /*80d0*/  BSSY B0, `(.L_x_674) ;  /* 0x000018f000007945 */ /* 0x000fe20003800000 */
[----:B------:R-:W3:Y:S01]  /*80e0*/  SHFL.BFLY PT, R0, R252, 0x2, 0x1f ;  /* 0x0c401f00fc007f89 */ /* 0x000ee200000e0000 */
[----:B------:R-:W-:-:S02]  /*80f0*/  ULDC.64 UR4, c[0x0][0x1e8] ;  /* 0x00007a0000047ab9 */ /* 0x000fc40000000a00 */
[----:B------:R-:W-:Y:S01]  /*8100*/  ULDC UR8, c[0x0][0x214] ;  /* 0x0000850000087ab9 */ /* 0x000fe20000000800 */
[----:B------:R-:W4:Y:S01]  /*8110*/  S2R R6, SR_TID.X ;  /* 0x0000000000067919 */ /* 0x000f220000002100 */
[----:B------:R-:W5:Y:S01]  /*8120*/  S2UR UR10, SR_CTAID.X ;  /* 0x00000000000a79c3 */ /* 0x000f620000002500 */
[----:B------:R-:W-:Y:S02]  /*8130*/  UMOV UR24, URZ ;  /* 0x0000003f00187c82 */ /* 0x000fe40008000000 */
[----:B------:R-:W-:Y:S02]  /*8140*/  UMOV UR25, URZ ;  /* 0x0000003f00197c82 */ /* 0x000fe40008000000 */
[----:B------:R-:W-:-:S03]  /*8150*/  @UP0 UIMAD.WIDE.U32 UR18, UR9, UR4, URZ ;  /* 0x00000004091202a5 */ /* 0x000fc6000f8e003f */
[----:B------:R-:W5:Y:S01]  /*8160*/  S2UR UR11, SR_CTAID.Z ;  /* 0x00000000000b79c3 */ /* 0x000f620000002700 */
[----:B------:R-:W-:-:S03]  /*8170*/  @UP0 UIMAD UR7, UR9, UR5, UR19 ;  /* 0x00000005090702a4 */ /* 0x000fc6000f8e0213 */
[----:B------:R-:W-:Y:S02]  /*8180*/  ULDC.64 UR4, c[0x0][0x1e0] ;  /* 0x0000780000047ab9 */ /* 0x000fe40000000a00 */
[----:B-1----:R-:W-:Y:S02]  /*8190*/  @!UP0 USHF.R.S32.HI UR13, URZ, 0x1f, UR6 ;  /* 0x0000001f3f0d8899 */ /* 0x002fe40008011406 */
[----:B------:R-:W-:Y:S01]  /*81a0*/  @!UP0 UIMAD.WIDE.U32 UR22, UR6, UR4, URZ ;  /* 0x00000004061682a5 */ /* 0x000fe2000f8e003f */
[----:B---3--:R-:W-:Y:S01]  /*81b0*/  FADD.FTZ R252, R0, R252 ;  /* 0x000000fc00fc7221 */ /* 0x008fe20000010000 */
[----:B------:R-:W-:Y:S01]  /*81c0*/  @!UP0 UIMAD UR13, UR13, UR4, URZ ;  /* 0x000000040d0d82a4 */ /* 0x000fe2000f8e023f */
[----:B----4-:R-:W-:-:S03]  /*81d0*/  SHF.R.S32.HI R7, RZ, 0x1f, R6 ;  /* 0x0000001fff077819 */ /* 0x010fc60000011406 */
[----:B------:R-:W1:Y:S01]  /*81e0*/  SHFL.BFLY PT, R0, R252, 0x1, 0x1f ;  /* 0x0c201f00fc007f89 */ /* 0x000e6200000e0000 */
[----:B------:R-:W-:Y:S01]  /*81f0*/  ULDC.U8 UR4, c[0x0][0x329] ;  /* 0x0000ca4000047ab9 */ /* 0x000fe20000000000 */
[CC--:B------:R-:W-:Y:S01]  /*8200*/  LEA.HI R8, R7.reuse, R6.reuse, RZ, 0x2 ;  /* 0x0000000607087211 */ /* 0x0c0fe200078f10ff */
[----:B------:R-:W-:Y:S01]  /*8210*/  UISETP.NE.AND UP1, UPT, UR4, URZ, UPT ;  /* 0x0000003f0400728c */ /* 0x000fe2000bf25270 */
[----:B------:R-:W-:Y:S01]  /*8220*/  LEA.HI R7, R7, R6, RZ, 0x5 ;  /* 0x0000000607077211 */ /* 0x000fe200078f28ff */
[----:B------:R-:W-:Y:S01]  /*8230*/  @!UP0 UIMAD UR13, UR6, UR5, UR13 ;  /* 0x00000005060d82a4 */ /* 0x000fe2000f8e020d */
[--C-:B------:R-:W-:Y:S01]  /*8240*/  SHF.R.S32.HI R10, RZ, 0x2, R8.reuse ;  /* 0x00000002ff0a7819 */ /* 0x100fe20000011408 */
[----:B------:R-:W-:Y:S01]  /*8250*/  @!UP0 UMOV UR18, UR22 ;  /* 0x0000001600128c82 */ /* 0x000fe20008000000 */
[----:B------:R-:W-:Y:S01]  /*8260*/  SHF.R.S32.HI R9, RZ, 0x1f, R8 ;  /* 0x0000001fff097819 */ /* 0x000fe20000011408 */
[----:B------:R-:W-:Y:S01]  /*8270*/  ULDC.U8 UR5, c[0x0][0x328] ;  /* 0x0000ca0000057ab9 */ /* 0x000fe20000000000 */
[----:B------:R-:W-:Y:S01]  /*8280*/  LOP3.LUT R8, R8, 0x3ffffffc, RZ, 0xc0, !PT ;  /* 0x3ffffffc08087812 */ /* 0x000fe200078ec0ff */
[----:B------:R-:W-:Y:S01]  /*8290*/  UISETP.NE.AND UP2, UPT, UR5, URZ, UPT ;  /* 0x0000003f0500728c */ /* 0x000fe2000bf45270 */
[----:B------:R-:W-:Y:S01]  /*82a0*/  LEA.HI R9, R9, R10, RZ, 0x3 ;  /* 0x0000000a09097211 */ /* 0x000fe200078f18ff */
[----:B------:R-:W-:Y:S01]  /*82b0*/  @!UP0 UIADD3 UR7, UR23, UR13, URZ ;  /* 0x0000000d17078290 */ /* 0x000fe2000fffe03f */
[----:B------:R-:W-:Y:S01]  /*82c0*/  IADD3 R8, -R8, R6, RZ ;  /* 0x0000000608087210 */ /* 0x000fe20007ffe1ff */
[----:B------:R-:W-:Y:S01]  /*82d0*/  UISETP.NE.OR UP3, UPT, UR4, URZ, !UP2 ;  /* 0x0000003f0400728c */ /* 0x000fe2000d765670 */
[----:B------:R-:W-:Y:S01]  /*82e0*/  LOP3.LUT R9, R9, 0xfffffff8, RZ, 0xc0, !PT ;  /* 0xfffffff809097812 */ /* 0x000fe200078ec0ff */
[----:B------:R-:W-:-:S02]  /*82f0*/  @UP1 ULDC UR14, c[0x0][0x210] ;  /* 0x00008400000e1ab9 */ /* 0x000fc40000000800 */
[----:B------:R-:W-:Y:S01]  /*8300*/  ULDC UR5, c[0x0][0x234] ;  /* 0x00008d0000057ab9 */ /* 0x000fe20000000800 */
[----:B------:R-:W-:Y:S01]  /*8310*/  IADD3 R9, R10, -R9, RZ ;  /* 0x800000090a097210 */ /* 0x000fe20007ffe0ff */
[----:B------:R-:W-:Y:S01]  /*8320*/  @UP1 UIMAD UR14, UR14, UR8, URZ ;  /* 0x000000080e0e12a4 */ /* 0x000fe2000f8e023f */
[----:B------:R-:W-:Y:S01]  /*8330*/  SHF.R.S32.HI R10, RZ, 0x5, R7 ;  /* 0x00000005ff0a7819 */ /* 0x000fe20000011407 */
[----:B-1----:R-:W-:Y:S01]  /*8340*/  FADD.FTZ R0, R252, R0 ;  /* 0x00000000fc007221 */ /* 0x002fe20000010000 */
[C---:B------:R-:W-:Y:S01]  /*8350*/  SHF.L.U32 R11, R9.reuse, 0x6, RZ ;  /* 0x00000006090b7819 */ /* 0x040fe200000006ff */
[----:B------:R-:W-:Y:S01]  /*8360*/  @!UP1 USEL UR14, UR8, UR5, !UP2 ;  /* 0x00000005080e9287 */ /* 0x000fe2000d000000 */
[----:B------:R-:W-:Y:S01]  /*8370*/  LOP3.LUT R12, R9, 0x1, RZ, 0xc0, !PT ;  /* 0x00000001090c7812 */ /* 0x000fe200078ec0ff */
[----:B------:R-:W-:Y:S01]  /*8380*/  ULDC UR4, c[0x0][0x1c0] ;  /* 0x0000700000047ab9 */ /* 0x000fe20000000800 */
[----:B------:R-:W-:Y:S01]  /*8390*/  FSETP.NE.FTZ.AND P3, PT, R0, RZ, PT ;  /* 0x000000ff0000720b */ /* 0x000fe20003f75000 */
[----:B------:R-:W-:Y:S01]  /*83a0*/  @UP1 UMOV UR19, 0x1 ;  /* 0x0000000100131882 */ /* 0x000fe20000000000 */
[----:B------:R-:W-:Y:S01]  /*83b0*/  LOP3.LUT R11, R11, 0x1c0, RZ, 0xc0, !PT ;  /* 0x000001c00b0b7812 */ /* 0x000fe200078ec0ff */
[----:B------:R-:W-:Y:S01]  /*83c0*/  @!UP1 UIMAD UR19, UR14, UR4, URZ ;  /* 0x000000040e1392a4 */ /* 0x000fe2000f8e023f */
[----:B------:R-:W-:Y:S01]  /*83d0*/  LEA R8, R10, R8, 0x9 ;  /* 0x000000080a087211 */ /* 0x000fe200078e48ff */
[----:B------:R-:W-:Y:S01]  /*83e0*/  @!UP3 UIMAD UR21, UR6, UR8, URZ ;  /* 0x000000080615b2a4 */ /* 0x000fe2000f8e023f */
[----:B------:R-:W-:Y:S01]  /*83f0*/  LEA.HI R11, R11, R11, RZ, 0x1d ;  /* 0x0000000b0b0b7211 */ /* 0x000fe200078fe8ff */
[----:B------:R-:W-:Y:S01]  /*8400*/  @UP1 ULDC UR20, c[0x0][0x210] ;  /* 0x0000840000141ab9 */ /* 0x000fe20000000800 */
[----:B------:R-:W-:Y:S01]  /*8410*/  ISETP.NE.U32.AND P0, PT, R12, 0x1, PT ;  /* 0x000000010c00780c */ /* 0x000fe20003f05070 */
[----:B------:R-:W-:Y:S01]  /*8420*/  UIMAD UR4, UR6, UR19, URZ ;  /* 0x00000013060472a4 */ /* 0x000fe2000f8e023f */
[----:B------:R-:W-:Y:S01]  /*8430*/  LEA R8, R8, R11, 0x1 ;  /* 0x0000000b08087211 */ /* 0x000fe200078e08ff */
[----:B------:R-:W-:Y:S01]  /*8440*/  @!UP1 UMOV UR20, 0x1 ;  /* 0x0000000100149882 */ /* 0x000fe20000000000 */
[----:B------:R-:W-:Y:S01]  /*8450*/  MOV R12, 0x40 ;  /* 0x00000040000c7802 */ /* 0x000fe20000000f00 */
[----:B------:R-:W-:Y:S01]  /*8460*/  @!UP3 USEL UR21, UR21, UR9, !UP0 ;  /* 0x000000091515b287 */ /* 0x000fe2000c000000 */
[----:B------:R-:W-:Y:S01]  /*8470*/  SHF.L.U32 R8, R8, 0x1, RZ ;  /* 0x0000000108087819 */ /* 0x000fe200000006ff */
[----:B-----5:R-:W-:Y:S01]  /*8480*/  UIMAD UR5, UR10, UR20, URZ ;  /* 0x000000140a0572a4 */ /* 0x020fe2000f8e023f */
[----:B------:R-:W-:Y:S01]  /*8490*/  LOP3.LUT R7, R7, 0xffffffe0, RZ, 0xc0, !PT ;  /* 0xffffffe007077812 */ /* 0x000fe200078ec0ff */
[----:B------:R-:W-:Y:S01]  /*84a0*/  USEL UR4, UR4, URZ, UP3 ;  /* 0x0000003f04047287 */ /* 0x000fe20009800000 */
[C---:B------:R-:W-:Y:S01]  /*84b0*/  IADD3 R11, R8.reuse, -0x10, RZ ;  /* 0xfffffff0080b7810 */ /* 0x040fe20007ffe0ff */
[----:B------:R-:W-:Y:S01]  /*84c0*/  USHF.L.U32 UR5, UR5, 0x6, URZ ;  /* 0x0000000605057899 */ /* 0x000fe2000800063f */
[----:B------:R-:W-:Y:S01]  /*84d0*/  IADD3 R7, -R7, R6, RZ ;  /* 0x0000000607077210 */ /* 0x000fe20007ffe1ff */
[----:B------:R-:W-:Y:S01]  /*84e0*/  UIMAD UR14, UR11, UR14, UR4 ;  /* 0x0000000e0b0e72a4 */ /* 0x000fe2000f8e0204 */
[----:B------:R-:W-:Y:S01]  /*84f0*/  @P0 IADD3 R11, R8, 0x10, RZ ;  /* 0x00000010080b0810 */ /* 0x000fe20007ffe0ff */
[----:B------:R-:W-:Y:S01]  /*8500*/  @!UP3 UMOV UR24, UR21 ;  /* 0x000000150018bc82 */ /* 0x000fe20008000000 */
[----:B------:R-:W-:Y:S01]  /*8510*/  MOV R6, 0x7f800000 ;  /* 0x7f80000000067802 */ /* 0x000fe20000000f00 */
[----:B------:R-:W-:-:S02]  /*8520*/  USHF.R.S32.HI UR4, URZ, 0x1f, UR5 ;  /* 0x0000001f3f047899 */ /* 0x000fc40008011405 */
[----:B------:R-:W-:Y:S02]  /*8530*/  @!UP3 USHF.R.S32.HI UR25, URZ, 0x1f, UR21 ;  /* 0x0000001f3f19b899 */ /* 0x000fe40008011415 */
[----:B------:R-:W-:Y:S02]  /*8540*/  USHF.R.S32.HI UR6, URZ, 0x1f, UR14 ;  /* 0x0000001f3f067899 */ /* 0x000fe4000801140e */
[----:B------:R-:W-:-:S04]  /*8550*/  UIADD3 UR5, UP2, UP1, UR5, UR24, UR14 ;  /* 0x0000001805057290 */ /* 0x000fc8000f95e00e */
[----:B------:R-:W-:Y:S01]  /*8560*/  UIADD3.X UR4, UR4, UR25, UR6, UP2, UP1 ;  /* 0x0000001904047290 */ /* 0x000fe200097e2406 */
[----:B--2---:R-:W1:Y:S02]  /*8570*/  SHFL.BFLY PT, R4, R5, 0x2, 0x1f ;  /* 0x0c401f0005047f89 */ /* 0x004e6400000e0000 */
[----:B-1----:R-:W-:Y:S01]  /*8580*/  FADD.FTZ R4, R4, R5 ;  /* 0x0000000504047221 */ /* 0x002fe20000010000 */
[----:B------:R-:W-:-:S04]  /*8590*/  MOV R5, 0x3f800000 ;  /* 0x3f80000000057802 */ /* 0x000fc80000000f00 */
[----:B------:R-:W1:Y:S02]  /*85a0*/  SHFL.BFLY PT, R2, R4, 0x1, 0x1f ;  /* 0x0c201f0004027f89 */ /* 0x000e6400000e0000 */
[----:B------:R-:W2:Y:S02]  /*85b0*/  @P3 MUFU.RCP R5, R0 ;  /* 0x0000000000053308 */ /* 0x000ea40000001000 */
[C---:B--2---:R-:W-:Y:S02]  /*85c0*/  FMUL.FTZ R163, R5.reuse, R163 ;  /* 0x000000a305a37220 */ /* 0x044fe40000410000 */
[C---:B------:R-:W-:Y:S02]  /*85d0*/  FMUL.FTZ R162, R5.reuse, R162 ;  /* 0x000000a205a27220 */ /* 0x040fe40000410000 */
[C---:B------:R-:W-:Y:S02]  /*85e0*/  FMUL.FTZ R159, R5.reuse, R159 ;  /* 0x0000009f059f7220 */ /* 0x040fe40000410000 */
[----:B-1----:R-:W-:Y:S01]  /*85f0*/  FADD.FTZ R2, R4, R2 ;  /* 0x0000000204027221 */ /* 0x002fe20000010000 */
[----:B------:R-:W-:Y:S01]  /*8600*/  MOV R4, 0x3f800000 ;  /* 0x3f80000000047802 */ /* 0x000fe20000000f00 */
[----:B------:R-:W-:Y:S01]  /*8610*/  FMUL.FTZ R158, R5, R158 ;  /* 0x0000009e059e7220 */ /* 0x000fe20000410000 */
[----:B------:R-:W-:Y:S01]  /*8620*/  F2FP.BF16.PACK_AB R162, R163, R162 ;  /* 0x000000a2a3a2723e */ /* 0x000fe200000010ff */
[C---:B------:R-:W-:Y:S01]  /*8630*/  FMUL.FTZ R155, R5.reuse, R155 ;  /* 0x0000009b059b7220 */ /* 0x040fe20000410000 */
[----:B------:R-:W-:Y:S01]  /*8640*/  FSETP.NE.FTZ.AND P4, PT, R2, RZ, PT ;  /* 0x000000ff0200720b */ /* 0x000fe20003f95000 */
[----:B------:R-:W-:Y:S01]  /*8650*/  FMUL.FTZ R154, R5, R154 ;  /* 0x0000009a059a7220 */ /* 0x000fe20000410000 */
[----:B------:R-:W-:Y:S01]  /*8660*/  F2FP.BF16.PACK_AB R158, R159, R158 ;  /* 0x0000009e9f9e723e */ /* 0x000fe200000010ff */
[----:B------:R-:W-:Y:S01]  /*8670*/  FMUL.FTZ R151, R5, R151 ;  /* 0x0000009705977220 */ /* 0x000fe20000410000 */
[----:B------:R-:W-:Y:S01]  /*8680*/  R2P PR, R9, 0x6 ;  /* 0x0000000609007804 */ /* 0x000fe20000000000 */
[C---:B------:R-:W-:Y:S01]  /*8690*/  FMUL.FTZ R150, R5.reuse, R150 ;  /* 0x0000009605967220 */ /* 0x040fe20000410000 */
[----:B------:R-:W-:Y:S01]  /*86a0*/  MOV R9, 0x20 ;  /* 0x0000002000097802 */ /* 0x000fe20000000f00 */
[----:B------:R-:W-:Y:S01]  /*86b0*/  FMUL.FTZ R147, R5, R147 ;  /* 0x0000009305937220 */ /* 0x000fe20000410000 */
[----:B------:R-:W-:Y:S01]  /*86c0*/  F2FP.BF16.PACK_AB R154, R155, R154 ;  /* 0x0000009a9b9a723e */ /* 0x000fe200000010ff */
[----:B------:R-:W-:Y:S01]  /*86d0*/  FMUL.FTZ R146, R5, R146 ;  /* 0x0000009205927220 */ /* 0x000fe20000410000 */
[----:B------:R-:W-:Y:S01]  /*86e0*/  SEL R9, R9, 0xffffffe0, !P1 ;  /* 0xffffffe009097807 */ /* 0x000fe20004800000 */
[C---:B------:R-:W-:Y:S01]  /*86f0*/  FMUL.FTZ R143, R5.reuse, R143 ;  /* 0x0000008f058f7220 */ /* 0x040fe20000410000 */
[----:B------:R-:W-:Y:S01]  /*8700*/  SEL R12, R12, 0xffffffc0, !P2 ;  /* 0xffffffc00c0c7807 */ /* 0x000fe20005000000 */
[----:B------:R-:W1:Y:S01]  /*8710*/  @P4 MUFU.RCP R4, R2 ;  /* 0x0000000200044308 */ /* 0x000e620000001000 */
[C---:B------:R-:W-:Y:S01]  /*8720*/  FMUL.FTZ R142, R5.reuse, R142 ;  /* 0x0000008e058e7220 */ /* 0x040fe20000410000 */
[C---:B------:R-:W-:Y:S01]  /*8730*/  IADD3 R13, R8.reuse, R9, RZ ;  /* 0x00000009080d7210 */ /* 0x040fe20007ffe0ff */
        /* <DEDUP_REMOVED lines=11> */
[----:B------:R-:W-:Y:S01]  /*87f0*/  STS [R8+0x400], R162 ;  /* 0x000400a208007388 */ /* 0x000fe20000000800 */
[----:B------:R-:W-:Y:S01]  /*8800*/  FMUL.FTZ R43, R5, R43 ;  /* 0x0000002b052b7220 */ /* 0x000fe20000410000 */
[----:B------:R-:W-:Y:S01]  /*8810*/  IADD3 R15, R12, R11, RZ ;  /* 0x0000000b0c0f7210 */ /* 0x000fe20007ffe0ff */
[C---:B-1----:R-:W-:Y:S01]  /*8820*/  FMUL.FTZ R160, R4.reuse, R160 ;  /* 0x000000a004a07220 */ /* 0x042fe20000410000 */
[----:B------:R-:W-:Y:S01]  /*8830*/  F2FP.BF16.PACK_AB R138, R139, R138 ;  /* 0x0000008a8b8a723e */ /* 0x000fe200000010ff */
[C---:B------:R-:W-:Y:S01]  /*8840*/  FMUL.FTZ R161, R4.reuse, R161 ;  /* 0x000000a104a17220 */ /* 0x040fe20000410000 */
[----:B------:R-:W-:Y:S01]  /*8850*/  IADD3 R16, R13, R12, RZ ;  /* 0x0000000c0d107210 */ /* 0x000fe20007ffe0ff */
[C---:B------:R-:W-:Y:S01]  /*8860*/  FMUL.FTZ R156, R4.reuse, R156 ;  /* 0x0000009c049c7220 */ /* 0x040fe20000410000 */
[----:B------:R-:W-:Y:S01]  /*8870*/  F2FP.BF16.PACK_AB R134, R135, R134 ;  /* 0x000000868786723e */ /* 0x000fe200000010ff */
[C---:B------:R-:W-:Y:S01]  /*8880*/  FMUL.FTZ R157, R4.reuse, R157 ;  /* 0x0000009d049d7220 */ /* 0x040fe20000410000 */
[----:B------:R-:W-:Y:S01]  /*8890*/  F2FP.BF16.PACK_AB R160, R161, R160 ;  /* 0x000000a0a1a0723e */ /* 0x000fe200000010ff */
[C---:B------:R-:W-:Y:S01]  /*88a0*/  FMUL.FTZ R152, R4.reuse, R152 ;  /* 0x0000009804987220 */ /* 0x040fe20000410000 */
[----:B------:R-:W-:Y:S01]  /*88b0*/  IADD3 R12, R9, R12, RZ ;  /* 0x0000000c090c7210 */ /* 0x000fe20007ffe0ff */
[C---:B------:R-:W-:Y:S01]  /*88c0*/  FMUL.FTZ R153, R4.reuse, R153 ;  /* 0x0000009904997220 */ /* 0x040fe20000410000 */
[----:B------:R-:W-:Y:S01]  /*88d0*/  F2FP.BF16.PACK_AB R156, R157, R156 ;  /* 0x0000009c9d9c723e */ /* 0x000fe200000010ff */
[C---:B------:R-:W-:Y:S01]  /*88e0*/  FMUL.FTZ R148, R4.reuse, R148 ;  /* 0x0000009404947220 */ /* 0x040fe20000410000 */
[----:B------:R-:W-:Y:S01]  /*88f0*/  STS [R8], R160 ;  /* 0x000000a008007388 */ /* 0x000fe20000000800 */
[C---:B------:R-:W-:Y:S01]  /*8900*/  FMUL.FTZ R149, R4.reuse, R149 ;  /* 0x0000009504957220 */ /* 0x040fe20000410000 */
[----:B------:R-:W-:Y:S01]  /*8910*/  F2FP.BF16.PACK_AB R152, R153, R152 ;  /* 0x000000989998723e */ /* 0x000fe200000010ff */
[C---:B------:R-:W-:Y:S01]  /*8920*/  FMUL.FTZ R144, R4.reuse, R144 ;  /* 0x0000009004907220 */ /* 0x040fe20000410000 */
[----:B------:R-:W-:Y:S01]  /*8930*/  STS [R11], R156 ;  /* 0x0000009c0b007388 */ /* 0x000fe20000000800 */
[C---:B------:R-:W-:Y:S01]  /*8940*/  FMUL.FTZ R145, R4.reuse, R145 ;  /* 0x0000009104917220 */ /* 0x040fe20000410000 */
[----:B------:R-:W-:Y:S01]  /*8950*/  F2FP.BF16.PACK_AB R148, R149, R148 ;  /* 0x000000949594723e */ /* 0x000fe200000010ff */
[C---:B------:R-:W-:Y:S01]  /*8960*/  FMUL.FTZ R140, R4.reuse, R140 ;  /* 0x0000008c048c7220 */ /* 0x040fe20000410000 */
[----:B------:R-:W-:Y:S01]  /*8970*/  STS [R11+0x400], R158 ;  /* 0x0004009e0b007388 */ /* 0x000fe20000000800 */
        /* <DEDUP_REMOVED lines=11> */
[----:B------:R-:W-:Y:S01]  /*8a30*/  F2FP.BF16.PACK_AB R38, R39, R38 ;  /* 0x000000262726723e */ /* 0x000fe200000010ff */
[C---:B------:R-:W-:Y:S01]  /*8a40*/  FMUL.FTZ R37, R4.reuse, R37 ;  /* 0x0000002504257220 */ /* 0x040fe20000410000 */
[----:B------:R-:W-:Y:S01]  /*8a50*/  F2FP.BF16.PACK_AB R132, R133, R132 ;  /* 0x000000848584723e */ /* 0x000fe200000010ff */
[C---:B------:R-:W-:Y:S01]  /*8a60*/  FMUL.FTZ R40, R4.reuse, R40 ;  /* 0x0000002804287220 */ /* 0x040fe20000410000 */
[----:B------:R-:W-:Y:S01]  /*8a70*/  STS [R9], R148 ;  /* 0x0000009409007388 */ /* 0x000fe20000000800 */
[C---:B------:R-:W-:Y:S01]  /*8a80*/  FMUL.FTZ R41, R4.reuse, R41 ;  /* 0x0000002904297220 */ /* 0x040fe20000410000 */
[----:B------:R-:W-:Y:S01]  /*8a90*/  F2FP.BF16.PACK_AB R36, R37, R36 ;  /* 0x000000242524723e */ /* 0x000fe200000010ff */
[----:B------:R-:W-:Y:S01]  /*8aa0*/  FMUL.FTZ R42, R5, R42 ;  /* 0x0000002a052a7220 */ /* 0x000fe20000410000 */
[----:B------:R-:W-:Y:S01]  /*8ab0*/  STS [R9+0x400], R150 ;  /* 0x0004009609007388 */ /* 0x000fe20000000800 */
[C---:B------:R-:W-:Y:S01]  /*8ac0*/  FMUL.FTZ R44, R4.reuse, R44 ;  /* 0x0000002c042c7220 */ /* 0x040fe20000410000 */
[----:B------:R-:W-:Y:S01]  /*8ad0*/  F2FP.BF16.PACK_AB R40, R41, R40 ;  /* 0x000000282928723e */ /* 0x000fe200000010ff */
        /* <DEDUP_REMOVED lines=169> */
[----:B------:R-:W1:Y:S01]  /*9570*/  @P4 MUFU.LG2 R2, R2 ;  /* 0x0000000200024308 */ /* 0x000e620000000c00 */
[----:B------:R-:W-:Y:S01]  /*9580*/  FMUL.FTZ R4, R4, R129 ;  /* 0x0000008104047220 */ /* 0x000fe20000410000 */
[----:B------:R-:W-:Y:S01]  /*9590*/  F2FP.BF16.PACK_AB R126, R127, R126 ;  /* 0x0000007e7f7e723e */ /* 0x000fe200000010ff */
[----:B------:R-:W-:Y:S01]  /*95a0*/  FMUL.FTZ R5, R5, R130 ;  /* 0x0000008205057220 */ /* 0x000fe20000410000 */
[----:B------:R-:W-:Y:S01]  /*95b0*/  STS [R11+0x6000], R104 ;  /* 0x006000680b007388 */ /* 0x000fe20000000800 */
[----:B------:R-:W-:-:S02]  /*95c0*/  LOP3.LUT P0, RZ, R7, 0x3, RZ, 0xc0, !PT ;  /* 0x0000000307ff7812 */ /* 0x000fc4000780c0ff */
[----:B------:R-:W-:Y:S01]  /*95d0*/  F2FP.BF16.PACK_AB R4, R4, R128 ;  /* 0x000000800404723e */ /* 0x000fe200000010ff */
[----:B------:R-:W-:Y:S01]  /*95e0*/  STS [R11+0x6400], R106 ;  /* 0x0064006a0b007388 */ /* 0x000fe20000000800 */
[----:B------:R-:W-:-:S03]  /*95f0*/  F2FP.BF16.PACK_AB R5, R131, R5 ;  /* 0x000000058305723e */ /* 0x000fc600000010ff */
[----:B------:R-:W-:Y:S04]  /*9600*/  STS [R13+0x6000], R108 ;  /* 0x0060006c0d007388 */ /* 0x000fe80000000800 */
[----:B------:R-:W-:Y:S01]  /*9610*/  STS [R13+0x6400], R110 ;  /* 0x0064006e0d007388 */ /* 0x000fe20000000800 */
[----:B-1----:R-:W-:-:S03]  /*9620*/  @P4 FMUL.FTZ R2, R2, 0.69314718246459960938 ;  /* 0x3f31721802024820 */ /* 0x002fc60000410000 */
        /* <DEDUP_REMOVED lines=57> */
.L_x_675:
[----:B--234-:R-:W-:Y:S05]  /*99c0*/  BSYNC B0 ;  /* 0x0000000000007941 */ /* 0x01cfea0003800000 */
.L_x_674:
[----:B------:R-:W2:Y:S01]  /*99d0*/  S2R R3, SR_TID.X ;  /* 0x0000000000037919 */ /* 0x000ea20000002100 */
[----:B------:R-:W-:Y:S01]  /*99e0*/  IADD3 R4, P0, R248, UR18, RZ ;  /* 0x00000012f8047c10 */ /* 0x000fe2000ff1e0ff */
[----:B------:R-:W-:Y:S01]  /*99f0*/  USHF.R.S32.HI UR6, URZ, 0x1f, UR11 ;  /* 0x0000001f3f067899 */ /* 0x000fe2000801140b */
[----:B------:R-:W-:Y:S01]  /*9a00*/  BSSY B0, `(.L_x_676) ;  /* 0x0000018000007945 */ /* 0x000fe20003800000 */
[----:B------:R-:W3:Y:S01]  /*9a10*/  S2R R0, SR_CTAID.Z ;  /* 0x0000000000007919 */ /* 0x000ee20000002700 */
[----:B------:R-:W-:Y:S01]  /*9a20*/  IADD3.X R5, R249, UR7, RZ, P0, !PT ;  /* 0x00000007f9057c10 */ /* 0x000fe200087fe4ff */
[----:B------:R-:W-:-:S02]  /*9a30*/  ULDC.64 UR4, c[0x0][0x1f0] ;  /* 0x00007c0000047ab9 */ /* 0x000fc40000000a00 */
[----:B------:R-:W-:-:S04]  /*9a40*/  UIMAD UR4, UR6, UR4, URZ ;  /* 0x00000004060472a4 */ /* 0x000fc8000f8e023f */
[----:B------:R-:W-:Y:S01]  /*9a50*/  UIMAD UR4, UR11, UR5, UR4 ;  /* 0x000000050b0472a4 */ /* 0x000fe2000f8e0204 */
[----:B--2---:R-:W-:-:S04]  /*9a60*/  SHF.R.S32.HI R2, RZ, 0x1f, R3 ;  /* 0x0000001fff027819 */ /* 0x004fc80000011403 */
[----:B------:R-:W-:Y:S01]  /*9a70*/  LEA.HI R2, R2, R3, RZ, 0x3 ;  /* 0x0000000302027211 */ /* 0x000fe200078f18ff */
[----:B---3--:R-:W-:-:S03]  /*9a80*/  IMAD.WIDE.U32 R4, R0, c[0x0][0x1f0], R4 ;  /* 0x00007c0000047a25 */ /* 0x008fc600078e0004 */
        /* <DEDUP_REMOVED lines=11> */
[----:B------:R2:W-:Y:S04]  /*9b40*/  STG.E.128 [R10.64], R68 ;  /* 0x000000440a007986 */ /* 0x0005e8000c101d10 */
[----:B-1----:R2:W-:Y:S04]  /*9b50*/  STG.E.128 [R10.64+0x80], R52 ;  /* 0x000080340a007986 */ /* 0x0025e8000c101d10 */
[----:B------:R2:W-:Y:S04]  /*9b60*/  STG.E.128 [R10.64+0x100], R36 ;  /* 0x000100240a007986 */ /* 0x0005e8000c101d10 */
[----:B------:R2:W-:Y:S02]  /*9b70*/  STG.E.128 [R10.64+0x180], R20 ;  /* 0x000180140a007986 */ /* 0x0005e4000c101d10 */
.L_x_677:
[----:B------:R-:W-:Y:S05]  /*9b80*/  BSYNC B0 ;  /* 0x0000000000007941 */ /* 0x000fea0003800000 */
.L_x_676:
[----:B------:R-:W-:Y:S01]  /*9b90*/  IADD3 R0, R2, 0x10, RZ ;  /* 0x0000001002007810 */ /* 0x000fe20007ffe0ff */
[----:B------:R-:W-:Y:S03]  /*9ba0*/  BSSY B0, `(.L_x_678) ;  /* 0x0000011000007945 */ /* 0x000fe60003800000 */
[----:B------:R-:W-:-:S13]  /*9bb0*/  ISETP.GE.AND P0, PT, R0, UR12, PT ;  /* 0x0000000c00007c0c */ /* 0x000fda000bf06270 */
[----:B------:R-:W-:Y:S05]  /*9bc0*/  @P0 BRA `(.L_x_679) ;  /* 0x000000e000000947 */ /* 0x000fea0003800000 */
[----:B------:R-:W-:Y:S01]  /*9bd0*/  IADD3 R3, P0, R250, 0x10, RZ ;  /* 0x00000010fa037810 */ /* 0x000fe20007f1e0ff */
[----:B------:R-:W-:Y:S01]  /*9be0*/  IMAD.MOV.U32 R8, RZ, RZ, R4 ;  /* 0x000000ffff087224 */ /* 0x000fe200078e0004 */
[----:B------:R-:W-:-:S03]  /*9bf0*/  MOV R9, R7 ;  /* 0x0000000700097202 */ /* 0x000fc60000000f00 */
[----:B------:R-:W-:Y:S02]  /*9c00*/  IMAD.X R0, RZ, RZ, R251, P0 ;  /* 0x000000ffff007224 */ /* 0x000fe400000e06fb */
[----:B------:R-:W-:-:S04]  /*9c10*/  IMAD.WIDE.U32 R8, R3, c[0x0][0x1e8], R8 ;  /* 0x00007a0003087a25 */ /* 0x000fc800078e0008 */
[----:B------:R-:W-:Y:S01]  /*9c20*/  IMAD R0, R0, c[0x0][0x1e8], RZ ;  /* 0x00007a0000007a24 */ /* 0x000fe200078e02ff */
[----:B--2---:R-:W-:-:S03]  /*9c30*/  LEA R10, P0, R8, c[0x0][0x1d0], 0x1 ;  /* 0x00007400080a7a11 */ /* 0x004fc600078008ff */
[----:B------:R-:W-:-:S05]  /*9c40*/  IMAD R0, R3, c[0x0][0x1ec], R0 ;  /* 0x00007b0003007a24 */ /* 0x000fca00078e0200 */
[----:B------:R-:W-:-:S04]  /*9c50*/  IADD3 R0, R9, R0, RZ ;  /* 0x0000000009007210 */ /* 0x000fc80007ffe0ff */
[----:B------:R-:W-:-:S05]  /*9c60*/  LEA.HI.X R11, R8, c[0x0][0x1d4], R0, 0x1, P0 ;  /* 0x00007500080b7a11 */ /* 0x000fca00000f0c00 */
[----:B------:R2:W-:Y:S04]  /*9c70*/  STG.E.128 [R10.64], R64 ;  /* 0x000000400a007986 */ /* 0x0005e8000c101d10 */
[----:B-1----:R2:W-:Y:S04]  /*9c80*/  STG.E.128 [R10.64+0x80], R48 ;  /* 0x000080300a007986 */ /* 0x0025e8000c101d10 */
[----:B------:R2:W-:Y:S04]  /*9c90*/  STG.E.128 [R10.64+0x100], R32 ;  /* 0x000100200a007986 */ /* 0x0005e8000c101d10 */
[----:B------:R2:W-:Y:S02]  /*9ca0*/  STG.E.128 [R10.64+0x180], R16 ;  /* 0x000180100a007986 */ /* 0x0005e4000c101d10 */
.L_x_679:
[----:B------:R-:W-:Y:S05]  /*9cb0*/  BSYNC B0 ;  /* 0x0000000000007941 */ /* 0x000fea0003800000 */
.L_x_678:
        /* <DEDUP_REMOVED lines=18> */
.L_x_681:
[----:B------:R-:W-:Y:S05]  /*9de0*/  BSYNC B0 ;  /* 0x0000000000007941 */ /* 0x000fea0003800000 */
.L_x_680:
[----:B------:R-:W-:-:S13]  /*9df0*/  ISETP.GE.AND P0, PT, R240, UR12, PT ;  /* 0x0000000cf0007c0c */ /* 0x000fda000bf06270 */
[----:B------:R-:W-:Y:S05]  /*9e00*/  @P0 EXIT ;  /* 0x000000000000094d */ /* 0x000fea0003800000 */
[----:B------:R-:W-:Y:S01]  /*9e10*/  IADD3 R0, P0, R250, 0x30, RZ ;  /* 0x00000030fa007810 */ /* 0x000fe20007f1e0ff */
[----:B---3--:R-:W-:Y:S01]  /*9e20*/  IMAD.MOV.U32 R2, RZ, RZ, R4 ;  /* 0x000000ffff027224 */ /* 0x008fe200078e0004 */
        /* <DEDUP_REMOVED lines=9> */
[----:B-1----:R-:W-:Y:S04]  /*9ec0*/  STG.E.128 [R4.64+0x80], R40 ;  /* 0x0000802804007986 */ /* 0x002fe8000c101d10 */
[----:B------:R-:W-:Y:S04]  /*9ed0*/  STG.E.128 [R4.64+0x100], R24 ;  /* 0x0001001804007986 */ /* 0x000fe8000c101d10 */
[----:B------:R-:W-:Y:S01]  /*9ee0*/  STG.E.128 [R4.64+0x180], R72 ;  /* 0x0001804804007986 */ /* 0x000fe2000c101d10 */
[----:B------:R-:W-:Y:S05]  /*9ef0*/  EXIT ;  /* 0x000000000000794d */ /* 0x000fea0003800000 */
.L_x_666:
        /* <DEDUP_REMOVED lines=73> */
.L_x_683:
[----:B------:R-:W-:Y:S05]  /*a390*/  BSYNC B0 ;  /* 0x0000000000007941 */ /* 0x000fea0003800000 */
.L_x_682:
[----:B-1----:R-:W-:Y:S01]  /*a3a0*/  IADD3 R5, R6, 0x10, RZ ;  /* 0x0000001006057810 */ /* 0x002fe20007ffe0ff */
        /* <DEDUP_REMOVED lines=17> */
.L_x_685:
[----:B------:R-:W-:Y:S05]  /*a4c0*/  BSYNC B0 ;  /* 0x0000000000007941 */ /* 0x000fea0003800000 */
.L_x_684:
        /* <DEDUP_REMOVED lines=18> */
.L_x_687:
[----:B------:R-:W-:Y:S05]  /*a5f0*/  BSYNC B0 ;  /* 0x0000000000007941 */ /* 0x000fea0003800000 */
.L_x_686:
        /* <DEDUP_REMOVED lines=17> */
.L_x_689:
[----:B------:R-:W-:Y:S05]  /*a710*/  BSYNC B0 ;  /* 0x0000000000007941 */ /* 0x000fea0003800000 */
.L_x_688:
        /* <DEDUP_REMOVED lines=35> */
.L_x_690:
        /* <DEDUP_REMOVED lines=11> */
.L_x_2037:


//--------------------- .text._ZN5flash16flash_fwd_kernelI23Flash_fwd_kernel_traitsILi256ELi64ELi64ELi4ELb0ELb0EN7cutlass10bfloat16_tE19Flash_kernel_traitsILi256ELi64ELi64ELi4ES3_EELb1ELb0ELb0ELb1ELb0ELb0ELb0ELb0EEEvNS_16Flash_fwd_paramsE --------------------------
	.section	.text._ZN5flash16flash_fwd_kernelI23Flash_fwd_kernel_traitsILi256ELi64ELi64ELi4ELb0ELb0EN7cutlass10bfloat16_tE19Flash_kernel_traitsILi256ELi64ELi64ELi4ES3_EELb1ELb0ELb0ELb1ELb0ELb0ELb0ELb0EEEvNS_16Flash_fwd_paramsE,"ax",@progbits
	.sectioninfo	@"SHI_REGISTERS=255"
	.align	128
        .global         _ZN5flash16flash_fwd_kernelI23Flash_fwd_kernel_traitsILi256ELi64ELi64ELi4ELb0ELb0EN7cutlass10bfloat16_tE19Flash_kernel_traitsILi256ELi64ELi64ELi4ES3_EELb1ELb0ELb0ELb1ELb0ELb0ELb0ELb0EEEvNS_16Flash_fwd_paramsE
        .type           _ZN5flash16flash_fwd_kernelI23Flash_fwd_kernel_traitsILi256ELi64ELi64ELi4ELb0ELb0EN7cutlass10bfloat16_tE19Flash_kernel_traitsILi256ELi64ELi64ELi4ES3_EELb1ELb0ELb0ELb1ELb0ELb0ELb0ELb0EEEvNS_16Flash_fwd_paramsE,@function
        .size           _ZN5flash16flash_fwd_kernelI23Flash_fwd_kernel_traitsILi256ELi64ELi64ELi4ELb0ELb0EN7cutlass10bfloat16_tE19Flash_kernel_traitsILi256ELi64ELi64ELi4ES3_EELb1ELb0ELb0ELb1ELb0ELb0ELb0ELb0EEEvNS_16Flash_fwd_paramsE,(.L_x_2038 - _ZN5flash16flash_fwd_kernelI23Flash_fwd_kernel_traitsILi256ELi64ELi64ELi4ELb0ELb0EN7cutlass10bfloat16_tE19Flash_kernel_traitsILi256ELi64ELi64ELi4ES3_EELb1ELb0ELb0ELb1ELb0ELb0ELb0ELb0EEEvNS_16Flash_fwd_paramsE)
        .other          _ZN5flash16flash_fwd_kernelI23Flash_fwd_kernel_traitsILi256ELi64ELi64ELi4ELb0ELb0EN7cutlass10bfloat16_tE19Flash_kernel_traitsILi256ELi64ELi64ELi4ES3_EELb1ELb0ELb0ELb1ELb0ELb0ELb0ELb0EEEvNS_16Flash_fwd_paramsE,@"STO_CUDA_ENTRY STV_DEFAULT"
_ZN5flash16flash_fwd_kernelI23Flash_fwd_kernel_traitsILi256ELi64ELi64ELi4ELb0ELb0EN7cutlass10bfloat16_tE19Flash_kernel_traitsILi256ELi64ELi64ELi4ES3_EELb1ELb0ELb0ELb1ELb0ELb0ELb0ELb0EEEvNS_16Flash_fwd_paramsE:
.text._ZN5flash16flash_fwd_kernelI23Flash_fwd_kernel_traitsILi256ELi64ELi64ELi4ELb0ELb0EN7cutlass10bfloat16_tE19Flash_kernel_traitsILi256ELi64ELi64ELi4ES3_EELb1ELb0ELb0ELb1ELb0ELb0ELb0ELb0EEEvNS_16Flash_fwd_paramsE:
        /* <DEDUP_REMOVED lines=18> */
[----:B------:R-:W1:Y:S01]  /*0120*/  S2UR UR19, SR_CTAID.Y ;  /* 0x00000000001379c3 */ /* 0x000e620000002600 */
        /* <DEDUP_REMOVED lines=11> */
[----:B------:R-:W-:Y:S02]  /*01e0*/  UISETP.EQ.OR.EX UP0, UPT, URZ, UR5, !UP3, UP0 ;  /* 0x000000053f00728c */ /* 0x000fe4000df02700 */
[----:B-1----:R-:W-:-:S06]  /*01f0*/  ULOP3.LUT UR8, UR18, UR13, UR19, 0xfe, !UPT ;  /* 0x0000000d12087292 */ /* 0x002fcc000f8efe13 */
[----:B--2---:R-:W-:Y:S01]  /*0200*/  LOP3.LUT P3, RZ, R103, UR8, RZ, 0xfc, !PT ;  /* 0x0000000867ff7c12 */ /* 0x004fe2000f86fcff */
[----:B------:R-:W-:Y:S02]  /*0210*/  ULDC.64 UR8, c[0x0][0x240] ;  /* 0x0000900000087ab9 */ /* 0x000fe40000000a00 */
[----:B------:R-:W-:Y:S02]  /*0220*/  UIMAD.WIDE UR8, UR19, UR25, UR8 ;  /* 0x00000019130872a5 */ /* 0x000fe4000f8e0208 */
[----:B------:R-:W-:-:S08]  /*0230*/  ULDC.64 UR4, c[0x0][0x248] ;  /* 0x0000920000047ab9 */ /* 0x000fd00000000a00 */
[----:B------:R-:W-:Y:S02]  /*0240*/  @!P3 IMAD.MOV.U32 R10, RZ, RZ, c[0x0][0x308] ;  /* 0x0000c200ff0ab624 */ /* 0x000fe400078e00ff */
[----:B------:R-:W-:Y:S01]  /*0250*/  @!P3 IMAD.MOV.U32 R11, RZ, RZ, c[0x0][0x30c] ;  /* 0x0000c300ff0bb624 */ /* 0x000fe200078e00ff */
[----:B------:R-:W-:Y:S02]  /*0260*/  UIMAD.WIDE UR4, UR19, UR25, UR4 ;  /* 0x00000019130472a5 */ /* 0x000fe4000f8e0204 */
        /* <DEDUP_REMOVED lines=55> */
.L_x_691:
[----:B------:R-:W-:Y:S02]  /*05e0*/  ULDC UR6, c[0x0][0x218] ;  /* 0x0000860000067ab9 */ /* 0x000fe40000000800 */
.L_x_692:
        /* <DEDUP_REMOVED lines=61> */
.L_x_694:
        /* <DEDUP_REMOVED lines=31> */
[----:B------:R-:W-:Y:S02]  /*0bb0*/  @UP0 UIMAD.WIDE.U32 UR30, UR24, UR4, URZ ;  /* 0x00000004181e02a5 */ /* 0x000fe4000f8e003f */
[----:B------:R-:W-:Y:S02]  /*0bc0*/  @!UP1 UIADD3 UR8, -UR8, URZ, URZ ;  /* 0x0000003f08089290 */ /* 0x000fe4000fffe13f */
[----:B------:R-:W-:Y:S02]  /*0bd0*/  @!UP2 ULOP3.LUT UR8, URZ, UR7, URZ, 0x33, !UPT ;  /* 0x000000073f08a292 */ /* 0x000fe4000f8e333f */
[----:B------:R-:W-:-:S02]  /*0be0*/  @UP0 UIMAD UR24, UR24, UR5, UR31 ;  /* 0x00000005181802a4 */ /* 0x000fc4000f8e021f */
[----:B------:R-:W-:Y:S02]  /*0bf0*/  USHF.R.S32.HI UR29, URZ, 0x1f, UR8 ;  /* 0x0000001f3f1d7899 */ /* 0x000fe40008011408 */
        /* <DEDUP_REMOVED lines=15> */
.L_x_695:
        /* <DEDUP_REMOVED lines=9> */
[----:B------:R-:W-:Y:S01]  /*0d80*/  IMAD.U32 R10, RZ, RZ, UR13 ;  /* 0x0000000dff0a7e24 */ /* 0x000fe2000f8e00ff */
[----:B------:R-:W-:Y:S01]  /*0d90*/  SHF.R.S32.HI R168, RZ, 0x3, R0 ;  /* 0x00000003ffa87819 */ /* 0x000fe20000011400 */
[----:B------:R-:W-:Y:S01]  /*0da0*/  IMAD.IADD R28, R103, 0x1, -R2 ;  /* 0x00000001671c7824 */ /* 0x000fe200078e0a02 */
[----:B------:R-:W-:Y:S01]  /*0db0*/  LOP3.LUT R2, R4, 0xfffffff0, RZ, 0xc0, !PT ;  /* 0xfffffff004027812 */ /* 0x000fe200078ec0ff */
[----:B------:R-:W-:Y:S01]  /*0dc0*/  BSSY B0, `(.L_x_696) ;  /* 0x0000072000007945 */ /* 0x000fe20003800000 */
        /* <DEDUP_REMOVED lines=10> */
[----:B------:R-:W-:Y:S01]  /*0e70*/  SHF.R.S32.HI R101, RZ, 0x5, R14 ;  /* 0x00000005ff657819 */ /* 0x000fe2000001140e */
[----:B------:R-:W-:Y:S01]  /*0e80*/  IMAD.SHL.U32 R8, R8, 0x8, RZ ;  /* 0x0000000808087824 */ /* 0x000fe200078e00ff */
[----:B------:R-:W-:Y:S01]  /*0e90*/  LOP3.LUT R2, R0, 0x38, R112, 0xf8, !PT ;  /* 0x0000003800027812 */ /* 0x000fe200078ef870 */
[----:B------:R-:W-:Y:S01]  /*0ea0*/  IMAD.WIDE R10, R10, 0x40, R168 ;  /* 0x000000400a0a7825 */ /* 0x000fe200078e02a8 */
[----:B------:R-:W-:-:S02]  /*0eb0*/  SHF.R.U32.HI R0, RZ, 0x3, R0 ;  /* 0x00000003ff007819 */ /* 0x000fc40000011600 */
[----:B------:R-:W-:Y:S02]  /*0ec0*/  LEA.HI R12, R3, R6, RZ, 0x3 ;  /* 0x00000006030c7211 */ /* 0x000fe400078f18ff */
[--C-:B------:R-:W-:Y:S02]  /*0ed0*/  SHF.R.S32.HI R113, RZ, 0x1f, R112.reuse ;  /* 0x0000001fff717819 */ /* 0x100fe40000011470 */
[----:B------:R-:W-:Y:S02]  /*0ee0*/  LOP3.LUT R9, R2, R0, RZ, 0x3c, !PT ;  /* 0x0000000002097212 */ /* 0x000fe400078e3cff */
        /* <DEDUP_REMOVED lines=16> */
[----:B------:R-:W-:Y:S01]  /*0ff0*/  UIMAD UR27, UR8, UR5, UR4 ;  /* 0x00000005081b72a4 */ /* 0x000fe2000f8e0204 */
[----:B------:R-:W-:Y:S01]  /*1000*/  IMAD R6, R169, c[0x0][0x1a0], RZ ;  /* 0x00006800a9067a24 */ /* 0x000fe200078e02ff */
[----:B------:R-:W-:Y:S01]  /*1010*/  UIMAD UR7, UR8, UR7, UR6 ;  /* 0x00000007080772a4 */ /* 0x000fe2000f8e0206 */
[----:B------:R-:W-:Y:S01]  /*1020*/  IMAD.WIDE.U32 R2, R168, c[0x0][0x1a0], R112 ;  /* 0x00006800a8027a25 */ /* 0x000fe200078e0070 */
[----:B------:R-:W-:Y:S01]  /*1030*/  LOP3.LUT R0, R0, 0x1c0, RZ, 0xc0, !PT ;  /* 0x000001c000007812 */ /* 0x000fe200078ec0ff */
[----:B------:R1:W-:Y:S01]  /*1040*/  STL.64 [R1], R112 ;  /* 0x0000007001007387 */ /* 0x0003e20000100a00 */
[----:B------:R-:W-:Y:S01]  /*1050*/  IADD3 R108, R112, 0x80, RZ ;  /* 0x00000080706c7810 */ /* 0x000fe20007ffe0ff */
[----:B------:R-:W-:Y:S01]  /*1060*/  IMAD R6, R168, c[0x0][0x1a4], R6 ;  /* 0x00006900a8067a24 */ /* 0x000fe200078e0206 */
[----:B------:R-:W-:Y:S01]  /*1070*/  LOP3.LUT R7, R0, 0x8, R7, 0xf8, !PT ;  /* 0x0000000800077812 */ /* 0x000fe200078ef807 */
[----:B------:R-:W-:Y:S01]  /*1080*/  UIADD3 UR6, -UR14, UR16, URZ ;  /* 0x000000100e067290 */ /* 0x000fe2000fffe13f */
[----:B------:R-:W-:Y:S01]  /*1090*/  IADD3 R2, P0, R2, UR26, RZ ;  /* 0x0000001a02027c10 */ /* 0x000fe2000ff1e0ff */
[----:B------:R-:W-:Y:S01]  /*10a0*/  ULDC.64 UR4, c[0x0][0x1a8] ;  /* 0x00006a0000047ab9 */ /* 0x000fe20000000a00 */
[----:B------:R-:W-:Y:S01]  /*10b0*/  SHF.R.U32.HI R0, RZ, 0x3, R0 ;  /* 0x00000003ff007819 */ /* 0x000fe20000011600 */
[----:B------:R-:W-:Y:S01]  /*10c0*/  UIMAD UR4, UR17, UR4, URZ ;  /* 0x00000004110472a4 */ /* 0x000fe2000f8e023f */
[----:B------:R-:W-:Y:S01]  /*10d0*/  IADD3.X R3, R3, UR24, R6, P0, !PT ;  /* 0x0000001803037c10 */ /* 0x000fe200087fe406 */
[----:B------:R-:W-:Y:S01]  /*10e0*/  IMAD.U32 R6, RZ, RZ, UR8 ;  /* 0x00000008ff067e24 */ /* 0x000fe2000f8e00ff */
[----:B------:R-:W-:Y:S01]  /*10f0*/  LOP3.LUT R7, R7, R0, RZ, 0x3c, !PT ;  /* 0x0000000007077212 */ /* 0x000fe200078e3cff */
[----:B------:R-:W-:Y:S01]  /*1100*/  IMAD.U32 R0, RZ, RZ, UR8 ;  /* 0x00000008ff007e24 */ /* 0x000fe2000f8e00ff */
[----:B------:R-:W-:Y:S01]  /*1110*/  IADD3 R107, R112, 0xc0, RZ ;  /* 0x000000c0706b7810 */ /* 0x000fe20007ffe0ff */
[----:B------:R-:W-:Y:S01]  /*1120*/  IMAD.WIDE.U32 R26, R6, c[0x0][0x1b8], R2 ;  /* 0x00006e00061a7a25 */ /* 0x000fe200078e0002 */
[----:B------:R-:W-:Y:S01]  /*1130*/  ISETP.GE.AND P0, PT, R168, UR6, PT ;  /* 0x00000006a8007c0c */ /* 0x000fe2000bf06270 */
[----:B------:R-:W-:Y:S01]  /*1140*/  UIMAD UR4, UR18, UR5, UR4 ;  /* 0x00000005120472a4 */ /* 0x000fe2000f8e0204 */
[----:B------:R-:W-:Y:S01]  /*1150*/  LOP3.LUT R8, R9, 0xfffffe00, R8, 0xf8, !PT ;  /* 0xfffffe0009087812 */ /* 0x000fe200078ef808 */
[----:B------:R-:W-:Y:S01]  /*1160*/  IMAD.WIDE.U32 R30, R0, c[0x0][0x1b0], R4 ;  /* 0x00006c00001e7a25 */ /* 0x000fe200078e0004 */
[----:B------:R-:W-:-:S02]  /*1170*/  IADD3 R24, R27, UR27, RZ ;  /* 0x0000001b1b187c10 */ /* 0x000fc4000fffe0ff */
[----:B------:R-:W-:Y:S01]  /*1180*/  SEL R3, R23, 0xfffffff0, !P1 ;  /* 0xfffffff017037807 */ /* 0x000fe20004800000 */
[----:B------:R-:W-:Y:S01]  /*1190*/  IMAD.SHL.U32 R4, R12, 0x40, RZ ;  /* 0x000000400c047824 */ /* 0x000fe200078e00ff */
[----:B------:R1:W-:Y:S01]  /*11a0*/  STL.64 [R1+0x28], R30 ;  /* 0x0000281e01007387 */ /* 0x0003e20000100a00 */
[----:B------:R-:W-:Y:S01]  /*11b0*/  IADD3 R33, R31, UR7, RZ ;  /* 0x000000071f217c10 */ /* 0x000fe2000fffe0ff */
[----:B------:R-:W-:Y:S01]  /*11c0*/  IMAD.MOV.U32 R0, RZ, RZ, 0x20 ;  /* 0x00000020ff007424 */ /* 0x000fe200078e00ff */
[----:B------:R-:W-:Y:S01]  /*11d0*/  IADD3 R9, R19, UR4, RZ ;  /* 0x0000000413097c10 */ /* 0x000fe2000fffe0ff */
[----:B------:R1:W-:Y:S01]  /*11e0*/  STL.64 [R1+0x20], R26 ;  /* 0x0000201a01007387 */ /* 0x0003e20000100a00 */
[----:B------:R-:W-:Y:S01]  /*11f0*/  LOP3.LUT R4, R7, 0xfffffe00, R4, 0xf8, !PT ;  /* 0xfffffe0007047812 */ /* 0x000fe200078ef804 */
[----:B------:R-:W-:Y:S01]  /*1200*/  IMAD.SHL.U32 R222, R8, 0x2, RZ ;  /* 0x0000000208de7824 */ /* 0x000fe200078e00ff */
[----:B------:R-:W-:Y:S01]  /*1210*/  SEL R0, R0, 0xffffffe0, !P2 ;  /* 0xffffffe000007807 */ /* 0x000fe20005000000 */
[----:B------:R1:W-:Y:S04]  /*1220*/  STL [R1+0x18], R109 ;  /* 0x0000186d01007387 */ /* 0x0003e80000100800 */
[----:B------:R1:W-:Y:S04]  /*1230*/  STL [R1+0xc], R108 ;  /* 0x00000c6c01007387 */ /* 0x0003e80000100800 */
        /* <DEDUP_REMOVED lines=42> */
.L_x_697:
[----:B------:R-:W-:Y:S05]  /*14e0*/  BSYNC B0 ;  /* 0x0000000000007941 */ /* 0x000fea0003800000 */
.L_x_696:
        /* <DEDUP_REMOVED lines=45> */
.L_x_699:
[----:B------:R-:W-:Y:S05]  /*17c0*/  BSYNC B0 ;  /* 0x0000000000007941 */ /* 0x000fea0003800000 */
.L_x_698:
        /* <DEDUP_REMOVED lines=45> */
.L_x_701:
[----:B------:R-:W-:Y:S05]  /*1aa0*/  BSYNC B0 ;  /* 0x0000000000007941 */ /* 0x000fea0003800000 */
.L_x_700:
[----:B--2---:R-:W-:Y:S01]  /*1ab0*/  IADD3 R16, R168, 0x30, RZ ;  /* 0x00000030a8107810 */ /* 0x004fe20007ffe0ff */
        /* <DEDUP_REMOVED lines=47> */
.L_x_703:
[----:B------:R-:W-:Y:S05]  /*1db0*/  BSYNC B0 ;  /* 0x0000000000007941 */ /* 0x000fea0003800000 */
.L_x_702:
        /* <DEDUP_REMOVED lines=48> */
.L_x_705:
[----:B------:R-:W-:Y:S05]  /*20c0*/  BSYNC B0 ;  /* 0x0000000000007941 */ /* 0x000fea0003800000 */
.L_x_704:
        /* <DEDUP_REMOVED lines=41> */
.L_x_707:
[----:B------:R-:W-:Y:S05]  /*2360*/  BSYNC B0 ;  /* 0x0000000000007941 */ /* 0x000fea0003800000 */
.L_x_706:
[----:B------:R-:W-:Y:S01]  /*2370*/  ISETP.GE.AND P0, PT, R20, UR28, PT ;  /* 0x0000001c14007c0c */ /* 0x000fe2000bf06270 */
[----:B------:R-:W-:-:S12]  /*2380*/  BSSY B0, `(.L_x_708) ;  /* 0x0000027000007945 */ /* 0x000fd80003800000 */
[----:B------:R-:W-:Y:S05]  /*2390*/  @P0 BRA `(.L_x_709) ;  /* 0x0000025000000947 */ /* 0x000fea0003800000 */
[----:B------:R-:W-:Y:S01]  /*23a0*/  ISETP.GE.AND P5, PT, R112, c[0x0][0x220], PT ;  /* 0x0000880070007a0c */ /* 0x000fe20003fa6270 */
[----:B------:R-:W-:Y:S01]  /*23b0*/  IMAD.MOV.U32 R5, RZ, RZ, c[0x0][0x198] ;  /* 0x00006600ff057624 */ /* 0x000fe200078e00ff */
[----:B------:R-:W-:Y:S01]  /*23c0*/  ISETP.GE.AND P4, PT, R109, c[0x0][0x220], PT ;  /* 0x000088006d007a0c */ /* 0x000fe20003f86270 */
[----:B--2-4-:R-:W-:Y:S01]  /*23d0*/  IMAD.MOV.U32 R10, RZ, RZ, c[0x0][0x19c] ;  /* 0x00006700ff0a7624 */ /* 0x014fe200078e00ff */
        /* <DEDUP_REMOVED lines=33> */
.L_x_709:
[----:B------:R-:W-:Y:S05]  /*25f0*/  BSYNC B0 ;  /* 0x0000000000007941 */ /* 0x000fea0003800000 */
.L_x_708:
[----:B------:R-:W-:Y:S01]  /*2600*/  ISETP.GE.AND P0, PT, R16, UR28, PT ;  /* 0x0000001c10007c0c */ /* 0x000fe2000bf06270 */
[----:B------:R-:W-:-:S12]  /*2610*/  BSSY B0, `(.L_x_710) ;  /* 0x0000029000007945 */ /* 0x000fd80003800000 */
[----:B------:R-:W-:Y:S05]  /*2620*/  @P0 BRA `(.L_x_711) ;  /* 0x0000027000000947 */ /* 0x000fea0003800000 */
[----:B------:R-:W-:Y:S01]  /*2630*/  ISETP.GE.AND P5, PT, R112, c[0x0][0x220], PT ;  /* 0x0000880070007a0c */ /* 0x000fe20003fa6270 */
[----:B--2-4-:R-:W-:Y:S01]  /*2640*/  IMAD.MOV.U32 R12, RZ, RZ, c[0x0][0x198] ;  /* 0x00006600ff0c7624 */ /* 0x014fe200078e00ff */
        /* <DEDUP_REMOVED lines=37> */
.L_x_711:
[----:B------:R-:W-:Y:S05]  /*28a0*/  BSYNC B0 ;  /* 0x0000000000007941 */ /* 0x000fea0003800000 */
.L_x_710:
        /* <DEDUP_REMOVED lines=17> */
[----:B------:R-:W2:Y:S01]  /*29c0*/  @P0 MUFU.RCP R5, c[0x0][0x238] ;  /* 0x00008e0000050b08 */ /* 0x000ea20000001000 */
[----:B------:R-:W-:Y:S01]  /*29d0*/  ISETP.GE.AND P1, PT, R168, UR28, PT ;  /* 0x0000001ca8007c0c */ /* 0x000fe2000bf26270 */
[----:B------:R-:W-:Y:S02]  /*29e0*/  ULDC.64 UR4, c[0x0][0x1a0] ;  /* 0x0000680000047ab9 */ /* 0x000fe40000000a00 */
[----:B------:R-:W-:-:S05]  /*29f0*/  IMAD.U32 R7, RZ, RZ, UR7 ;  /* 0x00000007ff077e24 */ /* 0x000fca000f8e00ff */
[----:B------:R-:W2:Y:S01]  /*2a00*/  @P0 LDG.E R2, [R6.64] ;  /* 0x0000001406020981 */ /* 0x000ea2000c1e1900 */
        /* <DEDUP_REMOVED lines=8> */
[----:B------:R1:W-:Y:S04]  /*2a90*/  @P1 STS.128 [R222+0x10000], RZ ;  /* 0x010000ffde001388 */ /* 0x0003e80000000c00 */
[----:B------:R1:W-:Y:S04]  /*2aa0*/  @P1 STS.128 [R222+0x12000], RZ ;  /* 0x012000ffde001388 */ /* 0x0003e80000000c00 */
[----:B------:R1:W-:Y:S04]  /*2ab0*/  @P1 STS.128 [R222+0x14000], RZ ;  /* 0x014000ffde001388 */ /* 0x0003e80000000c00 */
[----:B------:R1:W-:Y:S01]  /*2ac0*/  @P1 STS.128 [R222+0x16000], RZ ;  /* 0x016000ffde001388 */ /* 0x0003e20000000c00 */
[----:B--2---:R-:W-:-:S04]  /*2ad0*/  @P0 FMUL.FTZ R2, R2, R5 ;  /* 0x0000000502020220 */ /* 0x004fc80000410000 */
[----:B------:R2:W5:Y:S01]  /*2ae0*/  @P0 R2UR UR6, R2 ;  /* 0x00000000020603c2 */ /* 0x00056200000e0000 */
[C---:B------:R-:W-:Y:S02]  /*2af0*/  LEA R6, P0, R8.reuse, R26, 0x6 ;  /* 0x0000001a08067211 */ /* 0x040fe400078030ff */
[----:B--2---:R-:W-:Y:S01]  /*2b00*/  MOV R2, UR4 ;  /* 0x0000000400027c02 */ /* 0x004fe20008000f00 */
[----:B------:R-:W-:Y:S02]  /*2b10*/  UMOV UR4, URZ ;  /* 0x0000003f00047c82 */ /* 0x000fe40008000000 */
[----:B-----5:R-:W-:Y:S01]  /*2b20*/  @UP1 UMOV UR4, UR6 ;  /* 0x0000000600041c82 */ /* 0x020fe20008000000 */
[----:B------:R-:W-:Y:S01]  /*2b30*/  LEA.HI.X R7, R8, R24, R2, 0x6, P0 ;  /* 0x0000001808077211 */ /* 0x000fe200000f3402 */
[----:B------:R-:W-:Y:S05]  /*2b40*/  @P1 BRA `(.L_x_713) ;  /* 0x0000021000001947 */ /* 0x000fea0003800000 */
[----:B-1----:R-:W-:Y:S02]  /*2b50*/  ISETP.GE.AND P5, PT, R112, c[0x0][0x220], PT ;  /* 0x0000880070007a0c */ /* 0x002fe40003fa6270 */
[----:B------:R-:W-:-:S02]  /*2b60*/  ISETP.GE.AND P4, PT, R109, c[0x0][0x220], PT ;  /* 0x000088006d007a0c */ /* 0x000fc40003f86270 */
[----:B------:R-:W-:Y:S02]  /*2b70*/  ISETP.GE.AND P2, PT, R108, c[0x0][0x220], PT ;  /* 0x000088006c007a0c */ /* 0x000fe40003f46270 */
[----:B------:R-:W-:-:S07]  /*2b80*/  ISETP.GE.AND P0, PT, R107, c[0x0][0x220], PT ;  /* 0x000088006b007a0c */ /* 0x000fce0003f06270 */
[C---:B----4-:R-:W-:Y:S01]  /*2b90*/  @!P5 LEA R12, P6, R6.reuse, c[0x0][0x170], 0x1 ;  /* 0x00005c00060cda11 */ /* 0x050fe200078c08ff */
        /* <DEDUP_REMOVED lines=28> */
.L_x_713:
[----:B-1----:R-:W-:Y:S05]  /*2d60*/  BSYNC B0 ;  /* 0x0000000000007941 */ /* 0x002fea0003800000 */
.L_x_712:
        /* <DEDUP_REMOVED lines=16> */
[C---:B----4-:R-:W-:Y:S02]  /*2e70*/  @!P5 LEA R12, P6, R2.reuse, c[0x0][0x170], 0x1 ;  /* 0x00005c00020cda11 */ /* 0x050fe400078c08ff */
        /* <DEDUP_REMOVED lines=27> */
.L_x_715:
[----:B------:R-:W-:Y:S05]  /*3030*/  BSYNC B0 ;  /* 0x0000000000007941 */ /* 0x000fea0003800000 */
.L_x_714:
        /* <DEDUP_REMOVED lines=44> */
.L_x_717:
[----:B------:R-:W-:Y:S05]  /*3300*/  BSYNC B0 ;  /* 0x0000000000007941 */ /* 0x000fea0003800000 */
.L_x_716:
        /* <DEDUP_REMOVED lines=9> */
[----:B--2-4-:R-:W-:Y:S01]  /*33a0*/  IMAD.MOV.U32 R12, RZ, RZ, c[0x0][0x1a0] ;  /* 0x00006800ff0c7624 */ /* 0x014fe200078e00ff */
        /* <DEDUP_REMOVED lines=36> */
.L_x_719:
[----:B-1----:R-:W-:Y:S05]  /*35f0*/  BSYNC B0 ;  /* 0x0000000000007941 */ /* 0x002fea0003800000 */
.L_x_718:
[C---:B------:R-:W-:Y:S01]  /*3600*/  IMAD.SHL.U32 R2, R28.reuse, 0x40, RZ ;  /* 0x000000401c027824 */ /* 0x040fe200078e00ff */
[----:B------:R-:W-:Y:S01]  /*3610*/  R2P PR, R28, 0x6 ;  /* 0x000000061c007804 */ /* 0x000fe20000000000 */
[----:B------:R-:W-:Y:S01]  /*3620*/  IMAD.SHL.U32 R5, R168, 0x8, RZ ;  /* 0x00000008a8057824 */ /* 0x000fe200078e00ff */
[----:B------:R-:W0:Y:S01]  /*3630*/  LDGDEPBAR ;  /* 0x00000000000079af */ /* 0x000e220000000000 */
[----:B------:R-:W-:Y:S01]  /*3640*/  IMAD.SHL.U32 R7, R103, 0x2, RZ ;  /* 0x0000000267077824 */ /* 0x000fe200078e00ff */
[----:B------:R-:W-:Y:S01]  /*3650*/  LOP3.LUT R2, R2, 0x1c0, RZ, 0xc0, !PT ;  /* 0x000001c002027812 */ /* 0x000fe200078ec0ff */
[----:B------:R-:W-:Y:S01]  /*3660*/  IMAD.U32 R6, RZ, RZ, UR15 ;  /* 0x0000000fff067e24 */ /* 0x000fe2000f8e00ff */
[----:B------:R-:W-:Y:S02]  /*3670*/  UISETP.GE.AND UP0, UPT, UR15, 0x41, UPT ;  /* 0x000000410f00788c */ /* 0x000fe4000bf06270 */
[----:B------:R-:W-:Y:S02]  /*3680*/  LOP3.LUT R5, R2, 0x8, R5, 0xf8, !PT ;  /* 0x0000000802057812 */ /* 0x000fe400078ef805 */
[----:B------:R-:W-:-:S02]  /*3690*/  SHF.R.U32.HI R2, RZ, 0x3, R2 ;  /* 0x00000003ff027819 */ /* 0x000fc40000011602 */
[----:B------:R-:W-:Y:S02]  /*36a0*/  LOP3.LUT R7, R7, 0x6, RZ, 0xc0, !PT ;  /* 0x0000000607077812 */ /* 0x000fe400078ec0ff */
[----:B------:R-:W-:Y:S01]  /*36b0*/  LOP3.LUT R2, R5, R2, RZ, 0x3c, !PT ;  /* 0x0000000205027212 */ /* 0x000fe200078e3cff */
[----:B------:R-:W-:-:S04]  /*36c0*/  IMAD R5, R101, 0x400, R4 ;  /* 0x0000040065057824 */ /* 0x000fc800078e0204 */
[----:B------:R-:W-:Y:S02]  /*36d0*/  IMAD R2, R22, 0x200, R2 ;  /* 0x0000020016027824 */ /* 0x000fe400078e0202 */
[----:B------:R-:W-:Y:S02]  /*36e0*/  IMAD.SHL.U32 R202, R5, 0x2, RZ ;  /* 0x0000000205ca7824 */ /* 0x000fe400078e00ff */
[----:B------:R-:W-:Y:S02]  /*36f0*/  IMAD.SHL.U32 R151, R2, 0x2, RZ ;  /* 0x0000000202977824 */ /* 0x000fe400078e00ff */
[--C-:B------:R-:W-:Y:S01]  /*3700*/  IMAD R203, R3, 0x2, R202.reuse ;  /* 0x0000000203cb7824 */ /* 0x100fe200078e02ca */
[----:B--2-4-:R-:W-:Y:S01]  /*3710*/  LDSM.16.M88.4 R8, [R202] ;  /* 0x00000000ca08783b */ /* 0x014fe20000000200 */
[C---:B------:R-:W-:Y:S01]  /*3720*/  IMAD R205, R0.reuse, 0x2, R202 ;  /* 0x0000000200cd7824 */ /* 0x040fe200078e02ca */
[C---:B------:R-:W-:Y:S01]  /*3730*/  IADD3 R2, R151.reuse, 0x8000, RZ ;  /* 0x0000800097027810 */ /* 0x040fe20007ffe0ff */
        /* <DEDUP_REMOVED lines=8> */
[----:B------:R-:W-:Y:S02]  /*37c0*/  IADD3 R220, R206, 0x1000, RZ ;  /* 0x00001000cedc7810 */ /* 0x000fe40007ffe0ff */
[----:B------:R-:W-:Y:S01]  /*37d0*/  SEL R2, R2, 0xffffffc0, !P2 ;  /* 0xffffffc002027807 */ /* 0x000fe20005000000 */
[----:B------:R-:W5:Y:S01]  /*37e0*/  LDSM.16.M88.4 R32, [R151+0x9800] ;  /* 0x009800009720783b */ /* 0x000f620000000200 */
[----:B------:R-:W-:-:S02]  /*37f0*/  IADD3 R219, R206, 0x1800, RZ ;  /* 0x00001800cedb7810 */ /* 0x000fc40007ffe0ff */
[C---:B------:R-:W-:Y:S01]  /*3800*/  IADD3 R218, R206.reuse, 0x2000, RZ ;  /* 0x00002000ceda7810 */ /* 0x040fe20007ffe0ff */
[----:B------:R-:W-:Y:S01]  /*3810*/  LDSM.16.M88.4 R12, [R203] ;  /* 0x00000000cb0c783b */ /* 0x000fe20000000200 */
[----:B------:R-:W-:Y:S01]  /*3820*/  IMAD.IADD R201, R151, 0x1, R2 ;  /* 0x0000000197c97824 */ /* 0x000fe200078e0202 */
[----:B------:R-:W-:Y:S01]  /*3830*/  IADD3 R217, R206, 0x2800, RZ ;  /* 0x00002800ced97810 */ /* 0x000fe20007ffe0ff */
[----:B------:R-:W-:Y:S01]  /*3840*/  IMAD.IADD R200, R2, 0x1, R206 ;  /* 0x0000000102c87824 */ /* 0x000fe200078e02ce */
[----:B------:R-:W3:Y:S01]  /*3850*/  LDSM.16.M88.4 R40, [R206] ;  /* 0x00000000ce28783b */ /* 0x000ee20000000200 */
[----:B------:R-:W-:Y:S02]  /*3860*/  SHF.R.S32.HI R2, RZ, 0x1f, R100 ;  /* 0x0000001fff027819 */ /* 0x000fe40000011464 */
[----:B------:R-:W-:Y:S01]  /*3870*/  IADD3 R216, R206, 0x3000, RZ ;  /* 0x00003000ced87810 */ /* 0x000fe20007ffe0ff */
[----:B------:R-:W-:Y:S01]  /*3880*/  LDSM.16.M88.4 R48, [R206+0x1000] ;  /* 0x00100000ce30783b */ /* 0x000fe20000000200 */
[----:B------:R-:W-:-:S02]  /*3890*/  LEA.HI R2, R2, R100, RZ, 0x2 ;  /* 0x0000006402027211 */ /* 0x000fc400078f10ff */
[C---:B------:R-:W-:Y:S01]  /*38a0*/  IADD3 R215, R206.reuse, 0x3800, RZ ;  /* 0x00003800ced77810 */ /* 0x040fe20007ffe0ff */
[----:B------:R-:W-:Y:S01]  /*38b0*/  LDSM.16.M88.4 R72, [R206+0x1800] ;  /* 0x00180000ce48783b */ /* 0x000fe20000000200 */
        /* <DEDUP_REMOVED lines=9> */
[----:B-1----:R-:W-:Y:S01]  /*3950*/  HMMA.16816.F32.BF16 R44, R8, R16, RZ ;  /* 0x00000010082c723c */ /* 0x002fe200000418ff */
[----:B------:R-:W-:Y:S01]  /*3960*/  LDSM.16.M88.4 R84, [R201+0x9000] ;  /* 0x00900000c954783b */ /* 0x000fe20000000200 */
[----:B------:R-:W-:Y:S01]  /*3970*/  IADD3 R114, R5, UR14, RZ ;  /* 0x0000000e05727c10 */ /* 0x000fe2000fffe0ff */
[----:B------:R-:W-:Y:S01]  /*3980*/  IMAD R2, R2, 0x40, R7 ;  /* 0x0000004002027824 */ /* 0x000fe200078e0207 */
[----:B------:R-:W-:Y:S01]  /*3990*/  IADD3 R210, R206, 0x6000, RZ ;  /* 0x00006000ced27810 */ /* 0x000fe20007ffe0ff */
[----:B------:R-:W-:Y:S01]  /*39a0*/  LDSM.16.M88.4 R88, [R201+0x9800] ;  /* 0x00980000c958783b */ /* 0x000fe20000000200 */
[----:B------:R-:W-:-:S02]  /*39b0*/  IADD3 R5, R6, -UR16, R114 ;  /* 0x8000001006057c10 */ /* 0x000fc4000fffe072 */
[C---:B------:R-:W-:Y:S01]  /*39c0*/  HMMA.16816.F32.BF16 R52, R8.reuse, R18, RZ ;  /* 0x000000120834723c */ /* 0x040fe200000418ff */
[----:B------:R-:W1:Y:S01]  /*39d0*/  LDSM.16.M88.4 R16, [R206+0x800] ;  /* 0x00080000ce10783b */ /* 0x000e620000000200 */
[----:B------:R-:W-:Y:S01]  /*39e0*/  ISETP.GE.AND P2, PT, R2, UR15, PT ;  /* 0x0000000f02007c0c */ /* 0x000fe2000bf46270 */
[----:B------:R-:W-:Y:S01]  /*39f0*/  IMAD.IADD R6, R5, 0x1, -R2 ;  /* 0x0000000105067824 */ /* 0x000fe200078e0a02 */
[C---:B------:R-:W-:Y:S01]  /*3a00*/  IADD3 R209, R206.reuse, 0x6800, RZ ;  /* 0x00006800ced17810 */ /* 0x040fe20007ffe0ff */
[----:B------:R-:W-:Y:S01]  /*3a10*/  LDSM.16.M88.4 R80, [R200+0x800] ;  /* 0x00080000c850783b */ /* 0x000fe20000000200 */
[----:B------:R-:W-:Y:S02]  /*3a20*/  IADD3 R208, R206, 0x7000, RZ ;  /* 0x00007000ced07810 */ /* 0x000fe40007ffe0ff */
[----:B--2---:R-:W-:Y:S01]  /*3a30*/  HMMA.16816.F32.BF16 R28, R8, R24, RZ ;  /* 0x00000018081c723c */ /* 0x004fe200000418ff */
[----:B------:R-:W-:Y:S01]  /*3a40*/  LDSM.16.M88.4 R92, [R200+0x1000] ;  /* 0x00100000c85c783b */ /* 0x000fe20000000200 */
[----:B------:R-:W-:-:S02]  /*3a50*/  IABS R6, R6 ;  /* 0x0000000600067213 */ /* 0x000fc40000000000 */
[----:B------:R-:W-:Y:S01]  /*3a60*/  IADD3 R207, R206, 0x7800, RZ ;  /* 0x00007800cecf7810 */ /* 0x000fe20007ffe0ff */
[----:B------:R-:W-:Y:S03]  /*3a70*/  LDSM.16.M88.4 R96, [R200+0x1800] ;  /* 0x00180000c860783b */ /* 0x000fe60000000200 */
[C---:B------:R-:W-:Y:S01]  /*3a80*/  HMMA.16816.F32.BF16 R24, R8.reuse, R26, RZ ;  /* 0x0000001a0818723c */ /* 0x040fe200000418ff */
[----:B------:R-:W-:Y:S07]  /*3a90*/  STL [R1+0x44], R114 ;  /* 0x0000447201007387 */ /* 0x000fee0000100800 */
[C---:B----4-:R-:W-:Y:S08]  /*3aa0*/  HMMA.16816.F32.BF16 R36, R8.reuse, R20, RZ ;  /* 0x000000140824723c */ /* 0x050ff000000418ff */
[C---:B------:R-:W-:Y:S08]  /*3ab0*/  HMMA.16816.F32.BF16 R20, R8.reuse, R22, RZ ;  /* 0x000000160814723c */ /* 0x040ff000000418ff */
[C---:B-----5:R-:W-:Y:S08]  /*3ac0*/  HMMA.16816.F32.BF16 R60, R8.reuse, R32, RZ ;  /* 0x00000020083c723c */ /* 0x060ff000000418ff */
[----:B------:R-:W-:Y:S01]  /*3ad0*/  HMMA.16816.F32.BF16 R68, R8, R34, RZ ;  /* 0x000000220844723c */ /* 0x000fe200000418ff */
[----:B------:R-:W2:Y:S07]  /*3ae0*/  LDSM.16.M88.4 R8, [R205] ;  /* 0x00000000cd08783b */ /* 0x000eae0000000200 */
[C---:B---3--:R-:W-:Y:S08]  /*3af0*/  HMMA.16816.F32.BF16 R56, R12.reuse, R40, R28 ;  /* 0x000000280c38723c */ /* 0x048ff0000004181c */
[C---:B------:R-:W-:Y:S08]  /*3b00*/  HMMA.16816.F32.BF16 R28, R12.reuse, R42, R24 ;  /* 0x0000002a0c1c723c */ /* 0x040ff00000041818 */
[C---:B-1----:R-:W-:Y:S08]  /*3b10*/  HMMA.16816.F32.BF16 R24, R12.reuse, R16, R36 ;  /* 0x000000100c18723c */ /* 0x042ff00000041824 */
[C---:B------:R-:W-:Y:S01]  /*3b20*/  HMMA.16816.F32.BF16 R20, R12.reuse, R18, R20 ;  /* 0x000000120c14723c */ /* 0x040fe20000041814 */
[----:B------:R-:W-:Y:S07]  /*3b30*/  LDSM.16.M88.4 R16, [R204] ;  /* 0x00000000cc10783b */ /* 0x000fee0000000200 */
[C---:B------:R-:W-:Y:S08]  /*3b40*/  HMMA.16816.F32.BF16 R32, R12.reuse, R48, R44 ;  /* 0x000000300c20723c */ /* 0x040ff0000004182c */
[C---:B------:R-:W-:Y:S01]  /*3b50*/  HMMA.16816.F32.BF16 R36, R12.reuse, R50, R52 ;  /* 0x000000320c24723c */ /* 0x040fe20000041834 */
[----:B------:R-:W1:Y:S07]  /*3b60*/  LDSM.16.M88.4 R48, [R200] ;  /* 0x00000000c830783b */ /* 0x000e6e0000000200 */
[C---:B------:R-:W-:Y:S01]  /*3b70*/  HMMA.16816.F32.BF16 R40, R12.reuse, R72, R60 ;  /* 0x000000480c28723c */ /* 0x040fe2000004183c */
[----:B------:R-:W-:Y:S07]  /*3b80*/  LDSM.16.M88.4 R60, [R151+0xa000] ;  /* 0x00a00000973c783b */ /* 0x000fee0000000200 */
[----:B------:R-:W-:Y:S01]  /*3b90*/  HMMA.16816.F32.BF16 R52, R12, R74, R68 ;  /* 0x0000004a0c34723c */ /* 0x000fe20000041844 */
[----:B------:R-:W3:Y:S04]  /*3ba0*/  LDSM.16.M88.4 R12, [R202+0x2000] ;  /* 0x00200000ca0c783b */ /* 0x000ee80000000200 */
[----:B------:R-:W4:Y:S03]  /*3bb0*/  LDSM.16.M88.4 R68, [R151+0xa800] ;  /* 0x00a800009744783b */ /* 0x000f260000000200 */
[C---:B--2---:R-:W-:Y:S01]  /*3bc0*/  HMMA.16816.F32.BF16 R56, R8.reuse, R64, R56 ;  /* 0x000000400838723c */ /* 0x044fe20000041838 */
[----:B------:R-:W2:Y:S07]  /*3bd0*/  LDSM.16.M88.4 R72, [R151+0xb000] ;  /* 0x00b000009748783b */ /* 0x000eae0000000200 */
[C---:B------:R-:W-:Y:S01]  /*3be0*/  HMMA.16816.F32.BF16 R44, R8.reuse, R66, R28 ;  /* 0x00000042082c723c */ /* 0x040fe2000004181c */
[----:B------:R-:W-:Y:S07]  /*3bf0*/  LDSM.16.M88.4 R64, [R206+0x2000] ;  /* 0x00200000ce40783b */ /* 0x000fee0000000200 */
[C---:B------:R-:W-:Y:S08]  /*3c00*/  HMMA.16816.F32.BF16 R28, R8.reuse, R76, R24 ;  /* 0x0000004c081c723c */ /* 0x040ff00000041818 */
[C---:B------:R-:W-:Y:S01]  /*3c10*/  HMMA.16816.F32.BF16 R24, R8.reuse, R78, R20 ;  /* 0x0000004e0818723c */ /* 0x040fe20000041814 */
[----:B------:R-:W-:Y:S07]  /*3c20*/  LDSM.16.M88.4 R76, [R206+0x2800] ;  /* 0x00280000ce4c783b */ /* 0x000fee0000000200 */
[C---:B------:R-:W-:Y:S08]  /*3c30*/  HMMA.16816.F32.BF16 R20, R8.reuse, R84, R32 ;  /* 0x000000540814723c */ /* 0x040ff00000041820 */
[C---:B------:R-:W-:Y:S01]  /*3c40*/  HMMA.16816.F32.BF16 R36, R8.reuse, R86, R36 ;  /* 0x000000560824723c */ /* 0x040fe20000041824 */
[----:B------:R-:W5:Y:S07]  /*3c50*/  LDSM.16.M88.4 R84, [R151+0xb800] ;  /* 0x00b800009754783b */ /* 0x000f6e0000000200 */
[C---:B------:R-:W-:Y:S08]  /*3c60*/  HMMA.16816.F32.BF16 R40, R8.reuse, R88, R40 ;  /* 0x000000580828723c */ /* 0x040ff00000041828 */
[----:B------:R-:W-:Y:S01]  /*3c70*/  HMMA.16816.F32.BF16 R52, R8, R90, R52 ;  /* 0x0000005a0834723c */ /* 0x000fe20000041834 */
[----:B------:R-:W2:Y:S04]  /*3c80*/  LDSM.16.M88.4 R8, [R203+0x2000] ;  /* 0x00200000cb08783b */ /* 0x000ea80000000200 */
[----:B------:R-:W-:Y:S03]  /*3c90*/  LDSM.16.M88.4 R88, [R151+0xd000] ;  /* 0x00d000009758783b */ /* 0x000fe60000000200 */
[C---:B-1----:R-:W-:Y:S08]  /*3ca0*/  HMMA.16816.F32.BF16 R56, R16.reuse, R48, R56 ;  /* 0x000000301038723c */ /* 0x042ff00000041838 */
[C---:B------:R-:W-:Y:S08]  /*3cb0*/  HMMA.16816.F32.BF16 R48, R16.reuse, R50, R44 ;  /* 0x000000321030723c */ /* 0x040ff0000004182c */
[C---:B------:R-:W-:Y:S08]  /*3cc0*/  HMMA.16816.F32.BF16 R44, R16.reuse, R80, R28 ;  /* 0x00000050102c723c */ /* 0x040ff0000004181c */
[C---:B------:R-:W-:Y:S01]  /*3cd0*/  HMMA.16816.F32.BF16 R32, R16.reuse, R82, R24 ;  /* 0x000000521020723c */ /* 0x040fe20000041818 */
[----:B------:R-:W-:Y:S07]  /*3ce0*/  LDSM.16.M88.4 R80, [R201+0xb800] ;  /* 0x00b80000c950783b */ /* 0x000fee0000000200 */
[C---:B------:R-:W-:Y:S08]  /*3cf0*/  HMMA.16816.F32.BF16 R28, R16.reuse, R92, R20 ;  /* 0x0000005c101c723c */ /* 0x040ff00000041814 */
[C---:B------:R-:W-:Y:S01]  /*3d00*/  HMMA.16816.F32.BF16 R24, R16.reuse, R94, R36 ;  /* 0x0000005e1018723c */ /* 0x040fe20000041824 */
[----:B------:R-:W1:Y:S04]  /*3d10*/  LDSM.16.M88.4 R36, [R206+0x3000] ;  /* 0x00300000ce24783b */ /* 0x000e680000000200 */
[----:B------:R-:W-:Y:S03]  /*3d20*/  LDSM.16.M88.4 R92, [R151+0xc000] ;  /* 0x00c00000975c783b */ /* 0x000fe60000000200 */
[C---:B------:R-:W-:Y:S08]  /*3d30*/  HMMA.16816.F32.BF16 R20, R16.reuse, R96, R40 ;  /* 0x000000601014723c */ /* 0x040ff00000041828 */
[----:B------:R-:W-:Y:S01]  /*3d40*/  HMMA.16816.F32.BF16 R16, R16, R98, R52 ;  /* 0x000000621010723c */ /* 0x000fe20000041834 */
[----:B------:R-:W-:Y:S07]  /*3d50*/  LDSM.16.M88.4 R96, [R206+0x4000] ;  /* 0x00400000ce60783b */ /* 0x000fee0000000200 */
[C---:B---3--:R-:W-:Y:S08]  /*3d60*/  HMMA.16816.F32.BF16 R56, R12.reuse, R60, R56 ;  /* 0x0000003c0c38723c */ /* 0x048ff00000041838 */
[C---:B------:R-:W-:Y:S08]  /*3d70*/  HMMA.16816.F32.BF16 R60, R12.reuse, R62, R48 ;  /* 0x0000003e0c3c723c */ /* 0x040ff00000041830 */
[C---:B----4-:R-:W-:Y:S08]  /*3d80*/  HMMA.16816.F32.BF16 R48, R12.reuse, R68, R44 ;  /* 0x000000440c30723c */ /* 0x050ff0000004182c */
[C---:B------:R-:W-:Y:S01]  /*3d90*/  HMMA.16816.F32.BF16 R44, R12.reuse, R70, R32 ;  /* 0x000000460c2c723c */ /* 0x040fe20000041820 */
[----:B------:R-:W-:Y:S07]  /*3da0*/  LDSM.16.M88.4 R68, [R201+0xa800] ;  /* 0x00a80000c944783b */ /* 0x000fee0000000200 */
[C---:B--2---:R-:W-:Y:S08]  /*3db0*/  HMMA.16816.F32.BF16 R32, R12.reuse, R74, R24 ;  /* 0x0000004a0c20723c */ /* 0x044ff00000041818 */
[C---:B-----5:R-:W-:Y:S08]  /*3dc0*/  HMMA.16816.F32.BF16 R24, R12.reuse, R84, R20 ;  /* 0x000000540c18723c */ /* 0x060ff00000041814 */
[C---:B------:R-:W-:Y:S01]  /*3dd0*/  HMMA.16816.F32.BF16 R40, R12.reuse, R72, R28 ;  /* 0x000000480c28723c */ /* 0x040fe2000004181c */
[----:B------:R-:W-:Y:S04]  /*3de0*/  LDSM.16.M88.4 R72, [R201+0xa000] ;  /* 0x00a00000c948783b */ /* 0x000fe80000000200 */
[----:B------:R-:W-:Y:S03]  /*3df0*/  LDSM.16.M88.4 R28, [R206+0x3800] ;  /* 0x00380000ce1c783b */ /* 0x000fe60000000200 */
[----:B------:R-:W-:Y:S01]  /*3e00*/  HMMA.16816.F32.BF16 R20, R12, R86, R16 ;  /* 0x000000560c14723c */ /* 0x000fe20000041810 */
[----:B------:R-:W2:Y:S04]  /*3e10*/  LDSM.16.M88.4 R16, [R205+0x2000] ;  /* 0x00200000cd10783b */ /* 0x000ea80000000200 */
[----:B------:R-:W3:Y:S03]  /*3e20*/  LDSM.16.M88.4 R84, [R201+0xb000] ;  /* 0x00b00000c954783b */ /* 0x000ee60000000200 */
[C---:B------:R-:W-:Y:S08]  /*3e30*/  HMMA.16816.F32.BF16 R12, R8.reuse, R64, R56 ;  /* 0x00000040080c723c */ /* 0x040ff00000041838 */
[C---:B------:R-:W-:Y:S08]  /*3e40*/  HMMA.16816.F32.BF16 R56, R8.reuse, R76, R48 ;  /* 0x0000004c0838723c */ /* 0x040ff00000041830 */
[C---:B------:R-:W-:Y:S08]  /*3e50*/  HMMA.16816.F32.BF16 R52, R8.reuse, R78, R44 ;  /* 0x0000004e0834723c */ /* 0x040ff0000004182c */
[C---:B------:R-:W-:Y:S08]  /*3e60*/  HMMA.16816.F32.BF16 R60, R8.reuse, R66, R60 ;  /* 0x00000042083c723c */ /* 0x040ff0000004183c */
[C---:B-1----:R-:W-:Y:S08]  /*3e70*/  HMMA.16816.F32.BF16 R76, R8.reuse, R38, R32 ;  /* 0x00000026084c723c */ /* 0x042ff00000041820 */
[----:B------:R-:W-:Y:S01]  /*3e80*/  HMMA.16816.F32.BF16 R64, R8, R36, R40 ;  /* 0x000000240840723c */ /* 0x000fe20000041828 */
[----:B------:R-:W-:Y:S04]  /*3e90*/  LDSM.16.M88.4 R40, [R200+0x2000] ;  /* 0x00200000c828783b */ /* 0x000fe80000000200 */
[----:B------:R-:W-:Y:S03]  /*3ea0*/  LDSM.16.M88.4 R36, [R200+0x2800] ;  /* 0x00280000c824783b */ /* 0x000fe60000000200 */
[----:B--2---:R-:W-:Y:S01]  /*3eb0*/  HMMA.16816.F32.BF16 R32, R16, R72, R12 ;  /* 0x000000481020723c */ /* 0x004fe2000004180c */
[----:B------:R-:W1:Y:S07]  /*3ec0*/  LDSM.16.M88.4 R12, [R204+0x2000] ;  /* 0x00200000cc0c783b */ /* 0x000e6e0000000200 */
[C---:B------:R-:W-:Y:S08]  /*3ed0*/  HMMA.16816.F32.BF16 R48, R8.reuse, R28, R24 ;  /* 0x0000001c0830723c */ /* 0x040ff00000041818 */
[----:B------:R-:W-:Y:S01]  /*3ee0*/  HMMA.16816.F32.BF16 R44, R8, R30, R20 ;  /* 0x0000001e082c723c */ /* 0x000fe20000041814 */
[----:B------:R-:W-:Y:S07]  /*3ef0*/  LDSM.16.M88.4 R8, [R202+0x4000] ;  /* 0x00400000ca08783b */ /* 0x000fee0000000200 */
[C---:B------:R-:W-:Y:S08]  /*3f00*/  HMMA.16816.F32.BF16 R24, R16.reuse, R68, R56 ;  /* 0x000000441018723c */ /* 0x040ff00000041838 */
[C---:B------:R-:W-:Y:S08]  /*3f10*/  HMMA.16816.F32.BF16 R20, R16.reuse, R70, R52 ;  /* 0x000000461014723c */ /* 0x040ff00000041834 */
[C---:B------:R-:W-:Y:S01]  /*3f20*/  HMMA.16816.F32.BF16 R28, R16.reuse, R74, R60 ;  /* 0x0000004a101c723c */ /* 0x040fe2000004183c */
[----:B------:R-:W2:Y:S04]  /*3f30*/  LDSM.16.M88.4 R60, [R200+0x3000] ;  /* 0x00300000c83c783b */ /* 0x000ea80000000200 */
[----:B------:R-:W-:Y:S03]  /*3f40*/  LDSM.16.M88.4 R72, [R151+0xc800] ;  /* 0x00c800009748783b */ /* 0x000fe60000000200 */
[C---:B---3--:R-:W-:Y:S01]  /*3f50*/  HMMA.16816.F32.BF16 R68, R16.reuse, R86, R76 ;  /* 0x000000561044723c */ /* 0x048fe2000004184c */
[----:B------:R-:W3:Y:S07]  /*3f60*/  LDSM.16.M88.4 R76, [R200+0x3800] ;  /* 0x00380000c84c783b */ /* 0x000eee0000000200 */
[C---:B------:R-:W-:Y:S01]  /*3f70*/  HMMA.16816.F32.BF16 R56, R16.reuse, R84, R64 ;  /* 0x000000541038723c */ /* 0x040fe20000041840 */
[----:B------:R-:W-:Y:S07]  /*3f80*/  LDSM.16.M88.4 R84, [R206+0x4800] ;  /* 0x00480000ce54783b */ /* 0x000fee0000000200 */
[C---:B------:R-:W-:Y:S08]  /*3f90*/  HMMA.16816.F32.BF16 R64, R16.reuse, R80, R48 ;  /* 0x000000501040723c */ /* 0x040ff00000041830 */
[----:B------:R-:W-:Y:S01]  /*3fa0*/  HMMA.16816.F32.BF16 R52, R16, R82, R44 ;  /* 0x000000521034723c */ /* 0x000fe2000004182c */
[----:B------:R-:W4:Y:S04]  /*3fb0*/  LDSM.16.M88.4 R80, [R151+0xd800] ;  /* 0x00d800009750783b */ /* 0x000f280000000200 */
[----:B------:R-:W5:Y:S03]  /*3fc0*/  LDSM.16.M88.4 R16, [R203+0x4000] ;  /* 0x00400000cb10783b */ /* 0x000f660000000200 */
[C---:B-1----:R-:W-:Y:S08]  /*3fd0*/  HMMA.16816.F32.BF16 R48, R12.reuse, R40, R32 ;  /* 0x000000280c30723c */ /* 0x042ff00000041820 */
[C---:B------:R-:W-:Y:S08]  /*3fe0*/  HMMA.16816.F32.BF16 R44, R12.reuse, R42, R28 ;  /* 0x0000002a0c2c723c */ /* 0x040ff0000004181c */
[C---:B------:R-:W-:Y:S08]  /*3ff0*/  HMMA.16816.F32.BF16 R40, R12.reuse, R36, R24 ;  /* 0x000000240c28723c */ /* 0x040ff00000041818 */
[C---:B------:R-:W-:Y:S08]  /*4000*/  HMMA.16816.F32.BF16 R36, R12.reuse, R38, R20 ;  /* 0x000000260c24723c */ /* 0x040ff00000041814 */
[C---:B--2---:R-:W-:Y:S08]  /*4010*/  HMMA.16816.F32.BF16 R32, R12.reuse, R60, R56 ;  /* 0x0000003c0c20723c */ /* 0x044ff00000041838 */
[C---:B------:R-:W-:Y:S08]  /*4020*/  HMMA.16816.F32.BF16 R28, R12.reuse, R62, R68 ;  /* 0x0000003e0c1c723c */ /* 0x040ff00000041844 */
[C---:B---3--:R-:W-:Y:S08]  /*4030*/  HMMA.16816.F32.BF16 R24, R12.reuse, R76, R64 ;  /* 0x0000004c0c18723c */ /* 0x048ff00000041840 */
[----:B------:R-:W-:Y:S08]  /*4040*/  HMMA.16816.F32.BF16 R20, R12, R78, R52 ;  /* 0x0000004e0c14723c */ /* 0x000ff00000041834 */
[C---:B------:R-:W-:Y:S01]  /*4050*/  HMMA.16816.F32.BF16 R12, R8.reuse, R92, R48 ;  /* 0x0000005c080c723c */ /* 0x040fe20000041830 */
[----:B------:R1:W2:Y:S07]  /*4060*/  I2F R92, R6 ;  /* 0x00000006005c7306 */ /* 0x0002ae0000201400 */
[C---:B------:R-:W-:Y:S01]  /*4070*/  HMMA.16816.F32.BF16 R60, R8.reuse, R94, R44 ;  /* 0x0000005e083c723c */ /* 0x040fe2000004182c */
[----:B------:R-:W-:Y:S07]  /*4080*/  LDSM.16.M88.4 R44, [R206+0x5800] ;  /* 0x00580000ce2c783b */ /* 0x000fee0000000200 */
[C---:B------:R-:W-:Y:S01]  /*4090*/  HMMA.16816.F32.BF16 R56, R8.reuse, R72, R40 ;  /* 0x000000480838723c */ /* 0x040fe20000041828 */
[----:B------:R-:W-:Y:S07]  /*40a0*/  LDSM.16.M88.4 R40, [R201+0xc000] ;  /* 0x00c00000c928783b */ /* 0x000fee0000000200 */
[C---:B------:R-:W-:Y:S01]  /*40b0*/  HMMA.16816.F32.BF16 R68, R8.reuse, R74, R36 ;  /* 0x0000004a0844723c */ /* 0x040fe20000041824 */
[----:B------:R-:W3:Y:S04]  /*40c0*/  LDSM.16.M88.4 R72, [R206+0x5000] ;  /* 0x00500000ce48783b */ /* 0x000ee80000000200 */
[----:B------:R-:W-:Y:S03]  /*40d0*/  LDSM.16.M88.4 R36, [R201+0xc800] ;  /* 0x00c80000c924783b */ /* 0x000fe60000000200 */
[C---:B------:R-:W-:Y:S08]  /*40e0*/  HMMA.16816.F32.BF16 R64, R8.reuse, R88, R32 ;  /* 0x000000580840723c */ /* 0x040ff00000041820 */
[C---:B------:R-:W-:Y:S08]  /*40f0*/  HMMA.16816.F32.BF16 R52, R8.reuse, R90, R28 ;  /* 0x0000005a0834723c */ /* 0x040ff0000004181c */
[C---:B----4-:R-:W-:Y:S08]  /*4100*/  HMMA.16816.F32.BF16 R76, R8.reuse, R80, R24 ;  /* 0x00000050084c723c */ /* 0x050ff00000041818 */
[----:B------:R-:W-:Y:S01]  /*4110*/  HMMA.16816.F32.BF16 R48, R8, R82, R20 ;  /* 0x000000520830723c */ /* 0x000fe20000041814 */
[----:B------:R-:W4:Y:S04]  /*4120*/  LDSM.16.M88.4 R8, [R205+0x4000] ;  /* 0x00400000cd08783b */ /* 0x000f280000000200 */
[----:B------:R-:W-:Y:S03]  /*4130*/  LDSM.16.M88.4 R80, [R200+0x4000] ;  /* 0x00400000c850783b */ /* 0x000fe60000000200 */
[C---:B-----5:R-:W-:Y:S01]  /*4140*/  HMMA.16816.F32.BF16 R32, R16.reuse, R96, R12 ;  /* 0x000000601020723c */ /* 0x060fe2000004180c */
[----:B------:R-:W-:Y:S07]  /*4150*/  LDSM.16.M88.4 R12, [R204+0x4000] ;  /* 0x00400000cc0c783b */ /* 0x000fee0000000200 */
[C---:B------:R-:W-:Y:S01]  /*4160*/  HMMA.16816.F32.BF16 R28, R16.reuse, R98, R60 ;  /* 0x00000062101c723c */ /* 0x040fe2000004183c */
[----:B------:R-:W-:Y:S07]  /*4170*/  LDSM.16.M88.4 R60, [R201+0xd800] ;  /* 0x00d80000c93c783b */ /* 0x000fee0000000200 */
[C---:B------:R-:W-:Y:S08]  /*4180*/  HMMA.16816.F32.BF16 R24, R16.reuse, R84, R56 ;  /* 0x000000541018723c */ /* 0x040ff00000041838 */
[C---:B------:R-:W-:Y:S01]  /*4190*/  HMMA.16816.F32.BF16 R20, R16.reuse, R86, R68 ;  /* 0x000000561014723c */ /* 0x040fe20000041844 */
[----:B------:R-:W5:Y:S07]  /*41a0*/  LDSM.16.M88.4 R68, [R201+0xd000] ;  /* 0x00d00000c944783b */ /* 0x000f6e0000000200 */
[C---:B---3--:R-:W-:Y:S08]  /*41b0*/  HMMA.16816.F32.BF16 R64, R16.reuse, R72, R64 ;  /* 0x000000481040723c */ /* 0x048ff00000041840 */
[C---:B------:R-:W-:Y:S01]  /*41c0*/  HMMA.16816.F32.BF16 R52, R16.reuse, R74, R52 ;  /* 0x0000004a1034723c */ /* 0x040fe20000041834 */
[----:B------:R-:W-:Y:S07]  /*41d0*/  LDSM.16.M88.4 R72, [R200+0x5800] ;  /* 0x00580000c848783b */ /* 0x000fee0000000200 */
[C---:B------:R-:W-:Y:S01]  /*41e0*/  HMMA.16816.F32.BF16 R56, R16.reuse, R44, R76 ;  /* 0x0000002c1038723c */ /* 0x040fe2000004184c */
[----:B------:R-:W3:Y:S07]  /*41f0*/  LDSM.16.M88.4 R76, [R200+0x4800] ;  /* 0x00480000c84c783b */ /* 0x000eee0000000200 */
[----:B------:R-:W-:Y:S08]  /*4200*/  HMMA.16816.F32.BF16 R16, R16, R46, R48 ;  /* 0x0000002e1010723c */ /* 0x000ff00000041830 */
[C---:B----4-:R-:W-:Y:S08]  /*4210*/  HMMA.16816.F32.BF16 R48, R8.reuse, R40, R32 ;  /* 0x000000280830723c */ /* 0x050ff00000041820 */
[C---:B------:R-:W-:Y:S08]  /*4220*/  HMMA.16816.F32.BF16 R44, R8.reuse, R42, R28 ;  /* 0x0000002a082c723c */ /* 0x040ff0000004181c */
[C---:B------:R-:W-:Y:S08]  /*4230*/  HMMA.16816.F32.BF16 R40, R8.reuse, R36, R24 ;  /* 0x000000240828723c */ /* 0x040ff00000041818 */
[C---:B------:R-:W-:Y:S01]  /*4240*/  HMMA.16816.F32.BF16 R32, R8.reuse, R38, R20 ;  /* 0x000000260820723c */ /* 0x040fe20000041814 */
[----:B------:R-:W4:Y:S07]  /*4250*/  LDSM.16.M88.4 R36, [R200+0x5000] ;  /* 0x00500000c824783b */ /* 0x000f2e0000000200 */
[C---:B-----5:R-:W-:Y:S01]  /*4260*/  HMMA.16816.F32.BF16 R28, R8.reuse, R68, R64 ;  /* 0x00000044081c723c */ /* 0x060fe20000041840 */
[----:B------:R-:W-:Y:S07]  /*4270*/  LDSM.16.M88.4 R64, [R151+0xe800] ;  /* 0x00e800009740783b */ /* 0x000fee0000000200 */
[C---:B------:R-:W-:Y:S01]  /*4280*/  HMMA.16816.F32.BF16 R24, R8.reuse, R70, R52 ;  /* 0x000000460818723c */ /* 0x040fe20000041834 */
[----:B------:R-:W-:Y:S07]  /*4290*/  LDSM.16.M88.4 R68, [R151+0xf000] ;  /* 0x00f000009744783b */ /* 0x000fee0000000200 */
[C---:B------:R-:W-:Y:S08]  /*42a0*/  HMMA.16816.F32.BF16 R20, R8.reuse, R60, R56 ;  /* 0x0000003c0814723c */ /* 0x040ff00000041838 */
[----:B------:R-:W-:Y:S01]  /*42b0*/  HMMA.16816.F32.BF16 R16, R8, R62, R16 ;  /* 0x0000003e0810723c */ /* 0x000fe20000041810 */
[----:B------:R-:W-:Y:S04]  /*42c0*/  LDSM.16.M88.4 R8, [R202+0x6000] ;  /* 0x00600000ca08783b */ /* 0x000fe80000000200 */
[----:B------:R-:W5:Y:S03]  /*42d0*/  LDSM.16.M88.4 R60, [R151+0xe000] ;  /* 0x00e00000973c783b */ /* 0x000f660000000200 */
[C---:B------:R-:W-:Y:S08]  /*42e0*/  HMMA.16816.F32.BF16 R56, R12.reuse, R80, R48 ;  /* 0x000000500c38723c */ /* 0x040ff00000041830 */
[C---:B------:R-:W-:Y:S01]  /*42f0*/  HMMA.16816.F32.BF16 R48, R12.reuse, R82, R44 ;  /* 0x000000520c30723c */ /* 0x040fe2000004182c */
[----:B------:R-:W-:Y:S07]  /*4300*/  LDSM.16.M88.4 R80, [R151+0xf800] ;  /* 0x00f800009750783b */ /* 0x000fee0000000200 */
[C---:B---3--:R-:W-:Y:S08]  /*4310*/  HMMA.16816.F32.BF16 R52, R12.reuse, R76, R40 ;  /* 0x0000004c0c34723c */ /* 0x048ff00000041828 */
[C---:B------:R-:W-:Y:S08]  /*4320*/  HMMA.16816.F32.BF16 R44, R12.reuse, R78, R32 ;  /* 0x0000004e0c2c723c */ /* 0x040ff00000041820 */
[C---:B----4-:R-:W-:Y:S08]  /*4330*/  HMMA.16816.F32.BF16 R40, R12.reuse, R36, R28 ;  /* 0x000000240c28723c */ /* 0x050ff0000004181c */
[C---:B------:R-:W-:Y:S01]  /*4340*/  HMMA.16816.F32.BF16 R36, R12.reuse, R38, R24 ;  /* 0x000000260c24723c */ /* 0x040fe20000041818 */
[----:B------:R-:W-:Y:S07]  /*4350*/  LDSM.16.M88.4 R24, [R206+0x6000] ;  /* 0x00600000ce18783b */ /* 0x000fee0000000200 */
[C---:B------:R-:W-:Y:S08]  /*4360*/  HMMA.16816.F32.BF16 R28, R12.reuse, R72, R20 ;  /* 0x000000480c1c723c */ /* 0x040ff00000041814 */
[----:B------:R-:W-:Y:S01]  /*4370*/  HMMA.16816.F32.BF16 R16, R12, R74, R16 ;  /* 0x0000004a0c10723c */ /* 0x000fe20000041810 */
[----:B------:R-:W3:Y:S07]  /*4380*/  LDSM.16.M88.4 R12, [R203+0x6000] ;  /* 0x00600000cb0c783b */ /* 0x000eee0000000200 */
[C---:B-----5:R-:W-:Y:S01]  /*4390*/  HMMA.16816.F32.BF16 R32, R8.reuse, R62, R48 ;  /* 0x0000003e0820723c */ /* 0x060fe20000041830 */
[----:B------:R-:W-:Y:S07]  /*43a0*/  LDSM.16.M88.4 R48, [R206+0x7800] ;  /* 0x00780000ce30783b */ /* 0x000fee0000000200 */
[C---:B------:R-:W-:Y:S08]  /*43b0*/  HMMA.16816.F32.BF16 R52, R8.reuse, R64, R52 ;  /* 0x000000400834723c */ /* 0x040ff00000041834 */
[C---:B------:R-:W-:Y:S07]  /*43c0*/  HMMA.16816.F32.BF16 R76, R8.reuse, R66, R44 ;  /* 0x00000042084c723c */ /* 0x040fee000004182c */
[----:B------:R-:W-:Y:S01]  /*43d0*/  IADD3 R44, R2, 0x1, RZ ;  /* 0x00000001022c7810 */ /* 0x000fe20007ffe0ff */
[----:B------:R-:W-:Y:S01]  /*43e0*/  HMMA.16816.F32.BF16 R64, R8, R68, R40 ;  /* 0x000000440840723c */ /* 0x000fe20000041828 */
[----:B------:R-:W4:Y:S02]  /*43f0*/  LDSM.16.M88.4 R40, [R206+0x6800] ;  /* 0x00680000ce28783b */ /* 0x000f240000000200 */
[----:B------:R-:W-:Y:S01]  /*4400*/  ISETP.GE.AND P1, PT, R44, UR15, PT ;  /* 0x0000000f2c007c0c */ /* 0x000fe2000bf26270 */
[----:B------:R-:W-:-:S04]  /*4410*/  IMAD.IADD R7, R5, 0x1, -R44 ;  /* 0x0000000105077824 */ /* 0x000fc800078e0a2c */
[----:B------:R-:W-:Y:S01]  /*4420*/  HMMA.16816.F32.BF16 R20, R8, R60, R56 ;  /* 0x0000003c0814723c */ /* 0x000fe20000041838 */
[----:B------:R-:W-:-:S04]  /*4430*/  IABS R7, R7 ;  /* 0x0000000700077213 */ /* 0x000fc80000000000 */
[----:B------:R5:W-:Y:S03]  /*4440*/  I2F R91, R7 ;  /* 0x00000007005b7306 */ /* 0x000be60000201400 */
[----:B------:R-:W-:Y:S01]  /*4450*/  HMMA.16816.F32.BF16 R72, R8, R70, R36 ;  /* 0x000000460848723c */ /* 0x000fe20000041824 */
[----:B------:R-:W2:Y:S07]  /*4460*/  LDSM.16.M88.4 R36, [R206+0x7000] ;  /* 0x00700000ce24783b */ /* 0x000eae0000000200 */
[----:B---3--:R-:W-:Y:S07]  /*4470*/  HMMA.16816.F32.BF16 R32, R12, R26, R32 ;  /* 0x0000001a0c20723c */ /* 0x008fee0000041820 */
[----:B------:R-:W-:Y:S01]  /*4480*/  IADD3 R26, R2, 0x8, RZ ;  /* 0x00000008021a7810 */ /* 0x000fe20007ffe0ff */
[----:B------:R-:W-:Y:S01]  /*4490*/  HMMA.16816.F32.BF16 R68, R8, R80, R28 ;  /* 0x000000500844723c */ /* 0x000fe2000004181c */
[----:B------:R-:W-:Y:S02]  /*44a0*/  LDSM.16.M88.4 R28, [R201+0xe000] ;  /* 0x00e00000c91c783b */ /* 0x000fe40000000200 */
[----:B------:R-:W-:Y:S01]  /*44b0*/  ISETP.GE.AND P0, PT, R26, UR15, PT ;  /* 0x0000000f1a007c0c */ /* 0x000fe2000bf06270 */
[----:B-1----:R-:W-:-:S04]  /*44c0*/  IMAD.IADD R6, R5, 0x1, -R26 ;  /* 0x0000000105067824 */ /* 0x002fc800078e0a1a */
[----:B------:R-:W-:Y:S01]  /*44d0*/  HMMA.16816.F32.BF16 R60, R8, R82, R16 ;  /* 0x00000052083c723c */ /* 0x000fe20000041810 */
[----:B------:R-:W1:Y:S01]  /*44e0*/  LDSM.16.M88.4 R16, [R205+0x6000] ;  /* 0x00600000cd10783b */ /* 0x000e620000000200 */
[----:B------:R-:W-:-:S05]  /*44f0*/  IABS R6, R6 ;  /* 0x0000000600067213 */ /* 0x000fca0000000000 */
[----:B-----5:R-:W-:Y:S01]  /*4500*/  IMAD.MOV.U32 R7, RZ, RZ, R6 ;  /* 0x000000ffff077224 */ /* 0x020fe200078e0006 */
[C---:B------:R-:W-:Y:S03]  /*4510*/  HMMA.16816.F32.BF16 R56, R12.reuse, R24, R20 ;  /* 0x000000180c38723c */ /* 0x040fe60000041814 */
[----:B------:R3:W5:Y:S04]  /*4520*/  I2F R89, R7 ;  /* 0x0000000700597306 */ /* 0x0007680000201400 */
[C---:B------:R-:W-:Y:S01]  /*4530*/  IADD3 R25, R2.reuse, 0x9, RZ ;  /* 0x0000000902197810 */ /* 0x040fe20007ffe0ff */
[----:B----4-:R-:W-:Y:S01]  /*4540*/  HMMA.16816.F32.BF16 R52, R12, R40, R52 ;  /* 0x000000280c34723c */ /* 0x010fe20000041834 */
[----:B------:R-:W-:-:S02]  /*4550*/  IADD3 R24, R2, 0x10, RZ ;  /* 0x0000001002187810 */ /* 0x000fc40007ffe0ff */
[C---:B------:R-:W-:Y:S01]  /*4560*/  IADD3 R22, R2.reuse, 0x11, RZ ;  /* 0x0000001102167810 */ /* 0x040fe20007ffe0ff */
[C---:B------:R-:W-:Y:S01]  /*4570*/  IMAD.IADD R8, R5.reuse, 0x1, -R25 ;  /* 0x0000000105087824 */ /* 0x040fe200078e0a19 */
[C---:B------:R-:W-:Y:S02]  /*4580*/  IADD3 R20, R2.reuse, 0x18, RZ ;  /* 0x0000001802147810 */ /* 0x040fe40007ffe0ff */
[C---:B------:R-:W-:Y:S01]  /*4590*/  IADD3 R23, R2.reuse, 0x19, RZ ;  /* 0x0000001902177810 */ /* 0x040fe20007ffe0ff */
[C---:B------:R-:W-:Y:S01]  /*45a0*/  HMMA.16816.F32.BF16 R76, R12.reuse, R42, R76 ;  /* 0x0000002a0c4c723c */ /* 0x040fe2000004184c */
[----:B------:R-:W-:Y:S01]  /*45b0*/  IABS R6, R8 ;  /* 0x0000000800067213 */ /* 0x000fe20000000000 */
[C---:B------:R-:W-:Y:S01]  /*45c0*/  IMAD.IADD R8, R5.reuse, 0x1, -R24 ;  /* 0x0000000105087824 */ /* 0x040fe200078e0a18 */
[----:B------:R-:W4:Y:S01]  /*45d0*/  LDSM.16.M88.4 R40, [R201+0xe800] ;  /* 0x00e80000c928783b */ /* 0x000f220000000200 */
[----:B------:R-:W-:Y:S02]  /*45e0*/  IADD3 R21, R2, 0x21, RZ ;  /* 0x0000002102157810 */ /* 0x000fe40007ffe0ff */
[----:B---3--:R-:W-:Y:S01]  /*45f0*/  IMAD.MOV.U32 R7, RZ, RZ, R6 ;  /* 0x000000ffff077224 */ /* 0x008fe200078e0006 */
[----:B------:R-:W-:Y:S01]  /*4600*/  IABS R6, R8 ;  /* 0x0000000800067213 */ /* 0x000fe20000000000 */
[----:B------:R-:W-:Y:S01]  /*4610*/  IMAD.IADD R8, R5, 0x1, -R22 ;  /* 0x0000000105087824 */ /* 0x000fe200078e0a16 */
[----:B--2---:R-:W-:Y:S01]  /*4620*/  HMMA.16816.F32.BF16 R84, R12, R36, R64 ;  /* 0x000000240c54723c */ /* 0x004fe20000041840 */
[----:B------:R2:W3:Y:S01]  /*4630*/  I2F R94, R7 ;  /* 0x00000007005e7306 */ /* 0x0004e20000201400 */
[----:B------:R-:W-:-:S02]  /*4640*/  ISETP.GE.AND P6, PT, R25, UR15, PT ;  /* 0x0000000f19007c0c */ /* 0x000fc4000bfc6270 */
[----:B------:R-:W-:Y:S02]  /*4650*/  ISETP.GE.AND P5, PT, R24, UR15, PT ;  /* 0x0000000f18007c0c */ /* 0x000fe4000bfa6270 */
[----:B------:R-:W-:Y:S02]  /*4660*/  ISETP.GE.AND P3, PT, R20, UR15, PT ;  /* 0x0000000f14007c0c */ /* 0x000fe4000bf66270 */
[----:B------:R-:W-:Y:S01]  /*4670*/  HMMA.16816.F32.BF16 R72, R12, R38, R72 ;  /* 0x000000260c48723c */ /* 0x000fe20000041848 */
[----:B------:R-:W-:Y:S01]  /*4680*/  LDSM.16.M88.4 R36, [R200+0x6000] ;  /* 0x00600000c824783b */ /* 0x000fe20000000200 */
[----:B------:R-:W-:-:S06]  /*4690*/  ISETP.GE.AND P4, PT, R22, UR15, PT ;  /* 0x0000000f16007c0c */ /* 0x000fcc000bf86270 */
[----:B------:R-:W-:Y:S01]  /*46a0*/  HMMA.16816.F32.BF16 R80, R12, R48, R68 ;  /* 0x000000300c50723c */ /* 0x000fe20000041844 */
[----:B--2---:R-:W-:Y:S01]  /*46b0*/  IMAD.MOV.U32 R7, RZ, RZ, R6 ;  /* 0x000000ffff077224 */ /* 0x004fe200078e0006 */
[----:B------:R-:W-:-:S03]  /*46c0*/  IABS R6, R8 ;  /* 0x0000000800067213 */ /* 0x000fc60000000000 */
[----:B------:R2:W-:Y:S03]  /*46d0*/  I2F R99, R7 ;  /* 0x0000000700637306 */ /* 0x0005e60000201400 */
[----:B------:R-:W-:Y:S01]  /*46e0*/  HMMA.16816.F32.BF16 R64, R12, R50, R60 ;  /* 0x000000320c40723c */ /* 0x000fe2000004183c */
[----:B------:R-:W3:Y:S04]  /*46f0*/  LDSM.16.M88.4 R48, [R201+0xf000] ;  /* 0x00f00000c930783b */ /* 0x000ee80000000200 */
[----:B------:R4:W-:Y:S02]  /*4700*/  I2F R96, R6 ;  /* 0x0000000600607306 */ /* 0x0009e40000201400 */
[----:B------:R-:W-:Y:S01]  /*4710*/  IADD3 R15, R2, 0x20, RZ ;  /* 0x00000020020f7810 */ /* 0x000fe20007ffe0ff */
[----:B-1----:R-:W-:Y:S04]  /*4720*/  HMMA.16816.F32.BF16 R60, R16, R28, R56 ;  /* 0x0000001c103c723c */ /* 0x002fe80000041838 */
[----:B------:R-:W-:-:S02]  /*4730*/  IMAD.IADD R8, R5, 0x1, -R15 ;  /* 0x0000000105087824 */ /* 0x000fc400078e0a0f */
[C---:B--2---:R-:W-:Y:S01]  /*4740*/  IMAD.IADD R7, R5.reuse, 0x1, -R20 ;  /* 0x0000000105077824 */ /* 0x044fe200078e0a14 */
[----:B------:R-:W-:Y:S01]  /*4750*/  IADD3 R28, R2, 0x28, RZ ;  /* 0x00000028021c7810 */ /* 0x000fe20007ffe0ff */
[----:B------:R-:W-:Y:S01]  /*4760*/  HMMA.16816.F32.BF16 R56, R16, R30, R32 ;  /* 0x0000001e1038723c */ /* 0x000fe20000041820 */
[----:B------:R-:W1:Y:S02]  /*4770*/  LDSM.16.M88.4 R32, [R201+0xf800] ;  /* 0x00f80000c920783b */ /* 0x000e640000000200 */
[----:B------:R-:W-:Y:S01]  /*4780*/  IABS R7, R7 ;  /* 0x0000000700077213 */ /* 0x000fe20000000000 */
[----:B----4-:R-:W-:-:S03]  /*4790*/  IMAD.IADD R6, R5, 0x1, -R23 ;  /* 0x0000000105067824 */ /* 0x010fc600078e0a17 */
[----:B------:R2:W-:Y:S01]  /*47a0*/  I2F R97, R7 ;  /* 0x0000000700617306 */ /* 0x0005e20000201400 */
[C---:B------:R-:W-:Y:S01]  /*47b0*/  IADD3 R31, R2.reuse, 0x29, RZ ;  /* 0x00000029021f7810 */ /* 0x040fe20007ffe0ff */
[----:B------:R-:W-:Y:S01]  /*47c0*/  HMMA.16816.F32.BF16 R52, R16, R40, R52 ;  /* 0x000000281034723c */ /* 0x000fe20000041834 */
[----:B------:R-:W-:Y:S02]  /*47d0*/  IABS R6, R6 ;  /* 0x0000000600067213 */ /* 0x000fe40000000000 */
[----:B------:R-:W-:-:S04]  /*47e0*/  IADD3 R30, R2, 0x30, RZ ;  /* 0x00000030021e7810 */ /* 0x000fc80007ffe0ff */
[C---:B------:R-:W-:Y:S01]  /*47f0*/  IADD3 R40, R2.reuse, 0x31, RZ ;  /* 0x0000003102287810 */ /* 0x040fe20007ffe0ff */
[----:B------:R-:W-:Y:S01]  /*4800*/  HMMA.16816.F32.BF16 R68, R16, R42, R76 ;  /* 0x0000002a1044723c */ /* 0x000fe2000004184c */
[----:B------:R-:W-:-:S03]  /*4810*/  IADD3 R41, R2, 0x39, RZ ;  /* 0x0000003902297810 */ /* 0x000fc60007ffe0ff */
[C---:B------:R-:W-:Y:S02]  /*4820*/  IMAD.IADD R12, R5.reuse, 0x1, -R40 ;  /* 0x00000001050c7824 */ /* 0x040fe400078e0a28 */
[----:B--2---:R-:W-:Y:S01]  /*4830*/  IMAD.MOV.U32 R7, RZ, RZ, R6 ;  /* 0x000000ffff077224 */ /* 0x004fe200078e0006 */
[----:B------:R-:W-:Y:S01]  /*4840*/  IABS R6, R8 ;  /* 0x0000000800067213 */ /* 0x000fe20000000000 */
[C---:B------:R-:W-:Y:S01]  /*4850*/  IMAD.IADD R8, R5.reuse, 0x1, -R21 ;  /* 0x0000000105087824 */ /* 0x040fe200078e0a15 */
[----:B------:R-:W-:Y:S01]  /*4860*/  IADD3 R43, R2, 0x38, RZ ;  /* 0x00000038022b7810 */ /* 0x000fe20007ffe0ff */
[----:B------:R2:W-:Y:S01]  /*4870*/  I2F R98, R7 ;  /* 0x0000000700627306 */ /* 0x0005e20000201400 */
[C---:B---3--:R-:W-:Y:S08]  /*4880*/  HMMA.16816.F32.BF16 R84, R16.reuse, R48, R84 ;  /* 0x000000301054723c */ /* 0x048ff00000041854 */
[----:B------:R-:W-:Y:S01]  /*4890*/  HMMA.16816.F32.BF16 R72, R16, R50, R72 ;  /* 0x000000321048723c */ /* 0x000fe20000041848 */
[----:B------:R-:W-:Y:S01]  /*48a0*/  LDSM.16.M88.4 R48, [R200+0x6800] ;  /* 0x00680000c830783b */ /* 0x000fe20000000200 */
[----:B--2---:R-:W-:Y:S01]  /*48b0*/  IMAD.MOV.U32 R7, RZ, RZ, R6 ;  /* 0x000000ffff077224 */ /* 0x004fe200078e0006 */
[----:B------:R-:W-:Y:S01]  /*48c0*/  IABS R6, R8 ;  /* 0x0000000800067213 */ /* 0x000fe20000000000 */
[----:B------:R-:W-:-:S04]  /*48d0*/  IMAD.IADD R8, R5, 0x1, -R28 ;  /* 0x0000000105087824 */ /* 0x000fc800078e0a1c */
[C---:B-1----:R-:W-:Y:S01]  /*48e0*/  HMMA.16816.F32.BF16 R80, R16.reuse, R32, R80 ;  /* 0x000000201050723c */ /* 0x042fe20000041850 */
[----:B------:R1:W-:Y:S07]  /*48f0*/  I2F R93, R7 ;  /* 0x00000007005d7306 */ /* 0x0003ee0000201400 */
[----:B------:R-:W-:Y:S01]  /*4900*/  HMMA.16816.F32.BF16 R64, R16, R34, R64 ;  /* 0x000000221040723c */ /* 0x000fe20000041840 */
[----:B-1----:R-:W-:Y:S01]  /*4910*/  IMAD.MOV.U32 R7, RZ, RZ, R6 ;  /* 0x000000ffff077224 */ /* 0x002fe200078e0006 */
[----:B------:R-:W-:-:S02]  /*4920*/  IABS R6, R8 ;  /* 0x0000000800067213 */ /* 0x000fc40000000000 */
        /* <DEDUP_REMOVED lines=13> */
[----:B------:R-:W-:Y:S01]  /*4a00*/  HMMA.16816.F32.BF16 R32, R8, R38, R56 ;  /* 0x000000260820723c */ /* 0x000fe20000041838 */
[----:B------:R-:W2:Y:S01]  /*4a10*/  LDSM.16.M88.4 R36, [R200+0x7000] ;  /* 0x00700000c824783b */ /* 0x000ea20000000200 */
[----:B-1----:R-:W-:Y:S01]  /*4a20*/  IMAD.MOV.U32 R7, RZ, RZ, R6 ;  /* 0x000000ffff077224 */ /* 0x002fe200078e0006 */
[----:B------:R-:W-:Y:S01]  /*4a30*/  IABS R6, R12 ;  /* 0x0000000c00067213 */ /* 0x000fe20000000000 */
[C---:B------:R-:W-:Y:S01]  /*4a40*/  IMAD.IADD R12, R5.reuse, 0x1, -R41 ;  /* 0x00000001050c7824 */ /* 0x040fe200078e0a29 */
[----:B------:R-:W-:-:S02]  /*4a50*/  IADD3 R5, R5, 0x8, RZ ;  /* 0x0000000805057810 */ /* 0x000fc40007ffe0ff */
[----:B------:R1:W-:Y:S08]  /*4a60*/  I2F R78, R7 ;  /* 0x00000007004e7306 */ /* 0x0003f00000201400 */
[----:B------:R-:W-:-:S05]  /*4a70*/  FFMA.FTZ R13, R92, -UR4, R16 ;  /* 0x800000045c0d7c23 */ /* 0x000fca0008010010 */
[----:B------:R-:W-:-:S04]  /*4a80*/  FSEL R58, R13, -INF , !P2 ;  /* 0xff8000000d3a7808 */ /* 0x000fc80005000000 */
[----:B-----5:R-:W-:-:S05]  /*4a90*/  FFMA.FTZ R13, R89, -UR4, R32 ;  /* 0x80000004590d7c23 */ /* 0x020fca0008010020 */
[----:B------:R-:W-:Y:S01]  /*4aa0*/  FSEL R59, R13, -INF , !P0 ;  /* 0xff8000000d3b7808 */ /* 0x000fe20004000000 */
[----:B------:R-:W-:Y:S02]  /*4ab0*/  FFMA.FTZ R13, R94, -UR4, R33 ;  /* 0x800000045e0d7c23 */ /* 0x000fe40008010021 */
[----:B-1----:R-:W-:Y:S01]  /*4ac0*/  IMAD.MOV.U32 R7, RZ, RZ, R6 ;  /* 0x000000ffff077224 */ /* 0x002fe200078e0006 */
[----:B------:R-:W-:Y:S01]  /*4ad0*/  IABS R6, R12 ;  /* 0x0000000c00067213 */ /* 0x000fe20000000000 */
[----:B------:R-:W-:Y:S01]  /*4ae0*/  IMAD.IADD R12, R5, 0x1, -R26 ;  /* 0x00000001050c7824 */ /* 0x000fe200078e0a1a */
[----:B------:R-:W-:Y:S01]  /*4af0*/  FSEL R56, R13, -INF , !P6 ;  /* 0xff8000000d387808 */ /* 0x000fe20007000000 */
[----:B------:R1:W-:Y:S08]  /*4b00*/  I2F R77, R7 ;  /* 0x00000007004d7306 */ /* 0x0003f00000201400 */
[----:B------:R3:W-:Y:S01]  /*4b10*/  I2F R76, R6 ;  /* 0x00000006004c7306 */ /* 0x0007e20000201400 */
[----:B-1----:R-:W-:-:S05]  /*4b20*/  IMAD.IADD R7, R5, 0x1, -R2 ;  /* 0x0000000105077824 */ /* 0x002fca00078e0a02 */
[----:B------:R-:W-:Y:S01]  /*4b30*/  IABS R7, R7 ;  /* 0x0000000700077213 */ /* 0x000fe20000000000 */
[----:B---3--:R-:W-:-:S03]  /*4b40*/  IMAD.IADD R6, R5, 0x1, -R44 ;  /* 0x0000000105067824 */ /* 0x008fc600078e0a2c */
[----:B------:R1:W3:Y:S01]  /*4b50*/  I2F R14, R7 ;  /* 0x00000007000e7306 */ /* 0x0002e20000201400 */
[----:B------:R-:W-:Y:S01]  /*4b60*/  HMMA.16816.F32.BF16 R44, R8, R48, R52 ;  /* 0x00000030082c723c */ /* 0x000fe20000041834 */
[----:B------:R-:W-:-:S07]  /*4b70*/  IABS R6, R6 ;  /* 0x0000000600067213 */ /* 0x000fce0000000000 */
[----:B------:R-:W-:Y:S01]  /*4b80*/  HMMA.16816.F32.BF16 R48, R8, R50, R68 ;  /* 0x000000320830723c */ /* 0x000fe20000041844 */
[----:B-1----:R-:W-:Y:S01]  /*4b90*/  IMAD.MOV.U32 R7, RZ, RZ, R6 ;  /* 0x000000ffff077224 */ /* 0x002fe200078e0006 */
[----:B------:R-:W-:Y:S01]  /*4ba0*/  IABS R6, R12 ;  /* 0x0000000c00067213 */ /* 0x000fe20000000000 */
[----:B---3--:R-:W-:Y:S02]  /*4bb0*/  FFMA.FTZ R12, R14, -UR4, R18 ;  /* 0x800000040e0c7c23 */ /* 0x008fe40008010012 */
[----:B------:R1:W3:Y:S01]  /*4bc0*/  I2F R27, R7 ;  /* 0x00000007001b7306 */ /* 0x0002e20000201400 */
[----:B------:R-:W-:Y:S02]  /*4bd0*/  FFMA.FTZ R14, R91, -UR4, R17 ;  /* 0x800000045b0e7c23 */ /* 0x000fe40008010011 */
[----:B------:R-:W-:Y:S02]  /*4be0*/  FSEL R62, R12, -INF , !P2 ;  /* 0xff8000000c3e7808 */ /* 0x000fe40005000000 */
[----:B------:R-:W-:-:S02]  /*4bf0*/  ISETP.GE.AND P2, PT, R23, UR15, PT ;  /* 0x0000000f17007c0c */ /* 0x000fc4000bf46270 */
[----:B------:R-:W-:Y:S01]  /*4c00*/  FSEL R57, R14, -INF , !P1 ;  /* 0xff8000000e397808 */ /* 0x000fe20004800000 */
[----:B------:R-:W4:Y:S03]  /*4c10*/  I2F R29, R6 ;  /* 0x00000006001d7306 */ /* 0x000f260000201400 */
[----:B------:R-:W-:-:S05]  /*4c20*/  FFMA.FTZ R14, R96, -UR4, R45 ;  /* 0x80000004600e7c23 */ /* 0x000fca000801002d */
[----:B------:R-:W-:Y:S01]  /*4c30*/  FSEL R140, R14, -INF , !P4 ;  /* 0xff8000000e8c7808 */ /* 0x000fe20006000000 */
[----:B-1----:R-:W-:Y:S02]  /*4c40*/  IMAD.IADD R7, R5, 0x1, -R25 ;  /* 0x0000000105077824 */ /* 0x002fe400078e0a19 */
[----:B---3--:R-:W-:Y:S02]  /*4c50*/  FFMA.FTZ R12, R27, -UR4, R19 ;  /* 0x800000041b0c7c23 */ /* 0x008fe40008010013 */
[----:B------:R-:W1:Y:S01]  /*4c60*/  LDSM.16.M88.4 R16, [R200+0x7800] ;  /* 0x00780000c810783b */ /* 0x000e620000000200 */
[----:B------:R-:W-:Y:S01]  /*4c70*/  IABS R2, R7 ;  /* 0x0000000700027213 */ /* 0x000fe20000000000 */
[----:B------:R-:W-:Y:S01]  /*4c80*/  IMAD.IADD R7, R5, 0x1, -R24 ;  /* 0x0000000105077824 */ /* 0x000fe200078e0a18 */
[----:B------:R-:W-:Y:S01]  /*4c90*/  FSEL R68, R12, -INF , !P1 ;  /* 0xff8000000c447808 */ /* 0x000fe20004800000 */
[----:B----4-:R-:W-:Y:S01]  /*4ca0*/  FFMA.FTZ R12, R29, -UR4, R34 ;  /* 0x800000041d0c7c23 */ /* 0x010fe20008010022 */
[----:B------:R-:W-:Y:S01]  /*4cb0*/  ISETP.GE.AND P1, PT, R15, UR15, PT ;  /* 0x0000000f0f007c0c */ /* 0x000fe2000bf26270 */
[----:B------:R-:W-:Y:S01]  /*4cc0*/  IMAD.MOV.U32 R6, RZ, RZ, R2 ;  /* 0x000000ffff067224 */ /* 0x000fe200078e0002 */
[----:B------:R-:W-:Y:S01]  /*4cd0*/  IABS R2, R7 ;  /* 0x0000000700027213 */ /* 0x000fe20000000000 */
[----:B------:R-:W-:Y:S01]  /*4ce0*/  IMAD.IADD R7, R5, 0x1, -R22 ;  /* 0x0000000105077824 */ /* 0x000fe200078e0a16 */
[----:B------:R-:W-:Y:S01]  /*4cf0*/  FSEL R61, R12, -INF , !P0 ;  /* 0xff8000000c3d7808 */ /* 0x000fe20004000000 */
[----:B------:R3:W4:Y:S01]  /*4d00*/  I2F R25, R6 ;  /* 0x0000000600197306 */ /* 0x0007220000201400 */
[----:B------:R-:W-:Y:S01]  /*4d10*/  ISETP.GE.AND P0, PT, R21, UR15, PT ;  /* 0x0000000f15007c0c */ /* 0x000fe2000bf06270 */
[----:B------:R-:W-:-:S04]  /*4d20*/  DEPBAR.LE SB0, 0x0 ;  /* 0x000080000000791a */ /* 0x000fc80000000000 */
[----:B---3--:R-:W-:Y:S01]  /*4d30*/  IMAD.MOV.U32 R6, RZ, RZ, R2 ;  /* 0x000000ffff067224 */ /* 0x008fe200078e0002 */
[----:B------:R-:W-:Y:S01]  /*4d40*/  IABS R2, R7 ;  /* 0x0000000700027213 */ /* 0x000fe20000000000 */
[----:B------:R-:W-:Y:S02]  /*4d50*/  IMAD.IADD R7, R5, 0x1, -R20 ;  /* 0x0000000105077824 */ /* 0x000fe400078e0a14 */
[----:B------:R3:W5:Y:S01]  /*4d60*/  I2F R24, R6 ;  /* 0x0000000600187306 */ /* 0x0007620000201400 */
[----:B----4-:R-:W-:Y:S02]  /*4d70*/  FFMA.FTZ R12, R25, -UR4, R35 ;  /* 0x80000004190c7c23 */ /* 0x010fe40008010023 */
[----:B--2---:R-:W-:Y:S03]  /*4d80*/  HMMA.16816.F32.BF16 R32, R8, R36, R84 ;  /* 0x000000240820723c */ /* 0x004fe60000041854 */
[----:B------:R-:W-:Y:S01]  /*4d90*/  FSEL R60, R12, -INF , !P6 ;  /* 0xff8000000c3c7808 */ /* 0x000fe20007000000 */
[----:B------:R-:W-:Y:S01]  /*4da0*/  BAR.SYNC.DEFER_BLOCKING 0x0 ;  /* 0x0000000000007b1d */ /* 0x000fe20000010000 */
[----:B------:R-:W-:-:S03]  /*4db0*/  ISETP.GE.AND P6, PT, R28, UR15, PT ;  /* 0x0000000f1c007c0c */ /* 0x000fc6000bfc6270 */
[C---:B------:R-:W-:Y:S01]  /*4dc0*/  HMMA.16816.F32.BF16 R36, R8.reuse, R38, R72 ;  /* 0x000000260824723c */ /* 0x040fe20000041848 */
[----:B---3--:R-:W-:Y:S01]  /*4dd0*/  IMAD.MOV.U32 R6, RZ, RZ, R2 ;  /* 0x000000ffff067224 */ /* 0x008fe200078e0002 */
[----:B------:R-:W-:Y:S01]  /*4de0*/  IABS R2, R7 ;  /* 0x0000000700027213 */ /* 0x000fe20000000000 */
[----:B------:R-:W-:Y:S02]  /*4df0*/  IMAD.IADD R7, R5, 0x1, -R23 ;  /* 0x0000000105077824 */ /* 0x000fe400078e0a17 */
[----:B------:R2:W3:Y:S01]  /*4e00*/  I2F R20, R6 ;  /* 0x0000000600147306 */ /* 0x0004e20000201400 */
[----:B-----5:R-:W-:Y:S02]  /*4e10*/  FFMA.FTZ R13, R24, -UR4, R46 ;  /* 0x80000004180d7c23 */ /* 0x020fe4000801002e */
[----:B-1----:R-:W-:Y:S03]  /*4e20*/  HMMA.16816.F32.BF16 R24, R8, R16, R80 ;  /* 0x000000100818723c */ /* 0x002fe60000041850 */
[----:B------:R-:W-:Y:S01]  /*4e30*/  FSEL R149, R13, -INF , !P5 ;  /* 0xff8000000d957808 */ /* 0x000fe20006800000 */
[----:B------:R-:W-:-:S04]  /*4e40*/  FFMA.FTZ R13, R97, -UR4, R48 ;  /* 0x80000004610d7c23 */ /* 0x000fc80008010030 */
[----:B------:R-:W-:Y:S01]  /*4e50*/  HMMA.16816.F32.BF16 R16, R8, R18, R64 ;  /* 0x000000120810723c */ /* 0x000fe20000041840 */
[----:B------:R-:W-:-:S07]  /*4e60*/  FSEL R146, R13, -INF , !P3 ;  /* 0xff8000000d927808 */ /* 0x000fce0005800000 */
[----:B------:R-:W-:Y:S02]  /*4e70*/  FFMA.FTZ R14, R88, -UR4, R37 ;  /* 0x80000004580e7c23 */ /* 0x000fe40008010025 */
[----:B--2---:R-:W-:Y:S01]  /*4e80*/  IMAD.MOV.U32 R6, RZ, RZ, R2 ;  /* 0x000000ffff067224 */ /* 0x004fe200078e0002 */
[----:B------:R-:W-:Y:S01]  /*4e90*/  IABS R2, R7 ;  /* 0x0000000700027213 */ /* 0x000fe20000000000 */
[----:B------:R-:W-:Y:S02]  /*4ea0*/  IMAD.IADD R7, R5, 0x1, -R15 ;  /* 0x0000000105077824 */ /* 0x000fe400078e0a0f */
[----:B------:R1:W2:Y:S01]  /*4eb0*/  I2F R42, R6 ;  /* 0x00000006002a7306 */ /* 0x0002a20000201400 */
[----:B---3--:R-:W-:Y:S02]  /*4ec0*/  FFMA.FTZ R12, R20, -UR4, R47 ;  /* 0x80000004140c7c23 */ /* 0x008fe4000801002f */
[----:B------:R-:W-:Y:S02]  /*4ed0*/  FFMA.FTZ R10, R98, -UR4, R49 ;  /* 0x80000004620a7c23 */ /* 0x000fe40008010031 */
[----:B------:R-:W-:Y:S01]  /*4ee0*/  FFMA.FTZ R15, R99, -UR4, R44 ;  /* 0x80000004630f7c23 */ /* 0x000fe2000801002c */
[----:B------:R-:W-:Y:S01]  /*4ef0*/  FSEL R150, R12, -INF , !P4 ;  /* 0xff8000000c967808 */ /* 0x000fe20006000000 */
[----:B------:R-:W-:Y:S01]  /*4f00*/  FFMA.FTZ R13, R79, -UR4, R24 ;  /* 0x800000044f0d7c23 */ /* 0x000fe20008010018 */
[----:B------:R-:W-:Y:S01]  /*4f10*/  ISETP.GE.AND P4, PT, R30, UR15, PT ;  /* 0x0000000f1e007c0c */ /* 0x000fe2000bf86270 */
[----:B------:R-:W-:Y:S01]  /*4f20*/  FFMA.FTZ R11, R93, -UR4, R32 ;  /* 0x800000045d0b7c23 */ /* 0x000fe20008010020 */
[----:B------:R-:W-:-:S02]  /*4f30*/  FSEL R66, R10, -INF , !P2 ;  /* 0xff8000000a427808 */ /* 0x000fc40005000000 */
[----:B------:R-:W-:Y:S02]  /*4f40*/  FSEL R100, R13, -INF , !P4 ;  /* 0xff8000000d647808 */ /* 0x000fe40006000000 */
[----:B------:R-:W-:Y:S01]  /*4f50*/  FSEL R132, R15, -INF , !P5 ;  /* 0xff8000000f847808 */ /* 0x000fe20006800000 */
[----:B------:R-:W-:Y:S01]  /*4f60*/  FFMA.FTZ R15, R90, -UR4, R36 ;  /* 0x800000045a0f7c23 */ /* 0x000fe20008010024 */
[----:B------:R-:W-:Y:S01]  /*4f70*/  FSEL R244, R11, -INF , !P1 ;  /* 0xff8000000bf47808 */ /* 0x000fe20004800000 */
[----:B-1----:R-:W-:Y:S01]  /*4f80*/  IMAD.MOV.U32 R6, RZ, RZ, R2 ;  /* 0x000000ffff067224 */ /* 0x002fe200078e0002 */
[----:B------:R-:W-:Y:S01]  /*4f90*/  IABS R2, R7 ;  /* 0x0000000700027213 */ /* 0x000fe20000000000 */
[----:B------:R-:W-:Y:S01]  /*4fa0*/  IMAD.IADD R7, R5, 0x1, -R21 ;  /* 0x0000000105077824 */ /* 0x000fe200078e0a15 */
[----:B------:R-:W-:Y:S01]  /*4fb0*/  ISETP.GE.AND P5, PT, R31, UR15, PT ;  /* 0x0000000f1f007c0c */ /* 0x000fe2000bfa6270 */
[----:B------:R1:W-:Y:S01]  /*4fc0*/  I2F R29, R6 ;  /* 0x00000006001d7306 */ /* 0x0003e20000201400 */
[----:B--2---:R-:W-:Y:S01]  /*4fd0*/  FFMA.FTZ R12, R42, -UR4, R50 ;  /* 0x800000042a0c7c23 */ /* 0x004fe20008010032 */
[----:B------:R-:W-:Y:S01]  /*4fe0*/  FSEL R171, R15, -INF , !P6 ;  /* 0xff8000000fab7808 */ /* 0x000fe20007000000 */
[----:B------:R-:W-:Y:S01]  /*4ff0*/  FFMA.FTZ R11, R78, -UR4, R25 ;  /* 0x800000044e0b7c23 */ /* 0x000fe20008010019 */
[----:B------:R-:W-:Y:S01]  /*5000*/  FSEL R223, R14, -INF , !P5 ;  /* 0xff8000000edf7808 */ /* 0x000fe20006800000 */
[----:B------:R-:W-:Y:S01]  /*5010*/  FFMA.FTZ R16, R77, -UR4, R16 ;  /* 0x800000044d107c23 */ /* 0x000fe20008010010 */
[----:B------:R-:W-:Y:S01]  /*5020*/  FSEL R147, R12, -INF , !P3 ;  /* 0xff8000000c937808 */ /* 0x000fe20005800000 */
[----:B------:R-:W-:Y:S01]  /*5030*/  FFMA.FTZ R17, R76, -UR4, R17 ;  /* 0x800000044c117c23 */ /* 0x000fe20008010011 */
[----:B------:R-:W-:-:S04]  /*5040*/  ISETP.GE.AND P3, PT, R40, UR15, PT ;  /* 0x0000000f28007c0c */ /* 0x000fc8000bf66270 */
[----:B------:R-:W-:Y:S01]  /*5050*/  FSEL R173, R11, -INF , !P3 ;  /* 0xff8000000bad7808 */ /* 0x000fe20005800000 */
[----:B-1----:R-:W-:Y:S01]  /*5060*/  IMAD.MOV.U32 R6, RZ, RZ, R2 ;  /* 0x000000ffff067224 */ /* 0x002fe200078e0002 */
[----:B------:R-:W-:Y:S01]  /*5070*/  IABS R2, R7 ;  /* 0x0000000700027213 */ /* 0x000fe20000000000 */
[C---:B------:R-:W-:Y:S02]  /*5080*/  IMAD.IADD R7, R5.reuse, 0x1, -R28 ;  /* 0x0000000105077824 */ /* 0x040fe400078e0a1c */
[----:B------:R1:W2:Y:S02]  /*5090*/  I2F R22, R6 ;  /* 0x0000000600167306 */ /* 0x0002a40000201400 */
[----:B-1----:R-:W-:Y:S01]  /*50a0*/  IMAD.MOV.U32 R6, RZ, RZ, R2 ;  /* 0x000000ffff067224 */ /* 0x002fe200078e0002 */
[----:B------:R-:W-:Y:S01]  /*50b0*/  IABS R2, R7 ;  /* 0x0000000700027213 */ /* 0x000fe20000000000 */
[----:B------:R-:W-:-:S04]  /*50c0*/  IMAD.IADD R7, R5, 0x1, -R31 ;  /* 0x0000000105077824 */ /* 0x000fc800078e0a1f */
[----:B------:R1:W-:Y:S01]  /*50d0*/  I2F R28, R6 ;  /* 0x00000006001c7306 */ /* 0x0003e20000201400 */
[----:B--2---:R-:W-:-:S05]  /*50e0*/  FFMA.FTZ R8, R22, -UR4, R34 ;  /* 0x8000000416087c23 */ /* 0x004fca0008010022 */
[----:B------:R-:W-:Y:S02]  /*50f0*/  FSEL R252, R8, -INF , !P1 ;  /* 0xff80000008fc7808 */ /* 0x000fe40004800000 */
        /* <DEDUP_REMOVED lines=14> */
[----:B------:R-:W-:Y:S02]  /*51e0*/  IMAD.IADD R7, R5, 0x1, -R43 ;  /* 0x0000000105077824 */ /* 0x000fe400078e0a2b */
[----:B------:R1:W2:Y:S01]  /*51f0*/  I2F R20, R6 ;  /* 0x0000000600147306 */ /* 0x0002a20000201400 */
[----:B---3--:R-:W-:-:S05]  /*5200*/  FFMA.FTZ R8, R21, -UR4, R39 ;  /* 0x8000000415087c23 */ /* 0x008fca0008010027 */
[----:B------:R-:W-:Y:S01]  /*5210*/  FSEL R247, R8, -INF , !P5 ;  /* 0xff80000008f77808 */ /* 0x000fe20006800000 */
[----:B-1----:R-:W-:Y:S01]  /*5220*/  IMAD.MOV.U32 R6, RZ, RZ, R2 ;  /* 0x000000ffff067224 */ /* 0x002fe200078e0002 */
[----:B------:R-:W-:Y:S01]  /*5230*/  IABS R2, R7 ;  /* 0x0000000700027213 */ /* 0x000fe20000000000 */
[----:B------:R-:W-:Y:S02]  /*5240*/  FFMA.FTZ R7, R29, -UR4, R51 ;  /* 0x800000041d077c23 */ /* 0x000fe40008010033 */
[----:B------:R1:W3:Y:S03]  /*5250*/  I2F R12, R6 ;  /* 0x00000006000c7306 */ /* 0x0002e60000201400 */
[----:B------:R-:W-:Y:S01]  /*5260*/  FSEL R67, R7, -INF , !P2 ;  /* 0xff80000007437808 */ /* 0x000fe20005000000 */
[----:B--2---:R-:W-:Y:S01]  /*5270*/  FFMA.FTZ R7, R20, -UR4, R26 ;  /* 0x8000000414077c23 */ /* 0x004fe2000801001a */
[----:B------:R-:W-:-:S04]  /*5280*/  ISETP.GE.AND P2, PT, R43, UR15, PT ;  /* 0x0000000f2b007c0c */ /* 0x000fc8000bf46270 */
[----:B------:R-:W-:Y:S01]  /*5290*/  FSEL R183, R16, -INF , !P2 ;  /* 0xff80000010b77808 */ /* 0x000fe20005000000 */
[----:B-1----:R-:W-:Y:S02]  /*52a0*/  IMAD.IADD R6, R5, 0x1, -R41 ;  /* 0x0000000105067824 */ /* 0x002fe400078e0a29 */
[----:B------:R-:W-:Y:S02]  /*52b0*/  IMAD.MOV.U32 R5, RZ, RZ, R2 ;  /* 0x000000ffff057224 */ /* 0x000fe400078e0002 */
[----:B---3--:R-:W-:Y:S01]  /*52c0*/  FFMA.FTZ R12, R12, -UR4, R27 ;  /* 0x800000040c0c7c23 */ /* 0x008fe2000801001b */
[----:B------:R-:W-:Y:S01]  /*52d0*/  IABS R2, R6 ;  /* 0x0000000600027213 */ /* 0x000fe20000000000 */
[----:B------:R1:W2:Y:S01]  /*52e0*/  I2F R9, R5 ;  /* 0x0000000500097306 */ /* 0x0002a20000201400 */
[----:B------:R-:W-:Y:S02]  /*52f0*/  FFMA.FTZ R6, R95, -UR4, R33 ;  /* 0x800000045f067c23 */ /* 0x000fe40008010021 */
[----:B------:R-:W-:-:S03]  /*5300*/  FSEL R177, R12, -INF , !P3 ;  /* 0xff8000000cb17808 */ /* 0x000fc60005800000 */
[----:B------:R-:W-:Y:S02]  /*5310*/  FSEL R170, R6, -INF , !P0 ;  /* 0xff80000006aa7808 */ /* 0x000fe40004000000 */
[----:B------:R-:W3:Y:S01]  /*5320*/  I2F R2, R2 ;  /* 0x0000000200027306 */ /* 0x000ee20000201400 */
[----:B-1----:R-:W-:Y:S02]  /*5330*/  FFMA.FTZ R5, R28, -UR4, R35 ;  /* 0x800000041c057c23 */ /* 0x002fe40008010023 */
[----:B--2---:R-:W-:-:S03]  /*5340*/  FFMA.FTZ R9, R9, -UR4, R18 ;  /* 0x8000000409097c23 */ /* 0x004fc60008010012 */
[----:B------:R-:W-:Y:S02]  /*5350*/  FSEL R245, R5, -INF , !P0 ;  /* 0xff80000005f57808 */ /* 0x000fe40004000000 */
[----:B------:R-:W-:Y:S01]  /*5360*/  FSEL R5, R7, -INF , !P4 ;  /* 0xff80000007057808 */ /* 0x000fe20006000000 */
[----:B---3--:R-:W-:Y:S01]  /*5370*/  FFMA.FTZ R2, R2, -UR4, R19 ;  /* 0x8000000402027c23 */ /* 0x008fe20008010013 */
[----:B------:R-:W-:-:S03]  /*5380*/  PLOP3.LUT P0, PT, PT, PT, UP0, 0x80, 0x0 ;  /* 0x000000000000781c */ /* 0x000fc60003f0f008 */
[----:B------:R1:W-:Y:S01]  /*5390*/  STL [R1+0x34], R5 ;  /* 0x0000340501007387 */ /* 0x0003e20000100800 */
[----:B------:R-:W-:-:S03]  /*53a0*/  FSEL R178, R2, -INF , !P1 ;  /* 0xff80000002b27808 */ /* 0x000fc60004800000 */
[----:B------:R2:W-:Y:S01]  /*53b0*/  STL [R1+0x8], R100 ;  /* 0x0000086401007387 */ /* 0x0005e20000100800 */
[----:B-1----:R-:W-:-:S05]  /*53c0*/  FSEL R5, R9, -INF , !P2 ;  /* 0xff80000009057808 */ /* 0x002fca0005000000 */
[----:B------:R2:W-:Y:S01]  /*53d0*/  STL [R1+0x38], R5 ;  /* 0x0000380501007387 */ /* 0x0005e20000100800 */
        /* <DEDUP_REMOVED lines=25> */
[C---:B--2---:R-:W-:Y:S02]  /*5570*/  IADD3 R5, P2, R6.reuse, UR27, RZ ;  /* 0x0000001b06057c10 */ /* 0x044fe4000ff5e0ff */
        /* <DEDUP_REMOVED lines=16> */
[----:B---3--:R-:W-:-:S03]  /*5680*/  @!P6 LEA R10, P1, R5, c[0x0][0x168], 0x1 ;  /* 0x00005a00050aea11 */ /* 0x008fc600078208ff */
[----:B------:R1:W-:Y:S01]  /*5690*/  @P6 STS.128 [R222+0x8800], RZ ;  /* 0x008800ffde006388 */ /* 0x0003e20000000c00 */
[C---:B------:R-:W-:Y:S02]  /*56a0*/  @!P6 LEA.HI.X R11, R5.reuse, c[0x0][0x16c], R6, 0x1, P1 ;  /* 0x00005b00050bea11 */ /* 0x040fe400008f0c06 */
[----:B--2---:R-:W-:-:S03]  /*56b0*/  @!P5 LEA R8, P2, R5, c[0x0][0x168], 0x1 ;  /* 0x00005a000508da11 */ /* 0x004fc600078408ff */
        /* <DEDUP_REMOVED lines=85> */
.L_x_722:
[----:B------:R-:W-:Y:S05]  /*5c10*/  BSYNC B0 ;  /* 0x0000000000007941 */ /* 0x000fea0003800000 */
.L_x_721:
[----:B------:R-:W0:Y:S02]  /*5c20*/  LDGDEPBAR ;  /* 0x00000000000079af */ /* 0x000e240000000000 */
.L_x_720:
        /* <DEDUP_REMOVED lines=10> */
[----:B------:R3:W-:Y:S04]  /*5cd0*/  STL [R1+0x58], R200 ;  /* 0x000058c801007387 */ /* 0x0007e80000100800 */
[----:B---3--:R-:W3:Y:S04]  /*5ce0*/  LDL.LU R200, [R1+0x34] ;  /* 0x0000340001c87983 */ /* 0x008ee80000300800 */
[----:B------:R-:W-:Y:S04]  /*5cf0*/  STL [R1+0x54], R169 ;  /* 0x000054a901007387 */ /* 0x000fe80000100800 */
[----:B------:R4:W-:Y:S04]  /*5d00*/  STL [R1+0x50], R168 ;  /* 0x000050a801007387 */ /* 0x0009e80000100800 */
[----:B----4-:R-:W4:Y:S01]  /*5d10*/  LDL.LU R168, [R1+0x38] ;  /* 0x0000380001a87983 */ /* 0x010f220000300800 */
[----:B------:R-:W-:Y:S01]  /*5d20*/  FMNMX.FTZ R2, R58, R57, !PT ;  /* 0x000000393a027209 */ /* 0x000fe20007810000 */
[----:B------:R-:W-:Y:S01]  /*5d30*/  IMAD.U32 R6, RZ, RZ, UR13 ;  /* 0x0000000dff067e24 */ /* 0x000fe2000f8e00ff */
[----:B------:R-:W-:Y:S01]  /*5d40*/  USHF.L.U32 UR18, UR29, 0x1, URZ ;  /* 0x000000011d127899 */ /* 0x000fe2000800063f */
[----:B------:R-:W-:Y:S01]  /*5d50*/  STL [R1+0x4c], R151 ;  /* 0x00004c9701007387 */ /* 0x000fe20000100800 */
[----:B------:R-:W-:Y:S01]  /*5d60*/  FMNMX.FTZ R2, R59, R2, !PT ;  /* 0x000000023b027209 */ /* 0x000fe20007810000 */
[----:B------:R-:W-:Y:S01]  /*5d70*/  IMAD R7, R6, 0x4, R101 ;  /* 0x0000000406077824 */ /* 0x000fe200078e0265 */
[----:B------:R-:W-:Y:S01]  /*5d80*/  UIADD3 UR33, UR23, -0x4498517b, URZ ;  /* 0xbb67ae8517217890 */ /* 0x000fe2000fffe03f */
[----:B------:R-:W-:Y:S01]  /*5d90*/  IMAD.WIDE.U32 R144, R106, -0x2daee0ad, RZ ;  /* 0xd2511f536a907825 */ /* 0x000fe200078e00ff */
[----:B------:R-:W-:Y:S01]  /*5da0*/  FMNMX.FTZ R2, R56, R2, !PT ;  /* 0x0000000238027209 */ /* 0x000fe20007810000 */
[----:B------:R-:W-:Y:S01]  /*5db0*/  UIADD3 UR6, UR22, -0x61c88647, URZ ;  /* 0x9e3779b916067890 */ /* 0x000fe2000fffe03f */
[----:B------:R-:W-:Y:S01]  /*5dc0*/  STL [R1+0x3c], R7 ;  /* 0x00003c0701007387 */ /* 0x000fe20000100800 */
[----:B------:R-:W-:Y:S01]  /*5dd0*/  IMAD.WIDE.U32 R54, R7, -0x326172a9, RZ ;  /* 0xcd9e8d5707367825 */ /* 0x000fe200078e00ff */
[----:B------:R-:W-:Y:S01]  /*5de0*/  FMNMX.FTZ R2, R132, R2, !PT ;  /* 0x0000000284027209 */ /* 0x000fe20007810000 */
[----:B------:R-:W-:-:S02]  /*5df0*/  UIADD3 UR32, UR22, 0x3c6ef372, URZ ;  /* 0x3c6ef37216207890 */ /* 0x000fc4000fffe03f */
[----:B------:R-:W-:Y:S01]  /*5e00*/  UIADD3 UR31, UR23, 0x76cf5d0a, URZ ;  /* 0x76cf5d0a171f7890 */ /* 0x000fe2000fffe03f */
[----:B------:R-:W-:Y:S01]  /*5e10*/  FMNMX.FTZ R2, R140, R2, !PT ;  /* 0x000000028c027209 */ /* 0x000fe20007810000 */
[----:B------:R-:W-:Y:S01]  /*5e20*/  UIADD3 UR29, UR23, 0x32370b8f, URZ ;  /* 0x32370b8f171d7890 */ /* 0x000fe2000fffe03f */
[----:B------:R-:W-:Y:S01]  /*5e30*/  IMAD.SHL.U32 R196, R4, 0x2, RZ ;  /* 0x0000000204c47824 */ /* 0x000fe200078e00ff */
[----:B------:R-:W-:Y:S01]  /*5e40*/  UIADD3 UR30, UR22, -0x255992d5, URZ ;  /* 0xdaa66d2b161e7890 */ /* 0x000fe2000fffe03f */
[----:B------:R-:W-:Y:S01]  /*5e50*/  FMNMX.FTZ R2, R146, R2, !PT ;  /* 0x0000000292027209 */ /* 0x000fe20007810000 */
[----:B------:R-:W-:Y:S01]  /*5e60*/  UIADD3 UR28, UR22, 0x78dde6e4, URZ ;  /* 0x78dde6e4161c7890 */ /* 0x000fe2000fffe03f */
[----:B------:R-:W-:Y:S01]  /*5e70*/  IMAD R197, R3, 0x2, R196 ;  /* 0x0000000203c57824 */ /* 0x000fe200078e02c4 */
[----:B------:R-:W-:Y:S01]  /*5e80*/  UIADD3 UR5, UR23, -0x56f99767, URZ ;  /* 0xa906689917057890 */ /* 0x000fe2000fffe03f */
[----:B------:R-:W-:Y:S01]  /*5e90*/  FMNMX.FTZ R2, R66, R2, !PT ;  /* 0x0000000242027209 */ /* 0x000fe20007810000 */
[----:B------:R-:W-:Y:S01]  /*5ea0*/  UIADD3 UR17, UR23, -0x126145ec, URZ ;  /* 0xed9eba1417117890 */ /* 0x000fe2000fffe03f */
[----:B------:R-:W-:Y:S01]  /*5eb0*/  LDSM.16.MT88.4 R28, [R196+0x10000] ;  /* 0x01000000c41c783b */ /* 0x000fe20000004200 */
[----:B------:R-:W-:Y:S01]  /*5ec0*/  UIADD3 UR9, UR22, -0x4ab325aa, URZ ;  /* 0xb54cda5616097890 */ /* 0x000fe2000fffe03f */
[----:B--2---:R-:W-:Y:S01]  /*5ed0*/  FMNMX.FTZ R5, R244, R2, !PT ;  /* 0x00000002f4057209 */ /* 0x004fe20007810000 */
[----:B------:R-:W-:Y:S01]  /*5ee0*/  IMAD R198, R0, 0x2, R197 ;  /* 0x0000000200c67824 */ /* 0x000fe200078e02c5 */
[----:B------:R-:W-:Y:S01]  /*5ef0*/  FMNMX.FTZ R2, R62, R68, !PT ;  /* 0x000000443e027209 */ /* 0x000fe20007810000 */
[----:B------:R-:W-:Y:S01]  /*5f00*/  LDSM.16.MT88.4 R40, [R196+0x12000] ;  /* 0x01200000c428783b */ /* 0x000fe20000004200 */
[----:B------:R-:W-:Y:S01]  /*5f10*/  FMNMX.FTZ R5, R170, R5, !PT ;  /* 0x00000005aa057209 */ /* 0x000fe20007810000 */
[----:B------:R-:W-:Y:S01]  /*5f20*/  IMAD R172, R102, 0x10000, R102 ;  /* 0x0001000066ac7824 */ /* 0x000fe200078e0266 */
[----:B------:R-:W-:Y:S01]  /*5f30*/  FMNMX.FTZ R2, R61, R2, !PT ;  /* 0x000000023d027209 */ /* 0x000fe20007810000 */
[----:B-1----:R-:W-:Y:S01]  /*5f40*/  LDSM.16.MT88.4 R16, [R196+0x14000] ;  /* 0x01400000c410783b */ /* 0x002fe20000004200 */
        /* <DEDUP_REMOVED lines=17> */
[----:B------:R-:W-:Y:S01]  /*6060*/  LEA R199, R0, R196, 0x1 ;  /* 0x000000c400c77211 */ /* 0x000fe200078e08ff */
[----:B------:R-:W1:Y:S01]  /*6070*/  SHFL.BFLY PT, R5, R148, 0x2, 0x1f ;  /* 0x0c401f0094057f89 */ /* 0x000e6200000e0000 */
[----:B------:R-:W-:-:S03]  /*6080*/  FMNMX.FTZ R2, R245, R2, !PT ;  /* 0x00000002f5027209 */ /* 0x000fc60007810000 */
[----:B------:R-:W-:Y:S01]  /*6090*/  LDSM.16.MT88.4 R32, [R199+0x12000] ;  /* 0x01200000c720783b */ /* 0x000fe20000004200 */
[----:B------:R-:W-:-:S03]  /*60a0*/  FMNMX.FTZ R2, R246, R2, !PT ;  /* 0x00000002f6027209 */ /* 0x000fc60007810000 */
[----:B------:R-:W-:Y:S01]  /*60b0*/  LDSM.16.MT88.4 R24, [R199+0x14000] ;  /* 0x01400000c718783b */ /* 0x000fe20000004200 */
[----:B------:R-:W-:Y:S02]  /*60c0*/  FMNMX.FTZ R2, R247, R2, !PT ;  /* 0x00000002f7027209 */ /* 0x000fe40007810000 */
        /* <DEDUP_REMOVED lines=8> */
[----:B-1----:R-:W-:-:S04]  /*6150*/  FMNMX.FTZ R148, R148, R9, !PT ;  /* 0x0000000994947209 */ /* 0x002fc80007810000 */
[C---:B------:R-:W-:Y:S01]  /*6160*/  FSETP.NEU.FTZ.AND P1, PT, R148.reuse, -INF , PT ;  /* 0xff8000009400780b */ /* 0x040fe20003f3d000 */
[----:B------:R-:W-:Y:S01]  /*6170*/  FMUL.FTZ R13, R148, c[0x0][0x23c] ;  /* 0x00008f00940d7a20 */ /* 0x000fe20000410000 */
[----:B--2---:R-:W-:Y:S01]  /*6180*/  MOV R5, UR18 ;  /* 0x0000001200057c02 */ /* 0x004fe20008000f00 */
[----:B------:R-:W-:-:S03]  /*6190*/  UIADD3 UR18, UR18, 0x1, URZ ;  /* 0x0000000112127890 */ /* 0x000fc6000fffe03f */
[----:B------:R-:W-:Y:S02]  /*61a0*/  LOP3.LUT R5, R145, UR23, R5, 0x96, !PT ;  /* 0x0000001791057c12 */ /* 0x000fe4000f8e9605 */
[----:B------:R-:W-:-:S03]  /*61b0*/  FSEL R13, R13, RZ, P1 ;  /* 0x000000ff0d0d7208 */ /* 0x000fc60000800000 */
[----:B------:R-:W-:-:S05]  /*61c0*/  IMAD.WIDE.U32 R6, R5, -0x326172a9, RZ ;  /* 0xcd9e8d5705067825 */ /* 0x000fca00078e00ff */
[----:B------:R-:W-:Y:S02]  /*61d0*/  LOP3.LUT R7, R7, UR6, R54, 0x96, !PT ;  /* 0x0000000607077c12 */ /* 0x000fe4000f8e9636 */
[----:B------:R-:W-:-:S03]  /*61e0*/  LOP3.LUT R8, R53, UR32, R6, 0x96, !PT ;  /* 0x0000002035087c12 */ /* 0x000fc6000f8e9606 */
[----:B------:R-:W-:-:S04]  /*61f0*/  IMAD.WIDE.U32 R6, R7, -0x2daee0ad, RZ ;  /* 0xd2511f5307067825 */ /* 0x000fc800078e00ff */
        /* <DEDUP_REMOVED lines=17> */
[--C-:B-1----:R-:W-:Y:S01]  /*6310*/  FFMA.FTZ R9, R57, c[0x0][0x23c], -R13.reuse ;  /* 0x00008f0039097a23 */ /* 0x102fe2000001080d */
[----:B------:R-:W-:Y:S02]  /*6320*/  LOP3.LUT R4, R7, UR9, R14, 0x96, !PT ;  /* 0x0000000907047c12 */ /* 0x000fe4000f8e960e */
[--C-:B------:R-:W-:Y:S01]  /*6330*/  SHF.R.U32.HI R11, RZ, 0x18, R6.reuse ;  /* 0x00000018ff0b7819 */ /* 0x100fe20000011606 */
[----:B------:R1:W1:Y:S01]  /*6340*/  MUFU.EX2 R151, R9 ;  /* 0x0000000900977308 */ /* 0x0002620000000800 */
[----:B--2---:R-:W-:Y:S02]  /*6350*/  FFMA.FTZ R5, R56, c[0x0][0x23c], -R13 ;  /* 0x00008f0038057a23 */ /* 0x004fe4000001080d */
[----:B------:R-:W-:Y:S05]  /*6360*/  LDSM.16.MT88.4 R56, [R197+0x10000] ;  /* 0x01000000c538783b */ /* 0x000fea0000004200 */
[----:B------:R2:W-:Y:S01]  /*6370*/  MUFU.EX2 R201, R5 ;  /* 0x0000000500c97308 */ /* 0x0005e20000000800 */
[----:B-1----:R-:W-:-:S02]  /*6380*/  SHF.R.U32.HI R9, RZ, 0x10, R6 ;  /* 0x00000010ff097819 */ /* 0x002fc40000011606 */
[----:B--2---:R-:W-:-:S04]  /*6390*/  LOP3.LUT R5, R6, 0xffff, RZ, 0xc0, !PT ;  /* 0x0000ffff06057812 */ /* 0x004fc800078ec0ff */
[----:B------:R-:W-:Y:S02]  /*63a0*/  SHF.R.U32.HI R5, RZ, 0x8, R5 ;  /* 0x00000008ff057819 */ /* 0x000fe40000011605 */
[----:B---3--:R-:W-:-:S04]  /*63b0*/  FMNMX.FTZ R2, R200, R2, !PT ;  /* 0x00000002c8027209 */ /* 0x008fc80007810000 */
[----:B------:R-:W-:-:S04]  /*63c0*/  FMNMX.FTZ R2, R177, R2, !PT ;  /* 0x00000002b1027209 */ /* 0x000fc80007810000 */
[----:B----4-:R-:W-:-:S04]  /*63d0*/  FMNMX.FTZ R2, R168, R2, !PT ;  /* 0x00000002a8027209 */ /* 0x010fc80007810000 */
[----:B------:R-:W-:-:S05]  /*63e0*/  FMNMX.FTZ R2, R178, R2, !PT ;  /* 0x00000002b2027209 */ /* 0x000fca0007810000 */
        /* <DEDUP_REMOVED lines=10> */
[--C-:B------:R-:W-:Y:S02]  /*6490*/  FFMA.FTZ R3, R60, c[0x0][0x23c], -R12.reuse ;  /* 0x00008f003c037a23 */ /* 0x100fe4000001080c */
[----:B------:R-:W2:Y:S05]  /*64a0*/  LDSM.16.MT88.4 R60, [R199+0x10000] ;  /* 0x01000000c73c783b */ /* 0x000eaa0000004200 */
[----:B------:R3:W-:Y:S01]  /*64b0*/  MUFU.EX2 R174, R7 ;  /* 0x0000000700ae7308 */ /* 0x0007e20000000800 */
[----:B-1----:R-:W-:Y:S01]  /*64c0*/  LOP3.LUT R8, R6, 0xff, RZ, 0xc0, !PT ;  /* 0x000000ff06087812 */ /* 0x002fe200078ec0ff */
[----:B------:R-:W-:-:S06]  /*64d0*/  FFMA.FTZ R6, R68, c[0x0][0x23c], -R12 ;  /* 0x00008f0044067a23 */ /* 0x000fcc000001080c */
[----:B------:R1:W4:Y:S01]  /*64e0*/  MUFU.EX2 R202, R3 ;  /* 0x0000000300ca7308 */ /* 0x0003220000000800 */
[----:B------:R-:W-:Y:S02]  /*64f0*/  PRMT R10, R8, 0x5410, R5 ;  /* 0x00005410080a7816 */ /* 0x000fe40000000005 */
[C---:B------:R-:W-:Y:S02]  /*6500*/  LOP3.LUT R5, R4.reuse, 0xffff, RZ, 0xc0, !PT ;  /* 0x0000ffff04057812 */ /* 0x040fe400078ec0ff */
[----:B---3--:R-:W-:Y:S01]  /*6510*/  LOP3.LUT R7, R9, 0xff, RZ, 0xc0, !PT ;  /* 0x000000ff09077812 */ /* 0x008fe200078ec0ff */
[----:B------:R-:W-:Y:S02]  /*6520*/  HSET2.LE.AND R0, R10, R172, PT ;  /* 0x000000ac0a007233 */ /* 0x000fe40003803000 */
[----:B------:R-:W3:Y:S01]  /*6530*/  MUFU.EX2 R175, R6 ;  /* 0x0000000600af7308 */ /* 0x000ee20000000800 */
[----:B------:R-:W-:Y:S02]  /*6540*/  LOP3.LUT R8, R4, 0xff, RZ, 0xc0, !PT ;  /* 0x000000ff04087812 */ /* 0x000fe400078ec0ff */
[----:B------:R-:W-:-:S02]  /*6550*/  SHF.R.U32.HI R5, RZ, 0x8, R5 ;  /* 0x00000008ff057819 */ /* 0x000fc40000011605 */
[----:B------:R-:W-:Y:S02]  /*6560*/  PRMT R7, R7, 0x5410, R11 ;  /* 0x0000541007077816 */ /* 0x000fe4000000000b */
[----:B------:R-:W-:Y:S02]  /*6570*/  PRMT R5, R8, 0x5410, R5 ;  /* 0x0000541008057816 */ /* 0x000fe40000000005 */
[--C-:B-1----:R-:W-:Y:S01]  /*6580*/  SHF.R.U32.HI R3, RZ, 0x10, R4.reuse ;  /* 0x00000010ff037819 */ /* 0x102fe20000011604 */
[--C-:B------:R-:W-:Y:S01]  /*6590*/  HSET2.LE.AND R7, R7, R172.reuse, PT ;  /* 0x000000ac07077233 */ /* 0x100fe20003803000 */
[----:B------:R-:W-:Y:S01]  /*65a0*/  SHF.R.U32.HI R4, RZ, 0x18, R4 ;  /* 0x00000018ff047819 */ /* 0x000fe20000011604 */
[----:B------:R-:W-:Y:S01]  /*65b0*/  HSET2.LE.AND R5, R5, R172, PT ;  /* 0x000000ac05057233 */ /* 0x000fe20003803000 */
[----:B------:R-:W-:Y:S02]  /*65c0*/  LOP3.LUT R3, R3, 0xff, RZ, 0xc0, !PT ;  /* 0x000000ff03037812 */ /* 0x000fe400078ec0ff */
[----:B------:R-:W-:-:S02]  /*65d0*/  F2FP.BF16.PACK_AB R8, R151, R192 ;  /* 0x000000c09708723e */ /* 0x000fc400000010ff */
[----:B------:R-:W-:Y:S02]  /*65e0*/  PRMT R3, R3, 0x5410, R4 ;  /* 0x0000541003037816 */ /* 0x000fe40000000004 */
[----:B----4-:R-:W-:Y:S02]  /*65f0*/  F2FP.BF16.PACK_AB R4, R202, R174 ;  /* 0x000000aeca04723e */ /* 0x010fe400000010ff */
[----:B---3--:R-:W-:Y:S01]  /*6600*/  F2FP.BF16.PACK_AB R10, R175, R180 ;  /* 0x000000b4af0a723e */ /* 0x008fe200000010ff */
[----:B------:R-:W-:Y:S01]  /*6610*/  HSET2.LE.AND R9, R3, R172, PT ;  /* 0x000000ac03097233 */ /* 0x000fe20003803000 */
[----:B------:R-:W-:Y:S02]  /*6620*/  F2FP.BF16.PACK_AB R3, R201, R176 ;  /* 0x000000b0c903723e */ /* 0x000fe400000010ff */
[----:B------:R-:W-:Y:S02]  /*6630*/  LOP3.LUT R7, R7, R4, RZ, 0xc0, !PT ;  /* 0x0000000407077212 */ /* 0x000fe400078ec0ff */
[----:B------:R-:W-:-:S02]  /*6640*/  LOP3.LUT R4, R5, R8, RZ, 0xc0, !PT ;  /* 0x0000000805047212 */ /* 0x000fc400078ec0ff */
[----:B------:R-:W-:Y:S01]  /*6650*/  LOP3.LUT R6, R0, R3, RZ, 0xc0, !PT ;  /* 0x0000000300067212 */ /* 0x000fe200078ec0ff */
[--C-:B------:R-:W-:Y:S01]  /*6660*/  FFMA.FTZ R0, R132, c[0x0][0x23c], -R13.reuse ;  /* 0x00008f0084007a23 */ /* 0x100fe2000001080d */
[----:B------:R-:W-:Y:S01]  /*6670*/  LOP3.LUT R5, R9, R10, RZ, 0xc0, !PT ;  /* 0x0000000a09057212 */ /* 0x000fe200078ec0ff */
[----:B------:R-:W-:Y:S01]  /*6680*/  FFMA.FTZ R3, R66, c[0x0][0x23c], -R13 ;  /* 0x00008f0042037a23 */ /* 0x000fe2000001080d */
[----:B------:R-:W1:Y:S01]  /*6690*/  LDSM.16.MT88.4 R8, [R197+0x14000] ;  /* 0x01400000c508783b */ /* 0x000e620000004200 */
[----:B------:R3:W-:Y:S01]  /*66a0*/  MUFU.EX2 R203, R0 ;  /* 0x0000000000cb7308 */ /* 0x0007e20000000800 */
[----:B------:R-:W-:-:S03]  /*66b0*/  IMAD.MOV.U32 R66, RZ, RZ, R192 ;  /* 0x000000ffff427224 */ /* 0x000fc600078e00c0 */
[C---:B------:R-:W-:Y:S04]  /*66c0*/  HMMA.16816.F32.BF16 R76, R4.reuse, R28, RZ ;  /* 0x0000001c044c723c */ /* 0x040fe800000418ff */
[----:B------:R4:W-:Y:S04]  /*66d0*/  MUFU.EX2 R209, R3 ;  /* 0x0000000300d17308 */ /* 0x0009e80000000800 */
[----:B------:R-:W-:Y:S01]  /*66e0*/  HMMA.16816.F32.BF16 R128, R4, R30, RZ ;  /* 0x0000001e0480723c */ /* 0x000fe200000418ff */
[----:B------:R-:W1:Y:S01]  /*66f0*/  LDSM.16.MT88.4 R28, [R198+0x14000] ;  /* 0x01400000c61c783b */ /* 0x000e620000004200 */
[----:B---3--:R-:W-:-:S06]  /*6700*/  FFMA.FTZ R0, R140, c[0x0][0x23c], -R13 ;  /* 0x00008f008c007a23 */ /* 0x008fcc000001080d */
[----:B------:R-:W-:Y:S01]  /*6710*/  HMMA.16816.F32.BF16 R68, R4, R40, RZ ;  /* 0x000000280444723c */ /* 0x000fe200000418ff */
[----:B------:R3:W-:Y:S01]  /*6720*/  MUFU.EX2 R179, R0 ;  /* 0x0000000000b37308 */ /* 0x0007e20000000800 */
[----:B----4-:R-:W-:Y:S02]  /*6730*/  FFMA.FTZ R3, R149, c[0x0][0x23c], -R12 ;  /* 0x00008f0095037a23 */ /* 0x010fe4000001080c */
[----:B------:R-:W-:-:S04]  /*6740*/  IMAD.MOV.U32 R149, RZ, RZ, R173 ;  /* 0x000000ffff957224 */ /* 0x000fc800078e00ad */
[C---:B------:R-:W-:Y:S01]  /*6750*/  HMMA.16816.F32.BF16 R104, R4.reuse, R42, RZ ;  /* 0x0000002a0468723c */ /* 0x040fe200000418ff */
[----:B------:R-:W-:Y:S07]  /*6760*/  MUFU.EX2 R204, R3 ;  /* 0x0000000300cc7308 */ /* 0x000fee0000000800 */
[----:B------:R-:W-:Y:S01]  /*6770*/  HMMA.16816.F32.BF16 R136, R4, R56, RZ ;  /* 0x000000380488723c */ /* 0x000fe200000418ff */
[----:B---3--:R-:W-:Y:S01]  /*6780*/  FFMA.FTZ R0, R146, c[0x0][0x23c], -R13 ;  /* 0x00008f0092007a23 */ /* 0x008fe2000001080d */
[----:B------:R-:W-:-:S03]  /*6790*/  MOV R146, R175 ;  /* 0x000000af00927202 */ /* 0x000fc60000000f00 */
[----:B------:R3:W4:Y:S03]  /*67a0*/  MUFU.EX2 R164, R0 ;  /* 0x0000000000a47308 */ /* 0x0007260000000800 */
[C---:B------:R-:W-:Y:S08]  /*67b0*/  HMMA.16816.F32.BF16 R124, R4.reuse, R58, RZ ;  /* 0x0000003a047c723c */ /* 0x040ff000000418ff */
[----:B------:R-:W-:Y:S01]  /*67c0*/  HMMA.16816.F32.BF16 R40, R4, R16, RZ ;  /* 0x000000100428723c */ /* 0x000fe200000418ff */
[----:B---3--:R-:W-:-:S07]  /*67d0*/  LOP3.LUT R0, R15, UR14, R48, 0x96, !PT ;  /* 0x0000000e0f007c12 */ /* 0x008fce000f8e9630 */
[C---:B------:R-:W-:Y:S01]  /*67e0*/  HMMA.16816.F32.BF16 R88, R4.reuse, R18, RZ ;  /* 0x000000120458723c */ /* 0x040fe200000418ff */
[----:B------:R-:W3:Y:S07]  /*67f0*/  LDSM.16.MT88.4 R16, [R197+0x16000] ;  /* 0x01600000c510783b */ /* 0x000eee0000004200 */
        /* <DEDUP_REMOVED lines=8> */
[----:B------:R-:W3:Y:S07]  /*6880*/  LDSM.16.MT88.4 R24, [R198+0x16000] ;  /* 0x01600000c618783b */ /* 0x000eee0000004200 */
[C---:B--2---:R-:W-:Y:S08]  /*6890*/  HMMA.16816.F32.BF16 R120, R4.reuse, R60, RZ ;  /* 0x0000003c0478723c */ /* 0x044ff000000418ff */
[C---:B------:R-:W-:Y:S08]  /*68a0*/  HMMA.16816.F32.BF16 R108, R4.reuse, R62, RZ ;  /* 0x0000003e046c723c */ /* 0x040ff000000418ff */
[C---:B------:R-:W-:Y:S08]  /*68b0*/  HMMA.16816.F32.BF16 R60, R4.reuse, R36, RZ ;  /* 0x00000024043c723c */ /* 0x040ff000000418ff */
[C---:B------:R-:W-:Y:S08]  /*68c0*/  HMMA.16816.F32.BF16 R100, R4.reuse, R38, RZ ;  /* 0x000000260464723c */ /* 0x040ff000000418ff */
[C---:B-1----:R-:W-:Y:S07]  /*68d0*/  HMMA.16816.F32.BF16 R36, R4.reuse, R8, RZ ;  /* 0x000000080424723c */ /* 0x042fee00000418ff */
[----:B------:R-:W-:Y:S01]  /*68e0*/  IMAD.WIDE.U32 R8, R0, -0x2daee0ad, RZ ;  /* 0xd2511f5300087825 */ /* 0x000fe200078e00ff */
[----:B------:R-:W-:Y:S04]  /*68f0*/  HMMA.16816.F32.BF16 R132, R4, R28, RZ ;  /* 0x0000001c0484723c */ /* 0x000fe800000418ff */
[----:B------:R-:W-:-:S02]  /*6900*/  LOP3.LUT R3, R8, 0xffff, RZ, 0xc0, !PT ;  /* 0x0000ffff08037812 */ /* 0x000fc400078ec0ff */
[----:B------:R-:W-:Y:S02]  /*6910*/  LOP3.LUT R0, R9, UR7, R50, 0x96, !PT ;  /* 0x0000000709007c12 */ /* 0x000fe4000f8e9632 */
[C---:B------:R-:W-:Y:S01]  /*6920*/  HMMA.16816.F32.BF16 R140, R4.reuse, R30, RZ ;  /* 0x0000001e048c723c */ /* 0x040fe200000418ff */
[----:B------:R-:W1:Y:S01]  /*6930*/  LDSM.16.MT88.4 R28, [R196+0x10800] ;  /* 0x01080000c41c783b */ /* 0x000e620000004200 */
[----:B------:R-:W-:Y:S02]  /*6940*/  SHF.R.U32.HI R9, RZ, 0x8, R3 ;  /* 0x00000008ff097819 */ /* 0x000fe40000011603 */
[----:B------:R-:W-:Y:S02]  /*6950*/  SHF.R.U32.HI R3, RZ, 0x10, R8 ;  /* 0x00000010ff037819 */ /* 0x000fe40000011608 */
[----:B------:R-:W-:Y:S02]  /*6960*/  SHF.R.U32.HI R15, RZ, 0x18, R0 ;  /* 0x00000018ff0f7819 */ /* 0x000fe40000011600 */
[----:B------:R-:W-:Y:S01]  /*6970*/  HMMA.16816.F32.BF16 R84, R4, R10, RZ ;  /* 0x0000000a0454723c */ /* 0x000fe200000418ff */
[----:B------:R-:W-:-:S02]  /*6980*/  LOP3.LUT R14, R3, 0xff, RZ, 0xc0, !PT ;  /* 0x000000ff030e7812 */ /* 0x000fc400078ec0ff */
[----:B------:R-:W-:-:S04]  /*6990*/  LOP3.LUT R3, R0, 0xffff, RZ, 0xc0, !PT ;  /* 0x0000ffff00037812 */ /* 0x000fc800078ec0ff */
[----:B------:R-:W-:Y:S01]  /*69a0*/  FFMA.FTZ R10, R147, c[0x0][0x23c], -R12 ;  /* 0x00008f00930a7a23 */ /* 0x000fe2000001080c */
[----:B------:R-:W-:Y:S01]  /*69b0*/  LOP3.LUT R11, R8, 0xff, RZ, 0xc0, !PT ;  /* 0x000000ff080b7812 */ /* 0x000fe200078ec0ff */
[C---:B---3--:R-:W-:Y:S01]  /*69c0*/  HMMA.16816.F32.BF16 R156, R4.reuse, R16, RZ ;  /* 0x00000010049c723c */ /* 0x048fe200000418ff */
[----:B------:R-:W-:Y:S01]  /*69d0*/  IMAD.MOV.U32 R147, RZ, RZ, R176 ;  /* 0x000000ffff937224 */ /* 0x000fe200078e00b0 */
[----:B------:R2:W-:Y:S01]  /*69e0*/  MUFU.EX2 R169, R10 ;  /* 0x0000000a00a97308 */ /* 0x0005e20000000800 */
[----:B------:R-:W-:Y:S01]  /*69f0*/  PRMT R11, R11, 0x5410, R9 ;  /* 0x000054100b0b7816 */ /* 0x000fe20000000009 */
[----:B------:R-:W-:Y:S01]  /*6a00*/  FFMA.FTZ R9, R150, c[0x0][0x23c], -R12 ;  /* 0x00008f0096097a23 */ /* 0x000fe2000001080c */
[----:B----4-:R-:W-:Y:S02]  /*6a10*/  MOV R150, R164 ;  /* 0x000000a400967202 */ /* 0x010fe40000000f00 */
[----:B------:R-:W-:Y:S01]  /*6a20*/  SHF.R.U32.HI R17, RZ, 0x18, R8 ;  /* 0x00000018ff117819 */ /* 0x000fe20000011608 */
[----:B------:R-:W-:Y:S01]  /*6a30*/  HMMA.16816.F32.BF16 R72, R4, R44, RZ ;  /* 0x0000002c0448723c */ /* 0x000fe200000418ff */
[----:B------:R-:W-:Y:S01]  /*6a40*/  SHF.R.U32.HI R8, RZ, 0x10, R0 ;  /* 0x00000010ff087819 */ /* 0x000fe20000011600 */
[----:B------:R3:W4:Y:S01]  /*6a50*/  MUFU.EX2 R210, R9 ;  /* 0x0000000900d27308 */ /* 0x0007220000000800 */
[----:B------:R-:W-:Y:S01]  /*6a60*/  LOP3.LUT R16, R0, 0xff, RZ, 0xc0, !PT ;  /* 0x000000ff00107812 */ /* 0x000fe200078ec0ff */
[----:B------:R-:W-:Y:S01]  /*6a70*/  HSET2.LE.AND R0, R11, R172, PT ;  /* 0x000000ac0b007233 */ /* 0x000fe20003803000 */
[----:B------:R-:W-:-:S03]  /*6a80*/  LOP3.LUT R8, R8, 0xff, RZ, 0xc0, !PT ;  /* 0x000000ff08087812 */ /* 0x000fc600078ec0ff */
[----:B------:R-:W-:Y:S01]  /*6a90*/  HMMA.16816.F32.BF16 R152, R4, R32, RZ ;  /* 0x000000200498723c */ /* 0x000fe200000418ff */
[----:B--2---:R-:W-:Y:S01]  /*6aa0*/  FFMA.FTZ R10, R67, c[0x0][0x23c], -R12 ;  /* 0x00008f00430a7a23 */ /* 0x004fe2000001080c */
[----:B------:R-:W-:-:S03]  /*6ab0*/  MOV R67, R183 ;  /* 0x000000b700437202 */ /* 0x000fc60000000f00 */
[----:B------:R2:W1:Y:S03]  /*6ac0*/  MUFU.EX2 R181, R10 ;  /* 0x0000000a00b57308 */ /* 0x0004660000000800 */
[----:B------:R-:W-:Y:S01]  /*6ad0*/  HMMA.16816.F32.BF16 R160, R4, R20, RZ ;  /* 0x0000001404a0723c */ /* 0x000fe200000418ff */
[----:B---3--:R-:W-:Y:S02]  /*6ae0*/  PRMT R9, R14, 0x5410, R17 ;  /* 0x000054100e097816 */ /* 0x008fe40000000011 */
[----:B------:R-:W-:Y:S02]  /*6af0*/  PRMT R14, R8, 0x5410, R15 ;  /* 0x00005410080e7816 */ /* 0x000fe4000000000f */
[----:B----4-:R-:W-:-:S03]  /*6b00*/  F2FP.BF16.PACK_AB R15, R210, R204 ;  /* 0x000000ccd20f723e */ /* 0x010fc600000010ff */
[----:B------:R-:W-:Y:S01]  /*6b10*/  HMMA.16816.F32.BF16 R164, R4, R22, RZ ;  /* 0x0000001604a4723c */ /* 0x000fe200000418ff */
[----:B------:R-:W3:Y:S01]  /*6b20*/  LDSM.16.MT88.4 R20, [R197+0x10800] ;  /* 0x01080000c514783b */ /* 0x000ee20000004200 */
[----:B------:R-:W-:Y:S01]  /*6b30*/  HSET2.LE.AND R14, R14, R172, PT ;  /* 0x000000ac0e0e7233 */ /* 0x000fe20003803000 */
[----:B--2---:R-:W-:-:S05]  /*6b40*/  SHF.R.U32.HI R10, RZ, 0x8, R3 ;  /* 0x00000008ff0a7819 */ /* 0x004fca0000011603 */
[C---:B------:R-:W-:Y:S01]  /*6b50*/  HMMA.16816.F32.BF16 R44, R4.reuse, R46, RZ ;  /* 0x0000002e042c723c */ /* 0x040fe200000418ff */
[----:B------:R-:W-:Y:S02]  /*6b60*/  F2FP.BF16.PACK_AB R3, R209, R150 ;  /* 0x00000096d103723e */ /* 0x000fe400000010ff */
[----:B------:R-:W-:Y:S02]  /*6b70*/  PRMT R11, R16, 0x5410, R10 ;  /* 0x00005410100b7816 */ /* 0x000fe4000000000a */
[----:B------:R-:W-:Y:S01]  /*6b80*/  LOP3.LUT R10, R0, R3, RZ, 0xc0, !PT ;  /* 0x00000003000a7212 */ /* 0x000fe200078ec0ff */
[--C-:B------:R-:W-:Y:S01]  /*6b90*/  HSET2.LE.AND R0, R9, R172.reuse, PT ;  /* 0x000000ac09007233 */ /* 0x100fe20003803000 */
[----:B------:R-:W-:Y:S01]  /*6ba0*/  F2FP.BF16.PACK_AB R9, R179, R203 ;  /* 0x000000cbb309723e */ /* 0x000fe200000010ff */
[----:B------:R-:W-:Y:S01]  /*6bb0*/  HMMA.16816.F32.BF16 R32, R4, R34, RZ ;  /* 0x000000220420723c */ /* 0x000fe200000418ff */
[----:B------:R-:W-:Y:S01]  /*6bc0*/  HSET2.LE.AND R8, R11, R172, PT ;  /* 0x000000ac0b087233 */ /* 0x000fe20003803000 */
[----:B-1----:R-:W-:-:S04]  /*6bd0*/  F2FP.BF16.PACK_AB R3, R181, R169 ;  /* 0x000000a9b503723e */ /* 0x002fc800000010ff */
[----:B------:R-:W-:Y:S02]  /*6be0*/  LOP3.LUT R8, R8, R9, RZ, 0xc0, !PT ;  /* 0x0000000908087212 */ /* 0x000fe400078ec0ff */
[C---:B------:R-:W-:Y:S01]  /*6bf0*/  HMMA.16816.F32.BF16 R48, R4.reuse, R18, RZ ;  /* 0x000000120430723c */ /* 0x040fe200000418ff */
[----:B------:R-:W1:Y:S01]  /*6c00*/  LDSM.16.MT88.4 R16, [R199+0x10800] ;  /* 0x01080000c710783b */ /* 0x000e620000004200 */
[----:B------:R-:W-:Y:S02]  /*6c10*/  LOP3.LUT R11, R0, R3, RZ, 0xc0, !PT ;  /* 0x00000003000b7212 */ /* 0x000fe400078ec0ff */
[----:B------:R-:W-:Y:S01]  /*6c20*/  LOP3.LUT R9, R14, R15, RZ, 0xc0, !PT ;  /* 0x0000000f0e097212 */ /* 0x000fe200078ec0ff */
[----:B------:R-:W-:Y:S02]  /*6c30*/  IMAD.MOV.U32 R15, RZ, RZ, R182 ;  /* 0x000000ffff0f7224 */ /* 0x000fe400078e00b6 */
[----:B------:R-:W-:Y:S01]  /*6c40*/  IMAD.MOV.U32 R14, RZ, RZ, R181 ;  /* 0x000000ffff0e7224 */ /* 0x000fe200078e00b5 */
[C---:B------:R-:W-:Y:S08]  /*6c50*/  HMMA.16816.F32.BF16 R184, R4.reuse, R24, RZ ;  /* 0x0000001804b8723c */ /* 0x040ff000000418ff */
[----:B------:R-:W-:Y:S01]  /*6c60*/  HMMA.16816.F32.BF16 R188, R4, R26, RZ ;  /* 0x0000001a04bc723c */ /* 0x000fe200000418ff */
[----:B------:R-:W2:Y:S04]  /*6c70*/  LDSM.16.MT88.4 R4, [R198+0x10800] ;  /* 0x01080000c604783b */ /* 0x000ea80000004200 */
[----:B------:R-:W4:Y:S03]  /*6c80*/  LDSM.16.MT88.4 R24, [R196+0x12800] ;  /* 0x01280000c418783b */ /* 0x000f260000004200 */
[C---:B------:R-:W-:Y:S08]  /*6c90*/  HMMA.16816.F32.BF16 R76, R8.reuse, R28, R76 ;  /* 0x0000001c084c723c */ /* 0x040ff0000004184c */
[C---:B------:R-:W-:Y:S01]  /*6ca0*/  HMMA.16816.F32.BF16 R240, R8.reuse, R30, R128 ;  /* 0x0000001e08f0723c */ /* 0x040fe20000041880 */
[----:B------:R-:W4:Y:S07]  /*6cb0*/  LDSM.16.MT88.4 R28, [R197+0x12800] ;  /* 0x01280000c51c783b */ /* 0x000f2e0000004200 */
[C---:B---3--:R-:W-:Y:S08]  /*6cc0*/  HMMA.16816.F32.BF16 R136, R8.reuse, R20, R136 ;  /* 0x000000140888723c */ /* 0x048ff00000041888 */
[C---:B------:R-:W-:Y:S08]  /*6cd0*/  HMMA.16816.F32.BF16 R236, R8.reuse, R22, R124 ;  /* 0x0000001608ec723c */ /* 0x040ff0000004187c */
[C---:B-1----:R-:W-:Y:S08]  /*6ce0*/  HMMA.16816.F32.BF16 R120, R8.reuse, R16, R120 ;  /* 0x000000100878723c */ /* 0x042ff00000041878 */
[----:B--2---:R-:W-:Y:S01]  /*6cf0*/  HMMA.16816.F32.BF16 R20, R8, R4, R72 ;  /* 0x000000040814723c */ /* 0x004fe20000041848 */
[----:B------:R-:W-:Y:S01]  /*6d00*/  IMAD.MOV.U32 R208, RZ, RZ, R136 ;  /* 0x000000ffffd07224 */ /* 0x000fe200078e0088 */
[----:B------:R-:W-:Y:S01]  /*6d10*/  MOV R206, R138 ;  /* 0x0000008a00ce7202 */ /* 0x000fe20000000f00 */
[----:B------:R-:W-:-:S02]  /*6d20*/  IMAD.MOV.U32 R207, RZ, RZ, R137 ;  /* 0x000000ffffcf7224 */ /* 0x000fc400078e0089 */
[----:B------:R-:W-:-:S03]  /*6d30*/  IMAD.MOV.U32 R205, RZ, RZ, R139 ;  /* 0x000000ffffcd7224 */ /* 0x000fc600078e008b */
[C---:B------:R-:W-:Y:S01]  /*6d40*/  HMMA.16816.F32.BF16 R228, R8.reuse, R6, R44 ;  /* 0x0000000608e4723c */ /* 0x040fe2000004182c */
[----:B------:R-:W1:Y:S06]  /*6d50*/  LDSM.16.MT88.4 R4, [R199+0x12800] ;  /* 0x01280000c704783b */ /* 0x000e6c0000004200 */
[----:B------:R-:W-:Y:S01]  /*6d60*/  MOV R46, R179 ;  /* 0x000000b3002e7202 */ /* 0x000fe20000000f00 */
[----:B------:R-:W-:Y:S01]  /*6d70*/  HMMA.16816.F32.BF16 R232, R8, R18, R108 ;  /* 0x0000001208e8723c */ /* 0x000fe2000004186c */
[----:B------:R-:W2:Y:S01]  /*6d80*/  LDSM.16.MT88.4 R16, [R198+0x12800] ;  /* 0x01280000c610783b */ /* 0x000ea20000004200 */
[----:B------:R-:W-:Y:S01]  /*6d90*/  MOV R131, R122 ;  /* 0x0000007a00837202 */ /* 0x000fe20000000f00 */
[----:B------:R-:W-:Y:S01]  /*6da0*/  IMAD.MOV.U32 R130, RZ, RZ, R123 ;  /* 0x000000ffff827224 */ /* 0x000fe200078e007b */
[----:B------:R-:W-:Y:S01]  /*6db0*/  MOV R128, R121 ;  /* 0x0000007900807202 */ /* 0x000fe20000000f00 */
[----:B------:R-:W-:-:S02]  /*6dc0*/  IMAD.MOV.U32 R129, RZ, RZ, R120 ;  /* 0x000000ffff817224 */ /* 0x000fc400078e0078 */
[----:B------:R-:W-:Y:S01]  /*6dd0*/  IMAD.MOV.U32 R45, RZ, RZ, R178 ;  /* 0x000000ffff2d7224 */ /* 0x000fe200078e00b2 */
[----:B------:R-:W-:Y:S01]  /*6de0*/  MOV R3, R20 ;  /* 0x0000001400037202 */ /* 0x000fe20000000f00 */
[----:B------:R-:W-:Y:S01]  /*6df0*/  IMAD.MOV.U32 R73, RZ, RZ, R22 ;  /* 0x000000ffff497224 */ /* 0x000fe200078e0016 */
[C---:B----4-:R-:W-:Y:S01]  /*6e00*/  HMMA.16816.F32.BF16 R120, R8.reuse, R26, R104 ;  /* 0x0000001a0878723c */ /* 0x050fe20000041868 */
[----:B------:R-:W-:Y:S02]  /*6e10*/  IMAD.MOV.U32 R72, RZ, RZ, R23 ;  /* 0x000000ffff487224 */ /* 0x000fe400078e0017 */
[----:B------:R-:W-:Y:S02]  /*6e20*/  IMAD.MOV.U32 R0, RZ, RZ, R21 ;  /* 0x000000ffff007224 */ /* 0x000fe400078e0015 */
[----:B------:R-:W-:Y:S02]  /*6e30*/  IMAD.MOV.U32 R44, RZ, RZ, R177 ;  /* 0x000000ffff2c7224 */ /* 0x000fe400078e00b1 */
[----:B------:R-:W-:Y:S01]  /*6e40*/  IMAD.MOV.U32 R105, RZ, RZ, R130 ;  /* 0x000000ffff697224 */ /* 0x000fe200078e0082 */
[----:B------:R-:W-:Y:S01]  /*6e50*/  HMMA.16816.F32.BF16 R20, R8, R28, R60 ;  /* 0x0000001c0814723c */ /* 0x000fe2000004183c */
[----:B------:R-:W-:Y:S01]  /*6e60*/  MOV R106, R129 ;  /* 0x00000081006a7202 */ /* 0x000fe20000000f00 */
[----:B------:R-:W-:-:S02]  /*6e70*/  IMAD.MOV.U32 R107, RZ, RZ, R174 ;  /* 0x000000ffff6b7224 */ /* 0x000fc400078e00ae */
[----:B------:R-:W-:-:S03]  /*6e80*/  IMAD.MOV.U32 R47, RZ, RZ, R180 ;  /* 0x000000ffff2f7224 */ /* 0x000fc600078e00b4 */
[----:B------:R-:W-:Y:S01]  /*6e90*/  IMAD.MOV.U32 R63, RZ, RZ, R131 ;  /* 0x000000ffff3f7224 */ /* 0x000fe200078e0083 */
[----:B------:R-:W-:Y:S01]  /*6ea0*/  HMMA.16816.F32.BF16 R108, R8, R24, R68 ;  /* 0x00000018086c723c */ /* 0x000fe20000041844 */
[----:B------:R-:W3:Y:S01]  /*6eb0*/  LDSM.16.MT88.4 R24, [R197+0x14800] ;  /* 0x01480000c518783b */ /* 0x000ee20000004200 */
[----:B------:R-:W-:Y:S02]  /*6ec0*/  IMAD.MOV.U32 R62, RZ, RZ, R128 ;  /* 0x000000ffff3e7224 */ /* 0x000fe400078e0080 */
[----:B------:R-:W-:-:S04]  /*6ed0*/  IMAD.MOV.U32 R61, RZ, RZ, R3 ;  /* 0x000000ffff3d7224 */ /* 0x000fc800078e0003 */
[C---:B-1----:R-:W-:Y:S08]  /*6ee0*/  HMMA.16816.F32.BF16 R116, R8.reuse, R4, R116 ;  /* 0x000000040874723c */ /* 0x042ff00000041874 */
[----:B------:R-:W-:Y:S01]  /*6ef0*/  HMMA.16816.F32.BF16 R224, R8, R6, R96 ;  /* 0x0000000608e0723c */ /* 0x000fe20000041860 */
[----:B------:R-:W1:Y:S01]  /*6f00*/  LDSM.16.MT88.4 R4, [R199+0x14800] ;  /* 0x01480000c704783b */ /* 0x000e620000004200 */
[----:B------:R-:W-:Y:S01]  /*6f10*/  MOV R60, R23 ;  /* 0x00000017003c7202 */ /* 0x000fe20000000f00 */
[----:B------:R-:W-:Y:S01]  /*6f20*/  IMAD.MOV.U32 R29, RZ, RZ, R20 ;  /* 0x000000ffff1d7224 */ /* 0x000fe200078e0014 */
[----:B------:R-:W-:Y:S01]  /*6f30*/  MOV R104, R21 ;  /* 0x0000001500687202 */ /* 0x000fe20000000f00 */
[----:B------:R-:W-:-:S02]  /*6f40*/  IMAD.MOV.U32 R28, RZ, RZ, R22 ;  /* 0x000000ffff1c7224 */ /* 0x000fc400078e0016 */
[----:B------:R-:W4:Y:S01]  /*6f50*/  LDSM.16.MT88.4 R20, [R196+0x14800] ;  /* 0x01480000c414783b */ /* 0x000f220000004200 */
[----:B--2---:R-:W-:Y:S01]  /*6f60*/  HMMA.16816.F32.BF16 R248, R8, R16, R56 ;  /* 0x0000001008f8723c */ /* 0x004fe20000041838 */
[----:B------:R-:W-:Y:S01]  /*6f70*/  MOV R98, R45 ;  /* 0x0000002d00627202 */ /* 0x000fe20000000f00 */
[----:B------:R-:W-:Y:S02]  /*6f80*/  IMAD.MOV.U32 R97, RZ, RZ, R44 ;  /* 0x000000ffff617224 */ /* 0x000fe400078e002c */
[----:B------:R-:W-:-:S04]  /*6f90*/  IMAD.MOV.U32 R99, RZ, RZ, R46 ;  /* 0x000000ffff637224 */ /* 0x000fc800078e002e */
        /* <DEDUP_REMOVED lines=14> */
[----:B------:R-:W-:Y:S01]  /*7080*/  MOV R93, R69 ;  /* 0x00000045005d7202 */ /* 0x000fe20000000f00 */
[----:B------:R-:W-:Y:S01]  /*7090*/  IMAD.MOV.U32 R102, RZ, RZ, R0 ;  /* 0x000000ffff667224 */ /* 0x000fe200078e0000 */
[----:B------:R-:W-:Y:S01]  /*70a0*/  MOV R0, UR18 ;  /* 0x0000001200007c02 */ /* 0x000fe20008000f00 */
[----:B------:R-:W-:Y:S01]  /*70b0*/  IMAD.MOV.U32 R100, RZ, RZ, R60 ;  /* 0x000000ffff647224 */ /* 0x000fe200078e003c */
[----:B------:R-:W-:Y:S01]  /*70c0*/  MOV R101, R29 ;  /* 0x0000001d00657202 */ /* 0x000fe20000000f00 */
[----:B------:R-:W-:Y:S01]  /*70d0*/  IMAD.MOV.U32 R103, RZ, RZ, R73 ;  /* 0x000000ffff677224 */ /* 0x000fe200078e0049 */
[----:B------:R-:W-:Y:S01]  /*70e0*/  LOP3.LUT R0, R145, UR23, R0, 0x96, !PT ;  /* 0x0000001791007c12 */ /* 0x000fe2000f8e9600 */
[----:B---3--:R-:W-:Y:S01]  /*70f0*/  HMMA.16816.F32.BF16 R172, R8, R24, R36 ;  /* 0x0000001808ac723c */ /* 0x008fe20000041824 */
[----:B------:R-:W-:Y:S01]  /*7100*/  MOV R60, R72 ;  /* 0x00000048003c7202 */ /* 0x000fe20000000f00 */
[----:B------:R-:W-:Y:S01]  /*7110*/  IMAD.MOV.U32 R145, RZ, RZ, R101 ;  /* 0x000000ffff917224 */ /* 0x000fe200078e0065 */
[----:B------:R-:W3:Y:S01]  /*7120*/  LDSM.16.MT88.4 R28, [R199+0x16800] ;  /* 0x01680000c71c783b */ /* 0x000ee20000004200 */
[----:B------:R-:W-:-:S02]  /*7130*/  IMAD.MOV.U32 R96, RZ, RZ, R70 ;  /* 0x000000ffff607224 */ /* 0x000fc400078e0046 */
[----:B------:R-:W-:Y:S02]  /*7140*/  IMAD.MOV.U32 R116, RZ, RZ, R47 ;  /* 0x000000ffff747224 */ /* 0x000fe400078e002f */
[C---:B-1----:R-:W-:Y:S01]  /*7150*/  HMMA.16816.F32.BF16 R128, R8.reuse, R4, R80 ;  /* 0x000000040880723c */ /* 0x042fe20000041850 */
[----:B------:R-:W-:Y:S02]  /*7160*/  IMAD.MOV.U32 R38, RZ, RZ, R94 ;  /* 0x000000ffff267224 */ /* 0x000fe400078e005e */
[----:B------:R-:W-:Y:S02]  /*7170*/  IMAD.MOV.U32 R39, RZ, RZ, R95 ;  /* 0x000000ffff277224 */ /* 0x000fe400078e005f */
[----:B------:R-:W-:Y:S02]  /*7180*/  IMAD.MOV.U32 R95, RZ, RZ, R105 ;  /* 0x000000ffff5f7224 */ /* 0x000fe400078e0069 */
[----:B------:R-:W-:Y:S01]  /*7190*/  IMAD.WIDE.U32 R4, R0, -0x326172a9, RZ ;  /* 0xcd9e8d5700047825 */ /* 0x000fe200078e00ff */
[C---:B----4-:R-:W-:Y:S03]  /*71a0*/  HMMA.16816.F32.BF16 R176, R8.reuse, R22, R88 ;  /* 0x0000001608b0723c */ /* 0x050fe60000041858 */
[----:B------:R-:W-:Y:S01]  /*71b0*/  IMAD.MOV.U32 R105, RZ, RZ, R210 ;  /* 0x000000ffff697224 */ /* 0x000fe200078e00d2 */
[----:B------:R-:W-:Y:S01]  /*71c0*/  LOP3.LUT R3, R5, UR6, R54, 0x96, !PT ;  /* 0x0000000605037c12 */ /* 0x000fe2000f8e9636 */
[----:B------:R1:W5:Y:S01]  /*71d0*/  LDL.LU R210, [R1+0x80] ;  /* 0x0000800001d27983 */ /* 0x0003620000300800 */
[----:B------:R-:W-:Y:S01]  /*71e0*/  LOP3.LUT R0, R53, UR32, R4, 0x96, !PT ;  /* 0x0000002035007c12 */ /* 0x000fe2000f8e9604 */
[----:B------:R-:W-:Y:S01]  /*71f0*/  IMAD.MOV.U32 R91, RZ, RZ, R68 ;  /* 0x000000ffff5b7224 */ /* 0x000fe200078e0044 */
[----:B--2---:R-:W-:Y:S01]  /*7200*/  HMMA.16816.F32.BF16 R72, R8, R18, R140 ;  /* 0x000000120848723c */ /* 0x004fe2000004188c */
[----:B------:R-:W-:Y:S01]  /*7210*/  IMAD.WIDE.U32 R4, R3, -0x2daee0ad, RZ ;  /* 0xd2511f5303047825 */ /* 0x000fe200078e00ff */
[----:B------:R-:W-:-:S02]  /*7220*/  MOV R89, R93 ;  /* 0x0000005d00597202 */ /* 0x000fc40000000f00 */
[----:B------:R-:W-:Y:S01]  /*7230*/  MOV R88, R100 ;  /* 0x0000006400587202 */ /* 0x000fe20000000f00 */
[----:B------:R-:W-:Y:S01]  /*7240*/  IMAD.MOV.U32 R90, RZ, RZ, R91 ;  /* 0x000000ffff5a7224 */ /* 0x000fe200078e005b */
[----:B------:R-:W-:Y:S01]  /*7250*/  LOP3.LUT R3, R5, UR31, R64, 0x96, !PT ;  /* 0x0000001f05037c12 */ /* 0x000fe2000f8e9640 */
[----:B------:R-:W-:Y:S01]  /*7260*/  IMAD.MOV.U32 R142, RZ, RZ, R118 ;  /* 0x000000ffff8e7224 */ /* 0x000fe200078e0076 */
[C---:B------:R-:W-:Y:S01]  /*7270*/  HMMA.16816.F32.BF16 R136, R8.reuse, R26, R84 ;  /* 0x0000001a0888723c */ /* 0x040fe20000041854 */
        /* <DEDUP_REMOVED lines=10> */
[C---:B------:R-:W-:Y:S01]  /*7320*/  HMMA.16816.F32.BF16 R180, R8.reuse, R20, R40 ;  /* 0x0000001408b4723c */ /* 0x040fe20000041828 */
[----:B------:R-:W-:Y:S01]  /*7330*/  IMAD.MOV.U32 R85, RZ, RZ, R207 ;  /* 0x000000ffff557224 */ /* 0x000fe200078e00cf */
        /* <DEDUP_REMOVED lines=13> */
[----:B------:R-:W-:Y:S01]  /*7410*/  IMAD.MOV.U32 R144, RZ, RZ, R96 ;  /* 0x000000ffff907224 */ /* 0x000fe200078e0060 */
[----:B------:R-:W-:Y:S01]  /*7420*/  MOV R96, R116 ;  /* 0x0000007400607202 */ /* 0x000fe20000000f00 */
[----:B------:R-:W-:Y:S01]  /*7430*/  IMAD.MOV.U32 R117, RZ, RZ, R204 ;  /* 0x000000ffff757224 */ /* 0x000fe200078e00cc */
[----:B------:R-:W2:Y:S01]  /*7440*/  LDSM.16.MT88.4 R20, [R196+0x16800] ;  /* 0x01680000c414783b */ /* 0x000ea20000004200 */
[----:B------:R-:W-:Y:S01]  /*7450*/  FFMA.FTZ R5, R244, c[0x0][0x23c], -R13 ;  /* 0x00008f00f4057a23 */ /* 0x000fe2000001080d */
        /* <DEDUP_REMOVED lines=12> */
[----:B------:R-:W4:Y:S01]  /*7520*/  MUFU.EX2 R16, R5 ;  /* 0x0000000500107308 */ /* 0x000f220000000800 */
[----:B------:R-:W-:Y:S01]  /*7530*/  IMAD.WIDE.U32 R6, R0, -0x2daee0ad, RZ ;  /* 0xd2511f5300067825 */ /* 0x000fe200078e00ff */
[----:B------:R1:W5:Y:S02]  /*7540*/  LDL.LU R201, [R1+0x5c] ;  /* 0x00005c0001c97983 */ /* 0x0003640000300800 */
[C---:B---3--:R-:W-:Y:S01]  /*7550*/  HMMA.16816.F32.BF16 R44, R8.reuse, R30, R164 ;  /* 0x0000001e082c723c */ /* 0x048fe200000418a4 */
[----:B------:R-:W-:Y:S01]  /*7560*/  IMAD.MOV.U32 R101, RZ, RZ, R102 ;  /* 0x000000ffff657224 */ /* 0x000fe200078e0066 */
[----:B------:R-:W3:Y:S01]  /*7570*/  LDL.LU R105, [R1+0x8] ;  /* 0x0000080001697983 */ /* 0x000ee20000300800 */
[----:B------:R-:W-:Y:S01]  /*7580*/  LOP3.LUT R0, R7, UR29, R4, 0x96, !PT ;  /* 0x0000001d07007c12 */ /* 0x000fe2000f8e9604 */
[----:B------:R-:W-:Y:S01]  /*7590*/  IMAD.MOV.U32 R100, RZ, RZ, R61 ;  /* 0x000000ffff647224 */ /* 0x000fe200078e003d */
[----:B------:R-:W-:Y:S01]  /*75a0*/  MOV R102, R103 ;  /* 0x0000006700667202 */ /* 0x000fe20000000f00 */
[----:B------:R-:W1:Y:S01]  /*75b0*/  LDSM.16.MT88.4 R24, [R197+0x16800] ;  /* 0x01680000c518783b */ /* 0x000e620000004200 */
[----:B------:R-:W-:Y:S01]  /*75c0*/  IMAD.MOV.U32 R103, RZ, RZ, R60 ;  /* 0x000000ffff677224 */ /* 0x000fe200078e003c */
[----:B------:R-:W-:Y:S01]  /*75d0*/  HMMA.16816.F32.BF16 R40, R8, R28, R160 ;  /* 0x0000001c0828723c */ /* 0x000fe200000418a0 */
[----:B------:R-:W-:Y:S01]  /*75e0*/  IMAD.WIDE.U32 R36, R0, -0x326172a9, RZ ;  /* 0xcd9e8d5700247825 */ /* 0x000fe200078e00ff */
[----:B----4-:R-:W-:-:S03]  /*75f0*/  MOV R166, R16 ;  /* 0x0000001000a67202 */ /* 0x010fc60000000f00 */
[----:B------:R-:W-:-:S04]  /*7600*/  IMAD.WIDE.U32 R4, R3, -0x326172a9, RZ ;  /* 0xcd9e8d5703047825 */ /* 0x000fc800078e00ff */
[----:B------:R-:W-:Y:S01]  /*7610*/  FFMA.FTZ R0, R170, c[0x0][0x23c], -R13 ;  /* 0x00008f00aa007a23 */ /* 0x000fe2000001080d */
[----:B------:R-:W-:Y:S01]  /*7620*/  LOP3.LUT R3, R5, UR30, R52, 0x96, !PT ;  /* 0x0000001e05037c12 */ /* 0x000fe2000f8e9634 */
[----:B------:R-:W-:Y:S02]  /*7630*/  IMAD.MOV.U32 R94, RZ, RZ, R63 ;  /* 0x000000ffff5e7224 */ /* 0x000fe400078e003f */
[----:B------:R4:W1:Y:S01]  /*7640*/  MUFU.EX2 R17, R0 ;  /* 0x0000000000117308 */ /* 0x0008620000000800 */
[C---:B--2---:R-:W-:Y:S08]  /*7650*/  HMMA.16816.F32.BF16 R64, R8.reuse, R22, R32 ;  /* 0x000000160840723c */ /* 0x044ff00000041820 */
[----:B------:R-:W-:Y:S01]  /*7660*/  HMMA.16816.F32.BF16 R68, R8, R20, R152 ;  /* 0x000000140844723c */ /* 0x000fe20000041898 */
[----:B------:R-:W2:Y:S01]  /*7670*/  LDSM.16.MT88.4 R20, [R198+0x16800] ;  /* 0x01680000c614783b */ /* 0x000ea20000004200 */
[----:B----4-:R-:W-:Y:S01]  /*7680*/  LOP3.LUT R0, R37, UR28, R4, 0x96, !PT ;  /* 0x0000001c25007c12 */ /* 0x010fe2000f8e9604 */
[----:B------:R-:W-:-:S04]  /*7690*/  IMAD.WIDE.U32 R4, R3, -0x2daee0ad, RZ ;  /* 0xd2511f5303047825 */ /* 0x000fc800078e00ff */
[----:B------:R-:W-:Y:S02]  /*76a0*/  FFMA.FTZ R3, R171, c[0x0][0x23c], -R13 ;  /* 0x00008f00ab037a23 */ /* 0x000fe4000001080d */
[----:B------:R-:W-:Y:S02]  /*76b0*/  IMAD.WIDE.U32 R34, R0, -0x2daee0ad, RZ ;  /* 0xd2511f5300227825 */ /* 0x000fe400078e00ff */
[----:B------:R4:W4:Y:S01]  /*76c0*/  MUFU.EX2 R18, R3 ;  /* 0x0000000300127308 */ /* 0x0009220000000800 */
[----:B-1----:R-:W-:Y:S01]  /*76d0*/  HMMA.16816.F32.BF16 R56, R8, R24, R156 ;  /* 0x000000180838723c */ /* 0x002fe2000004189c */
[----:B------:R-:W-:Y:S01]  /*76e0*/  IMAD.MOV.U32 R165, RZ, RZ, R17 ;  /* 0x000000ffffa57224 */ /* 0x000fe200078e0011 */
[----:B------:R-:W-:-:S06]  /*76f0*/  LOP3.LUT R0, R35, UR5, R4, 0x96, !PT ;  /* 0x0000000523007c12 */ /* 0x000fcc000f8e9604 */
[----:B------:R-:W-:Y:S01]  /*7700*/  HMMA.16816.F32.BF16 R48, R8, R26, R48 ;  /* 0x0000001a0830723c */ /* 0x000fe20000041830 */
[----:B------:R-:W-:Y:S01]  /*7710*/  LDSM.16.MT88.4 R24, [R197+0x11000] ;  /* 0x01100000c518783b */ /* 0x000fe20000004200 */
[----:B----4-:R-:W-:Y:S01]  /*7720*/  LOP3.LUT R3, R5, UR17, R6, 0x96, !PT ;  /* 0x0000001105037c12 */ /* 0x010fe2000f8e9606 */
[----:B------:R-:W-:Y:S02]  /*7730*/  FFMA.FTZ R5, R223, c[0x0][0x23c], -R13 ;  /* 0x00008f00df057a23 */ /* 0x000fe4000001080d */
[----:B------:R-:W-:Y:S02]  /*7740*/  IMAD.MOV.U32 R164, RZ, RZ, R18 ;  /* 0x000000ffffa47224 */ /* 0x000fe400078e0012 */
[----:B------:R1:W4:Y:S01]  /*7750*/  MUFU.EX2 R158, R5 ;  /* 0x00000005009e7308 */ /* 0x0003220000000800 */
[----:B------:R-:W-:Y:S01]  /*7760*/  IMAD.WIDE.U32 R32, R3, -0x326172a9, RZ ;  /* 0xcd9e8d5703207825 */ /* 0x000fe200078e00ff */
[----:B------:R-:W2:Y:S03]  /*7770*/  LDSM.16.MT88.4 R16, [R196+0x11000] ;  /* 0x01100000c410783b */ /* 0x000ea60000004200 */
[----:B------:R-:W-:-:S02]  /*7780*/  FFMA.FTZ R6, R246, c[0x0][0x23c], -R12 ;  /* 0x00008f00f6067a23 */ /* 0x000fc4000001080c */
[----:B-1----:R-:W-:-:S04]  /*7790*/  IMAD.WIDE.U32 R4, R0, -0x326172a9, RZ ;  /* 0xcd9e8d5700047825 */ /* 0x002fc800078e00ff */
[----:B------:R-:W-:Y:S01]  /*77a0*/  FFMA.FTZ R0, R252, c[0x0][0x23c], -R12 ;  /* 0x00008f00fc007a23 */ /* 0x000fe2000001080c */
[C---:B------:R-:W-:Y:S02]  /*77b0*/  LOP3.LUT R3, R4.reuse, 0xffff, RZ, 0xc0, !PT ;  /* 0x0000ffff04037812 */ /* 0x040fe400078ec0ff */
[----:B------:R-:W-:Y:S01]  /*77c0*/  LOP3.LUT R15, R4, 0xff, RZ, 0xc0, !PT ;  /* 0x000000ff040f7812 */ /* 0x000fe200078ec0ff */
[----:B------:R1:W-:Y:S01]  /*77d0*/  MUFU.EX2 R252, R0 ;  /* 0x0000000000fc7308 */ /* 0x0003e20000000800 */
[--C-:B------:R-:W-:Y:S02]  /*77e0*/  SHF.R.U32.HI R7, RZ, 0x10, R4.reuse ;  /* 0x00000010ff077819 */ /* 0x100fe40000011604 */
[----:B------:R-:W-:Y:S01]  /*77f0*/  MOV R159, R38 ;  /* 0x00000026009f7202 */ /* 0x000fe20000000f00 */
[----:B------:R-:W-:Y:S01]  /*7800*/  IMAD.MOV.U32 R38, RZ, RZ, R117 ;  /* 0x000000ffff267224 */ /* 0x000fe200078e0075 */
[----:B------:R-:W-:Y:S01]  /*7810*/  MOV R162, R140 ;  /* 0x0000008c00a27202 */ /* 0x000fe20000000f00 */
[----:B------:R-:W-:Y:S01]  /*7820*/  IMAD.MOV.U32 R157, RZ, RZ, R145 ;  /* 0x000000ffff9d7224 */ /* 0x000fe200078e0091 */
[----:B------:R-:W-:-:S02]  /*7830*/  SHF.R.U32.HI R14, RZ, 0x18, R4 ;  /* 0x00000018ff0e7819 */ /* 0x000fc40000011604 */
[----:B-1----:R-:W-:Y:S01]  /*7840*/  LOP3.LUT R0, R5, UR9, R32, 0x96, !PT ;  /* 0x0000000905007c12 */ /* 0x002fe2000f8e9620 */
[----:B------:R-:W-:-:S04]  /*7850*/  FFMA.FTZ R5, R245, c[0x0][0x23c], -R12 ;  /* 0x00008f00f5057a23 */ /* 0x000fc8000001080c */
[----:B------:R1:W1:Y:S01]  /*7860*/  MUFU.EX2 R223, R5 ;  /* 0x0000000500df7308 */ /* 0x0002620000000800 */
[----:B------:R-:W-:Y:S01]  /*7870*/  MOV R145, R116 ;  /* 0x0000007400917202 */ /* 0x000fe20000000f00 */
[----:B------:R-:W-:Y:S01]  /*7880*/  IMAD.MOV.U32 R117, RZ, RZ, R104 ;  /* 0x000000ffff757224 */ /* 0x000fe200078e0068 */
[----:B------:R-:W-:Y:S01]  /*7890*/  LOP3.LUT R4, R7, 0xff, RZ, 0xc0, !PT ;  /* 0x000000ff07047812 */ /* 0x000fe200078ec0ff */
[----:B------:R-:W-:Y:S01]  /*78a0*/  IMAD.MOV.U32 R104, RZ, RZ, R150 ;  /* 0x000000ffff687224 */ /* 0x000fe200078e0096 */
[----:B------:R-:W-:-:S03]  /*78b0*/  MOV R116, R119 ;  /* 0x0000007700747202 */ /* 0x000fc60000000f00 */
[----:B------:R2:W-:Y:S01]  /*78c0*/  MUFU.EX2 R171, R6 ;  /* 0x0000000600ab7308 */ /* 0x0005e20000000800 */
[----:B------:R-:W-:Y:S02]  /*78d0*/  MOV R119, R106 ;  /* 0x0000006a00777202 */ /* 0x000fe40000000f00 */
[----:B-1----:R-:W-:Y:S02]  /*78e0*/  SHF.R.U32.HI R5, RZ, 0x8, R3 ;  /* 0x00000008ff057819 */ /* 0x002fe40000011603 */
[C---:B------:R-:W-:Y:S01]  /*78f0*/  LOP3.LUT R3, R0.reuse, 0xffff, RZ, 0xc0, !PT ;  /* 0x0000ffff00037812 */ /* 0x040fe200078ec0ff */
[----:B------:R-:W-:Y:S01]  /*7900*/  IMAD.MOV.U32 R150, RZ, RZ, R200 ;  /* 0x000000ffff967224 */ /* 0x000fe200078e00c8 */
[----:B------:R-:W-:Y:S01]  /*7910*/  MOV R106, R169 ;  /* 0x000000a9006a7202 */ /* 0x000fe20000000f00 */
[----:B------:R-:W-:Y:S01]  /*7920*/  IMAD.MOV.U32 R161, RZ, RZ, R38 ;  /* 0x000000ffffa17224 */ /* 0x000fe200078e0026 */
[----:B------:R1:W5:Y:S01]  /*7930*/  LDL.LU R200, [R1+0x58] ;  /* 0x0000580001c87983 */ /* 0x0003620000300800 */
[----:B--2---:R-:W-:Y:S01]  /*7940*/  PRMT R6, R15, 0x5410, R5 ;  /* 0x000054100f067816 */ /* 0x004fe20000000005 */
[----:B------:R-:W-:Y:S01]  /*7950*/  FFMA.FTZ R5, R247, c[0x0][0x23c], -R12 ;  /* 0x00008f00f7057a23 */ /* 0x000fe2000001080c */
[----:B------:R-:W-:Y:S01]  /*7960*/  LOP3.LUT R7, R0, 0xff, RZ, 0xc0, !PT ;  /* 0x000000ff00077812 */ /* 0x000fe200078ec0ff */
[----:B------:R-:W-:Y:S01]  /*7970*/  IMAD.MOV.U32 R28, RZ, RZ, R162 ;  /* 0x000000ffff1c7224 */ /* 0x000fe200078e00a2 */
[----:B------:R-:W-:Y:S01]  /*7980*/  SHF.R.U32.HI R3, RZ, 0x8, R3 ;  /* 0x00000008ff037819 */ /* 0x000fe20000011603 */
[----:B------:R-:W-:Y:S01]  /*7990*/  IMAD.MOV.U32 R38, RZ, RZ, R149 ;  /* 0x000000ffff267224 */ /* 0x000fe200078e0095 */
[----:B------:R2:W1:Y:S01]  /*79a0*/  MUFU.EX2 R170, R5 ;  /* 0x0000000500aa7308 */ /* 0x0004620000000800 */
[----:B------:R1:W5:Y:S01]  /*79b0*/  LDL.LU R169, [R1+0x54] ;  /* 0x0000540001a97983 */ /* 0x0003620000300800 */
[----:B------:R-:W-:Y:S01]  /*79c0*/  IMAD.MOV.U32 R162, RZ, RZ, R39 ;  /* 0x000000ffffa27224 */ /* 0x000fe200078e0027 */
[----:B------:R-:W-:Y:S01]  /*79d0*/  MOV R149, R168 ;  /* 0x000000a800957202 */ /* 0x000fe20000000f00 */
[----:B------:R-:W-:Y:S01]  /*79e0*/  IMAD.MOV.U32 R39, RZ, RZ, R151 ;  /* 0x000000ffff277224 */ /* 0x000fe200078e0097 */
[----:B------:R-:W-:Y:S01]  /*79f0*/  PRMT R14, R4, 0x5410, R14 ;  /* 0x00005410040e7816 */ /* 0x000fe2000000000e */
[----:B------:R1:W5:Y:S01]  /*7a00*/  LDL.LU R168, [R1+0x50] ;  /* 0x0000500001a87983 */ /* 0x0003620000300800 */
[----:B------:R-:W-:-:S03]  /*7a10*/  SHF.R.U32.HI R4, RZ, 0x10, R0 ;  /* 0x00000010ff047819 */ /* 0x000fc60000011600 */
[----:B------:R1:W5:Y:S01]  /*7a20*/  LDL.LU R151, [R1+0x4c] ;  /* 0x00004c0001977983 */ /* 0x0003620000300800 */
[----:B------:R-:W-:Y:S02]  /*7a30*/  PRMT R3, R7, 0x5410, R3 ;  /* 0x0000541007037816 */ /* 0x000fe40000000003 */
[----:B------:R-:W-:Y:S02]  /*7a40*/  LOP3.LUT R4, R4, 0xff, RZ, 0xc0, !PT ;  /* 0x000000ff04047812 */ /* 0x000fe400078ec0ff */
[----:B--2---:R-:W-:Y:S01]  /*7a50*/  SHF.R.U32.HI R5, RZ, 0x18, R0 ;  /* 0x00000018ff057819 */ /* 0x004fe20000011600 */
[--C-:B------:R-:W-:Y:S01]  /*7a60*/  HSET2.LE.AND R0, R3, R142.reuse, PT ;  /* 0x0000008e03007233 */ /* 0x100fe20003803000 */
[----:B------:R-:W-:Y:S02]  /*7a70*/  F2FP.BF16.PACK_AB R3, R165, R166 ;  /* 0x000000a6a503723e */ /* 0x000fe400000010ff */
[----:B------:R-:W-:Y:S01]  /*7a80*/  PRMT R5, R4, 0x5410, R5 ;  /* 0x0000541004057816 */ /* 0x000fe20000000005 */
[----:B------:R-:W-:Y:S01]  /*7a90*/  HMMA.16816.F32.BF16 R60, R8, R20, R184 ;  /* 0x00000014083c723c */ /* 0x000fe200000418b8 */
[----:B------:R-:W-:Y:S01]  /*7aa0*/  LOP3.LUT R4, R0, R3, RZ, 0xc0, !PT ;  /* 0x0000000300047212 */ /* 0x000fe200078ec0ff */
[--C-:B------:R-:W-:Y:S01]  /*7ab0*/  HSET2.LE.AND R6, R6, R142.reuse, PT ;  /* 0x0000008e06067233 */ /* 0x100fe20003803000 */
[----:B----4-:R-:W-:Y:S01]  /*7ac0*/  F2FP.BF16.PACK_AB R7, R158, R164 ;  /* 0x000000a49e07723e */ /* 0x010fe200000010ff */
[----:B------:R-:W-:Y:S01]  /*7ad0*/  HSET2.LE.AND R0, R5, R142, PT ;  /* 0x0000008e05007233 */ /* 0x000fe20003803000 */
[----:B------:R-:W-:-:S03]  /*7ae0*/  F2FP.BF16.PACK_AB R3, R223, R252 ;  /* 0x000000fcdf03723e */ /* 0x000fc600000010ff */
[----:B------:R-:W-:Y:S01]  /*7af0*/  HMMA.16816.F32.BF16 R52, R8, R22, R188 ;  /* 0x000000160834723c */ /* 0x000fe200000418bc */
[----:B------:R-:W-:Y:S01]  /*7b00*/  LOP3.LUT R6, R6, R7, RZ, 0xc0, !PT ;  /* 0x0000000706067212 */ /* 0x000fe200078ec0ff */
[----:B------:R-:W-:Y:S01]  /*7b10*/  IMAD.MOV.U32 R132, RZ, RZ, R88 ;  /* 0x000000ffff847224 */ /* 0x000fe200078e0058 */
[----:B------:R-:W-:Y:S01]  /*7b20*/  LOP3.LUT R5, R0, R3, RZ, 0xc0, !PT ;  /* 0x0000000300057212 */ /* 0x000fe200078ec0ff */
[----:B------:R-:W-:Y:S01]  /*7b30*/  IMAD.MOV.U32 R133, RZ, RZ, R89 ;  /* 0x000000ffff857224 */ /* 0x000fe200078e0059 */
[----:B------:R-:W-:Y:S01]  /*7b40*/  MOV R134, R90 ;  /* 0x0000005a00867202 */ /* 0x000fe20000000f00 */
[----:B------:R-:W-:Y:S01]  /*7b50*/  IMAD.MOV.U32 R135, RZ, RZ, R91 ;  /* 0x000000ffff877224 */ /* 0x000fe200078e005b */
[----:B------:R-:W-:Y:S01]  /*7b60*/  HSET2.LE.AND R8, R14, R142, PT ;  /* 0x0000008e0e087233 */ /* 0x000fe20003803000 */
[----:B-1----:R-:W-:Y:S01]  /*7b70*/  F2FP.BF16.PACK_AB R9, R170, R171 ;  /* 0x000000abaa09723e */ /* 0x002fe200000010ff */
[----:B------:R-:W-:Y:S03]  /*7b80*/  LDSM.16.MT88.4 R20, [R199+0x11000] ;  /* 0x01100000c714783b */ /* 0x000fe60000004200 */
[----:B------:R-:W-:-:S02]  /*7b90*/  LOP3.LUT R7, R8, R9, RZ, 0xc0, !PT ;  /* 0x0000000908077212 */ /* 0x000fc400078ec0ff */
[----:B------:R-:W1:Y:S05]  /*7ba0*/  LDSM.16.MT88.4 R8, [R198+0x11000] ;  /* 0x01100000c608783b */ /* 0x000e6a0000004200 */
[C---:B------:R-:W-:Y:S08]  /*7bb0*/  HMMA.16816.F32.BF16 R152, R4.reuse, R16, R76 ;  /* 0x000000100498723c */ /* 0x040ff0000004184c */
[C---:B------:R-:W-:Y:S01]  /*7bc0*/  HMMA.16816.F32.BF16 R76, R4.reuse, R18, R240 ;  /* 0x00000012044c723c */ /* 0x040fe200000418f0 */
[----:B------:R-:W2:Y:S07]  /*7bd0*/  LDSM.16.MT88.4 R16, [R196+0x13000] ;  /* 0x01300000c410783b */ /* 0x000eae0000004200 */
[C---:B------:R-:W-:Y:S08]  /*7be0*/  HMMA.16816.F32.BF16 R84, R4.reuse, R24, R84 ;  /* 0x000000180454723c */ /* 0x040ff00000041854 */
[----:B------:R-:W-:Y:S01]  /*7bf0*/  HMMA.16816.F32.BF16 R88, R4, R26, R236 ;  /* 0x0000001a0458723c */ /* 0x000fe200000418ec */
[----:B------:R-:W4:Y:S01]  /*7c00*/  LDSM.16.MT88.4 R24, [R197+0x13000] ;  /* 0x01300000c518783b */ /* 0x000f220000004200 */
[----:B------:R-:W-:Y:S01]  /*7c10*/  MOV R156, R132 ;  /* 0x00000084009c7202 */ /* 0x000fe20000000f00 */
[----:B------:R-:W-:-:S02]  /*7c20*/  IMAD.MOV.U32 R132, RZ, RZ, R133 ;  /* 0x000000ffff847224 */ /* 0x000fc400078e0085 */
[----:B------:R-:W-:Y:S01]  /*7c30*/  IMAD.MOV.U32 R133, RZ, RZ, R134 ;  /* 0x000000ffff857224 */ /* 0x000fe200078e0086 */
[----:B------:R-:W-:Y:S01]  /*7c40*/  MOV R134, R135 ;  /* 0x0000008700867202 */ /* 0x000fe20000000f00 */
[----:B------:R-:W-:Y:S02]  /*7c50*/  IMAD.MOV.U32 R35, RZ, RZ, R143 ;  /* 0x000000ffff237224 */ /* 0x000fe400078e008f */
[----:B------:R-:W-:Y:S01]  /*7c60*/  IMAD.MOV.U32 R163, RZ, RZ, R141 ;  /* 0x000000ffffa37224 */ /* 0x000fe200078e008d */
[----:B------:R-:W-:Y:S01]  /*7c70*/  MOV R141, R97 ;  /* 0x00000061008d7202 */ /* 0x000fe20000000f00 */
[----:B------:R-:W-:Y:S02]  /*7c80*/  IMAD.MOV.U32 R135, RZ, RZ, R144 ;  /* 0x000000ffff877224 */ /* 0x000fe400078e0090 */
[----:B------:R-:W-:Y:S02]  /*7c90*/  IMAD.MOV.U32 R140, RZ, RZ, R96 ;  /* 0x000000ffff8c7224 */ /* 0x000fe400078e0060 */
        /* <DEDUP_REMOVED lines=13> */
[----:B------:R-:W-:-:S02]  /*7d70*/  IMAD.MOV.U32 R141, RZ, RZ, R104 ;  /* 0x000000ffff8d7224 */ /* 0x000fc400078e0068 */
[----:B------:R-:W-:Y:S01]  /*7d80*/  IMAD.MOV.U32 R145, RZ, RZ, R107 ;  /* 0x000000ffff917224 */ /* 0x000fe200078e006b */
[----:B------:R-:W-:Y:S01]  /*7d90*/  MOV R163, R116 ;  /* 0x0000007400a37202 */ /* 0x000fe20000000f00 */
[----:B------:R-:W-:Y:S02]  /*7da0*/  IMAD.MOV.U32 R15, RZ, RZ, R157 ;  /* 0x000000ffff0f7224 */ /* 0x000fe400078e009d */
[----:B------:R-:W-:Y:S01]  /*7db0*/  IMAD.MOV.U32 R167, RZ, RZ, R244 ;  /* 0x000000ffffa77224 */ /* 0x000fe200078e00f4 */
[----:B------:R-:W-:Y:S01]  /*7dc0*/  MOV R244, R119 ;  /* 0x0000007700f47202 */ /* 0x000fe20000000f00 */
[----:B------:R-:W-:Y:S01]  /*7dd0*/  IMAD.MOV.U32 R156, RZ, RZ, R117 ;  /* 0x000000ffff9c7224 */ /* 0x000fe200078e0075 */
[----:B------:R-:W-:Y:S01]  /*7de0*/  HMMA.16816.F32.BF16 R92, R4, R20, R92 ;  /* 0x00000014045c723c */ /* 0x000fe2000004185c */
[----:B------:R-:W-:-:S07]  /*7df0*/  IMAD.MOV.U32 R157, RZ, RZ, R118 ;  /* 0x000000ffff9d7224 */ /* 0x000fce00078e0076 */
[C---:B------:R-:W-:Y:S01]  /*7e00*/  HMMA.16816.F32.BF16 R96, R4.reuse, R22, R232 ;  /* 0x000000160460723c */ /* 0x040fe200000418e8 */
[----:B------:R-:W-:Y:S07]  /*7e10*/  LDSM.16.MT88.4 R20, [R199+0x13000] ;  /* 0x01300000c714783b */ /* 0x000fee0000004200 */
[C---:B--2---:R-:W-:Y:S08]  /*7e20*/  HMMA.16816.F32.BF16 R116, R4.reuse, R18, R120 ;  /* 0x000000120474723c */ /* 0x044ff00000041878 */
[C---:B----4-:R-:W-:Y:S01]  /*7e30*/  HMMA.16816.F32.BF16 R120, R4.reuse, R24, R28 ;  /* 0x000000180478723c */ /* 0x050fe2000004181c */
[----:B------:R-:W-:Y:S07]  /*7e40*/  LDSM.16.MT88.4 R28, [R197+0x15000] ;  /* 0x01500000c51c783b */ /* 0x000fee0000004200 */
[----:B------:R-:W-:Y:S01]  /*7e50*/  HMMA.16816.F32.BF16 R124, R4, R26, R124 ;  /* 0x0000001a047c723c */ /* 0x000fe2000004187c */
[----:B------:R-:W-:Y:S01]  /*7e60*/  LDSM.16.MT88.4 R24, [R199+0x15000] ;  /* 0x01500000c718783b */ /* 0x000fe20000004200 */
[----:B---3--:R-:W-:-:S06]  /*7e70*/  IMAD.MOV.U32 R143, RZ, RZ, R105 ;  /* 0x000000ffff8f7224 */ /* 0x008fcc00078e0069 */
[C---:B------:R-:W-:Y:S01]  /*7e80*/  HMMA.16816.F32.BF16 R104, R4.reuse, R10, R228 ;  /* 0x0000000a0468723c */ /* 0x040fe200000418e4 */
[----:B------:R-:W1:Y:S07]  /*7e90*/  LDSM.16.MT88.4 R8, [R198+0x13000] ;  /* 0x01300000c608783b */ /* 0x000e6e0000004200 */
[----:B------:R-:W-:Y:S01]  /*7ea0*/  HMMA.16816.F32.BF16 R108, R4, R16, R108 ;  /* 0x00000010046c723c */ /* 0x000fe2000004186c */
[----:B------:R-:W2:Y:S01]  /*7eb0*/  LDSM.16.MT88.4 R16, [R196+0x15000] ;  /* 0x01500000c410783b */ /* 0x000ea20000004200 */
[----:B------:R-:W-:Y:S01]  /*7ec0*/  MOV R187, R160 ;  /* 0x000000a000bb7202 */ /* 0x000fe20000000f00 */
[----:B------:R-:W-:Y:S01]  /*7ed0*/  IMAD.MOV.U32 R160, RZ, RZ, R161 ;  /* 0x000000ffffa07224 */ /* 0x000fe200078e00a1 */
[----:B------:R-:W-:Y:S01]  /*7ee0*/  MOV R184, R246 ;  /* 0x000000f600b87202 */ /* 0x000fe20000000f00 */
[----:B------:R-:W-:Y:S01]  /*7ef0*/  IMAD.MOV.U32 R191, RZ, RZ, R15 ;  /* 0x000000ffffbf7224 */ /* 0x000fe200078e000f */
[----:B------:R-:W-:Y:S01]  /*7f00*/  MOV R161, R244 ;  /* 0x000000f400a17202 */ /* 0x000fe20000000f00 */
[----:B------:R-:W-:-:S02]  /*7f10*/  IMAD.MOV.U32 R186, RZ, RZ, R245 ;  /* 0x000000ffffba7224 */ /* 0x000fc400078e00f5 */
[----:B------:R-:W-:Y:S02]  /*7f20*/  IMAD.MOV.U32 R15, RZ, RZ, R162 ;  /* 0x000000ffff0f7224 */ /* 0x000fe400078e00a2 */
[----:B------:R-:W-:Y:S02]  /*7f30*/  IMAD.MOV.U32 R185, RZ, RZ, R167 ;  /* 0x000000ffffb97224 */ /* 0x000fe400078e00a7 */
[----:B------:R-:W-:Y:S01]  /*7f40*/  IMAD.MOV.U32 R162, RZ, RZ, R141 ;  /* 0x000000ffffa27224 */ /* 0x000fe200078e008d */
        /* <DEDUP_REMOVED lines=8> */
[----:B------:R-:W-:Y:S02]  /*7fd0*/  IMAD.MOV.U32 R39, RZ, RZ, R147 ;  /* 0x000000ffff277224 */ /* 0x000fe400078e0093 */
[----:B------:R-:W-:Y:S01]  /*7fe0*/  IMAD.MOV.U32 R38, RZ, RZ, R146 ;  /* 0x000000ffff267224 */ /* 0x000fe200078e0092 */
[C---:B-1----:R-:W-:Y:S08]  /*7ff0*/  HMMA.16816.F32.BF16 R244, R4.reuse, R8, R248 ;  /* 0x0000000804f4723c */ /* 0x042ff000000418f8 */
[C---:B------:R-:W-:Y:S01]  /*8000*/  HMMA.16816.F32.BF16 R248, R4.reuse, R10, R192 ;  /* 0x0000000a04f8723c */ /* 0x040fe200000418c0 */
[----:B------:R-:W1:Y:S07]  /*8010*/  LDSM.16.MT88.4 R8, [R198+0x15000] ;  /* 0x01500000c608783b */ /* 0x000e6e0000004200 */
[C---:B------:R-:W-:Y:S08]  /*8020*/  HMMA.16816.F32.BF16 R144, R4.reuse, R22, R224 ;  /* 0x000000160490723c */ /* 0x040ff000000418e0 */
[C---:B------:R-:W-:Y:S08]  /*8030*/  HMMA.16816.F32.BF16 R224, R4.reuse, R24, R128 ;  /* 0x0000001804e0723c */ /* 0x040ff00000041880 */
[C---:B------:R-:W-:Y:S01]  /*8040*/  HMMA.16816.F32.BF16 R192, R4.reuse, R26, R112 ;  /* 0x0000001a04c0723c */ /* 0x040fe20000041870 */
[----:B------:R-:W-:Y:S07]  /*8050*/  LDSM.16.MT88.4 R24, [R199+0x17000] ;  /* 0x01700000c718783b */ /* 0x000fee0000004200 */
[C---:B--2---:R-:W-:Y:S08]  /*8060*/  HMMA.16816.F32.BF16 R240, R4.reuse, R16, R180 ;  /* 0x0000001004f0723c */ /* 0x044ff000000418b4 */
[----:B------:R-:W-:Y:S01]  /*8070*/  HMMA.16816.F32.BF16 R232, R4, R18, R176 ;  /* 0x0000001204e8723c */ /* 0x000fe200000418b0 */
[----:B------:R-:W2:Y:S01]  /*8080*/  LDSM.16.MT88.4 R16, [R196+0x17000] ;  /* 0x01700000c410783b */ /* 0x000ea20000004200 */
[----:B------:R-:W-:-:S02]  /*8090*/  FFMA.FTZ R0, R141, c[0x0][0x23c], -R13 ;  /* 0x00008f008d007a23 */ /* 0x000fc4000001080d */
[----:B------:R-:W-:Y:S02]  /*80a0*/  IMAD.MOV.U32 R141, RZ, RZ, R150 ;  /* 0x000000ffff8d7224 */ /* 0x000fe400078e0096 */
[----:B------:R3:W-:Y:S01]  /*80b0*/  MUFU.EX2 R150, R0 ;  /* 0x0000000000967308 */ /* 0x0007e20000000800 */
[----:B------:R-:W-:Y:S01]  /*80c0*/  MOV R179, R186 ;  /* 0x000000ba00b37202 */ /* 0x000fe20000000f00 */
[----:B------:R-:W-:Y:S01]  /*80d0*/  HMMA.16816.F32.BF16 R236, R4, R28, R172 ;  /* 0x0000001c04ec723c */ /* 0x000fe200000418ac */
[----:B------:R-:W-:-:S06]  /*80e0*/  MOV R176, R191 ;  /* 0x000000bf00b07202 */ /* 0x000fcc0000000f00 */
[----:B------:R-:W-:Y:S01]  /*80f0*/  IMAD.MOV.U32 R29, RZ, RZ, R187 ;  /* 0x000000ffff1d7224 */ /* 0x000fe200078e00bb */
[----:B------:R-:W-:Y:S01]  /*8100*/  HMMA.16816.F32.BF16 R228, R4, R30, R136 ;  /* 0x0000001e04e4723c */ /* 0x000fe20000041888 */
[----:B---3--:R-:W-:Y:S01]  /*8110*/  FFMA.FTZ R0, R143, c[0x0][0x23c], -R13 ;  /* 0x00008f008f007a23 */ /* 0x008fe2000001080d */
[----:B------:R-:W-:-:S05]  /*8120*/  MOV R143, R149 ;  /* 0x00000095008f7202 */ /* 0x000fca0000000f00 */
[----:B------:R-:W-:Y:S01]  /*8130*/  IMAD.MOV.U32 R137, RZ, RZ, R3 ;  /* 0x000000ffff897224 */ /* 0x000fe200078e0003 */
[----:B------:R-:W-:Y:S01]  /*8140*/  LOP3.LUT R3, R33, UR14, R36, 0x96, !PT ;  /* 0x0000000e21037c12 */ /* 0x000fe2000f8e9624 */
[----:B------:R3:W-:Y:S01]  /*8150*/  MUFU.EX2 R149, R0 ;  /* 0x0000000000957308 */ /* 0x0007e20000000800 */
        /* <DEDUP_REMOVED lines=8> */
[----:B------:R-:W-:Y:S01]  /*81e0*/  IMAD.WIDE.U32 R8, R3, -0x2daee0ad, RZ ;  /* 0xd2511f5303087825 */ /* 0x000fe200078e00ff */
[C---:B------:R-:W-:Y:S01]  /*81f0*/  HMMA.16816.F32.BF16 R132, R4.reuse, R20, R132 ;  /* 0x000000140484723c */ /* 0x040fe20000041884 */
[----:B------:R-:W1:Y:S02]  /*8200*/  LDSM.16.MT88.4 R20, [R197+0x17000] ;  /* 0x01700000c514783b */ /* 0x000e640000004200 */
[----:B---3--:R-:W-:Y:S01]  /*8210*/  FFMA.FTZ R0, R29, c[0x0][0x23c], -R13 ;  /* 0x00008f001d007a23 */ /* 0x008fe2000001080d */
[----:B------:R-:W-:Y:S01]  /*8220*/  MOV R83, R143 ;  /* 0x0000008f00537202 */ /* 0x000fe20000000f00 */
[----:B------:R-:W3:Y:S01]  /*8230*/  LDSM.16.MT88.4 R28, [R198+0x17000] ;  /* 0x01700000c61c783b */ /* 0x000ee20000004200 */
[----:B------:R-:W-:Y:S01]  /*8240*/  FFMA.FTZ R3, R141, c[0x0][0x23c], -R12 ;  /* 0x00008f008d037a23 */ /* 0x000fe2000001080c */
[----:B------:R4:W-:Y:S01]  /*8250*/  MUFU.EX2 R35, R0 ;  /* 0x0000000000237308 */ /* 0x0009e20000000800 */
[----:B------:R-:W-:Y:S02]  /*8260*/  IMAD.MOV.U32 R178, RZ, RZ, R185 ;  /* 0x000000ffffb27224 */ /* 0x000fe400078e00b9 */
[----:B------:R-:W-:Y:S01]  /*8270*/  IMAD.MOV.U32 R129, RZ, RZ, R176 ;  /* 0x000000ffff817224 */ /* 0x000fe200078e00b0 */
[----:B------:R-:W-:Y:S01]  /*8280*/  HMMA.16816.F32.BF16 R184, R4, R10, R72 ;  /* 0x0000000a04b8723c */ /* 0x000fe20000041848 */
[----:B------:R-:W-:-:S02]  /*8290*/  IMAD.MOV.U32 R112, RZ, RZ, R142 ;  /* 0x000000ffff707224 */ /* 0x000fc400078e008e */
[----:B------:R-:W-:Y:S01]  /*82a0*/  IMAD.MOV.U32 R136, RZ, RZ, R137 ;  /* 0x000000ffff887224 */ /* 0x000fe200078e0089 */
[----:B------:R2:W-:Y:S01]  /*82b0*/  MUFU.EX2 R32, R3 ;  /* 0x0000000300207308 */ /* 0x0005e20000000800 */
[----:B------:R-:W-:Y:S01]  /*82c0*/  IMAD.MOV.U32 R137, RZ, RZ, R138 ;  /* 0x000000ffff897224 */ /* 0x000fe200078e008a */
[----:B------:R-:W-:Y:S01]  /*82d0*/  MOV R138, R139 ;  /* 0x0000008b008a7202 */ /* 0x000fe20000000f00 */
[----:B------:R-:W-:Y:S01]  /*82e0*/  IMAD.MOV.U32 R130, RZ, RZ, R177 ;  /* 0x000000ffff827224 */ /* 0x000fe200078e00b1 */
[C---:B------:R-:W-:Y:S01]  /*82f0*/  LOP3.LUT R10, R8.reuse, 0xffff, RZ, 0xc0, !PT ;  /* 0x0000ffff080a7812 */ /* 0x040fe200078ec0ff */
[----:B----4-:R-:W-:Y:S01]  /*8300*/  FFMA.FTZ R0, R159, c[0x0][0x23c], -R13 ;  /* 0x00008f009f007a23 */ /* 0x010fe2000001080d */
[----:B------:R-:W-:Y:S01]  /*8310*/  LOP3.LUT R15, R8, 0xff, RZ, 0xc0, !PT ;  /* 0x000000ff080f7812 */ /* 0x000fe200078ec0ff */
[----:B------:R-:W-:Y:S01]  /*8320*/  IMAD.MOV.U32 R159, RZ, RZ, R140 ;  /* 0x000000ffff9f7224 */ /* 0x000fe200078e008c */
[----:B--2---:R-:W-:Y:S01]  /*8330*/  HMMA.16816.F32.BF16 R172, R4, R18, R64 ;  /* 0x0000001204ac723c */ /* 0x004fe20000041840 */
[----:B------:R2:W-:Y:S01]  /*8340*/  MUFU.EX2 R33, R0 ;  /* 0x0000000000217308 */ /* 0x0005e20000000800 */
[----:B------:R-:W-:Y:S01]  /*8350*/  IMAD.MOV.U32 R139, RZ, RZ, R14 ;  /* 0x000000ffff8b7224 */ /* 0x000fe200078e000e */
[----:B------:R-:W-:Y:S01]  /*8360*/  SHF.R.U32.HI R13, RZ, 0x10, R8 ;  /* 0x00000010ff0d7819 */ /* 0x000fe20000011608 */
[----:B------:R-:W-:Y:S01]  /*8370*/  LDSM.16.MT88.4 R72, [R197+0x13800] ;  /* 0x01380000c548783b */ /* 0x000fe20000004200 */
[----:B------:R-:W-:-:S03]  /*8380*/  FFMA.FTZ R3, R129, c[0x0][0x23c], -R12 ;  /* 0x00008f0081037a23 */ /* 0x000fc6000001080c */
[C---:B------:R-:W-:Y:S01]  /*8390*/  HMMA.16816.F32.BF16 R140, R4.reuse, R24, R40 ;  /* 0x00000018048c723c */ /* 0x040fe20000041828 */
[----:B------:R-:W4:Y:S01]  /*83a0*/  LDSM.16.MT88.4 R40, [R197+0x11800] ;  /* 0x01180000c528783b */ /* 0x000f220000004200 */
[----:B------:R-:W-:Y:S01]  /*83b0*/  SHF.R.U32.HI R14, RZ, 0x18, R8 ;  /* 0x00000018ff0e7819 */ /* 0x000fe20000011608 */
[----:B------:R-:W-:Y:S01]  /*83c0*/  IMAD.MOV.U32 R113, RZ, RZ, R130 ;  /* 0x000000ffff717224 */ /* 0x000fe200078e0082 */
[----:B------:R-:W-:Y:S01]  /*83d0*/  SHF.R.U32.HI R8, RZ, 0x8, R10 ;  /* 0x00000008ff087819 */ /* 0x000fe2000001160a */
[----:B------:R1:W1:Y:S03]  /*83e0*/  MUFU.EX2 R19, R3 ;  /* 0x0000000300137308 */ /* 0x0002660000000800 */
[----:B------:R-:W-:Y:S01]  /*83f0*/  HMMA.16816.F32.BF16 R180, R4, R16, R68 ;  /* 0x0000001004b4723c */ /* 0x000fe20000041844 */
[----:B--2---:R-:W-:Y:S01]  /*8400*/  LOP3.LUT R0, R9, UR7, R34, 0x96, !PT ;  /* 0x0000000709007c12 */ /* 0x004fe2000f8e9622 */
[----:B------:R-:W-:Y:S01]  /*8410*/  LDSM.16.MT88.4 R64, [R196+0x13800] ;  /* 0x01380000c440783b */ /* 0x000fe20000004200 */
[----:B------:R-:W-:Y:S01]  /*8420*/  LOP3.LUT R10, R13, 0xff, RZ, 0xc0, !PT ;  /* 0x000000ff0d0a7812 */ /* 0x000fe200078ec0ff */
[----:B------:R-:W-:Y:S01]  /*8430*/  FFMA.FTZ R9, R83, c[0x0][0x23c], -R12 ;  /* 0x00008f0053097a23 */ /* 0x000fe2000001080c */
[----:B------:R-:W-:-:S02]  /*8440*/  SHF.R.U32.HI R11, RZ, 0x10, R0 ;  /* 0x00000010ff0b7819 */ /* 0x000fc40000011600 */
[----:B------:R-:W-:Y:S01]  /*8450*/  PRMT R13, R15, 0x5410, R8 ;  /* 0x000054100f0d7816 */ /* 0x000fe20000000008 */
[----:B------:R-:W-:Y:S01]  /*8460*/  FFMA.FTZ R8, R113, c[0x0][0x23c], -R12 ;  /* 0x00008f0071087a23 */ /* 0x000fe2000001080c */
[C---:B------:R-:W-:Y:S02]  /*8470*/  LOP3.LUT R17, R0.reuse, 0xff, RZ, 0xc0, !PT ;  /* 0x000000ff00117812 */ /* 0x040fe400078ec0ff */
[----:B-1----:R-:W-:Y:S02]  /*8480*/  LOP3.LUT R3, R0, 0xffff, RZ, 0xc0, !PT ;  /* 0x0000ffff00037812 */ /* 0x002fe400078ec0ff */
[----:B------:R-:W-:Y:S02]  /*8490*/  SHF.R.U32.HI R16, RZ, 0x18, R0 ;  /* 0x00000018ff107819 */ /* 0x000fe40000011600 */
[----:B------:R-:W-:Y:S01]  /*84a0*/  SHF.R.U32.HI R0, RZ, 0x8, R3 ;  /* 0x00000008ff007819 */ /* 0x000fe20000011603 */
[----:B------:R1:W-:Y:S01]  /*84b0*/  MUFU.EX2 R18, R9 ;  /* 0x0000000900127308 */ /* 0x0003e20000000800 */
[----:B------:R-:W-:Y:S01]  /*84c0*/  LOP3.LUT R3, R11, 0xff, RZ, 0xc0, !PT ;  /* 0x000000ff0b037812 */ /* 0x000fe200078ec0ff */
[----:B------:R-:W-:Y:S01]  /*84d0*/  IMAD.MOV.U32 R129, RZ, RZ, R160 ;  /* 0x000000ffff817224 */ /* 0x000fe200078e00a0 */
[----:B------:R-:W-:Y:S01]  /*84e0*/  MOV R81, R112 ;  /* 0x0000007000517202 */ /* 0x000fe20000000f00 */
[----:B------:R-:W-:Y:S01]  /*84f0*/  IMAD.MOV.U32 R160, RZ, RZ, R159 ;  /* 0x000000ffffa07224 */ /* 0x000fe200078e009f */
[----:B------:R-:W-:-:S03]  /*8500*/  PRMT R0, R17, 0x5410, R0 ;  /* 0x0000541011007816 */ /* 0x000fc60000000000 */
[----:B------:R2:W2:Y:S01]  /*8510*/  MUFU.EX2 R12, R8 ;  /* 0x00000008000c7308 */ /* 0x0004a20000000800 */
[----:B------:R-:W-:Y:S01]  /*8520*/  PRMT R3, R3, 0x5410, R16 ;  /* 0x0000541003037816 */ /* 0x000fe20000000010 */
[--C-:B------:R-:W-:Y:S01]  /*8530*/  HSET2.LE.AND R0, R0, R81.reuse, PT ;  /* 0x0000005100007233 */ /* 0x100fe20003803000 */
[----:B------:R-:W-:Y:S01]  /*8540*/  MOV R83, R164 ;  /* 0x000000a400537202 */ /* 0x000fe20000000f00 */
[----:B------:R-:W-:Y:S01]  /*8550*/  IMAD.MOV.U32 R164, RZ, RZ, R160 ;  /* 0x000000ffffa47224 */ /* 0x000fe200078e00a0 */
[----:B------:R-:W-:Y:S01]  /*8560*/  PRMT R11, R10, 0x5410, R14 ;  /* 0x000054100a0b7816 */ /* 0x000fe2000000000e */
[----:B------:R-:W-:Y:S01]  /*8570*/  IMAD.MOV.U32 R112, RZ, RZ, R165 ;  /* 0x000000ffff707224 */ /* 0x000fe200078e00a5 */
[----:B------:R-:W-:Y:S01]  /*8580*/  MOV R113, R166 ;  /* 0x000000a600717202 */ /* 0x000fe20000000f00 */
[----:B------:R-:W-:Y:S01]  /*8590*/  IMAD.MOV.U32 R166, RZ, RZ, R162 ;  /* 0x000000ffffa67224 */ /* 0x000fe200078e00a2 */
[----:B------:R-:W-:Y:S01]  /*85a0*/  MOV R165, R161 ;  /* 0x000000a100a57202 */ /* 0x000fe20000000f00 */
[----:B------:R-:W-:Y:S01]  /*85b0*/  IMAD.MOV.U32 R16, RZ, RZ, R164 ;  /* 0x000000ffff107224 */ /* 0x000fe200078e00a4 */
[----:B-1----:R-:W-:Y:S01]  /*85c0*/  F2FP.BF16.PACK_AB R9, R19, R32 ;  /* 0x000000201309723e */ /* 0x002fe200000010ff */
[--C-:B--2---:R-:W-:Y:S01]  /*85d0*/  HSET2.LE.AND R8, R3, R81.reuse, PT ;  /* 0x0000005103087233 */ /* 0x104fe20003803000 */
[----:B------:R-:W-:Y:S01]  /*85e0*/  F2FP.BF16.PACK_AB R3, R149, R150 ;  /* 0x000000969503723e */ /* 0x000fe200000010ff */
[----:B------:R-:W-:Y:S01]  /*85f0*/  HSET2.LE.AND R10, R13, R81, PT ;  /* 0x000000510d0a7233 */ /* 0x000fe20003803000 */
[----:B------:R-:W-:-:S02]  /*8600*/  MOV R13, R165 ;  /* 0x000000a5000d7202 */ /* 0x000fc40000000f00 */
[----:B------:R-:W-:Y:S01]  /*8610*/  LOP3.LUT R164, R0, R3, RZ, 0xc0, !PT ;  /* 0x0000000300a47212 */ /* 0x000fe200078ec0ff */
[----:B------:R-:W-:Y:S01]  /*8620*/  HSET2.LE.AND R11, R11, R81, PT ;  /* 0x000000510b0b7233 */ /* 0x000fe20003803000 */
[----:B------:R-:W-:Y:S02]  /*8630*/  F2FP.BF16.PACK_AB R0, R33, R35 ;  /* 0x000000232100723e */ /* 0x000fe400000010ff */
[----:B------:R-:W-:Y:S02]  /*8640*/  LOP3.LUT R165, R8, R9, RZ, 0xc0, !PT ;  /* 0x0000000908a57212 */ /* 0x000fe400078ec0ff */
[----:B------:R-:W-:Y:S02]  /*8650*/  F2FP.BF16.PACK_AB R3, R12, R18 ;  /* 0x000000120c03723e */ /* 0x000fe400000010ff */
[----:B------:R-:W-:Y:S02]  /*8660*/  MOV R114, R158 ;  /* 0x0000009e00727202 */ /* 0x000fe40000000f00 */
[----:B------:R-:W-:-:S02]  /*8670*/  MOV R8, R166 ;  /* 0x000000a600087202 */ /* 0x000fc40000000f00 */
[----:B------:R-:W-:Y:S01]  /*8680*/  LOP3.LUT R166, R10, R0, RZ, 0xc0, !PT ;  /* 0x000000000aa67212 */ /* 0x000fe200078ec0ff */
[----:B------:R-:W-:Y:S01]  /*8690*/  IMAD.MOV.U32 R10, RZ, RZ, R167 ;  /* 0x000000ffff0a7224 */ /* 0x000fe200078e00a7 */
[----:B------:R-:W-:Y:S01]  /*86a0*/  LOP3.LUT R167, R11, R3, RZ, 0xc0, !PT ;  /* 0x000000030ba77212 */ /* 0x000fe200078ec0ff */
[----:B------:R-:W-:Y:S01]  /*86b0*/  IMAD.MOV.U32 R82, RZ, RZ, R114 ;  /* 0x000000ffff527224 */ /* 0x000fe200078e0072 */
[----:B------:R-:W-:Y:S02]  /*86c0*/  MOV R131, R178 ;  /* 0x000000b200837202 */ /* 0x000fe40000000f00 */
[----:B------:R-:W-:Y:S01]  /*86d0*/  MOV R114, R163 ;  /* 0x000000a300727202 */ /* 0x000fe20000000f00 */
[C---:B------:R-:W-:Y:S08]  /*86e0*/  HMMA.16816.F32.BF16 R176, R4.reuse, R20, R56 ;  /* 0x0000001404b0723c */ /* 0x040ff00000041838 */
[----:B------:R-:W-:Y:S01]  /*86f0*/  HMMA.16816.F32.BF16 R24, R4, R26, R44 ;  /* 0x0000001a0418723c */ /* 0x000fe2000004182c */
[----:B------:R-:W-:Y:S01]  /*8700*/  IMAD.MOV.U32 R115, RZ, RZ, R131 ;  /* 0x000000ffff737224 */ /* 0x000fe200078e0083 */
[----:B------:R-:W-:-:S06]  /*8710*/  MOV R130, R156 ;  /* 0x0000009c00827202 */ /* 0x000fcc0000000f00 */
[----:B---3--:R-:W-:Y:S01]  /*8720*/  HMMA.16816.F32.BF16 R160, R4, R28, R60 ;  /* 0x0000001c04a0723c */ /* 0x008fe2000004183c */
[----:B------:R-:W-:Y:S01]  /*8730*/  IMAD.MOV.U32 R34, RZ, RZ, R82 ;  /* 0x000000ffff227224 */ /* 0x000fe200078e0052 */
[----:B------:R-:W-:-:S06]  /*8740*/  MOV R15, R83 ;  /* 0x00000053000f7202 */ /* 0x000fcc0000000f00 */
[C---:B------:R-:W-:Y:S01]  /*8750*/  HMMA.16816.F32.BF16 R20, R4.reuse, R22, R48 ;  /* 0x000000160414723c */ /* 0x040fe20000041830 */
[----:B------:R-:W-:Y:S01]  /*8760*/  IMAD.MOV.U32 R131, RZ, RZ, R157 ;  /* 0x000000ffff837224 */ /* 0x000fe200078e009d */
[----:B------:R-:W1:Y:S04]  /*8770*/  LDSM.16.MT88.4 R48, [R199+0x11800] ;  /* 0x01180000c730783b */ /* 0x000e680000004200 */
[----:B------:R-:W2:Y:S02]  /*8780*/  LDSM.16.MT88.4 R156, [R196+0x11800] ;  /* 0x01180000c49c783b */ /* 0x000ea40000004200 */
[----:B------:R-:W-:Y:S02]  /*8790*/  HMMA.16816.F32.BF16 R28, R4, R30, R52 ;  /* 0x0000001e041c723c */ /* 0x000fe40000041834 */
[----:B------:R-:W-:Y:S04]  /*87a0*/  LDSM.16.MT88.4 R56, [R198+0x11800] ;  /* 0x01180000c638783b */ /* 0x000fe80000004200 */
[----:B------:R-:W-:Y:S01]  /*87b0*/  LDSM.16.MT88.4 R80, [R199+0x13800] ;  /* 0x01380000c750783b */ /* 0x000fe20000004200 */
[----:B------:R-:W-:Y:S01]  /*87c0*/  IMAD.MOV.U32 R5, RZ, RZ, R38 ;  /* 0x000000ffff057224 */ /* 0x000fe200078e0026 */
[----:B------:R-:W-:-:S02]  /*87d0*/  MOV R6, R39 ;  /* 0x0000002700067202 */ /* 0x000fc40000000f00 */
[C---:B----4-:R-:W-:Y:S08]  /*87e0*/  HMMA.16816.F32.BF16 R36, R164.reuse, R40, R84 ;  /* 0x00000028a424723c */ /* 0x050ff00000041854 */
[C---:B------:R-:W-:Y:S01]  /*87f0*/  HMMA.16816.F32.BF16 R40, R164.reuse, R42, R88 ;  /* 0x0000002aa428723c */ /* 0x040fe20000041858 */
        /* <DEDUP_REMOVED lines=10> */
[----:B------:R-:W-:Y:S04]  /*88a0*/  LDSM.16.MT88.4 R112, [R199+0x15800] ;  /* 0x01580000c770783b */ /* 0x000fe80000004200 */
[----:B------:R-:W-:Y:S03]  /*88b0*/  LDSM.16.MT88.4 R120, [R198+0x15800] ;  /* 0x01580000c678783b */ /* 0x000fe60000004200 */
[C---:B-1----:R-:W-:Y:S01]  /*88c0*/  HMMA.16816.F32.BF16 R44, R164.reuse, R48, R92 ;  /* 0x00000030a42c723c */ /* 0x042fe2000004185c */
[----:B------:R-:W-:Y:S07]  /*88d0*/  LDSM.16.MT88.4 R128, [R196+0x17800] ;  /* 0x01780000c480783b */ /* 0x000fee0000004200 */
[C---:B--2---:R-:W-:Y:S08]  /*88e0*/  HMMA.16816.F32.BF16 R152, R164.reuse, R156, R152 ;  /* 0x0000009ca498723c */ /* 0x044ff00000041898 */
[C---:B---3--:R-:W-:Y:S08]  /*88f0*/  HMMA.16816.F32.BF16 R84, R164.reuse, R88, R244 ;  /* 0x00000058a454723c */ /* 0x048ff000000418f4 */
[----:B------:R-:W-:Y:S07]  /*8900*/  HMMA.16816.F32.BF16 R88, R164, R90, R248 ;  /* 0x0000005aa458723c */ /* 0x000fee00000418f8 */
[----:B------:R-:W-:Y:S01]  /*8910*/  MOV R249, R5 ;  /* 0x0000000500f97202 */ /* 0x000fe20000000f00 */
[----:B------:R-:W-:Y:S01]  /*8920*/  IMAD.MOV.U32 R248, RZ, RZ, R4 ;  /* 0x000000fffff87224 */ /* 0x000fe200078e0004 */
[----:B------:R-:W-:Y:S01]  /*8930*/  MOV R251, R7 ;  /* 0x0000000700fb7202 */ /* 0x000fe20000000f00 */
[----:B------:R-:W-:-:S02]  /*8940*/  IMAD.MOV.U32 R250, RZ, RZ, R6 ;  /* 0x000000fffffa7224 */ /* 0x000fc400078e0006 */
[----:B------:R-:W-:Y:S01]  /*8950*/  FADD.FTZ R3, R3, R248 ;  /* 0x000000f803037221 */ /* 0x000fe20000010000 */
[----:B------:R-:W-:Y:S01]  /*8960*/  MOV R245, R137 ;  /* 0x0000008900f57202 */ /* 0x000fe20000000f00 */
[----:B------:R-:W-:Y:S02]  /*8970*/  FADD.FTZ R0, R0, R249 ;  /* 0x000000f900007221 */ /* 0x000fe40000010000 */
[----:B------:R-:W-:Y:S01]  /*8980*/  IMAD.MOV.U32 R244, RZ, RZ, R136 ;  /* 0x000000fffff47224 */ /* 0x000fe200078e0088 */
[----:B------:R-:W-:Y:S01]  /*8990*/  MOV R247, R139 ;  /* 0x0000008b00f77202 */ /* 0x000fe20000000f00 */
[----:B------:R-:W-:Y:S01]  /*89a0*/  FADD.FTZ R3, R250, R3 ;  /* 0x00000003fa037221 */ /* 0x000fe20000010000 */
[----:B------:R-:W-:Y:S01]  /*89b0*/  HMMA.16816.F32.BF16 R156, R164, R158, R76 ;  /* 0x0000009ea49c723c */ /* 0x000fe2000004184c */
[----:B------:R-:W-:Y:S01]  /*89c0*/  FADD.FTZ R0, R251, R0 ;  /* 0x00000000fb007221 */ /* 0x000fe20000010000 */
[----:B------:R-:W-:Y:S01]  /*89d0*/  LDSM.16.MT88.4 R4, [R198+0x17800] ;  /* 0x01780000c604783b */ /* 0x000fe20000004200 */
[----:B------:R-:W-:-:S02]  /*89e0*/  IMAD.MOV.U32 R246, RZ, RZ, R138 ;  /* 0x000000fffff67224 */ /* 0x000fc400078e008a */
[----:B------:R-:W-:Y:S01]  /*89f0*/  FADD.FTZ R3, R244, R3 ;  /* 0x00000003f4037221 */ /* 0x000fe20000010000 */
[----:B------:R-:W-:Y:S01]  /*8a00*/  LDSM.16.MT88.4 R136, [R197+0x17800] ;  /* 0x01780000c588783b */ /* 0x000fe20000004200 */
[----:B------:R-:W-:Y:S01]  /*8a10*/  FADD.FTZ R0, R245, R0 ;  /* 0x00000000f5007221 */ /* 0x000fe20000010000 */
[----:B------:R-:W-:Y:S01]  /*8a20*/  HMMA.16816.F32.BF16 R52, R164, R56, R100 ;  /* 0x00000038a434723c */ /* 0x000fe20000041864 */
[----:B------:R-:W-:Y:S02]  /*8a30*/  FADD.FTZ R3, R246, R3 ;  /* 0x00000003f6037221 */ /* 0x000fe40000010000 */
[----:B------:R-:W-:-:S05]  /*8a40*/  FADD.FTZ R0, R247, R0 ;  /* 0x00000000f7007221 */ /* 0x000fca0000010000 */
[----:B------:R-:W-:Y:S01]  /*8a50*/  HMMA.16816.F32.BF16 R76, R164, R80, R132 ;  /* 0x00000050a44c723c */ /* 0x000fe20000041884 */
[----:B------:R-:W-:-:S07]  /*8a60*/  FADD.FTZ R3, R11, R3 ;  /* 0x000000030b037221 */ /* 0x000fce0000010000 */
[----:B------:R-:W-:Y:S01]  /*8a70*/  HMMA.16816.F32.BF16 R48, R164, R50, R96 ;  /* 0x00000032a430723c */ /* 0x000fe20000041860 */
[----:B------:R-:W1:Y:S01]  /*8a80*/  LDSM.16.MT88.4 R96, [R196+0x15800] ;  /* 0x01580000c460783b */ /* 0x000e620000004200 */
[----:B------:R-:W-:-:S06]  /*8a90*/  FADD.FTZ R0, R10, R0 ;  /* 0x000000000a007221 */ /* 0x000fcc0000010000 */
[C---:B------:R-:W-:Y:S01]  /*8aa0*/  HMMA.16816.F32.BF16 R56, R164.reuse, R58, R104 ;  /* 0x0000003aa438723c */ /* 0x040fe20000041868 */
[----:B------:R-:W2:Y:S07]  /*8ab0*/  LDSM.16.MT88.4 R104, [R197+0x15800] ;  /* 0x01580000c568783b */ /* 0x000eae0000004200 */
[----:B------:R-:W-:Y:S01]  /*8ac0*/  HMMA.16816.F32.BF16 R80, R164, R82, R144 ;  /* 0x00000052a450723c */ /* 0x000fe20000041890 */
[----:B------:R-:W3:Y:S01]  /*8ad0*/  LDSM.16.MT88.4 R144, [R199+0x17800] ;  /* 0x01780000c790783b */ /* 0x000ee20000004200 */
        /* <DEDUP_REMOVED lines=13> */
[----:B------:R-:W-:Y:S01]  /*8bb0*/  FADD.FTZ R0, R32, R0 ;  /* 0x0000000020007221 */ /* 0x000fe20000010000 */
[----:B------:R-:W-:Y:S01]  /*8bc0*/  HMMA.16816.F32.BF16 R60, R164, R64, R108 ;  /* 0x00000040a43c723c */ /* 0x000fe2000004186c */
[----:B------:R-:W-:Y:S02]  /*8bd0*/  FADD.FTZ R248, R149, R3 ;  /* 0x0000000395f87221 */ /* 0x000fe40000010000 */
[----:B------:R-:W-:Y:S02]  /*8be0*/  FADD.FTZ R0, R19, R0 ;  /* 0x0000000013007221 */ /* 0x000fe40000010000 */
[----:B------:R-:W-:-:S03]  /*8bf0*/  FADD.FTZ R248, R35, R248 ;  /* 0x000000f823f87221 */ /* 0x000fc60000010000 */
[----:B------:R-:W-:Y:S01]  /*8c00*/  HMMA.16816.F32.BF16 R64, R164, R66, R116 ;  /* 0x00000042a440723c */ /* 0x000fe20000041874 */
[----:B------:R-:W-:-:S07]  /*8c10*/  FADD.FTZ R0, R18, R0 ;  /* 0x0000000012007221 */ /* 0x000fce0000010000 */
[----:B------:R-:W-:Y:S01]  /*8c20*/  HMMA.16816.F32.BF16 R72, R164, R74, R124 ;  /* 0x0000004aa448723c */ /* 0x000fe2000004187c */
[----:B------:R-:W-:Y:S02]  /*8c30*/  FADD.FTZ R248, R33, R248 ;  /* 0x000000f821f87221 */ /* 0x000fe40000010000 */
[----:B------:R-:W-:-:S05]  /*8c40*/  FADD.FTZ R249, R12, R0 ;  /* 0x000000000cf97221 */ /* 0x000fca0000010000 */
[C---:B-1----:R-:W-:Y:S08]  /*8c50*/  HMMA.16816.F32.BF16 R92, R164.reuse, R96, R240 ;  /* 0x00000060a45c723c */ /* 0x042ff000000418f0 */
[C---:B--2---:R-:W-:Y:S08]  /*8c60*/  HMMA.16816.F32.BF16 R100, R164.reuse, R104, R236 ;  /* 0x00000068a464723c */ /* 0x044ff000000418ec */
[C---:B------:R-:W-:Y:S08]  /*8c70*/  HMMA.16816.F32.BF16 R108, R164.reuse, R112, R224 ;  /* 0x00000070a46c723c */ /* 0x040ff000000418e0 */
[C---:B------:R-:W-:Y:S08]  /*8c80*/  HMMA.16816.F32.BF16 R116, R164.reuse, R120, R188 ;  /* 0x00000078a474723c */ /* 0x040ff000000418bc */
        /* <DEDUP_REMOVED lines=13> */
[----:B------:R-:W2:Y:S04]  /*8d60*/  LDL.LU R34, [R1+0x44] ;  /* 0x0000440001227983 */ /* 0x000ea80000300800 */
[----:B------:R-:W1:Y:S01]  /*8d70*/  S2R R3, SR_TID.X ;  /* 0x0000000000037919 */ /* 0x000e620000002100 */
[----:B------:R-:W-:-:S02]  /*8d80*/  USHF.R.S32.HI UR9, URZ, 0x1f, UR8 ;  /* 0x0000001f3f097899 */ /* 0x000fc40008011408 */
[----:B------:R-:W-:Y:S01]  /*8d90*/  ULDC.64 UR18, c[0x0][0x1b0] ;  /* 0x00006c0000127ab9 */ /* 0x000fe20000000a00 */
[----:B------:R-:W3:Y:S01]  /*8da0*/  LDL.64 R10, [R1] ;  /* 0x00000000010a7983 */ /* 0x000ee20000100a00 */
[----:B------:R-:W-:Y:S01]  /*8db0*/  UIMAD UR18, UR9, UR18, URZ ;  /* 0x00000012091272a4 */ /* 0x000fe2000f8e023f */
[----:B------:R-:W-:Y:S01]  /*8dc0*/  IMAD.U32 R6, RZ, RZ, UR8 ;  /* 0x00000008ff067e24 */ /* 0x000fe2000f8e00ff */
[----:B------:R-:W-:Y:S01]  /*8dd0*/  ULDC.64 UR6, c[0x0][0x1b8] ;  /* 0x00006e0000067ab9 */ /* 0x000fe20000000a00 */
[----:B------:R-:W-:Y:S01]  /*8de0*/  IMAD.U32 R0, RZ, RZ, UR8 ;  /* 0x00000008ff007e24 */ /* 0x000fe2000f8e00ff */
[----:B------:R-:W-:Y:S01]  /*8df0*/  UIMAD UR19, UR8, UR19, UR18 ;  /* 0x00000013081372a4 */ /* 0x000fe2000f8e0212 */
[----:B------:R-:W-:Y:S01]  /*8e00*/  IMAD.MOV.U32 R149, RZ, RZ, R2 ;  /* 0x000000ffff957224 */ /* 0x000fe200078e0002 */
[----:B------:R-:W-:Y:S01]  /*8e10*/  UIMAD UR9, UR9, UR6, URZ ;  /* 0x00000006090972a4 */ /* 0x000fe2000f8e023f */
[----:B------:R-:W4:Y:S01]  /*8e20*/  LDC.U8 R252, c[0x0][0x2d8] ;  /* 0x0000b600fffc7b82 */ /* 0x000f220000000000 */
[----:B------:R-:W-:-:S02]  /*8e30*/  UIADD3 UR18, UR15, 0x3f, URZ ;  /* 0x0000003f0f127890 */ /* 0x000fc4000fffe03f */
[----:B------:R-:W-:Y:S01]  /*8e40*/  UIMAD UR9, UR8, UR7, UR9 ;  /* 0x00000007080972a4 */ /* 0x000fe2000f8e0209 */
[--C-:B-----5:R-:W-:Y:S01]  /*8e50*/  SHF.R.S32.HI R233, RZ, 0x1f, R168.reuse ;  /* 0x0000001fffe97819 */ /* 0x120fe200000114a8 */
[----:B------:R-:W-:Y:S01]  /*8e60*/  USHF.R.S32.HI UR8, URZ, 0x1f, UR18 ;  /* 0x0000001f3f087899 */ /* 0x000fe20008011412 */
[----:B------:R-:W-:Y:S01]  /*8e70*/  IADD3 R238, P2, R168, 0x10, RZ ;  /* 0x00000010a8ee7810 */ /* 0x000fe20007f5e0ff */
[----:B------:R-:W-:Y:S01]  /*8e80*/  IMAD.MOV.U32 R232, RZ, RZ, R168 ;  /* 0x000000ffffe87224 */ /* 0x000fe200078e00a8 */
[----:B------:R-:W-:Y:S01]  /*8e90*/  ULDC.64 UR6, c[0x0][0x1a0] ;  /* 0x0000680000067ab9 */ /* 0x000fe20000000a00 */
[----:B------:R-:W-:Y:S01]  /*8ea0*/  IMAD.U32 R8, RZ, RZ, UR9 ;  /* 0x00000009ff087e24 */ /* 0x000fe2000f8e00ff */
[----:B------:R-:W-:Y:S01]  /*8eb0*/  ULEA.HI UR8, UR8, UR18, URZ, 0x6 ;  /* 0x0000001208087291 */ /* 0x000fe2000f8f303f */
[----:B-1----:R-:W-:Y:S01]  /*8ec0*/  LOP3.LUT R3, R3, 0x3, RZ, 0xc0, !PT ;  /* 0x0000000303037812 */ /* 0x002fe200078ec0ff */
[----:B------:R-:W-:Y:S01]  /*8ed0*/  UMOV UR34, URZ ;  /* 0x0000003f00227c82 */ /* 0x000fe20008000000 */
[--C-:B---3--:R-:W-:Y:S01]  /*8ee0*/  SHF.R.S32.HI R5, RZ, 0x1f, R10.reuse ;  /* 0x0000001fff057819 */ /* 0x108fe2000001140a */
[----:B------:R-:W-:Y:S01]  /*8ef0*/  IMAD.MOV.U32 R4, RZ, RZ, R10 ;  /* 0x000000ffff047224 */ /* 0x000fe200078e000a */
[----:B------:R-:W-:Y:S01]  /*8f00*/  ISETP.GE.AND P6, PT, R10, c[0x0][0x220], PT ;  /* 0x000088000a007a0c */ /* 0x000fe20003fc6270 */
[----:B--2---:R-:W-:Y:S01]  /*8f10*/  IMAD R3, R3, -0x2, R34 ;  /* 0xfffffffe03037824 */ /* 0x004fe200078e0222 */
[----:B----4-:R-:W-:Y:S01]  /*8f20*/  PRMT R252, R252, 0x7054, R252 ;  /* 0x00007054fcfc7816 */ /* 0x010fe200000000fc */
[----:B------:R-:W-:Y:S01]  /*8f30*/  IMAD.WIDE.U32 R6, R6, c[0x0][0x1b0], R4 ;  /* 0x00006c0006067a25 */ /* 0x000fe200078e0004 */
[----:B------:R-:W-:-:S03]  /*8f40*/  ULEA.HI.SX32 UR18, UR8, 0xfffffffd, 0x1a ;  /* 0xfffffffd08127891 */ /* 0x000fc6000f8fd23f */
[----:B------:R-:W-:Y:S01]  /*8f50*/  IMAD.WIDE.U32 R4, R0, c[0x0][0x1b8], R4 ;  /* 0x00006e0000047a25 */ /* 0x000fe200078e0004 */
[----:B------:R-:W-:Y:S01]  /*8f60*/  IADD3 R242, P1, R6, UR12, RZ ;  /* 0x0000000c06f27c10 */ /* 0x000fe2000ff3e0ff */
[----:B------:R-:W-:Y:S02]  /*8f70*/  USHF.L.U64.HI UR12, UR6, 0x4, UR7 ;  /* 0x00000004060c7899 */ /* 0x000fe40008010207 */
[----:B------:R-:W-:Y:S01]  /*8f80*/  IMAD.U32 R0, RZ, RZ, UR19 ;  /* 0x00000013ff007e24 */ /* 0x000fe2000f8e00ff */
[----:B------:R-:W-:-:S04]  /*8f90*/  IADD3 R240, P0, R4, UR26, RZ ;  /* 0x0000001a04f07c10 */ /* 0x000fc8000ff1e0ff */
[----:B------:R-:W-:Y:S01]  /*8fa0*/  IADD3.X R6, R0, UR10, R7, P1, !PT ;  /* 0x0000000a00067c10 */ /* 0x000fe20008ffe407 */
[----:B------:R-:W-:Y:S01]  /*8fb0*/  IMAD.U32 R0, RZ, RZ, UR15 ;  /* 0x0000000fff007e24 */ /* 0x000fe2000f8e00ff */
[----:B------:R-:W-:Y:S01]  /*8fc0*/  IADD3.X R4, R8, UR24, R5, P0, !PT ;  /* 0x0000001808047c10 */ /* 0x000fe200087fe405 */
[----:B------:R-:W-:Y:S01]  /*8fd0*/  IMAD.X R239, RZ, RZ, R233, P2 ;  /* 0x000000ffffef7224 */ /* 0x000fe200010e06e9 */
[----:B------:R-:W-:Y:S01]  /*8fe0*/  LEA R243, P1, R242, c[0x0][0x168], 0x1 ;  /* 0x00005a00f2f37a11 */ /* 0x000fe200078208ff */
[----:B------:R-:W-:Y:S01]  /*8ff0*/  USHF.L.U32 UR10, UR6, 0x4, URZ ;  /* 0x00000004060a7899 */ /* 0x000fe2000800063f */
[----:B------:R-:W-:Y:S01]  /*9000*/  IADD3 R0, R0, -UR16, R3 ;  /* 0x8000001000007c10 */ /* 0x000fe2000fffe003 */
[----:B------:R-:W-:Y:S01]  /*9010*/  IMAD.MOV.U32 R3, RZ, RZ, R148 ;  /* 0x000000ffff037224 */ /* 0x000fe200078e0094 */
[----:B------:R-:W-:Y:S01]  /*9020*/  LEA R241, P0, R240, c[0x0][0x170], 0x1 ;  /* 0x00005c00f0f17a11 */ /* 0x000fe200078008ff */
[----:B------:R-:W-:Y:S01]  /*9030*/  ULEA.HI.SX32 UR15, UR8, 0xfffffffe, 0x1a ;  /* 0xfffffffe080f7891 */ /* 0x000fe2000f8fd23f */
[----:B------:R-:W-:Y:S01]  /*9040*/  LEA.HI.X R242, R242, c[0x0][0x16c], R6, 0x1, P1 ;  /* 0x00005b00f2f27a11 */ /* 0x000fe200008f0c06 */
[----:B------:R1:W-:Y:S01]  /*9050*/  STL [R1+0x8], R0 ;  /* 0x0000080001007387 */ /* 0x0003e20000100800 */
[----:B------:R-:W-:-:S03]  /*9060*/  LEA.HI.X R240, R240, c[0x0][0x174], R4, 0x1, P0 ;  /* 0x00005d00f0f07a11 */ /* 0x000fc600000f0c04 */
[----:B------:R-:W2:Y:S04]  /*9070*/  LDL R13, [R1+0x18] ;  /* 0x00001800010d7983 */ /* 0x000ea80000100800 */
[----:B------:R-:W3:Y:S04]  /*9080*/  LDL R16, [R1+0xc] ;  /* 0x00000c0001107983 */ /* 0x000ee80000100800 */
[----:B------:R-:W4:Y:S04]  /*9090*/  LDL R17, [R1+0x1c] ;  /* 0x00001c0001117983 */ /* 0x000f280000100800 */
[----:B------:R-:W4:Y:S04]  /*90a0*/  LDL.LU R14, [R1+0x3c] ;  /* 0x00003c00010e7983 */ /* 0x000f280000300800 */
[----:B------:R-:W4:Y:S04]  /*90b0*/  LDL.LU R15, [R1+0x48] ;  /* 0x00004800010f7983 */ /* 0x000f280000300800 */
[----:B------:R-:W4:Y:S01]  /*90c0*/  LDL.LU R34, [R1+0x40] ;  /* 0x0000400001227983 */ /* 0x000f220000300800 */
[----:B------:R-:W-:-:S02]  /*90d0*/  IADD3 R236, P1, R168, 0x20, RZ ;  /* 0x00000020a8ec7810 */ /* 0x000fc40007f3e0ff */
[----:B------:R-:W-:-:S03]  /*90e0*/  IADD3 R234, P0, R168, 0x30, RZ ;  /* 0x00000030a8ea7810 */ /* 0x000fc60007f1e0ff */
[--C-:B------:R-:W-:Y:S02]  /*90f0*/  IMAD.X R237, RZ, RZ, R233.reuse, P1 ;  /* 0x000000ffffed7224 */ /* 0x100fe400008e06e9 */
[----:B------:R-:W-:Y:S01]  /*9100*/  IMAD.X R235, RZ, RZ, R233, P0 ;  /* 0x000000ffffeb7224 */ /* 0x000fe200000e06e9 */
[----:B--2---:R-:W-:Y:S02]  /*9110*/  ISETP.GE.AND P5, PT, R13, c[0x0][0x220], PT ;  /* 0x000088000d007a0c */ /* 0x004fe40003fa6270 */
[----:B---3--:R-:W-:Y:S02]  /*9120*/  ISETP.GE.AND P4, PT, R16, c[0x0][0x220], PT ;  /* 0x0000880010007a0c */ /* 0x008fe40003f86270 */
[----:B----4-:R-:W-:Y:S01]  /*9130*/  ISETP.GE.AND P3, PT, R17, c[0x0][0x220], PT ;  /* 0x0000880011007a0c */ /* 0x010fe20003f66270 */
[----:B------:R-:W-:-:S04]  /*9140*/  IMAD.WIDE.U32 R250, R14, -0x326172a9, RZ ;  /* 0xcd9e8d570efa7825 */ /* 0x000fc800078e00ff */
[----:B------:R-:W-:Y:S01]  /*9150*/  IMAD.WIDE.U32 R246, R15, -0x2daee0ad, RZ ;  /* 0xd2511f530ff67825 */ /* 0x000fe200078e00ff */
[----:B------:R-:W-:-:S05]  /*9160*/  LOP3.LUT R244, R251, R34, RZ, 0x3c, !PT ;  /* 0x00000022fbf47212 */ /* 0x000fca00078e3cff */
[----:B------:R-:W-:Y:S01]  /*9170*/  IMAD.WIDE.U32 R244, R244, -0x2daee0ad, RZ ;  /* 0xd2511f53f4f47825 */ /* 0x000fe200078e00ff */
[----:B-1----:R-:W-:Y:S05]  /*9180*/  BRA `(.L_x_724) ;  /* 0x000006e000007947 */ /* 0x002fea0003800000 */
.L_x_726:
        /* <DEDUP_REMOVED lines=27> */
[----:B------:R-:W-:Y:S02]  /*9340*/  @!P6 LEA R178, P2, R0, c[0x0][0x168], 0x1 ;  /* 0x00005a0000b2ea11 */ /* 0x000fe400078408ff */
[----:B------:R-:W-:Y:S01]  /*9350*/  IADD3.X R177, R150, UR25, RZ, P1, !PT ;  /* 0x0000001996b17c10 */ /* 0x000fe20008ffe4ff */
[----:B------:R-:W-:Y:S01]  /*9360*/  @!PT LDS RZ, [RZ] ;  /* 0x00000000fffff984 */ /* 0x000fe20000000800 */
[----:B------:R-:W-:Y:S01]  /*9370*/  @!PT LDS RZ, [RZ] ;  /* 0x00000000fffff984 */ /* 0x000fe20000000800 */
[----:B------:R-:W-:Y:S01]  /*9380*/  @!PT LDS RZ, [RZ] ;  /* 0x00000000fffff984 */ /* 0x000fe20000000800 */
[----:B------:R1:W-:Y:S01]  /*9390*/  @!P5 LDGSTS.E.BYPASS.LTC128B.128 [R222+0xa000], [R174.64+0x80] ;  /* 0x0a000080aededfae */ /* 0x0003e2000b901d54 */
[C---:B------:R-:W-:Y:S02]  /*93a0*/  IADD3 R148, P1, R0.reuse, UR27, RZ ;  /* 0x0000001b00947c10 */ /* 0x040fe4000ff3e0ff */
[----:B------:R-:W-:Y:S01]  /*93b0*/  @!P6 LEA.HI.X R179, R0, c[0x0][0x16c], R177, 0x1, P2 ;  /* 0x00005b0000b3ea11 */ /* 0x000fe200010f0cb1 */
[----:B------:R1:W-:Y:S01]  /*93c0*/  @P4 STS.128 [R222+0xc000], RZ ;  /* 0x00c000ffde004388 */ /* 0x0003e20000000c00 */
[----:B------:R-:W-:Y:S02]  /*93d0*/  IADD3.X R2, R177, UR25, RZ, P1, !PT ;  /* 0x00000019b1027c10 */ /* 0x000fe40008ffe4ff */
[C---:B------:R-:W-:Y:S01]  /*93e0*/  @!P6 LEA R176, P1, R148.reuse, c[0x0][0x168], 0x1 ;  /* 0x00005a0094b0ea11 */ /* 0x040fe200078208ff */
[----:B------:R-:W-:Y:S01]  /*93f0*/  @!PT LDS RZ, [RZ] ;  /* 0x00000000fffff984 */ /* 0x000fe20000000800 */
[----:B------:R-:W-:Y:S01]  /*9400*/  @!PT LDS RZ, [RZ] ;  /* 0x00000000fffff984 */ /* 0x000fe20000000800 */
[----:B------:R-:W-:Y:S01]  /*9410*/  @!PT LDS RZ, [RZ] ;  /* 0x00000000fffff984 */ /* 0x000fe20000000800 */
[----:B------:R1:W-:Y:S03]  /*9420*/  @!P4 LDGSTS.E.BYPASS.LTC128B.128 [R222+0xc000], [R174.64+0x100] ;  /* 0x0c000100aedecfae */ /* 0x0003e6000b901d54 */
        /* <DEDUP_REMOVED lines=68> */
.L_x_724:
[----:B------:R-:W2:Y:S01]  /*9870*/  LDL.64 R14, [R1+0x20] ;  /* 0x00002000010e7983 */ /* 0x000ea20000100a00 */
[----:B------:R-:W-:Y:S01]  /*9880*/  UIADD3 UR26, UR15, -UR34, URZ ;  /* 0x800000220f1a7290 */ /* 0x000fe2000fffe03f */
[----:B------:R-:W-:Y:S04]  /*9890*/  DEPBAR.LE SB0, 0x0 ;  /* 0x000080000000791a */ /* 0x000fe80000000000 */
[----:B------:R-:W3:Y:S01]  /*98a0*/  LDL R17, [R1+0x30] ;  /* 0x0000300001117983 */ /* 0x000ee20000100800 */
[----:B------:R-:W-:Y:S01]  /*98b0*/  IMAD.U32 R10, RZ, RZ, UR26 ;  /* 0x0000001aff0a7e24 */ /* 0x000fe2000f8e00ff */
[----:B------:R-:W-:Y:S01]  /*98c0*/  USHF.R.S32.HI UR8, URZ, 0x1f, UR26 ;  /* 0x0000001f3f087899 */ /* 0x000fe2000801141a */
[----:B------:R-:W-:Y:S01]  /*98d0*/  IMAD.U32 R2, RZ, RZ, UR26 ;  /* 0x0000001aff027e24 */ /* 0x000fe2000f8e00ff */
[----:B------:R-:W-:Y:S01]  /*98e0*/  BAR.SYNC.DEFER_BLOCKING 0x0 ;  /* 0x0000000000007b1d */ /* 0x000fe20000010000 */
[----:B------:R-:W-:Y:S01]  /*98f0*/  IMAD.U32 R8, RZ, RZ, UR26 ;  /* 0x0000001aff087e24 */ /* 0x000fe2000f8e00ff */
[----:B------:R-:W-:Y:S01]  /*9900*/  UIMAD UR8, UR8, UR6, URZ ;  /* 0x00000006080872a4 */ /* 0x000fe2000f8e023f */
[----:B------:R-:W-:Y:S01]  /*9910*/  LEA R10, P2, R10, R232, 0x6 ;  /* 0x000000e80a0a7211 */ /* 0x000fe200078430ff */
[----:B------:R-:W-:Y:S01]  /*9920*/  UIMAD.WIDE.U32 UR36, UR26, UR6, URZ ;  /* 0x000000061a2472a5 */ /* 0x000fe2000f8e003f */
[----:B------:R-:W-:Y:S01]  /*9930*/  IMAD.U32 R0, RZ, RZ, UR26 ;  /* 0x0000001aff007e24 */ /* 0x000fe2000f8e00ff */
[----:B------:R-:W-:Y:S01]  /*9940*/  UIMAD UR8, UR26, UR7, UR8 ;  /* 0x000000071a0872a4 */ /* 0x000fe2000f8e0208 */
[----:B------:R-:W-:Y:S01]  /*9950*/  LEA.HI.X.SX32 R11, R2, R233, 0x6, P2 ;  /* 0x000000e9020b7211 */ /* 0x000fe200010f36ff */
[----:B------:R-:W-:Y:S01]  /*9960*/  IMAD.WIDE.U32 R18, R10, c[0x0][0x1a0], RZ ;  /* 0x000068000a127a25 */ /* 0x000fe200078e00ff */
[----:B------:R-:W-:Y:S01]  /*9970*/  LEA R8, P1, R8, R238, 0x6 ;  /* 0x000000ee08087211 */ /* 0x000fe200078230ff */
[----:B------:R-:W-:Y:S02]  /*9980*/  UIADD3 UR8, UR37, UR8, URZ ;  /* 0x0000000825087290 */ /* 0x000fe4000fffe03f */
[----:B------:R-:W-:Y:S01]  /*9990*/  IMAD.U32 R12, RZ, RZ, UR36 ;  /* 0x00000024ff0c7e24 */ /* 0x000fe2000f8e00ff */
[----:B------:R-:W-:Y:S01]  /*99a0*/  LEA.HI.X.SX32 R9, R0, R239, 0x6, P1 ;  /* 0x000000ef00097211 */ /* 0x000fe200008f36ff */
[----:B------:R-:W-:Y:S02]  /*99b0*/  IMAD R0, R11, c[0x0][0x1a0], RZ ;  /* 0x000068000b007a24 */ /* 0x000fe400078e02ff */
[----:B------:R-:W-:Y:S02]  /*99c0*/  IMAD.U32 R6, RZ, RZ, UR26 ;  /* 0x0000001aff067e24 */ /* 0x000fe4000f8e00ff */
[----:B------:R-:W-:Y:S02]  /*99d0*/  IMAD R0, R10, c[0x0][0x1a4], R0 ;  /* 0x000069000a007a24 */ /* 0x000fe400078e0200 */
[----:B------:R-:W-:Y:S01]  /*99e0*/  IMAD.U32 R4, RZ, RZ, UR26 ;  /* 0x0000001aff047e24 */ /* 0x000fe2000f8e00ff */
[----:B------:R-:W-:Y:S01]  /*99f0*/  LEA R6, P0, R6, R236, 0x6 ;  /* 0x000000ec06067211 */ /* 0x000fe200078030ff */
[----:B------:R-:W-:Y:S01]  /*9a00*/  IMAD.IADD R0, R19, 0x1, R0 ;  /* 0x0000000113007824 */ /* 0x000fe200078e0200 */
[----:B------:R-:W-:Y:S01]  /*9a10*/  @P6 STS.128 [R222+0x10000], RZ ;  /* 0x010000ffde006388 */ /* 0x000fe20000000c00 */
[----:B------:R-:W-:Y:S01]  /*9a20*/  IMAD.U32 R5, RZ, RZ, UR26 ;  /* 0x0000001aff057e24 */ /* 0x000fe2000f8e00ff */
[----:B------:R-:W-:Y:S01]  /*9a30*/  LEA R4, P1, R4, R234, 0x6 ;  /* 0x000000ea04047211 */ /* 0x000fe200078230ff */
[----:B------:R-:W-:Y:S02]  /*9a40*/  IMAD.U32 R16, RZ, RZ, UR26 ;  /* 0x0000001aff107e24 */ /* 0x000fe4000f8e00ff */
[----:B------:R-:W-:Y:S01]  /*9a50*/  IMAD R2, R9, c[0x0][0x1a0], RZ ;  /* 0x0000680009027a24 */ /* 0x000fe200078e02ff */
[----:B------:R-:W-:Y:S01]  /*9a60*/  LEA.HI.X.SX32 R7, R5, R237, 0x6, P0 ;  /* 0x000000ed05077211 */ /* 0x000fe200000f36ff */
[----:B------:R-:W-:Y:S01]  /*9a70*/  IMAD.U32 R13, RZ, RZ, UR37 ;  /* 0x00000025ff0d7e24 */ /* 0x000fe2000f8e00ff */
[----:B------:R-:W-:Y:S01]  /*9a80*/  LEA.HI.X.SX32 R5, R16, R235, 0x6, P1 ;  /* 0x000000eb10057211 */ /* 0x000fe200008f36ff */
[----:B------:R-:W-:Y:S02]  /*9a90*/  IMAD R2, R8, c[0x0][0x1a4], R2 ;  /* 0x0000690008027a24 */ /* 0x000fe400078e0202 */
[----:B------:R-:W-:Y:S02]  /*9aa0*/  IMAD R7, R7, c[0x0][0x1a0], RZ ;  /* 0x0000680007077a24 */ /* 0x000fe400078e02ff */
[----:B------:R-:W-:Y:S02]  /*9ab0*/  IMAD R5, R5, c[0x0][0x1a0], RZ ;  /* 0x0000680005057a24 */ /* 0x000fe400078e02ff */
[----:B------:R-:W-:Y:S02]  /*9ac0*/  IMAD R7, R6, c[0x0][0x1a4], R7 ;  /* 0x0000690006077a24 */ /* 0x000fe400078e0207 */
[C---:B------:R-:W-:Y:S04]  /*9ad0*/  IMAD.WIDE.U32 R20, R4.reuse, c[0x0][0x1a0], RZ ;  /* 0x0000680004147a25 */ /* 0x040fe800078e00ff */
[----:B------:R-:W-:Y:S04]  /*9ae0*/  IMAD R4, R4, c[0x0][0x1a4], R5 ;  /* 0x0000690004047a24 */ /* 0x000fe800078e0205 */
[----:B------:R-:W-:Y:S02]  /*9af0*/  IMAD.IADD R4, R21, 0x1, R4 ;  /* 0x0000000115047824 */ /* 0x000fe400078e0204 */
[----:B--2---:R-:W-:Y:S01]  /*9b00*/  IMAD.U32 R15, RZ, RZ, UR8 ;  /* 0x00000008ff0f7e24 */ /* 0x004fe2000f8e00ff */
[C---:B------:R-:W-:Y:S01]  /*9b10*/  LEA R14, P2, R12.reuse, R14, 0x6 ;  /* 0x0000000e0c0e7211 */ /* 0x040fe200078430ff */
[----:B------:R-:W-:Y:S03]  /*9b20*/  UIADD3 UR8, UR18, -UR34, URZ ;  /* 0x8000002212087290 */ /* 0x000fe6000fffe03f */
[----:B---3--:R-:W-:Y:S01]  /*9b30*/  LEA.HI.X R15, R12, R17, R15, 0x6, P2 ;  /* 0x000000110c0f7211 */ /* 0x008fe200010f340f */
[----:B------:R-:W-:Y:S01]  /*9b40*/  IMAD.WIDE.U32 R16, R8, c[0x0][0x1a0], RZ ;  /* 0x0000680008107a25 */ /* 0x000fe200078e00ff */
[-C--:B------:R-:W-:Y:S03]  /*9b50*/  LEA R10, P2, R18, R241.reuse, 0x1 ;  /* 0x000000f1120a7211 */ /* 0x080fe600078408ff */
[----:B------:R-:W-:Y:S01]  /*9b60*/  IMAD.WIDE.U32 R12, R6, c[0x0][0x1a0], RZ ;  /* 0x00006800060c7a25 */ /* 0x000fe200078e00ff */
[-C--:B------:R-:W-:Y:S02]  /*9b70*/  LEA.HI.X R11, R18, R240.reuse, R0, 0x1, P2 ;  /* 0x000000f0120b7211 */ /* 0x080fe400010f0c00 */
[----:B------:R-:W-:Y:S01]  /*9b80*/  @!P6 LEA R18, P2, R14, c[0x0][0x170], 0x1 ;  /* 0x00005c000e12ea11 */ /* 0x000fe200078408ff */
[----:B------:R-:W-:Y:S01]  /*9b90*/  IMAD.IADD R2, R17, 0x1, R2 ;  /* 0x0000000111027824 */ /* 0x000fe200078e0202 */
[-C--:B------:R-:W-:Y:S01]  /*9ba0*/  LEA R8, P1, R16, R241.reuse, 0x1 ;  /* 0x000000f110087211 */ /* 0x080fe200078208ff */
[----:B------:R-:W-:Y:S01]  /*9bb0*/  IMAD.IADD R7, R13, 0x1, R7 ;  /* 0x000000010d077824 */ /* 0x000fe200078e0207 */
[----:B------:R-:W-:Y:S02]  /*9bc0*/  @!P6 LEA.HI.X R19, R14, c[0x0][0x174], R15, 0x1, P2 ;  /* 0x00005d000e13ea11 */ /* 0x000fe400010f0c0f */
[-C--:B------:R-:W-:Y:S02]  /*9bd0*/  LEA R6, P0, R12, R241.reuse, 0x1 ;  /* 0x000000f10c067211 */ /* 0x080fe400078008ff */
[-C--:B------:R-:W-:Y:S01]  /*9be0*/  LEA.HI.X R9, R16, R240.reuse, R2, 0x1, P1 ;  /* 0x000000f010097211 */ /* 0x080fe200008f0c02 */
[----:B------:R-:W-:Y:S01]  /*9bf0*/  @!PT LDS RZ, [RZ] ;  /* 0x00000000fffff984 */ /* 0x000fe20000000800 */
[----:B------:R-:W-:Y:S01]  /*9c00*/  @!PT LDS RZ, [RZ] ;  /* 0x00000000fffff984 */ /* 0x000fe20000000800 */
[----:B------:R-:W-:Y:S01]  /*9c10*/  @!PT LDS RZ, [RZ] ;  /* 0x00000000fffff984 */ /* 0x000fe20000000800 */
[----:B------:R1:W-:Y:S01]  /*9c20*/  @!P6 LDGSTS.E.BYPASS.LTC128B.128 [R222+0x10000], [R18.64] ;  /* 0x1000000012deefae */ /* 0x0003e2000b901d54 */
[-C--:B------:R-:W-:Y:S02]  /*9c30*/  LEA.HI.X R7, R12, R240.reuse, R7, 0x1, P0 ;  /* 0x000000f00c077211 */ /* 0x080fe400000f0c07 */
[----:B------:R-:W-:Y:S01]  /*9c40*/  LEA R12, P0, R20, R241, 0x1 ;  /* 0x000000f1140c7211 */ /* 0x000fe200078008ff */
[----:B------:R-:W-:Y:S01]  /*9c50*/  @P5 STS.128 [R222+0x12000], RZ ;  /* 0x012000ffde005388 */ /* 0x000fe20000000c00 */
[----:B------:R-:W-:Y:S02]  /*9c60*/  IADD3 R2, P1, R14, UR10, RZ ;  /* 0x0000000a0e027c10 */ /* 0x000fe4000ff3e0ff */
[----:B------:R-:W-:Y:S01]  /*9c70*/  LEA.HI.X R13, R20, R240, R4, 0x1, P0 ;  /* 0x000000f0140d7211 */ /* 0x000fe200000f0c04 */
[----:B------:R-:W-:Y:S01]  /*9c80*/  @!PT LDS RZ, [RZ] ;  /* 0x00000000fffff984 */ /* 0x000fe20000000800 */
[----:B------:R-:W-:Y:S01]  /*9c90*/  @!PT LDS RZ, [RZ] ;  /* 0x00000000fffff984 */ /* 0x000fe20000000800 */
[----:B------:R-:W-:Y:S01]  /*9ca0*/  @!PT LDS RZ, [RZ] ;  /* 0x00000000fffff984 */ /* 0x000fe20000000800 */
[----:B------:R2:W-:Y:S01]  /*9cb0*/  @!P5 LDGSTS.E.BYPASS.LTC128B.128 [R222+0x12000], [R10.64+0x80] ;  /* 0x120000800adedfae */ /* 0x0005e2000b901d54 */
[C---:B------:R-:W-:Y:S02]  /*9cc0*/  @!P6 LEA R16, P2, R2.reuse, c[0x0][0x170], 0x1 ;  /* 0x00005c000210ea11 */ /* 0x040fe400078408ff */
[----:B------:R-:W-:Y:S01]  /*9cd0*/  IADD3.X R4, R15, UR12, RZ, P1, !PT ;  /* 0x0000000c0f047c10 */ /* 0x000fe20008ffe4ff */
[----:B------:R-:W-:Y:S01]  /*9ce0*/  @P4 STS.128 [R222+0x14000], RZ ;  /* 0x014000ffde004388 */ /* 0x000fe20000000c00 */
        /* <DEDUP_REMOVED lines=15> */
[C---:B------:R-:W-:Y:S01]  /*9de0*/  @!P6 LEA R4, P0, R5.reuse, c[0x0][0x170], 0x1 ;  /* 0x00005c000504ea11 */ /* 0x040fe200078008ff */
[----:B------:R-:W-:Y:S01]  /*9df0*/  IMAD.U32 R0, RZ, RZ, UR8 ;  /* 0x00000008ff007e24 */ /* 0x000fe2000f8e00ff */
[----:B------:R-:W-:Y:S01]  /*9e00*/  IADD3.X R20, R2, UR12, RZ, P1, !PT ;  /* 0x0000000c02147c10 */ /* 0x000fe20008ffe4ff */
[----:B------:R-:W-:Y:S03]  /*9e10*/  @P6 STS.128 [R222+0x10800], RZ ;  /* 0x010800ffde006388 */ /* 0x000fe60000000c00 */
[----:B------:R-:W-:Y:S01]  /*9e20*/  @!P6 LEA.HI.X R5, R5, c[0x0][0x174], R20, 0x1, P0 ;  /* 0x00005d000505ea11 */ /* 0x000fe200000f0c14 */
        /* <DEDUP_REMOVED lines=64> */
[----:B------:R-:W2:Y:S04]  /*a230*/  LDSM.16.M88.4 R168, [R151+0x9800] ;  /* 0x0098000097a8783b */ /* 0x000ea80000000200 */
[----:B------:R-:W-:Y:S04]  /*a240*/  LDSM.16.M88.4 R172, [R203] ;  /* 0x00000000cbac783b */ /* 0x000fe80000000200 */
[----:B------:R-:W5:Y:S04]  /*a250*/  LDSM.16.M88.4 R176, [R206] ;  /* 0x00000000ceb0783b */ /* 0x000f680000000200 */
[----:B------:R-:W1:Y:S04]  /*a260*/  LDSM.16.M88.4 R180, [R221] ;  /* 0x00000000ddb4783b */ /* 0x000e680000000200 */
[----:B------:R-:W1:Y:S04]  /*a270*/  LDSM.16.M88.4 R184, [R220] ;  /* 0x00000000dcb8783b */ /* 0x000e680000000200 */
        /* <DEDUP_REMOVED lines=36> */
[----:B------:R-:W4:Y:S03]  /*a4c0*/  LDSM.16.M88.4 R184, [R151+0xa000] ;  /* 0x00a0000097b8783b */ /* 0x000f260000000200 */
[C---:B-----5:R-:W-:Y:S08]  /*a4d0*/  HMMA.16816.F32.BF16 R4, R172.reuse, R188, R4 ;  /* 0x000000bcac04723c */ /* 0x060ff00000041804 */
[C---:B------:R-:W-:Y:S01]  /*a4e0*/  HMMA.16816.F32.BF16 R8, R172.reuse, R190, R8 ;  /* 0x000000beac08723c */ /* 0x040fe20000041808 */
[----:B------:R-:W5:Y:S07]  /*a4f0*/  LDSM.16.M88.4 R188, [R151+0xa800] ;  /* 0x00a8000097bc783b */ /* 0x000f6e0000000200 */
        /* <DEDUP_REMOVED lines=9> */
[----:B------:R-:W3:Y:S03]  /*a590*/  LDSM.16.M88.4 R180, [R218] ;  /* 0x00000000dab4783b */ /* 0x000ee60000000200 */
[C---:B----4-:R-:W-:Y:S08]  /*a5a0*/  HMMA.16816.F32.BF16 R4, R168.reuse, R184, R4 ;  /* 0x000000b8a804723c */ /* 0x050ff00000041804 */
[C---:B------:R-:W-:Y:S01]  /*a5b0*/  HMMA.16816.F32.BF16 R8, R168.reuse, R186, R8 ;  /* 0x000000baa808723c */ /* 0x040fe20000041808 */
[----:B------:R-:W4:Y:S07]  /*a5c0*/  LDSM.16.M88.4 R184, [R217] ;  /* 0x00000000d9b8783b */ /* 0x000f2e0000000200 */
[C---:B-----5:R-:W-:Y:S08]  /*a5d0*/  HMMA.16816.F32.BF16 R12, R168.reuse, R188, R12 ;  /* 0x000000bca80c723c */ /* 0x060ff0000004180c */
[C---:B------:R-:W-:Y:S01]  /*a5e0*/  HMMA.16816.F32.BF16 R16, R168.reuse, R190, R16 ;  /* 0x000000bea810723c */ /* 0x040fe20000041810 */
[----:B------:R-:W5:Y:S07]  /*a5f0*/  LDSM.16.M88.4 R188, [R216] ;  /* 0x00000000d8bc783b */ /* 0x000f6e0000000200 */
        /* <DEDUP_REMOVED lines=10> */
[C---:B----4-:R-:W-:Y:S08]  /*a6a0*/  HMMA.16816.F32.BF16 R12, R172.reuse, R184, R12 ;  /* 0x000000b8ac0c723c */ /* 0x050ff0000004180c */
[C---:B------:R-:W-:Y:S01]  /*a6b0*/  HMMA.16816.F32.BF16 R16, R172.reuse, R186, R16 ;  /* 0x000000baac10723c */ /* 0x040fe20000041810 */
[----:B------:R-:W4:Y:S07]  /*a6c0*/  LDSM.16.M88.4 R184, [R201+0xb000] ;  /* 0x00b00000c9b8783b */ /* 0x000f2e0000000200 */
[C---:B-----5:R-:W-:Y:S08]  /*a6d0*/  HMMA.16816.F32.BF16 R20, R172.reuse, R188, R20 ;  /* 0x000000bcac14723c */ /* 0x060ff00000041814 */
[C---:B------:R-:W-:Y:S01]  /*a6e0*/  HMMA.16816.F32.BF16 R24, R172.reuse, R190, R24 ;  /* 0x000000beac18723c */ /* 0x040fe20000041818 */
[----:B------:R-:W5:Y:S07]  /*a6f0*/  LDSM.16.M88.4 R188, [R201+0xb800] ;  /* 0x00b80000c9bc783b */ /* 0x000f6e0000000200 */
[C---:B-1----:R-:W-:Y:S08]  /*a700*/  HMMA.16816.F32.BF16 R28, R172.reuse, R192, R28 ;  /* 0x000000c0ac1c723c */ /* 0x042ff0000004181c */
[----:B------:R-:W-:Y:S01]  /*a710*/  HMMA.16816.F32.BF16 R32, R172, R194, R32 ;  /* 0x000000c2ac20723c */ /* 0x000fe20000041820 */
[----:B------:R-:W-:Y:S04]  /*a720*/  LDSM.16.M88.4 R172, [R204+0x2000] ;  /* 0x00200000ccac783b */ /* 0x000fe80000000200 */
[----:B------:R-:W-:Y:S03]  /*a730*/  LDSM.16.M88.4 R192, [R200+0x2800] ;  /* 0x00280000c8c0783b */ /* 0x000fe60000000200 */
[C---:B--2---:R-:W-:Y:S08]  /*a740*/  HMMA.16816.F32.BF16 R4, R168.reuse, R176, R4 ;  /* 0x000000b0a804723c */ /* 0x044ff00000041804 */
        /* <DEDUP_REMOVED lines=8> */
[C---:B-----5:R-:W-:Y:S08]  /*a7d0*/  HMMA.16816.F32.BF16 R28, R168.reuse, R188, R28 ;  /* 0x000000bca81c723c */ /* 0x060ff0000004181c */
        /* <DEDUP_REMOVED lines=11> */
[----:B------:R-:W-:Y:S07]  /*a890*/  LDSM.16.M88.4 R180, [R203+0x4000] ;  /* 0x00400000cbb4783b */ /* 0x000fee0000000200 */
[C---:B---3--:R-:W-:Y:S08]  /*a8a0*/  HMMA.16816.F32.BF16 R28, R172.reuse, R184, R28 ;  /* 0x000000b8ac1c723c */ /* 0x048ff0000004181c */
[----:B------:R-:W-:Y:S01]  /*a8b0*/  HMMA.16816.F32.BF16 R32, R172, R186, R32 ;  /* 0x000000baac20723c */ /* 0x000fe20000041820 */
[----:B------:R-:W2:Y:S04]  /*a8c0*/  LDSM.16.M88.4 R172, [R151+0xd800] ;  /* 0x00d8000097ac783b */ /* 0x000ea80000000200 */
[----:B------:R-:W3:Y:S03]  /*a8d0*/  LDSM.16.M88.4 R184, [R214] ;  /* 0x00000000d6b8783b */ /* 0x000ee60000000200 */
[C---:B----4-:R-:W-:Y:S08]  /*a8e0*/  HMMA.16816.F32.BF16 R4, R168.reuse, R188, R4 ;  /* 0x000000bca804723c */ /* 0x050ff00000041804 */
[C---:B------:R-:W-:Y:S01]  /*a8f0*/  HMMA.16816.F32.BF16 R8, R168.reuse, R190, R8 ;  /* 0x000000bea808723c */ /* 0x040fe20000041808 */
[----:B------:R-:W4:Y:S07]  /*a900*/  LDSM.16.M88.4 R188, [R213] ;  /* 0x00000000d5bc783b */ /* 0x000f2e0000000200 */
[C---:B-1----:R-:W-:Y:S08]  /*a910*/  HMMA.16816.F32.BF16 R12, R168.reuse, R176, R12 ;  /* 0x000000b0a80c723c */ /* 0x042ff0000004180c */
[C---:B------:R-:W-:Y:S01]  /*a920*/  HMMA.16816.F32.BF16 R16, R168.reuse, R178, R16 ;  /* 0x000000b2a810723c */ /* 0x040fe20000041810 */
[----:B------:R-:W1:Y:S07]  /*a930*/  LDSM.16.M88.4 R176, [R212] ;  /* 0x00000000d4b0783b */ /* 0x000e6e0000000200 */
[C---:B-----5:R-:W-:Y:S08]  /*a940*/  HMMA.16816.F32.BF16 R20, R168.reuse, R192, R20 ;  /* 0x000000c0a814723c */ /* 0x060ff00000041814 */
[C---:B------:R-:W-:Y:S01]  /*a950*/  HMMA.16816.F32.BF16 R24, R168.reuse, R194, R24 ;  /* 0x000000c2a818723c */ /* 0x040fe20000041818 */
[----:B------:R-:W-:Y:S07]  /*a960*/  LDSM.16.M88.4 R192, [R201+0xc800] ;  /* 0x00c80000c9c0783b */ /* 0x000fee0000000200 */
[C---:B--2---:R-:W-:Y:S08]  /*a970*/  HMMA.16816.F32.BF16 R28, R168.reuse, R172, R28 ;  /* 0x000000aca81c723c */ /* 0x044ff0000004181c */
[----:B------:R-:W-:Y:S01]  /*a980*/  HMMA.16816.F32.BF16 R32, R168, R174, R32 ;  /* 0x000000aea820723c */ /* 0x000fe20000041820 */
[----:B------:R-:W2:Y:S04]  /*a990*/  LDSM.16.M88.4 R168, [R211] ;  /* 0x00000000d3a8783b */ /* 0x000ea80000000200 */
[----:B------:R-:W-:Y:S03]  /*a9a0*/  LDSM.16.M88.4 R172, [R205+0x4000] ;  /* 0x00400000cdac783b */ /* 0x000fe60000000200 */
        /* <DEDUP_REMOVED lines=38> */
[----:B------:R-:W-:Y:S03]  /*ac10*/  LDSM.16.M88.4 R188, [R209] ;  /* 0x00000000d1bc783b */ /* 0x000fe60000000200 */
[C---:B-1----:R-:W-:Y:S08]  /*ac20*/  HMMA.16816.F32.BF16 R4, R172.reuse, R176, R4 ;  /* 0x000000b0ac04723c */ /* 0x042ff00000041804 */
[C---:B------:R-:W-:Y:S01]  /*ac30*/  HMMA.16816.F32.BF16 R8, R172.reuse, R178, R8 ;  /* 0x000000b2ac08723c */ /* 0x040fe20000041808 */
[----:B------:R-:W1:Y:S07]  /*ac40*/  LDSM.16.M88.4 R176, [R210] ;  /* 0x00000000d2b0783b */ /* 0x000e6e0000000200 */
[C---:B--2---:R-:W-:Y:S08]  /*ac50*/  HMMA.16816.F32.BF16 R12, R172.reuse, R180, R12 ;  /* 0x000000b4ac0c723c */ /* 0x044ff0000004180c */
[C---:B------:R-:W-:Y:S01]  /*ac60*/  HMMA.16816.F32.BF16 R16, R172.reuse, R182, R16 ;  /* 0x000000b6ac10723c */ /* 0x040fe20000041810 */
[----:B------:R-:W2:Y:S07]  /*ac70*/  LDSM.16.M88.4 R180, [R208] ;  /* 0x00000000d0b4783b */ /* 0x000eae0000000200 */
[C---:B---3--:R-:W-:Y:S08]  /*ac80*/  HMMA.16816.F32.BF16 R20, R172.reuse, R184, R20 ;  /* 0x000000b8ac14723c */ /* 0x048ff00000041814 */
[C---:B------:R-:W-:Y:S01]  /*ac90*/  HMMA.16816.F32.BF16 R24, R172.reuse, R186, R24 ;  /* 0x000000baac18723c */ /* 0x040fe20000041818 */
[----:B------:R-:W3:Y:S07]  /*aca0*/  LDSM.16.M88.4 R184, [R207] ;  /* 0x00000000cfb8783b */ /* 0x000eee0000000200 */
[C---:B-----5:R-:W-:Y:S08]  /*acb0*/  HMMA.16816.F32.BF16 R28, R172.reuse, R192, R28 ;  /* 0x000000c0ac1c723c */ /* 0x060ff0000004181c */
        /* <DEDUP_REMOVED lines=21> */
[----:B------:R-:W3:Y:S07]  /*ae10*/  LDSM.16.M88.4 R188, [R200+0x7000] ;  /* 0x00700000c8bc783b */ /* 0x000eee0000000200 */
[C---:B------:R-:W-:Y:S08]  /*ae20*/  HMMA.16816.F32.BF16 R20, R172.reuse, R192, R20 ;  /* 0x000000c0ac14723c */ /* 0x040ff00000041814 */
[C---:B------:R-:W-:Y:S01]  /*ae30*/  HMMA.16816.F32.BF16 R24, R172.reuse, R194, R24 ;  /* 0x000000c2ac18723c */ /* 0x040fe20000041818 */
[----:B------:R-:W4:Y:S01]  /*ae40*/  LDSM.16.M88.4 R192, [R200+0x7800] ;  /* 0x00780000c8c0783b */ /* 0x000f220000000200 */
[----:B------:R-:W-:Y:S04]  /*ae50*/  DEPBAR.LE SB0, 0x0 ;  /* 0x000080000000791a */ /* 0x000fe80000000000 */
[----:B------:R-:W-:Y:S02]  /*ae60*/  BAR.SYNC.DEFER_BLOCKING 0x0 ;  /* 0x0000000000007b1d */ /* 0x000fe40000010000 */
[C---:B--2---:R-:W-:Y:S08]  /*ae70*/  HMMA.16816.F32.BF16 R28, R172.reuse, R180, R28 ;  /* 0x000000b4ac1c723c */ /* 0x044ff0000004181c */
[----:B------:R-:W-:Y:S07]  /*ae80*/  HMMA.16816.F32.BF16 R32, R172, R182, R32 ;  /* 0x000000b6ac20723c */ /* 0x000fee0000041820 */
[C---:B------:R-:W-:Y:S01]  /*ae90*/  LEA R174, P2, R0.reuse, R238, 0x6 ;  /* 0x000000ee00ae7211 */ /* 0x040fe200078430ff */
[C---:B-1----:R-:W-:Y:S05]  /*aea0*/  HMMA.16816.F32.BF16 R4, R168.reuse, R176, R4 ;  /* 0x000000b0a804723c */ /* 0x042fea0000041804 */
[C---:B------:R-:W-:Y:S02]  /*aeb0*/  LEA.HI.X.SX32 R175, R0.reuse, R239, 0x6, P2 ;  /* 0x000000ef00af7211 */ /* 0x040fe400010f36ff */
[C---:B------:R-:W-:Y:S01]  /*aec0*/  LEA R172, P1, R0.reuse, R236, 0x6 ;  /* 0x000000ec00ac7211 */ /* 0x040fe200078230ff */
[C---:B------:R-:W-:Y:S04]  /*aed0*/  HMMA.16816.F32.BF16 R8, R168.reuse, R178, R8 ;  /* 0x000000b2a808723c */ /* 0x040fe80000041808 */
[C---:B------:R-:W-:Y:S01]  /*aee0*/  LEA.HI.X.SX32 R173, R0.reuse, R237, 0x6, P1 ;  /* 0x000000ed00ad7211 */ /* 0x040fe200008f36ff */
[----:B------:R-:W-:Y:S02]  /*aef0*/  IMAD R2, R175, c[0x0][0x198], RZ ;  /* 0x00006600af027a24 */ /* 0x000fe400078e02ff */
[----:B------:R-:W-:Y:S01]  /*af00*/  LEA R178, P0, R0, R232, 0x6 ;  /* 0x000000e800b27211 */ /* 0x000fe200078030ff */
[C---:B------:R-:W-:Y:S04]  /*af10*/  HMMA.16816.F32.BF16 R12, R168.reuse, R184, R12 ;  /* 0x000000b8a80c723c */ /* 0x040fe8000004180c */
[----:B------:R-:W-:Y:S01]  /*af20*/  IMAD R2, R174, c[0x0][0x19c], R2 ;  /* 0x00006700ae027a24 */ /* 0x000fe200078e0202 */
        /* <DEDUP_REMOVED lines=9> */
[----:B------:R-:W-:Y:S02]  /*afc0*/  IMAD R148, R177, c[0x0][0x198], RZ ;  /* 0x00006600b1947a24 */ /* 0x000fe400078e02ff */
[C---:B------:R-:W-:Y:S04]  /*afd0*/  HMMA.16816.F32.BF16 R24, R168.reuse, R190, R24 ;  /* 0x000000bea818723c */ /* 0x040fe80000041818 */
[----:B------:R-:W-:Y:S02]  /*afe0*/  IMAD R0, R178, c[0x0][0x19c], R0 ;  /* 0x00006700b2007a24 */ /* 0x000fe400078e0200 */
[----:B------:R-:W-:Y:S02]  /*aff0*/  IMAD R148, R176, c[0x0][0x19c], R148 ;  /* 0x00006700b0947a24 */ /* 0x000fe400078e0294 */
[----:B------:R-:W-:Y:S01]  /*b000*/  IMAD.IADD R150, R181, 0x1, R150 ;  /* 0x00000001b5967824 */ /* 0x000fe200078e0296 */
[C---:B----4-:R-:W-:Y:S08]  /*b010*/  HMMA.16816.F32.BF16 R28, R168.reuse, R192, R28 ;  /* 0x000000c0a81c723c */ /* 0x050ff0000004181c */
[----:B------:R-:W-:Y:S07]  /*b020*/  HMMA.16816.F32.BF16 R32, R168, R194, R32 ;  /* 0x000000c2a820723c */ /* 0x000fee0000041820 */
[----:B------:R-:W-:Y:S05]  /*b030*/  IMAD.WIDE.U32 R168, R174, c[0x0][0x198], RZ ;  /* 0x00006600aea87a25 */ /* 0x000fea00078e00ff */
[-C--:B------:R-:W-:Y:S01]  /*b040*/  LEA R172, P0, R168, R243.reuse, 0x1 ;  /* 0x000000f3a8ac7211 */ /* 0x080fe200078008ff */
[----:B------:R-:W-:Y:S02]  /*b050*/  IMAD.IADD R2, R169, 0x1, R2 ;  /* 0x00000001a9027824 */ /* 0x000fe400078e0202 */
[----:B------:R-:W-:Y:S03]  /*b060*/  IMAD.WIDE.U32 R170, R178, c[0x0][0x198], RZ ;  /* 0x00006600b2aa7a25 */ /* 0x000fe600078e00ff */
[-C--:B------:R-:W-:Y:S01]  /*b070*/  LEA.HI.X R173, R168, R242.reuse, R2, 0x1, P0 ;  /* 0x000000f2a8ad7211 */ /* 0x080fe200000f0c02 */
[----:B------:R-:W-:Y:S01]  /*b080*/  IMAD.IADD R0, R171, 0x1, R0 ;  /* 0x00000001ab007824 */ /* 0x000fe200078e0200 */
[----:B------:R-:W-:Y:S01]  /*b090*/  ISETP.LT.AND P0, PT, RZ, UR26, PT ;  /* 0x0000001aff007c0c */ /* 0x000fe2000bf01270 */
[----:B------:R-:W-:Y:S01]  /*b0a0*/  IMAD.WIDE.U32 R178, R176, c[0x0][0x198], RZ ;  /* 0x00006600b0b27a25 */ /* 0x000fe200078e00ff */
[CC--:B------:R-:W-:Y:S03]  /*b0b0*/  LEA R174, P1, R170.reuse, R243.reuse, 0x1 ;  /* 0x000000f3aaae7211 */ /* 0x0c0fe600078208ff */
[----:B------:R-:W-:Y:S01]  /*b0c0*/  IMAD.IADD R148, R179, 0x1, R148 ;  /* 0x00000001b3947824 */ /* 0x000fe200078e0294 */
[-C--:B------:R-:W-:Y:S02]  /*b0d0*/  LEA.HI.X R175, R170, R242.reuse, R0, 0x1, P1 ;  /* 0x000000f2aaaf7211 */ /* 0x080fe400008f0c00 */
[-C--:B------:R-:W-:Y:S02]  /*b0e0*/  LEA R170, P2, R180, R243.reuse, 0x1 ;  /* 0x000000f3b4aa7211 */ /* 0x080fe400078408ff */
[----:B------:R-:W-:Y:S02]  /*b0f0*/  LEA R168, P1, R178, R243, 0x1 ;  /* 0x000000f3b2a87211 */ /* 0x000fe400078208ff */
[-C--:B------:R-:W-:Y:S02]  /*b100*/  LEA.HI.X R171, R180, R242.reuse, R150, 0x1, P2 ;  /* 0x000000f2b4ab7211 */ /* 0x080fe400010f0c96 */
[----:B------:R-:W-:Y:S01]  /*b110*/  LEA.HI.X R169, R178, R242, R148, 0x1, P1 ;  /* 0x000000f2b2a97211 */ /* 0x000fe200008f0c94 */
[----:B------:R-:W-:-:S05]  /*b120*/  @P0 BRA `(.L_x_726) ;  /* 0xffffe06000000947 */ /* 0x000fca000383ffff */
.L_x_725:
[----:B------:R-:W2:Y:S01]  /*b130*/  LDL R0, [R1+0x8] ;  /* 0x0000080001007983 */ /* 0x000ea20000100800 */
[----:B------:R-:W-:Y:S01]  /*b140*/  MOV R2, UR26 ;  /* 0x0000001a00027c02 */ /* 0x000fe20008000f00 */
[----:B------:R-:W-:Y:S02]  /*b150*/  USHF.L.U32 UR24, UR26, 0x1, URZ ;  /* 0x000000011a187899 */ /* 0x000fe4000800063f */
[----:B------:R-:W-:Y:S02]  /*b160*/  UIADD3 UR19, UR22, -0x61c88647, URZ ;  /* 0x9e3779b916137890 */ /* 0x000fe4000fffe03f */
[----:B------:R-:W-:Y:S02]  /*b170*/  UIADD3 UR9, UR22, -0x4ab325aa, URZ ;  /* 0xb54cda5616097890 */ /* 0x000fe4000fffe03f */
[----:B------:R-:W-:Y:S02]  /*b180*/  UIADD3 UR8, UR23, 0x646e171e, URZ ;  /* 0x646e171e17087890 */ /* 0x000fe4000fffe03f */
[----:B------:R-:W-:Y:S01]  /*b190*/  UIADD3 UR34, UR34, 0x1, URZ ;  /* 0x0000000122227890 */ /* 0x000fe2000fffe03f */
[----:B--2---:R-:W-:Y:S05]  /*b1a0*/  IMAD R2, R2, -0x40, R0 ;  /* 0xffffffc002027824 */ /* 0x004fea00078e0200 */
[C---:B------:R-:W-:Y:S02]  /*b1b0*/  IADD3 R0, R2.reuse, -0x1, RZ ;  /* 0xffffffff02007810 */ /* 0x040fe40007ffe0ff */
[----:B-1----:R-:W-:Y:S02]  /*b1c0*/  IADD3 R168, R2, -0x9, RZ ;  /* 0xfffffff702a87810 */ /* 0x002fe40007ffe0ff */
[----:B------:R-:W-:Y:S02]  /*b1d0*/  ISETP.GE.AND P1, PT, R0, RZ, PT ;  /* 0x000000ff0000720c */ /* 0x000fe40003f26270 */
[----:B------:R-:W-:Y:S02]  /*b1e0*/  IABS R148, R2 ;  /* 0x0000000200947213 */ /* 0x000fe40000000000 */
[----:B------:R-:W-:Y:S02]  /*b1f0*/  IADD3 R150, R2, -0x8, RZ ;  /* 0xfffffff802967810 */ /* 0x000fe40007ffe0ff */
[----:B------:R1:W2:Y:S02]  /*b200*/  I2F R180, R148 ;  /* 0x0000009400b47306 */ /* 0x0002a40000201400 */
[----:B------:R-:W-:Y:S05]  /*b210*/  ISETP.GE.AND P2, PT, R150, RZ, PT ;  /* 0x000000ff9600720c */ /* 0x000fea0003f46270 */
[----:B------:R-:W-:Y:S02]  /*b220*/  @!P1 IADD3 R0, -R2, 0x1, RZ ;  /* 0x0000000102009810 */ /* 0x000fe40007ffe1ff */
[----:B------:R-:W-:Y:S02]  /*b230*/  ISETP.GE.AND P1, PT, R168, RZ, PT ;  /* 0x000000ffa800720c */ /* 0x000fe40003f26270 */
[----:B------:R3:W4:Y:S04]  /*b240*/  I2F R179, R0 ;  /* 0x0000000000b37306 */ /* 0x0007280000201400 */
[C---:B------:R-:W-:Y:S06]  /*b250*/  @!P2 IADD3 R150, -R2.reuse, 0x8, RZ ;  /* 0x000000080296a810 */ /* 0x040fec0007ffe1ff */
[----:B------:R5:W5:Y:S01]  /*b260*/  I2F R178, R150 ;  /* 0x0000009600b27306 */ /* 0x000b620000201400 */
[C---:B------:R-:W-:Y:S02]  /*b270*/  @!P1 IADD3 R168, -R2.reuse, 0x9, RZ ;  /* 0x0000000902a89810 */ /* 0x040fe40007ffe1ff */
[----:B-1----:R-:W-:Y:S01]  /*b280*/  IADD3 R148, R2, -0x10, RZ ;  /* 0xfffffff002947810 */ /* 0x002fe20007ffe0ff */
[C---:B--2---:R-:W-:Y:S02]  /*b290*/  FFMA.FTZ R4, R180.reuse, -UR4, R4 ;  /* 0x80000004b4047c23 */ /* 0x044fe40008010004 */
[----:B------:R-:W-:Y:S01]  /*b2a0*/  FFMA.FTZ R10, R180, -UR4, R10 ;  /* 0x80000004b40a7c23 */ /* 0x000fe2000801000a */
[----:B------:R-:W-:Y:S03]  /*b2b0*/  ISETP.GE.AND P2, PT, R148, RZ, PT ;  /* 0x000000ff9400720c */ /* 0x000fe60003f46270 */
[----:B------:R-:W1:Y:S01]  /*b2c0*/  I2F R177, R168 ;  /* 0x000000a800b17306 */ /* 0x000e620000201400 */
[----:B---3--:R-:W-:Y:S01]  /*b2d0*/  IADD3 R0, R2, -0x11, RZ ;  /* 0xffffffef02007810 */ /* 0x008fe20007ffe0ff */
[C---:B----4-:R-:W-:Y:S02]  /*b2e0*/  FFMA.FTZ R5, R179.reuse, -UR4, R5 ;  /* 0x80000004b3057c23 */ /* 0x050fe40008010005 */
[----:B------:R-:W-:Y:S01]  /*b2f0*/  FFMA.FTZ R11, R179, -UR4, R11 ;  /* 0x80000004b30b7c23 */ /* 0x000fe2000801000b */
[----:B------:R-:W-:Y:S05]  /*b300*/  ISETP.GE.AND P1, PT, R0, RZ, PT ;  /* 0x000000ff0000720c */ /* 0x000fea0003f26270 */
[C---:B------:R-:W-:Y:S02]  /*b310*/  @!P2 IADD3 R148, -R2.reuse, 0x10, RZ ;  /* 0x000000100294a810 */ /* 0x040fe40007ffe1ff */
[----:B-----5:R-:W-:Y:S02]  /*b320*/  IADD3 R150, R2, -0x19, RZ ;  /* 0xffffffe702967810 */ /* 0x020fe40007ffe0ff */
[----:B------:R2:W3:Y:S01]  /*b330*/  I2F R176, R148 ;  /* 0x0000009400b07306 */ /* 0x0004e20000201400 */
[C---:B------:R-:W-:Y:S02]  /*b340*/  FFMA.FTZ R8, R178.reuse, -UR4, R8 ;  /* 0x80000004b2087c23 */ /* 0x040fe40008010008 */
[----:B------:R-:W-:Y:S01]  /*b350*/  FFMA.FTZ R14, R178, -UR4, R14 ;  /* 0x80000004b20e7c23 */ /* 0x000fe2000801000e */
[----:B------:R-:W-:Y:S02]  /*b360*/  @!P1 IADD3 R0, -R2, 0x11, RZ ;  /* 0x0000001102009810 */ /* 0x000fe40007ffe1ff */
[----:B------:R-:W-:Y:S01]  /*b370*/  ISETP.GE.AND P1, PT, R150, RZ, PT ;  /* 0x000000ff9600720c */ /* 0x000fe20003f26270 */
[C---:B-1----:R-:W-:Y:S03]  /*b380*/  FFMA.FTZ R9, R177.reuse, -UR4, R9 ;  /* 0x80000004b1097c23 */ /* 0x042fe60008010009 */
[----:B------:R1:W4:Y:S01]  /*b390*/  I2F R175, R0 ;  /* 0x0000000000af7306 */ /* 0x0003220000201400 */
[----:B------:R-:W-:Y:S01]  /*b3a0*/  IADD3 R168, R2, -0x18, RZ ;  /* 0xffffffe802a87810 */ /* 0x000fe20007ffe0ff */
[----:B------:R-:W-:Y:S03]  /*b3b0*/  FFMA.FTZ R15, R177, -UR4, R15 ;  /* 0x80000004b10f7c23 */ /* 0x000fe6000801000f */
[----:B------:R-:W-:Y:S04]  /*b3c0*/  ISETP.GE.AND P2, PT, R168, RZ, PT ;  /* 0x000000ffa800720c */ /* 0x000fe80003f46270 */
[C---:B------:R-:W-:Y:S02]  /*b3d0*/  @!P1 IADD3 R150, -R2.reuse, 0x19, RZ ;  /* 0x0000001902969810 */ /* 0x040fe40007ffe1ff */
[----:B--2---:R-:W-:Y:S02]  /*b3e0*/  IADD3 R148, R2, 0x8, RZ ;  /* 0x0000000802947810 */ /* 0x004fe40007ffe0ff */
[----:B------:R2:W5:Y:S01]  /*b3f0*/  I2F R173, R150 ;  /* 0x0000009600ad7306 */ /* 0x0005620000201400 */
[----:B---3--:R-:W-:Y:S04]  /*b400*/  FFMA.FTZ R12, R176, -UR4, R12 ;  /* 0x80000004b00c7c23 */ /* 0x008fe8000801000c */
[----:B------:R-:W-:Y:S01]  /*b410*/  @!P2 IADD3 R168, -R2, 0x18, RZ ;  /* 0x0000001802a8a810 */ /* 0x000fe20007ffe1ff */
[----:B------:R-:W-:Y:S01]  /*b420*/  FFMA.FTZ R18, R176, -UR4, R18 ;  /* 0x80000004b0127c23 */ /* 0x000fe20008010012 */
[----:B------:R-:W-:Y:S01]  /*b430*/  ISETP.GE.AND P1, PT, R148, RZ, PT ;  /* 0x000000ff9400720c */ /* 0x000fe20003f26270 */
[----:B------:R-:W-:Y:S01]  /*b440*/  LDSM.16.MT88.4 R176, [R197+0x10000] ;  /* 0x01000000c5b0783b */ /* 0x000fe20000004200 */
[----:B-1----:R-:W-:Y:S01]  /*b450*/  IADD3 R0, R2, -0x20, RZ ;  /* 0xffffffe002007810 */ /* 0x002fe20007ffe0ff */
[----:B------:R-:W1:Y:S01]  /*b460*/  I2F R174, R168 ;  /* 0x000000a800ae7306 */ /* 0x000e620000201400 */
[C---:B----4-:R-:W-:Y:S02]  /*b470*/  FFMA.FTZ R13, R175.reuse, -UR4, R13 ;  /* 0x80000004af0d7c23 */ /* 0x050fe4000801000d */
[----:B------:R-:W-:Y:S01]  /*b480*/  ISETP.GE.AND P2, PT, R0, RZ, PT ;  /* 0x000000ff0000720c */ /* 0x000fe20003f46270 */
[----:B------:R-:W-:Y:S06]  /*b490*/  FFMA.FTZ R19, R175, -UR4, R19 ;  /* 0x80000004af137c23 */ /* 0x000fec0008010013 */
[C---:B------:R-:W-:Y:S04]  /*b4a0*/  @!P1 IADD3 R148, -R2.reuse, -0x8, RZ ;  /* 0xfffffff802949810 */ /* 0x040fe80007ffe1ff */
[----:B------:R3:W4:Y:S01]  /*b4b0*/  I2F R183, R148 ;  /* 0x0000009400b77306 */ /* 0x0007220000201400 */
[C---:B--2---:R-:W-:Y:S01]  /*b4c0*/  IADD3 R150, R2.reuse, -0x21, RZ ;  /* 0xffffffdf02967810 */ /* 0x044fe20007ffe0ff */
[C---:B-----5:R-:W-:Y:S01]  /*b4d0*/  FFMA.FTZ R17, R173.reuse, -UR4, R17 ;  /* 0x80000004ad117c23 */ /* 0x060fe20008010011 */
[----:B------:R-:W-:Y:S01]  /*b4e0*/  @!P2 IADD3 R0, -R2, 0x20, RZ ;  /* 0x000000200200a810 */ /* 0x000fe20007ffe1ff */
[----:B------:R-:W-:Y:S01]  /*b4f0*/  FFMA.FTZ R23, R173, -UR4, R23 ;  /* 0x80000004ad177c23 */ /* 0x000fe20008010017 */
[----:B------:R-:W-:Y:S05]  /*b500*/  ISETP.GE.AND P2, PT, R150, RZ, PT ;  /* 0x000000ff9600720c */ /* 0x000fea0003f46270 */
[----:B------:R2:W5:Y:S01]  /*b510*/  I2F R172, R0 ;  /* 0x0000000000ac7306 */ /* 0x0005620000201400 */
[C---:B-1----:R-:W-:Y:S02]  /*b520*/  FFMA.FTZ R16, R174.reuse, -UR4, R16 ;  /* 0x80000004ae107c23 */ /* 0x042fe40008010010 */
[----:B------:R-:W-:Y:S05]  /*b530*/  FFMA.FTZ R22, R174, -UR4, R22 ;  /* 0x80000004ae167c23 */ /* 0x000fea0008010016 */
[C---:B------:R-:W-:Y:S04]  /*b540*/  @!P2 IADD3 R150, -R2.reuse, 0x21, RZ ;  /* 0x000000210296a810 */ /* 0x040fe80007ffe1ff */
[----:B------:R1:W1:Y:S01]  /*b550*/  I2F R171, R150 ;  /* 0x0000009600ab7306 */ /* 0x0002620000201400 */
[----:B---3--:R-:W-:Y:S01]  /*b560*/  IADD3 R148, R2, -0x28, RZ ;  /* 0xffffffd802947810 */ /* 0x008fe20007ffe0ff */
[----:B----4-:R-:W-:Y:S03]  /*b570*/  FFMA.FTZ R6, R183, -UR4, R6 ;  /* 0x80000004b7067c23 */ /* 0x010fe60008010006 */
[----:B------:R-:W-:Y:S02]  /*b580*/  ISETP.GE.AND P2, PT, R148, RZ, PT ;  /* 0x000000ff9400720c */ /* 0x000fe40003f46270 */
[----:B--2---:R-:W-:Y:S01]  /*b590*/  IADD3 R0, R2, 0x7, RZ ;  /* 0x0000000702007810 */ /* 0x004fe20007ffe0ff */
[C---:B-----5:R-:W-:Y:S02]  /*b5a0*/  FFMA.FTZ R20, R172.reuse, -UR4, R20 ;  /* 0x80000004ac147c23 */ /* 0x060fe40008010014 */
[----:B------:R-:W-:Y:S01]  /*b5b0*/  FFMA.FTZ R26, R172, -UR4, R26 ;  /* 0x80000004ac1a7c23 */ /* 0x000fe2000801001a */
[----:B------:R-:W-:Y:S01]  /*b5c0*/  ISETP.GE.AND P1, PT, R0, RZ, PT ;  /* 0x000000ff0000720c */ /* 0x000fe20003f26270 */
[----:B------:R-:W-:Y:S06]  /*b5d0*/  LDSM.16.MT88.4 R172, [R196+0x10000] ;  /* 0x01000000c4ac783b */ /* 0x000fec0000004200 */
[C---:B------:R-:W-:Y:S04]  /*b5e0*/  @!P2 IADD3 R148, -R2.reuse, 0x28, RZ ;  /* 0x000000280294a810 */ /* 0x040fe80007ffe1ff */
[----:B------:R2:W3:Y:S01]  /*b5f0*/  I2F R170, R148 ;  /* 0x0000009400aa7306 */ /* 0x0004e20000201400 */
[C---:B-1----:R-:W-:Y:S01]  /*b600*/  IADD3 R150, R2.reuse, -0x29, RZ ;  /* 0xffffffd702967810 */ /* 0x042fe20007ffe0ff */
[C---:B------:R-:W-:Y:S02]  /*b610*/  FFMA.FTZ R21, R171.reuse, -UR4, R21 ;  /* 0x80000004ab157c23 */ /* 0x040fe40008010015 */
[----:B------:R-:W-:Y:S01]  /*b620*/  FFMA.FTZ R27, R171, -UR4, R27 ;  /* 0x80000004ab1b7c23 */ /* 0x000fe2000801001b */
[----:B------:R-:W-:Y:S02]  /*b630*/  @!P1 IADD3 R0, -R2, -0x7, RZ ;  /* 0xfffffff902009810 */ /* 0x000fe40007ffe1ff */
[----:B------:R-:W-:Y:S03]  /*b640*/  ISETP.GE.AND P1, PT, R150, RZ, PT ;  /* 0x000000ff9600720c */ /* 0x000fe60003f26270 */
[----:B------:R1:W4:Y:S10]  /*b650*/  I2F R184, R0 ;  /* 0x0000000000b87306 */ /* 0x0003340000201400 */
[C---:B------:R-:W-:Y:S02]  /*b660*/  @!P1 IADD3 R150, -R2.reuse, 0x29, RZ ;  /* 0x0000002902969810 */ /* 0x040fe40007ffe1ff */
[----:B--2---:R-:W-:Y:S02]  /*b670*/  IADD3 R148, R2, -0x31, RZ ;  /* 0xffffffcf02947810 */ /* 0x004fe40007ffe0ff */
[----:B------:R2:W5:Y:S01]  /*b680*/  I2F R169, R150 ;  /* 0x0000009600a97306 */ /* 0x0005620000201400 */
[----:B---3--:R-:W-:Y:S01]  /*b690*/  FFMA.FTZ R24, R170, -UR4, R24 ;  /* 0x80000004aa187c23 */ /* 0x008fe20008010018 */
[----:B------:R-:W-:Y:S01]  /*b6a0*/  ISETP.GE.AND P1, PT, R148, RZ, PT ;  /* 0x000000ff9400720c */ /* 0x000fe20003f26270 */
[----:B------:R-:W-:Y:S01]  /*b6b0*/  FFMA.FTZ R30, R170, -UR4, R30 ;  /* 0x80000004aa1e7c23 */ /* 0x000fe2000801001e */
[----:B-1----:R-:W-:Y:S01]  /*b6c0*/  IADD3 R0, R2, -0x30, RZ ;  /* 0xffffffd002007810 */ /* 0x002fe20007ffe0ff */
[----:B----4-:R-:W-:Y:S03]  /*b6d0*/  FFMA.FTZ R7, R184, -UR4, R7 ;  /* 0x80000004b8077c23 */ /* 0x010fe60008010007 */
[----:B------:R-:W-:Y:S07]  /*b6e0*/  ISETP.GE.AND P2, PT, R0, RZ, PT ;  /* 0x000000ff0000720c */ /* 0x000fee0003f46270 */
[C---:B------:R-:W-:Y:S02]  /*b6f0*/  @!P1 IADD3 R148, -R2.reuse, 0x31, RZ ;  /* 0x0000003102949810 */ /* 0x040fe40007ffe1ff */
[C---:B--2---:R-:W-:Y:S01]  /*b700*/  IADD3 R150, R2.reuse, -0x38, RZ ;  /* 0xffffffc802967810 */ /* 0x044fe20007ffe0ff */
[C---:B-----5:R-:W-:Y:S03]  /*b710*/  FFMA.FTZ R25, R169.reuse, -UR4, R25 ;  /* 0x80000004a9197c23 */ /* 0x060fe60008010019 */
[----:B------:R-:W-:Y:S01]  /*b720*/  @!P2 IADD3 R0, -R2, 0x30, RZ ;  /* 0x000000300200a810 */ /* 0x000fe20007ffe1ff */
[----:B------:R-:W-:Y:S01]  /*b730*/  FFMA.FTZ R31, R169, -UR4, R31 ;  /* 0x80000004a91f7c23 */ /* 0x000fe2000801001f */
[----:B------:R-:W-:Y:S02]  /*b740*/  ISETP.GE.AND P2, PT, R150, RZ, PT ;  /* 0x000000ff9600720c */ /* 0x000fe40003f46270 */
[----:B------:R1:W2:Y:S11]  /*b750*/  I2F R168, R0 ;  /* 0x0000000000a87306 */ /* 0x0002b60000201400 */
[----:B------:R-:W-:Y:S04]  /*b760*/  @!P2 IADD3 R150, -R2, 0x38, RZ ;  /* 0x000000380296a810 */ /* 0x000fe80007ffe1ff */
[----:B------:R-:W3:Y:S01]  /*b770*/  I2F R182, R150 ;  /* 0x0000009600b67306 */ /* 0x000ee20000201400 */
[----:B-1----:R-:W-:Y:S01]  /*b780*/  FMNMX.FTZ R0, R4, R3, !PT ;  /* 0x0000000304007209 */ /* 0x002fe20007810000 */
[C---:B--2---:R-:W-:Y:S02]  /*b790*/  FFMA.FTZ R28, R168.reuse, -UR4, R28 ;  /* 0x80000004a81c7c23 */ /* 0x044fe4000801001c */
[----:B------:R-:W-:Y:S01]  /*b7a0*/  FFMA.FTZ R34, R168, -UR4, R34 ;  /* 0x80000004a8227c23 */ /* 0x000fe20008010022 */
[----:B------:R-:W-:Y:S05]  /*b7b0*/  FMNMX.FTZ R181, R5, R0, !PT ;  /* 0x0000000005b57209 */ /* 0x000fea0007810000 */
[----:B------:R1:W2:Y:S01]  /*b7c0*/  I2F R0, R148 ;  /* 0x0000009400007306 */ /* 0x0002a20000201400 */
[----:B------:R-:W-:Y:S02]  /*b7d0*/  MOV R168, UR23 ;  /* 0x0000001700a87c02 */ /* 0x000fe40008000f00 */
[----:B------:R-:W-:Y:S02]  /*b7e0*/  FMNMX.FTZ R181, R8, R181, !PT ;  /* 0x000000b508b57209 */ /* 0x000fe40007810000 */
[----:B------:R-:W-:Y:S01]  /*b7f0*/  LOP3.LUT R168, R247, UR24, R168, 0x96, !PT ;  /* 0x00000018f7a87c12 */ /* 0x000fe2000f8e96a8 */
[----:B------:R-:W-:Y:S01]  /*b800*/  UIADD3 UR24, UR24, 0x1, URZ ;  /* 0x0000000118187890 */ /* 0x000fe2000fffe03f */
[----:B------:R-:W-:Y:S01]  /*b810*/  FMNMX.FTZ R181, R9, R181, !PT ;  /* 0x000000b509b57209 */ /* 0x000fe20007810000 */
[----:B---3--:R-:W-:Y:S03]  /*b820*/  FFMA.FTZ R32, R182, -UR4, R32 ;  /* 0x80000004b6207c23 */ /* 0x008fe60008010020 */
[----:B------:R-:W-:Y:S04]  /*b830*/  FMNMX.FTZ R181, R12, R181, !PT ;  /* 0x000000b50cb57209 */ /* 0x000fe80007810000 */
[----:B------:R-:W-:Y:S04]  /*b840*/  FMNMX.FTZ R150, R13, R181, !PT ;  /* 0x000000b50d967209 */ /* 0x000fe80007810000 */
[----:B------:R-:W-:Y:S02]  /*b850*/  FMNMX.FTZ R150, R16, R150, !PT ;  /* 0x0000009610967209 */ /* 0x000fe40007810000 */
[----:B-1----:R-:W-:Y:S01]  /*b860*/  IADD3 R148, R2, -0x39, RZ ;  /* 0xffffffc702947810 */ /* 0x002fe20007ffe0ff */
[C---:B--2---:R-:W-:Y:S02]  /*b870*/  FFMA.FTZ R29, R0.reuse, -UR4, R29 ;  /* 0x80000004001d7c23 */ /* 0x044fe4000801001d */
[----:B------:R-:W-:Y:S01]  /*b880*/  FFMA.FTZ R35, R0, -UR4, R35 ;  /* 0x8000000400237c23 */ /* 0x000fe20008010023 */
[----:B------:R-:W-:Y:S11]  /*b890*/  ISETP.GE.AND P1, PT, R148, RZ, PT ;  /* 0x000000ff9400720c */ /* 0x000ff60003f26270 */
[----:B------:R-:W-:Y:S02]  /*b8a0*/  @!UPT UIADD3 URZ, URZ, URZ, URZ ;  /* 0x0000003f3f3ff290 */ /* 0x000fe4000fffe03f */
[----:B------:R-:W-:Y:S02]  /*b8b0*/  @!P1 IADD3 R148, -R2, 0x39, RZ ;  /* 0x0000003902949810 */ /* 0x000fe40007ffe1ff */
[----:B------:R-:W-:Y:S02]  /*b8c0*/  FMNMX.FTZ R2, R17, R150, !PT ;  /* 0x0000009611027209 */ /* 0x000fe40007810000 */
[----:B------:R1:W2:Y:S02]  /*b8d0*/  I2F R150, R148 ;  /* 0x0000009400967306 */ /* 0x0002a40000201400 */
[----:B-1----:R-:W-:Y:S01]  /*b8e0*/  FMNMX.FTZ R148, R20, R2, !PT ;  /* 0x0000000214947209 */ /* 0x002fe20007810000 */
[----:B--2---:R-:W-:Y:S01]  /*b8f0*/  FFMA.FTZ R33, R150, -UR4, R33 ;  /* 0x8000000496217c23 */ /* 0x004fe20008010021 */
        /* <DEDUP_REMOVED lines=15> */
[----:B------:R-:W1:Y:S01]  /*b9f0*/  SHFL.BFLY PT, R150, R148, 0x2, 0x1f ;  /* 0x0c401f0094967f89 */ /* 0x000e6200000e0000 */
[----:B------:R-:W-:Y:S04]  /*ba00*/  FMNMX.FTZ R2, R22, R2, !PT ;  /* 0x0000000216027209 */ /* 0x000fe80007810000 */
[----:B------:R-:W-:Y:S04]  /*ba10*/  FMNMX.FTZ R2, R23, R2, !PT ;  /* 0x0000000217027209 */ /* 0x000fe80007810000 */
[----:B------:R-:W-:Y:S04]  /*ba20*/  FMNMX.FTZ R2, R26, R2, !PT ;  /* 0x000000021a027209 */ /* 0x000fe80007810000 */
[----:B------:R-:W-:Y:S04]  /*ba30*/  FMNMX.FTZ R2, R27, R2, !PT ;  /* 0x000000021b027209 */ /* 0x000fe80007810000 */
[----:B------:R-:W-:Y:S04]  /*ba40*/  FMNMX.FTZ R2, R30, R2, !PT ;  /* 0x000000021e027209 */ /* 0x000fe80007810000 */
[----:B------:R-:W-:Y:S02]  /*ba50*/  FMNMX.FTZ R2, R31, R2, !PT ;  /* 0x000000021f027209 */ /* 0x000fe40007810000 */
[----:B-1----:R-:W-:Y:S02]  /*ba60*/  FMNMX.FTZ R148, R148, R150, !PT ;  /* 0x0000009694947209 */ /* 0x002fe40007810000 */
[----:B------:R-:W-:Y:S03]  /*ba70*/  FMNMX.FTZ R0, R34, R2, !PT ;  /* 0x0000000222007209 */ /* 0x000fe60007810000 */
[----:B------:R-:W1:Y:S01]  /*ba80*/  SHFL.BFLY PT, R150, R148, 0x1, 0x1f ;  /* 0x0c201f0094967f89 */ /* 0x000e6200000e0000 */
[----:B------:R-:W-:Y:S07]  /*ba90*/  FMNMX.FTZ R0, R35, R0, !PT ;  /* 0x0000000023007209 */ /* 0x000fee0007810000 */
[----:B------:R-:W2:Y:S01]  /*baa0*/  SHFL.BFLY PT, R2, R0, 0x2, 0x1f ;  /* 0x0c401f0000027f89 */ /* 0x000ea200000e0000 */
[----:B-1----:R-:W-:Y:S04]  /*bab0*/  FMNMX.FTZ R148, R148, R150, !PT ;  /* 0x0000009694947209 */ /* 0x002fe80007810000 */
[C---:B------:R-:W-:Y:S01]  /*bac0*/  FSETP.NEU.FTZ.AND P1, PT, R148.reuse, -INF , PT ;  /* 0xff8000009400780b */ /* 0x040fe20003f3d000 */
[C---:B------:R-:W-:Y:S02]  /*bad0*/  FMUL.FTZ R150, R148.reuse, c[0x0][0x23c] ;  /* 0x00008f0094967a20 */ /* 0x040fe40000410000 */
[----:B------:R-:W-:Y:S01]  /*bae0*/  FADD.FTZ R3, -R148, R3 ;  /* 0x0000000394037221 */ /* 0x000fe20000010100 */
[----:B--2---:R-:W-:Y:S02]  /*baf0*/  FMNMX.FTZ R0, R0, R2, !PT ;  /* 0x0000000200007209 */ /* 0x004fe40007810000 */
[----:B------:R-:W-:Y:S01]  /*bb00*/  FSEL R150, R150, RZ, P1 ;  /* 0x000000ff96967208 */ /* 0x000fe20000800000 */
[----:B------:R-:W-:Y:S02]  /*bb10*/  FMUL.FTZ R3, R3, c[0x0][0x23c] ;  /* 0x00008f0003037a20 */ /* 0x000fe40000410000 */
[----:B------:R-:W1:Y:S02]  /*bb20*/  SHFL.BFLY PT, R2, R0, 0x1, 0x1f ;  /* 0x0c201f0000027f89 */ /* 0x000e6400000e0000 */
[----:B------:R-:W-:Y:S01]  /*bb30*/  FFMA.FTZ R169, R8, c[0x0][0x23c], -R150 ;  /* 0x00008f0008a97a23 */ /* 0x000fe20000010896 */
[----:B------:R-:W-:Y:S01]  /*bb40*/  LOP3.LUT R8, R245, UR33, R246, 0x96, !PT ;  /* 0x00000021f5087c12 */ /* 0x000fe2000f8e96f6 */
[--C-:B------:R-:W-:Y:S01]  /*bb50*/  FFMA.FTZ R9, R9, c[0x0][0x23c], -R150.reuse ;  /* 0x00008f0009097a23 */ /* 0x100fe20000010896 */
[----:B------:R-:W2:Y:S01]  /*bb60*/  MUFU.EX2 R3, R3 ;  /* 0x0000000300037308 */ /* 0x000ea20000000800 */
[--C-:B------:R-:W-:Y:S02]  /*bb70*/  FFMA.FTZ R4, R4, c[0x0][0x23c], -R150.reuse ;  /* 0x00008f0004047a23 */ /* 0x100fe40000010896 */
[----:B------:R-:W-:Y:S04]  /*bb80*/  IMAD.WIDE.U32 R182, R8, -0x326172a9, RZ ;  /* 0xcd9e8d5708b67825 */ /* 0x000fe800078e00ff */
[--C-:B------:R-:W-:Y:S02]  /*bb90*/  FFMA.FTZ R16, R16, c[0x0][0x23c], -R150.reuse ;  /* 0x00008f0010107a23 */ /* 0x100fe40000010896 */
[--C-:B------:R-:W-:Y:S01]  /*bba0*/  FFMA.FTZ R17, R17, c[0x0][0x23c], -R150.reuse ;  /* 0x00008f0011117a23 */ /* 0x100fe20000010896 */
[----:B------:R3:W-:Y:S01]  /*bbb0*/  MUFU.EX2 R231, R169 ;  /* 0x000000a900e77308 */ /* 0x0007e20000000800 */
[--C-:B------:R-:W-:Y:S02]  /*bbc0*/  FFMA.FTZ R20, R20, c[0x0][0x23c], -R150.reuse ;  /* 0x00008f0014147a23 */ /* 0x100fe40000010896 */
[--C-:B------:R-:W-:Y:S02]  /*bbd0*/  FFMA.FTZ R28, R28, c[0x0][0x23c], -R150.reuse ;  /* 0x00008f001c1c7a23 */ /* 0x100fe40000010896 */
[--C-:B------:R-:W-:Y:S02]  /*bbe0*/  FFMA.FTZ R29, R29, c[0x0][0x23c], -R150.reuse ;  /* 0x00008f001d1d7a23 */ /* 0x100fe40000010896 */
[--C-:B------:R-:W-:Y:S01]  /*bbf0*/  FFMA.FTZ R32, R32, c[0x0][0x23c], -R150.reuse ;  /* 0x00008f0020207a23 */ /* 0x100fe20000010896 */
[----:B-1----:R-:W-:Y:S02]  /*bc00*/  FMNMX.FTZ R2, R0, R2, !PT ;  /* 0x0000000200027209 */ /* 0x002fe40007810000 */
[----:B------:R1:W4:Y:S01]  /*bc10*/  MUFU.EX2 R230, R9 ;  /* 0x0000000900e67308 */ /* 0x0003220000000800 */
[----:B------:R-:W-:Y:S01]  /*bc20*/  FFMA.FTZ R0, R5, c[0x0][0x23c], -R150 ;  /* 0x00008f0005007a23 */ /* 0x000fe20000010896 */
[C---:B------:R-:W-:Y:S01]  /*bc30*/  FSETP.NEU.FTZ.AND P1, PT, R2.reuse, -INF , PT ;  /* 0xff8000000200780b */ /* 0x040fe20003f3d000 */
[----:B------:R-:W-:Y:S02]  /*bc40*/  FMUL.FTZ R180, R2, c[0x0][0x23c] ;  /* 0x00008f0002b47a20 */ /* 0x000fe40000410000 */
[C---:B--2---:R-:W-:Y:S02]  /*bc50*/  FMUL.FTZ R36, R3.reuse, R36 ;  /* 0x0000002403247220 */ /* 0x044fe40000410000 */
[C---:B------:R-:W-:Y:S01]  /*bc60*/  FMUL.FTZ R37, R3.reuse, R37 ;  /* 0x0000002503257220 */ /* 0x040fe20000410000 */
[----:B------:R-:W-:Y:S02]  /*bc70*/  FSEL R180, R180, RZ, P1 ;  /* 0x000000ffb4b47208 */ /* 0x000fe40000800000 */
[----:B------:R2:W-:Y:S01]  /*bc80*/  MUFU.EX2 R224, R4 ;  /* 0x0000000400e07308 */ /* 0x0005e20000000800 */
[C---:B------:R-:W-:Y:S02]  /*bc90*/  FMUL.FTZ R40, R3.reuse, R40 ;  /* 0x0000002803287220 */ /* 0x040fe40000410000 */
[----:B------:R-:W-:Y:S02]  /*bca0*/  FMUL.FTZ R41, R3, R41 ;  /* 0x0000002903297220 */ /* 0x000fe40000410000 */
[----:B---3--:R-:W-:Y:S04]  /*bcb0*/  IMAD.WIDE.U32 R168, R168, -0x326172a9, RZ ;  /* 0xcd9e8d57a8a87825 */ /* 0x008fe800078e00ff */
[----:B------:R-:W-:Y:S01]  /*bcc0*/  FFMA.FTZ R6, R6, c[0x0][0x23c], -R180 ;  /* 0x00008f0006067a23 */ /* 0x000fe200000108b4 */
[----:B------:R-:W-:Y:S01]  /*bcd0*/  LOP3.LUT R168, R183, UR32, R168, 0x96, !PT ;  /* 0x00000020b7a87c12 */ /* 0x000fe2000f8e96a8 */
[----:B------:R3:W-:Y:S01]  /*bce0*/  MUFU.EX2 R229, R0 ;  /* 0x0000000000e57308 */ /* 0x0007e20000000800 */
[----:B------:R-:W-:Y:S01]  /*bcf0*/  LOP3.LUT R8, R169, UR19, R250, 0x96, !PT ;  /* 0x00000013a9087c12 */ /* 0x000fe2000f8e96fa */
[--C-:B------:R-:W-:Y:S02]  /*bd00*/  FFMA.FTZ R10, R10, c[0x0][0x23c], -R180.reuse ;  /* 0x00008f000a0a7a23 */ /* 0x100fe400000108b4 */
[----:B------:R-:W-:Y:S04]  /*bd10*/  IMAD.WIDE.U32 R168, R168, -0x2daee0ad, RZ ;  /* 0xd2511f53a8a87825 */ /* 0x000fe800078e00ff */
[----:B-1----:R-:W-:Y:S02]  /*bd20*/  IMAD.WIDE.U32 R8, R8, -0x2daee0ad, RZ ;  /* 0xd2511f5308087825 */ /* 0x002fe400078e00ff */
[----:B------:R1:W-:Y:S02]  /*bd30*/  MUFU.EX2 R226, R6 ;  /* 0x0000000600e27308 */ /* 0x0003e40000000800 */
[----:B------:R-:W-:Y:S01]  /*bd40*/  FFMA.FTZ R11, R11, c[0x0][0x23c], -R180 ;  /* 0x00008f000b0b7a23 */ /* 0x000fe200000108b4 */
[----:B------:R-:W-:Y:S01]  /*bd50*/  LOP3.LUT R8, R169, UR29, R8, 0x96, !PT ;  /* 0x0000001da9087c12 */ /* 0x000fe2000f8e9608 */
[----:B------:R-:W-:Y:S01]  /*bd60*/  FFMA.FTZ R7, R7, c[0x0][0x23c], -R180 ;  /* 0x00008f0007077a23 */ /* 0x000fe200000108b4 */
[----:B--2---:R-:W-:Y:S01]  /*bd70*/  LOP3.LUT R4, R9, UR31, R244, 0x96, !PT ;  /* 0x0000001f09047c12 */ /* 0x004fe2000f8e96f4 */
[C---:B------:R-:W-:Y:S02]  /*bd80*/  FMUL.FTZ R44, R3.reuse, R44 ;  /* 0x0000002c032c7220 */ /* 0x040fe40000410000 */
[----:B------:R-:W-:Y:S02]  /*bd90*/  IMAD.WIDE.U32 R186, R8, -0x326172a9, RZ ;  /* 0xcd9e8d5708ba7825 */ /* 0x000fe400078e00ff */
[----:B------:R-:W-:Y:S02]  /*bda0*/  MUFU.EX2 R228, R10 ;  /* 0x0000000a00e47308 */ /* 0x000fe40000000800 */
[----:B------:R-:W-:Y:S04]  /*bdb0*/  IMAD.WIDE.U32 R4, R4, -0x326172a9, RZ ;  /* 0xcd9e8d5704047825 */ /* 0x000fe800078e00ff */
[----:B------:R-:W-:Y:S01]  /*bdc0*/  FMUL.FTZ R45, R3, R45 ;  /* 0x0000002d032d7220 */ /* 0x000fe20000410000 */
[----:B------:R-:W-:Y:S01]  /*bdd0*/  LOP3.LUT R8, R5, UR30, R182, 0x96, !PT ;  /* 0x0000001e05087c12 */ /* 0x000fe2000f8e96b6 */
[----:B------:R-:W-:Y:S01]  /*bde0*/  FMUL.FTZ R48, R3, R48 ;  /* 0x0000003003307220 */ /* 0x000fe20000410000 */
[----:B------:R-:W-:Y:S01]  /*bdf0*/  LOP3.LUT R4, R187, UR28, R4, 0x96, !PT ;  /* 0x0000001cbb047c12 */ /* 0x000fe2000f8e9604 */
[----:B------:R2:W-:Y:S01]  /*be00*/  MUFU.EX2 R227, R11 ;  /* 0x0000000b00e37308 */ /* 0x0005e20000000800 */
[C---:B------:R-:W-:Y:S02]  /*be10*/  FMUL.FTZ R49, R3.reuse, R49 ;  /* 0x0000003103317220 */ /* 0x040fe40000410000 */
[----:B------:R-:W-:Y:S04]  /*be20*/  IMAD.WIDE.U32 R8, R8, -0x2daee0ad, RZ ;  /* 0xd2511f5308087825 */ /* 0x000fe800078e00ff */
[----:B------:R-:W-:Y:S03]  /*be30*/  IMAD.WIDE.U32 R188, R4, -0x2daee0ad, RZ ;  /* 0xd2511f5304bc7825 */ /* 0x000fe600078e00ff */
[----:B------:R5:W4:Y:S01]  /*be40*/  MUFU.EX2 R225, R7 ;  /* 0x0000000700e17308 */ /* 0x000b220000000800 */
[----:B------:R-:W-:Y:S01]  /*be50*/  FMUL.FTZ R52, R3, R52 ;  /* 0x0000003403347220 */ /* 0x000fe20000410000 */
[----:B------:R-:W-:Y:S01]  /*be60*/  LOP3.LUT R4, R189, UR5, R8, 0x96, !PT ;  /* 0x00000005bd047c12 */ /* 0x000fe2000f8e9608 */
[----:B------:R-:W-:Y:S01]  /*be70*/  FMUL.FTZ R53, R3, R53 ;  /* 0x0000003503357220 */ /* 0x000fe20000410000 */
[----:B------:R-:W-:Y:S01]  /*be80*/  LOP3.LUT R8, R9, UR17, R168, 0x96, !PT ;  /* 0x0000001109087c12 */ /* 0x000fe2000f8e96a8 */
[C---:B------:R-:W-:Y:S02]  /*be90*/  FMUL.FTZ R56, R3.reuse, R56 ;  /* 0x0000003803387220 */ /* 0x040fe40000410000 */
[----:B------:R-:W-:Y:S03]  /*bea0*/  IMAD.WIDE.U32 R4, R4, -0x326172a9, RZ ;  /* 0xcd9e8d5704047825 */ /* 0x000fe600078e00ff */
[----:B------:R-:W-:Y:S01]  /*beb0*/  MUFU.EX2 R223, R16 ;  /* 0x0000001000df7308 */ /* 0x000fe20000000800 */
[----:B------:R-:W-:Y:S01]  /*bec0*/  IMAD.WIDE.U32 R184, R8, -0x326172a9, RZ ;  /* 0xcd9e8d5708b87825 */ /* 0x000fe200078e00ff */
[----:B---3--:R-:W-:Y:S02]  /*bed0*/  LOP3.LUT R0, R4, 0xffff, RZ, 0xc0, !PT ;  /* 0x0000ffff04007812 */ /* 0x008fe400078ec0ff */
[----:B-1----:R-:W-:Y:S01]  /*bee0*/  SHF.R.U32.HI R6, RZ, 0x10, R4 ;  /* 0x00000010ff067819 */ /* 0x002fe20000011604 */
[----:B------:R-:W-:Y:S01]  /*bef0*/  FMUL.FTZ R57, R3, R57 ;  /* 0x0000003903397220 */ /* 0x000fe20000410000 */
[----:B------:R-:W-:Y:S01]  /*bf00*/  SHF.R.U32.HI R8, RZ, 0x8, R0 ;  /* 0x00000008ff087819 */ /* 0x000fe20000011600 */
[----:B------:R-:W-:Y:S01]  /*bf10*/  FADD.FTZ R0, -R2, R149 ;  /* 0x0000009502007221 */ /* 0x000fe20000010100 */
[----:B------:R-:W-:Y:S01]  /*bf20*/  LOP3.LUT R5, R5, UR9, R184, 0x96, !PT ;  /* 0x0000000905057c12 */ /* 0x000fe2000f8e96b8 */
[C---:B------:R-:W-:Y:S01]  /*bf30*/  FMUL.FTZ R60, R3.reuse, R60 ;  /* 0x0000003c033c7220 */ /* 0x040fe20000410000 */
[----:B--2---:R-:W-:Y:S01]  /*bf40*/  SHF.R.U32.HI R11, RZ, 0x18, R4 ;  /* 0x00000018ff0b7819 */ /* 0x004fe20000011604 */
[----:B------:R-:W-:Y:S01]  /*bf50*/  FMUL.FTZ R0, R0, c[0x0][0x23c] ;  /* 0x00008f0000007a20 */ /* 0x000fe20000410000 */
[----:B------:R-:W-:Y:S01]  /*bf60*/  LOP3.LUT R9, R4, 0xff, RZ, 0xc0, !PT ;  /* 0x000000ff04097812 */ /* 0x000fe200078ec0ff */
[C---:B------:R-:W-:Y:S01]  /*bf70*/  FMUL.FTZ R61, R3.reuse, R61 ;  /* 0x0000003d033d7220 */ /* 0x040fe20000410000 */
[----:B------:R-:W-:Y:S01]  /*bf80*/  LOP3.LUT R10, R6, 0xff, RZ, 0xc0, !PT ;  /* 0x000000ff060a7812 */ /* 0x000fe200078ec0ff */
[----:B------:R-:W-:Y:S01]  /*bf90*/  FMUL.FTZ R64, R3, R64 ;  /* 0x0000004003407220 */ /* 0x000fe20000410000 */
[----:B------:R-:W-:Y:S01]  /*bfa0*/  LOP3.LUT R4, R5, 0xffff, RZ, 0xc0, !PT ;  /* 0x0000ffff05047812 */ /* 0x000fe200078ec0ff */
[----:B------:R-:W1:Y:S01]  /*bfb0*/  MUFU.EX2 R0, R0 ;  /* 0x0000000000007308 */ /* 0x000e620000000800 */
[--C-:B------:R-:W-:Y:S01]  /*bfc0*/  SHF.R.U32.HI R6, RZ, 0x10, R5.reuse ;  /* 0x00000010ff067819 */ /* 0x100fe20000011605 */
[----:B------:R-:W-:Y:S01]  /*bfd0*/  FMUL.FTZ R65, R3, R65 ;  /* 0x0000004103417220 */ /* 0x000fe20000410000 */
[----:B------:R-:W-:Y:S01]  /*bfe0*/  PRMT R170, R9, 0x5410, R8 ;  /* 0x0000541009aa7816 */ /* 0x000fe20000000008 */
[----:B------:R-:W-:Y:S01]  /*bff0*/  FMUL.FTZ R68, R3, R68 ;  /* 0x0000004403447220 */ /* 0x000fe20000410000 */
[----:B------:R-:W-:Y:S01]  /*c000*/  LOP3.LUT R9, R5, 0xff, RZ, 0xc0, !PT ;  /* 0x000000ff05097812 */ /* 0x000fe200078ec0ff */
[C---:B------:R-:W-:Y:S01]  /*c010*/  FMUL.FTZ R69, R3.reuse, R69 ;  /* 0x0000004503457220 */ /* 0x040fe20000410000 */
[----:B------:R-:W-:Y:S01]  /*c020*/  SHF.R.U32.HI R8, RZ, 0x18, R5 ;  /* 0x00000018ff087819 */ /* 0x000fe20000011605 */
[--C-:B------:R-:W-:Y:S01]  /*c030*/  HSET2.LE.AND R170, R170, R252.reuse, PT ;  /* 0x000000fcaaaa7233 */ /* 0x100fe20003803000 */
[----:B-----5:R-:W-:Y:S01]  /*c040*/  SHF.R.U32.HI R7, RZ, 0x8, R4 ;  /* 0x00000008ff077819 */ /* 0x020fe20000011604 */
[C---:B------:R-:W-:Y:S01]  /*c050*/  FMUL.FTZ R72, R3.reuse, R72 ;  /* 0x0000004803487220 */ /* 0x040fe20000410000 */
[----:B------:R-:W-:Y:S01]  /*c060*/  LOP3.LUT R5, R6, 0xff, RZ, 0xc0, !PT ;  /* 0x000000ff06057812 */ /* 0x000fe200078ec0ff */
[C---:B------:R-:W-:Y:S01]  /*c070*/  FMUL.FTZ R73, R3.reuse, R73 ;  /* 0x0000004903497220 */ /* 0x040fe20000410000 */
[----:B------:R-:W-:Y:S01]  /*c080*/  PRMT R10, R10, 0x5410, R11 ;  /* 0x000054100a0a7816 */ /* 0x000fe2000000000b */
[----:B------:R-:W-:Y:S01]  /*c090*/  FMUL.FTZ R76, R3, R76 ;  /* 0x0000004c034c7220 */ /* 0x000fe20000410000 */
[----:B------:R-:W-:Y:S01]  /*c0a0*/  PRMT R7, R9, 0x5410, R7 ;  /* 0x0000541009077816 */ /* 0x000fe20000000007 */
[----:B------:R-:W-:Y:S01]  /*c0b0*/  FMUL.FTZ R9, R3, R157 ;  /* 0x0000009d03097220 */ /* 0x000fe20000410000 */
[----:B------:R-:W-:Y:S01]  /*c0c0*/  PRMT R5, R5, 0x5410, R8 ;  /* 0x0000541005057816 */ /* 0x000fe20000000008 */
[--C-:B------:R-:W-:Y:S01]  /*c0d0*/  HSET2.LE.AND R171, R10, R252.reuse, PT ;  /* 0x000000fc0aab7233 */ /* 0x100fe20003803000 */
[----:B----4-:R-:W-:Y:S01]  /*c0e0*/  F2FP.BF16.PACK_AB R4, R230, R231 ;  /* 0x000000e7e604723e */ /* 0x010fe200000010ff */
[--C-:B------:R-:W-:Y:S01]  /*c0f0*/  HSET2.LE.AND R168, R7, R252.reuse, PT ;  /* 0x000000fc07a87233 */ /* 0x100fe20003803000 */
[----:B------:R-:W-:Y:S01]  /*c100*/  F2FP.BF16.PACK_AB R6, R225, R226 ;  /* 0x000000e2e106723e */ /* 0x000fe200000010ff */
[--C-:B------:R-:W-:Y:S01]  /*c110*/  HSET2.LE.AND R169, R5, R252.reuse, PT ;  /* 0x000000fc05a97233 */ /* 0x100fe20003803000 */
[----:B------:R-:W-:Y:S01]  /*c120*/  LOP3.LUT R170, R170, R4, RZ, 0xc0, !PT ;  /* 0x00000004aaaa7212 */ /* 0x000fe200078ec0ff */
[C---:B-1----:R-:W-:Y:S01]  /*c130*/  FMUL.FTZ R7, R0.reuse, R155 ;  /* 0x0000009b00077220 */ /* 0x042fe20000410000 */
[----:B------:R-:W-:Y:S01]  /*c140*/  F2FP.BF16.PACK_AB R4, R229, R224 ;  /* 0x000000e0e504723e */ /* 0x000fe200000010ff */
[----:B------:R-:W-:Y:S01]  /*c150*/  FMUL.FTZ R8, R3, R156 ;  /* 0x0000009c03087220 */ /* 0x000fe20000410000 */
[----:B------:R-:W-:Y:S01]  /*c160*/  F2FP.BF16.PACK_AB R5, R227, R228 ;  /* 0x000000e4e305723e */ /* 0x000fe200000010ff */
[----:B------:R-:W-:Y:S01]  /*c170*/  FMUL.FTZ R10, R0, R158 ;  /* 0x0000009e000a7220 */ /* 0x000fe20000410000 */
[----:B------:R-:W-:Y:S01]  /*c180*/  LOP3.LUT R168, R168, R4, RZ, 0xc0, !PT ;  /* 0x00000004a8a87212 */ /* 0x000fe200078ec0ff */
[----:B------:R-:W-:Y:S01]  /*c190*/  FMUL.FTZ R4, R3, R152 ;  /* 0x0000009803047220 */ /* 0x000fe20000410000 */
[----:B------:R-:W-:Y:S01]  /*c1a0*/  LOP3.LUT R171, R171, R5, RZ, 0xc0, !PT ;  /* 0x00000005abab7212 */ /* 0x000fe200078ec0ff */
[----:B------:R-:W-:Y:S01]  /*c1b0*/  FMUL.FTZ R5, R3, R153 ;  /* 0x0000009903057220 */ /* 0x000fe20000410000 */
[----:B------:R-:W-:Y:S01]  /*c1c0*/  LOP3.LUT R169, R169, R6, RZ, 0xc0, !PT ;  /* 0x00000006a9a97212 */ /* 0x000fe200078ec0ff */
[C---:B------:R-:W-:Y:S01]  /*c1d0*/  FMUL.FTZ R6, R0.reuse, R154 ;  /* 0x0000009a00067220 */ /* 0x040fe20000410000 */
[----:B------:R1:W2:Y:S01]  /*c1e0*/  MUFU.EX2 R195, R17 ;  /* 0x0000001100c37308 */ /* 0x0002a20000000800 */
[----:B------:R-:W3:Y:S01]  /*c1f0*/  LDSM.16.MT88.4 R152, [R199+0x10000] ;  /* 0x01000000c798783b */ /* 0x000ee20000004200 */
[----:B------:R-:W-:Y:S02]  /*c200*/  FMUL.FTZ R11, R0, R159 ;  /* 0x0000009f000b7220 */ /* 0x000fe40000410000 */
[----:B------:R-:W-:Y:S02]  /*c210*/  FMUL.FTZ R16, R3, R160 ;  /* 0x000000a003107220 */ /* 0x000fe40000410000 */
[C---:B------:R-:W-:Y:S03]  /*c220*/  HMMA.16816.F32.BF16 R4, R168.reuse, R172, R4 ;  /* 0x000000aca804723c */ /* 0x040fe60000041804 */
[----:B------:R-:W4:Y:S02]  /*c230*/  LDSM.16.MT88.4 R156, [R198+0x10000] ;  /* 0x01000000c69c783b */ /* 0x000f240000004200 */
[--C-:B------:R-:W-:Y:S02]  /*c240*/  FFMA.FTZ R26, R26, c[0x0][0x23c], -R180.reuse ;  /* 0x00008f001a1a7a23 */ /* 0x100fe400000108b4 */
[--C-:B------:R-:W-:Y:S01]  /*c250*/  FFMA.FTZ R27, R27, c[0x0][0x23c], -R180.reuse ;  /* 0x00008f001b1b7a23 */ /* 0x100fe200000108b4 */
[C---:B------:R-:W-:Y:S01]  /*c260*/  HMMA.16816.F32.BF16 R8, R168.reuse, R174, R8 ;  /* 0x000000aea808723c */ /* 0x040fe20000041808 */
[----:B------:R-:W-:Y:S02]  /*c270*/  MUFU.EX2 R184, R26 ;  /* 0x0000001a00b87308 */ /* 0x000fe40000000800 */
[----:B------:R-:W5:Y:S01]  /*c280*/  LDSM.16.MT88.4 R172, [R196+0x12000] ;  /* 0x01200000c4ac783b */ /* 0x000f620000004200 */
[C---:B------:R-:W-:Y:S02]  /*c290*/  FMUL.FTZ R38, R0.reuse, R38 ;  /* 0x0000002600267220 */ /* 0x040fe40000410000 */
[----:B------:R-:W-:Y:S02]  /*c2a0*/  FMUL.FTZ R39, R0, R39 ;  /* 0x0000002700277220 */ /* 0x000fe40000410000 */
[--C-:B------:R-:W-:Y:S04]  /*c2b0*/  FFMA.FTZ R30, R30, c[0x0][0x23c], -R180.reuse ;  /* 0x00008f001e1e7a23 */ /* 0x100fe800000108b4 */
[----:B-1----:R-:W-:Y:S01]  /*c2c0*/  FMUL.FTZ R17, R3, R161 ;  /* 0x000000a103117220 */ /* 0x002fe20000410000 */
[C---:B------:R-:W-:Y:S03]  /*c2d0*/  HMMA.16816.F32.BF16 R36, R168.reuse, R176, R36 ;  /* 0x000000b0a824723c */ /* 0x040fe60000041824 */
[C---:B------:R-:W-:Y:S02]  /*c2e0*/  FMUL.FTZ R42, R0.reuse, R42 ;  /* 0x0000002a002a7220 */ /* 0x040fe40000410000 */
[C---:B------:R-:W-:Y:S02]  /*c2f0*/  FMUL.FTZ R43, R0.reuse, R43 ;  /* 0x0000002b002b7220 */ /* 0x040fe40000410000 */
[--C-:B------:R-:W-:Y:S02]  /*c300*/  FFMA.FTZ R31, R31, c[0x0][0x23c], -R180.reuse ;  /* 0x00008f001f1f7a23 */ /* 0x100fe400000108b4 */
[C---:B------:R-:W-:Y:S03]  /*c310*/  FMUL.FTZ R46, R0.reuse, R46 ;  /* 0x0000002e002e7220 */ /* 0x040fe60000410000 */
[C---:B------:R-:W-:Y:S01]  /*c320*/  HMMA.16816.F32.BF16 R40, R168.reuse, R178, R40 ;  /* 0x000000b2a828723c */ /* 0x040fe20000041828 */
[----:B------:R-:W-:Y:S02]  /*c330*/  MUFU.EX2 R178, R28 ;  /* 0x0000001c00b27308 */ /* 0x000fe40000000800 */
[C---:B------:R-:W-:Y:S02]  /*c340*/  FMUL.FTZ R47, R0.reuse, R47 ;  /* 0x0000002f002f7220 */ /* 0x040fe40000410000 */
[C---:B------:R-:W-:Y:S02]  /*c350*/  FMUL.FTZ R50, R0.reuse, R50 ;  /* 0x0000003200327220 */ /* 0x040fe40000410000 */
[C---:B------:R-:W-:Y:S02]  /*c360*/  FMUL.FTZ R51, R0.reuse, R51 ;  /* 0x0000003300337220 */ /* 0x040fe40000410000 */
[C---:B------:R-:W-:Y:S01]  /*c370*/  FMUL.FTZ R54, R0.reuse, R54 ;  /* 0x0000003600367220 */ /* 0x040fe20000410000 */
[C---:B---3--:R-:W-:Y:S03]  /*c380*/  HMMA.16816.F32.BF16 R44, R168.reuse, R152, R44 ;  /* 0x00000098a82c723c */ /* 0x048fe6000004182c */
[C---:B------:R-:W-:Y:S02]  /*c390*/  FMUL.FTZ R55, R0.reuse, R55 ;  /* 0x0000003700377220 */ /* 0x040fe40000410000 */
[C---:B------:R-:W-:Y:S02]  /*c3a0*/  FMUL.FTZ R58, R0.reuse, R58 ;  /* 0x0000003a003a7220 */ /* 0x040fe40000410000 */
[C---:B------:R-:W-:Y:S01]  /*c3b0*/  FMUL.FTZ R59, R0.reuse, R59 ;  /* 0x0000003b003b7220 */ /* 0x040fe20000410000 */
[C---:B------:R-:W-:Y:S01]  /*c3c0*/  HMMA.16816.F32.BF16 R48, R168.reuse, R154, R48 ;  /* 0x0000009aa830723c */ /* 0x040fe20000041830 */
[----:B------:R-:W1:Y:S03]  /*c3d0*/  LDSM.16.MT88.4 R152, [R197+0x12000] ;  /* 0x01200000c598783b */ /* 0x000e660000004200 */
[C---:B------:R-:W-:Y:S02]  /*c3e0*/  FMUL.FTZ R62, R0.reuse, R62 ;  /* 0x0000003e003e7220 */ /* 0x040fe40000410000 */
[C---:B------:R-:W-:Y:S02]  /*c3f0*/  FMUL.FTZ R63, R0.reuse, R63 ;  /* 0x0000003f003f7220 */ /* 0x040fe40000410000 */
[C---:B----4-:R-:W-:Y:S04]  /*c400*/  HMMA.16816.F32.BF16 R52, R168.reuse, R156, R52 ;  /* 0x0000009ca834723c */ /* 0x050fe80000041834 */
[C---:B------:R-:W-:Y:S02]  /*c410*/  FMUL.FTZ R66, R0.reuse, R66 ;  /* 0x0000004200427220 */ /* 0x040fe40000410000 */
[C---:B------:R-:W-:Y:S02]  /*c420*/  FMUL.FTZ R67, R0.reuse, R67 ;  /* 0x0000004300437220 */ /* 0x040fe40000410000 */
[C---:B------:R-:W-:Y:S01]  /*c430*/  HMMA.16816.F32.BF16 R56, R168.reuse, R158, R56 ;  /* 0x0000009ea838723c */ /* 0x040fe20000041838 */
[----:B------:R-:W3:Y:S03]  /*c440*/  LDSM.16.MT88.4 R156, [R199+0x12000] ;  /* 0x01200000c79c783b */ /* 0x000ee60000004200 */
[C---:B------:R-:W-:Y:S02]  /*c450*/  FMUL.FTZ R70, R0.reuse, R70 ;  /* 0x0000004600467220 */ /* 0x040fe40000410000 */
[C---:B------:R-:W-:Y:S02]  /*c460*/  FMUL.FTZ R71, R0.reuse, R71 ;  /* 0x0000004700477220 */ /* 0x040fe40000410000 */
[C---:B-----5:R-:W-:Y:S04]  /*c470*/  HMMA.16816.F32.BF16 R60, R168.reuse, R172, R60 ;  /* 0x000000aca83c723c */ /* 0x060fe8000004183c */
[C---:B------:R-:W-:Y:S02]  /*c480*/  FMUL.FTZ R74, R0.reuse, R74 ;  /* 0x0000004a004a7220 */ /* 0x040fe40000410000 */
[C---:B------:R-:W-:Y:S02]  /*c490*/  FMUL.FTZ R75, R0.reuse, R75 ;  /* 0x0000004b004b7220 */ /* 0x040fe40000410000 */
[C---:B------:R-:W-:Y:S01]  /*c4a0*/  HMMA.16816.F32.BF16 R64, R168.reuse, R174, R64 ;  /* 0x000000aea840723c */ /* 0x040fe20000041840 */
[----:B------:R-:W4:Y:S03]  /*c4b0*/  LDSM.16.MT88.4 R172, [R198+0x12000] ;  /* 0x01200000c6ac783b */ /* 0x000f260000004200 */
        /* <DEDUP_REMOVED lines=11> */
[C---:B---3--:R-:W-:Y:S04]  /*c570*/  HMMA.16816.F32.BF16 R76, R168.reuse, R156, R76 ;  /* 0x0000009ca84c723c */ /* 0x048fe8000004184c */
[C---:B------:R-:W-:Y:S02]  /*c580*/  FMUL.FTZ R85, R3.reuse, R85 ;  /* 0x0000005503557220 */ /* 0x040fe40000410000 */
[C---:B------:R-:W-:Y:S02]  /*c590*/  FMUL.FTZ R86, R0.reuse, R86 ;  /* 0x0000005600567220 */ /* 0x040fe40000410000 */
[C---:B------:R-:W-:Y:S01]  /*c5a0*/  HMMA.16816.F32.BF16 R80, R168.reuse, R158, R80 ;  /* 0x0000009ea850723c */ /* 0x040fe20000041850 */
[----:B------:R-:W3:Y:S03]  /*c5b0*/  LDSM.16.MT88.4 R156, [R197+0x14000] ;  /* 0x01400000c59c783b */ /* 0x000ee60000004200 */
        /* <DEDUP_REMOVED lines=24> */
[C---:B------:R-:W-:Y:S03]  /*c740*/  FMUL.FTZ R105, R3.reuse, R105 ;  /* 0x0000006903697220 */ /* 0x040fe60000410000 */
        /* <DEDUP_REMOVED lines=50> */
[----:B------:R-:W-:Y:S02]  /*ca70*/  LDSM.16.MT88.4 R172, [R197+0x10800] ;  /* 0x01080000c5ac783b */ /* 0x000fe40000004200 */
[C---:B------:R-:W-:Y:S02]  /*ca80*/  FMUL.FTZ R142, R0.reuse, R142 ;  /* 0x0000008e008e7220 */ /* 0x040fe40000410000 */
[C---:B------:R-:W-:Y:S02]  /*ca90*/  FMUL.FTZ R143, R0.reuse, R143 ;  /* 0x0000008f008f7220 */ /* 0x040fe40000410000 */
[C---:B------:R-:W-:Y:S02]  /*caa0*/  FMUL.FTZ R144, R3.reuse, R144 ;  /* 0x0000009003907220 */ /* 0x040fe40000410000 */
[----:B------:R-:W-:Y:S03]  /*cab0*/  FMUL.FTZ R145, R3, R145 ;  /* 0x0000009103917220 */ /* 0x000fe60000410000 */
[C---:B-1----:R-:W-:Y:S03]  /*cac0*/  HMMA.16816.F32.BF16 R140, R168.reuse, R152, R140 ;  /* 0x00000098a88c723c */ /* 0x042fe6000004188c */
[C---:B------:R-:W-:Y:S02]  /*cad0*/  FMUL.FTZ R146, R0.reuse, R146 ;  /* 0x0000009200927220 */ /* 0x040fe40000410000 */
[----:B------:R-:W-:Y:S02]  /*cae0*/  FMUL.FTZ R147, R0, R147 ;  /* 0x0000009300937220 */ /* 0x000fe40000410000 */
[--C-:B------:R-:W-:Y:S02]  /*caf0*/  FFMA.FTZ R18, R18, c[0x0][0x23c], -R180.reuse ;  /* 0x00008f0012127a23 */ /* 0x100fe400000108b4 */
[----:B------:R-:W-:Y:S02]  /*cb00*/  FFMA.FTZ R14, R14, c[0x0][0x23c], -R180 ;  /* 0x00008f000e0e7a23 */ /* 0x000fe400000108b4 */
[----:B------:R1:W-:Y:S01]  /*cb10*/  MUFU.EX2 R192, R18 ;  /* 0x0000001200c07308 */ /* 0x0003e20000000800 */
[C---:B------:R-:W-:Y:S03]  /*cb20*/  HMMA.16816.F32.BF16 R144, R168.reuse, R154, R144 ;  /* 0x0000009aa890723c */ /* 0x040fe60000041890 */
[--C-:B------:R-:W-:Y:S02]  /*cb30*/  FFMA.FTZ R12, R12, c[0x0][0x23c], -R150.reuse ;  /* 0x00008f000c0c7a23 */ /* 0x100fe40000010896 */
[----:B------:R-:W-:Y:S02]  /*cb40*/  FFMA.FTZ R13, R13, c[0x0][0x23c], -R150 ;  /* 0x00008f000d0d7a23 */ /* 0x000fe40000010896 */
[--C-:B------:R-:W-:Y:S02]  /*cb50*/  FFMA.FTZ R154, R19, c[0x0][0x23c], -R180.reuse ;  /* 0x00008f00139a7a23 */ /* 0x100fe400000108b4 */
[----:B------:R4:W-:Y:S03]  /*cb60*/  MUFU.EX2 R194, R12 ;  /* 0x0000000c00c27308 */ /* 0x0009e60000000800 */
[----:B------:R-:W-:Y:S02]  /*cb70*/  FMUL.FTZ R19, R0, R163 ;  /* 0x000000a300137220 */ /* 0x000fe40000410000 */
[----:B------:R-:W-:Y:S02]  /*cb80*/  FFMA.FTZ R34, R34, c[0x0][0x23c], -R180 ;  /* 0x00008f0022227a23 */ /* 0x000fe400000108b4 */
[--C-:B------:R-:W-:Y:S02]  /*cb90*/  FFMA.FTZ R24, R24, c[0x0][0x23c], -R150.reuse ;  /* 0x00008f0018187a23 */ /* 0x100fe40000010896 */
[--C-:B------:R-:W-:Y:S01]  /*cba0*/  FFMA.FTZ R25, R25, c[0x0][0x23c], -R150.reuse ;  /* 0x00008f0019197a23 */ /* 0x100fe20000010896 */
[----:B------:R5:W-:Y:S01]  /*cbb0*/  MUFU.EX2 R191, R154 ;  /* 0x0000009a00bf7308 */ /* 0x000be20000000800 */
[--C-:B------:R-:W-:Y:S02]  /*cbc0*/  FFMA.FTZ R21, R21, c[0x0][0x23c], -R150.reuse ;  /* 0x00008f0015157a23 */ /* 0x100fe40000010896 */
[----:B------:R-:W-:Y:S02]  /*cbd0*/  FFMA.FTZ R150, R33, c[0x0][0x23c], -R150 ;  /* 0x00008f0021967a23 */ /* 0x000fe40000010896 */
[----:B-1----:R-:W-:Y:S02]  /*cbe0*/  FMUL.FTZ R18, R0, R162 ;  /* 0x000000a200127220 */ /* 0x002fe40000410000 */
[----:B------:R-:W1:Y:S01]  /*cbf0*/  LDSM.16.MT88.4 R160, [R196+0x10800] ;  /* 0x01080000c4a0783b */ /* 0x000e620000004200 */
[--C-:B------:R-:W-:Y:S02]  /*cc00*/  FFMA.FTZ R22, R22, c[0x0][0x23c], -R180.reuse ;  /* 0x00008f0016167a23 */ /* 0x100fe400000108b4 */
[----:B------:R2:W1:Y:S01]  /*cc10*/  MUFU.EX2 R193, R13 ;  /* 0x0000000d00c17308 */ /* 0x0004620000000800 */
[----:B------:R-:W-:Y:S01]  /*cc20*/  FFMA.FTZ R23, R23, c[0x0][0x23c], -R180 ;  /* 0x00008f0017177a23 */ /* 0x000fe200000108b4 */
[C---:B---3--:R-:W-:Y:S03]  /*cc30*/  HMMA.16816.F32.BF16 R16, R168.reuse, R156, R16 ;  /* 0x0000009ca810723c */ /* 0x048fe60000041810 */
[----:B----4-:R-:W-:Y:S01]  /*cc40*/  LOP3.LUT R12, R185, UR14, R186, 0x96, !PT ;  /* 0x0000000eb90c7c12 */ /* 0x010fe2000f8e96ba */
[----:B------:R-:W-:Y:S04]  /*cc50*/  FFMA.FTZ R179, R3, R248, R224 ;  /* 0x000000f803b37223 */ /* 0x000fe800000100e0 */
[----:B------:R3:W4:Y:S01]  /*cc60*/  MUFU.EX2 R190, R14 ;  /* 0x0000000e00be7308 */ /* 0x0007220000000800 */
[--C-:B-----5:R-:W-:Y:S03]  /*cc70*/  FFMA.FTZ R154, R15, c[0x0][0x23c], -R180.reuse ;  /* 0x00008f000f9a7a23 */ /* 0x120fe600000108b4 */
[----:B------:R-:W-:Y:S02]  /*cc80*/  FMUL.FTZ R15, R0, R167 ;  /* 0x000000a7000f7220 */ /* 0x000fe40000410000 */
[----:B------:R-:W-:Y:S04]  /*cc90*/  FFMA.FTZ R180, R35, c[0x0][0x23c], -R180 ;  /* 0x00008f0023b47a23 */ /* 0x000fe800000108b4 */
[----:B------:R5:W1:Y:S01]  /*cca0*/  MUFU.EX2 R189, R154 ;  /* 0x0000009a00bd7308 */ /* 0x000a620000000800 */
[----:B--2---:R-:W-:Y:S05]  /*ccb0*/  IMAD.WIDE.U32 R12, R12, -0x2daee0ad, RZ ;  /* 0xd2511f530c0c7825 */ /* 0x004fea00078e00ff */
[----:B------:R-:W-:Y:S04]  /*ccc0*/  LOP3.LUT R152, R12, 0xffff, RZ, 0xc0, !PT ;  /* 0x0000ffff0c987812 */ /* 0x000fe800078ec0ff */
[----:B------:R-:W-:Y:S01]  /*ccd0*/  MUFU.EX2 R186, R20 ;  /* 0x0000001400ba7308 */ /* 0x000fe20000000800 */
[----:B------:R-:W-:Y:S02]  /*cce0*/  LOP3.LUT R149, R13, UR8, R188, 0x96, !PT ;  /* 0x000000080d957c12 */ /* 0x000fe4000f8e96bc */
[----:B------:R-:W-:Y:S01]  /*ccf0*/  SHF.R.U32.HI R13, RZ, 0x10, R12 ;  /* 0x00000010ff0d7819 */ /* 0x000fe2000001160c */
[----:B---3--:R-:W-:Y:S01]  /*cd00*/  FMUL.FTZ R14, R0, R166 ;  /* 0x000000a6000e7220 */ /* 0x008fe20000410000 */
[----:B------:R-:W-:Y:S01]  /*cd10*/  LOP3.LUT R153, R12, 0xff, RZ, 0xc0, !PT ;  /* 0x000000ff0c997812 */ /* 0x000fe200078ec0ff */
[----:B------:R-:W-:Y:S01]  /*cd20*/  FFMA.FTZ R0, R0, R249, R226 ;  /* 0x000000f900007223 */ /* 0x000fe200000100e2 */
[----:B------:R-:W-:Y:S02]  /*cd30*/  SHF.R.U32.HI R152, RZ, 0x8, R152 ;  /* 0x00000008ff987819 */ /* 0x000fe40000011698 */
[----:B------:R-:W-:Y:S01]  /*cd40*/  SHF.R.U32.HI R176, RZ, 0x18, R12 ;  /* 0x00000018ffb07819 */ /* 0x000fe2000001160c */
[----:B------:R-:W-:Y:S01]  /*cd50*/  MUFU.EX2 R188, R24 ;  /* 0x0000001800bc7308 */ /* 0x000fe20000000800 */
[----:B------:R-:W-:Y:S01]  /*cd60*/  LOP3.LUT R12, R149, 0xffff, RZ, 0xc0, !PT ;  /* 0x0000ffff950c7812 */ /* 0x000fe200078ec0ff */
[----:B------:R-:W-:Y:S01]  /*cd70*/  FADD.FTZ R0, R225, R0 ;  /* 0x00000000e1007221 */ /* 0x000fe20000010000 */
[----:B------:R-:W-:Y:S02]  /*cd80*/  PRMT R177, R153, 0x5410, R152 ;  /* 0x0000541099b17816 */ /* 0x000fe40000000098 */
[----:B------:R-:W-:Y:S01]  /*cd90*/  LOP3.LUT R152, R13, 0xff, RZ, 0xc0, !PT ;  /* 0x000000ff0d987812 */ /* 0x000fe200078ec0ff */
[----:B------:R-:W-:Y:S01]  /*cda0*/  FMUL.FTZ R13, R3, R165 ;  /* 0x000000a5030d7220 */ /* 0x000fe20000410000 */
[----:B------:R-:W-:Y:S01]  /*cdb0*/  SHF.R.U32.HI R153, RZ, 0x8, R12 ;  /* 0x00000008ff997819 */ /* 0x000fe2000001160c */
[--C-:B-----5:R-:W-:Y:S01]  /*cdc0*/  HSET2.LE.AND R154, R177, R252.reuse, PT ;  /* 0x000000fcb19a7233 */ /* 0x120fe20003803000 */
[----:B------:R-:W-:Y:S01]  /*cdd0*/  LOP3.LUT R155, R149, 0xff, RZ, 0xc0, !PT ;  /* 0x000000ff959b7812 */ /* 0x000fe200078ec0ff */
[----:B------:R-:W-:Y:S01]  /*cde0*/  FMUL.FTZ R12, R3, R164 ;  /* 0x000000a4030c7220 */ /* 0x000fe20000410000 */
[----:B------:R-:W-:Y:S01]  /*cdf0*/  PRMT R176, R152, 0x5410, R176 ;  /* 0x0000541098b07816 */ /* 0x000fe200000000b0 */
[----:B------:R-:W-:Y:S01]  /*ce00*/  LDSM.16.MT88.4 R164, [R198+0x10800] ;  /* 0x01080000c6a4783b */ /* 0x000fe20000004200 */
[----:B------:R-:W-:Y:S01]  /*ce10*/  SHF.R.U32.HI R152, RZ, 0x10, R149 ;  /* 0x00000010ff987819 */ /* 0x000fe20000011695 */
[----:B------:R-:W-:Y:S01]  /*ce20*/  MUFU.EX2 R177, R32 ;  /* 0x0000002000b17308 */ /* 0x000fe20000000800 */
[----:B------:R-:W-:Y:S01]  /*ce30*/  PRMT R155, R155, 0x5410, R153 ;  /* 0x000054109b9b7816 */ /* 0x000fe20000000099 */
[----:B------:R-:W-:Y:S01]  /*ce40*/  FADD.FTZ R0, R228, R0 ;  /* 0x00000000e4007221 */ /* 0x000fe20000010000 */
[----:B------:R-:W-:Y:S03]  /*ce50*/  HMMA.16816.F32.BF16 R12, R168, R158, R12 ;  /* 0x0000009ea80c723c */ /* 0x000fe6000004180c */
[----:B------:R-:W-:Y:S01]  /*ce60*/  SHF.R.U32.HI R153, RZ, 0x18, R149 ;  /* 0x00000018ff997819 */ /* 0x000fe20000011695 */
[----:B------:R-:W2:Y:S01]  /*ce70*/  LDSM.16.MT88.4 R156, [R199+0x10800] ;  /* 0x01080000c79c783b */ /* 0x000ea20000004200 */
[----:B------:R-:W-:Y:S01]  /*ce80*/  LOP3.LUT R152, R152, 0xff, RZ, 0xc0, !PT ;  /* 0x000000ff98987812 */ /* 0x000fe200078ec0ff */
[----:B------:R-:W-:Y:S01]  /*ce90*/  FADD.FTZ R0, R227, R0 ;  /* 0x00000000e3007221 */ /* 0x000fe20000010000 */
[----:B------:R-:W-:Y:S01]  /*cea0*/  F2FP.BF16.PACK_AB R149, R195, R223 ;  /* 0x000000dfc395723e */ /* 0x000fe200000010ff */
[----:B------:R-:W-:Y:S01]  /*ceb0*/  MUFU.EX2 R187, R25 ;  /* 0x0000001900bb7308 */ /* 0x000fe20000000800 */
[----:B------:R-:W-:Y:S03]  /*cec0*/  PRMT R153, R152, 0x5410, R153 ;  /* 0x0000541098997816 */ /* 0x000fe60000000099 */
[--C-:B------:R-:W-:Y:S01]  /*ced0*/  HSET2.LE.AND R152, R155, R252.reuse, PT ;  /* 0x000000fc9b987233 */ /* 0x100fe20003803000 */
[----:B------:R-:W-:Y:S01]  /*cee0*/  LOP3.LUT R154, R154, R149, RZ, 0xc0, !PT ;  /* 0x000000959a9a7212 */ /* 0x000fe200078ec0ff */
[--C-:B------:R-:W-:Y:S01]  /*cef0*/  HSET2.LE.AND R155, R176, R252.reuse, PT ;  /* 0x000000fcb09b7233 */ /* 0x100fe20003803000 */
[----:B-1----:R-:W-:Y:S01]  /*cf00*/  F2FP.BF16.PACK_AB R149, R193, R194 ;  /* 0x000000c2c195723e */ /* 0x002fe200000010ff */
[--C-:B------:R-:W-:Y:S01]  /*cf10*/  HSET2.LE.AND R153, R153, R252.reuse, PT ;  /* 0x000000fc99997233 */ /* 0x100fe20003803000 */
[----:B------:R-:W-:Y:S01]  /*cf20*/  LDSM.16.MT88.4 R168, [R199+0x12800] ;  /* 0x01280000c7a8783b */ /* 0x000fe20000004200 */
[----:B------:R-:W1:Y:S01]  /*cf30*/  MUFU.EX2 R176, R29 ;  /* 0x0000001d00b07308 */ /* 0x000e620000000800 */
[----:B------:R-:W-:Y:S01]  /*cf40*/  LOP3.LUT R152, R152, R149, RZ, 0xc0, !PT ;  /* 0x0000009598987212 */ /* 0x000fe200078ec0ff */
[----:B----4-:R-:W-:Y:S01]  /*cf50*/  FADD.FTZ R0, R190, R0 ;  /* 0x00000000be007221 */ /* 0x010fe20000010000 */
[----:B------:R-:W-:Y:S03]  /*cf60*/  F2FP.BF16.PACK_AB R149, R191, R192 ;  /* 0x000000c0bf95723e */ /* 0x000fe600000010ff */
[----:B------:R-:W-:Y:S01]  /*cf70*/  FADD.FTZ R0, R189, R0 ;  /* 0x00000000bd007221 */ /* 0x000fe20000010000 */
[----:B------:R-:W-:Y:S02]  /*cf80*/  LOP3.LUT R155, R155, R149, RZ, 0xc0, !PT ;  /* 0x000000959b9b7212 */ /* 0x000fe400078ec0ff */
[----:B------:R-:W-:Y:S01]  /*cf90*/  F2FP.BF16.PACK_AB R149, R189, R190 ;  /* 0x000000bebd95723e */ /* 0x000fe200000010ff */
[----:B------:R3:W-:Y:S01]  /*cfa0*/  MUFU.EX2 R185, R21 ;  /* 0x0000001500b97308 */ /* 0x0007e20000000800 */
[----:B------:R-:W-:Y:S02]  /*cfb0*/  FADD.FTZ R0, R192, R0 ;  /* 0x00000000c0007221 */ /* 0x000fe40000010000 */
[----:B------:R-:W-:Y:S02]  /*cfc0*/  LOP3.LUT R153, R153, R149, RZ, 0xc0, !PT ;  /* 0x0000009599997212 */ /* 0x000fe400078ec0ff */
[----:B------:R-:W-:Y:S01]  /*cfd0*/  MOV R149, UR24 ;  /* 0x0000001800957c02 */ /* 0x000fe20008000f00 */
[----:B------:R-:W-:Y:S03]  /*cfe0*/  FADD.FTZ R0, R191, R0 ;  /* 0x00000000bf007221 */ /* 0x000fe60000010000 */
[----:B------:R-:W-:Y:S01]  /*cff0*/  LOP3.LUT R149, R247, UR23, R149, 0x96, !PT ;  /* 0x00000017f7957c12 */ /* 0x000fe2000f8e9695 */
[C---:B------:R-:W-:Y:S01]  /*d000*/  HMMA.16816.F32.BF16 R4, R152.reuse, R160, R4 ;  /* 0x000000a09804723c */ /* 0x040fe20000041804 */
[----:B------:R-:W-:Y:S04]  /*d010*/  MUFU.EX2 R181, R23 ;  /* 0x0000001700b57308 */ /* 0x000fe80000000800 */
[----:B-1----:R-:W-:Y:S03]  /*d020*/  F2FP.BF16.PACK_AB R3, R176, R178 ;  /* 0x000000b2b003723e */ /* 0x002fe600000010ff */
[C---:B------:R-:W-:Y:S01]  /*d030*/  HMMA.16816.F32.BF16 R8, R152.reuse, R162, R8 ;  /* 0x000000a29808723c */ /* 0x040fe20000041808 */
[----:B------:R-:W1:Y:S02]  /*d040*/  LDSM.16.MT88.4 R160, [R196+0x12800] ;  /* 0x01280000c4a0783b */ /* 0x000e640000004200 */
[----:B------:R-:W-:Y:S05]  /*d050*/  MUFU.EX2 R180, R180 ;  /* 0x000000b400b47308 */ /* 0x000fea0000000800 */
[C---:B------:R-:W-:Y:S08]  /*d060*/  HMMA.16816.F32.BF16 R36, R152.reuse, R172, R36 ;  /* 0x000000ac9824723c */ /* 0x040ff00000041824 */
[C---:B------:R-:W-:Y:S01]  /*d070*/  HMMA.16816.F32.BF16 R40, R152.reuse, R174, R40 ;  /* 0x000000ae9828723c */ /* 0x040fe20000041828 */
[----:B------:R-:W-:Y:S07]  /*d080*/  MUFU.EX2 R174, R30 ;  /* 0x0000001e00ae7308 */ /* 0x000fee0000000800 */
[C---:B--2---:R-:W-:Y:S03]  /*d090*/  HMMA.16816.F32.BF16 R44, R152.reuse, R156, R44 ;  /* 0x0000009c982c723c */ /* 0x044fe6000004182c */
[----:B------:R-:W-:Y:S05]  /*d0a0*/  MUFU.EX2 R175, R150 ;  /* 0x0000009600af7308 */ /* 0x000fea0000000800 */
        /* <DEDUP_REMOVED lines=23> */
[C---:B-----5:R-:W-:Y:S07]  /*d220*/  HMMA.16816.F32.BF16 R108, R152.reuse, R168, R108 ;  /* 0x000000a8986c723c */ /* 0x060fee000004186c */
[----:B------:R-:W-:Y:S01]  /*d230*/  IMAD.WIDE.U32 R168, R149, -0x326172a9, RZ ;  /* 0xcd9e8d5795a87825 */ /* 0x000fe200078e00ff */
[C---:B------:R-:W-:Y:S04]  /*d240*/  HMMA.16816.F32.BF16 R112, R152.reuse, R170, R112 ;  /* 0x000000aa9870723c */ /* 0x040fe80000041870 */
[----:B------:R-:W-:Y:S02]  /*d250*/  LOP3.LUT R168, R183, UR32, R168, 0x96, !PT ;  /* 0x00000020b7a87c12 */ /* 0x000fe4000f8e96a8 */
[----:B------:R5:W-:Y:S01]  /*d260*/  MUFU.EX2 R183, R27 ;  /* 0x0000001b00b77308 */ /* 0x000be20000000800 */
[----:B------:R-:W-:Y:S01]  /*d270*/  LOP3.LUT R24, R169, UR19, R250, 0x96, !PT ;  /* 0x00000013a9187c12 */ /* 0x000fe2000f8e96fa */
[C---:B----4-:R-:W-:Y:S04]  /*d280*/  HMMA.16816.F32.BF16 R116, R152.reuse, R164, R116 ;  /* 0x000000a49874723c */ /* 0x050fe80000041874 */
[----:B------:R-:W-:Y:S04]  /*d290*/  IMAD.WIDE.U32 R24, R24, -0x2daee0ad, RZ ;  /* 0xd2511f5318187825 */ /* 0x000fe800078e00ff */
[C---:B------:R-:W-:Y:S01]  /*d2a0*/  HMMA.16816.F32.BF16 R120, R152.reuse, R166, R120 ;  /* 0x000000a69878723c */ /* 0x040fe20000041878 */
[----:B------:R-:W4:Y:S03]  /*d2b0*/  LDSM.16.MT88.4 R164, [R199+0x16800] ;  /* 0x01680000c7a4783b */ /* 0x000f260000004200 */
[----:B------:R-:W-:Y:S01]  /*d2c0*/  IMAD.WIDE.U32 R168, R168, -0x2daee0ad, RZ ;  /* 0xd2511f53a8a87825 */ /* 0x000fe200078e00ff */
[----:B------:R-:W-:Y:S03]  /*d2d0*/  LOP3.LUT R25, R25, UR31, R244, 0x96, !PT ;  /* 0x0000001f19197c12 */ /* 0x000fe6000f8e96f4 */
[C---:B-1----:R-:W-:Y:S04]  /*d2e0*/  HMMA.16816.F32.BF16 R124, R152.reuse, R160, R124 ;  /* 0x000000a0987c723c */ /* 0x042fe8000004187c */
[----:B------:R-:W-:Y:S01]  /*d2f0*/  LOP3.LUT R149, R169, UR29, R24, 0x96, !PT ;  /* 0x0000001da9957c12 */ /* 0x000fe2000f8e9618 */
[----:B------:R-:W-:Y:S03]  /*d300*/  IMAD.WIDE.U32 R24, R25, -0x326172a9, RZ ;  /* 0xcd9e8d5719187825 */ /* 0x000fe600078e00ff */
[C---:B------:R-:W-:Y:S01]  /*d310*/  HMMA.16816.F32.BF16 R128, R152.reuse, R162, R128 ;  /* 0x000000a29880723c */ /* 0x040fe20000041880 */
[----:B------:R-:W1:Y:S03]  /*d320*/  LDSM.16.MT88.4 R160, [R198+0x16800] ;  /* 0x01680000c6a0783b */ /* 0x000e660000004200 */
[----:B------:R-:W-:Y:S01]  /*d330*/  IMAD.WIDE.U32 R170, R149, -0x326172a9, RZ ;  /* 0xcd9e8d5795aa7825 */ /* 0x000fe200078e00ff */
[----:B------:R-:W-:Y:S02]  /*d340*/  LOP3.LUT R20, R25, UR30, R182, 0x96, !PT ;  /* 0x0000001e19147c12 */ /* 0x000fe4000f8e96b6 */
[----:B------:R-:W1:Y:S01]  /*d350*/  MUFU.EX2 R182, R22 ;  /* 0x0000001600b67308 */ /* 0x000e620000000800 */
[C---:B--2---:R-:W-:Y:S04]  /*d360*/  HMMA.16816.F32.BF16 R132, R152.reuse, R156, R132 ;  /* 0x0000009c9884723c */ /* 0x044fe80000041884 */
[----:B------:R-:W-:Y:S01]  /*d370*/  LOP3.LUT R24, R171, UR28, R24, 0x96, !PT ;  /* 0x0000001cab187c12 */ /* 0x000fe2000f8e9618 */
[----:B---3--:R-:W-:Y:S03]  /*d380*/  IMAD.WIDE.U32 R20, R20, -0x2daee0ad, RZ ;  /* 0xd2511f5314147825 */ /* 0x008fe600078e00ff */
[C---:B------:R-:W-:Y:S04]  /*d390*/  HMMA.16816.F32.BF16 R136, R152.reuse, R158, R136 ;  /* 0x0000009e9888723c */ /* 0x040fe80000041888 */
[----:B------:R-:W-:Y:S01]  /*d3a0*/  IMAD.WIDE.U32 R172, R24, -0x2daee0ad, RZ ;  /* 0xd2511f5318ac7825 */ /* 0x000fe200078e00ff */
[----:B------:R-:W-:Y:S01]  /*d3b0*/  LOP3.LUT R168, R21, UR17, R168, 0x96, !PT ;  /* 0x0000001115a87c12 */ /* 0x000fe2000f8e96a8 */
[----:B-----5:R-:W2:Y:S02]  /*d3c0*/  LDSM.16.MT88.4 R24, [R196+0x11000] ;  /* 0x01100000c418783b */ /* 0x020ea40000004200 */
[C---:B----4-:R-:W-:Y:S04]  /*d3d0*/  HMMA.16816.F32.BF16 R140, R152.reuse, R164, R140 ;  /* 0x000000a4988c723c */ /* 0x050fe8000004188c */
[----:B------:R-:W-:Y:S01]  /*d3e0*/  LOP3.LUT R20, R173, UR5, R20, 0x96, !PT ;  /* 0x00000005ad147c12 */ /* 0x000fe2000f8e9614 */
[----:B------:R-:W-:Y:S01]  /*d3f0*/  IMAD.WIDE.U32 R168, R168, -0x326172a9, RZ ;  /* 0xcd9e8d57a8a87825 */ /* 0x000fe200078e00ff */
[----:B------:R-:W3:Y:S02]  /*d400*/  MUFU.EX2 R173, R31 ;  /* 0x0000001f00ad7308 */ /* 0x000ee40000000800 */
[C---:B------:R-:W-:Y:S04]  /*d410*/  HMMA.16816.F32.BF16 R144, R152.reuse, R166, R144 ;  /* 0x000000a69890723c */ /* 0x040fe80000041890 */
[----:B------:R-:W-:Y:S01]  /*d420*/  IMAD.WIDE.U32 R20, R20, -0x326172a9, RZ ;  /* 0xcd9e8d5714147825 */ /* 0x000fe200078e00ff */
[----:B------:R-:W-:Y:S03]  /*d430*/  LOP3.LUT R28, R169, UR14, R170, 0x96, !PT ;  /* 0x0000000ea91c7c12 */ /* 0x000fe6000f8e96aa */
[C---:B-1----:R-:W-:Y:S04]  /*d440*/  HMMA.16816.F32.BF16 R16, R152.reuse, R160, R16 ;  /* 0x000000a09810723c */ /* 0x042fe80000041810 */
[----:B------:R-:W-:Y:S01]  /*d450*/  LOP3.LUT R149, R21, UR9, R168, 0x96, !PT ;  /* 0x0000000915957c12 */ /* 0x000fe2000f8e96a8 */
[----:B------:R-:W-:Y:S01]  /*d460*/  IMAD.WIDE.U32 R28, R28, -0x2daee0ad, RZ ;  /* 0xd2511f531c1c7825 */ /* 0x000fe200078e00ff */
[--C-:B------:R-:W-:Y:S01]  /*d470*/  SHF.R.U32.HI R158, RZ, 0x18, R20.reuse ;  /* 0x00000018ff9e7819 */ /* 0x100fe20000011614 */
[----:B------:R-:W-:Y:S01]  /*d480*/  LDSM.16.MT88.4 R168, [R198+0x11800] ;  /* 0x01180000c6a8783b */ /* 0x000fe20000004200 */
[----:B------:R-:W-:Y:S04]  /*d490*/  HMMA.16816.F32.BF16 R12, R152, R162, R12 ;  /* 0x000000a2980c723c */ /* 0x000fe8000004180c */
[----:B------:R-:W-:Y:S01]  /*d4a0*/  SHF.R.U32.HI R157, RZ, 0x10, R20 ;  /* 0x00000010ff9d7819 */ /* 0x000fe20000011614 */
[----:B------:R-:W-:Y:S01]  /*d4b0*/  FADD.FTZ R0, R182, R0 ;  /* 0x00000000b6007221 */ /* 0x000fe20000010000 */
[C---:B------:R-:W-:Y:S01]  /*d4c0*/  LOP3.LUT R156, R20.reuse, 0xff, RZ, 0xc0, !PT ;  /* 0x000000ff149c7812 */ /* 0x040fe200078ec0ff */
[----:B------:R-:W1:Y:S01]  /*d4d0*/  LDSM.16.MT88.4 R152, [R197+0x11000] ;  /* 0x01100000c598783b */ /* 0x000e620000004200 */
[----:B------:R-:W-:Y:S01]  /*d4e0*/  LOP3.LUT R21, R20, 0xffff, RZ, 0xc0, !PT ;  /* 0x0000ffff14157812 */ /* 0x000fe200078ec0ff */
[----:B------:R-:W-:Y:S03]  /*d4f0*/  FADD.FTZ R0, R181, R0 ;  /* 0x00000000b5007221 */ /* 0x000fe60000010000 */
[C---:B------:R-:W-:Y:S01]  /*d500*/  LOP3.LUT R20, R149.reuse, 0xffff, RZ, 0xc0, !PT ;  /* 0x0000ffff95147812 */ /* 0x040fe200078ec0ff */
[----:B------:R-:W-:Y:S01]  /*d510*/  FADD.FTZ R0, R184, R0 ;  /* 0x00000000b8007221 */ /* 0x000fe20000010000 */
[----:B------:R-:W-:Y:S01]  /*d520*/  LOP3.LUT R22, R149, 0xff, RZ, 0xc0, !PT ;  /* 0x000000ff95167812 */ /* 0x000fe200078ec0ff */
[----:B------:R-:W-:Y:S01]  /*d530*/  LDSM.16.MT88.4 R160, [R199+0x11800] ;  /* 0x01180000c7a0783b */ /* 0x000fe20000004200 */
[----:B------:R-:W-:Y:S01]  /*d540*/  SHF.R.U32.HI R21, RZ, 0x8, R21 ;  /* 0x00000008ff157819 */ /* 0x000fe20000011615 */
[----:B------:R-:W-:Y:S01]  /*d550*/  FADD.FTZ R0, R183, R0 ;  /* 0x00000000b7007221 */ /* 0x000fe20000010000 */
[----:B------:R-:W-:Y:S02]  /*d560*/  SHF.R.U32.HI R20, RZ, 0x8, R20 ;  /* 0x00000008ff147819 */ /* 0x000fe40000011614 */
[----:B------:R-:W-:Y:S01]  /*d570*/  PRMT R23, R156, 0x5410, R21 ;  /* 0x000054109c177816 */ /* 0x000fe20000000015 */
[----:B------:R-:W-:Y:S01]  /*d580*/  FADD.FTZ R0, R174, R0 ;  /* 0x00000000ae007221 */ /* 0x000fe20000010000 */
[----:B------:R-:W-:Y:S02]  /*d590*/  PRMT R21, R22, 0x5410, R20 ;  /* 0x0000541016157816 */ /* 0x000fe40000000014 */
[----:B------:R-:W-:Y:S01]  /*d5a0*/  LOP3.LUT R156, R157, 0xff, RZ, 0xc0, !PT ;  /* 0x000000ff9d9c7812 */ /* 0x000fe200078ec0ff */
[--C-:B------:R-:W-:Y:S01]  /*d5b0*/  HSET2.LE.AND R22, R23, R252.reuse, PT ;  /* 0x000000fc17167233 */ /* 0x100fe20003803000 */
[--C-:B------:R-:W-:Y:S01]  /*d5c0*/  SHF.R.U32.HI R20, RZ, 0x10, R149.reuse ;  /* 0x00000010ff147819 */ /* 0x100fe20000011695 */
[--C-:B------:R-:W-:Y:S01]  /*d5d0*/  HSET2.LE.AND R21, R21, R252.reuse, PT ;  /* 0x000000fc15157233 */ /* 0x100fe20003803000 */
[----:B------:R-:W-:Y:S01]  /*d5e0*/  PRMT R156, R156, 0x5410, R158 ;  /* 0x000054109c9c7816 */ /* 0x000fe2000000009e */
[----:B---3--:R-:W-:Y:S01]  /*d5f0*/  FADD.FTZ R0, R173, R0 ;  /* 0x00000000ad007221 */ /* 0x008fe20000010000 */
[----:B------:R-:W-:Y:S02]  /*d600*/  SHF.R.U32.HI R157, RZ, 0x18, R149 ;  /* 0x00000018ff9d7819 */ /* 0x000fe40000011695 */
[----:B------:R-:W-:Y:S02]  /*d610*/  LOP3.LUT R149, R20, 0xff, RZ, 0xc0, !PT ;  /* 0x000000ff14957812 */ /* 0x000fe400078ec0ff */
[----:B------:R-:W-:Y:S02]  /*d620*/  F2FP.BF16.PACK_AB R20, R187, R188 ;  /* 0x000000bcbb14723e */ /* 0x000fe400000010ff */
[----:B------:R-:W-:Y:S02]  /*d630*/  F2FP.BF16.PACK_AB R23, R185, R186 ;  /* 0x000000bab917723e */ /* 0x000fe400000010ff */
[----:B------:R-:W-:Y:S02]  /*d640*/  PRMT R149, R149, 0x5410, R157 ;  /* 0x0000541095957816 */ /* 0x000fe4000000009d */
[----:B------:R-:W-:Y:S02]  /*d650*/  LOP3.LUT R22, R22, R20, RZ, 0xc0, !PT ;  /* 0x0000001416167212 */ /* 0x000fe400078ec0ff */
[----:B------:R-:W-:Y:S01]  /*d660*/  LOP3.LUT R20, R21, R23, RZ, 0xc0, !PT ;  /* 0x0000001715147212 */ /* 0x000fe200078ec0ff */
[--C-:B------:R-:W-:Y:S01]  /*d670*/  HSET2.LE.AND R23, R156, R252.reuse, PT ;  /* 0x000000fc9c177233 */ /* 0x100fe20003803000 */
[----:B------:R-:W-:Y:S01]  /*d680*/  F2FP.BF16.PACK_AB R21, R183, R184 ;  /* 0x000000b8b715723e */ /* 0x000fe200000010ff */
[----:B------:R-:W3:Y:S01]  /*d690*/  LDSM.16.MT88.4 R156, [R199+0x11000] ;  /* 0x01100000c79c783b */ /* 0x000ee20000004200 */
[----:B------:R-:W-:Y:S02]  /*d6a0*/  LOP3.LUT R32, R29, UR8, R172, 0x96, !PT ;  /* 0x000000081d207c12 */ /* 0x000fe4000f8e96ac */
[----:B------:R-:W-:Y:S01]  /*d6b0*/  LOP3.LUT R23, R23, R21, RZ, 0xc0, !PT ;  /* 0x0000001517177212 */ /* 0x000fe200078ec0ff */
[--C-:B------:R-:W-:Y:S01]  /*d6c0*/  HSET2.LE.AND R21, R149, R252.reuse, PT ;  /* 0x000000fc95157233 */ /* 0x100fe20003803000 */
[----:B------:R-:W-:Y:S01]  /*d6d0*/  F2FP.BF16.PACK_AB R149, R181, R182 ;  /* 0x000000b6b595723e */ /* 0x000fe200000010ff */
[----:B------:R4:W5:Y:S01]  /*d6e0*/  MUFU.EX2 R172, R34 ;  /* 0x0000002200ac7308 */ /* 0x0009620000000800 */
[C---:B------:R-:W-:Y:S02]  /*d6f0*/  LOP3.LUT R33, R28.reuse, 0xffff, RZ, 0xc0, !PT ;  /* 0x0000ffff1c217812 */ /* 0x040fe400078ec0ff */
[----:B------:R-:W-:Y:S02]  /*d700*/  LOP3.LUT R21, R21, R149, RZ, 0xc0, !PT ;  /* 0x0000009515157212 */ /* 0x000fe400078ec0ff */
[----:B------:R-:W-:Y:S02]  /*d710*/  SHF.R.U32.HI R149, RZ, 0x10, R28 ;  /* 0x00000010ff957819 */ /* 0x000fe4000001161c */
[----:B------:R-:W-:Y:S02]  /*d720*/  LOP3.LUT R166, R28, 0xff, RZ, 0xc0, !PT ;  /* 0x000000ff1ca67812 */ /* 0x000fe400078ec0ff */
[----:B------:R-:W-:Y:S01]  /*d730*/  SHF.R.U32.HI R35, RZ, 0x8, R33 ;  /* 0x00000008ff237819 */ /* 0x000fe20000011621 */
[C---:B--2---:R-:W-:Y:S05]  /*d740*/  HMMA.16816.F32.BF16 R4, R20.reuse, R24, R4 ;  /* 0x000000181404723c */ /* 0x044fea0000041804 */
[----:B------:R-:W-:Y:S02]  /*d750*/  LOP3.LUT R33, R32, 0xffff, RZ, 0xc0, !PT ;  /* 0x0000ffff20217812 */ /* 0x000fe400078ec0ff */
[----:B------:R-:W-:Y:S01]  /*d760*/  PRMT R166, R166, 0x5410, R35 ;  /* 0x00005410a6a67816 */ /* 0x000fe20000000023 */
[C---:B------:R-:W-:Y:S01]  /*d770*/  HMMA.16816.F32.BF16 R8, R20.reuse, R26, R8 ;  /* 0x0000001a1408723c */ /* 0x040fe20000041808 */
[----:B------:R-:W2:Y:S03]  /*d780*/  LDSM.16.MT88.4 R24, [R198+0x11000] ;  /* 0x01100000c618783b */ /* 0x000ea60000004200 */
[----:B------:R-:W-:Y:S01]  /*d790*/  SHF.R.U32.HI R150, RZ, 0x8, R33 ;  /* 0x00000008ff967819 */ /* 0x000fe20000011621 */
[--C-:B------:R-:W-:Y:S01]  /*d7a0*/  HSET2.LE.AND R166, R166, R252.reuse, PT ;  /* 0x000000fca6a67233 */ /* 0x100fe20003803000 */
[----:B----4-:R-:W-:Y:S01]  /*d7b0*/  LOP3.LUT R34, R149, 0xff, RZ, 0xc0, !PT ;  /* 0x000000ff95227812 */ /* 0x010fe200078ec0ff */
[----:B-----5:R-:W-:Y:S01]  /*d7c0*/  FADD.FTZ R0, R172, R0 ;  /* 0x00000000ac007221 */ /* 0x020fe20000010000 */
[C---:B-1----:R-:W-:Y:S04]  /*d7d0*/  HMMA.16816.F32.BF16 R36, R20.reuse, R152, R36 ;  /* 0x000000981424723c */ /* 0x042fe80000041824 */
[----:B------:R-:W-:Y:S01]  /*d7e0*/  SHF.R.U32.HI R149, RZ, 0x10, R32 ;  /* 0x00000010ff957819 */ /* 0x000fe20000011620 */
[----:B------:R-:W-:Y:S03]  /*d7f0*/  FADD.FTZ R249, R180, R0 ;  /* 0x00000000b4f97221 */ /* 0x000fe60000010000 */
[C---:B------:R-:W-:Y:S01]  /*d800*/  HMMA.16816.F32.BF16 R40, R20.reuse, R154, R40 ;  /* 0x0000009a1428723c */ /* 0x040fe20000041828 */
[----:B------:R-:W1:Y:S03]  /*d810*/  LDSM.16.MT88.4 R152, [R196+0x13000] ;  /* 0x01300000c498783b */ /* 0x000e660000004200 */
[----:B------:R-:W-:Y:S04]  /*d820*/  LOP3.LUT R149, R149, 0xff, RZ, 0xc0, !PT ;  /* 0x000000ff95957812 */ /* 0x000fe800078ec0ff */
        /* <DEDUP_REMOVED lines=33> */
[C---:B-1----:R-:W-:Y:S07]  /*da40*/  HMMA.16816.F32.BF16 R132, R20.reuse, R152, R132 ;  /* 0x000000981484723c */ /* 0x042fee0000041884 */
[----:B------:R-:W-:Y:S01]  /*da50*/  LOP3.LUT R153, R32, 0xff, RZ, 0xc0, !PT ;  /* 0x000000ff20997812 */ /* 0x000fe200078ec0ff */
[C---:B------:R-:W-:Y:S04]  /*da60*/  HMMA.16816.F32.BF16 R136, R20.reuse, R154, R136 ;  /* 0x0000009a1488723c */ /* 0x040fe80000041888 */
[----:B------:R-:W-:Y:S02]  /*da70*/  SHF.R.U32.HI R152, RZ, 0x18, R32 ;  /* 0x00000018ff987819 */ /* 0x000fe40000011620 */
[----:B------:R-:W-:Y:S02]  /*da80*/  PRMT R150, R153, 0x5410, R150 ;  /* 0x0000541099967816 */ /* 0x000fe40000000096 */
[C---:B---3--:R-:W-:Y:S04]  /*da90*/  HMMA.16816.F32.BF16 R140, R20.reuse, R156, R140 ;  /* 0x0000009c148c723c */ /* 0x048fe8000004188c */
[----:B------:R-:W-:Y:S01]  /*daa0*/  SHF.R.U32.HI R154, RZ, 0x18, R28 ;  /* 0x00000018ff9a7819 */ /* 0x000fe2000001161c */
[--C-:B------:R-:W-:Y:S01]  /*dab0*/  HSET2.LE.AND R164, R150, R252.reuse, PT ;  /* 0x000000fc96a47233 */ /* 0x100fe20003803000 */
[----:B------:R-:W1:Y:S01]  /*dac0*/  LDSM.16.MT88.4 R28, [R196+0x11800] ;  /* 0x01180000c41c783b */ /* 0x000e620000004200 */
[----:B------:R-:W-:Y:S01]  /*dad0*/  PRMT R149, R149, 0x5410, R152 ;  /* 0x0000541095957816 */ /* 0x000fe20000000098 */
[C---:B------:R-:W-:Y:S04]  /*dae0*/  HMMA.16816.F32.BF16 R144, R20.reuse, R158, R144 ;  /* 0x0000009e1490723c */ /* 0x040fe80000041890 */
[----:B------:R-:W-:Y:S01]  /*daf0*/  PRMT R154, R34, 0x5410, R154 ;  /* 0x00005410229a7816 */ /* 0x000fe2000000009a */
[--C-:B------:R-:W-:Y:S01]  /*db00*/  HSET2.LE.AND R165, R149, R252.reuse, PT ;  /* 0x000000fc95a57233 */ /* 0x100fe20003803000 */
[----:B------:R-:W3:Y:S01]  /*db10*/  LDSM.16.MT88.4 R32, [R197+0x11800] ;  /* 0x01180000c520783b */ /* 0x000ee20000004200 */
[----:B------:R-:W-:Y:S01]  /*db20*/  LOP3.LUT R164, R164, R3, RZ, 0xc0, !PT ;  /* 0x00000003a4a47212 */ /* 0x000fe200078ec0ff */
[C---:B--2---:R-:W-:Y:S04]  /*db30*/  HMMA.16816.F32.BF16 R16, R20.reuse, R24, R16 ;  /* 0x000000181410723c */ /* 0x044fe80000041810 */
[----:B------:R-:W-:Y:S01]  /*db40*/  HSET2.LE.AND R167, R154, R252, PT ;  /* 0x000000fc9aa77233 */ /* 0x000fe20003803000 */
[----:B------:R-:W-:Y:S02]  /*db50*/  F2FP.BF16.PACK_AB R149, R175, R177 ;  /* 0x000000b1af95723e */ /* 0x000fe400000010ff */
[----:B------:R-:W-:Y:S01]  /*db60*/  F2FP.BF16.PACK_AB R150, R173, R174 ;  /* 0x000000aead96723e */ /* 0x000fe200000010ff */
[----:B------:R-:W-:Y:S01]  /*db70*/  HMMA.16816.F32.BF16 R12, R20, R26, R12 ;  /* 0x0000001a140c723c */ /* 0x000fe2000004180c */
[----:B------:R-:W-:Y:S03]  /*db80*/  LDSM.16.MT88.4 R20, [R199+0x13800] ;  /* 0x01380000c714783b */ /* 0x000fe60000004200 */
[----:B------:R-:W-:Y:S02]  /*db90*/  F2FP.BF16.PACK_AB R3, R180, R172 ;  /* 0x000000acb403723e */ /* 0x000fe400000010ff */
[----:B------:R-:W-:Y:S02]  /*dba0*/  LOP3.LUT R166, R166, R149, RZ, 0xc0, !PT ;  /* 0x00000095a6a67212 */ /* 0x000fe400078ec0ff */
[----:B------:R-:W-:Y:S01]  /*dbb0*/  LOP3.LUT R165, R165, R150, RZ, 0xc0, !PT ;  /* 0x00000096a5a57212 */ /* 0x000fe200078ec0ff */
[----:B------:R-:W-:Y:S03]  /*dbc0*/  LDSM.16.MT88.4 R24, [R198+0x13800] ;  /* 0x01380000c618783b */ /* 0x000fe60000004200 */
[----:B------:R-:W-:Y:S01]  /*dbd0*/  LOP3.LUT R167, R167, R3, RZ, 0xc0, !PT ;  /* 0x00000003a7a77212 */ /* 0x000fe200078ec0ff */
[----:B------:R-:W-:Y:S01]  /*dbe0*/  FADD.FTZ R3, R229, R179 ;  /* 0x000000b3e5037221 */ /* 0x000fe20000010000 */
[----:B------:R-:W-:Y:S03]  /*dbf0*/  MOV R149, R2 ;  /* 0x0000000200957202 */ /* 0x000fe60000000f00 */
[----:B------:R-:W-:Y:S02]  /*dc00*/  FADD.FTZ R3, R231, R3 ;  /* 0x00000003e7037221 */ /* 0x000fe40000010000 */
[C---:B-1----:R-:W-:Y:S01]  /*dc10*/  HMMA.16816.F32.BF16 R152, R164.reuse, R28, R4 ;  /* 0x0000001ca498723c */ /* 0x042fe20000041804 */
[----:B------:R-:W1:Y:S04]  /*dc20*/  LDSM.16.MT88.4 R4, [R196+0x13800] ;  /* 0x01380000c404783b */ /* 0x000e680000004200 */
[----:B------:R-:W-:Y:S03]  /*dc30*/  FADD.FTZ R3, R230, R3 ;  /* 0x00000003e6037221 */ /* 0x000fe60000010000 */
[C---:B------:R-:W-:Y:S01]  /*dc40*/  HMMA.16816.F32.BF16 R156, R164.reuse, R30, R8 ;  /* 0x0000001ea49c723c */ /* 0x040fe20000041808 */
[----:B------:R-:W2:Y:S03]  /*dc50*/  LDSM.16.MT88.4 R8, [R197+0x13800] ;  /* 0x01380000c508783b */ /* 0x000ea60000004200 */
[----:B------:R-:W-:Y:S04]  /*dc60*/  FADD.FTZ R3, R194, R3 ;  /* 0x00000003c2037221 */ /* 0x000fe80000010000 */
[C---:B---3--:R-:W-:Y:S01]  /*dc70*/  HMMA.16816.F32.BF16 R36, R164.reuse, R32, R36 ;  /* 0x00000020a424723c */ /* 0x048fe20000041824 */
[----:B------:R-:W3:Y:S03]  /*dc80*/  LDSM.16.MT88.4 R28, [R196+0x15800] ;  /* 0x01580000c41c783b */ /* 0x000ee60000004200 */
[----:B------:R-:W-:Y:S04]  /*dc90*/  FADD.FTZ R3, R193, R3 ;  /* 0x00000003c1037221 */ /* 0x000fe80000010000 */
[C---:B------:R-:W-:Y:S01]  /*dca0*/  HMMA.16816.F32.BF16 R40, R164.reuse, R34, R40 ;  /* 0x00000022a428723c */ /* 0x040fe20000041828 */
[----:B------:R-:W-:Y:S03]  /*dcb0*/  LDSM.16.MT88.4 R32, [R196+0x17800] ;  /* 0x01780000c420783b */ /* 0x000fe60000004200 */
[----:B------:R-:W-:Y:S04]  /*dcc0*/  FADD.FTZ R3, R223, R3 ;  /* 0x00000003df037221 */ /* 0x000fe80000010000 */
        /* <DEDUP_REMOVED lines=8> */
[C---:B-1----:R-:W-:Y:S04]  /*dd50*/  HMMA.16816.F32.BF16 R60, R164.reuse, R4, R60 ;  /* 0x00000004a43c723c */ /* 0x042fe8000004183c */
[----:B------:R-:W-:Y:S04]  /*dd60*/  FADD.FTZ R3, R187, R3 ;  /* 0x00000003bb037221 */ /* 0x000fe80000010000 */
[C---:B------:R-:W-:Y:S01]  /*dd70*/  HMMA.16816.F32.BF16 R64, R164.reuse, R6, R64 ;  /* 0x00000006a440723c */ /* 0x040fe20000041840 */
[----:B------:R-:W1:Y:S03]  /*dd80*/  LDSM.16.MT88.4 R4, [R197+0x15800] ;  /* 0x01580000c504783b */ /* 0x000e660000004200 */
[----:B------:R-:W-:Y:S04]  /*dd90*/  FADD.FTZ R3, R178, R3 ;  /* 0x00000003b2037221 */ /* 0x000fe80000010000 */
[C---:B--2---:R-:W-:Y:S04]  /*dda0*/  HMMA.16816.F32.BF16 R68, R164.reuse, R8, R68 ;  /* 0x00000008a444723c */ /* 0x044fe80000041844 */
[----:B------:R-:W-:Y:S04]  /*ddb0*/  FADD.FTZ R3, R176, R3 ;  /* 0x00000003b0037221 */ /* 0x000fe80000010000 */
[C---:B------:R-:W-:Y:S01]  /*ddc0*/  HMMA.16816.F32.BF16 R72, R164.reuse, R10, R72 ;  /* 0x0000000aa448723c */ /* 0x040fe20000041848 */
[----:B------:R-:W2:Y:S03]  /*ddd0*/  LDSM.16.MT88.4 R8, [R199+0x15800] ;  /* 0x01580000c708783b */ /* 0x000ea60000004200 */
[----:B------:R-:W-:Y:S04]  /*dde0*/  FADD.FTZ R3, R177, R3 ;  /* 0x00000003b1037221 */ /* 0x000fe80000010000 */
[C---:B------:R-:W-:Y:S04]  /*ddf0*/  HMMA.16816.F32.BF16 R76, R164.reuse, R20, R76 ;  /* 0x00000014a44c723c */ /* 0x040fe8000004184c */
[----:B------:R-:W-:Y:S01]  /*de00*/  FADD.FTZ R248, R175, R3 ;  /* 0x00000003aff87221 */ /* 0x000fe20000010000 */
[----:B------:R-:W-:Y:S03]  /*de10*/  MOV R3, R148 ;  /* 0x0000009400037202 */ /* 0x000fe60000000f00 */
        /* <DEDUP_REMOVED lines=12> */
[C---:B------:R-:W-:Y:S08]  /*dee0*/  HMMA.16816.F32.BF16 R112, R164.reuse, R10, R112 ;  /* 0x0000000aa470723c */ /* 0x040ff00000041870 */
[C---:B----4-:R-:W-:Y:S08]  /*def0*/  HMMA.16816.F32.BF16 R116, R164.reuse, R20, R116 ;  /* 0x00000014a474723c */ /* 0x050ff00000041874 */
[C---:B------:R-:W-:Y:S08]  /*df00*/  HMMA.16816.F32.BF16 R120, R164.reuse, R22, R120 ;  /* 0x00000016a478723c */ /* 0x040ff00000041878 */
[C---:B------:R-:W-:Y:S08]  /*df10*/  HMMA.16816.F32.BF16 R124, R164.reuse, R32, R124 ;  /* 0x00000020a47c723c */ /* 0x040ff0000004187c */
        /* <DEDUP_REMOVED lines=8> */
.L_x_723:
        /* <DEDUP_REMOVED lines=65> */
[C---:B------:R-:W-:Y:S01]  /*e3b0*/  FMUL.FTZ R5, R3.reuse, R153 ;  /* 0x0000009903057220 */ /* 0x040fe20000410000 */
[----:B------:R-:W-:Y:S01]  /*e3c0*/  USHF.R.S32.HI UR4, URZ, 0x1f, UR5 ;  /* 0x0000001f3f047899 */ /* 0x000fe20008011405 */
[----:B--2---:R-:W-:Y:S01]  /*e3d0*/  FMUL.FTZ R0, R0, c[0x0][0x2dc] ;  /* 0x0000b70000007a20 */ /* 0x004fe20000410000 */
[----:B------:R-:W-:Y:S01]  /*e3e0*/  @UP3 USHF.R.S32.HI UR25, URZ, 0x1f, UR19 ;  /* 0x0000001f3f193899 */ /* 0x000fe20008011413 */
[----:B------:R-:W-:Y:S01]  /*e3f0*/  FMUL.FTZ R170, R3, R156 ;  /* 0x0000009c03aa7220 */ /* 0x000fe20000410000 */
[----:B------:R-:W-:Y:S01]  /*e400*/  F2FP.BF16.PACK_AB R5, R5, R171 ;  /* 0x000000ab0505723e */ /* 0x000fe200000010ff */
[C---:B------:R-:W-:Y:S01]  /*e410*/  FMUL.FTZ R7, R3.reuse, R157 ;  /* 0x0000009d03077220 */ /* 0x040fe20000410000 */
[----:B------:R-:W-:Y:S01]  /*e420*/  USHF.R.S32.HI UR6, URZ, 0x1f, UR12 ;  /* 0x0000001f3f067899 */ /* 0x000fe2000801140c */
[C---:B-----5:R-:W-:Y:S01]  /*e430*/  FMUL.FTZ R169, R3.reuse, R36 ;  /* 0x0000002403a97220 */ /* 0x060fe20000410000 */
[----:B------:R-:W-:Y:S01]  /*e440*/  UIADD3 UR5, UP2, UP1, UR5, UR24, UR12 ;  /* 0x0000001805057290 */ /* 0x000fe2000f95e00c */
[----:B------:R-:W-:Y:S01]  /*e450*/  FMUL.FTZ R168, R3, R40 ;  /* 0x0000002803a87220 */ /* 0x000fe20000410000 */
        /* <DEDUP_REMOVED lines=94> */
[----:B------:R-:W-:Y:S01]  /*ea40*/  SHF.L.U32 R3, R17, 0x6, RZ ;  /* 0x0000000611037819 */ /* 0x000fe200000006ff */
[----:B------:R-:W-:Y:S01]  /*ea50*/  FMUL.FTZ R59, R0, R71 ;  /* 0x00000047003b7220 */ /* 0x000fe20000410000 */
[----:B------:R-:W-:Y:S01]  /*ea60*/  LEA.HI R71, R174, R173, RZ, 0x5 ;  /* 0x000000adae477211 */ /* 0x000fe200078f28ff */
[C---:B------:R-:W-:Y:S01]  /*ea70*/  FMUL.FTZ R154, R0.reuse, R154 ;  /* 0x0000009a009a7220 */ /* 0x040fe20000410000 */
[----:B------:R-:W-:Y:S01]  /*ea80*/  LOP3.LUT R3, R3, 0x1c0, RZ, 0xc0, !PT ;  /* 0x000001c003037812 */ /* 0x000fe200078ec0ff */
[C---:B------:R-:W-:Y:S01]  /*ea90*/  FMUL.FTZ R4, R0.reuse, R155 ;  /* 0x0000009b00047220 */ /* 0x040fe20000410000 */
[----:B------:R-:W-:Y:S01]  /*eaa0*/  F2FP.BF16.PACK_AB R59, R59, R6 ;  /* 0x000000063b3b723e */ /* 0x000fe200000010ff */
[C---:B------:R-:W-:Y:S01]  /*eab0*/  FMUL.FTZ R158, R0.reuse, R158 ;  /* 0x0000009e009e7220 */ /* 0x040fe20000410000 */
[----:B------:R-:W-:Y:S01]  /*eac0*/  SHF.R.S32.HI R16, RZ, 0x5, R71 ;  /* 0x00000005ff107819 */ /* 0x000fe20000011447 */
[C---:B------:R-:W-:Y:S01]  /*ead0*/  FMUL.FTZ R9, R0.reuse, R159 ;  /* 0x0000009f00097220 */ /* 0x040fe20000410000 */
[----:B------:R-:W-:Y:S01]  /*eae0*/  LOP3.LUT R6, R17, 0x1, RZ, 0xc0, !PT ;  /* 0x0000000111067812 */ /* 0x000fe200078ec0ff */
[C---:B------:R-:W-:Y:S01]  /*eaf0*/  FMUL.FTZ R38, R0.reuse, R38 ;  /* 0x0000002600267220 */ /* 0x040fe20000410000 */
        /* <DEDUP_REMOVED lines=108> */
[-C--:B------:R-:W-:Y:S02]  /*f1c0*/  IADD3 R6, R4, R10.reuse, RZ ;  /* 0x0000000a04067210 */ /* 0x080fe40007ffe0ff */
[----:B----4-:R-:W-:Y:S01]  /*f1d0*/  IADD3 R9, R10, R3, RZ ;  /* 0x000000030a097210 */ /* 0x010fe20007ffe0ff */
[----:B------:R-:W-:Y:S04]  /*f1e0*/  STS [R4], R12 ;  /* 0x0000000c04007388 */ /* 0x000fe80000000800 */
[----:B------:R-:W-:Y:S01]  /*f1f0*/  STS [R4+0x400], R11 ;  /* 0x0004000b04007388 */ /* 0x000fe20000000800 */
[----:B-1----:R-:W-:-:S03]  /*f200*/  IADD3 R8, R0, R10, RZ ;  /* 0x0000000a00087210 */ /* 0x002fc60007ffe0ff */
[----:B------:R-:W1:Y:S04]  /*f210*/  S2R R10, SR_TID.X ;  /* 0x00000000000a7919 */ /* 0x000e680000002100 */
        /* <DEDUP_REMOVED lines=48> */
[----:B--2---:R-:W-:-:S03]  /*f520*/  LOP3.LUT R0, R71, 0xffffffe0, RZ, 0xc0, !PT ;  /* 0xffffffe047007812 */ /* 0x004fc600078ec0ff */
[----:B------:R-:W-:Y:S01]  /*f530*/  STS [R8+0x6000], R24 ;  /* 0x0060001808007388 */ /* 0x000fe20000000800 */
[----:B------:R-:W-:-:S03]  /*f540*/  IADD3 R0, -R0, R173, RZ ;  /* 0x000000ad00007210 */ /* 0x000fc60007ffe1ff */
[----:B------:R2:W-:Y:S01]  /*f550*/  STS [R8+0x6400], R23 ;  /* 0x0064001708007388 */ /* 0x0005e20000000800 */
[----:B------:R-:W-:-:S03]  /*f560*/  LOP3.LUT P0, RZ, R0, 0x3, RZ, 0xc0, !PT ;  /* 0x0000000300ff7812 */ /* 0x000fc6000780c0ff */
[----:B------:R-:W-:Y:S04]  /*f570*/  STS [R9+0x6000], R22 ;  /* 0x0060001609007388 */ /* 0x000fe80000000800 */
[----:B------:R1:W-:Y:S01]  /*f580*/  STS [R9+0x6400], R21 ;  /* 0x0064001509007388 */ /* 0x0003e20000000800 */
[----:B---3--:R-:W3:Y:S03]  /*f590*/  @P4 MUFU.LG2 R5, R149 ;  /* 0x0000009500054308 */ /* 0x008ee60000000c00 */
[----:B------:R-:W-:Y:S04]  /*f5a0*/  STS [R7+0x6000], R20 ;  /* 0x0060001407007388 */ /* 0x000fe80000000800 */
[----:B------:R-:W-:Y:S01]  /*f5b0*/  STS [R7+0x6400], R19 ;  /* 0x0064001307007388 */ /* 0x000fe20000000800 */
[----:B----4-:R-:W4:Y:S03]  /*f5c0*/  @P3 MUFU.LG2 R4, R150 ;  /* 0x0000009600043308 */ /* 0x010f260000000c00 */
[----:B------:R-:W-:Y:S04]  /*f5d0*/  STS [R6+0x6000], R18 ;  /* 0x0060001206007388 */ /* 0x000fe80000000800 */
[----:B------:R4:W-:Y:S01]  /*f5e0*/  STS [R6+0x6400], R17 ;  /* 0x0064001106007388 */ /* 0x0009e20000000800 */
[----:B---3--:R-:W-:Y:S01]  /*f5f0*/  @P4 FMUL.FTZ R5, R5, 0.69314718246459960938 ;  /* 0x3f31721805054820 */ /* 0x008fe20000410000 */
[----:B--2---:R-:W-:-:S02]  /*f600*/  MOV R8, 0x7f800000 ;  /* 0x7f80000000087802 */ /* 0x004fc40000000f00 */
[----:B------:R-:W-:Y:S01]  /*f610*/  BAR.SYNC.DEFER_BLOCKING 0x0 ;  /* 0x0000000000007b1d */ /* 0x000fe20000010000 */
[----:B-1----:R-:W-:Y:S01]  /*f620*/  SHF.R.S32.HI R9, RZ, 0x1f, R10 ;  /* 0x0000001fff097819 */ /* 0x002fe2000001140a */
[----:B----4-:R-:W-:-:S03]  /*f630*/  @P3 FMUL.FTZ R4, R4, 0.69314718246459960938 ;  /* 0x3f31721804043820 */ /* 0x010fc60000410000 */
[----:B------:R-:W-:Y:S01]  /*f640*/  LEA.HI R3, R9, R10, RZ, 0x5 ;  /* 0x0000000a09037211 */ /* 0x000fe200078f28ff */
[----:B------:R-:W-:-:S03]  /*f650*/  @P3 FFMA.FTZ R8, R2, c[0x0][0x238], R4 ;  /* 0x00008e0002083a23 */ /* 0x000fc60000010004 */
[----:B------:R-:W-:Y:S02]  /*f660*/  LOP3.LUT R0, R3, 0xffffffe0, RZ, 0xc0, !PT ;  /* 0xffffffe003007812 */ /* 0x000fe400078ec0ff */
[----:B------:R-:W-:Y:S02]  /*f670*/  SHF.R.S32.HI R3, RZ, 0x1f, R16 ;  /* 0x0000001fff037819 */ /* 0x000fe40000011410 */
[----:B------:R-:W-:Y:S02]  /*f680*/  IADD3 R0, -R0, R10, RZ ;  /* 0x0000000a00007210 */ /* 0x000fe40007ffe1ff */
[----:B------:R-:W-:Y:S02]  /*f690*/  LEA.HI R3, R3, R16, RZ, 0x2 ;  /* 0x0000001003037211 */ /* 0x000fe400078f10ff */
[----:B------:R-:W-:Y:S02]  /*f6a0*/  SHF.R.S32.HI R6, RZ, 0x1f, R0 ;  /* 0x0000001fff067819 */ /* 0x000fe40000011400 */
[----:B------:R-:W-:Y:S01]  /*f6b0*/  LOP3.LUT R3, R3, 0xffffffc, RZ, 0xc0, !PT ;  /* 0x0ffffffc03037812 */ /* 0x000fe200078ec0ff */
[----:B------:R1:W2:Y:S01]  /*f6c0*/  LDS.128 R32, [R222] ;  /* 0x00000000de207984 */ /* 0x0002a20000000c00 */
[----:B------:R-:W-:-:S02]  /*f6d0*/  LEA.HI R0, R6, R0, RZ, 0x2 ;  /* 0x0000000006007211 */ /* 0x000fc400078f10ff */
[----:B------:R-:W-:Y:S01]  /*f6e0*/  IADD3 R3, R16, -R3, RZ ;  /* 0x8000000310037210 */ /* 0x000fe20007ffe0ff */
[----:B------:R1:W3:Y:S01]  /*f6f0*/  LDS.128 R48, [R222+0x800] ;  /* 0x00080000de307984 */ /* 0x0002e20000000c00 */
[----:B------:R-:W-:Y:S02]  /*f700*/  SHF.R.S32.HI R0, RZ, 0x2, R0 ;  /* 0x00000002ff007819 */ /* 0x000fe40000011400 */
[----:B------:R-:W-:Y:S01]  /*f710*/  MOV R7, 0x7f800000 ;  /* 0x7f80000000077802 */ /* 0x000fe20000000f00 */
[----:B------:R1:W4:Y:S01]  /*f720*/  LDS.128 R64, [R222+0x1000] ;  /* 0x00100000de407984 */ /* 0x0003220000000c00 */
[----:B------:R-:W-:Y:S01]  /*f730*/  @P4 FFMA.FTZ R7, R148, c[0x0][0x238], R5 ;  /* 0x00008e0094074a23 */ /* 0x000fe20000010005 */
[----:B------:R-:W-:Y:S02]  /*f740*/  LEA R0, R3, R0, 0x4 ;  /* 0x0000000003007211 */ /* 0x000fe400078e20ff */
        /* <DEDUP_REMOVED lines=30> */
.L_x_728:
[----:B--234-:R-:W-:Y:S05]  /*f930*/  BSYNC B0 ;  /* 0x0000000000007941 */ /* 0x01cfea0003800000 */
.L_x_727:
[----:B------:R-:W2:Y:S04]  /*f940*/  LDL.64 R18, [R1] ;  /* 0x0000000001127983 */ /* 0x000ea80000100a00 */
[----:B------:R3:W5:Y:S04]  /*f950*/  LDL R16, [R1+0x18] ;  /* 0x0000180001107983 */ /* 0x0007680000100800 */
[----:B------:R3:W5:Y:S04]  /*f960*/  LDL R15, [R1+0xc] ;  /* 0x00000c00010f7983 */ /* 0x0007680000100800 */
[----:B------:R3:W5:Y:S01]  /*f970*/  LDL R14, [R1+0x1c] ;  /* 0x00001c00010e7983 */ /* 0x0007620000100800 */
[----:B------:R-:W-:Y:S01]  /*f980*/  LEA.HI R13, R174, R173, RZ, 0x3 ;  /* 0x000000adae0d7211 */ /* 0x000fe200078f18ff */
[----:B------:R-:W-:Y:S01]  /*f990*/  UIMAD UR9, UR9, -0x40, UR16 ;  /* 0xffffffc0090978a4 */ /* 0x000fe2000f8e0210 */
[----:B------:R-:W-:Y:S01]  /*f9a0*/  LEA.HI R2, R9, R10, RZ, 0x3 ;  /* 0x0000000a09027211 */ /* 0x000fe200078f18ff */
[----:B------:R-:W4:Y:S01]  /*f9b0*/  S2R R11, SR_CTAID.Z ;  /* 0x00000000000b7919 */ /* 0x000f220000002700 */
[----:B------:R-:W-:Y:S01]  /*f9c0*/  SHF.R.S32.HI R3, RZ, 0x3, R13 ;  /* 0x00000003ff037819 */ /* 0x000fe2000001140d */
[----:B------:R-:W-:Y:S01]  /*f9d0*/  USHF.R.S32.HI UR6, URZ, 0x1f, UR10 ;  /* 0x0000001f3f067899 */ /* 0x000fe2000801140a */
[----:B------:R-:W-:Y:S01]  /*f9e0*/  SHF.R.S32.HI R2, RZ, 0x3, R2 ;  /* 0x00000003ff027819 */ /* 0x000fe20000011402 */
[----:B------:R-:W-:Y:S01]  /*f9f0*/  ULDC.64 UR4, c[0x0][0x1f0] ;  /* 0x00007c0000047ab9 */ /* 0x000fe20000000a00 */
[----:B------:R-:W-:Y:S01]  /*fa00*/  BSSY B0, `(.L_x_729) ;  /* 0x000001c000007945 */ /* 0x000fe20003800000 */
[----:B------:R-:W-:-:S04]  /*fa10*/  UIMAD UR4, UR6, UR4, URZ ;  /* 0x00000004060472a4 */ /* 0x000fc8000f8e023f */
[----:B------:R-:W-:Y:S01]  /*fa20*/  UIMAD UR4, UR10, UR5, UR4 ;  /* 0x000000050a0472a4 */ /* 0x000fe2000f8e0204 */
[----:B--2---:R-:W-:Y:S02]  /*fa30*/  SHF.R.S32.HI R0, RZ, 0x1f, R18 ;  /* 0x0000001fff007819 */ /* 0x004fe40000011412 */
[----:B------:R-:W-:-:S04]  /*fa40*/  IADD3 R4, P0, R18, UR18, RZ ;  /* 0x0000001212047c10 */ /* 0x000fc8000ff1e0ff */
[----:B------:R-:W-:Y:S01]  /*fa50*/  IADD3.X R5, R0, UR7, RZ, P0, !PT ;  /* 0x0000000700057c10 */ /* 0x000fe200087fe4ff */
[----:B------:R-:W-:Y:S01]  /*fa60*/  IMAD.U32 R0, RZ, RZ, UR13 ;  /* 0x0000000dff007e24 */ /* 0x000fe2000f8e00ff */
[----:B------:R-:W-:Y:S02]  /*fa70*/  ISETP.GE.AND P0, PT, R3, UR9, PT ;  /* 0x0000000903007c0c */ /* 0x000fe4000bf06270 */
[----:B------:R-:W-:Y:S01]  /*fa80*/  SHF.R.S32.HI R3, RZ, 0x1f, R2 ;  /* 0x0000001fff037819 */ /* 0x000fe20000011402 */
[----:B----4-:R-:W-:-:S04]  /*fa90*/  IMAD.WIDE.U32 R10, R11, c[0x0][0x1f0], R4 ;  /* 0x00007c000b0a7a25 */ /* 0x010fc800078e0004 */
[----:B------:R-:W-:Y:S01]  /*faa0*/  IMAD.WIDE R4, R0, 0x40, R2 ;  /* 0x0000004000047825 */ /* 0x000fe200078e0202 */
[----:B------:R-:W-:-:S05]  /*fab0*/  IADD3 R9, R11, UR4, RZ ;  /* 0x000000040b097c10 */ /* 0x000fca000fffe0ff */
[----:B------:R-:W-:Y:S05]  /*fac0*/  @P0 BRA `(.L_x_730) ;  /* 0x000000f000000947 */ /* 0x000fea0003800000 */
[----:B---3--:R-:W-:Y:S01]  /*fad0*/  IMAD R0, R5, c[0x0][0x1e8], RZ ;  /* 0x00007a0005007a24 */ /* 0x008fe200078e02ff */
        /* <DEDUP_REMOVED lines=14> */
.L_x_730:
[----:B---3--:R-:W-:Y:S05]  /*fbc0*/  BSYNC B0 ;  /* 0x0000000000007941 */ /* 0x008fea0003800000 */
.L_x_729:
        /* <DEDUP_REMOVED lines=22> */
.L_x_732:
[----:B------:R-:W-:Y:S05]  /*fd30*/  BSYNC B0 ;  /* 0x0000000000007941 */ /* 0x000fea0003800000 */
.L_x_731:
        /* <DEDUP_REMOVED lines=22> */
.L_x_734:
[----:B------:R-:W-:Y:S05]  /*fea0*/  BSYNC B0 ;  /* 0x0000000000007941 */ /* 0x000fea0003800000 */
.L_x_733:
[----:B------:R-:W-:-:S04]  /*feb0*/  LEA.HI.SX32 R0, R13, 0x30, 0x1d ;  /* 0x000000300d007811 */ /* 0x000fc800078feaff */
[----:B------:R-:W-:-:S13]  /*fec0*/  ISETP.GE.AND P0, PT, R0, UR9, PT ;  /* 0x0000000900007c0c */ /* 0x000fda000bf06270 */
[----:B------:R-:W-:Y:S05]  /*fed0*/  @P0 EXIT ;  /* 0x000000000000094d */ /* 0x000fea0003800000 */
[----:B------:R-:W-:Y:S01]  /*fee0*/  IADD3 R6, P0, R4, 0x30, RZ ;  /* 0x0000003004067810 */ /* 0x000fe20007f1e0ff */
[----:B--2---:R-:W-:Y:S01]  /*fef0*/  IMAD.MOV.U32 R2, RZ, RZ, R10 ;  /* 0x000000ffff027224 */ /* 0x004fe200078e000a */
        /* <DEDUP_REMOVED lines=18> */
.L_x_693:
        /* <DEDUP_REMOVED lines=16> */
[----:B-1----:R-:W-:Y:S01]  /*10120*/  LEA.HI R6, R13, R15, RZ, 0x3 ;  /* 0x0000000f0d067211 */ /* 0x002fe200078f18ff */
[----:B------:R-:W-:Y:S02]  /*10130*/  UISETP.NE.AND UP2, UPT, UR17, URZ, UPT ;  /* 0x0000003f1100728c */ /* 0x000fe4000bf45270 */
[----:B------:R-:W-:Y:S01]  /*10140*/  ULDC.64 UR4, c[0x0][0x1f0] ;  /* 0x00007c0000047ab9 */ /* 0x000fe20000000a00 */
[----:B------:R-:W-:Y:S01]  /*10150*/  LOP3.LUT R0, R6, 0xfffffff8, RZ, 0xc0, !PT ;  /* 0xfffffff806007812 */ /* 0x000fe200078ec0ff */
[----:B------:R-:W-:Y:S01]  /*10160*/  UIMAD UR4, UR12, UR4, URZ ;  /* 0x000000040c0472a4 */ /* 0x000fe2000f8e023f */
[----:B------:R-:W-:Y:S01]  /*10170*/  SHF.R.S32.HI R6, RZ, 0x3, R6 ;  /* 0x00000003ff067819 */ /* 0x000fe20000011406 */
[----:B------:R-:W-:-:S02]  /*10180*/  @!UP3 UISETP.NE.AND UP1, UPT, UR17, URZ, UPT ;  /* 0x0000003f1100b28c */ /* 0x000fc4000bf25270 */
[----:B------:R-:W-:Y:S01]  /*10190*/  @UP4 UMOV UR12, UR8 ;  /* 0x00000008000c4c82 */ /* 0x000fe20008000000 */
[----:B------:R-:W-:Y:S01]  /*101a0*/  IMAD.IADD R15, R15, 0x1, -R0 ;  /* 0x000000010f0f7824 */ /* 0x000fe200078e0a00 */
[----:B------:R-:W-:Y:S01]  /*101b0*/  @UP4 UIMAD UR7, UR11, UR7, UR9 ;  /* 0x000000070b0742a4 */ /* 0x000fe2000f8e0209 */
[--C-:B------:R-:W-:Y:S01]  /*101c0*/  SHF.R.S32.HI R7, RZ, 0x1f, R6.reuse ;  /* 0x0000001fff077819 */ /* 0x100fe20000011406 */
[----:B------:R-:W-:Y:S01]  /*101d0*/  ULDC UR10, c[0x0][0x214] ;  /* 0x00008500000a7ab9 */ /* 0x000fe20000000800 */
[----:B------:R-:W-:Y:S01]  /*101e0*/  IMAD.SHL.U32 R0, R15, 0x8, RZ ;  /* 0x000000080f007824 */ /* 0x000fe200078e00ff */
[----:B------:R-:W-:Y:S02]  /*101f0*/  @UP3 ULDC UR8, c[0x0][0x210] ;  /* 0x0000840000083ab9 */ /* 0x000fe40000000800 */
[----:B------:R-:W-:Y:S01]  /*10200*/  UISETP.EQ.AND UP2, UPT, UR15, URZ, UP2 ;  /* 0x0000003f0f00728c */ /* 0x000fe20009742270 */
[----:B------:R-:W-:Y:S01]  /*10210*/  IMAD.WIDE R4, R4, 0x40, R6 ;  /* 0x0000004004047825 */ /* 0x000fe200078e0206 */
[----:B------:R-:W-:Y:S01]  /*10220*/  ULDC UR9, c[0x0][0x234] ;  /* 0x00008d0000097ab9 */ /* 0x000fe20000000800 */
[C---:B------:R-:W-:Y:S01]  /*10230*/  IADD3 R19, R0.reuse, 0x40, RZ ;  /* 0x0000004000137810 */ /* 0x040fe20007ffe0ff */
[----:B------:R-:W-:Y:S01]  /*10240*/  @UP3 UIMAD UR8, UR8, UR10, URZ ;  /* 0x0000000a080832a4 */ /* 0x000fe2000f8e023f */
[C---:B------:R-:W-:Y:S01]  /*10250*/  IADD3 R18, R0.reuse, 0x80, RZ ;  /* 0x0000008000127810 */ /* 0x040fe20007ffe0ff */
[----:B------:R-:W-:Y:S01]  /*10260*/  @!UP3 USEL UR8, UR10, UR9, !UP1 ;  /* 0x000000090a08b287 */ /* 0x000fe2000c800000 */
[----:B------:R-:W-:Y:S01]  /*10270*/  IADD3 R17, R0, 0xc0, RZ ;  /* 0x000000c000117810 */ /* 0x000fe20007ffe0ff */
[----:B------:R-:W-:-:S02]  /*10280*/  UISETP.NE.OR UP0, UPT, UR11, -0x1, !UP2 ;  /* 0xffffffff0b00788c */ /* 0x000fc4000d705670 */
        /* <DEDUP_REMOVED lines=10> */
[----:B------:R-:W-:Y:S01]  /*10330*/  USEL UR23, UR23, URZ, !UP2 ;  /* 0x0000003f17177287 */ /* 0x000fe2000d000000 */
[----:B------:R-:W-:Y:S01]  /*10340*/  ISETP.GE.AND P0, PT, R6, UR16, PT ;  /* 0x0000001006007c0c */ /* 0x000fe2000bf06270 */
[----:B------:R-:W-:Y:S02]  /*10350*/  @UP3 ULDC UR26, c[0x0][0x210] ;  /* 0x00008400001a3ab9 */ /* 0x000fe40000000800 */
[----:B------:R-:W-:Y:S01]  /*10360*/  @!UP3 UMOV UR26, 0x1 ;  /* 0x00000001001ab882 */ /* 0x000fe20000000000 */
[----:B--2---:R-:W-:Y:S01]  /*10370*/  IMAD.WIDE.U32 R12, R12, c[0x0][0x1f0], R2 ;  /* 0x00007c000c0c7a25 */ /* 0x004fe200078e0002 */
[----:B------:R-:W-:-:S02]  /*10380*/  UIMAD UR8, UR18, UR8, UR23 ;  /* 0x00000008120872a4 */ /* 0x000fc4000f8e0217 */
[----:B------:R-:W-:Y:S02]  /*10390*/  UIMAD UR14, UR14, UR26, URZ ;  /* 0x0000001a0e0e72a4 */ /* 0x000fe4000f8e023f */
[----:B------:R-:W-:Y:S02]  /*103a0*/  @!UP2 UMOV UR28, URZ ;  /* 0x0000003f001cac82 */ /* 0x000fe40008000000 */
[----:B------:R-:W-:Y:S02]  /*103b0*/  @UP2 UMOV UR28, UR11 ;  /* 0x0000000b001c2c82 */ /* 0x000fe40008000000 */
[----:B------:R-:W-:Y:S02]  /*103c0*/  UIMAD UR4, UR18, UR5, UR4 ;  /* 0x00000005120472a4 */ /* 0x000fe4000f8e0204 */
[----:B------:R-:W-:Y:S02]  /*103d0*/  @!UP2 UMOV UR29, URZ ;  /* 0x0000003f001dac82 */ /* 0x000fe40008000000 */
[----:B------:R-:W-:-:S02]  /*103e0*/  USHF.R.S32.HI UR7, URZ, 0x1f, UR8 ;  /* 0x0000001f3f077899 */ /* 0x000fc40008011408 */
        /* <DEDUP_REMOVED lines=21> */
.L_x_736:
[----:B------:R-:W-:Y:S05]  /*10540*/  BSYNC B0 ;  /* 0x0000000000007941 */ /* 0x000fea0003800000 */
.L_x_735:
        /* <DEDUP_REMOVED lines=22> */
.L_x_738:
[----:B------:R-:W-:Y:S05]  /*106b0*/  BSYNC B0 ;  /* 0x0000000000007941 */ /* 0x000fea0003800000 */
.L_x_737:
        /* <DEDUP_REMOVED lines=22> */
.L_x_740:
[----:B------:R-:W-:Y:S05]  /*10820*/  BSYNC B0 ;  /* 0x0000000000007941 */ /* 0x000fea0003800000 */
.L_x_739:
        /* <DEDUP_REMOVED lines=21> */
.L_x_742:
[----:B------:R-:W-:Y:S05]  /*10980*/  BSYNC B0 ;  /* 0x0000000000007941 */ /* 0x000fea0003800000 */
.L_x_741:
        /* <DEDUP_REMOVED lines=35> */
.L_x_743:
        /* <DEDUP_REMOVED lines=12> */
.L_x_2038:


//--------------------- .text._ZN5flash16flash_fwd_kernelI23Flash_fwd_kernel_traitsILi256ELi64ELi64ELi4ELb0ELb0EN7cutlass10bfloat16_tE19Flash_kernel_traitsILi256ELi64ELi64ELi4ES3_EELb1ELb0ELb0ELb0ELb0ELb0ELb0ELb1EEEvNS_16Flash_fwd_paramsE --------------------------
	.section	.text._ZN5flash16flash_fwd_kernelI23Flash_fwd_kernel_traitsILi256ELi64ELi64ELi4ELb0ELb0EN7cutlass10bfloat16_tE19Flash_kernel_traitsILi256ELi64ELi64ELi4ES3_EELb1ELb0ELb0ELb0ELb0ELb0ELb0ELb1EEEvNS_16Flash_fwd_paramsE,"ax",@progbits
	.sectioninfo	@"SHI_REGISTERS=255"
	.align	128
        .global         _ZN5flash16flash_fwd_kernelI23Flash_fwd_kernel_traitsILi256ELi64ELi64ELi4ELb0ELb0EN7cutlass10bfloat16_tE19Flash_kernel_traitsILi256ELi64ELi64ELi4ES3_EELb1ELb0ELb0ELb0ELb0ELb0ELb0ELb1EEEvNS_16Flash_fwd_paramsE
        .type           _ZN5flash16flash_fwd_kernelI23Flash_fwd_kernel_traitsILi256ELi64ELi64ELi4ELb0ELb0EN7cutlass10bfloat16_tE19Flash_kernel_traitsILi256ELi64ELi64ELi4ES3_EELb1ELb0ELb0ELb0ELb0ELb0ELb0ELb1EEEvNS_16Flash_fwd_paramsE,@function
        .size           _ZN5flash16flash_fwd_kernelI23Flash_fwd_kernel_traitsILi256ELi64ELi64ELi4ELb0ELb0EN7cutlass10bfloat16_tE19Flash_kernel_traitsILi256ELi64ELi64ELi4ES3_EELb1ELb0ELb0ELb0ELb0ELb0ELb0ELb1EEEvNS_16Flash_fwd_paramsE,(.L_x_2039 - _ZN5flash16flash_fwd_kernelI23Flash_fwd_kernel_traitsILi256ELi64ELi64ELi4ELb0ELb0EN7cutlass10bfloat16_tE19Flash_kernel_traitsILi256ELi64ELi64ELi4ES3_EELb1ELb0ELb0ELb0ELb0ELb0ELb0ELb1EEEvNS_16Flash_fwd_paramsE)
        .other          _ZN5flash16flash_fwd_kernelI23Flash_fwd_kernel_traitsILi256ELi64ELi64ELi4ELb0ELb0EN7cutlass10bfloat16_tE19Flash_kernel_traitsILi256ELi64ELi64ELi4ES3_EELb1ELb0ELb0ELb0ELb0ELb0ELb0ELb1EEEvNS_16Flash_fwd_paramsE,@"STO_CUDA_ENTRY STV_DEFAULT"
_ZN5flash16flash_fwd_kernelI23Flash_fwd_kernel_traitsILi256ELi64ELi64ELi4ELb0ELb0EN7cutlass10bfloat16_tE19Flash_kernel_traitsILi256ELi64ELi64ELi4ES3_EELb1ELb0ELb0ELb0ELb0ELb0ELb0ELb1EEEvNS_16Flash_fwd_paramsE:
.text._ZN5flash16flash_fwd_kernelI23Flash_fwd_kernel_traitsILi256ELi64ELi64ELi4ELb0ELb0EN7cutlass10bfloat16_tE19Flash_kernel_traitsILi256ELi64ELi64ELi4ES3_EELb1ELb0ELb0ELb0ELb0ELb0ELb0ELb1EEEvNS_16Flash_fwd_paramsE:
        /* <DEDUP_REMOVED lines=12> */
[----:B------:R-:W-:-:S03]  /*00c0*/  ULDC.64 UR4, c[0x0][0x240] ;  /* 0x0000900000047ab9 */ /* 0x000fc60000000a00 */
[----:B------:R-:W3:Y:S04]  /*00d0*/  @P2 LDG.E.64 R4, [R4.64] ;  /* 0x0000001004042981 */ /* 0x000ee8000c1e1b00 */
[----:B------:R-:W4:Y:S01]  /*00e0*/  @P2 LDG.E.64 R6, [R2.64] ;  /* 0x0000001002062981 */ /* 0x000f22000c1e1b00 */
[----:B------:R-:W5:Y:S01]  /*00f0*/  S2UR UR22, SR_CTAID.Y ;  /* 0x00000000001679c3 */ /* 0x000f620000002600 */
[----:B------:R-:W-:Y:S02]  /*0100*/  UISETP.NE.U32.AND UP2, UPT, URZ, UR4, UPT ;  /* 0x000000043f00728c */ /* 0x000fe4000bf45070 */
[----:B------:R-:W-:Y:S02]  /*0110*/  UMOV UR9, 0x4 ;  /* 0x0000000400097882 */ /* 0x000fe40000000000 */
[----:B------:R-:W-:-:S02]  /*0120*/  UISETP.NE.AND.EX UP2, UPT, URZ, UR5, UPT, UP2 ;  /* 0x000000053f00728c */ /* 0x000fc4000bf45320 */
[----:B------:R-:W-:Y:S01]  /*0130*/  ULDC.64 UR14, c[0x0][0x240] ;  /* 0x00009000000e7ab9 */ /* 0x000fe20000000a00 */
[----:B------:R-:W1:Y:S01]  /*0140*/  S2UR UR11, SR_CTAID.Z ;  /* 0x00000000000b79c3 */ /* 0x000e620000002700 */
[----:B------:R-:W-:Y:S02]  /*0150*/  ULDC.64 UR4, c[0x0][0x250] ;  /* 0x0000940000047ab9 */ /* 0x000fe40000000a00 */
[----:B------:R-:W-:Y:S01]  /*0160*/  PLOP3.LUT P0, PT, PT, PT, UP2, 0x80, 0x0 ;  /* 0x000000000000781c */ /* 0x000fe20003f0f028 */
[----:B------:R-:W-:Y:S02]  /*0170*/  UISETP.NE.U32.AND UP0, UPT, URZ, UR4, UPT ;  /* 0x000000043f00728c */ /* 0x000fe4000bf05070 */
[----:B------:R-:W-:Y:S02]  /*0180*/  ULDC.U8 UR8, c[0x0][0x312] ;  /* 0x0000c48000087ab9 */ /* 0x000fe40000000000 */
[----:B------:R-:W-:Y:S02]  /*0190*/  UISETP.NE.AND UP3, UPT, UR8, URZ, UPT ;  /* 0x0000003f0800728c */ /* 0x000fe4000bf65270 */
[----:B------:R-:W-:-:S03]  /*01a0*/  UISETP.NE.AND.EX UP0, UPT, URZ, UR5, UPT, UP0 ;  /* 0x000000053f00728c */ /* 0x000fc6000bf05300 */
[----:B------:R-:W-:Y:S02]  /*01b0*/  ULDC.64 UR4, c[0x0][0x250] ;  /* 0x0000940000047ab9 */ /* 0x000fe40000000a00 */
[----:B-----5:R-:W-:-:S06]  /*01c0*/  UIMAD.WIDE UR14, UR22, UR9, UR14 ;  /* 0x00000009160e72a5 */ /* 0x020fcc000f8e020e */
[----:B------:R-:W-:Y:S01]  /*01d0*/  MOV R12, UR14 ;  /* 0x0000000e000c7c02 */ /* 0x000fe20008000f00 */
[----:B------:R-:W-:Y:S01]  /*01e0*/  IMAD.U32 R13, RZ, RZ, UR15 ;  /* 0x0000000fff0d7e24 */ /* 0x000fe2000f8e00ff */
[----:B-1----:R-:W-:-:S06]  /*01f0*/  ULOP3.LUT UR6, UR11, UR12, UR22, 0xfe, !UPT ;  /* 0x0000000c0b067292 */ /* 0x002fcc000f8efe16 */
[----:B--2---:R-:W-:Y:S01]  /*0200*/  LOP3.LUT P3, RZ, R21, UR6, RZ, 0xfc, !PT ;  /* 0x0000000615ff7c12 */ /* 0x004fe2000f86fcff */
[----:B------:R-:W-:Y:S02]  /*0210*/  ULDC.64 UR6, c[0x0][0x248] ;  /* 0x0000920000067ab9 */ /* 0x000fe40000000a00 */
[----:B------:R-:W-:-:S04]  /*0220*/  UISETP.EQ.U32.AND UP1, UPT, URZ, UR6, UPT ;  /* 0x000000063f00728c */ /* 0x000fc8000bf22070 */
[----:B------:R-:W-:-:S03]  /*0230*/  UISETP.EQ.OR.EX UP1, UPT, URZ, UR7, !UP3, UP1 ;  /* 0x000000073f00728c */ /* 0x000fc6000df22710 */
[----:B------:R-:W-:-:S03]  /*0240*/  ULDC.64 UR6, c[0x0][0x248] ;  /* 0x0000920000067ab9 */ /* 0x000fc60000000a00 */
[----:B------:R-:W-:Y:S01]  /*0250*/  @!P3 IMAD.MOV.U32 R14, RZ, RZ, c[0x0][0x308] ;  /* 0x0000c200ff0eb624 */ /* 0x000fe200078e00ff */
[----:B------:R-:W-:Y:S01]  /*0260*/  @!P3 MOV R15, c[0x0][0x30c] ;  /* 0x0000c300000fba02 */ /* 0x000fe20000000f00 */
[----:B------:R-:W-:Y:S02]  /*0270*/  @UP0 UIMAD.WIDE UR4, UR22, UR9, UR4 ;  /* 0x00000009160402a5 */ /* 0x000fe4000f8e0204 */
[----:B------:R-:W-:-:S04]  /*0280*/  UIMAD.WIDE UR6, UR22, UR9, UR6 ;  /* 0x00000009160672a5 */ /* 0x000fc8000f8e0206 */
[----:B------:R-:W-:Y:S02]  /*0290*/  IMAD.U32 R10, RZ, RZ, UR4 ;  /* 0x00000004ff0a7e24 */ /* 0x000fe4000f8e00ff */
[----:B------:R-:W-:Y:S01]  /*02a0*/  IMAD.U32 R11, RZ, RZ, UR5 ;  /* 0x00000005ff0b7e24 */ /* 0x000fe2000f8e00ff */
[----:B---3--:R-:W1:Y:S01]  /*02b0*/  @P2 R2UR UR18, R4 ;  /* 0x00000000041223c2 */ /* 0x008e6200000e0000 */
[----:B----4-:R-:W-:-:S07]  /*02c0*/  @P2 IADD3 R2, P1, R6, c[0x0][0x300], RZ ;  /* 0x0000c00006022a10 */ /* 0x010fce0007f3e0ff */
[----:B------:R-:W2:Y:S01]  /*02d0*/  @P2 R2UR UR19, R5 ;  /* 0x00000000051323c2 */ /* 0x000ea200000e0000 */
[----:B------:R-:W-:-:S05]  /*02e0*/  @P2 IMAD.X R3, RZ, RZ, R7, P1 ;  /* 0x000000ffff032224 */ /* 0x000fca00008e0607 */
[----:B------:R-:W-:Y:S01]  /*02f0*/  @!P3 STG.E.64 [R14.64+0x8], R2 ;  /* 0x000008020e00b986 */ /* 0x000fe2000c101b10 */
[----:B-1----:R-:W-:Y:S02]  /*0300*/  IMAD.U32 R4, RZ, RZ, UR18 ;  /* 0x00000012ff047e24 */ /* 0x002fe4000f8e00ff */
[----:B--2---:R-:W-:-:S05]  /*0310*/  IMAD.U32 R5, RZ, RZ, UR19 ;  /* 0x00000013ff057e24 */ /* 0x004fca000f8e00ff */
[----:B------:R1:W-:Y:S04]  /*0320*/  @!P3 STG.E.64 [R14.64], R4 ;  /* 0x000000040e00b986 */ /* 0x0003e8000c101b10 */
[----:B------:R2:W3:Y:S04]  /*0330*/  @P0 LDG.E R9, [R12.64] ;  /* 0x000000100c090981 */ /* 0x0004e8000c1e1900 */
[----:B------:R2:W4:Y:S01]  /*0340*/  @P0 LDG.E R0, [R12.64+0x4] ;  /* 0x000004100c000981 */ /* 0x000522000c1e1900 */
[----:B------:R-:W-:Y:S02]  /*0350*/  PLOP3.LUT P1, PT, PT, PT, UP0, 0x80, 0x0 ;  /* 0x000000000000781c */ /* 0x000fe40003f2f008 */
[----:B------:R-:W-:-:S11]  /*0360*/  PLOP3.LUT P2, PT, PT, PT, UP1, 0x80, 0x0 ;  /* 0x000000000000781c */ /* 0x000fd60003f4f018 */
[----:B------:R-:W5:Y:S01]  /*0370*/  @P1 LDG.E R6, [R10.64] ;  /* 0x000000100a061981 */ /* 0x000f62000c1e1900 */
[----:B-1----:R-:W-:Y:S01]  /*0380*/  MOV R4, UR6 ;  /* 0x0000000600047c02 */ /* 0x002fe20008000f00 */
[----:B------:R-:W-:-:S05]  /*0390*/  IMAD.U32 R5, RZ, RZ, UR7 ;  /* 0x00000007ff057e24 */ /* 0x000fca000f8e00ff */
[----:B------:R-:W5:Y:S01]  /*03a0*/  @!P2 LDG.E R7, [R4.64] ;  /* 0x000000100407a981 */ /* 0x000f62000c1e1900 */
[----:B------:R-:W-:Y:S01]  /*03b0*/  UMOV UR10, 0xffffffff ;  /* 0xffffffff000a7882 */ /* 0x000fe20000000000 */
[----:B------:R-:W1:Y:S01]  /*03c0*/  LDC.U8 R20, c[0x0][0x2d8] ;  /* 0x0000b600ff147b82 */ /* 0x000e620000000000 */
[----:B------:R-:W-:Y:S02]  /*03d0*/  UMOV UR25, URZ ;  /* 0x0000003f00197c82 */ /* 0x000fe40008000000 */
[----:B------:R-:W-:Y:S01]  /*03e0*/  UMOV UR23, 0xffffffff ;  /* 0xffffffff00177882 */ /* 0x000fe20000000000 */
[----:B------:R-:W-:-:S04]  /*03f0*/  SHF.R.S32.HI R8, RZ, 0x1f, R21 ;  /* 0x0000001fff087819 */ /* 0x000fc80000011415 */
[----:B--2---:R-:W-:Y:S01]  /*0400*/  LEA.HI R12, R8, R21, RZ, 0x5 ;  /* 0x00000015080c7211 */ /* 0x004fe200078f28ff */
[----:B---3--:R-:W2:Y:S08]  /*0410*/  @P0 R2UR UR10, R9 ;  /* 0x00000000090a03c2 */ /* 0x008eb000000e0000 */
[----:B----4-:R-:W2:Y:S01]  /*0420*/  @P0 R2UR UR15, R0 ;  /* 0x00000000000f03c2 */ /* 0x010ea200000e0000 */
[----:B------:R-:W-:-:S04]  /*0430*/  ISETP.NE.U32.AND P0, PT, RZ, c[0x0][0x248], PT ;  /* 0x00009200ff007a0c */ /* 0x000fc80003f05070 */
[----:B------:R-:W-:-:S03]  /*0440*/  ISETP.NE.AND.EX P0, PT, RZ, c[0x0][0x24c], PT, P0 ;  /* 0x00009300ff007a0c */ /* 0x000fc60003f05300 */
[----:B-----5:R3:W4:Y:S01]  /*0450*/  @P1 R2UR UR25, R6 ;  /* 0x00000000061913c2 */ /* 0x02072200000e0000 */
[----:B--2---:R-:W-:-:S07]  /*0460*/  @UP2 UIADD3 UR15, UR15, -UR10, URZ ;  /* 0x8000000a0f0f2290 */ /* 0x004fce000fffe03f */
[----:B------:R3:W2:Y:S01]  /*0470*/  @!P2 R2UR UR23, R7 ;  /* 0x000000000717a3c2 */ /* 0x0006a200000e0000 */
[----:B------:R-:W-:Y:S01]  /*0480*/  @!UP2 ULDC UR15, c[0x0][0x214] ;  /* 0x00008500000faab9 */ /* 0x000fe20000000800 */
        /* <DEDUP_REMOVED lines=8> */
.L_x_744:
[----:B-1----:R-:W-:Y:S02]  /*0510*/  ULDC UR6, c[0x0][0x218] ;  /* 0x0000860000067ab9 */ /* 0x002fe40000000800 */
.L_x_745:
        /* <DEDUP_REMOVED lines=28> */
[----:B------:R-:W-:Y:S01]  /*06e0*/  LOP3.LUT R10, R12, 0xffffffe0, RZ, 0xc0, !PT ;  /* 0xffffffe00c0a7812 */ /* 0x000fe200078ec0ff */
[----:B------:R-:W-:Y:S02]  /*06f0*/  UISETP.NE.AND UP0, UPT, UR23, -0x1, UPT ;  /* 0xffffffff1700788c */ /* 0x000fe4000bf05270 */
[----:B------:R-:W-:Y:S02]  /*0700*/  ULDC.64 UR4, c[0x0][0x190] ;  /* 0x0000640000047ab9 */ /* 0x000fe40000000a00 */
[----:B------:R-:W-:Y:S01]  /*0710*/  ULDC.64 UR6, c[0x0][0x178] ;  /* 0x00005e0000067ab9 */ /* 0x000fe20000000a00 */
[----:B------:R-:W-:Y:S01]  /*0720*/  IMAD.IADD R10, R21, 0x1, -R10 ;  /* 0x00000001150a7824 */ /* 0x000fe200078e0a0a */
[----:B------:R-:W-:Y:S01]  /*0730*/  PLOP3.LUT P0, PT, PT, PT, UP0, 0x80, 0x0 ;  /* 0x000000000000781c */ /* 0x000fe20003f0f008 */
[----:B------:R-:W-:Y:S02]  /*0740*/  USHF.R.S32.HI UR8, URZ, 0x6, UR8 ;  /* 0x000000063f087899 */ /* 0x000fe40008011408 */
[----:B------:R-:W-:-:S02]  /*0750*/  @UP1 UIMAD.WIDE.U32 UR26, UR10, UR4, URZ ;  /* 0x000000040a1a12a5 */ /* 0x000fc4000f8e003f */
[----:B------:R-:W-:Y:S02]  /*0760*/  @UP0 UIADD3 UR24, UR25, UR23, URZ ;  /* 0x0000001719180290 */ /* 0x000fe4000fffe03f */
[----:B------:R-:W-:Y:S02]  /*0770*/  @UP1 UIMAD UR21, UR10, UR5, UR27 ;  /* 0x000000050a1512a4 */ /* 0x000fe4000f8e021b */
[----:B------:R-:W-:Y:S02]  /*0780*/  @!UP1 USHF.R.S32.HI UR13, URZ, 0x1f, UR22 ;  /* 0x0000001f3f0d9899 */ /* 0x000fe40008011416 */
[----:B------:R-:W-:Y:S02]  /*0790*/  ULDC.64 UR4, c[0x0][0x198] ;  /* 0x0000660000047ab9 */ /* 0x000fe40000000a00 */
[----:B------:R-:W-:Y:S02]  /*07a0*/  @UP0 UIMAD.WIDE.U32 UR28, UR24, UR4, URZ ;  /* 0x00000004181c02a5 */ /* 0x000fe4000f8e003f */
[----:B------:R-:W-:-:S02]  /*07b0*/  @!UP1 UIMAD UR13, UR13, UR6, URZ ;  /* 0x000000060d0d92a4 */ /* 0x000fc4000f8e023f */
[----:B------:R-:W-:Y:S02]  /*07c0*/  @UP0 UIMAD UR24, UR24, UR5, UR29 ;  /* 0x00000005181802a4 */ /* 0x000fe4000f8e021d */
[----:B------:R-:W-:Y:S02]  /*07d0*/  ULDC UR4, c[0x0][0x224] ;  /* 0x0000890000047ab9 */ /* 0x000fe40000000800 */
[----:B------:R-:W-:Y:S02]  /*07e0*/  ULDC UR5, c[0x0][0x1c0] ;  /* 0x0000700000057ab9 */ /* 0x000fe40000000800 */
[----:B------:R-:W-:Y:S02]  /*07f0*/  UIMAD UR5, UR22, UR5, UR11 ;  /* 0x00000005160572a4 */ /* 0x000fe4000f8e020b */
[----:B------:R-:W-:Y:S02]  /*0800*/  @!UP1 UIMAD UR7, UR22, UR7, UR13 ;  /* 0x00000007160792a4 */ /* 0x000fe4000f8e020d */
[----:B------:R-:W-:-:S02]  /*0810*/  UIMAD UR4, UR5, UR4, UR20 ;  /* 0x00000004050472a4 */ /* 0x000fc4000f8e0214 */
[----:B------:R-:W-:Y:S02]  /*0820*/  USHF.L.U32 UR5, UR5, 0x5, URZ ;  /* 0x0000000505057899 */ /* 0x000fe4000800063f */
[----:B------:R-:W-:Y:S02]  /*0830*/  ULDC UR13, c[0x0][0x228] ;  /* 0x00008a00000d7ab9 */ /* 0x000fe40000000800 */
[----:B------:R-:W-:Y:S02]  /*0840*/  @!UP1 UIMAD.WIDE.U32 UR30, UR22, UR6, URZ ;  /* 0x00000006161e92a5 */ /* 0x000fe4000f8e003f */
[----:B------:R-:W-:Y:S01]  /*0850*/  UIMAD UR13, UR4, UR13, URZ ;  /* 0x0000000d040d72a4 */ /* 0x000fe2000f8e023f */
[--C-:B------:R-:W-:Y:S01]  /*0860*/  IADD3 R25, P2, P1, R2, UR5, R10.reuse ;  /* 0x0000000502197c10 */ /* 0x100fe2000f95e00a */
[----:B------:R-:W-:Y:S01]  /*0870*/  USHF.R.S32.HI UR4, URZ, 0x1f, UR5 ;  /* 0x0000001f3f047899 */ /* 0x000fe20008011405 */
[----:B------:R-:W-:Y:S01]  /*0880*/  SHF.R.S32.HI R2, RZ, 0x1f, R10 ;  /* 0x0000001fff027819 */ /* 0x000fe2000001140a */
[----:B------:R-:W-:-:S02]  /*0890*/  @UP1 UMOV UR6, UR26 ;  /* 0x0000001a00061c82 */ /* 0x000fc40008000000 */
[----:B------:R-:W-:Y:S02]  /*08a0*/  @!UP1 UIADD3 UR21, UR31, UR7, URZ ;  /* 0x000000071f159290 */ /* 0x000fe4000fffe03f */
[----:B------:R-:W-:Y:S01]  /*08b0*/  IADD3.X R2, R3, UR4, R2, P2, P1 ;  /* 0x0000000403027c10 */ /* 0x000fe200097e2402 */
[----:B------:R-:W-:Y:S02]  /*08c0*/  @!UP1 UMOV UR6, UR30 ;  /* 0x0000001e00069c82 */ /* 0x000fe40008000000 */
[----:B------:R-:W-:Y:S01]  /*08d0*/  @UP0 UMOV UR26, UR28 ;  /* 0x0000001c001a0c82 */ /* 0x000fe20008000000 */
[----:B------:R-:W-:Y:S05]  /*08e0*/  @P0 BRA `(.L_x_747) ;  /* 0x000000c000000947 */ /* 0x000fea0003800000 */
[----:B------:R-:W-:Y:S02]  /*08f0*/  USHF.R.S32.HI UR24, URZ, 0x1f, UR25 ;  /* 0x0000001f3f187899 */ /* 0x000fe40008011419 */
[----:B------:R-:W-:Y:S02]  /*0900*/  ULDC.64 UR4, c[0x0][0x198] ;  /* 0x0000660000047ab9 */ /* 0x000fe40000000a00 */
[----:B------:R-:W-:-:S02]  /*0910*/  UIMAD UR24, UR24, UR4, URZ ;  /* 0x00000004181872a4 */ /* 0x000fc4000f8e023f */
[----:B------:R-:W-:Y:S02]  /*0920*/  UIMAD.WIDE.U32 UR26, UR25, UR4, URZ ;  /* 0x00000004191a72a5 */ /* 0x000fe4000f8e003f */
[----:B------:R-:W-:Y:S02]  /*0930*/  UIMAD UR24, UR25, UR5, UR24 ;  /* 0x00000005191872a4 */ /* 0x000fe4000f8e0218 */
[----:B------:R-:W-:Y:S02]  /*0940*/  USHF.R.S32.HI UR7, URZ, 0x1f, UR22 ;  /* 0x0000001f3f077899 */ /* 0x000fe40008011416 */
[----:B------:R-:W-:Y:S02]  /*0950*/  ULDC.64 UR4, c[0x0][0x180] ;  /* 0x0000600000047ab9 */ /* 0x000fe40000000a00 */
[----:B------:R-:W-:Y:S02]  /*0960*/  UIADD3 UR27, UR27, UR24, URZ ;  /* 0x000000181b1b7290 */ /* 0x000fe4000fffe03f */
[----:B------:R-:W-:-:S02]  /*0970*/  UIMAD UR7, UR7, UR4, URZ ;  /* 0x00000004070772a4 */ /* 0x000fc4000f8e023f */
[----:B------:R-:W-:Y:S02]  /*0980*/  UIMAD.WIDE.U32 UR26, UR22, UR4, UR26 ;  /* 0x00000004161a72a5 */ /* 0x000fe4000f8e001a */
[----:B------:R-:W-:-:S04]  /*0990*/  UIMAD UR5, UR22, UR5, UR7 ;  /* 0x00000005160572a4 */ /* 0x000fc8000f8e0207 */
[----:B------:R-:W-:Y:S02]  /*09a0*/  UIADD3 UR24, UR27, UR5, URZ ;  /* 0x000000051b187290 */ /* 0x000fe4000fffe03f */
.L_x_747:
        /* <DEDUP_REMOVED lines=15> */
[----:B--2---:R-:W-:-:S07]  /*0aa0*/  UIMAD.WIDE.U32 UR28, UR5, UR4, URZ ;  /* 0x00000004051c72a5 */ /* 0x004fce000f8e003f */
[----:B------:R-:W-:Y:S02]  /*0ab0*/  UMOV UR5, UR29 ;  /* 0x0000001d00057c82 */ /* 0x000fe40008000000 */
[----:B------:R-:W-:Y:S02]  /*0ac0*/  UIADD3 UR27, -UR5, URZ, URZ ;  /* 0x0000003f051b7290 */ /* 0x000fe4000fffe13f */
[----:B------:R-:W-:Y:S02]  /*0ad0*/  @UP0 UIADD3 UR29, UR25, UR23, URZ ;  /* 0x00000017191d0290 */ /* 0x000fe4000fffe03f */
[----:B------:R-:W-:Y:S02]  /*0ae0*/  UIMAD UR4, UR7, UR27, UR4 ;  /* 0x0000001b070472a4 */ /* 0x000fe4000f8e0204 */
[----:B------:R-:W-:Y:S02]  /*0af0*/  USHF.R.S32.HI UR27, URZ, 0x1f, UR11 ;  /* 0x0000001f3f1b7899 */ /* 0x000fe4000801140b */
        /* <DEDUP_REMOVED lines=29> */
.L_x_748:
[CC--:B------:R-:W-:Y:S01]  /*0cd0*/  LEA.HI R4, R8.reuse, R21.reuse, RZ, 0x4 ;  /* 0x0000001508047211 */ /* 0x0c0fe200078f20ff */
[----:B------:R-:W-:Y:S01]  /*0ce0*/  ULDC.64 UR4, c[0x0][0x1b0] ;  /* 0x00006c0000047ab9 */ /* 0x000fe20000000a00 */
[--C-:B------:R-:W-:Y:S01]  /*0cf0*/  SHF.R.S32.HI R7, RZ, 0x5, R12.reuse ;  /* 0x00000005ff077819 */ /* 0x100fe2000001140c */
[----:B------:R-:W-:Y:S01]  /*0d00*/  UIMAD UR4, UR28, UR4, URZ ;  /* 0x000000041c0472a4 */ /* 0x000fe2000f8e023f */
[----:B------:R-:W-:Y:S01]  /*0d10*/  SHF.R.S32.HI R12, RZ, 0x1f, R12 ;  /* 0x0000001fff0c7819 */ /* 0x000fe2000001140c */
[----:B------:R-:W-:Y:S01]  /*0d20*/  UIADD3 UR20, -UR20, UR15, URZ ;  /* 0x0000000f14147290 */ /* 0x000fe2000fffe13f */
[----:B------:R-:W-:Y:S01]  /*0d30*/  LEA.HI R0, R8, R21, RZ, 0x3 ;  /* 0x0000001508007211 */ /* 0x000fe200078f18ff */
[----:B------:R-:W-:Y:S01]  /*0d40*/  IMAD.U32 R17, RZ, RZ, UR12 ;  /* 0x0000000cff117e24 */ /* 0x000fe2000f8e00ff */
[----:B------:R-:W-:Y:S01]  /*0d50*/  SHF.R.S32.HI R5, RZ, 0x4, R4 ;  /* 0x00000004ff057819 */ /* 0x000fe20000011404 */
[----:B------:R-:W-:Y:S01]  /*0d60*/  BSSY B0, `(.L_x_749) ;  /* 0x000007a000007945 */ /* 0x000fe20003800000 */
[----:B------:R-:W-:-:S02]  /*0d70*/  SHF.R.S32.HI R11, RZ, 0x1f, R10 ;  /* 0x0000001fff0b7819 */ /* 0x000fc4000001140a */
[----:B------:R-:W-:Y:S02]  /*0d80*/  LEA.HI R12, R12, R7, RZ, 0x2 ;  /* 0x000000070c0c7211 */ /* 0x000fe400078f10ff */
[----:B------:R-:W-:Y:S02]  /*0d90*/  SHF.R.S32.HI R28, RZ, 0x3, R0 ;  /* 0x00000003ff1c7819 */ /* 0x000fe40000011400 */
[----:B------:R-:W-:Y:S02]  /*0da0*/  LOP3.LUT R0, R0, 0xfffffff8, RZ, 0xc0, !PT ;  /* 0xfffffff800007812 */ /* 0x000fe400078ec0ff */
[----:B------:R-:W-:Y:S01]  /*0db0*/  LEA.HI R213, R4, R5, RZ, 0x1 ;  /* 0x0000000504d57211 */ /* 0x000fe200078f08ff */
[----:B------:R-:W-:Y:S01]  /*0dc0*/  IMAD.SHL.U32 R248, R28, 0x40, RZ ;  /* 0x000000401cf87824 */ /* 0x000fe200078e00ff */
[----:B------:R-:W-:Y:S01]  /*0dd0*/  LEA.HI R11, R11, R10, RZ, 0x2 ;  /* 0x0000000a0b0b7211 */ /* 0x000fe200078f10ff */
[----:B------:R-:W-:Y:S01]  /*0de0*/  IMAD.IADD R0, R21, 0x1, -R0 ;  /* 0x0000000115007824 */ /* 0x000fe200078e0a00 */
[----:B------:R-:W-:-:S02]  /*0df0*/  LOP3.LUT R12, R12, 0xffffffc, RZ, 0xc0, !PT ;  /* 0x0ffffffc0c0c7812 */ /* 0x000fc400078ec0ff */
[----:B------:R-:W-:Y:S01]  /*0e00*/  LOP3.LUT R4, R4, 0xfffffff0, RZ, 0xc0, !PT ;  /* 0xfffffff004047812 */ /* 0x000fe200078ec0ff */
[----:B------:R-:W-:Y:S01]  /*0e10*/  IMAD.SHL.U32 R98, R0, 0x8, RZ ;  /* 0x0000000800627824 */ /* 0x000fe200078e00ff */
[----:B------:R-:W-:Y:S01]  /*0e20*/  SHF.R.S32.HI R6, RZ, 0x2, R11 ;  /* 0x00000002ff067819 */ /* 0x000fe2000001140b */
[----:B------:R-:W-:Y:S01]  /*0e30*/  IMAD.IADD R3, R7, 0x1, -R12 ;  /* 0x0000000107037824 */ /* 0x000fe200078e0a0c */
[----:B------:R-:W-:Y:S01]  /*0e40*/  LOP3.LUT R213, R213, 0xfffffffe, RZ, 0xc0, !PT ;  /* 0xfffffffed5d57812 */ /* 0x000fe200078ec0ff */
[----:B------:R-:W-:Y:S01]  /*0e50*/  IMAD.IADD R4, R21, 0x1, -R4 ;  /* 0x0000000115047824 */ /* 0x000fe200078e0a04 */
[----:B------:R-:W1:Y:S01]  /*0e60*/  S2R R12, SR_CTAID.Z ;  /* 0x00000000000c7919 */ /* 0x000e620000002700 */
[----:B------:R-:W-:Y:S01]  /*0e70*/  LOP3.LUT R248, R248, 0x1c0, RZ, 0xc0, !PT ;  /* 0x000001c0f8f87812 */ /* 0x000fe200078ec0ff */
[----:B------:R-:W-:Y:S01]  /*0e80*/  IMAD R6, R3, 0x10, R6 ;  /* 0x0000001003067824 */ /* 0x000fe200078e0206 */
[----:B------:R-:W-:Y:S01]  /*0e90*/  SHF.R.S32.HI R29, RZ, 0x1f, R28 ;  /* 0x0000001fff1d7819 */ /* 0x000fe2000001141c */
[----:B------:R-:W-:Y:S01]  /*0ea0*/  IMAD.IADD R213, R5, 0x1, -R213 ;  /* 0x0000000105d57824 */ /* 0x000fe200078e0ad5 */
[----:B------:R-:W-:-:S02]  /*0eb0*/  SHF.R.S32.HI R3, RZ, 0x1f, R4 ;  /* 0x0000001fff037819 */ /* 0x000fc40000011404 */
[----:B------:R-:W-:Y:S01]  /*0ec0*/  LOP3.LUT R5, R248, 0x38, R98, 0xf8, !PT ;  /* 0x00000038f8057812 */ /* 0x000fe200078ef862 */
[----:B------:R-:W-:Y:S01]  /*0ed0*/  IMAD R13, R29, c[0x0][0x198], RZ ;  /* 0x000066001d0d7a24 */ /* 0x000fe200078e02ff */
[----:B------:R-:W-:Y:S01]  /*0ee0*/  SHF.R.U32.HI R248, RZ, 0x3, R248 ;  /* 0x00000003fff87819 */ /* 0x000fe200000116f8 */
[----:B------:R-:W-:Y:S01]  /*0ef0*/  IMAD.WIDE R16, R17, 0x40, R28 ;  /* 0x0000004011107825 */ /* 0x000fe200078e021c */
[----:B------:R-:W-:Y:S02]  /*0f00*/  LEA.HI R3, R3, R4, RZ, 0x3 ;  /* 0x0000000403037211 */ /* 0x000fe400078f18ff */
[----:B------:R-:W-:Y:S02]  /*0f10*/  LOP3.LUT R248, R5, R248, RZ, 0x3c, !PT ;  /* 0x000000f805f87212 */ /* 0x000fe400078e3cff */
[C---:B------:R-:W-:Y:S01]  /*0f20*/  LOP3.LUT R5, R3.reuse, 0xfffffff8, RZ, 0xc0, !PT ;  /* 0xfffffff803057812 */ /* 0x040fe200078ec0ff */
[----:B------:R-:W-:Y:S01]  /*0f30*/  IMAD.SHL.U32 R3, R3, 0x40, RZ ;  /* 0x0000004003037824 */ /* 0x000fe200078e00ff */
[----:B------:R-:W-:-:S02]  /*0f40*/  SHF.R.S32.HI R99, RZ, 0x1f, R98 ;  /* 0x0000001fff637819 */ /* 0x000fc40000011462 */
[----:B------:R-:W-:Y:S01]  /*0f50*/  LEA.HI R9, R8, R21, RZ, 0x6 ;  /* 0x0000001508097211 */ /* 0x000fe200078f30ff */
[----:B------:R-:W-:Y:S01]  /*0f60*/  IMAD.IADD R5, R4, 0x1, -R5 ;  /* 0x0000000104057824 */ /* 0x000fe200078e0a05 */
[----:B------:R-:W-:Y:S01]  /*0f70*/  IADD3 R14, P0, R98, UR6, RZ ;  /* 0x00000006620e7c10 */ /* 0x000fe2000ff1e0ff */
[C---:B------:R-:W-:Y:S01]  /*0f80*/  IMAD.WIDE.U32 R18, R28.reuse, c[0x0][0x198], R98 ;  /* 0x000066001c127a25 */ /* 0x040fe200078e0062 */
[----:B------:R2:W-:Y:S01]  /*0f90*/  STL.64 [R1+0x18], R98 ;  /* 0x0000186201007387 */ /* 0x0005e20000100a00 */
[----:B------:R-:W-:Y:S01]  /*0fa0*/  ULDC.64 UR6, c[0x0][0x1b8] ;  /* 0x00006e0000067ab9 */ /* 0x000fe20000000a00 */
[----:B------:R-:W-:Y:S01]  /*0fb0*/  IADD3.X R15, R99, UR21, RZ, P0, !PT ;  /* 0x00000015630f7c10 */ /* 0x000fe200087fe4ff */
[----:B------:R-:W-:Y:S01]  /*0fc0*/  IMAD.SHL.U32 R9, R9, 0x8, RZ ;  /* 0x0000000809097824 */ /* 0x000fe200078e00ff */
[C---:B------:R-:W-:Y:S01]  /*0fd0*/  LOP3.LUT P2, RZ, R5.reuse, 0x4, RZ, 0xc0, !PT ;  /* 0x0000000405ff7812 */ /* 0x040fe2000784c0ff */
[----:B------:R-:W-:Y:S01]  /*0fe0*/  IMAD R4, R28, c[0x0][0x19c], R13 ;  /* 0x000067001c047a24 */ /* 0x000fe200078e020d */
[C---:B------:R-:W-:Y:S01]  /*0ff0*/  LOP3.LUT P1, RZ, R5.reuse, 0x2, RZ, 0xc0, !PT ;  /* 0x0000000205ff7812 */ /* 0x040fe2000782c0ff */
[----:B------:R-:W-:Y:S01]  /*1000*/  IMAD.SHL.U32 R5, R5, 0x40, RZ ;  /* 0x0000004005057824 */ /* 0x000fe200078e00ff */
[----:B------:R-:W-:Y:S01]  /*1010*/  IADD3 R18, P0, R18, UR26, RZ ;  /* 0x0000001a12127c10 */ /* 0x000fe2000ff1e0ff */
[----:B-1----:R-:W-:Y:S01]  /*1020*/  IMAD.WIDE.U32 R12, R12, c[0x0][0x1a8], R14 ;  /* 0x00006a000c0c7a25 */ /* 0x002fe200078e000e */
[----:B------:R-:W-:Y:S01]  /*1030*/  LOP3.LUT R248, R248, 0xfffffe00, R9, 0xf8, !PT ;  /* 0xfffffe00f8f87812 */ /* 0x000fe200078ef809 */
[----:B------:R-:W-:Y:S01]  /*1040*/  UIMAD UR21, UR23, UR5, UR4 ;  /* 0x00000005171572a4 */ /* 0x000fe2000f8e0204 */
[----:B------:R-:W-:Y:S01]  /*1050*/  LOP3.LUT R5, R5, 0x1c0, RZ, 0xc0, !PT ;  /* 0x000001c005057812 */ /* 0x000fe200078ec0ff */
[----:B------:R-:W-:Y:S01]  /*1060*/  IMAD R9, R29, c[0x0][0x1a0], RZ ;  /* 0x000068001d097a24 */ /* 0x000fe200078e02ff */
[----:B------:R-:W-:Y:S01]  /*1070*/  IADD3.X R19, R19, UR24, R4, P0, !PT ;  /* 0x0000001813137c10 */ /* 0x000fe200087fe404 */
[----:B------:R-:W-:Y:S01]  /*1080*/  IMAD.WIDE.U32 R14, R28, c[0x0][0x1a0], R98 ;  /* 0x000068001c0e7a25 */ /* 0x000fe200078e0062 */
[----:B------:R-:W-:Y:S01]  /*1090*/  ULDC.64 UR4, c[0x0][0x1a8] ;  /* 0x00006a0000047ab9 */ /* 0x000fe20000000a00 */
[----:B------:R-:W-:Y:S01]  /*10a0*/  IADD3 R251, R98, 0x40, RZ ;  /* 0x0000004062fb7810 */ /* 0x000fe20007ffe0ff */
[----:B------:R-:W-:Y:S01]  /*10b0*/  UIMAD UR6, UR28, UR6, URZ ;  /* 0x000000061c0672a4 */ /* 0x000fe2000f8e023f */
[----:B------:R-:W-:Y:S01]  /*10c0*/  IMAD.SHL.U32 R8, R213, 0x8, RZ ;  /* 0x00000008d5087824 */ /* 0x000fe200078e00ff */
[----:B------:R-:W-:Y:S01]  /*10d0*/  IADD3 R14, P0, R14, UR30, RZ ;  /* 0x0000001e0e0e7c10 */ /* 0x000fe2000ff1e0ff */
[----:B------:R-:W-:Y:S01]  /*10e0*/  IMAD R4, R28, c[0x0][0x1a4], R9 ;  /* 0x000069001c047a24 */ /* 0x000fe200078e0209 */
[----:B------:R-:W-:Y:S01]  /*10f0*/  UIMAD UR4, UR27, UR4, URZ ;  /* 0x000000041b0472a4 */ /* 0x000fe2000f8e023f */
[----:B------:R-:W-:Y:S01]  /*1100*/  IADD3 R250, R98, 0x80, RZ ;  /* 0x0000008062fa7810 */ /* 0x000fe20007ffe0ff */
[----:B------:R-:W-:Y:S01]  /*1110*/  UIMAD UR6, UR23, UR7, UR6 ;  /* 0x00000007170672a4 */ /* 0x000fe2000f8e0206 */
[----:B------:R-:W-:Y:S01]  /*1120*/  LOP3.LUT R8, R5, 0x8, R8, 0xf8, !PT ;  /* 0x0000000805087812 */ /* 0x000fe200078ef808 */
[----:B------:R-:W-:Y:S01]  /*1130*/  UIMAD UR4, UR11, UR5, UR4 ;  /* 0x000000050b0472a4 */ /* 0x000fe2000f8e0204 */
[----:B------:R-:W-:Y:S01]  /*1140*/  SHF.R.U32.HI R5, RZ, 0x3, R5 ;  /* 0x00000003ff057819 */ /* 0x000fe20000011605 */
[----:B------:R-:W-:Y:S01]  /*1150*/  IMAD.SHL.U32 R248, R248, 0x2, RZ ;  /* 0x00000002f8f87824 */ /* 0x000fe200078e00ff */
[----:B------:R-:W-:-:S02]  /*1160*/  IADD3.X R15, R15, UR29, R4, P0, !PT ;  /* 0x0000001d0f0f7c10 */ /* 0x000fc400087fe404 */
[----:B------:R-:W-:Y:S01]  /*1170*/  LOP3.LUT R4, R8, R5, RZ, 0x3c, !PT ;  /* 0x0000000508047212 */ /* 0x000fe200078e3cff */
[----:B------:R-:W-:Y:S01]  /*1180*/  IMAD.U32 R8, RZ, RZ, UR23 ;  /* 0x00000017ff087e24 */ /* 0x000fe2000f8e00ff */
[----:B------:R-:W-:Y:S01]  /*1190*/  ISETP.GE.AND P0, PT, R28, UR20, PT ;  /* 0x000000141c007c0c */ /* 0x000fe2000bf06270 */
[----:B------:R-:W-:Y:S01]  /*11a0*/  IMAD.U32 R5, RZ, RZ, UR23 ;  /* 0x00000017ff057e24 */ /* 0x000fe2000f8e00ff */
[----:B------:R-:W-:Y:S01]  /*11b0*/  LOP3.LUT R4, R4, 0xfffffe00, R3, 0xf8, !PT ;  /* 0xfffffe0004047812 */ /* 0x000fe200078ef803 */
[----:B------:R-:W-:Y:S01]  /*11c0*/  IMAD.WIDE.U32 R36, R8, c[0x0][0x1b0], R18 ;  /* 0x00006c0008247a25 */ /* 0x000fe200078e0012 */
[----:B------:R-:W-:-:S03]  /*11d0*/  IADD3 R249, R98, 0xc0, RZ ;  /* 0x000000c062f97810 */ /* 0x000fc60007ffe0ff */
[----:B------:R-:W-:Y:S01]  /*11e0*/  IMAD.WIDE.U32 R34, R5, c[0x0][0x1b8], R14 ;  /* 0x00006e0005227a25 */ /* 0x000fe200078e000e */
[----:B------:R-:W-:Y:S01]  /*11f0*/  IADD3 R39, R37, UR21, RZ ;  /* 0x0000001525277c10 */ /* 0x000fe2000fffe0ff */
[----:B------:R2:W-:Y:S01]  /*1200*/  STL.64 [R1+0x8], R36 ;  /* 0x0000082401007387 */ /* 0x0005e20000100a00 */
[----:B------:R-:W-:Y:S01]  /*1210*/  IADD3 R15, R13, UR4, RZ ;  /* 0x000000040d0f7c10 */ /* 0x000fe2000fffe0ff */
[----:B------:R-:W-:Y:S01]  /*1220*/  IMAD.MOV.U32 R3, RZ, RZ, 0x20 ;  /* 0x00000020ff037424 */ /* 0x000fe200078e00ff */
[----:B------:R-:W-:Y:S01]  /*1230*/  IADD3 R247, R35, UR6, RZ ;  /* 0x0000000623f77c10 */ /* 0x000fe2000fffe0ff */
[----:B------:R2:W-:Y:S01]  /*1240*/  STL.64 [R1], R34 ;  /* 0x0000002201007387 */ /* 0x0005e20000100a00 */
[----:B------:R-:W-:Y:S02]  /*1250*/  IMAD.MOV.U32 R8, RZ, RZ, 0x10 ;  /* 0x00000010ff087424 */ /* 0x000fe400078e00ff */
[----:B------:R-:W-:Y:S01]  /*1260*/  SEL R3, R3, 0xffffffe0, !P2 ;  /* 0xffffffe003037807 */ /* 0x000fe20005000000 */
[----:B------:R2:W-:Y:S02]  /*1270*/  STL [R1+0x14], R39 ;  /* 0x0000142701007387 */ /* 0x0005e40000100800 */
        /* <DEDUP_REMOVED lines=40> */
.L_x_750:
[----:B------:R-:W-:Y:S05]  /*1500*/  BSYNC B0 ;  /* 0x0000000000007941 */ /* 0x000fea0003800000 */
.L_x_749:
[----:B------:R-:W-:Y:S01]  /*1510*/  LOP3.LUT R11, R11, 0x7ffffffc, RZ, 0xc0, !PT ;  /* 0x7ffffffc0b0b7812 */ /* 0x000fe200078ec0ff */
[----:B------:R-:W-:Y:S01]  /*1520*/  ULEA UR4, UR8, UR13, 0x6 ;  /* 0x0000000d08047291 */ /* 0x000fe2000f8e303f */
[----:B------:R-:W-:Y:S03]  /*1530*/  BSSY B0, `(.L_x_751) ;  /* 0x0000035000007945 */ /* 0x000fe60003800000 */
[----:B------:R-:W-:Y:S01]  /*1540*/  IMAD.IADD R9, R10, 0x1, -R11 ;  /* 0x000000010a097824 */ /* 0x000fe200078e0a0b */
[----:B------:R-:W-:Y:S01]  /*1550*/  IADD3 R11, R28, 0x10, RZ ;  /* 0x000000101c0b7810 */ /* 0x000fe20007ffe0ff */
[----:B------:R-:W-:Y:S02]  /*1560*/  UIADD3 UR4, UR4, -0x40, URZ ;  /* 0xffffffc004047890 */ /* 0x000fe4000fffe03f */
[----:B------:R-:W-:Y:S01]  /*1570*/  IMAD.SHL.U32 R9, R9, 0x2, RZ ;  /* 0x0000000209097824 */ /* 0x000fe200078e00ff */
[----:B------:R-:W-:-:S03]  /*1580*/  ISETP.GE.AND P1, PT, R11, UR20, PT ;  /* 0x000000140b007c0c */ /* 0x000fc6000bf26270 */
[----:B------:R-:W-:Y:S02]  /*1590*/  IMAD R6, R6, c[0x0][0x228], R9 ;  /* 0x00008a0006067a24 */ /* 0x000fe400078e0209 */
[----:B-1----:R-:W-:-:S03]  /*15a0*/  IMAD.U32 R30, RZ, RZ, UR4 ;  /* 0x00000004ff1e7e24 */ /* 0x002fc6000f8e00ff */
[----:B------:R-:W-:Y:S02]  /*15b0*/  IADD3 R31, P0, R6, UR4, RZ ;  /* 0x00000004061f7c10 */ /* 0x000fe4000ff1e0ff */
[----:B------:R-:W-:-:S04]  /*15c0*/  SHF.R.S32.HI R9, RZ, 0x1f, R6 ;  /* 0x0000001fff097819 */ /* 0x000fc80000011406 */
[----:B------:R-:W-:Y:S01]  /*15d0*/  LEA.HI.X.SX32 R30, R30, R9, 0x1, P0 ;  /* 0x000000091e1e7211 */ /* 0x000fe200000f0eff */
        /* <DEDUP_REMOVED lines=42> */
.L_x_752:
[----:B------:R-:W-:Y:S05]  /*1880*/  BSYNC B0 ;  /* 0x0000000000007941 */ /* 0x000fea0003800000 */
.L_x_751:
[----:B------:R-:W-:Y:S01]  /*1890*/  IADD3 R10, R28, 0x20, RZ ;  /* 0x000000201c0a7810 */ /* 0x000fe20007ffe0ff */
        /* <DEDUP_REMOVED lines=14> */
[C---:B-1----:R-:W-:Y:S01]  /*1980*/  @!P5 LEA R22, P6, R18.reuse, c[0x0][0x160], 0x1 ;  /* 0x000058001216da11 */ /* 0x042fe200078c08ff */
        /* <DEDUP_REMOVED lines=29> */
.L_x_754:
[----:B------:R-:W-:Y:S05]  /*1b60*/  BSYNC B0 ;  /* 0x0000000000007941 */ /* 0x000fea0003800000 */
.L_x_753:
        /* <DEDUP_REMOVED lines=48> */
.L_x_756:
[----:B------:R-:W-:Y:S05]  /*1e70*/  BSYNC B0 ;  /* 0x0000000000007941 */ /* 0x000fea0003800000 */
.L_x_755:
        /* <DEDUP_REMOVED lines=11> */
[----:B---3--:R-:W-:Y:S01]  /*1f30*/  IMAD.WIDE.U32 R16, R6, UR20, R96 ;  /* 0x0000001406107c25 */ /* 0x008fe2000f8e0060 */
        /* <DEDUP_REMOVED lines=36> */
.L_x_758:
[----:B------:R-:W-:Y:S05]  /*2180*/  BSYNC B0 ;  /* 0x0000000000007941 */ /* 0x000fea0003800000 */
.L_x_757:
        /* <DEDUP_REMOVED lines=41> */
.L_x_760:
[----:B------:R-:W-:Y:S05]  /*2420*/  BSYNC B0 ;  /* 0x0000000000007941 */ /* 0x000fea0003800000 */
.L_x_759:
[----:B------:R-:W-:Y:S01]  /*2430*/  ISETP.GE.AND P0, PT, R10, UR7, PT ;  /* 0x000000070a007c0c */ /* 0x000fe2000bf06270 */
[----:B------:R-:W-:-:S12]  /*2440*/  BSSY B0, `(.L_x_761) ;  /* 0x0000027000007945 */ /* 0x000fd80003800000 */
[----:B------:R-:W-:Y:S05]  /*2450*/  @P0 BRA `(.L_x_762) ;  /* 0x0000025000000947 */ /* 0x000fea0003800000 */
[----:B------:R-:W-:Y:S01]  /*2460*/  ISETP.GE.AND P5, PT, R98, c[0x0][0x220], PT ;  /* 0x0000880062007a0c */ /* 0x000fe20003fa6270 */
[----:B-1----:R-:W-:Y:S01]  /*2470*/  IMAD.MOV.U32 R12, RZ, RZ, c[0x0][0x198] ;  /* 0x00006600ff0c7624 */ /* 0x002fe200078e00ff */
        /* <DEDUP_REMOVED lines=35> */
.L_x_762:
[----:B------:R-:W-:Y:S05]  /*26b0*/  BSYNC B0 ;  /* 0x0000000000007941 */ /* 0x000fea0003800000 */
.L_x_761:
[----:B------:R-:W-:Y:S01]  /*26c0*/  ISETP.GE.AND P0, PT, R9, UR7, PT ;  /* 0x0000000709007c0c */ /* 0x000fe2000bf06270 */
[----:B------:R-:W-:-:S12]  /*26d0*/  BSSY B0, `(.L_x_763) ;  /* 0x0000029000007945 */ /* 0x000fd80003800000 */
[----:B------:R-:W-:Y:S05]  /*26e0*/  @P0 BRA `(.L_x_764) ;  /* 0x0000027000000947 */ /* 0x000fea0003800000 */
[----:B------:R-:W-:Y:S01]  /*26f0*/  ISETP.GE.AND P5, PT, R98, c[0x0][0x220], PT ;  /* 0x0000880062007a0c */ /* 0x000fe20003fa6270 */
[----:B-1----:R-:W-:Y:S01]  /*2700*/  IMAD.MOV.U32 R12, RZ, RZ, c[0x0][0x198] ;  /* 0x00006600ff0c7624 */ /* 0x002fe200078e00ff */
        /* <DEDUP_REMOVED lines=37> */
.L_x_764:
[----:B------:R-:W-:Y:S05]  /*2960*/  BSYNC B0 ;  /* 0x0000000000007941 */ /* 0x000fea0003800000 */
.L_x_763:
[----:B------:R-:W0:Y:S01]  /*2970*/  LDGDEPBAR ;  /* 0x00000000000079af */ /* 0x000e220000000000 */
[----:B------:R-:W-:Y:S01]  /*2980*/  ISETP.GE.AND P1, PT, R28, UR7, PT ;  /* 0x000000071c007c0c */ /* 0x000fe2000bf26270 */
[----:B------:R-:W-:Y:S01]  /*2990*/  ULDC.64 UR4, c[0x0][0x1a0] ;  /* 0x0000680000047ab9 */ /* 0x000fe20000000a00 */
[----:B------:R-:W-:Y:S01]  /*29a0*/  BSSY B0, `(.L_x_765) ;  /* 0x0000032000007945 */ /* 0x000fe20003800000 */
[----:B------:R-:W-:Y:S02]  /*29b0*/  UIMAD.WIDE.U32 UR32, UR20, UR4, URZ ;  /* 0x00000004142072a5 */ /* 0x000fe4000f8e003f */
[----:B------:R-:W-:-:S04]  /*29c0*/  UIMAD UR4, UR13, UR4, URZ ;  /* 0x000000040d0472a4 */ /* 0x000fc8000f8e023f */
[----:B------:R-:W-:Y:S01]  /*29d0*/  UIMAD UR4, UR20, UR5, UR4 ;  /* 0x00000005140472a4 */ /* 0x000fe2000f8e0204 */
[----:B-1----:R-:W-:Y:S02]  /*29e0*/  IMAD.U32 R16, RZ, RZ, UR32 ;  /* 0x00000020ff107e24 */ /* 0x002fe4000f8e00ff */
        /* <DEDUP_REMOVED lines=45> */
.L_x_766:
[----:B------:R-:W-:Y:S05]  /*2cc0*/  BSYNC B0 ;  /* 0x0000000000007941 */ /* 0x000fea0003800000 */
.L_x_765:
        /* <DEDUP_REMOVED lines=44> */
.L_x_768:
[----:B------:R-:W-:Y:S05]  /*2f90*/  BSYNC B0 ;  /* 0x0000000000007941 */ /* 0x000fea0003800000 */
.L_x_767:
        /* <DEDUP_REMOVED lines=10> */
[----:B------:R-:W-:Y:S01]  /*3040*/  IMAD.MOV.U32 R10, RZ, RZ, c[0x0][0x1a4] ;  /* 0x00006900ff0a7624 */ /* 0x000fe200078e00ff */
[----:B------:R-:W-:-:S02]  /*3050*/  ISETP.GE.AND P2, PT, R250, c[0x0][0x220], PT ;  /* 0x00008800fa007a0c */ /* 0x000fc40003f46270 */
[----:B------:R-:W-:-:S04]  /*3060*/  LEA R8, P0, R11, R14, 0x5 ;  /* 0x0000000e0b087211 */ /* 0x000fc800078028ff */
[----:B------:R-:W-:Y:S02]  /*3070*/  LEA.HI.X R11, R11, R15, R10, 0x5, P0 ;  /* 0x0000000f0b0b7211 */ /* 0x000fe400000f2c0a */
[----:B------:R-:W-:Y:S01]  /*3080*/  ISETP.GE.AND P0, PT, R249, c[0x0][0x220], PT ;  /* 0x00008800f9007a0c */ /* 0x000fe20003f06270 */
[----:B------:R1:W-:Y:S01]  /*3090*/  @P5 STS.128 [R248+0x11000], RZ ;  /* 0x011000fff8005388 */ /* 0x0003e20000000c00 */
[C---:B---3--:R-:W-:Y:S02]  /*30a0*/  @!P5 LEA R18, P6, R8.reuse, c[0x0][0x170], 0x1 ;  /* 0x00005c000812da11 */ /* 0x048fe400078c08ff */
        /* <DEDUP_REMOVED lines=27> */
.L_x_770:
[----:B------:R-:W-:Y:S05]  /*3260*/  BSYNC B0 ;  /* 0x0000000000007941 */ /* 0x000fea0003800000 */
.L_x_769:
        /* <DEDUP_REMOVED lines=16> */
[C---:B-1-3--:R-:W-:Y:S01]  /*3370*/  @!P5 LEA R16, P6, R14.reuse, c[0x0][0x170], 0x1 ;  /* 0x00005c000e10da11 */ /* 0x04afe200078c08ff */
        /* <DEDUP_REMOVED lines=28> */
.L_x_772:
[----:B------:R-:W-:Y:S05]  /*3540*/  BSYNC B0 ;  /* 0x0000000000007941 */ /* 0x000fea0003800000 */
.L_x_771:
[C---:B------:R-:W-:Y:S01]  /*3550*/  IMAD.SHL.U32 R8, R0.reuse, 0x40, RZ ;  /* 0x0000004000087824 */ /* 0x040fe200078e00ff */
[----:B------:R-:W-:Y:S01]  /*3560*/  R2P PR, R0, 0x6 ;  /* 0x0000000600007804 */ /* 0x000fe20000000000 */
[----:B------:R-:W-:Y:S01]  /*3570*/  IMAD.SHL.U32 R9, R28, 0x8, RZ ;  /* 0x000000081c097824 */ /* 0x000fe200078e00ff */
        /* <DEDUP_REMOVED lines=18> */
[----:B------:R-:W5:Y:S01]  /*36a0*/  LDSM.16.M88.4 R60, [R213+0x8000] ;  /* 0x00800000d53c783b */ /* 0x000f620000000200 */
[C---:B------:R-:W-:Y:S02]  /*36b0*/  IADD3 R0, R213.reuse, 0x8000, RZ ;  /* 0x00008000d5007810 */ /* 0x040fe40007ffe0ff */
[----:B------:R-:W-:Y:S01]  /*36c0*/  IADD3 R211, R213, 0x8020, RZ ;  /* 0x00008020d5d37810 */ /* 0x000fe20007ffe0ff */
[----:B------:R-:W1:Y:S01]  /*36d0*/  LDSM.16.M88.4 R52, [R213+0x8800] ;  /* 0x00880000d534783b */ /* 0x000e620000000200 */
[----:B------:R-:W-:Y:S01]  /*36e0*/  @P1 IADD3 R211, R0, -0x20, RZ ;  /* 0xffffffe000d31810 */ /* 0x000fe20007ffe0ff */
[----:B------:R-:W-:Y:S02]  /*36f0*/  IMAD.MOV.U32 R0, RZ, RZ, 0x40 ;  /* 0x00000040ff007424 */ /* 0x000fe400078e00ff */
[----:B-1-3--:R-:W1:Y:S01]  /*3700*/  LDSM.16.M88.4 R12, [R213+0x9000] ;  /* 0x00900000d50c783b */ /* 0x00ae620000000200 */
[C---:B------:R-:W-:Y:S02]  /*3710*/  IADD3 R203, R211.reuse, 0x800, RZ ;  /* 0x00000800d3cb7810 */ /* 0x040fe40007ffe0ff */
[----:B------:R-:W-:Y:S01]  /*3720*/  SEL R0, R0, 0xffffffc0, !P2 ;  /* 0xffffffc000007807 */ /* 0x000fe20005000000 */
[----:B--2---:R-:W2:Y:S01]  /*3730*/  LDSM.16.M88.4 R32, [R213+0x9800] ;  /* 0x00980000d520783b */ /* 0x004ea20000000200 */
[----:B------:R-:W-:-:S02]  /*3740*/  IADD3 R202, R211, 0x1000, RZ ;  /* 0x00001000d3ca7810 */ /* 0x000fc40007ffe0ff */
[----:B------:R-:W-:Y:S01]  /*3750*/  IADD3 R201, R211, 0x1800, RZ ;  /* 0x00001800d3c97810 */ /* 0x000fe20007ffe0ff */
[----:B------:R-:W3:Y:S01]  /*3760*/  LDSM.16.M88.4 R36, [R211] ;  /* 0x00000000d324783b */ /* 0x000ee20000000200 */
[----:B------:R-:W-:Y:S01]  /*3770*/  IMAD.IADD R207, R213, 0x1, R0 ;  /* 0x00000001d5cf7824 */ /* 0x000fe200078e0200 */
[C---:B------:R-:W-:Y:S01]  /*3780*/  IADD3 R199, R211.reuse, 0x2000, RZ ;  /* 0x00002000d3c77810 */ /* 0x040fe20007ffe0ff */
[----:B------:R-:W-:Y:S01]  /*3790*/  IMAD.IADD R200, R0, 0x1, R211 ;  /* 0x0000000100c87824 */ /* 0x000fe200078e02d3 */
[----:B------:R-:W4:Y:S01]  /*37a0*/  LDSM.16.M88.4 R40, [R211+0x800] ;  /* 0x00080000d328783b */ /* 0x000f220000000200 */
[----:B------:R-:W-:Y:S01]  /*37b0*/  IMAD.U32 R0, RZ, RZ, UR20 ;  /* 0x00000014ff007e24 */ /* 0x000fe2000f8e00ff */
[C---:B------:R-:W-:Y:S02]  /*37c0*/  IADD3 R198, R211.reuse, 0x2800, RZ ;  /* 0x00002800d3c67810 */ /* 0x040fe40007ffe0ff */
[----:B------:R-:W1:Y:S01]  /*37d0*/  LDSM.16.M88.4 R68, [R211+0x1800] ;  /* 0x00180000d344783b */ /* 0x000e620000000200 */
[----:B------:R-:W-:Y:S01]  /*37e0*/  IMAD R0, R0, 0x40, R21 ;  /* 0x0000004000007824 */ /* 0x000fe200078e0215 */
[----:B------:R-:W-:-:S02]  /*37f0*/  IADD3 R197, R211, 0x3000, RZ ;  /* 0x00003000d3c57810 */ /* 0x000fc40007ffe0ff */
[----:B------:R-:W-:Y:S01]  /*3800*/  LDSM.16.M88.4 R44, [R207+0x8000] ;  /* 0x00800000cf2c783b */ /* 0x000fe20000000200 */
[----:B------:R-:W-:Y:S02]  /*3810*/  IADD3 R196, R211, 0x3800, RZ ;  /* 0x00003800d3c47810 */ /* 0x000fe40007ffe0ff */
[C---:B------:R-:W-:Y:S01]  /*3820*/  IADD3 R24, R0.reuse, 0x1, RZ ;  /* 0x0000000100187810 */ /* 0x040fe20007ffe0ff */
[----:B------:R-:W-:Y:S01]  /*3830*/  LDSM.16.M88.4 R92, [R207+0x9800] ;  /* 0x00980000cf5c783b */ /* 0x000fe20000000200 */
[----:B------:R-:W-:Y:S02]  /*3840*/  IADD3 R23, R0, 0x8, RZ ;  /* 0x0000000800177810 */ /* 0x000fe40007ffe0ff */
[----:B------:R-:W-:Y:S01]  /*3850*/  ISETP.GE.AND P0, PT, R24, UR14, PT ;  /* 0x0000000e18007c0c */ /* 0x000fe2000bf06270 */
[----:B------:R-:W-:Y:S01]  /*3860*/  LDSM.16.M88.4 R80, [R200] ;  /* 0x00000000c850783b */ /* 0x000fe20000000200 */
[C---:B------:R-:W-:Y:S02]  /*3870*/  IADD3 R22, R0.reuse, 0x9, RZ ;  /* 0x0000000900167810 */ /* 0x040fe40007ffe0ff */
[----:B------:R-:W-:Y:S01]  /*3880*/  IADD3 R21, R0, 0x10, RZ ;  /* 0x0000001000157810 */ /* 0x000fe20007ffe0ff */
[----:B-----5:R-:W-:Y:S01]  /*3890*/  HMMA.16816.F32.BF16 R64, R88, R60, RZ ;  /* 0x0000003c5840723c */ /* 0x020fe200000418ff */
[----:B------:R-:W-:Y:S01]  /*38a0*/  LDSM.16.M88.4 R76, [R200+0x800] ;  /* 0x00080000c84c783b */ /* 0x000fe20000000200 */
[----:B------:R-:W-:-:S02]  /*38b0*/  ISETP.GE.AND P6, PT, R23, UR14, PT ;  /* 0x0000000e17007c0c */ /* 0x000fc4000bfc6270 */
[----:B------:R-:W-:Y:S01]  /*38c0*/  ISETP.GE.AND P5, PT, R22, UR14, PT ;  /* 0x0000000e16007c0c */ /* 0x000fe2000bfa6270 */
[----:B------:R-:W-:Y:S01]  /*38d0*/  LDSM.16.M88.4 R72, [R200+0x1000] ;  /* 0x00100000c848783b */ /* 0x000fe20000000200 */
[----:B------:R-:W-:Y:S02]  /*38e0*/  ISETP.GE.AND P4, PT, R21, UR14, PT ;  /* 0x0000000e15007c0c */ /* 0x000fe4000bf86270 */
[C---:B------:R-:W-:Y:S01]  /*38f0*/  HMMA.16816.F32.BF16 R60, R88.reuse, R62, RZ ;  /* 0x0000003e583c723c */ /* 0x040fe200000418ff */
[C---:B------:R-:W-:Y:S02]  /*3900*/  IADD3 R21, R0.reuse, 0x11, RZ ;  /* 0x0000001100157810 */ /* 0x040fe40007ffe0ff */
[----:B------:R-:W-:Y:S02]  /*3910*/  IADD3 R22, R0, 0x18, RZ ;  /* 0x0000001800167810 */ /* 0x000fe40007ffe0ff */
[----:B------:R-:W-:Y:S02]  /*3920*/  ISETP.GE.AND P3, PT, R21, UR14, PT ;  /* 0x0000000e15007c0c */ /* 0x000fe4000bf66270 */
[----:B------:R-:W-:Y:S01]  /*3930*/  ISETP.GE.AND P2, PT, R22, UR14, PT ;  /* 0x0000000e16007c0c */ /* 0x000fe2000bf46270 */
[----:B------:R-:W-:Y:S01]  /*3940*/  HMMA.16816.F32.BF16 R56, R88, R52, RZ ;  /* 0x000000345838723c */ /* 0x000fe200000418ff */
[----:B------:R-:W-:-:S02]  /*3950*/  ISETP.GE.AND P1, PT, R0, UR14, PT ;  /* 0x0000000e00007c0c */ /* 0x000fc4000bf26270 */
[----:B------:R-:W-:Y:S02]  /*3960*/  IADD3 R21, R0, 0x19, RZ ;  /* 0x0000001900157810 */ /* 0x000fe40007ffe0ff */
[C---:B------:R-:W-:Y:S02]  /*3970*/  IADD3 R195, R211.reuse, 0x4000, RZ ;  /* 0x00004000d3c37810 */ /* 0x040fe40007ffe0ff */
[C---:B------:R-:W-:Y:S01]  /*3980*/  IADD3 R194, R211.reuse, 0x4800, RZ ;  /* 0x00004800d3c27810 */ /* 0x040fe20007ffe0ff */
[----:B-1----:R-:W-:Y:S01]  /*3990*/  HMMA.16816.F32.BF16 R16, R88, R12, RZ ;  /* 0x0000000c5810723c */ /* 0x002fe200000418ff */
[C---:B------:R-:W-:Y:S02]  /*39a0*/  IADD3 R193, R211.reuse, 0x5000, RZ ;  /* 0x00005000d3c17810 */ /* 0x040fe40007ffe0ff */
[C---:B------:R-:W-:Y:S02]  /*39b0*/  IADD3 R192, R211.reuse, 0x5800, RZ ;  /* 0x00005800d3c07810 */ /* 0x040fe40007ffe0ff */
[----:B------:R-:W-:-:S02]  /*39c0*/  IADD3 R191, R211, 0x6000, RZ ;  /* 0x00006000d3bf7810 */ /* 0x000fc40007ffe0ff */
[C---:B------:R-:W-:Y:S01]  /*39d0*/  IADD3 R190, R211.reuse, 0x6800, RZ ;  /* 0x00006800d3be7810 */ /* 0x040fe20007ffe0ff */
[----:B------:R-:W-:Y:S01]  /*39e0*/  HMMA.16816.F32.BF16 R52, R88, R54, RZ ;  /* 0x000000365834723c */ /* 0x000fe200000418ff */
[C---:B------:R-:W-:Y:S02]  /*39f0*/  IADD3 R189, R211.reuse, 0x7000, RZ ;  /* 0x00007000d3bd7810 */ /* 0x040fe40007ffe0ff */
[----:B------:R-:W-:-:S05]  /*3a00*/  IADD3 R188, R211, 0x7800, RZ ;  /* 0x00007800d3bc7810 */ /* 0x000fca0007ffe0ff */
[C---:B------:R-:W-:Y:S08]  /*3a10*/  HMMA.16816.F32.BF16 R12, R88.reuse, R14, RZ ;  /* 0x0000000e580c723c */ /* 0x040ff000000418ff */
[C---:B--2---:R-:W-:Y:S08]  /*3a20*/  HMMA.16816.F32.BF16 R8, R88.reuse, R32, RZ ;  /* 0x000000205808723c */ /* 0x044ff000000418ff */
[----:B------:R-:W-:Y:S01]  /*3a30*/  HMMA.16816.F32.BF16 R88, R88, R34, RZ ;  /* 0x000000225858723c */ /* 0x000fe200000418ff */
[----:B------:R-:W1:Y:S07]  /*3a40*/  LDSM.16.M88.4 R32, [R211+0x1000] ;  /* 0x00100000d320783b */ /* 0x000e6e0000000200 */
[C---:B---3--:R-:W-:Y:S08]  /*3a50*/  HMMA.16816.F32.BF16 R64, R48.reuse, R36, R64 ;  /* 0x000000243040723c */ /* 0x048ff00000041840 */
[C---:B------:R-:W-:Y:S01]  /*3a60*/  HMMA.16816.F32.BF16 R60, R48.reuse, R38, R60 ;  /* 0x00000026303c723c */ /* 0x040fe2000004183c */
[----:B------:R-:W2:Y:S07]  /*3a70*/  LDSM.16.M88.4 R36, [R210] ;  /* 0x00000000d224783b */ /* 0x000eae0000000200 */
[C---:B----4-:R-:W-:Y:S08]  /*3a80*/  HMMA.16816.F32.BF16 R56, R48.reuse, R40, R56 ;  /* 0x000000283038723c */ /* 0x050ff00000041838 */
        /* <DEDUP_REMOVED lines=136> */
[----:B------:R-:W2:Y:S04]  /*4310*/  LDSM.16.M88.4 R44, [R211+0x6000] ;  /* 0x00600000d32c783b */ /* 0x000ea80000000200 */
        /* <DEDUP_REMOVED lines=8> */
[C---:B---3--:R-:W-:Y:S08]  /*43a0*/  HMMA.16816.F32.BF16 R84, R80.reuse, R36, R84 ;  /* 0x000000245054723c */ /* 0x048ff00000041854 */
[C---:B------:R-:W-:Y:S01]  /*43b0*/  HMMA.16816.F32.BF16 R88, R80.reuse, R38, R88 ;  /* 0x000000265058723c */ /* 0x040fe20000041858 */
[----:B------:R-:W-:Y:S07]  /*43c0*/  LDSM.16.M88.4 R36, [R207+0xe800] ;  /* 0x00e80000cf24783b */ /* 0x000fee0000000200 */
        /* <DEDUP_REMOVED lines=9> */
[C---:B----4-:R-:W-:Y:S08]  /*4460*/  HMMA.16816.F32.BF16 R84, R52.reuse, R40, R84 ;  /* 0x000000283454723c */ /* 0x050ff00000041854 */
[C---:B------:R-:W-:Y:S01]  /*4470*/  HMMA.16816.F32.BF16 R88, R52.reuse, R42, R88 ;  /* 0x0000002a3458723c */ /* 0x040fe20000041858 */
[----:B------:R-:W-:Y:S07]  /*4480*/  LDSM.16.M88.4 R40, [R200+0x6800] ;  /* 0x00680000c828783b */ /* 0x000fee0000000200 */
[----:B------:R-:W-:Y:S01]  /*4490*/  HMMA.16816.F32.BF16 R60, R52, R46, R60 ;  /* 0x0000002e343c723c */ /* 0x000fe2000004183c */
[----:B------:R-:W2:Y:S07]  /*44a0*/  LDSM.16.M88.4 R44, [R200+0x6000] ;  /* 0x00600000c82c783b */ /* 0x000eae0000000200 */
[C---:B-----5:R-:W-:Y:S08]  /*44b0*/  HMMA.16816.F32.BF16 R64, R68.reuse, R48, R64 ;  /* 0x000000304440723c */ /* 0x060ff00000041840 */
        /* <DEDUP_REMOVED lines=9> */
[----:B------:R-:W-:Y:S08]  /*4550*/  HMMA.16816.F32.BF16 R76, R68, R38, R76 ;  /* 0x00000026444c723c */ /* 0x000ff0000004184c */
[C---:B--2---:R-:W-:Y:S08]  /*4560*/  HMMA.16816.F32.BF16 R64, R72.reuse, R44, R64 ;  /* 0x0000002c4840723c */ /* 0x044ff00000041840 */
        /* <DEDUP_REMOVED lines=10> */
[----:B------:R-:W-:-:S02]  /*4610*/  FSEL R63, R63, -INF , !P5 ;  /* 0xff8000003f3f7808 */ /* 0x000fc40006800000 */
[C---:B------:R-:W-:Y:S01]  /*4620*/  IADD3 R9, R0.reuse, 0x20, RZ ;  /* 0x0000002000097810 */ /* 0x040fe20007ffe0ff */
[C---:B---3--:R-:W-:Y:S01]  /*4630*/  HMMA.16816.F32.BF16 R88, R72.reuse, R34, R88 ;  /* 0x000000224858723c */ /* 0x048fe20000041858 */
[C---:B------:R-:W-:Y:S02]  /*4640*/  IADD3 R8, R0.reuse, 0x21, RZ ;  /* 0x0000002100087810 */ /* 0x040fe40007ffe0ff */
[----:B------:R-:W-:Y:S02]  /*4650*/  ISETP.GE.AND P0, PT, R9, UR14, PT ;  /* 0x0000000e09007c0c */ /* 0x000fe4000bf06270 */
[----:B------:R-:W-:Y:S02]  /*4660*/  IADD3 R9, R0, 0x28, RZ ;  /* 0x0000002800097810 */ /* 0x000fe40007ffe0ff */
[----:B------:R-:W-:Y:S01]  /*4670*/  ISETP.GE.AND P6, PT, R8, UR14, PT ;  /* 0x0000000e08007c0c */ /* 0x000fe2000bfc6270 */
[----:B------:R-:W-:Y:S01]  /*4680*/  HMMA.16816.F32.BF16 R12, R72, R10, R12 ;  /* 0x0000000a480c723c */ /* 0x000fe2000004180c */
[----:B------:R-:W-:-:S02]  /*4690*/  IADD3 R8, R0, 0x29, RZ ;  /* 0x0000002900087810 */ /* 0x000fc40007ffe0ff */
[----:B------:R-:W-:Y:S02]  /*46a0*/  FSEL R61, R61, -INF , !P5 ;  /* 0xff8000003d3d7808 */ /* 0x000fe40006800000 */
[----:B------:R-:W-:Y:S02]  /*46b0*/  ISETP.GE.AND P5, PT, R9, UR14, PT ;  /* 0x0000000e09007c0c */ /* 0x000fe4000bfa6270 */
[----:B------:R-:W-:Y:S01]  /*46c0*/  FSEL R41, R58, -INF , !P4 ;  /* 0xff8000003a297808 */ /* 0x000fe20006000000 */
[----:B------:R-:W-:Y:S01]  /*46d0*/  HMMA.16816.F32.BF16 R84, R72, R32, R84 ;  /* 0x000000204854723c */ /* 0x000fe20000041854 */
[----:B------:R-:W-:Y:S02]  /*46e0*/  FSEL R11, R56, -INF , !P4 ;  /* 0xff800000380b7808 */ /* 0x000fe40006000000 */
[----:B------:R-:W-:Y:S02]  /*46f0*/  IADD3 R9, R0, 0x30, RZ ;  /* 0x0000003000097810 */ /* 0x000fe40007ffe0ff */
[----:B------:R-:W-:-:S02]  /*4700*/  ISETP.GE.AND P4, PT, R8, UR14, PT ;  /* 0x0000000e08007c0c */ /* 0x000fc4000bf86270 */
[----:B------:R-:W-:Y:S02]  /*4710*/  IADD3 R8, R0, 0x31, RZ ;  /* 0x0000003100087810 */ /* 0x000fe40007ffe0ff */
[----:B------:R-:W-:Y:S02]  /*4720*/  FSEL R59, R59, -INF , !P3 ;  /* 0xff8000003b3b7808 */ /* 0x000fe40005800000 */
[----:B------:R-:W-:Y:S02]  /*4730*/  FSEL R57, R57, -INF , !P3 ;  /* 0xff80000039397808 */ /* 0x000fe40005800000 */
[----:B------:R-:W-:Y:S02]  /*4740*/  ISETP.GE.AND P3, PT, R9, UR14, PT ;  /* 0x0000000e09007c0c */ /* 0x000fe4000bf66270 */
[----:B------:R-:W-:Y:S02]  /*4750*/  FSEL R37, R78, -INF , !P2 ;  /* 0xff8000004e257808 */ /* 0x000fe40005000000 */
[----:B------:R-:W-:-:S02]  /*4760*/  FSEL R9, R76, -INF , !P2 ;  /* 0xff8000004c097808 */ /* 0x000fc40005000000 */
[----:B------:R-:W-:Y:S02]  /*4770*/  ISETP.GE.AND P2, PT, R8, UR14, PT ;  /* 0x0000000e08007c0c */ /* 0x000fe4000bf46270 */
[C---:B------:R-:W-:Y:S02]  /*4780*/  IADD3 R8, R0.reuse, 0x38, RZ ;  /* 0x0000003800087810 */ /* 0x040fe40007ffe0ff */
[----:B------:R-:W-:Y:S02]  /*4790*/  IADD3 R0, R0, 0x39, RZ ;  /* 0x0000003900007810 */ /* 0x000fe40007ffe0ff */
[----:B------:R-:W-:Y:S02]  /*47a0*/  FSEL R119, R18, -INF , !P0 ;  /* 0xff80000012777808 */ /* 0x000fe40004000000 */
[----:B------:R-:W-:Y:S02]  /*47b0*/  FSEL R123, R16, -INF , !P0 ;  /* 0xff800000107b7808 */ /* 0x000fe40004000000 */
[----:B------:R-:W-:-:S02]  /*47c0*/  ISETP.GE.AND P0, PT, R0, UR14, PT ;  /* 0x0000000e00007c0c */ /* 0x000fc4000bf06270 */
[----:B------:R-:W-:Y:S02]  /*47d0*/  ISETP.GE.AND P1, PT, R21, UR14, PT ;  /* 0x0000000e15007c0c */ /* 0x000fe4000bf26270 */
[----:B------:R-:W-:Y:S02]  /*47e0*/  FSEL R243, R91, -INF , !P0 ;  /* 0xff8000005bf37808 */ /* 0x000fe40004000000 */
[----:B------:R-:W-:Y:S02]  /*47f0*/  FSEL R21, R89, -INF , !P0 ;  /* 0xff80000059157808 */ /* 0x000fe40004000000 */
[----:B------:R-:W-:Y:S02]  /*4800*/  PLOP3.LUT P0, PT, PT, PT, UP0, 0x80, 0x0 ;  /* 0x000000000000781c */ /* 0x000fe40003f0f008 */
        /* <DEDUP_REMOVED lines=15> */
[----:B------:R-:W-:Y:S06]  /*4900*/  BAR.SYNC.DEFER_BLOCKING 0x0 ;  /* 0x0000000000007b1d */ /* 0x000fec0000010000 */
        /* <DEDUP_REMOVED lines=131> */
.L_x_775:
[----:B------:R-:W-:Y:S05]  /*5140*/  BSYNC B0 ;  /* 0x0000000000007941 */ /* 0x000fea0003800000 */
.L_x_774:
[----:B------:R-:W0:Y:S02]  /*5150*/  LDGDEPBAR ;  /* 0x00000000000079af */ /* 0x000e240000000000 */
.L_x_773:
[----:B------:R-:W-:Y:S01]  /*5160*/  FMNMX.FTZ R0, R45, R67, !PT ;  /* 0x000000432d007209 */ /* 0x000fe20007810000 */
[----:B------:R-:W-:Y:S01]  /*5170*/  IMAD.U32 R8, RZ, RZ, UR12 ;  /* 0x0000000cff087e24 */ /* 0x000fe2000f8e00ff */
[----:B------:R-:W-:Y:S01]  /*5180*/  FMNMX.FTZ R6, R39, R65, !PT ;  /* 0x0000004127067209 */ /* 0x000fe20007810000 */
[----:B------:R-:W-:Y:S01]  /*5190*/  USHF.L.U32 UR4, UR20, 0x1, URZ ;  /* 0x0000000114047899 */ /* 0x000fe2000800063f */
[----:B------:R-:W-:Y:S01]  /*51a0*/  FMNMX.FTZ R0, R47, R0, !PT ;  /* 0x000000002f007209 */ /* 0x000fe20007810000 */
[----:B----4-:R-:W-:Y:S01]  /*51b0*/  IMAD R27, R8, 0x4, R7 ;  /* 0x00000004081b7824 */ /* 0x010fe200078e0207 */
[----:B------:R-:W-:Y:S01]  /*51c0*/  FMNMX.FTZ R6, R43, R6, !PT ;  /* 0x000000062b067209 */ /* 0x000fe20007810000 */
[----:B------:R-:W-:Y:S01]  /*51d0*/  ULOP3.LUT UR5, UR4, UR19, URZ, 0x3c, !UPT ;  /* 0x0000001304057292 */ /* 0x000fe2000f8e3c3f */
[----:B------:R-:W-:Y:S01]  /*51e0*/  FMNMX.FTZ R0, R63, R0, !PT ;  /* 0x000000003f007209 */ /* 0x000fe20007810000 */
[----:B------:R-:W-:Y:S01]  /*51f0*/  IMAD.WIDE.U32 R222, R27, -0x326172a9, RZ ;  /* 0xcd9e8d571bde7825 */ /* 0x000fe200078e00ff */
[----:B------:R-:W-:Y:S01]  /*5200*/  FMNMX.FTZ R6, R61, R6, !PT ;  /* 0x000000063d067209 */ /* 0x000fe20007810000 */
[----:B------:R-:W-:Y:S01]  /*5210*/  UIADD3 UR28, UR18, -0x61c88647, URZ ;  /* 0x9e3779b9121c7890 */ /* 0x000fe2000fffe03f */
[----:B------:R-:W-:Y:S01]  /*5220*/  FMNMX.FTZ R0, R41, R0, !PT ;  /* 0x0000000029007209 */ /* 0x000fe20007810000 */
[----:B------:R-:W-:Y:S01]  /*5230*/  IMAD.WIDE.U32 R224, R25, -0x2daee0ad, RZ ;  /* 0xd2511f5319e07825 */ /* 0x000fe200078e00ff */
        /* <DEDUP_REMOVED lines=17> */
[----:B------:R-:W-:Y:S01]  /*5350*/  IMAD.SHL.U32 R208, R4, 0x2, RZ ;  /* 0x0000000204d07824 */ /* 0x000fe200078e00ff */
[----:B------:R-:W-:Y:S01]  /*5360*/  FMNMX.FTZ R0, R117, R0, !PT ;  /* 0x0000000075007209 */ /* 0x000fe20007810000 */
[----:B------:R-:W-:Y:S01]  /*5370*/  IMAD R235, R20, 0x10000, R20 ;  /* 0x0001000014eb7824 */ /* 0x000fe200078e0214 */
[----:B------:R-:W-:Y:S01]  /*5380*/  FMNMX.FTZ R6, R121, R6, !PT ;  /* 0x0000000679067209 */ /* 0x000fe20007810000 */
[----:B------:R-:W-:Y:S01]  /*5390*/  IMAD R206, R5, 0x2, R208 ;  /* 0x0000000205ce7824 */ /* 0x000fe200078e02d0 */
[----:B------:R-:W-:Y:S01]  /*53a0*/  FMNMX.FTZ R0, R111, R0, !PT ;  /* 0x000000006f007209 */ /* 0x000fe20007810000 */
[----:B------:R-:W-:Y:S01]  /*53b0*/  UIADD3 UR13, UR19, 0x646e171e, URZ ;  /* 0x646e171e130d7890 */ /* 0x000fe2000fffe03f */
[----:B------:R-:W-:Y:S01]  /*53c0*/  FMNMX.FTZ R6, R115, R6, !PT ;  /* 0x0000000673067209 */ /* 0x000fe20007810000 */
[----:B------:R-:W-:Y:S01]  /*53d0*/  LDSM.16.MT88.4 R136, [R208+0x10000] ;  /* 0x01000000d088783b */ /* 0x000fe20000004200 */
[----:B------:R-:W-:Y:S01]  /*53e0*/  FMNMX.FTZ R0, R109, R0, !PT ;  /* 0x000000006d007209 */ /* 0x000fe20007810000 */
[----:B------:R-:W-:Y:S01]  /*53f0*/  IMAD R204, R3, 0x2, R206 ;  /* 0x0000000203cc7824 */ /* 0x000fe200078e02ce */
[----:B------:R-:W-:Y:S01]  /*5400*/  FMNMX.FTZ R6, R113, R6, !PT ;  /* 0x0000000671067209 */ /* 0x000fe20007810000 */
[----:B------:R-:W-:Y:S01]  /*5410*/  LDSM.16.MT88.4 R144, [R206+0x10000] ;  /* 0x01000000ce90783b */ /* 0x000fe20000004200 */
        /* <DEDUP_REMOVED lines=9> */
[----:B------:R-:W-:Y:S01]  /*54b0*/  ULOP3.LUT UR4, UR4, UR19, URZ, 0x3c, !UPT ;  /* 0x0000001304047292 */ /* 0x000fe2000f8e3c3f */
[----:B------:R-:W-:Y:S01]  /*54c0*/  FMNMX.FTZ R6, R23, R6, !PT ;  /* 0x0000000617067209 */ /* 0x000fe20007810000 */
[----:B------:R-:W-:Y:S01]  /*54d0*/  LDSM.16.MT88.4 R80, [R206+0x14000] ;  /* 0x01400000ce50783b */ /* 0x000fe20000004200 */
[----:B-1----:R-:W-:-:S02]  /*54e0*/  FMNMX.FTZ R13, R243, R0, !PT ;  /* 0x00000000f30d7209 */ /* 0x002fc40007810000 */
[----:B------:R-:W-:Y:S01]  /*54f0*/  FMNMX.FTZ R15, R21, R6, !PT ;  /* 0x00000006150f7209 */ /* 0x000fe20007810000 */
[----:B------:R-:W-:Y:S01]  /*5500*/  LDSM.16.MT88.4 R68, [R204+0x12000] ;  /* 0x01200000cc44783b */ /* 0x000fe20000004200 */
[----:B------:R-:W-:Y:S02]  /*5510*/  LOP3.LUT R26, R2, UR18, RZ, 0x3c, !PT ;  /* 0x00000012021a7c12 */ /* 0x000fe4000f8e3cff */
[----:B------:R-:W-:Y:S01]  /*5520*/  LOP3.LUT R16, R225, UR5, RZ, 0x3c, !PT ;  /* 0x00000005e1107c12 */ /* 0x000fe2000f8e3cff */
[----:B------:R-:W1:Y:S01]  /*5530*/  SHFL.BFLY PT, R0, R13, 0x2, 0x1f ;  /* 0x0c401f000d007f89 */ /* 0x000e6200000e0000 */
[----:B------:R-:W-:Y:S01]  /*5540*/  LOP3.LUT R220, R223, R26, RZ, 0x3c, !PT ;  /* 0x0000001adfdc7212 */ /* 0x000fe200078e3cff */
[----:B------:R-:W-:Y:S02]  /*5550*/  UIADD3 UR5, UR19, -0x4498517b, URZ ;  /* 0xbb67ae8513057890 */ /* 0x000fe4000fffe03f */
[----:B------:R-:W2:Y:S01]  /*5560*/  SHFL.BFLY PT, R6, R15, 0x2, 0x1f ;  /* 0x0c401f000f067f89 */ /* 0x000ea200000e0000 */
[----:B------:R-:W-:-:S03]  /*5570*/  IMAD.WIDE.U32 R16, R16, -0x326172a9, RZ ;  /* 0xcd9e8d5710107825 */ /* 0x000fc600078e00ff */
[----:B------:R-:W-:Y:S01]  /*5580*/  LDSM.16.MT88.4 R152, [R205+0x10000] ;  /* 0x01000000cd98783b */ /* 0x000fe20000004200 */
[----:B------:R-:W-:Y:S01]  /*5590*/  IMAD.WIDE.U32 R220, R220, -0x2daee0ad, RZ ;  /* 0xd2511f53dcdc7825 */ /* 0x000fe200078e00ff */
[----:B------:R-:W-:Y:S02]  /*55a0*/  LOP3.LUT R184, R17, UR28, R222, 0x96, !PT ;  /* 0x0000001c11b87c12 */ /* 0x000fe4000f8e96de */
[----:B------:R-:W-:Y:S02]  /*55b0*/  LDSM.16.MT88.4 R84, [R204+0x12800] ;  /* 0x01280000cc54783b */ /* 0x000fe40000004200 */
[----:B------:R-:W-:Y:S01]  /*55c0*/  LOP3.LUT R218, R221, UR5, R224, 0x96, !PT ;  /* 0x00000005ddda7c12 */ /* 0x000fe2000f8e96e0 */
[----:B------:R-:W-:Y:S01]  /*55d0*/  IMAD.WIDE.U32 R184, R184, -0x2daee0ad, RZ ;  /* 0xd2511f53b8b87825 */ /* 0x000fe200078e00ff */
[----:B------:R-:W-:Y:S01]  /*55e0*/  UIADD3 UR5, UR19, -0x56f99767, URZ ;  /* 0xa906689913057890 */ /* 0x000fe2000fffe03f */
[----:B------:R-:W-:Y:S01]  /*55f0*/  LDSM.16.MT88.4 R88, [R205+0x14000] ;  /* 0x01400000cd58783b */ /* 0x000fe20000004200 */
[----:B------:R-:W-:Y:S01]  /*5600*/  LOP3.LUT R224, R225, UR4, RZ, 0x3c, !PT ;  /* 0x00000004e1e07c12 */ /* 0x000fe2000f8e3cff */
[----:B------:R-:W-:Y:S01]  /*5610*/  IMAD.WIDE.U32 R218, R218, -0x326172a9, RZ ;  /* 0xcd9e8d57dada7825 */ /* 0x000fe200078e00ff */
[----:B------:R-:W-:Y:S01]  /*5620*/  LOP3.LUT R216, R185, UR25, R220, 0x96, !PT ;  /* 0x00000019b9d87c12 */ /* 0x000fe2000f8e96dc */
[----:B------:R-:W-:Y:S02]  /*5630*/  LDSM.16.MT88.4 R96, [R204+0x14000] ;  /* 0x01400000cc60783b */ /* 0x000fe40000004200 */
[----:B------:R-:W-:Y:S01]  /*5640*/  IMAD.WIDE.U32 R224, R224, -0x326172a9, RZ ;  /* 0xcd9e8d57e0e07825 */ /* 0x000fe200078e00ff */
[----:B-1----:R-:W-:Y:S01]  /*5650*/  FMNMX.FTZ R0, R13, R0, !PT ;  /* 0x000000000d007209 */ /* 0x002fe20007810000 */
[----:B------:R-:W-:Y:S02]  /*5660*/  LDSM.16.MT88.4 R72, [R208+0x14000] ;  /* 0x01400000d048783b */ /* 0x000fe40000004200 */
[----:B------:R-:W-:Y:S01]  /*5670*/  IMAD.WIDE.U32 R216, R216, -0x326172a9, RZ ;  /* 0xcd9e8d57d8d87825 */ /* 0x000fe200078e00ff */
[----:B--2---:R-:W-:Y:S01]  /*5680*/  FMNMX.FTZ R7, R15, R6, !PT ;  /* 0x000000060f077209 */ /* 0x004fe20007810000 */
[----:B------:R-:W1:Y:S01]  /*5690*/  SHFL.BFLY PT, R13, R0, 0x1, 0x1f ;  /* 0x0c201f00000d7f89 */ /* 0x000e6200000e0000 */
[----:B------:R-:W-:-:S02]  /*56a0*/  LOP3.LUT R6, R219, UR27, R16, 0x96, !PT ;  /* 0x0000001bdb067c12 */ /* 0x000fc4000f8e9610 */
[----:B------:R-:W-:Y:S01]  /*56b0*/  LOP3.LUT R182, R217, UR22, R218, 0x96, !PT ;  /* 0x00000016d9b67c12 */ /* 0x000fe2000f8e96da */
[----:B------:R-:W2:Y:S01]  /*56c0*/  SHFL.BFLY PT, R2, R7, 0x1, 0x1f ;  /* 0x0c201f0007027f89 */ /* 0x000ea200000e0000 */
[----:B------:R-:W-:Y:S01]  /*56d0*/  LOP3.LUT R222, R225, UR28, R222, 0x96, !PT ;  /* 0x0000001ce1de7c12 */ /* 0x000fe2000f8e96de */
[----:B------:R-:W-:Y:S02]  /*56e0*/  IMAD.WIDE.U32 R186, R6, -0x2daee0ad, RZ ;  /* 0xd2511f5306ba7825 */ /* 0x000fe400078e00ff */
[----:B------:R-:W-:Y:S02]  /*56f0*/  LDSM.16.MT88.4 R16, [R205+0x10800] ;  /* 0x01080000cd10783b */ /* 0x000fe40000004200 */
[----:B------:R-:W-:Y:S01]  /*5700*/  IMAD.WIDE.U32 R182, R182, -0x2daee0ad, RZ ;  /* 0xd2511f53b6b67825 */ /* 0x000fe200078e00ff */
[----:B------:R-:W-:Y:S01]  /*5710*/  LOP3.LUT R184, R187, UR21, R184, 0x96, !PT ;  /* 0x00000015bbb87c12 */ /* 0x000fe2000f8e96b8 */
[----:B------:R-:W-:Y:S02]  /*5720*/  STL.64 [R1+0x78], R28 ;  /* 0x0000781c01007387 */ /* 0x000fe40000100a00 */
[----:B------:R-:W-:Y:S01]  /*5730*/  IMAD.WIDE.U32 R222, R222, -0x2daee0ad, RZ ;  /* 0xd2511f53dede7825 */ /* 0x000fe200078e00ff */
[----:B------:R-:W-:-:S03]  /*5740*/  LOP3.LUT R186, R183, UR7, R186, 0x96, !PT ;  /* 0x00000007b7ba7c12 */ /* 0x000fc6000f8e96ba */
[----:B------:R-:W-:Y:S01]  /*5750*/  IMAD.WIDE.U32 R184, R184, -0x326172a9, RZ ;  /* 0xcd9e8d57b8b87825 */ /* 0x000fe200078e00ff */
[----:B------:R-:W-:-:S03]  /*5760*/  LOP3.LUT R220, R223, UR25, R220, 0x96, !PT ;  /* 0x00000019dfdc7c12 */ /* 0x000fc6000f8e96dc */
[----:B------:R-:W-:Y:S01]  /*5770*/  IMAD.WIDE.U32 R186, R186, -0x326172a9, RZ ;  /* 0xcd9e8d57baba7825 */ /* 0x000fe200078e00ff */
[----:B------:R-:W-:Y:S02]  /*5780*/  LOP3.LUT R216, R185, UR20, R216, 0x96, !PT ;  /* 0x00000014b9d87c12 */ /* 0x000fe4000f8e96d8 */
[----:B-1----:R-:W-:Y:S01]  /*5790*/  FMNMX.FTZ R0, R0, R13, !PT ;  /* 0x0000000d00007209 */ /* 0x002fe20007810000 */
[----:B------:R-:W-:Y:S01]  /*57a0*/  IMAD.WIDE.U32 R220, R220, -0x326172a9, RZ ;  /* 0xcd9e8d57dcdc7825 */ /* 0x000fe200078e00ff */
[----:B------:R-:W-:Y:S02]  /*57b0*/  LOP3.LUT R184, R187, UR6, R184, 0x96, !PT ;  /* 0x00000006bbb87c12 */ /* 0x000fe4000f8e96b8 */
[----:B--2---:R-:W-:Y:S01]  /*57c0*/  FMNMX.FTZ R2, R7, R2, !PT ;  /* 0x0000000207027209 */ /* 0x004fe20007810000 */
[C---:B------:R-:W-:Y:S01]  /*57d0*/  FMUL.FTZ R238, R0.reuse, c[0x0][0x23c] ;  /* 0x00008f0000ee7a20 */ /* 0x040fe20000410000 */
[----:B------:R-:W-:Y:S01]  /*57e0*/  FSETP.NEU.FTZ.AND P1, PT, R0, -INF , PT ;  /* 0xff8000000000780b */ /* 0x000fe20003f3d000 */
[----:B------:R-:W-:-:S03]  /*57f0*/  IMAD.WIDE.U32 R216, R216, -0x2daee0ad, RZ ;  /* 0xd2511f53d8d87825 */ /* 0x000fc600078e00ff */
[----:B------:R-:W-:Y:S01]  /*5800*/  FSEL R238, R238, RZ, P1 ;  /* 0x000000ffeeee7208 */ /* 0x000fe20000800000 */
[C---:B------:R-:W-:Y:S01]  /*5810*/  FMUL.FTZ R234, R2.reuse, c[0x0][0x23c] ;  /* 0x00008f0002ea7a20 */ /* 0x040fe20000410000 */
[----:B------:R-:W-:Y:S01]  /*5820*/  FSETP.NEU.FTZ.AND P1, PT, R2, -INF , PT ;  /* 0xff8000000200780b */ /* 0x000fe20003f3d000 */
[----:B------:R-:W-:Y:S01]  /*5830*/  IMAD.WIDE.U32 R184, R184, -0x2daee0ad, RZ ;  /* 0xd2511f53b8b87825 */ /* 0x000fe200078e00ff */
[----:B------:R-:W-:Y:S02]  /*5840*/  LOP3.LUT R182, R217, UR5, R182, 0x96, !PT ;  /* 0x00000005d9b67c12 */ /* 0x000fe4000f8e96b6 */
[----:B------:R-:W-:Y:S01]  /*5850*/  FSEL R234, R234, RZ, P1 ;  /* 0x000000ffeaea7208 */ /* 0x000fe20000800000 */
[----:B------:R-:W-:Y:S01]  /*5860*/  FFMA.FTZ R244, R45, c[0x0][0x23c], -R238 ;  /* 0x00008f002df47a23 */ /* 0x000fe200000108ee */
[----:B------:R-:W-:Y:S01]  /*5870*/  LOP3.LUT R13, R184, 0xffff, RZ, 0xc0, !PT ;  /* 0x0000ffffb80d7812 */ /* 0x000fe200078ec0ff */
[----:B------:R-:W-:Y:S01]  /*5880*/  IMAD.WIDE.U32 R182, R182, -0x326172a9, RZ ;  /* 0xcd9e8d57b6b67825 */ /* 0x000fe200078e00ff */
[----:B------:R-:W-:-:S02]  /*5890*/  LOP3.LUT R10, R184, 0xff, RZ, 0xc0, !PT ;  /* 0x000000ffb80a7812 */ /* 0x000fc400078ec0ff */
[----:B------:R-:W-:Y:S01]  /*58a0*/  SHF.R.U32.HI R13, RZ, 0x8, R13 ;  /* 0x00000008ff0d7819 */ /* 0x000fe2000001160d */
[--C-:B------:R-:W-:Y:S01]  /*58b0*/  FFMA.FTZ R242, R39, c[0x0][0x23c], -R234.reuse ;  /* 0x00008f0027f27a23 */ /* 0x100fe200000108ea */
[C---:B------:R-:W-:Y:S01]  /*58c0*/  LOP3.LUT R7, R182.reuse, 0xffff, RZ, 0xc0, !PT ;  /* 0x0000ffffb6077812 */ /* 0x040fe200078ec0ff */
[--C-:B------:R-:W-:Y:S01]  /*58d0*/  FFMA.FTZ R239, R65, c[0x0][0x23c], -R234.reuse ;  /* 0x00008f0041ef7a23 */ /* 0x100fe200000108ea */
[----:B------:R-:W-:Y:S01]  /*58e0*/  LOP3.LUT R8, R182, 0xff, RZ, 0xc0, !PT ;  /* 0x000000ffb6087812 */ /* 0x000fe200078ec0ff */
[--C-:B------:R-:W-:Y:S01]  /*58f0*/  FFMA.FTZ R240, R43, c[0x0][0x23c], -R234.reuse ;  /* 0x00008f002bf07a23 */ /* 0x100fe200000108ea */
[----:B------:R-:W-:Y:S01]  /*5900*/  SHF.R.U32.HI R7, RZ, 0x8, R7 ;  /* 0x00000008ff077819 */ /* 0x000fe20000011607 */
[----:B------:R-:W-:Y:S01]  /*5910*/  FFMA.FTZ R233, R61, c[0x0][0x23c], -R234 ;  /* 0x00008f003de97a23 */ /* 0x000fe200000108ea */
[----:B------:R-:W-:Y:S01]  /*5920*/  MUFU.EX2 R242, R242 ;  /* 0x000000f200f27308 */ /* 0x000fe20000000800 */
[--C-:B------:R-:W-:Y:S01]  /*5930*/  FFMA.FTZ R241, R67, c[0x0][0x23c], -R238.reuse ;  /* 0x00008f0043f17a23 */ /* 0x100fe200000108ee */
[----:B------:R-:W-:Y:S01]  /*5940*/  PRMT R8, R8, 0x5410, R7 ;  /* 0x0000541008087816 */ /* 0x000fe20000000007 */
[----:B------:R-:W-:Y:S01]  /*5950*/  FFMA.FTZ R236, R47, c[0x0][0x23c], -R238 ;  /* 0x00008f002fec7a23 */ /* 0x000fe200000108ee */
[----:B------:R-:W-:Y:S01]  /*5960*/  LOP3.LUT R7, R183, UR14, R186, 0x96, !PT ;  /* 0x0000000eb7077c12 */ /* 0x000fe2000f8e96ba */
[----:B------:R-:W-:Y:S01]  /*5970*/  FFMA.FTZ R127, R63, c[0x0][0x23c], -R238 ;  /* 0x00008f003f7f7a23 */ /* 0x000fe200000108ee */
[----:B------:R-:W-:Y:S01]  /*5980*/  PRMT R10, R10, 0x5410, R13 ;  /* 0x000054100a0a7816 */ /* 0x000fe2000000000d */
[--C-:B------:R-:W-:Y:S01]  /*5990*/  HSET2.LE.AND R8, R8, R235.reuse, PT ;  /* 0x000000eb08087233 */ /* 0x100fe20003803000 */
[----:B------:R-:W1:Y:S01]  /*59a0*/  MUFU.EX2 R239, R239 ;  /* 0x000000ef00ef7308 */ /* 0x000e620000000800 */
[----:B------:R-:W-:Y:S01]  /*59b0*/  LOP3.LUT R13, R7, 0xffff, RZ, 0xc0, !PT ;  /* 0x0000ffff070d7812 */ /* 0x000fe200078ec0ff */
[--C-:B------:R-:W-:Y:S01]  /*59c0*/  FFMA.FTZ R237, R11, c[0x0][0x23c], -R234.reuse ;  /* 0x00008f000bed7a23 */ /* 0x100fe200000108ea */
[----:B------:R-:W-:Y:S01]  /*59d0*/  LOP3.LUT R14, R7, 0xff, RZ, 0xc0, !PT ;  /* 0x000000ff070e7812 */ /* 0x000fe200078ec0ff */
[--C-:B------:R-:W-:Y:S01]  /*59e0*/  FFMA.FTZ R180, R57, c[0x0][0x23c], -R234.reuse ;  /* 0x00008f0039b47a23 */ /* 0x100fe200000108ea */
[----:B------:R-:W-:Y:S01]  /*59f0*/  SHF.R.U32.HI R13, RZ, 0x8, R13 ;  /* 0x00000008ff0d7819 */ /* 0x000fe2000001160d */
[----:B------:R-:W-:Y:S01]  /*5a00*/  FFMA.FTZ R181, R9, c[0x0][0x23c], -R234 ;  /* 0x00008f0009b57a23 */ /* 0x000fe200000108ea */
[----:B------:R-:W-:Y:S01]  /*5a10*/  SHF.R.U32.HI R12, RZ, 0x10, R7 ;  /* 0x00000010ff0c7819 */ /* 0x000fe20000011607 */
[----:B------:R-:W-:Y:S01]  /*5a20*/  MUFU.EX2 R240, R240 ;  /* 0x000000f000f07308 */ /* 0x000fe20000000800 */
[----:B------:R-:W-:Y:S01]  /*5a30*/  PRMT R14, R14, 0x5410, R13 ;  /* 0x000054100e0e7816 */ /* 0x000fe2000000000d */
[--C-:B------:R-:W-:Y:S01]  /*5a40*/  FFMA.FTZ R126, R41, c[0x0][0x23c], -R238.reuse ;  /* 0x00008f00297e7a23 */ /* 0x100fe200000108ee */
[----:B------:R-:W-:Y:S01]  /*5a50*/  SHF.R.U32.HI R7, RZ, 0x18, R7 ;  /* 0x00000018ff077819 */ /* 0x000fe20000011607 */
[----:B------:R-:W-:Y:S01]  /*5a60*/  FFMA.FTZ R177, R59, c[0x0][0x23c], -R238 ;  /* 0x00008f003bb17a23 */ /* 0x000fe200000108ee */
[----:B------:R-:W-:Y:S01]  /*5a70*/  LOP3.LUT R12, R12, 0xff, RZ, 0xc0, !PT ;  /* 0x000000ff0c0c7812 */ /* 0x000fe200078ec0ff */
[--C-:B------:R-:W-:Y:S01]  /*5a80*/  HSET2.LE.AND R14, R14, R235.reuse, PT ;  /* 0x000000eb0e0e7233 */ /* 0x100fe20003803000 */
[----:B------:R-:W-:Y:S01]  /*5a90*/  SHF.R.U32.HI R6, RZ, 0x10, R182 ;  /* 0x00000010ff067819 */ /* 0x000fe200000116b6 */
[----:B------:R-:W2:Y:S01]  /*5aa0*/  MUFU.EX2 R233, R233 ;  /* 0x000000e900e97308 */ /* 0x000ea20000000800 */
[----:B-1----:R-:W-:Y:S01]  /*5ab0*/  F2FP.BF16.PACK_AB R171, R239, R242 ;  /* 0x000000f2efab723e */ /* 0x002fe200000010ff */
[----:B------:R-:W-:Y:S01]  /*5ac0*/  FFMA.FTZ R178, R77, c[0x0][0x23c], -R234 ;  /* 0x00008f004db27a23 */ /* 0x000fe200000108ea */
[----:B------:R-:W-:Y:S01]  /*5ad0*/  PRMT R12, R12, 0x5410, R7 ;  /* 0x000054100c0c7816 */ /* 0x000fe20000000007 */
[----:B------:R-:W-:Y:S01]  /*5ae0*/  FFMA.FTZ R176, R37, c[0x0][0x23c], -R238 ;  /* 0x00008f0025b07a23 */ /* 0x000fe200000108ee */
[----:B------:R-:W-:Y:S01]  /*5af0*/  PRMT R170, R171, 0x7632, R170 ;  /* 0x00007632abaa7816 */ /* 0x000fe200000000aa */
[----:B------:R-:W-:Y:S01]  /*5b00*/  FFMA.FTZ R179, R79, c[0x0][0x23c], -R238 ;  /* 0x00008f004fb37a23 */ /* 0x000fe200000108ee */
[----:B------:R-:W-:Y:S01]  /*5b10*/  SHF.R.U32.HI R15, RZ, 0x18, R182 ;  /* 0x00000018ff0f7819 */ /* 0x000fe200000116b6 */
[----:B------:R-:W-:Y:S01]  /*5b20*/  MUFU.EX2 R244, R244 ;  /* 0x000000f400f47308 */ /* 0x000fe20000000800 */
[----:B------:R-:W-:Y:S01]  /*5b30*/  PRMT R5, R171, 0x5410, R170 ;  /* 0x00005410ab057816 */ /* 0x000fe200000000aa */
[--C-:B------:R-:W-:Y:S01]  /*5b40*/  HSET2.LE.AND R12, R12, R235.reuse, PT ;  /* 0x000000eb0c0c7233 */ /* 0x100fe20003803000 */
[----:B------:R-:W-:Y:S01]  /*5b50*/  LOP3.LUT R6, R6, 0xff, RZ, 0xc0, !PT ;  /* 0x000000ff06067812 */ /* 0x000fe200078ec0ff */
[----:B------:R-:W-:Y:S01]  /*5b60*/  LDSM.16.MT88.4 R36, [R208+0x10800] ;  /* 0x01080000d024783b */ /* 0x000fe20000004200 */
[----:B------:R-:W-:Y:S01]  /*5b70*/  LOP3.LUT R128, R14, R5, RZ, 0xc0, !PT ;  /* 0x000000050e807212 */ /* 0x000fe200078ec0ff */
[--C-:B------:R-:W-:Y:S01]  /*5b80*/  HSET2.LE.AND R10, R10, R235.reuse, PT ;  /* 0x000000eb0a0a7233 */ /* 0x100fe20003803000 */
[----:B------:R-:W-:Y:S01]  /*5b90*/  PRMT R6, R6, 0x5410, R15 ;  /* 0x0000541006067816 */ /* 0x000fe2000000000f */
[----:B------:R-:W1:Y:S01]  /*5ba0*/  MUFU.EX2 R241, R241 ;  /* 0x000000f100f17308 */ /* 0x000e620000000800 */
[----:B--2---:R-:W-:Y:S01]  /*5bb0*/  F2FP.BF16.PACK_AB R173, R233, R240 ;  /* 0x000000f0e9ad723e */ /* 0x004fe200000010ff */
[----:B------:R-:W-:Y:S01]  /*5bc0*/  LDSM.16.MT88.4 R40, [R208+0x12000] ;  /* 0x01200000d028783b */ /* 0x000fe20000004200 */
[----:B------:R-:W-:Y:S01]  /*5bd0*/  SHF.R.U32.HI R7, RZ, 0x18, R184 ;  /* 0x00000018ff077819 */ /* 0x000fe200000116b8 */
[----:B------:R-:W-:Y:S01]  /*5be0*/  HSET2.LE.AND R6, R6, R235, PT ;  /* 0x000000eb06067233 */ /* 0x000fe20003803000 */
[C---:B------:R-:W-:Y:S01]  /*5bf0*/  PRMT R172, R173.reuse, 0x7632, R172 ;  /* 0x00007632adac7816 */ /* 0x040fe200000000ac */
[----:B------:R-:W2:Y:S01]  /*5c00*/  LDSM.16.MT88.4 R56, [R205+0x12000] ;  /* 0x01200000cd38783b */ /* 0x000ea20000004200 */
[----:B------:R-:W-:Y:S01]  /*5c10*/  LOP3.LUT R246, R184, 0xffff, RZ, 0xc0, !PT ;  /* 0x0000ffffb8f67812 */ /* 0x000fe200078ec0ff */
[----:B------:R-:W-:Y:S01]  /*5c20*/  MUFU.EX2 R236, R236 ;  /* 0x000000ec00ec7308 */ /* 0x000fe20000000800 */
[----:B------:R-:W-:Y:S01]  /*5c30*/  PRMT R5, R173, 0x5410, R172 ;  /* 0x00005410ad057816 */ /* 0x000fe200000000ac */
[----:B------:R-:W-:Y:S01]  /*5c40*/  LDSM.16.MT88.4 R64, [R206+0x12800] ;  /* 0x01280000ce40783b */ /* 0x000fe20000004200 */
[----:B------:R-:W-:Y:S01]  /*5c50*/  SHF.R.U32.HI R252, RZ, 0x10, R184 ;  /* 0x00000010fffc7819 */ /* 0x000fe200000116b8 */
[--C-:B------:R-:W-:Y:S01]  /*5c60*/  FFMA.FTZ R232, R123, c[0x0][0x23c], -R234.reuse ;  /* 0x00008f007be87a23 */ /* 0x100fe200000108ea */
[----:B------:R-:W-:Y:S01]  /*5c70*/  LOP3.LUT R130, R8, R5, RZ, 0xc0, !PT ;  /* 0x0000000508827212 */ /* 0x000fe200078ec0ff */
[----:B------:R-:W-:Y:S01]  /*5c80*/  FFMA.FTZ R231, R121, c[0x0][0x23c], -R234 ;  /* 0x00008f0079e77a23 */ /* 0x000fe200000108ea */
[----:B------:R-:W-:Y:S01]  /*5c90*/  LOP3.LUT R5, R185, UR13, R216, 0x96, !PT ;  /* 0x0000000db9057c12 */ /* 0x000fe2000f8e96d8 */
[----:B------:R-:W3:Y:S01]  /*5ca0*/  MUFU.EX2 R127, R127 ;  /* 0x0000007f007f7308 */ /* 0x000ee20000000800 */
[----:B-1----:R-:W-:Y:S01]  /*5cb0*/  F2FP.BF16.PACK_AB R175, R241, R244 ;  /* 0x000000f4f1af723e */ /* 0x002fe200000010ff */
[--C-:B------:R-:W-:Y:S01]  /*5cc0*/  FFMA.FTZ R226, R119, c[0x0][0x23c], -R238.reuse ;  /* 0x00008f0077e27a23 */ /* 0x100fe200000108ee */
[----:B------:R-:W-:Y:S01]  /*5cd0*/  SHF.R.U32.HI R8, RZ, 0x10, R5 ;  /* 0x00000010ff087819 */ /* 0x000fe20000011605 */
[----:B------:R-:W-:Y:S01]  /*5ce0*/  FFMA.FTZ R225, R117, c[0x0][0x23c], -R238 ;  /* 0x00008f0075e17a23 */ /* 0x000fe200000108ee */
[----:B------:R-:W-:Y:S01]  /*5cf0*/  PRMT R174, R175, 0x7632, R174 ;  /* 0x00007632afae7816 */ /* 0x000fe200000000ae */
[----:B------:R-:W-:Y:S01]  /*5d00*/  FFMA.FTZ R230, R115, c[0x0][0x23c], -R234 ;  /* 0x00008f0073e67a23 */ /* 0x000fe200000108ea */
[----:B------:R-:W-:Y:S01]  /*5d10*/  LOP3.LUT R9, R5, 0xffff, RZ, 0xc0, !PT ;  /* 0x0000ffff05097812 */ /* 0x000fe200078ec0ff */
[----:B------:R-:W-:Y:S01]  /*5d20*/  MUFU.EX2 R237, R237 ;  /* 0x000000ed00ed7308 */ /* 0x000fe20000000800 */
[----:B------:R-:W-:Y:S01]  /*5d30*/  PRMT R129, R175, 0x5410, R174 ;  /* 0x00005410af817816 */ /* 0x000fe200000000ae */
[----:B------:R-:W-:Y:S01]  /*5d40*/  FFMA.FTZ R229, R113, c[0x0][0x23c], -R234 ;  /* 0x00008f0071e57a23 */ /* 0x000fe200000108ea */
[----:B------:R-:W-:-:S02]  /*5d50*/  LOP3.LUT R14, R5, 0xff, RZ, 0xc0, !PT ;  /* 0x000000ff050e7812 */ /* 0x000fc400078ec0ff */
[----:B------:R-:W-:Y:S02]  /*5d60*/  LOP3.LUT R129, R12, R129, RZ, 0xc0, !PT ;  /* 0x000000810c817212 */ /* 0x000fe400078ec0ff */
[----:B------:R-:W-:Y:S01]  /*5d70*/  SHF.R.U32.HI R12, RZ, 0x10, R184 ;  /* 0x00000010ff0c7819 */ /* 0x000fe200000116b8 */
[----:B------:R-:W1:Y:S01]  /*5d80*/  MUFU.EX2 R180, R180 ;  /* 0x000000b400b47308 */ /* 0x000e620000000800 */
[----:B---3--:R-:W-:Y:S02]  /*5d90*/  F2FP.BF16.PACK_AB R33, R127, R236 ;  /* 0x000000ec7f21723e */ /* 0x008fe400000010ff */
[----:B------:R-:W-:Y:S02]  /*5da0*/  SHF.R.U32.HI R5, RZ, 0x18, R5 ;  /* 0x00000018ff057819 */ /* 0x000fe40000011605 */
[C---:B------:R-:W-:Y:S02]  /*5db0*/  PRMT R32, R33.reuse, 0x7632, R32 ;  /* 0x0000763221207816 */ /* 0x040fe40000000020 */
[----:B------:R-:W-:Y:S01]  /*5dc0*/  LOP3.LUT R12, R12, 0xff, RZ, 0xc0, !PT ;  /* 0x000000ff0c0c7812 */ /* 0x000fe200078ec0ff */
[----:B------:R-:W-:Y:S01]  /*5dd0*/  MUFU.EX2 R126, R126 ;  /* 0x0000007e007e7308 */ /* 0x000fe20000000800 */
[----:B------:R-:W-:-:S02]  /*5de0*/  PRMT R131, R33, 0x5410, R32 ;  /* 0x0000541021837816 */ /* 0x000fc40000000020 */
[----:B------:R-:W-:Y:S02]  /*5df0*/  LOP3.LUT R8, R8, 0xff, RZ, 0xc0, !PT ;  /* 0x000000ff08087812 */ /* 0x000fe400078ec0ff */
[----:B------:R-:W-:Y:S02]  /*5e00*/  LOP3.LUT R131, R6, R131, RZ, 0xc0, !PT ;  /* 0x0000008306837212 */ /* 0x000fe400078ec0ff */
[----:B------:R-:W-:Y:S01]  /*5e10*/  PRMT R12, R12, 0x5410, R7 ;  /* 0x000054100c0c7816 */ /* 0x000fe20000000007 */
[----:B------:R-:W3:Y:S01]  /*5e20*/  MUFU.EX2 R177, R177 ;  /* 0x000000b100b17308 */ /* 0x000ee20000000800 */
[----:B------:R-:W-:Y:S02]  /*5e30*/  PRMT R8, R8, 0x5410, R5 ;  /* 0x0000541008087816 */ /* 0x000fe40000000005 */
[----:B------:R-:W4:Y:S01]  /*5e40*/  LDSM.16.MT88.4 R4, [R206+0x10800] ;  /* 0x01080000ce04783b */ /* 0x000f220000004200 */
[----:B------:R-:W-:Y:S01]  /*5e50*/  SHF.R.U32.HI R9, RZ, 0x8, R9 ;  /* 0x00000008ff097819 */ /* 0x000fe20000011609 */
[----:B------:R-:W-:Y:S01]  /*5e60*/  HMMA.16816.F32.BF16 R140, R128, R144, RZ ;  /* 0x00000090808c723c */ /* 0x000fe200000418ff */
[----:B-1----:R-:W-:-:S02]  /*5e70*/  F2FP.BF16.PACK_AB R167, R180, R237 ;  /* 0x000000edb4a7723e */ /* 0x002fc400000010ff */
[----:B------:R-:W-:Y:S01]  /*5e80*/  MUFU.EX2 R181, R181 ;  /* 0x000000b500b57308 */ /* 0x000fe20000000800 */
[----:B------:R-:W-:Y:S01]  /*5e90*/  PRMT R14, R14, 0x5410, R9 ;  /* 0x000054100e0e7816 */ /* 0x000fe20000000009 */
[--C-:B------:R-:W-:Y:S01]  /*5ea0*/  HSET2.LE.AND R9, R8, R235.reuse, PT ;  /* 0x000000eb08097233 */ /* 0x100fe20003803000 */
[C---:B------:R-:W-:Y:S02]  /*5eb0*/  PRMT R166, R167.reuse, 0x7632, R166 ;  /* 0x00007632a7a67816 */ /* 0x040fe400000000a6 */
[C---:B------:R-:W-:Y:S01]  /*5ec0*/  HMMA.16816.F32.BF16 R144, R128.reuse, R146, RZ ;  /* 0x000000928090723c */ /* 0x040fe200000418ff */
[--C-:B------:R-:W-:Y:S01]  /*5ed0*/  HSET2.LE.AND R14, R14, R235.reuse, PT ;  /* 0x000000eb0e0e7233 */ /* 0x100fe20003803000 */
[----:B------:R-:W-:Y:S01]  /*5ee0*/  PRMT R11, R167, 0x5410, R166 ;  /* 0x00005410a70b7816 */ /* 0x000fe200000000a6 */
[----:B------:R-:W1:Y:S01]  /*5ef0*/  MUFU.EX2 R178, R178 ;  /* 0x000000b200b27308 */ /* 0x000e620000000800 */
[----:B---3--:R-:W-:Y:S02]  /*5f00*/  F2FP.BF16.PACK_AB R169, R177, R126 ;  /* 0x0000007eb1a9723e */ /* 0x008fe400000010ff */
[----:B------:R-:W-:Y:S01]  /*5f10*/  LOP3.LUT R8, R14, R11, RZ, 0xc0, !PT ;  /* 0x0000000b0e087212 */ /* 0x000fe200078ec0ff */
[----:B------:R-:W-:Y:S01]  /*5f20*/  HSET2.LE.AND R11, R12, R235, PT ;  /* 0x000000eb0c0b7233 */ /* 0x000fe20003803000 */
[C---:B------:R-:W-:Y:S01]  /*5f30*/  PRMT R168, R169.reuse, 0x7632, R168 ;  /* 0x00007632a9a87816 */ /* 0x040fe200000000a8 */
[----:B------:R-:W-:Y:S01]  /*5f40*/  HMMA.16816.F32.BF16 R132, R128, R136, RZ ;  /* 0x000000888084723c */ /* 0x000fe200000418ff */
[----:B------:R-:W-:Y:S01]  /*5f50*/  LOP3.LUT R228, R182, 0xffff, RZ, 0xc0, !PT ;  /* 0x0000ffffb6e47812 */ /* 0x000fe200078ec0ff */
[----:B------:R-:W-:Y:S01]  /*5f60*/  MUFU.EX2 R176, R176 ;  /* 0x000000b000b07308 */ /* 0x000fe20000000800 */
[----:B------:R-:W-:-:S02]  /*5f70*/  PRMT R14, R169, 0x5410, R168 ;  /* 0x00005410a90e7816 */ /* 0x000fc400000000a8 */
[----:B------:R-:W-:Y:S02]  /*5f80*/  SHF.R.U32.HI R227, RZ, 0x10, R182 ;  /* 0x00000010ffe37819 */ /* 0x000fe400000116b6 */
[----:B------:R-:W-:Y:S01]  /*5f90*/  LOP3.LUT R9, R9, R14, RZ, 0xc0, !PT ;  /* 0x0000000e09097212 */ /* 0x000fe200078ec0ff */
[----:B------:R-:W-:Y:S02]  /*5fa0*/  HMMA.16816.F32.BF16 R136, R128, R138, RZ ;  /* 0x0000008a8088723c */ /* 0x000fe400000418ff */
[----:B------:R-:W3:Y:S01]  /*5fb0*/  MUFU.EX2 R179, R179 ;  /* 0x000000b300b37308 */ /* 0x000ee20000000800 */
[----:B-1----:R-:W-:-:S04]  /*5fc0*/  F2FP.BF16.PACK_AB R35, R178, R181 ;  /* 0x000000b5b223723e */ /* 0x002fc800000010ff */
[C---:B------:R-:W-:Y:S01]  /*5fd0*/  PRMT R34, R35.reuse, 0x7632, R34 ;  /* 0x0000763223227816 */ /* 0x040fe20000000022 */
[----:B------:R-:W-:Y:S02]  /*5fe0*/  HMMA.16816.F32.BF16 R156, R128, R160, RZ ;  /* 0x000000a0809c723c */ /* 0x000fe400000418ff */
[----:B------:R-:W-:Y:S01]  /*5ff0*/  MUFU.EX2 R232, R232 ;  /* 0x000000e800e87308 */ /* 0x000fe20000000800 */
[----:B------:R-:W-:-:S04]  /*6000*/  PRMT R13, R35, 0x5410, R34 ;  /* 0x00005410230d7816 */ /* 0x000fc80000000022 */
[----:B------:R-:W-:Y:S01]  /*6010*/  LOP3.LUT R10, R10, R13, RZ, 0xc0, !PT ;  /* 0x0000000d0a0a7212 */ /* 0x000fe200078ec0ff */
[C---:B------:R-:W-:Y:S01]  /*6020*/  HMMA.16816.F32.BF16 R160, R128.reuse, R162, RZ ;  /* 0x000000a280a0723c */ /* 0x040fe200000418ff */
[----:B------:R-:W1:Y:S01]  /*6030*/  LDSM.16.MT88.4 R12, [R204+0x10800] ;  /* 0x01080000cc0c783b */ /* 0x000e620000004200 */
[----:B---3--:R-:W-:Y:S01]  /*6040*/  F2FP.BF16.PACK_AB R165, R179, R176 ;  /* 0x000000b0b3a5723e */ /* 0x008fe200000010ff */
[----:B------:R-:W3:Y:S03]  /*6050*/  MUFU.EX2 R231, R231 ;  /* 0x000000e700e77308 */ /* 0x000ee60000000800 */
[C---:B------:R-:W-:Y:S02]  /*6060*/  PRMT R164, R165.reuse, 0x7632, R164 ;  /* 0x00007632a5a47816 */ /* 0x040fe400000000a4 */
[----:B--2---:R-:W-:Y:S02]  /*6070*/  HMMA.16816.F32.BF16 R52, R128, R56, RZ ;  /* 0x000000388034723c */ /* 0x004fe400000418ff */
[----:B------:R-:W-:Y:S01]  /*6080*/  PRMT R44, R165, 0x5410, R164 ;  /* 0x00005410a52c7816 */ /* 0x000fe200000000a4 */
[----:B------:R-:W-:Y:S03]  /*6090*/  MUFU.EX2 R226, R226 ;  /* 0x000000e200e27308 */ /* 0x000fe60000000800 */
[----:B------:R-:W-:-:S02]  /*60a0*/  LOP3.LUT R11, R11, R44, RZ, 0xc0, !PT ;  /* 0x0000002c0b0b7212 */ /* 0x000fc400078ec0ff */
[----:B------:R-:W-:Y:S03]  /*60b0*/  HMMA.16816.F32.BF16 R44, R128, R48, RZ ;  /* 0x00000030802c723c */ /* 0x000fe600000418ff */
[----:B------:R-:W2:Y:S05]  /*60c0*/  MUFU.EX2 R225, R225 ;  /* 0x000000e100e17308 */ /* 0x000eaa0000000800 */
[C---:B----4-:R-:W-:Y:S03]  /*60d0*/  HMMA.16816.F32.BF16 R140, R8.reuse, R4, R140 ;  /* 0x00000004088c723c */ /* 0x050fe6000004188c */
[----:B------:R-:W-:Y:S05]  /*60e0*/  MUFU.EX2 R230, R230 ;  /* 0x000000e600e67308 */ /* 0x000fea0000000800 */
[C---:B------:R-:W-:Y:S01]  /*60f0*/  HMMA.16816.F32.BF16 R144, R8.reuse, R6, R144 ;  /* 0x000000060890723c */ /* 0x040fe20000041890 */
[----:B------:R-:W4:Y:S02]  /*6100*/  LDSM.16.MT88.4 R4, [R208+0x12800] ;  /* 0x01280000d004783b */ /* 0x000f240000004200 */
[----:B------:R-:W1:Y:S05]  /*6110*/  MUFU.EX2 R229, R229 ;  /* 0x000000e500e57308 */ /* 0x000e6a0000000800 */
[C---:B------:R-:W-:Y:S08]  /*6120*/  HMMA.16816.F32.BF16 R132, R8.reuse, R36, R132 ;  /* 0x000000240884723c */ /* 0x040ff00000041884 */
[----:B------:R-:W-:Y:S08]  /*6130*/  HMMA.16816.F32.BF16 R136, R8, R38, R136 ;  /* 0x000000260888723c */ /* 0x000ff00000041888 */
[C---:B------:R-:W-:Y:S08]  /*6140*/  HMMA.16816.F32.BF16 R36, R128.reuse, R40, RZ ;  /* 0x000000288024723c */ /* 0x040ff000000418ff */
[----:B------:R-:W-:Y:S08]  /*6150*/  HMMA.16816.F32.BF16 R40, R128, R42, RZ ;  /* 0x0000002a8028723c */ /* 0x000ff000000418ff */
[C---:B-1----:R-:W-:Y:S08]  /*6160*/  HMMA.16816.F32.BF16 R156, R8.reuse, R12, R156 ;  /* 0x0000000c089c723c */ /* 0x042ff0000004189c */
[----:B------:R-:W-:Y:S01]  /*6170*/  HMMA.16816.F32.BF16 R160, R8, R14, R160 ;  /* 0x0000000e08a0723c */ /* 0x000fe200000418a0 */
[----:B------:R-:W1:Y:S07]  /*6180*/  LDSM.16.MT88.4 R12, [R205+0x12800] ;  /* 0x01280000cd0c783b */ /* 0x000e6e0000004200 */
[----:B------:R-:W-:Y:S08]  /*6190*/  HMMA.16816.F32.BF16 R48, R128, R50, RZ ;  /* 0x000000328030723c */ /* 0x000ff000000418ff */
[C---:B----4-:R-:W-:Y:S08]  /*61a0*/  HMMA.16816.F32.BF16 R36, R8.reuse, R4, R36 ;  /* 0x000000040824723c */ /* 0x050ff00000041824 */
[----:B------:R-:W-:Y:S01]  /*61b0*/  HMMA.16816.F32.BF16 R40, R8, R6, R40 ;  /* 0x000000060828723c */ /* 0x000fe20000041828 */
[----:B------:R-:W4:Y:S07]  /*61c0*/  LDSM.16.MT88.4 R4, [R206+0x14800] ;  /* 0x01480000ce04783b */ /* 0x000f2e0000004200 */
[C---:B------:R-:W-:Y:S08]  /*61d0*/  HMMA.16816.F32.BF16 R56, R128.reuse, R58, RZ ;  /* 0x0000003a8038723c */ /* 0x040ff000000418ff */
[C---:B------:R-:W-:Y:S08]  /*61e0*/  HMMA.16816.F32.BF16 R76, R128.reuse, R80, RZ ;  /* 0x00000050804c723c */ /* 0x040ff000000418ff */
[----:B------:R-:W-:Y:S08]  /*61f0*/  HMMA.16816.F32.BF16 R80, R128, R82, RZ ;  /* 0x000000528050723c */ /* 0x000ff000000418ff */
[C---:B------:R-:W-:Y:S08]  /*6200*/  HMMA.16816.F32.BF16 R44, R8.reuse, R64, R44 ;  /* 0x00000040082c723c */ /* 0x040ff0000004182c */
[----:B------:R-:W-:Y:S08]  /*6210*/  HMMA.16816.F32.BF16 R48, R8, R66, R48 ;  /* 0x000000420830723c */ /* 0x000ff00000041830 */
[C---:B------:R-:W-:Y:S08]  /*6220*/  HMMA.16816.F32.BF16 R60, R128.reuse, R68, RZ ;  /* 0x00000044803c723c */ /* 0x040ff000000418ff */
[C---:B------:R-:W-:Y:S08]  /*6230*/  HMMA.16816.F32.BF16 R64, R128.reuse, R70, RZ ;  /* 0x000000468040723c */ /* 0x040ff000000418ff */
[C---:B------:R-:W-:Y:S08]  /*6240*/  HMMA.16816.F32.BF16 R148, R128.reuse, R152, RZ ;  /* 0x000000988094723c */ /* 0x040ff000000418ff */
[----:B------:R-:W-:Y:S08]  /*6250*/  HMMA.16816.F32.BF16 R152, R128, R154, RZ ;  /* 0x0000009a8098723c */ /* 0x000ff000000418ff */
[C---:B-1----:R-:W-:Y:S08]  /*6260*/  HMMA.16816.F32.BF16 R52, R8.reuse, R12, R52 ;  /* 0x0000000c0834723c */ /* 0x042ff00000041834 */
[C---:B------:R-:W-:Y:S01]  /*6270*/  HMMA.16816.F32.BF16 R56, R8.reuse, R14, R56 ;  /* 0x0000000e0838723c */ /* 0x040fe20000041838 */
[----:B------:R-:W1:Y:S07]  /*6280*/  LDSM.16.MT88.4 R12, [R205+0x14800] ;  /* 0x01480000cd0c783b */ /* 0x000e6e0000004200 */
[C---:B----4-:R-:W-:Y:S08]  /*6290*/  HMMA.16816.F32.BF16 R76, R8.reuse, R4, R76 ;  /* 0x00000004084c723c */ /* 0x050ff0000004184c */
[C---:B------:R-:W-:Y:S01]  /*62a0*/  HMMA.16816.F32.BF16 R80, R8.reuse, R6, R80 ;  /* 0x000000060850723c */ /* 0x040fe20000041850 */
[----:B------:R-:W4:Y:S07]  /*62b0*/  LDSM.16.MT88.4 R4, [R204+0x14800] ;  /* 0x01480000cc04783b */ /* 0x000f2e0000004200 */
[C---:B------:R-:W-:Y:S08]  /*62c0*/  HMMA.16816.F32.BF16 R60, R8.reuse, R84, R60 ;  /* 0x00000054083c723c */ /* 0x040ff0000004183c */
[----:B------:R-:W-:Y:S08]  /*62d0*/  HMMA.16816.F32.BF16 R64, R8, R86, R64 ;  /* 0x000000560840723c */ /* 0x000ff00000041840 */
[----:B------:R-:W-:Y:S08]  /*62e0*/  HMMA.16816.F32.BF16 R84, R128, R88, RZ ;  /* 0x000000588054723c */ /* 0x000ff000000418ff */
[C---:B------:R-:W-:Y:S08]  /*62f0*/  HMMA.16816.F32.BF16 R148, R8.reuse, R16, R148 ;  /* 0x000000100894723c */ /* 0x040ff00000041894 */
[----:B------:R-:W-:Y:S01]  /*6300*/  HMMA.16816.F32.BF16 R152, R8, R18, R152 ;  /* 0x000000120898723c */ /* 0x000fe20000041898 */
[----:B------:R-:W2:Y:S07]  /*6310*/  LDSM.16.MT88.4 R16, [R208+0x14800] ;  /* 0x01480000d010783b */ /* 0x000eae0000004200 */
[C---:B------:R-:W-:Y:S08]  /*6320*/  HMMA.16816.F32.BF16 R92, R128.reuse, R96, RZ ;  /* 0x00000060805c723c */ /* 0x040ff000000418ff */
[C---:B------:R-:W-:Y:S08]  /*6330*/  HMMA.16816.F32.BF16 R88, R128.reuse, R90, RZ ;  /* 0x0000005a8058723c */ /* 0x040ff000000418ff */
[C---:B------:R-:W-:Y:S08]  /*6340*/  HMMA.16816.F32.BF16 R68, R128.reuse, R72, RZ ;  /* 0x000000488044723c */ /* 0x040ff000000418ff */
[----:B------:R-:W-:Y:S08]  /*6350*/  HMMA.16816.F32.BF16 R72, R128, R74, RZ ;  /* 0x0000004a8048723c */ /* 0x000ff000000418ff */
[----:B-1----:R-:W-:Y:S07]  /*6360*/  HMMA.16816.F32.BF16 R84, R8, R12, R84 ;  /* 0x0000000c0854723c */ /* 0x002fee0000041854 */
[----:B------:R-:W-:Y:S01]  /*6370*/  LOP3.LUT R12, R219, UR27, R224, 0x96, !PT ;  /* 0x0000001bdb0c7c12 */ /* 0x000fe2000f8e96e0 */
[----:B------:R-:W-:Y:S01]  /*6380*/  HMMA.16816.F32.BF16 R96, R128, R98, RZ ;  /* 0x000000628060723c */ /* 0x000fe200000418ff */
[----:B------:R-:W-:-:S03]  /*6390*/  FFMA.FTZ R224, R111, c[0x0][0x23c], -R238 ;  /* 0x00008f006fe07a23 */ /* 0x000fc600000108ee */
[----:B------:R-:W-:-:S03]  /*63a0*/  IMAD.WIDE.U32 R12, R12, -0x2daee0ad, RZ ;  /* 0xd2511f530c0c7825 */ /* 0x000fc600078e00ff */
[----:B------:R-:W-:Y:S01]  /*63b0*/  MUFU.EX2 R224, R224 ;  /* 0x000000e000e07308 */ /* 0x000fe20000000800 */
[C---:B----4-:R-:W-:Y:S07]  /*63c0*/  HMMA.16816.F32.BF16 R92, R8.reuse, R4, R92 ;  /* 0x00000004085c723c */ /* 0x050fee000004185c */
[----:B------:R-:W-:Y:S01]  /*63d0*/  LOP3.LUT R4, R13, UR21, R222, 0x96, !PT ;  /* 0x000000150d047c12 */ /* 0x000fe2000f8e96de */
[----:B------:R-:W-:Y:S01]  /*63e0*/  HMMA.16816.F32.BF16 R88, R8, R14, R88 ;  /* 0x0000000e0858723c */ /* 0x000fe20000041858 */
[----:B------:R-:W-:-:S02]  /*63f0*/  LOP3.LUT R13, R184, 0xff, RZ, 0xc0, !PT ;  /* 0x000000ffb80d7812 */ /* 0x000fc400078ec0ff */
[----:B------:R-:W-:Y:S01]  /*6400*/  SHF.R.U32.HI R5, RZ, 0x18, R184 ;  /* 0x00000018ff057819 */ /* 0x000fe200000116b8 */
[----:B------:R-:W-:Y:S01]  /*6410*/  IMAD.WIDE.U32 R222, R4, -0x326172a9, RZ ;  /* 0xcd9e8d5704de7825 */ /* 0x000fe200078e00ff */
[----:B------:R-:W-:Y:S02]  /*6420*/  LOP3.LUT R4, R221, UR22, R218, 0x96, !PT ;  /* 0x00000016dd047c12 */ /* 0x000fe4000f8e96da */
[----:B------:R-:W-:Y:S01]  /*6430*/  ISETP.GE.U32.AND P2, PT, R20, R13, PT ;  /* 0x0000000d1400720c */ /* 0x000fe20003f46070 */
[----:B--2---:R-:W-:Y:S01]  /*6440*/  HMMA.16816.F32.BF16 R72, R8, R18, R72 ;  /* 0x000000120848723c */ /* 0x004fe20000041848 */
[----:B------:R-:W-:-:S05]  /*6450*/  LOP3.LUT R14, R223, UR20, R220, 0x96, !PT ;  /* 0x00000014df0e7c12 */ /* 0x000fca000f8e96dc */
[----:B------:R-:W-:Y:S01]  /*6460*/  IMAD.WIDE.U32 R14, R14, -0x2daee0ad, RZ ;  /* 0xd2511f530e0e7825 */ /* 0x000fe200078e00ff */
[----:B------:R-:W-:Y:S01]  /*6470*/  LOP3.LUT R19, R185, UR13, R216, 0x96, !PT ;  /* 0x0000000db9137c12 */ /* 0x000fe2000f8e96d8 */
[----:B------:R-:W-:Y:S02]  /*6480*/  HMMA.16816.F32.BF16 R96, R8, R6, R96 ;  /* 0x000000060860723c */ /* 0x000fe40000041860 */
[----:B------:R-:W-:Y:S01]  /*6490*/  IMAD.WIDE.U32 R184, R4, -0x2daee0ad, RZ ;  /* 0xd2511f5304b87825 */ /* 0x000fe200078e00ff */
[----:B------:R-:W-:Y:S01]  /*64a0*/  SHF.R.U32.HI R4, RZ, 0x18, R182 ;  /* 0x00000018ff047819 */ /* 0x000fe200000116b6 */
[----:B------:R-:W-:-:S03]  /*64b0*/  @!P2 HFMA2.BF16_V2 R117, -RZ.H0_H0, RZ.H0_H0, -R35.H0_H0 ;  /* 0x200000ffff75a231 */ /* 0x000fc60000340923 */
[----:B------:R-:W-:Y:S01]  /*64c0*/  LOP3.LUT R15, R15, UR5, R184, 0x96, !PT ;  /* 0x000000050f0f7c12 */ /* 0x000fe2000f8e96b8 */
[----:B------:R-:W-:Y:S01]  /*64d0*/  HMMA.16816.F32.BF16 R68, R8, R16, R68 ;  /* 0x000000100844723c */ /* 0x000fe20000041844 */
[----:B------:R-:W-:Y:S02]  /*64e0*/  LOP3.LUT R12, R185, UR7, R12, 0x96, !PT ;  /* 0x00000007b90c7c12 */ /* 0x000fe4000f8e960c */
[----:B------:R-:W-:Y:S01]  /*64f0*/  LOP3.LUT R6, R183, UR14, R186, 0x96, !PT ;  /* 0x0000000eb7067c12 */ /* 0x000fe2000f8e96ba */
[----:B------:R-:W-:Y:S01]  /*6500*/  IMAD.WIDE.U32 R186, R15, -0x326172a9, RZ ;  /* 0xcd9e8d570fba7825 */ /* 0x000fe200078e00ff */
[----:B------:R-:W-:Y:S02]  /*6510*/  LOP3.LUT R7, R182, 0xff, RZ, 0xc0, !PT ;  /* 0x000000ffb6077812 */ /* 0x000fe400078ec0ff */
[----:B------:R-:W-:Y:S01]  /*6520*/  LOP3.LUT R17, R221, UR22, R218, 0x96, !PT ;  /* 0x00000016dd117c12 */ /* 0x000fe2000f8e96da */
[----:B------:R-:W-:Y:S01]  /*6530*/  IMAD.WIDE.U32 R28, R12, -0x326172a9, RZ ;  /* 0xcd9e8d570c1c7825 */ /* 0x000fe200078e00ff */
[----:B------:R-:W-:-:S02]  /*6540*/  LOP3.LUT R13, R186, 0xff, RZ, 0xc0, !PT ;  /* 0x000000ffba0d7812 */ /* 0x000fc400078ec0ff */
[----:B------:R-:W-:Y:S01]  /*6550*/  SHF.R.U32.HI R183, RZ, 0x18, R186 ;  /* 0x00000018ffb77819 */ /* 0x000fe200000116ba */
[----:B------:R-:W-:Y:S01]  /*6560*/  FFMA.FTZ R221, R101, c[0x0][0x23c], -R238 ;  /* 0x00008f0065dd7a23 */ /* 0x000fe200000108ee */
[----:B------:R-:W-:Y:S02]  /*6570*/  LOP3.LUT R15, R187, UR14, R28, 0x96, !PT ;  /* 0x0000000ebb0f7c12 */ /* 0x000fe4000f8e961c */
[----:B------:R-:W-:Y:S02]  /*6580*/  ISETP.GE.U32.AND P1, PT, R20, R13, PT ;  /* 0x0000000d1400720c */ /* 0x000fe40003f26070 */
[----:B------:R-:W-:Y:S01]  /*6590*/  LOP3.LUT R13, R186, 0xffff, RZ, 0xc0, !PT ;  /* 0x0000ffffba0d7812 */ /* 0x000fe200078ec0ff */
[----:B------:R-:W-:Y:S01]  /*65a0*/  MUFU.EX2 R221, R221 ;  /* 0x000000dd00dd7308 */ /* 0x000fe20000000800 */
[----:B------:R-:W-:Y:S02]  /*65b0*/  LOP3.LUT R187, R15, 0xff, RZ, 0xc0, !PT ;  /* 0x000000ff0fbb7812 */ /* 0x000fe400078ec0ff */
[----:B------:R-:W-:-:S02]  /*65c0*/  ISETP.GE.U32.AND P3, PT, R20, R183, PT ;  /* 0x000000b71400720c */ /* 0x000fc40003f66070 */
[----:B------:R-:W-:Y:S02]  /*65d0*/  ISETP.GE.U32.AND P4, PT, R20, R187, PT ;  /* 0x000000bb1400720c */ /* 0x000fe40003f86070 */
[----:B------:R-:W-:Y:S02]  /*65e0*/  LOP3.LUT R183, R15, 0xffff, RZ, 0xc0, !PT ;  /* 0x0000ffff0fb77812 */ /* 0x000fe400078ec0ff */
[----:B---3--:R-:W-:Y:S02]  /*65f0*/  F2FP.BF16.PACK_AB R218, R231, R232 ;  /* 0x000000e8e7da723e */ /* 0x008fe400000010ff */
[----:B------:R-:W-:Y:S02]  /*6600*/  SHF.R.U32.HI R183, RZ, 0x8, R183 ;  /* 0x00000008ffb77819 */ /* 0x000fe400000116b7 */
[----:B------:R-:W-:Y:S02]  /*6610*/  PRMT R217, R218, 0x7632, R217 ;  /* 0x00007632dad97816 */ /* 0x000fe400000000d9 */
[----:B------:R-:W-:-:S02]  /*6620*/  LOP3.LUT R183, R183, 0xffff, RZ, 0xc0, !PT ;  /* 0x0000ffffb7b77812 */ /* 0x000fc400078ec0ff */
[----:B------:R-:W-:Y:S01]  /*6630*/  PRMT R12, R218, 0x5410, R217 ;  /* 0x00005410da0c7816 */ /* 0x000fe200000000d9 */
[----:B------:R-:W-:Y:S01]  /*6640*/  @!P4 HFMA2.BF16_V2 R125, -RZ.H0_H0, RZ.H0_H0, -R218.H0_H0 ;  /* 0x200000ffff7dc231 */ /* 0x000fe200003409da */
[C---:B------:R-:W-:Y:S02]  /*6650*/  ISETP.GE.U32.AND P6, PT, R20.reuse, R183, PT ;  /* 0x000000b71400720c */ /* 0x040fe40003fc6070 */
[----:B------:R-:W-:Y:S02]  /*6660*/  SHF.R.U32.HI R183, RZ, 0x18, R15 ;  /* 0x00000018ffb77819 */ /* 0x000fe4000001160f */
[----:B------:R-:W-:Y:S02]  /*6670*/  @!P4 PRMT R218, R125, 0x5410, RZ ;  /* 0x000054107ddac816 */ /* 0x000fe400000000ff */
[----:B------:R-:W-:Y:S02]  /*6680*/  ISETP.GE.U32.AND P4, PT, R20, R183, PT ;  /* 0x000000b71400720c */ /* 0x000fe40003f86070 */
[----:B------:R-:W-:-:S02]  /*6690*/  LOP3.LUT R16, R223, UR20, R220, 0x96, !PT ;  /* 0x00000014df107c12 */ /* 0x000fc4000f8e96dc */
[----:B------:R-:W-:Y:S02]  /*66a0*/  F2FP.BF16.PACK_AB R220, R225, R226 ;  /* 0x000000e2e1dc723e */ /* 0x000fe400000010ff */
[----:B------:R-:W-:Y:S01]  /*66b0*/  SHF.R.U32.HI R15, RZ, 0x10, R15 ;  /* 0x00000010ff0f7819 */ /* 0x000fe2000001160f */
[----:B------:R-:W-:Y:S01]  /*66c0*/  @!P6 HFMA2.BF16_V2 R124, -RZ.H0_H0, RZ.H0_H0, -R217.H0_H0 ;  /* 0x200000ffff7ce231 */ /* 0x000fe200003409d9 */
[----:B------:R-:W-:Y:S02]  /*66d0*/  PRMT R219, R220, 0x7632, R219 ;  /* 0x00007632dcdb7816 */ /* 0x000fe400000000db */
[----:B------:R-:W-:Y:S02]  /*66e0*/  LOP3.LUT R15, R15, 0xff, RZ, 0xc0, !PT ;  /* 0x000000ff0f0f7812 */ /* 0x000fe400078ec0ff */
[----:B------:R-:W-:Y:S01]  /*66f0*/  SHF.R.U32.HI R13, RZ, 0x8, R13 ;  /* 0x00000008ff0d7819 */ /* 0x000fe2000001160d */
[----:B------:R-:W-:Y:S01]  /*6700*/  @!P4 HFMA2.BF16_V2 R123, -RZ.H0_H0, RZ.H0_H0, -R219.H0_H0 ;  /* 0x200000ffff7bc231 */ /* 0x000fe200003409db */
[----:B------:R-:W-:-:S02]  /*6710*/  @!P6 PRMT R217, R124, 0x5410, RZ ;  /* 0x000054107cd9e816 */ /* 0x000fc400000000ff */
[----:B------:R-:W-:Y:S02]  /*6720*/  ISETP.GE.U32.AND P6, PT, R20, R15, PT ;  /* 0x0000000f1400720c */ /* 0x000fe40003fc6070 */
[----:B------:R-:W-:Y:S02]  /*6730*/  LOP3.LUT R15, R13, 0xffff, RZ, 0xc0, !PT ;  /* 0x0000ffff0d0f7812 */ /* 0x000fe400078ec0ff */
[----:B------:R-:W-:Y:S02]  /*6740*/  PRMT R13, R220, 0x5410, R219 ;  /* 0x00005410dc0d7816 */ /* 0x000fe400000000db */
[----:B------:R-:W-:Y:S01]  /*6750*/  @!P4 PRMT R219, R123, 0x5410, RZ ;  /* 0x000054107bdbc816 */ /* 0x000fe200000000ff */
[----:B------:R-:W-:Y:S01]  /*6760*/  IMAD.MOV.U32 R123, RZ, RZ, R223 ;  /* 0x000000ffff7b7224 */ /* 0x000fe200078e00df */
[----:B------:R-:W-:Y:S01]  /*6770*/  LOP3.LUT R124, R29, UR6, R222, 0x96, !PT ;  /* 0x000000061d7c7c12 */ /* 0x000fe2000f8e96de */
[----:B------:R-:W-:Y:S01]  /*6780*/  FFMA.FTZ R223, R109, c[0x0][0x23c], -R238 ;  /* 0x00008f006ddf7a23 */ /* 0x000fe200000108ee */
[----:B------:R-:W-:-:S02]  /*6790*/  ISETP.GE.U32.AND P4, PT, R20, R15, PT ;  /* 0x0000000f1400720c */ /* 0x000fc40003f86070 */
[----:B------:R-:W-:Y:S01]  /*67a0*/  F2FP.BF16.PACK_AB R187, R229, R230 ;  /* 0x000000e6e5bb723e */ /* 0x000fe200000010ff */
[----:B------:R-:W-:Y:S01]  /*67b0*/  IMAD.WIDE.U32 R124, R124, -0x2daee0ad, RZ ;  /* 0xd2511f537c7c7825 */ /* 0x000fe200078e00ff */
[----:B------:R-:W-:Y:S01]  /*67c0*/  @!P6 HFMA2.BF16_V2 R122, -RZ.H0_H0, RZ.H0_H0, -R220.H0_H0 ;  /* 0x200000ffff7ae231 */ /* 0x000fe200003409dc */
[----:B------:R-:W1:Y:S01]  /*67d0*/  MUFU.EX2 R223, R223 ;  /* 0x000000df00df7308 */ /* 0x000e620000000800 */
[----:B------:R-:W-:Y:S01]  /*67e0*/  SHF.R.U32.HI R185, RZ, 0x10, R186 ;  /* 0x00000010ffb97819 */ /* 0x000fe200000116ba */
[----:B------:R-:W-:Y:S01]  /*67f0*/  @!P1 HFMA2.BF16_V2 R121, -RZ.H0_H0, RZ.H0_H0, -R187.H0_H0 ;  /* 0x200000ffff799231 */ /* 0x000fe200003409bb */
[----:B------:R-:W-:Y:S02]  /*6800*/  LOP3.LUT R18, R125, UR13, R14, 0x96, !PT ;  /* 0x0000000d7d127c12 */ /* 0x000fe4000f8e960e */
[----:B------:R-:W-:Y:S02]  /*6810*/  LOP3.LUT R14, R19, 0xffff, RZ, 0xc0, !PT ;  /* 0x0000ffff130e7812 */ /* 0x000fe400078ec0ff */
[----:B------:R-:W-:-:S02]  /*6820*/  SHF.R.U32.HI R15, RZ, 0x10, R18 ;  /* 0x00000010ff0f7819 */ /* 0x000fc40000011612 */
[----:B------:R-:W-:Y:S02]  /*6830*/  SHF.R.U32.HI R14, RZ, 0x8, R14 ;  /* 0x00000008ff0e7819 */ /* 0x000fe4000001160e */
[----:B------:R-:W-:Y:S02]  /*6840*/  LOP3.LUT R15, R15, 0xff, RZ, 0xc0, !PT ;  /* 0x000000ff0f0f7812 */ /* 0x000fe400078ec0ff */
[----:B------:R-:W-:Y:S01]  /*6850*/  @!P6 PRMT R220, R122, 0x5410, RZ ;  /* 0x000054107adce816 */ /* 0x000fe200000000ff */
[----:B------:R-:W-:Y:S01]  /*6860*/  IMAD.MOV.U32 R122, RZ, RZ, R222 ;  /* 0x000000ffff7a7224 */ /* 0x000fe200078e00de */
[----:B------:R-:W-:Y:S01]  /*6870*/  PRMT R186, R187, 0x7632, R186 ;  /* 0x00007632bbba7816 */ /* 0x000fe200000000ba */
[----:B------:R-:W-:Y:S01]  /*6880*/  FFMA.FTZ R222, R103, c[0x0][0x23c], -R238 ;  /* 0x00008f0067de7a23 */ /* 0x000fe200000108ee */
[----:B-1----:R-:W-:Y:S02]  /*6890*/  F2FP.BF16.PACK_AB R216, R223, R224 ;  /* 0x000000e0dfd8723e */ /* 0x002fe400000010ff */
[----:B------:R-:W-:Y:S01]  /*68a0*/  ISETP.GE.U32.AND P6, PT, R20, R15, PT ;  /* 0x0000000f1400720c */ /* 0x000fe20003fc6070 */
[----:B------:R-:W-:Y:S01]  /*68b0*/  @!P4 HFMA2.BF16_V2 R120, -RZ.H0_H0, RZ.H0_H0, -R186.H0_H0 ;  /* 0x200000ffff78c231 */ /* 0x000fe200003409ba */
[----:B------:R-:W-:Y:S01]  /*68c0*/  LOP3.LUT R15, R14, 0xffff, RZ, 0xc0, !PT ;  /* 0x0000ffff0e0f7812 */ /* 0x000fe200078ec0ff */
[----:B------:R-:W1:Y:S01]  /*68d0*/  MUFU.EX2 R222, R222 ;  /* 0x000000de00de7308 */ /* 0x000e620000000800 */
[----:B------:R-:W-:-:S02]  /*68e0*/  PRMT R215, R216, 0x7632, R215 ;  /* 0x00007632d8d77816 */ /* 0x000fc400000000d7 */
[----:B------:R-:W-:Y:S02]  /*68f0*/  PRMT R14, R187, 0x5410, R186 ;  /* 0x00005410bb0e7816 */ /* 0x000fe400000000ba */
[----:B------:R-:W-:Y:S01]  /*6900*/  @!P1 PRMT R187, R121, 0x5410, RZ ;  /* 0x0000541079bb9816 */ /* 0x000fe200000000ff */
[----:B------:R-:W-:Y:S01]  /*6910*/  @!P3 HFMA2.BF16_V2 R119, -RZ.H0_H0, RZ.H0_H0, -R215.H0_H0 ;  /* 0x200000ffff77b231 */ /* 0x000fe200003409d7 */
[----:B------:R-:W-:Y:S02]  /*6920*/  ISETP.GE.U32.AND P1, PT, R20, R15, PT ;  /* 0x0000000f1400720c */ /* 0x000fe40003f26070 */
[----:B------:R-:W-:Y:S02]  /*6930*/  LOP3.LUT R15, R18, 0xff, RZ, 0xc0, !PT ;  /* 0x000000ff120f7812 */ /* 0x000fe400078ec0ff */
[----:B------:R-:W-:Y:S01]  /*6940*/  @!P4 PRMT R186, R120, 0x5410, RZ ;  /* 0x0000541078bac816 */ /* 0x000fe200000000ff */
[----:B------:R-:W-:Y:S01]  /*6950*/  IMAD.MOV.U32 R120, RZ, RZ, R228 ;  /* 0x000000ffff787224 */ /* 0x000fe200078e00e4 */
[----:B------:R-:W-:Y:S01]  /*6960*/  SHF.R.U32.HI R121, RZ, 0x18, R18 ;  /* 0x00000018ff797819 */ /* 0x000fe20000011612 */
[----:B------:R-:W-:Y:S01]  /*6970*/  FFMA.FTZ R228, R107, c[0x0][0x23c], -R234 ;  /* 0x00008f006be47a23 */ /* 0x000fe200000108ea */
[----:B------:R-:W-:-:S02]  /*6980*/  LOP3.LUT R185, R185, 0xff, RZ, 0xc0, !PT ;  /* 0x000000ffb9b97812 */ /* 0x000fc400078ec0ff */
[----:B------:R-:W-:Y:S02]  /*6990*/  ISETP.GE.U32.AND P4, PT, R20, R15, PT ;  /* 0x0000000f1400720c */ /* 0x000fe40003f86070 */
[----:B------:R-:W-:Y:S01]  /*69a0*/  PRMT R15, R216, 0x5410, R215 ;  /* 0x00005410d80f7816 */ /* 0x000fe200000000d7 */
[----:B------:R-:W-:Y:S01]  /*69b0*/  MUFU.EX2 R228, R228 ;  /* 0x000000e400e47308 */ /* 0x000fe20000000800 */
[----:B------:R-:W-:Y:S01]  /*69c0*/  @!P3 PRMT R215, R119, 0x5410, RZ ;  /* 0x0000541077d7b816 */ /* 0x000fe200000000ff */
[----:B------:R-:W-:Y:S01]  /*69d0*/  @!P1 HFMA2.BF16_V2 R103, -RZ.H0_H0, RZ.H0_H0, -R166.H0_H0 ;  /* 0x200000ffff679231 */ /* 0x000fe200003409a6 */
[C---:B------:R-:W-:Y:S01]  /*69e0*/  ISETP.GE.U32.AND P3, PT, R20.reuse, R121, PT ;  /* 0x000000791400720c */ /* 0x040fe20003f66070 */
[----:B------:R-:W-:Y:S01]  /*69f0*/  IMAD.MOV.U32 R121, RZ, RZ, R227 ;  /* 0x000000ffff797224 */ /* 0x000fe200078e00e3 */
[----:B------:R-:W-:Y:S01]  /*6a00*/  ISETP.GE.U32.AND P5, PT, R20, R185, PT ;  /* 0x000000b91400720c */ /* 0x000fe20003fa6070 */
[----:B------:R-:W-:Y:S01]  /*6a10*/  FFMA.FTZ R227, R105, c[0x0][0x23c], -R234 ;  /* 0x00008f0069e37a23 */ /* 0x000fe200000108ea */
[----:B------:R-:W-:-:S02]  /*6a20*/  LOP3.LUT R18, R18, 0xffff, RZ, 0xc0, !PT ;  /* 0x0000ffff12127812 */ /* 0x000fc400078ec0ff */
[----:B-1----:R-:W-:Y:S02]  /*6a30*/  F2FP.BF16.PACK_AB R185, R221, R222 ;  /* 0x000000deddb9723e */ /* 0x002fe400000010ff */
[----:B------:R-:W-:Y:S01]  /*6a40*/  SHF.R.U32.HI R18, RZ, 0x8, R18 ;  /* 0x00000008ff127819 */ /* 0x000fe20000011612 */
[----:B------:R-:W1:Y:S01]  /*6a50*/  MUFU.EX2 R227, R227 ;  /* 0x000000e300e37308 */ /* 0x000e620000000800 */
[----:B------:R-:W-:Y:S01]  /*6a60*/  PRMT R184, R185, 0x7632, R184 ;  /* 0x00007632b9b87816 */ /* 0x000fe200000000b8 */
[----:B------:R-:W-:Y:S01]  /*6a70*/  @!P6 HFMA2.BF16_V2 R102, -RZ.H0_H0, RZ.H0_H0, -R185.H0_H0 ;  /* 0x200000ffff66e231 */ /* 0x000fe200003409b9 */
[----:B------:R-:W-:Y:S02]  /*6a80*/  LOP3.LUT R119, R18, 0xffff, RZ, 0xc0, !PT ;  /* 0x0000ffff12777812 */ /* 0x000fe400078ec0ff */
[----:B------:R-:W-:Y:S01]  /*6a90*/  @!P1 PRMT R166, R103, 0x5410, RZ ;  /* 0x0000541067a69816 */ /* 0x000fe200000000ff */
[----:B------:R-:W-:Y:S01]  /*6aa0*/  @!P5 HFMA2.BF16_V2 R118, -RZ.H0_H0, RZ.H0_H0, -R216.H0_H0 ;  /* 0x200000ffff76d231 */ /* 0x000fe200003409d8 */
[----:B------:R-:W-:Y:S01]  /*6ab0*/  LOP3.LUT R103, R6, 0xff, RZ, 0xc0, !PT ;  /* 0x000000ff06677812 */ /* 0x000fe200078ec0ff */
[----:B------:R-:W-:Y:S01]  /*6ac0*/  @!P3 HFMA2.BF16_V2 R107, -RZ.H0_H0, RZ.H0_H0, -R184.H0_H0 ;  /* 0x200000ffff6bb231 */ /* 0x000fe200003409b8 */
[----:B------:R-:W-:-:S02]  /*6ad0*/  @!P2 PRMT R35, R117, 0x5410, RZ ;  /* 0x000054107523a816 */ /* 0x000fc400000000ff */
[----:B------:R-:W-:Y:S02]  /*6ae0*/  @!P5 PRMT R216, R118, 0x5410, RZ ;  /* 0x0000541076d8d816 */ /* 0x000fe400000000ff */
[----:B------:R-:W-:Y:S02]  /*6af0*/  ISETP.GE.U32.AND P5, PT, R20, R119, PT ;  /* 0x000000771400720c */ /* 0x000fe40003fa6070 */
[----:B------:R-:W-:Y:S02]  /*6b00*/  LOP3.LUT R119, R19, 0xff, RZ, 0xc0, !PT ;  /* 0x000000ff13777812 */ /* 0x000fe400078ec0ff */
[----:B-1----:R-:W-:Y:S02]  /*6b10*/  F2FP.BF16.PACK_AB R183, R227, R228 ;  /* 0x000000e4e3b7723e */ /* 0x002fe400000010ff */
[----:B------:R-:W-:Y:S02]  /*6b20*/  LOP3.LUT R118, R124, 0xffff, RZ, 0xc0, !PT ;  /* 0x0000ffff7c767812 */ /* 0x000fe400078ec0ff */
[----:B------:R-:W-:Y:S01]  /*6b30*/  PRMT R182, R183, 0x7632, R182 ;  /* 0x00007632b7b67816 */ /* 0x000fe200000000b6 */
[----:B------:R-:W-:Y:S01]  /*6b40*/  @!P4 HFMA2.BF16_V2 R115, -RZ.H0_H0, RZ.H0_H0, -R183.H0_H0 ;  /* 0x200000ffff73c231 */ /* 0x000fe200003409b7 */
[----:B------:R-:W-:-:S02]  /*6b50*/  SHF.R.U32.HI R118, RZ, 0x8, R118 ;  /* 0x00000008ff767819 */ /* 0x000fc40000011676 */
[----:B------:R-:W-:Y:S01]  /*6b60*/  PRMT R18, R183, 0x5410, R182 ;  /* 0x00005410b7127816 */ /* 0x000fe200000000b6 */
[----:B------:R-:W-:Y:S01]  /*6b70*/  @!P5 HFMA2.BF16_V2 R114, -RZ.H0_H0, RZ.H0_H0, -R182.H0_H0 ;  /* 0x200000ffff72d231 */ /* 0x000fe200003409b6 */
[----:B------:R-:W-:Y:S02]  /*6b80*/  @!P4 PRMT R183, R115, 0x5410, RZ ;  /* 0x0000541073b7c816 */ /* 0x000fe400000000ff */
[----:B------:R-:W-:Y:S02]  /*6b90*/  SHF.R.U32.HI R115, RZ, 0x18, R19 ;  /* 0x00000018ff737819 */ /* 0x000fe40000011613 */
[----:B------:R-:W-:Y:S02]  /*6ba0*/  ISETP.GE.U32.AND P4, PT, R20, R119, PT ;  /* 0x000000771400720c */ /* 0x000fe40003f86070 */
[----:B------:R-:W-:Y:S01]  /*6bb0*/  @!P5 PRMT R182, R114, 0x5410, RZ ;  /* 0x0000541072b6d816 */ /* 0x000fe200000000ff */
[----:B------:R-:W-:Y:S01]  /*6bc0*/  IMAD.MOV.U32 R114, RZ, RZ, R121 ;  /* 0x000000ffff727224 */ /* 0x000fe200078e0079 */
[----:B------:R-:W-:-:S02]  /*6bd0*/  ISETP.GE.U32.AND P5, PT, R20, R115, PT ;  /* 0x000000731400720c */ /* 0x000fc40003fa6070 */
[----:B------:R-:W-:Y:S02]  /*6be0*/  SHF.R.U32.HI R115, RZ, 0x10, R19 ;  /* 0x00000010ff737819 */ /* 0x000fe40000011613 */
[----:B------:R-:W-:Y:S02]  /*6bf0*/  PRMT R19, R185, 0x5410, R184 ;  /* 0x00005410b9137816 */ /* 0x000fe400000000b8 */
[----:B------:R-:W-:Y:S02]  /*6c00*/  LOP3.LUT R115, R115, 0xff, RZ, 0xc0, !PT ;  /* 0x000000ff73737812 */ /* 0x000fe400078ec0ff */
[----:B------:R-:W-:Y:S01]  /*6c10*/  @!P3 PRMT R184, R107, 0x5410, RZ ;  /* 0x000054106bb8b816 */ /* 0x000fe200000000ff */
[----:B------:R-:W-:Y:S01]  /*6c20*/  @!P4 HFMA2.BF16_V2 R104, -RZ.H0_H0, RZ.H0_H0, -R167.H0_H0 ;  /* 0x200000ffff68c231 */ /* 0x000fe200003409a7 */
[----:B------:R-:W-:Y:S02]  /*6c30*/  ISETP.GE.U32.AND P3, PT, R20, R115, PT ;  /* 0x000000731400720c */ /* 0x000fe40003f66070 */
[----:B------:R-:W-:Y:S01]  /*6c40*/  SHF.R.U32.HI R107, RZ, 0x10, R6 ;  /* 0x00000010ff6b7819 */ /* 0x000fe20000011606 */
[----:B------:R-:W-:Y:S01]  /*6c50*/  @!P5 HFMA2.BF16_V2 R105, -RZ.H0_H0, RZ.H0_H0, -R168.H0_H0 ;  /* 0x200000ffff69d231 */ /* 0x000fe200003409a8 */
[----:B------:R-:W-:-:S02]  /*6c60*/  @!P4 PRMT R167, R104, 0x5410, RZ ;  /* 0x0000541068a7c816 */ /* 0x000fc400000000ff */
[----:B------:R-:W-:Y:S02]  /*6c70*/  ISETP.GE.U32.AND P4, PT, R20, R103, PT ;  /* 0x000000671400720c */ /* 0x000fe40003f86070 */
[----:B------:R-:W-:Y:S02]  /*6c80*/  SHF.R.U32.HI R103, RZ, 0x18, R6 ;  /* 0x00000018ff677819 */ /* 0x000fe40000011606 */
[----:B------:R-:W-:Y:S02]  /*6c90*/  LOP3.LUT R6, R6, 0xffff, RZ, 0xc0, !PT ;  /* 0x0000ffff06067812 */ /* 0x000fe400078ec0ff */
[----:B------:R-:W-:Y:S01]  /*6ca0*/  LOP3.LUT R107, R107, 0xff, RZ, 0xc0, !PT ;  /* 0x000000ff6b6b7812 */ /* 0x000fe200078ec0ff */
[----:B------:R-:W-:Y:S01]  /*6cb0*/  @!P3 HFMA2.BF16_V2 R106, -RZ.H0_H0, RZ.H0_H0, -R169.H0_H0 ;  /* 0x200000ffff6ab231 */ /* 0x000fe200003409a9 */
[----:B------:R-:W-:Y:S02]  /*6cc0*/  SHF.R.U32.HI R6, RZ, 0x8, R6 ;  /* 0x00000008ff067819 */ /* 0x000fe40000011606 */
[----:B------:R-:W-:-:S02]  /*6cd0*/  @!P6 PRMT R185, R102, 0x5410, RZ ;  /* 0x0000541066b9e816 */ /* 0x000fc400000000ff */
[C---:B------:R-:W-:Y:S01]  /*6ce0*/  ISETP.GE.U32.AND P6, PT, R20.reuse, R107, PT ;  /* 0x0000006b1400720c */ /* 0x040fe20003fc6070 */
[----:B------:R-:W-:Y:S01]  /*6cf0*/  @!P4 HFMA2.BF16_V2 R101, -RZ.H0_H0, RZ.H0_H0, -R171.H0_H0 ;  /* 0x200000ffff65c231 */ /* 0x000fe200003409ab */
[----:B------:R-:W-:Y:S02]  /*6d00*/  ISETP.GE.U32.AND P1, PT, R20, R103, PT ;  /* 0x000000671400720c */ /* 0x000fe40003f26070 */
[----:B------:R-:W-:Y:S02]  /*6d10*/  @!P3 PRMT R169, R106, 0x5410, RZ ;  /* 0x000054106aa9b816 */ /* 0x000fe400000000ff */
[----:B------:R-:W-:Y:S02]  /*6d20*/  @!P5 PRMT R168, R105, 0x5410, RZ ;  /* 0x0000541069a8d816 */ /* 0x000fe400000000ff */
[----:B------:R-:W-:Y:S01]  /*6d30*/  LOP3.LUT R103, R6, 0xffff, RZ, 0xc0, !PT ;  /* 0x0000ffff06677812 */ /* 0x000fe200078ec0ff */
[----:B------:R-:W1:Y:S01]  /*6d40*/  LDSM.16.MT88.4 R104, [R208+0x16000] ;  /* 0x01600000d068783b */ /* 0x000e620000004200 */
[----:B------:R-:W-:-:S02]  /*6d50*/  @!P4 PRMT R171, R101, 0x5410, RZ ;  /* 0x0000541065abc816 */ /* 0x000fc400000000ff */
[C---:B------:R-:W-:Y:S01]  /*6d60*/  ISETP.GE.U32.AND P3, PT, R20.reuse, R103, PT ;  /* 0x000000671400720c */ /* 0x040fe20003f66070 */
[----:B------:R-:W-:Y:S01]  /*6d70*/  @!P6 HFMA2.BF16_V2 R113, -RZ.H0_H0, RZ.H0_H0, -R175.H0_H0 ;  /* 0x200000ffff71e231 */ /* 0x000fe200003409af */
[C---:B------:R-:W-:Y:S01]  /*6d80*/  ISETP.GE.U32.AND P5, PT, R20.reuse, R5, PT ;  /* 0x000000051400720c */ /* 0x040fe20003fa6070 */
[----:B------:R-:W-:Y:S01]  /*6d90*/  @!P1 HFMA2.BF16_V2 R112, -RZ.H0_H0, RZ.H0_H0, -R174.H0_H0 ;  /* 0x200000ffff709231 */ /* 0x000fe200003409ae */
[----:B------:R-:W-:Y:S02]  /*6da0*/  ISETP.GE.U32.AND P4, PT, R20, R7, PT ;  /* 0x000000071400720c */ /* 0x000fe40003f86070 */
[----:B------:R-:W-:Y:S02]  /*6db0*/  @!P6 PRMT R175, R113, 0x5410, RZ ;  /* 0x0000541071afe816 */ /* 0x000fe400000000ff */
[----:B------:R-:W-:Y:S02]  /*6dc0*/  @!P1 PRMT R174, R112, 0x5410, RZ ;  /* 0x0000541070ae9816 */ /* 0x000fe400000000ff */
[----:B------:R-:W-:-:S02]  /*6dd0*/  SHF.R.U32.HI R119, RZ, 0x10, R124 ;  /* 0x00000010ff777819 */ /* 0x000fc4000001167c */
[----:B------:R-:W-:Y:S01]  /*6de0*/  LOP3.LUT R121, R124, 0xff, RZ, 0xc0, !PT ;  /* 0x000000ff7c797812 */ /* 0x000fe200078ec0ff */
[----:B------:R-:W-:Y:S01]  /*6df0*/  @!P3 HFMA2.BF16_V2 R100, -RZ.H0_H0, RZ.H0_H0, -R170.H0_H0 ;  /* 0x200000ffff64b231 */ /* 0x000fe200003409aa */
[----:B------:R-:W-:Y:S02]  /*6e00*/  LOP3.LUT R119, R119, 0xff, RZ, 0xc0, !PT ;  /* 0x000000ff77777812 */ /* 0x000fe400078ec0ff */
[----:B------:R-:W-:Y:S01]  /*6e10*/  SHF.R.U32.HI R125, RZ, 0x18, R124 ;  /* 0x00000018ff7d7819 */ /* 0x000fe2000001167c */
[----:B------:R-:W-:Y:S01]  /*6e20*/  @!P4 HFMA2.BF16_V2 R111, -RZ.H0_H0, RZ.H0_H0, -R173.H0_H0 ;  /* 0x200000ffff6fc231 */ /* 0x000fe200003409ad */
[----:B------:R-:W-:Y:S02]  /*6e30*/  @!P3 PRMT R170, R100, 0x5410, RZ ;  /* 0x0000541064aab816 */ /* 0x000fe400000000ff */
[----:B------:R-:W-:Y:S02]  /*6e40*/  ISETP.GE.U32.AND P3, PT, R20, R4, PT ;  /* 0x000000041400720c */ /* 0x000fe40003f66070 */
[----:B------:R-:W2:Y:S01]  /*6e50*/  LDSM.16.MT88.4 R4, [R208+0x16800] ;  /* 0x01680000d004783b */ /* 0x000ea20000004200 */
[----:B------:R-:W-:-:S02]  /*6e60*/  @!P4 PRMT R173, R111, 0x5410, RZ ;  /* 0x000054106fadc816 */ /* 0x000fc400000000ff */
[----:B------:R-:W-:-:S08]  /*6e70*/  ISETP.GE.U32.AND P2, PT, R20, R119, PT ;  /* 0x000000771400720c */ /* 0x000fd00003f46070 */
[----:B------:R-:W-:Y:S01]  /*6e80*/  @!P3 HFMA2.BF16_V2 R108, -RZ.H0_H0, RZ.H0_H0, -R32.H0_H0 ;  /* 0x200000ffff6cb231 */ /* 0x000fe20000340920 */
[----:B-1----:R-:W-:Y:S04]  /*6e90*/  HMMA.16816.F32.BF16 R100, R128, R104, RZ ;  /* 0x000000688064723c */ /* 0x002fe800000418ff */
[----:B------:R-:W-:-:S04]  /*6ea0*/  @!P3 PRMT R32, R108, 0x5410, RZ ;  /* 0x000054106c20b816 */ /* 0x000fc800000000ff */
[----:B------:R-:W-:Y:S11]  /*6eb0*/  HMMA.16816.F32.BF16 R104, R128, R106, RZ ;  /* 0x0000006a8068723c */ /* 0x000ff600000418ff */
[----:B------:R-:W-:Y:S05]  /*6ec0*/  @!UPT UIADD3 URZ, URZ, URZ, URZ ;  /* 0x0000003f3f3ff290 */ /* 0x000fea000fffe03f */
[C---:B--2---:R-:W-:Y:S07]  /*6ed0*/  HMMA.16816.F32.BF16 R100, R8.reuse, R4, R100 ;  /* 0x000000040864723c */ /* 0x044fee0000041864 */
[----:B------:R-:W-:Y:S01]  /*6ee0*/  LOP3.LUT R5, R252, 0xff, RZ, 0xc0, !PT ;  /* 0x000000fffc057812 */ /* 0x000fe200078ec0ff */
[----:B------:R-:W-:Y:S01]  /*6ef0*/  HMMA.16816.F32.BF16 R104, R8, R6, R104 ;  /* 0x000000060868723c */ /* 0x000fe20000041868 */
[----:B------:R-:W-:Y:S02]  /*6f00*/  SHF.R.U32.HI R4, RZ, 0x8, R120 ;  /* 0x00000008ff047819 */ /* 0x000fe40000011678 */
[----:B------:R-:W-:-:S02]  /*6f10*/  ISETP.GE.U32.AND P6, PT, R20, R5, PT ;  /* 0x000000051400720c */ /* 0x000fc40003fc6070 */
[----:B------:R-:W-:Y:S02]  /*6f20*/  LOP3.LUT R5, R114, 0xff, RZ, 0xc0, !PT ;  /* 0x000000ff72057812 */ /* 0x000fe400078ec0ff */
[----:B------:R-:W1:Y:S02]  /*6f30*/  LDSM.16.MT88.4 R112, [R206+0x16000] ;  /* 0x01600000ce70783b */ /* 0x000e640000004200 */
[----:B------:R-:W-:Y:S02]  /*6f40*/  ISETP.GE.U32.AND P1, PT, R20, R5, PT ;  /* 0x000000051400720c */ /* 0x000fe40003f26070 */
[----:B------:R-:W-:-:S04]  /*6f50*/  LOP3.LUT R5, R4, 0xffff, RZ, 0xc0, !PT ;  /* 0x0000ffff04057812 */ /* 0x000fc800078ec0ff */
[----:B------:R-:W-:Y:S02]  /*6f60*/  ISETP.GE.U32.AND P4, PT, R20, R5, PT ;  /* 0x000000051400720c */ /* 0x000fe40003f86070 */
[----:B------:R-:W2:Y:S05]  /*6f70*/  LDSM.16.MT88.4 R4, [R206+0x16800] ;  /* 0x01680000ce04783b */ /* 0x000eaa0000004200 */
[----:B------:R-:W-:-:S05]  /*6f80*/  @!P1 HFMA2.BF16_V2 R109, -RZ.H0_H0, RZ.H0_H0, -R33.H0_H0 ;  /* 0x200000ffff6d9231 */ /* 0x000fca0000340921 */
[----:B------:R-:W-:Y:S01]  /*6f90*/  @!P1 PRMT R33, R109, 0x5410, RZ ;  /* 0x000054106d219816 */ /* 0x000fe200000000ff */
[----:B------:R-:W-:Y:S01]  /*6fa0*/  @!P4 HFMA2.BF16_V2 R110, -RZ.H0_H0, RZ.H0_H0, -R172.H0_H0 ;  /* 0x200000ffff6ec231 */ /* 0x000fe200003409ac */
[----:B------:R-:W-:Y:S01]  /*6fb0*/  FADD.FTZ R241, R244, R241 ;  /* 0x000000f1f4f17221 */ /* 0x000fe20000010000 */
[----:B------:R-:W-:-:S03]  /*6fc0*/  ISETP.GE.U32.AND P1, PT, R20, R125, PT ;  /* 0x0000007d1400720c */ /* 0x000fc60003f26070 */
[----:B------:R-:W-:Y:S02]  /*6fd0*/  @!P4 PRMT R172, R110, 0x5410, RZ ;  /* 0x000054106eacc816 */ /* 0x000fe400000000ff */
[----:B------:R-:W-:Y:S01]  /*6fe0*/  ISETP.GE.U32.AND P4, PT, R20, R121, PT ;  /* 0x000000791400720c */ /* 0x000fe20003f86070 */
[C---:B-1----:R-:W-:Y:S08]  /*6ff0*/  HMMA.16816.F32.BF16 R108, R128.reuse, R112, RZ ;  /* 0x00000070806c723c */ /* 0x042ff000000418ff */
[----:B------:R-:W-:Y:S11]  /*7000*/  HMMA.16816.F32.BF16 R112, R128, R114, RZ ;  /* 0x000000728070723c */ /* 0x000ff600000418ff */
[----:B------:R-:W-:Y:S05]  /*7010*/  @!UPT UIADD3 URZ, URZ, URZ, URZ ;  /* 0x0000003f3f3ff290 */ /* 0x000fea000fffe03f */
[C---:B--2---:R-:W-:Y:S07]  /*7020*/  HMMA.16816.F32.BF16 R108, R8.reuse, R4, R108 ;  /* 0x00000004086c723c */ /* 0x044fee000004186c */
[----:B------:R-:W-:Y:S01]  /*7030*/  SHF.R.U32.HI R5, RZ, 0x8, R246 ;  /* 0x00000008ff057819 */ /* 0x000fe200000116f6 */
[----:B------:R-:W-:Y:S01]  /*7040*/  IMAD R4, R17, -0x2daee0ad, RZ ;  /* 0xd2511f5311047824 */ /* 0x000fe200078e02ff */
[----:B------:R-:W-:Y:S01]  /*7050*/  HMMA.16816.F32.BF16 R112, R8, R6, R112 ;  /* 0x000000060870723c */ /* 0x000fe20000041870 */
[----:B------:R-:W-:Y:S01]  /*7060*/  IMAD.WIDE.U32 R16, R16, -0x2daee0ad, RZ ;  /* 0xd2511f5310107825 */ /* 0x000fe200078e00ff */
[----:B------:R-:W-:-:S04]  /*7070*/  LOP3.LUT R5, R5, 0xffff, RZ, 0xc0, !PT ;  /* 0x0000ffff05057812 */ /* 0x000fc800078ec0ff */
[----:B------:R-:W-:Y:S02]  /*7080*/  ISETP.GE.U32.AND P3, PT, R20, R5, PT ;  /* 0x000000051400720c */ /* 0x000fe40003f66070 */
[----:B------:R-:W-:Y:S02]  /*7090*/  LOP3.LUT R4, R17, UR5, R4, 0x96, !PT ;  /* 0x0000000511047c12 */ /* 0x000fe4000f8e9604 */
[----:B------:R-:W-:-:S09]  /*70a0*/  LOP3.LUT R5, R118, 0xffff, RZ, 0xc0, !PT ;  /* 0x0000ffff76057812 */ /* 0x000fd200078ec0ff */
[----:B------:R-:W-:-:S05]  /*70b0*/  @!P3 HFMA2.BF16_V2 R116, -RZ.H0_H0, RZ.H0_H0, -R34.H0_H0 ;  /* 0x200000ffff74b231 */ /* 0x000fca0000340922 */
[----:B------:R-:W-:Y:S01]  /*70c0*/  @!P3 PRMT R34, R116, 0x5410, RZ ;  /* 0x000054107422b816 */ /* 0x000fe200000000ff */
[----:B------:R-:W-:Y:S01]  /*70d0*/  IMAD.WIDE.U32 R116, R4, -0x326172a9, RZ ;  /* 0xcd9e8d5704747825 */ /* 0x000fe200078e00ff */
[----:B------:R-:W-:Y:S02]  /*70e0*/  ISETP.GE.U32.AND P3, PT, R20, R5, PT ;  /* 0x000000051400720c */ /* 0x000fe40003f66070 */
[----:B------:R-:W-:Y:S02]  /*70f0*/  LOP3.LUT R5, R29, UR6, R122, 0x96, !PT ;  /* 0x000000061d057c12 */ /* 0x000fe4000f8e967a */
[----:B------:R-:W-:Y:S02]  /*7100*/  LOP3.LUT R7, R117, UR14, R28, 0x96, !PT ;  /* 0x0000000e75077c12 */ /* 0x000fe4000f8e961c */
[----:B------:R-:W-:Y:S01]  /*7110*/  LOP3.LUT R121, R116, 0xffff, RZ, 0xc0, !PT ;  /* 0x0000ffff74797812 */ /* 0x000fe200078ec0ff */
[----:B------:R-:W-:Y:S01]  /*7120*/  FADD.FTZ R236, R236, R241 ;  /* 0x000000f1ecec7221 */ /* 0x000fe20000010000 */
[----:B------:R-:W-:Y:S01]  /*7130*/  LOP3.LUT R6, R116, 0xff, RZ, 0xc0, !PT ;  /* 0x000000ff74067812 */ /* 0x000fe200078ec0ff */
[----:B------:R-:W-:Y:S01]  /*7140*/  FFMA.FTZ R245, R245, c[0x0][0x23c], -R238 ;  /* 0x00008f00f5f57a23 */ /* 0x000fe200000108ee */
[--C-:B------:R-:W-:Y:S01]  /*7150*/  SHF.R.U32.HI R4, RZ, 0x10, R116.reuse ;  /* 0x00000010ff047819 */ /* 0x100fe20000011674 */
[----:B------:R-:W-:Y:S01]  /*7160*/  ULDC UR4, c[0x0][0x228] ;  /* 0x00008a0000047ab9 */ /* 0x000fe20000000800 */
[----:B------:R-:W-:Y:S01]  /*7170*/  SHF.R.U32.HI R119, RZ, 0x18, R116 ;  /* 0x00000018ff777819 */ /* 0x000fe20000011674 */
[----:B------:R-:W-:Y:S01]  /*7180*/  IMAD.WIDE.U32 R116, R5, -0x2daee0ad, RZ ;  /* 0xd2511f5305747825 */ /* 0x000fe200078e00ff */
[----:B------:R-:W-:Y:S01]  /*7190*/  SHF.R.U32.HI R121, RZ, 0x8, R121 ;  /* 0x00000008ff797819 */ /* 0x000fe20000011679 */
[----:B------:R-:W-:Y:S01]  /*71a0*/  @!P6 HFMA2.BF16_V2 R24, -RZ.H0_H0, RZ.H0_H0, -R165.H0_H0 ;  /* 0x200000ffff18e231 */ /* 0x000fe200003409a5 */
[----:B------:R1:W5:Y:S01]  /*71b0*/  LDL.LU.64 R28, [R1+0x78] ;  /* 0x00007800011c7983 */ /* 0x0003620000300a00 */
[----:B------:R-:W-:Y:S01]  /*71c0*/  LOP3.LUT R4, R4, 0xff, RZ, 0xc0, !PT ;  /* 0x000000ff04047812 */ /* 0x000fe200078ec0ff */
[----:B------:R-:W-:Y:S01]  /*71d0*/  FADD.FTZ R127, R127, R236 ;  /* 0x000000ec7f7f7221 */ /* 0x000fe20000010000 */
[----:B------:R-:W-:Y:S01]  /*71e0*/  LOP3.LUT R5, R117, UR13, R16, 0x96, !PT ;  /* 0x0000000d75057c12 */ /* 0x000fe2000f8e9610 */
[----:B------:R-:W-:Y:S01]  /*71f0*/  FFMA.FTZ R236, R23, c[0x0][0x23c], -R234 ;  /* 0x00008f0017ec7a23 */ /* 0x000fe200000108ea */
[--C-:B------:R-:W-:Y:S01]  /*7200*/  SHF.R.U32.HI R16, RZ, 0x10, R116.reuse ;  /* 0x00000010ff107819 */ /* 0x100fe20000011674 */
[----:B------:R-:W-:Y:S01]  /*7210*/  USHF.L.U32 UR4, UR4, 0x3, URZ ;  /* 0x0000000304047899 */ /* 0x000fe2000800063f */
[----:B------:R-:W-:Y:S01]  /*7220*/  SHF.R.U32.HI R17, RZ, 0x18, R116 ;  /* 0x00000018ff117819 */ /* 0x000fe20000011674 */
[----:B------:R-:W-:Y:S01]  /*7230*/  @!P5 HFMA2.BF16_V2 R23, -RZ.H0_H0, RZ.H0_H0, -R164.H0_H0 ;  /* 0x200000ffff17d231 */ /* 0x000fe200003409a4 */
[----:B------:R-:W-:Y:S01]  /*7240*/  LOP3.LUT R16, R16, 0xff, RZ, 0xc0, !PT ;  /* 0x000000ff10107812 */ /* 0x000fe200078ec0ff */
[----:B------:R-:W-:Y:S01]  /*7250*/  MUFU.EX2 R236, R236 ;  /* 0x000000ec00ec7308 */ /* 0x000fe20000000800 */
[----:B------:R-:W-:Y:S01]  /*7260*/  PRMT R118, R6, 0x5410, R121 ;  /* 0x0000541006767816 */ /* 0x000fe20000000079 */
[----:B------:R-:W-:Y:S01]  /*7270*/  UIMAD.WIDE UR20, UR4, 0x2, URZ ;  /* 0x00000002041478a5 */ /* 0x000fe2000f8e023f */
[----:B------:R-:W-:-:S02]  /*7280*/  SHF.R.U32.HI R6, RZ, 0x10, R7 ;  /* 0x00000010ff067819 */ /* 0x000fc40000011607 */
[----:B------:R-:W-:Y:S01]  /*7290*/  PRMT R124, R4, 0x5410, R119 ;  /* 0x00005410047c7816 */ /* 0x000fe20000000077 */
[----:B------:R-:W-:Y:S01]  /*72a0*/  IMAD.MOV.U32 R241, RZ, RZ, R118 ;  /* 0x000000fffff17224 */ /* 0x000fe200078e0076 */
[----:B------:R-:W-:Y:S02]  /*72b0*/  PRMT R16, R16, 0x5410, R17 ;  /* 0x0000541010107816 */ /* 0x000fe40000000011 */
[C---:B------:R-:W-:Y:S02]  /*72c0*/  LOP3.LUT R17, R7.reuse, 0xffff, RZ, 0xc0, !PT ;  /* 0x0000ffff07117812 */ /* 0x040fe400078ec0ff */
[----:B------:R-:W-:Y:S02]  /*72d0*/  LOP3.LUT R4, R7, 0xff, RZ, 0xc0, !PT ;  /* 0x000000ff07047812 */ /* 0x000fe400078ec0ff */
[----:B------:R-:W-:Y:S02]  /*72e0*/  SHF.R.U32.HI R7, RZ, 0x18, R7 ;  /* 0x00000018ff077819 */ /* 0x000fe40000011607 */
[----:B------:R-:W-:-:S02]  /*72f0*/  LOP3.LUT R6, R6, 0xff, RZ, 0xc0, !PT ;  /* 0x000000ff06067812 */ /* 0x000fc400078ec0ff */
[----:B------:R-:W-:Y:S02]  /*7300*/  SHF.R.U32.HI R17, RZ, 0x8, R17 ;  /* 0x00000008ff117819 */ /* 0x000fe40000011611 */
[----:B------:R-:W-:Y:S02]  /*7310*/  PRMT R120, R6, 0x5410, R7 ;  /* 0x0000541006787816 */ /* 0x000fe40000000007 */
[----:B------:R-:W-:Y:S02]  /*7320*/  SHF.R.U32.HI R252, RZ, 0x10, R5 ;  /* 0x00000010fffc7819 */ /* 0x000fe40000011605 */
[----:B------:R-:W-:Y:S01]  /*7330*/  PRMT R125, R4, 0x5410, R17 ;  /* 0x00005410047d7816 */ /* 0x000fe20000000011 */
[----:B------:R-:W-:Y:S01]  /*7340*/  IMAD.MOV.U32 R244, RZ, RZ, R120 ;  /* 0x000000fffff47224 */ /* 0x000fe200078e0078 */
[C---:B------:R-:W-:Y:S01]  /*7350*/  LOP3.LUT R4, R5.reuse, 0xffff, RZ, 0xc0, !PT ;  /* 0x0000ffff05047812 */ /* 0x040fe200078ec0ff */
[----:B------:R-:W2:Y:S01]  /*7360*/  LDSM.16.MT88.4 R120, [R205+0x16000] ;  /* 0x01600000cd78783b */ /* 0x000ea20000004200 */
[----:B------:R-:W-:-:S02]  /*7370*/  LOP3.LUT R17, R5, 0xff, RZ, 0xc0, !PT ;  /* 0x000000ff05117812 */ /* 0x000fc400078ec0ff */
[----:B------:R-:W-:Y:S02]  /*7380*/  SHF.R.U32.HI R5, RZ, 0x18, R5 ;  /* 0x00000018ff057819 */ /* 0x000fe40000011605 */
[----:B------:R-:W-:Y:S02]  /*7390*/  LOP3.LUT R252, R252, 0xff, RZ, 0xc0, !PT ;  /* 0x000000fffcfc7812 */ /* 0x000fe400078ec0ff */
[----:B------:R-:W-:Y:S02]  /*73a0*/  SHF.R.U32.HI R4, RZ, 0x8, R4 ;  /* 0x00000008ff047819 */ /* 0x000fe40000011604 */
[----:B------:R-:W-:Y:S01]  /*73b0*/  PRMT R252, R252, 0x5410, R5 ;  /* 0x00005410fcfc7816 */ /* 0x000fe20000000005 */
[----:B------:R-:W-:Y:S01]  /*73c0*/  FADD.FTZ R5, R242, R239 ;  /* 0x000000eff2057221 */ /* 0x000fe20000010000 */
[----:B------:R-:W-:Y:S01]  /*73d0*/  PRMT R17, R17, 0x5410, R4 ;  /* 0x0000541011117816 */ /* 0x000fe20000000004 */
[----:B------:R-:W-:Y:S01]  /*73e0*/  FFMA.FTZ R239, R243, c[0x0][0x23c], -R238 ;  /* 0x00008f00f3ef7a23 */ /* 0x000fe200000108ee */
[----:B------:R-:W-:Y:S01]  /*73f0*/  LOP3.LUT R117, R116, 0xffff, RZ, 0xc0, !PT ;  /* 0x0000ffff74757812 */ /* 0x000fe200078ec0ff */
[----:B------:R-:W-:Y:S01]  /*7400*/  FADD.FTZ R240, R240, R5 ;  /* 0x00000005f0f07221 */ /* 0x000fe20000010000 */
[----:B------:R-:W-:Y:S01]  /*7410*/  LOP3.LUT R246, R116, 0xff, RZ, 0xc0, !PT ;  /* 0x000000ff74f67812 */ /* 0x000fe200078ec0ff */
[----:B------:R-:W3:Y:S01]  /*7420*/  LDSM.16.MT88.4 R4, [R205+0x16800] ;  /* 0x01680000cd04783b */ /* 0x000ee20000004200 */
[----:B------:R-:W-:Y:S01]  /*7430*/  SHF.R.U32.HI R117, RZ, 0x8, R117 ;  /* 0x00000008ff757819 */ /* 0x000fe20000011675 */
[----:B------:R-:W-:Y:S01]  /*7440*/  FFMA.FTZ R242, R21, c[0x0][0x23c], -R234 ;  /* 0x00008f0015f27a23 */ /* 0x000fe200000108ea */
[----:B------:R-:W-:Y:S01]  /*7450*/  MUFU.EX2 R239, R239 ;  /* 0x000000ef00ef7308 */ /* 0x000fe20000000800 */
[----:B------:R-:W-:Y:S01]  /*7460*/  FADD.FTZ R240, R233, R240 ;  /* 0x000000f0e9f07221 */ /* 0x000fe20000010000 */
[----:B------:R-:W-:Y:S01]  /*7470*/  PRMT R246, R246, 0x5410, R117 ;  /* 0x00005410f6f67816 */ /* 0x000fe20000000075 */
[----:B------:R-:W-:Y:S01]  /*7480*/  IMAD.MOV.U32 R243, RZ, RZ, R125 ;  /* 0x000000fffff37224 */ /* 0x000fe200078e007d */
[--C-:B------:R-:W-:Y:S01]  /*7490*/  HSET2.LE.AND R17, R17, R235.reuse, PT ;  /* 0x000000eb11117233 */ /* 0x100fe20003803000 */
[----:B------:R-:W-:Y:S01]  /*74a0*/  FADD.FTZ R238, R126, R127 ;  /* 0x0000007f7eee7221 */ /* 0x000fe20000010000 */
[----:B------:R-:W-:Y:S01]  /*74b0*/  HSET2.LE.AND R252, R252, R235, PT ;  /* 0x000000ebfcfc7233 */ /* 0x000fe20003803000 */
[----:B------:R-:W-:Y:S01]  /*74c0*/  @!P6 PRMT R165, R24, 0x5410, RZ ;  /* 0x0000541018a5e816 */ /* 0x000fe200000000ff */
[----:B------:R4:W1:Y:S01]  /*74d0*/  MUFU.EX2 R234, R245 ;  /* 0x000000f500ea7308 */ /* 0x0008620000000800 */
[----:B------:R-:W-:Y:S01]  /*74e0*/  FADD.FTZ R177, R177, R238 ;  /* 0x000000eeb1b17221 */ /* 0x000fe20000010000 */
[----:B------:R-:W-:-:S03]  /*74f0*/  @!P5 PRMT R164, R23, 0x5410, RZ ;  /* 0x0000541017a4d816 */ /* 0x000fc600000000ff */
[----:B------:R-:W-:-:S03]  /*7500*/  FADD.FTZ R176, R176, R177 ;  /* 0x000000b1b0b07221 */ /* 0x000fc60000010000 */
[----:B------:R1:W1:Y:S01]  /*7510*/  MUFU.EX2 R233, R242 ;  /* 0x000000f200e97308 */ /* 0x0002620000000800 */
[----:B------:R-:W-:Y:S01]  /*7520*/  FADD.FTZ R179, R179, R176 ;  /* 0x000000b0b3b37221 */ /* 0x000fe20000010000 */
[C---:B--2---:R-:W-:Y:S03]  /*7530*/  HMMA.16816.F32.BF16 R116, R128.reuse, R120, RZ ;  /* 0x000000788074723c */ /* 0x044fe600000418ff */
[----:B------:R-:W-:Y:S02]  /*7540*/  FADD.FTZ R226, R226, R179 ;  /* 0x000000b3e2e27221 */ /* 0x000fe40000010000 */
[----:B----4-:R-:W-:Y:S02]  /*7550*/  IMAD.MOV.U32 R245, RZ, RZ, R124 ;  /* 0x000000fffff57224 */ /* 0x010fe400078e007c */
[----:B------:R-:W-:Y:S01]  /*7560*/  FADD.FTZ R225, R225, R226 ;  /* 0x000000e2e1e17221 */ /* 0x000fe20000010000 */
[----:B------:R-:W-:Y:S03]  /*7570*/  HMMA.16816.F32.BF16 R120, R128, R122, RZ ;  /* 0x0000007a8078723c */ /* 0x000fe600000418ff */
[----:B------:R-:W-:Y:S01]  /*7580*/  FADD.FTZ R224, R224, R225 ;  /* 0x000000e1e0e07221 */ /* 0x000fe20000010000 */
[----:B-1----:R-:W-:-:S03]  /*7590*/  F2FP.BF16.PACK_AB R242, R239, R234 ;  /* 0x000000eaeff2723e */ /* 0x002fc600000010ff */
[----:B------:R-:W-:Y:S02]  /*75a0*/  FADD.FTZ R223, R223, R224 ;  /* 0x000000e0dfdf7221 */ /* 0x000fe40000010000 */
[----:B------:R-:W-:Y:S02]  /*75b0*/  @!P2 HFMA2.BF16_V2 R20, -RZ.H0_H0, RZ.H0_H0, -R242.H0_H0 ;  /* 0x200000ffff14a231 */ /* 0x000fe400003409f2 */
[----:B------:R-:W-:-:S04]  /*75c0*/  FADD.FTZ R222, R222, R223 ;  /* 0x000000dfdede7221 */ /* 0x000fc80000010000 */
[----:B------:R-:W-:Y:S01]  /*75d0*/  FADD.FTZ R221, R221, R222 ;  /* 0x000000dedddd7221 */ /* 0x000fe20000010000 */
[----:B---3--:R-:W-:Y:S03]  /*75e0*/  HMMA.16816.F32.BF16 R116, R8, R4, R116 ;  /* 0x000000040874723c */ /* 0x008fe60000041874 */
[----:B------:R-:W-:-:S05]  /*75f0*/  FADD.FTZ R234, R234, R221 ;  /* 0x000000ddeaea7221 */ /* 0x000fca0000010000 */
[----:B------:R-:W-:Y:S01]  /*7600*/  HMMA.16816.F32.BF16 R120, R8, R6, R120 ;  /* 0x000000060878723c */ /* 0x000fe20000041878 */
[----:B------:R-:W1:Y:S07]  /*7610*/  LDSM.16.MT88.4 R4, [R204+0x16000] ;  /* 0x01600000cc04783b */ /* 0x000e6e0000004200 */
[C---:B-1----:R-:W-:Y:S07]  /*7620*/  HMMA.16816.F32.BF16 R124, R128.reuse, R4, RZ ;  /* 0x00000004807c723c */ /* 0x042fee00000418ff */
[----:B------:R-:W-:Y:S01]  /*7630*/  IMAD.MOV.U32 R5, RZ, RZ, R241 ;  /* 0x000000ffff057224 */ /* 0x000fe200078e00f1 */
[--C-:B------:R-:W-:Y:S01]  /*7640*/  HSET2.LE.AND R4, R245, R235.reuse, PT ;  /* 0x000000ebf5047233 */ /* 0x100fe20003803000 */
[----:B------:R-:W-:Y:S01]  /*7650*/  FADD.FTZ R241, R237, R240 ;  /* 0x000000f0edf17221 */ /* 0x000fe20000010000 */
[--C-:B------:R-:W-:Y:S01]  /*7660*/  HSET2.LE.AND R240, R244, R235.reuse, PT ;  /* 0x000000ebf4f07233 */ /* 0x100fe20003803000 */
[----:B------:R-:W-:Y:S01]  /*7670*/  HMMA.16816.F32.BF16 R128, R128, R6, RZ ;  /* 0x000000068080723c */ /* 0x000fe200000418ff */
[--C-:B------:R-:W-:Y:S01]  /*7680*/  HSET2.LE.AND R237, R243, R235.reuse, PT ;  /* 0x000000ebf3ed7233 */ /* 0x100fe20003803000 */
[----:B------:R-:W-:Y:S01]  /*7690*/  LOP3.LUT R15, R4, R15, RZ, 0xc0, !PT ;  /* 0x0000000f040f7212 */ /* 0x000fe200078ec0ff */
[--C-:B------:R-:W-:Y:S01]  /*76a0*/  HSET2.LE.AND R5, R5, R235.reuse, PT ;  /* 0x000000eb05057233 */ /* 0x100fe20003803000 */
[----:B------:R-:W-:Y:S01]  /*76b0*/  LOP3.LUT R13, R240, R13, RZ, 0xc0, !PT ;  /* 0x0000000df00d7212 */ /* 0x000fe200078ec0ff */
[----:B------:R-:W-:Y:S01]  /*76c0*/  FADD.FTZ R180, R180, R241 ;  /* 0x000000f1b4b47221 */ /* 0x000fe20000010000 */
[----:B------:R-:W-:Y:S01]  /*76d0*/  F2FP.BF16.PACK_AB R240, R233, R236 ;  /* 0x000000ece9f0723e */ /* 0x000fe200000010ff */
[--C-:B------:R-:W-:Y:S01]  /*76e0*/  HSET2.LE.AND R6, R246, R235.reuse, PT ;  /* 0x000000ebf6067233 */ /* 0x100fe20003803000 */
[----:B------:R-:W-:Y:S01]  /*76f0*/  LOP3.LUT R12, R237, R12, RZ, 0xc0, !PT ;  /* 0x0000000ced0c7212 */ /* 0x000fe200078ec0ff */
[----:B------:R-:W-:Y:S01]  /*7700*/  HSET2.LE.AND R7, R16, R235, PT ;  /* 0x000000eb10077233 */ /* 0x000fe20003803000 */
[----:B------:R-:W-:Y:S01]  /*7710*/  PRMT R235, R240, 0x7632, R235 ;  /* 0x00007632f0eb7816 */ /* 0x000fe200000000eb */
[----:B------:R-:W-:Y:S01]  /*7720*/  FADD.FTZ R181, R181, R180 ;  /* 0x000000b4b5b57221 */ /* 0x000fe20000010000 */
[----:B------:R-:W-:Y:S01]  /*7730*/  PRMT R237, R242, 0x7632, R237 ;  /* 0x00007632f2ed7816 */ /* 0x000fe200000000ed */
[----:B------:R-:W-:Y:S01]  /*7740*/  @!P4 HFMA2.BF16_V2 R22, -RZ.H0_H0, RZ.H0_H0, -R240.H0_H0 ;  /* 0x200000ffff16c231 */ /* 0x000fe200003409f0 */
[----:B------:R-:W-:Y:S01]  /*7750*/  LOP3.LUT R4, R17, R18, RZ, 0xc0, !PT ;  /* 0x0000001211047212 */ /* 0x000fe200078ec0ff */
[----:B------:R-:W-:Y:S01]  /*7760*/  FADD.FTZ R181, R178, R181 ;  /* 0x000000b5b2b57221 */ /* 0x000fe20000010000 */
[----:B------:R-:W-:Y:S01]  /*7770*/  PRMT R17, R240, 0x5410, R235 ;  /* 0x00005410f0117816 */ /* 0x000fe200000000eb */
[----:B------:R-:W-:Y:S01]  /*7780*/  @!P1 HFMA2.BF16_V2 R3, -RZ.H0_H0, RZ.H0_H0, -R237.H0_H0 ;  /* 0x200000ffff039231 */ /* 0x000fe200003409ed */
[----:B------:R-:W-:Y:S01]  /*7790*/  PRMT R16, R242, 0x5410, R237 ;  /* 0x00005410f2107816 */ /* 0x000fe200000000ed */
[----:B------:R-:W-:Y:S01]  /*77a0*/  FADD.FTZ R232, R232, R181 ;  /* 0x000000b5e8e87221 */ /* 0x000fe20000010000 */
[----:B------:R-:W-:Y:S01]  /*77b0*/  LOP3.LUT R14, R5, R14, RZ, 0xc0, !PT ;  /* 0x0000000e050e7212 */ /* 0x000fe200078ec0ff */
[----:B------:R-:W-:Y:S01]  /*77c0*/  @!P3 HFMA2.BF16_V2 R21, -RZ.H0_H0, RZ.H0_H0, -R235.H0_H0 ;  /* 0x200000ffff15b231 */ /* 0x000fe200003409eb */
[----:B------:R-:W-:Y:S01]  /*77d0*/  LOP3.LUT R5, R252, R19, RZ, 0xc0, !PT ;  /* 0x00000013fc057212 */ /* 0x000fe200078ec0ff */
[----:B------:R-:W-:Y:S01]  /*77e0*/  FADD.FTZ R231, R231, R232 ;  /* 0x000000e8e7e77221 */ /* 0x000fe20000010000 */
[----:B------:R-:W-:-:S02]  /*77f0*/  LOP3.LUT R6, R6, R17, RZ, 0xc0, !PT ;  /* 0x0000001106067212 */ /* 0x000fc400078ec0ff */
[----:B------:R-:W-:Y:S01]  /*7800*/  LOP3.LUT R7, R7, R16, RZ, 0xc0, !PT ;  /* 0x0000001007077212 */ /* 0x000fe200078ec0ff */
[----:B------:R-:W-:Y:S01]  /*7810*/  FADD.FTZ R230, R230, R231 ;  /* 0x000000e7e6e67221 */ /* 0x000fe20000010000 */
[----:B------:R-:W1:Y:S01]  /*7820*/  LDSM.16.MT88.4 R16, [R204+0x16800] ;  /* 0x01680000cc10783b */ /* 0x000e620000004200 */
[----:B------:R-:W-:Y:S02]  /*7830*/  @!P1 PRMT R237, R3, 0x5410, RZ ;  /* 0x0000541003ed9816 */ /* 0x000fe400000000ff */
[----:B------:R-:W-:Y:S01]  /*7840*/  FADD.FTZ R229, R229, R230 ;  /* 0x000000e6e5e57221 */ /* 0x000fe20000010000 */
[----:B------:R-:W-:Y:S02]  /*7850*/  @!P4 PRMT R240, R22, 0x5410, RZ ;  /* 0x0000541016f0c816 */ /* 0x000fe400000000ff */
[----:B------:R-:W-:Y:S01]  /*7860*/  @!P3 PRMT R235, R21, 0x5410, RZ ;  /* 0x0000541015ebb816 */ /* 0x000fe200000000ff */
[----:B------:R-:W-:Y:S01]  /*7870*/  FADD.FTZ R228, R228, R229 ;  /* 0x000000e5e4e47221 */ /* 0x000fe20000010000 */
[----:B------:R-:W-:-:S03]  /*7880*/  @!P2 PRMT R242, R20, 0x5410, RZ ;  /* 0x0000541014f2a816 */ /* 0x000fc600000000ff */
[----:B------:R-:W-:-:S04]  /*7890*/  FADD.FTZ R227, R227, R228 ;  /* 0x000000e4e3e37221 */ /* 0x000fc80000010000 */
[----:B------:R-:W-:-:S04]  /*78a0*/  FADD.FTZ R236, R236, R227 ;  /* 0x000000e3ecec7221 */ /* 0x000fc80000010000 */
[----:B------:R-:W-:-:S05]  /*78b0*/  FADD.FTZ R3, R233, R236 ;  /* 0x000000ece9037221 */ /* 0x000fca0000010000 */
[----:B------:R-:W-:Y:S01]  /*78c0*/  STL [R1+0x70], R3 ;  /* 0x0000700301007387 */ /* 0x000fe20000100800 */
[C---:B-1----:R-:W-:Y:S08]  /*78d0*/  HMMA.16816.F32.BF16 R124, R8.reuse, R16, R124 ;  /* 0x00000010087c723c */ /* 0x042ff0000004187c */
[----:B------:R-:W-:Y:S01]  /*78e0*/  HMMA.16816.F32.BF16 R128, R8, R18, R128 ;  /* 0x000000120880723c */ /* 0x000fe20000041880 */
[----:B------:R-:W1:Y:S04]  /*78f0*/  LDSM.16.MT88.4 R8, [R208+0x11000] ;  /* 0x01100000d008783b */ /* 0x000e680000004200 */
[----:B------:R-:W2:Y:S03]  /*7900*/  LDSM.16.MT88.4 R16, [R206+0x11000] ;  /* 0x01100000ce10783b */ /* 0x000ea60000004200 */
[C---:B-1----:R-:W-:Y:S08]  /*7910*/  HMMA.16816.F32.BF16 R132, R12.reuse, R8, R132 ;  /* 0x000000080c84723c */ /* 0x042ff00000041884 */
[C---:B------:R-:W-:Y:S01]  /*7920*/  HMMA.16816.F32.BF16 R136, R12.reuse, R10, R136 ;  /* 0x0000000a0c88723c */ /* 0x040fe20000041888 */
[----:B------:R-:W1:Y:S07]  /*7930*/  LDSM.16.MT88.4 R8, [R205+0x11000] ;  /* 0x01100000cd08783b */ /* 0x000e6e0000004200 */
[C---:B--2---:R-:W-:Y:S08]  /*7940*/  HMMA.16816.F32.BF16 R140, R12.reuse, R16, R140 ;  /* 0x000000100c8c723c */ /* 0x044ff0000004188c */
[C---:B------:R-:W-:Y:S01]  /*7950*/  HMMA.16816.F32.BF16 R144, R12.reuse, R18, R144 ;  /* 0x000000120c90723c */ /* 0x040fe20000041890 */
[----:B------:R-:W2:Y:S07]  /*7960*/  LDSM.16.MT88.4 R16, [R204+0x11000] ;  /* 0x01100000cc10783b */ /* 0x000eae0000004200 */
        /* <DEDUP_REMOVED lines=40> */
[----:B------:R-:W-:Y:S01]  /*7bf0*/  HMMA.16816.F32.BF16 R128, R12, R18, R128 ;  /* 0x000000120c80723c */ /* 0x000fe20000041880 */
[----:B------:R-:W2:Y:S04]  /*7c00*/  LDSM.16.MT88.4 R12, [R205+0x11800] ;  /* 0x01180000cd0c783b */ /* 0x000ea80000004200 */
[----:B------:R-:W3:Y:S03]  /*7c10*/  LDSM.16.MT88.4 R16, [R206+0x11800] ;  /* 0x01180000ce10783b */ /* 0x000ee60000004200 */
        /* <DEDUP_REMOVED lines=41> */
[C---:B---3--:R-:W-:Y:S08]  /*7eb0*/  HMMA.16816.F32.BF16 R108, R4.reuse, R16, R108 ;  /* 0x00000010046c723c */ /* 0x048ff0000004186c */
[C---:B------:R-:W-:Y:S08]  /*7ec0*/  HMMA.16816.F32.BF16 R112, R4.reuse, R18, R112 ;  /* 0x000000120470723c */ /* 0x040ff00000041870 */
[C---:B-1----:R-:W-:Y:S07]  /*7ed0*/  HMMA.16816.F32.BF16 R124, R4.reuse, R8, R124 ;  /* 0x00000008047c723c */ /* 0x042fee000004187c */
[C---:B------:R-:W-:Y:S01]  /*7ee0*/  LEA R8, P1, R31.reuse, c[0x0][0x1f8], 0x1 ;  /* 0x00007e001f087a11 */ /* 0x040fe200078208ff */
[----:B------:R-:W-:Y:S03]  /*7ef0*/  HMMA.16816.F32.BF16 R128, R4, R10, R128 ;  /* 0x0000000a0480723c */ /* 0x000fe60000041880 */
[----:B------:R-:W-:-:S02]  /*7f00*/  LEA.HI.X R9, R31, c[0x0][0x1fc], R30, 0x1, P1 ;  /* 0x00007f001f097a11 */ /* 0x000fc400008f0c1e */
[----:B------:R-:W-:Y:S02]  /*7f10*/  IADD3 R12, P1, R8, UR20, RZ ;  /* 0x00000014080c7c10 */ /* 0x000fe4000ff3e0ff */
[----:B------:R-:W-:Y:S01]  /*7f20*/  FADD.FTZ R4, R239, R234 ;  /* 0x000000eaef047221 */ /* 0x000fe20000010000 */
[----:B------:R1:W-:Y:S01]  /*7f30*/  STG.E.U16 [R8.64], R171 ;  /* 0x000000ab08007986 */ /* 0x0003e2000c101510 */
[----:B------:R-:W-:-:S03]  /*7f40*/  IADD3.X R13, R9, UR21, RZ, P1, !PT ;  /* 0x00000015090d7c10 */ /* 0x000fc60008ffe4ff */
[----:B------:R1:W-:Y:S04]  /*7f50*/  STG.E.U16 [R8.64+0x2], R170 ;  /* 0x000002aa08007986 */ /* 0x0003e8000c101510 */
[----:B------:R1:W-:Y:S04]  /*7f60*/  STG.E.U16 [R12.64], R175 ;  /* 0x000000af0c007986 */ /* 0x0003e8000c101510 */
[----:B------:R1:W-:Y:S04]  /*7f70*/  STG.E.U16 [R12.64+0x2], R174 ;  /* 0x000002ae0c007986 */ /* 0x0003e8000c101510 */
        /* <DEDUP_REMOVED lines=28> */
[----:B------:R1:W-:Y:S01]  /*8140*/  STL [R1+0x30], R4 ;  /* 0x0000300401007387 */ /* 0x0003e20000100800 */
[----:B------:R-:W-:Y:S05]  /*8150*/  @!P0 BRA `(.L_x_776) ;  /* 0x0000615000008947 */ /* 0x000fea0003800000 */
[----:B------:R-:W2:Y:S01]  /*8160*/  LDL.64 R244, [R1+0x18] ;  /* 0x0000180001f47983 */ /* 0x000ea20000100a00 */
[----:B------:R-:W-:Y:S01]  /*8170*/  USHF.R.S32.HI UR22, URZ, 0x1f, UR23 ;  /* 0x0000001f3f167899 */ /* 0x000fe20008011417 */
[----:B-1----:R-:W-:Y:S01]  /*8180*/  IMAD.U32 R4, RZ, RZ, UR23 ;  /* 0x00000017ff047e24 */ /* 0x002fe2000f8e00ff */
[----:B------:R-:W-:Y:S01]  /*8190*/  ULDC.64 UR4, c[0x0][0x1b0] ;  /* 0x00006c0000047ab9 */ /* 0x000fe20000000a00 */
[----:B------:R-:W-:Y:S01]  /*81a0*/  IMAD.U32 R3, RZ, RZ, UR23 ;  /* 0x00000017ff037e24 */ /* 0x000fe2000f8e00ff */
[----:B------:R-:W-:Y:S01]  /*81b0*/  ULDC.64 UR6, c[0x0][0x1b8] ;  /* 0x00006e0000067ab9 */ /* 0x000fe20000000a00 */
[----:B------:R-:W-:Y:S01]  /*81c0*/  IMAD.WIDE.U32 R12, R27, -0x326172a9, RZ ;  /* 0xcd9e8d571b0c7825 */ /* 0x000fe200078e00ff */
[----:B------:R-:W-:Y:S01]  /*81d0*/  UIMAD UR4, UR22, UR4, URZ ;  /* 0x00000004160472a4 */ /* 0x000fe2000f8e023f */
[----:B------:R-:W1:Y:S01]  /*81e0*/  LDC.U8 R252, c[0x0][0x2d8] ;  /* 0x0000b600fffc7b82 */ /* 0x000e620000000000 */
[----:B------:R-:W-:Y:S01]  /*81f0*/  UIMAD UR6, UR22, UR6, URZ ;  /* 0x00000006160672a4 */ /* 0x000fe2000f8e023f */
[----:B------:R-:W-:Y:S01]  /*8200*/  IMAD.WIDE.U32 R14, R25, -0x2daee0ad, RZ ;  /* 0xd2511f53190e7825 */ /* 0x000fe200078e00ff */
[----:B------:R-:W-:Y:S01]  /*8210*/  UIMAD UR4, UR23, UR5, UR4 ;  /* 0x00000005170472a4 */ /* 0x000fe2000f8e0204 */
[----:B------:R-:W-:Y:S01]  /*8220*/  LOP3.LUT R26, R13, R26, RZ, 0x3c, !PT ;  /* 0x0000001a0d1a7212 */ /* 0x000fe200078e3cff */
[----:B------:R-:W-:Y:S01]  /*8230*/  UIMAD UR6, UR23, UR7, UR6 ;  /* 0x00000007170672a4 */ /* 0x000fe2000f8e0206 */
[----:B------:R-:W-:Y:S01]  /*8240*/  IMAD.MOV.U32 R165, RZ, RZ, R0 ;  /* 0x000000ffffa57224 */ /* 0x000fe200078e0000 */
[----:B------:R-:W-:Y:S01]  /*8250*/  ISETP.GE.AND P3, PT, R251, c[0x0][0x220], PT ;  /* 0x00008800fb007a0c */ /* 0x000fe20003f66270 */
[----:B------:R-:W-:Y:S01]  /*8260*/  UIADD3 UR22, UR8, -0x2, URZ ;  /* 0xfffffffe08167890 */ /* 0x000fe2000fffe03f */
[----:B------:R-:W-:Y:S01]  /*8270*/  IMAD.U32 R5, RZ, RZ, UR4 ;  /* 0x00000004ff057e24 */ /* 0x000fe2000f8e00ff */
[----:B------:R-:W-:-:S02]  /*8280*/  ULDC.64 UR4, c[0x0][0x1a0] ;  /* 0x0000680000047ab9 */ /* 0x000fc40000000a00 */
[----:B------:R-:W-:Y:S02]  /*8290*/  UIADD3 UR8, UR8, -0x3, URZ ;  /* 0xfffffffd08087890 */ /* 0x000fe4000fffe03f */
[----:B------:R-:W-:Y:S01]  /*82a0*/  USHF.L.U64.HI UR23, UR4, 0x4, UR5 ;  /* 0x0000000404177899 */ /* 0x000fe20008010205 */
[----:B-1----:R-:W-:Y:S02]  /*82b0*/  PRMT R0, R252, 0x7054, R252 ;  /* 0x00007054fc007816 */ /* 0x002fe400000000fc */
[--C-:B--2---:R-:W-:Y:S01]  /*82c0*/  SHF.R.S32.HI R11, RZ, 0x1f, R244.reuse ;  /* 0x0000001fff0b7819 */ /* 0x104fe200000114f4 */
[----:B------:R-:W-:Y:S01]  /*82d0*/  IMAD.MOV.U32 R10, RZ, RZ, R244 ;  /* 0x000000ffff0a7224 */ /* 0x000fe200078e00f4 */
[----:B------:R-:W-:-:S03]  /*82e0*/  ISETP.GE.AND P4, PT, R244, c[0x0][0x220], PT ;  /* 0x00008800f4007a0c */ /* 0x000fc60003f86270 */
[----:B------:R-:W-:-:S04]  /*82f0*/  IMAD.WIDE.U32 R6, R4, c[0x0][0x1b0], R10 ;  /* 0x00006c0004067a25 */ /* 0x000fc800078e000a */
[----:B------:R-:W-:Y:S01]  /*8300*/  IMAD.WIDE.U32 R10, R3, c[0x0][0x1b8], R10 ;  /* 0x00006e00030a7a25 */ /* 0x000fe200078e000a */
[----:B------:R-:W-:Y:S01]  /*8310*/  IADD3 R6, P1, R6, UR26, RZ ;  /* 0x0000001a06067c10 */ /* 0x000fe2000ff3e0ff */
[----:B------:R-:W-:Y:S02]  /*8320*/  UMOV UR26, URZ ;  /* 0x0000003f001a7c82 */ /* 0x000fe40008000000 */
[----:B------:R-:W-:Y:S01]  /*8330*/  IMAD.U32 R3, RZ, RZ, UR6 ;  /* 0x00000006ff037e24 */ /* 0x000fe2000f8e00ff */
[----:B------:R-:W-:Y:S02]  /*8340*/  IADD3 R4, P0, R10, UR30, RZ ;  /* 0x0000001e0a047c10 */ /* 0x000fe4000ff1e0ff */
[----:B------:R-:W-:Y:S01]  /*8350*/  IADD3.X R5, R5, UR24, R7, P1, !PT ;  /* 0x0000001805057c10 */ /* 0x000fe20008ffe407 */
[----:B------:R-:W-:Y:S01]  /*8360*/  USHF.L.U32 UR24, UR4, 0x4, URZ ;  /* 0x0000000404187899 */ /* 0x000fe2000800063f */
[----:B------:R-:W-:Y:S02]  /*8370*/  LEA R10, P2, R6, c[0x0][0x168], 0x1 ;  /* 0x00005a00060a7a11 */ /* 0x000fe400078408ff */
[----:B------:R-:W-:-:S02]  /*8380*/  IADD3.X R3, R3, UR29, R11, P0, !PT ;  /* 0x0000001d03037c10 */ /* 0x000fc400087fe40b */
[----:B------:R-:W-:Y:S01]  /*8390*/  LEA R7, P1, R4, c[0x0][0x170], 0x1 ;  /* 0x00005c0004077a11 */ /* 0x000fe200078208ff */
[----:B------:R1:W-:Y:S01]  /*83a0*/  STL [R1+0x2c], R10 ;  /* 0x00002c0a01007387 */ /* 0x0003e20000100800 */
[----:B------:R-:W-:Y:S02]  /*83b0*/  LEA.HI.X R6, R6, c[0x0][0x16c], R5, 0x1, P2 ;  /* 0x00005b0006067a11 */ /* 0x000fe400010f0c05 */
[----:B------:R-:W-:Y:S01]  /*83c0*/  LEA.HI.X R5, R4, c[0x0][0x174], R3, 0x1, P1 ;  /* 0x00005d0004057a11 */ /* 0x000fe200008f0c03 */
[----:B------:R-:W-:Y:S01]  /*83d0*/  STL [R1+0x24], R7 ;  /* 0x0000240701007387 */ /* 0x000fe20000100800 */
[----:B------:R-:W-:Y:S01]  /*83e0*/  IADD3 R164, P0, R8, -0x80, RZ ;  /* 0xffffff8008a47810 */ /* 0x000fe20007f1e0ff */
[----:B-----5:R-:W-:Y:S01]  /*83f0*/  IMAD.MOV.U32 R4, RZ, RZ, R28 ;  /* 0x000000ffff047224 */ /* 0x020fe200078e001c */
[----:B------:R-:W-:Y:S01]  /*8400*/  IADD3 R8, P5, R28, 0x20, RZ ;  /* 0x000000201c087810 */ /* 0x000fe20007fbe0ff */
[----:B------:R2:W-:Y:S01]  /*8410*/  STL [R1+0x28], R6 ;  /* 0x0000280601007387 */ /* 0x0005e20000100800 */
[----:B------:R-:W-:Y:S01]  /*8420*/  IADD3.X R167, R9, -0x1, RZ, P0, !PT ;  /* 0xffffffff09a77810 */ /* 0x000fe200007fe4ff */
[----:B------:R-:W-:Y:S01]  /*8430*/  IMAD.MOV.U32 R3, RZ, RZ, R2 ;  /* 0x000000ffff037224 */ /* 0x000fe200078e0002 */
[----:B------:R-:W-:Y:S01]  /*8440*/  ISETP.GE.AND P2, PT, R250, c[0x0][0x220], PT ;  /* 0x00008800fa007a0c */ /* 0x000fe20003f46270 */
[----:B------:R3:W-:Y:S01]  /*8450*/  STL [R1+0x20], R5 ;  /* 0x0000200501007387 */ /* 0x0007e20000100800 */
[----:B------:R-:W-:-:S03]  /*8460*/  ISETP.GE.AND P1, PT, R249, c[0x0][0x220], PT ;  /* 0x00008800f9007a0c */ /* 0x000fc60003f26270 */
[----:B------:R-:W-:Y:S04]  /*8470*/  STL.64 [R1+0x40], R12 ;  /* 0x0000400c01007387 */ /* 0x000fe80000100a00 */
[----:B------:R-:W-:Y:S01]  /*8480*/  STL.64 [R1+0x48], R14 ;  /* 0x0000480e01007387 */ /* 0x000fe20000100a00 */
[C---:B-1----:R-:W-:Y:S02]  /*8490*/  IADD3 R10, P6, R28.reuse, 0x10, RZ ;  /* 0x000000101c0a7810 */ /* 0x042fe40007fde0ff */
[----:B--2---:R-:W-:Y:S02]  /*84a0*/  IADD3 R6, P0, R28, 0x30, RZ ;  /* 0x000000301c067810 */ /* 0x004fe40007f1e0ff */
[----:B---3--:R-:W-:-:S05]  /*84b0*/  SHF.R.S32.HI R5, RZ, 0x1f, R28 ;  /* 0x0000001fff057819 */ /* 0x008fca000001141c */
[--C-:B------:R-:W-:Y:S02]  /*84c0*/  IMAD.X R11, RZ, RZ, R5.reuse, P6 ;  /* 0x000000ffff0b7224 */ /* 0x100fe400030e0605 */
[--C-:B------:R-:W-:Y:S02]  /*84d0*/  IMAD.X R7, RZ, RZ, R5.reuse, P0 ;  /* 0x000000ffff077224 */ /* 0x100fe400000e0605 */
[----:B------:R-:W-:Y:S01]  /*84e0*/  IMAD.X R9, RZ, RZ, R5, P5 ;  /* 0x000000ffff097224 */ /* 0x000fe200028e0605 */
[----:B------:R-:W-:Y:S04]  /*84f0*/  STL.64 [R1+0x68], R10 ;  /* 0x0000680a01007387 */ /* 0x000fe80000100a00 */
[----:B------:R1:W-:Y:S04]  /*8500*/  STL.64 [R1+0x58], R6 ;  /* 0x0000580601007387 */ /* 0x0003e80000100a00 */
[----:B------:R2:W-:Y:S04]  /*8510*/  STL.64 [R1+0x60], R8 ;  /* 0x0000600801007387 */ /* 0x0005e80000100a00 */
[----:B------:R2:W-:Y:S01]  /*8520*/  STL.64 [R1+0x50], R4 ;  /* 0x0000500401007387 */ /* 0x0005e20000100a00 */
[----:B-1----:R-:W-:-:S05]  /*8530*/  IMAD.WIDE.U32 R6, R26, -0x2daee0ad, RZ ;  /* 0xd2511f531a067825 */ /* 0x002fca00078e00ff */
[----:B------:R2:W-:Y:S01]  /*8540*/  STL.64 [R1+0x38], R6 ;  /* 0x0000380601007387 */ /* 0x0005e20000100a00 */
[----:B------:R-:W-:Y:S05]  /*8550*/  BRA `(.L_x_777) ;  /* 0x000006e000007947 */ /* 0x000fea0003800000 */
.L_x_779:
        /* <DEDUP_REMOVED lines=15> */
[C---:B------:R-:W-:Y:S04]  /*8650*/  @!P4 LEA R168, P0, R167.reuse, c[0x0][0x168], 0x1 ;  /* 0x00005a00a7a8ca11 */ /* 0x040fe800078008ff */
[C---:B------:R-:W-:Y:S02]  /*8660*/  @!P4 LEA.HI.X R169, R167.reuse, c[0x0][0x16c], R2, 0x1, P0 ;  /* 0x00005b00a7a9ca11 */ /* 0x040fe400000f0c02 */
[----:B------:R-:W-:Y:S03]  /*8670*/  IADD3 R167, P5, R167, UR11, RZ ;  /* 0x0000000ba7a77c10 */ /* 0x000fe6000ffbe0ff */
[----:B------:R-:W-:Y:S01]  /*8680*/  @!PT LDS RZ, [RZ] ;  /* 0x00000000fffff984 */ /* 0x000fe20000000800 */
[----:B------:R-:W-:Y:S01]  /*8690*/  @!PT LDS RZ, [RZ] ;  /* 0x00000000fffff984 */ /* 0x000fe20000000800 */
[----:B------:R-:W-:Y:S01]  /*86a0*/  @!PT LDS RZ, [RZ] ;  /* 0x00000000fffff984 */ /* 0x000fe20000000800 */
[----:B------:R2:W-:Y:S01]  /*86b0*/  @!P4 LDGSTS.E.BYPASS.LTC128B.128 [R248+0x8000], [R168.64] ;  /* 0x08000000a8f8cfae */ /* 0x0005e2000b901d50 */
        /* <DEDUP_REMOVED lines=8> */
[----:B------:R-:W-:Y:S03]  /*8740*/  IADD3 R167, P0, R167, UR11, RZ ;  /* 0x0000000ba7a77c10 */ /* 0x000fe6000ff1e0ff */
[----:B------:R1:W-:Y:S01]  /*8750*/  @P2 STS.128 [R248+0xc000], RZ ;  /* 0x00c000fff8002388 */ /* 0x0003e20000000c00 */
[----:B------:R-:W-:Y:S02]  /*8760*/  IADD3.X R2, R2, UR9, RZ, P0, !PT ;  /* 0x0000000902027c10 */ /* 0x000fe400087fe4ff */
[C---:B------:R-:W-:Y:S01]  /*8770*/  IADD3 R0, P5, R167.reuse, UR11, RZ ;  /* 0x0000000ba7007c10 */ /* 0x040fe2000ffbe0ff */
[----:B------:R-:W-:Y:S01]  /*8780*/  @!PT LDS RZ, [RZ] ;  /* 0x00000000fffff984 */ /* 0x000fe20000000800 */
[----:B------:R-:W-:Y:S01]  /*8790*/  @!PT LDS RZ, [RZ] ;  /* 0x00000000fffff984 */ /* 0x000fe20000000800 */
[----:B------:R-:W-:Y:S01]  /*87a0*/  @!PT LDS RZ, [RZ] ;  /* 0x00000000fffff984 */ /* 0x000fe20000000800 */
[----:B------:R1:W-:Y:S03]  /*87b0*/  @!P2 LDGSTS.E.BYPASS.LTC128B.128 [R248+0xc000], [R176.64+0x100] ;  /* 0x0c000100b0f8afae */ /* 0x0003e6000b901d50 */
[----:B------:R-:W-:Y:S01]  /*87c0*/  @!P4 LEA R166, P0, R0, c[0x0][0x168], 0x1 ;  /* 0x00005a0000a6ca11 */ /* 0x000fe200078008ff */
[----:B------:R1:W-:Y:S04]  /*87d0*/  @P1 STS.128 [R248+0xe000], RZ ;  /* 0x00e000fff8001388 */ /* 0x0003e80000000c00 */
[----:B------:R-:W-:Y:S01]  /*87e0*/  @!PT LDS RZ, [RZ] ;  /* 0x00000000fffff984 */ /* 0x000fe20000000800 */
[----:B------:R-:W-:Y:S01]  /*87f0*/  @!PT LDS RZ, [RZ] ;  /* 0x00000000fffff984 */ /* 0x000fe20000000800 */
[----:B------:R-:W-:Y:S01]  /*8800*/  @!PT LDS RZ, [RZ] ;  /* 0x00000000fffff984 */ /* 0x000fe20000000800 */
[----:B------:R1:W-:Y:S01]  /*8810*/  @!P1 LDGSTS.E.BYPASS.LTC128B.128 [R248+0xe000], [R176.64+0x180] ;  /* 0x0e000180b0f89fae */ /* 0x0003e2000b901d50 */
[C---:B--2---:R-:W-:Y:S03]  /*8820*/  @!P4 LEA R168, P6, R167.reuse, c[0x0][0x168], 0x1 ;  /* 0x00005a00a7a8ca11 */ /* 0x044fe600078c08ff */
[----:B------:R1:W-:Y:S01]  /*8830*/  @P4 STS.128 [R248+0x8800], RZ ;  /* 0x008800fff8004388 */ /* 0x0003e20000000c00 */
[----:B------:R-:W-:Y:S03]  /*8840*/  @!P4 LEA.HI.X R169, R167, c[0x0][0x16c], R2, 0x1, P6 ;  /* 0x00005b00a7a9ca11 */ /* 0x000fe600030f0c02 */
[----:B------:R-:W-:Y:S01]  /*8850*/  @!PT LDS RZ, [RZ] ;  /* 0x00000000fffff984 */ /* 0x000fe20000000800 */
[----:B------:R-:W-:Y:S01]  /*8860*/  @!PT LDS RZ, [RZ] ;  /* 0x00000000fffff984 */ /* 0x000fe20000000800 */
[----:B------:R-:W-:Y:S01]  /*8870*/  @!PT LDS RZ, [RZ] ;  /* 0x00000000fffff984 */ /* 0x000fe20000000800 */
[----:B------:R1:W-:Y:S01]  /*8880*/  @!P4 LDGSTS.E.BYPASS.LTC128B.128 [R248+0x8800], [R170.64] ;  /* 0x08800000aaf8cfae */ /* 0x0003e2000b901d50 */
[----:B------:R-:W-:Y:S03]  /*8890*/  IADD3.X R167, R2, UR9, RZ, P5, !PT ;  /* 0x0000000902a77c10 */ /* 0x000fe6000affe4ff */
        /* <DEDUP_REMOVED lines=58> */
.L_x_777:
[----:B------:R-:W3:Y:S01]  /*8c40*/  LDL.64 R10, [R1] ;  /* 0x00000000010a7983 */ /* 0x000ee20000100a00 */
[----:B------:R-:W-:Y:S01]  /*8c50*/  UIADD3 UR25, UR22, -UR26, URZ ;  /* 0x8000001a16197290 */ /* 0x000fe2000fffe03f */
[----:B------:R-:W-:Y:S04]  /*8c60*/  DEPBAR.LE SB0, 0x0 ;  /* 0x000080000000791a */ /* 0x000fe80000000000 */
[----:B--2---:R-:W2:Y:S01]  /*8c70*/  LDL.64 R4, [R1+0x50] ;  /* 0x0000500001047983 */ /* 0x004ea20000100a00 */
[----:B------:R-:W-:Y:S01]  /*8c80*/  USHF.R.S32.HI UR6, URZ, 0x1f, UR25 ;  /* 0x0000001f3f067899 */ /* 0x000fe20008011419 */
[----:B------:R-:W-:Y:S01]  /*8c90*/  IMAD.U32 R34, RZ, RZ, UR25 ;  /* 0x00000019ff227e24 */ /* 0x000fe2000f8e00ff */
[----:B------:R-:W-:Y:S01]  /*8ca0*/  UIMAD.WIDE.U32 UR28, UR25, UR4, URZ ;  /* 0x00000004191c72a5 */ /* 0x000fe2000f8e003f */
[----:B------:R-:W4:Y:S01]  /*8cb0*/  LDL R9, [R1+0x24] ;  /* 0x0000240001097983 */ /* 0x000f220000100800 */
[----:B------:R-:W-:Y:S01]  /*8cc0*/  UIMAD UR6, UR6, UR4, URZ ;  /* 0x00000004060672a4 */ /* 0x000fe2000f8e023f */
[----:B------:R-:W-:Y:S01]  /*8cd0*/  IMAD.U32 R33, RZ, RZ, UR25 ;  /* 0x00000019ff217e24 */ /* 0x000fe2000f8e00ff */
[----:B------:R-:W-:Y:S01]  /*8ce0*/  MOV R0, UR25 ;  /* 0x0000001900007c02 */ /* 0x000fe20008000f00 */
[----:B------:R-:W3:Y:S01]  /*8cf0*/  LDL.64 R16, [R1+0x68] ;  /* 0x0000680001107983 */ /* 0x000ee20000100a00 */
[----:B------:R-:W-:Y:S01]  /*8d00*/  UIMAD UR6, UR25, UR5, UR6 ;  /* 0x00000005190672a4 */ /* 0x000fe2000f8e0206 */
[----:B------:R-:W-:Y:S01]  /*8d10*/  IMAD.U32 R2, RZ, RZ, UR25 ;  /* 0x00000019ff027e24 */ /* 0x000fe2000f8e00ff */
[----:B------:R-:W-:Y:S01]  /*8d20*/  UISETP.GE.AND UP0, UPT, UR25, 0x1, UPT ;  /* 0x000000011900788c */ /* 0x000fe2000bf06270 */
[----:B------:R-:W4:Y:S01]  /*8d30*/  LDL R8, [R1+0x20] ;  /* 0x0000200001087983 */ /* 0x000f220000100800 */
[----:B------:R-:W-:Y:S01]  /*8d40*/  IMAD.U32 R31, RZ, RZ, UR25 ;  /* 0x00000019ff1f7e24 */ /* 0x000fe2000f8e00ff */
[----:B------:R-:W-:Y:S01]  /*8d50*/  UIADD3 UR6, UR29, UR6, URZ ;  /* 0x000000061d067290 */ /* 0x000fe2000fffe03f */
[----:B------:R-:W-:Y:S01]  /*8d60*/  IMAD.U32 R29, RZ, RZ, UR25 ;  /* 0x00000019ff1d7e24 */ /* 0x000fe2000f8e00ff */
[----:B------:R-:W4:Y:S01]  /*8d70*/  LDL.64 R20, [R1+0x58] ;  /* 0x0000580001147983 */ /* 0x000f220000100a00 */
[----:B------:R-:W-:Y:S02]  /*8d80*/  IMAD.U32 R30, RZ, RZ, UR25 ;  /* 0x00000019ff1e7e24 */ /* 0x000fe4000f8e00ff */
[----:B------:R-:W-:Y:S01]  /*8d90*/  IMAD.U32 R6, RZ, RZ, UR28 ;  /* 0x0000001cff067e24 */ /* 0x000fe2000f8e00ff */
[----:B------:R1:W-:Y:S01]  /*8da0*/  STL.64 [R1+0x78], R36 ;  /* 0x0000782401007387 */ /* 0x0003e20000100a00 */
[----:B------:R-:W-:Y:S02]  /*8db0*/  IMAD.U32 R166, RZ, RZ, UR25 ;  /* 0x00000019ffa67e24 */ /* 0x000fe4000f8e00ff */
[----:B------:R-:W-:Y:S01]  /*8dc0*/  IMAD.U32 R7, RZ, RZ, UR29 ;  /* 0x0000001dff077e24 */ /* 0x000fe2000f8e00ff */
[----:B------:R-:W-:Y:S06]  /*8dd0*/  BAR.SYNC.DEFER_BLOCKING 0x0 ;  /* 0x0000000000007b1d */ /* 0x000fec0000010000 */
[----:B------:R-:W-:Y:S04]  /*8de0*/  @P4 STS.128 [R248+0x10000], RZ ;  /* 0x010000fff8004388 */ /* 0x000fe80000000c00 */
[----:B-1----:R-:W4:Y:S01]  /*8df0*/  LDL.64 R36, [R1+0x60] ;  /* 0x0000600001247983 */ /* 0x002f220000100a00 */
[----:B--2---:R-:W-:Y:S04]  /*8e00*/  LEA R182, P6, R34, R4, 0x6 ;  /* 0x0000000422b67211 */ /* 0x004fe800078c30ff */
[----:B------:R-:W-:Y:S02]  /*8e10*/  LEA.HI.X.SX32 R183, R33, R5, 0x6, P6 ;  /* 0x0000000521b77211 */ /* 0x000fe400030f36ff */
[----:B---3--:R-:W-:Y:S04]  /*8e20*/  LEA R178, P5, R31, R16, 0x6 ;  /* 0x000000101fb27211 */ /* 0x008fe800078a30ff */
[----:B------:R-:W-:Y:S02]  /*8e30*/  LEA.HI.X.SX32 R179, R30, R17, 0x6, P5 ;  /* 0x000000111eb37211 */ /* 0x000fe400028f36ff */
[----:B------:R-:W-:Y:S01]  /*8e40*/  MOV R30, UR6 ;  /* 0x00000006001e7c02 */ /* 0x000fe20008000f00 */
[----:B------:R-:W-:Y:S01]  /*8e50*/  UIADD3 UR6, UR8, -UR26, URZ ;  /* 0x8000001a08067290 */ /* 0x000fe2000fffe03f */
[----:B----4-:R-:W-:Y:S04]  /*8e60*/  LEA R186, P5, R0, R20, 0x6 ;  /* 0x0000001400ba7211 */ /* 0x010fe800078a30ff */
[----:B------:R-:W-:Y:S01]  /*8e70*/  LEA.HI.X.SX32 R187, R166, R21, 0x6, P5 ;  /* 0x00000015a6bb7211 */ /* 0x000fe200028f36ff */
[C---:B------:R-:W-:Y:S04]  /*8e80*/  IMAD.WIDE.U32 R32, R186.reuse, c[0x0][0x1a0], RZ ;  /* 0x00006800ba207a25 */ /* 0x040fe800078e00ff */
[----:B------:R-:W-:Y:S04]  /*8e90*/  IMAD R166, R187, c[0x0][0x1a0], RZ ;  /* 0x00006800bba67a24 */ /* 0x000fe800078e02ff */
[----:B------:R-:W-:Y:S04]  /*8ea0*/  IMAD R166, R186, c[0x0][0x1a4], R166 ;  /* 0x00006900baa67a24 */ /* 0x000fe800078e02a6 */
[----:B------:R-:W-:Y:S01]  /*8eb0*/  IMAD.IADD R166, R33, 0x1, R166 ;  /* 0x0000000121a67824 */ /* 0x000fe200078e02a6 */
[----:B------:R-:W-:Y:S02]  /*8ec0*/  LEA R34, P0, R2, R36, 0x6 ;  /* 0x0000002402227211 */ /* 0x000fe400078030ff */
[----:B------:R-:W-:Y:S01]  /*8ed0*/  LEA R2, P6, R6, R10, 0x6 ;  /* 0x0000000a06027211 */ /* 0x000fe200078c30ff */
[----:B------:R-:W-:Y:S01]  /*8ee0*/  IMAD.WIDE.U32 R10, R178, c[0x0][0x1a0], RZ ;  /* 0x00006800b20a7a25 */ /* 0x000fe200078e00ff */
[----:B------:R-:W-:Y:S02]  /*8ef0*/  LEA.HI.X.SX32 R35, R29, R37, 0x6, P0 ;  /* 0x000000251d237211 */ /* 0x000fe400000f36ff */
[----:B------:R-:W-:Y:S01]  /*8f00*/  LEA.HI.X R0, R6, R247, R30, 0x6, P6 ;  /* 0x000000f706007211 */ /* 0x000fe200030f341e */
[----:B------:R-:W-:Y:S02]  /*8f10*/  IMAD R29, R183, c[0x0][0x1a0], RZ ;  /* 0x00006800b71d7a24 */ /* 0x000fe400078e02ff */
[C---:B------:R-:W-:Y:S04]  /*8f20*/  IMAD.WIDE.U32 R6, R182.reuse, c[0x0][0x1a0], RZ ;  /* 0x00006800b6067a25 */ /* 0x040fe800078e00ff */
[----:B------:R-:W-:Y:S01]  /*8f30*/  IMAD R29, R182, c[0x0][0x1a4], R29 ;  /* 0x00006900b61d7a24 */ /* 0x000fe200078e021d */
[-C--:B------:R-:W-:Y:S01]  /*8f40*/  LEA R182, P6, R6, R9.reuse, 0x1 ;  /* 0x0000000906b67211 */ /* 0x080fe200078c08ff */
[----:B------:R-:W-:Y:S02]  /*8f50*/  IMAD R30, R179, c[0x0][0x1a0], RZ ;  /* 0x00006800b31e7a24 */ /* 0x000fe400078e02ff */
[----:B------:R-:W-:Y:S02]  /*8f60*/  IMAD.IADD R29, R7, 0x1, R29 ;  /* 0x00000001071d7824 */ /* 0x000fe400078e021d */
[----:B------:R-:W-:Y:S02]  /*8f70*/  IMAD R31, R35, c[0x0][0x1a0], RZ ;  /* 0x00006800231f7a24 */ /* 0x000fe400078e02ff */
[----:B------:R-:W-:Y:S01]  /*8f80*/  IMAD R30, R178, c[0x0][0x1a4], R30 ;  /* 0x00006900b21e7a24 */ /* 0x000fe200078e021e */
[-C--:B------:R-:W-:Y:S01]  /*8f90*/  LEA.HI.X R183, R6, R8.reuse, R29, 0x1, P6 ;  /* 0x0000000806b77211 */ /* 0x080fe200030f0c1d */
[----:B------:R-:W-:Y:S01]  /*8fa0*/  IMAD R31, R34, c[0x0][0x1a4], R31 ;  /* 0x00006900221f7a24 */ /* 0x000fe200078e021f */
[----:B------:R-:W-:Y:S01]  /*8fb0*/  @!P4 LEA R186, P6, R2, c[0x0][0x170], 0x1 ;  /* 0x00005c0002baca11 */ /* 0x000fe200078c08ff */
[----:B------:R-:W-:Y:S01]  /*8fc0*/  IMAD.WIDE.U32 R14, R34, c[0x0][0x1a0], RZ ;  /* 0x00006800220e7a25 */ /* 0x000fe200078e00ff */
[-C--:B------:R-:W-:Y:S02]  /*8fd0*/  LEA R178, P5, R10, R9.reuse, 0x1 ;  /* 0x000000090ab27211 */ /* 0x080fe400078a08ff */
[----:B------:R-:W-:Y:S01]  /*8fe0*/  @!P4 LEA.HI.X R187, R2, c[0x0][0x174], R0, 0x1, P6 ;  /* 0x00005d0002bbca11 */ /* 0x000fe200030f0c00 */
[----:B------:R-:W-:Y:S01]  /*8ff0*/  IMAD.IADD R30, R11, 0x1, R30 ;  /* 0x000000010b1e7824 */ /* 0x000fe200078e021e */
[-C--:B------:R-:W-:Y:S01]  /*9000*/  LEA R34, P0, R14, R9.reuse, 0x1 ;  /* 0x000000090e227211 */ /* 0x080fe200078008ff */
[----:B------:R-:W-:Y:S02]  /*9010*/  IMAD.IADD R31, R15, 0x1, R31 ;  /* 0x000000010f1f7824 */ /* 0x000fe400078e021f */
[----:B------:R-:W-:Y:S01]  /*9020*/  @!PT LDS RZ, [RZ] ;  /* 0x00000000fffff984 */ /* 0x000fe20000000800 */
[----:B------:R-:W-:Y:S01]  /*9030*/  @!PT LDS RZ, [RZ] ;  /* 0x00000000fffff984 */ /* 0x000fe20000000800 */
[----:B------:R-:W-:Y:S01]  /*9040*/  @!PT LDS RZ, [RZ] ;  /* 0x00000000fffff984 */ /* 0x000fe20000000800 */
[----:B------:R1:W-:Y:S01]  /*9050*/  @!P4 LDGSTS.E.BYPASS.LTC128B.128 [R248+0x10000], [R186.64] ;  /* 0x10000000baf8cfae */ /* 0x0003e2000b901d50 */
[-C--:B------:R-:W-:Y:S02]  /*9060*/  LEA.HI.X R179, R10, R8.reuse, R30, 0x1, P5 ;  /* 0x000000080ab37211 */ /* 0x080fe400028f0c1e */
[-C--:B------:R-:W-:Y:S01]  /*9070*/  LEA.HI.X R35, R14, R8.reuse, R31, 0x1, P0 ;  /* 0x000000080e237211 */ /* 0x080fe200000f0c1f */
[----:B------:R-:W-:Y:S01]  /*9080*/  @P3 STS.128 [R248+0x12000], RZ ;  /* 0x012000fff8003388 */ /* 0x000fe20000000c00 */
[----:B------:R-:W-:Y:S02]  /*9090*/  LEA R30, P0, R32, R9, 0x1 ;  /* 0x00000009201e7211 */ /* 0x000fe400078008ff */
[----:B------:R-:W-:Y:S01]  /*90a0*/  IADD3 R29, P5, R2, UR24, RZ ;  /* 0x00000018021d7c10 */ /* 0x000fe2000ffbe0ff */
[----:B------:R-:W-:Y:S01]  /*90b0*/  @!PT LDS RZ, [RZ] ;  /* 0x00000000fffff984 */ /* 0x000fe20000000800 */
[----:B------:R-:W-:Y:S01]  /*90c0*/  @!PT LDS RZ, [RZ] ;  /* 0x00000000fffff984 */ /* 0x000fe20000000800 */
[----:B------:R-:W-:Y:S01]  /*90d0*/  @!PT LDS RZ, [RZ] ;  /* 0x00000000fffff984 */ /* 0x000fe20000000800 */
[----:B------:R2:W-:Y:S01]  /*90e0*/  @!P3 LDGSTS.E.BYPASS.LTC128B.128 [R248+0x12000], [R182.64+0x80] ;  /* 0x12000080b6f8bfae */ /* 0x0005e2000b901d50 */
[----:B------:R-:W-:Y:S02]  /*90f0*/  LEA.HI.X R31, R32, R8, R166, 0x1, P0 ;  /* 0x00000008201f7211 */ /* 0x000fe400000f0ca6 */
[C---:B------:R-:W-:Y:S01]  /*9100*/  @!P4 LEA R32, P6, R29.reuse, c[0x0][0x170], 0x1 ;  /* 0x00005c001d20ca11 */ /* 0x040fe200078c08ff */
[----:B------:R-:W-:Y:S01]  /*9110*/  @P2 STS.128 [R248+0x14000], RZ ;  /* 0x014000fff8002388 */ /* 0x000fe20000000c00 */
[----:B------:R-:W-:Y:S02]  /*9120*/  IADD3.X R2, R0, UR23, RZ, P5, !PT ;  /* 0x0000001700027c10 */ /* 0x000fe4000affe4ff */
[C---:B------:R-:W-:Y:S01]  /*9130*/  IADD3 R166, P0, R29.reuse, UR24, RZ ;  /* 0x000000181da67c10 */ /* 0x040fe2000ff1e0ff */
[----:B------:R-:W-:Y:S01]  /*9140*/  @!PT LDS RZ, [RZ] ;  /* 0x00000000fffff984 */ /* 0x000fe20000000800 */
[----:B------:R-:W-:Y:S01]  /*9150*/  @!PT LDS RZ, [RZ] ;  /* 0x00000000fffff984 */ /* 0x000fe20000000800 */
[----:B------:R-:W-:Y:S01]  /*9160*/  @!PT LDS RZ, [RZ] ;  /* 0x00000000fffff984 */ /* 0x000fe20000000800 */
[----:B------:R2:W-:Y:S01]  /*9170*/  @!P2 LDGSTS.E.BYPASS.LTC128B.128 [R248+0x14000], [R182.64+0x100] ;  /* 0x14000100b6f8afae */ /* 0x0005e2000b901d50 */
[----:B------:R-:W-:Y:S02]  /*9180*/  @!P4 LEA.HI.X R33, R29, c[0x0][0x174], R2, 0x1, P6 ;  /* 0x00005d001d21ca11 */ /* 0x000fe400030f0c02 */
[----:B------:R-:W-:Y:S01]  /*9190*/  @!P4 LEA R6, P6, R166, c[0x0][0x170], 0x1 ;  /* 0x00005c00a606ca11 */ /* 0x000fe200078c08ff */
        /* <DEDUP_REMOVED lines=8> */
[C---:B------:R-:W-:Y:S01]  /*9220*/  @!P4 LEA R28, P0, R0.reuse, c[0x0][0x170], 0x1 ;  /* 0x00005c00001cca11 */ /* 0x040fe200078008ff */
[----:B------:R-:W-:Y:S01]  /*9230*/  @P4 STS.128 [R248+0x10800], RZ ;  /* 0x010800fff8004388 */ /* 0x000fe20000000c00 */
[----:B------:R-:W-:Y:S03]  /*9240*/  IADD3.X R2, R29, UR23, RZ, P5, !PT ;  /* 0x000000171d027c10 */ /* 0x000fe6000affe4ff */
[----:B------:R-:W-:Y:S01]  /*9250*/  @!PT LDS RZ, [RZ] ;  /* 0x00000000fffff984 */ /* 0x000fe20000000800 */
[----:B------:R-:W-:Y:S01]  /*9260*/  @!PT LDS RZ, [RZ] ;  /* 0x00000000fffff984 */ /* 0x000fe20000000800 */
[----:B------:R-:W-:Y:S01]  /*9270*/  @!PT LDS RZ, [RZ] ;  /* 0x00000000fffff984 */ /* 0x000fe20000000800 */
[----:B------:R3:W-:Y:S01]  /*9280*/  @!P4 LDGSTS.E.BYPASS.LTC128B.128 [R248+0x10800], [R32.64] ;  /* 0x1080000020f8cfae */ /* 0x0007e2000b901d50 */
        /* <DEDUP_REMOVED lines=16> */
[----:B------:R4:W-:Y:S01]  /*9390*/  @!P1 LDGSTS.E.BYPASS.LTC128B.128 [R248+0x16800], [R178.64+0x180] ;  /* 0x16800180b2f89fae */ /* 0x0009e2000b901d50 */
[----:B---3--:R-:W-:Y:S03]  /*93a0*/  MOV R32, R4 ;  /* 0x0000000400207202 */ /* 0x008fe60000000f00 */
[----:B------:R-:W-:Y:S01]  /*93b0*/  @P4 STS.128 [R248+0x11000], RZ ;  /* 0x011000fff8004388 */ /* 0x000fe20000000c00 */
[----:B------:R-:W-:Y:S03]  /*93c0*/  IMAD.MOV.U32 R33, RZ, RZ, R5 ;  /* 0x000000ffff217224 */ /* 0x000fe600078e0005 */
        /* <DEDUP_REMOVED lines=41> */
[----:B----4-:R-:W4:Y:S04]  /*9660*/  LDSM.16.M88.4 R176, [R213+0x8800] ;  /* 0x00880000d5b0783b */ /* 0x010f280000000200 */
[----:B--2---:R-:W2:Y:S04]  /*9670*/  LDSM.16.M88.4 R180, [R213+0x9000] ;  /* 0x00900000d5b4783b */ /* 0x004ea80000000200 */
[----:B------:R-:W0:Y:S04]  /*9680*/  LDGDEPBAR ;  /* 0x00000000000079af */ /* 0x000e280000000000 */
[----:B-1----:R-:W1:Y:S01]  /*9690*/  LDSM.16.M88.4 R184, [R213+0x9800] ;  /* 0x00980000d5b8783b */ /* 0x002e620000000200 */
[C---:B---3--:R-:W-:Y:S08]  /*96a0*/  HMMA.16816.F32.BF16 R4, R168.reuse, R172, RZ ;  /* 0x000000aca804723c */ /* 0x048ff000000418ff */
[C---:B------:R-:W-:Y:S01]  /*96b0*/  HMMA.16816.F32.BF16 R8, R168.reuse, R174, RZ ;  /* 0x000000aea808723c */ /* 0x040fe200000418ff */
[----:B------:R-:W-:Y:S07]  /*96c0*/  LDSM.16.M88.4 R172, [R212] ;  /* 0x00000000d4ac783b */ /* 0x000fee0000000200 */
[C---:B----4-:R-:W-:Y:S07]  /*96d0*/  HMMA.16816.F32.BF16 R12, R168.reuse, R176, RZ ;  /* 0x000000b0a80c723c */ /* 0x050fee00000418ff */
[----:B------:R-:W-:Y:S02]  /*96e0*/  IMAD.MOV.U32 R176, RZ, RZ, R16 ;  /* 0x000000ffffb07224 */ /* 0x000fe400078e0010 */
[----:B------:R-:W-:Y:S02]  /*96f0*/  IMAD.MOV.U32 R177, RZ, RZ, R17 ;  /* 0x000000ffffb17224 */ /* 0x000fe400078e0011 */
[C---:B------:R-:W-:Y:S07]  /*9700*/  HMMA.16816.F32.BF16 R16, R168.reuse, R178, RZ ;  /* 0x000000b2a810723c */ /* 0x040fee00000418ff */
[----:B------:R-:W-:Y:S01]  /*9710*/  IMAD.MOV.U32 R178, RZ, RZ, R20 ;  /* 0x000000ffffb27224 */ /* 0x000fe200078e0014 */
[----:B------:R-:W-:Y:S02]  /*9720*/  MOV R179, R21 ;  /* 0x0000001500b37202 */ /* 0x000fe40000000f00 */
[C---:B--2---:R-:W-:Y:S01]  /*9730*/  HMMA.16816.F32.BF16 R20, R168.reuse, R180, RZ ;  /* 0x000000b4a814723c */ /* 0x044fe200000418ff */
[----:B------:R-:W2:Y:S07]  /*9740*/  LDL R181, [R1+0x2c] ;  /* 0x00002c0001b57983 */ /* 0x000eae0000100800 */
[C---:B------:R-:W-:Y:S07]  /*9750*/  HMMA.16816.F32.BF16 R24, R168.reuse, R182, RZ ;  /* 0x000000b6a818723c */ /* 0x040fee00000418ff */
[----:B------:R-:W-:Y:S01]  /*9760*/  IMAD.MOV.U32 R182, RZ, RZ, R32 ;  /* 0x000000ffffb67224 */ /* 0x000fe200078e0020 */
[C---:B-1----:R-:W-:Y:S01]  /*9770*/  HMMA.16816.F32.BF16 R28, R168.reuse, R184, RZ ;  /* 0x000000b8a81c723c */ /* 0x042fe200000418ff */
[----:B------:R-:W-:Y:S01]  /*9780*/  IMAD.MOV.U32 R183, RZ, RZ, R33 ;  /* 0x000000ffffb77224 */ /* 0x000fe200078e0021 */
[----:B------:R-:W3:Y:S06]  /*9790*/  LDL R185, [R1+0x28] ;  /* 0x0000280001b97983 */ /* 0x000eec0000100800 */
[----:B------:R-:W-:Y:S01]  /*97a0*/  HMMA.16816.F32.BF16 R32, R168, R186, RZ ;  /* 0x000000baa820723c */ /* 0x000fe200000418ff */
[----:B------:R-:W1:Y:S06]  /*97b0*/  LDSM.16.M88.4 R168, [R211] ;  /* 0x00000000d3a8783b */ /* 0x000e6c0000000200 */
[----:B------:R-:W-:Y:S02]  /*97c0*/  IMAD.MOV.U32 R186, RZ, RZ, R182 ;  /* 0x000000ffffba7224 */ /* 0x000fe400078e00b6 */
[----:B------:R-:W-:Y:S03]  /*97d0*/  IMAD.MOV.U32 R187, RZ, RZ, R183 ;  /* 0x000000ffffbb7224 */ /* 0x000fe600078e00b7 */
[C---:B------:R-:W-:Y:S04]  /*97e0*/  LEA R182, P5, R0.reuse, R186, 0x6 ;  /* 0x000000ba00b67211 */ /* 0x040fe800078a30ff */
[----:B------:R-:W-:Y:S01]  /*97f0*/  LEA.HI.X.SX32 R183, R0, R187, 0x6, P5 ;  /* 0x000000bb00b77211 */ /* 0x000fe200028f36ff */
[C---:B------:R-:W-:Y:S04]  /*9800*/  IMAD.WIDE.U32 R186, R182.reuse, c[0x0][0x198], RZ ;  /* 0x00006600b6ba7a25 */ /* 0x040fe800078e00ff */
[----:B------:R-:W-:Y:S04]  /*9810*/  IMAD R166, R183, c[0x0][0x198], RZ ;  /* 0x00006600b7a67a24 */ /* 0x000fe800078e02ff */
[----:B------:R-:W-:Y:S04]  /*9820*/  IMAD R166, R182, c[0x0][0x19c], R166 ;  /* 0x00006700b6a67a24 */ /* 0x000fe800078e02a6 */
[----:B------:R-:W-:Y:S01]  /*9830*/  IMAD.IADD R166, R187, 0x1, R166 ;  /* 0x00000001bba67824 */ /* 0x000fe200078e02a6 */
[C---:B-1----:R-:W-:Y:S08]  /*9840*/  HMMA.16816.F32.BF16 R4, R172.reuse, R168, R4 ;  /* 0x000000a8ac04723c */ /* 0x042ff00000041804 */
[C---:B------:R-:W-:Y:S01]  /*9850*/  HMMA.16816.F32.BF16 R8, R172.reuse, R170, R8 ;  /* 0x000000aaac08723c */ /* 0x040fe20000041808 */
[----:B------:R-:W1:Y:S07]  /*9860*/  LDSM.16.M88.4 R168, [R203] ;  /* 0x00000000cba8783b */ /* 0x000e6e0000000200 */
[C---:B-1----:R-:W-:Y:S08]  /*9870*/  HMMA.16816.F32.BF16 R12, R172.reuse, R168, R12 ;  /* 0x000000a8ac0c723c */ /* 0x042ff0000004180c */
[C---:B------:R-:W-:Y:S01]  /*9880*/  HMMA.16816.F32.BF16 R16, R172.reuse, R170, R16 ;  /* 0x000000aaac10723c */ /* 0x040fe20000041810 */
[----:B------:R-:W1:Y:S07]  /*9890*/  LDSM.16.M88.4 R168, [R202] ;  /* 0x00000000caa8783b */ /* 0x000e6e0000000200 */
[C---:B-1----:R-:W-:Y:S08]  /*98a0*/  HMMA.16816.F32.BF16 R20, R172.reuse, R168, R20 ;  /* 0x000000a8ac14723c */ /* 0x042ff00000041814 */
[C---:B------:R-:W-:Y:S01]  /*98b0*/  HMMA.16816.F32.BF16 R24, R172.reuse, R170, R24 ;  /* 0x000000aaac18723c */ /* 0x040fe20000041818 */
[----:B------:R-:W1:Y:S07]  /*98c0*/  LDSM.16.M88.4 R168, [R201] ;  /* 0x00000000c9a8783b */ /* 0x000e6e0000000200 */
[C---:B-1----:R-:W-:Y:S08]  /*98d0*/  HMMA.16816.F32.BF16 R28, R172.reuse, R168, R28 ;  /* 0x000000a8ac1c723c */ /* 0x042ff0000004181c */
[----:B------:R-:W-:Y:S01]  /*98e0*/  HMMA.16816.F32.BF16 R32, R172, R170, R32 ;  /* 0x000000aaac20723c */ /* 0x000fe20000041820 */
[----:B------:R-:W-:Y:S04]  /*98f0*/  LDSM.16.M88.4 R168, [R210] ;  /* 0x00000000d2a8783b */ /* 0x000fe80000000200 */
[----:B------:R-:W1:Y:S03]  /*9900*/  LDSM.16.M88.4 R172, [R207+0x8000] ;  /* 0x00800000cfac783b */ /* 0x000e660000000200 */
[C---:B-1----:R-:W-:Y:S08]  /*9910*/  HMMA.16816.F32.BF16 R4, R168.reuse, R172, R4 ;  /* 0x000000aca804723c */ /* 0x042ff00000041804 */
[C---:B------:R-:W-:Y:S01]  /*9920*/  HMMA.16816.F32.BF16 R8, R168.reuse, R174, R8 ;  /* 0x000000aea808723c */ /* 0x040fe20000041808 */
[----:B------:R-:W1:Y:S07]  /*9930*/  LDSM.16.M88.4 R172, [R207+0x8800] ;  /* 0x00880000cfac783b */ /* 0x000e6e0000000200 */
[C---:B-1----:R-:W-:Y:S08]  /*9940*/  HMMA.16816.F32.BF16 R12, R168.reuse, R172, R12 ;  /* 0x000000aca80c723c */ /* 0x042ff0000004180c */
[C---:B------:R-:W-:Y:S01]  /*9950*/  HMMA.16816.F32.BF16 R16, R168.reuse, R174, R16 ;  /* 0x000000aea810723c */ /* 0x040fe20000041810 */
[----:B------:R-:W1:Y:S07]  /*9960*/  LDSM.16.M88.4 R172, [R207+0x9000] ;  /* 0x00900000cfac783b */ /* 0x000e6e0000000200 */
[C---:B-1----:R-:W-:Y:S08]  /*9970*/  HMMA.16816.F32.BF16 R20, R168.reuse, R172, R20 ;  /* 0x000000aca814723c */ /* 0x042ff00000041814 */
[C---:B------:R-:W-:Y:S01]  /*9980*/  HMMA.16816.F32.BF16 R24, R168.reuse, R174, R24 ;  /* 0x000000aea818723c */ /* 0x040fe20000041818 */
[----:B------:R-:W1:Y:S07]  /*9990*/  LDSM.16.M88.4 R172, [R207+0x9800] ;  /* 0x00980000cfac783b */ /* 0x000e6e0000000200 */
[C---:B-1----:R-:W-:Y:S08]  /*99a0*/  HMMA.16816.F32.BF16 R28, R168.reuse, R172, R28 ;  /* 0x000000aca81c723c */ /* 0x042ff0000004181c */
[----:B------:R-:W-:Y:S01]  /*99b0*/  HMMA.16816.F32.BF16 R32, R168, R174, R32 ;  /* 0x000000aea820723c */ /* 0x000fe20000041820 */
[----:B------:R-:W-:Y:S04]  /*99c0*/  LDSM.16.M88.4 R168, [R209] ;  /* 0x00000000d1a8783b */ /* 0x000fe80000000200 */
[----:B------:R-:W1:Y:S03]  /*99d0*/  LDSM.16.M88.4 R172, [R200] ;  /* 0x00000000c8ac783b */ /* 0x000e660000000200 */
        /* <DEDUP_REMOVED lines=11> */
[----:B------:R-:W-:Y:S04]  /*9a90*/  LDSM.16.M88.4 R168, [R214+0x2000] ;  /* 0x00200000d6a8783b */ /* 0x000fe80000000200 */
        /* <DEDUP_REMOVED lines=13> */
[----:B------:R-:W1:Y:S03]  /*9b70*/  LDSM.16.M88.4 R172, [R199] ;  /* 0x00000000c7ac783b */ /* 0x000e660000000200 */
        /* <DEDUP_REMOVED lines=138> */
[----:B------:R-:W1:Y:S01]  /*a420*/  LDSM.16.M88.4 R172, [R200+0x7800] ;  /* 0x00780000c8ac783b */ /* 0x000e620000000200 */
[----:B------:R-:W-:Y:S04]  /*a430*/  DEPBAR.LE SB0, 0x0 ;  /* 0x000080000000791a */ /* 0x000fe80000000000 */
[----:B------:R-:W-:Y:S02]  /*a440*/  BAR.SYNC.DEFER_BLOCKING 0x0 ;  /* 0x0000000000007b1d */ /* 0x000fe40000010000 */
[C---:B-1----:R-:W-:Y:S07]  /*a450*/  HMMA.16816.F32.BF16 R28, R168.reuse, R172, R28 ;  /* 0x000000aca81c723c */ /* 0x042fee000004181c */
[----:B------:R-:W-:Y:S01]  /*a460*/  MOV R172, R178 ;  /* 0x000000b200ac7202 */ /* 0x000fe20000000f00 */
[----:B------:R-:W-:Y:S01]  /*a470*/  IMAD.MOV.U32 R173, RZ, RZ, R179 ;  /* 0x000000ffffad7224 */ /* 0x000fe200078e00b3 */
[C---:B------:R-:W-:Y:S01]  /*a480*/  LEA R178, P0, R0.reuse, R176, 0x6 ;  /* 0x000000b000b27211 */ /* 0x040fe200078030ff */
[----:B------:R-:W-:Y:S03]  /*a490*/  HMMA.16816.F32.BF16 R32, R168, R174, R32 ;  /* 0x000000aea820723c */ /* 0x000fe60000041820 */
[----:B------:R-:W-:Y:S02]  /*a4a0*/  LEA.HI.X.SX32 R179, R0, R177, 0x6, P0 ;  /* 0x000000b100b37211 */ /* 0x000fe400000f36ff */
[----:B--2---:R-:W-:Y:S02]  /*a4b0*/  LEA R176, P5, R186, R181, 0x1 ;  /* 0x000000b5bab07211 */ /* 0x004fe400078a08ff */
[----:B------:R-:W-:Y:S01]  /*a4c0*/  IMAD.MOV.U32 R174, RZ, RZ, R36 ;  /* 0x000000ffffae7224 */ /* 0x000fe200078e0024 */
[----:B------:R-:W-:Y:S01]  /*a4d0*/  MOV R175, R37 ;  /* 0x0000002500af7202 */ /* 0x000fe20000000f00 */
[----:B------:R-:W-:Y:S01]  /*a4e0*/  IMAD R2, R179, c[0x0][0x198], RZ ;  /* 0x00006600b3027a24 */ /* 0x000fe200078e02ff */
[----:B------:R1:W5:Y:S02]  /*a4f0*/  LDL.LU.64 R36, [R1+0x78] ;  /* 0x0000780001247983 */ /* 0x0003640000300a00 */
[----:B------:R-:W-:Y:S01]  /*a500*/  LEA R182, P0, R0, R174, 0x6 ;  /* 0x000000ae00b67211 */ /* 0x000fe200078030ff */
[----:B------:R-:W-:Y:S01]  /*a510*/  IMAD R2, R178, c[0x0][0x19c], R2 ;  /* 0x00006700b2027a24 */ /* 0x000fe200078e0202 */
[----:B---3--:R-:W-:Y:S01]  /*a520*/  LEA.HI.X R177, R186, R185, R166, 0x1, P5 ;  /* 0x000000b9bab17211 */ /* 0x008fe200028f0ca6 */
[----:B------:R-:W-:Y:S01]  /*a530*/  IMAD.WIDE.U32 R178, R178, c[0x0][0x198], RZ ;  /* 0x00006600b2b27a25 */ /* 0x000fe200078e00ff */
[----:B------:R-:W-:Y:S03]  /*a540*/  LEA.HI.X.SX32 R183, R0, R175, 0x6, P0 ;  /* 0x000000af00b77211 */ /* 0x000fe600000f36ff */
[----:B------:R-:W-:Y:S01]  /*a550*/  IMAD.IADD R2, R179, 0x1, R2 ;  /* 0x00000001b3027824 */ /* 0x000fe200078e0202 */
[C---:B------:R-:W-:Y:S04]  /*a560*/  LEA R186, P0, R178.reuse, R181, 0x1 ;  /* 0x000000b5b2ba7211 */ /* 0x040fe800078008ff */
[----:B------:R-:W-:Y:S01]  /*a570*/  LEA.HI.X R187, R178, R185, R2, 0x1, P0 ;  /* 0x000000b9b2bb7211 */ /* 0x000fe200000f0c02 */
[----:B------:R-:W-:Y:S02]  /*a580*/  IMAD R2, R183, c[0x0][0x198], RZ ;  /* 0x00006600b7027a24 */ /* 0x000fe400078e02ff */
[C---:B------:R-:W-:Y:S04]  /*a590*/  IMAD.WIDE.U32 R178, R182.reuse, c[0x0][0x198], RZ ;  /* 0x00006600b6b27a25 */ /* 0x040fe800078e00ff */
[----:B------:R-:W-:Y:S01]  /*a5a0*/  IMAD R2, R182, c[0x0][0x19c], R2 ;  /* 0x00006700b6027a24 */ /* 0x000fe200078e0202 */
[C---:B------:R-:W-:Y:S03]  /*a5b0*/  LEA R182, P0, R178.reuse, R181, 0x1 ;  /* 0x000000b5b2b67211 */ /* 0x040fe600078008ff */
[----:B------:R-:W-:Y:S05]  /*a5c0*/  IMAD.IADD R2, R179, 0x1, R2 ;  /* 0x00000001b3027824 */ /* 0x000fea00078e0202 */
[----:B------:R-:W-:Y:S02]  /*a5d0*/  LEA.HI.X R183, R178, R185, R2, 0x1, P0 ;  /* 0x000000b9b2b77211 */ /* 0x000fe400000f0c02 */
[C---:B------:R-:W-:Y:S04]  /*a5e0*/  LEA R178, P0, R0.reuse, R172, 0x6 ;  /* 0x000000ac00b27211 */ /* 0x040fe800078030ff */
[----:B------:R-:W-:Y:S05]  /*a5f0*/  LEA.HI.X.SX32 R179, R0, R173, 0x6, P0 ;  /* 0x000000ad00b37211 */ /* 0x000fea00000f36ff */
[----:B------:R-:W-:Y:S04]  /*a600*/  IMAD R0, R179, c[0x0][0x198], RZ ;  /* 0x00006600b3007a24 */ /* 0x000fe800078e02ff */
[C---:B------:R-:W-:Y:S02]  /*a610*/  IMAD R0, R178.reuse, c[0x0][0x19c], R0 ;  /* 0x00006700b2007a24 */ /* 0x040fe400078e0200 */
[----:B------:R-:W-:Y:S05]  /*a620*/  IMAD.WIDE.U32 R178, R178, c[0x0][0x198], RZ ;  /* 0x00006600b2b27a25 */ /* 0x000fea00078e00ff */
[C---:B------:R-:W-:Y:S02]  /*a630*/  LEA R180, P0, R178.reuse, R181, 0x1 ;  /* 0x000000b5b2b47211 */ /* 0x040fe400078008ff */
[----:B------:R-:W-:Y:S01]  /*a640*/  IADD3 R0, R179, R0, RZ ;  /* 0x00000000b3007210 */ /* 0x000fe20007ffe0ff */
[----:B------:R-:W-:Y:S03]  /*a650*/  IMAD.MOV.U32 R179, RZ, RZ, R167 ;  /* 0x000000ffffb37224 */ /* 0x000fe600078e00a7 */
[----:B------:R-:W-:Y:S01]  /*a660*/  LEA.HI.X R181, R178, R185, R0, 0x1, P0 ;  /* 0x000000b9b2b57211 */ /* 0x000fe200000f0c00 */
[----:B------:R-:W-:Y:S01]  /*a670*/  IMAD.MOV.U32 R178, RZ, RZ, R164 ;  /* 0x000000ffffb27224 */ /* 0x000fe200078e00a4 */
[----:B------:R-:W-:Y:S11]  /*a680*/  PLOP3.LUT P0, PT, PT, PT, UP0, 0x80, 0x0 ;  /* 0x000000000000781c */ /* 0x000ff60003f0f008 */
[----:B------:R-:W-:Y:S02]  /*a690*/  @!UPT UIADD3 URZ, URZ, URZ, URZ ;  /* 0x0000003f3f3ff290 */ /* 0x000fe4000fffe03f */
[----:B-1---5:R-:W-:-:S05]  /*a6a0*/  @P0 BRA `(.L_x_779) ;  /* 0xffffdeb000000947 */ /* 0x022fca000383ffff */
.L_x_778:
[----:B-1----:R-:W2:Y:S01]  /*a6b0*/  LDL.64 R180, [R1+0x38] ;  /* 0x0000380001b47983 */ /* 0x002ea20000100a00 */
[----:B------:R-:W-:Y:S01]  /*a6c0*/  FMNMX.FTZ R2, R4, R3, !PT ;  /* 0x0000000304027209 */ /* 0x000fe20007810000 */
[----:B------:R-:W-:Y:S01]  /*a6d0*/  USHF.L.U32 UR34, UR25, 0x1, URZ ;  /* 0x0000000119227899 */ /* 0x000fe2000800063f */
[----:B------:R-:W-:Y:S01]  /*a6e0*/  FMNMX.FTZ R0, R6, R165, !PT ;  /* 0x000000a506007209 */ /* 0x000fe20007810000 */
[----:B------:R-:W-:Y:S01]  /*a6f0*/  UIADD3 UR6, UR19, -0x4498517b, URZ ;  /* 0xbb67ae8513067890 */ /* 0x000fe2000fffe03f */
[----:B------:R-:W-:Y:S01]  /*a700*/  FMNMX.FTZ R169, R5, R2, !PT ;  /* 0x0000000205a97209 */ /* 0x000fe20007810000 */
[----:B------:R1:W-:Y:S01]  /*a710*/  STL.64 [R1+0x80], R190 ;  /* 0x000080be01007387 */ /* 0x0003e20000100a00 */
[----:B------:R-:W-:Y:S01]  /*a720*/  FMNMX.FTZ R167, R7, R0, !PT ;  /* 0x0000000007a77209 */ /* 0x000fe20007810000 */
[----:B------:R-:W-:Y:S01]  /*a730*/  ULOP3.LUT UR7, UR34, UR19, URZ, 0x3c, !UPT ;  /* 0x0000001322077292 */ /* 0x000fe2000f8e3c3f */
        /* <DEDUP_REMOVED lines=19> */
[----:B------:R-:W-:Y:S01]  /*a870*/  ULOP3.LUT UR34, UR34, UR19, URZ, 0x3c, !UPT ;  /* 0x0000001322227292 */ /* 0x000fe2000f8e3c3f */
[----:B------:R-:W-:Y:S02]  /*a880*/  FMNMX.FTZ R169, R17, R2, !PT ;  /* 0x0000000211a97209 */ /* 0x000fe40007810000 */
[----:B------:R-:W-:Y:S01]  /*a890*/  FMNMX.FTZ R167, R19, R0, !PT ;  /* 0x0000000013a77209 */ /* 0x000fe20007810000 */
[----:B-1----:R-:W3:Y:S01]  /*a8a0*/  LDL.64 R190, [R1+0x48] ;  /* 0x0000480001be7983 */ /* 0x002ee20000100a00 */
[----:B------:R-:W-:Y:S02]  /*a8b0*/  FMNMX.FTZ R2, R20, R169, !PT ;  /* 0x000000a914027209 */ /* 0x000fe40007810000 */
[----:B------:R-:W-:Y:S02]  /*a8c0*/  FMNMX.FTZ R0, R22, R167, !PT ;  /* 0x000000a716007209 */ /* 0x000fe40007810000 */
[----:B------:R-:W-:Y:S01]  /*a8d0*/  FMNMX.FTZ R169, R21, R2, !PT ;  /* 0x0000000215a97209 */ /* 0x000fe20007810000 */
[----:B------:R1:W-:Y:S01]  /*a8e0*/  STL.64 [R1+0x78], R188 ;  /* 0x000078bc01007387 */ /* 0x0003e20000100a00 */
        /* <DEDUP_REMOVED lines=13> */
[----:B-1----:R-:W4:Y:S01]  /*a9c0*/  LDL.64 R188, [R1+0x40] ;  /* 0x0000400001bc7983 */ /* 0x002f220000100a00 */
[----:B------:R-:W-:Y:S05]  /*a9d0*/  P2R R173, PR, RZ, 0x2 ;  /* 0x00000002ffad7803 */ /* 0x000fea0000000000 */
[----:B------:R-:W1:Y:S08]  /*a9e0*/  SHFL.BFLY PT, R2, R175, 0x2, 0x1f ;  /* 0x0c401f00af027f89 */ /* 0x000e7000000e0000 */
[----:B------:R-:W1:Y:S02]  /*a9f0*/  SHFL.BFLY PT, R0, R171, 0x2, 0x1f ;  /* 0x0c401f00ab007f89 */ /* 0x000e6400000e0000 */
[----:B-1----:R-:W-:Y:S06]  /*aa00*/  FMNMX.FTZ R169, R175, R2, !PT ;  /* 0x00000002afa97209 */ /* 0x002fec0007810000 */
[----:B------:R-:W1:Y:S01]  /*aa10*/  SHFL.BFLY PT, R2, R169, 0x1, 0x1f ;  /* 0x0c201f00a9027f89 */ /* 0x000e6200000e0000 */
[----:B------:R-:W-:Y:S07]  /*aa20*/  FMNMX.FTZ R167, R171, R0, !PT ;  /* 0x00000000aba77209 */ /* 0x000fee0007810000 */
[----:B------:R-:W1:Y:S02]  /*aa30*/  SHFL.BFLY PT, R0, R167, 0x1, 0x1f ;  /* 0x0c201f00a7007f89 */ /* 0x000e6400000e0000 */
[----:B-1----:R-:W-:Y:S04]  /*aa40*/  FMNMX.FTZ R2, R169, R2, !PT ;  /* 0x00000002a9027209 */ /* 0x002fe80007810000 */
[C---:B------:R-:W-:Y:S01]  /*aa50*/  FSETP.NEU.FTZ.AND P5, PT, R2.reuse, -INF , PT ;  /* 0xff8000000200780b */ /* 0x040fe20003fbd000 */
[----:B------:R-:W-:Y:S01]  /*aa60*/  FMUL.FTZ R170, R2, c[0x0][0x23c] ;  /* 0x00008f0002aa7a20 */ /* 0x000fe20000410000 */
[----:B------:R-:W-:Y:S04]  /*aa70*/  FMNMX.FTZ R0, R167, R0, !PT ;  /* 0x00000000a7007209 */ /* 0x000fe80007810000 */
[----:B------:R-:W-:Y:S02]  /*aa80*/  FSEL R170, R170, RZ, P5 ;  /* 0x000000ffaaaa7208 */ /* 0x000fe40002800000 */
[C---:B------:R-:W-:Y:S01]  /*aa90*/  FSETP.NEU.FTZ.AND P0, PT, R0.reuse, -INF , PT ;  /* 0xff8000000000780b */ /* 0x040fe20003f1d000 */
[----:B------:R-:W-:Y:S02]  /*aaa0*/  FMUL.FTZ R167, R0, c[0x0][0x23c] ;  /* 0x00008f0000a77a20 */ /* 0x000fe40000410000 */
[--C-:B------:R-:W-:Y:S02]  /*aab0*/  FFMA.FTZ R177, R12, c[0x0][0x23c], -R170.reuse ;  /* 0x00008f000cb17a23 */ /* 0x100fe400000108aa */
[--C-:B------:R-:W-:Y:S01]  /*aac0*/  FFMA.FTZ R174, R8, c[0x0][0x23c], -R170.reuse ;  /* 0x00008f0008ae7a23 */ /* 0x100fe200000108aa */
[----:B------:R-:W-:Y:S01]  /*aad0*/  FSEL R167, R167, RZ, P0 ;  /* 0x000000ffa7a77208 */ /* 0x000fe20000000000 */
[--C-:B------:R-:W-:Y:S02]  /*aae0*/  FFMA.FTZ R172, R5, c[0x0][0x23c], -R170.reuse ;  /* 0x00008f0005ac7a23 */ /* 0x100fe400000108aa */
[--C-:B------:R-:W-:Y:S02]  /*aaf0*/  FFMA.FTZ R186, R20, c[0x0][0x23c], -R170.reuse ;  /* 0x00008f0014ba7a23 */ /* 0x100fe400000108aa */
[--C-:B------:R-:W-:Y:S02]  /*ab00*/  FFMA.FTZ R5, R26, c[0x0][0x23c], -R167.reuse ;  /* 0x00008f001a057a23 */ /* 0x100fe400000108a7 */
[--C-:B------:R-:W-:Y:S02]  /*ab10*/  FFMA.FTZ R20, R7, c[0x0][0x23c], -R167.reuse ;  /* 0x00008f0007147a23 */ /* 0x100fe400000108a7 */
[----:B------:R-:W-:Y:S01]  /*ab20*/  FFMA.FTZ R175, R21, c[0x0][0x23c], -R170 ;  /* 0x00008f0015af7a23 */ /* 0x000fe200000108aa */
[----:B------:R-:W-:Y:S01]  /*ab30*/  MUFU.EX2 R186, R186 ;  /* 0x000000ba00ba7308 */ /* 0x000fe20000000800 */
[----:B------:R-:W-:Y:S02]  /*ab40*/  IMAD.MOV.U32 R21, RZ, RZ, R174 ;  /* 0x000000ffff157224 */ /* 0x000fe400078e00ae */
[--C-:B------:R-:W-:Y:S02]  /*ab50*/  FFMA.FTZ R6, R6, c[0x0][0x23c], -R167.reuse ;  /* 0x00008f0006067a23 */ /* 0x100fe400000108a7 */
[--C-:B------:R-:W-:Y:S02]  /*ab60*/  FFMA.FTZ R174, R24, c[0x0][0x23c], -R170.reuse ;  /* 0x00008f0018ae7a23 */ /* 0x100fe400000108aa */
[--C-:B------:R-:W-:Y:S02]  /*ab70*/  FFMA.FTZ R4, R4, c[0x0][0x23c], -R170.reuse ;  /* 0x00008f0004047a23 */ /* 0x100fe400000108aa */
[--C-:B------:R-:W-:Y:S01]  /*ab80*/  FFMA.FTZ R182, R17, c[0x0][0x23c], -R170.reuse ;  /* 0x00008f0011b67a23 */ /* 0x100fe200000108aa */
[----:B------:R-:W-:Y:S01]  /*ab90*/  MUFU.EX2 R175, R175 ;  /* 0x000000af00af7308 */ /* 0x000fe20000000800 */
[--C-:B------:R-:W-:Y:S02]  /*aba0*/  FFMA.FTZ R17, R22, c[0x0][0x23c], -R167.reuse ;  /* 0x00008f0016117a23 */ /* 0x100fe400000108a7 */
[----:B------:R-:W-:Y:S02]  /*abb0*/  FFMA.FTZ R171, R29, c[0x0][0x23c], -R170 ;  /* 0x00008f001dab7a23 */ /* 0x000fe400000108aa */
[--C-:B------:R-:W-:Y:S02]  /*abc0*/  FFMA.FTZ R7, R14, c[0x0][0x23c], -R167.reuse ;  /* 0x00008f000e077a23 */ /* 0x100fe400000108a7 */
[--C-:B------:R-:W-:Y:S02]  /*abd0*/  FFMA.FTZ R18, R18, c[0x0][0x23c], -R167.reuse ;  /* 0x00008f0012127a23 */ /* 0x100fe400000108a7 */
[--C-:B------:R-:W-:Y:S02]  /*abe0*/  FFMA.FTZ R19, R19, c[0x0][0x23c], -R167.reuse ;  /* 0x00008f0013137a23 */ /* 0x100fe400000108a7 */
[--C-:B------:R-:W-:Y:S02]  /*abf0*/  FFMA.FTZ R187, R27, c[0x0][0x23c], -R167.reuse ;  /* 0x00008f001bbb7a23 */ /* 0x100fe400000108a7 */
[----:B------:R-:W-:Y:S02]  /*ac00*/  IMAD.MOV.U32 R22, RZ, RZ, R20 ;  /* 0x000000ffff167224 */ /* 0x000fe400078e0014 */
[----:B------:R-:W-:Y:S02]  /*ac10*/  FFMA.FTZ R183, R16, c[0x0][0x23c], -R170 ;  /* 0x00008f0010b77a23 */ /* 0x000fe400000108aa */
[--C-:B------:R-:W-:Y:S01]  /*ac20*/  FFMA.FTZ R16, R11, c[0x0][0x23c], -R167.reuse ;  /* 0x00008f000b107a23 */ /* 0x100fe200000108a7 */
[----:B------:R-:W-:Y:S01]  /*ac30*/  MUFU.EX2 R187, R187 ;  /* 0x000000bb00bb7308 */ /* 0x000fe20000000800 */
[----:B--2---:R-:W-:Y:S02]  /*ac40*/  IMAD.MOV.U32 R12, RZ, RZ, R180 ;  /* 0x000000ffff0c7224 */ /* 0x004fe400078e00b4 */
[----:B------:R-:W-:Y:S02]  /*ac50*/  FFMA.FTZ R180, R28, c[0x0][0x23c], -R170 ;  /* 0x00008f001cb47a23 */ /* 0x000fe400000108aa */
[----:B------:R-:W-:Y:S02]  /*ac60*/  IMAD.MOV.U32 R28, RZ, RZ, R172 ;  /* 0x000000ffff1c7224 */ /* 0x000fe400078e00ac */
[----:B------:R-:W-:Y:S02]  /*ac70*/  FFMA.FTZ R172, R30, c[0x0][0x23c], -R167 ;  /* 0x00008f001eac7a23 */ /* 0x000fe400000108a7 */
[----:B------:R-:W-:Y:S01]  /*ac80*/  IMAD.MOV.U32 R30, RZ, RZ, R16 ;  /* 0x000000ffff1e7224 */ /* 0x000fe200078e0010 */
[----:B------:R-:W-:Y:S10]  /*ac90*/  MUFU.EX2 R180, R180 ;  /* 0x000000b400b47308 */ /* 0x000ff40000000800 */
[----:B------:R-:W-:Y:S01]  /*aca0*/  MUFU.EX2 R16, R4 ;  /* 0x0000000400107308 */ /* 0x000fe20000000800 */
[----:B---3--:R-:W-:Y:S01]  /*acb0*/  LOP3.LUT R164, R191, UR7, RZ, 0x3c, !PT ;  /* 0x00000007bfa47c12 */ /* 0x008fe2000f8e3cff */
[----:B------:R-:W-:Y:S01]  /*acc0*/  UIADD3 UR7, UR18, 0x1715609d, URZ ;  /* 0x1715609d12077890 */ /* 0x000fe2000fffe03f */
[----:B------:R-:W-:Y:S01]  /*acd0*/  LOP3.LUT R184, R181, UR6, R190, 0x96, !PT ;  /* 0x00000006b5b87c12 */ /* 0x000fe2000f8e96be */
[----:B------:R-:W-:Y:S02]  /*ace0*/  UIADD3 UR6, UR19, -0x56f99767, URZ ;  /* 0xa906689913067890 */ /* 0x000fe4000fffe03f */
[----:B------:R-:W-:Y:S04]  /*acf0*/  IMAD.WIDE.U32 R168, R164, -0x326172a9, RZ ;  /* 0xcd9e8d57a4a87825 */ /* 0x000fe800078e00ff */
[----:B------:R-:W-:Y:S02]  /*ad00*/  FADD.FTZ R164, -R2, R3 ;  /* 0x0000000302a47221 */ /* 0x000fe40000010100 */
[----:B------:R-:W-:Y:S04]  /*ad10*/  IMAD.WIDE.U32 R184, R184, -0x326172a9, RZ ;  /* 0xcd9e8d57b8b87825 */ /* 0x000fe800078e00ff */
[----:B------:R-:W-:Y:S01]  /*ad20*/  FMUL.FTZ R164, R164, c[0x0][0x23c] ;  /* 0x00008f00a4a47a20 */ /* 0x000fe20000410000 */
[----:B------:R-:W-:Y:S01]  /*ad30*/  LOP3.LUT R166, R185, UR32, R168, 0x96, !PT ;  /* 0x00000020b9a67c12 */ /* 0x000fe2000f8e96a8 */
[----:B------:R-:W-:Y:S02]  /*ad40*/  FFMA.FTZ R3, R9, c[0x0][0x23c], -R170 ;  /* 0x00008f0009037a23 */ /* 0x000fe400000108aa */
[----:B------:R-:W-:Y:S02]  /*ad50*/  FFMA.FTZ R168, R31, c[0x0][0x23c], -R167 ;  /* 0x00008f001fa87a23 */ /* 0x000fe400000108a7 */
[----:B------:R-:W1:Y:S01]  /*ad60*/  MUFU.EX2 R164, R164 ;  /* 0x000000a400a47308 */ /* 0x000e620000000800 */
[----:B------:R-:W-:Y:S02]  /*ad70*/  IMAD.MOV.U32 R24, RZ, RZ, R3 ;  /* 0x000000ffff187224 */ /* 0x000fe400078e0003 */
[----:B------:R-:W-:Y:S02]  /*ad80*/  FADD.FTZ R3, -R0, R165 ;  /* 0x000000a500037221 */ /* 0x000fe40000010100 */
[----:B------:R-:W-:Y:S02]  /*ad90*/  FFMA.FTZ R165, R35, c[0x0][0x23c], -R167 ;  /* 0x00008f0023a57a23 */ /* 0x000fe400000108a7 */
[----:B------:R-:W-:Y:S02]  /*ada0*/  IMAD.MOV.U32 R35, RZ, RZ, R5 ;  /* 0x000000ffff237224 */ /* 0x000fe400078e0005 */
[----:B------:R-:W-:Y:S01]  /*adb0*/  FMUL.FTZ R3, R3, c[0x0][0x23c] ;  /* 0x00008f0003037a20 */ /* 0x000fe20000410000 */
[----:B------:R-:W-:Y:S01]  /*adc0*/  MUFU.EX2 R168, R168 ;  /* 0x000000a800a87308 */ /* 0x000fe20000000800 */
[----:B------:R-:W-:Y:S01]  /*add0*/  IMAD.MOV.U32 R31, RZ, RZ, R19 ;  /* 0x000000ffff1f7224 */ /* 0x000fe200078e0013 */
[----:B----4-:R-:W-:Y:S01]  /*ade0*/  LOP3.LUT R176, R169, UR33, R188, 0x96, !PT ;  /* 0x00000021a9b07c12 */ /* 0x010fe2000f8e96bc */
[----:B------:R-:W-:Y:S02]  /*adf0*/  FFMA.FTZ R169, R32, c[0x0][0x23c], -R170 ;  /* 0x00008f0020a97a23 */ /* 0x000fe400000108aa */
[----:B------:R-:W-:Y:S02]  /*ae00*/  IMAD.MOV.U32 R32, RZ, RZ, R12 ;  /* 0x000000ffff207224 */ /* 0x000fe400078e000c */
[----:B------:R-:W-:Y:S02]  /*ae10*/  IMAD.MOV.U32 R8, RZ, RZ, R176 ;  /* 0x000000ffff087224 */ /* 0x000fe400078e00b0 */
[----:B------:R-:W-:Y:S01]  /*ae20*/  IMAD.MOV.U32 R26, RZ, RZ, R32 ;  /* 0x000000ffff1a7224 */ /* 0x000fe200078e0020 */
[----:B------:R-:W2:Y:S01]  /*ae30*/  MUFU.EX2 R3, R3 ;  /* 0x0000000300037308 */ /* 0x000ea20000000800 */
[----:B------:R-:W-:Y:S04]  /*ae40*/  IMAD.WIDE.U32 R8, R8, -0x2daee0ad, RZ ;  /* 0xd2511f5308087825 */ /* 0x000fe800078e00ff */
[----:B------:R-:W-:Y:S01]  /*ae50*/  FFMA.FTZ R176, R13, c[0x0][0x23c], -R170 ;  /* 0x00008f000db07a23 */ /* 0x000fe200000108aa */
[----:B------:R-:W-:Y:S01]  /*ae60*/  LOP3.LUT R5, R9, UR31, R26, 0x96, !PT ;  /* 0x0000001f09057c12 */ /* 0x000fe2000f8e961a */
[----:B------:R-:W-:Y:S02]  /*ae70*/  IMAD.MOV.U32 R13, RZ, RZ, R181 ;  /* 0x000000ffff0d7224 */ /* 0x000fe400078e00b5 */
[--C-:B------:R-:W-:Y:S02]  /*ae80*/  FFMA.FTZ R181, R25, c[0x0][0x23c], -R170.reuse ;  /* 0x00008f0019b57a23 */ /* 0x100fe400000108aa */
[----:B------:R-:W-:Y:S02]  /*ae90*/  FFMA.FTZ R170, R33, c[0x0][0x23c], -R170 ;  /* 0x00008f0021aa7a23 */ /* 0x000fe400000108aa */
[----:B------:R-:W-:Y:S02]  /*aea0*/  IMAD.MOV.U32 R33, RZ, RZ, R13 ;  /* 0x000000ffff217224 */ /* 0x000fe400078e000d */
[--C-:B------:R-:W-:Y:S01]  /*aeb0*/  FFMA.FTZ R25, R10, c[0x0][0x23c], -R167.reuse ;  /* 0x00008f000a197a23 */ /* 0x100fe200000108a7 */
[----:B------:R-:W-:Y:S01]  /*aec0*/  MUFU.EX2 R181, R181 ;  /* 0x000000b500b57308 */ /* 0x000fe20000000800 */
[--C-:B------:R-:W-:Y:S02]  /*aed0*/  FFMA.FTZ R12, R15, c[0x0][0x23c], -R167.reuse ;  /* 0x00008f000f0c7a23 */ /* 0x100fe400000108a7 */
[----:B------:R-:W-:Y:S02]  /*aee0*/  FFMA.FTZ R13, R23, c[0x0][0x23c], -R167 ;  /* 0x00008f00170d7a23 */ /* 0x000fe400000108a7 */
[----:B------:R-:W-:Y:S02]  /*aef0*/  IMAD.MOV.U32 R15, RZ, RZ, R21 ;  /* 0x000000ffff0f7224 */ /* 0x000fe400078e0015 */
[----:B------:R-:W-:Y:S04]  /*af00*/  IMAD.WIDE.U32 R20, R166, -0x2daee0ad, RZ ;  /* 0xd2511f53a6147825 */ /* 0x000fe800078e00ff */
[----:B------:R-:W-:Y:S01]  /*af10*/  FFMA.FTZ R166, R34, c[0x0][0x23c], -R167 ;  /* 0x00008f0022a67a23 */ /* 0x000fe200000108a7 */
[----:B------:R-:W-:Y:S01]  /*af20*/  LOP3.LUT R23, R21, UR29, R8, 0x96, !PT ;  /* 0x0000001d15177c12 */ /* 0x000fe2000f8e9608 */
[----:B------:R3:W-:Y:S01]  /*af30*/  MUFU.EX2 R167, R6 ;  /* 0x0000000600a77308 */ /* 0x0007e20000000800 */
[----:B------:R-:W-:Y:S02]  /*af40*/  IMAD.MOV.U32 R34, RZ, RZ, R18 ;  /* 0x000000ffff227224 */ /* 0x000fe400078e0012 */
[----:B------:R-:W-:Y:S04]  /*af50*/  IMAD.WIDE.U32 R18, R5, -0x326172a9, RZ ;  /* 0xcd9e8d5705127825 */ /* 0x000fe800078e00ff */
[C---:B-1----:R-:W-:Y:S02]  /*af60*/  FMUL.FTZ R5, R164.reuse, R133 ;  /* 0x00000085a4057220 */ /* 0x042fe40000410000 */
[----:B------:R-:W-:Y:S01]  /*af70*/  IMAD.MOV.U32 R133, RZ, RZ, R21 ;  /* 0x000000ffff857224 */ /* 0x000fe200078e0015 */
[----:B------:R-:W-:Y:S01]  /*af80*/  MUFU.EX2 R166, R166 ;  /* 0x000000a600a67308 */ /* 0x000fe20000000800 */
[----:B------:R-:W-:Y:S02]  /*af90*/  IMAD.MOV.U32 R10, RZ, RZ, R28 ;  /* 0x000000ffff0a7224 */ /* 0x000fe400078e001c */
[----:B------:R-:W-:Y:S02]  /*afa0*/  IMAD.MOV.U32 R11, RZ, RZ, R25 ;  /* 0x000000ffff0b7224 */ /* 0x000fe400078e0019 */
[C---:B------:R-:W-:Y:S02]  /*afb0*/  FMUL.FTZ R25, R164.reuse, R153 ;  /* 0x00000099a4197220 */ /* 0x040fe40000410000 */
[----:B------:R-:W-:Y:S02]  /*afc0*/  IMAD.MOV.U32 R153, RZ, RZ, R133 ;  /* 0x000000ffff997224 */ /* 0x000fe400078e0085 */
[C---:B------:R-:W-:Y:S01]  /*afd0*/  FMUL.FTZ R9, R164.reuse, R137 ;  /* 0x00000089a4097220 */ /* 0x040fe20000410000 */
[----:B------:R2:W1:Y:S01]  /*afe0*/  MUFU.EX2 R133, R10 ;  /* 0x0000000a00857308 */ /* 0x0004620000000800 */
[----:B------:R-:W-:Y:S02]  /*aff0*/  IMAD.MOV.U32 R137, RZ, RZ, R12 ;  /* 0x000000ffff897224 */ /* 0x000fe400078e000c */
[C---:B------:R-:W-:Y:S02]  /*b000*/  FMUL.FTZ R4, R164.reuse, R132 ;  /* 0x00000084a4047220 */ /* 0x040fe40000410000 */
[----:B---3--:R-:W-:Y:S02]  /*b010*/  IMAD.MOV.U32 R6, RZ, RZ, R17 ;  /* 0x000000ffff067224 */ /* 0x008fe400078e0011 */
[----:B------:R-:W-:Y:S02]  /*b020*/  IMAD.MOV.U32 R132, RZ, RZ, R20 ;  /* 0x000000ffff847224 */ /* 0x000fe400078e0014 */
[C---:B------:R-:W-:Y:S02]  /*b030*/  FMUL.FTZ R20, R164.reuse, R148 ;  /* 0x00000094a4147220 */ /* 0x040fe40000410000 */
[----:B------:R-:W-:Y:S02]  /*b040*/  IMAD.MOV.U32 R148, RZ, RZ, R137 ;  /* 0x000000ffff947224 */ /* 0x000fe400078e0089 */
[----:B------:R-:W-:Y:S02]  /*b050*/  IMAD.MOV.U32 R137, RZ, RZ, R6 ;  /* 0x000000ffff897224 */ /* 0x000fe400078e0006 */
[----:B------:R-:W3:Y:S01]  /*b060*/  LDL.LU R6, [R1+0x70] ;  /* 0x0000700001067983 */ /* 0x000ee20000300800 */
[C---:B------:R-:W-:Y:S02]  /*b070*/  FMUL.FTZ R12, R164.reuse, R140 ;  /* 0x0000008ca40c7220 */ /* 0x040fe40000410000 */
[----:B------:R-:W-:Y:S02]  /*b080*/  IMAD.MOV.U32 R140, RZ, RZ, R13 ;  /* 0x000000ffff8c7224 */ /* 0x000fe400078e000d */
[C---:B------:R-:W-:Y:S02]  /*b090*/  FMUL.FTZ R13, R164.reuse, R141 ;  /* 0x0000008da40d7220 */ /* 0x040fe40000410000 */
[----:B------:R-:W-:Y:S02]  /*b0a0*/  IMAD.MOV.U32 R141, RZ, RZ, R16 ;  /* 0x000000ffff8d7224 */ /* 0x000fe400078e0010 */
[----:B--2---:R-:W-:Y:S02]  /*b0b0*/  FMUL.FTZ R10, R3, R138 ;  /* 0x0000008a030a7220 */ /* 0x004fe40000410000 */
[----:B------:R-:W2:Y:S01]  /*b0c0*/  LDL.LU R138, [R1+0x30] ;  /* 0x00003000018a7983 */ /* 0x000ea20000300800 */
[----:B------:R-:W-:Y:S02]  /*b0d0*/  IMAD.MOV.U32 R14, RZ, RZ, R24 ;  /* 0x000000ffff0e7224 */ /* 0x000fe400078e0018 */
[----:B------:R-:W-:Y:S02]  /*b0e0*/  IMAD.MOV.U32 R27, RZ, RZ, R33 ;  /* 0x000000ffff1b7224 */ /* 0x000fe400078e0021 */
[C---:B------:R-:W-:Y:S02]  /*b0f0*/  FMUL.FTZ R33, R164.reuse, R161 ;  /* 0x000000a1a4217220 */ /* 0x040fe40000410000 */
[----:B------:R-:W-:Y:S02]  /*b100*/  IMAD.MOV.U32 R161, RZ, RZ, R141 ;  /* 0x000000ffffa17224 */ /* 0x000fe400078e008d */
[----:B------:R-:W-:Y:S02]  /*b110*/  IMAD.MOV.U32 R141, RZ, RZ, R19 ;  /* 0x000000ffff8d7224 */ /* 0x000fe400078e0013 */
[C---:B------:R-:W-:Y:S02]  /*b120*/  FMUL.FTZ R17, R164.reuse, R145 ;  /* 0x00000091a4117220 */ /* 0x040fe40000410000 */
[C---:B------:R-:W-:Y:S02]  /*b130*/  FMUL.FTZ R24, R164.reuse, R152 ;  /* 0x00000098a4187220 */ /* 0x040fe40000410000 */
[----:B------:R-:W-:Y:S02]  /*b140*/  IMAD.MOV.U32 R145, RZ, RZ, R140 ;  /* 0x000000ffff917224 */ /* 0x000fe400078e008c */
[----:B------:R-:W-:Y:S01]  /*b150*/  IMAD.MOV.U32 R152, RZ, RZ, R132 ;  /* 0x000000ffff987224 */ /* 0x000fe200078e0084 */
[----:B------:R-:W-:Y:S01]  /*b160*/  LOP3.LUT R132, R141, UR30, R184, 0x96, !PT ;  /* 0x0000001e8d847c12 */ /* 0x000fe2000f8e96b8 */
[----:B------:R-:W-:Y:S02]  /*b170*/  IMAD.MOV.U32 R140, RZ, RZ, R18 ;  /* 0x000000ffff8c7224 */ /* 0x000fe400078e0012 */
[----:B------:R-:W-:Y:S02]  /*b180*/  IMAD.MOV.U32 R18, RZ, RZ, R14 ;  /* 0x000000ffff127224 */ /* 0x000fe400078e000e */
[----:B------:R-:W-:Y:S02]  /*b190*/  IMAD.MOV.U32 R14, RZ, RZ, R11 ;  /* 0x000000ffff0e7224 */ /* 0x000fe400078e000b */
[----:B------:R-:W-:Y:S02]  /*b1a0*/  FMUL.FTZ R19, R3, R147 ;  /* 0x0000009303137220 */ /* 0x000fe40000410000 */
[----:B------:R-:W-:Y:S02]  /*b1b0*/  IMAD.MOV.U32 R147, RZ, RZ, R141 ;  /* 0x000000ffff937224 */ /* 0x000fe400078e008d */
[----:B------:R-:W-:Y:S02]  /*b1c0*/  IMAD.MOV.U32 R141, RZ, RZ, R22 ;  /* 0x000000ffff8d7224 */ /* 0x000fe400078e0016 */
[C---:B------:R-:W-:Y:S01]  /*b1d0*/  FMUL.FTZ R8, R164.reuse, R136 ;  /* 0x00000088a4087220 */ /* 0x040fe20000410000 */
[----:B-1----:R-:W-:Y:S01]  /*b1e0*/  F2FP.BF16.PACK_AB R136, R133, R161 ;  /* 0x000000a18588723e */ /* 0x002fe200000010ff */
[C---:B------:R-:W-:Y:S02]  /*b1f0*/  FMUL.FTZ R16, R164.reuse, R144 ;  /* 0x00000090a4107220 */ /* 0x040fe40000410000 */
        /* <DEDUP_REMOVED lines=102> */
[----:B------:R-:W-:Y:S02]  /*b860*/  IMAD.MOV.U32 R160, RZ, RZ, R7 ;  /* 0x000000ffffa07224 */ /* 0x000fe400078e0007 */
[C---:B------:R-:W-:Y:S02]  /*b870*/  FMUL.FTZ R7, R3.reuse, R135 ;  /* 0x0000008703077220 */ /* 0x040fe40000410000 */
[----:B------:R-:W-:Y:S02]  /*b880*/  IMAD.MOV.U32 R139, RZ, RZ, R14 ;  /* 0x000000ffff8b7224 */ /* 0x000fe400078e000e */
[C---:B------:R-:W-:Y:S02]  /*b890*/  FMUL.FTZ R14, R3.reuse, R142 ;  /* 0x0000008e030e7220 */ /* 0x040fe40000410000 */
[----:B------:R-:W-:Y:S02]  /*b8a0*/  IMAD.MOV.U32 R142, RZ, RZ, R18 ;  /* 0x000000ffff8e7224 */ /* 0x000fe400078e0012 */
[C---:B------:R-:W-:Y:S02]  /*b8b0*/  FMUL.FTZ R18, R3.reuse, R146 ;  /* 0x0000009203127220 */ /* 0x040fe40000410000 */
[----:B------:R-:W-:Y:S02]  /*b8c0*/  IMAD.MOV.U32 R144, RZ, RZ, R15 ;  /* 0x000000ffff907224 */ /* 0x000fe400078e000f */
[C---:B------:R-:W-:Y:S02]  /*b8d0*/  FMUL.FTZ R15, R3.reuse, R143 ;  /* 0x0000008f030f7220 */ /* 0x040fe40000410000 */
[----:B------:R-:W-:Y:S01]  /*b8e0*/  IMAD.MOV.U32 R150, RZ, RZ, R152 ;  /* 0x000000ffff967224 */ /* 0x000fe200078e0098 */
[----:B------:R-:W-:Y:S01]  /*b8f0*/  MUFU.EX2 R143, R176 ;  /* 0x000000b0008f7308 */ /* 0x000fe20000000800 */
[----:B------:R-:W-:Y:S02]  /*b900*/  IMAD.MOV.U32 R149, RZ, RZ, R34 ;  /* 0x000000ffff957224 */ /* 0x000fe400078e0022 */
[C---:B------:R-:W-:Y:S02]  /*b910*/  FMUL.FTZ R34, R3.reuse, R162 ;  /* 0x000000a203227220 */ /* 0x040fe40000410000 */
[----:B------:R-:W-:Y:S02]  /*b920*/  IMAD.MOV.U32 R156, RZ, RZ, R30 ;  /* 0x000000ffff9c7224 */ /* 0x000fe400078e001e */
[C---:B------:R-:W-:Y:S02]  /*b930*/  FMUL.FTZ R30, R3.reuse, R158 ;  /* 0x0000009e031e7220 */ /* 0x040fe40000410000 */
[----:B------:R-:W-:Y:S01]  /*b940*/  IMAD.MOV.U32 R135, RZ, RZ, R27 ;  /* 0x000000ffff877224 */ /* 0x000fe200078e001b */
[----:B------:R-:W-:Y:S01]  /*b950*/  MUFU.EX2 R144, R144 ;  /* 0x0000009000907308 */ /* 0x000fe20000000800 */
[C---:B------:R-:W-:Y:S02]  /*b960*/  FMUL.FTZ R27, R3.reuse, R155 ;  /* 0x0000009b031b7220 */ /* 0x040fe40000410000 */
[----:B------:R-:W-:Y:S02]  /*b970*/  IMAD.MOV.U32 R146, RZ, RZ, R140 ;  /* 0x000000ffff927224 */ /* 0x000fe400078e008c */
[----:B------:R-:W-:Y:S02]  /*b980*/  IMAD.MOV.U32 R140, RZ, RZ, R23 ;  /* 0x000000ffff8c7224 */ /* 0x000fe400078e0017 */
        /* <DEDUP_REMOVED lines=8> */
[----:B---3--:R-:W-:Y:S02]  /*ba10*/  FFMA.FTZ R164, R164, R6, R161 ;  /* 0x00000006a4a47223 */ /* 0x008fe400000100a1 */
[C---:B------:R-:W-:Y:S02]  /*ba20*/  FMUL.FTZ R6, R3.reuse, R134 ;  /* 0x0000008603067220 */ /* 0x040fe40000410000 */
[----:B------:R-:W-:Y:S02]  /*ba30*/  IMAD.MOV.U32 R134, RZ, RZ, R26 ;  /* 0x000000ffff867224 */ /* 0x000fe400078e001a */
[C---:B------:R-:W-:Y:S02]  /*ba40*/  FMUL.FTZ R26, R3.reuse, R154 ;  /* 0x0000009a031a7220 */ /* 0x040fe40000410000 */
[----:B------:R-:W-:Y:S02]  /*ba50*/  IMAD.MOV.U32 R158, RZ, RZ, R134 ;  /* 0x000000ffff9e7224 */ /* 0x000fe400078e0086 */
[----:B------:R-:W-:Y:S04]  /*ba60*/  IMAD.WIDE.U32 R134, R132, -0x2daee0ad, RZ ;  /* 0xd2511f5384867825 */ /* 0x000fe800078e00ff */
[----:B--2---:R-:W-:Y:S01]  /*ba70*/  FFMA.FTZ R3, R3, R138, R167 ;  /* 0x0000008a03037223 */ /* 0x004fe200000100a7 */
[----:B------:R-:W-:Y:S01]  /*ba80*/  LOP3.LUT R132, R135, UR27, R150, 0x96, !PT ;  /* 0x0000001b87847c12 */ /* 0x000fe2000f8e9696 */
[----:B------:R1:W2:Y:S01]  /*ba90*/  MUFU.EX2 R138, R141 ;  /* 0x0000008d008a7308 */ /* 0x0002a20000000800 */
[----:B------:R-:W-:Y:S02]  /*baa0*/  FADD.FTZ R133, R133, R164 ;  /* 0x000000a485857221 */ /* 0x000fe40000010000 */
[----:B------:R-:W-:Y:S02]  /*bab0*/  IMAD.MOV.U32 R161, RZ, RZ, R148 ;  /* 0x000000ffffa17224 */ /* 0x000fe400078e0094 */
[----:B------:R-:W-:Y:S05]  /*bac0*/  IMAD.WIDE.U32 R162, R132, -0x326172a9, RZ ;  /* 0xcd9e8d5784a27825 */ /* 0x000fea00078e00ff */
[----:B------:R2:W3:Y:S10]  /*bad0*/  MUFU.EX2 R135, R142 ;  /* 0x0000008e00877308 */ /* 0x0004f40000000800 */
[----:B------:R4:W-:Y:S01]  /*bae0*/  MUFU.EX2 R150, R156 ;  /* 0x0000009c00967308 */ /* 0x0009e20000000800 */
[----:B-1----:R-:W-:Y:S05]  /*baf0*/  IMAD.WIDE.U32 R140, R140, -0x326172a9, RZ ;  /* 0xcd9e8d578c8c7825 */ /* 0x002fea00078e00ff */
[----:B------:R-:W-:Y:S04]  /*bb00*/  LOP3.LUT R146, R141, UR28, R146, 0x96, !PT ;  /* 0x0000001c8d927c12 */ /* 0x000fe8000f8e9692 */
[----:B------:R-:W-:Y:S01]  /*bb10*/  MUFU.EX2 R148, R177 ;  /* 0x000000b100947308 */ /* 0x000fe20000000800 */
[----:B------:R-:W-:Y:S01]  /*bb20*/  LOP3.LUT R140, R163, UR7, R140, 0x96, !PT ;  /* 0x00000007a38c7c12 */ /* 0x000fe2000f8e968c */
[----:B------:R-:W-:Y:S04]  /*bb30*/  IMAD.WIDE.U32 R146, R146, -0x2daee0ad, RZ ;  /* 0xd2511f5392927825 */ /* 0x000fe800078e00ff */
[----:B--2---:R-:W-:Y:S01]  /*bb40*/  FADD.FTZ R142, R138, R3 ;  /* 0x000000038a8e7221 */ /* 0x004fe20000010000 */
[----:B------:R-:W-:Y:S03]  /*bb50*/  LOP3.LUT R134, R147, UR6, R134, 0x96, !PT ;  /* 0x0000000693867c12 */ /* 0x000fe6000f8e9686 */
[----:B------:R1:W2:Y:S02]  /*bb60*/  MUFU.EX2 R141, R139 ;  /* 0x0000008b008d7308 */ /* 0x0002a40000000800 */
[----:B------:R-:W-:Y:S01]  /*bb70*/  IMAD.WIDE.U32 R154, R134, -0x326172a9, RZ ;  /* 0xcd9e8d57869a7825 */ /* 0x000fe200078e00ff */
[----:B------:R-:W-:Y:S02]  /*bb80*/  F2FP.BF16.PACK_AB R134, R138, R167 ;  /* 0x000000a78a86723e */ /* 0x000fe400000010ff */
[----:B---3--:R-:W-:Y:S01]  /*bb90*/  F2FP.BF16.PACK_AB R138, R135, R144 ;  /* 0x00000090878a723e */ /* 0x008fe200000010ff */
[----:B----4-:R-:W-:Y:S01]  /*bba0*/  IMAD.MOV.U32 R156, RZ, RZ, R153 ;  /* 0x000000ffff9c7224 */ /* 0x010fe200078e0099 */
[----:B------:R-:W-:Y:S01]  /*bbb0*/  LOP3.LUT R132, R155, UR14, R162, 0x96, !PT ;  /* 0x0000000e9b847c12 */ /* 0x000fe2000f8e96a2 */
[----:B------:R-:W-:Y:S02]  /*bbc0*/  IMAD.MOV.U32 R153, RZ, RZ, R152 ;  /* 0x000000ffff997224 */ /* 0x000fe400078e0098 */
[----:B------:R-:W-:Y:S01]  /*bbd0*/  MUFU.EX2 R147, R182 ;  /* 0x000000b600937308 */ /* 0x000fe20000000800 */
[----:B------:R-:W-:Y:S01]  /*bbe0*/  FADD.FTZ R152, R144, R133 ;  /* 0x0000008590987221 */ /* 0x000fe20000010000 */
[----:B------:R-:W-:Y:S03]  /*bbf0*/  LOP3.LUT R3, R132, 0xff, RZ, 0xc0, !PT ;  /* 0x000000ff84037812 */ /* 0x000fe600078ec0ff */
[----:B------:R-:W-:Y:S01]  /*bc00*/  FADD.FTZ R133, R135, R152 ;  /* 0x0000009887857221 */ /* 0x000fe20000010000 */
[----:B------:R-:W-:Y:S01]  /*bc10*/  ISETP.GE.U32.AND P6, PT, R252, R3, PT ;  /* 0x00000003fc00720c */ /* 0x000fe20003fc6070 */
[----:B------:R-:W-:Y:S01]  /*bc20*/  IMAD.MOV.U32 R152, RZ, RZ, R158 ;  /* 0x000000ffff987224 */ /* 0x000fe200078e009e */
[----:B------:R-:W-:Y:S02]  /*bc30*/  LOP3.LUT R3, R132, 0xffff, RZ, 0xc0, !PT ;  /* 0x0000ffff84037812 */ /* 0x000fe400078ec0ff */
[----:B------:R-:W-:Y:S01]  /*bc40*/  SHF.R.U32.HI R135, RZ, 0x18, R132 ;  /* 0x00000018ff877819 */ /* 0x000fe20000011684 */
[----:B------:R3:W-:Y:S01]  /*bc50*/  MUFU.EX2 R144, R183 ;  /* 0x000000b700907308 */ /* 0x0007e20000000800 */
[----:B------:R-:W-:Y:S01]  /*bc60*/  SHF.R.U32.HI R3, RZ, 0x8, R3 ;  /* 0x00000008ff037819 */ /* 0x000fe20000011603 */
[----:B-1----:R-:W-:Y:S01]  /*bc70*/  IMAD.MOV.U32 R139, RZ, RZ, R160 ;  /* 0x000000ffff8b7224 */ /* 0x002fe200078e00a0 */
[C---:B------:R-:W-:Y:S01]  /*bc80*/  ISETP.GE.U32.AND P5, PT, R252.reuse, R135, PT ;  /* 0x00000087fc00720c */ /* 0x040fe20003fa6070 */
[----:B------:R-:W-:Y:S01]  /*bc90*/  IMAD.MOV.U32 R160, RZ, RZ, R137 ;  /* 0x000000ffffa07224 */ /* 0x000fe200078e0089 */
[----:B------:R-:W-:Y:S01]  /*bca0*/  LOP3.LUT R3, R3, 0xffff, RZ, 0xc0, !PT ;  /* 0x0000ffff03037812 */ /* 0x000fe200078ec0ff */
[----:B--2---:R-:W-:Y:S01]  /*bcb0*/  FADD.FTZ R137, R141, R142 ;  /* 0x0000008e8d897221 */ /* 0x004fe20000010000 */
[----:B------:R-:W-:Y:S01]  /*bcc0*/  SHF.R.U32.HI R135, RZ, 0x10, R132 ;  /* 0x00000010ff877819 */ /* 0x000fe20000011684 */
[----:B------:R-:W-:Y:S01]  /*bcd0*/  @!P6 HFMA2.BF16_V2 R246, -RZ.H0_H0, RZ.H0_H0, -R136.H0_H0 ;  /* 0x200000fffff6e231 */ /* 0x000fe20000340988 */
[----:B------:R-:W-:Y:S01]  /*bce0*/  ISETP.GE.U32.AND P0, PT, R252, R3, PT ;  /* 0x00000003fc00720c */ /* 0x000fe20003f06070 */
[----:B------:R-:W1:Y:S01]  /*bcf0*/  MUFU.EX2 R139, R139 ;  /* 0x0000008b008b7308 */ /* 0x000e620000000800 */
[C---:B------:R-:W-:Y:S02]  /*bd00*/  PRMT R3, R136.reuse, 0x7632, R3 ;  /* 0x0000763288037816 */ /* 0x040fe40000000003 */
[----:B------:R-:W-:Y:S02]  /*bd10*/  LOP3.LUT R135, R135, 0xff, RZ, 0xc0, !PT ;  /* 0x000000ff87877812 */ /* 0x000fe400078ec0ff */
[----:B------:R-:W-:Y:S02]  /*bd20*/  PRMT R132, R136, 0x5410, R3 ;  /* 0x0000541088847816 */ /* 0x000fe40000000003 */
[----:B------:R-:W-:Y:S02]  /*bd30*/  @!P6 PRMT R136, R246, 0x5410, RZ ;  /* 0x00005410f688e816 */ /* 0x000fe400000000ff */
[----:B------:R-:W-:Y:S01]  /*bd40*/  ISETP.GE.U32.AND P6, PT, R252, R135, PT ;  /* 0x00000087fc00720c */ /* 0x000fe20003fc6070 */
[----:B------:R2:W4:Y:S01]  /*bd50*/  MUFU.EX2 R142, R161 ;  /* 0x000000a1008e7308 */ /* 0x0005220000000800 */
[C---:B------:R-:W-:Y:S01]  /*bd60*/  F2FP.BF16.PACK_AB R141, R150.reuse, R141 ;  /* 0x0000008d968d723e */ /* 0x040fe200000010ff */
[----:B------:R4:W-:Y:S01]  /*bd70*/  STG.E.U16 [R178.64], R136 ;  /* 0x00000088b2007986 */ /* 0x0009e2000c101510 */
[----:B------:R-:W-:Y:S01]  /*bd80*/  @!P0 HFMA2.BF16_V2 R245, -RZ.H0_H0, RZ.H0_H0, -R3.H0_H0 ;  /* 0x200000fffff58231 */ /* 0x000fe20000340903 */
[--C-:B------:R-:W-:Y:S01]  /*bd90*/  FADD.FTZ R150, R150, R137.reuse ;  /* 0x0000008996967221 */ /* 0x100fe20000010000 */
[----:B------:R-:W-:Y:S01]  /*bda0*/  PRMT R137, R134, 0x7632, R137 ;  /* 0x0000763286897816 */ /* 0x000fe20000000089 */
[----:B---3--:R-:W-:Y:S01]  /*bdb0*/  IMAD.WIDE.U32 R182, R140, -0x2daee0ad, RZ ;  /* 0xd2511f538cb67825 */ /* 0x008fe200078e00ff */
[----:B------:R-:W-:Y:S02]  /*bdc0*/  LOP3.LUT R135, R154, 0xff, RZ, 0xc0, !PT ;  /* 0x000000ff9a877812 */ /* 0x000fe400078ec0ff */
[----:B------:R-:W-:Y:S01]  /*bdd0*/  @!P0 PRMT R3, R245, 0x5410, RZ ;  /* 0x00005410f5038816 */ /* 0x000fe200000000ff */
[----:B------:R-:W-:Y:S01]  /*bde0*/  @!P5 HFMA2.BF16_V2 R243, -RZ.H0_H0, RZ.H0_H0, -R137.H0_H0 ;  /* 0x200000fffff3d231 */ /* 0x000fe20000340989 */
[----:B------:R-:W-:Y:S01]  /*bdf0*/  IADD3 R176, P0, R178, UR20, RZ ;  /* 0x00000014b2b07c10 */ /* 0x000fe2000ff1e0ff */
[----:B------:R-:W-:Y:S01]  /*be00*/  @!P6 HFMA2.BF16_V2 R244, -RZ.H0_H0, RZ.H0_H0, -R134.H0_H0 ;  /* 0x200000fffff4e231 */ /* 0x000fe20000340986 */
[--C-:B------:R-:W-:Y:S01]  /*be10*/  LOP3.LUT R140, R183, UR13, R146.reuse, 0x96, !PT ;  /* 0x0000000db78c7c12 */ /* 0x100fe2000f8e9692 */
[----:B------:R3:W-:Y:S01]  /*be20*/  STG.E.U16 [R178.64+0x2], R3 ;  /* 0x00000203b2007986 */ /* 0x0007e2000c101510 */
[----:B------:R-:W-:Y:S02]  /*be30*/  IADD3.X R177, R179, UR21, RZ, P0, !PT ;  /* 0x00000015b3b17c10 */ /* 0x000fe400087fe4ff */
[----:B------:R-:W-:Y:S02]  /*be40*/  ISETP.GE.U32.AND P0, PT, R252, R135, PT ;  /* 0x00000087fc00720c */ /* 0x000fe40003f06070 */
[----:B------:R-:W-:Y:S02]  /*be50*/  LOP3.LUT R135, R154, 0xffff, RZ, 0xc0, !PT ;  /* 0x0000ffff9a877812 */ /* 0x000fe400078ec0ff */
[----:B------:R-:W-:Y:S02]  /*be60*/  LOP3.LUT R146, R183, UR13, R146, 0x96, !PT ;  /* 0x0000000db7927c12 */ /* 0x000fe4000f8e9692 */
[----:B------:R-:W-:Y:S01]  /*be70*/  SHF.R.U32.HI R135, RZ, 0x8, R135 ;  /* 0x00000008ff877819 */ /* 0x000fe20000011687 */
[----:B--2---:R-:W-:Y:S02]  /*be80*/  IMAD.MOV.U32 R161, RZ, RZ, R160 ;  /* 0x000000ffffa17224 */ /* 0x004fe400078e00a0 */
[----:B------:R-:W-:Y:S01]  /*be90*/  IMAD.MOV.U32 R160, RZ, RZ, R145 ;  /* 0x000000ffffa07224 */ /* 0x000fe200078e0091 */
[----:B------:R-:W-:Y:S01]  /*bea0*/  LOP3.LUT R135, R135, 0xffff, RZ, 0xc0, !PT ;  /* 0x0000ffff87877812 */ /* 0x000fe200078ec0ff */
[----:B-1----:R-:W-:Y:S01]  /*beb0*/  FADD.FTZ R145, R139, R150 ;  /* 0x000000968b917221 */ /* 0x002fe20000010000 */
[----:B----4-:R-:W-:Y:S01]  /*bec0*/  F2FP.BF16.PACK_AB R139, R142, R139 ;  /* 0x0000008b8e8b723e */ /* 0x010fe200000010ff */
[----:B------:R-:W-:Y:S01]  /*bed0*/  FADD.FTZ R136, R148, R133 ;  /* 0x0000008594887221 */ /* 0x000fe20000010000 */
[----:B------:R-:W-:Y:S01]  /*bee0*/  PRMT R133, R134, 0x5410, R137 ;  /* 0x0000541086857816 */ /* 0x000fe20000000089 */
[----:B------:R-:W-:Y:S01]  /*bef0*/  FADD.FTZ R142, R142, R145 ;  /* 0x000000918e8e7221 */ /* 0x000fe20000010000 */
[----:B------:R-:W-:Y:S01]  /*bf00*/  @!P6 PRMT R134, R244, 0x5410, RZ ;  /* 0x00005410f486e816 */ /* 0x000fe200000000ff */
[----:B------:R1:W2:Y:S01]  /*bf10*/  MUFU.EX2 R145, R149 ;  /* 0x0000009500917308 */ /* 0x0002a20000000800 */
[C---:B------:R-:W-:Y:S01]  /*bf20*/  ISETP.GE.U32.AND P6, PT, R252.reuse, R135, PT ;  /* 0x00000087fc00720c */ /* 0x040fe20003fc6070 */
[----:B------:R-:W-:Y:S01]  /*bf30*/  @!P0 HFMA2.BF16_V2 R241, -RZ.H0_H0, RZ.H0_H0, -R138.H0_H0 ;  /* 0x200000fffff18231 */ /* 0x000fe2000034098a */
[----:B------:R-:W-:Y:S01]  /*bf40*/  SHF.R.U32.HI R135, RZ, 0x10, R154 ;  /* 0x00000010ff877819 */ /* 0x000fe2000001169a */
[----:B------:R4:W-:Y:S01]  /*bf50*/  STG.E.U16 [R176.64], R134 ;  /* 0x00000086b0007986 */ /* 0x0009e2000c101510 */
[----:B------:R-:W-:Y:S02]  /*bf60*/  @!P5 PRMT R137, R243, 0x5410, RZ ;  /* 0x00005410f389d816 */ /* 0x000fe400000000ff */
[----:B------:R-:W-:Y:S02]  /*bf70*/  LOP3.LUT R135, R135, 0xff, RZ, 0xc0, !PT ;  /* 0x000000ff87877812 */ /* 0x000fe400078ec0ff */
[C---:B---3--:R-:W-:Y:S01]  /*bf80*/  F2FP.BF16.PACK_AB R3, R143.reuse, R148 ;  /* 0x000000948f03723e */ /* 0x048fe200000010ff */
[----:B------:R3:W-:Y:S01]  /*bf90*/  STG.E.U16 [R176.64+0x2], R137 ;  /* 0x00000289b0007986 */ /* 0x0007e2000c101510 */
[----:B------:R-:W-:Y:S01]  /*bfa0*/  ISETP.GE.U32.AND P5, PT, R252, R135, PT ;  /* 0x00000087fc00720c */ /* 0x000fe20003fa6070 */
[----:B------:R2:W2:Y:S01]  /*bfb0*/  MUFU.EX2 R148, R160 ;  /* 0x000000a000947308 */ /* 0x0004a20000000800 */
[----:B------:R-:W-:Y:S01]  /*bfc0*/  PRMT R135, R138, 0x7632, R135 ;  /* 0x000076328a877816 */ /* 0x000fe20000000087 */
[--C-:B------:R-:W-:Y:S01]  /*bfd0*/  FADD.FTZ R143, R143, R136.reuse ;  /* 0x000000888f8f7221 */ /* 0x100fe20000010000 */
[----:B------:R-:W-:Y:S03]  /*bfe0*/  PRMT R136, R141, 0x7632, R136 ;  /* 0x000076328d887816 */ /* 0x000fe60000000088 */
[----:B------:R-:W-:Y:S01]  /*bff0*/  @!P6 HFMA2.BF16_V2 R240, -RZ.H0_H0, RZ.H0_H0, -R135.H0_H0 ;  /* 0x200000fffff0e231 */ /* 0x000fe20000340987 */
[----:B------:R-:W-:Y:S03]  /*c000*/  FADD.FTZ R150, R144, R143 ;  /* 0x0000008f90967221 */ /* 0x000fe60000010000 */
[----:B------:R-:W3:Y:S02]  /*c010*/  MUFU.EX2 R158, R161 ;  /* 0x000000a1009e7308 */ /* 0x000ee40000000800 */
[----:B------:R-:W-:Y:S01]  /*c020*/  @!P5 HFMA2.BF16_V2 R242, -RZ.H0_H0, RZ.H0_H0, -R141.H0_H0 ;  /* 0x200000fffff2d231 */ /* 0x000fe2000034098d */
[----:B-1----:R-:W-:Y:S02]  /*c030*/  SHF.R.U32.HI R149, RZ, 0x18, R154 ;  /* 0x00000018ff957819 */ /* 0x002fe4000001169a */
[----:B----4-:R-:W-:Y:S02]  /*c040*/  PRMT R134, R138, 0x5410, R135 ;  /* 0x000054108a867816 */ /* 0x010fe40000000087 */
[----:B------:R-:W-:Y:S02]  /*c050*/  @!P6 PRMT R135, R240, 0x5410, RZ ;  /* 0x00005410f087e816 */ /* 0x000fe400000000ff */
[----:B------:R-:W-:Y:S01]  /*c060*/  @!P0 PRMT R138, R241, 0x5410, RZ ;  /* 0x00005410f18a8816 */ /* 0x000fe200000000ff */
[----:B--2---:R-:W-:Y:S01]  /*c070*/  IMAD.MOV.U32 R160, RZ, RZ, R153 ;  /* 0x000000ffffa07224 */ /* 0x004fe200078e0099 */
[----:B------:R-:W-:Y:S01]  /*c080*/  ISETP.GE.U32.AND P0, PT, R252, R149, PT ;  /* 0x00000095fc00720c */ /* 0x000fe20003f06070 */
[----:B------:R1:W-:Y:S01]  /*c090*/  STG.E.U16 [R178.64+0x12], R135 ;  /* 0x00001287b2007986 */ /* 0x0003e2000c101510 */
[----:B------:R-:W-:Y:S01]  /*c0a0*/  LOP3.LUT R149, R140, 0xff, RZ, 0xc0, !PT ;  /* 0x000000ff8c957812 */ /* 0x000fe200078ec0ff */
[----:B------:R-:W-:Y:S01]  /*c0b0*/  IMAD.MOV.U32 R153, RZ, RZ, R159 ;  /* 0x000000ffff997224 */ /* 0x000fe200078e009f */
[C---:B---3--:R-:W-:Y:S01]  /*c0c0*/  F2FP.BF16.PACK_AB R137, R147.reuse, R144 ;  /* 0x000000909389723e */ /* 0x048fe200000010ff */
[----:B------:R2:W-:Y:S01]  /*c0d0*/  STG.E.U16 [R178.64+0x10], R138 ;  /* 0x0000108ab2007986 */ /* 0x0005e2000c101510 */
[----:B------:R-:W-:Y:S01]  /*c0e0*/  ISETP.GE.U32.AND P6, PT, R252, R149, PT ;  /* 0x00000095fc00720c */ /* 0x000fe20003fc6070 */
[----:B------:R-:W-:Y:S01]  /*c0f0*/  FADD.FTZ R147, R147, R150 ;  /* 0x0000009693937221 */ /* 0x000fe20000010000 */
[----:B------:R-:W-:Y:S01]  /*c100*/  LOP3.LUT R149, R140, 0xffff, RZ, 0xc0, !PT ;  /* 0x0000ffff8c957812 */ /* 0x000fe200078ec0ff */
[----:B------:R-:W-:Y:S01]  /*c110*/  IMAD.MOV.U32 R150, RZ, RZ, R190 ;  /* 0x000000ffff967224 */ /* 0x000fe200078e00be */
[----:B------:R-:W-:Y:S01]  /*c120*/  SHF.R.U32.HI R144, RZ, 0x10, R182 ;  /* 0x00000010ff907819 */ /* 0x000fe200000116b6 */
[----:B------:R-:W-:Y:S01]  /*c130*/  FADD.FTZ R150, R186, R147 ;  /* 0x00000093ba967221 */ /* 0x000fe20000010000 */
[----:B------:R-:W-:Y:S01]  /*c140*/  SHF.R.U32.HI R149, RZ, 0x8, R149 ;  /* 0x00000008ff957819 */ /* 0x000fe20000011695 */
[----:B------:R-:W-:Y:S01]  /*c150*/  @!P0 HFMA2.BF16_V2 R239, -RZ.H0_H0, RZ.H0_H0, -R136.H0_H0 ;  /* 0x200000ffffef8231 */ /* 0x000fe20000340988 */
[----:B------:R-:W-:Y:S01]  /*c160*/  LOP3.LUT R151, R144, 0xff, RZ, 0xc0, !PT ;  /* 0x000000ff90977812 */ /* 0x000fe200078ec0ff */
[----:B------:R-:W-:Y:S01]  /*c170*/  FADD.FTZ R147, R175, R150 ;  /* 0x00000096af937221 */ /* 0x000fe20000010000 */
[----:B------:R-:W-:Y:S01]  /*c180*/  LOP3.LUT R143, R149, 0xffff, RZ, 0xc0, !PT ;  /* 0x0000ffff958f7812 */ /* 0x000fe200078ec0ff */
[--C-:B------:R-:W-:Y:S01]  /*c190*/  FADD.FTZ R149, R145, R142.reuse ;  /* 0x0000008e91957221 */ /* 0x100fe20000010000 */
[----:B------:R-:W-:Y:S01]  /*c1a0*/  PRMT R142, R3, 0x7632, R142 ;  /* 0x00007632038e7816 */ /* 0x000fe2000000008e */
[----:B------:R-:W-:Y:S01]  /*c1b0*/  @!P6 HFMA2.BF16_V2 R238, -RZ.H0_H0, RZ.H0_H0, -R3.H0_H0 ;  /* 0x200000ffffeee231 */ /* 0x000fe20000340903 */
[----:B-1----:R-:W-:Y:S02]  /*c1c0*/  PRMT R135, R141, 0x5410, R136 ;  /* 0x000054108d877816 */ /* 0x002fe40000000088 */
[----:B------:R-:W-:Y:S02]  /*c1d0*/  @!P5 PRMT R141, R242, 0x5410, RZ ;  /* 0x00005410f28dd816 */ /* 0x000fe400000000ff */
[--C-:B--2---:R-:W-:Y:S02]  /*c1e0*/  SHF.R.U32.HI R138, RZ, 0x10, R140.reuse ;  /* 0x00000010ff8a7819 */ /* 0x104fe4000001168c */
[----:B------:R-:W-:Y:S01]  /*c1f0*/  ISETP.GE.U32.AND P5, PT, R252, R143, PT ;  /* 0x0000008ffc00720c */ /* 0x000fe20003fa6070 */
[----:B------:R1:W-:Y:S01]  /*c200*/  STG.E.U16 [R176.64+0x10], R141 ;  /* 0x0000108db0007986 */ /* 0x0003e2000c101510 */
[C---:B------:R-:W-:Y:S01]  /*c210*/  F2FP.BF16.PACK_AB R143, R148.reuse, R145 ;  /* 0x00000091948f723e */ /* 0x040fe200000010ff */
[----:B------:R-:W-:Y:S01]  /*c220*/  FADD.FTZ R145, R148, R149 ;  /* 0x0000009594917221 */ /* 0x000fe20000010000 */
[----:B------:R-:W-:Y:S02]  /*c230*/  LOP3.LUT R149, R138, 0xff, RZ, 0xc0, !PT ;  /* 0x000000ff8a957812 */ /* 0x000fe400078ec0ff */
[----:B------:R-:W-:Y:S02]  /*c240*/  @!P0 PRMT R136, R239, 0x5410, RZ ;  /* 0x00005410ef888816 */ /* 0x000fe400000000ff */
[----:B------:R-:W-:Y:S02]  /*c250*/  ISETP.GE.U32.AND P0, PT, R252, R149, PT ;  /* 0x00000095fc00720c */ /* 0x000fe40003f06070 */
[----:B------:R-:W-:Y:S01]  /*c260*/  SHF.R.U32.HI R149, RZ, 0x18, R140 ;  /* 0x00000018ff957819 */ /* 0x000fe2000001168c */
[----:B------:R2:W-:Y:S01]  /*c270*/  STG.E.U16 [R176.64+0x12], R136 ;  /* 0x00001288b0007986 */ /* 0x0005e2000c101510 */
[----:B------:R-:W-:Y:S01]  /*c280*/  LOP3.LUT R140, R182, 0xffff, RZ, 0xc0, !PT ;  /* 0x0000ffffb68c7812 */ /* 0x000fe200078ec0ff */
[----:B------:R-:W-:Y:S01]  /*c290*/  @!P5 HFMA2.BF16_V2 R237, -RZ.H0_H0, RZ.H0_H0, -R142.H0_H0 ;  /* 0x200000ffffedd231 */ /* 0x000fe2000034098e */
[----:B------:R-:W-:Y:S02]  /*c2a0*/  PRMT R138, R139, 0x7632, R138 ;  /* 0x000076328b8a7816 */ /* 0x000fe4000000008a */
[----:B------:R-:W-:Y:S05]  /*c2b0*/  SHF.R.U32.HI R140, RZ, 0x8, R140 ;  /* 0x00000008ff8c7819 */ /* 0x000fea000001168c */
[----:B------:R-:W-:Y:S01]  /*c2c0*/  @!P0 HFMA2.BF16_V2 R235, -RZ.H0_H0, RZ.H0_H0, -R139.H0_H0 ;  /* 0x200000ffffeb8231 */ /* 0x000fe2000034098b */
[----:B-1----:R-:W-:Y:S02]  /*c2d0*/  PRMT R141, R3, 0x5410, R142 ;  /* 0x00005410038d7816 */ /* 0x002fe4000000008e */
[----:B------:R-:W-:Y:S02]  /*c2e0*/  @!P6 PRMT R3, R238, 0x5410, RZ ;  /* 0x00005410ee03e816 */ /* 0x000fe400000000ff */
[----:B------:R-:W-:Y:S02]  /*c2f0*/  ISETP.GE.U32.AND P6, PT, R252, R149, PT ;  /* 0x00000095fc00720c */ /* 0x000fe40003fc6070 */
[----:B------:R-:W-:Y:S01]  /*c300*/  LOP3.LUT R149, R182, 0xff, RZ, 0xc0, !PT ;  /* 0x000000ffb6957812 */ /* 0x000fe200078ec0ff */
[----:B------:R1:W-:Y:S01]  /*c310*/  STG.E.U16 [R178.64+0x20], R3 ;  /* 0x00002003b2007986 */ /* 0x0003e2000c101510 */
[----:B------:R-:W-:Y:S02]  /*c320*/  @!P5 PRMT R142, R237, 0x5410, RZ ;  /* 0x00005410ed8ed816 */ /* 0x000fe400000000ff */
[----:B------:R-:W-:Y:S02]  /*c330*/  ISETP.GE.U32.AND P5, PT, R252, R149, PT ;  /* 0x00000095fc00720c */ /* 0x000fe40003fa6070 */
[----:B------:R-:W-:Y:S01]  /*c340*/  LOP3.LUT R149, R140, 0xffff, RZ, 0xc0, !PT ;  /* 0x0000ffff8c957812 */ /* 0x000fe200078ec0ff */
[----:B------:R3:W-:Y:S01]  /*c350*/  STG.E.U16 [R178.64+0x22], R142 ;  /* 0x0000228eb2007986 */ /* 0x0007e2000c101510 */
[----:B------:R-:W-:Y:S02]  /*c360*/  PRMT R140, R139, 0x5410, R138 ;  /* 0x000054108b8c7816 */ /* 0x000fe4000000008a */
[----:B------:R-:W-:Y:S01]  /*c370*/  @!P0 PRMT R139, R235, 0x5410, RZ ;  /* 0x00005410eb8b8816 */ /* 0x000fe200000000ff */
[----:B------:R-:W-:Y:S01]  /*c380*/  @!P6 HFMA2.BF16_V2 R233, -RZ.H0_H0, RZ.H0_H0, -R138.H0_H0 ;  /* 0x200000ffffe9e231 */ /* 0x000fe2000034098a */
[C---:B------:R-:W-:Y:S02]  /*c390*/  ISETP.GE.U32.AND P0, PT, R252.reuse, R149, PT ;  /* 0x00000095fc00720c */ /* 0x040fe40003f06070 */
[----:B------:R4:W3:Y:S01]  /*c3a0*/  MUFU.EX2 R149, R160 ;  /* 0x000000a000957308 */ /* 0x0008e20000000800 */
[----:B--2---:R-:W-:Y:S01]  /*c3b0*/  PRMT R136, R137, 0x7632, R136 ;  /* 0x0000763289887816 */ /* 0x004fe20000000088 */
[----:B------:R-:W-:Y:S01]  /*c3c0*/  STG.E.U16 [R176.64+0x20], R139 ;  /* 0x0000208bb0007986 */ /* 0x000fe2000c101510 */
[----:B------:R-:W-:Y:S01]  /*c3d0*/  @!P6 PRMT R138, R233, 0x5410, RZ ;  /* 0x00005410e98ae816 */ /* 0x000fe200000000ff */
[----:B------:R-:W-:Y:S01]  /*c3e0*/  @!P5 HFMA2.BF16_V2 R232, -RZ.H0_H0, RZ.H0_H0, -R137.H0_H0 ;  /* 0x200000ffffe8d231 */ /* 0x000fe20000340989 */
[----:B------:R-:W-:Y:S01]  /*c3f0*/  ISETP.GE.U32.AND P6, PT, R252, R151, PT ;  /* 0x00000097fc00720c */ /* 0x000fe20003fc6070 */
[----:B------:R-:W-:Y:S01]  /*c400*/  IMAD.MOV.U32 R151, RZ, RZ, R191 ;  /* 0x000000ffff977224 */ /* 0x000fe200078e00bf */
[----:B------:R-:W-:Y:S01]  /*c410*/  PRMT R144, R137, 0x5410, R136 ;  /* 0x0000541089907816 */ /* 0x000fe20000000088 */
[----:B------:R-:W-:Y:S01]  /*c420*/  STG.E.U16 [R176.64+0x22], R138 ;  /* 0x0000228ab0007986 */ /* 0x000fe2000c101510 */
[----:B------:R-:W-:Y:S02]  /*c430*/  @!P5 PRMT R137, R232, 0x5410, RZ ;  /* 0x00005410e889d816 */ /* 0x000fe400000000ff */
[----:B------:R-:W-:Y:S01]  /*c440*/  LOP3.LUT R148, R151, UR34, RZ, 0x3c, !PT ;  /* 0x0000002297947c12 */ /* 0x000fe2000f8e3cff */
[----:B------:R-:W-:Y:S01]  /*c450*/  @!P0 HFMA2.BF16_V2 R234, -RZ.H0_H0, RZ.H0_H0, -R136.H0_H0 ;  /* 0x200000ffffea8231 */ /* 0x000fe20000340988 */
[----:B------:R2:W5:Y:S01]  /*c460*/  LDL.LU.64 R190, [R1+0x80] ;  /* 0x0000800001be7983 */ /* 0x0005620000300a00 */
[----:B-1----:R-:W-:Y:S02]  /*c470*/  SHF.R.U32.HI R3, RZ, 0x18, R182 ;  /* 0x00000018ff037819 */ /* 0x002fe400000116b6 */
[----:B------:R-:W-:Y:S01]  /*c480*/  IMAD.WIDE.U32 R150, R148, -0x326172a9, RZ ;  /* 0xcd9e8d5794967825 */ /* 0x000fe200078e00ff */
[----:B------:R-:W-:Y:S02]  /*c490*/  @!P0 PRMT R136, R234, 0x5410, RZ ;  /* 0x00005410ea888816 */ /* 0x000fe400000000ff */
[----:B------:R1:W-:Y:S01]  /*c4a0*/  STG.E.U16 [R178.64+0x30], R137 ;  /* 0x00003089b2007986 */ /* 0x0003e2000c101510 */
[----:B------:R-:W-:Y:S01]  /*c4b0*/  FADD.FTZ R148, R158, R145 ;  /* 0x000000919e947221 */ /* 0x000fe20000010000 */
[----:B------:R-:W-:Y:S01]  /*c4c0*/  LOP3.LUT R145, R185, UR32, R150, 0x96, !PT ;  /* 0x00000020b9917c12 */ /* 0x000fe2000f8e9696 */
[----:B------:R-:W-:Y:S01]  /*c4d0*/  IMAD.MOV.U32 R150, RZ, RZ, R152 ;  /* 0x000000ffff967224 */ /* 0x000fe200078e0098 */
[----:B------:R-:W-:Y:S01]  /*c4e0*/  ISETP.GE.U32.AND P5, PT, R252, R3, PT ;  /* 0x00000003fc00720c */ /* 0x000fe20003fa6070 */
[----:B----4-:R-:W-:Y:S01]  /*c4f0*/  IMAD.MOV.U32 R160, RZ, RZ, R156 ;  /* 0x000000ffffa07224 */ /* 0x010fe200078e009c */
[C---:B---3--:R-:W-:Y:S01]  /*c500*/  F2FP.BF16.PACK_AB R158, R149.reuse, R158 ;  /* 0x0000009e959e723e */ /* 0x048fe200000010ff */
[----:B------:R-:W-:Y:S01]  /*c510*/  FADD.FTZ R142, R149, R148 ;  /* 0x00000094958e7221 */ /* 0x000fe20000010000 */
[----:B------:R-:W-:Y:S01]  /*c520*/  LOP3.LUT R148, R151, UR33, R188, 0x96, !PT ;  /* 0x0000002197947c12 */ /* 0x000fe2000f8e96bc */
[----:B------:R-:W3:Y:S01]  /*c530*/  MUFU.EX2 R156, R174 ;  /* 0x000000ae009c7308 */ /* 0x000ee20000000800 */
[----:B------:R-:W-:Y:S01]  /*c540*/  IMAD.MOV.U32 R151, RZ, RZ, R153 ;  /* 0x000000ffff977224 */ /* 0x000fe200078e0099 */
[----:B------:R-:W-:Y:S01]  /*c550*/  F2FP.BF16.PACK_AB R3, R175, R186 ;  /* 0x000000baaf03723e */ /* 0x000fe200000010ff */
[----:B------:R4:W-:Y:S01]  /*c560*/  STG.E.U16 [R178.64+0x32], R136 ;  /* 0x00003288b2007986 */ /* 0x0009e2000c101510 */
[----:B------:R-:W-:Y:S01]  /*c570*/  IMAD.WIDE.U32 R152, R148, -0x2daee0ad, RZ ;  /* 0xd2511f5394987825 */ /* 0x000fe200078e00ff */
[----:B------:R-:W-:Y:S02]  /*c580*/  PRMT R157, R158, 0x7632, R157 ;  /* 0x000076329e9d7816 */ /* 0x000fe4000000009d */
[----:B------:R2:W5:Y:S01]  /*c590*/  LDL.LU.64 R188, [R1+0x78] ;  /* 0x0000780001bc7983 */ /* 0x0005620000300a00 */
[----:B------:R-:W-:Y:S02]  /*c5a0*/  IMAD.MOV.U32 R148, RZ, RZ, R150 ;  /* 0x000000ffff947224 */ /* 0x000fe400078e0096 */
[----:B------:R-:W-:Y:S01]  /*c5b0*/  IMAD.MOV.U32 R149, RZ, RZ, R151 ;  /* 0x000000ffff957224 */ /* 0x000fe200078e0097 */
[----:B------:R-:W2:Y:S01]  /*c5c0*/  MUFU.EX2 R161, R160 ;  /* 0x000000a000a17308 */ /* 0x000ea20000000800 */
[----:B------:R-:W-:Y:S01]  /*c5d0*/  IMAD.WIDE.U32 R150, R145, -0x2daee0ad, RZ ;  /* 0xd2511f5391967825 */ /* 0x000fe200078e00ff */
[----:B------:R-:W-:Y:S03]  /*c5e0*/  LOP3.LUT R148, R153, UR31, R148, 0x96, !PT ;  /* 0x0000001f99947c12 */ /* 0x000fe6000f8e9694 */
[----:B------:R-:W-:Y:S01]  /*c5f0*/  IMAD.MOV.U32 R153, RZ, RZ, R163 ;  /* 0x000000ffff997224 */ /* 0x000fe200078e00a3 */
[----:B------:R-:W-:Y:S01]  /*c600*/  LOP3.LUT R145, R151, UR29, R152, 0x96, !PT ;  /* 0x0000001d97917c12 */ /* 0x000fe2000f8e9698 */
[----:B------:R-:W-:Y:S01]  /*c610*/  IMAD.MOV.U32 R152, RZ, RZ, R162 ;  /* 0x000000ffff987224 */ /* 0x000fe200078e00a2 */
[----:B-1----:R-:W-:Y:S01]  /*c620*/  PRMT R137, R143, 0x7632, R137 ;  /* 0x000076328f897816 */ /* 0x002fe20000000089 */
[----:B------:R-:W-:Y:S04]  /*c630*/  IMAD.WIDE.U32 R162, R148, -0x326172a9, RZ ;  /* 0xcd9e8d5794a27825 */ /* 0x000fe800078e00ff */
[----:B------:R-:W-:Y:S01]  /*c640*/  IMAD.WIDE.U32 R148, R145, -0x326172a9, RZ ;  /* 0xcd9e8d5791947825 */ /* 0x000fe200078e00ff */
[----:B------:R-:W-:Y:S01]  /*c650*/  LOP3.LUT R184, R163, UR30, R184, 0x96, !PT ;  /* 0x0000001ea3b87c12 */ /* 0x000fe2000f8e96b8 */
[----:B------:R-:W-:Y:S02]  /*c660*/  @!P5 HFMA2.BF16_V2 R231, -RZ.H0_H0, RZ.H0_H0, -R137.H0_H0 ;  /* 0x200000ffffe7d231 */ /* 0x000fe40000340989 */
[----:B---3--:R-:W-:Y:S01]  /*c670*/  FADD.FTZ R138, R156, R147 ;  /* 0x000000939c8a7221 */ /* 0x008fe20000010000 */
[----:B------:R-:W-:Y:S01]  /*c680*/  LOP3.LUT R162, R149, UR28, R162, 0x96, !PT ;  /* 0x0000001c95a27c12 */ /* 0x000fe2000f8e96a2 */
[----:B------:R-:W-:Y:S01]  /*c690*/  IMAD.WIDE.U32 R184, R184, -0x2daee0ad, RZ ;  /* 0xd2511f53b8b87825 */ /* 0x000fe200078e00ff */
[----:B----4-:R-:W-:Y:S02]  /*c6a0*/  PRMT R136, R3, 0x7632, R136 ;  /* 0x0000763203887816 */ /* 0x010fe40000000088 */
[----:B------:R-:W-:Y:S01]  /*c6b0*/  SHF.R.U32.HI R149, RZ, 0x10, R146 ;  /* 0x00000010ff957819 */ /* 0x000fe20000011692 */
[----:B------:R-:W-:Y:S01]  /*c6c0*/  IMAD.WIDE.U32 R162, R162, -0x2daee0ad, RZ ;  /* 0xd2511f53a2a27825 */ /* 0x000fe200078e00ff */
[----:B------:R-:W-:Y:S02]  /*c6d0*/  LOP3.LUT R150, R185, UR27, R150, 0x96, !PT ;  /* 0x0000001bb9967c12 */ /* 0x000fe4000f8e9696 */
[----:B------:R-:W-:Y:S01]  /*c6e0*/  LOP3.LUT R149, R149, 0xff, RZ, 0xc0, !PT ;  /* 0x000000ff95957812 */ /* 0x000fe200078ec0ff */
[--C-:B------:R-:W-:Y:S01]  /*c6f0*/  FADD.FTZ R139, R181, R138.reuse ;  /* 0x0000008ab58b7221 */ /* 0x100fe20000010000 */
[----:B------:R-:W-:Y:S01]  /*c700*/  PRMT R138, R143, 0x7610, R138 ;  /* 0x000076108f8a7816 */ /* 0x000fe2000000008a */
[----:B------:R-:W-:Y:S01]  /*c710*/  IMAD.WIDE.U32 R150, R150, -0x326172a9, RZ ;  /* 0xcd9e8d5796967825 */ /* 0x000fe200078e00ff */
[----:B------:R-:W-:Y:S02]  /*c720*/  LOP3.LUT R175, R163, UR6, R184, 0x96, !PT ;  /* 0x00000006a3af7c12 */ /* 0x000fe4000f8e96b8 */
[----:B------:R-:W-:Y:S01]  /*c730*/  F2FP.BF16.PACK_AB R156, R181, R156 ;  /* 0x0000009cb59c723e */ /* 0x000fe200000010ff */
[----:B------:R-:W-:Y:S01]  /*c740*/  @!P6 HFMA2.BF16_V2 R236, -RZ.H0_H0, RZ.H0_H0, -R138.H0_H0 ;  /* 0x200000ffffece231 */ /* 0x000fe2000034098a */
[----:B------:R-:W-:Y:S01]  /*c750*/  LOP3.LUT R163, R151, UR7, R148, 0x96, !PT ;  /* 0x0000000797a37c12 */ /* 0x000fe2000f8e9694 */
[----:B------:R-:W-:Y:S01]  /*c760*/  IMAD.WIDE.U32 R174, R175, -0x326172a9, RZ ;  /* 0xcd9e8d57afae7825 */ /* 0x000fe200078e00ff */
[----:B------:R-:W-:Y:S02]  /*c770*/  PRMT R148, R138, 0x5410, R137 ;  /* 0x000054108a947816 */ /* 0x000fe40000000089 */
[----:B------:R-:W-:Y:S01]  /*c780*/  @!P6 PRMT R138, R236, 0x5410, RZ ;  /* 0x00005410ec8ae816 */ /* 0x000fe200000000ff */
[----:B--2---:R-:W-:Y:S01]  /*c790*/  FADD.FTZ R142, R161, R142 ;  /* 0x0000008ea18e7221 */ /* 0x004fe20000010000 */
[----:B------:R-:W-:Y:S01]  /*c7a0*/  LOP3.LUT R145, R175, UR14, R150, 0x96, !PT ;  /* 0x0000000eaf917c12 */ /* 0x000fe2000f8e9696 */
[----:B------:R-:W-:Y:S01]  /*c7b0*/  IMAD.MOV.U32 R184, RZ, RZ, R154 ;  /* 0x000000ffffb87224 */ /* 0x000fe200078e009a */
[----:B------:R-:W-:Y:S01]  /*c7c0*/  @!P5 PRMT R137, R231, 0x5410, RZ ;  /* 0x00005410e789d816 */ /* 0x000fe200000000ff */
[----:B------:R1:W-:Y:S01]  /*c7d0*/  STG.E.U16 [R176.64+0x30], R138 ;  /* 0x0000308ab0007986 */ /* 0x0003e2000c101510 */
[----:B------:R-:W-:Y:S01]  /*c7e0*/  LOP3.LUT R147, R145, 0xff, RZ, 0xc0, !PT ;  /* 0x000000ff91937812 */ /* 0x000fe200078ec0ff */
[C---:B------:R-:W-:Y:S01]  /*c7f0*/  FADD.FTZ R154, R187.reuse, R142 ;  /* 0x0000008ebb9a7221 */ /* 0x040fe20000010000 */
[----:B------:R-:W-:Y:S01]  /*c800*/  F2FP.BF16.PACK_AB R161, R187, R161 ;  /* 0x000000a1bba1723e */ /* 0x000fe200000010ff */
[----:B------:R2:W-:Y:S01]  /*c810*/  STG.E.U16 [R176.64+0x32], R137 ;  /* 0x00003289b0007986 */ /* 0x0005e2000c101510 */
[----:B------:R-:W-:Y:S01]  /*c820*/  ISETP.GE.U32.AND P0, PT, R252, R147, PT ;  /* 0x00000093fc00720c */ /* 0x000fe20003f06070 */
[----:B------:R-:W-:Y:S01]  /*c830*/  IMAD.MOV.U32 R187, RZ, RZ, R153 ;  /* 0x000000ffffbb7224 */ /* 0x000fe200078e0099 */
[----:B------:R-:W-:Y:S01]  /*c840*/  LOP3.LUT R147, R145, 0xffff, RZ, 0xc0, !PT ;  /* 0x0000ffff91937812 */ /* 0x000fe200078ec0ff */
[----:B------:R-:W-:Y:S01]  /*c850*/  IMAD.MOV.U32 R185, RZ, RZ, R155 ;  /* 0x000000ffffb97224 */ /* 0x000fe200078e009b */
[----:B------:R-:W-:Y:S01]  /*c860*/  PRMT R153, R3, 0x5410, R136 ;  /* 0x0000541003997816 */ /* 0x000fe20000000088 */
[----:B------:R-:W-:Y:S01]  /*c870*/  IMAD.MOV.U32 R186, RZ, RZ, R152 ;  /* 0x000000ffffba7224 */ /* 0x000fe200078e0098 */
[----:B------:R-:W-:Y:S01]  /*c880*/  SHF.R.U32.HI R147, RZ, 0x8, R147 ;  /* 0x00000008ff937819 */ /* 0x000fe20000011693 */
[----:B------:R-:W-:Y:S01]  /*c890*/  FADD.FTZ R160, R180, R139 ;  /* 0x0000008bb4a07221 */ /* 0x000fe20000010000 */
[----:B------:R-:W-:Y:S02]  /*c8a0*/  PRMT R152, R158, 0x5410, R157 ;  /* 0x000054109e987816 */ /* 0x000fe4000000009d */
[----:B------:R-:W-:Y:S02]  /*c8b0*/  LOP3.LUT R143, R147, 0xffff, RZ, 0xc0, !PT ;  /* 0x0000ffff938f7812 */ /* 0x000fe400078ec0ff */
[--C-:B------:R-:W-:Y:S01]  /*c8c0*/  SHF.R.U32.HI R147, RZ, 0x18, R145.reuse ;  /* 0x00000018ff937819 */ /* 0x100fe20000011691 */
[----:B------:R-:W-:Y:S01]  /*c8d0*/  @!P0 HFMA2.BF16_V2 R230, -RZ.H0_H0, RZ.H0_H0, -R3.H0_H0 ;  /* 0x200000ffffe68231 */ /* 0x000fe20000340903 */
[----:B------:R-:W-:Y:S02]  /*c8e0*/  ISETP.GE.U32.AND P6, PT, R252, R143, PT ;  /* 0x0000008ffc00720c */ /* 0x000fe40003fc6070 */
[----:B------:R-:W-:Y:S02]  /*c8f0*/  SHF.R.U32.HI R143, RZ, 0x10, R145 ;  /* 0x00000010ff8f7819 */ /* 0x000fe40000011691 */
[----:B------:R-:W-:Y:S02]  /*c900*/  @!P0 PRMT R3, R230, 0x5410, RZ ;  /* 0x00005410e6038816 */ /* 0x000fe400000000ff */
[----:B------:R-:W-:Y:S02]  /*c910*/  LOP3.LUT R143, R143, 0xff, RZ, 0xc0, !PT ;  /* 0x000000ff8f8f7812 */ /* 0x000fe400078ec0ff */
[----:B-1----:R-:W-:Y:S01]  /*c920*/  LOP3.LUT R138, R174, 0xffff, RZ, 0xc0, !PT ;  /* 0x0000ffffae8a7812 */ /* 0x002fe200078ec0ff */
[----:B------:R-:W-:Y:S01]  /*c930*/  STG.E.U16 [R178.64+0x40], R3 ;  /* 0x00004003b2007986 */ /* 0x000fe2000c101510 */
[C---:B------:R-:W-:Y:S02]  /*c940*/  ISETP.GE.U32.AND P5, PT, R252.reuse, R143, PT ;  /* 0x0000008ffc00720c */ /* 0x040fe40003fa6070 */
[----:B--2---:R-:W-:Y:S01]  /*c950*/  SHF.R.U32.HI R137, RZ, 0x8, R138 ;  /* 0x00000008ff897819 */ /* 0x004fe2000001168a */
[----:B------:R-:W-:Y:S01]  /*c960*/  @!P6 HFMA2.BF16_V2 R229, -RZ.H0_H0, RZ.H0_H0, -R136.H0_H0 ;  /* 0x200000ffffe5e231 */ /* 0x000fe20000340988 */
[C---:B------:R-:W-:Y:S01]  /*c970*/  ISETP.GE.U32.AND P0, PT, R252.reuse, R147, PT ;  /* 0x00000093fc00720c */ /* 0x040fe20003f06070 */
[----:B------:R-:W1:Y:S01]  /*c980*/  MUFU.EX2 R143, R171 ;  /* 0x000000ab008f7308 */ /* 0x000e620000000800 */
[----:B------:R-:W-:Y:S02]  /*c990*/  LOP3.LUT R137, R137, 0xffff, RZ, 0xc0, !PT ;  /* 0x0000ffff89897812 */ /* 0x000fe400078ec0ff */
[----:B------:R-:W-:Y:S02]  /*c9a0*/  @!P6 PRMT R136, R229, 0x5410, RZ ;  /* 0x00005410e588e816 */ /* 0x000fe400000000ff */
[----:B------:R-:W-:Y:S02]  /*c9b0*/  ISETP.GE.U32.AND P6, PT, R252, R137, PT ;  /* 0x00000089fc00720c */ /* 0x000fe40003fc6070 */
[----:B------:R-:W-:Y:S01]  /*c9c0*/  SHF.R.U32.HI R137, RZ, 0x10, R174 ;  /* 0x00000010ff897819 */ /* 0x000fe200000116ae */
[----:B------:R2:W-:Y:S01]  /*c9d0*/  STG.E.U16 [R178.64+0x42], R136 ;  /* 0x00004288b2007986 */ /* 0x0005e2000c101510 */
[----:B------:R-:W-:Y:S01]  /*c9e0*/  @!P5 HFMA2.BF16_V2 R228, -RZ.H0_H0, RZ.H0_H0, -R158.H0_H0 ;  /* 0x200000ffffe4d231 */ /* 0x000fe2000034099e */
[----:B------:R-:W-:Y:S02]  /*c9f0*/  LOP3.LUT R139, R185, UR14, R186, 0x96, !PT ;  /* 0x0000000eb98b7c12 */ /* 0x000fe4000f8e96ba */
[----:B------:R-:W-:Y:S01]  /*ca00*/  LOP3.LUT R137, R137, 0xff, RZ, 0xc0, !PT ;  /* 0x000000ff89897812 */ /* 0x000fe200078ec0ff */
[----:B------:R-:W-:Y:S01]  /*ca10*/  @!P0 HFMA2.BF16_V2 R227, -RZ.H0_H0, RZ.H0_H0, -R157.H0_H0 ;  /* 0x200000ffffe38231 */ /* 0x000fe2000034099d */
[----:B------:R-:W-:Y:S02]  /*ca20*/  @!P5 PRMT R158, R228, 0x5410, RZ ;  /* 0x00005410e49ed816 */ /* 0x000fe400000000ff */
[C---:B------:R-:W-:Y:S02]  /*ca30*/  ISETP.GE.U32.AND P5, PT, R252.reuse, R137, PT ;  /* 0x00000089fc00720c */ /* 0x040fe40003fa6070 */
[----:B------:R-:W-:Y:S01]  /*ca40*/  SHF.R.U32.HI R137, RZ, 0x18, R174 ;  /* 0x00000018ff897819 */ /* 0x000fe200000116ae */
[----:B------:R-:W-:Y:S01]  /*ca50*/  STG.E.U16 [R176.64+0x40], R158 ;  /* 0x0000409eb0007986 */ /* 0x000fe2000c101510 */
[----:B------:R-:W-:Y:S02]  /*ca60*/  @!P0 PRMT R157, R227, 0x5410, RZ ;  /* 0x00005410e39d8816 */ /* 0x000fe400000000ff */
[C---:B------:R-:W-:Y:S02]  /*ca70*/  ISETP.GE.U32.AND P0, PT, R252.reuse, R137, PT ;  /* 0x00000089fc00720c */ /* 0x040fe40003f06070 */
[C---:B------:R-:W-:Y:S01]  /*ca80*/  LOP3.LUT R137, R139.reuse, 0xffff, RZ, 0xc0, !PT ;  /* 0x0000ffff8b897812 */ /* 0x040fe200078ec0ff */
[----:B------:R-:W-:Y:S01]  /*ca90*/  STG.E.U16 [R176.64+0x42], R157 ;  /* 0x0000429db0007986 */ /* 0x000fe2000c101510 */
[----:B------:R-:W-:Y:S01]  /*caa0*/  LOP3.LUT R138, R139, 0xff, RZ, 0xc0, !PT ;  /* 0x000000ff8b8a7812 */ /* 0x000fe200078ec0ff */
[----:B-1----:R-:W-:Y:S01]  /*cab0*/  FADD.FTZ R160, R143, R160 ;  /* 0x000000a08fa07221 */ /* 0x002fe20000010000 */
[----:B------:R-:W-:Y:S01]  /*cac0*/  SHF.R.U32.HI R137, RZ, 0x8, R137 ;  /* 0x00000008ff897819 */ /* 0x000fe20000011689 */
[----:B------:R-:W-:Y:S01]  /*cad0*/  @!P5 HFMA2.BF16_V2 R224, -RZ.H0_H0, RZ.H0_H0, -R161.H0_H0 ;  /* 0x200000ffffe0d231 */ /* 0x000fe200003409a1 */
[----:B------:R-:W-:Y:S02]  /*cae0*/  PRMT R186, R252, 0x7054, R252 ;  /* 0x00007054fcba7816 */ /* 0x000fe400000000fc */
[----:B------:R-:W-:Y:S02]  /*caf0*/  PRMT R137, R138, 0x5410, R137 ;  /* 0x000054108a897816 */ /* 0x000fe40000000089 */
[--C-:B------:R-:W-:Y:S02]  /*cb00*/  SHF.R.U32.HI R138, RZ, 0x10, R139.reuse ;  /* 0x00000010ff8a7819 */ /* 0x100fe4000001168b */
[----:B------:R-:W-:Y:S01]  /*cb10*/  SHF.R.U32.HI R139, RZ, 0x18, R139 ;  /* 0x00000018ff8b7819 */ /* 0x000fe2000001168b */
[--C-:B------:R-:W-:Y:S01]  /*cb20*/  HSET2.LE.AND R137, R137, R186.reuse, PT ;  /* 0x000000ba89897233 */ /* 0x100fe20003803000 */
[----:B------:R-:W-:Y:S02]  /*cb30*/  LOP3.LUT R138, R138, 0xff, RZ, 0xc0, !PT ;  /* 0x000000ff8a8a7812 */ /* 0x000fe400078ec0ff */
[--C-:B------:R-:W-:Y:S02]  /*cb40*/  SHF.R.U32.HI R142, RZ, 0x18, R184.reuse ;  /* 0x00000018ff8e7819 */ /* 0x100fe400000116b8 */
[----:B--2---:R-:W-:Y:S02]  /*cb50*/  PRMT R136, R138, 0x5410, R139 ;  /* 0x000054108a887816 */ /* 0x004fe4000000008b */
[C---:B------:R-:W-:Y:S02]  /*cb60*/  LOP3.LUT R139, R184.reuse, 0xffff, RZ, 0xc0, !PT ;  /* 0x0000ffffb88b7812 */ /* 0x040fe400078ec0ff */
[----:B------:R-:W-:Y:S01]  /*cb70*/  LOP3.LUT R138, R184, 0xff, RZ, 0xc0, !PT ;  /* 0x000000ffb88a7812 */ /* 0x000fe200078ec0ff */
[--C-:B------:R-:W-:Y:S01]  /*cb80*/  HSET2.LE.AND R136, R136, R186.reuse, PT ;  /* 0x000000ba88887233 */ /* 0x100fe20003803000 */
[----:B------:R-:W-:Y:S02]  /*cb90*/  SHF.R.U32.HI R139, RZ, 0x8, R139 ;  /* 0x00000008ff8b7819 */ /* 0x000fe4000001168b */
[----:B------:R-:W-:Y:S02]  /*cba0*/  LOP3.LUT R132, R137, R132, RZ, 0xc0, !PT ;  /* 0x0000008489847212 */ /* 0x000fe400078ec0ff */
[----:B------:R-:W-:Y:S02]  /*cbb0*/  PRMT R138, R138, 0x5410, R139 ;  /* 0x000054108a8a7816 */ /* 0x000fe4000000008b */
[----:B------:R-:W-:Y:S02]  /*cbc0*/  SHF.R.U32.HI R139, RZ, 0x10, R184 ;  /* 0x00000010ff8b7819 */ /* 0x000fe400000116b8 */
[----:B------:R-:W-:Y:S01]  /*cbd0*/  LOP3.LUT R133, R136, R133, RZ, 0xc0, !PT ;  /* 0x0000008588857212 */ /* 0x000fe200078ec0ff */
[--C-:B------:R-:W-:Y:S01]  /*cbe0*/  HSET2.LE.AND R137, R138, R186.reuse, PT ;  /* 0x000000ba8a897233 */ /* 0x100fe20003803000 */
[----:B------:R-:W-:Y:S02]  /*cbf0*/  LOP3.LUT R139, R139, 0xff, RZ, 0xc0, !PT ;  /* 0x000000ff8b8b7812 */ /* 0x000fe400078ec0ff */
[----:B------:R-:W-:Y:S02]  /*cc00*/  LOP3.LUT R145, R174, 0xff, RZ, 0xc0, !PT ;  /* 0x000000ffae917812 */ /* 0x000fe400078ec0ff */
[----:B------:R-:W-:Y:S02]  /*cc10*/  PRMT R142, R139, 0x5410, R142 ;  /* 0x000054108b8e7816 */ /* 0x000fe4000000008e */
[----:B------:R-:W-:Y:S02]  /*cc20*/  LOP3.LUT R134, R137, R134, RZ, 0xc0, !PT ;  /* 0x0000008689867212 */ /* 0x000fe400078ec0ff */
[----:B------:R-:W1:Y:S01]  /*cc30*/  LDSM.16.MT88.4 R136, [R208+0x10000] ;  /* 0x01000000d088783b */ /* 0x000e620000004200 */
[----:B------:R-:W-:Y:S01]  /*cc40*/  HSET2.LE.AND R142, R142, R186, PT ;  /* 0x000000ba8e8e7233 */ /* 0x000fe20003803000 */
[----:B------:R-:W-:Y:S02]  /*cc50*/  F2FP.BF16.PACK_AB R171, R143, R180 ;  /* 0x000000b48fab723e */ /* 0x000fe400000010ff */
[----:B------:R-:W-:Y:S01]  /*cc60*/  LOP3.LUT R143, R182, 0xff, RZ, 0xc0, !PT ;  /* 0x000000ffb68f7812 */ /* 0x000fe200078ec0ff */
[----:B------:R2:W-:Y:S01]  /*cc70*/  MUFU.EX2 R180, R170 ;  /* 0x000000aa00b47308 */ /* 0x0005e20000000800 */
[----:B------:R-:W-:Y:S02]  /*cc80*/  LOP3.LUT R135, R142, R135, RZ, 0xc0, !PT ;  /* 0x000000878e877212 */ /* 0x000fe400078ec0ff */
[----:B------:R-:W-:Y:S02]  /*cc90*/  LOP3.LUT R142, R182, 0xffff, RZ, 0xc0, !PT ;  /* 0x0000ffffb68e7812 */ /* 0x000fe400078ec0ff */
[----:B------:R-:W-:Y:S02]  /*cca0*/  ISETP.GE.U32.AND P1, PT, R252, R145, PT ;  /* 0x00000091fc00720c */ /* 0x000fe40003f26070 */
[----:B------:R-:W-:Y:S02]  /*ccb0*/  SHF.R.U32.HI R164, RZ, 0x8, R142 ;  /* 0x00000008ffa47819 */ /* 0x000fe4000001168e */
[C---:B------:R-:W-:Y:S02]  /*ccc0*/  PRMT R3, R156.reuse, 0x7632, R3 ;  /* 0x000076329c037816 */ /* 0x040fe40000000003 */
[----:B------:R-:W-:Y:S02]  /*ccd0*/  PRMT R143, R143, 0x5410, R164 ;  /* 0x000054108f8f7816 */ /* 0x000fe400000000a4 */
[----:B------:R-:W-:Y:S01]  /*cce0*/  PRMT R159, R156, 0x5410, R3 ;  /* 0x000054109c9f7816 */ /* 0x000fe20000000003 */
[----:B------:R-:W-:Y:S01]  /*ccf0*/  @!P6 HFMA2.BF16_V2 R222, -RZ.H0_H0, RZ.H0_H0, -R3.H0_H0 ;  /* 0x200000ffffdee231 */ /* 0x000fe20000340903 */
[----:B------:R-:W-:Y:S02]  /*cd00*/  LOP3.LUT R147, R146, 0xffff, RZ, 0xc0, !PT ;  /* 0x0000ffff92937812 */ /* 0x000fe400078ec0ff */
[----:B------:R-:W-:Y:S01]  /*cd10*/  SHF.R.U32.HI R145, RZ, 0x10, R182 ;  /* 0x00000010ff917819 */ /* 0x000fe200000116b6 */
[----:B------:R-:W-:Y:S01]  /*cd20*/  @!P1 HFMA2.BF16_V2 R225, -RZ.H0_H0, RZ.H0_H0, -R156.H0_H0 ;  /* 0x200000ffffe19231 */ /* 0x000fe2000034099c */
[----:B------:R-:W-:Y:S02]  /*cd30*/  @!P6 PRMT R3, R222, 0x5410, RZ ;  /* 0x00005410de03e816 */ /* 0x000fe400000000ff */
[----:B------:R-:W-:Y:S02]  /*cd40*/  SHF.R.U32.HI R147, RZ, 0x8, R147 ;  /* 0x00000008ff937819 */ /* 0x000fe40000011693 */
[----:B------:R-:W-:Y:S01]  /*cd50*/  @!P1 PRMT R156, R225, 0x5410, RZ ;  /* 0x00005410e19c9816 */ /* 0x000fe200000000ff */
[----:B------:R-:W-:Y:S01]  /*cd60*/  STG.E.U16 [R178.64+0x52], R3 ;  /* 0x00005203b2007986 */ /* 0x000fe2000c101510 */
[----:B------:R-:W-:Y:S02]  /*cd70*/  LOP3.LUT R145, R145, 0xff, RZ, 0xc0, !PT ;  /* 0x000000ff91917812 */ /* 0x000fe400078ec0ff */
[C---:B--2---:R-:W-:Y:S01]  /*cd80*/  PRMT R170, R171.reuse, 0x7632, R170 ;  /* 0x00007632abaa7816 */ /* 0x044fe200000000aa */
[----:B------:R-:W-:Y:S01]  /*cd90*/  STG.E.U16 [R178.64+0x50], R156 ;  /* 0x0000509cb2007986 */ /* 0x000fe2000c101510 */
[----:B------:R-:W-:Y:S02]  /*cda0*/  SHF.R.U32.HI R182, RZ, 0x18, R182 ;  /* 0x00000018ffb67819 */ /* 0x000fe400000116b6 */
[----:B------:R-:W-:Y:S02]  /*cdb0*/  PRMT R164, R171, 0x5410, R170 ;  /* 0x00005410aba47816 */ /* 0x000fe400000000aa */
[----:B------:R-:W-:Y:S01]  /*cdc0*/  PRMT R182, R145, 0x5410, R182 ;  /* 0x0000541091b67816 */ /* 0x000fe200000000b6 */
[----:B------:R-:W-:Y:S01]  /*cdd0*/  HSET2.LE.AND R145, R143, R186, PT ;  /* 0x000000ba8f917233 */ /* 0x000fe20003803000 */
[C---:B-1----:R-:W-:Y:S01]  /*cde0*/  HMMA.16816.F32.BF16 R4, R132.reuse, R136, R4 ;  /* 0x000000888404723c */ /* 0x042fe20000041804 */
[----:B------:R-:W-:Y:S02]  /*cdf0*/  ISETP.NE.AND P1, PT, R173, RZ, PT ;  /* 0x000000ffad00720c */ /* 0x000fe40003f25270 */
[----:B------:R-:W1:Y:S05]  /*ce00*/  MUFU.EX2 R173, R172 ;  /* 0x000000ac00ad7308 */ /* 0x000e6a0000000800 */
[C---:B------:R-:W-:Y:S01]  /*ce10*/  HMMA.16816.F32.BF16 R8, R132.reuse, R138, R8 ;  /* 0x0000008a8408723c */ /* 0x040fe20000041808 */
[----:B------:R-:W2:Y:S03]  /*ce20*/  LDSM.16.MT88.4 R136, [R206+0x10000] ;  /* 0x01000000ce88783b */ /* 0x000ea60000004200 */
[----:B-1----:R-:W-:Y:S01]  /*ce30*/  FADD.FTZ R167, R173, R154 ;  /* 0x0000009aada77221 */ /* 0x002fe20000010000 */
[C---:B------:R-:W-:Y:S03]  /*ce40*/  F2FP.BF16.PACK_AB R173, R168.reuse, R173 ;  /* 0x000000ada8ad723e */ /* 0x040fe600000010ff */
[----:B------:R-:W-:Y:S01]  /*ce50*/  FADD.FTZ R167, R168, R167 ;  /* 0x000000a7a8a77221 */ /* 0x000fe20000010000 */
[----:B------:R-:W-:Y:S03]  /*ce60*/  PRMT R168, R161, 0x7632, R168 ;  /* 0x00007632a1a87816 */ /* 0x000fe600000000a8 */
[----:B------:R-:W-:Y:S01]  /*ce70*/  PRMT R172, R173, 0x7632, R172 ;  /* 0x00007632adac7816 */ /* 0x000fe200000000ac */
[----:B------:R-:W-:Y:S01]  /*ce80*/  FADD.FTZ R184, R166, R167 ;  /* 0x000000a7a6b87221 */ /* 0x000fe20000010000 */
[----:B------:R-:W-:Y:S01]  /*ce90*/  @!P0 HFMA2.BF16_V2 R223, -RZ.H0_H0, RZ.H0_H0, -R168.H0_H0 ;  /* 0x200000ffffdf8231 */ /* 0x000fe200003409a8 */
[C---:B--2---:R-:W-:Y:S08]  /*cea0*/  HMMA.16816.F32.BF16 R12, R132.reuse, R136, R12 ;  /* 0x00000088840c723c */ /* 0x044ff0000004180c */
[C---:B------:R-:W-:Y:S01]  /*ceb0*/  HMMA.16816.F32.BF16 R16, R132.reuse, R138, R16 ;  /* 0x0000008a8410723c */ /* 0x040fe20000041810 */
[----:B------:R-:W1:Y:S07]  /*cec0*/  LDSM.16.MT88.4 R136, [R205+0x10000] ;  /* 0x01000000cd88783b */ /* 0x000e6e0000004200 */
[C---:B-1----:R-:W-:Y:S08]  /*ced0*/  HMMA.16816.F32.BF16 R20, R132.reuse, R136, R20 ;  /* 0x000000888414723c */ /* 0x042ff00000041814 */
        /* <DEDUP_REMOVED lines=32> */
[C---:B-1----:R-:W-:Y:S07]  /*d0e0*/  HMMA.16816.F32.BF16 R108, R132.reuse, R136, R108 ;  /* 0x00000088846c723c */ /* 0x042fee000004186c */
[----:B------:R-:W-:Y:S01]  /*d0f0*/  LOP3.LUT R136, R146, 0xff, RZ, 0xc0, !PT ;  /* 0x000000ff92887812 */ /* 0x000fe200078ec0ff */
[C---:B------:R-:W-:Y:S01]  /*d100*/  HMMA.16816.F32.BF16 R112, R132.reuse, R138, R112 ;  /* 0x0000008a8470723c */ /* 0x040fe20000041870 */
[----:B------:R-:W-:Y:S03]  /*d110*/  SHF.R.U32.HI R146, RZ, 0x18, R146 ;  /* 0x00000018ff927819 */ /* 0x000fe60000011692 */
[----:B------:R-:W-:Y:S02]  /*d120*/  PRMT R147, R136, 0x5410, R147 ;  /* 0x0000541088937816 */ /* 0x000fe40000000093 */
[----:B------:R-:W1:Y:S01]  /*d130*/  LDSM.16.MT88.4 R136, [R205+0x16000] ;  /* 0x01600000cd88783b */ /* 0x000e620000004200 */
[----:B------:R-:W-:Y:S02]  /*d140*/  PRMT R146, R149, 0x5410, R146 ;  /* 0x0000541095927816 */ /* 0x000fe40000000092 */
[--C-:B------:R-:W-:Y:S01]  /*d150*/  HSET2.LE.AND R142, R147, R186.reuse, PT ;  /* 0x000000ba938e7233 */ /* 0x100fe20003803000 */
[C---:B-1----:R-:W-:Y:S08]  /*d160*/  HMMA.16816.F32.BF16 R116, R132.reuse, R136, R116 ;  /* 0x000000888474723c */ /* 0x042ff00000041874 */
[C---:B------:R-:W-:Y:S01]  /*d170*/  HMMA.16816.F32.BF16 R120, R132.reuse, R138, R120 ;  /* 0x0000008a8478723c */ /* 0x040fe20000041878 */
[----:B------:R-:W1:Y:S07]  /*d180*/  LDSM.16.MT88.4 R136, [R204+0x16000] ;  /* 0x01600000cc88783b */ /* 0x000e6e0000004200 */
[C---:B-1----:R-:W-:Y:S07]  /*d190*/  HMMA.16816.F32.BF16 R124, R132.reuse, R136, R124 ;  /* 0x00000088847c723c */ /* 0x042fee000004187c */
[--C-:B------:R-:W-:Y:S01]  /*d1a0*/  HSET2.LE.AND R137, R146, R186.reuse, PT ;  /* 0x000000ba92897233 */ /* 0x100fe20003803000 */
[----:B------:R-:W-:Y:S01]  /*d1b0*/  HMMA.16816.F32.BF16 R128, R132, R138, R128 ;  /* 0x0000008a8480723c */ /* 0x000fe20000041880 */
[----:B------:R-:W-:Y:S01]  /*d1c0*/  LOP3.LUT R136, R142, R141, RZ, 0xc0, !PT ;  /* 0x0000008d8e887212 */ /* 0x000fe200078ec0ff */
[----:B------:R-:W-:Y:S02]  /*d1d0*/  LDSM.16.MT88.4 R132, [R206+0x10800] ;  /* 0x01080000ce84783b */ /* 0x000fe40000004200 */
[----:B------:R-:W-:Y:S03]  /*d1e0*/  LOP3.LUT R137, R137, R140, RZ, 0xc0, !PT ;  /* 0x0000008c89897212 */ /* 0x000fe600078ec0ff */
[--C-:B------:R-:W-:Y:S01]  /*d1f0*/  HSET2.LE.AND R139, R182, R186.reuse, PT ;  /* 0x000000bab68b7233 */ /* 0x100fe20003803000 */
[----:B------:R-:W-:Y:S01]  /*d200*/  LOP3.LUT R138, R145, R144, RZ, 0xc0, !PT ;  /* 0x00000090918a7212 */ /* 0x000fe200078ec0ff */
[----:B------:R-:W-:Y:S01]  /*d210*/  IMAD.WIDE.U32 R182, R163, -0x2daee0ad, RZ ;  /* 0xd2511f53a3b67825 */ /* 0x000fe200078e00ff */
[----:B------:R-:W1:Y:S02]  /*d220*/  LDSM.16.MT88.4 R140, [R208+0x10800] ;  /* 0x01080000d08c783b */ /* 0x000e640000004200 */
[----:B------:R-:W-:Y:S02]  /*d230*/  LOP3.LUT R139, R139, R148, RZ, 0xc0, !PT ;  /* 0x000000948b8b7212 */ /* 0x000fe400078ec0ff */
[----:B------:R-:W-:Y:S02]  /*d240*/  LOP3.LUT R158, R183, UR13, R162, 0x96, !PT ;  /* 0x0000000db79e7c12 */ /* 0x000fe4000f8e96a2 */
[----:B------:R-:W-:Y:S02]  /*d250*/  SHF.R.U32.HI R163, RZ, 0x10, R182 ;  /* 0x00000010ffa37819 */ /* 0x000fe400000116b6 */
[----:B------:R-:W2:Y:S02]  /*d260*/  LDSM.16.MT88.4 R144, [R205+0x10800] ;  /* 0x01080000cd90783b */ /* 0x000ea40000004200 */
[----:B------:R-:W-:Y:S01]  /*d270*/  LOP3.LUT R163, R163, 0xff, RZ, 0xc0, !PT ;  /* 0x000000ffa3a37812 */ /* 0x000fe200078ec0ff */
[C---:B-1----:R-:W-:Y:S08]  /*d280*/  HMMA.16816.F32.BF16 R4, R136.reuse, R140, R4 ;  /* 0x0000008c8804723c */ /* 0x042ff00000041804 */
[C---:B------:R-:W-:Y:S01]  /*d290*/  HMMA.16816.F32.BF16 R8, R136.reuse, R142, R8 ;  /* 0x0000008e8808723c */ /* 0x040fe20000041808 */
[----:B------:R-:W-:Y:S07]  /*d2a0*/  LDSM.16.MT88.4 R140, [R208+0x12800] ;  /* 0x01280000d08c783b */ /* 0x000fee0000004200 */
[C---:B------:R-:W-:Y:S08]  /*d2b0*/  HMMA.16816.F32.BF16 R12, R136.reuse, R132, R12 ;  /* 0x00000084880c723c */ /* 0x040ff0000004180c */
        /* <DEDUP_REMOVED lines=35> */
[C---:B---3--:R-:W-:Y:S07]  /*d4f0*/  HMMA.16816.F32.BF16 R108, R136.reuse, R140, R108 ;  /* 0x0000008c886c723c */ /* 0x048fee000004186c */
[C---:B------:R-:W-:Y:S01]  /*d500*/  LOP3.LUT R141, R174.reuse, 0xffff, RZ, 0xc0, !PT ;  /* 0x0000ffffae8d7812 */ /* 0x040fe200078ec0ff */
[C---:B------:R-:W-:Y:S01]  /*d510*/  HMMA.16816.F32.BF16 R112, R136.reuse, R142, R112 ;  /* 0x0000008e8870723c */ /* 0x040fe20000041870 */
[--C-:B------:R-:W-:Y:S03]  /*d520*/  SHF.R.U32.HI R140, RZ, 0x18, R174.reuse ;  /* 0x00000018ff8c7819 */ /* 0x100fe600000116ae */
[----:B------:R-:W-:Y:S03]  /*d530*/  SHF.R.U32.HI R141, RZ, 0x8, R141 ;  /* 0x00000008ff8d7819 */ /* 0x000fe6000001168d */
[----:B------:R-:W-:Y:S01]  /*d540*/  SHF.R.U32.HI R143, RZ, 0x10, R174 ;  /* 0x00000010ff8f7819 */ /* 0x000fe200000116ae */
[C---:B--2---:R-:W-:Y:S01]  /*d550*/  HMMA.16816.F32.BF16 R116, R136.reuse, R144, R116 ;  /* 0x000000908874723c */ /* 0x044fe20000041874 */
[----:B------:R-:W-:Y:S03]  /*d560*/  LOP3.LUT R142, R174, 0xff, RZ, 0xc0, !PT ;  /* 0x000000ffae8e7812 */ /* 0x000fe600078ec0ff */
[----:B------:R-:W-:Y:S02]  /*d570*/  LOP3.LUT R174, R175, UR14, R150, 0x96, !PT ;  /* 0x0000000eafae7c12 */ /* 0x000fe4000f8e9696 */
[----:B------:R-:W-:Y:S01]  /*d580*/  LDSM.16.MT88.4 R148, [R206+0x11000] ;  /* 0x01100000ce94783b */ /* 0x000fe20000004200 */
[----:B------:R-:W2:Y:S01]  /*d590*/  MUFU.EX2 R175, R169 ;  /* 0x000000a900af7308 */ /* 0x000ea20000000800 */
[C---:B------:R-:W-:Y:S01]  /*d5a0*/  HMMA.16816.F32.BF16 R120, R136.reuse, R146, R120 ;  /* 0x000000928878723c */ /* 0x040fe20000041878 */
[----:B------:R-:W-:Y:S03]  /*d5b0*/  LOP3.LUT R143, R143, 0xff, RZ, 0xc0, !PT ;  /* 0x000000ff8f8f7812 */ /* 0x000fe600078ec0ff */
[----:B------:R-:W-:Y:S02]  /*d5c0*/  PRMT R142, R142, 0x5410, R141 ;  /* 0x000054108e8e7816 */ /* 0x000fe4000000008d */
[----:B------:R-:W3:Y:S01]  /*d5d0*/  LDSM.16.MT88.4 R144, [R208+0x11000] ;  /* 0x01100000d090783b */ /* 0x000ee20000004200 */
[----:B------:R-:W-:Y:S01]  /*d5e0*/  PRMT R143, R143, 0x5410, R140 ;  /* 0x000054108f8f7816 */ /* 0x000fe2000000008c */
[C---:B-1----:R-:W-:Y:S01]  /*d5f0*/  HMMA.16816.F32.BF16 R124, R136.reuse, R132, R124 ;  /* 0x00000084887c723c */ /* 0x042fe2000004187c */
[----:B------:R1:W4:Y:S03]  /*d600*/  MUFU.EX2 R169, R165 ;  /* 0x000000a500a97308 */ /* 0x0003260000000800 */
[C---:B------:R-:W-:Y:S01]  /*d610*/  LOP3.LUT R140, R174.reuse, 0xffff, RZ, 0xc0, !PT ;  /* 0x0000ffffae8c7812 */ /* 0x040fe200078ec0ff */
[--C-:B------:R-:W-:Y:S01]  /*d620*/  HSET2.LE.AND R142, R142, R186.reuse, PT ;  /* 0x000000ba8e8e7233 */ /* 0x100fe20003803000 */
[----:B------:R-:W-:Y:S01]  /*d630*/  LOP3.LUT R141, R174, 0xff, RZ, 0xc0, !PT ;  /* 0x000000ffae8d7812 */ /* 0x000fe200078ec0ff */
[--C-:B------:R-:W-:Y:S01]  /*d640*/  HSET2.LE.AND R143, R143, R186.reuse, PT ;  /* 0x000000ba8f8f7233 */ /* 0x100fe20003803000 */
[----:B------:R-:W-:Y:S01]  /*d650*/  SHF.R.U32.HI R140, RZ, 0x8, R140 ;  /* 0x00000008ff8c7819 */ /* 0x000fe2000001168c */
[----:B------:R-:W-:Y:S03]  /*d660*/  HMMA.16816.F32.BF16 R128, R136, R134, R128 ;  /* 0x000000868880723c */ /* 0x000fe60000041880 */
[----:B------:R-:W-:Y:S01]  /*d670*/  PRMT R132, R161, 0x5410, R168 ;  /* 0x00005410a1847816 */ /* 0x000fe200000000a8 */
[----:B------:R-:W-:Y:S01]  /*d680*/  LDSM.16.MT88.4 R136, [R208+0x13000] ;  /* 0x01300000d088783b */ /* 0x000fe20000004200 */
[----:B------:R-:W-:Y:S02]  /*d690*/  PRMT R140, R141, 0x5410, R140 ;  /* 0x000054108d8c7816 */ /* 0x000fe4000000008c */
[----:B------:R-:W-:Y:S01]  /*d6a0*/  SHF.R.U32.HI R141, RZ, 0x10, R174 ;  /* 0x00000010ff8d7819 */ /* 0x000fe200000116ae */
[----:B--2---:R-:W-:Y:S01]  /*d6b0*/  FADD.FTZ R181, R175, R160 ;  /* 0x000000a0afb57221 */ /* 0x004fe20000010000 */
[----:B------:R-:W-:Y:S03]  /*d6c0*/  SHF.R.U32.HI R174, RZ, 0x18, R174 ;  /* 0x00000018ffae7819 */ /* 0x000fe600000116ae */
[--C-:B------:R-:W-:Y:S01]  /*d6d0*/  HSET2.LE.AND R140, R140, R186.reuse, PT ;  /* 0x000000ba8c8c7233 */ /* 0x100fe20003803000 */
[----:B------:R-:W-:Y:S04]  /*d6e0*/  LOP3.LUT R141, R141, 0xff, RZ, 0xc0, !PT ;  /* 0x000000ff8d8d7812 */ /* 0x000fe800078ec0ff */
[----:B------:R-:W-:Y:S02]  /*d6f0*/  LOP3.LUT R140, R140, R153, RZ, 0xc0, !PT ;  /* 0x000000998c8c7212 */ /* 0x000fe400078ec0ff */
[--C-:B------:R-:W-:Y:S02]  /*d700*/  PRMT R141, R141, 0x5410, R174.reuse ;  /* 0x000054108d8d7816 */ /* 0x100fe400000000ae */
[----:B------:R-:W-:Y:S02]  /*d710*/  LOP3.LUT R142, R142, R159, RZ, 0xc0, !PT ;  /* 0x0000009f8e8e7212 */ /* 0x000fe400078ec0ff */
[----:B------:R-:W-:Y:S01]  /*d720*/  LOP3.LUT R143, R143, R132, RZ, 0xc0, !PT ;  /* 0x000000848f8f7212 */ /* 0x000fe200078ec0ff */
[----:B------:R-:W-:Y:S01]  /*d730*/  HSET2.LE.AND R141, R141, R186, PT ;  /* 0x000000ba8d8d7233 */ /* 0x000fe20003803000 */
[----:B------:R-:W-:Y:S01]  /*d740*/  LDSM.16.MT88.4 R132, [R204+0x11000] ;  /* 0x01100000cc84783b */ /* 0x000fe20000004200 */
[----:B------:R-:W-:Y:S02]  /*d750*/  @!P5 PRMT R161, R224, 0x5410, RZ ;  /* 0x00005410e0a1d816 */ /* 0x000fe400000000ff */
[----:B------:R-:W-:Y:S02]  /*d760*/  @!P0 PRMT R168, R223, 0x5410, RZ ;  /* 0x00005410dfa88816 */ /* 0x000fe400000000ff */
[----:B------:R-:W-:Y:S02]  /*d770*/  LOP3.LUT R141, R141, R152, RZ, 0xc0, !PT ;  /* 0x000000988d8d7212 */ /* 0x000fe400078ec0ff */
[----:B------:R-:W-:Y:S01]  /*d780*/  F2FP.BF16.PACK_AB R175, R180, R175 ;  /* 0x000000afb4af723e */ /* 0x000fe200000010ff */
[----:B------:R-:W2:Y:S03]  /*d790*/  LDSM.16.MT88.4 R152, [R205+0x11000] ;  /* 0x01100000cd98783b */ /* 0x000ea60000004200 */
[----:B------:R-:W-:Y:S01]  /*d7a0*/  PRMT R174, R175, 0x7632, R174 ;  /* 0x00007632afae7816 */ /* 0x000fe200000000ae */
[C---:B---3--:R-:W-:Y:S04]  /*d7b0*/  HMMA.16816.F32.BF16 R4, R140.reuse, R144, R4 ;  /* 0x000000908c04723c */ /* 0x048fe80000041804 */
[----:B------:R-:W-:Y:S04]  /*d7c0*/  STG.E.U16 [R176.64+0x52], R168 ;  /* 0x000052a8b0007986 */ /* 0x000fe8000c101510 */
[C---:B------:R-:W-:Y:S01]  /*d7d0*/  HMMA.16816.F32.BF16 R8, R140.reuse, R146, R8 ;  /* 0x000000928c08723c */ /* 0x040fe20000041808 */
[----:B------:R-:W3:Y:S07]  /*d7e0*/  LDSM.16.MT88.4 R144, [R206+0x13000] ;  /* 0x01300000ce90783b */ /* 0x000eee0000004200 */
[C---:B------:R-:W-:Y:S01]  /*d7f0*/  HMMA.16816.F32.BF16 R12, R140.reuse, R148, R12 ;  /* 0x000000948c0c723c */ /* 0x040fe2000004180c */
[----:B------:R-:W-:Y:S07]  /*d800*/  STG.E.U16 [R176.64+0x50], R161 ;  /* 0x000050a1b0007986 */ /* 0x000fee000c101510 */
        /* <DEDUP_REMOVED lines=23> */
[C---:B----4-:R-:W-:Y:S07]  /*d980*/  HMMA.16816.F32.BF16 R76, R140.reuse, R136, R76 ;  /* 0x000000888c4c723c */ /* 0x050fee000004184c */
[----:B------:R-:W-:Y:S01]  /*d990*/  LOP3.LUT R137, R158, 0xff, RZ, 0xc0, !PT ;  /* 0x000000ff9e897812 */ /* 0x000fe200078ec0ff */
[C---:B------:R-:W-:Y:S03]  /*d9a0*/  HMMA.16816.F32.BF16 R80, R140.reuse, R138, R80 ;  /* 0x0000008a8c50723c */ /* 0x040fe60000041850 */
[----:B------:R-:W-:Y:S02]  /*d9b0*/  ISETP.GE.U32.AND P6, PT, R252, R137, PT ;  /* 0x00000089fc00720c */ /* 0x000fe40003fc6070 */
[----:B------:R-:W4:Y:S03]  /*d9c0*/  LDSM.16.MT88.4 R136, [R205+0x17000] ;  /* 0x01700000cd88783b */ /* 0x000f260000004200 */
[C---:B---3--:R-:W-:Y:S07]  /*d9d0*/  HMMA.16816.F32.BF16 R84, R140.reuse, R144, R84 ;  /* 0x000000908c54723c */ /* 0x048fee0000041854 */
[C---:B------:R-:W-:Y:S01]  /*d9e0*/  LOP3.LUT R144, R182.reuse, 0xff, RZ, 0xc0, !PT ;  /* 0x000000ffb6907812 */ /* 0x040fe200078ec0ff */
[C---:B------:R-:W-:Y:S01]  /*d9f0*/  HMMA.16816.F32.BF16 R88, R140.reuse, R146, R88 ;  /* 0x000000928c58723c */ /* 0x040fe20000041858 */
[----:B------:R-:W-:Y:S03]  /*da00*/  LOP3.LUT R145, R182, 0xffff, RZ, 0xc0, !PT ;  /* 0x0000ffffb6917812 */ /* 0x000fe600078ec0ff */
[----:B------:R-:W-:Y:S01]  /*da10*/  @!P6 HFMA2.BF16_V2 R219, -RZ.H0_H0, RZ.H0_H0, -R171.H0_H0 ;  /* 0x200000ffffdbe231 */ /* 0x000fe200003409ab */
[----:B------:R-:W-:Y:S02]  /*da20*/  SHF.R.U32.HI R145, RZ, 0x8, R145 ;  /* 0x00000008ff917819 */ /* 0x000fe40000011691 */
[----:B------:R-:W-:Y:S01]  /*da30*/  LOP3.LUT R146, R158, 0xffff, RZ, 0xc0, !PT ;  /* 0x0000ffff9e927812 */ /* 0x000fe200078ec0ff */
[C---:B-1----:R-:W-:Y:S01]  /*da40*/  HMMA.16816.F32.BF16 R92, R140.reuse, R148, R92 ;  /* 0x000000948c5c723c */ /* 0x042fe2000004185c */
[----:B------:R-:W-:Y:S03]  /*da50*/  @!P6 PRMT R171, R219, 0x5410, RZ ;  /* 0x00005410dbabe816 */ /* 0x000fe600000000ff */
[----:B------:R-:W-:Y:S02]  /*da60*/  SHF.R.U32.HI R146, RZ, 0x8, R146 ;  /* 0x00000008ff927819 */ /* 0x000fe40000011692 */
[----:B------:R-:W-:Y:S01]  /*da70*/  STG.E.U16 [R178.64+0x60], R171 ;  /* 0x000060abb2007986 */ /* 0x000fe2000c101510 */
[----:B------:R-:W-:Y:S01]  /*da80*/  LOP3.LUT R148, R183, UR13, R162, 0x96, !PT ;  /* 0x0000000db7947c12 */ /* 0x000fe2000f8e96a2 */
[C---:B------:R-:W-:Y:S01]  /*da90*/  HMMA.16816.F32.BF16 R96, R140.reuse, R150, R96 ;  /* 0x000000968c60723c */ /* 0x040fe20000041860 */
[----:B------:R-:W-:Y:S03]  /*daa0*/  LOP3.LUT R147, R146, 0xffff, RZ, 0xc0, !PT ;  /* 0x0000ffff92937812 */ /* 0x000fe600078ec0ff */
[----:B------:R-:W-:Y:S02]  /*dab0*/  PRMT R162, R144, 0x5410, R145 ;  /* 0x0000541090a27816 */ /* 0x000fe40000000091 */
[----:B------:R-:W-:Y:S02]  /*dac0*/  ISETP.GE.U32.AND P5, PT, R252, R147, PT ;  /* 0x00000093fc00720c */ /* 0x000fe40003fa6070 */
[C---:B--2---:R-:W-:Y:S01]  /*dad0*/  HMMA.16816.F32.BF16 R100, R140.reuse, R152, R100 ;  /* 0x000000988c64723c */ /* 0x044fe20000041864 */
[----:B------:R-:W1:Y:S03]  /*dae0*/  LDSM.16.MT88.4 R144, [R204+0x17000] ;  /* 0x01700000cc90783b */ /* 0x000e660000004200 */
[----:B------:R-:W-:Y:S02]  /*daf0*/  LOP3.LUT R149, R148, 0xff, RZ, 0xc0, !PT ;  /* 0x000000ff94957812 */ /* 0x000fe400078ec0ff */
[----:B------:R-:W-:Y:S02]  /*db00*/  SHF.R.U32.HI R151, RZ, 0x18, R158 ;  /* 0x00000018ff977819 */ /* 0x000fe4000001169e */
[C---:B------:R-:W-:Y:S01]  /*db10*/  HMMA.16816.F32.BF16 R104, R140.reuse, R154, R104 ;  /* 0x0000009a8c68723c */ /* 0x040fe20000041868 */
[----:B------:R-:W-:Y:S01]  /*db20*/  SHF.R.U32.HI R150, RZ, 0x18, R182 ;  /* 0x00000018ff967819 */ /* 0x000fe200000116b6 */
[----:B------:R-:W-:Y:S01]  /*db30*/  LDSM.16.MT88.4 R152, [R206+0x11800] ;  /* 0x01180000ce98783b */ /* 0x000fe20000004200 */
[----:B------:R-:W-:Y:S01]  /*db40*/  ISETP.GE.U32.AND P0, PT, R252, R151, PT ;  /* 0x00000097fc00720c */ /* 0x000fe20003f06070 */
[----:B------:R-:W-:Y:S01]  /*db50*/  @!P5 HFMA2.BF16_V2 R217, -RZ.H0_H0, RZ.H0_H0, -R170.H0_H0 ;  /* 0x200000ffffd9d231 */ /* 0x000fe200003409aa */
[----:B------:R-:W-:Y:S02]  /*db60*/  PRMT R163, R163, 0x5410, R150 ;  /* 0x00005410a3a37816 */ /* 0x000fe40000000096 */
[----:B------:R-:W-:Y:S01]  /*db70*/  LOP3.LUT R150, R148, 0xffff, RZ, 0xc0, !PT ;  /* 0x0000ffff94967812 */ /* 0x000fe200078ec0ff */
[C---:B------:R-:W-:Y:S01]  /*db80*/  HMMA.16816.F32.BF16 R108, R140.reuse, R132, R108 ;  /* 0x000000848c6c723c */ /* 0x040fe2000004186c */
[----:B------:R-:W-:Y:S03]  /*db90*/  SHF.R.U32.HI R158, RZ, 0x10, R158 ;  /* 0x00000010ff9e7819 */ /* 0x000fe6000001169e */
[----:B------:R-:W-:Y:S02]  /*dba0*/  SHF.R.U32.HI R150, RZ, 0x8, R150 ;  /* 0x00000008ff967819 */ /* 0x000fe40000011696 */
[----:B------:R-:W-:Y:S02]  /*dbb0*/  LOP3.LUT R3, R158, 0xff, RZ, 0xc0, !PT ;  /* 0x000000ff9e037812 */ /* 0x000fe400078ec0ff */
[C---:B------:R-:W-:Y:S01]  /*dbc0*/  HMMA.16816.F32.BF16 R112, R140.reuse, R134, R112 ;  /* 0x000000868c70723c */ /* 0x040fe20000041870 */
[----:B------:R-:W-:Y:S01]  /*dbd0*/  SHF.R.U32.HI R132, RZ, 0x10, R148 ;  /* 0x00000010ff847819 */ /* 0x000fe20000011694 */
[----:B------:R-:W-:Y:S01]  /*dbe0*/  LDSM.16.MT88.4 R156, [R205+0x11800] ;  /* 0x01180000cd9c783b */ /* 0x000fe20000004200 */
[----:B------:R-:W-:Y:S01]  /*dbf0*/  ISETP.GE.U32.AND P6, PT, R252, R3, PT ;  /* 0x00000003fc00720c */ /* 0x000fe20003fc6070 */
[----:B------:R-:W-:Y:S01]  /*dc00*/  @!P0 HFMA2.BF16_V2 R216, -RZ.H0_H0, RZ.H0_H0, -R172.H0_H0 ;  /* 0x200000ffffd88231 */ /* 0x000fe200003409ac */
[----:B------:R-:W-:Y:S02]  /*dc10*/  PRMT R133, R149, 0x5410, R150 ;  /* 0x0000541095857816 */ /* 0x000fe40000000096 */
[----:B------:R-:W-:Y:S01]  /*dc20*/  SHF.R.U32.HI R149, RZ, 0x18, R148 ;  /* 0x00000018ff957819 */ /* 0x000fe20000011694 */
[C---:B----4-:R-:W-:Y:S01]  /*dc30*/  HMMA.16816.F32.BF16 R116, R140.reuse, R136, R116 ;  /* 0x000000888c74723c */ /* 0x050fe20000041874 */
[----:B------:R-:W-:Y:S03]  /*dc40*/  LOP3.LUT R132, R132, 0xff, RZ, 0xc0, !PT ;  /* 0x000000ff84847812 */ /* 0x000fe600078ec0ff */
[----:B------:R-:W-:Y:S01]  /*dc50*/  @!P5 PRMT R170, R217, 0x5410, RZ ;  /* 0x00005410d9aad816 */ /* 0x000fe200000000ff */
[--C-:B------:R-:W-:Y:S01]  /*dc60*/  HSET2.LE.AND R133, R133, R186.reuse, PT ;  /* 0x000000ba85857233 */ /* 0x100fe20003803000 */
[----:B------:R-:W-:Y:S01]  /*dc70*/  PRMT R165, R132, 0x5410, R149 ;  /* 0x0000541084a57816 */ /* 0x000fe20000000095 */
[--C-:B------:R-:W-:Y:S01]  /*dc80*/  HSET2.LE.AND R132, R163, R186.reuse, PT ;  /* 0x000000baa3847233 */ /* 0x100fe20003803000 */
[C---:B------:R-:W-:Y:S01]  /*dc90*/  HMMA.16816.F32.BF16 R120, R140.reuse, R138, R120 ;  /* 0x0000008a8c78723c */ /* 0x040fe20000041878 */
[----:B------:R-:W2:Y:S03]  /*dca0*/  LDSM.16.MT88.4 R148, [R208+0x11800] ;  /* 0x01180000d094783b */ /* 0x000ea60000004200 */
[----:B------:R-:W-:Y:S01]  /*dcb0*/  F2FP.BF16.PACK_AB R3, R169, R166 ;  /* 0x000000a6a903723e */ /* 0x000fe200000010ff */
[--C-:B------:R-:W-:Y:S01]  /*dcc0*/  HSET2.LE.AND R166, R162, R186.reuse, PT ;  /* 0x000000baa2a67233 */ /* 0x100fe20003803000 */
[----:B------:R-:W-:Y:S01]  /*dcd0*/  LOP3.LUT R164, R133, R164, RZ, 0xc0, !PT ;  /* 0x000000a485a47212 */ /* 0x000fe200078ec0ff */
[----:B------:R-:W-:Y:S01]  /*dce0*/  @!P6 HFMA2.BF16_V2 R215, -RZ.H0_H0, RZ.H0_H0, -R173.H0_H0 ;  /* 0x200000ffffd7e231 */ /* 0x000fe200003409ad */
[C---:B-1----:R-:W-:Y:S01]  /*dcf0*/  HMMA.16816.F32.BF16 R124, R140.reuse, R144, R124 ;  /* 0x000000908c7c723c */ /* 0x042fe2000004187c */
[----:B------:R-:W-:Y:S01]  /*dd00*/  HSET2.LE.AND R165, R165, R186, PT ;  /* 0x000000baa5a57233 */ /* 0x000fe20003803000 */
[----:B------:R-:W1:Y:S02]  /*dd10*/  LDSM.16.MT88.4 R160, [R204+0x11800] ;  /* 0x01180000cca0783b */ /* 0x000e640000004200 */
[----:B------:R-:W-:Y:S02]  /*dd20*/  LOP3.LUT R167, R132, R3, RZ, 0xc0, !PT ;  /* 0x0000000384a77212 */ /* 0x000fe400078ec0ff */
[----:B------:R-:W-:Y:S02]  /*dd30*/  PRMT R132, R173, 0x5410, R172 ;  /* 0x00005410ad847816 */ /* 0x000fe400000000ac */
[----:B------:R-:W-:Y:S01]  /*dd40*/  HMMA.16816.F32.BF16 R128, R140, R146, R128 ;  /* 0x000000928c80723c */ /* 0x000fe20000041880 */
[----:B------:R-:W-:Y:S01]  /*dd50*/  PRMT R133, R175, 0x5410, R174 ;  /* 0x00005410af857816 */ /* 0x000fe200000000ae */
[----:B------:R-:W-:Y:S02]  /*dd60*/  STG.E.U16 [R178.64+0x62], R170 ;  /* 0x000062aab2007986 */ /* 0x000fe4000c101510 */
[----:B------:R-:W-:Y:S02]  /*dd70*/  LOP3.LUT R165, R165, R132, RZ, 0xc0, !PT ;  /* 0x00000084a5a57212 */ /* 0x000fe400078ec0ff */
[----:B------:R-:W-:Y:S02]  /*dd80*/  LOP3.LUT R166, R166, R133, RZ, 0xc0, !PT ;  /* 0x00000085a6a67212 */ /* 0x000fe400078ec0ff */
[----:B------:R-:W-:Y:S04]  /*dd90*/  @!P6 PRMT R173, R215, 0x5410, RZ ;  /* 0x00005410d7ade816 */ /* 0x000fe800000000ff */
[----:B------:R-:W-:Y:S01]  /*dda0*/  @!P0 PRMT R172, R216, 0x5410, RZ ;  /* 0x00005410d8ac8816 */ /* 0x000fe200000000ff */
[----:B------:R-:W-:Y:S04]  /*ddb0*/  STG.E.U16 [R176.64+0x60], R173 ;  /* 0x000060adb0007986 */ /* 0x000fe8000c101510 */
[----:B------:R-:W-:Y:S01]  /*ddc0*/  STG.E.U16 [R176.64+0x62], R172 ;  /* 0x000062acb0007986 */ /* 0x000fe2000c101510 */
[C---:B--2---:R-:W-:Y:S03]  /*ddd0*/  HMMA.16816.F32.BF16 R132, R164.reuse, R148, R4 ;  /* 0x00000094a484723c */ /* 0x044fe60000041804 */
[----:B------:R-:W2:Y:S05]  /*dde0*/  LDSM.16.MT88.4 R4, [R208+0x13800] ;  /* 0x01380000d004783b */ /* 0x000eaa0000004200 */
[C---:B------:R-:W-:Y:S03]  /*ddf0*/  HMMA.16816.F32.BF16 R136, R164.reuse, R150, R8 ;  /* 0x00000096a488723c */ /* 0x040fe60000041808 */
[----:B------:R-:W3:Y:S05]  /*de00*/  LDSM.16.MT88.4 R8, [R206+0x13800] ;  /* 0x01380000ce08783b */ /* 0x000eea0000004200 */
[C---:B------:R-:W-:Y:S03]  /*de10*/  HMMA.16816.F32.BF16 R140, R164.reuse, R152, R12 ;  /* 0x00000098a48c723c */ /* 0x040fe6000004180c */
[----:B------:R-:W4:Y:S05]  /*de20*/  LDSM.16.MT88.4 R12, [R205+0x13800] ;  /* 0x01380000cd0c783b */ /* 0x000f2a0000004200 */
[C---:B------:R-:W-:Y:S03]  /*de30*/  HMMA.16816.F32.BF16 R144, R164.reuse, R154, R16 ;  /* 0x0000009aa490723c */ /* 0x040fe60000041810 */
[----:B------:R-:W3:Y:S05]  /*de40*/  LDSM.16.MT88.4 R16, [R204+0x13800] ;  /* 0x01380000cc10783b */ /* 0x000eea0000004200 */
[C---:B------:R-:W-:Y:S03]  /*de50*/  HMMA.16816.F32.BF16 R148, R164.reuse, R156, R20 ;  /* 0x0000009ca494723c */ /* 0x040fe60000041814 */
[----:B------:R-:W3:Y:S05]  /*de60*/  LDSM.16.MT88.4 R20, [R208+0x15800] ;  /* 0x01580000d014783b */ /* 0x000eea0000004200 */
[C---:B------:R-:W-:Y:S03]  /*de70*/  HMMA.16816.F32.BF16 R152, R164.reuse, R158, R24 ;  /* 0x0000009ea498723c */ /* 0x040fe60000041818 */
[----:B------:R-:W-:Y:S05]  /*de80*/  LDSM.16.MT88.4 R24, [R204+0x15800] ;  /* 0x01580000cc18783b */ /* 0x000fea0000004200 */
[C---:B-1----:R-:W-:Y:S08]  /*de90*/  HMMA.16816.F32.BF16 R156, R164.reuse, R160, R28 ;  /* 0x000000a0a49c723c */ /* 0x042ff0000004181c */
[C---:B------:R-:W-:Y:S08]  /*dea0*/  HMMA.16816.F32.BF16 R160, R164.reuse, R162, R32 ;  /* 0x000000a2a4a0723c */ /* 0x040ff00000041820 */
[C---:B--2---:R-:W-:Y:S08]  /*deb0*/  HMMA.16816.F32.BF16 R36, R164.reuse, R4, R36 ;  /* 0x00000004a424723c */ /* 0x044ff00000041824 */
        /* <DEDUP_REMOVED lines=21> */
[C---:B---3--:R-:W-:Y:S07]  /*e010*/  HMMA.16816.F32.BF16 R100, R164.reuse, R12, R100 ;  /* 0x0000000ca464723c */ /* 0x048fee0000041864 */
[----:B------:R-:W-:Y:S01]  /*e020*/  LOP3.LUT R13, R182, 0xff, RZ, 0xc0, !PT ;  /* 0x000000ffb60d7812 */ /* 0x000fe200078ec0ff */
[C---:B------:R-:W-:Y:S01]  /*e030*/  HMMA.16816.F32.BF16 R104, R164.reuse, R14, R104 ;  /* 0x0000000ea468723c */ /* 0x040fe20000041868 */
[--C-:B------:R-:W-:Y:S02]  /*e040*/  SHF.R.U32.HI R12, RZ, 0x10, R182.reuse ;  /* 0x00000010ff0c7819 */ /* 0x100fe400000116b6 */
[----:B------:R-:W-:Y:S02]  /*e050*/  ISETP.GE.U32.AND P5, PT, R252, R13, PT ;  /* 0x0000000dfc00720c */ /* 0x000fe40003fa6070 */
[----:B------:R-:W-:Y:S02]  /*e060*/  SHF.R.U32.HI R13, RZ, 0x18, R182 ;  /* 0x00000018ff0d7819 */ /* 0x000fe400000116b6 */
[----:B------:R-:W-:Y:S01]  /*e070*/  LOP3.LUT R182, R182, 0xffff, RZ, 0xc0, !PT ;  /* 0x0000ffffb6b67812 */ /* 0x000fe200078ec0ff */
[C---:B----4-:R-:W-:Y:S01]  /*e080*/  HMMA.16816.F32.BF16 R108, R164.reuse, R16, R108 ;  /* 0x00000010a46c723c */ /* 0x050fe2000004186c */
[----:B------:R-:W-:Y:S03]  /*e090*/  ISETP.GE.U32.AND P6, PT, R252, R13, PT ;  /* 0x0000000dfc00720c */ /* 0x000fe60003fc6070 */
[----:B------:R-:W-:Y:S02]  /*e0a0*/  LOP3.LUT R13, R12, 0xff, RZ, 0xc0, !PT ;  /* 0x000000ff0c0d7812 */ /* 0x000fe400078ec0ff */
[----:B------:R-:W-:Y:S02]  /*e0b0*/  SHF.R.U32.HI R182, RZ, 0x8, R182 ;  /* 0x00000008ffb67819 */ /* 0x000fe400000116b6 */
[C---:B------:R-:W-:Y:S01]  /*e0c0*/  HMMA.16816.F32.BF16 R112, R164.reuse, R18, R112 ;  /* 0x00000012a470723c */ /* 0x040fe20000041870 */
[----:B------:R-:W-:Y:S01]  /*e0d0*/  @!P5 HFMA2.BF16_V2 R218, -RZ.H0_H0, RZ.H0_H0, -R175.H0_H0 ;  /* 0x200000ffffdad231 */ /* 0x000fe200003409af */
[----:B------:R-:W-:Y:S02]  /*e0e0*/  ISETP.GE.U32.AND P0, PT, R252, R13, PT ;  /* 0x0000000dfc00720c */ /* 0x000fe40003f06070 */
[----:B------:R-:W-:Y:S02]  /*e0f0*/  LOP3.LUT R13, R182, 0xffff, RZ, 0xc0, !PT ;  /* 0x0000ffffb60d7812 */ /* 0x000fe400078ec0ff */
[----:B------:R-:W-:Y:S01]  /*e100*/  @!P5 PRMT R175, R218, 0x5410, RZ ;  /* 0x00005410daafd816 */ /* 0x000fe200000000ff */
[--C-:B------:R-:W-:Y:S01]  /*e110*/  @!P6 HFMA2.BF16_V2 R220, -RZ.H0_H0, RZ.H0_H0, -R3.reuse.H1_H1 ;  /* 0x200000ffffdce231 */ /* 0x100fe20000360903 */
[C---:B-1----:R-:W-:Y:S01]  /*e120*/  HMMA.16816.F32.BF16 R116, R164.reuse, R4, R116 ;  /* 0x00000004a474723c */ /* 0x042fe20000041874 */
[----:B------:R-:W-:Y:S02]  /*e130*/  ISETP.GE.U32.AND P5, PT, R252, R13, PT ;  /* 0x0000000dfc00720c */ /* 0x000fe40003fa6070 */
[----:B------:R-:W-:Y:S04]  /*e140*/  STG.E.U16 [R178.64+0x70], R175 ;  /* 0x000070afb2007986 */ /* 0x000fe8000c101510 */
[----:B------:R-:W-:Y:S01]  /*e150*/  @!P0 HFMA2.BF16_V2 R221, -RZ.H0_H0, RZ.H0_H0, -R3.H0_H0 ;  /* 0x200000ffffdd8231 */ /* 0x000fe20000340903 */
[C---:B------:R-:W-:Y:S01]  /*e160*/  HMMA.16816.F32.BF16 R120, R164.reuse, R6, R120 ;  /* 0x00000006a478723c */ /* 0x040fe20000041878 */
[----:B------:R-:W-:Y:S03]  /*e170*/  @P6 PRMT R5, R3, 0x7632, R5 ;  /* 0x0000763203056816 */ /* 0x000fe60000000005 */
[----:B------:R-:W-:Y:S01]  /*e180*/  @!P0 PRMT R3, R221, 0x5410, RZ ;  /* 0x00005410dd038816 */ /* 0x000fe200000000ff */
[----:B------:R-:W-:Y:S01]  /*e190*/  FADD.FTZ R4, R169, R184 ;  /* 0x000000b8a9047221 */ /* 0x000fe20000010000 */
[----:B------:R-:W-:Y:S01]  /*e1a0*/  @!P5 HFMA2.BF16_V2 R226, -RZ.H0_H0, RZ.H0_H0, -R174.H0_H0 ;  /* 0x200000ffffe2d231 */ /* 0x000fe200003409ae */
[----:B------:R-:W-:Y:S01]  /*e1b0*/  @!P6 PRMT R5, R220, 0x5410, RZ ;  /* 0x00005410dc05e816 */ /* 0x000fe200000000ff */
[C---:B--2---:R-:W-:Y:S04]  /*e1c0*/  HMMA.16816.F32.BF16 R124, R164.reuse, R8, R124 ;  /* 0x00000008a47c723c */ /* 0x044fe8000004187c */
[----:B------:R-:W-:Y:S02]  /*e1d0*/  @!P5 PRMT R174, R226, 0x5410, RZ ;  /* 0x00005410e2aed816 */ /* 0x000fe400000000ff */
[----:B------:R-:W-:Y:S02]  /*e1e0*/  ISETP.LT.AND P5, PT, RZ, UR25, PT ;  /* 0x00000019ff007c0c */ /* 0x000fe4000bfa1270 */
[----:B------:R-:W-:Y:S01]  /*e1f0*/  HMMA.16816.F32.BF16 R128, R164, R10, R128 ;  /* 0x0000000aa480723c */ /* 0x000fe20000041880 */
[----:B------:R-:W-:Y:S04]  /*e200*/  STG.E.U16 [R178.64+0x72], R174 ;  /* 0x000072aeb2007986 */ /* 0x000fe8000c101510 */
[----:B------:R1:W-:Y:S02]  /*e210*/  STG.E.U16 [R176.64+0x70], R3 ;  /* 0x00007003b0007986 */ /* 0x0003e4000c101510 */
[----:B------:R-:W-:Y:S01]  /*e220*/  IADD3 R164, P0, R178, -0x80, RZ ;  /* 0xffffff80b2a47810 */ /* 0x000fe20007f1e0ff */
[----:B------:R-:W-:Y:S01]  /*e230*/  IMAD.MOV.U32 R165, RZ, RZ, R0 ;  /* 0x000000ffffa57224 */ /* 0x000fe200078e0000 */
[----:B------:R-:W-:Y:S03]  /*e240*/  STG.E.U16 [R176.64+0x72], R5 ;  /* 0x00007205b0007986 */ /* 0x000fe6000c101510 */
[----:B------:R-:W-:Y:S01]  /*e250*/  IADD3.X R167, R179, -0x1, RZ, P0, !PT ;  /* 0xffffffffb3a77810 */ /* 0x000fe200007fe4ff */
[----:B-1----:R-:W-:Y:S05]  /*e260*/  FADD.FTZ R3, R180, R181 ;  /* 0x000000b5b4037221 */ /* 0x002fea0000010000 */
[----:B------:R1:W-:Y:S04]  /*e270*/  STL [R1+0x70], R3 ;  /* 0x0000700301007387 */ /* 0x0003e80000100800 */
[----:B------:R2:W-:Y:S01]  /*e280*/  STL [R1+0x30], R4 ;  /* 0x0000300401007387 */ /* 0x0005e20000100800 */
[----:B-1----:R-:W-:Y:S01]  /*e290*/  IMAD.MOV.U32 R3, RZ, RZ, R2 ;  /* 0x000000ffff037224 */ /* 0x002fe200078e0002 */
[----:B--2--5:R-:W-:-:S05]  /*e2a0*/  @P5 BRA `(.L_x_777) ;  /* 0xffffa99000005947 */ /* 0x024fca000383ffff */
.L_x_776:
[----:B------:R-:W2:Y:S01]  /*e2b0*/  LDL.LU R6, [R1+0x70] ;  /* 0x0000700001067983 */ /* 0x000ea20000300800 */
[----:B-1----:R-:W-:-:S02]  /*e2c0*/  MOV R12, 0x3f800000 ;  /* 0x3f800000000c7802 */ /* 0x002fc40000000f00 */
[----:B------:R-:W-:Y:S01]  /*e2d0*/  MOV R13, 0x3f800000 ;  /* 0x3f800000000d7802 */ /* 0x000fe20000000f00 */
[----:B------:R-:W3:Y:S01]  /*e2e0*/  LDL.LU R5, [R1+0x30] ;  /* 0x0000300001057983 */ /* 0x000ee20000300800 */
[----:B------:R-:W1:Y:S01]  /*e2f0*/  S2UR UR6, SR_CTAID.Y ;  /* 0x00000000000679c3 */ /* 0x000e620000002600 */
[----:B------:R-:W-:Y:S01]  /*e300*/  UISETP.NE.AND UP0, UPT, UR10, -0x1, UPT ;  /* 0xffffffff0a00788c */ /* 0x000fe2000bf05270 */
[----:B------:R-:W-:Y:S01]  /*e310*/  BSSY B0, `(.L_x_780) ;  /* 0x0000195000007945 */ /* 0x000fe20003800000 */
[----:B------:R-:W-:Y:S02]  /*e320*/  ULDC.64 UR4, c[0x0][0x1e8] ;  /* 0x00007a0000047ab9 */ /* 0x000fe40000000a00 */
[----:B------:R-:W-:Y:S02]  /*e330*/  ULDC.U8 UR9, c[0x0][0x329] ;  /* 0x0000ca4000097ab9 */ /* 0x000fe40000000000 */
[----:B------:R-:W-:Y:S01]  /*e340*/  UISETP.NE.AND UP1, UPT, UR9, URZ, UPT ;  /* 0x0000003f0900728c */ /* 0x000fe2000bf25270 */
[----:B------:R-:W4:Y:S01]  /*e350*/  S2UR UR11, SR_CTAID.Z ;  /* 0x00000000000b79c3 */ /* 0x000f220000002700 */
[----:B------:R-:W-:-:S02]  /*e360*/  ULDC UR8, c[0x0][0x214] ;  /* 0x0000850000087ab9 */ /* 0x000fc40000000800 */
[----:B------:R-:W-:Y:S02]  /*e370*/  UMOV UR24, URZ ;  /* 0x0000003f00187c82 */ /* 0x000fe40008000000 */
[----:B------:R-:W-:Y:S02]  /*e380*/  @UP0 UIMAD.WIDE.U32 UR18, UR10, UR4, URZ ;  /* 0x000000040a1202a5 */ /* 0x000fe4000f8e003f */
[----:B------:R-:W-:Y:S02]  /*e390*/  UMOV UR25, URZ ;  /* 0x0000003f00197c82 */ /* 0x000fe40008000000 */
[----:B------:R-:W-:Y:S02]  /*e3a0*/  @UP0 UIMAD UR7, UR10, UR5, UR19 ;  /* 0x000000050a0702a4 */ /* 0x000fe4000f8e0213 */
[----:B------:R-:W-:Y:S02]  /*e3b0*/  @UP1 ULDC UR14, c[0x0][0x210] ;  /* 0x00008400000e1ab9 */ /* 0x000fe40000000800 */
[----:B------:R-:W-:-:S02]  /*e3c0*/  ULDC.64 UR4, c[0x0][0x1e0] ;  /* 0x0000780000047ab9 */ /* 0x000fc40000000a00 */
[----:B------:R-:W-:Y:S02]  /*e3d0*/  @UP1 UIMAD UR14, UR14, UR8, URZ ;  /* 0x000000080e0e12a4 */ /* 0x000fe4000f8e023f */
[----:B-1----:R-:W-:Y:S02]  /*e3e0*/  @!UP0 USHF.R.S32.HI UR13, URZ, 0x1f, UR6 ;  /* 0x0000001f3f0d8899 */ /* 0x002fe40008011406 */
[----:B------:R-:W-:Y:S02]  /*e3f0*/  @!UP0 UIMAD.WIDE.U32 UR22, UR6, UR4, URZ ;  /* 0x00000004061682a5 */ /* 0x000fe4000f8e003f */
[----:B------:R-:W-:Y:S02]  /*e400*/  @!UP0 UIMAD UR13, UR13, UR4, URZ ;  /* 0x000000040d0d82a4 */ /* 0x000fe4000f8e023f */
[----:B------:R-:W-:Y:S02]  /*e410*/  @UP1 UMOV UR19, 0x1 ;  /* 0x0000000100131882 */ /* 0x000fe40000000000 */
[----:B------:R-:W-:-:S02]  /*e420*/  ULDC.U8 UR4, c[0x0][0x328] ;  /* 0x0000ca0000047ab9 */ /* 0x000fc40000000000 */
[----:B------:R-:W-:Y:S02]  /*e430*/  UISETP.NE.AND UP2, UPT, UR4, URZ, UPT ;  /* 0x0000003f0400728c */ /* 0x000fe4000bf45270 */
[----:B------:R-:W-:Y:S02]  /*e440*/  @!UP0 UIMAD UR13, UR6, UR5, UR13 ;  /* 0x00000005060d82a4 */ /* 0x000fe4000f8e020d */
[----:B------:R-:W-:Y:S01]  /*e450*/  UISETP.NE.OR UP3, UPT, UR9, URZ, !UP2 ;  /* 0x0000003f0900728c */ /* 0x000fe2000d765670 */
[----:B------:R-:W1:Y:S01]  /*e460*/  S2UR UR9, SR_CTAID.X ;  /* 0x00000000000979c3 */ /* 0x000e620000002500 */
[----:B------:R-:W-:Y:S02]  /*e470*/  ULDC UR5, c[0x0][0x234] ;  /* 0x00008d0000057ab9 */ /* 0x000fe40000000800 */
[----:B------:R-:W-:Y:S02]  /*e480*/  @!UP1 USEL UR14, UR8, UR5, !UP2 ;  /* 0x00000005080e9287 */ /* 0x000fe4000d000000 */
[----:B------:R-:W-:-:S02]  /*e490*/  ULDC UR4, c[0x0][0x1c0] ;  /* 0x0000700000047ab9 */ /* 0x000fc40000000800 */
[----:B------:R-:W-:Y:S02]  /*e4a0*/  @!UP1 UIMAD UR19, UR14, UR4, URZ ;  /* 0x000000040e1392a4 */ /* 0x000fe4000f8e023f */
[----:B------:R-:W-:Y:S02]  /*e4b0*/  @UP1 ULDC UR20, c[0x0][0x210] ;  /* 0x0000840000141ab9 */ /* 0x000fe40000000800 */
[----:B------:R-:W-:Y:S02]  /*e4c0*/  @!UP3 UIMAD UR8, UR6, UR8, URZ ;  /* 0x000000080608b2a4 */ /* 0x000fe4000f8e023f */
[----:B------:R-:W-:Y:S02]  /*e4d0*/  UIMAD UR5, UR6, UR19, URZ ;  /* 0x00000013060572a4 */ /* 0x000fe4000f8e023f */
[----:B------:R-:W-:Y:S02]  /*e4e0*/  @!UP1 UMOV UR20, 0x1 ;  /* 0x0000000100149882 */ /* 0x000fe40000000000 */
[----:B------:R-:W-:-:S02]  /*e4f0*/  @!UP3 USEL UR8, UR8, UR10, !UP0 ;  /* 0x0000000a0808b287 */ /* 0x000fc4000c000000 */
[----:B------:R-:W-:Y:S02]  /*e500*/  USEL UR5, UR5, URZ, UP3 ;  /* 0x0000003f05057287 */ /* 0x000fe40009800000 */
[----:B------:R-:W-:Y:S02]  /*e510*/  @!UP3 USHF.R.S32.HI UR25, URZ, 0x1f, UR8 ;  /* 0x0000001f3f19b899 */ /* 0x000fe40008011408 */
[----:B----4-:R-:W-:Y:S02]  /*e520*/  UIMAD UR14, UR11, UR14, UR5 ;  /* 0x0000000e0b0e72a4 */ /* 0x010fe4000f8e0205 */
[----:B-1----:R-:W-:Y:S02]  /*e530*/  UIMAD UR4, UR9, UR20, URZ ;  /* 0x00000014090472a4 */ /* 0x002fe4000f8e023f */
[----:B------:R-:W-:Y:S02]  /*e540*/  @!UP3 UMOV UR24, UR8 ;  /* 0x000000080018bc82 */ /* 0x000fe40008000000 */
[----:B------:R-:W-:-:S02]  /*e550*/  USHF.L.U32 UR4, UR4, 0x6, URZ ;  /* 0x0000000604047899 */ /* 0x000fc4000800063f */
[----:B------:R-:W-:Y:S02]  /*e560*/  USHF.R.S32.HI UR6, URZ, 0x1f, UR14 ;  /* 0x0000001f3f067899 */ /* 0x000fe4000801140e */
[----:B------:R-:W-:Y:S02]  /*e570*/  USHF.R.S32.HI UR5, URZ, 0x1f, UR4 ;  /* 0x0000001f3f057899 */ /* 0x000fe40008011404 */
[----:B------:R-:W-:Y:S02]  /*e580*/  UIADD3 UR4, UP2, UP1, UR4, UR24, UR14 ;  /* 0x0000001804047290 */ /* 0x000fe4000f95e00e */
[----:B------:R-:W-:Y:S02]  /*e590*/  @!UP0 UIADD3 UR7, UR23, UR13, URZ ;  /* 0x0000000d17078290 */ /* 0x000fe4000fffe03f */
[----:B------:R-:W-:Y:S02]  /*e5a0*/  UIADD3.X UR5, UR5, UR25, UR6, UP2, UP1 ;  /* 0x0000001905057290 */ /* 0x000fe400097e2406 */
[----:B------:R-:W-:Y:S01]  /*e5b0*/  @!UP0 UMOV UR18, UR22 ;  /* 0x0000001600128c82 */ /* 0x000fe20008000000 */
[----:B--2---:R-:W1:Y:S04]  /*e5c0*/  SHFL.BFLY PT, R3, R6, 0x2, 0x1f ;  /* 0x0c401f0006037f89 */ /* 0x004e6800000e0000 */
[----:B---3--:R-:W2:Y:S01]  /*e5d0*/  SHFL.BFLY PT, R4, R5, 0x2, 0x1f ;  /* 0x0c401f0005047f89 */ /* 0x008ea200000e0000 */
[----:B-1----:R-:W-:-:S03]  /*e5e0*/  FADD.FTZ R3, R3, R6 ;  /* 0x0000000603037221 */ /* 0x002fc60000010000 */
[----:B------:R-:W1:Y:S01]  /*e5f0*/  S2R R6, SR_TID.X ;  /* 0x0000000000067919 */ /* 0x000e620000002100 */
[----:B--2---:R-:W-:-:S03]  /*e600*/  FADD.FTZ R4, R4, R5 ;  /* 0x0000000504047221 */ /* 0x004fc60000010000 */
[----:B------:R-:W2:Y:S04]  /*e610*/  SHFL.BFLY PT, R8, R3, 0x1, 0x1f ;  /* 0x0c201f0003087f89 */ /* 0x000ea800000e0000 */
[----:B------:R-:W3:Y:S01]  /*e620*/  SHFL.BFLY PT, R7, R4, 0x1, 0x1f ;  /* 0x0c201f0004077f89 */ /* 0x000ee200000e0000 */
[----:B-1----:R-:W-:Y:S01]  /*e630*/  SHF.R.S32.HI R5, RZ, 0x1f, R6 ;  /* 0x0000001fff057819 */ /* 0x002fe20000011406 */
[----:B--2---:R-:W-:-:S03]  /*e640*/  FADD.FTZ R8, R3, R8 ;  /* 0x0000000803087221 */ /* 0x004fc60000010000 */
[-C--:B------:R-:W-:Y:S01]  /*e650*/  LEA.HI R15, R5, R6.reuse, RZ, 0x2 ;  /* 0x00000006050f7211 */ /* 0x080fe200078f10ff */
[----:B---3--:R-:W-:Y:S01]  /*e660*/  FADD.FTZ R7, R4, R7 ;  /* 0x0000000704077221 */ /* 0x008fe20000010000 */
[----:B------:R-:W-:Y:S02]  /*e670*/  FSETP.NE.FTZ.AND P4, PT, R8, RZ, PT ;  /* 0x000000ff0800720b */ /* 0x000fe40003f95000 */
[--C-:B------:R-:W-:Y:S02]  /*e680*/  SHF.R.S32.HI R11, RZ, 0x2, R15.reuse ;  /* 0x00000002ff0b7819 */ /* 0x100fe4000001140f */
[----:B------:R-:W-:Y:S02]  /*e690*/  FSETP.NE.FTZ.AND P3, PT, R7, RZ, PT ;  /* 0x000000ff0700720b */ /* 0x000fe40003f75000 */
[----:B------:R-:W-:Y:S02]  /*e6a0*/  SHF.R.S32.HI R10, RZ, 0x1f, R15 ;  /* 0x0000001fff0a7819 */ /* 0x000fe4000001140f */
[----:B------:R-:W-:-:S02]  /*e6b0*/  LEA.HI R4, R5, R6, RZ, 0x5 ;  /* 0x0000000605047211 */ /* 0x000fc400078f28ff */
[----:B------:R-:W-:Y:S02]  /*e6c0*/  LEA.HI R9, R10, R11, RZ, 0x3 ;  /* 0x0000000b0a097211 */ /* 0x000fe400078f18ff */
[----:B------:R-:W-:Y:S01]  /*e6d0*/  LOP3.LUT R15, R15, 0x3ffffffc, RZ, 0xc0, !PT ;  /* 0x3ffffffc0f0f7812 */ /* 0x000fe200078ec0ff */
[----:B------:R-:W1:Y:S01]  /*e6e0*/  @P4 MUFU.RCP R12, R8 ;  /* 0x00000008000c4308 */ /* 0x000e620000001000 */
[----:B------:R-:W-:Y:S02]  /*e6f0*/  LOP3.LUT R14, R9, 0xfffffff8, RZ, 0xc0, !PT ;  /* 0xfffffff8090e7812 */ /* 0x000fe400078ec0ff */
[----:B------:R-:W-:Y:S02]  /*e700*/  SHF.R.S32.HI R3, RZ, 0x5, R4 ;  /* 0x00000005ff037819 */ /* 0x000fe40000011404 */
[----:B------:R-:W-:Y:S02]  /*e710*/  IADD3 R14, R11, -R14, RZ ;  /* 0x8000000e0b0e7210 */ /* 0x000fe40007ffe0ff */
[----:B------:R-:W-:Y:S01]  /*e720*/  IADD3 R10, -R15, R6, RZ ;  /* 0x000000060f0a7210 */ /* 0x000fe20007ffe1ff */
[----:B------:R-:W2:Y:S01]  /*e730*/  @P3 MUFU.RCP R13, R7 ;  /* 0x00000007000d3308 */ /* 0x000ea20000001000 */
[----:B------:R-:W-:-:S02]  /*e740*/  SHF.L.U32 R9, R14, 0x6, RZ ;  /* 0x000000060e097819 */ /* 0x000fc400000006ff */
[C---:B------:R-:W-:Y:S02]  /*e750*/  R2P PR, R14.reuse, 0x6 ;  /* 0x000000060e007804 */ /* 0x040fe40000000000 */
[----:B------:R-:W-:Y:S02]  /*e760*/  LOP3.LUT R9, R9, 0x1c0, RZ, 0xc0, !PT ;  /* 0x000001c009097812 */ /* 0x000fe400078ec0ff */
[----:B------:R-:W-:Y:S01]  /*e770*/  LOP3.LUT R14, R14, 0x1, RZ, 0xc0, !PT ;  /* 0x000000010e0e7812 */ /* 0x000fe200078ec0ff */
[----:B-1----:R-:W-:Y:S01]  /*e780*/  FMUL.FTZ R12, R12, c[0x0][0x2dc] ;  /* 0x0000b7000c0c7a20 */ /* 0x002fe20000410000 */
[----:B------:R-:W-:Y:S01]  /*e790*/  LEA R3, R3, R10, 0x9 ;  /* 0x0000000a03037211 */ /* 0x000fe200078e48ff */
[----:B------:R-:W-:Y:S01]  /*e7a0*/  @P4 MUFU.LG2 R8, R8 ;  /* 0x0000000800084308 */ /* 0x000fe20000000c00 */
[----:B------:R-:W-:Y:S01]  /*e7b0*/  LEA.HI R10, R9, R9, RZ, 0x1d ;  /* 0x00000009090a7211 */ /* 0x000fe200078fe8ff */
[----:B------:R-:W-:Y:S01]  /*e7c0*/  FMUL.FTZ R132, R12, R132 ;  /* 0x000000840c847220 */ /* 0x000fe20000410000 */
[----:B------:R-:W-:Y:S01]  /*e7d0*/  ISETP.NE.U32.AND P0, PT, R14, 0x1, PT ;  /* 0x000000010e00780c */ /* 0x000fe20003f05070 */
[C---:B------:R-:W-:Y:S01]  /*e7e0*/  FMUL.FTZ R133, R12.reuse, R133 ;  /* 0x000000850c857220 */ /* 0x040fe20000410000 */
[----:B------:R-:W-:Y:S01]  /*e7f0*/  LEA R3, R3, R10, 0x1 ;  /* 0x0000000a03037211 */ /* 0x000fe200078e08ff */
[----:B--2---:R-:W-:Y:S01]  /*e800*/  FMUL.FTZ R13, R13, c[0x0][0x2dc] ;  /* 0x0000b7000d0d7a20 */ /* 0x004fe20000410000 */
[----:B------:R-:W-:Y:S01]  /*e810*/  MOV R9, 0x20 ;  /* 0x0000002000097802 */ /* 0x000fe20000000f00 */
[C---:B------:R-:W-:Y:S01]  /*e820*/  FMUL.FTZ R136, R12.reuse, R136 ;  /* 0x000000880c887220 */ /* 0x040fe20000410000 */
[----:B------:R-:W-:Y:S01]  /*e830*/  SHF.L.U32 R3, R3, 0x1, RZ ;  /* 0x0000000103037819 */ /* 0x000fe200000006ff */
[----:B------:R-:W-:Y:S01]  /*e840*/  FMUL.FTZ R134, R13, R134 ;  /* 0x000000860d867220 */ /* 0x000fe20000410000 */
[----:B------:R-:W-:Y:S01]  /*e850*/  SEL R10, R9, 0xffffffe0, !P1 ;  /* 0xffffffe0090a7807 */ /* 0x000fe20004800000 */
[----:B------:R-:W-:Y:S01]  /*e860*/  FMUL.FTZ R135, R13, R135 ;  /* 0x000000870d877220 */ /* 0x000fe20000410000 */
[----:B------:R-:W-:Y:S01]  /*e870*/  MOV R9, 0x40 ;  /* 0x0000004000097802 */ /* 0x000fe20000000f00 */
[C---:B------:R-:W-:Y:S01]  /*e880*/  FMUL.FTZ R137, R12.reuse, R137 ;  /* 0x000000890c897220 */ /* 0x040fe20000410000 */
[----:B------:R-:W-:Y:S01]  /*e890*/  IADD3 R11, R3, -0x10, RZ ;  /* 0xfffffff0030b7810 */ /* 0x000fe20007ffe0ff */
[----:B------:R-:W-:Y:S01]  /*e8a0*/  FMUL.FTZ R138, R13, R138 ;  /* 0x0000008a0d8a7220 */ /* 0x000fe20000410000 */
[----:B------:R-:W-:Y:S01]  /*e8b0*/  @P0 IADD3 R11, R3, 0x10, RZ ;  /* 0x00000010030b0810 */ /* 0x000fe20007ffe0ff */
[----:B------:R-:W-:Y:S01]  /*e8c0*/  FMUL.FTZ R139, R13, R139 ;  /* 0x0000008b0d8b7220 */ /* 0x000fe20000410000 */
[----:B------:R-:W-:Y:S01]  /*e8d0*/  F2FP.BF16.PACK_AB R132, R133, R132 ;  /* 0x000000848584723e */ /* 0x000fe200000010ff */
[C---:B------:R-:W-:Y:S01]  /*e8e0*/  FMUL.FTZ R140, R12.reuse, R140 ;  /* 0x0000008c0c8c7220 */ /* 0x040fe20000410000 */
[----:B------:R-:W-:Y:S01]  /*e8f0*/  F2FP.BF16.PACK_AB R134, R135, R134 ;  /* 0x000000868786723e */ /* 0x000fe200000010ff */
[C---:B------:R-:W-:Y:S01]  /*e900*/  FMUL.FTZ R141, R12.reuse, R141 ;  /* 0x0000008d0c8d7220 */ /* 0x040fe20000410000 */
[----:B------:R-:W-:Y:S01]  /*e910*/  F2FP.BF16.PACK_AB R136, R137, R136 ;  /* 0x000000888988723e */ /* 0x000fe200000010ff */
[----:B------:R-:W-:Y:S01]  /*e920*/  FMUL.FTZ R142, R13, R142 ;  /* 0x0000008e0d8e7220 */ /* 0x000fe20000410000 */
[----:B------:R-:W-:Y:S01]  /*e930*/  F2FP.BF16.PACK_AB R138, R139, R138 ;  /* 0x0000008a8b8a723e */ /* 0x000fe200000010ff */
        /* <DEDUP_REMOVED lines=99> */
[----:B------:R-:W-:Y:S01]  /*ef70*/  SEL R12, R9, 0xffffffc0, !P2 ;  /* 0xffffffc0090c7807 */ /* 0x000fe20005000000 */
[C---:B------:R-:W-:Y:S01]  /*ef80*/  FMUL.FTZ R150, R13.reuse, R150 ;  /* 0x000000960d967220 */ /* 0x040fe20000410000 */
[----:B------:R-:W-:Y:S01]  /*ef90*/  IADD3 R9, R10, R11, RZ ;  /* 0x0000000b0a097210 */ /* 0x000fe20007ffe0ff */
[----:B------:R-:W-:Y:S01]  /*efa0*/  FMUL.FTZ R151, R13, R151 ;  /* 0x000000970d977220 */ /* 0x000fe20000410000 */
[----:B------:R-:W-:Y:S01]  /*efb0*/  IADD3 R17, R3, R12, RZ ;  /* 0x0000000c03117210 */ /* 0x000fe20007ffe0ff */
        /* <DEDUP_REMOVED lines=108> */
[----:B-1----:R-:W-:Y:S01]  /*f680*/  @P3 FMUL.FTZ R7, R7, 0.69314718246459960938 ;  /* 0x3f31721807073820 */ /* 0x002fe20000410000 */
[----:B------:R-:W-:Y:S01]  /*f690*/  STS [R23+0x2000], R64 ;  /* 0x0020004017007388 */ /* 0x000fe20000000800 */
[----:B------:R-:W-:-:S02]  /*f6a0*/  F2FP.BF16.PACK_AB R126, R127, R126 ;  /* 0x0000007e7f7e723e */ /* 0x000fc400000010ff */
[----:B------:R-:W-:Y:S01]  /*f6b0*/  F2FP.BF16.PACK_AB R128, R129, R128 ;  /* 0x000000808180723e */ /* 0x000fe200000010ff */
[----:B------:R-:W-:Y:S01]  /*f6c0*/  STS [R23+0x2400], R66 ;  /* 0x0024004217007388 */ /* 0x000fe20000000800 */
[----:B------:R-:W-:-:S03]  /*f6d0*/  F2FP.BF16.PACK_AB R13, R13, R130 ;  /* 0x000000820d0d723e */ /* 0x000fc600000010ff */
        /* <DEDUP_REMOVED lines=23> */
[----:B------:R2:W-:Y:S01]  /*f850*/  STS [R9+0x6400], R114 ;  /* 0x0064007209007388 */ /* 0x0005e20000000800 */
[----:B-1----:R-:W-:-:S02]  /*f860*/  LOP3.LUT R3, R4, 0xffffffe0, RZ, 0xc0, !PT ;  /* 0xffffffe004037812 */ /* 0x002fc400078ec0ff */
[----:B------:R-:W-:Y:S01]  /*f870*/  MOV R4, 0x7f800000 ;  /* 0x7f80000000047802 */ /* 0x000fe20000000f00 */
[----:B------:R1:W-:Y:S01]  /*f880*/  STS [R17+0x6000], R116 ;  /* 0x0060007411007388 */ /* 0x0003e20000000800 */
[----:B------:R-:W-:Y:S01]  /*f890*/  IADD3 R3, R6, -R3, RZ ;  /* 0x8000000306037210 */ /* 0x000fe20007ffe0ff */
[----:B------:R-:W-:Y:S02]  /*f8a0*/  @P3 FFMA.FTZ R4, R0, c[0x0][0x238], R7 ;  /* 0x00008e0000043a23 */ /* 0x000fe40000010007 */
[----:B------:R1:W-:Y:S01]  /*f8b0*/  STS [R17+0x6400], R118 ;  /* 0x0064007611007388 */ /* 0x0003e20000000800 */
[----:B------:R-:W-:Y:S02]  /*f8c0*/  LOP3.LUT P0, RZ, R3, 0x3, RZ, 0xc0, !PT ;  /* 0x0000000303ff7812 */ /* 0x000fe4000780c0ff */
[----:B------:R-:W-:Y:S01]  /*f8d0*/  MOV R3, 0x7f800000 ;  /* 0x7f80000000037802 */ /* 0x000fe20000000f00 */
[----:B------:R1:W-:Y:S04]  /*f8e0*/  STS [R19+0x6000], R120 ;  /* 0x0060007813007388 */ /* 0x0003e80000000800 */
[----:B------:R1:W-:Y:S04]  /*f8f0*/  STS [R19+0x6400], R122 ;  /* 0x0064007a13007388 */ /* 0x0003e80000000800 */
[----:B------:R1:W-:Y:S04]  /*f900*/  STS [R21+0x6000], R124 ;  /* 0x0060007c15007388 */ /* 0x0003e80000000800 */
[----:B------:R1:W-:Y:S01]  /*f910*/  STS [R21+0x6400], R126 ;  /* 0x0064007e15007388 */ /* 0x0003e20000000800 */
[----:B--2---:R-:W-:-:S03]  /*f920*/  @P4 FMUL.FTZ R9, R8, 0.69314718246459960938 ;  /* 0x3f31721808094820 */ /* 0x004fc60000410000 */
[----:B------:R1:W-:Y:S01]  /*f930*/  STS [R23+0x6000], R128 ;  /* 0x0060008017007388 */ /* 0x0003e20000000800 */
[----:B------:R-:W-:-:S03]  /*f940*/  @P4 FFMA.FTZ R3, R2, c[0x0][0x238], R9 ;  /* 0x00008e0002034a23 */ /* 0x000fc60000010009 */
[----:B------:R1:W-:Y:S04]  /*f950*/  STS [R23+0x6400], R13 ;  /* 0x0064000d17007388 */ /* 0x0003e80000000800 */
[----:B------:R-:W-:Y:S06]  /*f960*/  BAR.SYNC.DEFER_BLOCKING 0x0 ;  /* 0x0000000000007b1d */ /* 0x000fec0000010000 */
[----:B------:R1:W2:Y:S04]  /*f970*/  LDS.128 R68, [R248] ;  /* 0x00000000f8447984 */ /* 0x0002a80000000c00 */
        /* <DEDUP_REMOVED lines=9> */
[----:B-----5:R1:W1:Y:S04]  /*fa10*/  LDS.128 R28, [R248+0x5000] ;  /* 0x00500000f81c7984 */ /* 0x0202680000000c00 */
[----:B------:R1:W1:Y:S04]  /*fa20*/  LDS.128 R24, [R248+0x5800] ;  /* 0x00580000f8187984 */ /* 0x0002680000000c00 */
[----:B------:R1:W1:Y:S04]  /*fa30*/  LDS.128 R20, [R248+0x6000] ;  /* 0x00600000f8147984 */ /* 0x0002680000000c00 */
[----:B------:R1:W1:Y:S04]  /*fa40*/  LDS.128 R16, [R248+0x6800] ;  /* 0x00680000f8107984 */ /* 0x0002680000000c00 */
[----:B------:R1:W1:Y:S04]  /*fa50*/  LDS.128 R12, [R248+0x7000] ;  /* 0x00700000f80c7984 */ /* 0x0002680000000c00 */
[----:B------:R1:W1:Y:S01]  /*fa60*/  LDS.128 R72, [R248+0x7800] ;  /* 0x00780000f8487984 */ /* 0x0002620000000c00 */
[----:B------:R-:W-:Y:S05]  /*fa70*/  @P0 BRA `(.L_x_781) ;  /* 0x000001e000000947 */ /* 0x000fea0003800000 */
[----:B--234-:R-:W2:Y:S01]  /*fa80*/  S2R R0, SR_TID.X ;  /* 0x0000000000007919 */ /* 0x01cea20000002100 */
[----:B------:R-:W-:Y:S01]  /*fa90*/  UIMAD UR6, UR9, -0x40, UR15 ;  /* 0xffffffc0090678a4 */ /* 0x000fe2000f8e020f */
[----:B--2---:R-:W-:-:S04]  /*faa0*/  SHF.R.S32.HI R7, RZ, 0x1f, R0 ;  /* 0x0000001fff077819 */ /* 0x004fc80000011400 */
[----:B------:R-:W-:-:S04]  /*fab0*/  LEA.HI R2, R7, R0, RZ, 0x5 ;  /* 0x0000000007027211 */ /* 0x000fc800078f28ff */
[----:B------:R-:W-:Y:S02]  /*fac0*/  LOP3.LUT R9, R2, 0xffffffe0, RZ, 0xc0, !PT ;  /* 0xffffffe002097812 */ /* 0x000fe400078ec0ff */
[--C-:B------:R-:W-:Y:S02]  /*fad0*/  SHF.R.S32.HI R7, RZ, 0x5, R2.reuse ;  /* 0x00000005ff077819 */ /* 0x100fe40000011402 */
[----:B------:R-:W-:Y:S01]  /*fae0*/  SHF.R.S32.HI R2, RZ, 0x1f, R2 ;  /* 0x0000001fff027819 */ /* 0x000fe20000011402 */
[----:B------:R-:W-:-:S03]  /*faf0*/  IMAD.IADD R9, R0, 0x1, -R9 ;  /* 0x0000000100097824 */ /* 0x000fc600078e0a09 */
[----:B------:R-:W-:Y:S02]  /*fb00*/  LEA.HI R2, R2, R7, RZ, 0x2 ;  /* 0x0000000702027211 */ /* 0x000fe400078f10ff */
[----:B------:R-:W-:Y:S02]  /*fb10*/  SHF.R.S32.HI R0, RZ, 0x1f, R9 ;  /* 0x0000001fff007819 */ /* 0x000fe40000011409 */
[----:B------:R-:W-:Y:S02]  /*fb20*/  LOP3.LUT R2, R2, 0xffffffc, RZ, 0xc0, !PT ;  /* 0x0ffffffc02027812 */ /* 0x000fe400078ec0ff */
[----:B------:R-:W-:-:S03]  /*fb30*/  LEA.HI R0, R0, R9, RZ, 0x2 ;  /* 0x0000000900007211 */ /* 0x000fc600078f10ff */
[----:B------:R-:W-:Y:S01]  /*fb40*/  IMAD.IADD R2, R7, 0x1, -R2 ;  /* 0x0000000107027824 */ /* 0x000fe200078e0a02 */
[----:B------:R-:W-:-:S05]  /*fb50*/  SHF.R.S32.HI R7, RZ, 0x2, R0 ;  /* 0x00000002ff077819 */ /* 0x000fca0000011400 */
[----:B------:R-:W-:-:S05]  /*fb60*/  IMAD R0, R2, 0x10, R7 ;  /* 0x0000001002007824 */ /* 0x000fca00078e0207 */
[C---:B------:R-:W-:Y:S02]  /*fb70*/  IADD3 R2, R0.reuse, 0x8, RZ ;  /* 0x0000000800027810 */ /* 0x040fe40007ffe0ff */
[----:B------:R-:W-:Y:S02]  /*fb80*/  ISETP.GE.AND P3, PT, R0, UR6, PT ;  /* 0x0000000600007c0c */ /* 0x000fe4000bf66270 */
[----:B------:R-:W-:-:S11]  /*fb90*/  ISETP.GE.AND P2, PT, R2, UR6, PT ;  /* 0x0000000602007c0c */ /* 0x000fd6000bf46270 */
[----:B------:R-:W-:Y:S02]  /*fba0*/  @!P3 IMAD R0, R0, UR20, RZ ;  /* 0x000000140000bc24 */ /* 0x000fe4000f8e02ff */
[----:B------:R-:W-:-:S03]  /*fbb0*/  @!P2 IMAD R2, R2, UR20, RZ ;  /* 0x000000140202ac24 */ /* 0x000fc6000f8e02ff */
[----:B------:R-:W-:Y:S02]  /*fbc0*/  @!P3 IADD3 R7, P1, R0, UR4, RZ ;  /* 0x000000040007bc10 */ /* 0x000fe4000ff3e0ff */
[----:B------:R-:W-:Y:S02]  /*fbd0*/  @!P2 IADD3 R9, P0, R2, UR4, RZ ;  /* 0x000000040209ac10 */ /* 0x000fe4000ff1e0ff */
[----:B------:R-:W-:Y:S02]  /*fbe0*/  @!P3 LEA.HI.X.SX32 R0, R0, UR5, 0x1, P1 ;  /* 0x000000050000bc11 */ /* 0x000fe400088f0eff */
[----:B------:R-:W-:Y:S02]  /*fbf0*/  @!P3 LEA R10, P1, R7, c[0x0][0x200], 0x2 ;  /* 0x00008000070aba11 */ /* 0x000fe400078210ff */
[----:B------:R-:W-:Y:S02]  /*fc00*/  @!P2 LEA.HI.X.SX32 R2, R2, UR5, 0x1, P0 ;  /* 0x000000050202ac11 */ /* 0x000fe400080f0eff */
[----:B------:R-:W-:-:S02]  /*fc10*/  @!P2 LEA R8, P0, R9, c[0x0][0x200], 0x2 ;  /* 0x000080000908aa11 */ /* 0x000fc400078010ff */
[----:B------:R-:W-:Y:S02]  /*fc20*/  @!P3 LEA.HI.X R11, R7, c[0x0][0x204], R0, 0x2, P1 ;  /* 0x00008100070bba11 */ /* 0x000fe400008f1400 */
[----:B------:R-:W-:-:S03]  /*fc30*/  @!P2 LEA.HI.X R9, R9, c[0x0][0x204], R2, 0x2, P0 ;  /* 0x000081000909aa11 */ /* 0x000fc600000f1402 */
[----:B------:R2:W-:Y:S04]  /*fc40*/  @!P3 STG.E [R10.64], R3 ;  /* 0x000000030a00b986 */ /* 0x0005e8000c101910 */
[----:B------:R2:W-:Y:S02]  /*fc50*/  @!P2 STG.E [R8.64], R4 ;  /* 0x000000040800a986 */ /* 0x0005e4000c101910 */
.L_x_781:
[----:B--234-:R-:W-:Y:S05]  /*fc60*/  BSYNC B0 ;  /* 0x0000000000007941 */ /* 0x01cfea0003800000 */
.L_x_780:
[----:B------:R-:W2:Y:S01]  /*fc70*/  LDL.64 R78, [R1+0x18] ;  /* 0x00001800014e7983 */ /* 0x000ea20000100a00 */
[----:B------:R-:W-:Y:S01]  /*fc80*/  LEA.HI R5, R5, R6, RZ, 0x3 ;  /* 0x0000000605057211 */ /* 0x000fe200078f18ff */
[----:B------:R-:W-:Y:S01]  /*fc90*/  UIMAD UR9, UR9, -0x40, UR15 ;  /* 0xffffffc0090978a4 */ /* 0x000fe2000f8e020f */
[----:B------:R-:W-:Y:S01]  /*fca0*/  BSSY B0, `(.L_x_782) ;  /* 0x0000024000007945 */ /* 0x000fe20003800000 */
[----:B------:R-:W3:Y:S01]  /*fcb0*/  S2R R3, SR_TID.X ;  /* 0x0000000000037919 */ /* 0x000ee20000002100 */
[----:B------:R-:W-:Y:S01]  /*fcc0*/  SHF.R.S32.HI R4, RZ, 0x3, R5 ;  /* 0x00000003ff047819 */ /* 0x000fe20000011405 */
[----:B------:R-:W-:-:S02]  /*fcd0*/  USHF.R.S32.HI UR6, URZ, 0x1f, UR11 ;  /* 0x0000001f3f067899 */ /* 0x000fc4000801140b */
[----:B------:R-:W4:Y:S01]  /*fce0*/  S2R R0, SR_CTAID.Z ;  /* 0x0000000000007919 */ /* 0x000f220000002700 */
[----:B------:R-:W-:Y:S02]  /*fcf0*/  ULDC.64 UR4, c[0x0][0x1f0] ;  /* 0x00007c0000047ab9 */ /* 0x000fe40000000a00 */
[----:B------:R-:W-:-:S04]  /*fd00*/  UIMAD UR4, UR6, UR4, URZ ;  /* 0x00000004060472a4 */ /* 0x000fc8000f8e023f */
[----:B------:R-:W-:Y:S01]  /*fd10*/  UIMAD UR4, UR11, UR5, UR4 ;  /* 0x000000050b0472a4 */ /* 0x000fe2000f8e0204 */
[----:B---3--:R-:W-:-:S04]  /*fd20*/  SHF.R.S32.HI R2, RZ, 0x1f, R3 ;  /* 0x0000001fff027819 */ /* 0x008fc80000011403 */
[----:B------:R-:W-:-:S04]  /*fd30*/  LEA.HI R2, R2, R3, RZ, 0x3 ;  /* 0x0000000302027211 */ /* 0x000fc800078f18ff */
[----:B------:R-:W-:Y:S02]  /*fd40*/  SHF.R.S32.HI R2, RZ, 0x3, R2 ;  /* 0x00000003ff027819 */ /* 0x000fe40000011402 */
[----:B--2---:R-:W-:Y:S02]  /*fd50*/  SHF.R.S32.HI R3, RZ, 0x1f, R78 ;  /* 0x0000001fff037819 */ /* 0x004fe4000001144e */
[----:B------:R-:W-:-:S04]  /*fd60*/  IADD3 R6, P0, R78, UR18, RZ ;  /* 0x000000124e067c10 */ /* 0x000fc8000ff1e0ff */
[----:B------:R-:W-:Y:S02]  /*fd70*/  IADD3.X R7, R3, UR7, RZ, P0, !PT ;  /* 0x0000000703077c10 */ /* 0x000fe400087fe4ff */
[----:B------:R-:W-:Y:S02]  /*fd80*/  ISETP.GE.AND P0, PT, R4, UR9, PT ;  /* 0x0000000904007c0c */ /* 0x000fe4000bf06270 */
[----:B------:R-:W-:Y:S01]  /*fd90*/  SHF.R.S32.HI R3, RZ, 0x1f, R2 ;  /* 0x0000001fff037819 */ /* 0x000fe20000011402 */
[----:B----4-:R-:W-:-:S04]  /*fda0*/  IMAD.WIDE.U32 R6, R0, c[0x0][0x1f0], R6 ;  /* 0x00007c0000067a25 */ /* 0x010fc800078e0006 */
        /* <DEDUP_REMOVED lines=19> */
.L_x_783:
[----:B------:R-:W-:Y:S05]  /*fee0*/  BSYNC B0 ;  /* 0x0000000000007941 */ /* 0x000fea0003800000 */
.L_x_782:
        /* <DEDUP_REMOVED lines=22> */
.L_x_785:
[----:B------:R-:W-:Y:S05]  /*10050*/  BSYNC B0 ;  /* 0x0000000000007941 */ /* 0x000fea0003800000 */
.L_x_784:
        /* <DEDUP_REMOVED lines=22> */
.L_x_787:
[----:B------:R-:W-:Y:S05]  /*101c0*/  BSYNC B0 ;  /* 0x0000000000007941 */ /* 0x000fea0003800000 */
.L_x_786:
        /* <DEDUP_REMOVED lines=23> */
.L_x_746:
        /* <DEDUP_REMOVED lines=81> */
.L_x_789:
[----:B------:R-:W-:Y:S05]  /*10850*/  BSYNC B0 ;  /* 0x0000000000007941 */ /* 0x000fea0003800000 */
.L_x_788:
        /* <DEDUP_REMOVED lines=22> */
.L_x_791:
[----:B------:R-:W-:Y:S05]  /*109c0*/  BSYNC B0 ;  /* 0x0000000000007941 */ /* 0x000fea0003800000 */
.L_x_790:
        /* <DEDUP_REMOVED lines=22> */
.L_x_793:
[----:B------:R-:W-:Y:S05]  /*10b30*/  BSYNC B0 ;  /* 0x0000000000007941 */ /* 0x000fea0003800000 */
.L_x_792:
        /* <DEDUP_REMOVED lines=21> */
.L_x_795:
[----:B------:R-:W-:Y:S05]  /*10c90*/  BSYNC B0 ;  /* 0x0000000000007941 */ /* 0x000fea0003800000 */
.L_x_794:
        /* <DEDUP_REMOVED lines=27> */
[----:B------:R-:W-:Y:S02]  /*10e50*/  IMAD R0, R0, UR26, RZ ;  /* 0x0000001a00007c24 */ /* 0x000fe4000f8e02ff */
[----:B-1----:R-:W-:-:S03]  /*10e60*/  IMAD.MOV.U32 R5, RZ, RZ, 0x7f800000 ;  /* 0x7f800000ff057424 */ /* 0x002fc600078e00ff */
[----:B------:R-:W-:-:S04]  /*10e70*/  IADD3 R3, P0, R0, UR8, RZ ;  /* 0x0000000800037c10 */ /* 0x000fc8000ff1e0ff */
[----:B------:R-:W-:Y:S02]  /*10e80*/  LEA.HI.X.SX32 R0, R0, UR6, 0x1, P0 ;  /* 0x0000000600007c11 */ /* 0x000fe400080f0eff */
[----:B------:R-:W-:-:S04]  /*10e90*/  LEA R2, P0, R3, c[0x0][0x200], 0x2 ;  /* 0x0000800003027a11 */ /* 0x000fc800078010ff */
[----:B------:R-:W-:-:S05]  /*10ea0*/  LEA.HI.X R3, R3, c[0x0][0x204], R0, 0x2, P0 ;  /* 0x0000810003037a11 */ /* 0x000fca00000f1400 */
[----:B------:R-:W-:Y:S01]  /*10eb0*/  STG.E [R2.64], R5 ;  /* 0x0000000502007986 */ /* 0x000fe2000c101910 */
[----:B------:R-:W-:Y:S05]  /*10ec0*/  EXIT ;  /* 0x000000000000794d */ /* 0x000fea0003800000 */
.L_x_796:
        /* <DEDUP_REMOVED lines=11> */
.L_x_2039:


//--------------------- .text._ZN5flash16flash_fwd_kernelI23Flash_fwd_kernel_traitsILi256ELi64ELi64ELi4ELb0ELb0EN7cutlass10bfloat16_tE19Flash_kernel_traitsILi256ELi64ELi64ELi4ES3_EELb0ELb0ELb0ELb0ELb0ELb0ELb1ELb0EEEvNS_16Flash_fwd_paramsE --------------------------
	.section	.text._ZN5flash16flash_fwd_kernelI23Flash_fwd_kernel_traitsILi256ELi64ELi64ELi4ELb0ELb0EN7cutlass10bfloat16_tE19Flash_kernel_traitsILi256ELi64ELi64ELi4ES3_EELb0ELb0ELb0ELb0ELb0ELb0ELb1ELb0EEEvNS_16Flash_fwd_paramsE,"ax",@progbits
	.sectioninfo	@"SHI_REGISTERS=255"
	.align	128
        .global         _ZN5flash16flash_fwd_kernelI23Flash_fwd_kernel_traitsILi256ELi64ELi64ELi4ELb0ELb0EN7cutlass10bfloat16_tE19Flash_kernel_traitsILi256ELi64ELi64ELi4ES3_EELb0ELb0ELb0ELb0ELb0ELb0ELb1ELb0EEEvNS_16Flash_fwd_paramsE
        .type           _ZN5flash16flash_fwd_kernelI23Flash_fwd_kernel_traitsILi256ELi64ELi64ELi4ELb0ELb0EN7cutlass10bfloat16_tE19Flash_kernel_traitsILi256ELi64ELi64ELi4ES3_EELb0ELb0ELb0ELb0ELb0ELb0ELb1ELb0EEEvNS_16Flash_fwd_paramsE,@function
        .size           _ZN5flash16flash_fwd_kernelI23Flash_fwd_kernel_traitsILi256ELi64ELi64ELi4ELb0ELb0EN7cutlass10bfloat16_tE19Flash_kernel_traitsILi256ELi64ELi64ELi4ES3_EELb0ELb0ELb0ELb0ELb0ELb0ELb1ELb0EEEvNS_16Flash_fwd_paramsE,(.L_x_2040 - _ZN5flash16flash_fwd_kernelI23Flash_fwd_kernel_traitsILi256ELi64ELi64ELi4ELb0ELb0EN7cutlass10bfloat16_tE19Flash_kernel_traitsILi256ELi64ELi64ELi4ES3_EELb0ELb0ELb0ELb0ELb0ELb0ELb1ELb0EEEvNS_16Flash_fwd_paramsE)
        .other          _ZN5flash16flash_fwd_kernelI23Flash_fwd_kernel_traitsILi256ELi64ELi64ELi4ELb0ELb0EN7cutlass10bfloat16_tE19Flash_kernel_traitsILi256ELi64ELi64ELi4ES3_EELb0ELb0ELb0ELb0ELb0ELb0ELb1ELb0EEEvNS_16Flash_fwd_paramsE,@"STO_CUDA_ENTRY STV_DEFAULT"
_ZN5flash16flash_fwd_kernelI23Flash_fwd_kernel_traitsILi256ELi64ELi64ELi4ELb0ELb0EN7cutlass10bfloat16_tE19Flash_kernel_traitsILi256ELi64ELi64ELi4ES3_EELb0ELb0ELb0ELb0ELb0ELb0ELb1ELb0EEEvNS_16Flash_fwd_paramsE:
.text._ZN5flash16flash_fwd_kernelI23Flash_fwd_kernel_traitsILi256ELi64ELi64ELi4ELb0ELb0EN7cutlass10bfloat16_tE19Flash_kernel_traitsILi256ELi64ELi64ELi4ES3_EELb0ELb0ELb0ELb0ELb0ELb0ELb1ELb0EEEvNS_16Flash_fwd_paramsE:
        /* <DEDUP_REMOVED lines=57> */
.L_x_797:
[----:B------:R-:W-:Y:S02]  /*0390*/  ULDC UR6, c[0x0][0x218] ;  /* 0x0000860000067ab9 */ /* 0x000fe40000000800 */
.L_x_798:
        /* <DEDUP_REMOVED lines=60> */
.L_x_800:
        /* <DEDUP_REMOVED lines=50> */
.L_x_801:
        /* <DEDUP_REMOVED lines=58> */
[----:B------:R1:W-:Y:S01]  /*0e20*/  STL.64 [R1+0x8], R120 ;  /* 0x0000087801007387 */ /* 0x0003e20000100a00 */
[----:B------:R-:W-:Y:S01]  /*0e30*/  IADD3 R111, R120, 0xc0, RZ ;  /* 0x000000c0786f7810 */ /* 0x000fe20007ffe0ff */
[----:B------:R-:W-:Y:S01]  /*0e40*/  IMAD R6, R136, c[0x0][0x1a4], R6 ;  /* 0x0000690088067a24 */ /* 0x000fe200078e0206 */
[----:B------:R-:W-:-:S02]  /*0e50*/  LOP3.LUT R7, R0, 0x8, R7, 0xf8, !PT ;  /* 0x0000000800077812 */ /* 0x000fc400078ef807 */
[----:B------:R-:W-:Y:S02]  /*0e60*/  IADD3 R2, P0, R2, UR28, RZ ;  /* 0x0000001c02027c10 */ /* 0x000fe4000ff1e0ff */
[----:B------:R-:W-:Y:S02]  /*0e70*/  SHF.R.U32.HI R0, RZ, 0x3, R0 ;  /* 0x00000003ff007819 */ /* 0x000fe40000011600 */
[----:B------:R-:W-:Y:S01]  /*0e80*/  IADD3.X R3, R3, UR26, R6, P0, !PT ;  /* 0x0000001a03037c10 */ /* 0x000fe200087fe406 */
[----:B------:R-:W-:Y:S01]  /*0e90*/  IMAD.U32 R6, RZ, RZ, UR21 ;  /* 0x00000015ff067e24 */ /* 0x000fe2000f8e00ff */
[----:B------:R-:W-:Y:S01]  /*0ea0*/  LOP3.LUT R7, R7, R0, RZ, 0x3c, !PT ;  /* 0x0000000007077212 */ /* 0x000fe200078e3cff */
[----:B------:R-:W-:Y:S01]  /*0eb0*/  IMAD.U32 R0, RZ, RZ, UR21 ;  /* 0x00000015ff007e24 */ /* 0x000fe2000f8e00ff */
[----:B------:R-:W-:Y:S01]  /*0ec0*/  ISETP.GE.AND P0, PT, R136, UR14, PT ;  /* 0x0000000e88007c0c */ /* 0x000fe2000bf06270 */
[----:B------:R-:W-:Y:S01]  /*0ed0*/  IMAD.WIDE.U32 R26, R6, c[0x0][0x1b8], R2 ;  /* 0x00006e00061a7a25 */ /* 0x000fe200078e0002 */
[----:B------:R-:W-:-:S03]  /*0ee0*/  LOP3.LUT R10, R11, 0xfffffe00, R10, 0xf8, !PT ;  /* 0xfffffe000b0a7812 */ /* 0x000fc600078ef80a */
[----:B------:R-:W-:Y:S01]  /*0ef0*/  IMAD.WIDE.U32 R28, R0, c[0x0][0x1b0], R4 ;  /* 0x00006c00001c7a25 */ /* 0x000fe200078e0004 */
[----:B------:R-:W-:Y:S02]  /*0f00*/  IADD3 R25, R27, UR7, RZ ;  /* 0x000000071b197c10 */ /* 0x000fe4000fffe0ff */
[----:B------:R-:W-:Y:S01]  /*0f10*/  SEL R4, R24, 0xfffffff0, !P1 ;  /* 0xfffffff018047807 */ /* 0x000fe20004800000 */
[----:B------:R-:W-:Y:S01]  /*0f20*/  IMAD.SHL.U32 R5, R12, 0x40, RZ ;  /* 0x000000400c057824 */ /* 0x000fe200078e00ff */
[----:B------:R1:W-:Y:S01]  /*0f30*/  STL.64 [R1+0x28], R28 ;  /* 0x0000281c01007387 */ /* 0x0003e20000100a00 */
[----:B------:R-:W-:Y:S01]  /*0f40*/  IADD3 R31, R29, UR11, RZ ;  /* 0x0000000b1d1f7c10 */ /* 0x000fe2000fffe0ff */
[----:B------:R-:W-:Y:S02]  /*0f50*/  IMAD.MOV.U32 R0, RZ, RZ, 0x20 ;  /* 0x00000020ff007424 */ /* 0x000fe400078e00ff */
        /* <DEDUP_REMOVED lines=49> */
.L_x_803:
[----:B------:R-:W-:Y:S05]  /*1270*/  BSYNC B0 ;  /* 0x0000000000007941 */ /* 0x000fea0003800000 */
.L_x_802:
        /* <DEDUP_REMOVED lines=45> */
.L_x_805:
[----:B------:R-:W-:Y:S05]  /*1550*/  BSYNC B0 ;  /* 0x0000000000007941 */ /* 0x000fea0003800000 */
.L_x_804:
        /* <DEDUP_REMOVED lines=45> */
.L_x_807:
[----:B------:R-:W-:Y:S05]  /*1830*/  BSYNC B0 ;  /* 0x0000000000007941 */ /* 0x000fea0003800000 */
.L_x_806:
        /* <DEDUP_REMOVED lines=48> */
.L_x_809:
[----:B------:R-:W-:Y:S05]  /*1b40*/  BSYNC B0 ;  /* 0x0000000000007941 */ /* 0x000fea0003800000 */
.L_x_808:
        /* <DEDUP_REMOVED lines=48> */
.L_x_811:
[----:B------:R-:W-:Y:S05]  /*1e50*/  BSYNC B0 ;  /* 0x0000000000007941 */ /* 0x000fea0003800000 */
.L_x_810:
        /* <DEDUP_REMOVED lines=41> */
.L_x_813:
[----:B------:R-:W-:Y:S05]  /*20f0*/  BSYNC B0 ;  /* 0x0000000000007941 */ /* 0x000fea0003800000 */
.L_x_812:
        /* <DEDUP_REMOVED lines=40> */
.L_x_815:
[----:B------:R-:W-:Y:S05]  /*2380*/  BSYNC B0 ;  /* 0x0000000000007941 */ /* 0x000fea0003800000 */
.L_x_814:
        /* <DEDUP_REMOVED lines=42> */
.L_x_817:
[----:B------:R-:W-:Y:S05]  /*2630*/  BSYNC B0 ;  /* 0x0000000000007941 */ /* 0x000fea0003800000 */
.L_x_816:
        /* <DEDUP_REMOVED lines=53> */
.L_x_819:
[----:B------:R-:W-:Y:S05]  /*2990*/  BSYNC B0 ;  /* 0x0000000000007941 */ /* 0x000fea0003800000 */
.L_x_818:
        /* <DEDUP_REMOVED lines=44> */
.L_x_821:
[----:B------:R-:W-:Y:S05]  /*2c60*/  BSYNC B0 ;  /* 0x0000000000007941 */ /* 0x000fea0003800000 */
.L_x_820:
        /* <DEDUP_REMOVED lines=44> */
.L_x_823:
[----:B------:R-:W-:Y:S05]  /*2f30*/  BSYNC B0 ;  /* 0x0000000000007941 */ /* 0x000fea0003800000 */
.L_x_822:
[----:B------:R-:W-:Y:S01]  /*2f40*/  ISETP.GE.AND P0, PT, R16, UR12, PT ;  /* 0x0000000c10007c0c */ /* 0x000fe2000bf06270 */
[----:B------:R-:W-:Y:S01]  /*2f50*/  BSSY B0, `(.L_x_824) ;  /* 0x000002e000007945 */ /* 0x000fe20003800000 */
[----:B----4-:R-:W-:-:S04]  /*2f60*/  LEA.HI R6, R23, R108, RZ, 0x5 ;  /* 0x0000006c17067211 */ /* 0x010fc800078f28ff */
        /* <DEDUP_REMOVED lines=44> */
.L_x_825:
[----:B------:R-:W-:Y:S05]  /*3230*/  BSYNC B0 ;  /* 0x0000000000007941 */ /* 0x000fea0003800000 */
.L_x_824:
[C---:B-1----:R-:W-:Y:S01]  /*3240*/  IMAD.SHL.U32 R2, R21.reuse, 0x40, RZ ;  /* 0x0000004015027824 */ /* 0x042fe200078e00ff */
        /* <DEDUP_REMOVED lines=16> */
[----:B------:R-:W-:Y:S01]  /*3350*/  IMAD R214, R0, 0x2, R211 ;  /* 0x0000000200d67824 */ /* 0x000fe200078e02d3 */
[----:B------:R-:W-:Y:S01]  /*3360*/  IADD3 R2, R204, 0x8000, RZ ;  /* 0x00008000cc027810 */ /* 0x000fe20007ffe0ff */
[----:B------:R-:W-:Y:S01]  /*3370*/  IMAD R213, R0, 0x2, R212 ;  /* 0x0000000200d57824 */ /* 0x000fe200078e02d4 */
[----:B------:R-:W1:Y:S01]  /*3380*/  LDSM.16.M88.4 R12, [R204+0x8000] ;  /* 0x00800000cc0c783b */ /* 0x000e620000000200 */
[----:B------:R-:W-:-:S02]  /*3390*/  IADD3 R215, R204, 0x8020, RZ ;  /* 0x00008020ccd77810 */ /* 0x000fc40007ffe0ff */
[----:B------:R-:W-:Y:S01]  /*33a0*/  @P1 IADD3 R215, R2, -0x20, RZ ;  /* 0xffffffe002d71810 */ /* 0x000fe20007ffe0ff */
[----:B------:R-:W5:Y:S01]  /*33b0*/  LDSM.16.M88.4 R32, [R204+0x8800] ;  /* 0x00880000cc20783b */ /* 0x000f620000000200 */
[----:B------:R-:W-:Y:S02]  /*33c0*/  IMAD.MOV.U32 R2, RZ, RZ, 0x40 ;  /* 0x00000040ff027424 */ /* 0x000fe400078e00ff */
[C---:B------:R-:W-:Y:S01]  /*33d0*/  IADD3 R230, R215.reuse, 0x800, RZ ;  /* 0x00000800d7e67810 */ /* 0x040fe20007ffe0ff */
[----:B------:R-:W2:Y:S01]  /*33e0*/  LDSM.16.M88.4 R28, [R204+0x9000] ;  /* 0x00900000cc1c783b */ /* 0x000ea20000000200 */
[C---:B------:R-:W-:Y:S02]  /*33f0*/  IADD3 R229, R215.reuse, 0x1000, RZ ;  /* 0x00001000d7e57810 */ /* 0x040fe40007ffe0ff */
[----:B------:R-:W-:Y:S01]  /*3400*/  SEL R2, R2, 0xffffffc0, !P2 ;  /* 0xffffffc002027807 */ /* 0x000fe20005000000 */
[----:B------:R-:W3:Y:S01]  /*3410*/  LDSM.16.M88.4 R24, [R204+0x9800] ;  /* 0x00980000cc18783b */ /* 0x000ee20000000200 */
[----:B------:R-:W-:-:S02]  /*3420*/  IADD3 R228, R215, 0x1800, RZ ;  /* 0x00001800d7e47810 */ /* 0x000fc40007ffe0ff */
[C---:B------:R-:W-:Y:S01]  /*3430*/  IADD3 R227, R215.reuse, 0x2000, RZ ;  /* 0x00002000d7e37810 */ /* 0x040fe20007ffe0ff */
[----:B------:R-:W-:Y:S01]  /*3440*/  LDSM.16.M88.4 R16, [R212] ;  /* 0x00000000d410783b */ /* 0x000fe20000000200 */
[----:B------:R-:W-:Y:S01]  /*3450*/  IMAD.IADD R210, R204, 0x1, R2 ;  /* 0x00000001ccd27824 */ /* 0x000fe200078e0202 */
[C---:B------:R-:W-:Y:S01]  /*3460*/  IADD3 R226, R215.reuse, 0x2800, RZ ;  /* 0x00002800d7e27810 */ /* 0x040fe20007ffe0ff */
[----:B------:R-:W-:Y:S01]  /*3470*/  IMAD.IADD R209, R2, 0x1, R215 ;  /* 0x0000000102d17824 */ /* 0x000fe200078e02d7 */
[----:B------:R-:W4:Y:S01]  /*3480*/  LDSM.16.M88.4 R40, [R215] ;  /* 0x00000000d728783b */ /* 0x000f220000000200 */
[C---:B------:R-:W-:Y:S02]  /*3490*/  IADD3 R225, R215.reuse, 0x3000, RZ ;  /* 0x00003000d7e17810 */ /* 0x040fe40007ffe0ff */
[C---:B------:R-:W-:Y:S01]  /*34a0*/  IADD3 R224, R215.reuse, 0x3800, RZ ;  /* 0x00003800d7e07810 */ /* 0x040fe20007ffe0ff */
[----:B------:R-:W2:Y:S01]  /*34b0*/  LDSM.16.M88.4 R60, [R215+0x800] ;  /* 0x00080000d73c783b */ /* 0x000ea20000000200 */
[----:B------:R-:W-:-:S02]  /*34c0*/  IADD3 R223, R215, 0x4000, RZ ;  /* 0x00004000d7df7810 */ /* 0x000fc40007ffe0ff */
[C---:B------:R-:W-:Y:S01]  /*34d0*/  IADD3 R222, R215.reuse, 0x4800, RZ ;  /* 0x00004800d7de7810 */ /* 0x040fe20007ffe0ff */
[----:B------:R-:W2:Y:S01]  /*34e0*/  LDSM.16.M88.4 R68, [R215+0x1000] ;  /* 0x00100000d744783b */ /* 0x000ea20000000200 */
[C---:B------:R-:W-:Y:S02]  /*34f0*/  IADD3 R221, R215.reuse, 0x5000, RZ ;  /* 0x00005000d7dd7810 */ /* 0x040fe40007ffe0ff */
[C---:B------:R-:W-:Y:S01]  /*3500*/  IADD3 R220, R215.reuse, 0x5800, RZ ;  /* 0x00005800d7dc7810 */ /* 0x040fe20007ffe0ff */
[----:B------:R-:W2:Y:S01]  /*3510*/  LDSM.16.M88.4 R72, [R215+0x1800] ;  /* 0x00180000d748783b */ /* 0x000ea20000000200 */
[C---:B------:R-:W-:Y:S02]  /*3520*/  IADD3 R219, R215.reuse, 0x6000, RZ ;  /* 0x00006000d7db7810 */ /* 0x040fe40007ffe0ff */
[C---:B------:R-:W-:Y:S01]  /*3530*/  IADD3 R218, R215.reuse, 0x6800, RZ ;  /* 0x00006800d7da7810 */ /* 0x040fe20007ffe0ff */
[----:B------:R-:W-:Y:S01]  /*3540*/  LDSM.16.M88.4 R20, [R214] ;  /* 0x00000000d614783b */ /* 0x000fe20000000200 */
[----:B------:R-:W-:-:S02]  /*3550*/  IADD3 R217, R215, 0x7000, RZ ;  /* 0x00007000d7d97810 */ /* 0x000fc40007ffe0ff */
[----:B------:R-:W-:Y:S01]  /*3560*/  IADD3 R216, R215, 0x7800, RZ ;  /* 0x00007800d7d87810 */ /* 0x000fe20007ffe0ff */
[C---:B-1----:R-:W-:Y:S01]  /*3570*/  HMMA.16816.F32.BF16 R36, R8.reuse, R12, RZ ;  /* 0x0000000c0824723c */ /* 0x042fe200000418ff */
[----:B------:R-:W1:Y:S04]  /*3580*/  LDSM.16.M88.4 R76, [R210+0x8000] ;  /* 0x00800000d24c783b */ /* 0x000e680000000200 */
[----:B------:R-:W-:Y:S03]  /*3590*/  LDSM.16.M88.4 R80, [R210+0x9000] ;  /* 0x00900000d250783b */ /* 0x000fe60000000200 */
[C---:B------:R-:W-:Y:S01]  /*35a0*/  HMMA.16816.F32.BF16 R12, R8.reuse, R14, RZ ;  /* 0x0000000e080c723c */ /* 0x040fe200000418ff */
[----:B------:R-:W-:Y:S04]  /*35b0*/  LDSM.16.M88.4 R84, [R210+0x9800] ;  /* 0x00980000d254783b */ /* 0x000fe80000000200 */
[----:B------:R-:W-:Y:S03]  /*35c0*/  LDSM.16.M88.4 R88, [R209] ;  /* 0x00000000d158783b */ /* 0x000fe60000000200 */
[C---:B-----5:R-:W-:Y:S01]  /*35d0*/  HMMA.16816.F32.BF16 R44, R8.reuse, R32, RZ ;  /* 0x00000020082c723c */ /* 0x060fe200000418ff */
[----:B------:R-:W-:Y:S07]  /*35e0*/  LDSM.16.M88.4 R92, [R209+0x2000] ;  /* 0x00200000d15c783b */ /* 0x000fee0000000200 */
[C---:B------:R-:W-:Y:S08]  /*35f0*/  HMMA.16816.F32.BF16 R48, R8.reuse, R34, RZ ;  /* 0x000000220830723c */ /* 0x040ff000000418ff */
[C---:B--2---:R-:W-:Y:S08]  /*3600*/  HMMA.16816.F32.BF16 R52, R8.reuse, R28, RZ ;  /* 0x0000001c0834723c */ /* 0x044ff000000418ff */
[C---:B------:R-:W-:Y:S08]  /*3610*/  HMMA.16816.F32.BF16 R56, R8.reuse, R30, RZ ;  /* 0x0000001e0838723c */ /* 0x040ff000000418ff */
[C---:B---3--:R-:W-:Y:S08]  /*3620*/  HMMA.16816.F32.BF16 R64, R8.reuse, R24, RZ ;  /* 0x000000180840723c */ /* 0x048ff000000418ff */
[----:B------:R-:W-:Y:S08]  /*3630*/  HMMA.16816.F32.BF16 R8, R8, R26, RZ ;  /* 0x0000001a0808723c */ /* 0x000ff000000418ff */
[C---:B----4-:R-:W-:Y:S01]  /*3640*/  HMMA.16816.F32.BF16 R28, R16.reuse, R40, R36 ;  /* 0x00000028101c723c */ /* 0x050fe20000041824 */
[----:B------:R-:W2:Y:S07]  /*3650*/  LDSM.16.M88.4 R36, [R210+0x8800] ;  /* 0x00880000d224783b */ /* 0x000eae0000000200 */
[C---:B------:R-:W-:Y:S01]  /*3660*/  HMMA.16816.F32.BF16 R32, R16.reuse, R42, R12 ;  /* 0x0000002a1020723c */ /* 0x040fe2000004180c */
[----:B------:R-:W3:Y:S07]  /*3670*/  LDSM.16.M88.4 R12, [R213] ;  /* 0x00000000d50c783b */ /* 0x000eee0000000200 */
[C---:B------:R-:W-:Y:S08]  /*3680*/  HMMA.16816.F32.BF16 R24, R16.reuse, R60, R44 ;  /* 0x0000003c1018723c */ /* 0x040ff0000004182c */
[C---:B------:R-:W-:Y:S01]  /*3690*/  HMMA.16816.F32.BF16 R40, R16.reuse, R62, R48 ;  /* 0x0000003e1028723c */ /* 0x040fe20000041830 */
[----:B------:R-:W4:Y:S04]  /*36a0*/  LDSM.16.M88.4 R48, [R209+0x800] ;  /* 0x00080000d130783b */ /* 0x000f280000000200 */
[----:B------:R-:W5:Y:S03]  /*36b0*/  LDSM.16.M88.4 R60, [R209+0x1000] ;  /* 0x00100000d13c783b */ /* 0x000f660000000200 */
[C---:B------:R-:W-:Y:S08]  /*36c0*/  HMMA.16816.F32.BF16 R44, R16.reuse, R68, R52 ;  /* 0x00000044102c723c */ /* 0x040ff00000041834 */
[C---:B------:R-:W-:Y:S01]  /*36d0*/  HMMA.16816.F32.BF16 R52, R16.reuse, R70, R56 ;  /* 0x000000461034723c */ /* 0x040fe20000041838 */
[----:B------:R-:W3:Y:S07]  /*36e0*/  LDSM.16.M88.4 R68, [R209+0x1800] ;  /* 0x00180000d144783b */ /* 0x000eee0000000200 */
[C---:B------:R-:W-:Y:S01]  /*36f0*/  HMMA.16816.F32.BF16 R56, R16.reuse, R72, R64 ;  /* 0x000000481038723c */ /* 0x040fe20000041840 */
[----:B------:R-:W-:Y:S07]  /*3700*/  LDSM.16.M88.4 R64, [R204+0xa800] ;  /* 0x00a80000cc40783b */ /* 0x000fee0000000200 */
[----:B------:R-:W-:Y:S01]  /*3710*/  HMMA.16816.F32.BF16 R16, R16, R74, R8 ;  /* 0x0000004a1010723c */ /* 0x000fe20000041808 */
[----:B------:R-:W-:Y:S04]  /*3720*/  LDSM.16.M88.4 R8, [R211+0x2000] ;  /* 0x00200000d308783b */ /* 0x000fe80000000200 */
[----:B------:R-:W3:Y:S03]  /*3730*/  LDSM.16.M88.4 R72, [R204+0xa000] ;  /* 0x00a00000cc48783b */ /* 0x000ee60000000200 */
[C---:B-1----:R-:W-:Y:S08]  /*3740*/  HMMA.16816.F32.BF16 R28, R20.reuse, R76, R28 ;  /* 0x0000004c141c723c */ /* 0x042ff0000004181c */
[C---:B------:R-:W-:Y:S01]  /*3750*/  HMMA.16816.F32.BF16 R32, R20.reuse, R78, R32 ;  /* 0x0000004e1420723c */ /* 0x040fe20000041820 */
[----:B------:R-:W1:Y:S07]  /*3760*/  LDSM.16.M88.4 R76, [R204+0xb000] ;  /* 0x00b00000cc4c783b */ /* 0x000e6e0000000200 */
[C---:B--2---:R-:W-:Y:S08]  /*3770*/  HMMA.16816.F32.BF16 R24, R20.reuse, R36, R24 ;  /* 0x000000241418723c */ /* 0x044ff00000041818 */
[C---:B------:R-:W-:Y:S08]  /*3780*/  HMMA.16816.F32.BF16 R40, R20.reuse, R38, R40 ;  /* 0x000000261428723c */ /* 0x040ff00000041828 */
        /* <DEDUP_REMOVED lines=10> */
[C---:B----4-:R-:W-:Y:S08]  /*3830*/  HMMA.16816.F32.BF16 R36, R12.reuse, R48, R24 ;  /* 0x000000300c24723c */ /* 0x050ff00000041818 */
[C---:B------:R-:W-:Y:S08]  /*3840*/  HMMA.16816.F32.BF16 R24, R12.reuse, R50, R40 ;  /* 0x000000320c18723c */ /* 0x040ff00000041828 */
[C---:B-----5:R-:W-:Y:S08]  /*3850*/  HMMA.16816.F32.BF16 R44, R12.reuse, R60, R44 ;  /* 0x0000003c0c2c723c */ /* 0x060ff0000004182c */
[C---:B------:R-:W-:Y:S01]  /*3860*/  HMMA.16816.F32.BF16 R52, R12.reuse, R62, R52 ;  /* 0x0000003e0c34723c */ /* 0x040fe20000041834 */
[----:B------:R-:W4:Y:S07]  /*3870*/  LDSM.16.M88.4 R60, [R215+0x2800] ;  /* 0x00280000d73c783b */ /* 0x000f2e0000000200 */
[C---:B------:R-:W-:Y:S08]  /*3880*/  HMMA.16816.F32.BF16 R56, R12.reuse, R68, R56 ;  /* 0x000000440c38723c */ /* 0x040ff00000041838 */
[----:B------:R-:W-:Y:S01]  /*3890*/  HMMA.16816.F32.BF16 R12, R12, R70, R16 ;  /* 0x000000460c0c723c */ /* 0x000fe20000041810 */
[----:B------:R-:W5:Y:S04]  /*38a0*/  LDSM.16.M88.4 R68, [R215+0x3000] ;  /* 0x00300000d744783b */ /* 0x000f680000000200 */
[----:B------:R-:W-:Y:S03]  /*38b0*/  LDSM.16.M88.4 R16, [R214+0x2000] ;  /* 0x00200000d610783b */ /* 0x000fe60000000200 */
[C---:B------:R-:W-:Y:S08]  /*38c0*/  HMMA.16816.F32.BF16 R28, R8.reuse, R72, R28 ;  /* 0x00000048081c723c */ /* 0x040ff0000004181c */
[C---:B------:R-:W-:Y:S01]  /*38d0*/  HMMA.16816.F32.BF16 R32, R8.reuse, R74, R32 ;  /* 0x0000004a0820723c */ /* 0x040fe20000041820 */
[----:B------:R-:W3:Y:S07]  /*38e0*/  LDSM.16.M88.4 R72, [R215+0x3800] ;  /* 0x00380000d748783b */ /* 0x000eee0000000200 */
[C---:B------:R-:W-:Y:S08]  /*38f0*/  HMMA.16816.F32.BF16 R40, R8.reuse, R64, R36 ;  /* 0x000000400828723c */ /* 0x040ff00000041824 */
[C---:B------:R-:W-:Y:S01]  /*3900*/  HMMA.16816.F32.BF16 R36, R8.reuse, R66, R24 ;  /* 0x000000420824723c */ /* 0x040fe20000041818 */
[----:B------:R-:W4:Y:S07]  /*3910*/  LDSM.16.M88.4 R64, [R210+0xa800] ;  /* 0x00a80000d240783b */ /* 0x000f2e0000000200 */
[C---:B-1----:R-:W-:Y:S08]  /*3920*/  HMMA.16816.F32.BF16 R24, R8.reuse, R76, R44 ;  /* 0x0000004c0818723c */ /* 0x042ff0000004182c */
[C---:B------:R-:W-:Y:S01]  /*3930*/  HMMA.16816.F32.BF16 R52, R8.reuse, R78, R52 ;  /* 0x0000004e0834723c */ /* 0x040fe20000041834 */
[----:B------:R-:W1:Y:S07]  /*3940*/  LDSM.16.M88.4 R76, [R210+0xb000] ;  /* 0x00b00000d24c783b */ /* 0x000e6e0000000200 */
[C---:B--2---:R-:W-:Y:S08]  /*3950*/  HMMA.16816.F32.BF16 R56, R8.reuse, R80, R56 ;  /* 0x000000500838723c */ /* 0x044ff00000041838 */
[----:B------:R-:W-:Y:S01]  /*3960*/  HMMA.16816.F32.BF16 R8, R8, R82, R12 ;  /* 0x000000520808723c */ /* 0x000fe2000004180c */
[----:B------:R-:W2:Y:S04]  /*3970*/  LDSM.16.M88.4 R80, [R210+0xb800] ;  /* 0x00b80000d250783b */ /* 0x000ea80000000200 */
[----:B------:R-:W1:Y:S03]  /*3980*/  LDSM.16.M88.4 R12, [R213+0x2000] ;  /* 0x00200000d50c783b */ /* 0x000e660000000200 */
[C---:B---3--:R-:W-:Y:S08]  /*3990*/  HMMA.16816.F32.BF16 R28, R20.reuse, R88, R28 ;  /* 0x00000058141c723c */ /* 0x048ff0000004181c */
[C---:B------:R-:W-:Y:S01]  /*39a0*/  HMMA.16816.F32.BF16 R32, R20.reuse, R90, R32 ;  /* 0x0000005a1420723c */ /* 0x040fe20000041820 */
[----:B------:R-:W-:Y:S07]  /*39b0*/  LDSM.16.M88.4 R88, [R204+0xc000] ;  /* 0x00c00000cc58783b */ /* 0x000fee0000000200 */
[C---:B----4-:R-:W-:Y:S08]  /*39c0*/  HMMA.16816.F32.BF16 R48, R20.reuse, R60, R40 ;  /* 0x0000003c1430723c */ /* 0x050ff00000041828 */
[C---:B------:R-:W-:Y:S01]  /*39d0*/  HMMA.16816.F32.BF16 R44, R20.reuse, R62, R36 ;  /* 0x0000003e142c723c */ /* 0x040fe20000041824 */
[----:B------:R-:W3:Y:S07]  /*39e0*/  LDSM.16.M88.4 R60, [R209+0x2800] ;  /* 0x00280000d13c783b */ /* 0x000eee0000000200 */
[C---:B-----5:R-:W-:Y:S08]  /*39f0*/  HMMA.16816.F32.BF16 R40, R20.reuse, R68, R24 ;  /* 0x000000441428723c */ /* 0x060ff00000041818 */
[C---:B------:R-:W-:Y:S01]  /*3a00*/  HMMA.16816.F32.BF16 R36, R20.reuse, R70, R52 ;  /* 0x000000461424723c */ /* 0x040fe20000041834 */
[----:B------:R-:W4:Y:S07]  /*3a10*/  LDSM.16.M88.4 R68, [R209+0x3000] ;  /* 0x00300000d144783b */ /* 0x000f2e0000000200 */
[C---:B------:R-:W-:Y:S08]  /*3a20*/  HMMA.16816.F32.BF16 R56, R20.reuse, R72, R56 ;  /* 0x000000481438723c */ /* 0x040ff00000041838 */
[----:B------:R-:W-:Y:S01]  /*3a30*/  HMMA.16816.F32.BF16 R24, R20, R74, R8 ;  /* 0x0000004a1418723c */ /* 0x000fe20000041808 */
[----:B------:R-:W5:Y:S04]  /*3a40*/  LDSM.16.M88.4 R72, [R209+0x3800] ;  /* 0x00380000d148783b */ /* 0x000f680000000200 */
[----:B------:R-:W2:Y:S03]  /*3a50*/  LDSM.16.M88.4 R8, [R211+0x4000] ;  /* 0x00400000d308783b */ /* 0x000ea60000000200 */
[C---:B------:R-:W-:Y:S08]  /*3a60*/  HMMA.16816.F32.BF16 R20, R16.reuse, R84, R28 ;  /* 0x000000541014723c */ /* 0x040ff0000004181c */
[C---:B------:R-:W-:Y:S01]  /*3a70*/  HMMA.16816.F32.BF16 R28, R16.reuse, R86, R32 ;  /* 0x00000056101c723c */ /* 0x040fe20000041820 */
[----:B------:R-:W-:Y:S04]  /*3a80*/  LDSM.16.M88.4 R32, [R212+0x4000] ;  /* 0x00400000d420783b */ /* 0x000fe80000000200 */
[----:B------:R-:W-:Y:S03]  /*3a90*/  LDSM.16.M88.4 R84, [R215+0x4000] ;  /* 0x00400000d754783b */ /* 0x000fe60000000200 */
[C---:B------:R-:W-:Y:S08]  /*3aa0*/  HMMA.16816.F32.BF16 R52, R16.reuse, R66, R44 ;  /* 0x000000421034723c */ /* 0x040ff0000004182c */
[C---:B-1----:R-:W-:Y:S08]  /*3ab0*/  HMMA.16816.F32.BF16 R44, R16.reuse, R76, R40 ;  /* 0x0000004c102c723c */ /* 0x042ff00000041828 */
[C---:B------:R-:W-:Y:S08]  /*3ac0*/  HMMA.16816.F32.BF16 R48, R16.reuse, R64, R48 ;  /* 0x000000401030723c */ /* 0x040ff00000041830 */
[C---:B------:R-:W-:Y:S01]  /*3ad0*/  HMMA.16816.F32.BF16 R40, R16.reuse, R78, R36 ;  /* 0x0000004e1028723c */ /* 0x040fe20000041824 */
[----:B------:R-:W1:Y:S07]  /*3ae0*/  LDSM.16.M88.4 R76, [R204+0xc800] ;  /* 0x00c80000cc4c783b */ /* 0x000e6e0000000200 */
[C---:B--2---:R-:W-:Y:S08]  /*3af0*/  HMMA.16816.F32.BF16 R36, R16.reuse, R80, R56 ;  /* 0x000000501024723c */ /* 0x044ff00000041838 */
[----:B------:R-:W-:Y:S01]  /*3b00*/  HMMA.16816.F32.BF16 R24, R16, R82, R24 ;  /* 0x000000521018723c */ /* 0x000fe20000041818 */
[----:B------:R-:W-:Y:S07]  /*3b10*/  LDSM.16.M88.4 R80, [R209+0x4000] ;  /* 0x00400000d150783b */ /* 0x000fee0000000200 */
[C---:B------:R-:W-:Y:S08]  /*3b20*/  HMMA.16816.F32.BF16 R16, R12.reuse, R92, R20 ;  /* 0x0000005c0c10723c */ /* 0x040ff00000041814 */
[C---:B------:R-:W-:Y:S01]  /*3b30*/  HMMA.16816.F32.BF16 R20, R12.reuse, R94, R28 ;  /* 0x0000005e0c14723c */ /* 0x040fe2000004181c */
[----:B------:R-:W-:Y:S04]  /*3b40*/  LDSM.16.M88.4 R28, [R214+0x4000] ;  /* 0x00400000d61c783b */ /* 0x000fe80000000200 */
[----:B------:R-:W-:Y:S03]  /*3b50*/  LDSM.16.M88.4 R92, [R210+0xe000] ;  /* 0x00e00000d25c783b */ /* 0x000fe60000000200 */
[C---:B---3--:R-:W-:Y:S08]  /*3b60*/  HMMA.16816.F32.BF16 R48, R12.reuse, R60, R48 ;  /* 0x0000003c0c30723c */ /* 0x048ff00000041830 */
[C---:B----4-:R-:W-:Y:S08]  /*3b70*/  HMMA.16816.F32.BF16 R64, R12.reuse, R68, R44 ;  /* 0x000000440c40723c */ /* 0x050ff0000004182c */
[C---:B------:R-:W-:Y:S01]  /*3b80*/  HMMA.16816.F32.BF16 R60, R12.reuse, R62, R52 ;  /* 0x0000003e0c3c723c */ /* 0x040fe20000041834 */
[----:B------:R-:W-:Y:S07]  /*3b90*/  LDSM.16.M88.4 R52, [R215+0x4800] ;  /* 0x00480000d734783b */ /* 0x000fee0000000200 */
[C---:B------:R-:W-:Y:S01]  /*3ba0*/  HMMA.16816.F32.BF16 R68, R12.reuse, R70, R40 ;  /* 0x000000460c44723c */ /* 0x040fe20000041828 */
[----:B------:R-:W2:Y:S07]  /*3bb0*/  LDSM.16.M88.4 R40, [R204+0xd000] ;  /* 0x00d00000cc28783b */ /* 0x000eae0000000200 */
[C---:B-----5:R-:W-:Y:S01]  /*3bc0*/  HMMA.16816.F32.BF16 R56, R12.reuse, R72, R36 ;  /* 0x000000480c38723c */ /* 0x060fe20000041824 */
[----:B------:R-:W3:Y:S07]  /*3bd0*/  LDSM.16.M88.4 R36, [R204+0xd800] ;  /* 0x00d80000cc24783b */ /* 0x000eee0000000200 */
[----:B------:R-:W-:Y:S01]  /*3be0*/  HMMA.16816.F32.BF16 R44, R12, R74, R24 ;  /* 0x0000004a0c2c723c */ /* 0x000fe20000041818 */
[----:B------:R-:W4:Y:S04]  /*3bf0*/  LDSM.16.M88.4 R72, [R210+0xc000] ;  /* 0x00c00000d248783b */ /* 0x000f280000000200 */
[----:B------:R-:W-:Y:S03]  /*3c00*/  LDSM.16.M88.4 R24, [R213+0x4000] ;  /* 0x00400000d518783b */ /* 0x000fe60000000200 */
[C---:B------:R-:W-:Y:S08]  /*3c10*/  HMMA.16816.F32.BF16 R12, R8.reuse, R88, R16 ;  /* 0x00000058080c723c */ /* 0x040ff00000041810 */
[C---:B------:R-:W-:Y:S08]  /*3c20*/  HMMA.16816.F32.BF16 R16, R8.reuse, R90, R20 ;  /* 0x0000005a0810723c */ /* 0x040ff00000041814 */
[----:B-1----:R-:W-:Y:S08]  /*3c30*/  HMMA.16816.F32.BF16 R20, R8, R76, R48 ;  /* 0x0000004c0814723c */ /* 0x002ff00000041830 */
[----:B------:R-:W-:Y:S08]  /*3c40*/  HMMA.16816.F32.BF16 R12, R32, R84, R12 ;  /* 0x00000054200c723c */ /* 0x000ff0000004180c */
[----:B------:R-:W-:Y:S01]  /*3c50*/  HMMA.16816.F32.BF16 R48, R8, R78, R60 ;  /* 0x0000004e0830723c */ /* 0x000fe2000004183c */
[----:B------:R-:W1:Y:S04]  /*3c60*/  LDSM.16.M88.4 R76, [R215+0x5000] ;  /* 0x00500000d74c783b */ /* 0x000e680000000200 */
[----:B------:R-:W-:Y:S03]  /*3c70*/  LDSM.16.M88.4 R60, [R204+0xe000] ;  /* 0x00e00000cc3c783b */ /* 0x000fe60000000200 */
[----:B------:R-:W-:Y:S01]  /*3c80*/  HMMA.16816.F32.BF16 R16, R32, R86, R16 ;  /* 0x000000562010723c */ /* 0x000fe20000041810 */
[----:B------:R-:W-:Y:S07]  /*3c90*/  LDSM.16.M88.4 R84, [R204+0xf000] ;  /* 0x00f00000cc54783b */ /* 0x000fee0000000200 */
[C---:B--2---:R-:W-:Y:S08]  /*3ca0*/  HMMA.16816.F32.BF16 R64, R8.reuse, R40, R64 ;  /* 0x000000280840723c */ /* 0x044ff00000041840 */
[C---:B---3--:R-:W-:Y:S01]  /*3cb0*/  HMMA.16816.F32.BF16 R88, R8.reuse, R36, R56 ;  /* 0x000000240858723c */ /* 0x048fe20000041838 */
[----:B------:R-:W2:Y:S07]  /*3cc0*/  LDSM.16.M88.4 R56, [R210+0xc800] ;  /* 0x00c80000d238783b */ /* 0x000eae0000000200 */
[C---:B------:R-:W-:Y:S08]  /*3cd0*/  HMMA.16816.F32.BF16 R68, R8.reuse, R42, R68 ;  /* 0x0000002a0844723c */ /* 0x040ff00000041844 */
[----:B------:R-:W-:Y:S08]  /*3ce0*/  HMMA.16816.F32.BF16 R100, R8, R38, R44 ;  /* 0x000000260864723c */ /* 0x000ff0000004182c */
[----:B----4-:R-:W-:Y:S08]  /*3cf0*/  HMMA.16816.F32.BF16 R8, R28, R72, R12 ;  /* 0x000000481c08723c */ /* 0x010ff0000004180c */
[----:B------:R-:W-:Y:S01]  /*3d00*/  HMMA.16816.F32.BF16 R36, R32, R52, R20 ;  /* 0x000000342024723c */ /* 0x000fe20000041814 */
[----:B------:R-:W3:Y:S07]  /*3d10*/  LDSM.16.M88.4 R20, [R211+0x6000] ;  /* 0x00600000d314783b */ /* 0x000eee0000000200 */
[----:B------:R-:W-:Y:S01]  /*3d20*/  HMMA.16816.F32.BF16 R12, R28, R74, R16 ;  /* 0x0000004a1c0c723c */ /* 0x000fe20000041810 */
[----:B------:R-:W-:Y:S04]  /*3d30*/  LDSM.16.M88.4 R16, [R212+0x6000] ;  /* 0x00600000d410783b */ /* 0x000fe80000000200 */
[----:B------:R-:W-:Y:S03]  /*3d40*/  LDSM.16.M88.4 R72, [R215+0x6000] ;  /* 0x00600000d748783b */ /* 0x000fe60000000200 */
[C---:B------:R-:W-:Y:S01]  /*3d50*/  HMMA.16816.F32.BF16 R44, R32.reuse, R54, R48 ;  /* 0x00000036202c723c */ /* 0x040fe20000041830 */
[----:B------:R-:W-:Y:S07]  /*3d60*/  LDSM.16.M88.4 R48, [R215+0x5800] ;  /* 0x00580000d730783b */ /* 0x000fee0000000200 */
[----:B-1----:R-:W-:Y:S01]  /*3d70*/  HMMA.16816.F32.BF16 R52, R32, R76, R64 ;  /* 0x0000004c2034723c */ /* 0x002fe20000041840 */
[----:B------:R-:W1:Y:S07]  /*3d80*/  LDSM.16.M88.4 R64, [R209+0x4800] ;  /* 0x00480000d140783b */ /* 0x000e6e0000000200 */
[----:B------:R-:W-:Y:S08]  /*3d90*/  HMMA.16816.F32.BF16 R8, R24, R80, R8 ;  /* 0x000000501808723c */ /* 0x000ff00000041808 */
[----:B--2---:R-:W-:Y:S08]  /*3da0*/  HMMA.16816.F32.BF16 R40, R28, R56, R36 ;  /* 0x000000381c28723c */ /* 0x004ff00000041824 */
[----:B------:R-:W-:Y:S01]  /*3db0*/  HMMA.16816.F32.BF16 R36, R24, R82, R12 ;  /* 0x000000521824723c */ /* 0x000fe2000004180c */
[----:B------:R-:W-:Y:S04]  /*3dc0*/  LDSM.16.M88.4 R80, [R204+0xe800] ;  /* 0x00e80000cc50783b */ /* 0x000fe80000000200 */
[----:B------:R-:W-:Y:S03]  /*3dd0*/  LDSM.16.M88.4 R12, [R214+0x6000] ;  /* 0x00600000d60c783b */ /* 0x000fe60000000200 */
[----:B------:R-:W-:Y:S01]  /*3de0*/  HMMA.16816.F32.BF16 R104, R32, R78, R68 ;  /* 0x0000004e2068723c */ /* 0x000fe20000041844 */
[----:B------:R-:W2:Y:S04]  /*3df0*/  LDSM.16.M88.4 R76, [R210+0xd000] ;  /* 0x00d00000d24c783b */ /* 0x000ea80000000200 */
[----:B------:R-:W-:Y:S03]  /*3e00*/  LDSM.16.M88.4 R68, [R215+0x6800] ;  /* 0x00680000d744783b */ /* 0x000fe60000000200 */
[----:B---3--:R-:W-:Y:S08]  /*3e10*/  HMMA.16816.F32.BF16 R8, R20, R60, R8 ;  /* 0x0000003c1408723c */ /* 0x008ff00000041808 */
[----:B------:R-:W-:Y:S01]  /*3e20*/  HMMA.16816.F32.BF16 R44, R28, R58, R44 ;  /* 0x0000003a1c2c723c */ /* 0x000fe2000004182c */
[----:B------:R-:W-:Y:S07]  /*3e30*/  LDSM.16.M88.4 R56, [R210+0xd800] ;  /* 0x00d80000d238783b */ /* 0x000fee0000000200 */
[----:B-1----:R-:W-:Y:S08]  /*3e40*/  HMMA.16816.F32.BF16 R40, R24, R64, R40 ;  /* 0x000000401828723c */ /* 0x002ff00000041828 */
[----:B------:R-:W-:Y:S01]  /*3e50*/  HMMA.16816.F32.BF16 R36, R20, R62, R36 ;  /* 0x0000003e1424723c */ /* 0x000fe20000041824 */
[----:B------:R-:W-:Y:S07]  /*3e60*/  LDSM.16.M88.4 R60, [R209+0x6800] ;  /* 0x00680000d13c783b */ /* 0x000fee0000000200 */
[C---:B------:R-:W-:Y:S01]  /*3e70*/  HMMA.16816.F32.BF16 R96, R32.reuse, R48, R88 ;  /* 0x000000302060723c */ /* 0x040fe20000041858 */
[----:B------:R-:W1:Y:S07]  /*3e80*/  LDSM.16.M88.4 R88, [R209+0x5000] ;  /* 0x00500000d158783b */ /* 0x000e6e0000000200 */
[----:B------:R-:W-:Y:S08]  /*3e90*/  HMMA.16816.F32.BF16 R100, R32, R50, R100 ;  /* 0x000000322064723c */ /* 0x000ff00000041864 */
[----:B------:R-:W-:Y:S01]  /*3ea0*/  HMMA.16816.F32.BF16 R32, R16, R72, R8 ;  /* 0x000000481020723c */ /* 0x000fe20000041808 */
[----:B------:R-:W-:Y:S07]  /*3eb0*/  LDSM.16.M88.4 R8, [R213+0x6000] ;  /* 0x00600000d508783b */ /* 0x000fee0000000200 */
[----:B------:R-:W-:Y:S01]  /*3ec0*/  HMMA.16816.F32.BF16 R48, R24, R66, R44 ;  /* 0x000000421830723c */ /* 0x000fe2000004182c */
[----:B------:R-:W3:Y:S07]  /*3ed0*/  LDSM.16.M88.4 R64, [R209+0x6000] ;  /* 0x00600000d140783b */ /* 0x000eee0000000200 */
[----:B--2---:R-:W-:Y:S08]  /*3ee0*/  HMMA.16816.F32.BF16 R52, R28, R76, R52 ;  /* 0x0000004c1c34723c */ /* 0x004ff00000041834 */
[----:B------:R-:W-:Y:S08]  /*3ef0*/  HMMA.16816.F32.BF16 R44, R20, R80, R40 ;  /* 0x00000050142c723c */ /* 0x000ff00000041828 */
[----:B------:R-:W-:Y:S01]  /*3f00*/  HMMA.16816.F32.BF16 R40, R16, R74, R36 ;  /* 0x0000004a1028723c */ /* 0x000fe20000041824 */
[----:B------:R-:W2:Y:S07]  /*3f10*/  LDSM.16.M88.4 R72, [R210+0xe800] ;  /* 0x00e80000d248783b */ /* 0x000eae0000000200 */
[----:B------:R-:W-:Y:S08]  /*3f20*/  HMMA.16816.F32.BF16 R32, R12, R92, R32 ;  /* 0x0000005c0c20723c */ /* 0x000ff00000041820 */
[----:B-1----:R-:W-:Y:S08]  /*3f30*/  HMMA.16816.F32.BF16 R36, R24, R88, R52 ;  /* 0x000000581824723c */ /* 0x002ff00000041834 */
[----:B------:R-:W-:Y:S01]  /*3f40*/  HMMA.16816.F32.BF16 R48, R20, R82, R48 ;  /* 0x000000521430723c */ /* 0x000fe20000041830 */
[----:B------:R-:W1:Y:S07]  /*3f50*/  LDSM.16.M88.4 R80, [R215+0x7000] ;  /* 0x00700000d750783b */ /* 0x000e6e0000000200 */
[----:B------:R-:W-:Y:S08]  /*3f60*/  HMMA.16816.F32.BF16 R40, R12, R94, R40 ;  /* 0x0000005e0c28723c */ /* 0x000ff00000041828 */
[----:B------:R-:W-:Y:S08]  /*3f70*/  HMMA.16816.F32.BF16 R76, R28, R78, R104 ;  /* 0x0000004e1c4c723c */ /* 0x000ff00000041868 */
[----:B------:R-:W-:Y:S08]  /*3f80*/  HMMA.16816.F32.BF16 R44, R16, R68, R44 ;  /* 0x00000044102c723c */ /* 0x000ff0000004182c */
[----:B------:R-:W-:Y:S08]  /*3f90*/  HMMA.16816.F32.BF16 R96, R28, R56, R96 ;  /* 0x000000381c60723c */ /* 0x000ff00000041860 */
[----:B---3--:R-:W-:Y:S08]  /*3fa0*/  HMMA.16816.F32.BF16 R52, R8, R64, R32 ;  /* 0x000000400834723c */ /* 0x008ff00000041820 */
[----:B------:R-:W-:Y:S01]  /*3fb0*/  HMMA.16816.F32.BF16 R92, R28, R58, R100 ;  /* 0x0000003a1c5c723c */ /* 0x000fe20000041864 */
[----:B------:R-:W-:Y:S07]  /*3fc0*/  LDSM.16.M88.4 R56, [R209+0x5800] ;  /* 0x00580000d138783b */ /* 0x000fee0000000200 */
[----:B------:R-:W-:Y:S08]  /*3fd0*/  HMMA.16816.F32.BF16 R32, R20, R84, R36 ;  /* 0x000000541420723c */ /* 0x000ff00000041824 */
[----:B------:R-:W-:Y:S01]  /*3fe0*/  HMMA.16816.F32.BF16 R28, R16, R70, R48 ;  /* 0x00000046101c723c */ /* 0x000fe20000041830 */
[----:B------:R-:W3:Y:S01]  /*3ff0*/  LDSM.16.M88.4 R68, [R210+0xf000] ;  /* 0x00f00000d244783b */ /* 0x000ee20000000200 */
[----:B------:R-:W-:-:S04]  /*4000*/  FMUL.FTZ R2, R52, c[0x0][0x2ec] ;  /* 0x0000bb0034027a20 */ /* 0x000fc80000410000 */
[----:B------:R4:W-:Y:S02]  /*4010*/  MUFU.TANH R85, R2 ;  /* 0x0000000200557308 */ /* 0x0009e40000002400 */
[----:B------:R-:W-:Y:S01]  /*4020*/  HMMA.16816.F32.BF16 R48, R8, R66, R40 ;  /* 0x000000420830723c */ /* 0x000fe20000041828 */
[----:B------:R-:W-:Y:S07]  /*4030*/  LDSM.16.M88.4 R64, [R209+0x7000] ;  /* 0x00700000d140783b */ /* 0x000fee0000000200 */
[----:B--2---:R-:W-:Y:S01]  /*4040*/  HMMA.16816.F32.BF16 R36, R12, R72, R44 ;  /* 0x000000480c24723c */ /* 0x004fe2000004182c */
[----:B----4-:R-:W-:-:S07]  /*4050*/  FMUL.FTZ R2, R53, c[0x0][0x2ec] ;  /* 0x0000bb0035027a20 */ /* 0x010fce0000410000 */
[----:B------:R-:W-:Y:S01]  /*4060*/  HMMA.16816.F32.BF16 R40, R24, R90, R76 ;  /* 0x0000005a1828723c */ /* 0x000fe2000004184c */
[----:B------:R-:W2:Y:S01]  /*4070*/  LDSM.16.M88.4 R76, [R204+0xf800] ;  /* 0x00f80000cc4c783b */ /* 0x000ea20000000200 */
[----:B------:R4:W-:Y:S06]  /*4080*/  MUFU.TANH R84, R2 ;  /* 0x0000000200547308 */ /* 0x0009ec0000002400 */
[----:B-1----:R-:W-:Y:S08]  /*4090*/  HMMA.16816.F32.BF16 R44, R16, R80, R32 ;  /* 0x00000050102c723c */ /* 0x002ff00000041820 */
[----:B------:R-:W-:Y:S01]  /*40a0*/  HMMA.16816.F32.BF16 R28, R12, R74, R28 ;  /* 0x0000004a0c1c723c */ /* 0x000fe2000004181c */
[----:B------:R-:W1:Y:S01]  /*40b0*/  LDSM.16.M88.4 R72, [R215+0x7800] ;  /* 0x00780000d748783b */ /* 0x000e620000000200 */
[----:B----4-:R-:W-:-:S04]  /*40c0*/  FMUL.FTZ R2, R54, c[0x0][0x2ec] ;  /* 0x0000bb0036027a20 */ /* 0x010fc80000410000 */
[----:B------:R4:W5:Y:S02]  /*40d0*/  MUFU.TANH R81, R2 ;  /* 0x0000000200517308 */ /* 0x0009640000002400 */
[----:B------:R-:W-:Y:S08]  /*40e0*/  HMMA.16816.F32.BF16 R32, R20, R86, R40 ;  /* 0x000000561420723c */ /* 0x000ff00000041828 */
[----:B---3--:R-:W-:Y:S01]  /*40f0*/  HMMA.16816.F32.BF16 R40, R12, R68, R44 ;  /* 0x000000440c28723c */ /* 0x008fe2000004182c */
[----:B----4-:R-:W-:-:S07]  /*4100*/  FMUL.FTZ R2, R55, c[0x0][0x2ec] ;  /* 0x0000bb0037027a20 */ /* 0x010fce0000410000 */
[----:B------:R-:W-:Y:S01]  /*4110*/  HMMA.16816.F32.BF16 R52, R8, R60, R36 ;  /* 0x0000003c0834723c */ /* 0x000fe20000041824 */
[----:B------:R3:W4:Y:S07]  /*4120*/  MUFU.TANH R80, R2 ;  /* 0x0000000200507308 */ /* 0x00072e0000002400 */
[----:B------:R-:W-:Y:S08]  /*4130*/  HMMA.16816.F32.BF16 R36, R24, R56, R96 ;  /* 0x000000381824723c */ /* 0x000ff00000041860 */
[----:B------:R-:W-:Y:S01]  /*4140*/  HMMA.16816.F32.BF16 R44, R8, R62, R28 ;  /* 0x0000003e082c723c */ /* 0x000fe2000004181c */
[----:B---3--:R-:W-:-:S04]  /*4150*/  FMUL.FTZ R2, R48, c[0x0][0x2ec] ;  /* 0x0000bb0030027a20 */ /* 0x008fc80000410000 */
[----:B------:R3:W-:Y:S03]  /*4160*/  MUFU.TANH R61, R2 ;  /* 0x00000002003d7308 */ /* 0x0007e60000002400 */
[----:B------:R-:W-:Y:S08]  /*4170*/  HMMA.16816.F32.BF16 R28, R16, R82, R32 ;  /* 0x00000052101c723c */ /* 0x000ff00000041820 */
[----:B--2---:R-:W-:Y:S01]  /*4180*/  HMMA.16816.F32.BF16 R32, R20, R76, R36 ;  /* 0x0000004c1420723c */ /* 0x004fe20000041824 */
[----:B---3--:R-:W-:-:S07]  /*4190*/  FMUL.FTZ R2, R49, c[0x0][0x2ec] ;  /* 0x0000bb0031027a20 */ /* 0x008fce0000410000 */
[----:B------:R-:W-:Y:S01]  /*41a0*/  HMMA.16816.F32.BF16 R36, R24, R58, R92 ;  /* 0x0000003a1824723c */ /* 0x000fe2000004185c */
[----:B------:R2:W-:Y:S07]  /*41b0*/  MUFU.TANH R60, R2 ;  /* 0x00000002003c7308 */ /* 0x0005ee0000002400 */
[----:B------:R-:W-:Y:S08]  /*41c0*/  HMMA.16816.F32.BF16 R24, R12, R70, R28 ;  /* 0x000000460c18723c */ /* 0x000ff0000004181c */
[----:B-1----:R-:W-:Y:S01]  /*41d0*/  HMMA.16816.F32.BF16 R28, R16, R72, R32 ;  /* 0x00000048101c723c */ /* 0x002fe20000041820 */
[----:B--2---:R-:W-:-:S04]  /*41e0*/  FMUL.FTZ R2, R50, c[0x0][0x2ec] ;  /* 0x0000bb0032027a20 */ /* 0x004fc80000410000 */
[----:B------:R1:W2:Y:S03]  /*41f0*/  MUFU.TANH R57, R2 ;  /* 0x0000000200397308 */ /* 0x0002a60000002400 */
[----:B------:R-:W-:Y:S08]  /*4200*/  HMMA.16816.F32.BF16 R32, R20, R78, R36 ;  /* 0x0000004e1420723c */ /* 0x000ff00000041824 */
[----:B------:R-:W-:Y:S01]  /*4210*/  HMMA.16816.F32.BF16 R40, R8, R64, R40 ;  /* 0x000000400828723c */ /* 0x000fe20000041828 */
[----:B-1----:R-:W-:-:S02]  /*4220*/  FMUL.FTZ R2, R51, c[0x0][0x2ec] ;  /* 0x0000bb0033027a20 */ /* 0x002fc40000410000 */
[----:B------:R-:W1:Y:S05]  /*4230*/  LDSM.16.M88.4 R48, [R210+0xf800] ;  /* 0x00f80000d230783b */ /* 0x000e6a0000000200 */
[----:B------:R-:W-:Y:S01]  /*4240*/  HMMA.16816.F32.BF16 R24, R8, R66, R24 ;  /* 0x000000420818723c */ /* 0x000fe20000041818 */
[----:B------:R3:W1:Y:S07]  /*4250*/  MUFU.TANH R56, R2 ;  /* 0x0000000200387308 */ /* 0x00066e0000002400 */
[----:B------:R-:W-:Y:S08]  /*4260*/  HMMA.16816.F32.BF16 R16, R16, R74, R32 ;  /* 0x0000004a1010723c */ /* 0x000ff00000041820 */
[----:B------:R-:W-:-:S02]  /*4270*/  FMUL.FTZ R3, R43, c[0x0][0x2ec] ;  /* 0x0000bb002b037a20 */ /* 0x000fc40000410000 */
[----:B---3--:R-:W-:-:S04]  /*4280*/  FMUL.FTZ R2, R52, c[0x0][0x2ec] ;  /* 0x0000bb0034027a20 */ /* 0x008fc80000410000 */
[----:B------:R3:W-:Y:S02]  /*4290*/  MUFU.TANH R97, R2 ;  /* 0x0000000200617308 */ /* 0x0007e40000002400 */
[----:B------:R-:W-:Y:S02]  /*42a0*/  FMUL.FTZ R25, R25, c[0x0][0x2ec] ;  /* 0x0000bb0019197a20 */ /* 0x000fe40000410000 */
[----:B------:R-:W-:Y:S02]  /*42b0*/  FMUL.FTZ R26, R26, c[0x0][0x2ec] ;  /* 0x0000bb001a1a7a20 */ /* 0x000fe40000410000 */
[----:B------:R-:W-:-:S04]  /*42c0*/  FMUL.FTZ R7, R24, c[0x0][0x2ec] ;  /* 0x0000bb0018077a20 */ /* 0x000fc80000410000 */
[----:B------:R-:W-:Y:S01]  /*42d0*/  MUFU.TANH R32, R7 ;  /* 0x0000000700207308 */ /* 0x000fe20000002400 */
[----:B---3--:R-:W-:Y:S01]  /*42e0*/  FMUL.FTZ R2, R53, c[0x0][0x2ec] ;  /* 0x0000bb0035027a20 */ /* 0x008fe20000410000 */
[C---:B-1----:R-:W-:Y:S06]  /*42f0*/  HMMA.16816.F32.BF16 R20, R12.reuse, R48, R28 ;  /* 0x000000300c14723c */ /* 0x042fec000004181c */
[----:B------:R-:W-:Y:S02]  /*4300*/  MUFU.TANH R30, R3 ;  /* 0x00000003001e7308 */ /* 0x000fe40000002400 */
[----:B------:R-:W-:Y:S06]  /*4310*/  HMMA.16816.F32.BF16 R12, R12, R50, R16 ;  /* 0x000000320c0c723c */ /* 0x000fec0000041810 */
[----:B------:R1:W-:Y:S08]  /*4320*/  MUFU.TANH R96, R2 ;  /* 0x0000000200607308 */ /* 0x0003f00000002400 */
[----:B------:R-:W-:Y:S01]  /*4330*/  MUFU.TANH R31, R25 ;  /* 0x00000019001f7308 */ /* 0x000fe20000002400 */
[----:B-1----:R-:W-:-:S07]  /*4340*/  FMUL.FTZ R2, R54, c[0x0][0x2ec] ;  /* 0x0000bb0036027a20 */ /* 0x002fce0000410000 */
[----:B------:R-:W-:Y:S08]  /*4350*/  MUFU.TANH R29, R26 ;  /* 0x0000001a001d7308 */ /* 0x000ff00000002400 */
[----:B------:R1:W3:Y:S02]  /*4360*/  MUFU.TANH R112, R2 ;  /* 0x0000000200707308 */ /* 0x0002e40000002400 */
[----:B-1----:R-:W-:-:S06]  /*4370*/  FMUL.FTZ R2, R55, c[0x0][0x2ec] ;  /* 0x0000bb0037027a20 */ /* 0x002fcc0000410000 */
[----:B------:R1:W1:Y:S02]  /*4380*/  MUFU.TANH R114, R2 ;  /* 0x0000000200727308 */ /* 0x0002640000002400 */
[----:B-1----:R-:W-:-:S06]  /*4390*/  FMUL.FTZ R2, R44, c[0x0][0x2ec] ;  /* 0x0000bb002c027a20 */ /* 0x002fcc0000410000 */
[----:B------:R1:W-:Y:S02]  /*43a0*/  MUFU.TANH R99, R2 ;  /* 0x0000000200637308 */ /* 0x0003e40000002400 */
[----:B-1----:R-:W-:-:S06]  /*43b0*/  FMUL.FTZ R2, R45, c[0x0][0x2ec] ;  /* 0x0000bb002d027a20 */ /* 0x002fcc0000410000 */
[----:B------:R1:W-:Y:S02]  /*43c0*/  MUFU.TANH R98, R2 ;  /* 0x0000000200627308 */ /* 0x0003e40000002400 */
[----:B-1----:R-:W-:-:S06]  /*43d0*/  FMUL.FTZ R2, R46, c[0x0][0x2ec] ;  /* 0x0000bb002e027a20 */ /* 0x002fcc0000410000 */
[----:B------:R1:W1:Y:S02]  /*43e0*/  MUFU.TANH R113, R2 ;  /* 0x0000000200717308 */ /* 0x0002640000002400 */
[----:B-1----:R-:W-:Y:S02]  /*43f0*/  FMUL.FTZ R2, R47, c[0x0][0x2ec] ;  /* 0x0000bb002f027a20 */ /* 0x002fe40000410000 */
[----:B------:R-:W1:Y:S01]  /*4400*/  LDSM.16.M88.4 R44, [R209+0x7800] ;  /* 0x00780000d12c783b */ /* 0x000e620000000200 */
[----:B------:R-:W-:-:S04]  /*4410*/  DEPBAR.LE SB0, 0x0 ;  /* 0x000080000000791a */ /* 0x000fc80000000000 */
[----:B------:R2:W1:Y:S02]  /*4420*/  MUFU.TANH R115, R2 ;  /* 0x0000000200737308 */ /* 0x0004640000002400 */
[----:B--2---:R-:W-:-:S06]  /*4430*/  FMUL.FTZ R2, R40, c[0x0][0x2ec] ;  /* 0x0000bb0028027a20 */ /* 0x004fcc0000410000 */
[----:B------:R2:W-:Y:S01]  /*4440*/  MUFU.TANH R38, R2 ;  /* 0x0000000200267308 */ /* 0x0005e20000002400 */
[----:B-1----:R-:W-:Y:S01]  /*4450*/  HMMA.16816.F32.BF16 R20, R8, R44, R20 ;  /* 0x0000002c0814723c */ /* 0x002fe20000041814 */
[----:B--2---:R-:W-:-:S06]  /*4460*/  FMUL.FTZ R2, R41, c[0x0][0x2ec] ;  /* 0x0000bb0029027a20 */ /* 0x004fcc0000410000 */
[----:B------:R1:W-:Y:S01]  /*4470*/  MUFU.TANH R37, R2 ;  /* 0x0000000200257308 */ /* 0x0003e20000002400 */
[----:B------:R-:W-:Y:S01]  /*4480*/  HMMA.16816.F32.BF16 R8, R8, R46, R12 ;  /* 0x0000002e0808723c */ /* 0x000fe2000004180c */
[----:B-1----:R-:W-:Y:S11]  /*4490*/  FMUL.FTZ R2, R42, c[0x0][0x2ec] ;  /* 0x0000bb002a027a20 */ /* 0x002ff60000410000 */
[----:B------:R-:W-:Y:S04]  /*44a0*/  @!UPT UIADD3 URZ, URZ, URZ, URZ ;  /* 0x0000003f3f3ff290 */ /* 0x000fe8000fffe03f */
[----:B------:R-:W-:Y:S01]  /*44b0*/  FMUL.FTZ R20, R20, c[0x0][0x2ec] ;  /* 0x0000bb0014147a20 */ /* 0x000fe20000410000 */
[----:B------:R1:W2:Y:S01]  /*44c0*/  MUFU.TANH R36, R2 ;  /* 0x0000000200247308 */ /* 0x0002a20000002400 */
[----:B------:R-:W-:-:S06]  /*44d0*/  FMUL.FTZ R21, R21, c[0x0][0x2ec] ;  /* 0x0000bb0015157a20 */ /* 0x000fcc0000410000 */
[----:B------:R-:W-:Y:S01]  /*44e0*/  FMUL.FTZ R10, R10, c[0x0][0x2ec] ;  /* 0x0000bb000a0a7a20 */ /* 0x000fe20000410000 */
[----:B------:R-:W-:Y:S01]  /*44f0*/  MUFU.TANH R16, R20 ;  /* 0x0000001400107308 */ /* 0x000fe20000002400 */
[----:B------:R-:W-:Y:S02]  /*4500*/  FMUL.FTZ R11, R11, c[0x0][0x2ec] ;  /* 0x0000bb000b0b7a20 */ /* 0x000fe40000410000 */
[----:B------:R-:W-:Y:S02]  /*4510*/  FMUL.FTZ R8, R8, c[0x0][0x2ec] ;  /* 0x0000bb0008087a20 */ /* 0x000fe40000410000 */
[----:B-1----:R-:W-:-:S03]  /*4520*/  IMAD.U32 R2, RZ, RZ, UR17 ;  /* 0x00000011ff027e24 */ /* 0x002fc6000f8e00ff */
[----:B------:R-:W-:Y:S01]  /*4530*/  MUFU.TANH R10, R10 ;  /* 0x0000000a000a7308 */ /* 0x000fe20000002400 */
[----:B------:R-:W-:-:S05]  /*4540*/  IMAD R2, R2, 0x40, R6 ;  /* 0x0000004002027824 */ /* 0x000fca00078e0206 */
[C---:B------:R-:W-:Y:S02]  /*4550*/  IADD3 R3, R2.reuse, 0x8, RZ ;  /* 0x0000000802037810 */ /* 0x040fe40007ffe0ff */
[----:B------:R-:W-:Y:S01]  /*4560*/  MUFU.TANH R11, R11 ;  /* 0x0000000b000b7308 */ /* 0x000fe20000002400 */
[C---:B------:R-:W-:Y:S01]  /*4570*/  IADD3 R6, R2.reuse, 0x1, RZ ;  /* 0x0000000102067810 */ /* 0x040fe20007ffe0ff */
[----:B------:R-:W-:Y:S01]  /*4580*/  BAR.SYNC.DEFER_BLOCKING 0x0 ;  /* 0x0000000000007b1d */ /* 0x000fe20000010000 */
[----:B------:R-:W-:Y:S02]  /*4590*/  ISETP.GE.AND P0, PT, R3, UR15, PT ;  /* 0x0000000f03007c0c */ /* 0x000fe4000bf06270 */
[C---:B------:R-:W-:Y:S02]  /*45a0*/  IADD3 R3, R2.reuse, 0x11, RZ ;  /* 0x0000001102037810 */ /* 0x040fe40007ffe0ff */
[----:B------:R-:W-:Y:S01]  /*45b0*/  ISETP.GE.AND P2, PT, R2, UR15, PT ;  /* 0x0000000f02007c0c */ /* 0x000fe2000bf46270 */
[----:B------:R-:W-:Y:S01]  /*45c0*/  MUFU.TANH R21, R21 ;  /* 0x0000001500157308 */ /* 0x000fe20000002400 */
[----:B------:R-:W-:-:S02]  /*45d0*/  ISETP.GE.AND P4, PT, R3, UR15, PT ;  /* 0x0000000f03007c0c */ /* 0x000fc4000bf86270 */
[----:B------:R-:W-:Y:S02]  /*45e0*/  IADD3 R3, R2, 0x18, RZ ;  /* 0x0000001802037810 */ /* 0x000fe40007ffe0ff */
[----:B------:R-:W-:Y:S02]  /*45f0*/  ISETP.GE.AND P1, PT, R6, UR15, PT ;  /* 0x0000000f06007c0c */ /* 0x000fe4000bf26270 */
[----:B------:R-:W-:Y:S01]  /*4600*/  ISETP.GE.AND P3, PT, R3, UR15, PT ;  /* 0x0000000f03007c0c */ /* 0x000fe2000bf66270 */
[----:B------:R-:W-:Y:S01]  /*4610*/  MUFU.TANH R8, R8 ;  /* 0x0000000800087308 */ /* 0x000fe20000002400 */
[C---:B------:R-:W-:Y:S02]  /*4620*/  IADD3 R3, R2.reuse, 0x19, RZ ;  /* 0x0000001902037810 */ /* 0x040fe40007ffe0ff */
[----:B------:R-:W-:Y:S02]  /*4630*/  IADD3 R6, R2, 0x10, RZ ;  /* 0x0000001002067810 */ /* 0x000fe40007ffe0ff */
[----:B-----5:R-:W-:-:S02]  /*4640*/  FSEL R25, R81, -INF , !P2 ;  /* 0xff80000051197808 */ /* 0x020fc40005000000 */
[----:B------:R-:W-:Y:S02]  /*4650*/  FSEL R19, R85, -INF , !P2 ;  /* 0xff80000055137808 */ /* 0x000fe40005000000 */
[----:B------:R-:W-:Y:S02]  /*4660*/  ISETP.GE.AND P2, PT, R3, UR15, PT ;  /* 0x0000000f03007c0c */ /* 0x000fe4000bf46270 */
[----:B------:R-:W-:Y:S02]  /*4670*/  IADD3 R3, R2, 0x20, RZ ;  /* 0x0000002002037810 */ /* 0x000fe40007ffe0ff */
[----:B------:R-:W-:Y:S01]  /*4680*/  ISETP.GE.AND P5, PT, R6, UR15, PT ;  /* 0x0000000f06007c0c */ /* 0x000fe2000bfa6270 */
[----:B------:R-:W-:Y:S01]  /*4690*/  FMUL.FTZ R6, R27, c[0x0][0x2ec] ;  /* 0x0000bb001b067a20 */ /* 0x000fe20000410000 */
[----:B----4-:R-:W-:Y:S02]  /*46a0*/  FSEL R26, R80, -INF , !P1 ;  /* 0xff800000501a7808 */ /* 0x010fe40004800000 */
[----:B------:R-:W-:Y:S01]  /*46b0*/  FSEL R18, R84, -INF , !P1 ;  /* 0xff80000054127808 */ /* 0x000fe20004800000 */
[----:B------:R1:W-:Y:S01]  /*46c0*/  MUFU.TANH R17, R6 ;  /* 0x0000000600117308 */ /* 0x0003e20000002400 */
[----:B------:R-:W-:-:S02]  /*46d0*/  ISETP.GE.AND P1, PT, R3, UR15, PT ;  /* 0x0000000f03007c0c */ /* 0x000fc4000bf26270 */
[C---:B------:R-:W-:Y:S02]  /*46e0*/  IADD3 R7, R2.reuse, 0x9, RZ ;  /* 0x0000000902077810 */ /* 0x040fe40007ffe0ff */
[----:B------:R-:W-:Y:S02]  /*46f0*/  IADD3 R3, R2, 0x21, RZ ;  /* 0x0000002102037810 */ /* 0x000fe40007ffe0ff */
[----:B------:R-:W-:Y:S02]  /*4700*/  FSEL R28, R57, -INF , !P0 ;  /* 0xff800000391c7808 */ /* 0x000fe40004000000 */
[----:B------:R-:W-:Y:S02]  /*4710*/  FSEL R24, R61, -INF , !P0 ;  /* 0xff8000003d187808 */ /* 0x000fe40004000000 */
[----:B------:R-:W-:Y:S02]  /*4720*/  ISETP.GE.AND P6, PT, R7, UR15, PT ;  /* 0x0000000f07007c0c */ /* 0x000fe4000bfc6270 */
[----:B------:R-:W-:-:S02]  /*4730*/  ISETP.GE.AND P0, PT, R3, UR15, PT ;  /* 0x0000000f03007c0c */ /* 0x000fc4000bf06270 */
[----:B------:R-:W-:Y:S01]  /*4740*/  IADD3 R3, R2, 0x28, RZ ;  /* 0x0000002802037810 */ /* 0x000fe20007ffe0ff */
[----:B-1----:R-:W-:Y:S01]  /*4750*/  FMUL.FTZ R6, R22, c[0x0][0x2ec] ;  /* 0x0000bb0016067a20 */ /* 0x002fe20000410000 */
[----:B------:R-:W-:Y:S02]  /*4760*/  FSEL R27, R56, -INF , !P6 ;  /* 0xff800000381b7808 */ /* 0x000fe40007000000 */
[----:B------:R-:W-:Y:S01]  /*4770*/  FSEL R20, R60, -INF , !P6 ;  /* 0xff8000003c147808 */ /* 0x000fe20007000000 */
[----:B------:R1:W-:Y:S01]  /*4780*/  MUFU.TANH R7, R6 ;  /* 0x0000000600077308 */ /* 0x0003e20000002400 */
[----:B------:R-:W-:Y:S02]  /*4790*/  ISETP.GE.AND P6, PT, R3, UR15, PT ;  /* 0x0000000f03007c0c */ /* 0x000fe4000bfc6270 */
[----:B------:R-:W-:Y:S02]  /*47a0*/  IADD3 R3, R2, 0x29, RZ ;  /* 0x0000002902037810 */ /* 0x000fe40007ffe0ff */
[----:B---3--:R-:W-:-:S02]  /*47b0*/  FSEL R112, R112, -INF , !P5 ;  /* 0xff80000070707808 */ /* 0x008fc40006800000 */
[----:B------:R-:W-:Y:S02]  /*47c0*/  FSEL R97, R97, -INF , !P5 ;  /* 0xff80000061617808 */ /* 0x000fe40006800000 */
[----:B------:R-:W-:Y:S02]  /*47d0*/  ISETP.GE.AND P5, PT, R3, UR15, PT ;  /* 0x0000000f03007c0c */ /* 0x000fe4000bfa6270 */
[----:B------:R-:W-:Y:S02]  /*47e0*/  IADD3 R3, R2, 0x30, RZ ;  /* 0x0000003002037810 */ /* 0x000fe40007ffe0ff */
[----:B------:R-:W-:Y:S02]  /*47f0*/  FSEL R114, R114, -INF , !P4 ;  /* 0xff80000072727808 */ /* 0x000fe40006000000 */
[----:B------:R-:W-:Y:S01]  /*4800*/  FSEL R96, R96, -INF , !P4 ;  /* 0xff80000060607808 */ /* 0x000fe20006000000 */
[----:B-1----:R-:W-:Y:S01]  /*4810*/  FMUL.FTZ R6, R23, c[0x0][0x2ec] ;  /* 0x0000bb0017067a20 */ /* 0x002fe20000410000 */
[----:B------:R-:W-:-:S02]  /*4820*/  ISETP.GE.AND P4, PT, R3, UR15, PT ;  /* 0x0000000f03007c0c */ /* 0x000fc4000bf86270 */
[C---:B------:R-:W-:Y:S02]  /*4830*/  IADD3 R3, R2.reuse, 0x31, RZ ;  /* 0x0000003102037810 */ /* 0x040fe40007ffe0ff */
[----:B------:R-:W-:Y:S01]  /*4840*/  FSEL R113, R113, -INF , !P3 ;  /* 0xff80000071717808 */ /* 0x000fe20005800000 */
[----:B------:R-:W1:Y:S01]  /*4850*/  MUFU.TANH R6, R6 ;  /* 0x0000000600067308 */ /* 0x000e620000002400 */
[----:B------:R-:W-:Y:S02]  /*4860*/  FSEL R99, R99, -INF , !P3 ;  /* 0xff80000063637808 */ /* 0x000fe40005800000 */
[----:B------:R-:W-:Y:S02]  /*4870*/  ISETP.GE.AND P3, PT, R3, UR15, PT ;  /* 0x0000000f03007c0c */ /* 0x000fe4000bf66270 */
[----:B------:R-:W-:Y:S02]  /*4880*/  IADD3 R3, R2, 0x38, RZ ;  /* 0x0000003802037810 */ /* 0x000fe40007ffe0ff */
[----:B------:R-:W-:-:S02]  /*4890*/  FSEL R115, R115, -INF , !P2 ;  /* 0xff80000073737808 */ /* 0x000fc40005000000 */
[----:B------:R-:W-:Y:S02]  /*48a0*/  FSEL R98, R98, -INF , !P2 ;  /* 0xff80000062627808 */ /* 0x000fe40005000000 */
[----:B------:R-:W-:Y:S02]  /*48b0*/  IADD3 R2, R2, 0x39, RZ ;  /* 0x0000003902027810 */ /* 0x000fe40007ffe0ff */
[----:B------:R-:W-:Y:S02]  /*48c0*/  ISETP.GE.AND P2, PT, R3, UR15, PT ;  /* 0x0000000f03007c0c */ /* 0x000fe4000bf46270 */
[----:B--2---:R-:W-:Y:S02]  /*48d0*/  FSEL R139, R36, -INF , !P1 ;  /* 0xff800000248b7808 */ /* 0x004fe40004800000 */
[----:B-1----:R-:W-:Y:S02]  /*48e0*/  FSEL R3, R6, -INF , !P3 ;  /* 0xff80000006037808 */ /* 0x002fe40005800000 */
[----:B------:R-:W-:-:S02]  /*48f0*/  FSEL R133, R38, -INF , !P1 ;  /* 0xff80000026857808 */ /* 0x000fc40004800000 */
[----:B------:R-:W-:Y:S01]  /*4900*/  ISETP.GE.AND P1, PT, R2, UR15, PT ;  /* 0x0000000f02007c0c */ /* 0x000fe2000bf26270 */
[----:B------:R1:W-:Y:S01]  /*4910*/  STL [R1+0x38], R3 ;  /* 0x0000380301007387 */ /* 0x0003e20000100800 */
[----:B------:R-:W-:Y:S01]  /*4920*/  FSEL R6, R10, -INF , !P2 ;  /* 0xff8000000a067808 */ /* 0x000fe20005000000 */
[----:B------:R-:W-:Y:S01]  /*4930*/  FMUL.FTZ R2, R9, c[0x0][0x2ec] ;  /* 0x0000bb0009027a20 */ /* 0x000fe20000410000 */
[----:B------:R-:W-:Y:S02]  /*4940*/  FSEL R185, R30, -INF , !P0 ;  /* 0xff8000001eb97808 */ /* 0x000fe40004000000 */
[----:B------:R-:W-:Y:S01]  /*4950*/  FSEL R135, R37, -INF , !P0 ;  /* 0xff80000025877808 */ /* 0x000fe20004000000 */
[----:B------:R2:W-:Y:S01]  /*4960*/  STL [R1+0x40], R6 ;  /* 0x0000400601007387 */ /* 0x0005e20000100800 */
[----:B------:R-:W-:Y:S01]  /*4970*/  PLOP3.LUT P0, PT, PT, PT, UP0, 0x80, 0x0 ;  /* 0x000000000000781c */ /* 0x000fe20003f0f008 */
[----:B------:R-:W3:Y:S01]  /*4980*/  MUFU.TANH R2, R2 ;  /* 0x0000000200027308 */ /* 0x000ee20000002400 */
        /* <DEDUP_REMOVED lines=8> */
[----:B-1----:R-:W-:Y:S02]  /*4a10*/  FSEL R3, R11, -INF , !P1 ;  /* 0xff8000000b037808 */ /* 0x002fe40004800000 */
[----:B---3--:R-:W-:-:S03]  /*4a20*/  FSEL R200, R2, -INF , !P1 ;  /* 0xff80000002c87808 */ /* 0x008fc60004800000 */
        /* <DEDUP_REMOVED lines=9> */
[----:B--2---:R-:W-:Y:S01]  /*4ac0*/  IMAD.WIDE.U32 R2, R109, UR5, R118 ;  /* 0x000000056d027c25 */ /* 0x004fe2000f8e0076 */
        /* <DEDUP_REMOVED lines=122> */
.L_x_828:
[----:B------:R-:W-:Y:S05]  /*5270*/  BSYNC B0 ;  /* 0x0000000000007941 */ /* 0x000fea0003800000 */
.L_x_827:
[----:B------:R-:W0:Y:S02]  /*5280*/  LDGDEPBAR ;  /* 0x00000000000079af */ /* 0x000e240000000000 */
.L_x_826:
[----:B------:R3:W-:Y:S01]  /*5290*/  STL [R1+0x58], R211 ;  /* 0x000058d301007387 */ /* 0x0007e20000100800 */
[----:B-1----:R-:W-:-:S03]  /*52a0*/  MOV R9, R110 ;  /* 0x0000006e00097202 */ /* 0x002fc60000000f00 */
[----:B------:R1:W-:Y:S04]  /*52b0*/  STL [R1+0x54], R210 ;  /* 0x000054d201007387 */ /* 0x0003e80000100800 */
[----:B------:R-:W-:Y:S04]  /*52c0*/  STL [R1+0x50], R209 ;  /* 0x000050d101007387 */ /* 0x000fe80000100800 */
[----:B------:R-:W-:Y:S04]  /*52d0*/  STL [R1+0x4c], R204 ;  /* 0x00004ccc01007387 */ /* 0x000fe80000100800 */
[----:B------:R4:W-:Y:S04]  /*52e0*/  STL [R1+0x48], R137 ;  /* 0x0000488901007387 */ /* 0x0009e80000100800 */
[----:B------:R-:W-:Y:S04]  /*52f0*/  STL [R1+0x44], R136 ;  /* 0x0000448801007387 */ /* 0x000fe80000100800 */
[----:B---3--:R-:W3:Y:S04]  /*5300*/  LDL.LU R211, [R1+0x38] ;  /* 0x0000380001d37983 */ /* 0x008ee80000300800 */
[----:B-12---:R-:W2:Y:S04]  /*5310*/  LDL.LU R210, [R1+0x40] ;  /* 0x0000400001d27983 */ /* 0x006ea80000300800 */
[----:B----4-:R-:W4:Y:S01]  /*5320*/  LDL.LU R137, [R1+0x3c] ;  /* 0x00003c0001897983 */ /* 0x010f220000300800 */
[----:B------:R-:W-:Y:S01]  /*5330*/  FMNMX.FTZ R2, R19, R18, !PT ;  /* 0x0000001213027209 */ /* 0x000fe20007810000 */
[----:B------:R-:W-:-:S03]  /*5340*/  IMAD.SHL.U32 R205, R5, 0x2, RZ ;  /* 0x0000000205cd7824 */ /* 0x000fc600078e00ff */
[----:B------:R-:W-:Y:S01]  /*5350*/  FMNMX.FTZ R2, R24, R2, !PT ;  /* 0x0000000218027209 */ /* 0x000fe20007810000 */
[----:B------:R-:W-:Y:S01]  /*5360*/  IMAD R208, R0, 0x2, R205 ;  /* 0x0000000200d07824 */ /* 0x000fe200078e02cd */
[----:B------:R-:W-:Y:S01]  /*5370*/  LEA R206, R4, R205, 0x1 ;  /* 0x000000cd04ce7211 */ /* 0x000fe200078e08ff */
[----:B------:R-:W-:Y:S01]  /*5380*/  LDSM.16.MT88.4 R40, [R205+0x12000] ;  /* 0x01200000cd28783b */ /* 0x000fe20000004200 */
[----:B------:R-:W-:Y:S02]  /*5390*/  FMNMX.FTZ R2, R20, R2, !PT ;  /* 0x0000000214027209 */ /* 0x000fe40007810000 */
[----:B------:R-:W-:Y:S01]  /*53a0*/  LEA R207, R0, R206, 0x1 ;  /* 0x000000ce00cf7211 */ /* 0x000fe200078e08ff */
[----:B------:R-:W-:Y:S01]  /*53b0*/  LDSM.16.MT88.4 R12, [R208+0x10000] ;  /* 0x01000000d00c783b */ /* 0x000fe20000004200 */
[----:B------:R-:W-:-:S03]  /*53c0*/  FMNMX.FTZ R2, R97, R2, !PT ;  /* 0x0000000261027209 */ /* 0x000fc60007810000 */
[----:B------:R-:W-:Y:S01]  /*53d0*/  LDSM.16.MT88.4 R32, [R208+0x12000] ;  /* 0x01200000d020783b */ /* 0x000fe20000004200 */
[----:B------:R-:W-:Y:S02]  /*53e0*/  FMNMX.FTZ R3, R96, R2, !PT ;  /* 0x0000000260037209 */ /* 0x000fe40007810000 */
[----:B------:R-:W-:Y:S01]  /*53f0*/  FMNMX.FTZ R2, R25, R26, !PT ;  /* 0x0000001a19027209 */ /* 0x000fe20007810000 */
[----:B------:R-:W-:Y:S01]  /*5400*/  LDSM.16.MT88.4 R36, [R206+0x12000] ;  /* 0x01200000ce24783b */ /* 0x000fe20000004200 */
        /* <DEDUP_REMOVED lines=19> */
[----:B------:R-:W-:-:S03]  /*5540*/  FMNMX.FTZ R2, R186, R2, !PT ;  /* 0x00000002ba027209 */ /* 0x000fc60007810000 */
[----:B------:R-:W1:Y:S01]  /*5550*/  SHFL.BFLY PT, R6, R132, 0x2, 0x1f ;  /* 0x0c401f0084067f89 */ /* 0x000e6200000e0000 */
[----:B------:R-:W-:Y:S02]  /*5560*/  FMNMX.FTZ R2, R9, R2, !PT ;  /* 0x0000000209027209 */ /* 0x000fe40007810000 */
        /* <DEDUP_REMOVED lines=9> */
[----:B------:R1:W-:Y:S02]  /*5600*/  MUFU.EX2 R174, R0 ;  /* 0x0000000000ae7308 */ /* 0x0003e40000000800 */
[----:B-1----:R-:W-:-:S02]  /*5610*/  FFMA.FTZ R6, R20, c[0x0][0x23c], -R8 ;  /* 0x00008f0014067a23 */ /* 0x002fc40000010808 */
[----:B------:R-:W-:Y:S04]  /*5620*/  LDSM.16.MT88.4 R20, [R205+0x10000] ;  /* 0x01000000cd14783b */ /* 0x000fe80000004200 */
[----:B------:R-:W1:Y:S01]  /*5630*/  MUFU.EX2 R10, R6 ;  /* 0x00000006000a7308 */ /* 0x000e620000000800 */
[----:B------:R-:W-:-:S07]  /*5640*/  FFMA.FTZ R0, R96, c[0x0][0x23c], -R8 ;  /* 0x00008f0060007a23 */ /* 0x000fce0000010808 */
[----:B------:R1:W-:Y:S02]  /*5650*/  MUFU.EX2 R198, R0 ;  /* 0x0000000000c67308 */ /* 0x0003e40000000800 */
[----:B-1----:R-:W-:-:S06]  /*5660*/  FFMA.FTZ R0, R99, c[0x0][0x23c], -R8 ;  /* 0x00008f0063007a23 */ /* 0x002fcc0000010808 */
[----:B------:R1:W-:Y:S02]  /*5670*/  MUFU.EX2 R196, R0 ;  /* 0x0000000000c47308 */ /* 0x0003e40000000800 */
[----:B-1----:R-:W-:-:S06]  /*5680*/  FFMA.FTZ R0, R98, c[0x0][0x23c], -R8 ;  /* 0x00008f0062007a23 */ /* 0x002fcc0000010808 */
[----:B------:R-:W-:Y:S01]  /*5690*/  MUFU.EX2 R199, R0 ;  /* 0x0000000000c77308 */ /* 0x000fe20000000800 */
[----:B---3--:R-:W-:-:S04]  /*56a0*/  FMNMX.FTZ R2, R211, R2, !PT ;  /* 0x00000002d3027209 */ /* 0x008fc80007810000 */
[----:B--2---:R-:W-:-:S04]  /*56b0*/  FMNMX.FTZ R2, R210, R2, !PT ;  /* 0x00000002d2027209 */ /* 0x004fc80007810000 */
[----:B----4-:R-:W-:-:S05]  /*56c0*/  FMNMX.FTZ R2, R137, R2, !PT ;  /* 0x0000000289027209 */ /* 0x010fca0007810000 */
[----:B------:R-:W1:Y:S02]  /*56d0*/  SHFL.BFLY PT, R3, R2, 0x2, 0x1f ;  /* 0x0c401f0002037f89 */ /* 0x000e6400000e0000 */
[----:B-1----:R-:W-:Y:S01]  /*56e0*/  FMNMX.FTZ R2, R2, R3, !PT ;  /* 0x0000000302027209 */ /* 0x002fe20007810000 */
[----:B------:R-:W-:-:S04]  /*56f0*/  FFMA.FTZ R3, R19, c[0x0][0x23c], -R8 ;  /* 0x00008f0013037a23 */ /* 0x000fc80000010808 */
[----:B------:R-:W1:Y:S01]  /*5700*/  SHFL.BFLY PT, R7, R2, 0x1, 0x1f ;  /* 0x0c201f0002077f89 */ /* 0x000e6200000e0000 */
[----:B------:R1:W-:Y:S02]  /*5710*/  MUFU.EX2 R175, R3 ;  /* 0x0000000300af7308 */ /* 0x0003e40000000800 */
[----:B-1----:R-:W-:Y:S01]  /*5720*/  FMNMX.FTZ R3, R2, R7, !PT ;  /* 0x0000000702037209 */ /* 0x002fe20007810000 */
[----:B------:R-:W-:Y:S02]  /*5730*/  FFMA.FTZ R2, R18, c[0x0][0x23c], -R8 ;  /* 0x00008f0012027a23 */ /* 0x000fe40000010808 */
[----:B------:R-:W-:Y:S01]  /*5740*/  LDSM.16.MT88.4 R16, [R206+0x10000] ;  /* 0x01000000ce10783b */ /* 0x000fe20000004200 */
[C---:B------:R-:W-:Y:S02]  /*5750*/  FSETP.NEU.FTZ.AND P1, PT, R3.reuse, -INF , PT ;  /* 0xff8000000300780b */ /* 0x040fe40003f3d000 */
[----:B------:R1:W-:Y:S02]  /*5760*/  MUFU.EX2 R194, R2 ;  /* 0x0000000200c27308 */ /* 0x0003e40000000800 */
[----:B-1----:R-:W-:-:S05]  /*5770*/  FMUL.FTZ R2, R3, c[0x0][0x23c] ;  /* 0x00008f0003027a20 */ /* 0x002fca0000410000 */
[----:B------:R-:W-:-:S05]  /*5780*/  FSEL R2, R2, RZ, P1 ;  /* 0x000000ff02027208 */ /* 0x000fca0000800000 */
[--C-:B------:R-:W-:Y:S02]  /*5790*/  FFMA.FTZ R4, R26, c[0x0][0x23c], -R2.reuse ;  /* 0x00008f001a047a23 */ /* 0x100fe40000010802 */
[--C-:B------:R-:W-:Y:S02]  /*57a0*/  FFMA.FTZ R6, R25, c[0x0][0x23c], -R2.reuse ;  /* 0x00008f0019067a23 */ /* 0x100fe40000010802 */
[----:B------:R1:W-:Y:S01]  /*57b0*/  MUFU.EX2 R193, R4 ;  /* 0x0000000400c17308 */ /* 0x0003e20000000800 */
[----:B------:R-:W-:-:S07]  /*57c0*/  FFMA.FTZ R0, R112, c[0x0][0x23c], -R2 ;  /* 0x00008f0070007a23 */ /* 0x000fce0000010802 */
[----:B------:R2:W3:Y:S01]  /*57d0*/  MUFU.EX2 R136, R6 ;  /* 0x0000000600887308 */ /* 0x0004e20000000800 */
[----:B-1----:R-:W-:-:S07]  /*57e0*/  FFMA.FTZ R4, R28, c[0x0][0x23c], -R2 ;  /* 0x00008f001c047a23 */ /* 0x002fce0000010802 */
[----:B------:R1:W-:Y:S01]  /*57f0*/  MUFU.EX2 R173, R0 ;  /* 0x0000000000ad7308 */ /* 0x0003e20000000800 */
[----:B------:R-:W4:Y:S01]  /*5800*/  LDSM.16.MT88.4 R28, [R207+0x10000] ;  /* 0x01000000cf1c783b */ /* 0x000f220000004200 */
[----:B--2---:R-:W-:-:S06]  /*5810*/  F2FP.BF16.PACK_AB R6, R10, R209 ;  /* 0x000000d10a06723e */ /* 0x004fcc00000010ff */
[----:B------:R2:W-:Y:S01]  /*5820*/  MUFU.EX2 R204, R4 ;  /* 0x0000000400cc7308 */ /* 0x0005e20000000800 */
[----:B---3--:R-:W-:Y:S01]  /*5830*/  F2FP.BF16.PACK_AB R5, R193, R136 ;  /* 0x00000088c105723e */ /* 0x008fe200000010ff */
[----:B-1----:R-:W-:-:S06]  /*5840*/  FFMA.FTZ R0, R114, c[0x0][0x23c], -R2 ;  /* 0x00008f0072007a23 */ /* 0x002fcc0000010802 */
[----:B------:R1:W-:Y:S01]  /*5850*/  MUFU.EX2 R197, R0 ;  /* 0x0000000000c57308 */ /* 0x0003e20000000800 */
[--C-:B--2---:R-:W-:Y:S02]  /*5860*/  FFMA.FTZ R4, R27, c[0x0][0x23c], -R2.reuse ;  /* 0x00008f001b047a23 */ /* 0x104fe40000010802 */
[----:B------:R-:W2:Y:S05]  /*5870*/  LDSM.16.MT88.4 R24, [R207+0x12000] ;  /* 0x01200000cf18783b */ /* 0x000eaa0000004200 */
[----:B------:R3:W3:Y:S01]  /*5880*/  MUFU.EX2 R11, R4 ;  /* 0x00000004000b7308 */ /* 0x0006e20000000800 */
[----:B-1----:R-:W-:-:S07]  /*5890*/  FFMA.FTZ R0, R113, c[0x0][0x23c], -R2 ;  /* 0x00008f0071007a23 */ /* 0x002fce0000010802 */
[----:B------:R1:W-:Y:S01]  /*58a0*/  MUFU.EX2 R195, R0 ;  /* 0x0000000000c37308 */ /* 0x0003e20000000800 */
[----:B---3--:R-:W-:Y:S02]  /*58b0*/  F2FP.BF16.PACK_AB R4, R194, R175 ;  /* 0x000000afc204723e */ /* 0x008fe400000010ff */
[----:B------:R-:W-:-:S07]  /*58c0*/  F2FP.BF16.PACK_AB R7, R11, R204 ;  /* 0x000000cc0b07723e */ /* 0x000fce00000010ff */
[----:B------:R-:W-:Y:S01]  /*58d0*/  HMMA.16816.F32.BF16 R92, R4, R20, RZ ;  /* 0x00000014045c723c */ /* 0x000fe200000418ff */
[----:B-1----:R-:W-:-:S04]  /*58e0*/  FFMA.FTZ R0, R115, c[0x0][0x23c], -R2 ;  /* 0x00008f0073007a23 */ /* 0x002fc80000010802 */
[----:B------:R-:W1:Y:S03]  /*58f0*/  MUFU.EX2 R172, R0 ;  /* 0x0000000000ac7308 */ /* 0x000e660000000800 */
[C---:B------:R-:W-:Y:S01]  /*5900*/  HMMA.16816.F32.BF16 R116, R4.reuse, R22, RZ ;  /* 0x000000160474723c */ /* 0x040fe200000418ff */
[----:B------:R-:W3:Y:S07]  /*5910*/  LDSM.16.MT88.4 R20, [R205+0x14000] ;  /* 0x01400000cd14783b */ /* 0x000eee0000004200 */
[C---:B----4-:R-:W-:Y:S08]  /*5920*/  HMMA.16816.F32.BF16 R84, R4.reuse, R28, RZ ;  /* 0x0000001c0454723c */ /* 0x050ff000000418ff */
        /* <DEDUP_REMOVED lines=14> */
[C---:B--2---:R-:W-:Y:S08]  /*5a10*/  HMMA.16816.F32.BF16 R80, R4.reuse, R24, RZ ;  /* 0x000000180450723c */ /* 0x044ff000000418ff */
[C---:B------:R-:W-:Y:S01]  /*5a20*/  HMMA.16816.F32.BF16 R100, R4.reuse, R26, RZ ;  /* 0x0000001a0464723c */ /* 0x040fe200000418ff */
[----:B------:R-:W2:Y:S07]  /*5a30*/  LDSM.16.MT88.4 R24, [R206+0x16000] ;  /* 0x01600000ce18783b */ /* 0x000eae0000004200 */
[C---:B---3--:R-:W-:Y:S08]  /*5a40*/  HMMA.16816.F32.BF16 R76, R4.reuse, R20, RZ ;  /* 0x00000014044c723c */ /* 0x048ff000000418ff */
[C---:B------:R-:W-:Y:S01]  /*5a50*/  HMMA.16816.F32.BF16 R60, R4.reuse, R22, RZ ;  /* 0x00000016043c723c */ /* 0x040fe200000418ff */
[----:B------:R-:W3:Y:S07]  /*5a60*/  LDSM.16.MT88.4 R20, [R208+0x16000] ;  /* 0x01600000d014783b */ /* 0x000eee0000004200 */
[C---:B----4-:R-:W-:Y:S08]  /*5a70*/  HMMA.16816.F32.BF16 R152, R4.reuse, R28, RZ ;  /* 0x0000001c0498723c */ /* 0x050ff000000418ff */
[C---:B------:R-:W-:Y:S01]  /*5a80*/  HMMA.16816.F32.BF16 R156, R4.reuse, R30, RZ ;  /* 0x0000001e049c723c */ /* 0x040fe200000418ff */
[----:B------:R-:W4:Y:S07]  /*5a90*/  LDSM.16.MT88.4 R28, [R205+0x10800] ;  /* 0x01080000cd1c783b */ /* 0x000f2e0000004200 */
[C---:B-1----:R-:W-:Y:S08]  /*5aa0*/  HMMA.16816.F32.BF16 R52, R4.reuse, R16, RZ ;  /* 0x000000100434723c */ /* 0x042ff000000418ff */
[C---:B------:R-:W-:Y:S01]  /*5ab0*/  HMMA.16816.F32.BF16 R48, R4.reuse, R18, RZ ;  /* 0x000000120430723c */ /* 0x040fe200000418ff */
[----:B------:R-:W1:Y:S07]  /*5ac0*/  LDSM.16.MT88.4 R16, [R206+0x10800] ;  /* 0x01080000ce10783b */ /* 0x000e6e0000004200 */
        /* <DEDUP_REMOVED lines=19> */
[----:B------:R-:W-:-:S07]  /*5c00*/  F2FP.BF16.PACK_AB R7, R172, R195 ;  /* 0x000000c3ac07723e */ /* 0x000fce00000010ff */
[C---:B----4-:R-:W-:Y:S07]  /*5c10*/  HMMA.16816.F32.BF16 R180, R4.reuse, R28, R92 ;  /* 0x0000001c04b4723c */ /* 0x050fee000004185c */
[----:B------:R-:W-:Y:S01]  /*5c20*/  MOV R92, R195 ;  /* 0x000000c3005c7202 */ /* 0x000fe20000000f00 */
[----:B------:R-:W-:Y:S01]  /*5c30*/  HMMA.16816.F32.BF16 R20, R4, R30, R116 ;  /* 0x0000001e0414723c */ /* 0x000fe20000041874 */
[----:B------:R-:W-:Y:S01]  /*5c40*/  IMAD.MOV.U32 R93, RZ, RZ, R194 ;  /* 0x000000ffff5d7224 */ /* 0x000fe200078e00c2 */
[----:B------:R-:W-:Y:S01]  /*5c50*/  MOV R94, R193 ;  /* 0x000000c1005e7202 */ /* 0x000fe20000000f00 */
[----:B------:R-:W-:-:S05]  /*5c60*/  IMAD.MOV.U32 R95, RZ, RZ, R192 ;  /* 0x000000ffff5f7224 */ /* 0x000fca00078e00c0 */
[C---:B-1----:R-:W-:Y:S08]  /*5c70*/  HMMA.16816.F32.BF16 R28, R4.reuse, R16, R88 ;  /* 0x00000010041c723c */ /* 0x042ff00000041858 */
[----:B------:R-:W-:Y:S01]  /*5c80*/  IMAD.MOV.U32 R99, RZ, RZ, R180 ;  /* 0x000000ffff637224 */ /* 0x000fe200078e00b4 */
[----:B------:R-:W-:Y:S01]  /*5c90*/  MOV R96, R181 ;  /* 0x000000b500607202 */ /* 0x000fe20000000f00 */
[----:B------:R-:W-:Y:S01]  /*5ca0*/  IMAD.MOV.U32 R97, RZ, RZ, R183 ;  /* 0x000000ffff617224 */ /* 0x000fe200078e00b7 */
[----:B------:R-:W-:Y:S01]  /*5cb0*/  MOV R98, R182 ;  /* 0x000000b600627202 */ /* 0x000fe20000000f00 */
[C---:B------:R-:W-:Y:S04]  /*5cc0*/  HMMA.16816.F32.BF16 R244, R4.reuse, R12, R56 ;  /* 0x0000000c04f4723c */ /* 0x040fe80000041838 */
[----:B------:R-:W-:Y:S01]  /*5cd0*/  IMAD.MOV.U32 R181, RZ, RZ, R20 ;  /* 0x000000ffffb57224 */ /* 0x000fe200078e0014 */
[----:B------:R-:W-:Y:S01]  /*5ce0*/  MOV R180, R21 ;  /* 0x0000001500b47202 */ /* 0x000fe20000000f00 */
[----:B------:R-:W-:Y:S01]  /*5cf0*/  IMAD.MOV.U32 R183, RZ, RZ, R22 ;  /* 0x000000ffffb77224 */ /* 0x000fe200078e0016 */
[----:B------:R-:W-:Y:S01]  /*5d00*/  MOV R182, R23 ;  /* 0x0000001700b67202 */ /* 0x000fe20000000f00 */
[C---:B--2---:R-:W-:Y:S04]  /*5d10*/  HMMA.16816.F32.BF16 R116, R4.reuse, R24, R84 ;  /* 0x000000180474723c */ /* 0x044fe80000041854 */
        /* <DEDUP_REMOVED lines=10> */
[----:B------:R-:W1:Y:S01]  /*5dc0*/  LDSM.16.MT88.4 R20, [R207+0x12800] ;  /* 0x01280000cf14783b */ /* 0x000e620000004200 */
[----:B------:R-:W-:Y:S01]  /*5dd0*/  IMAD.MOV.U32 R84, RZ, RZ, R198 ;  /* 0x000000ffff547224 */ /* 0x000fe200078e00c6 */
[----:B------:R-:W-:Y:S01]  /*5de0*/  MOV R85, R197 ;  /* 0x000000c500557202 */ /* 0x000fe20000000f00 */
[C---:B------:R-:W-:Y:S01]  /*5df0*/  HMMA.16816.F32.BF16 R200, R4.reuse, R26, R64 ;  /* 0x0000001a04c8723c */ /* 0x040fe20000041840 */
[----:B------:R-:W2:Y:S01]  /*5e00*/  LDSM.16.MT88.4 R16, [R205+0x14800] ;  /* 0x01480000cd10783b */ /* 0x000ea20000004200 */
[----:B------:R-:W-:Y:S01]  /*5e10*/  IMAD.MOV.U32 R86, RZ, RZ, R196 ;  /* 0x000000ffff567224 */ /* 0x000fe200078e00c4 */
[----:B------:R-:W-:Y:S01]  /*5e20*/  MOV R72, R175 ;  /* 0x000000af00487202 */ /* 0x000fe20000000f00 */
[----:B------:R-:W-:Y:S01]  /*5e30*/  IMAD.MOV.U32 R73, RZ, RZ, R174 ;  /* 0x000000ffff497224 */ /* 0x000fe200078e00ae */
[----:B------:R-:W-:Y:S01]  /*5e40*/  LDSM.16.MT88.4 R24, [R208+0x14800] ;  /* 0x01480000d018783b */ /* 0x000fe20000004200 */
[----:B------:R-:W-:Y:S01]  /*5e50*/  MOV R74, R173 ;  /* 0x000000ad004a7202 */ /* 0x000fe20000000f00 */
[----:B------:R-:W-:Y:S01]  /*5e60*/  IMAD.MOV.U32 R65, RZ, RZ, R182 ;  /* 0x000000ffff417224 */ /* 0x000fe200078e00b6 */
[----:B------:R-:W-:Y:S01]  /*5e70*/  HMMA.16816.F32.BF16 R232, R4, R14, R68 ;  /* 0x0000000e04e8723c */ /* 0x000fe20000041844 */
[----:B------:R-:W-:Y:S01]  /*5e80*/  LDSM.16.MT88.4 R12, [R206+0x14800] ;  /* 0x01480000ce0c783b */ /* 0x000fe20000004200 */
[----:B------:R-:W-:Y:S01]  /*5e90*/  MOV R67, R199 ;  /* 0x000000c700437202 */ /* 0x000fe20000000f00 */
[----:B------:R-:W-:Y:S01]  /*5ea0*/  IMAD.MOV.U32 R75, RZ, RZ, R172 ;  /* 0x000000ffff4b7224 */ /* 0x000fe200078e00ac */
[----:B------:R-:W-:-:S02]  /*5eb0*/  MOV R64, R183 ;  /* 0x000000b700407202 */ /* 0x000fc40000000f00 */
[----:B------:R-:W-:Y:S02]  /*5ec0*/  MOV R66, R181 ;  /* 0x000000b500427202 */ /* 0x000fe40000000f00 */
[----:B------:R-:W-:Y:S01]  /*5ed0*/  IMAD.MOV.U32 R90, RZ, RZ, R29 ;  /* 0x000000ffff5a7224 */ /* 0x000fe200078e001d */
[----:B------:R-:W-:Y:S01]  /*5ee0*/  MOV R89, R30 ;  /* 0x0000001e00597202 */ /* 0x000fe20000000f00 */
[----:B------:R-:W-:Y:S01]  /*5ef0*/  IMAD.MOV.U32 R88, RZ, RZ, R31 ;  /* 0x000000ffff587224 */ /* 0x000fe200078e001f */
[----:B------:R-:W-:Y:S01]  /*5f00*/  MOV R0, R28 ;  /* 0x0000001c00007202 */ /* 0x000fe20000000f00 */
[C---:B---3--:R-:W-:Y:S01]  /*5f10*/  HMMA.16816.F32.BF16 R124, R4.reuse, R32, R124 ;  /* 0x00000020047c723c */ /* 0x048fe2000004187c */
[----:B------:R-:W3:Y:S07]  /*5f20*/  LDSM.16.MT88.4 R28, [R208+0x12800] ;  /* 0x01280000d01c783b */ /* 0x000eee0000004200 */
[C---:B------:R-:W-:Y:S01]  /*5f30*/  HMMA.16816.F32.BF16 R248, R4.reuse, R34, R108 ;  /* 0x0000002204f8723c */ /* 0x040fe2000004186c */
[----:B------:R-:W4:Y:S06]  /*5f40*/  LDSM.16.MT88.4 R32, [R207+0x14800] ;  /* 0x01480000cf20783b */ /* 0x000f2c0000004200 */
[----:B------:R-:W-:Y:S01]  /*5f50*/  IMAD.MOV.U32 R108, RZ, RZ, R90 ;  /* 0x000000ffff6c7224 */ /* 0x000fe200078e005a */
[----:B------:R-:W-:Y:S01]  /*5f60*/  HMMA.16816.F32.BF16 R240, R4, R36, R128 ;  /* 0x0000002404f0723c */ /* 0x000fe20000041880 */
[----:B------:R-:W-:Y:S01]  /*5f70*/  MOV R109, R89 ;  /* 0x00000059006d7202 */ /* 0x000fe20000000f00 */
[----:B------:R-:W-:Y:S01]  /*5f80*/  IMAD.MOV.U32 R110, RZ, RZ, R88 ;  /* 0x000000ffff6e7224 */ /* 0x000fe200078e0058 */
[----:B------:R-:W-:-:S04]  /*5f90*/  MOV R111, R96 ;  /* 0x00000060006f7202 */ /* 0x000fc80000000f00 */
[----:B------:R-:W-:Y:S01]  /*5fa0*/  IMAD.MOV.U32 R37, RZ, RZ, R180 ;  /* 0x000000ffff257224 */ /* 0x000fe200078e00b4 */
[----:B------:R-:W-:Y:S01]  /*5fb0*/  HMMA.16816.F32.BF16 R196, R4, R38, R144 ;  /* 0x0000002604c4723c */ /* 0x000fe20000041890 */
[----:B------:R-:W-:-:S06]  /*5fc0*/  MOV R36, R99 ;  /* 0x0000006300247202 */ /* 0x000fcc0000000f00 */
[----:B------:R-:W-:Y:S01]  /*5fd0*/  IMAD.MOV.U32 R38, RZ, RZ, R98 ;  /* 0x000000ffff267224 */ /* 0x000fe200078e0062 */
[----:B-1----:R-:W-:Y:S01]  /*5fe0*/  HMMA.16816.F32.BF16 R180, R4, R20, R80 ;  /* 0x0000001404b4723c */ /* 0x002fe20000041850 */
[----:B------:R-:W-:-:S06]  /*5ff0*/  MOV R39, R97 ;  /* 0x0000006100277202 */ /* 0x000fcc0000000f00 */
[----:B------:R-:W-:Y:S01]  /*6000*/  MOV R21, R66 ;  /* 0x0000004200157202 */ /* 0x000fe20000000f00 */
[----:B--2---:R-:W-:Y:S01]  /*6010*/  HMMA.16816.F32.BF16 R144, R4, R16, R76 ;  /* 0x000000100490723c */ /* 0x004fe2000004184c */
[----:B------:R-:W-:-:S07]  /*6020*/  IMAD.MOV.U32 R20, RZ, RZ, R59 ;  /* 0x000000ffff147224 */ /* 0x000fce00078e003b */
[C---:B---3--:R-:W-:Y:S07]  /*6030*/  HMMA.16816.F32.BF16 R236, R4.reuse, R28, R120 ;  /* 0x0000001c04ec723c */ /* 0x048fee0000041878 */
[----:B------:R-:W-:Y:S01]  /*6040*/  IMAD.MOV.U32 R123, RZ, RZ, R0 ;  /* 0x000000ffff7b7224 */ /* 0x000fe200078e0000 */
[C---:B------:R-:W-:Y:S01]  /*6050*/  HMMA.16816.F32.BF16 R192, R4.reuse, R30, R104 ;  /* 0x0000001e04c0723c */ /* 0x040fe20000041868 */
[----:B------:R-:W-:Y:S01]  /*6060*/  FFMA.FTZ R0, R133, c[0x0][0x23c], -R8 ;  /* 0x00008f0085007a23 */ /* 0x000fe20000010808 */
[----:B------:R-:W1:Y:S01]  /*6070*/  LDSM.16.MT88.4 R28, [R205+0x16800] ;  /* 0x01680000cd1c783b */ /* 0x000e620000004200 */
[----:B------:R-:W-:Y:S01]  /*6080*/  MOV R121, R38 ;  /* 0x0000002600797202 */ /* 0x000fe20000000f00 */
[----:B------:R-:W-:Y:S01]  /*6090*/  IMAD.MOV.U32 R122, RZ, RZ, R39 ;  /* 0x000000ffff7a7224 */ /* 0x000fe200078e0027 */
[----:B------:R2:W3:Y:S02]  /*60a0*/  MUFU.EX2 R120, R0 ;  /* 0x0000000000787308 */ /* 0x0004e40000000800 */
[----:B------:R-:W-:Y:S01]  /*60b0*/  MOV R105, R64 ;  /* 0x0000004000697202 */ /* 0x000fe20000000f00 */
[----:B------:R-:W-:Y:S01]  /*60c0*/  HMMA.16816.F32.BF16 R76, R4, R24, R44 ;  /* 0x00000018044c723c */ /* 0x000fe2000004182c */
[----:B------:R-:W-:Y:S01]  /*60d0*/  IMAD.MOV.U32 R106, RZ, RZ, R65 ;  /* 0x000000ffff6a7224 */ /* 0x000fe200078e0041 */
[----:B------:R-:W-:Y:S01]  /*60e0*/  MOV R107, R36 ;  /* 0x00000024006b7202 */ /* 0x000fe20000000f00 */
[----:B------:R-:W-:-:S02]  /*60f0*/  IMAD.MOV.U32 R104, RZ, RZ, R37 ;  /* 0x000000ffff687224 */ /* 0x000fc400078e0025 */
[----:B------:R-:W-:Y:S03]  /*6100*/  LDSM.16.MT88.4 R36, [R205+0x11000] ;  /* 0x01100000cd24783b */ /* 0x000fe60000004200 */
[----:B------:R-:W-:Y:S01]  /*6110*/  HMMA.16816.F32.BF16 R80, R4, R26, R140 ;  /* 0x0000001a0450723c */ /* 0x000fe2000004188c */
[----:B------:R-:W1:Y:S01]  /*6120*/  LDSM.16.MT88.4 R24, [R208+0x16800] ;  /* 0x01680000d018783b */ /* 0x000e620000004200 */
[----:B--2---:R-:W-:Y:S01]  /*6130*/  FFMA.FTZ R0, R135, c[0x0][0x23c], -R8 ;  /* 0x00008f0087007a23 */ /* 0x004fe20000010808 */
[----:B---3--:R-:W-:Y:S01]  /*6140*/  MOV R135, R120 ;  /* 0x0000007800877202 */ /* 0x008fe20000000f00 */
[----:B------:R-:W-:-:S04]  /*6150*/  IMAD.MOV.U32 R120, RZ, RZ, R111 ;  /* 0x000000ffff787224 */ /* 0x000fc800078e006f */
[----:B------:R-:W-:Y:S01]  /*6160*/  HMMA.16816.F32.BF16 R96, R4, R12, R52 ;  /* 0x0000000c0460723c */ /* 0x000fe20000041834 */
[----:B------:R-:W-:Y:S01]  /*6170*/  IMAD.MOV.U32 R111, RZ, RZ, R67 ;  /* 0x000000ffff6f7224 */ /* 0x000fe200078e0043 */
[----:B------:R-:W-:Y:S01]  /*6180*/  MOV R142, R20 ;  /* 0x00000014008e7202 */ /* 0x000fe20000000f00 */
[----:B------:R-:W-:-:S05]  /*6190*/  IMAD.MOV.U32 R143, RZ, RZ, R21 ;  /* 0x000000ffff8f7224 */ /* 0x000fca00078e0015 */
[C---:B------:R-:W-:Y:S01]  /*61a0*/  HMMA.16816.F32.BF16 R88, R4.reuse, R14, R48 ;  /* 0x0000000e0458723c */ /* 0x040fe20000041830 */
[----:B------:R-:W2:Y:S07]  /*61b0*/  LDSM.16.MT88.4 R12, [R206+0x16800] ;  /* 0x01680000ce0c783b */ /* 0x000eae0000004200 */
[C---:B----4-:R-:W-:Y:S01]  /*61c0*/  HMMA.16816.F32.BF16 R68, R4.reuse, R32, R148 ;  /* 0x000000200444723c */ /* 0x050fe20000041894 */
[----:B------:R3:W-:Y:S06]  /*61d0*/  MUFU.EX2 R148, R0 ;  /* 0x0000000000947308 */ /* 0x0007ec0000000800 */
[----:B------:R-:W-:Y:S01]  /*61e0*/  MOV R151, R142 ;  /* 0x0000008e00977202 */ /* 0x000fe20000000f00 */
[C---:B------:R-:W-:Y:S01]  /*61f0*/  HMMA.16816.F32.BF16 R64, R4.reuse, R34, R40 ;  /* 0x000000220440723c */ /* 0x040fe20000041828 */
[----:B------:R-:W4:Y:S07]  /*6200*/  LDSM.16.MT88.4 R32, [R207+0x16800] ;  /* 0x01680000cf20783b */ /* 0x000f2e0000004200 */
[C---:B------:R-:W-:Y:S01]  /*6210*/  HMMA.16816.F32.BF16 R172, R4.reuse, R22, R100 ;  /* 0x0000001604ac723c */ /* 0x040fe20000041864 */
[----:B---3--:R-:W-:Y:S01]  /*6220*/  FFMA.FTZ R0, R134, c[0x0][0x23c], -R8 ;  /* 0x00008f0086007a23 */ /* 0x008fe20000010808 */
[----:B------:R-:W-:Y:S03]  /*6230*/  LDSM.16.MT88.4 R20, [R208+0x11000] ;  /* 0x01100000d014783b */ /* 0x000fe60000004200 */
[----:B------:R3:W-:Y:S02]  /*6240*/  MUFU.EX2 R16, R0 ;  /* 0x0000000000107308 */ /* 0x0007e40000000800 */
[----:B------:R-:W-:Y:S01]  /*6250*/  MOV R101, R56 ;  /* 0x0000003800657202 */ /* 0x000fe20000000f00 */
[----:B------:R-:W-:Y:S01]  /*6260*/  IMAD.MOV.U32 R102, RZ, RZ, R57 ;  /* 0x000000ffff667224 */ /* 0x000fe200078e0039 */
[----:B------:R-:W-:Y:S01]  /*6270*/  HMMA.16816.F32.BF16 R128, R4, R18, R60 ;  /* 0x000000120480723c */ /* 0x000fe2000004183c */
[----:B------:R-:W-:-:S02]  /*6280*/  MOV R103, R58 ;  /* 0x0000003a00677202 */ /* 0x000fc40000000f00 */
[----:B------:R-:W-:Y:S01]  /*6290*/  IMAD.MOV.U32 R133, RZ, RZ, R101 ;  /* 0x000000ffff857224 */ /* 0x000fe200078e0065 */
[----:B------:R-:W-:Y:S01]  /*62a0*/  MOV R140, R102 ;  /* 0x00000066008c7202 */ /* 0x000fe20000000f00 */
[----:B------:R-:W-:Y:S01]  /*62b0*/  IMAD.MOV.U32 R101, RZ, RZ, R105 ;  /* 0x000000ffff657224 */ /* 0x000fe200078e0069 */
[----:B------:R-:W-:Y:S01]  /*62c0*/  MOV R100, R104 ;  /* 0x0000006800647202 */ /* 0x000fe20000000f00 */
[----:B------:R-:W-:Y:S01]  /*62d0*/  IMAD.MOV.U32 R141, RZ, RZ, R103 ;  /* 0x000000ffff8d7224 */ /* 0x000fe200078e0067 */
[C---:B-1----:R-:W-:Y:S01]  /*62e0*/  HMMA.16816.F32.BF16 R56, R4.reuse, R28, R152 ;  /* 0x0000001c0438723c */ /* 0x042fe20000041898 */
[----:B------:R-:W-:Y:S01]  /*62f0*/  MOV R102, R106 ;  /* 0x0000006a00667202 */ /* 0x000fe20000000f00 */
[----:B------:R-:W-:Y:S01]  /*6300*/  IMAD.MOV.U32 R103, RZ, RZ, R107 ;  /* 0x000000ffff677224 */ /* 0x000fe200078e006b */
[----:B------:R-:W-:Y:S01]  /*6310*/  MOV R104, R120 ;  /* 0x0000007800687202 */ /* 0x000fe20000000f00 */
[----:B---3--:R-:W-:Y:S01]  /*6320*/  FFMA.FTZ R0, R138, c[0x0][0x23c], -R8 ;  /* 0x00008f008a007a23 */ /* 0x008fe20000010808 */
[----:B------:R-:W-:Y:S01]  /*6330*/  MOV R106, R122 ;  /* 0x0000007a006a7202 */ /* 0x000fe20000000f00 */
[----:B------:R-:W-:Y:S01]  /*6340*/  IMAD.MOV.U32 R105, RZ, RZ, R121 ;  /* 0x000000ffff697224 */ /* 0x000fe200078e0079 */
[----:B------:R-:W-:Y:S01]  /*6350*/  MOV R120, R108 ;  /* 0x0000006c00787202 */ /* 0x000fe20000000f00 */
[----:B------:R1:W3:Y:S01]  /*6360*/  MUFU.EX2 R149, R0 ;  /* 0x0000000000957308 */ /* 0x0002e20000000800 */
        /* <DEDUP_REMOVED lines=15> */
[--C-:B-1----:R-:W-:Y:S01]  /*6460*/  FFMA.FTZ R0, R139, c[0x0][0x23c], -R2.reuse ;  /* 0x00008f008b007a23 */ /* 0x102fe20000010802 */
[----:B------:R-:W-:Y:S01]  /*6470*/  MOV R122, R110 ;  /* 0x0000006e007a7202 */ /* 0x000fe20000000f00 */
[----:B---3--:R-:W-:Y:S01]  /*6480*/  IMAD.MOV.U32 R176, RZ, RZ, R149 ;  /* 0x000000ffffb07224 */ /* 0x008fe200078e0095 */
[----:B------:R-:W-:Y:S01]  /*6490*/  MOV R177, R148 ;  /* 0x0000009400b17202 */ /* 0x000fe20000000f00 */
[----:B------:R1:W3:Y:S01]  /*64a0*/  MUFU.EX2 R42, R0 ;  /* 0x00000000002a7308 */ /* 0x0002e20000000800 */
        /* <DEDUP_REMOVED lines=10> */
[C---:B--2---:R-:W-:Y:S01]  /*6550*/  HMMA.16816.F32.BF16 R52, R4.reuse, R12, R160 ;  /* 0x0000000c0434723c */ /* 0x044fe200000418a0 */
[----:B------:R-:W-:Y:S01]  /*6560*/  IMAD.MOV.U32 R103, RZ, RZ, R107 ;  /* 0x000000ffff677224 */ /* 0x000fe200078e006b */
[----:B------:R-:W-:Y:S01]  /*6570*/  MOV R108, R84 ;  /* 0x00000054006c7202 */ /* 0x000fe20000000f00 */
[----:B------:R-:W-:Y:S01]  /*6580*/  IMAD.MOV.U32 R121, RZ, RZ, R109 ;  /* 0x000000ffff797224 */ /* 0x000fe200078e006d */
[----:B------:R-:W-:Y:S01]  /*6590*/  MOV R110, R86 ;  /* 0x00000056006e7202 */ /* 0x000fe20000000f00 */
[----:B-1----:R-:W-:Y:S01]  /*65a0*/  FFMA.FTZ R0, R185, c[0x0][0x23c], -R2 ;  /* 0x00008f00b9007a23 */ /* 0x002fe20000010802 */
[----:B------:R-:W-:Y:S01]  /*65b0*/  MOV R84, R93 ;  /* 0x0000005d00547202 */ /* 0x000fe20000000f00 */
[----:B------:R-:W-:Y:S01]  /*65c0*/  IMAD.MOV.U32 R107, RZ, RZ, R123 ;  /* 0x000000ffff6b7224 */ /* 0x000fe200078e007b */
[----:B------:R-:W-:Y:S01]  /*65d0*/  MOV R86, R95 ;  /* 0x0000005f00567202 */ /* 0x000fe20000000f00 */
[----:B------:R1:W2:Y:S01]  /*65e0*/  MUFU.EX2 R43, R0 ;  /* 0x00000000002b7308 */ /* 0x0002a20000000800 */
        /* <DEDUP_REMOVED lines=13> */
[----:B------:R-:W-:Y:S01]  /*66c0*/  LDSM.16.MT88.4 R12, [R205+0x13000] ;  /* 0x01300000cd0c783b */ /* 0x000fe20000004200 */
[----:B------:R-:W-:Y:S01]  /*66d0*/  IMAD.MOV.U32 R111, RZ, RZ, R92 ;  /* 0x000000ffff6f7224 */ /* 0x000fe200078e005c */
[----:B------:R-:W-:Y:S01]  /*66e0*/  MOV R161, R140 ;  /* 0x0000008c00a17202 */ /* 0x000fe20000000f00 */
[----:B-1----:R-:W-:Y:S01]  /*66f0*/  FFMA.FTZ R0, R184, c[0x0][0x23c], -R2 ;  /* 0x00008f00b8007a23 */ /* 0x002fe20000010802 */
[----:B------:R-:W-:Y:S01]  /*6700*/  MOV R184, R16 ;  /* 0x0000001000b87202 */ /* 0x000fe20000000f00 */
[----:B------:R-:W-:Y:S01]  /*6710*/  IMAD.MOV.U32 R107, RZ, RZ, R85 ;  /* 0x000000ffff6b7224 */ /* 0x000fe200078e0055 */
[C---:B----4-:R-:W-:Y:S01]  /*6720*/  HMMA.16816.F32.BF16 R92, R4.reuse, R32, R188 ;  /* 0x00000020045c723c */ /* 0x050fe200000418bc */
[----:B------:R1:W-:Y:S01]  /*6730*/  MUFU.EX2 R134, R0 ;  /* 0x0000000000867308 */ /* 0x0003e20000000800 */
[----:B------:R-:W-:Y:S01]  /*6740*/  IMAD.MOV.U32 R121, RZ, RZ, R87 ;  /* 0x000000ffff797224 */ /* 0x000fe200078e0057 */
[----:B------:R-:W4:Y:S01]  /*6750*/  LDSM.16.MT88.4 R16, [R207+0x11000] ;  /* 0x01100000cf10783b */ /* 0x000f220000004200 */
[----:B------:R-:W-:Y:S01]  /*6760*/  MOV R163, R142 ;  /* 0x0000008e00a37202 */ /* 0x000fe20000000f00 */
[----:B------:R-:W-:Y:S01]  /*6770*/  IMAD.MOV.U32 R140, RZ, RZ, R143 ;  /* 0x000000ffff8c7224 */ /* 0x000fe200078e008f */
[----:B------:R-:W-:Y:S01]  /*6780*/  MOV R143, R102 ;  /* 0x00000066008f7202 */ /* 0x000fe20000000f00 */
[----:B---3--:R-:W-:Y:S01]  /*6790*/  IMAD.MOV.U32 R190, RZ, RZ, R42 ;  /* 0x000000ffffbe7224 */ /* 0x008fe200078e002a */
[C---:B------:R-:W-:Y:S01]  /*67a0*/  HMMA.16816.F32.BF16 R84, R4.reuse, R34, R112 ;  /* 0x000000220454723c */ /* 0x040fe20000041870 */
[----:B------:R-:W3:Y:S01]  /*67b0*/  LDSM.16.MT88.4 R32, [R206+0x13000] ;  /* 0x01300000ce20783b */ /* 0x000ee20000004200 */
[----:B--2---:R-:W-:Y:S01]  /*67c0*/  MOV R191, R43 ;  /* 0x0000002b00bf7202 */ /* 0x004fe20000000f00 */
[----:B------:R-:W-:Y:S01]  /*67d0*/  IMAD.MOV.U32 R142, RZ, RZ, R101 ;  /* 0x000000ffff8e7224 */ /* 0x000fe200078e0065 */
[----:B------:R-:W-:Y:S01]  /*67e0*/  MOV R101, R104 ;  /* 0x0000006800657202 */ /* 0x000fe20000000f00 */
[----:B------:R-:W-:Y:S01]  /*67f0*/  IMAD.MOV.U32 R102, RZ, RZ, R105 ;  /* 0x000000ffff667224 */ /* 0x000fe200078e0069 */
[----:B------:R-:W-:Y:S01]  /*6800*/  MOV R159, R108 ;  /* 0x0000006c009f7202 */ /* 0x000fe20000000f00 */
[----:B------:R-:W-:Y:S01]  /*6810*/  IMAD.MOV.U32 R160, RZ, RZ, R133 ;  /* 0x000000ffffa07224 */ /* 0x000fe200078e0085 */
[----:B------:R-:W-:Y:S01]  /*6820*/  HMMA.16816.F32.BF16 R44, R4, R24, R168 ;  /* 0x00000018042c723c */ /* 0x000fe200000418a8 */
[----:B-1----:R-:W-:Y:S01]  /*6830*/  FFMA.FTZ R0, R186, c[0x0][0x23c], -R2 ;  /* 0x00008f00ba007a23 */ /* 0x002fe20000010802 */
[----:B------:R-:W-:Y:S01]  /*6840*/  MOV R104, R110 ;  /* 0x0000006e00687202 */ /* 0x000fe20000000f00 */
[----:B------:R-:W-:Y:S01]  /*6850*/  IMAD.MOV.U32 R105, RZ, RZ, R111 ;  /* 0x000000ffff697224 */ /* 0x000fe200078e006f */
[----:B------:R-:W-:Y:S01]  /*6860*/  LDSM.16.MT88.4 R24, [R205+0x15000] ;  /* 0x01500000cd18783b */ /* 0x000fe20000004200 */
[----:B------:R-:W1:Y:S01]  /*6870*/  MUFU.EX2 R185, R0 ;  /* 0x0000000000b97308 */ /* 0x000e620000000800 */
[----:B------:R-:W-:Y:S01]  /*6880*/  MOV R152, R122 ;  /* 0x0000007a00987202 */ /* 0x000fe20000000f00 */
[----:B------:R-:W-:Y:S01]  /*6890*/  IMAD.MOV.U32 R138, RZ, RZ, R123 ;  /* 0x000000ffff8a7224 */ /* 0x000fe200078e007b */
[----:B------:R-:W-:Y:S01]  /*68a0*/  F2FP.BF16.PACK_AB R4, R177, R135 ;  /* 0x00000087b104723e */ /* 0x000fe200000010ff */
[----:B------:R-:W-:Y:S01]  /*68b0*/  IMAD.MOV.U32 R179, RZ, RZ, R121 ;  /* 0x000000ffffb37224 */ /* 0x000fe200078e0079 */
[----:B------:R-:W-:Y:S01]  /*68c0*/  F2FP.BF16.PACK_AB R5, R191, R190 ;  /* 0x000000bebf05723e */ /* 0x000fe200000010ff */
[----:B------:R-:W-:Y:S01]  /*68d0*/  LDSM.16.MT88.4 R40, [R208+0x13000] ;  /* 0x01300000d028783b */ /* 0x000fe20000004200 */
[----:B------:R-:W-:Y:S01]  /*68e0*/  F2FP.BF16.PACK_AB R6, R176, R184 ;  /* 0x000000b8b006723e */ /* 0x000fe200000010ff */
[----:B------:R-:W-:Y:S01]  /*68f0*/  IMAD.MOV.U32 R133, RZ, RZ, R109 ;  /* 0x000000ffff857224 */ /* 0x000fe200078e006d */
[----:B------:R-:W-:-:S02]  /*6900*/  MOV R122, R211 ;  /* 0x000000d3007a7202 */ /* 0x000fc40000000f00 */
[----:B-1----:R-:W-:Y:S01]  /*6910*/  F2FP.BF16.PACK_AB R7, R185, R134 ;  /* 0x00000086b907723e */ /* 0x002fe200000010ff */
        /* <DEDUP_REMOVED lines=9> */
[----:B------:R1:W5:Y:S05]  /*69b0*/  LDL.LU R211, [R1+0x58] ;  /* 0x0000580001d37983 */ /* 0x00036a0000300800 */
[----:B------:R-:W-:Y:S01]  /*69c0*/  HMMA.16816.F32.BF16 R100, R4, R30, R100 ;  /* 0x0000001e0464723c */ /* 0x000fe20000041864 */
[----:B------:R-:W2:Y:S01]  /*69d0*/  LDSM.16.MT88.4 R28, [R207+0x13000] ;  /* 0x01300000cf1c783b */ /* 0x000ea20000004200 */
[----:B------:R-:W-:-:S06]  /*69e0*/  MOV R0, R122 ;  /* 0x0000007a00007202 */ /* 0x000fcc0000000f00 */
[----:B------:R-:W-:Y:S01]  /*69f0*/  HMMA.16816.F32.BF16 R140, R4, R36, R140 ;  /* 0x00000024048c723c */ /* 0x000fe2000004188c */
[----:B------:R-:W-:-:S07]  /*6a00*/  IMAD.MOV.U32 R186, RZ, RZ, R123 ;  /* 0x000000ffffba7224 */ /* 0x000fce00078e007b */
[C---:B------:R-:W-:Y:S08]  /*6a10*/  HMMA.16816.F32.BF16 R156, R4.reuse, R20, R244 ;  /* 0x00000014049c723c */ /* 0x040ff000000418f4 */
[C---:B----4-:R-:W-:Y:S08]  /*6a20*/  HMMA.16816.F32.BF16 R164, R4.reuse, R16, R116 ;  /* 0x0000001004a4723c */ /* 0x050ff00000041874 */
[C---:B------:R-:W-:Y:S01]  /*6a30*/  HMMA.16816.F32.BF16 R112, R4.reuse, R12, R240 ;  /* 0x0000000c0470723c */ /* 0x040fe200000418f0 */
[----:B------:R-:W-:Y:S01]  /*6a40*/  MOV R170, R108 ;  /* 0x0000006c00aa7202 */ /* 0x000fe20000000f00 */
[----:B------:R-:W-:Y:S01]  /*6a50*/  IMAD.MOV.U32 R169, RZ, RZ, R109 ;  /* 0x000000ffffa97224 */ /* 0x000fe200078e006d */
[----:B------:R-:W-:Y:S01]  /*6a60*/  MOV R168, R110 ;  /* 0x0000006e00a87202 */ /* 0x000fe20000000f00 */
[----:B------:R1:W5:Y:S04]  /*6a70*/  LDL.LU R210, [R1+0x54] ;  /* 0x0000540001d27983 */ /* 0x0003680000300800 */
[C---:B------:R-:W-:Y:S01]  /*6a80*/  HMMA.16816.F32.BF16 R36, R4.reuse, R38, R160 ;  /* 0x000000260424723c */ /* 0x040fe200000418a0 */
[----:B------:R1:W5:Y:S04]  /*6a90*/  LDL.LU R209, [R1+0x50] ;  /* 0x0000500001d17983 */ /* 0x0003680000300800 */
[----:B------:R1:W5:Y:S02]  /*6aa0*/  LDL.LU R204, [R1+0x4c] ;  /* 0x00004c0001cc7983 */ /* 0x0003640000300800 */
[----:B------:R-:W-:Y:S01]  /*6ab0*/  MOV R162, R104 ;  /* 0x0000006800a27202 */ /* 0x000fe20000000f00 */
[----:B------:R-:W-:Y:S01]  /*6ac0*/  IMAD.MOV.U32 R161, RZ, RZ, R105 ;  /* 0x000000ffffa17224 */ /* 0x000fe200078e0069 */
[----:B------:R-:W-:Y:S01]  /*6ad0*/  MOV R160, R106 ;  /* 0x0000006a00a07202 */ /* 0x000fe20000000f00 */
[C---:B---3--:R-:W-:Y:S08]  /*6ae0*/  HMMA.16816.F32.BF16 R120, R4.reuse, R32, R124 ;  /* 0x000000200478723c */ /* 0x048ff0000004187c */
[----:B------:R-:W-:Y:S01]  /*6af0*/  HMMA.16816.F32.BF16 R116, R4, R14, R196 ;  /* 0x0000000e0474723c */ /* 0x000fe200000418c4 */
[----:B------:R-:W-:Y:S01]  /*6b00*/  LDSM.16.MT88.4 R12, [R207+0x15000] ;  /* 0x01500000cf0c783b */ /* 0x000fe20000004200 */
[----:B------:R-:W-:-:S03]  /*6b10*/  IMAD.MOV.U32 R163, RZ, RZ, R133 ;  /* 0x000000ffffa37224 */ /* 0x000fc600078e0085 */
[----:B------:R1:W5:Y:S03]  /*6b20*/  LDL.LU R137, [R1+0x48] ;  /* 0x0000480001897983 */ /* 0x0003660000300800 */
[C---:B------:R-:W-:Y:S01]  /*6b30*/  HMMA.16816.F32.BF16 R104, R4.reuse, R22, R232 ;  /* 0x000000160468723c */ /* 0x040fe200000418e8 */
[----:B------:R-:W3:Y:S07]  /*6b40*/  LDSM.16.MT88.4 R20, [R206+0x15000] ;  /* 0x01500000ce14783b */ /* 0x000eee0000004200 */
[----:B------:R-:W-:Y:S01]  /*6b50*/  HMMA.16816.F32.BF16 R124, R4, R34, R248 ;  /* 0x00000022047c723c */ /* 0x000fe200000418f8 */
[----:B------:R-:W4:Y:S01]  /*6b60*/  LDSM.16.MT88.4 R32, [R205+0x17000] ;  /* 0x01700000cd20783b */ /* 0x000f220000004200 */
[----:B------:R-:W-:-:S03]  /*6b70*/  IMAD.MOV.U32 R133, RZ, RZ, R111 ;  /* 0x000000ffff857224 */ /* 0x000fc600078e006f */
[----:B------:R1:W5:Y:S03]  /*6b80*/  LDL.LU R136, [R1+0x44] ;  /* 0x0000440001887983 */ /* 0x0003660000300800 */
[C---:B------:R-:W-:Y:S01]  /*6b90*/  HMMA.16816.F32.BF16 R108, R4.reuse, R18, R200 ;  /* 0x00000012046c723c */ /* 0x040fe200000418c8 */
[----:B------:R-:W1:Y:S07]  /*6ba0*/  LDSM.16.MT88.4 R16, [R208+0x15000] ;  /* 0x01500000d010783b */ /* 0x000e6e0000004200 */
[C---:B--2---:R-:W-:Y:S08]  /*6bb0*/  HMMA.16816.F32.BF16 R248, R4.reuse, R28, R180 ;  /* 0x0000001c04f8723c */ /* 0x044ff000000418b4 */
[C---:B------:R-:W-:Y:S01]  /*6bc0*/  HMMA.16816.F32.BF16 R240, R4.reuse, R30, R172 ;  /* 0x0000001e04f0723c */ /* 0x040fe200000418ac */
[----:B------:R-:W2:Y:S07]  /*6bd0*/  LDSM.16.MT88.4 R28, [R206+0x17000] ;  /* 0x01700000ce1c783b */ /* 0x000eae0000004200 */
[C---:B------:R-:W-:Y:S07]  /*6be0*/  HMMA.16816.F32.BF16 R232, R4.reuse, R24, R144 ;  /* 0x0000001804e8723c */ /* 0x040fee0000041890 */
[----:B------:R-:W-:Y:S01]  /*6bf0*/  MOV R144, R0 ;  /* 0x0000000000907202 */ /* 0x000fe20000000f00 */
[----:B------:R-:W-:Y:S01]  /*6c00*/  HMMA.16816.F32.BF16 R196, R4, R26, R128 ;  /* 0x0000001a04c4723c */ /* 0x000fe20000041880 */
[----:B------:R-:W-:Y:S01]  /*6c10*/  FFMA.FTZ R0, R252, c[0x0][0x23c], -R8 ;  /* 0x00008f00fc007a23 */ /* 0x000fe20000010808 */
[----:B------:R-:W-:Y:S01]  /*6c20*/  MOV R24, R178 ;  /* 0x000000b200187202 */ /* 0x000fe20000000f00 */
[----:B------:R-:W-:Y:S01]  /*6c30*/  IMAD.MOV.U32 R25, RZ, RZ, R179 ;  /* 0x000000ffff197224 */ /* 0x000fe200078e00b3 */
[----:B------:R-:W-:Y:S01]  /*6c40*/  MOV R146, R184 ;  /* 0x000000b800927202 */ /* 0x000fe20000000f00 */
[----:B------:R-:W-:-:S02]  /*6c50*/  IMAD.MOV.U32 R145, RZ, RZ, R186 ;  /* 0x000000ffff917224 */ /* 0x000fc400078e00ba */
[----:B------:R-:W-:Y:S01]  /*6c60*/  MOV R131, R187 ;  /* 0x000000bb00837202 */ /* 0x000fe20000000f00 */
[----:B---3--:R-:W-:Y:S01]  /*6c70*/  HMMA.16816.F32.BF16 R200, R4, R20, R96 ;  /* 0x0000001404c8723c */ /* 0x008fe20000041860 */
[----:B------:R3:W-:Y:S01]  /*6c80*/  MUFU.EX2 R97, R0 ;  /* 0x0000000000617308 */ /* 0x0007e20000000800 */
[----:B------:R-:W-:Y:S01]  /*6c90*/  IMAD.MOV.U32 R147, RZ, RZ, R185 ;  /* 0x000000ffff937224 */ /* 0x000fe200078e00b9 */
[----:B------:R-:W-:Y:S01]  /*6ca0*/  MOV R27, R145 ;  /* 0x00000091001b7202 */ /* 0x000fe20000000f00 */
[----:B------:R-:W-:-:S03]  /*6cb0*/  IMAD.MOV.U32 R26, RZ, RZ, R144 ;  /* 0x000000ffff1a7224 */ /* 0x000fc600078e0090 */
[----:B------:R-:W-:Y:S01]  /*6cc0*/  MOV R128, R147 ;  /* 0x0000009300807202 */ /* 0x000fe20000000f00 */
[----:B----4-:R-:W-:Y:S01]  /*6cd0*/  HMMA.16816.F32.BF16 R172, R4, R32, R56 ;  /* 0x0000002004ac723c */ /* 0x010fe20000041838 */
[----:B------:R-:W-:Y:S02]  /*6ce0*/  IMAD.MOV.U32 R98, RZ, RZ, R27 ;  /* 0x000000ffff627224 */ /* 0x000fe400078e001b */
[----:B------:R-:W-:-:S05]  /*6cf0*/  MOV R99, R128 ;  /* 0x0000008000637202 */ /* 0x000fca0000000f00 */
[C---:B------:R-:W-:Y:S01]  /*6d00*/  HMMA.16816.F32.BF16 R244, R4.reuse, R42, R192 ;  /* 0x0000002a04f4723c */ /* 0x040fe200000418c0 */
[----:B---3--:R-:W-:Y:S02]  /*6d10*/  FFMA.FTZ R0, R131, c[0x0][0x23c], -R8 ;  /* 0x00008f0083007a23 */ /* 0x008fe40000010808 */
[----:B------:R-:W-:Y:S02]  /*6d20*/  IMAD.MOV.U32 R131, RZ, RZ, R146 ;  /* 0x000000ffff837224 */ /* 0x000fe400078e0092 */
[----:B------:R3:W4:Y:S01]  /*6d30*/  MUFU.EX2 R56, R0 ;  /* 0x0000000000387308 */ /* 0x0007220000000800 */
[----:B------:R-:W-:Y:S01]  /*6d40*/  LDSM.16.MT88.4 R144, [R205+0x11800] ;  /* 0x01180000cd90783b */ /* 0x000fe20000004200 */
[----:B------:R-:W-:Y:S01]  /*6d50*/  MOV R42, R176 ;  /* 0x000000b0002a7202 */ /* 0x000fe20000000f00 */
[----:B------:R-:W-:Y:S01]  /*6d60*/  IMAD.MOV.U32 R43, RZ, RZ, R177 ;  /* 0x000000ffff2b7224 */ /* 0x000fe200078e00b1 */
[C---:B------:R-:W-:Y:S01]  /*6d70*/  HMMA.16816.F32.BF16 R192, R4.reuse, R22, R88 ;  /* 0x0000001604c0723c */ /* 0x040fe20000041858 */
[----:B------:R-:W2:Y:S02]  /*6d80*/  LDSM.16.MT88.4 R20, [R208+0x17000] ;  /* 0x01700000d014783b */ /* 0x000ea40000004200 */
[----:B------:R-:W-:Y:S01]  /*6d90*/  IMAD.MOV.U32 R129, RZ, RZ, R42 ;  /* 0x000000ffff817224 */ /* 0x000fe200078e002a */
[----:B------:R-:W-:Y:S01]  /*6da0*/  MOV R130, R43 ;  /* 0x0000002b00827202 */ /* 0x000fe20000000f00 */
[----:B------:R-:W-:Y:S01]  /*6db0*/  IMAD.MOV.U32 R42, RZ, RZ, R168 ;  /* 0x000000ffff2a7224 */ /* 0x000fe200078e00a8 */
[----:B------:R-:W-:Y:S01]  /*6dc0*/  MOV R43, R169 ;  /* 0x000000a9002b7202 */ /* 0x000fe20000000f00 */
[----:B------:R-:W-:Y:S01]  /*6dd0*/  IMAD.MOV.U32 R168, RZ, RZ, R160 ;  /* 0x000000ffffa87224 */ /* 0x000fe200078e00a0 */
[----:B------:R-:W-:Y:S01]  /*6de0*/  HMMA.16816.F32.BF16 R180, R4, R12, R68 ;  /* 0x0000000c04b4723c */ /* 0x000fe20000041844 */
[----:B------:R-:W-:Y:S01]  /*6df0*/  IMAD.MOV.U32 R160, RZ, RZ, R139 ;  /* 0x000000ffffa07224 */ /* 0x000fe200078e008b */
[----:B------:R-:W-:Y:S01]  /*6e00*/  MOV R169, R161 ;  /* 0x000000a100a97202 */ /* 0x000fe20000000f00 */
[----:B------:R-:W-:Y:S01]  /*6e10*/  IMAD.MOV.U32 R90, RZ, RZ, R135 ;  /* 0x000000ffff5a7224 */ /* 0x000fe200078e0087 */
[----:B------:R-:W-:Y:S01]  /*6e20*/  MOV R161, R138 ;  /* 0x0000008a00a17202 */ /* 0x000fe20000000f00 */
[----:B---3--:R-:W-:-:S02]  /*6e30*/  FFMA.FTZ R0, R24, c[0x0][0x23c], -R8 ;  /* 0x00008f0018007a23 */ /* 0x008fc40000010808 */
[----:B------:R-:W-:Y:S01]  /*6e40*/  IMAD.MOV.U32 R128, RZ, RZ, R129 ;  /* 0x000000ffff807224 */ /* 0x000fe200078e0081 */
[C---:B------:R-:W-:Y:S01]  /*6e50*/  HMMA.16816.F32.BF16 R176, R4.reuse, R14, R64 ;  /* 0x0000000e04b0723c */ /* 0x040fe20000041840 */
[----:B------:R-:W3:Y:S01]  /*6e60*/  LDSM.16.MT88.4 R12, [R207+0x17000] ;  /* 0x01700000cf0c783b */ /* 0x000ee20000004200 */
[----:B------:R4:W-:Y:S01]  /*6e70*/  MUFU.EX2 R252, R0 ;  /* 0x0000000000fc7308 */ /* 0x0009e20000000800 */
[----:B------:R-:W-:Y:S01]  /*6e80*/  MOV R129, R130 ;  /* 0x0000008200817202 */ /* 0x000fe20000000f00 */
[----:B------:R-:W-:Y:S01]  /*6e90*/  IMAD.MOV.U32 R68, RZ, RZ, R160 ;  /* 0x000000ffff447224 */ /* 0x000fe200078e00a0 */
[----:B------:R-:W-:Y:S02]  /*6ea0*/  MOV R71, R169 ;  /* 0x000000a900477202 */ /* 0x000fe40000000f00 */
[----:B------:R-:W-:Y:S01]  /*6eb0*/  IMAD.MOV.U32 R67, RZ, RZ, R42 ;  /* 0x000000ffff437224 */ /* 0x000fe200078e002a */
[C---:B------:R-:W-:Y:S07]  /*6ec0*/  HMMA.16816.F32.BF16 R236, R4.reuse, R40, R236 ;  /* 0x0000002804ec723c */ /* 0x040fee00000418ec */
        /* <DEDUP_REMOVED lines=23> */
[----:B------:R-:W2:Y:S01]  /*7040*/  LDSM.16.MT88.4 R40, [R205+0x13800] ;  /* 0x01380000cd28783b */ /* 0x000ea20000004200 */
[----:B-1----:R-:W-:Y:S01]  /*7050*/  FFMA.FTZ R0, R9, c[0x0][0x23c], -R2 ;  /* 0x00008f0009007a23 */ /* 0x002fe20000010802 */
[----:B------:R-:W-:Y:S01]  /*7060*/  MOV R96, R25 ;  /* 0x0000001900607202 */ /* 0x000fe20000000f00 */
[C---:B------:R-:W-:Y:S01]  /*7070*/  HMMA.16816.F32.BF16 R28, R4.reuse, R30, R48 ;  /* 0x0000001e041c723c */ /* 0x040fe20000041830 */
[----:B------:R-:W1:Y:S01]  /*7080*/  LDSM.16.MT88.4 R48, [R206+0x13800] ;  /* 0x01380000ce30783b */ /* 0x000e620000004200 */
[----:B------:R4:W-:Y:S01]  /*7090*/  MUFU.EX2 R138, R0 ;  /* 0x00000000008a7308 */ /* 0x0009e20000000800 */
[----:B------:R-:W-:Y:S01]  /*70a0*/  MOV R82, R163 ;  /* 0x000000a300527202 */ /* 0x000fe20000000f00 */
[----:B------:R-:W-:Y:S01]  /*70b0*/  IMAD.MOV.U32 R83, RZ, RZ, R152 ;  /* 0x000000ffff537224 */ /* 0x000fe200078e0098 */
[----:B------:R-:W-:Y:S01]  /*70c0*/  MOV R80, R161 ;  /* 0x000000a100507202 */ /* 0x000fe20000000f00 */
[----:B------:R-:W-:Y:S01]  /*70d0*/  IMAD.MOV.U32 R81, RZ, RZ, R162 ;  /* 0x000000ffff517224 */ /* 0x000fe200078e00a2 */
[----:B------:R-:W-:Y:S01]  /*70e0*/  MOV R91, R153 ;  /* 0x00000099005b7202 */ /* 0x000fe20000000f00 */
[C---:B------:R-:W-:Y:S01]  /*70f0*/  HMMA.16816.F32.BF16 R8, R4.reuse, R20, R44 ;  /* 0x000000140408723c */ /* 0x040fe2000004182c */
[----:B------:R-:W-:Y:S01]  /*7100*/  IMAD.MOV.U32 R76, RZ, RZ, R168 ;  /* 0x000000ffff4c7224 */ /* 0x000fe200078e00a8 */
[----:B------:R-:W-:Y:S01]  /*7110*/  LDSM.16.MT88.4 R160, [R208+0x11800] ;  /* 0x01180000d0a0783b */ /* 0x000fe20000004200 */
[----:B------:R-:W-:Y:S01]  /*7120*/  IMAD.MOV.U32 R88, RZ, RZ, R154 ;  /* 0x000000ffff587224 */ /* 0x000fe200078e009a */
[----:B------:R-:W-:Y:S01]  /*7130*/  MOV R89, R155 ;  /* 0x0000009b00597202 */ /* 0x000fe20000000f00 */
[----:B------:R-:W-:Y:S01]  /*7140*/  IMAD.MOV.U32 R70, RZ, RZ, R170 ;  /* 0x000000ffff467224 */ /* 0x000fe200078e00aa */
[----:B------:R-:W-:Y:S01]  /*7150*/  MOV R69, R171 ;  /* 0x000000ab00457202 */ /* 0x000fe20000000f00 */
[----:B------:R-:W-:Y:S01]  /*7160*/  LDSM.16.MT88.4 R152, [R206+0x11800] ;  /* 0x01180000ce98783b */ /* 0x000fe20000004200 */
[----:B------:R-:W-:Y:S01]  /*7170*/  HMMA.16816.F32.BF16 R32, R4, R34, R60 ;  /* 0x000000220420723c */ /* 0x000fe2000004183c */
[----:B----4-:R-:W-:-:S02]  /*7180*/  FFMA.FTZ R0, R26, c[0x0][0x23c], -R2 ;  /* 0x00008f001a007a23 */ /* 0x010fc40000010802 */
[----:B------:R-:W-:Y:S02]  /*7190*/  LDSM.16.MT88.4 R168, [R207+0x11800] ;  /* 0x01180000cfa8783b */ /* 0x000fe40000004200 */
[----:B------:R4:W1:Y:S02]  /*71a0*/  MUFU.EX2 R135, R0 ;  /* 0x0000000000877308 */ /* 0x0008640000000800 */
[----:B------:R-:W-:Y:S01]  /*71b0*/  IMAD.MOV.U32 R61, RZ, RZ, R82 ;  /* 0x000000ffff3d7224 */ /* 0x000fe200078e0052 */
[C---:B------:R-:W-:Y:S01]  /*71c0*/  HMMA.16816.F32.BF16 R24, R4.reuse, R22, R72 ;  /* 0x000000160418723c */ /* 0x040fe20000041848 */
[----:B------:R-:W-:Y:S01]  /*71d0*/  MOV R60, R83 ;  /* 0x00000053003c7202 */ /* 0x000fe20000000f00 */
[----:B------:R-:W-:Y:S01]  /*71e0*/  IMAD.MOV.U32 R63, RZ, RZ, R80 ;  /* 0x000000ffff3f7224 */ /* 0x000fe200078e0050 */
[----:B------:R-:W-:Y:S01]  /*71f0*/  MOV R62, R81 ;  /* 0x00000051003e7202 */ /* 0x000fe20000000f00 */
[----:B------:R-:W-:Y:S04]  /*7200*/  LDSM.16.MT88.4 R72, [R205+0x15800] ;  /* 0x01580000cd48783b */ /* 0x000fe80000004200 */
[----:B---3--:R-:W-:Y:S01]  /*7210*/  HMMA.16816.F32.BF16 R20, R4, R12, R92 ;  /* 0x0000000c0414723c */ /* 0x008fe2000004185c */
[----:B------:R-:W-:Y:S01]  /*7220*/  LDSM.16.MT88.4 R80, [R206+0x15800] ;  /* 0x01580000ce50783b */ /* 0x000fe20000004200 */
[--C-:B----4-:R-:W-:Y:S01]  /*7230*/  FFMA.FTZ R0, R98, c[0x0][0x23c], -R2.reuse ;  /* 0x00008f0062007a23 */ /* 0x110fe20000010802 */
[----:B------:R-:W-:Y:S01]  /*7240*/  MOV R98, R99 ;  /* 0x0000006300627202 */ /* 0x000fe20000000f00 */
[----:B------:R-:W-:-:S04]  /*7250*/  FFMA.FTZ R2, R67, c[0x0][0x23c], -R2 ;  /* 0x00008f0043027a23 */ /* 0x000fc80000010802 */
[----:B------:R-:W-:Y:S01]  /*7260*/  HMMA.16816.F32.BF16 R12, R4, R14, R84 ;  /* 0x0000000e040c723c */ /* 0x000fe20000041854 */
[----:B------:R-:W3:Y:S01]  /*7270*/  LDSM.16.MT88.4 R64, [R207+0x13800] ;  /* 0x01380000cf40783b */ /* 0x000ee20000004200 */
[----:B------:R-:W-:Y:S01]  /*7280*/  IMAD.MOV.U32 R99, RZ, RZ, R128 ;  /* 0x000000ffff637224 */ /* 0x000fe200078e0080 */
[----:B------:R-:W-:Y:S01]  /*7290*/  MOV R128, R129 ;  /* 0x0000008100807202 */ /* 0x000fe20000000f00 */
[----:B------:R-:W-:Y:S01]  /*72a0*/  IMAD.MOV.U32 R129, RZ, RZ, R130 ;  /* 0x000000ffff817224 */ /* 0x000fe200078e0082 */
[----:B------:R-:W-:Y:S01]  /*72b0*/  MOV R130, R134 ;  /* 0x0000008600827202 */ /* 0x000fe20000000f00 */
        /* <DEDUP_REMOVED lines=8> */
[----:B------:R-:W2:Y:S01]  /*7340*/  LDSM.16.MT88.4 R56, [R208+0x13800] ;  /* 0x01380000d038783b */ /* 0x000ea20000004200 */
[----:B------:R-:W-:Y:S01]  /*7350*/  F2FP.BF16.PACK_AB R128, R4, R5 ;  /* 0x000000050480723e */ /* 0x000fe200000010ff */
[----:B------:R-:W-:Y:S01]  /*7360*/  IMAD.MOV.U32 R93, RZ, RZ, R90 ;  /* 0x000000ffff5d7224 */ /* 0x000fe200078e005a */
[----:B-1----:R-:W-:Y:S01]  /*7370*/  F2FP.BF16.PACK_AB R129, R135, R138 ;  /* 0x0000008a8781723e */ /* 0x002fe200000010ff */
[----:B------:R-:W-:Y:S01]  /*7380*/  IMAD.MOV.U32 R6, RZ, RZ, R98 ;  /* 0x000000ffff067224 */ /* 0x000fe200078e0062 */
[----:B------:R-:W-:-:S02]  /*7390*/  F2FP.BF16.PACK_AB R130, R139, R252 ;  /* 0x000000fc8b82723e */ /* 0x000fc400000010ff */
[----:B------:R-:W-:Y:S01]  /*73a0*/  MOV R92, R91 ;  /* 0x0000005b005c7202 */ /* 0x000fe20000000f00 */
[----:B----4-:R-:W-:Y:S01]  /*73b0*/  IMAD.MOV.U32 R0, RZ, RZ, R133 ;  /* 0x000000ffff007224 */ /* 0x010fe200078e0085 */
[----:B------:R-:W-:Y:S01]  /*73c0*/  MOV R94, R89 ;  /* 0x00000059005e7202 */ /* 0x000fe20000000f00 */
[----:B------:R-:W1:Y:S01]  /*73d0*/  MUFU.EX2 R133, R2 ;  /* 0x0000000200857308 */ /* 0x000e620000000800 */
[----:B------:R-:W-:Y:S01]  /*73e0*/  MOV R7, R99 ;  /* 0x0000006300077202 */ /* 0x000fe20000000f00 */
[----:B------:R-:W4:Y:S01]  /*73f0*/  LDSM.16.MT88.4 R88, [R208+0x15800] ;  /* 0x01580000d058783b */ /* 0x000f220000004200 */
[----:B-1----:R-:W-:Y:S02]  /*7400*/  F2FP.BF16.PACK_AB R131, R133, R134 ;  /* 0x000000868583723e */ /* 0x002fe400000010ff */
[----:B------:R-:W-:Y:S02]  /*7410*/  MOV R2, R96 ;  /* 0x0000006000027202 */ /* 0x000fe40000000f00 */
[----:B------:R-:W1:Y:S03]  /*7420*/  LDSM.16.MT88.4 R96, [R207+0x15800] ;  /* 0x01580000cf60783b */ /* 0x000e660000004200 */
[C---:B------:R-:W-:Y:S08]  /*7430*/  HMMA.16816.F32.BF16 R140, R128.reuse, R144, R140 ;  /* 0x00000090808c723c */ /* 0x040ff0000004188c */
[C---:B------:R-:W-:Y:S08]  /*7440*/  HMMA.16816.F32.BF16 R144, R128.reuse, R146, R36 ;  /* 0x000000928090723c */ /* 0x040ff00000041824 */
[C---:B--2---:R-:W-:Y:S01]  /*7450*/  HMMA.16816.F32.BF16 R36, R128.reuse, R40, R112 ;  /* 0x000000288024723c */ /* 0x044fe20000041870 */
[----:B------:R-:W-:Y:S07]  /*7460*/  LDSM.16.MT88.4 R112, [R206+0x17800] ;  /* 0x01780000ce70783b */ /* 0x000fee0000004200 */
[C---:B------:R-:W-:Y:S01]  /*7470*/  HMMA.16816.F32.BF16 R44, R128.reuse, R48, R120 ;  /* 0x00000030802c723c */ /* 0x040fe20000041878 */
[----:B------:R-:W-:Y:S07]  /*7480*/  LDSM.16.MT88.4 R120, [R208+0x17800] ;  /* 0x01780000d078783b */ /* 0x000fee0000004200 */
[C---:B------:R-:W-:Y:S07]  /*7490*/  HMMA.16816.F32.BF16 R40, R128.reuse, R42, R116 ;  /* 0x0000002a8028723c */ /* 0x040fee0000041874 */
[----:B------:R-:W-:Y:S01]  /*74a0*/  IMAD.MOV.U32 R118, RZ, RZ, R60 ;  /* 0x000000ffff767224 */ /* 0x000fe200078e003c */
[----:B------:R-:W-:Y:S01]  /*74b0*/  HMMA.16816.F32.BF16 R48, R128, R50, R124 ;  /* 0x000000328030723c */ /* 0x000fe2000004187c */
[----:B------:R-:W-:-:S02]  /*74c0*/  MOV R119, R61 ;  /* 0x0000003d00777202 */ /* 0x000fc40000000f00 */
[----:B------:R-:W-:Y:S02]  /*74d0*/  MOV R117, R95 ;  /* 0x0000005f00757202 */ /* 0x000fe40000000f00 */
[----:B------:R-:W-:Y:S02]  /*74e0*/  MOV R116, R94 ;  /* 0x0000005e00747202 */ /* 0x000fe40000000f00 */
[----:B------:R-:W-:Y:S01]  /*74f0*/  MOV R125, R62 ;  /* 0x0000003e007d7202 */ /* 0x000fe20000000f00 */
[----:B------:R-:W-:Y:S01]  /*7500*/  IMAD.MOV.U32 R124, RZ, RZ, R63 ;  /* 0x000000ffff7c7224 */ /* 0x000fe200078e003f */
[----:B------:R-:W-:Y:S01]  /*7510*/  MOV R127, R2 ;  /* 0x00000002007f7202 */ /* 0x000fe20000000f00 */
[----:B---3--:R-:W-:Y:S01]  /*7520*/  HMMA.16816.F32.BF16 R60, R128, R64, R248 ;  /* 0x00000040803c723c */ /* 0x008fe200000418f8 */
[----:B------:R-:W-:Y:S01]  /*7530*/  MOV R2, R92 ;  /* 0x0000005c00027202 */ /* 0x000fe20000000f00 */
[----:B------:R-:W-:-:S05]  /*7540*/  IMAD.MOV.U32 R126, RZ, RZ, R93 ;  /* 0x000000ffff7e7224 */ /* 0x000fca00078e005d */
[----:B------:R-:W-:Y:S01]  /*7550*/  MOV R249, R69 ;  /* 0x0000004500f97202 */ /* 0x000fe20000000f00 */
        /* <DEDUP_REMOVED lines=9> */
[----:B------:R-:W-:Y:S02]  /*75f0*/  FADD.FTZ R0, R0, R241 ;  /* 0x000000f100007221 */ /* 0x000fe40000010000 */
[----:B------:R-:W-:Y:S02]  /*7600*/  FADD.FTZ R2, R2, R240 ;  /* 0x000000f002027221 */ /* 0x000fe40000010000 */
[----:B------:R-:W-:Y:S01]  /*7610*/  FADD.FTZ R0, R243, R0 ;  /* 0x00000000f3007221 */ /* 0x000fe20000010000 */
[----:B------:R-:W-:Y:S01]  /*7620*/  MOV R237, R6 ;  /* 0x0000000600ed7202 */ /* 0x000fe20000000f00 */
[----:B------:R-:W-:Y:S01]  /*7630*/  FADD.FTZ R2, R242, R2 ;  /* 0x00000002f2027221 */ /* 0x000fe20000010000 */
[----:B------:R-:W-:Y:S01]  /*7640*/  HMMA.16816.F32.BF16 R56, R128, R58, R244 ;  /* 0x0000003a8038723c */ /* 0x000fe200000418f4 */
[----:B------:R-:W-:Y:S01]  /*7650*/  FADD.FTZ R0, R117, R0 ;  /* 0x0000000075007221 */ /* 0x000fe20000010000 */
[----:B------:R-:W-:Y:S01]  /*7660*/  MOV R236, R7 ;  /* 0x0000000700ec7202 */ /* 0x000fe20000000f00 */
[----:B------:R-:W-:Y:S01]  /*7670*/  FADD.FTZ R2, R116, R2 ;  /* 0x0000000274027221 */ /* 0x000fe20000010000 */
[----:B------:R-:W-:Y:S01]  /*7680*/  MOV R239, R4 ;  /* 0x0000000400ef7202 */ /* 0x000fe20000000f00 */
[----:B------:R-:W-:-:S02]  /*7690*/  FADD.FTZ R0, R119, R0 ;  /* 0x0000000077007221 */ /* 0x000fc40000010000 */
[----:B------:R-:W-:Y:S01]  /*76a0*/  FADD.FTZ R2, R118, R2 ;  /* 0x0000000276027221 */ /* 0x000fe20000010000 */
[----:B------:R-:W-:Y:S01]  /*76b0*/  MOV R245, R86 ;  /* 0x0000005600f57202 */ /* 0x000fe20000000f00 */
[----:B------:R-:W-:Y:S01]  /*76c0*/  FADD.FTZ R0, R249, R0 ;  /* 0x00000000f9007221 */ /* 0x000fe20000010000 */
[----:B------:R-:W-:Y:S01]  /*76d0*/  MOV R246, R85 ;  /* 0x0000005500f67202 */ /* 0x000fe20000000f00 */
[----:B------:R-:W-:Y:S01]  /*76e0*/  FADD.FTZ R2, R248, R2 ;  /* 0x00000002f8027221 */ /* 0x000fe20000010000 */
[----:B------:R-:W-:Y:S01]  /*76f0*/  HMMA.16816.F32.BF16 R156, R128, R160, R156 ;  /* 0x000000a0809c723c */ /* 0x000fe2000004189c */
[----:B------:R-:W-:Y:S02]  /*7700*/  FADD.FTZ R0, R251, R0 ;  /* 0x00000000fb007221 */ /* 0x000fe40000010000 */
[----:B------:R-:W-:Y:S02]  /*7710*/  FADD.FTZ R2, R250, R2 ;  /* 0x00000002fa027221 */ /* 0x000fe40000010000 */
[----:B------:R-:W-:-:S02]  /*7720*/  FADD.FTZ R0, R125, R0 ;  /* 0x000000007d007221 */ /* 0x000fc40000010000 */
[----:B------:R-:W-:Y:S01]  /*7730*/  FADD.FTZ R2, R124, R2 ;  /* 0x000000027c027221 */ /* 0x000fe20000010000 */
[C---:B------:R-:W-:Y:S01]  /*7740*/  HMMA.16816.F32.BF16 R160, R128.reuse, R162, R104 ;  /* 0x000000a280a0723c */ /* 0x040fe20000041868 */
[----:B------:R-:W-:Y:S01]  /*7750*/  FADD.FTZ R0, R127, R0 ;  /* 0x000000007f007221 */ /* 0x000fe20000010000 */
[----:B------:R-:W2:Y:S01]  /*7760*/  LDSM.16.MT88.4 R104, [R205+0x17800] ;  /* 0x01780000cd68783b */ /* 0x000ea20000004200 */
[----:B------:R-:W-:Y:S02]  /*7770*/  IMAD.MOV.U32 R244, RZ, RZ, R87 ;  /* 0x000000fffff47224 */ /* 0x000fe400078e0057 */
[----:B------:R-:W-:Y:S02]  /*7780*/  FADD.FTZ R2, R126, R2 ;  /* 0x000000027e027221 */ /* 0x000fe40000010000 */
[----:B------:R-:W-:Y:S01]  /*7790*/  IMAD.MOV.U32 R247, RZ, RZ, R84 ;  /* 0x000000fffff77224 */ /* 0x000fe200078e0054 */
[----:B------:R-:W-:Y:S01]  /*77a0*/  HMMA.16816.F32.BF16 R148, R128, R152, R148 ;  /* 0x000000988094723c */ /* 0x000fe20000041894 */
[----:B------:R-:W-:-:S02]  /*77b0*/  FADD.FTZ R0, R245, R0 ;  /* 0x00000000f5007221 */ /* 0x000fc40000010000 */
[----:B------:R-:W-:Y:S02]  /*77c0*/  FADD.FTZ R2, R244, R2 ;  /* 0x00000002f4027221 */ /* 0x000fe40000010000 */
[----:B------:R-:W-:Y:S02]  /*77d0*/  FADD.FTZ R0, R247, R0 ;  /* 0x00000000f7007221 */ /* 0x000fe40000010000 */
[----:B------:R-:W-:Y:S01]  /*77e0*/  IMAD.MOV.U32 R238, RZ, RZ, R5 ;  /* 0x000000ffffee7224 */ /* 0x000fe200078e0005 */
[----:B------:R-:W-:Y:S01]  /*77f0*/  HMMA.16816.F32.BF16 R164, R128, R168, R164 ;  /* 0x000000a880a4723c */ /* 0x000fe200000418a4 */
[----:B------:R-:W-:Y:S01]  /*7800*/  FADD.FTZ R2, R246, R2 ;  /* 0x00000002f6027221 */ /* 0x000fe20000010000 */
[----:B------:R-:W3:Y:S01]  /*7810*/  LDSM.16.MT88.4 R4, [R207+0x17800] ;  /* 0x01780000cf04783b */ /* 0x000ee20000004200 */
        /* <DEDUP_REMOVED lines=12> */
[----:B------:R1:W-:Y:S01]  /*78e0*/  STL [R1+0x4], R0 ;  /* 0x0000040001007387 */ /* 0x0003e20000100800 */
[C---:B------:R-:W-:Y:S03]  /*78f0*/  HMMA.16816.F32.BF16 R68, R128.reuse, R72, R232 ;  /* 0x000000488044723c */ /* 0x040fe600000418e8 */
[----:B------:R2:W-:Y:S05]  /*7900*/  STL [R1], R2 ;  /* 0x0000000201007387 */ /* 0x0005ea0000100800 */
[C---:B------:R-:W-:Y:S08]  /*7910*/  HMMA.16816.F32.BF16 R76, R128.reuse, R80, R200 ;  /* 0x00000050804c723c */ /* 0x040ff000000418c8 */
[C---:B----4-:R-:W-:Y:S08]  /*7920*/  HMMA.16816.F32.BF16 R84, R128.reuse, R88, R188 ;  /* 0x000000588054723c */ /* 0x050ff000000418bc */
[C---:B-1----:R-:W-:Y:S08]  /*7930*/  HMMA.16816.F32.BF16 R92, R128.reuse, R96, R180 ;  /* 0x00000060805c723c */ /* 0x042ff000000418b4 */
        /* <DEDUP_REMOVED lines=10> */
[C---:B---3--:R-:W-:Y:S08]  /*79e0*/  HMMA.16816.F32.BF16 R124, R128.reuse, R4, R20 ;  /* 0x00000004807c723c */ /* 0x048ff00000041814 */
[----:B------:R-:W-:Y:S01]  /*79f0*/  HMMA.16816.F32.BF16 R128, R128, R6, R12 ;  /* 0x000000068080723c */ /* 0x000fe2000004180c */
[----:B------:R-:W-:Y:S07]  /*7a00*/  @!P0 BRA `(.L_x_829) ;  /* 0x0000454000008947 */ /* 0x000fee0003800000 */
[----:B------:R-:W2:Y:S01]  /*7a10*/  LDL.64 R246, [R1+0x8] ;  /* 0x0000080001f67983 */ /* 0x000ea20000100a00 */
[----:B------:R-:W-:Y:S01]  /*7a20*/  IMAD.U32 R6, RZ, RZ, UR21 ;  /* 0x00000015ff067e24 */ /* 0x000fe2000f8e00ff */
[----:B------:R-:W-:Y:S01]  /*7a30*/  ULDC.64 UR4, c[0x0][0x1a0] ;  /* 0x0000680000047ab9 */ /* 0x000fe20000000a00 */
[----:B------:R-:W-:Y:S01]  /*7a40*/  IMAD.U32 R4, RZ, RZ, UR21 ;  /* 0x00000015ff047e24 */ /* 0x000fe2000f8e00ff */
[----:B------:R-:W3:Y:S01]  /*7a50*/  LDL R238, [R1+0x18] ;  /* 0x0000180001ee7983 */ /* 0x000ee20000100800 */
[----:B------:R-:W-:Y:S01]  /*7a60*/  IMAD.U32 R2, RZ, RZ, UR22 ;  /* 0x00000016ff027e24 */ /* 0x000fe2000f8e00ff */
[----:B------:R-:W-:Y:S01]  /*7a70*/  ULEA.HI.SX32 UR12, UR8, 0xfffffffe, 0x1a ;  /* 0xfffffffe080c7891 */ /* 0x000fe2000f8fd23f */
[----:B------:R-:W-:Y:S01]  /*7a80*/  IMAD.U32 R0, RZ, RZ, UR26 ;  /* 0x0000001aff007e24 */ /* 0x000fe2000f8e00ff */
[----:B------:R-:W4:Y:S01]  /*7a90*/  LDL R237, [R1+0x1c] ;  /* 0x00001c0001ed7983 */ /* 0x000f220000100800 */
[----:B------:R-:W-:Y:S01]  /*7aa0*/  IMAD.MOV.U32 R134, RZ, RZ, R3 ;  /* 0x000000ffff867224 */ /* 0x000fe200078e0003 */
[----:B------:R-:W-:Y:S01]  /*7ab0*/  UMOV UR15, URZ ;  /* 0x0000003f000f7c82 */ /* 0x000fe20008000000 */
[----:B------:R-:W-:Y:S01]  /*7ac0*/  IMAD.MOV.U32 R133, RZ, RZ, R132 ;  /* 0x000000ffff857224 */ /* 0x000fe200078e0084 */
[----:B------:R-:W3:Y:S01]  /*7ad0*/  LDL R239, [R1+0x30] ;  /* 0x0000300001ef7983 */ /* 0x000ee20000100800 */
[--C-:B-----5:R-:W-:Y:S01]  /*7ae0*/  SHF.R.S32.HI R233, RZ, 0x1f, R136.reuse ;  /* 0x0000001fffe97819 */ /* 0x120fe20000011488 */
[----:B------:R-:W-:Y:S01]  /*7af0*/  IMAD.MOV.U32 R232, RZ, RZ, R136 ;  /* 0x000000ffffe87224 */ /* 0x000fe200078e0088 */
[----:B------:R-:W-:-:S02]  /*7b00*/  ULEA.HI.SX32 UR8, UR8, 0xfffffffd, 0x1a ;  /* 0xfffffffd08087891 */ /* 0x000fc4000f8fd23f */
[----:B------:R-:W-:Y:S01]  /*7b10*/  USHF.L.U32 UR14, UR4, 0x4, URZ ;  /* 0x00000004040e7899 */ /* 0x000fe2000800063f */
[----:B--2---:R-:W-:-:S04]  /*7b20*/  IMAD.WIDE.U32 R6, R6, c[0x0][0x1b0], R246 ;  /* 0x00006c0006067a25 */ /* 0x004fc800078e00f6 */
[----:B------:R-:W-:Y:S01]  /*7b30*/  IMAD.WIDE.U32 R4, R4, c[0x0][0x1b8], R246 ;  /* 0x00006e0004047a25 */ /* 0x000fe200078e00f6 */
[----:B------:R-:W-:-:S04]  /*7b40*/  IADD3 R242, P1, R6, UR24, RZ ;  /* 0x0000001806f27c10 */ /* 0x000fc8000ff3e0ff */
[----:B------:R-:W-:Y:S02]  /*7b50*/  IADD3 R240, P0, R4, UR28, RZ ;  /* 0x0000001c04f07c10 */ /* 0x000fe4000ff1e0ff */
[----:B------:R-:W-:Y:S01]  /*7b60*/  IADD3.X R2, R2, UR11, R7, P1, !PT ;  /* 0x0000000b02027c10 */ /* 0x000fe20008ffe407 */
[----:B------:R-:W-:Y:S01]  /*7b70*/  USHF.L.U64.HI UR11, UR4, 0x4, UR5 ;  /* 0x00000004040b7899 */ /* 0x000fe20008010205 */
[----:B------:R-:W-:Y:S02]  /*7b80*/  IADD3.X R4, R0, UR7, R5, P0, !PT ;  /* 0x0000000700047c10 */ /* 0x000fe400087fe405 */
[----:B------:R-:W-:Y:S02]  /*7b90*/  LEA R243, P1, R242, c[0x0][0x168], 0x1 ;  /* 0x00005a00f2f37a11 */ /* 0x000fe400078208ff */
[----:B------:R-:W-:Y:S02]  /*7ba0*/  LEA R241, P0, R240, c[0x0][0x170], 0x1 ;  /* 0x00005c00f0f17a11 */ /* 0x000fe400078008ff */
[----:B------:R-:W-:-:S02]  /*7bb0*/  LEA.HI.X R242, R242, c[0x0][0x16c], R2, 0x1, P1 ;  /* 0x00005b00f2f27a11 */ /* 0x000fc400008f0c02 */
[----:B------:R-:W-:Y:S02]  /*7bc0*/  LEA.HI.X R240, R240, c[0x0][0x174], R4, 0x1, P0 ;  /* 0x00005d00f0f07a11 */ /* 0x000fe400000f0c04 */
[----:B---3--:R-:W-:Y:S02]  /*7bd0*/  ISETP.GE.AND P4, PT, R238, c[0x0][0x220], PT ;  /* 0x00008800ee007a0c */ /* 0x008fe40003f86270 */
[C---:B------:R-:W-:Y:S02]  /*7be0*/  IADD3 R238, P2, R136.reuse, 0x10, RZ ;  /* 0x0000001088ee7810 */ /* 0x040fe40007f5e0ff */
[C---:B------:R-:W-:Y:S02]  /*7bf0*/  IADD3 R236, P1, R136.reuse, 0x20, RZ ;  /* 0x0000002088ec7810 */ /* 0x040fe40007f3e0ff */
[----:B------:R-:W-:Y:S02]  /*7c00*/  IADD3 R234, P0, R136, 0x30, RZ ;  /* 0x0000003088ea7810 */ /* 0x000fe40007f1e0ff */
[----:B----4-:R-:W-:Y:S01]  /*7c10*/  ISETP.GE.AND P5, PT, R237, c[0x0][0x220], PT ;  /* 0x00008800ed007a0c */ /* 0x010fe20003fa6270 */
[--C-:B------:R-:W-:Y:S01]  /*7c20*/  IMAD.X R237, RZ, RZ, R233.reuse, P1 ;  /* 0x000000ffffed7224 */ /* 0x100fe200008e06e9 */
[----:B------:R-:W-:Y:S01]  /*7c30*/  ISETP.GE.AND P3, PT, R239, c[0x0][0x220], PT ;  /* 0x00008800ef007a0c */ /* 0x000fe20003f66270 */
[--C-:B------:R-:W-:Y:S01]  /*7c40*/  IMAD.X R239, RZ, RZ, R233.reuse, P2 ;  /* 0x000000ffffef7224 */ /* 0x100fe200010e06e9 */
[----:B------:R-:W-:Y:S01]  /*7c50*/  ISETP.GE.AND P6, PT, R246, c[0x0][0x220], PT ;  /* 0x00008800f6007a0c */ /* 0x000fe20003fc6270 */
[----:B------:R-:W-:Y:S01]  /*7c60*/  IMAD.X R235, RZ, RZ, R233, P0 ;  /* 0x000000ffffeb7224 */ /* 0x000fe200000e06e9 */
[----:B------:R-:W-:Y:S05]  /*7c70*/  BRA `(.L_x_830) ;  /* 0x000006e000007947 */ /* 0x000fea0003800000 */
.L_x_832:
        /* <DEDUP_REMOVED lines=110> */
.L_x_830:
[----:B------:R-:W2:Y:S01]  /*8360*/  LDL.64 R16, [R1+0x20] ;  /* 0x0000200001107983 */ /* 0x000ea20000100a00 */
[----:B------:R-:W-:Y:S01]  /*8370*/  UIADD3 UR7, UR12, -UR15, URZ ;  /* 0x8000000f0c077290 */ /* 0x000fe2000fffe03f */
[----:B------:R-:W-:Y:S04]  /*8380*/  DEPBAR.LE SB0, 0x0 ;  /* 0x000080000000791a */ /* 0x000fe80000000000 */
[----:B------:R-:W3:Y:S01]  /*8390*/  LDL R14, [R1+0x34] ;  /* 0x00003400010e7983 */ /* 0x000ee20000100800 */
[----:B------:R-:W-:Y:S01]  /*83a0*/  MOV R8, UR7 ;  /* 0x0000000700087c02 */ /* 0x000fe20008000f00 */
[----:B------:R-:W-:Y:S01]  /*83b0*/  USHF.R.S32.HI UR6, URZ, 0x1f, UR7 ;  /* 0x0000001f3f067899 */ /* 0x000fe20008011407 */
[----:B------:R-:W-:Y:S01]  /*83c0*/  MOV R6, UR7 ;  /* 0x0000000700067c02 */ /* 0x000fe20008000f00 */
[----:B------:R-:W-:Y:S01]  /*83d0*/  UIMAD.WIDE.U32 UR20, UR7, UR4, URZ ;  /* 0x00000004071472a5 */ /* 0x000fe2000f8e003f */
[----:B------:R-:W-:Y:S01]  /*83e0*/  LEA R8, P2, R8, R232, 0x6 ;  /* 0x000000e808087211 */ /* 0x000fe200078430ff */
[----:B------:R-:W-:Y:S01]  /*83f0*/  UIMAD UR6, UR6, UR4, URZ ;  /* 0x00000004060672a4 */ /* 0x000fe2000f8e023f */
[----:B------:R-:W-:Y:S01]  /*8400*/  LEA R6, P1, R6, R238, 0x6 ;  /* 0x000000ee06067211 */ /* 0x000fe200078230ff */
[----:B------:R-:W-:Y:S01]  /*8410*/  BAR.SYNC.DEFER_BLOCKING 0x0 ;  /* 0x0000000000007b1d */ /* 0x000fe20000010000 */
[----:B------:R-:W-:Y:S01]  /*8420*/  MOV R2, UR7 ;  /* 0x0000000700027c02 */ /* 0x000fe20008000f00 */
[----:B------:R-:W-:Y:S01]  /*8430*/  UIMAD UR6, UR7, UR5, UR6 ;  /* 0x00000005070672a4 */ /* 0x000fe2000f8e0206 */
[----:B------:R-:W-:Y:S01]  /*8440*/  MOV R0, UR7 ;  /* 0x0000000700007c02 */ /* 0x000fe20008000f00 */
[----:B------:R-:W-:Y:S01]  /*8450*/  IMAD.U32 R10, RZ, RZ, UR20 ;  /* 0x00000014ff0a7e24 */ /* 0x000fe2000f8e00ff */
[----:B------:R-:W-:Y:S01]  /*8460*/  LEA.HI.X.SX32 R9, R2, R233, 0x6, P2 ;  /* 0x000000e902097211 */ /* 0x000fe200010f36ff */
[----:B------:R-:W-:Y:S01]  /*8470*/  UIADD3 UR6, UR21, UR6, URZ ;  /* 0x0000000615067290 */ /* 0x000fe2000fffe03f */
[----:B------:R-:W-:Y:S01]  /*8480*/  LEA.HI.X.SX32 R7, R0, R239, 0x6, P1 ;  /* 0x000000ef00077211 */ /* 0x000fe200008f36ff */
[----:B------:R-:W-:Y:S01]  /*8490*/  IMAD.U32 R3, RZ, RZ, UR7 ;  /* 0x00000007ff037e24 */ /* 0x000fe2000f8e00ff */
[----:B------:R-:W-:Y:S01]  /*84a0*/  MOV R11, UR21 ;  /* 0x00000015000b7c02 */ /* 0x000fe20008000f00 */
[----:B------:R-:W-:Y:S01]  /*84b0*/  IMAD R0, R9, c[0x0][0x1a0], RZ ;  /* 0x0000680009007a24 */ /* 0x000fe200078e02ff */
[----:B------:R-:W-:Y:S01]  /*84c0*/  MOV R13, UR7 ;  /* 0x00000007000d7c02 */ /* 0x000fe20008000f00 */
[----:B------:R-:W-:Y:S01]  /*84d0*/  IMAD R7, R7, c[0x0][0x1a0], RZ ;  /* 0x0000680007077a24 */ /* 0x000fe200078e02ff */
[----:B------:R-:W-:Y:S01]  /*84e0*/  LEA R2, P1, R3, R234, 0x6 ;  /* 0x000000ea03027211 */ /* 0x000fe200078230ff */
[C---:B------:R-:W-:Y:S01]  /*84f0*/  IMAD R0, R8.reuse, c[0x0][0x1a4], R0 ;  /* 0x0000690008007a24 */ /* 0x040fe200078e0200 */
[----:B------:R-:W-:Y:S01]  /*8500*/  MOV R12, UR6 ;  /* 0x00000006000c7c02 */ /* 0x000fe20008000f00 */
[----:B------:R-:W-:Y:S01]  /*8510*/  IMAD.WIDE.U32 R18, R8, c[0x0][0x1a0], RZ ;  /* 0x0000680008127a25 */ /* 0x000fe200078e00ff */
[----:B------:R-:W-:Y:S01]  /*8520*/  LEA.HI.X.SX32 R3, R13, R235, 0x6, P1 ;  /* 0x000000eb0d037211 */ /* 0x000fe200008f36ff */
[----:B------:R-:W-:Y:S01]  /*8530*/  UIADD3 UR6, UR8, -UR15, URZ ;  /* 0x8000000f08067290 */ /* 0x000fe2000fffe03f */
[----:B------:R-:W-:Y:S01]  /*8540*/  MOV R5, UR7 ;  /* 0x0000000700057c02 */ /* 0x000fe20008000f00 */
[----:B------:R-:W-:Y:S02]  /*8550*/  IMAD R7, R6, c[0x0][0x1a4], R7 ;  /* 0x0000690006077a24 */ /* 0x000fe400078e0207 */
[----:B------:R-:W-:Y:S01]  /*8560*/  IMAD.IADD R0, R19, 0x1, R0 ;  /* 0x0000000113007824 */ /* 0x000fe200078e0200 */
[----:B------:R-:W-:Y:S01]  /*8570*/  @P6 STS.128 [R231+0x10000], RZ ;  /* 0x010000ffe7006388 */ /* 0x000fe20000000c00 */
[----:B------:R-:W-:Y:S02]  /*8580*/  IMAD.U32 R4, RZ, RZ, UR7 ;  /* 0x00000007ff047e24 */ /* 0x000fe4000f8e00ff */
[----:B------:R-:W-:Y:S02]  /*8590*/  IMAD R3, R3, c[0x0][0x1a0], RZ ;  /* 0x0000680003037a24 */ /* 0x000fe400078e02ff */
[----:B------:R-:W-:Y:S01]  /*85a0*/  IMAD.WIDE.U32 R20, R2, c[0x0][0x1a0], RZ ;  /* 0x0000680002147a25 */ /* 0x000fe200078e00ff */
[----:B------:R-:W-:Y:S03]  /*85b0*/  LEA R4, P0, R4, R236, 0x6 ;  /* 0x000000ec04047211 */ /* 0x000fe600078030ff */
[----:B------:R-:W-:Y:S01]  /*85c0*/  IMAD R3, R2, c[0x0][0x1a4], R3 ;  /* 0x0000690002037a24 */ /* 0x000fe200078e0203 */
[----:B------:R-:W-:Y:S03]  /*85d0*/  LEA.HI.X.SX32 R5, R5, R237, 0x6, P0 ;  /* 0x000000ed05057211 */ /* 0x000fe600000f36ff */
[----:B------:R-:W-:Y:S02]  /*85e0*/  IMAD.IADD R3, R21, 0x1, R3 ;  /* 0x0000000115037824 */ /* 0x000fe400078e0203 */
[----:B------:R-:W-:Y:S04]  /*85f0*/  IMAD R5, R5, c[0x0][0x1a0], RZ ;  /* 0x0000680005057a24 */ /* 0x000fe800078e02ff */
[----:B------:R-:W-:Y:S01]  /*8600*/  IMAD R5, R4, c[0x0][0x1a4], R5 ;  /* 0x0000690004057a24 */ /* 0x000fe200078e0205 */
[----:B--2---:R-:W-:Y:S01]  /*8610*/  LEA R11, P2, R10, R16, 0x6 ;  /* 0x000000100a0b7211 */ /* 0x004fe200078430ff */
[----:B------:R-:W-:Y:S05]  /*8620*/  IMAD.WIDE.U32 R16, R6, c[0x0][0x1a0], RZ ;  /* 0x0000680006107a25 */ /* 0x000fea00078e00ff */
[-C--:B------:R-:W-:Y:S02]  /*8630*/  LEA R6, P1, R16, R241.reuse, 0x1 ;  /* 0x000000f110067211 */ /* 0x080fe400078208ff */
[----:B---3--:R-:W-:Y:S01]  /*8640*/  LEA.HI.X R12, R10, R14, R12, 0x6, P2 ;  /* 0x0000000e0a0c7211 */ /* 0x008fe200010f340c */
[----:B------:R-:W-:Y:S01]  /*8650*/  IMAD.WIDE.U32 R14, R4, c[0x0][0x1a0], RZ ;  /* 0x00006800040e7a25 */ /* 0x000fe200078e00ff */
[C---:B------:R-:W-:Y:S02]  /*8660*/  LEA R8, P2, R18.reuse, R241, 0x1 ;  /* 0x000000f112087211 */ /* 0x040fe400078408ff */
[----:B------:R-:W-:Y:S02]  /*8670*/  IADD3 R7, R17, R7, RZ ;  /* 0x0000000711077210 */ /* 0x000fe40007ffe0ff */
[-C--:B------:R-:W-:Y:S02]  /*8680*/  LEA.HI.X R9, R18, R240.reuse, R0, 0x1, P2 ;  /* 0x000000f012097211 */ /* 0x080fe400010f0c00 */
[-C--:B------:R-:W-:Y:S02]  /*8690*/  LEA.HI.X R7, R16, R240.reuse, R7, 0x1, P1 ;  /* 0x000000f010077211 */ /* 0x080fe400008f0c07 */
[C---:B------:R-:W-:Y:S02]  /*86a0*/  @!P6 LEA R16, P2, R11.reuse, c[0x0][0x170], 0x1 ;  /* 0x00005c000b10ea11 */ /* 0x040fe400078408ff */
[C---:B------:R-:W-:Y:S02]  /*86b0*/  LEA R4, P0, R14.reuse, R241, 0x1 ;  /* 0x000000f10e047211 */ /* 0x040fe400078008ff */
[----:B------:R-:W-:Y:S02]  /*86c0*/  @!P6 LEA.HI.X R17, R11, c[0x0][0x174], R12, 0x1, P2 ;  /* 0x00005d000b11ea11 */ /* 0x000fe400010f0c0c */
[----:B------:R-:W-:Y:S02]  /*86d0*/  IADD3 R5, R15, R5, RZ ;  /* 0x000000050f057210 */ /* 0x000fe40007ffe0ff */
[----:B------:R-:W-:Y:S01]  /*86e0*/  IADD3 R10, P1, R11, UR14, RZ ;  /* 0x0000000e0b0a7c10 */ /* 0x000fe2000ff3e0ff */
[----:B------:R-:W-:Y:S01]  /*86f0*/  @!PT LDS RZ, [RZ] ;  /* 0x00000000fffff984 */ /* 0x000fe20000000800 */
[----:B------:R-:W-:Y:S01]  /*8700*/  @!PT LDS RZ, [RZ] ;  /* 0x00000000fffff984 */ /* 0x000fe20000000800 */
[----:B------:R-:W-:Y:S01]  /*8710*/  @!PT LDS RZ, [RZ] ;  /* 0x00000000fffff984 */ /* 0x000fe20000000800 */
[----:B------:R1:W-:Y:S01]  /*8720*/  @!P6 LDGSTS.E.BYPASS.LTC128B.128 [R231+0x10000], [R16.64] ;  /* 0x1000000010e7efae */ /* 0x0003e2000b901d52 */
[-C--:B------:R-:W-:Y:S02]  /*8730*/  LEA.HI.X R5, R14, R240.reuse, R5, 0x1, P0 ;  /* 0x000000f00e057211 */ /* 0x080fe400000f0c05 */
[----:B------:R-:W-:Y:S02]  /*8740*/  @!P6 LEA R14, P2, R10, c[0x0][0x170], 0x1 ;  /* 0x00005c000a0eea11 */ /* 0x000fe400078408ff */
[----:B------:R-:W-:Y:S01]  /*8750*/  @P5 STS.128 [R231+0x12000], RZ ;  /* 0x012000ffe7005388 */ /* 0x000fe20000000c00 */
[----:B------:R-:W-:Y:S02]  /*8760*/  IADD3.X R11, R12, UR11, RZ, P1, !PT ;  /* 0x0000000b0c0b7c10 */ /* 0x000fe40008ffe4ff */
[----:B------:R-:W-:Y:S02]  /*8770*/  LEA R2, P0, R20, R241, 0x1 ;  /* 0x000000f114027211 */ /* 0x000fe400078008ff */
[----:B------:R-:W-:Y:S01]  /*8780*/  @!PT LDS RZ, [RZ] ;  /* 0x00000000fffff984 */ /* 0x000fe20000000800 */
[----:B------:R-:W-:Y:S01]  /*8790*/  @!PT LDS RZ, [RZ] ;  /* 0x00000000fffff984 */ /* 0x000fe20000000800 */
[----:B------:R-:W-:Y:S01]  /*87a0*/  @!PT LDS RZ, [RZ] ;  /* 0x00000000fffff984 */ /* 0x000fe20000000800 */
[----:B------:R2:W-:Y:S01]  /*87b0*/  @!P5 LDGSTS.E.BYPASS.LTC128B.128 [R231+0x12000], [R8.64+0x80] ;  /* 0x1200008008e7dfae */ /* 0x0005e2000b901d52 */
[----:B------:R-:W-:Y:S02]  /*87c0*/  @!P6 LEA.HI.X R15, R10, c[0x0][0x174], R11, 0x1, P2 ;  /* 0x00005d000a0fea11 */ /* 0x000fe400010f0c0b */
[----:B------:R-:W-:Y:S02]  /*87d0*/  LEA.HI.X R3, R20, R240, R3, 0x1, P0 ;  /* 0x000000f014037211 */ /* 0x000fe400000f0c03 */
[----:B------:R-:W-:Y:S01]  /*87e0*/  @P4 STS.128 [R231+0x14000], RZ ;  /* 0x014000ffe7004388 */ /* 0x000fe20000000c00 */
[----:B------:R-:W-:Y:S04]  /*87f0*/  IADD3 R0, P0, R10, UR14, RZ ;  /* 0x0000000e0a007c10 */ /* 0x000fe8000ff1e0ff */
[----:B------:R-:W-:Y:S01]  /*8800*/  @!PT LDS RZ, [RZ] ;  /* 0x00000000fffff984 */ /* 0x000fe20000000800 */
[----:B------:R-:W-:Y:S01]  /*8810*/  @!PT LDS RZ, [RZ] ;  /* 0x00000000fffff984 */ /* 0x000fe20000000800 */
[----:B------:R-:W-:Y:S01]  /*8820*/  @!PT LDS RZ, [RZ] ;  /* 0x00000000fffff984 */ /* 0x000fe20000000800 */
[----:B------:R2:W-:Y:S01]  /*8830*/  @!P4 LDGSTS.E.BYPASS.LTC128B.128 [R231+0x14000], [R8.64+0x100] ;  /* 0x1400010008e7cfae */ /* 0x0005e2000b901d52 */
[C---:B------:R-:W-:Y:S02]  /*8840*/  @!P6 LEA R12, P2, R0.reuse, c[0x0][0x170], 0x1 ;  /* 0x00005c00000cea11 */ /* 0x040fe400078408ff */
[----:B------:R-:W-:Y:S02]  /*8850*/  IADD3.X R11, R11, UR11, RZ, P0, !PT ;  /* 0x0000000b0b0b7c10 */ /* 0x000fe400087fe4ff */
[----:B------:R-:W-:Y:S01]  /*8860*/  @P3 STS.128 [R231+0x16000], RZ ;  /* 0x016000ffe7003388 */ /* 0x000fe20000000c00 */
[C---:B------:R-:W-:Y:S02]  /*8870*/  IADD3 R18, P1, R0.reuse, UR14, RZ ;  /* 0x0000000e00127c10 */ /* 0x040fe4000ff3e0ff */
[----:B------:R-:W-:Y:S02]  /*8880*/  @!P6 LEA.HI.X R13, R0, c[0x0][0x174], R11, 0x1, P2 ;  /* 0x00005d00000dea11 */ /* 0x000fe400010f0c0b */
[----:B------:R-:W-:Y:S01]  /*8890*/  @!PT LDS RZ, [RZ] ;  /* 0x00000000fffff984 */ /* 0x000fe20000000800 */
[----:B------:R-:W-:Y:S01]  /*88a0*/  @!PT LDS RZ, [RZ] ;  /* 0x00000000fffff984 */ /* 0x000fe20000000800 */
[----:B------:R-:W-:Y:S01]  /*88b0*/  @!PT LDS RZ, [RZ] ;  /* 0x00000000fffff984 */ /* 0x000fe20000000800 */
[----:B------:R2:W-:Y:S01]  /*88c0*/  @!P3 LDGSTS.E.BYPASS.LTC128B.128 [R231+0x16000], [R8.64+0x180] ;  /* 0x1600018008e7bfae */ /* 0x0005e2000b901d52 */
[----:B------:R-:W-:Y:S02]  /*88d0*/  IADD3.X R19, R11, UR11, RZ, P1, !PT ;  /* 0x0000000b0b137c10 */ /* 0x000fe40008ffe4ff */
[C---:B------:R-:W-:Y:S02]  /*88e0*/  @!P6 LEA R10, P0, R18.reuse, c[0x0][0x170], 0x1 ;  /* 0x00005c00120aea11 */ /* 0x040fe400078008ff */
[----:B------:R-:W-:Y:S02]  /*88f0*/  @P6 STS.128 [R231+0x10800], RZ ;  /* 0x010800ffe7006388 */ /* 0x000fe40000000c00 */
[----:B------:R-:W-:Y:S03]  /*8900*/  @!P6 LEA.HI.X R11, R18, c[0x0][0x174], R19, 0x1, P0 ;  /* 0x00005d00120bea11 */ /* 0x000fe600000f0c13 */
[----:B------:R-:W-:Y:S01]  /*8910*/  @!PT LDS RZ, [RZ] ;  /* 0x00000000fffff984 */ /* 0x000fe20000000800 */
[----:B------:R-:W-:Y:S01]  /*8920*/  @!PT LDS RZ, [RZ] ;  /* 0x00000000fffff984 */ /* 0x000fe20000000800 */
[----:B------:R-:W-:Y:S01]  /*8930*/  @!PT LDS RZ, [RZ] ;  /* 0x00000000fffff984 */ /* 0x000fe20000000800 */
[----:B------:R3:W-:Y:S05]  /*8940*/  @!P6 LDGSTS.E.BYPASS.LTC128B.128 [R231+0x10800], [R14.64] ;  /* 0x108000000ee7efae */ /* 0x0007ea000b901d52 */
[----:B------:R-:W-:Y:S05]  /*8950*/  @P5 STS.128 [R231+0x12800], RZ ;  /* 0x012800ffe7005388 */ /* 0x000fea0000000c00 */
[----:B------:R-:W-:Y:S01]  /*8960*/  @!PT LDS RZ, [RZ] ;  /* 0x00000000fffff984 */ /* 0x000fe20000000800 */
[----:B------:R-:W-:Y:S01]  /*8970*/  @!PT LDS RZ, [RZ] ;  /* 0x00000000fffff984 */ /* 0x000fe20000000800 */
[----:B------:R-:W-:Y:S01]  /*8980*/  @!PT LDS RZ, [RZ] ;  /* 0x00000000fffff984 */ /* 0x000fe20000000800 */
[----:B------:R4:W-:Y:S05]  /*8990*/  @!P5 LDGSTS.E.BYPASS.LTC128B.128 [R231+0x12800], [R6.64+0x80] ;  /* 0x1280008006e7dfae */ /* 0x0009ea000b901d52 */
        /* <DEDUP_REMOVED lines=50> */
[----:B------:R-:W-:Y:S05]  /*8cc0*/  LDSM.16.M88.4 R32, [R211] ;  /* 0x00000000d320783b */ /* 0x000fea0000000200 */
[----:B--2---:R-:W4:Y:S05]  /*8cd0*/  LDSM.16.M88.4 R8, [R204+0x8000] ;  /* 0x00800000cc08783b */ /* 0x004f2a0000000200 */
[----:B-1----:R-:W3:Y:S05]  /*8ce0*/  LDSM.16.M88.4 R16, [R204+0x8800] ;  /* 0x00880000cc10783b */ /* 0x002eea0000000200 */
[----:B------:R-:W1:Y:S05]  /*8cf0*/  LDSM.16.M88.4 R24, [R204+0x9000] ;  /* 0x00900000cc18783b */ /* 0x000e6a0000000200 */
[----:B------:R-:W0:Y:S05]  /*8d00*/  LDGDEPBAR ;  /* 0x00000000000079af */ /* 0x000e2a0000000000 */
[----:B------:R-:W2:Y:S05]  /*8d10*/  LDSM.16.M88.4 R136, [R204+0x9800] ;  /* 0x00980000cc88783b */ /* 0x000eaa0000000200 */
[----:B------:R-:W-:Y:S05]  /*8d20*/  LDSM.16.M88.4 R172, [R212] ;  /* 0x00000000d4ac783b */ /* 0x000fea0000000200 */
[----:B------:R-:W1:Y:S05]  /*8d30*/  LDSM.16.M88.4 R176, [R215] ;  /* 0x00000000d7b0783b */ /* 0x000e6a0000000200 */
[----:B------:R-:W2:Y:S01]  /*8d40*/  LDSM.16.M88.4 R180, [R230] ;  /* 0x00000000e6b4783b */ /* 0x000ea20000000200 */
[C---:B----4-:R-:W-:Y:S04]  /*8d50*/  HMMA.16816.F32.BF16 R4, R32.reuse, R8, RZ ;  /* 0x000000082004723c */ /* 0x050fe800000418ff */
[----:B------:R-:W4:Y:S05]  /*8d60*/  LDSM.16.M88.4 R184, [R229] ;  /* 0x00000000e5b8783b */ /* 0x000f2a0000000200 */
[----:B------:R-:W2:Y:S01]  /*8d70*/  LDSM.16.M88.4 R188, [R228] ;  /* 0x00000000e4bc783b */ /* 0x000ea20000000200 */
[C---:B------:R-:W-:Y:S04]  /*8d80*/  HMMA.16816.F32.BF16 R8, R32.reuse, R10, RZ ;  /* 0x0000000a2008723c */ /* 0x040fe800000418ff */
[----:B------:R-:W-:Y:S04]  /*8d90*/  LDSM.16.M88.4 R192, [R210+0x8000] ;  /* 0x00800000d2c0783b */ /* 0x000fe80000000200 */
[C---:B---3--:R-:W-:Y:S01]  /*8da0*/  HMMA.16816.F32.BF16 R12, R32.reuse, R16, RZ ;  /* 0x00000010200c723c */ /* 0x048fe200000418ff */
[----:B------:R-:W-:Y:S05]  /*8db0*/  LDSM.16.M88.4 R196, [R210+0x8800] ;  /* 0x00880000d2c4783b */ /* 0x000fea0000000200 */
[----:B------:R-:W-:Y:S02]  /*8dc0*/  LDSM.16.M88.4 R200, [R209] ;  /* 0x00000000d1c8783b */ /* 0x000fe40000000200 */
[C---:B------:R-:W-:Y:S08]  /*8dd0*/  HMMA.16816.F32.BF16 R16, R32.reuse, R18, RZ ;  /* 0x000000122010723c */ /* 0x040ff000000418ff */
[C---:B-1----:R-:W-:Y:S08]  /*8de0*/  HMMA.16816.F32.BF16 R20, R32.reuse, R24, RZ ;  /* 0x000000182014723c */ /* 0x042ff000000418ff */
[C---:B------:R-:W-:Y:S08]  /*8df0*/  HMMA.16816.F32.BF16 R24, R32.reuse, R26, RZ ;  /* 0x0000001a2018723c */ /* 0x040ff000000418ff */
[C---:B--2---:R-:W-:Y:S08]  /*8e00*/  HMMA.16816.F32.BF16 R28, R32.reuse, R136, RZ ;  /* 0x00000088201c723c */ /* 0x044ff000000418ff */
[----:B------:R-:W-:Y:S01]  /*8e10*/  HMMA.16816.F32.BF16 R32, R32, R138, RZ ;  /* 0x0000008a2020723c */ /* 0x000fe200000418ff */
[----:B------:R-:W1:Y:S07]  /*8e20*/  LDSM.16.M88.4 R136, [R214] ;  /* 0x00000000d688783b */ /* 0x000e6e0000000200 */
[C---:B------:R-:W-:Y:S08]  /*8e30*/  HMMA.16816.F32.BF16 R4, R172.reuse, R176, R4 ;  /* 0x000000b0ac04723c */ /* 0x040ff00000041804 */
[C---:B------:R-:W-:Y:S01]  /*8e40*/  HMMA.16816.F32.BF16 R8, R172.reuse, R178, R8 ;  /* 0x000000b2ac08723c */ /* 0x040fe20000041808 */
[----:B------:R-:W2:Y:S07]  /*8e50*/  LDSM.16.M88.4 R176, [R210+0x9000] ;  /* 0x00900000d2b0783b */ /* 0x000eae0000000200 */
[C---:B------:R-:W-:Y:S08]  /*8e60*/  HMMA.16816.F32.BF16 R12, R172.reuse, R180, R12 ;  /* 0x000000b4ac0c723c */ /* 0x040ff0000004180c */
[C---:B------:R-:W-:Y:S01]  /*8e70*/  HMMA.16816.F32.BF16 R16, R172.reuse, R182, R16 ;  /* 0x000000b6ac10723c */ /* 0x040fe20000041810 */
[----:B------:R-:W3:Y:S07]  /*8e80*/  LDSM.16.M88.4 R180, [R210+0x9800] ;  /* 0x00980000d2b4783b */ /* 0x000eee0000000200 */
[C---:B----4-:R-:W-:Y:S08]  /*8e90*/  HMMA.16816.F32.BF16 R20, R172.reuse, R184, R20 ;  /* 0x000000b8ac14723c */ /* 0x050ff00000041814 */
[C---:B------:R-:W-:Y:S01]  /*8ea0*/  HMMA.16816.F32.BF16 R24, R172.reuse, R186, R24 ;  /* 0x000000baac18723c */ /* 0x040fe20000041818 */
[----:B------:R-:W4:Y:S07]  /*8eb0*/  LDSM.16.M88.4 R184, [R213] ;  /* 0x00000000d5b8783b */ /* 0x000f2e0000000200 */
[C---:B------:R-:W-:Y:S08]  /*8ec0*/  HMMA.16816.F32.BF16 R28, R172.reuse, R188, R28 ;  /* 0x000000bcac1c723c */ /* 0x040ff0000004181c */
[----:B------:R-:W-:Y:S01]  /*8ed0*/  HMMA.16816.F32.BF16 R32, R172, R190, R32 ;  /* 0x000000beac20723c */ /* 0x000fe20000041820 */
[----:B------:R-:W3:Y:S05]  /*8ee0*/  LDSM.16.M88.4 R172, [R209+0x800] ;  /* 0x00080000d1ac783b */ /* 0x000eea0000000200 */
[----:B------:R-:W-:Y:S02]  /*8ef0*/  LDSM.16.M88.4 R188, [R209+0x1800] ;  /* 0x00180000d1bc783b */ /* 0x000fe40000000200 */
        /* <DEDUP_REMOVED lines=11> */
[----:B------:R-:W2:Y:S05]  /*8fb0*/  LDSM.16.M88.4 R136, [R204+0xa800] ;  /* 0x00a80000cc88783b */ /* 0x000eaa0000000200 */
[----:B------:R-:W3:Y:S02]  /*8fc0*/  LDSM.16.M88.4 R180, [R204+0xb000] ;  /* 0x00b00000ccb4783b */ /* 0x000ee40000000200 */
[C---:B----4-:R-:W-:Y:S08]  /*8fd0*/  HMMA.16816.F32.BF16 R4, R184.reuse, R200, R4 ;  /* 0x000000c8b804723c */ /* 0x050ff00000041804 */
[C---:B------:R-:W-:Y:S01]  /*8fe0*/  HMMA.16816.F32.BF16 R8, R184.reuse, R202, R8 ;  /* 0x000000cab808723c */ /* 0x040fe20000041808 */
[----:B------:R-:W4:Y:S07]  /*8ff0*/  LDSM.16.M88.4 R200, [R204+0xb800] ;  /* 0x00b80000ccc8783b */ /* 0x000f2e0000000200 */
        /* <DEDUP_REMOVED lines=8> */
[----:B------:R-:W1:Y:S05]  /*9080*/  LDSM.16.M88.4 R184, [R226] ;  /* 0x00000000e2b8783b */ /* 0x000e6a0000000200 */
[----:B------:R-:W1:Y:S02]  /*9090*/  LDSM.16.M88.4 R188, [R225] ;  /* 0x00000000e1bc783b */ /* 0x000e640000000200 */
        /* <DEDUP_REMOVED lines=11> */
[----:B------:R-:W3:Y:S05]  /*9150*/  LDSM.16.M88.4 R192, [R210+0xa800] ;  /* 0x00a80000d2c0783b */ /* 0x000eea0000000200 */
[----:B------:R-:W-:Y:S02]  /*9160*/  LDSM.16.M88.4 R200, [R209+0x3800] ;  /* 0x00380000d1c8783b */ /* 0x000fe40000000200 */
        /* <DEDUP_REMOVED lines=9> */
[C---:B------:R-:W-:Y:S08]  /*9200*/  HMMA.16816.F32.BF16 R28, R172.reuse, R196, R28 ;  /* 0x000000c4ac1c723c */ /* 0x040ff0000004181c */
[----:B------:R-:W-:Y:S01]  /*9210*/  HMMA.16816.F32.BF16 R32, R172, R198, R32 ;  /* 0x000000c6ac20723c */ /* 0x000fe20000041820 */
[----:B------:R-:W4:Y:S05]  /*9220*/  LDSM.16.M88.4 R172, [R213+0x2000] ;  /* 0x00200000d5ac783b */ /* 0x000f2a0000000200 */
[----:B------:R-:W-:Y:S02]  /*9230*/  LDSM.16.M88.4 R196, [R209+0x3000] ;  /* 0x00300000d1c4783b */ /* 0x000fe40000000200 */
        /* <DEDUP_REMOVED lines=11> */
[----:B------:R-:W1:Y:S05]  /*92f0*/  LDSM.16.M88.4 R136, [R211+0x4000] ;  /* 0x00400000d388783b */ /* 0x000e6a0000000200 */
[----:B------:R-:W3:Y:S02]  /*9300*/  LDSM.16.M88.4 R184, [R204+0xc800] ;  /* 0x00c80000ccb8783b */ /* 0x000ee40000000200 */
        /* <DEDUP_REMOVED lines=8> */
[----:B------:R-:W4:Y:S07]  /*9390*/  LDSM.16.M88.4 R196, [R223] ;  /* 0x00000000dfc4783b */ /* 0x000f2e0000000200 */
[C---:B------:R-:W-:Y:S08]  /*93a0*/  HMMA.16816.F32.BF16 R28, R172.reuse, R200, R28 ;  /* 0x000000c8ac1c723c */ /* 0x040ff0000004181c */
[----:B------:R-:W-:Y:S01]  /*93b0*/  HMMA.16816.F32.BF16 R32, R172, R202, R32 ;  /* 0x000000caac20723c */ /* 0x000fe20000041820 */
[----:B------:R-:W4:Y:S05]  /*93c0*/  LDSM.16.M88.4 R172, [R222] ;  /* 0x00000000deac783b */ /* 0x000f2a0000000200 */
[----:B------:R-:W-:Y:S02]  /*93d0*/  LDSM.16.M88.4 R200, [R220] ;  /* 0x00000000dcc8783b */ /* 0x000fe40000000200 */
[C---:B-1----:R-:W-:Y:S08]  /*93e0*/  HMMA.16816.F32.BF16 R4, R136.reuse, R176, R4 ;  /* 0x000000b08804723c */ /* 0x042ff00000041804 */
[C---:B------:R-:W-:Y:S01]  /*93f0*/  HMMA.16816.F32.BF16 R8, R136.reuse, R178, R8 ;  /* 0x000000b28808723c */ /* 0x040fe20000041808 */
[----:B------:R-:W1:Y:S07]  /*9400*/  LDSM.16.M88.4 R176, [R221] ;  /* 0x00000000ddb0783b */ /* 0x000e6e0000000200 */
[C---:B---3--:R-:W-:Y:S08]  /*9410*/  HMMA.16816.F32.BF16 R12, R136.reuse, R184, R12 ;  /* 0x000000b8880c723c */ /* 0x048ff0000004180c */
[C---:B------:R-:W-:Y:S01]  /*9420*/  HMMA.16816.F32.BF16 R16, R136.reuse, R186, R16 ;  /* 0x000000ba8810723c */ /* 0x040fe20000041810 */
[----:B------:R-:W-:Y:S07]  /*9430*/  LDSM.16.M88.4 R184, [R210+0xc800] ;  /* 0x00c80000d2b8783b */ /* 0x000fee0000000200 */
[C---:B--2---:R-:W-:Y:S08]  /*9440*/  HMMA.16816.F32.BF16 R20, R136.reuse, R180, R20 ;  /* 0x000000b48814723c */ /* 0x044ff00000041814 */
[C---:B------:R-:W-:Y:S01]  /*9450*/  HMMA.16816.F32.BF16 R24, R136.reuse, R182, R24 ;  /* 0x000000b68818723c */ /* 0x040fe20000041818 */
[----:B------:R-:W-:Y:S07]  /*9460*/  LDSM.16.M88.4 R180, [R210+0xc000] ;  /* 0x00c00000d2b4783b */ /* 0x000fee0000000200 */
[C---:B------:R-:W-:Y:S08]  /*9470*/  HMMA.16816.F32.BF16 R28, R136.reuse, R188, R28 ;  /* 0x000000bc881c723c */ /* 0x040ff0000004181c */
        /* <DEDUP_REMOVED lines=14> */
[----:B------:R-:W1:Y:S05]  /*9560*/  LDSM.16.M88.4 R192, [R209+0x4800] ;  /* 0x00480000d1c0783b */ /* 0x000e6a0000000200 */
[----:B------:R-:W-:Y:S02]  /*9570*/  LDSM.16.M88.4 R200, [R204+0xe000] ;  /* 0x00e00000ccc8783b */ /* 0x000fe40000000200 */
        /* <DEDUP_REMOVED lines=11> */
[----:B------:R-:W4:Y:S05]  /*9630*/  LDSM.16.M88.4 R136, [R204+0xe800] ;  /* 0x00e80000cc88783b */ /* 0x000f2a0000000200 */
[----:B------:R-:W-:Y:S02]  /*9640*/  LDSM.16.M88.4 R196, [R217] ;  /* 0x00000000d9c4783b */ /* 0x000fe40000000200 */
[C---:B-1----:R-:W-:Y:S08]  /*9650*/  HMMA.16816.F32.BF16 R4, R172.reuse, R176, R4 ;  /* 0x000000b0ac04723c */ /* 0x042ff00000041804 */
[C---:B------:R-:W-:Y:S01]  /*9660*/  HMMA.16816.F32.BF16 R8, R172.reuse, R178, R8 ;  /* 0x000000b2ac08723c */ /* 0x040fe20000041808 */
[----:B------:R-:W1:Y:S07]  /*9670*/  LDSM.16.M88.4 R176, [R204+0xf000] ;  /* 0x00f00000ccb0783b */ /* 0x000e6e0000000200 */
[C---:B------:R-:W-:Y:S08]  /*9680*/  HMMA.16816.F32.BF16 R12, R172.reuse, R192, R12 ;  /* 0x000000c0ac0c723c */ /* 0x040ff0000004180c */
[C---:B------:R-:W-:Y:S01]  /*9690*/  HMMA.16816.F32.BF16 R16, R172.reuse, R194, R16 ;  /* 0x000000c2ac10723c */ /* 0x040fe20000041810 */
[----:B------:R-:W1:Y:S07]  /*96a0*/  LDSM.16.M88.4 R192, [R204+0xf800] ;  /* 0x00f80000ccc0783b */ /* 0x000e6e0000000200 */
[C---:B--2---:R-:W-:Y:S08]  /*96b0*/  HMMA.16816.F32.BF16 R20, R172.reuse, R180, R20 ;  /* 0x000000b4ac14723c */ /* 0x044ff00000041814 */
[C---:B------:R-:W-:Y:S01]  /*96c0*/  HMMA.16816.F32.BF16 R24, R172.reuse, R182, R24 ;  /* 0x000000b6ac18723c */ /* 0x040fe20000041818 */
[----:B------:R-:W-:Y:S07]  /*96d0*/  LDSM.16.M88.4 R180, [R219] ;  /* 0x00000000dbb4783b */ /* 0x000fee0000000200 */
[C---:B------:R-:W-:Y:S08]  /*96e0*/  HMMA.16816.F32.BF16 R28, R172.reuse, R184, R28 ;  /* 0x000000b8ac1c723c */ /* 0x040ff0000004181c */
[----:B------:R-:W-:Y:S01]  /*96f0*/  HMMA.16816.F32.BF16 R32, R172, R186, R32 ;  /* 0x000000baac20723c */ /* 0x000fe20000041820 */
[----:B------:R-:W2:Y:S05]  /*9700*/  LDSM.16.M88.4 R172, [R212+0x6000] ;  /* 0x00600000d4ac783b */ /* 0x000eaa0000000200 */
[----:B------:R-:W2:Y:S02]  /*9710*/  LDSM.16.M88.4 R184, [R218] ;  /* 0x00000000dab8783b */ /* 0x000ea40000000200 */
[C---:B---3--:R-:W-:Y:S08]  /*9720*/  HMMA.16816.F32.BF16 R4, R188.reuse, R200, R4 ;  /* 0x000000c8bc04723c */ /* 0x048ff00000041804 */
[C---:B------:R-:W-:Y:S01]  /*9730*/  HMMA.16816.F32.BF16 R8, R188.reuse, R202, R8 ;  /* 0x000000cabc08723c */ /* 0x040fe20000041808 */
[----:B------:R-:W3:Y:S07]  /*9740*/  LDSM.16.M88.4 R200, [R216] ;  /* 0x00000000d8c8783b */ /* 0x000eee0000000200 */
        /* <DEDUP_REMOVED lines=8> */
[----:B------:R-:W-:Y:S05]  /*97d0*/  LDSM.16.M88.4 R188, [R210+0xf800] ;  /* 0x00f80000d2bc783b */ /* 0x000fea0000000200 */
[----:B------:R-:W-:Y:S02]  /*97e0*/  LDSM.16.M88.4 R192, [R213+0x6000] ;  /* 0x00600000d5c0783b */ /* 0x000fe40000000200 */
[C---:B--2---:R-:W-:Y:S08]  /*97f0*/  HMMA.16816.F32.BF16 R4, R172.reuse, R180, R4 ;  /* 0x000000b4ac04723c */ /* 0x044ff00000041804 */
[C---:B------:R-:W-:Y:S01]  /*9800*/  HMMA.16816.F32.BF16 R8, R172.reuse, R182, R8 ;  /* 0x000000b6ac08723c */ /* 0x040fe20000041808 */
[----:B------:R-:W2:Y:S07]  /*9810*/  LDSM.16.M88.4 R180, [R210+0xe800] ;  /* 0x00e80000d2b4783b */ /* 0x000eae0000000200 */
[C---:B------:R-:W-:Y:S08]  /*9820*/  HMMA.16816.F32.BF16 R12, R172.reuse, R184, R12 ;  /* 0x000000b8ac0c723c */ /* 0x040ff0000004180c */
[C---:B------:R-:W-:Y:S01]  /*9830*/  HMMA.16816.F32.BF16 R16, R172.reuse, R186, R16 ;  /* 0x000000baac10723c */ /* 0x040fe20000041810 */
[----:B------:R-:W4:Y:S07]  /*9840*/  LDSM.16.M88.4 R184, [R210+0xf000] ;  /* 0x00f00000d2b8783b */ /* 0x000f2e0000000200 */
[C---:B------:R-:W-:Y:S08]  /*9850*/  HMMA.16816.F32.BF16 R20, R172.reuse, R196, R20 ;  /* 0x000000c4ac14723c */ /* 0x040ff00000041814 */
[C---:B------:R-:W-:Y:S01]  /*9860*/  HMMA.16816.F32.BF16 R24, R172.reuse, R198, R24 ;  /* 0x000000c6ac18723c */ /* 0x040fe20000041818 */
[----:B------:R-:W4:Y:S07]  /*9870*/  LDSM.16.M88.4 R196, [R209+0x6000] ;  /* 0x00600000d1c4783b */ /* 0x000f2e0000000200 */
[C---:B---3--:R-:W-:Y:S08]  /*9880*/  HMMA.16816.F32.BF16 R28, R172.reuse, R200, R28 ;  /* 0x000000c8ac1c723c */ /* 0x048ff0000004181c */
[----:B------:R-:W-:Y:S08]  /*9890*/  HMMA.16816.F32.BF16 R32, R172, R202, R32 ;  /* 0x000000caac20723c */ /* 0x000ff00000041820 */
[C---:B-1----:R-:W-:Y:S08]  /*98a0*/  HMMA.16816.F32.BF16 R4, R136.reuse, R176, R4 ;  /* 0x000000b08804723c */ /* 0x042ff00000041804 */
[C---:B------:R-:W-:Y:S08]  /*98b0*/  HMMA.16816.F32.BF16 R8, R136.reuse, R178, R8 ;  /* 0x000000b28808723c */ /* 0x040ff00000041808 */
[C---:B--2---:R-:W-:Y:S08]  /*98c0*/  HMMA.16816.F32.BF16 R12, R136.reuse, R180, R12 ;  /* 0x000000b4880c723c */ /* 0x044ff0000004180c */
[C---:B------:R-:W-:Y:S08]  /*98d0*/  HMMA.16816.F32.BF16 R16, R136.reuse, R182, R16 ;  /* 0x000000b68810723c */ /* 0x040ff00000041810 */
[C---:B----4-:R-:W-:Y:S08]  /*98e0*/  HMMA.16816.F32.BF16 R20, R136.reuse, R184, R20 ;  /* 0x000000b88814723c */ /* 0x050ff00000041814 */
[C---:B------:R-:W-:Y:S08]  /*98f0*/  HMMA.16816.F32.BF16 R24, R136.reuse, R186, R24 ;  /* 0x000000ba8818723c */ /* 0x040ff00000041818 */
[C---:B------:R-:W-:Y:S08]  /*9900*/  HMMA.16816.F32.BF16 R28, R136.reuse, R188, R28 ;  /* 0x000000bc881c723c */ /* 0x040ff0000004181c */
[----:B------:R-:W-:Y:S01]  /*9910*/  HMMA.16816.F32.BF16 R32, R136, R190, R32 ;  /* 0x000000be8820723c */ /* 0x000fe20000041820 */
[----:B------:R-:W1:Y:S07]  /*9920*/  LDSM.16.M88.4 R136, [R209+0x6800] ;  /* 0x00680000d188783b */ /* 0x000e6e0000000200 */
[C---:B------:R-:W-:Y:S08]  /*9930*/  HMMA.16816.F32.BF16 R4, R192.reuse, R196, R4 ;  /* 0x000000c4c004723c */ /* 0x040ff00000041804 */
[C---:B------:R-:W-:Y:S11]  /*9940*/  HMMA.16816.F32.BF16 R8, R192.reuse, R198, R8 ;  /* 0x000000c6c008723c */ /* 0x040ff60000041808 */
[----:B------:R-:W-:Y:S05]  /*9950*/  @!UPT UIADD3 URZ, URZ, URZ, URZ ;  /* 0x0000003f3f3ff290 */ /* 0x000fea000fffe03f */
[----:B------:R-:W-:Y:S02]  /*9960*/  FMUL.FTZ R4, R4, c[0x0][0x2ec] ;  /* 0x0000bb0004047a20 */ /* 0x000fe40000410000 */
[----:B------:R-:W-:Y:S02]  /*9970*/  FMUL.FTZ R5, R5, c[0x0][0x2ec] ;  /* 0x0000bb0005057a20 */ /* 0x000fe40000410000 */
[----:B------:R-:W2:Y:S01]  /*9980*/  MUFU.TANH R172, R4 ;  /* 0x0000000400ac7308 */ /* 0x000ea20000002400 */
[----:B------:R-:W-:Y:S02]  /*9990*/  FMUL.FTZ R6, R6, c[0x0][0x2ec] ;  /* 0x0000bb0006067a20 */ /* 0x000fe40000410000 */
[----:B------:R-:W-:Y:S02]  /*99a0*/  FMUL.FTZ R7, R7, c[0x0][0x2ec] ;  /* 0x0000bb0007077a20 */ /* 0x000fe40000410000 */
[----:B------:R-:W-:Y:S01]  /*99b0*/  FMUL.FTZ R8, R8, c[0x0][0x2ec] ;  /* 0x0000bb0008087a20 */ /* 0x000fe20000410000 */
[C---:B-1----:R-:W-:Y:S03]  /*99c0*/  HMMA.16816.F32.BF16 R12, R192.reuse, R136, R12 ;  /* 0x00000088c00c723c */ /* 0x042fe6000004180c */
[----:B------:R-:W-:Y:S01]  /*99d0*/  FMUL.FTZ R9, R9, c[0x0][0x2ec] ;  /* 0x0000bb0009097a20 */ /* 0x000fe20000410000 */
[----:B------:R-:W1:Y:S01]  /*99e0*/  MUFU.TANH R176, R5 ;  /* 0x0000000500b07308 */ /* 0x000e620000002400 */
[----:B------:R-:W-:Y:S02]  /*99f0*/  FMUL.FTZ R10, R10, c[0x0][0x2ec] ;  /* 0x0000bb000a0a7a20 */ /* 0x000fe40000410000 */
[----:B------:R-:W-:Y:S01]  /*9a00*/  FMUL.FTZ R11, R11, c[0x0][0x2ec] ;  /* 0x0000bb000b0b7a20 */ /* 0x000fe20000410000 */
[C---:B------:R-:W-:Y:S06]  /*9a10*/  HMMA.16816.F32.BF16 R16, R192.reuse, R138, R16 ;  /* 0x0000008ac010723c */ /* 0x040fec0000041810 */
[----:B------:R-:W3:Y:S10]  /*9a20*/  MUFU.TANH R173, R6 ;  /* 0x0000000600ad7308 */ /* 0x000ef40000002400 */
[----:B------:R4:W1:Y:S01]  /*9a30*/  MUFU.TANH R178, R7 ;  /* 0x0000000700b27308 */ /* 0x0008620000002400 */
[----:B------:R-:W-:Y:S02]  /*9a40*/  FMUL.FTZ R12, R12, c[0x0][0x2ec] ;  /* 0x0000bb000c0c7a20 */ /* 0x000fe40000410000 */
[----:B------:R-:W-:Y:S02]  /*9a50*/  FMUL.FTZ R14, R14, c[0x0][0x2ec] ;  /* 0x0000bb000e0e7a20 */ /* 0x000fe40000410000 */
[----:B------:R-:W-:Y:S02]  /*9a60*/  FMUL.FTZ R15, R15, c[0x0][0x2ec] ;  /* 0x0000bb000f0f7a20 */ /* 0x000fe40000410000 */
[----:B------:R-:W-:Y:S02]  /*9a70*/  FMUL.FTZ R13, R13, c[0x0][0x2ec] ;  /* 0x0000bb000d0d7a20 */ /* 0x000fe40000410000 */
[----:B------:R-:W-:Y:S01]  /*9a80*/  FMUL.FTZ R16, R16, c[0x0][0x2ec] ;  /* 0x0000bb0010107a20 */ /* 0x000fe20000410000 */
[----:B------:R-:W1:Y:S01]  /*9a90*/  MUFU.TANH R177, R8 ;  /* 0x0000000800b17308 */ /* 0x000e620000002400 */
[----:B------:R-:W-:Y:S02]  /*9aa0*/  FMUL.FTZ R17, R17, c[0x0][0x2ec] ;  /* 0x0000bb0011117a20 */ /* 0x000fe40000410000 */
[----:B------:R-:W-:Y:S02]  /*9ab0*/  FMUL.FTZ R18, R18, c[0x0][0x2ec] ;  /* 0x0000bb0012127a20 */ /* 0x000fe40000410000 */
[----:B------:R-:W-:Y:S05]  /*9ac0*/  FMUL.FTZ R19, R19, c[0x0][0x2ec] ;  /* 0x0000bb0013137a20 */ /* 0x000fea0000410000 */
[----:B------:R-:W1:Y:S01]  /*9ad0*/  MUFU.TANH R174, R9 ;  /* 0x0000000900ae7308 */ /* 0x000e620000002400 */
[----:B----4-:R-:W4:Y:S09]  /*9ae0*/  LDSM.16.M88.4 R4, [R209+0x7000] ;  /* 0x00700000d104783b */ /* 0x010f320000000200 */
[----:B------:R-:W1:Y:S10]  /*9af0*/  MUFU.TANH R137, R10 ;  /* 0x0000000a00897308 */ /* 0x000e740000002400 */
[----:B------:R1:W1:Y:S10]  /*9b00*/  MUFU.TANH R175, R11 ;  /* 0x0000000b00af7308 */ /* 0x0002740000002400 */
[----:B------:R2:W2:Y:S10]  /*9b10*/  MUFU.TANH R138, R12 ;  /* 0x0000000c008a7308 */ /* 0x0004b40000002400 */
[----:B------:R-:W2:Y:S01]  /*9b20*/  MUFU.TANH R180, R14 ;  /* 0x0000000e00b47308 */ /* 0x000ea20000002400 */
[----:B-1----:R-:W1:Y:S01]  /*9b30*/  LDSM.16.M88.4 R8, [R209+0x7800] ;  /* 0x00780000d108783b */ /* 0x002e620000000200 */
[----:B------:R-:W-:Y:S08]  /*9b40*/  DEPBAR.LE SB0, 0x0 ;  /* 0x000080000000791a */ /* 0x000ff00000000000 */
[----:B------:R-:W1:Y:S01]  /*9b50*/  MUFU.TANH R179, R15 ;  /* 0x0000000f00b37308 */ /* 0x000e620000002400 */
[----:B------:R-:W-:Y:S01]  /*9b60*/  BAR.SYNC.DEFER_BLOCKING 0x0 ;  /* 0x0000000000007b1d */ /* 0x000fe20000010000 */
[C---:B----4-:R-:W-:Y:S08]  /*9b70*/  HMMA.16816.F32.BF16 R20, R192.reuse, R4, R20 ;  /* 0x00000004c014723c */ /* 0x050ff00000041814 */
[----:B------:R4:W1:Y:S01]  /*9b80*/  MUFU.TANH R181, R16 ;  /* 0x0000001000b57308 */ /* 0x0008620000002400 */
[C---:B------:R-:W-:Y:S09]  /*9b90*/  HMMA.16816.F32.BF16 R24, R192.reuse, R6, R24 ;  /* 0x00000006c018723c */ /* 0x040ff20000041818 */
[----:B------:R-:W2:Y:S06]  /*9ba0*/  MUFU.TANH R139, R13 ;  /* 0x0000000d008b7308 */ /* 0x000eac0000002400 */
[----:B------:R-:W-:Y:S02]  /*9bb0*/  FMUL.FTZ R20, R20, c[0x0][0x2ec] ;  /* 0x0000bb0014147a20 */ /* 0x000fe40000410000 */
[----:B------:R-:W-:Y:S02]  /*9bc0*/  FMUL.FTZ R21, R21, c[0x0][0x2ec] ;  /* 0x0000bb0015157a20 */ /* 0x000fe40000410000 */
[----:B------:R-:W2:Y:S01]  /*9bd0*/  MUFU.TANH R182, R17 ;  /* 0x0000001100b67308 */ /* 0x000ea20000002400 */
[----:B------:R-:W-:Y:S02]  /*9be0*/  FMUL.FTZ R22, R22, c[0x0][0x2ec] ;  /* 0x0000bb0016167a20 */ /* 0x000fe40000410000 */
[----:B------:R-:W-:Y:S01]  /*9bf0*/  FMUL.FTZ R23, R23, c[0x0][0x2ec] ;  /* 0x0000bb0017177a20 */ /* 0x000fe20000410000 */
[C---:B-1----:R-:W-:Y:S03]  /*9c00*/  HMMA.16816.F32.BF16 R28, R192.reuse, R8, R28 ;  /* 0x00000008c01c723c */ /* 0x042fe6000004181c */
[----:B------:R-:W-:Y:S02]  /*9c10*/  FMUL.FTZ R24, R24, c[0x0][0x2ec] ;  /* 0x0000bb0018187a20 */ /* 0x000fe40000410000 */
[----:B------:R-:W-:Y:S01]  /*9c20*/  FMUL.FTZ R25, R25, c[0x0][0x2ec] ;  /* 0x0000bb0019197a20 */ /* 0x000fe20000410000 */
[----:B------:R-:W1:Y:S01]  /*9c30*/  MUFU.TANH R183, R18 ;  /* 0x0000001200b77308 */ /* 0x000e620000002400 */
[----:B------:R-:W-:Y:S01]  /*9c40*/  MOV R8, UR6 ;  /* 0x0000000600087c02 */ /* 0x000fe20008000f00 */
[----:B------:R-:W-:Y:S04]  /*9c50*/  HMMA.16816.F32.BF16 R32, R192, R10, R32 ;  /* 0x0000000ac020723c */ /* 0x000fe80000041820 */
[----:B-----5:R-:W-:Y:S01]  /*9c60*/  LEA R2, P2, R8, R238, 0x6 ;  /* 0x000000ee08027211 */ /* 0x020fe200078430ff */
[----:B------:R-:W-:Y:S01]  /*9c70*/  FMUL.FTZ R26, R26, c[0x0][0x2ec] ;  /* 0x0000bb001a1a7a20 */ /* 0x000fe20000410000 */
[C---:B------:R-:W-:Y:S01]  /*9c80*/  LEA R4, P0, R8.reuse, R232, 0x6 ;  /* 0x000000e808047211 */ /* 0x040fe200078030ff */
[----:B------:R-:W-:Y:S01]  /*9c90*/  FMUL.FTZ R27, R27, c[0x0][0x2ec] ;  /* 0x0000bb001b1b7a20 */ /* 0x000fe20000410000 */
[----:B------:R-:W1:Y:S01]  /*9ca0*/  MUFU.TANH R184, R19 ;  /* 0x0000001300b87308 */ /* 0x000e620000002400 */
[C---:B------:R-:W-:Y:S03]  /*9cb0*/  LEA.HI.X.SX32 R3, R8.reuse, R239, 0x6, P2 ;  /* 0x000000ef08037211 */ /* 0x040fe600010f36ff */
[C---:B------:R-:W-:Y:S02]  /*9cc0*/  LEA R6, P1, R8.reuse, R236, 0x6 ;  /* 0x000000ec08067211 */ /* 0x040fe400078230ff */
[C---:B------:R-:W-:Y:S01]  /*9cd0*/  LEA.HI.X.SX32 R5, R8.reuse, R233, 0x6, P0 ;  /* 0x000000e908057211 */ /* 0x040fe200000f36ff */
[----:B------:R-:W-:Y:S01]  /*9ce0*/  IMAD R3, R3, c[0x0][0x198], RZ ;  /* 0x0000660003037a24 */ /* 0x000fe200078e02ff */
[----:B------:R-:W-:Y:S01]  /*9cf0*/  LEA R10, P0, R8, R234, 0x6 ;  /* 0x000000ea080a7211 */ /* 0x000fe200078030ff */
[----:B------:R-:W-:Y:S01]  /*9d00*/  FMUL.FTZ R28, R28, c[0x0][0x2ec] ;  /* 0x0000bb001c1c7a20 */ /* 0x000fe20000410000 */
[----:B------:R-:W1:Y:S01]  /*9d10*/  MUFU.TANH R185, R20 ;  /* 0x0000001400b97308 */ /* 0x000e620000002400 */
[C---:B------:R-:W-:Y:S01]  /*9d20*/  LEA.HI.X.SX32 R7, R8.reuse, R237, 0x6, P1 ;  /* 0x000000ed08077211 */ /* 0x040fe200008f36ff */
[----:B------:R-:W-:Y:S01]  /*9d30*/  FMUL.FTZ R29, R29, c[0x0][0x2ec] ;  /* 0x0000bb001d1d7a20 */ /* 0x000fe20000410000 */
[----:B------:R-:W-:Y:S01]  /*9d40*/  LEA.HI.X.SX32 R11, R8, R235, 0x6, P0 ;  /* 0x000000eb080b7211 */ /* 0x000fe200000f36ff */
[----:B------:R-:W-:Y:S02]  /*9d50*/  FMUL.FTZ R30, R30, c[0x0][0x2ec] ;  /* 0x0000bb001e1e7a20 */ /* 0x000fe40000410000 */
[----:B------:R-:W-:Y:S02]  /*9d60*/  FMUL.FTZ R0, R35, c[0x0][0x2ec] ;  /* 0x0000bb0023007a20 */ /* 0x000fe40000410000 */
[----:B------:R-:W-:Y:S02]  /*9d70*/  FMUL.FTZ R31, R31, c[0x0][0x2ec] ;  /* 0x0000bb001f1f7a20 */ /* 0x000fe40000410000 */
[----:B------:R5:W1:Y:S01]  /*9d80*/  MUFU.TANH R136, R0 ;  /* 0x0000000000887308 */ /* 0x000a620000002400 */
[----:B------:R-:W-:Y:S02]  /*9d90*/  FMUL.FTZ R32, R32, c[0x0][0x2ec] ;  /* 0x0000bb0020207a20 */ /* 0x000fe40000410000 */
[----:B------:R-:W-:Y:S02]  /*9da0*/  FMUL.FTZ R33, R33, c[0x0][0x2ec] ;  /* 0x0000bb0021217a20 */ /* 0x000fe40000410000 */
[----:B------:R-:W-:Y:S02]  /*9db0*/  FMUL.FTZ R34, R34, c[0x0][0x2ec] ;  /* 0x0000bb0022227a20 */ /* 0x000fe40000410000 */
[----:B------:R-:W-:Y:S02]  /*9dc0*/  IMAD R5, R5, c[0x0][0x198], RZ ;  /* 0x0000660005057a24 */ /* 0x000fe400078e02ff */
[C---:B------:R-:W-:Y:S01]  /*9dd0*/  IMAD R9, R2.reuse, c[0x0][0x19c], R3 ;  /* 0x0000670002097a24 */ /* 0x040fe200078e0203 */
[----:B------:R1:W1:Y:S01]  /*9de0*/  MUFU.TANH R186, R21 ;  /* 0x0000001500ba7308 */ /* 0x0002620000002400 */
[----:B------:R-:W-:Y:S04]  /*9df0*/  IMAD.WIDE.U32 R2, R2, c[0x0][0x198], RZ ;  /* 0x0000660002027a25 */ /* 0x000fe800078e00ff */
[----:B------:R-:W-:Y:S02]  /*9e00*/  IMAD R7, R7, c[0x0][0x198], RZ ;  /* 0x0000660007077a24 */ /* 0x000fe400078e02ff */
[C---:B--2---:R-:W-:Y:S02]  /*9e10*/  IMAD R12, R4.reuse, c[0x0][0x19c], R5 ;  /* 0x00006700040c7a24 */ /* 0x044fe400078e0205 */
[----:B------:R-:W-:Y:S01]  /*9e20*/  IMAD.WIDE.U32 R4, R4, c[0x0][0x198], RZ ;  /* 0x0000660004047a25 */ /* 0x000fe200078e00ff */
[----:B------:R2:W1:Y:S03]  /*9e30*/  MUFU.TANH R187, R22 ;  /* 0x0000001600bb7308 */ /* 0x0004660000002400 */
[----:B----4-:R-:W-:Y:S01]  /*9e40*/  IMAD R16, R6, c[0x0][0x19c], R7 ;  /* 0x0000670006107a24 */ /* 0x010fe200078e0207 */
[----:B------:R-:W-:Y:S01]  /*9e50*/  IADD3 R5, R5, R12, RZ ;  /* 0x0000000c05057210 */ /* 0x000fe20007ffe0ff */
[----:B-----5:R-:W-:Y:S01]  /*9e60*/  IMAD.IADD R0, R3, 0x1, R9 ;  /* 0x0000000103007824 */ /* 0x020fe200078e0209 */
[-C--:B------:R-:W-:Y:S01]  /*9e70*/  LEA R8, P1, R4, R243.reuse, 0x1 ;  /* 0x000000f304087211 */ /* 0x080fe200078208ff */
[----:B------:R-:W-:Y:S01]  /*9e80*/  IMAD.WIDE.U32 R14, R6, c[0x0][0x198], RZ ;  /* 0x00006600060e7a25 */ /* 0x000fe200078e00ff */
[-C--:B------:R-:W-:Y:S02]  /*9e90*/  LEA R6, P0, R2, R243.reuse, 0x1 ;  /* 0x000000f302067211 */ /* 0x080fe400078008ff */
[----:B------:R2:W4:Y:S01]  /*9ea0*/  MUFU.TANH R189, R23 ;  /* 0x0000001700bd7308 */ /* 0x0005220000002400 */
[----:B------:R-:W-:Y:S01]  /*9eb0*/  IMAD R7, R11, c[0x0][0x198], RZ ;  /* 0x000066000b077a24 */ /* 0x000fe200078e02ff */
[----:B------:R-:W-:Y:S01]  /*9ec0*/  LEA.HI.X R9, R4, R242, R5, 0x1, P1 ;  /* 0x000000f204097211 */ /* 0x000fe200008f0c05 */
[----:B------:R-:W-:Y:S01]  /*9ed0*/  IMAD.WIDE.U32 R12, R10, c[0x0][0x198], RZ ;  /* 0x000066000a0c7a25 */ /* 0x000fe200078e00ff */
[-C--:B------:R-:W-:Y:S02]  /*9ee0*/  LEA R4, P2, R14, R243.reuse, 0x1 ;  /* 0x000000f30e047211 */ /* 0x080fe400078408ff */
[----:B------:R-:W-:Y:S01]  /*9ef0*/  IADD3 R16, R15, R16, RZ ;  /* 0x000000100f107210 */ /* 0x000fe20007ffe0ff */
[----:B------:R-:W-:Y:S01]  /*9f00*/  IMAD R10, R10, c[0x0][0x19c], R7 ;  /* 0x000067000a0a7a24 */ /* 0x000fe200078e0207 */
[----:B------:R-:W-:Y:S02]  /*9f10*/  LEA.HI.X R7, R2, R242, R0, 0x1, P0 ;  /* 0x000000f202077211 */ /* 0x000fe400000f0c00 */
[----:B------:R2:W1:Y:S01]  /*9f20*/  MUFU.TANH R188, R24 ;  /* 0x0000001800bc7308 */ /* 0x0004620000002400 */
[----:B------:R-:W-:Y:S02]  /*9f30*/  ISETP.LT.AND P0, PT, RZ, UR7, PT ;  /* 0x00000007ff007c0c */ /* 0x000fe4000bf01270 */
[----:B------:R-:W-:Y:S02]  /*9f40*/  LEA R2, P1, R12, R243, 0x1 ;  /* 0x000000f30c027211 */ /* 0x000fe400078208ff */
[----:B------:R-:W-:Y:S02]  /*9f50*/  IADD3 R10, R13, R10, RZ ;  /* 0x0000000a0d0a7210 */ /* 0x000fe40007ffe0ff */
[-C--:B------:R-:W-:Y:S02]  /*9f60*/  LEA.HI.X R5, R14, R242.reuse, R16, 0x1, P2 ;  /* 0x000000f20e057211 */ /* 0x080fe400010f0c10 */
[----:B------:R-:W-:Y:S01]  /*9f70*/  LEA.HI.X R3, R12, R242, R10, 0x1, P1 ;  /* 0x000000f20c037211 */ /* 0x000fe200008f0c0a */
        /* <DEDUP_REMOVED lines=11> */
.L_x_831:
        /* <DEDUP_REMOVED lines=43> */
[----:B--2---:R-:W-:Y:S04]  /*a2e0*/  FMNMX.FTZ R132, R132, R4, !PT ;  /* 0x0000000484847209 */ /* 0x004fe80007810000 */
[C---:B------:R-:W-:Y:S01]  /*a2f0*/  FSETP.NEU.FTZ.AND P1, PT, R132.reuse, -INF , PT ;  /* 0xff8000008400780b */ /* 0x040fe20003f3d000 */
[C---:B------:R-:W-:Y:S02]  /*a300*/  FADD.FTZ R2, -R132.reuse, R133 ;  /* 0x0000008584027221 */ /* 0x040fe40000010100 */
[----:B------:R-:W-:Y:S02]  /*a310*/  FMUL.FTZ R133, R132, c[0x0][0x23c] ;  /* 0x00008f0084857a20 */ /* 0x000fe40000410000 */
[----:B------:R-:W-:Y:S03]  /*a320*/  FMUL.FTZ R0, R2, c[0x0][0x23c] ;  /* 0x00008f0002007a20 */ /* 0x000fe60000410000 */
[----:B------:R-:W-:Y:S01]  /*a330*/  FSEL R133, R133, RZ, P1 ;  /* 0x000000ff85857208 */ /* 0x000fe20000800000 */
[----:B------:R1:W2:Y:S01]  /*a340*/  MUFU.EX2 R2, R0 ;  /* 0x0000000000027308 */ /* 0x0002a20000000800 */
[----:B------:R-:W-:Y:S03]  /*a350*/  FSETP.NEU.FTZ.AND P1, PT, R3, -INF , PT ;  /* 0xff8000000300780b */ /* 0x000fe60003f3d000 */
[--C-:B------:R-:W-:Y:S02]  /*a360*/  FFMA.FTZ R4, R172, c[0x0][0x23c], -R133.reuse ;  /* 0x00008f00ac047a23 */ /* 0x100fe40000010885 */
[--C-:B------:R-:W-:Y:S04]  /*a370*/  FFMA.FTZ R6, R177, c[0x0][0x23c], -R133.reuse ;  /* 0x00008f00b1067a23 */ /* 0x100fe80000010885 */
[----:B------:R3:W-:Y:S10]  /*a380*/  MUFU.EX2 R172, R4 ;  /* 0x0000000400ac7308 */ /* 0x0007f40000000800 */
[----:B------:R-:W-:Y:S01]  /*a390*/  MUFU.EX2 R177, R6 ;  /* 0x0000000600b17308 */ /* 0x000fe20000000800 */
[C---:B-1----:R-:W-:Y:S02]  /*a3a0*/  FADD.FTZ R0, -R3.reuse, R134 ;  /* 0x0000008603007221 */ /* 0x042fe40000010100 */
[----:B------:R-:W-:Y:S02]  /*a3b0*/  FMUL.FTZ R134, R3, c[0x0][0x23c] ;  /* 0x00008f0003867a20 */ /* 0x000fe40000410000 */
[----:B------:R-:W-:Y:S02]  /*a3c0*/  FMUL.FTZ R0, R0, c[0x0][0x23c] ;  /* 0x00008f0000007a20 */ /* 0x000fe40000410000 */
[----:B--2---:R-:W-:Y:S01]  /*a3d0*/  FMUL.FTZ R8, R2, R144 ;  /* 0x0000009002087220 */ /* 0x004fe20000410000 */
[----:B------:R-:W-:Y:S01]  /*a3e0*/  FSEL R134, R134, RZ, P1 ;  /* 0x000000ff86867208 */ /* 0x000fe20000800000 */
[----:B------:R-:W-:Y:S02]  /*a3f0*/  FMUL.FTZ R9, R2, R145 ;  /* 0x0000009102097220 */ /* 0x000fe40000410000 */
[--C-:B---3--:R-:W-:Y:S01]  /*a400*/  FFMA.FTZ R4, R176, c[0x0][0x23c], -R133.reuse ;  /* 0x00008f00b0047a23 */ /* 0x108fe20000010885 */
[----:B------:R-:W1:Y:S01]  /*a410*/  MUFU.EX2 R0, R0 ;  /* 0x0000000000007308 */ /* 0x000e620000000800 */
[C---:B------:R-:W-:Y:S02]  /*a420*/  FMUL.FTZ R16, R2.reuse, R152 ;  /* 0x0000009802107220 */ /* 0x040fe40000410000 */
[C---:B------:R-:W-:Y:S02]  /*a430*/  FMUL.FTZ R17, R2.reuse, R153 ;  /* 0x0000009902117220 */ /* 0x040fe40000410000 */
[C---:B------:R-:W-:Y:S02]  /*a440*/  FMUL.FTZ R24, R2.reuse, R160 ;  /* 0x000000a002187220 */ /* 0x040fe40000410000 */
[C---:B------:R-:W-:Y:S02]  /*a450*/  FMUL.FTZ R25, R2.reuse, R161 ;  /* 0x000000a102197220 */ /* 0x040fe40000410000 */
[C---:B------:R-:W-:Y:S01]  /*a460*/  FMUL.FTZ R32, R2.reuse, R168 ;  /* 0x000000a802207220 */ /* 0x040fe20000410000 */
[----:B------:R2:W3:Y:S01]  /*a470*/  MUFU.EX2 R5, R4 ;  /* 0x0000000400057308 */ /* 0x0004e20000000800 */
[C---:B------:R-:W-:Y:S02]  /*a480*/  FMUL.FTZ R33, R2.reuse, R169 ;  /* 0x000000a902217220 */ /* 0x040fe40000410000 */
[C---:B------:R-:W-:Y:S02]  /*a490*/  FMUL.FTZ R36, R2.reuse, R36 ;  /* 0x0000002402247220 */ /* 0x040fe40000410000 */
[C---:B------:R-:W-:Y:S02]  /*a4a0*/  FMUL.FTZ R37, R2.reuse, R37 ;  /* 0x0000002502257220 */ /* 0x040fe40000410000 */
[C---:B------:R-:W-:Y:S02]  /*a4b0*/  FMUL.FTZ R40, R2.reuse, R40 ;  /* 0x0000002802287220 */ /* 0x040fe40000410000 */
[C---:B------:R-:W-:Y:S02]  /*a4c0*/  FMUL.FTZ R41, R2.reuse, R41 ;  /* 0x0000002902297220 */ /* 0x040fe40000410000 */
[C---:B------:R-:W-:Y:S02]  /*a4d0*/  FMUL.FTZ R44, R2.reuse, R44 ;  /* 0x0000002c022c7220 */ /* 0x040fe40000410000 */
[----:B------:R-:W-:Y:S02]  /*a4e0*/  FMUL.FTZ R45, R2, R45 ;  /* 0x0000002d022d7220 */ /* 0x000fe40000410000 */
[C---:B-1----:R-:W-:Y:S02]  /*a4f0*/  FMUL.FTZ R6, R0.reuse, R142 ;  /* 0x0000008e00067220 */ /* 0x042fe40000410000 */
[C---:B------:R-:W-:Y:S02]  /*a500*/  FMUL.FTZ R7, R0.reuse, R143 ;  /* 0x0000008f00077220 */ /* 0x040fe40000410000 */
[C---:B------:R-:W-:Y:S02]  /*a510*/  FMUL.FTZ R10, R0.reuse, R146 ;  /* 0x00000092000a7220 */ /* 0x040fe40000410000 */
[C---:B------:R-:W-:Y:S02]  /*a520*/  FMUL.FTZ R11, R0.reuse, R147 ;  /* 0x00000093000b7220 */ /* 0x040fe40000410000 */
[----:B------:R-:W-:Y:S01]  /*a530*/  FMUL.FTZ R18, R0, R154 ;  /* 0x0000009a00127220 */ /* 0x000fe20000410000 */
[----:B------:R-:W1:Y:S01]  /*a540*/  LDSM.16.MT88.4 R144, [R207+0x10000] ;  /* 0x01000000cf90783b */ /* 0x000e620000004200 */
[--C-:B--2---:R-:W-:Y:S01]  /*a550*/  FFMA.FTZ R4, R173, c[0x0][0x23c], -R134.reuse ;  /* 0x00008f00ad047a23 */ /* 0x104fe20000010886 */
[----:B---3--:R-:W-:Y:S01]  /*a560*/  MOV R173, R5 ;  /* 0x0000000500ad7202 */ /* 0x008fe20000000f00 */
[----:B------:R-:W-:Y:S02]  /*a570*/  FMUL.FTZ R5, R2, R141 ;  /* 0x0000008d02057220 */ /* 0x000fe40000410000 */
[----:B------:R2:W-:Y:S01]  /*a580*/  MUFU.EX2 R176, R4 ;  /* 0x0000000400b07308 */ /* 0x0005e20000000800 */
[C---:B------:R-:W-:Y:S02]  /*a590*/  FMUL.FTZ R19, R0.reuse, R155 ;  /* 0x0000009b00137220 */ /* 0x040fe40000410000 */
[----:B------:R-:W-:Y:S01]  /*a5a0*/  LDSM.16.MT88.4 R152, [R206+0x12000] ;  /* 0x01200000ce98783b */ /* 0x000fe20000004200 */
[C---:B------:R-:W-:Y:S02]  /*a5b0*/  FMUL.FTZ R26, R0.reuse, R162 ;  /* 0x000000a2001a7220 */ /* 0x040fe40000410000 */
[C---:B------:R-:W-:Y:S02]  /*a5c0*/  FMUL.FTZ R27, R0.reuse, R163 ;  /* 0x000000a3001b7220 */ /* 0x040fe40000410000 */
[C---:B------:R-:W-:Y:S02]  /*a5d0*/  FMUL.FTZ R34, R0.reuse, R170 ;  /* 0x000000aa00227220 */ /* 0x040fe40000410000 */
[C---:B------:R-:W-:Y:S01]  /*a5e0*/  FMUL.FTZ R35, R0.reuse, R171 ;  /* 0x000000ab00237220 */ /* 0x040fe20000410000 */
[----:B------:R-:W-:Y:S01]  /*a5f0*/  LDSM.16.MT88.4 R160, [R207+0x10800] ;  /* 0x01080000cfa0783b */ /* 0x000fe20000004200 */
[C---:B------:R-:W-:Y:S02]  /*a600*/  FMUL.FTZ R38, R0.reuse, R38 ;  /* 0x0000002600267220 */ /* 0x040fe40000410000 */
[C---:B------:R-:W-:Y:S02]  /*a610*/  FMUL.FTZ R39, R0.reuse, R39 ;  /* 0x0000002700277220 */ /* 0x040fe40000410000 */
[C---:B------:R-:W-:Y:S02]  /*a620*/  FMUL.FTZ R42, R0.reuse, R42 ;  /* 0x0000002a002a7220 */ /* 0x040fe40000410000 */
[C---:B------:R-:W-:Y:S01]  /*a630*/  FMUL.FTZ R43, R0.reuse, R43 ;  /* 0x0000002b002b7220 */ /* 0x040fe20000410000 */
[----:B------:R-:W-:Y:S01]  /*a640*/  LDSM.16.MT88.4 R168, [R206+0x14800] ;  /* 0x01480000cea8783b */ /* 0x000fe20000004200 */
[C---:B------:R-:W-:Y:S02]  /*a650*/  FMUL.FTZ R46, R0.reuse, R46 ;  /* 0x0000002e002e7220 */ /* 0x040fe40000410000 */
[----:B------:R-:W-:Y:S02]  /*a660*/  FMUL.FTZ R47, R0, R47 ;  /* 0x0000002f002f7220 */ /* 0x000fe40000410000 */
[--C-:B--2---:R-:W-:Y:S02]  /*a670*/  FFMA.FTZ R4, R178, c[0x0][0x23c], -R134.reuse ;  /* 0x00008f00b2047a23 */ /* 0x104fe40000010886 */
[C---:B------:R-:W-:Y:S02]  /*a680*/  FMUL.FTZ R48, R2.reuse, R48 ;  /* 0x0000003002307220 */ /* 0x040fe40000410000 */
[----:B------:R-:W2:Y:S01]  /*a690*/  MUFU.EX2 R178, R4 ;  /* 0x0000000400b27308 */ /* 0x000ea20000000800 */
[----:B------:R-:W-:Y:S02]  /*a6a0*/  FMUL.FTZ R49, R2, R49 ;  /* 0x0000003102317220 */ /* 0x000fe40000410000 */
[C---:B------:R-:W-:Y:S02]  /*a6b0*/  FMUL.FTZ R50, R0.reuse, R50 ;  /* 0x0000003200327220 */ /* 0x040fe40000410000 */
        /* <DEDUP_REMOVED lines=9> */
[----:B------:R-:W-:Y:S01]  /*a750*/  FMUL.FTZ R60, R2, R60 ;  /* 0x0000003c023c7220 */ /* 0x000fe20000410000 */
[----:B--2---:R-:W-:Y:S01]  /*a760*/  F2FP.BF16.PACK_AB R141, R178, R176 ;  /* 0x000000b0b28d723e */ /* 0x004fe200000010ff */
[--C-:B------:R-:W-:Y:S02]  /*a770*/  FFMA.FTZ R4, R174, c[0x0][0x23c], -R133.reuse ;  /* 0x00008f00ae047a23 */ /* 0x100fe40000010885 */
[----:B------:R-:W-:Y:S02]  /*a780*/  FMUL.FTZ R61, R2, R61 ;  /* 0x0000003d023d7220 */ /* 0x000fe40000410000 */
[----:B------:R-:W2:Y:S01]  /*a790*/  MUFU.EX2 R252, R4 ;  /* 0x0000000400fc7308 */ /* 0x000ea20000000800 */
        /* <DEDUP_REMOVED lines=11> */
[----:B------:R-:W-:Y:S01]  /*a850*/  FMUL.FTZ R73, R2, R73 ;  /* 0x0000004902497220 */ /* 0x000fe20000410000 */
[----:B--2---:R-:W-:Y:S01]  /*a860*/  F2FP.BF16.PACK_AB R142, R252, R177 ;  /* 0x000000b1fc8e723e */ /* 0x004fe200000010ff */
[--C-:B------:R-:W-:Y:S02]  /*a870*/  FFMA.FTZ R4, R137, c[0x0][0x23c], -R134.reuse ;  /* 0x00008f0089047a23 */ /* 0x100fe40000010886 */
[C---:B------:R-:W-:Y:S02]  /*a880*/  FMUL.FTZ R74, R0.reuse, R74 ;  /* 0x0000004a004a7220 */ /* 0x040fe40000410000 */
[----:B------:R2:W-:Y:S01]  /*a890*/  MUFU.EX2 R251, R4 ;  /* 0x0000000400fb7308 */ /* 0x0005e20000000800 */
        /* <DEDUP_REMOVED lines=12> */
[--C-:B--2---:R-:W-:Y:S02]  /*a960*/  FFMA.FTZ R4, R175, c[0x0][0x23c], -R134.reuse ;  /* 0x00008f00af047a23 */ /* 0x104fe40000010886 */
        /* <DEDUP_REMOVED lines=15> */
[C---:B------:R-:W-:Y:S01]  /*aa60*/  FMUL.FTZ R4, R2.reuse, R140 ;  /* 0x0000008c02047220 */ /* 0x040fe20000410000 */
[----:B------:R-:W-:Y:S01]  /*aa70*/  F2FP.BF16.PACK_AB R140, R173, R172 ;  /* 0x000000acad8c723e */ /* 0x000fe200000010ff */
[C---:B------:R-:W-:Y:S02]  /*aa80*/  FMUL.FTZ R100, R2.reuse, R100 ;  /* 0x0000006402647220 */ /* 0x040fe40000410000 */
[----:B------:R-:W-:Y:S02]  /*aa90*/  FMUL.FTZ R101, R2, R101 ;  /* 0x0000006502657220 */ /* 0x000fe40000410000 */
[C---:B------:R-:W-:Y:S02]  /*aaa0*/  FMUL.FTZ R102, R0.reuse, R102 ;  /* 0x0000006600667220 */ /* 0x040fe40000410000 */
[C---:B------:R-:W-:Y:S05]  /*aab0*/  HMMA.16816.F32.BF16 R4, R140.reuse, R12, R4 ;  /* 0x0000000c8c04723c */ /* 0x040fea0000041804 */
[----:B------:R-:W-:Y:S02]  /*aac0*/  FMUL.FTZ R103, R0, R103 ;  /* 0x0000006700677220 */ /* 0x000fe40000410000 */
[C---:B------:R-:W-:Y:S01]  /*aad0*/  FMUL.FTZ R12, R2.reuse, R148 ;  /* 0x00000094020c7220 */ /* 0x040fe20000410000 */
[C---:B------:R-:W-:Y:S04]  /*aae0*/  HMMA.16816.F32.BF16 R8, R140.reuse, R14, R8 ;  /* 0x0000000e8c08723c */ /* 0x040fe80000041808 */
[----:B------:R-:W-:Y:S02]  /*aaf0*/  FMUL.FTZ R13, R2, R149 ;  /* 0x00000095020d7220 */ /* 0x000fe40000410000 */
[--C-:B------:R-:W-:Y:S02]  /*ab00*/  FFMA.FTZ R137, R138, c[0x0][0x23c], -R133.reuse ;  /* 0x00008f008a897a23 */ /* 0x100fe40000010885 */
[C---:B------:R-:W-:Y:S02]  /*ab10*/  FMUL.FTZ R14, R0.reuse, R150 ;  /* 0x00000096000e7220 */ /* 0x040fe40000410000 */
[----:B------:R2:W-:Y:S02]  /*ab20*/  MUFU.EX2 R249, R137 ;  /* 0x0000008900f97308 */ /* 0x0005e40000000800 */
[----:B------:R-:W-:Y:S02]  /*ab30*/  FMUL.FTZ R15, R0, R151 ;  /* 0x00000097000f7220 */ /* 0x000fe40000410000 */
[----:B------:R-:W3:Y:S01]  /*ab40*/  LDSM.16.MT88.4 R148, [R205+0x12000] ;  /* 0x01200000cd94783b */ /* 0x000ee20000004200 */
[C---:B------:R-:W-:Y:S02]  /*ab50*/  FMUL.FTZ R104, R2.reuse, R104 ;  /* 0x0000006802687220 */ /* 0x040fe40000410000 */
[----:B------:R-:W-:Y:S02]  /*ab60*/  FMUL.FTZ R105, R2, R105 ;  /* 0x0000006902697220 */ /* 0x000fe40000410000 */
[C---:B------:R-:W-:Y:S03]  /*ab70*/  HMMA.16816.F32.BF16 R12, R140.reuse, R20, R12 ;  /* 0x000000148c0c723c */ /* 0x040fe6000004180c */
[C---:B------:R-:W-:Y:S02]  /*ab80*/  FMUL.FTZ R106, R0.reuse, R106 ;  /* 0x0000006a006a7220 */ /* 0x040fe40000410000 */
[----:B------:R-:W-:Y:S02]  /*ab90*/  FMUL.FTZ R107, R0, R107 ;  /* 0x0000006b006b7220 */ /* 0x000fe40000410000 */
[C---:B------:R-:W-:Y:S01]  /*aba0*/  FMUL.FTZ R20, R2.reuse, R156 ;  /* 0x0000009c02147220 */ /* 0x040fe20000410000 */
[C---:B------:R-:W-:Y:S04]  /*abb0*/  HMMA.16816.F32.BF16 R16, R140.reuse, R22, R16 ;  /* 0x000000168c10723c */ /* 0x040fe80000041810 */
[C---:B------:R-:W-:Y:S02]  /*abc0*/  FMUL.FTZ R21, R2.reuse, R157 ;  /* 0x0000009d02157220 */ /* 0x040fe40000410000 */
[----:B------:R-:W-:Y:S02]  /*abd0*/  FMUL.FTZ R108, R2, R108 ;  /* 0x0000006c026c7220 */ /* 0x000fe40000410000 */
[C---:B------:R-:W-:Y:S04]  /*abe0*/  FMUL.FTZ R22, R0.reuse, R158 ;  /* 0x0000009e00167220 */ /* 0x040fe80000410000 */
[----:B------:R-:W-:Y:S02]  /*abf0*/  FMUL.FTZ R23, R0, R159 ;  /* 0x0000009f00177220 */ /* 0x000fe40000410000 */
[----:B------:R-:W-:Y:S01]  /*ac00*/  LDSM.16.MT88.4 R156, [R206+0x10800] ;  /* 0x01080000ce9c783b */ /* 0x000fe20000004200 */
[----:B------:R-:W-:Y:S02]  /*ac10*/  FMUL.FTZ R109, R2, R109 ;  /* 0x0000006d026d7220 */ /* 0x000fe40000410000 */
[C---:B------:R-:W-:Y:S02]  /*ac20*/  FMUL.FTZ R110, R0.reuse, R110 ;  /* 0x0000006e006e7220 */ /* 0x040fe40000410000 */
[C---:B------:R-:W-:Y:S03]  /*ac30*/  HMMA.16816.F32.BF16 R20, R140.reuse, R28, R20 ;  /* 0x0000001c8c14723c */ /* 0x040fe60000041814 */
[----:B------:R-:W-:Y:S02]  /*ac40*/  FMUL.FTZ R111, R0, R111 ;  /* 0x0000006f006f7220 */ /* 0x000fe40000410000 */
[C---:B------:R-:W-:Y:S02]  /*ac50*/  FMUL.FTZ R112, R2.reuse, R112 ;  /* 0x0000007002707220 */ /* 0x040fe40000410000 */
[C---:B------:R-:W-:Y:S01]  /*ac60*/  FMUL.FTZ R28, R2.reuse, R164 ;  /* 0x000000a4021c7220 */ /* 0x040fe20000410000 */
[C---:B------:R-:W-:Y:S04]  /*ac70*/  HMMA.16816.F32.BF16 R24, R140.reuse, R30, R24 ;  /* 0x0000001e8c18723c */ /* 0x040fe80000041818 */
[----:B------:R-:W-:Y:S02]  /*ac80*/  FMUL.FTZ R29, R2, R165 ;  /* 0x000000a5021d7220 */ /* 0x000fe40000410000 */
[--C-:B--2---:R-:W-:Y:S02]  /*ac90*/  FFMA.FTZ R137, R139, c[0x0][0x23c], -R133.reuse ;  /* 0x00008f008b897a23 */ /* 0x104fe40000010885 */
[C---:B------:R-:W-:Y:S02]  /*aca0*/  FMUL.FTZ R30, R0.reuse, R166 ;  /* 0x000000a6001e7220 */ /* 0x040fe40000410000 */
[----:B------:R2:W4:Y:S02]  /*acb0*/  MUFU.EX2 R248, R137 ;  /* 0x0000008900f87308 */ /* 0x0005240000000800 */
[----:B------:R-:W-:Y:S02]  /*acc0*/  FMUL.FTZ R31, R0, R167 ;  /* 0x000000a7001f7220 */ /* 0x000fe40000410000 */
[----:B------:R-:W-:Y:S01]  /*acd0*/  LDSM.16.MT88.4 R164, [R208+0x12800] ;  /* 0x01280000d0a4783b */ /* 0x000fe20000004200 */
[----:B------:R-:W-:Y:S02]  /*ace0*/  FMUL.FTZ R113, R2, R113 ;  /* 0x0000007102717220 */ /* 0x000fe40000410000 */
[C---:B------:R-:W-:Y:S02]  /*acf0*/  FMUL.FTZ R114, R0.reuse, R114 ;  /* 0x0000007200727220 */ /* 0x040fe40000410000 */
[C---:B-1----:R-:W-:Y:S03]  /*ad00*/  HMMA.16816.F32.BF16 R28, R140.reuse, R144, R28 ;  /* 0x000000908c1c723c */ /* 0x042fe6000004181c */
[----:B------:R-:W-:Y:S02]  /*ad10*/  FMUL.FTZ R115, R0, R115 ;  /* 0x0000007300737220 */ /* 0x000fe40000410000 */
[C---:B------:R-:W-:Y:S02]  /*ad20*/  FMUL.FTZ R116, R2.reuse, R116 ;  /* 0x0000007402747220 */ /* 0x040fe40000410000 */
[----:B------:R-:W-:Y:S01]  /*ad30*/  FMUL.FTZ R117, R2, R117 ;  /* 0x0000007502757220 */ /* 0x000fe20000410000 */
[C---:B------:R-:W-:Y:S01]  /*ad40*/  HMMA.16816.F32.BF16 R32, R140.reuse, R146, R32 ;  /* 0x000000928c20723c */ /* 0x040fe20000041820 */
[----:B------:R-:W1:Y:S03]  /*ad50*/  LDSM.16.MT88.4 R144, [R208+0x12000] ;  /* 0x01200000d090783b */ /* 0x000e660000004200 */
[C---:B------:R-:W-:Y:S02]  /*ad60*/  FMUL.FTZ R118, R0.reuse, R118 ;  /* 0x0000007600767220 */ /* 0x040fe40000410000 */
[----:B------:R-:W-:Y:S02]  /*ad70*/  FMUL.FTZ R119, R0, R119 ;  /* 0x0000007700777220 */ /* 0x000fe40000410000 */
[C---:B---3--:R-:W-:Y:S04]  /*ad80*/  HMMA.16816.F32.BF16 R36, R140.reuse, R148, R36 ;  /* 0x000000948c24723c */ /* 0x048fe80000041824 */
[--C-:B--2---:R-:W-:Y:S02]  /*ad90*/  FFMA.FTZ R137, R180, c[0x0][0x23c], -R134.reuse ;  /* 0x00008f00b4897a23 */ /* 0x104fe40000010886 */
[C---:B------:R-:W-:Y:S02]  /*ada0*/  FMUL.FTZ R120, R2.reuse, R120 ;  /* 0x0000007802787220 */ /* 0x040fe40000410000 */
[C---:B------:R-:W-:Y:S01]  /*adb0*/  HMMA.16816.F32.BF16 R40, R140.reuse, R150, R40 ;  /* 0x000000968c28723c */ /* 0x040fe20000041828 */
[----:B------:R-:W2:Y:S01]  /*adc0*/  LDSM.16.MT88.4 R148, [R207+0x12000] ;  /* 0x01200000cf94783b */ /* 0x000ea20000004200 */
[----:B------:R3:W-:Y:S02]  /*add0*/  MUFU.EX2 R247, R137 ;  /* 0x0000008900f77308 */ /* 0x0007e40000000800 */
[----:B------:R-:W-:Y:S02]  /*ade0*/  FMUL.FTZ R121, R2, R121 ;  /* 0x0000007902797220 */ /* 0x000fe40000410000 */
[C---:B------:R-:W-:Y:S02]  /*adf0*/  FMUL.FTZ R122, R0.reuse, R122 ;  /* 0x0000007a007a7220 */ /* 0x040fe40000410000 */
[C---:B------:R-:W-:Y:S04]  /*ae00*/  HMMA.16816.F32.BF16 R44, R140.reuse, R152, R44 ;  /* 0x000000988c2c723c */ /* 0x040fe8000004182c */
[----:B------:R-:W-:Y:S02]  /*ae10*/  FMUL.FTZ R123, R0, R123 ;  /* 0x0000007b007b7220 */ /* 0x000fe40000410000 */
[C---:B------:R-:W-:Y:S02]  /*ae20*/  FMUL.FTZ R124, R2.reuse, R124 ;  /* 0x0000007c027c7220 */ /* 0x040fe40000410000 */
[C---:B------:R-:W-:Y:S01]  /*ae30*/  HMMA.16816.F32.BF16 R48, R140.reuse, R154, R48 ;  /* 0x0000009a8c30723c */ /* 0x040fe20000041830 */
[----:B------:R-:W5:Y:S03]  /*ae40*/  LDSM.16.MT88.4 R152, [R205+0x14000] ;  /* 0x01400000cd98783b */ /* 0x000f660000004200 */
[----:B------:R-:W-:Y:S02]  /*ae50*/  FMUL.FTZ R125, R2, R125 ;  /* 0x0000007d027d7220 */ /* 0x000fe40000410000 */
[C---:B------:R-:W-:Y:S02]  /*ae60*/  FMUL.FTZ R126, R0.reuse, R126 ;  /* 0x0000007e007e7220 */ /* 0x040fe40000410000 */
[----:B------:R-:W-:Y:S01]  /*ae70*/  FMUL.FTZ R127, R0, R127 ;  /* 0x0000007f007f7220 */ /* 0x000fe20000410000 */
[C---:B-1----:R-:W-:Y:S03]  /*ae80*/  HMMA.16816.F32.BF16 R52, R140.reuse, R144, R52 ;  /* 0x000000908c34723c */ /* 0x042fe60000041834 */
[--C-:B---3--:R-:W-:Y:S02]  /*ae90*/  FFMA.FTZ R137, R179, c[0x0][0x23c], -R134.reuse ;  /* 0x00008f00b3897a23 */ /* 0x108fe40000010886 */
[C---:B------:R-:W-:Y:S02]  /*aea0*/  FMUL.FTZ R128, R2.reuse, R128 ;  /* 0x0000008002807220 */ /* 0x040fe40000410000 */
[----:B------:R-:W-:Y:S01]  /*aeb0*/  FMUL.FTZ R129, R2, R129 ;  /* 0x0000008102817220 */ /* 0x000fe20000410000 */
[C---:B------:R-:W-:Y:S01]  /*aec0*/  HMMA.16816.F32.BF16 R56, R140.reuse, R146, R56 ;  /* 0x000000928c38723c */ /* 0x040fe20000041838 */
[----:B------:R-:W1:Y:S01]  /*aed0*/  LDSM.16.MT88.4 R144, [R206+0x14000] ;  /* 0x01400000ce90783b */ /* 0x000e620000004200 */
[----:B------:R3:W1:Y:S02]  /*aee0*/  MUFU.EX2 R246, R137 ;  /* 0x0000008900f67308 */ /* 0x0006640000000800 */
[C---:B------:R-:W-:Y:S02]  /*aef0*/  FMUL.FTZ R130, R0.reuse, R130 ;  /* 0x0000008200827220 */ /* 0x040fe40000410000 */
[----:B------:R-:W-:Y:S02]  /*af00*/  FMUL.FTZ R131, R0, R131 ;  /* 0x0000008300837220 */ /* 0x000fe40000410000 */
[C---:B--2---:R-:W-:Y:S04]  /*af10*/  HMMA.16816.F32.BF16 R60, R140.reuse, R148, R60 ;  /* 0x000000948c3c723c */ /* 0x044fe8000004183c */
[--C-:B------:R-:W-:Y:S04]  /*af20*/  FFMA.FTZ R135, R135, c[0x0][0x23c], -R134.reuse ;  /* 0x00008f0087877a23 */ /* 0x100fe80000010886 */
[C---:B------:R-:W-:Y:S01]  /*af30*/  HMMA.16816.F32.BF16 R64, R140.reuse, R150, R64 ;  /* 0x000000968c40723c */ /* 0x040fe20000041840 */
[----:B------:R-:W2:Y:S01]  /*af40*/  LDSM.16.MT88.4 R148, [R208+0x14000] ;  /* 0x01400000d094783b */ /* 0x000ea20000004200 */
[----:B------:R-:W-:Y:S06]  /*af50*/  MUFU.EX2 R135, R135 ;  /* 0x0000008700877308 */ /* 0x000fec0000000800 */
[C---:B-----5:R-:W-:Y:S04]  /*af60*/  HMMA.16816.F32.BF16 R68, R140.reuse, R152, R68 ;  /* 0x000000988c44723c */ /* 0x060fe80000041844 */
[--C-:B---3--:R-:W-:Y:S04]  /*af70*/  FFMA.FTZ R137, R181, c[0x0][0x23c], -R133.reuse ;  /* 0x00008f00b5897a23 */ /* 0x108fe80000010885 */
[C---:B------:R-:W-:Y:S01]  /*af80*/  HMMA.16816.F32.BF16 R72, R140.reuse, R154, R72 ;  /* 0x0000009a8c48723c */ /* 0x040fe20000041848 */
[----:B------:R-:W3:Y:S01]  /*af90*/  LDSM.16.MT88.4 R152, [R207+0x14000] ;  /* 0x01400000cf98783b */ /* 0x000ee20000004200 */
[----:B------:R5:W-:Y:S06]  /*afa0*/  MUFU.EX2 R245, R137 ;  /* 0x0000008900f57308 */ /* 0x000bec0000000800 */
[C---:B-1----:R-:W-:Y:S08]  /*afb0*/  HMMA.16816.F32.BF16 R76, R140.reuse, R144, R76 ;  /* 0x000000908c4c723c */ /* 0x042ff0000004184c */
[C---:B------:R-:W-:Y:S01]  /*afc0*/  HMMA.16816.F32.BF16 R80, R140.reuse, R146, R80 ;  /* 0x000000928c50723c */ /* 0x040fe20000041850 */
[----:B------:R-:W1:Y:S07]  /*afd0*/  LDSM.16.MT88.4 R144, [R205+0x16000] ;  /* 0x01600000cd90783b */ /* 0x000e6e0000004200 */
[C---:B--2---:R-:W-:Y:S04]  /*afe0*/  HMMA.16816.F32.BF16 R84, R140.reuse, R148, R84 ;  /* 0x000000948c54723c */ /* 0x044fe80000041854 */
[--C-:B-----5:R-:W-:Y:S04]  /*aff0*/  FFMA.FTZ R137, R182, c[0x0][0x23c], -R133.reuse ;  /* 0x00008f00b6897a23 */ /* 0x120fe80000010885 */
[C---:B------:R-:W-:Y:S01]  /*b000*/  HMMA.16816.F32.BF16 R88, R140.reuse, R150, R88 ;  /* 0x000000968c58723c */ /* 0x040fe20000041858 */
[----:B------:R-:W2:Y:S01]  /*b010*/  LDSM.16.MT88.4 R148, [R206+0x16000] ;  /* 0x01600000ce94783b */ /* 0x000ea20000004200 */
[----:B------:R5:W2:Y:S06]  /*b020*/  MUFU.EX2 R244, R137 ;  /* 0x0000008900f47308 */ /* 0x000aac0000000800 */
[C---:B---3--:R-:W-:Y:S08]  /*b030*/  HMMA.16816.F32.BF16 R92, R140.reuse, R152, R92 ;  /* 0x000000988c5c723c */ /* 0x048ff0000004185c */
[C---:B------:R-:W-:Y:S01]  /*b040*/  HMMA.16816.F32.BF16 R96, R140.reuse, R154, R96 ;  /* 0x0000009a8c60723c */ /* 0x040fe20000041860 */
[----:B------:R-:W3:Y:S07]  /*b050*/  LDSM.16.MT88.4 R152, [R208+0x16000] ;  /* 0x01600000d098783b */ /* 0x000eee0000004200 */
[C---:B-1----:R-:W-:Y:S04]  /*b060*/  HMMA.16816.F32.BF16 R100, R140.reuse, R144, R100 ;  /* 0x000000908c64723c */ /* 0x042fe80000041864 */
[--C-:B-----5:R-:W-:Y:S04]  /*b070*/  FFMA.FTZ R137, R183, c[0x0][0x23c], -R134.reuse ;  /* 0x00008f00b7897a23 */ /* 0x120fe80000010886 */
[----:B------:R1:W-:Y:S01]  /*b080*/  MUFU.EX2 R203, R137 ;  /* 0x0000008900cb7308 */ /* 0x0003e20000000800 */
[C---:B------:R-:W-:Y:S01]  /*b090*/  HMMA.16816.F32.BF16 R104, R140.reuse, R146, R104 ;  /* 0x000000928c68723c */ /* 0x040fe20000041868 */
[----:B------:R-:W5:Y:S07]  /*b0a0*/  LDSM.16.MT88.4 R144, [R207+0x16000] ;  /* 0x01600000cf90783b */ /* 0x000f6e0000004200 */
[C---:B--2---:R-:W-:Y:S08]  /*b0b0*/  HMMA.16816.F32.BF16 R108, R140.reuse, R148, R108 ;  /* 0x000000948c6c723c */ /* 0x044ff0000004186c */
[C---:B------:R-:W-:Y:S01]  /*b0c0*/  HMMA.16816.F32.BF16 R112, R140.reuse, R150, R112 ;  /* 0x000000968c70723c */ /* 0x040fe20000041870 */
[----:B------:R-:W2:Y:S03]  /*b0d0*/  LDSM.16.MT88.4 R148, [R205+0x10800] ;  /* 0x01080000cd94783b */ /* 0x000ea60000004200 */
[--C-:B-1----:R-:W-:Y:S04]  /*b0e0*/  FFMA.FTZ R137, R184, c[0x0][0x23c], -R134.reuse ;  /* 0x00008f00b8897a23 */ /* 0x102fe80000010886 */
[C---:B---3--:R-:W-:Y:S01]  /*b0f0*/  HMMA.16816.F32.BF16 R116, R140.reuse, R152, R116 ;  /* 0x000000988c74723c */ /* 0x048fe20000041874 */
[----:B------:R1:W3:Y:S07]  /*b100*/  MUFU.EX2 R202, R137 ;  /* 0x0000008900ca7308 */ /* 0x0002ee0000000800 */
[C---:B------:R-:W-:Y:S01]  /*b110*/  HMMA.16816.F32.BF16 R120, R140.reuse, R154, R120 ;  /* 0x0000009a8c78723c */ /* 0x040fe20000041878 */
[----:B------:R-:W2:Y:S07]  /*b120*/  LDSM.16.MT88.4 R152, [R208+0x10800] ;  /* 0x01080000d098783b */ /* 0x000eae0000004200 */
[C---:B-----5:R-:W-:Y:S08]  /*b130*/  HMMA.16816.F32.BF16 R124, R140.reuse, R144, R124 ;  /* 0x000000908c7c723c */ /* 0x060ff0000004187c */
[----:B------:R-:W-:Y:S01]  /*b140*/  HMMA.16816.F32.BF16 R128, R140, R146, R128 ;  /* 0x000000928c80723c */ /* 0x000fe20000041880 */
[----:B------:R-:W5:Y:S03]  /*b150*/  LDSM.16.MT88.4 R144, [R205+0x12800] ;  /* 0x01280000cd90783b */ /* 0x000f660000004200 */
[--C-:B-1----:R-:W-:Y:S03]  /*b160*/  FFMA.FTZ R137, R185, c[0x0][0x23c], -R133.reuse ;  /* 0x00008f00b9897a23 */ /* 0x102fe60000010885 */
[----:B----4-:R-:W-:Y:S01]  /*b170*/  F2FP.BF16.PACK_AB R140, R248, R249 ;  /* 0x000000f9f88c723e */ /* 0x010fe200000010ff */
[----:B------:R1:W-:Y:S01]  /*b180*/  MUFU.EX2 R201, R137 ;  /* 0x0000008900c97308 */ /* 0x0003e20000000800 */
[----:B------:R-:W-:Y:S03]  /*b190*/  F2FP.BF16.PACK_AB R141, R246, R247 ;  /* 0x000000f7f68d723e */ /* 0x000fe600000010ff */
[----:B------:R-:W-:Y:S02]  /*b1a0*/  F2FP.BF16.PACK_AB R142, R244, R245 ;  /* 0x000000f5f48e723e */ /* 0x000fe400000010ff */
[----:B---3--:R-:W-:Y:S07]  /*b1b0*/  F2FP.BF16.PACK_AB R143, R202, R203 ;  /* 0x000000cbca8f723e */ /* 0x008fee00000010ff */
[C---:B--2---:R-:W-:Y:S08]  /*b1c0*/  HMMA.16816.F32.BF16 R4, R140.reuse, R148, R4 ;  /* 0x000000948c04723c */ /* 0x044ff00000041804 */
[C---:B------:R-:W-:Y:S01]  /*b1d0*/  HMMA.16816.F32.BF16 R8, R140.reuse, R150, R8 ;  /* 0x000000968c08723c */ /* 0x040fe20000041808 */
[----:B------:R-:W2:Y:S03]  /*b1e0*/  LDSM.16.MT88.4 R148, [R206+0x12800] ;  /* 0x01280000ce94783b */ /* 0x000ea60000004200 */
[--C-:B-1----:R-:W-:Y:S04]  /*b1f0*/  FFMA.FTZ R137, R186, c[0x0][0x23c], -R133.reuse ;  /* 0x00008f00ba897a23 */ /* 0x102fe80000010885 */
[C---:B------:R-:W-:Y:S01]  /*b200*/  HMMA.16816.F32.BF16 R12, R140.reuse, R156, R12 ;  /* 0x0000009c8c0c723c */ /* 0x040fe2000004180c */
[----:B------:R1:W3:Y:S07]  /*b210*/  MUFU.EX2 R200, R137 ;  /* 0x0000008900c87308 */ /* 0x0002ee0000000800 */
[C---:B------:R-:W-:Y:S01]  /*b220*/  HMMA.16816.F32.BF16 R16, R140.reuse, R158, R16 ;  /* 0x0000009e8c10723c */ /* 0x040fe20000041810 */
[----:B------:R-:W4:Y:S07]  /*b230*/  LDSM.16.MT88.4 R156, [R207+0x12800] ;  /* 0x01280000cf9c783b */ /* 0x000f2e0000004200 */
[C---:B------:R-:W-:Y:S08]  /*b240*/  HMMA.16816.F32.BF16 R20, R140.reuse, R152, R20 ;  /* 0x000000988c14723c */ /* 0x040ff00000041814 */
[C---:B------:R-:W-:Y:S01]  /*b250*/  HMMA.16816.F32.BF16 R24, R140.reuse, R154, R24 ;  /* 0x0000009a8c18723c */ /* 0x040fe20000041818 */
[----:B------:R-:W3:Y:S03]  /*b260*/  LDSM.16.MT88.4 R152, [R205+0x14800] ;  /* 0x01480000cd98783b */ /* 0x000ee60000004200 */
[--C-:B-1----:R-:W-:Y:S04]  /*b270*/  FFMA.FTZ R137, R187, c[0x0][0x23c], -R134.reuse ;  /* 0x00008f00bb897a23 */ /* 0x102fe80000010886 */
[C---:B------:R-:W-:Y:S01]  /*b280*/  HMMA.16816.F32.BF16 R28, R140.reuse, R160, R28 ;  /* 0x000000a08c1c723c */ /* 0x040fe2000004181c */
[----:B------:R1:W-:Y:S07]  /*b290*/  MUFU.EX2 R199, R137 ;  /* 0x0000008900c77308 */ /* 0x0003ee0000000800 */
[C---:B------:R-:W-:Y:S01]  /*b2a0*/  HMMA.16816.F32.BF16 R32, R140.reuse, R162, R32 ;  /* 0x000000a28c20723c */ /* 0x040fe20000041820 */
[----:B------:R-:W3:Y:S07]  /*b2b0*/  LDSM.16.MT88.4 R160, [R208+0x14800] ;  /* 0x01480000d0a0783b */ /* 0x000eee0000004200 */
[C---:B-----5:R-:W-:Y:S08]  /*b2c0*/  HMMA.16816.F32.BF16 R36, R140.reuse, R144, R36 ;  /* 0x000000908c24723c */ /* 0x060ff00000041824 */
[C---:B------:R-:W-:Y:S01]  /*b2d0*/  HMMA.16816.F32.BF16 R40, R140.reuse, R146, R40 ;  /* 0x000000928c28723c */ /* 0x040fe20000041828 */
[----:B------:R-:W5:Y:S03]  /*b2e0*/  LDSM.16.MT88.4 R144, [R207+0x14800] ;  /* 0x01480000cf90783b */ /* 0x000f660000004200 */
        /* <DEDUP_REMOVED lines=9> */
[C---:B----4-:R-:W-:Y:S01]  /*b380*/  HMMA.16816.F32.BF16 R60, R140.reuse, R156, R60 ;  /* 0x0000009c8c3c723c */ /* 0x050fe2000004183c */
[----:B------:R1:W-:Y:S07]  /*b390*/  MUFU.EX2 R188, R137 ;  /* 0x0000008900bc7308 */ /* 0x0003ee0000000800 */
[C---:B------:R-:W-:Y:S01]  /*b3a0*/  HMMA.16816.F32.BF16 R64, R140.reuse, R158, R64 ;  /* 0x0000009e8c40723c */ /* 0x040fe20000041840 */
[----:B------:R-:W-:Y:S07]  /*b3b0*/  LDSM.16.MT88.4 R156, [R208+0x16800] ;  /* 0x01680000d09c783b */ /* 0x000fee0000004200 */
[C---:B---3--:R-:W-:Y:S08]  /*b3c0*/  HMMA.16816.F32.BF16 R68, R140.reuse, R152, R68 ;  /* 0x000000988c44723c */ /* 0x048ff00000041844 */
[C---:B------:R-:W-:Y:S01]  /*b3d0*/  HMMA.16816.F32.BF16 R72, R140.reuse, R154, R72 ;  /* 0x0000009a8c48723c */ /* 0x040fe20000041848 */
[----:B------:R-:W3:Y:S03]  /*b3e0*/  LDSM.16.MT88.4 R152, [R206+0x16800] ;  /* 0x01680000ce98783b */ /* 0x000ee60000004200 */
[--C-:B-1----:R-:W-:Y:S01]  /*b3f0*/  FFMA.FTZ R137, R190, c[0x0][0x23c], -R133.reuse ;  /* 0x00008f00be897a23 */ /* 0x102fe20000010885 */
[----:B------:R-:W-:Y:S03]  /*b400*/  MOV R190, R177 ;  /* 0x000000b100be7202 */ /* 0x000fe60000000f00 */
[C---:B------:R-:W-:Y:S01]  /*b410*/  HMMA.16816.F32.BF16 R76, R140.reuse, R168, R76 ;  /* 0x000000a88c4c723c */ /* 0x040fe2000004184c */
[----:B------:R1:W4:Y:S07]  /*b420*/  MUFU.EX2 R187, R137 ;  /* 0x0000008900bb7308 */ /* 0x00032e0000000800 */
[C---:B------:R-:W-:Y:S01]  /*b430*/  HMMA.16816.F32.BF16 R80, R140.reuse, R170, R80 ;  /* 0x000000aa8c50723c */ /* 0x040fe20000041850 */
[----:B------:R-:W-:Y:S07]  /*b440*/  LDSM.16.MT88.4 R168, [R206+0x15000] ;  /* 0x01500000cea8783b */ /* 0x000fee0000004200 */
[C---:B------:R-:W-:Y:S08]  /*b450*/  HMMA.16816.F32.BF16 R84, R140.reuse, R160, R84 ;  /* 0x000000a08c54723c */ /* 0x040ff00000041854 */
[C---:B------:R-:W-:Y:S01]  /*b460*/  HMMA.16816.F32.BF16 R88, R140.reuse, R162, R88 ;  /* 0x000000a28c58723c */ /* 0x040fe20000041858 */
[----:B------:R-:W-:Y:S03]  /*b470*/  LDSM.16.MT88.4 R160, [R206+0x11000] ;  /* 0x01100000cea0783b */ /* 0x000fe60000004200 */
[--C-:B-1----:R-:W-:Y:S01]  /*b480*/  FFMA.FTZ R137, R191, c[0x0][0x23c], -R134.reuse ;  /* 0x00008f00bf897a23 */ /* 0x102fe20000010886 */
[----:B------:R-:W-:Y:S03]  /*b490*/  MOV R191, R178 ;  /* 0x000000b200bf7202 */ /* 0x000fe60000000f00 */
[C---:B-----5:R-:W-:Y:S01]  /*b4a0*/  HMMA.16816.F32.BF16 R92, R140.reuse, R144, R92 ;  /* 0x000000908c5c723c */ /* 0x060fe2000004185c */
[----:B------:R1:W-:Y:S07]  /*b4b0*/  MUFU.EX2 R186, R137 ;  /* 0x0000008900ba7308 */ /* 0x0003ee0000000800 */
[C---:B------:R-:W-:Y:S01]  /*b4c0*/  HMMA.16816.F32.BF16 R96, R140.reuse, R146, R96 ;  /* 0x000000928c60723c */ /* 0x040fe20000041860 */
[----:B------:R-:W5:Y:S07]  /*b4d0*/  LDSM.16.MT88.4 R144, [R207+0x16800] ;  /* 0x01680000cf90783b */ /* 0x000f6e0000004200 */
[C---:B--2---:R-:W-:Y:S08]  /*b4e0*/  HMMA.16816.F32.BF16 R100, R140.reuse, R148, R100 ;  /* 0x000000948c64723c */ /* 0x044ff00000041864 */
[C---:B------:R-:W-:Y:S01]  /*b4f0*/  HMMA.16816.F32.BF16 R104, R140.reuse, R150, R104 ;  /* 0x000000968c68723c */ /* 0x040fe20000041868 */
[----:B------:R-:W2:Y:S03]  /*b500*/  LDSM.16.MT88.4 R148, [R205+0x11000] ;  /* 0x01100000cd94783b */ /* 0x000ea60000004200 */
[--C-:B-1----:R-:W-:Y:S01]  /*b510*/  FFMA.FTZ R137, R196, c[0x0][0x23c], -R134.reuse ;  /* 0x00008f00c4897a23 */ /* 0x102fe20000010886 */
[----:B------:R-:W-:Y:S03]  /*b520*/  MOV R196, R173 ;  /* 0x000000ad00c47202 */ /* 0x000fe60000000f00 */
[C---:B---3--:R-:W-:Y:S01]  /*b530*/  HMMA.16816.F32.BF16 R108, R140.reuse, R152, R108 ;  /* 0x000000988c6c723c */ /* 0x048fe2000004186c */
[----:B------:R1:W3:Y:S07]  /*b540*/  MUFU.EX2 R185, R137 ;  /* 0x0000008900b97308 */ /* 0x0002ee0000000800 */
[C---:B------:R-:W-:Y:S01]  /*b550*/  HMMA.16816.F32.BF16 R112, R140.reuse, R154, R112 ;  /* 0x0000009a8c70723c */ /* 0x040fe20000041870 */
[----:B------:R-:W2:Y:S07]  /*b560*/  LDSM.16.MT88.4 R152, [R208+0x11000] ;  /* 0x01100000d098783b */ /* 0x000eae0000004200 */
[C---:B------:R-:W-:Y:S08]  /*b570*/  HMMA.16816.F32.BF16 R116, R140.reuse, R156, R116 ;  /* 0x0000009c8c74723c */ /* 0x040ff00000041874 */
[C---:B------:R-:W-:Y:S01]  /*b580*/  HMMA.16816.F32.BF16 R120, R140.reuse, R158, R120 ;  /* 0x0000009e8c78723c */ /* 0x040fe20000041878 */
[----:B------:R-:W2:Y:S03]  /*b590*/  LDSM.16.MT88.4 R156, [R207+0x11000] ;  /* 0x01100000cf9c783b */ /* 0x000ea60000004200 */
[--C-:B-1----:R-:W-:Y:S04]  /*b5a0*/  FFMA.FTZ R137, R197, c[0x0][0x23c], -R133.reuse ;  /* 0x00008f00c5897a23 */ /* 0x102fe80000010885 */
[C---:B-----5:R-:W-:Y:S01]  /*b5b0*/  HMMA.16816.F32.BF16 R124, R140.reuse, R144, R124 ;  /* 0x000000908c7c723c */ /* 0x060fe2000004187c */
[----:B------:R-:W5:Y:S01]  /*b5c0*/  LDL.LU R197, [R1+0x4] ;  /* 0x0000040001c57983 */ /* 0x000f620000300800 */
[----:B------:R1:W-:Y:S06]  /*b5d0*/  MUFU.EX2 R184, R137 ;  /* 0x0000008900b87308 */ /* 0x0003ec0000000800 */
[----:B------:R-:W-:Y:S01]  /*b5e0*/  HMMA.16816.F32.BF16 R128, R140, R146, R128 ;  /* 0x000000928c80723c */ /* 0x000fe20000041880 */
[----:B------:R-:W2:Y:S06]  /*b5f0*/  LDSM.16.MT88.4 R144, [R205+0x13000] ;  /* 0x01300000cd90783b */ /* 0x000eac0000004200 */
[----:B------:R-:W-:Y:S02]  /*b600*/  F2FP.BF16.PACK_AB R140, R200, R201 ;  /* 0x000000c9c88c723e */ /* 0x000fe400000010ff */
[----:B------:R-:W-:Y:S03]  /*b610*/  F2FP.BF16.PACK_AB R141, R189, R199 ;  /* 0x000000c7bd8d723e */ /* 0x000fe600000010ff */
[----:B----4-:R-:W-:Y:S02]  /*b620*/  F2FP.BF16.PACK_AB R142, R187, R188 ;  /* 0x000000bcbb8e723e */ /* 0x010fe400000010ff */
[----:B---3--:R-:W-:Y:S01]  /*b630*/  F2FP.BF16.PACK_AB R143, R185, R186 ;  /* 0x000000bab98f723e */ /* 0x008fe200000010ff */
[--C-:B-1----:R-:W-:Y:S01]  /*b640*/  FFMA.FTZ R137, R192, c[0x0][0x23c], -R133.reuse ;  /* 0x00008f00c0897a23 */ /* 0x102fe20000010885 */
[----:B------:R-:W-:Y:S05]  /*b650*/  MOV R192, R176 ;  /* 0x000000b000c07202 */ /* 0x000fea0000000f00 */
[C---:B--2---:R-:W-:Y:S01]  /*b660*/  HMMA.16816.F32.BF16 R4, R140.reuse, R148, R4 ;  /* 0x000000948c04723c */ /* 0x044fe20000041804 */
[----:B------:R-:W-:Y:S01]  /*b670*/  LDSM.16.MT88.4 R176, [R206+0x13800] ;  /* 0x01380000ceb0783b */ /* 0x000fe20000004200 */
[----:B------:R1:W2:Y:S06]  /*b680*/  MUFU.EX2 R183, R137 ;  /* 0x0000008900b77308 */ /* 0x0002ac0000000800 */
[C---:B------:R-:W-:Y:S01]  /*b690*/  HMMA.16816.F32.BF16 R8, R140.reuse, R150, R8 ;  /* 0x000000968c08723c */ /* 0x040fe20000041808 */
[----:B------:R-:W3:Y:S07]  /*b6a0*/  LDSM.16.MT88.4 R148, [R206+0x13000] ;  /* 0x01300000ce94783b */ /* 0x000eee0000004200 */
[C---:B------:R-:W-:Y:S08]  /*b6b0*/  HMMA.16816.F32.BF16 R12, R140.reuse, R160, R12 ;  /* 0x000000a08c0c723c */ /* 0x040ff0000004180c */
[C---:B------:R-:W-:Y:S01]  /*b6c0*/  HMMA.16816.F32.BF16 R16, R140.reuse, R162, R16 ;  /* 0x000000a28c10723c */ /* 0x040fe20000041810 */
[----:B------:R-:W-:Y:S03]  /*b6d0*/  LDSM.16.MT88.4 R160, [R207+0x13000] ;  /* 0x01300000cfa0783b */ /* 0x000fe60000004200 */
[--C-:B-1----:R-:W-:Y:S04]  /*b6e0*/  FFMA.FTZ R137, R193, c[0x0][0x23c], -R134.reuse ;  /* 0x00008f00c1897a23 */ /* 0x102fe80000010886 */
[C---:B------:R-:W-:Y:S01]  /*b6f0*/  HMMA.16816.F32.BF16 R20, R140.reuse, R152, R20 ;  /* 0x000000988c14723c */ /* 0x040fe20000041814 */
[----:B------:R-:W4:Y:S01]  /*b700*/  LDL.LU R193, [R1] ;  /* 0x0000000001c17983 */ /* 0x000f220000300800 */
[----:B------:R1:W-:Y:S06]  /*b710*/  MUFU.EX2 R182, R137 ;  /* 0x0000008900b67308 */ /* 0x0003ec0000000800 */
[C---:B------:R-:W-:Y:S01]  /*b720*/  HMMA.16816.F32.BF16 R24, R140.reuse, R154, R24 ;  /* 0x0000009a8c18723c */ /* 0x040fe20000041818 */
[----:B------:R-:W3:Y:S07]  /*b730*/  LDSM.16.MT88.4 R152, [R208+0x13000] ;  /* 0x01300000d098783b */ /* 0x000eee0000004200 */
[C---:B------:R-:W-:Y:S08]  /*b740*/  HMMA.16816.F32.BF16 R28, R140.reuse, R156, R28 ;  /* 0x0000009c8c1c723c */ /* 0x040ff0000004181c */
[C---:B------:R-:W-:Y:S01]  /*b750*/  HMMA.16816.F32.BF16 R32, R140.reuse, R158, R32 ;  /* 0x0000009e8c20723c */ /* 0x040fe20000041820 */
[----:B------:R-:W3:Y:S03]  /*b760*/  LDSM.16.MT88.4 R156, [R208+0x15000] ;  /* 0x01500000d09c783b */ /* 0x000ee60000004200 */
[--C-:B-1----:R-:W-:Y:S01]  /*b770*/  FFMA.FTZ R137, R194, c[0x0][0x23c], -R134.reuse ;  /* 0x00008f00c2897a23 */ /* 0x102fe20000010886 */
[----:B------:R-:W-:Y:S01]  /*b780*/  MOV R194, R172 ;  /* 0x000000ac00c27202 */ /* 0x000fe20000000f00 */
[----:B------:R-:W-:Y:S01]  /*b790*/  FFMA.FTZ R134, R136, c[0x0][0x23c], -R134 ;  /* 0x00008f0088867a23 */ /* 0x000fe20000010886 */
[----:B--2---:R-:W-:Y:S01]  /*b7a0*/  F2FP.BF16.PACK_AB R136, R183, R184 ;  /* 0x000000b8b788723e */ /* 0x004fe200000010ff */
[C---:B------:R-:W-:Y:S01]  /*b7b0*/  HMMA.16816.F32.BF16 R36, R140.reuse, R144, R36 ;  /* 0x000000908c24723c */ /* 0x040fe20000041824 */
[----:B------:R-:W-:Y:S01]  /*b7c0*/  LDSM.16.MT88.4 R172, [R205+0x13800] ;  /* 0x01380000cdac783b */ /* 0x000fe20000004200 */
[----:B------:R1:W-:Y:S06]  /*b7d0*/  MUFU.EX2 R181, R137 ;  /* 0x0000008900b57308 */ /* 0x0003ec0000000800 */
[C---:B------:R-:W-:Y:S01]  /*b7e0*/  HMMA.16816.F32.BF16 R40, R140.reuse, R146, R40 ;  /* 0x000000928c28723c */ /* 0x040fe20000041828 */
[----:B------:R-:W2:Y:S03]  /*b7f0*/  LDSM.16.MT88.4 R144, [R207+0x15000] ;  /* 0x01500000cf90783b */ /* 0x000ea60000004200 */
[----:B------:R-:W3:Y:S04]  /*b800*/  MUFU.EX2 R134, R134 ;  /* 0x0000008600867308 */ /* 0x000ee80000000800 */
[C---:B---3--:R-:W-:Y:S08]  /*b810*/  HMMA.16816.F32.BF16 R44, R140.reuse, R148, R44 ;  /* 0x000000948c2c723c */ /* 0x048ff0000004182c */
[C---:B------:R-:W-:Y:S01]  /*b820*/  HMMA.16816.F32.BF16 R48, R140.reuse, R150, R48 ;  /* 0x000000968c30723c */ /* 0x040fe20000041830 */
[----:B------:R-:W3:Y:S03]  /*b830*/  LDSM.16.MT88.4 R148, [R205+0x17000] ;  /* 0x01700000cd94783b */ /* 0x000ee60000004200 */
[--C-:B-1----:R-:W-:Y:S02]  /*b840*/  FFMA.FTZ R137, R195, c[0x0][0x23c], -R133.reuse ;  /* 0x00008f00c3897a23 */ /* 0x102fe40000010885 */
[----:B------:R-:W-:Y:S02]  /*b850*/  FFMA.FTZ R133, R198, c[0x0][0x23c], -R133 ;  /* 0x00008f00c6857a23 */ /* 0x000fe40000010885 */
[C---:B------:R-:W-:Y:S01]  /*b860*/  HMMA.16816.F32.BF16 R52, R140.reuse, R152, R52 ;  /* 0x000000988c34723c */ /* 0x040fe20000041834 */
[----:B------:R1:W-:Y:S03]  /*b870*/  MUFU.EX2 R180, R137 ;  /* 0x0000008900b47308 */ /* 0x0003e60000000800 */
[----:B------:R-:W-:Y:S04]  /*b880*/  F2FP.BF16.PACK_AB R139, R134, R135 ;  /* 0x00000087868b723e */ /* 0x000fe800000010ff */
[C---:B------:R-:W-:Y:S01]  /*b890*/  HMMA.16816.F32.BF16 R56, R140.reuse, R154, R56 ;  /* 0x0000009a8c38723c */ /* 0x040fe20000041838 */
[----:B------:R-:W2:Y:S02]  /*b8a0*/  LDSM.16.MT88.4 R152, [R206+0x17000] ;  /* 0x01700000ce98783b */ /* 0x000ea40000004200 */
[----:B------:R-:W3:Y:S05]  /*b8b0*/  MUFU.EX2 R133, R133 ;  /* 0x0000008500857308 */ /* 0x000eea0000000800 */
[C---:B------:R-:W-:Y:S08]  /*b8c0*/  HMMA.16816.F32.BF16 R60, R140.reuse, R160, R60 ;  /* 0x000000a08c3c723c */ /* 0x040ff0000004183c */
[C---:B------:R-:W-:Y:S01]  /*b8d0*/  HMMA.16816.F32.BF16 R64, R140.reuse, R162, R64 ;  /* 0x000000a28c40723c */ /* 0x040fe20000041840 */
[----:B------:R-:W-:Y:S03]  /*b8e0*/  LDSM.16.MT88.4 R160, [R208+0x11800] ;  /* 0x01180000d0a0783b */ /* 0x000fe60000004200 */
[----:B-1----:R-:W-:Y:S04]  /*b8f0*/  F2FP.BF16.PACK_AB R137, R181, R182 ;  /* 0x000000b6b589723e */ /* 0x002fe800000010ff */
[C---:B------:R-:W-:Y:S04]  /*b900*/  HMMA.16816.F32.BF16 R68, R140.reuse, R164, R68 ;  /* 0x000000a48c44723c */ /* 0x040fe80000041844 */
[----:B---3--:R-:W-:Y:S04]  /*b910*/  F2FP.BF16.PACK_AB R138, R133, R180 ;  /* 0x000000b4858a723e */ /* 0x008fe800000010ff */
[C---:B------:R-:W-:Y:S08]  /*b920*/  HMMA.16816.F32.BF16 R72, R140.reuse, R166, R72 ;  /* 0x000000a68c48723c */ /* 0x040ff00000041848 */
[C---:B------:R-:W-:Y:S08]  /*b930*/  HMMA.16816.F32.BF16 R76, R140.reuse, R168, R76 ;  /* 0x000000a88c4c723c */ /* 0x040ff0000004184c */
        /* <DEDUP_REMOVED lines=17> */
[----:B------:R-:W-:Y:S08]  /*ba50*/  HMMA.16816.F32.BF16 R128, R140, R146, R128 ;  /* 0x000000928c80723c */ /* 0x000ff00000041880 */
[C---:B---3--:R-:W-:Y:S01]  /*ba60*/  HMMA.16816.F32.BF16 R140, R136.reuse, R148, R4 ;  /* 0x00000094888c723c */ /* 0x048fe20000041804 */
[----:B------:R-:W1:Y:S07]  /*ba70*/  LDSM.16.MT88.4 R4, [R208+0x13800] ;  /* 0x01380000d004783b */ /* 0x000e6e0000004200 */
[C---:B------:R-:W-:Y:S01]  /*ba80*/  HMMA.16816.F32.BF16 R144, R136.reuse, R150, R8 ;  /* 0x000000968890723c */ /* 0x040fe20000041808 */
[----:B------:R-:W2:Y:S07]  /*ba90*/  LDSM.16.MT88.4 R8, [R207+0x13800] ;  /* 0x01380000cf08783b */ /* 0x000eae0000004200 */
[C---:B-----5:R-:W-:Y:S01]  /*baa0*/  HMMA.16816.F32.BF16 R148, R136.reuse, R152, R12 ;  /* 0x000000988894723c */ /* 0x060fe2000004180c */
[----:B------:R-:W3:Y:S03]  /*bab0*/  LDSM.16.MT88.4 R12, [R205+0x15800] ;  /* 0x01580000cd0c783b */ /* 0x000ee60000004200 */
[----:B------:R-:W-:Y:S04]  /*bac0*/  FFMA.FTZ R0, R0, R197, R192 ;  /* 0x000000c500007223 */ /* 0x000fe800000100c0 */
        /* <DEDUP_REMOVED lines=11> */
[----:B------:R-:W-:Y:S04]  /*bb80*/  FADD.FTZ R0, R247, R0 ;  /* 0x00000000f7007221 */ /* 0x000fe80000010000 */
[C---:B------:R-:W-:Y:S04]  /*bb90*/  HMMA.16816.F32.BF16 R168, R136.reuse, R170, R32 ;  /* 0x000000aa88a8723c */ /* 0x040fe80000041820 */
[----:B------:R-:W-:Y:S04]  /*bba0*/  FADD.FTZ R0, R246, R0 ;  /* 0x00000000f6007221 */ /* 0x000fe80000010000 */
[C---:B------:R-:W-:Y:S04]  /*bbb0*/  HMMA.16816.F32.BF16 R36, R136.reuse, R172, R36 ;  /* 0x000000ac8824723c */ /* 0x040fe80000041824 */
[----:B------:R-:W-:Y:S04]  /*bbc0*/  FADD.FTZ R0, R203, R0 ;  /* 0x00000000cb007221 */ /* 0x000fe80000010000 */
[C---:B------:R-:W-:Y:S04]  /*bbd0*/  HMMA.16816.F32.BF16 R40, R136.reuse, R174, R40 ;  /* 0x000000ae8828723c */ /* 0x040fe80000041828 */
[----:B------:R-:W-:Y:S02]  /*bbe0*/  FADD.FTZ R0, R202, R0 ;  /* 0x00000000ca007221 */ /* 0x000fe40000010000 */
[----:B----4-:R-:W-:Y:S02]  /*bbf0*/  FFMA.FTZ R2, R2, R193, R194 ;  /* 0x000000c102027223 */ /* 0x010fe400000100c2 */
        /* <DEDUP_REMOVED lines=41> */
[----:B------:R-:W-:Y:S01]  /*be90*/  FADD.FTZ R2, R133, R2 ;  /* 0x0000000285027221 */ /* 0x000fe20000010000 */
[----:B------:R-:W-:Y:S03]  /*bea0*/  MOV R133, R132 ;  /* 0x0000008400857202 */ /* 0x000fe60000000f00 */
[C---:B------:R-:W-:Y:S01]  /*beb0*/  HMMA.16816.F32.BF16 R104, R136.reuse, R30, R104 ;  /* 0x0000001e8868723c */ /* 0x040fe20000041868 */
[----:B------:R4:W-:Y:S04]  /*bec0*/  STL [R1], R2 ;  /* 0x0000000201007387 */ /* 0x0009e80000100800 */
[----:B------:R4:W-:Y:S03]  /*bed0*/  STL [R1+0x4], R0 ;  /* 0x0000040001007387 */ /* 0x0009e60000100800 */
[C---:B-1----:R-:W-:Y:S08]  /*bee0*/  HMMA.16816.F32.BF16 R108, R136.reuse, R4, R108 ;  /* 0x00000004886c723c */ /* 0x042ff0000004186c */
[C---:B------:R-:W-:Y:S08]  /*bef0*/  HMMA.16816.F32.BF16 R112, R136.reuse, R6, R112 ;  /* 0x000000068870723c */ /* 0x040ff00000041870 */
[C---:B--2---:R-:W-:Y:S08]  /*bf00*/  HMMA.16816.F32.BF16 R116, R136.reuse, R8, R116 ;  /* 0x000000088874723c */ /* 0x044ff00000041874 */
[C---:B------:R-:W-:Y:S08]  /*bf10*/  HMMA.16816.F32.BF16 R120, R136.reuse, R10, R120 ;  /* 0x0000000a8878723c */ /* 0x040ff00000041878 */
[C---:B---3--:R-:W-:Y:S08]  /*bf20*/  HMMA.16816.F32.BF16 R124, R136.reuse, R12, R124 ;  /* 0x0000000c887c723c */ /* 0x048ff0000004187c */
[----:B------:R-:W-:Y:S01]  /*bf30*/  HMMA.16816.F32.BF16 R128, R136, R14, R128 ;  /* 0x0000000e8880723c */ /* 0x000fe20000041880 */
[----:B----4-:R-:W-:-:S07]  /*bf40*/  @P0 BRA `(.L_x_830) ;  /* 0xffffc41000000947 */ /* 0x010fce000383ffff */
.L_x_829:
[----:B------:R-:W2:Y:S01]  /*bf50*/  LDL.LU R5, [R1] ;  /* 0x0000000001057983 */ /* 0x000ea20000300800 */
[----:B------:R-:W1:Y:S01]  /*bf60*/  S2UR UR6, SR_CTAID.Y ;  /* 0x00000000000679c3 */ /* 0x000e620000002600 */
[----:B------:R-:W-:-:S02]  /*bf70*/  UISETP.NE.AND UP0, UPT, UR10, -0x1, UPT ;  /* 0xffffffff0a00788c */ /* 0x000fc4000bf05270 */
[----:B------:R-:W3:Y:S01]  /*bf80*/  LDL.LU R4, [R1+0x4] ;  /* 0x0000040001047983 */ /* 0x000ee20000300800 */
[----:B------:R-:W-:Y:S01]  /*bf90*/  ULDC.64 UR4, c[0x0][0x1e8] ;  /* 0x00007a0000047ab9 */ /* 0x000fe20000000a00 */
[----:B------:R-:W-:Y:S01]  /*bfa0*/  BSSY B0, `(.L_x_833) ;  /* 0x000018e000007945 */ /* 0x000fe20003800000 */
[----:B------:R-:W-:Y:S02]  /*bfb0*/  ULDC UR8, c[0x0][0x214] ;  /* 0x0000850000087ab9 */ /* 0x000fe40000000800 */
[----:B------:R-:W4:Y:S01]  /*bfc0*/  S2UR UR9, SR_CTAID.X ;  /* 0x00000000000979c3 */ /* 0x000f220000002500 */
[----:B------:R-:W-:Y:S02]  /*bfd0*/  UMOV UR24, URZ ;  /* 0x0000003f00187c82 */ /* 0x000fe40008000000 */
[----:B------:R-:W-:Y:S02]  /*bfe0*/  UMOV UR25, URZ ;  /* 0x0000003f00197c82 */ /* 0x000fe40008000000 */
[----:B------:R-:W-:-:S03]  /*bff0*/  @UP0 UIMAD.WIDE.U32 UR14, UR10, UR4, URZ ;  /* 0x000000040a0e02a5 */ /* 0x000fc6000f8e003f */
[----:B------:R-:W4:Y:S01]  /*c000*/  S2UR UR11, SR_CTAID.Z ;  /* 0x00000000000b79c3 */ /* 0x000f220000002700 */
[----:B------:R-:W-:-:S03]  /*c010*/  @UP0 UIMAD UR7, UR10, UR5, UR15 ;  /* 0x000000050a0702a4 */ /* 0x000fc6000f8e020f */
[----:B------:R-:W-:Y:S02]  /*c020*/  ULDC.64 UR4, c[0x0][0x1e0] ;  /* 0x0000780000047ab9 */ /* 0x000fe40000000a00 */
[----:B-1----:R-:W-:Y:S02]  /*c030*/  @!UP0 USHF.R.S32.HI UR12, URZ, 0x1f, UR6 ;  /* 0x0000001f3f0c8899 */ /* 0x002fe40008011406 */
[----:B------:R-:W-:Y:S02]  /*c040*/  @!UP0 UIMAD.WIDE.U32 UR22, UR6, UR4, URZ ;  /* 0x00000004061682a5 */ /* 0x000fe4000f8e003f */
[----:B------:R-:W-:-:S03]  /*c050*/  @!UP0 UIMAD UR12, UR12, UR4, URZ ;  /* 0x000000040c0c82a4 */ /* 0x000fc6000f8e023f */
        /* <DEDUP_REMOVED lines=9> */
[----:B------:R-:W-:Y:S02]  /*c0f0*/  ULDC UR5, c[0x0][0x234] ;  /* 0x00008d0000057ab9 */ /* 0x000fe40000000800 */
[----:B------:R-:W-:Y:S02]  /*c100*/  @UP1 UIMAD UR15, UR15, UR8, URZ ;  /* 0x000000080f0f12a4 */ /* 0x000fe4000f8e023f */
[----:B------:R-:W-:-:S02]  /*c110*/  @!UP1 USEL UR15, UR8, UR5, !UP2 ;  /* 0x00000005080f9287 */ /* 0x000fc4000d000000 */
[----:B------:R-:W-:Y:S02]  /*c120*/  ULDC UR4, c[0x0][0x1c0] ;  /* 0x0000700000047ab9 */ /* 0x000fe40000000800 */
[----:B------:R-:W-:Y:S02]  /*c130*/  @UP1 UMOV UR17, 0x1 ;  /* 0x0000000100111882 */ /* 0x000fe40000000000 */
[----:B------:R-:W-:Y:S02]  /*c140*/  @!UP1 UIMAD UR17, UR15, UR4, URZ ;  /* 0x000000040f1192a4 */ /* 0x000fe4000f8e023f */
[----:B------:R-:W-:Y:S02]  /*c150*/  @!UP3 UIMAD UR21, UR6, UR8, URZ ;  /* 0x000000080615b2a4 */ /* 0x000fe4000f8e023f */
[----:B------:R-:W-:Y:S02]  /*c160*/  @UP1 ULDC UR20, c[0x0][0x210] ;  /* 0x0000840000141ab9 */ /* 0x000fe40000000800 */
[----:B------:R-:W-:-:S02]  /*c170*/  UIMAD UR4, UR6, UR17, URZ ;  /* 0x00000011060472a4 */ /* 0x000fc4000f8e023f */
[----:B------:R-:W-:Y:S02]  /*c180*/  @!UP1 UMOV UR20, 0x1 ;  /* 0x0000000100149882 */ /* 0x000fe40000000000 */
[----:B------:R-:W-:Y:S02]  /*c190*/  @!UP3 USEL UR21, UR21, UR10, !UP0 ;  /* 0x0000000a1515b287 */ /* 0x000fe4000c000000 */
[----:B----4-:R-:W-:Y:S02]  /*c1a0*/  UIMAD UR5, UR9, UR20, URZ ;  /* 0x00000014090572a4 */ /* 0x010fe4000f8e023f */
[----:B------:R-:W-:Y:S02]  /*c1b0*/  USEL UR4, UR4, URZ, UP3 ;  /* 0x0000003f04047287 */ /* 0x000fe40009800000 */
[----:B------:R-:W-:Y:S02]  /*c1c0*/  USHF.L.U32 UR5, UR5, 0x6, URZ ;  /* 0x0000000605057899 */ /* 0x000fe4000800063f */
[----:B------:R-:W-:-:S02]  /*c1d0*/  UIMAD UR15, UR11, UR15, UR4 ;  /* 0x0000000f0b0f72a4 */ /* 0x000fc4000f8e0204 */
[----:B------:R-:W-:Y:S02]  /*c1e0*/  @!UP3 UMOV UR24, UR21 ;  /* 0x000000150018bc82 */ /* 0x000fe40008000000 */
[----:B------:R-:W-:Y:S02]  /*c1f0*/  USHF.R.S32.HI UR4, URZ, 0x1f, UR5 ;  /* 0x0000001f3f047899 */ /* 0x000fe40008011405 */
[----:B------:R-:W-:Y:S02]  /*c200*/  @!UP3 USHF.R.S32.HI UR25, URZ, 0x1f, UR21 ;  /* 0x0000001f3f19b899 */ /* 0x000fe40008011415 */
[----:B------:R-:W-:Y:S02]  /*c210*/  USHF.R.S32.HI UR6, URZ, 0x1f, UR15 ;  /* 0x0000001f3f067899 */ /* 0x000fe4000801140f */
[----:B------:R-:W-:-:S04]  /*c220*/  UIADD3 UR5, UP2, UP1, UR5, UR24, UR15 ;  /* 0x0000001805057290 */ /* 0x000fc8000f95e00f */
[----:B------:R-:W-:Y:S01]  /*c230*/  UIADD3.X UR4, UR4, UR25, UR6, UP2, UP1 ;  /* 0x0000001904047290 */ /* 0x000fe200097e2406 */
[----:B--2---:R-:W1:Y:S04]  /*c240*/  SHFL.BFLY PT, R0, R5, 0x2, 0x1f ;  /* 0x0c401f0005007f89 */ /* 0x004e6800000e0000 */
[----:B---3--:R-:W2:Y:S01]  /*c250*/  SHFL.BFLY PT, R2, R4, 0x2, 0x1f ;  /* 0x0c401f0004027f89 */ /* 0x008ea200000e0000 */
[----:B-1----:R-:W-:Y:S02]  /*c260*/  FADD.FTZ R0, R0, R5 ;  /* 0x0000000500007221 */ /* 0x002fe40000010000 */
        /* <DEDUP_REMOVED lines=13> */
[----:B------:R-:W1:Y:S01]  /*c340*/  S2R R81, SR_TID.X ;  /* 0x0000000000517919 */ /* 0x000e620000002100 */
[C---:B------:R-:W-:Y:S02]  /*c350*/  FMUL.FTZ R11, R0.reuse, R153 ;  /* 0x00000099000b7220 */ /* 0x040fe40000410000 */
[----:B------:R-:W-:Y:S02]  /*c360*/  FMUL.FTZ R153, R0, R40 ;  /* 0x0000002800997220 */ /* 0x000fe40000410000 */
[----:B--2---:R-:W-:Y:S02]  /*c370*/  FMUL.FTZ R40, R2, R82 ;  /* 0x0000005202287220 */ /* 0x004fe40000410000 */
[C---:B------:R-:W-:Y:S02]  /*c380*/  FMUL.FTZ R176, R0.reuse, R140 ;  /* 0x0000008c00b07220 */ /* 0x040fe40000410000 */
[C---:B------:R-:W-:Y:S02]  /*c390*/  FMUL.FTZ R6, R0.reuse, R141 ;  /* 0x0000008d00067220 */ /* 0x040fe40000410000 */
[----:B------:R-:W-:-:S02]  /*c3a0*/  FMUL.FTZ R175, R0, R144 ;  /* 0x0000009000af7220 */ /* 0x000fc40000410000 */
[----:B------:R-:W-:Y:S01]  /*c3b0*/  FMUL.FTZ R7, R0, R145 ;  /* 0x0000009100077220 */ /* 0x000fe20000410000 */
[----:B------:R-:W-:Y:S01]  /*c3c0*/  F2FP.BF16.PACK_AB R6, R6, R176 ;  /* 0x000000b00606723e */ /* 0x000fe200000010ff */
        /* <DEDUP_REMOVED lines=8> */
[C---:B-----5:R-:W-:Y:S01]  /*c450*/  FMUL.FTZ R137, R0.reuse, R45 ;  /* 0x0000002d00897220 */ /* 0x060fe20000410000 */
[----:B------:R-:W-:Y:S01]  /*c460*/  F2FP.BF16.PACK_AB R11, R11, R173 ;  /* 0x000000ad0b0b723e */ /* 0x000fe200000010ff */
[----:B------:R-:W-:Y:S01]  /*c470*/  FMUL.FTZ R136, R0, R49 ;  /* 0x0000003100887220 */ /* 0x000fe20000410000 */
[----:B------:R-:W-:Y:S01]  /*c480*/  LEA.HI R21, R82, R81, RZ, 0x2 ;  /* 0x0000005152157211 */ /* 0x000fe200078f10ff */
        /* <DEDUP_REMOVED lines=63> */
[----:B------:R-:W-:Y:S01]  /*c880*/  FMUL.FTZ R129, R0, R129 ;  /* 0x0000008100817220 */ /* 0x000fe20000410000 */
[--C-:B------:R-:W-:Y:S01]  /*c890*/  SHF.R.S32.HI R0, RZ, 0x1f, R21.reuse ;  /* 0x0000001fff007819 */ /* 0x100fe20000011415 */
[C---:B------:R-:W-:Y:S01]  /*c8a0*/  FMUL.FTZ R19, R2.reuse, R55 ;  /* 0x0000003702137220 */ /* 0x040fe20000410000 */
[----:B------:R-:W-:Y:S01]  /*c8b0*/  SHF.R.S32.HI R55, RZ, 0x2, R21 ;  /* 0x00000002ff377819 */ /* 0x000fe20000011415 */
[----:B------:R-:W-:-:S02]  /*c8c0*/  FMUL.FTZ R14, R2, R38 ;  /* 0x00000026020e7220 */ /* 0x000fc40000410000 */
[----:B------:R-:W-:Y:S01]  /*c8d0*/  FMUL.FTZ R60, R2, R42 ;  /* 0x0000002a023c7220 */ /* 0x000fe20000410000 */
[----:B------:R-:W-:Y:S01]  /*c8e0*/  LEA.HI R0, R0, R55, RZ, 0x3 ;  /* 0x0000003700007211 */ /* 0x000fe200078f18ff */
[C---:B------:R-:W-:Y:S02]  /*c8f0*/  FMUL.FTZ R47, R2.reuse, R47 ;  /* 0x0000002f022f7220 */ /* 0x040fe40000410000 */
[----:B------:R-:W-:Y:S01]  /*c900*/  FMUL.FTZ R4, R2, R46 ;  /* 0x0000002e02047220 */ /* 0x000fe20000410000 */
[----:B------:R-:W-:Y:S01]  /*c910*/  LOP3.LUT R0, R0, 0xfffffff8, RZ, 0xc0, !PT ;  /* 0xfffffff800007812 */ /* 0x000fe200078ec0ff */
        /* <DEDUP_REMOVED lines=100> */
[----:B------:R-:W-:Y:S01]  /*cf60*/  FMUL.FTZ R130, R2, R130 ;  /* 0x0000008202827220 */ /* 0x000fe20000410000 */
[----:B------:R-:W-:Y:S02]  /*cf70*/  IADD3 R2, R55, -R0, RZ ;  /* 0x8000000037027210 */ /* 0x000fe40007ffe0ff */
[----:B------:R-:W-:Y:S02]  /*cf80*/  LOP3.LUT R0, R21, 0x3ffffffc, RZ, 0xc0, !PT ;  /* 0x3ffffffc15007812 */ /* 0x000fe400078ec0ff */
[----:B------:R-:W-:Y:S02]  /*cf90*/  SHF.L.U32 R4, R2, 0x6, RZ ;  /* 0x0000000602047819 */ /* 0x000fe400000006ff */
[----:B------:R-:W-:Y:S02]  /*cfa0*/  IADD3 R15, -R0, R81, RZ ;  /* 0x00000051000f7210 */ /* 0x000fe40007ffe1ff */
[----:B------:R-:W-:Y:S02]  /*cfb0*/  LOP3.LUT R0, R4, 0x1c0, RZ, 0xc0, !PT ;  /* 0x000001c004007812 */ /* 0x000fe400078ec0ff */
[----:B------:R-:W-:-:S02]  /*cfc0*/  LOP3.LUT R4, R2, 0x1, RZ, 0xc0, !PT ;  /* 0x0000000102047812 */ /* 0x000fc400078ec0ff */
[----:B------:R-:W-:Y:S02]  /*cfd0*/  LEA R15, R14, R15, 0x9 ;  /* 0x0000000f0e0f7211 */ /* 0x000fe400078e48ff */
[----:B------:R-:W-:Y:S02]  /*cfe0*/  LEA.HI R0, R0, R0, RZ, 0x1d ;  /* 0x0000000000007211 */ /* 0x000fe400078fe8ff */
[----:B------:R-:W-:Y:S02]  /*cff0*/  ISETP.NE.U32.AND P0, PT, R4, 0x1, PT ;  /* 0x000000010400780c */ /* 0x000fe40003f05070 */
[----:B------:R-:W-:Y:S02]  /*d000*/  LEA R0, R15, R0, 0x1 ;  /* 0x000000000f007211 */ /* 0x000fe400078e08ff */
[----:B------:R-:W-:Y:S02]  /*d010*/  R2P PR, R2, 0x6 ;  /* 0x0000000602007804 */ /* 0x000fe40000000000 */
[----:B------:R-:W-:-:S02]  /*d020*/  SHF.L.U32 R0, R0, 0x1, RZ ;  /* 0x0000000100007819 */ /* 0x000fc400000006ff */
[----:B------:R-:W-:Y:S02]  /*d030*/  MOV R4, 0x20 ;  /* 0x0000002000047802 */ /* 0x000fe40000000f00 */
        /* <DEDUP_REMOVED lines=132> */
.L_x_834:
[----:B--234-:R-:W-:Y:S05]  /*d880*/  BSYNC B0 ;  /* 0x0000000000007941 */ /* 0x01cfea0003800000 */
.L_x_833:
[----:B------:R-:W2:Y:S04]  /*d890*/  LDL.64 R84, [R1+0x8] ;  /* 0x0000080001547983 */ /* 0x000ea80000100a00 */
[----:B------:R3:W5:Y:S04]  /*d8a0*/  LDL R15, [R1+0x1c] ;  /* 0x00001c00010f7983 */ /* 0x0007680000100800 */
        /* <DEDUP_REMOVED lines=17> */
[----:B------:R-:W-:Y:S01]  /*d9c0*/  IADD3.X R5, R0, UR7, RZ, P0, !PT ;  /* 0x0000000700057c10 */ /* 0x000fe200087fe4ff */
[----:B------:R-:W-:Y:S01]  /*d9d0*/  IMAD.U32 R0, RZ, RZ, UR13 ;  /* 0x0000000dff007e24 */ /* 0x000fe2000f8e00ff */
[----:B------:R-:W-:Y:S02]  /*d9e0*/  ISETP.GE.AND P0, PT, R3, UR9, PT ;  /* 0x0000000903007c0c */ /* 0x000fe4000bf06270 */
[----:B------:R-:W-:Y:S01]  /*d9f0*/  SHF.R.S32.HI R3, RZ, 0x1f, R2 ;  /* 0x0000001fff037819 */ /* 0x000fe20000011402 */
[----:B-1----:R-:W-:-:S04]  /*da00*/  IMAD.WIDE.U32 R10, R10, c[0x0][0x1f0], R4 ;  /* 0x00007c000a0a7a25 */ /* 0x002fc800078e0004 */
[----:B------:R-:W-:Y:S01]  /*da10*/  IMAD.WIDE R2, R0, 0x40, R2 ;  /* 0x0000004000027825 */ /* 0x000fe200078e0202 */
[----:B------:R-:W-:-:S05]  /*da20*/  IADD3 R9, R11, UR4, RZ ;  /* 0x000000040b097c10 */ /* 0x000fca000fffe0ff */
        /* <DEDUP_REMOVED lines=16> */
.L_x_836:
[----:B---3--:R-:W-:Y:S05]  /*db30*/  BSYNC B0 ;  /* 0x0000000000007941 */ /* 0x008fea0003800000 */
.L_x_835:
        /* <DEDUP_REMOVED lines=22> */
.L_x_838:
[----:B------:R-:W-:Y:S05]  /*dca0*/  BSYNC B0 ;  /* 0x0000000000007941 */ /* 0x000fea0003800000 */
.L_x_837:
        /* <DEDUP_REMOVED lines=22> */
.L_x_840:
[----:B------:R-:W-:Y:S05]  /*de10*/  BSYNC B0 ;  /* 0x0000000000007941 */ /* 0x000fea0003800000 */
.L_x_839:
[----:B------:R-:W-:-:S04]  /*de20*/  LEA.HI.SX32 R0, R12, 0x30, 0x1d ;  /* 0x000000300c007811 */ /* 0x000fc800078feaff */
[----:B------:R-:W-:-:S13]  /*de30*/  ISETP.GE.AND P0, PT, R0, UR9, PT ;  /* 0x0000000900007c0c */ /* 0x000fda000bf06270 */
[----:B------:R-:W-:Y:S05]  /*de40*/  @P0 EXIT ;  /* 0x000000000000094d */ /* 0x000fea0003800000 */
[----:B------:R-:W-:Y:S02]  /*de50*/  IADD3 R0, P0, R2, 0x30, RZ ;  /* 0x0000003002007810 */ /* 0x000fe40007f1e0ff */
[----:B------:R-:W-:Y:S02]  /*de60*/  ISETP.GE.AND P2, PT, R84, c[0x0][0x220], PT ;  /* 0x0000880054007a0c */ /* 0x000fe40003f46270 */
[----:B-----5:R-:W-:Y:S01]  /*de70*/  ISETP.GE.AND P1, PT, R15, c[0x0][0x220], PT ;  /* 0x000088000f007a0c */ /* 0x020fe20003f26270 */
[----:B------:R-:W-:Y:S01]  /*de80*/  IMAD.X R2, RZ, RZ, R3, P0 ;  /* 0x000000ffff027224 */ /* 0x000fe200000e0603 */
[----:B------:R-:W-:Y:S01]  /*de90*/  ISETP.GE.AND P0, PT, R14, c[0x0][0x220], PT ;  /* 0x000088000e007a0c */ /* 0x000fe20003f06270 */
[----:B------:R-:W-:Y:S02]  /*dea0*/  IMAD.MOV.U32 R3, RZ, RZ, R9 ;  /* 0x000000ffff037224 */ /* 0x000fe400078e0009 */
[----:B------:R-:W-:Y:S02]  /*deb0*/  IMAD R6, R2, c[0x0][0x1e8], RZ ;  /* 0x00007a0002067a24 */ /* 0x000fe400078e02ff */
[----:B------:R-:W-:-:S04]  /*dec0*/  IMAD.MOV.U32 R2, RZ, RZ, R10 ;  /* 0x000000ffff027224 */ /* 0x000fc800078e000a */
[----:B-1----:R-:W-:-:S04]  /*ded0*/  IMAD.WIDE.U32 R4, R0, c[0x0][0x1e8], R2 ;  /* 0x00007a0000047a25 */ /* 0x002fc800078e0002 */
[----:B------:R-:W-:Y:S01]  /*dee0*/  IMAD R0, R0, c[0x0][0x1ec], R6 ;  /* 0x00007b0000007a24 */ /* 0x000fe200078e0206 */
[----:B------:R-:W-:-:S03]  /*def0*/  LEA R2, P3, R4, c[0x0][0x1d0], 0x1 ;  /* 0x0000740004027a11 */ /* 0x000fc600078608ff */
        /* <DEDUP_REMOVED lines=9> */
.L_x_799:
        /* <DEDUP_REMOVED lines=80> */
.L_x_842:
[----:B------:R-:W-:Y:S05]  /*e490*/  BSYNC B0 ;  /* 0x0000000000007941 */ /* 0x000fea0003800000 */
.L_x_841:
        /* <DEDUP_REMOVED lines=22> */
.L_x_844:
[----:B------:R-:W-:Y:S05]  /*e600*/  BSYNC B0 ;  /* 0x0000000000007941 */ /* 0x000fea0003800000 */
.L_x_843:
        /* <DEDUP_REMOVED lines=22> */
.L_x_846:
[----:B------:R-:W-:Y:S05]  /*e770*/  BSYNC B0 ;  /* 0x0000000000007941 */ /* 0x000fea0003800000 */
.L_x_845:
        /* <DEDUP_REMOVED lines=21> */
.L_x_848:
[----:B------:R-:W-:Y:S05]  /*e8d0*/  BSYNC B0 ;  /* 0x0000000000007941 */ /* 0x000fea0003800000 */
.L_x_847:
        /* <DEDUP_REMOVED lines=35> */
.L_x_849:
        /* <DEDUP_REMOVED lines=15> */
.L_x_2040:


//--------------------- .text._ZN5flash16flash_fwd_kernelI23Flash_fwd_kernel_traitsILi256ELi64ELi64ELi4ELb0ELb0EN7cutlass10bfloat16_tE19Flash_kernel_traitsILi256ELi64ELi64ELi4ES3_EELb1ELb0ELb0ELb1ELb0ELb0ELb0ELb1EEEvNS_16Flash_fwd_paramsE --------------------------
	.section	.text._ZN5flash16flash_fwd_kernelI23Flash_fwd_kernel_traitsILi256ELi64ELi64ELi4ELb0ELb0EN7cutlass10bfloat16_tE19Flash_kernel_traitsILi256ELi64ELi64ELi4ES3_EELb1ELb0ELb0ELb1ELb0ELb0ELb0ELb1EEEvNS_16Flash_fwd_paramsE,"ax",@progbits
	.sectioninfo	@"SHI_REGISTERS=255"
	.align	128
        .global         _ZN5flash16flash_fwd_kernelI23Flash_fwd_kernel_traitsILi256ELi64ELi64ELi4ELb0ELb0EN7cutlass10bfloat16_tE19Flash_kernel_traitsILi256ELi64ELi64ELi4ES3_EELb1ELb0ELb0ELb1ELb0ELb0ELb0ELb1EEEvNS_16Flash_fwd_paramsE
        .type           _ZN5flash16flash_fwd_kernelI23Flash_fwd_kernel_traitsILi256ELi64ELi64ELi4ELb0ELb0EN7cutlass10bfloat16_tE19Flash_kernel_traitsILi256ELi64ELi64ELi4ES3_EELb1ELb0ELb0ELb1ELb0ELb0ELb0ELb1EEEvNS_16Flash_fwd_paramsE,@function
        .size           _ZN5flash16flash_fwd_kernelI23Flash_fwd_kernel_traitsILi256ELi64ELi64ELi4ELb0ELb0EN7cutlass10bfloat16_tE19Flash_kernel_traitsILi256ELi64ELi64ELi4ES3_EELb1ELb0ELb0ELb1ELb0ELb0ELb0ELb1EEEvNS_16Flash_fwd_paramsE,(.L_x_2041 - _ZN5flash16flash_fwd_kernelI23Flash_fwd_kernel_traitsILi256ELi64ELi64ELi4ELb0ELb0EN7cutlass10bfloat16_tE19Flash_kernel_traitsILi256ELi64ELi64ELi4ES3_EELb1ELb0ELb0ELb1ELb0ELb0ELb0ELb1EEEvNS_16Flash_fwd_paramsE)
        .other          _ZN5flash16flash_fwd_kernelI23Flash_fwd_kernel_traitsILi256ELi64ELi64ELi4ELb0ELb0EN7cutlass10bfloat16_tE19Flash_kernel_traitsILi256ELi64ELi64ELi4ES3_EELb1ELb0ELb0ELb1ELb0ELb0ELb0ELb1EEEvNS_16Flash_fwd_paramsE,@"STO_CUDA_ENTRY STV_DEFAULT"
_ZN5flash16flash_fwd_kernelI23Flash_fwd_kernel_traitsILi256ELi64ELi64ELi4ELb0ELb0EN7cutlass10bfloat16_tE19Flash_kernel_traitsILi256ELi64ELi64ELi4ES3_EELb1ELb0ELb0ELb1ELb0ELb0ELb0ELb1EEEvNS_16Flash_fwd_paramsE:
.text._ZN5flash16flash_fwd_kernelI23Flash_fwd_kernel_traitsILi256ELi64ELi64ELi4ELb0ELb0EN7cutlass10bfloat16_tE19Flash_kernel_traitsILi256ELi64ELi64ELi4ES3_EELb1ELb0ELb0ELb1ELb0ELb0ELb0ELb1EEEvNS_16Flash_fwd_paramsE:
        /* <DEDUP_REMOVED lines=51> */
[----:B------:R-:W2:Y:S04]  /*0330*/  @P0 LDG.E R5, [R12.64] ;  /* 0x000000140c050981 */ /* 0x000ea8000c1e1900 */
[----:B------:R-:W3:Y:S01]  /*0340*/  @P0 LDG.E R0, [R12.64+0x4] ;  /* 0x000004140c000981 */ /* 0x000ee2000c1e1900 */
[----:B------:R-:W-:Y:S02]  /*0350*/  PLOP3.LUT P1, PT, PT, PT, UP0, 0x80, 0x0 ;  /* 0x000000000000781c */ /* 0x000fe40003f2f008 */
[----:B------:R-:W-:-:S11]  /*0360*/  PLOP3.LUT P2, PT, PT, PT, UP1, 0x80, 0x0 ;  /* 0x000000000000781c */ /* 0x000fd60003f4f018 */
[----:B------:R-:W4:Y:S01]  /*0370*/  @P1 LDG.E R4, [R10.64] ;  /* 0x000000140a041981 */ /* 0x000f22000c1e1900 */
        /* <DEDUP_REMOVED lines=8> */
[----:B--2---:R-:W2:Y:S08]  /*0400*/  @P0 R2UR UR11, R5 ;  /* 0x00000000050b03c2 */ /* 0x004eb000000e0000 */
[----:B---3--:R-:W2:Y:S01]  /*0410*/  @P0 R2UR UR16, R0 ;  /* 0x00000000001003c2 */ /* 0x008ea200000e0000 */
[----:B------:R-:W-:-:S04]  /*0420*/  ISETP.NE.U32.AND P0, PT, RZ, c[0x0][0x248], PT ;  /* 0x00009200ff007a0c */ /* 0x000fc80003f05070 */
[----:B------:R-:W-:-:S03]  /*0430*/  ISETP.NE.AND.EX P0, PT, RZ, c[0x0][0x24c], PT, P0 ;  /* 0x00009300ff007a0c */ /* 0x000fc60003f05300 */
[----:B----4-:R3:W4:Y:S01]  /*0440*/  @P1 R2UR UR7, R4 ;  /* 0x00000000040713c2 */ /* 0x01072200000e0000 */
[----:B--2---:R-:W-:-:S07]  /*0450*/  @UP2 UIADD3 UR16, UR16, -UR11, URZ ;  /* 0x8000000b10102290 */ /* 0x004fce000fffe03f */
[----:B-----5:R3:W2:Y:S01]  /*0460*/  @!P2 R2UR UR24, R8 ;  /* 0x000000000818a3c2 */ /* 0x0206a200000e0000 */
[----:B------:R-:W-:Y:S01]  /*0470*/  LEA.HI R5, R9, R20, RZ, 0x5 ;  /* 0x0000001409057211 */ /* 0x000fe200078f28ff */
        /* <DEDUP_REMOVED lines=9> */
.L_x_850:
[----:B-1----:R-:W-:Y:S02]  /*0510*/  ULDC UR6, c[0x0][0x218] ;  /* 0x0000860000067ab9 */ /* 0x002fe40000000800 */
.L_x_851:
        /* <DEDUP_REMOVED lines=33> */
[----:B------:R-:W-:-:S03]  /*0730*/  PLOP3.LUT P0, PT, PT, PT, UP0, 0x80, 0x0 ;  /* 0x000000000000781c */ /* 0x000fc60003f0f008 */
[----:B------:R-:W-:Y:S02]  /*0740*/  @UP1 UIMAD.WIDE.U32 UR28, UR11, UR4, URZ ;  /* 0x000000040b1c12a5 */ /* 0x000fe4000f8e003f */
[----:B------:R-:W-:Y:S02]  /*0750*/  @!UP1 USHF.R.S32.HI UR17, URZ, 0x1f, UR19 ;  /* 0x0000001f3f119899 */ /* 0x000fe40008011413 */
[----:B------:R-:W-:Y:S02]  /*0760*/  @UP0 UIADD3 UR10, UR7, UR24, URZ ;  /* 0x00000018070a0290 */ /* 0x000fe4000fffe03f */
[----:B------:R-:W-:Y:S02]  /*0770*/  @UP1 UIMAD UR6, UR11, UR5, UR29 ;  /* 0x000000050b0612a4 */ /* 0x000fe4000f8e021d */
[----:B------:R-:W-:Y:S02]  /*0780*/  @!UP1 UIMAD UR17, UR17, UR8, URZ ;  /* 0x00000008111192a4 */ /* 0x000fe4000f8e023f */
[----:B------:R-:W-:-:S02]  /*0790*/  ULDC.64 UR4, c[0x0][0x198] ;  /* 0x0000660000047ab9 */ /* 0x000fc40000000a00 */
[----:B------:R-:W-:Y:S02]  /*07a0*/  @UP0 UIMAD.WIDE.U32 UR26, UR10, UR4, URZ ;  /* 0x000000040a1a02a5 */ /* 0x000fe4000f8e003f */
[----:B------:R-:W-:Y:S02]  /*07b0*/  @!UP1 UIMAD.WIDE.U32 UR30, UR19, UR8, URZ ;  /* 0x00000008131e92a5 */ /* 0x000fe4000f8e003f */
[----:B------:R-:W-:Y:S02]  /*07c0*/  @UP0 UIMAD UR10, UR10, UR5, UR27 ;  /* 0x000000050a0a02a4 */ /* 0x000fe4000f8e021b */
[----:B------:R-:W-:Y:S02]  /*07d0*/  ULDC UR8, c[0x0][0x1c0] ;  /* 0x0000700000087ab9 */ /* 0x000fe40000000800 */
[----:B------:R-:W-:Y:S02]  /*07e0*/  UIMAD UR8, UR19, UR8, UR18 ;  /* 0x00000008130872a4 */ /* 0x000fe4000f8e0212 */
[----:B------:R-:W-:-:S02]  /*07f0*/  ULDC UR5, c[0x0][0x224] ;  /* 0x0000890000057ab9 */ /* 0x000fc40000000800 */
[----:B------:R-:W-:Y:S02]  /*0800*/  UIMAD UR5, UR8, UR5, UR14 ;  /* 0x00000005080572a4 */ /* 0x000fe4000f8e020e */
[----:B------:R-:W-:Y:S02]  /*0810*/  USHF.L.U32 UR8, UR8, 0x5, URZ ;  /* 0x0000000508087899 */ /* 0x000fe4000800063f */
[----:B------:R-:W-:Y:S02]  /*0820*/  ULDC UR27, c[0x0][0x228] ;  /* 0x00008a00001b7ab9 */ /* 0x000fe40000000800 */
[----:B------:R-:W-:Y:S02]  /*0830*/  UIMAD UR27, UR5, UR27, URZ ;  /* 0x0000001b051b72a4 */ /* 0x000fe4000f8e023f */
[----:B------:R-:W-:Y:S01]  /*0840*/  USHF.R.S32.HI UR5, URZ, 0x1f, UR8 ;  /* 0x0000001f3f057899 */ /* 0x000fe20008011408 */
[--C-:B------:R-:W-:Y:S01]  /*0850*/  IADD3 R23, P2, P1, R2, UR8, R10.reuse ;  /* 0x0000000802177c10 */ /* 0x100fe2000f95e00a */
[----:B------:R-:W-:Y:S01]  /*0860*/  @!UP1 UIMAD UR4, UR19, UR9, UR17 ;  /* 0x00000009130492a4 */ /* 0x000fe2000f8e0211 */
[----:B------:R-:W-:Y:S01]  /*0870*/  SHF.R.S32.HI R2, RZ, 0x1f, R10 ;  /* 0x0000001fff027819 */ /* 0x000fe2000001140a */
[----:B------:R-:W-:-:S02]  /*0880*/  USHF.R.S32.HI UR9, URZ, 0x6, UR12 ;  /* 0x000000063f097899 */ /* 0x000fc4000801140c */
[----:B------:R-:W-:Y:S01]  /*0890*/  USHF.R.S32.HI UR17, URZ, 0x1f, UR18 ;  /* 0x0000001f3f117899 */ /* 0x000fe20008011412 */
[----:B------:R-:W-:Y:S01]  /*08a0*/  IADD3.X R2, R3, UR5, R2, P2, P1 ;  /* 0x0000000503027c10 */ /* 0x000fe200097e2402 */
[----:B------:R-:W-:Y:S02]  /*08b0*/  @!UP1 UIADD3 UR6, UR31, UR4, URZ ;  /* 0x000000041f069290 */ /* 0x000fe4000fffe03f */
        /* <DEDUP_REMOVED lines=11> */
[----:B------:R-:W-:-:S02]  /*0970*/  UIMAD UR8, UR8, UR4, URZ ;  /* 0x00000004080872a4 */ /* 0x000fc4000f8e023f */
[----:B------:R-:W-:Y:S02]  /*0980*/  UIMAD.WIDE.U32 UR30, UR19, UR4, UR30 ;  /* 0x00000004131e72a5 */ /* 0x000fe4000f8e001e */
[----:B------:R-:W-:-:S04]  /*0990*/  UIMAD UR5, UR19, UR5, UR8 ;  /* 0x00000005130572a4 */ /* 0x000fc8000f8e0208 */
[----:B------:R-:W-:Y:S02]  /*09a0*/  UIADD3 UR10, UR31, UR5, URZ ;  /* 0x000000051f0a7290 */ /* 0x000fe4000fffe03f */
[----:B------:R-:W-:Y:S02]  /*09b0*/  UMOV UR12, UR30 ;  /* 0x0000001e000c7c82 */ /* 0x000fe40008000000 */
.L_x_853:
        /* <DEDUP_REMOVED lines=32> */
[----:B------:R-:W-:-:S05]  /*0bc0*/  @UP0 UIMAD UR24, UR24, UR5, UR31 ;  /* 0x00000005181802a4 */ /* 0x000fca000f8e021f */
[----:B------:R-:W-:-:S03]  /*0bd0*/  @!UP2 ULOP3.LUT UR8, URZ, UR26, URZ, 0x33, !UPT ;  /* 0x0000001a3f08a292 */ /* 0x000fc6000f8e333f */
[----:B------:R-:W-:Y:S02]  /*0be0*/  @UP0 UMOV UR26, UR30 ;  /* 0x0000001e001a0c82 */ /* 0x000fe40008000000 */
[----:B------:R-:W-:Y:S01]  /*0bf0*/  USHF.R.S32.HI UR29, URZ, 0x1f, UR8 ;  /* 0x0000001f3f1d7899 */ /* 0x000fe20008011408 */
        /* <DEDUP_REMOVED lines=14> */
.L_x_854:
[CC--:B------:R-:W-:Y:S01]  /*0ce0*/  LEA.HI R3, R9.reuse, R20.reuse, RZ, 0x3 ;  /* 0x0000001409037211 */ /* 0x0c0fe200078f18ff */
[----:B------:R-:W1:Y:S01]  /*0cf0*/  S2R R12, SR_CTAID.Z ;  /* 0x00000000000c7919 */ /* 0x000e620000002700 */
[-C--:B------:R-:W-:Y:S01]  /*0d00*/  LEA.HI R7, R9, R20.reuse, RZ, 0x4 ;  /* 0x0000001409077211 */ /* 0x080fe200078f20ff */
[----:B------:R-:W-:Y:S01]  /*0d10*/  ULDC.64 UR4, c[0x0][0x1b8] ;  /* 0x00006e0000047ab9 */ /* 0x000fe20000000a00 */
[----:B------:R-:W-:Y:S01]  /*0d20*/  SHF.R.S32.HI R26, RZ, 0x3, R3 ;  /* 0x00000003ff1a7819 */ /* 0x000fe20000011403 */
[----:B------:R-:W-:Y:S01]  /*0d30*/  UIMAD UR4, UR29, UR4, URZ ;  /* 0x000000041d0472a4 */ /* 0x000fe2000f8e023f */
[----:B------:R-:W-:Y:S01]  /*0d40*/  LOP3.LUT R3, R3, 0xfffffff8, RZ, 0xc0, !PT ;  /* 0xfffffff803037812 */ /* 0x000fe200078ec0ff */
[----:B------:R-:W-:Y:S01]  /*0d50*/  IMAD.U32 R17, RZ, RZ, UR13 ;  /* 0x0000000dff117e24 */ /* 0x000fe2000f8e00ff */
[----:B------:R-:W-:Y:S01]  /*0d60*/  SHF.R.S32.HI R6, RZ, 0x4, R7 ;  /* 0x00000004ff067819 */ /* 0x000fe20000011407 */
[----:B------:R-:W-:Y:S01]  /*0d70*/  IMAD.SHL.U32 R248, R26, 0x40, RZ ;  /* 0x000000401af87824 */ /* 0x000fe200078e00ff */
[----:B------:R-:W-:Y:S01]  /*0d80*/  LEA.HI R9, R9, R20, RZ, 0x6 ;  /* 0x0000001409097211 */ /* 0x000fe200078f30ff */
[----:B------:R-:W-:Y:S01]  /*0d90*/  IMAD.IADD R0, R20, 0x1, -R3 ;  /* 0x0000000114007824 */ /* 0x000fe200078e0a03 */
[C---:B------:R-:W-:Y:S01]  /*0da0*/  LEA.HI R213, R7.reuse, R6, RZ, 0x1 ;  /* 0x0000000607d57211 */ /* 0x040fe200078f08ff */
[----:B------:R-:W-:Y:S01]  /*0db0*/  BSSY B0, `(.L_x_855) ;  /* 0x0000076000007945 */ /* 0x000fe20003800000 */
[----:B------:R-:W-:Y:S01]  /*0dc0*/  LOP3.LUT R248, R248, 0x1c0, RZ, 0xc0, !PT ;  /* 0x000001c0f8f87812 */ /* 0x000fe200078ec0ff */
[----:B------:R-:W-:Y:S01]  /*0dd0*/  IMAD.SHL.U32 R118, R0, 0x8, RZ ;  /* 0x0000000800767824 */ /* 0x000fe200078e00ff */
[----:B------:R-:W-:Y:S01]  /*0de0*/  LOP3.LUT R7, R7, 0xfffffff0, RZ, 0xc0, !PT ;  /* 0xfffffff007077812 */ /* 0x000fe200078ec0ff */
[----:B------:R-:W-:Y:S01]  /*0df0*/  IMAD.SHL.U32 R9, R9, 0x8, RZ ;  /* 0x0000000809097824 */ /* 0x000fe200078e00ff */
[----:B------:R-:W-:-:S02]  /*0e00*/  LOP3.LUT R213, R213, 0xfffffffe, RZ, 0xc0, !PT ;  /* 0xfffffffed5d57812 */ /* 0x000fc400078ec0ff */
[----:B------:R-:W-:Y:S01]  /*0e10*/  LOP3.LUT R3, R248, 0x38, R118, 0xf8, !PT ;  /* 0x00000038f8037812 */ /* 0x000fe200078ef876 */
[----:B------:R-:W-:Y:S01]  /*0e20*/  IMAD.IADD R4, R20, 0x1, -R7 ;  /* 0x0000000114047824 */ /* 0x000fe200078e0a07 */
[----:B------:R-:W-:Y:S01]  /*0e30*/  SHF.R.U32.HI R248, RZ, 0x3, R248 ;  /* 0x00000003fff87819 */ /* 0x000fe200000116f8 */
[----:B------:R-:W-:Y:S01]  /*0e40*/  IMAD.IADD R213, R6, 0x1, -R213 ;  /* 0x0000000106d57824 */ /* 0x000fe200078e0ad5 */
[----:B------:R-:W-:Y:S02]  /*0e50*/  SHF.R.S32.HI R119, RZ, 0x1f, R118 ;  /* 0x0000001fff777819 */ /* 0x000fe40000011476 */
[----:B------:R-:W-:Y:S01]  /*0e60*/  LOP3.LUT R248, R3, R248, RZ, 0x3c, !PT ;  /* 0x000000f803f87212 */ /* 0x000fe200078e3cff */
[----:B------:R-:W-:Y:S01]  /*0e70*/  IMAD.SHL.U32 R8, R213, 0x8, RZ ;  /* 0x00000008d5087824 */ /* 0x000fe200078e00ff */
[----:B------:R-:W-:Y:S01]  /*0e80*/  SHF.R.S32.HI R3, RZ, 0x1f, R4 ;  /* 0x0000001fff037819 */ /* 0x000fe20000011404 */
[----:B------:R-:W-:Y:S01]  /*0e90*/  IMAD.WIDE.U32 R18, R26, c[0x0][0x198], R118 ;  /* 0x000066001a127a25 */ /* 0x000fe200078e0076 */
[----:B------:R-:W-:Y:S01]  /*0ea0*/  IADD3 R14, P0, R118, UR28, RZ ;  /* 0x0000001c760e7c10 */ /* 0x000fe2000ff1e0ff */
[----:B------:R2:W-:Y:S01]  /*0eb0*/  STL.64 [R1+0x18], R118 ;  /* 0x0000187601007387 */ /* 0x0005e20000100a00 */
[----:B------:R-:W-:Y:S01]  /*0ec0*/  LEA.HI R3, R3, R4, RZ, 0x3 ;  /* 0x0000000403037211 */ /* 0x000fe200078f18ff */
[----:B------:R-:W-:Y:S01]  /*0ed0*/  UIMAD UR28, UR8, UR5, UR4 ;  /* 0x00000005081c72a4 */ /* 0x000fe2000f8e0204 */
[----:B------:R-:W-:Y:S01]  /*0ee0*/  IADD3.X R15, R119, UR6, RZ, P0, !PT ;  /* 0x00000006770f7c10 */ /* 0x000fe200087fe4ff */
[----:B------:R-:W-:Y:S01]  /*0ef0*/  ULDC.64 UR6, c[0x0][0x1b0] ;  /* 0x00006c0000067ab9 */ /* 0x000fe20000000a00 */
[----:B------:R-:W-:Y:S01]  /*0f00*/  LOP3.LUT R7, R3, 0xfffffff8, RZ, 0xc0, !PT ;  /* 0xfffffff803077812 */ /* 0x000fe200078ec0ff */
[----:B------:R-:W-:Y:S01]  /*0f10*/  UIMAD UR6, UR29, UR6, URZ ;  /* 0x000000061d0672a4 */ /* 0x000fe2000f8e023f */
[----:B------:R-:W-:Y:S01]  /*0f20*/  SHF.R.S32.HI R27, RZ, 0x1f, R26 ;  /* 0x0000001fff1b7819 */ /* 0x000fe2000001141a */
[----:B-1----:R-:W-:Y:S01]  /*0f30*/  IMAD.WIDE.U32 R12, R12, c[0x0][0x1a8], R14 ;  /* 0x00006a000c0c7a25 */ /* 0x002fe200078e000e */
[----:B------:R-:W-:Y:S01]  /*0f40*/  LOP3.LUT R248, R248, 0xfffffe00, R9, 0xf8, !PT ;  /* 0xfffffe00f8f87812 */ /* 0x000fe200078ef809 */
[----:B------:R-:W-:Y:S01]  /*0f50*/  UIMAD UR7, UR8, UR7, UR6 ;  /* 0x00000007080772a4 */ /* 0x000fe2000f8e0206 */
[----:B------:R-:W-:Y:S01]  /*0f60*/  IADD3 R18, P1, R18, UR12, RZ ;  /* 0x0000000c12127c10 */ /* 0x000fe2000ff3e0ff */
[----:B------:R-:W-:Y:S01]  /*0f70*/  IMAD.IADD R7, R4, 0x1, -R7 ;  /* 0x0000000104077824 */ /* 0x000fe200078e0a07 */
[----:B------:R-:W-:Y:S01]  /*0f80*/  UIADD3 UR6, -UR14, UR16, URZ ;  /* 0x000000100e067290 */ /* 0x000fe2000fffe13f */
[----:B------:R-:W-:Y:S01]  /*0f90*/  IMAD R9, R27, c[0x0][0x1a0], RZ ;  /* 0x000068001b097a24 */ /* 0x000fe200078e02ff */
[----:B------:R-:W-:Y:S01]  /*0fa0*/  ULDC.64 UR4, c[0x0][0x1a8] ;  /* 0x00006a0000047ab9 */ /* 0x000fe20000000a00 */
[----:B------:R-:W-:Y:S01]  /*0fb0*/  IMAD.WIDE.U32 R14, R26, c[0x0][0x1a0], R118 ;  /* 0x000068001a0e7a25 */ /* 0x000fe200078e0076 */
[C---:B------:R-:W-:Y:S01]  /*0fc0*/  LOP3.LUT P3, RZ, R7.reuse, 0x4, RZ, 0xc0, !PT ;  /* 0x0000000407ff7812 */ /* 0x040fe2000786c0ff */
[----:B------:R-:W-:Y:S01]  /*0fd0*/  UIMAD UR4, UR17, UR4, URZ ;  /* 0x00000004110472a4 */ /* 0x000fe2000f8e023f */
[C---:B------:R-:W-:Y:S01]  /*0fe0*/  LOP3.LUT P2, RZ, R7.reuse, 0x2, RZ, 0xc0, !PT ;  /* 0x0000000207ff7812 */ /* 0x040fe2000784c0ff */
[----:B------:R-:W-:Y:S01]  /*0ff0*/  IMAD.SHL.U32 R7, R7, 0x40, RZ ;  /* 0x0000004007077824 */ /* 0x000fe200078e00ff */
[----:B------:R-:W-:Y:S01]  /*1000*/  IADD3 R14, P0, R14, UR26, RZ ;  /* 0x0000001a0e0e7c10 */ /* 0x000fe2000ff1e0ff */
[----:B------:R-:W-:Y:S01]  /*1010*/  IMAD R11, R27, c[0x0][0x198], RZ ;  /* 0x000066001b0b7a24 */ /* 0x000fe200078e02ff */
[----:B------:R-:W-:Y:S01]  /*1020*/  UIMAD UR4, UR18, UR5, UR4 ;  /* 0x00000005120472a4 */ /* 0x000fe2000f8e0204 */
[C---:B------:R-:W-:Y:S01]  /*1030*/  IMAD R4, R26.reuse, c[0x0][0x1a4], R9 ;  /* 0x000069001a047a24 */ /* 0x040fe200078e0209 */
[----:B------:R-:W-:Y:S01]  /*1040*/  LOP3.LUT R7, R7, 0x1c0, RZ, 0xc0, !PT ;  /* 0x000001c007077812 */ /* 0x000fe200078ec0ff */
[----:B------:R-:W-:Y:S01]  /*1050*/  IMAD R6, R26, c[0x0][0x19c], R11 ;  /* 0x000067001a067a24 */ /* 0x000fe200078e020b */
[----:B------:R-:W-:Y:S01]  /*1060*/  SHF.R.S32.HI R11, RZ, 0x1f, R10 ;  /* 0x0000001fff0b7819 */ /* 0x000fe2000001140a */
[----:B------:R-:W-:Y:S01]  /*1070*/  IMAD.SHL.U32 R3, R3, 0x40, RZ ;  /* 0x0000004003037824 */ /* 0x000fe200078e00ff */
[----:B------:R-:W-:Y:S01]  /*1080*/  LOP3.LUT R8, R7, 0x8, R8, 0xf8, !PT ;  /* 0x0000000807087812 */ /* 0x000fe200078ef808 */
[----:B------:R-:W-:Y:S01]  /*1090*/  IMAD.WIDE R16, R17, 0x40, R26 ;  /* 0x0000004011107825 */ /* 0x000fe200078e021a */
[----:B------:R-:W-:-:S02]  /*10a0*/  SHF.R.U32.HI R7, RZ, 0x3, R7 ;  /* 0x00000003ff077819 */ /* 0x000fc40000011607 */
[----:B------:R-:W-:Y:S01]  /*10b0*/  IADD3.X R15, R15, UR24, R4, P0, !PT ;  /* 0x000000180f0f7c10 */ /* 0x000fe200087fe404 */
[----:B------:R-:W-:Y:S01]  /*10c0*/  IMAD.SHL.U32 R248, R248, 0x2, RZ ;  /* 0x00000002f8f87824 */ /* 0x000fe200078e00ff */
[----:B------:R-:W-:Y:S01]  /*10d0*/  IADD3.X R19, R19, UR10, R6, P1, !PT ;  /* 0x0000000a13137c10 */ /* 0x000fe20008ffe406 */
[----:B------:R-:W-:Y:S01]  /*10e0*/  IMAD.U32 R6, RZ, RZ, UR8 ;  /* 0x00000008ff067e24 */ /* 0x000fe2000f8e00ff */
[----:B------:R-:W-:Y:S01]  /*10f0*/  LOP3.LUT R4, R8, R7, RZ, 0x3c, !PT ;  /* 0x0000000708047212 */ /* 0x000fe200078e3cff */
[----:B------:R-:W-:Y:S01]  /*1100*/  IMAD.U32 R7, RZ, RZ, UR8 ;  /* 0x00000008ff077e24 */ /* 0x000fe2000f8e00ff */
[----:B------:R-:W-:Y:S01]  /*1110*/  ISETP.GE.AND P0, PT, R26, UR6, PT ;  /* 0x000000061a007c0c */ /* 0x000fe2000bf06270 */
[----:B------:R-:W-:Y:S01]  /*1120*/  IMAD.WIDE.U32 R36, R6, c[0x0][0x1b8], R14 ;  /* 0x00006e0006247a25 */ /* 0x000fe200078e000e */
[----:B------:R-:W-:Y:S02]  /*1130*/  SHF.R.S32.HI R6, RZ, 0x1f, R5 ;  /* 0x0000001fff067819 */ /* 0x000fe40000011405 */
[----:B------:R-:W-:Y:S01]  /*1140*/  LEA.HI R11, R11, R10, RZ, 0x2 ;  /* 0x0000000a0b0b7211 */ /* 0x000fe200078f10ff */
[----:B------:R-:W-:Y:S01]  /*1150*/  IMAD.WIDE.U32 R38, R7, c[0x0][0x1b0], R18 ;  /* 0x00006c0007267a25 */ /* 0x000fe200078e0012 */
[----:B------:R-:W-:-:S02]  /*1160*/  SHF.R.S32.HI R7, RZ, 0x5, R5 ;  /* 0x00000005ff077819 */ /* 0x000fc40000011405 */
[----:B------:R-:W-:Y:S01]  /*1170*/  LOP3.LUT R4, R4, 0xfffffe00, R3, 0xf8, !PT ;  /* 0xfffffe0004047812 */ /* 0x000fe200078ef803 */
[----:B------:R-:W-:Y:S01]  /*1180*/  IMAD.MOV.U32 R3, RZ, RZ, 0x20 ;  /* 0x00000020ff037424 */ /* 0x000fe200078e00ff */
[----:B------:R-:W-:Y:S01]  /*1190*/  IADD3 R41, R39, UR7, RZ ;  /* 0x0000000727297c10 */ /* 0x000fe2000fffe0ff */
[----:B------:R2:W-:Y:S01]  /*11a0*/  STL.64 [R1+0x8], R38 ;  /* 0x0000082601007387 */ /* 0x0005e20000100a00 */
[----:B------:R-:W-:Y:S01]  /*11b0*/  LEA.HI R6, R6, R7, RZ, 0x2 ;  /* 0x0000000706067211 */ /* 0x000fe200078f10ff */
[----:B------:R-:W-:Y:S01]  /*11c0*/  IMAD.MOV.U32 R8, RZ, RZ, 0x10 ;  /* 0x00000010ff087424 */ /* 0x000fe200078e00ff */
[----:B------:R-:W-:Y:S01]  /*11d0*/  SHF.R.S32.HI R22, RZ, 0x2, R11 ;  /* 0x00000002ff167819 */ /* 0x000fe2000001140b */
[----:B------:R2:W-:Y:S01]  /*11e0*/  STL.64 [R1], R36 ;  /* 0x0000002401007387 */ /* 0x0005e20000100a00 */
[----:B------:R-:W-:Y:S02]  /*11f0*/  LOP3.LUT R6, R6, 0xffffffc, RZ, 0xc0, !PT ;  /* 0x0ffffffc06067812 */ /* 0x000fe400078ec0ff */
[----:B------:R-:W-:Y:S01]  /*1200*/  IADD3 R15, R13, UR4, RZ ;  /* 0x000000040d0f7c10 */ /* 0x000fe2000fffe0ff */
[----:B------:R2:W-:Y:S01]  /*1210*/  STL [R1+0x14], R41 ;  /* 0x0000142901007387 */ /* 0x0005e20000100800 */
[----:B------:R-:W-:Y:S01]  /*1220*/  IADD3 R247, R37, UR28, RZ ;  /* 0x0000001c25f77c10 */ /* 0x000fe2000fffe0ff */
[----:B------:R-:W-:Y:S01]  /*1230*/  IMAD.IADD R5, R7, 0x1, -R6 ;  /* 0x0000000107057824 */ /* 0x000fe200078e0a06 */
[----:B------:R-:W-:-:S02]  /*1240*/  IADD3 R251, R118, 0x40, RZ ;  /* 0x0000004076fb7810 */ /* 0x000fc40007ffe0ff */
[C---:B------:R-:W-:Y:S01]  /*1250*/  IADD3 R250, R118.reuse, 0x80, RZ ;  /* 0x0000008076fa7810 */ /* 0x040fe20007ffe0ff */
[----:B------:R-:W-:Y:S01]  /*1260*/  IMAD R6, R5, 0x10, R22 ;  /* 0x0000001005067824 */ /* 0x000fe200078e0216 */
        /* <DEDUP_REMOVED lines=42> */
.L_x_856:
[----:B------:R-:W-:Y:S05]  /*1510*/  BSYNC B0 ;  /* 0x0000000000007941 */ /* 0x000fea0003800000 */
.L_x_855:
        /* <DEDUP_REMOVED lines=55> */
.L_x_858:
[----:B------:R-:W-:Y:S05]  /*1890*/  BSYNC B0 ;  /* 0x0000000000007941 */ /* 0x000fea0003800000 */
.L_x_857:
        /* <DEDUP_REMOVED lines=45> */
.L_x_860:
[----:B------:R-:W-:Y:S05]  /*1b70*/  BSYNC B0 ;  /* 0x0000000000007941 */ /* 0x000fea0003800000 */
.L_x_859:
        /* <DEDUP_REMOVED lines=48> */
.L_x_862:
[----:B------:R-:W-:Y:S05]  /*1e80*/  BSYNC B0 ;  /* 0x0000000000007941 */ /* 0x000fea0003800000 */
.L_x_861:
        /* <DEDUP_REMOVED lines=48> */
.L_x_864:
[----:B------:R-:W-:Y:S05]  /*2190*/  BSYNC B0 ;  /* 0x0000000000007941 */ /* 0x000fea0003800000 */
.L_x_863:
        /* <DEDUP_REMOVED lines=41> */
.L_x_866:
[----:B------:R-:W-:Y:S05]  /*2430*/  BSYNC B0 ;  /* 0x0000000000007941 */ /* 0x000fea0003800000 */
.L_x_865:
        /* <DEDUP_REMOVED lines=40> */
.L_x_868:
[----:B------:R-:W-:Y:S05]  /*26c0*/  BSYNC B0 ;  /* 0x0000000000007941 */ /* 0x000fea0003800000 */
.L_x_867:
        /* <DEDUP_REMOVED lines=42> */
.L_x_870:
[----:B------:R-:W-:Y:S05]  /*2970*/  BSYNC B0 ;  /* 0x0000000000007941 */ /* 0x000fea0003800000 */
.L_x_869:
        /* <DEDUP_REMOVED lines=16> */
[----:B-1----:R-:W-:Y:S01]  /*2a80*/  IMAD.U32 R14, RZ, RZ, UR6 ;  /* 0x00000006ff0e7e24 */ /* 0x002fe2000f8e00ff */
[----:B------:R-:W1:Y:S01]  /*2a90*/  @P0 MUFU.RCP R12, c[0x0][0x238] ;  /* 0x00008e00000c0b08 */ /* 0x000e620000001000 */
[----:B------:R-:W-:Y:S01]  /*2aa0*/  ISETP.GE.AND P1, PT, R26, UR28, PT ;  /* 0x0000001c1a007c0c */ /* 0x000fe2000bf26270 */
[----:B------:R-:W-:Y:S02]  /*2ab0*/  ULDC.64 UR4, c[0x0][0x1a0] ;  /* 0x0000680000047ab9 */ /* 0x000fe40000000a00 */
[----:B------:R-:W-:-:S05]  /*2ac0*/  IMAD.U32 R15, RZ, RZ, UR7 ;  /* 0x00000007ff0f7e24 */ /* 0x000fca000f8e00ff */
[----:B------:R-:W1:Y:S01]  /*2ad0*/  @P0 LDG.E R13, [R14.64] ;  /* 0x000000140e0d0981 */ /* 0x000e62000c1e1900 */
        /* <DEDUP_REMOVED lines=12> */
[----:B-1----:R-:W-:-:S04]  /*2ba0*/  @P0 FMUL.FTZ R12, R13, R12 ;  /* 0x0000000c0d0c0220 */ /* 0x002fc80000410000 */
[----:B------:R1:W5:Y:S01]  /*2bb0*/  @P0 R2UR UR6, R12 ;  /* 0x000000000c0603c2 */ /* 0x00036200000e0000 */
[C---:B------:R-:W-:Y:S02]  /*2bc0*/  LEA R14, P0, R16.reuse, R36, 0x6 ;  /* 0x00000024100e7211 */ /* 0x040fe400078030ff */
[----:B-1----:R-:W-:Y:S01]  /*2bd0*/  MOV R12, UR4 ;  /* 0x00000004000c7c02 */ /* 0x002fe20008000f00 */
[----:B------:R-:W-:Y:S02]  /*2be0*/  UMOV UR4, URZ ;  /* 0x0000003f00047c82 */ /* 0x000fe40008000000 */
[----:B-----5:R-:W-:Y:S01]  /*2bf0*/  @UP1 UMOV UR4, UR6 ;  /* 0x0000000600041c82 */ /* 0x020fe20008000000 */
[----:B------:R-:W-:Y:S01]  /*2c00*/  LEA.HI.X R15, R16, R247, R12, 0x6, P0 ;  /* 0x000000f7100f7211 */ /* 0x000fe200000f340c */
[----:B------:R-:W-:Y:S05]  /*2c10*/  @P1 BRA `(.L_x_872) ;  /* 0x0000021000001947 */ /* 0x000fea0003800000 */
[----:B---3--:R-:W-:Y:S02]  /*2c20*/  ISETP.GE.AND P5, PT, R118, c[0x0][0x220], PT ;  /* 0x0000880076007a0c */ /* 0x008fe40003fa6270 */
        /* <DEDUP_REMOVED lines=32> */
.L_x_872:
[----:B---3--:R-:W-:Y:S05]  /*2e30*/  BSYNC B0 ;  /* 0x0000000000007941 */ /* 0x008fea0003800000 */
.L_x_871:
        /* <DEDUP_REMOVED lines=8> */
[----:B-1----:R-:W-:Y:S01]  /*2ec0*/  IMAD.WIDE.U32 R16, R8, c[0x0][0x1a0], RZ ;  /* 0x0000680008107a25 */ /* 0x002fe200078e00ff */
        /* <DEDUP_REMOVED lines=35> */
.L_x_874:
[----:B------:R-:W-:Y:S05]  /*3100*/  BSYNC B0 ;  /* 0x0000000000007941 */ /* 0x000fea0003800000 */
.L_x_873:
        /* <DEDUP_REMOVED lines=15> */
[----:B------:R1:W-:Y:S02]  /*3200*/  @P5 STS.128 [R248+0x11000], RZ ;  /* 0x011000fff8005388 */ /* 0x0003e40000000c00 */
        /* <DEDUP_REMOVED lines=28> */
.L_x_876:
[----:B------:R-:W-:Y:S05]  /*33d0*/  BSYNC B0 ;  /* 0x0000000000007941 */ /* 0x000fea0003800000 */
.L_x_875:
        /* <DEDUP_REMOVED lines=16> */
[C---:B-1----:R-:W-:Y:S01]  /*34e0*/  @!P5 LEA R16, P6, R14.reuse, c[0x0][0x170], 0x1 ;  /* 0x00005c000e10da11 */ /* 0x042fe200078c08ff */
        /* <DEDUP_REMOVED lines=28> */
.L_x_878:
[----:B------:R-:W-:Y:S05]  /*36b0*/  BSYNC B0 ;  /* 0x0000000000007941 */ /* 0x000fea0003800000 */
.L_x_877:
        /* <DEDUP_REMOVED lines=9> */
[----:B------:R-:W-:Y:S01]  /*3750*/  LOP3.LUT R8, R9, 0x8, R8, 0xf8, !PT ;  /* 0x0000000809087812 */ /* 0x000fe200078ef808 */
[----:B------:R-:W-:Y:S01]  /*3760*/  IMAD R28, R7, 0x10, R22 ;  /* 0x00000010071c7824 */ /* 0x000fe200078e0216 */
        /* <DEDUP_REMOVED lines=9> */
[----:B------:R-:W-:Y:S01]  /*3800*/  LDSM.16.M88.4 R84, [R209] ;  /* 0x00000000d154783b */ /* 0x000fe20000000200 */
[----:B------:R-:W-:Y:S02]  /*3810*/  IADD3 R28, R28, UR14, RZ ;  /* 0x0000000e1c1c7c10 */ /* 0x000fe4000fffe0ff */
[----:B------:R-:W-:-:S05]  /*3820*/  IMAD.SHL.U32 R213, R213, 0x2, RZ ;  /* 0x00000002d5d57824 */ /* 0x000fca00078e00ff */
[----:B------:R-:W5:Y:S01]  /*3830*/  LDSM.16.M88.4 R60, [R213+0x8000] ;  /* 0x00800000d53c783b */ /* 0x000f620000000200 */
[C---:B------:R-:W-:Y:S02]  /*3840*/  IADD3 R0, R213.reuse, 0x8000, RZ ;  /* 0x00008000d5007810 */ /* 0x040fe40007ffe0ff */
[----:B------:R-:W-:Y:S01]  /*3850*/  IADD3 R211, R213, 0x8020, RZ ;  /* 0x00008020d5d37810 */ /* 0x000fe20007ffe0ff */
[----:B------:R-:W1:Y:S01]  /*3860*/  LDSM.16.M88.4 R52, [R213+0x8800] ;  /* 0x00880000d534783b */ /* 0x000e620000000200 */
[----:B------:R-:W-:Y:S01]  /*3870*/  @P1 IADD3 R211, R0, -0x20, RZ ;  /* 0xffffffe000d31810 */ /* 0x000fe20007ffe0ff */
[----:B------:R-:W-:Y:S02]  /*3880*/  IMAD.MOV.U32 R0, RZ, RZ, 0x40 ;  /* 0x00000040ff007424 */ /* 0x000fe400078e00ff */
[----:B-1----:R-:W1:Y:S01]  /*3890*/  LDSM.16.M88.4 R12, [R213+0x9000] ;  /* 0x00900000d50c783b */ /* 0x002e620000000200 */
[C---:B------:R-:W-:Y:S02]  /*38a0*/  IADD3 R203, R211.reuse, 0x800, RZ ;  /* 0x00000800d3cb7810 */ /* 0x040fe40007ffe0ff */
[----:B------:R-:W-:Y:S01]  /*38b0*/  SEL R0, R0, 0xffffffc0, !P2 ;  /* 0xffffffc000007807 */ /* 0x000fe20005000000 */
[----:B------:R-:W2:Y:S01]  /*38c0*/  LDSM.16.M88.4 R32, [R213+0x9800] ;  /* 0x00980000d520783b */ /* 0x000ea20000000200 */
[----:B------:R-:W-:-:S02]  /*38d0*/  IADD3 R202, R211, 0x1000, RZ ;  /* 0x00001000d3ca7810 */ /* 0x000fc40007ffe0ff */
[----:B------:R-:W-:Y:S01]  /*38e0*/  IADD3 R201, R211, 0x1800, RZ ;  /* 0x00001800d3c97810 */ /* 0x000fe20007ffe0ff */
[----:B--2---:R-:W2:Y:S01]  /*38f0*/  LDSM.16.M88.4 R36, [R211] ;  /* 0x00000000d324783b */ /* 0x004ea20000000200 */
[----:B------:R-:W-:Y:S01]  /*3900*/  IMAD.IADD R207, R213, 0x1, R0 ;  /* 0x00000001d5cf7824 */ /* 0x000fe200078e0200 */
[C---:B------:R-:W-:Y:S01]  /*3910*/  IADD3 R199, R211.reuse, 0x2000, RZ ;  /* 0x00002000d3c77810 */ /* 0x040fe20007ffe0ff */
[----:B------:R-:W-:Y:S01]  /*3920*/  IMAD.IADD R200, R0, 0x1, R211 ;  /* 0x0000000100c87824 */ /* 0x000fe200078e02d3 */
[----:B------:R-:W3:Y:S01]  /*3930*/  LDSM.16.M88.4 R40, [R211+0x800] ;  /* 0x00080000d328783b */ /* 0x000ee20000000200 */
[----:B------:R-:W-:Y:S01]  /*3940*/  IMAD.U32 R0, RZ, RZ, UR29 ;  /* 0x0000001dff007e24 */ /* 0x000fe2000f8e00ff */
[C---:B------:R-:W-:Y:S02]  /*3950*/  IADD3 R198, R211.reuse, 0x2800, RZ ;  /* 0x00002800d3c67810 */ /* 0x040fe40007ffe0ff */
[----:B------:R-:W4:Y:S01]  /*3960*/  LDSM.16.M88.4 R68, [R211+0x1800] ;  /* 0x00180000d344783b */ /* 0x000f220000000200 */
[----:B------:R-:W-:Y:S01]  /*3970*/  IMAD R0, R0, 0x40, R25 ;  /* 0x0000004000007824 */ /* 0x000fe200078e0219 */
[----:B------:R-:W-:-:S02]  /*3980*/  IADD3 R197, R211, 0x3000, RZ ;  /* 0x00003000d3c57810 */ /* 0x000fc40007ffe0ff */
[----:B------:R-:W-:Y:S01]  /*3990*/  LDSM.16.M88.4 R44, [R207+0x8000] ;  /* 0x00800000cf2c783b */ /* 0x000fe20000000200 */
[----:B------:R-:W-:Y:S02]  /*39a0*/  IADD3 R196, R211, 0x3800, RZ ;  /* 0x00003800d3c47810 */ /* 0x000fe40007ffe0ff */
[C---:B------:R-:W-:Y:S01]  /*39b0*/  IADD3 R22, R0.reuse, 0x1, RZ ;  /* 0x0000000100167810 */ /* 0x040fe20007ffe0ff */
[----:B------:R-:W-:Y:S01]  /*39c0*/  LDSM.16.M88.4 R92, [R207+0x9800] ;  /* 0x00980000cf5c783b */ /* 0x000fe20000000200 */
[C---:B------:R-:W-:Y:S02]  /*39d0*/  IADD3 R24, R0.reuse, 0x8, RZ ;  /* 0x0000000800187810 */ /* 0x040fe40007ffe0ff */
[C---:B------:R-:W-:Y:S01]  /*39e0*/  IADD3 R104, R0.reuse, 0x30, RZ ;  /* 0x0000003000687810 */ /* 0x040fe20007ffe0ff */
[----:B------:R-:W-:Y:S01]  /*39f0*/  LDSM.16.M88.4 R80, [R200] ;  /* 0x00000000c850783b */ /* 0x000fe20000000200 */
[----:B------:R-:W-:Y:S02]  /*3a00*/  IADD3 R100, R0, 0x31, RZ ;  /* 0x0000003100647810 */ /* 0x000fe40007ffe0ff */
[----:B------:R-:W-:Y:S01]  /*3a10*/  ISETP.GE.AND P1, PT, R22, UR15, PT ;  /* 0x0000000f16007c0c */ /* 0x000fe2000bf26270 */
[----:B-----5:R-:W-:Y:S01]  /*3a20*/  HMMA.16816.F32.BF16 R64, R88, R60, RZ ;  /* 0x0000003c5840723c */ /* 0x020fe200000418ff */
[----:B------:R-:W-:Y:S01]  /*3a30*/  LDSM.16.M88.4 R76, [R200+0x800] ;  /* 0x00080000c84c783b */ /* 0x000fe20000000200 */
[----:B------:R-:W-:-:S02]  /*3a40*/  IADD3 R96, R0, 0x28, RZ ;  /* 0x0000002800607810 */ /* 0x000fc40007ffe0ff */
[C---:B------:R-:W-:Y:S01]  /*3a50*/  IADD3 R98, R0.reuse, 0x29, RZ ;  /* 0x0000002900627810 */ /* 0x040fe20007ffe0ff */
[----:B------:R-:W-:Y:S01]  /*3a60*/  LDSM.16.M88.4 R72, [R200+0x1000] ;  /* 0x00100000c848783b */ /* 0x000fe20000000200 */
[C---:B------:R-:W-:Y:S02]  /*3a70*/  IADD3 R102, R0.reuse, 0x38, RZ ;  /* 0x0000003800667810 */ /* 0x040fe40007ffe0ff */
[C---:B------:R-:W-:Y:S01]  /*3a80*/  HMMA.16816.F32.BF16 R56, R88.reuse, R52, RZ ;  /* 0x000000345838723c */ /* 0x040fe200000418ff */
[C---:B------:R-:W-:Y:S02]  /*3a90*/  IADD3 R106, R0.reuse, 0x39, RZ ;  /* 0x00000039006a7810 */ /* 0x040fe40007ffe0ff */
[----:B------:R-:W-:Y:S02]  /*3aa0*/  ISETP.GE.AND P2, PT, R0, UR15, PT ;  /* 0x0000000f00007c0c */ /* 0x000fe4000bf46270 */
[----:B------:R-:W-:Y:S02]  /*3ab0*/  ISETP.GE.AND P0, PT, R24, UR15, PT ;  /* 0x0000000f18007c0c */ /* 0x000fe4000bf06270 */
[C---:B------:R-:W-:Y:S01]  /*3ac0*/  IADD3 R195, R211.reuse, 0x4000, RZ ;  /* 0x00004000d3c37810 */ /* 0x040fe20007ffe0ff */
[----:B-1----:R-:W-:Y:S01]  /*3ad0*/  HMMA.16816.F32.BF16 R16, R88, R12, RZ ;  /* 0x0000000c5810723c */ /* 0x002fe200000418ff */
[----:B------:R-:W-:-:S02]  /*3ae0*/  IADD3 R194, R211, 0x4800, RZ ;  /* 0x00004800d3c27810 */ /* 0x000fc40007ffe0ff */
[C---:B------:R-:W-:Y:S02]  /*3af0*/  IADD3 R193, R211.reuse, 0x5000, RZ ;  /* 0x00005000d3c17810 */ /* 0x040fe40007ffe0ff */
[C---:B------:R-:W-:Y:S02]  /*3b00*/  IADD3 R192, R211.reuse, 0x5800, RZ ;  /* 0x00005800d3c07810 */ /* 0x040fe40007ffe0ff */
[C---:B------:R-:W-:Y:S01]  /*3b10*/  IADD3 R191, R211.reuse, 0x6000, RZ ;  /* 0x00006000d3bf7810 */ /* 0x040fe20007ffe0ff */
[----:B------:R-:W-:Y:S01]  /*3b20*/  HMMA.16816.F32.BF16 R60, R88, R62, RZ ;  /* 0x0000003e583c723c */ /* 0x000fe200000418ff */
[C---:B------:R-:W-:Y:S02]  /*3b30*/  IADD3 R190, R211.reuse, 0x6800, RZ ;  /* 0x00006800d3be7810 */ /* 0x040fe40007ffe0ff */
[C---:B------:R-:W-:Y:S02]  /*3b40*/  IADD3 R189, R211.reuse, 0x7000, RZ ;  /* 0x00007000d3bd7810 */ /* 0x040fe40007ffe0ff */
[----:B------:R-:W-:-:S03]  /*3b50*/  IADD3 R188, R211, 0x7800, RZ ;  /* 0x00007800d3bc7810 */ /* 0x000fc60007ffe0ff */
[C---:B------:R-:W-:Y:S08]  /*3b60*/  HMMA.16816.F32.BF16 R52, R88.reuse, R54, RZ ;  /* 0x000000365834723c */ /* 0x040ff000000418ff */
[C---:B------:R-:W-:Y:S08]  /*3b70*/  HMMA.16816.F32.BF16 R12, R88.reuse, R14, RZ ;  /* 0x0000000e580c723c */ /* 0x040ff000000418ff */
[C---:B------:R-:W-:Y:S08]  /*3b80*/  HMMA.16816.F32.BF16 R8, R88.reuse, R32, RZ ;  /* 0x000000205808723c */ /* 0x040ff000000418ff */
[----:B------:R-:W-:Y:S01]  /*3b90*/  HMMA.16816.F32.BF16 R88, R88, R34, RZ ;  /* 0x000000225858723c */ /* 0x000fe200000418ff */
[----:B------:R-:W1:Y:S07]  /*3ba0*/  LDSM.16.M88.4 R32, [R211+0x1000] ;  /* 0x00100000d320783b */ /* 0x000e6e0000000200 */
[C---:B--2---:R-:W-:Y:S08]  /*3bb0*/  HMMA.16816.F32.BF16 R64, R48.reuse, R36, R64 ;  /* 0x000000243040723c */ /* 0x044ff00000041840 */
[C---:B------:R-:W-:Y:S01]  /*3bc0*/  HMMA.16816.F32.BF16 R60, R48.reuse, R38, R60 ;  /* 0x00000026303c723c */ /* 0x040fe2000004183c */
[----:B------:R-:W2:Y:S07]  /*3bd0*/  LDSM.16.M88.4 R36, [R210] ;  /* 0x00000000d224783b */ /* 0x000eae0000000200 */
[C---:B---3--:R-:W-:Y:S08]  /*3be0*/  HMMA.16816.F32.BF16 R56, R48.reuse, R40, R56 ;  /* 0x000000283038723c */ /* 0x048ff00000041838 */
[C---:B------:R-:W-:Y:S01]  /*3bf0*/  HMMA.16816.F32.BF16 R52, R48.reuse, R42, R52 ;  /* 0x0000002a3034723c */ /* 0x040fe20000041834 */
[----:B------:R-:W3:Y:S07]  /*3c00*/  LDSM.16.M88.4 R40, [R207+0x8800] ;  /* 0x00880000cf28783b */ /* 0x000eee0000000200 */
[C---:B----4-:R-:W-:Y:S08]  /*3c10*/  HMMA.16816.F32.BF16 R8, R48.reuse, R68, R8 ;  /* 0x000000443008723c */ /* 0x050ff00000041808 */
        /* <DEDUP_REMOVED lines=17> */
[----:B------:R-:W5:Y:S06]  /*3d30*/  LDSM.16.M88.4 R36, [R213+0xb800] ;  /* 0x00b80000d524783b */ /* 0x000f6c0000000200 */
[C---:B------:R-:W-:Y:S01]  /*3d40*/  IADD3 R94, R0.reuse, 0x21, RZ ;  /* 0x00000021005e7810 */ /* 0x040fe20007ffe0ff */
        /* <DEDUP_REMOVED lines=21> */
[C---:B-----5:R-:W-:Y:S01]  /*3ea0*/  HMMA.16816.F32.BF16 R80, R48.reuse, R36, R8 ;  /* 0x000000243050723c */ /* 0x060fe20000041808 */
[----:B------:R-:W4:Y:S07]  /*3eb0*/  LDSM.16.M88.4 R8, [R207+0xa000] ;  /* 0x00a00000cf08783b */ /* 0x000f2e0000000200 */
[----:B------:R-:W-:Y:S01]  /*3ec0*/  HMMA.16816.F32.BF16 R88, R48, R38, R88 ;  /* 0x000000263058723c */ /* 0x000fe20000041858 */
[----:B------:R-:W5:Y:S04]  /*3ed0*/  LDSM.16.M88.4 R36, [R207+0xa800] ;  /* 0x00a80000cf24783b */ /* 0x000f680000000200 */
[----:B------:R-:W1:Y:S03]  /*3ee0*/  LDSM.16.M88.4 R48, [R207+0xb000] ;  /* 0x00b00000cf30783b */ /* 0x000e660000000200 */
[C---:B--2---:R-:W-:Y:S08]  /*3ef0*/  HMMA.16816.F32.BF16 R64, R68.reuse, R44, R64 ;  /* 0x0000002c4440723c */ /* 0x044ff00000041840 */
[C---:B------:R-:W-:Y:S01]  /*3f00*/  HMMA.16816.F32.BF16 R60, R68.reuse, R46, R60 ;  /* 0x0000002e443c723c */ /* 0x040fe2000004183c */
[----:B------:R-:W2:Y:S07]  /*3f10*/  LDSM.16.M88.4 R44, [R207+0xb800] ;  /* 0x00b80000cf2c783b */ /* 0x000eae0000000200 */
[C---:B------:R-:W-:Y:S08]  /*3f20*/  HMMA.16816.F32.BF16 R16, R68.reuse, R72, R16 ;  /* 0x000000484410723c */ /* 0x040ff00000041810 */
[C---:B---3--:R-:W-:Y:S08]  /*3f30*/  HMMA.16816.F32.BF16 R56, R68.reuse, R40, R56 ;  /* 0x000000284438723c */ /* 0x048ff00000041838 */
[C---:B------:R-:W-:Y:S01]  /*3f40*/  HMMA.16816.F32.BF16 R52, R68.reuse, R42, R52 ;  /* 0x0000002a4434723c */ /* 0x040fe20000041834 */
[----:B------:R-:W-:Y:S07]  /*3f50*/  LDSM.16.M88.4 R40, [R209+0x2000] ;  /* 0x00200000d128783b */ /* 0x000fee0000000200 */
[C---:B------:R-:W-:Y:S01]  /*3f60*/  HMMA.16816.F32.BF16 R72, R68.reuse, R74, R12 ;  /* 0x0000004a4448723c */ /* 0x040fe2000004180c */
[----:B------:R-:W3:Y:S07]  /*3f70*/  LDSM.16.M88.4 R12, [R200+0x2000] ;  /* 0x00200000c80c783b */ /* 0x000eee0000000200 */
[C---:B-1----:R-:W-:Y:S08]  /*3f80*/  HMMA.16816.F32.BF16 R80, R68.reuse, R32, R80 ;  /* 0x000000204450723c */ /* 0x042ff00000041850 */
        /* <DEDUP_REMOVED lines=8> */
[----:B------:R-:W-:Y:S07]  /*4010*/  LDSM.16.M88.4 R36, [R213+0xc000] ;  /* 0x00c00000d524783b */ /* 0x000fee0000000200 */
[C---:B------:R-:W-:Y:S08]  /*4020*/  HMMA.16816.F32.BF16 R16, R76.reuse, R48, R16 ;  /* 0x000000304c10723c */ /* 0x040ff00000041810 */
[C---:B------:R-:W-:Y:S01]  /*4030*/  HMMA.16816.F32.BF16 R72, R76.reuse, R50, R72 ;  /* 0x000000324c48723c */ /* 0x040fe20000041848 */
[----:B------:R-:W5:Y:S07]  /*4040*/  LDSM.16.M88.4 R48, [R214+0x4000] ;  /* 0x00400000d630783b */ /* 0x000f6e0000000200 */
[C---:B--2---:R-:W-:Y:S08]  /*4050*/  HMMA.16816.F32.BF16 R80, R76.reuse, R44, R80 ;  /* 0x0000002c4c50723c */ /* 0x044ff00000041850 */
[----:B------:R-:W-:Y:S01]  /*4060*/  HMMA.16816.F32.BF16 R88, R76, R46, R88 ;  /* 0x0000002e4c58723c */ /* 0x000fe20000041858 */
[----:B------:R-:W2:Y:S04]  /*4070*/  LDSM.16.M88.4 R76, [R213+0xd000] ;  /* 0x00d00000d54c783b */ /* 0x000ea80000000200 */
[----:B------:R-:W2:Y:S03]  /*4080*/  LDSM.16.M88.4 R44, [R213+0xc800] ;  /* 0x00c80000d52c783b */ /* 0x000ea60000000200 */
[C---:B---3--:R-:W-:Y:S08]  /*4090*/  HMMA.16816.F32.BF16 R64, R40.reuse, R12, R64 ;  /* 0x0000000c2840723c */ /* 0x048ff00000041840 */
[C---:B------:R-:W-:Y:S01]  /*40a0*/  HMMA.16816.F32.BF16 R60, R40.reuse, R14, R60 ;  /* 0x0000000e283c723c */ /* 0x040fe2000004183c */
[----:B------:R-:W-:Y:S07]  /*40b0*/  LDSM.16.M88.4 R12, [R212+0x4000] ;  /* 0x00400000d40c783b */ /* 0x000fee0000000200 */
[C---:B-1----:R-:W-:Y:S08]  /*40c0*/  HMMA.16816.F32.BF16 R56, R40.reuse, R32, R56 ;  /* 0x000000202838723c */ /* 0x042ff00000041838 */
[C---:B------:R-:W-:Y:S01]  /*40d0*/  HMMA.16816.F32.BF16 R52, R40.reuse, R34, R52 ;  /* 0x000000222834723c */ /* 0x040fe20000041834 */
[----:B------:R-:W1:Y:S07]  /*40e0*/  LDSM.16.M88.4 R32, [R213+0xd800] ;  /* 0x00d80000d520783b */ /* 0x000e6e0000000200 */
[C---:B----4-:R-:W-:Y:S08]  /*40f0*/  HMMA.16816.F32.BF16 R16, R40.reuse, R8, R16 ;  /* 0x000000082810723c */ /* 0x050ff00000041810 */
[C---:B------:R-:W-:Y:S01]  /*4100*/  HMMA.16816.F32.BF16 R72, R40.reuse, R10, R72 ;  /* 0x0000000a2848723c */ /* 0x040fe20000041848 */
[----:B------:R-:W3:Y:S07]  /*4110*/  LDSM.16.M88.4 R8, [R211+0x4000] ;  /* 0x00400000d308783b */ /* 0x000eee0000000200 */
[C---:B------:R-:W-:Y:S08]  /*4120*/  HMMA.16816.F32.BF16 R80, R40.reuse, R68, R80 ;  /* 0x000000442850723c */ /* 0x040ff00000041850 */
[----:B------:R-:W-:Y:S01]  /*4130*/  HMMA.16816.F32.BF16 R88, R40, R70, R88 ;  /* 0x000000462858723c */ /* 0x000fe20000041858 */
[----:B------:R-:W-:Y:S07]  /*4140*/  LDSM.16.M88.4 R40, [R211+0x4800] ;  /* 0x00480000d328783b */ /* 0x000fee0000000200 */
[C---:B-----5:R-:W-:Y:S08]  /*4150*/  HMMA.16816.F32.BF16 R64, R48.reuse, R36, R64 ;  /* 0x000000243040723c */ /* 0x060ff00000041840 */
[C---:B------:R-:W-:Y:S01]  /*4160*/  HMMA.16816.F32.BF16 R60, R48.reuse, R38, R60 ;  /* 0x00000026303c723c */ /* 0x040fe2000004183c */
[----:B------:R-:W4:Y:S07]  /*4170*/  LDSM.16.M88.4 R36, [R211+0x5000] ;  /* 0x00500000d324783b */ /* 0x000f2e0000000200 */
[C---:B--2---:R-:W-:Y:S01]  /*4180*/  HMMA.16816.F32.BF16 R68, R48.reuse, R76, R16 ;  /* 0x0000004c3044723c */ /* 0x044fe20000041810 */
[----:B------:R-:W-:Y:S07]  /*4190*/  LDSM.16.M88.4 R16, [R207+0xc000] ;  /* 0x00c00000cf10783b */ /* 0x000fee0000000200 */
[C---:B------:R-:W-:Y:S01]  /*41a0*/  HMMA.16816.F32.BF16 R72, R48.reuse, R78, R72 ;  /* 0x0000004e3048723c */ /* 0x040fe20000041848 */
[----:B------:R-:W-:Y:S07]  /*41b0*/  LDSM.16.M88.4 R76, [R200+0x5800] ;  /* 0x00580000c84c783b */ /* 0x000fee0000000200 */
[C---:B------:R-:W-:Y:S08]  /*41c0*/  HMMA.16816.F32.BF16 R56, R48.reuse, R44, R56 ;  /* 0x0000002c3038723c */ /* 0x040ff00000041838 */
        /* <DEDUP_REMOVED lines=12> */
[C---:B------:R-:W-:Y:S08]  /*4290*/  HMMA.16816.F32.BF16 R56, R12.reuse, R40, R56 ;  /* 0x000000280c38723c */ /* 0x040ff00000041838 */
[C---:B------:R-:W-:Y:S01]  /*42a0*/  HMMA.16816.F32.BF16 R52, R12.reuse, R42, R52 ;  /* 0x0000002a0c34723c */ /* 0x040fe20000041834 */
[----:B------:R-:W-:Y:S07]  /*42b0*/  LDSM.16.M88.4 R40, [R209+0x4000] ;  /* 0x00400000d128783b */ /* 0x000fee0000000200 */
[C---:B------:R-:W-:Y:S07]  /*42c0*/  HMMA.16816.F32.BF16 R80, R12.reuse, R84, R80 ;  /* 0x000000540c50723c */ /* 0x040fee0000041850 */
[C---:B------:R-:W-:Y:S01]  /*42d0*/  IADD3 R84, R0.reuse, 0x19, RZ ;  /* 0x0000001900547810 */ /* 0x040fe20007ffe0ff */
[----:B------:R-:W-:Y:S01]  /*42e0*/  HMMA.16816.F32.BF16 R88, R12, R86, R88 ;  /* 0x000000560c58723c */ /* 0x000fe20000041858 */
[----:B------:R-:W4:Y:S06]  /*42f0*/  LDSM.16.M88.4 R12, [R200+0x4000] ;  /* 0x00400000c80c783b */ /* 0x000f2c0000000200 */
[C---:B------:R-:W-:Y:S01]  /*4300*/  IADD3 R86, R0.reuse, 0x20, RZ ;  /* 0x0000002000567810 */ /* 0x040fe20007ffe0ff */
[C---:B--2---:R-:W-:Y:S08]  /*4310*/  HMMA.16816.F32.BF16 R64, R44.reuse, R16, R64 ;  /* 0x000000102c40723c */ /* 0x044ff00000041840 */
[C---:B------:R-:W-:Y:S01]  /*4320*/  HMMA.16816.F32.BF16 R60, R44.reuse, R18, R60 ;  /* 0x000000122c3c723c */ /* 0x040fe2000004183c */
[----:B------:R-:W2:Y:S07]  /*4330*/  LDSM.16.M88.4 R16, [R200+0x5000] ;  /* 0x00500000c810783b */ /* 0x000eae0000000200 */
[C---:B-1----:R-:W-:Y:S08]  /*4340*/  HMMA.16816.F32.BF16 R56, R44.reuse, R8, R56 ;  /* 0x000000082c38723c */ /* 0x042ff00000041838 */
[C---:B------:R-:W-:Y:S01]  /*4350*/  HMMA.16816.F32.BF16 R52, R44.reuse, R10, R52 ;  /* 0x0000000a2c34723c */ /* 0x040fe20000041834 */
[----:B------:R-:W-:Y:S07]  /*4360*/  LDSM.16.M88.4 R8, [R213+0xe000] ;  /* 0x00e00000d508783b */ /* 0x000fee0000000200 */
[C---:B------:R-:W-:Y:S08]  /*4370*/  HMMA.16816.F32.BF16 R68, R44.reuse, R32, R68 ;  /* 0x000000202c44723c */ /* 0x040ff00000041844 */
[C---:B------:R-:W-:Y:S01]  /*4380*/  HMMA.16816.F32.BF16 R72, R44.reuse, R34, R72 ;  /* 0x000000222c48723c */ /* 0x040fe20000041848 */
[----:B------:R-:W1:Y:S07]  /*4390*/  LDSM.16.M88.4 R32, [R214+0x6000] ;  /* 0x00600000d620783b */ /* 0x000e6e0000000200 */
[C---:B---3--:R-:W-:Y:S08]  /*43a0*/  HMMA.16816.F32.BF16 R80, R44.reuse, R36, R80 ;  /* 0x000000242c50723c */ /* 0x048ff00000041850 */
[----:B------:R-:W-:Y:S01]  /*43b0*/  HMMA.16816.F32.BF16 R88, R44, R38, R88 ;  /* 0x000000262c58723c */ /* 0x000fe20000041858 */
[----:B------:R-:W-:Y:S04]  /*43c0*/  LDSM.16.M88.4 R36, [R213+0xe800] ;  /* 0x00e80000d524783b */ /* 0x000fe80000000200 */
[----:B------:R-:W-:Y:S03]  /*43d0*/  LDSM.16.M88.4 R44, [R213+0xf000] ;  /* 0x00f00000d52c783b */ /* 0x000fe60000000200 */
[C---:B----4-:R-:W-:Y:S08]  /*43e0*/  HMMA.16816.F32.BF16 R64, R40.reuse, R12, R64 ;  /* 0x0000000c2840723c */ /* 0x050ff00000041840 */
[C---:B------:R-:W-:Y:S01]  /*43f0*/  HMMA.16816.F32.BF16 R60, R40.reuse, R14, R60 ;  /* 0x0000000e283c723c */ /* 0x040fe2000004183c */
[----:B------:R-:W3:Y:S07]  /*4400*/  LDSM.16.M88.4 R12, [R213+0xf800] ;  /* 0x00f80000d50c783b */ /* 0x000eee0000000200 */
[C---:B------:R-:W-:Y:S07]  /*4410*/  HMMA.16816.F32.BF16 R80, R40.reuse, R76, R80 ;  /* 0x0000004c2850723c */ /* 0x040fee0000041850 */
[----:B------:R-:W-:Y:S01]  /*4420*/  IADD3 R76, R0, 0x11, RZ ;  /* 0x00000011004c7810 */ /* 0x000fe20007ffe0ff */
[----:B------:R-:W-:Y:S03]  /*4430*/  HMMA.16816.F32.BF16 R88, R40, R78, R88 ;  /* 0x0000004e2858723c */ /* 0x000fe60000041858 */
[----:B------:R-:W-:-:S04]  /*4440*/  ISETP.GE.AND P4, PT, R76, UR15, PT ;  /* 0x0000000f4c007c0c */ /* 0x000fc8000bf86270 */
[----:B------:R-:W-:Y:S01]  /*4450*/  IADD3 R78, R0, 0x18, RZ ;  /* 0x00000018004e7810 */ /* 0x000fe20007ffe0ff */
[----:B------:R-:W-:Y:S03]  /*4460*/  HMMA.16816.F32.BF16 R56, R40, R48, R56 ;  /* 0x000000302838723c */ /* 0x000fe60000041838 */
[----:B------:R-:W-:-:S05]  /*4470*/  ISETP.GE.AND P3, PT, R78, UR15, PT ;  /* 0x0000000f4e007c0c */ /* 0x000fca000bf66270 */
[C---:B------:R-:W-:Y:S01]  /*4480*/  HMMA.16816.F32.BF16 R52, R40.reuse, R50, R52 ;  /* 0x000000322834723c */ /* 0x040fe20000041834 */
[----:B------:R-:W-:Y:S07]  /*4490*/  LDSM.16.M88.4 R48, [R212+0x6000] ;  /* 0x00600000d430783b */ /* 0x000fee0000000200 */
[C---:B--2---:R-:W-:Y:S08]  /*44a0*/  HMMA.16816.F32.BF16 R68, R40.reuse, R16, R68 ;  /* 0x000000102844723c */ /* 0x044ff00000041844 */
[----:B------:R-:W-:Y:S01]  /*44b0*/  HMMA.16816.F32.BF16 R72, R40, R18, R72 ;  /* 0x000000122848723c */ /* 0x000fe20000041848 */
[----:B------:R-:W2:Y:S06]  /*44c0*/  LDSM.16.M88.4 R16, [R211+0x6000] ;  /* 0x00600000d310783b */ /* 0x000eac0000000200 */
[----:B------:R-:W-:Y:S01]  /*44d0*/  IMAD.U32 R43, RZ, RZ, UR15 ;  /* 0x0000000fff2b7e24 */ /* 0x000fe2000f8e00ff */
[----:B-1----:R-:W-:Y:S04]  /*44e0*/  HMMA.16816.F32.BF16 R64, R32, R8, R64 ;  /* 0x000000082040723c */ /* 0x002fe80000041840 */
[----:B------:R-:W-:-:S04]  /*44f0*/  IADD3 R43, R43, -UR16, R28 ;  /* 0x800000102b2b7c10 */ /* 0x000fc8000fffe01c */
[C---:B------:R-:W-:Y:S01]  /*4500*/  HMMA.16816.F32.BF16 R60, R32.reuse, R10, R60 ;  /* 0x0000000a203c723c */ /* 0x040fe2000004183c */
[----:B------:R-:W1:Y:S01]  /*4510*/  LDSM.16.M88.4 R8, [R211+0x6800] ;  /* 0x00680000d308783b */ /* 0x000e620000000200 */
[C---:B------:R-:W-:Y:S02]  /*4520*/  IMAD.IADD R77, R43.reuse, 0x1, -R104 ;  /* 0x000000012b4d7824 */ /* 0x040fe400078e0a68 */
[C---:B------:R-:W-:Y:S02]  /*4530*/  IMAD.IADD R79, R43.reuse, 0x1, -R106 ;  /* 0x000000012b4f7824 */ /* 0x040fe400078e0a6a */
[C---:B------:R-:W-:Y:S01]  /*4540*/  IMAD.IADD R92, R43.reuse, 0x1, -R98 ;  /* 0x000000012b5c7824 */ /* 0x040fe200078e0a62 */
[----:B------:R-:W-:Y:S01]  /*4550*/  IABS R77, R77 ;  /* 0x0000004d004d7213 */ /* 0x000fe20000000000 */
[----:B---3--:R-:W-:Y:S01]  /*4560*/  HMMA.16816.F32.BF16 R80, R32, R12, R80 ;  /* 0x0000000c2050723c */ /* 0x008fe20000041850 */
[----:B------:R-:W-:Y:S01]  /*4570*/  IABS R79, R79 ;  /* 0x0000004f004f7213 */ /* 0x000fe20000000000 */
[----:B------:R-:W-:Y:S01]  /*4580*/  IMAD.IADD R85, R43, 0x1, -R102 ;  /* 0x000000012b557824 */ /* 0x000fe200078e0a66 */
[----:B------:R-:W-:-:S02]  /*4590*/  IABS R92, R92 ;  /* 0x0000005c005c7213 */ /* 0x000fc40000000000 */
[----:B------:R-:W-:Y:S02]  /*45a0*/  I2F R112, R79 ;  /* 0x0000004f00707306 */ /* 0x000fe40000201400 */
[----:B------:R-:W-:Y:S01]  /*45b0*/  IABS R85, R85 ;  /* 0x0000005500557213 */ /* 0x000fe20000000000 */
[C---:B------:R-:W-:Y:S01]  /*45c0*/  HMMA.16816.F32.BF16 R88, R32.reuse, R14, R88 ;  /* 0x0000000e2058723c */ /* 0x040fe20000041858 */
[----:B------:R-:W3:Y:S04]  /*45d0*/  LDSM.16.M88.4 R12, [R211+0x7000] ;  /* 0x00700000d30c783b */ /* 0x000ee80000000200 */
[----:B------:R-:W-:Y:S03]  /*45e0*/  I2F R92, R92 ;  /* 0x0000005c005c7306 */ /* 0x000fe60000201400 */
[C---:B------:R-:W-:Y:S08]  /*45f0*/  HMMA.16816.F32.BF16 R56, R32.reuse, R36, R56 ;  /* 0x000000242038723c */ /* 0x040ff00000041838 */
[----:B------:R-:W-:Y:S07]  /*4600*/  HMMA.16816.F32.BF16 R68, R32, R44, R68 ;  /* 0x0000002c2044723c */ /* 0x000fee0000041844 */
[----:B------:R-:W-:Y:S01]  /*4610*/  IADD3 R44, R0, 0x9, RZ ;  /* 0x00000009002c7810 */ /* 0x000fe20007ffe0ff */
[----:B--2---:R-:W-:Y:S03]  /*4620*/  HMMA.16816.F32.BF16 R64, R48, R16, R64 ;  /* 0x000000103040723c */ /* 0x004fe60000041840 */
[----:B------:R-:W-:-:S04]  /*4630*/  ISETP.GE.AND P6, PT, R44, UR15, PT ;  /* 0x0000000f2c007c0c */ /* 0x000fc8000bfc6270 */
[C---:B------:R-:W-:Y:S01]  /*4640*/  IMAD.IADD R16, R43.reuse, 0x1, -R0 ;  /* 0x000000012b107824 */ /* 0x040fe200078e0a00 */
[----:B------:R-:W-:Y:S01]  /*4650*/  HMMA.16816.F32.BF16 R52, R32, R38, R52 ;  /* 0x000000262034723c */ /* 0x000fe20000041834 */
[----:B------:R-:W-:Y:S01]  /*4660*/  IMAD.IADD R17, R43, 0x1, -R22 ;  /* 0x000000012b117824 */ /* 0x000fe200078e0a16 */
[----:B------:R-:W-:Y:S02]  /*4670*/  LDSM.16.M88.4 R36, [R210+0x6000] ;  /* 0x00600000d224783b */ /* 0x000fe40000000200 */
[----:B------:R-:W-:-:S04]  /*4680*/  IABS R16, R16 ;  /* 0x0000001000107213 */ /* 0x000fc80000000000 */
[----:B-1----:R-:W-:Y:S01]  /*4690*/  HMMA.16816.F32.BF16 R56, R48, R8, R56 ;  /* 0x000000083038723c */ /* 0x002fe20000041838 */
[----:B------:R-:W-:Y:S01]  /*46a0*/  IMAD.MOV.U32 R25, RZ, RZ, R16 ;  /* 0x000000ffff197224 */ /* 0x000fe200078e0010 */
[----:B------:R-:W-:-:S05]  /*46b0*/  IABS R16, R17 ;  /* 0x0000001100107213 */ /* 0x000fca0000000000 */
[C---:B------:R-:W-:Y:S01]  /*46c0*/  IMAD.IADD R8, R43.reuse, 0x1, -R24 ;  /* 0x000000012b087824 */ /* 0x040fe200078e0a18 */
[----:B------:R-:W-:Y:S01]  /*46d0*/  HMMA.16816.F32.BF16 R60, R48, R18, R60 ;  /* 0x00000012303c723c */ /* 0x000fe2000004183c */
[----:B------:R-:W-:Y:S01]  /*46e0*/  IMAD.MOV.U32 R20, RZ, RZ, R16 ;  /* 0x000000ffff147224 */ /* 0x000fe200078e0010 */
[----:B------:R-:W1:Y:S01]  /*46f0*/  I2F R25, R25 ;  /* 0x0000001900197306 */ /* 0x000e620000201400 */
[----:B------:R-:W2:Y:S01]  /*4700*/  LDSM.16.M88.4 R16, [R207+0xe000] ;  /* 0x00e00000cf10783b */ /* 0x000ea20000000200 */
[----:B------:R-:W-:Y:S01]  /*4710*/  IABS R8, R8 ;  /* 0x0000000800087213 */ /* 0x000fe20000000000 */
[----:B------:R-:W-:-:S03]  /*4720*/  IMAD.IADD R9, R43, 0x1, -R44 ;  /* 0x000000012b097824 */ /* 0x000fc600078e0a2c */
[----:B------:R-:W-:Y:S01]  /*4730*/  HMMA.16816.F32.BF16 R72, R32, R46, R72 ;  /* 0x0000002e2048723c */ /* 0x000fe20000041848 */
[----:B------:R-:W4:Y:S01]  /*4740*/  LDSM.16.M88.4 R32, [R211+0x7800] ;  /* 0x00780000d320783b */ /* 0x000f220000000200 */
[----:B------:R-:W-:Y:S01]  /*4750*/  IMAD.MOV.U32 R41, RZ, RZ, R8 ;  /* 0x000000ffff297224 */ /* 0x000fe200078e0008 */
[----:B------:R-:W-:Y:S01]  /*4760*/  IABS R8, R9 ;  /* 0x0000000900087213 */ /* 0x000fe20000000000 */
[----:B------:R-:W5:Y:S03]  /*4770*/  I2F R20, R20 ;  /* 0x0000001400147306 */ /* 0x000f660000201400 */
[----:B------:R-:W-:Y:S01]  /*4780*/  IADD3 R46, R0, 0x10, RZ ;  /* 0x00000010002e7810 */ /* 0x000fe20007ffe0ff */
[C---:B---3--:R-:W-:Y:S01]  /*4790*/  HMMA.16816.F32.BF16 R68, R48.reuse, R12, R68 ;  /* 0x0000000c3044723c */ /* 0x048fe20000041844 */
[----:B------:R-:W-:Y:S02]  /*47a0*/  IMAD.MOV.U32 R40, RZ, RZ, R8 ;  /* 0x000000ffff287224 */ /* 0x000fe400078e0008 */
[----:B------:R-:W-:Y:S01]  /*47b0*/  ISETP.GE.AND P5, PT, R46, UR15, PT ;  /* 0x0000000f2e007c0c */ /* 0x000fe2000bfa6270 */
[----:B------:R-:W-:Y:S03]  /*47c0*/  I2F R41, R41 ;  /* 0x0000002900297306 */ /* 0x000fe60000201400 */
[C---:B------:R-:W-:Y:S01]  /*47d0*/  IMAD.IADD R12, R43.reuse, 0x1, -R46 ;  /* 0x000000012b0c7824 */ /* 0x040fe200078e0a2e */
[C---:B------:R-:W-:Y:S01]  /*47e0*/  HMMA.16816.F32.BF16 R52, R48.reuse, R10, R52 ;  /* 0x0000000a3034723c */ /* 0x040fe20000041834 */
[C---:B------:R-:W-:Y:S01]  /*47f0*/  IMAD.IADD R13, R43.reuse, 0x1, -R76 ;  /* 0x000000012b0d7824 */ /* 0x040fe200078e0a4c */
[----:B------:R-:W3:Y:S02]  /*4800*/  LDSM.16.M88.4 R8, [R207+0xe800] ;  /* 0x00e80000cf08783b */ /* 0x000ee40000000200 */
[----:B------:R-:W-:Y:S01]  /*4810*/  IABS R12, R12 ;  /* 0x0000000c000c7213 */ /* 0x000fe20000000000 */
[----:B------:R-:W-:Y:S03]  /*4820*/  I2F R40, R40 ;  /* 0x0000002800287306 */ /* 0x000fe60000201400 */
[----:B------:R-:W-:Y:S01]  /*4830*/  HMMA.16816.F32.BF16 R72, R48, R14, R72 ;  /* 0x0000000e3048723c */ /* 0x000fe20000041848 */
[----:B------:R-:W-:Y:S01]  /*4840*/  IMAD.MOV.U32 R31, RZ, RZ, R12 ;  /* 0x000000ffff1f7224 */ /* 0x000fe200078e000c */
[----:B------:R-:W-:Y:S01]  /*4850*/  IABS R12, R13 ;  /* 0x0000000d000c7213 */ /* 0x000fe20000000000 */
[----:B------:R-:W-:-:S04]  /*4860*/  IMAD.IADD R13, R43, 0x1, -R78 ;  /* 0x000000012b0d7824 */ /* 0x000fc800078e0a4e */
[----:B------:R-:W-:Y:S01]  /*4870*/  IMAD.MOV.U32 R42, RZ, RZ, R12 ;  /* 0x000000ffff2a7224 */ /* 0x000fe200078e000c */
[----:B------:R-:W-:Y:S01]  /*4880*/  IABS R12, R13 ;  /* 0x0000000d000c7213 */ /* 0x000fe20000000000 */
[----:B------:R-:W-:Y:S01]  /*4890*/  I2F R31, R31 ;  /* 0x0000001f001f7306 */ /* 0x000fe20000201400 */
[----:B--2---:R-:W-:Y:S03]  /*48a0*/  HMMA.16816.F32.BF16 R64, R36, R16, R64 ;  /* 0x000000102440723c */ /* 0x004fe60000041840 */
[----:B------:R-:W-:Y:S02]  /*48b0*/  IMAD.MOV.U32 R45, RZ, RZ, R12 ;  /* 0x000000ffff2d7224 */ /* 0x000fe400078e000c */
[----:B------:R-:W2:Y:S02]  /*48c0*/  LDSM.16.M88.4 R12, [R207+0xf000] ;  /* 0x00f00000cf0c783b */ /* 0x000ea40000000200 */
[----:B------:R-:W-:Y:S01]  /*48d0*/  I2F R42, R42 ;  /* 0x0000002a002a7306 */ /* 0x000fe20000201400 */
[C---:B------:R-:W-:Y:S01]  /*48e0*/  IMAD.IADD R16, R43.reuse, 0x1, -R86 ;  /* 0x000000012b107824 */ /* 0x040fe200078e0a56 */
[----:B----4-:R-:W-:Y:S01]  /*48f0*/  HMMA.16816.F32.BF16 R80, R48, R32, R80 ;  /* 0x000000203050723c */ /* 0x010fe20000041850 */
[----:B------:R-:W-:-:S03]  /*4900*/  IMAD.IADD R17, R43, 0x1, -R94 ;  /* 0x000000012b117824 */ /* 0x000fc600078e0a5e */
[----:B------:R-:W-:Y:S02]  /*4910*/  IABS R16, R16 ;  /* 0x0000001000107213 */ /* 0x000fe40000000000 */
[----:B------:R-:W-:Y:S01]  /*4920*/  I2F R45, R45 ;  /* 0x0000002d002d7306 */ /* 0x000fe20000201400 */
[----:B------:R-:W-:Y:S01]  /*4930*/  IMAD.IADD R32, R43, 0x1, -R84 ;  /* 0x000000012b207824 */ /* 0x000fe200078e0a54 */
[----:B------:R-:W-:Y:S01]  /*4940*/  HMMA.16816.F32.BF16 R88, R48, R34, R88 ;  /* 0x000000223058723c */ /* 0x000fe20000041858 */
[----:B------:R-:W-:Y:S01]  /*4950*/  IMAD.MOV.U32 R47, RZ, RZ, R16 ;  /* 0x000000ffff2f7224 */ /* 0x000fe200078e0010 */
[----:B------:R-:W-:Y:S02]  /*4960*/  IABS R16, R17 ;  /* 0x0000001100107213 */ /* 0x000fe40000000000 */
[----:B------:R-:W-:-:S03]  /*4970*/  IABS R32, R32 ;  /* 0x0000002000207213 */ /* 0x000fc60000000000 */
[----:B------:R-:W-:Y:S01]  /*4980*/  IMAD.MOV.U32 R50, RZ, RZ, R16 ;  /* 0x000000ffff327224 */ /* 0x000fe200078e0010 */
[----:B------:R4:W-:Y:S01]  /*4990*/  I2F R48, R32 ;  /* 0x0000002000307306 */ /* 0x0009e20000201400 */
[----:B---3--:R-:W-:Y:S01]  /*49a0*/  HMMA.16816.F32.BF16 R56, R36, R8, R56 ;  /* 0x000000082438723c */ /* 0x008fe20000041838 */
[C---:B------:R-:W-:Y:S02]  /*49b0*/  IMAD.IADD R51, R43.reuse, 0x1, -R100 ;  /* 0x000000012b337824 */ /* 0x040fe400078e0a64 */
[----:B------:R-:W-:-:S03]  /*49c0*/  IMAD.IADD R49, R43, 0x1, -R96 ;  /* 0x000000012b317824 */ /* 0x000fc600078e0a60 */
[----:B------:R-:W-:Y:S01]  /*49d0*/  IABS R108, R51 ;  /* 0x00000033006c7213 */ /* 0x000fe20000000000 */
[----:B------:R-:W-:Y:S01]  /*49e0*/  I2F R50, R50 ;  /* 0x0000003200327306 */ /* 0x000fe20000201400 */
[----:B------:R-:W-:Y:S01]  /*49f0*/  HMMA.16816.F32.BF16 R52, R36, R10, R52 ;  /* 0x0000000a2434723c */ /* 0x000fe20000041834 */
[----:B------:R-:W-:Y:S01]  /*4a00*/  LDSM.16.M88.4 R8, [R200+0x6000] ;  /* 0x00600000c808783b */ /* 0x000fe20000000200 */
[----:B------:R-:W-:-:S03]  /*4a10*/  IABS R49, R49 ;  /* 0x0000003100317213 */ /* 0x000fc60000000000 */
[----:B----4-:R-:W3:Y:S03]  /*4a20*/  LDSM.16.M88.4 R32, [R209+0x6000] ;  /* 0x00600000d120783b */ /* 0x010ee60000000200 */
[C---:B------:R-:W-:Y:S01]  /*4a30*/  HMMA.16816.F32.BF16 R60, R36.reuse, R18, R60 ;  /* 0x00000012243c723c */ /* 0x040fe2000004183c */
[----:B------:R4:W-:Y:S01]  /*4a40*/  I2F R51, R77 ;  /* 0x0000004d00337306 */ /* 0x0009e20000201400 */
[----:B------:R-:W1:Y:S06]  /*4a50*/  LDSM.16.M88.4 R16, [R207+0xf800] ;  /* 0x00f80000cf10783b */ /* 0x000e6c0000000200 */
[C---:B--2---:R-:W-:Y:S01]  /*4a60*/  HMMA.16816.F32.BF16 R68, R36.reuse, R12, R68 ;  /* 0x0000000c2444723c */ /* 0x044fe20000041844 */
[----:B------:R-:W-:Y:S07]  /*4a70*/  I2F R108, R108 ;  /* 0x0000006c006c7306 */ /* 0x000fee0000201400 */
[----:B------:R-:W-:Y:S01]  /*4a80*/  HMMA.16816.F32.BF16 R72, R36, R14, R72 ;  /* 0x0000000e2448723c */ /* 0x000fe20000041848 */
[----:B------:R-:W2:Y:S01]  /*4a90*/  LDSM.16.M88.4 R12, [R200+0x6800] ;  /* 0x00680000c80c783b */ /* 0x000ea20000000200 */
[----:B----4-:R-:W-:Y:S01]  /*4aa0*/  IADD3 R77, R43, 0x8, RZ ;  /* 0x000000082b4d7810 */ /* 0x010fe20007ffe0ff */
[----:B------:R-:W-:Y:S04]  /*4ab0*/  I2F R47, R47 ;  /* 0x0000002f002f7306 */ /* 0x000fe80000201400 */
[----:B------:R-:W-:-:S04]  /*4ac0*/  IMAD.IADD R78, R77, 0x1, -R78 ;  /* 0x000000014d4e7824 */ /* 0x000fc800078e0a4e */
[----:B------:R-:W-:Y:S01]  /*4ad0*/  I2F R49, R49 ;  /* 0x0000003100317306 */ /* 0x000fe20000201400 */
[----:B------:R-:W-:-:S07]  /*4ae0*/  IABS R78, R78 ;  /* 0x0000004e004e7213 */ /* 0x000fce0000000000 */
[----:B------:R-:W-:Y:S01]  /*4af0*/  I2F R43, R85 ;  /* 0x00000055002b7306 */ /* 0x000fe20000201400 */
[----:B---3--:R-:W-:Y:S07]  /*4b00*/  HMMA.16816.F32.BF16 R64, R32, R8, R64 ;  /* 0x000000082040723c */ /* 0x008fee0000041840 */
[----:B------:R-:W-:Y:S01]  /*4b10*/  IMAD.IADD R8, R77, 0x1, -R44 ;  /* 0x000000014d087824 */ /* 0x000fe200078e0a2c */
[----:B-1----:R-:W-:Y:S04]  /*4b20*/  HMMA.16816.F32.BF16 R80, R36, R16, R80 ;  /* 0x000000102450723c */ /* 0x002fe80000041850 */
[----:B------:R-:W-:-:S03]  /*4b30*/  IABS R8, R8 ;  /* 0x0000000800087213 */ /* 0x000fc60000000000 */
[C---:B------:R-:W-:Y:S01]  /*4b40*/  IMAD.IADD R16, R77.reuse, 0x1, -R0 ;  /* 0x000000014d107824 */ /* 0x040fe200078e0a00 */
[----:B------:R-:W-:Y:S01]  /*4b50*/  HMMA.16816.F32.BF16 R88, R36, R18, R88 ;  /* 0x000000122458723c */ /* 0x000fe20000041858 */
[----:B------:R-:W-:-:S03]  /*4b60*/  IMAD.IADD R0, R77, 0x1, -R46 ;  /* 0x000000014d007824 */ /* 0x000fc600078e0a2e */
[----:B------:R-:W-:-:S03]  /*4b70*/  IABS R16, R16 ;  /* 0x0000001000107213 */ /* 0x000fc60000000000 */
[----:B------:R-:W-:Y:S01]  /*4b80*/  IMAD.IADD R18, R77, 0x1, -R22 ;  /* 0x000000014d127824 */ /* 0x000fe200078e0a16 */
[C---:B------:R-:W-:Y:S01]  /*4b90*/  HMMA.16816.F32.BF16 R60, R32.reuse, R10, R60 ;  /* 0x0000000a203c723c */ /* 0x040fe2000004183c */
[----:B------:R-:W-:Y:S01]  /*4ba0*/  IMAD.MOV.U32 R22, RZ, RZ, R8 ;  /* 0x000000ffff167224 */ /* 0x000fe200078e0008 */
[----:B------:R-:W-:Y:S01]  /*4bb0*/  IABS R39, R0 ;  /* 0x0000000000277213 */ /* 0x000fe20000000000 */
[----:B------:R-:W1:Y:S01]  /*4bc0*/  LDSM.16.M88.4 R8, [R200+0x7000] ;  /* 0x00700000c808783b */ /* 0x000e620000000200 */
[----:B------:R-:W-:Y:S01]  /*4bd0*/  IMAD.MOV.U32 R17, RZ, RZ, R16 ;  /* 0x000000ffff117224 */ /* 0x000fe200078e0010 */
[----:B------:R-:W-:Y:S01]  /*4be0*/  IABS R16, R18 ;  /* 0x0000001200107213 */ /* 0x000fe20000000000 */
[----:B------:R-:W-:Y:S01]  /*4bf0*/  FFMA.FTZ R25, R25, -UR4, R64 ;  /* 0x8000000419197c23 */ /* 0x000fe20008010040 */
[----:B------:R-:W3:Y:S01]  /*4c00*/  I2F R22, R22 ;  /* 0x0000001600167306 */ /* 0x000ee20000201400 */
[----:B--2---:R-:W-:Y:S01]  /*4c10*/  HMMA.16816.F32.BF16 R56, R32, R12, R56 ;  /* 0x0000000c2038723c */ /* 0x004fe20000041838 */
[----:B------:R-:W-:-:S02]  /*4c20*/  IMAD.IADD R18, R77, 0x1, -R24 ;  /* 0x000000014d127824 */ /* 0x000fc400078e0a18 */
[C---:B------:R-:W-:Y:S02]  /*4c30*/  IMAD.IADD R0, R77.reuse, 0x1, -R76 ;  /* 0x000000014d007824 */ /* 0x040fe400078e0a4c */
[----:B------:R-:W-:Y:S01]  /*4c40*/  IMAD.IADD R24, R77, 0x1, -R104 ;  /* 0x000000014d187824 */ /* 0x000fe200078e0a68 */
[----:B------:R-:W-:Y:S01]  /*4c50*/  IABS R37, R18 ;  /* 0x0000001200257213 */ /* 0x000fe20000000000 */
[----:B------:R-:W2:Y:S01]  /*4c60*/  I2F R17, R17 ;  /* 0x0000001100117306 */ /* 0x000ea20000201400 */
[----:B------:R-:W-:Y:S01]  /*4c70*/  HMMA.16816.F32.BF16 R52, R32, R14, R52 ;  /* 0x0000000e2034723c */ /* 0x000fe20000041834 */
[----:B------:R-:W4:Y:S01]  /*4c80*/  LDSM.16.M88.4 R12, [R200+0x7800] ;  /* 0x00780000c80c783b */ /* 0x000f220000000200 */
[----:B------:R-:W-:Y:S01]  /*4c90*/  IABS R0, R0 ;  /* 0x0000000000007213 */ /* 0x000fe20000000000 */
[----:B-----5:R-:W-:Y:S01]  /*4ca0*/  FFMA.FTZ R18, R20, -UR4, R65 ;  /* 0x8000000414127c23 */ /* 0x020fe20008010041 */
[----:B------:R-:W-:-:S04]  /*4cb0*/  DEPBAR.LE SB0, 0x0 ;  /* 0x000080000000791a */ /* 0x000fc80000000000 */
[----:B------:R-:W5:Y:S01]  /*4cc0*/  I2F R16, R16 ;  /* 0x0000001000107306 */ /* 0x000f620000201400 */
[----:B---3--:R-:W-:Y:S01]  /*4cd0*/  FFMA.FTZ R22, R22, -UR4, R63 ;  /* 0x8000000416167c23 */ /* 0x008fe2000801003f */
[----:B------:R-:W-:Y:S01]  /*4ce0*/  FSEL R18, R18, -INF , !P1 ;  /* 0xff80000012127808 */ /* 0x000fe20004800000 */
[----:B------:R-:W-:Y:S02]  /*4cf0*/  FFMA.FTZ R36, R41, -UR4, R60 ;  /* 0x8000000429247c23 */ /* 0x000fe4000801003c */
[----:B------:R-:W-:Y:S02]  /*4d00*/  FFMA.FTZ R38, R40, -UR4, R61 ;  /* 0x8000000428267c23 */ /* 0x000fe4000801003d */
[----:B--2---:R-:W-:Y:S01]  /*4d10*/  FFMA.FTZ R44, R17, -UR4, R66 ;  /* 0x80000004112c7c23 */ /* 0x004fe20008010042 */
[----:B------:R-:W-:Y:S01]  /*4d20*/  FSEL R17, R25, -INF , !P2 ;  /* 0xff80000019117808 */ /* 0x000fe20005000000 */
[----:B------:R2:W-:Y:S01]  /*4d30*/  I2F R20, R0 ;  /* 0x0000000000147306 */ /* 0x0005e20000201400 */
[----:B------:R-:W-:Y:S01]  /*4d40*/  FSEL R36, R36, -INF , !P0 ;  /* 0xff80000024247808 */ /* 0x000fe20004000000 */
[----:B------:R-:W-:Y:S01]  /*4d50*/  FFMA.FTZ R56, R31, -UR4, R56 ;  /* 0x800000041f387c23 */ /* 0x000fe20008010038 */
[----:B------:R-:W-:Y:S01]  /*4d60*/  FSEL R44, R44, -INF , !P2 ;  /* 0xff8000002c2c7808 */ /* 0x000fe20005000000 */
[----:B------:R-:W-:Y:S01]  /*4d70*/  FFMA.FTZ R42, R42, -UR4, R57 ;  /* 0x800000042a2a7c23 */ /* 0x000fe20008010039 */
[----:B------:R-:W-:Y:S01]  /*4d80*/  ISETP.GE.AND P2, PT, R84, UR15, PT ;  /* 0x0000000f54007c0c */ /* 0x000fe2000bf46270 */
[----:B------:R-:W-:Y:S01]  /*4d90*/  IMAD.IADD R84, R77, 0x1, -R84 ;  /* 0x000000014d547824 */ /* 0x000fe200078e0a54 */
[----:B------:R-:W-:Y:S01]  /*4da0*/  FSEL R56, R56, -INF , !P5 ;  /* 0xff80000038387808 */ /* 0x000fe20006800000 */
[----:B-----5:R-:W-:Y:S01]  /*4db0*/  FFMA.FTZ R16, R16, -UR4, R67 ;  /* 0x8000000410107c23 */ /* 0x020fe20008010043 */
[----:B------:R-:W3:Y:S01]  /*4dc0*/  I2F R37, R37 ;  /* 0x0000002500257306 */ /* 0x000ee20000201400 */
[C---:B-1----:R-:W-:Y:S01]  /*4dd0*/  HMMA.16816.F32.BF16 R68, R32.reuse, R8, R68 ;  /* 0x000000082044723c */ /* 0x042fe20000041844 */
[----:B------:R-:W-:Y:S01]  /*4de0*/  FFMA.FTZ R40, R45, -UR4, R52 ;  /* 0x800000042d287c23 */ /* 0x000fe20008010034 */
[----:B------:R-:W-:Y:S01]  /*4df0*/  FSEL R38, R38, -INF , !P6 ;  /* 0xff80000026267808 */ /* 0x000fe20007000000 */
[----:B------:R-:W-:Y:S01]  /*4e00*/  FFMA.FTZ R48, R48, -UR4, R53 ;  /* 0x8000000430307c23 */ /* 0x000fe20008010035 */
[----:B------:R-:W-:Y:S01]  /*4e10*/  FSEL R19, R16, -INF , !P1 ;  /* 0xff80000010137808 */ /* 0x000fe20004800000 */
[C---:B------:R-:W-:Y:S01]  /*4e20*/  IMAD.IADD R16, R77.reuse, 0x1, -R94 ;  /* 0x000000014d107824 */ /* 0x040fe200078e0a5e */
[----:B--2---:R-:W-:Y:S01]  /*4e30*/  IABS R0, R84 ;  /* 0x0000005400007213 */ /* 0x004fe20000000000 */
[C---:B------:R-:W-:Y:S01]  /*4e40*/  IMAD.IADD R9, R77.reuse, 0x1, -R96 ;  /* 0x000000014d097824 */ /* 0x040fe200078e0a60 */
[----:B------:R-:W-:Y:S01]  /*4e50*/  HMMA.16816.F32.BF16 R72, R32, R10, R72 ;  /* 0x0000000a2048723c */ /* 0x000fe20000041848 */
[----:B------:R-:W-:Y:S01]  /*4e60*/  ISETP.GE.AND P1, PT, R86, UR15, PT ;  /* 0x0000000f56007c0c */ /* 0x000fe2000bf26270 */
[----:B------:R-:W-:Y:S01]  /*4e70*/  IMAD.IADD R86, R77, 0x1, -R86 ;  /* 0x000000014d567824 */ /* 0x000fe200078e0a56 */
[----:B------:R-:W-:Y:S01]  /*4e80*/  IABS R16, R16 ;  /* 0x0000001000107213 */ /* 0x000fe20000000000 */
[----:B------:R-:W1:Y:S01]  /*4e90*/  I2F R0, R0 ;  /* 0x0000000000007306 */ /* 0x000e620000201400 */
[----:B------:R-:W-:-:S02]  /*4ea0*/  FSEL R8, R22, -INF , !P6 ;  /* 0xff80000016087808 */ /* 0x000fc40007000000 */
[----:B------:R-:W-:Y:S01]  /*4eb0*/  IMAD.IADD R10, R77, 0x1, -R98 ;  /* 0x000000014d0a7824 */ /* 0x000fe200078e0a62 */
[C---:B----4-:R-:W-:Y:S01]  /*4ec0*/  HMMA.16816.F32.BF16 R80, R32.reuse, R12, R80 ;  /* 0x0000000c2050723c */ /* 0x050fe20000041850 */
[----:B---3--:R-:W-:Y:S01]  /*4ed0*/  FFMA.FTZ R46, R37, -UR4, R62 ;  /* 0x80000004252e7c23 */ /* 0x008fe2000801003e */
[----:B------:R-:W-:Y:S02]  /*4ee0*/  IABS R37, R86 ;  /* 0x0000005600257213 */ /* 0x000fe40000000000 */
[----:B------:R2:W3:Y:S01]  /*4ef0*/  I2F R22, R16 ;  /* 0x0000001000167306 */ /* 0x0004e20000201400 */
[----:B------:R-:W-:Y:S01]  /*4f00*/  IABS R11, R10 ;  /* 0x0000000a000b7213 */ /* 0x000fe20000000000 */
[----:B------:R-:W-:Y:S01]  /*4f10*/  FFMA.FTZ R10, R20, -UR4, R59 ;  /* 0x80000004140a7c23 */ /* 0x000fe2000801003b */
[----:B------:R-:W-:Y:S01]  /*4f20*/  IABS R9, R9 ;  /* 0x0000000900097213 */ /* 0x000fe20000000000 */
[----:B------:R-:W-:Y:S01]  /*4f30*/  HMMA.16816.F32.BF16 R88, R32, R14, R88 ;  /* 0x0000000e2058723c */ /* 0x000fe20000041858 */
[----:B------:R-:W-:Y:S01]  /*4f40*/  IMAD.IADD R13, R77, 0x1, -R102 ;  /* 0x000000014d0d7824 */ /* 0x000fe200078e0a66 */
[----:B------:R-:W-:Y:S01]  /*4f50*/  FSEL R46, R46, -INF , !P0 ;  /* 0xff8000002e2e7808 */ /* 0x000fe20004000000 */
[----:B------:R-:W-:Y:S01]  /*4f60*/  IMAD.MOV.U32 R20, RZ, RZ, R11 ;  /* 0x000000ffff147224 */ /* 0x000fe200078e000b */
[----:B------:R-:W4:Y:S01]  /*4f70*/  I2F R39, R39 ;  /* 0x0000002700277306 */ /* 0x000f220000201400 */
[----:B------:R-:W-:Y:S01]  /*4f80*/  IABS R11, R24 ;  /* 0x00000018000b7213 */ /* 0x000fe20000000000 */
[----:B-1----:R-:W-:Y:S01]  /*4f90*/  FFMA.FTZ R0, R0, -UR4, R55 ;  /* 0x8000000400007c23 */ /* 0x002fe20008010037 */
[----:B------:R-:W-:Y:S01]  /*4fa0*/  IABS R13, R13 ;  /* 0x0000000d000d7213 */ /* 0x000fe20000000000 */
[----:B------:R-:W-:Y:S01]  /*4fb0*/  FFMA.FTZ R50, R50, -UR4, R69 ;  /* 0x8000000432327c23 */ /* 0x000fe20008010045 */
[----:B------:R-:W-:Y:S01]  /*4fc0*/  ISETP.GE.AND P0, PT, R94, UR15, PT ;  /* 0x0000000f5e007c0c */ /* 0x000fe2000bf06270 */
[----:B------:R-:W-:Y:S01]  /*4fd0*/  FFMA.FTZ R47, R47, -UR4, R68 ;  /* 0x800000042f2f7c23 */ /* 0x000fe20008010044 */
[----:B------:R-:W-:Y:S01]  /*4fe0*/  FSEL R32, R0, -INF , !P2 ;  /* 0xff80000000207808 */ /* 0x000fe20005000000 */
[C---:B--2---:R-:W-:Y:S01]  /*4ff0*/  IMAD.IADD R16, R77.reuse, 0x1, -R100 ;  /* 0x000000014d107824 */ /* 0x044fe200078e0a64 */
[----:B------:R-:W1:Y:S01]  /*5000*/  I2F R25, R78 ;  /* 0x0000004e00197306 */ /* 0x000e620000201400 */
[----:B------:R-:W-:Y:S01]  /*5010*/  IMAD.IADD R77, R77, 0x1, -R106 ;  /* 0x000000014d4d7824 */ /* 0x000fe200078e0a6a */
[----:B------:R-:W-:Y:S01]  /*5020*/  FSEL R42, R42, -INF , !P4 ;  /* 0xff8000002a2a7808 */ /* 0x000fe20006000000 */
[----:B---3--:R-:W-:Y:S01]  /*5030*/  FFMA.FTZ R22, R22, -UR4, R71 ;  /* 0x8000000416167c23 */ /* 0x008fe20008010047 */
[----:B------:R-:W-:Y:S01]  /*5040*/  IABS R12, R16 ;  /* 0x00000010000c7213 */ /* 0x000fe20000000000 */
[----:B------:R-:W-:Y:S01]  /*5050*/  FFMA.FTZ R81, R108, -UR4, R81 ;  /* 0x800000046c517c23 */ /* 0x000fe20008010051 */
[----:B------:R-:W-:Y:S01]  /*5060*/  IABS R77, R77 ;  /* 0x0000004d004d7213 */ /* 0x000fe20000000000 */
[----:B----4-:R-:W-:Y:S01]  /*5070*/  FFMA.FTZ R58, R39, -UR4, R58 ;  /* 0x80000004273a7c23 */ /* 0x010fe2000801003a */
[----:B------:R-:W2:Y:S01]  /*5080*/  I2F R37, R37 ;  /* 0x0000002500257306 */ /* 0x000ea20000201400 */
[----:B------:R-:W-:Y:S01]  /*5090*/  FSEL R108, R22, -INF , !P0 ;  /* 0xff800000166c7808 */ /* 0x000fe20004000000 */
[----:B------:R-:W-:Y:S01]  /*50a0*/  FFMA.FTZ R49, R49, -UR4, R72 ;  /* 0x8000000431317c23 */ /* 0x000fe20008010048 */
[----:B------:R-:W-:Y:S01]  /*50b0*/  FSEL R10, R10, -INF , !P4 ;  /* 0xff8000000a0a7808 */ /* 0x000fe20006000000 */
[----:B------:R-:W-:Y:S01]  /*50c0*/  FFMA.FTZ R89, R112, -UR4, R89 ;  /* 0x8000000470597c23 */ /* 0x000fe20008010059 */
[----:B------:R-:W-:Y:S01]  /*50d0*/  FSEL R112, R50, -INF , !P0 ;  /* 0xff80000032707808 */ /* 0x000fe20004000000 */
[----:B------:R-:W-:Y:S01]  /*50e0*/  FFMA.FTZ R73, R92, -UR4, R73 ;  /* 0x800000045c497c23 */ /* 0x000fe20008010049 */
[----:B------:R-:W-:Y:S01]  /*50f0*/  PLOP3.LUT P0, PT, PT, PT, UP0, 0x80, 0x0 ;  /* 0x000000000000781c */ /* 0x000fe20003f0f008 */
[----:B------:R-:W3:Y:S01]  /*5100*/  I2F R20, R20 ;  /* 0x0000001400147306 */ /* 0x000ee20000201400 */
[----:B-1----:R-:W-:Y:S01]  /*5110*/  FFMA.FTZ R16, R25, -UR4, R54 ;  /* 0x8000000419107c23 */ /* 0x002fe20008010036 */
[----:B------:R-:W-:Y:S01]  /*5120*/  FSEL R58, R58, -INF , !P5 ;  /* 0xff8000003a3a7808 */ /* 0x000fe20006800000 */
[----:B------:R-:W-:Y:S01]  /*5130*/  FFMA.FTZ R51, R51, -UR4, R80 ;  /* 0x8000000433337c23 */ /* 0x000fe20008010050 */
[----:B------:R-:W-:Y:S01]  /*5140*/  ISETP.GE.AND P5, PT, R98, UR15, PT ;  /* 0x0000000f62007c0c */ /* 0x000fe2000bfa6270 */
[----:B------:R-:W-:Y:S01]  /*5150*/  FFMA.FTZ R43, R43, -UR4, R88 ;  /* 0x800000042b2b7c23 */ /* 0x000fe20008010058 */
[----:B------:R-:W-:-:S02]  /*5160*/  FSEL R40, R40, -INF , !P3 ;  /* 0xff80000028287808 */ /* 0x000fc40005800000 */
[----:B------:R-:W1:Y:S01]  /*5170*/  I2F R9, R9 ;  /* 0x0000000900097306 */ /* 0x000e620000201400 */
[----:B--2---:R-:W-:Y:S01]  /*5180*/  FFMA.FTZ R37, R37, -UR4, R70 ;  /* 0x8000000425257c23 */ /* 0x004fe20008010046 */
[----:B------:R-:W-:Y:S02]  /*5190*/  FSEL R16, R16, -INF , !P3 ;  /* 0xff80000010107808 */ /* 0x000fe40005800000 */
[----:B------:R-:W-:Y:S02]  /*51a0*/  FSEL R48, R48, -INF , !P2 ;  /* 0xff80000030307808 */ /* 0x000fe40005000000 */
[----:B------:R-:W-:Y:S02]  /*51b0*/  FSEL R114, R47, -INF , !P1 ;  /* 0xff8000002f727808 */ /* 0x000fe40004800000 */
[----:B------:R-:W2:Y:S01]  /*51c0*/  I2F R11, R11 ;  /* 0x0000000b000b7306 */ /* 0x000ea20000201400 */
[----:B---3--:R-:W-:Y:S01]  /*51d0*/  FFMA.FTZ R20, R20, -UR4, R75 ;  /* 0x8000000414147c23 */ /* 0x008fe2000801004b */
[----:B------:R-:W-:-:S02]  /*51e0*/  FSEL R110, R37, -INF , !P1 ;  /* 0xff800000256e7808 */ /* 0x000fc40004800000 */
[----:B------:R-:W-:Y:S02]  /*51f0*/  ISETP.GE.AND P6, PT, R96, UR15, PT ;  /* 0x0000000f60007c0c */ /* 0x000fe4000bfc6270 */
[----:B------:R-:W-:Y:S02]  /*5200*/  ISETP.GE.AND P4, PT, R104, UR15, PT ;  /* 0x0000000f68007c0c */ /* 0x000fe4000bf86270 */
[----:B------:R-:W3:Y:S01]  /*5210*/  I2F R12, R12 ;  /* 0x0000000c000c7306 */ /* 0x000ee20000201400 */
[----:B-1----:R-:W-:Y:S01]  /*5220*/  FFMA.FTZ R9, R9, -UR4, R74 ;  /* 0x8000000409097c23 */ /* 0x002fe2000801004a */
[----:B------:R-:W-:Y:S02]  /*5230*/  ISETP.GE.AND P3, PT, R100, UR15, PT ;  /* 0x0000000f64007c0c */ /* 0x000fe4000bf66270 */
[----:B------:R-:W-:Y:S02]  /*5240*/  ISETP.GE.AND P2, PT, R102, UR15, PT ;  /* 0x0000000f66007c0c */ /* 0x000fe4000bf46270 */
[----:B------:R-:W-:-:S02]  /*5250*/  ISETP.GE.AND P1, PT, R106, UR15, PT ;  /* 0x0000000f6a007c0c */ /* 0x000fc4000bf26270 */
        /* <DEDUP_REMOVED lines=8> */
[----:B------:R-:W-:Y:S02]  /*52e0*/  FSEL R100, R51, -INF , !P4 ;  /* 0xff80000033647808 */ /* 0x000fe40006000000 */
[----:B------:R-:W-:Y:S01]  /*52f0*/  FSEL R94, R11, -INF , !P4 ;  /* 0xff8000000b5e7808 */ /* 0x000fe20006000000 */
[----:B-1----:R-:W-:Y:S01]  /*5300*/  FFMA.FTZ R90, R13, -UR4, R90 ;  /* 0x800000040d5a7c23 */ /* 0x002fe2000801005a */
[----:B------:R-:W-:Y:S02]  /*5310*/  FSEL R96, R81, -INF , !P3 ;  /* 0xff80000051607808 */ /* 0x000fe40005800000 */
[----:B------:R-:W-:Y:S02]  /*5320*/  FSEL R92, R12, -INF , !P3 ;  /* 0xff8000000c5c7808 */ /* 0x000fe40005800000 */
[----:B------:R-:W-:Y:S02]  /*5330*/  FSEL R22, R43, -INF , !P2 ;  /* 0xff8000002b167808 */ /* 0x000fe40005000000 */
[----:B------:R-:W-:Y:S01]  /*5340*/  FSEL R236, R90, -INF , !P2 ;  /* 0xff8000005aec7808 */ /* 0x000fe20005000000 */
[----:B--2---:R-:W-:Y:S01]  /*5350*/  FFMA.FTZ R91, R0, -UR4, R91 ;  /* 0x80000004005b7c23 */ /* 0x004fe2000801005b */
[----:B------:R-:W-:-:S04]  /*5360*/  FSEL R20, R89, -INF , !P1 ;  /* 0xff80000059147808 */ /* 0x000fc80004800000 */
        /* <DEDUP_REMOVED lines=133> */
.L_x_881:
[----:B------:R-:W-:Y:S05]  /*5bc0*/  BSYNC B0 ;  /* 0x0000000000007941 */ /* 0x000fea0003800000 */
.L_x_880:
[----:B------:R-:W0:Y:S02]  /*5bd0*/  LDGDEPBAR ;  /* 0x00000000000079af */ /* 0x000e240000000000 */
.L_x_879:
[----:B------:R-:W-:Y:S01]  /*5be0*/  FMNMX.FTZ R9, R44, R19, !PT ;  /* 0x000000132c097209 */ /* 0x000fe20007810000 */
[----:B------:R-:W-:Y:S01]  /*5bf0*/  IMAD.U32 R6, RZ, RZ, UR13 ;  /* 0x0000000dff067e24 */ /* 0x000fe2000f8e00ff */
[----:B------:R-:W-:Y:S01]  /*5c00*/  FMNMX.FTZ R11, R17, R18, !PT ;  /* 0x00000012110b7209 */ /* 0x000fe20007810000 */
[----:B------:R-:W-:Y:S01]  /*5c10*/  USHF.L.U32 UR6, UR29, 0x1, URZ ;  /* 0x000000011d067899 */ /* 0x000fe2000800063f */
[----:B------:R-:W-:Y:S01]  /*5c20*/  FMNMX.FTZ R9, R46, R9, !PT ;  /* 0x000000092e097209 */ /* 0x000fe20007810000 */
[----:B-1----:R-:W-:Y:S01]  /*5c30*/  IMAD R25, R6, 0x4, R7 ;  /* 0x0000000406197824 */ /* 0x002fe200078e0207 */
        /* <DEDUP_REMOVED lines=29> */
[----:B------:R-:W-:Y:S01]  /*5e10*/  IMAD R239, R21, 0x10000, R21 ;  /* 0x0001000015ef7824 */ /* 0x000fe200078e0215 */
[----:B------:R-:W-:Y:S01]  /*5e20*/  FMNMX.FTZ R9, R102, R9, !PT ;  /* 0x0000000966097209 */ /* 0x000fe20007810000 */
[--C-:B------:R-:W-:Y:S01]  /*5e30*/  IMAD R206, R5, 0x2, R208.reuse ;  /* 0x0000000205ce7824 */ /* 0x100fe200078e02d0 */
[----:B------:R-:W-:Y:S01]  /*5e40*/  FMNMX.FTZ R11, R106, R11, !PT ;  /* 0x0000000b6a0b7209 */ /* 0x000fe20007810000 */
[----:B------:R-:W-:Y:S01]  /*5e50*/  LDSM.16.MT88.4 R136, [R208+0x10000] ;  /* 0x01000000d088783b */ /* 0x000fe20000004200 */
[----:B------:R-:W-:Y:S01]  /*5e60*/  FMNMX.FTZ R9, R98, R9, !PT ;  /* 0x0000000962097209 */ /* 0x000fe20007810000 */
[C---:B------:R-:W-:Y:S01]  /*5e70*/  IMAD R205, R3.reuse, 0x2, R208 ;  /* 0x0000000203cd7824 */ /* 0x040fe200078e02d0 */
        /* <DEDUP_REMOVED lines=12> */
[----:B------:R-:W-:-:S02]  /*5f40*/  FMNMX.FTZ R7, R22, R11, !PT ;  /* 0x0000000b16077209 */ /* 0x000fc40007810000 */
[----:B------:R-:W-:Y:S01]  /*5f50*/  FMNMX.FTZ R12, R234, R9, !PT ;  /* 0x00000009ea0c7209 */ /* 0x000fe20007810000 */
[----:B------:R-:W-:Y:S01]  /*5f60*/  LDSM.16.MT88.4 R64, [R204+0x12000] ;  /* 0x01200000cc40783b */ /* 0x000fe20000004200 */
[----:B------:R-:W-:Y:S02]  /*5f70*/  FMNMX.FTZ R7, R20, R7, !PT ;  /* 0x0000000714077209 */ /* 0x000fe40007810000 */
[C---:B------:R-:W-:Y:S01]  /*5f80*/  LOP3.LUT R14, R167.reuse, UR5, RZ, 0x3c, !PT ;  /* 0x00000005a70e7c12 */ /* 0x040fe2000f8e3cff */
[----:B------:R-:W1:Y:S01]  /*5f90*/  SHFL.BFLY PT, R9, R12, 0x2, 0x1f ;  /* 0x0c401f000c097f89 */ /* 0x000e6200000e0000 */
[----:B------:R-:W-:Y:S01]  /*5fa0*/  LOP3.LUT R24, R2, UR22, RZ, 0x3c, !PT ;  /* 0x0000001602187c12 */ /* 0x000fe2000f8e3cff */
[----:B------:R-:W-:Y:S01]  /*5fb0*/  UIADD3 UR5, UR23, -0x4498517b, URZ ;  /* 0xbb67ae8517057890 */ /* 0x000fe2000fffe03f */
[----:B------:R-:W-:Y:S01]  /*5fc0*/  LOP3.LUT R167, R167, UR6, RZ, 0x3c, !PT ;  /* 0x00000006a7a77c12 */ /* 0x000fe2000f8e3cff */
[----:B------:R-:W2:Y:S01]  /*5fd0*/  SHFL.BFLY PT, R2, R7, 0x2, 0x1f ;  /* 0x0c401f0007027f89 */ /* 0x000ea200000e0000 */
[----:B------:R-:W-:Y:S01]  /*5fe0*/  IMAD.WIDE.U32 R14, R14, -0x326172a9, RZ ;  /* 0xcd9e8d570e0e7825 */ /* 0x000fe200078e00ff */
[----:B------:R-:W-:-:S02]  /*5ff0*/  LOP3.LUT R84, R87, R24, RZ, 0x3c, !PT ;  /* 0x0000001857547212 */ /* 0x000fc400078e3cff */
[----:B------:R-:W-:Y:S03]  /*6000*/  LDSM.16.MT88.4 R68, [R206+0x12800] ;  /* 0x01280000ce44783b */ /* 0x000fe60000004200 */
[----:B------:R-:W-:Y:S01]  /*6010*/  IMAD.WIDE.U32 R84, R84, -0x2daee0ad, RZ ;  /* 0xd2511f5354547825 */ /* 0x000fe200078e00ff */
[----:B------:R-:W-:Y:S04]  /*6020*/  LDSM.16.MT88.4 R72, [R208+0x14000] ;  /* 0x01400000d048783b */ /* 0x000fe80000004200 */
[----:B------:R-:W-:Y:S01]  /*6030*/  LOP3.LUT R176, R85, UR5, R166, 0x96, !PT ;  /* 0x0000000555b07c12 */ /* 0x000fe2000f8e96a6 */
[----:B------:R-:W-:Y:S01]  /*6040*/  UIADD3 UR5, UR23, 0x646e171e, URZ ;  /* 0x646e171e17057890 */ /* 0x000fe2000fffe03f */
[----:B------:R-:W-:Y:S03]  /*6050*/  LDSM.16.MT88.4 R80, [R206+0x14000] ;  /* 0x01400000ce50783b */ /* 0x000fe60000004200 */
[----:B------:R-:W-:Y:S01]  /*6060*/  IMAD.WIDE.U32 R176, R176, -0x326172a9, RZ ;  /* 0xcd9e8d57b0b07825 */ /* 0x000fe200078e00ff */
[----:B------:R-:W-:Y:S01]  /*6070*/  LDSM.16.MT88.4 R88, [R205+0x14000] ;  /* 0x01400000cd58783b */ /* 0x000fe20000004200 */
[----:B-1----:R-:W-:-:S02]  /*6080*/  FMNMX.FTZ R9, R12, R9, !PT ;  /* 0x000000090c097209 */ /* 0x002fc40007810000 */
[----:B------:R-:W-:Y:S01]  /*6090*/  LOP3.LUT R12, R15, UR31, R86, 0x96, !PT ;  /* 0x0000001f0f0c7c12 */ /* 0x000fe2000f8e9656 */
[----:B------:R-:W-:Y:S01]  /*60a0*/  STL [R1+0x80], R26 ;  /* 0x0000801a01007387 */ /* 0x000fe20000100800 */
[----:B--2---:R-:W-:Y:S02]  /*60b0*/  FMNMX.FTZ R2, R7, R2, !PT ;  /* 0x0000000207027209 */ /* 0x004fe40007810000 */
[----:B------:R-:W-:Y:S01]  /*60c0*/  LOP3.LUT R6, R177, UR30, R14, 0x96, !PT ;  /* 0x0000001eb1067c12 */ /* 0x000fe2000f8e960e */
[----:B------:R-:W-:Y:S01]  /*60d0*/  IMAD.WIDE.U32 R12, R12, -0x2daee0ad, RZ ;  /* 0xd2511f530c0c7825 */ /* 0x000fe200078e00ff */
[----:B------:R-:W1:Y:S03]  /*60e0*/  SHFL.BFLY PT, R0, R9, 0x1, 0x1f ;  /* 0x0c201f0009007f89 */ /* 0x000e6600000e0000 */
[----:B------:R-:W-:Y:S01]  /*60f0*/  IMAD.WIDE.U32 R170, R6, -0x2daee0ad, RZ ;  /* 0xd2511f5306aa7825 */ /* 0x000fe200078e00ff */
[----:B------:R-:W-:Y:S01]  /*6100*/  LOP3.LUT R174, R13, UR29, R84, 0x96, !PT ;  /* 0x0000001d0dae7c12 */ /* 0x000fe2000f8e9654 */
[----:B------:R-:W2:Y:S03]  /*6110*/  SHFL.BFLY PT, R7, R2, 0x1, 0x1f ;  /* 0x0c201f0002077f89 */ /* 0x000ea600000e0000 */
[----:B------:R-:W-:Y:S01]  /*6120*/  LOP3.LUT R6, R171, UR19, R12, 0x96, !PT ;  /* 0x00000013ab067c12 */ /* 0x000fe2000f8e960c */
[----:B------:R-:W-:-:S04]  /*6130*/  IMAD.WIDE.U32 R174, R174, -0x326172a9, RZ ;  /* 0xcd9e8d57aeae7825 */ /* 0x000fc800078e00ff */
[----:B------:R-:W-:Y:S01]  /*6140*/  IMAD.WIDE.U32 R172, R6, -0x326172a9, RZ ;  /* 0xcd9e8d5706ac7825 */ /* 0x000fe200078e00ff */
[----:B------:R-:W-:-:S04]  /*6150*/  LOP3.LUT R168, R175, UR28, R176, 0x96, !PT ;  /* 0x0000001cafa87c12 */ /* 0x000fc8000f8e96b0 */
[----:B------:R-:W-:Y:S01]  /*6160*/  LOP3.LUT R174, R173, UR18, R174, 0x96, !PT ;  /* 0x00000012adae7c12 */ /* 0x000fe2000f8e96ae */
[----:B------:R-:W-:-:S04]  /*6170*/  IMAD.WIDE.U32 R168, R168, -0x2daee0ad, RZ ;  /* 0xd2511f53a8a87825 */ /* 0x000fc800078e00ff */
[----:B------:R-:W-:Y:S01]  /*6180*/  IMAD.WIDE.U32 R174, R174, -0x2daee0ad, RZ ;  /* 0xd2511f53aeae7825 */ /* 0x000fe200078e00ff */
[----:B------:R-:W-:Y:S02]  /*6190*/  LOP3.LUT R170, R169, UR17, R170, 0x96, !PT ;  /* 0x00000011a9aa7c12 */ /* 0x000fe4000f8e96aa */
[----:B-1----:R-:W-:Y:S02]  /*61a0*/  FMNMX.FTZ R0, R9, R0, !PT ;  /* 0x0000000009007209 */ /* 0x002fe40007810000 */
[----:B------:R-:W-:Y:S01]  /*61b0*/  LOP3.LUT R168, R175, UR7, R168, 0x96, !PT ;  /* 0x00000007afa87c12 */ /* 0x000fe2000f8e96a8 */
[----:B------:R-:W-:Y:S01]  /*61c0*/  IMAD.WIDE.U32 R170, R170, -0x326172a9, RZ ;  /* 0xcd9e8d57aaaa7825 */ /* 0x000fe200078e00ff */
[----:B------:R-:W-:Y:S02]  /*61d0*/  FSETP.NEU.FTZ.AND P1, PT, R0, -INF , PT ;  /* 0xff8000000000780b */ /* 0x000fe40003f3d000 */
[----:B--2---:R-:W-:Y:S01]  /*61e0*/  FMNMX.FTZ R2, R2, R7, !PT ;  /* 0x0000000702027209 */ /* 0x004fe20007810000 */
[----:B------:R-:W-:Y:S01]  /*61f0*/  FMUL.FTZ R231, R0, c[0x0][0x23c] ;  /* 0x00008f0000e77a20 */ /* 0x000fe20000410000 */
[----:B------:R-:W-:Y:S01]  /*6200*/  LOP3.LUT R172, R171, UR9, R172, 0x96, !PT ;  /* 0x00000009abac7c12 */ /* 0x000fe2000f8e96ac */
[----:B------:R-:W-:-:S03]  /*6210*/  IMAD.WIDE.U32 R168, R168, -0x326172a9, RZ ;  /* 0xcd9e8d57a8a87825 */ /* 0x000fc600078e00ff */
[----:B------:R-:W-:Y:S01]  /*6220*/  FSEL R231, R231, RZ, P1 ;  /* 0x000000ffe7e77208 */ /* 0x000fe20000800000 */
[----:B------:R-:W-:Y:S01]  /*6230*/  IMAD.WIDE.U32 R172, R172, -0x2daee0ad, RZ ;  /* 0xd2511f53acac7825 */ /* 0x000fe200078e00ff */
[C---:B------:R-:W-:Y:S02]  /*6240*/  FSETP.NEU.FTZ.AND P1, PT, R2.reuse, -INF , PT ;  /* 0xff8000000200780b */ /* 0x040fe40003f3d000 */
[----:B------:R-:W-:Y:S01]  /*6250*/  SHF.R.U32.HI R11, RZ, 0x10, R168 ;  /* 0x00000010ff0b7819 */ /* 0x000fe200000116a8 */
[----:B------:R-:W-:Y:S01]  /*6260*/  FMUL.FTZ R127, R2, c[0x0][0x23c] ;  /* 0x00008f00027f7a20 */ /* 0x000fe20000410000 */
[----:B------:R-:W-:Y:S01]  /*6270*/  LOP3.LUT R9, R172, 0xffff, RZ, 0xc0, !PT ;  /* 0x0000ffffac097812 */ /* 0x000fe200078ec0ff */
[--C-:B------:R-:W-:Y:S01]  /*6280*/  FFMA.FTZ R219, R10, c[0x0][0x23c], -R231.reuse ;  /* 0x00008f000adb7a23 */ /* 0x100fe200000108e7 */
[----:B------:R-:W-:Y:S01]  /*6290*/  LOP3.LUT R12, R172, 0xff, RZ, 0xc0, !PT ;  /* 0x000000ffac0c7812 */ /* 0x000fe200078ec0ff */
[--C-:B------:R-:W-:Y:S01]  /*62a0*/  FFMA.FTZ R118, R8, c[0x0][0x23c], -R231.reuse ;  /* 0x00008f0008767a23 */ /* 0x100fe200000108e7 */
[--C-:B------:R-:W-:Y:S01]  /*62b0*/  SHF.R.U32.HI R10, RZ, 0x10, R172.reuse ;  /* 0x00000010ff0a7819 */ /* 0x100fe200000116ac */
[----:B------:R-:W-:Y:S01]  /*62c0*/  FFMA.FTZ R121, R44, c[0x0][0x23c], -R231 ;  /* 0x00008f002c797a23 */ /* 0x000fe200000108e7 */
[----:B------:R-:W-:Y:S01]  /*62d0*/  SHF.R.U32.HI R9, RZ, 0x8, R9 ;  /* 0x00000008ff097819 */ /* 0x000fe20000011609 */
[--C-:B------:R-:W-:Y:S01]  /*62e0*/  FFMA.FTZ R120, R19, c[0x0][0x23c], -R231.reuse ;  /* 0x00008f0013787a23 */ /* 0x100fe200000108e7 */
[----:B------:R-:W-:Y:S01]  /*62f0*/  FSEL R127, R127, RZ, P1 ;  /* 0x000000ff7f7f7208 */ /* 0x000fe20000800000 */
[----:B------:R-:W-:Y:S01]  /*6300*/  FFMA.FTZ R119, R46, c[0x0][0x23c], -R231 ;  /* 0x00008f002e777a23 */ /* 0x000fe200000108e7 */
[----:B------:R-:W-:Y:S01]  /*6310*/  SHF.R.U32.HI R7, RZ, 0x18, R172 ;  /* 0x00000018ff077819 */ /* 0x000fe200000116ac */
[----:B------:R-:W-:Y:S01]  /*6320*/  MUFU.EX2 R121, R121 ;  /* 0x0000007900797308 */ /* 0x000fe20000000800 */
[----:B------:R-:W-:Y:S01]  /*6330*/  LOP3.LUT R10, R10, 0xff, RZ, 0xc0, !PT ;  /* 0x000000ff0a0a7812 */ /* 0x000fe200078ec0ff */
[----:B------:R-:W-:Y:S01]  /*6340*/  FFMA.FTZ R123, R17, c[0x0][0x23c], -R127 ;  /* 0x00008f00117b7a23 */ /* 0x000fe2000001087f */
[----:B------:R-:W-:Y:S01]  /*6350*/  PRMT R12, R12, 0x5410, R9 ;  /* 0x000054100c0c7816 */ /* 0x000fe20000000009 */
[--C-:B------:R-:W-:Y:S01]  /*6360*/  FFMA.FTZ R122, R18, c[0x0][0x23c], -R127.reuse ;  /* 0x00008f00127a7a23 */ /* 0x100fe2000001087f */
[----:B------:R-:W-:Y:S01]  /*6370*/  LOP3.LUT R9, R173, UR5, R174, 0x96, !PT ;  /* 0x00000005ad097c12 */ /* 0x000fe2000f8e96ae */
[----:B------:R-:W-:Y:S01]  /*6380*/  FFMA.FTZ R233, R36, c[0x0][0x23c], -R127 ;  /* 0x00008f0024e97a23 */ /* 0x000fe2000001087f */
[----:B------:R-:W-:Y:S01]  /*6390*/  PRMT R10, R10, 0x5410, R7 ;  /* 0x000054100a0a7816 */ /* 0x000fe20000000007 */
[--C-:B------:R-:W-:Y:S01]  /*63a0*/  FFMA.FTZ R126, R38, c[0x0][0x23c], -R127.reuse ;  /* 0x00008f00267e7a23 */ /* 0x100fe2000001087f */
[C---:B------:R-:W-:Y:S01]  /*63b0*/  LOP3.LUT R7, R9.reuse, 0xffff, RZ, 0xc0, !PT ;  /* 0x0000ffff09077812 */ /* 0x040fe200078ec0ff */
[----:B------:R-:W-:Y:S01]  /*63c0*/  MUFU.EX2 R123, R123 ;  /* 0x0000007b007b7308 */ /* 0x000fe20000000800 */
[----:B------:R-:W-:Y:S01]  /*63d0*/  LOP3.LUT R8, R9, 0xff, RZ, 0xc0, !PT ;  /* 0x000000ff09087812 */ /* 0x000fe200078ec0ff */
[----:B------:R-:W-:Y:S01]  /*63e0*/  FFMA.FTZ R125, R56, c[0x0][0x23c], -R127 ;  /* 0x00008f00387d7a23 */ /* 0x000fe2000001087f */
[----:B------:R-:W-:Y:S01]  /*63f0*/  SHF.R.U32.HI R7, RZ, 0x8, R7 ;  /* 0x00000008ff077819 */ /* 0x000fe20000011607 */
[----:B------:R-:W-:Y:S01]  /*6400*/  FFMA.FTZ R228, R42, c[0x0][0x23c], -R127 ;  /* 0x00008f002ae47a23 */ /* 0x000fe2000001087f */
[----:B------:R-:W-:Y:S01]  /*6410*/  SHF.R.U32.HI R6, RZ, 0x18, R168 ;  /* 0x00000018ff067819 */ /* 0x000fe200000116a8 */
[----:B------:R-:W-:Y:S01]  /*6420*/  FFMA.FTZ R124, R58, c[0x0][0x23c], -R231 ;  /* 0x00008f003a7c7a23 */ /* 0x000fe200000108e7 */
[----:B------:R-:W-:Y:S01]  /*6430*/  LOP3.LUT R11, R11, 0xff, RZ, 0xc0, !PT ;  /* 0x000000ff0b0b7812 */ /* 0x000fe200078ec0ff */
[----:B------:R-:W1:Y:S01]  /*6440*/  MUFU.EX2 R122, R122 ;  /* 0x0000007a007a7308 */ /* 0x000e620000000800 */
        /* <DEDUP_REMOVED lines=11> */
[--C-:B------:R-:W-:Y:S01]  /*6500*/  HSET2.LE.AND R16, R6, R239.reuse, PT ;  /* 0x000000ef06107233 */ /* 0x100fe20003803000 */
[----:B------:R-:W-:Y:S01]  /*6510*/  LOP3.LUT R13, R168, 0xffff, RZ, 0xc0, !PT ;  /* 0x0000ffffa80d7812 */ /* 0x000fe200078ec0ff */
[--C-:B------:R-:W-:Y:S01]  /*6520*/  HSET2.LE.AND R8, R8, R239.reuse, PT ;  /* 0x000000ef08087233 */ /* 0x100fe20003803000 */
[----:B------:R-:W-:Y:S01]  /*6530*/  PRMT R36, R36, 0x5410, R11 ;  /* 0x0000541024247816 */ /* 0x000fe2000000000b */
[----:B------:R-:W2:Y:S01]  /*6540*/  MUFU.EX2 R126, R126 ;  /* 0x0000007e007e7308 */ /* 0x000ea20000000800 */
[----:B-1----:R-:W-:Y:S01]  /*6550*/  F2FP.BF16.PACK_AB R226, R122, R123 ;  /* 0x0000007b7ae2723e */ /* 0x002fe200000010ff */
[--C-:B------:R-:W-:Y:S01]  /*6560*/  HSET2.LE.AND R11, R10, R239.reuse, PT ;  /* 0x000000ef0a0b7233 */ /* 0x100fe20003803000 */
[----:B------:R-:W-:Y:S01]  /*6570*/  LOP3.LUT R18, R168, 0xff, RZ, 0xc0, !PT ;  /* 0x000000ffa8127812 */ /* 0x000fe200078ec0ff */
[--C-:B------:R-:W-:Y:S01]  /*6580*/  HSET2.LE.AND R36, R36, R239.reuse, PT ;  /* 0x000000ef24247233 */ /* 0x100fe20003803000 */
[----:B------:R-:W-:Y:S01]  /*6590*/  SHF.R.U32.HI R13, RZ, 0x8, R13 ;  /* 0x00000008ff0d7819 */ /* 0x000fe2000001160d */
[--C-:B------:R-:W-:Y:S01]  /*65a0*/  HSET2.LE.AND R12, R12, R239.reuse, PT ;  /* 0x000000ef0c0c7233 */ /* 0x100fe20003803000 */
[----:B------:R-:W-:Y:S01]  /*65b0*/  PRMT R225, R226, 0x7632, R225 ;  /* 0x00007632e2e17816 */ /* 0x000fe200000000e1 */
[----:B------:R-:W1:Y:S01]  /*65c0*/  MUFU.EX2 R120, R120 ;  /* 0x0000007800787308 */ /* 0x000e620000000800 */
[----:B------:R-:W-:Y:S01]  /*65d0*/  PRMT R18, R18, 0x5410, R13 ;  /* 0x0000541012127816 */ /* 0x000fe2000000000d */
[----:B------:R-:W-:Y:S01]  /*65e0*/  LDSM.16.MT88.4 R40, [R208+0x12000] ;  /* 0x01200000d028783b */ /* 0x000fe20000004200 */
[----:B------:R-:W-:Y:S01]  /*65f0*/  PRMT R5, R226, 0x5410, R225 ;  /* 0x00005410e2057816 */ /* 0x000fe200000000e1 */
[----:B------:R-:W-:Y:S01]  /*6600*/  FFMA.FTZ R220, R114, c[0x0][0x23c], -R127 ;  /* 0x00008f0072dc7a23 */ /* 0x000fe2000001087f */
[--C-:B------:R-:W-:Y:S01]  /*6610*/  SHF.R.U32.HI R34, RZ, 0x10, R7.reuse ;  /* 0x00000010ff227819 */ /* 0x100fe20000011607 */
[--C-:B------:R-:W-:Y:S01]  /*6620*/  HSET2.LE.AND R18, R18, R239.reuse, PT ;  /* 0x000000ef12127233 */ /* 0x100fe20003803000 */
[----:B------:R-:W-:Y:S01]  /*6630*/  LOP3.LUT R128, R36, R5, RZ, 0xc0, !PT ;  /* 0x0000000524807212 */ /* 0x000fe200078ec0ff */
[----:B------:R-:W-:Y:S01]  /*6640*/  MUFU.EX2 R119, R119 ;  /* 0x0000007700777308 */ /* 0x000fe20000000800 */
[----:B--2---:R-:W-:Y:S01]  /*6650*/  F2FP.BF16.PACK_AB R222, R126, R233 ;  /* 0x000000e97ede723e */ /* 0x004fe200000010ff */
[----:B------:R-:W-:Y:S01]  /*6660*/  LDSM.16.MT88.4 R48, [R206+0x12000] ;  /* 0x01200000ce30783b */ /* 0x000fe20000004200 */
[----:B------:R-:W-:Y:S01]  /*6670*/  SHF.R.U32.HI R7, RZ, 0x18, R7 ;  /* 0x00000018ff077819 */ /* 0x000fe20000011607 */
[----:B------:R-:W-:Y:S01]  /*6680*/  FFMA.FTZ R217, R112, c[0x0][0x23c], -R127 ;  /* 0x00008f0070d97a23 */ /* 0x000fe2000001087f */
[----:B------:R-:W-:Y:S01]  /*6690*/  PRMT R221, R222, 0x7632, R221 ;  /* 0x00007632dedd7816 */ /* 0x000fe200000000dd */
[----:B------:R-:W-:Y:S01]  /*66a0*/  LDSM.16.MT88.4 R56, [R205+0x12000] ;  /* 0x01200000cd38783b */ /* 0x000fe20000004200 */
[----:B------:R-:W-:Y:S01]  /*66b0*/  LOP3.LUT R34, R34, 0xff, RZ, 0xc0, !PT ;  /* 0x000000ff22227812 */ /* 0x000fe200078ec0ff */
[----:B------:R-:W2:Y:S01]  /*66c0*/  MUFU.EX2 R118, R118 ;  /* 0x0000007600767308 */ /* 0x000ea20000000800 */
[----:B------:R-:W-:Y:S01]  /*66d0*/  PRMT R5, R222, 0x5410, R221 ;  /* 0x00005410de057816 */ /* 0x000fe200000000dd */
[--C-:B------:R-:W-:Y:S01]  /*66e0*/  FFMA.FTZ R186, R110, c[0x0][0x23c], -R231.reuse ;  /* 0x00008f006eba7a23 */ /* 0x100fe200000108e7 */
[----:B-1----:R-:W-:Y:S01]  /*66f0*/  F2FP.BF16.PACK_AB R224, R120, R121 ;  /* 0x0000007978e0723e */ /* 0x002fe200000010ff */
[----:B------:R-:W-:Y:S01]  /*6700*/  FFMA.FTZ R185, R108, c[0x0][0x23c], -R231 ;  /* 0x00008f006cb97a23 */ /* 0x000fe200000108e7 */
[----:B------:R-:W-:Y:S01]  /*6710*/  PRMT R34, R34, 0x5410, R7 ;  /* 0x0000541022227816 */ /* 0x000fe20000000007 */
[----:B------:R-:W-:Y:S01]  /*6720*/  FFMA.FTZ R218, R106, c[0x0][0x23c], -R127 ;  /* 0x00008f006ada7a23 */ /* 0x000fe2000001087f */
[----:B------:R-:W-:Y:S01]  /*6730*/  LOP3.LUT R130, R18, R5, RZ, 0xc0, !PT ;  /* 0x0000000512827212 */ /* 0x000fe200078ec0ff */
[----:B------:R-:W-:Y:S01]  /*6740*/  MUFU.EX2 R125, R125 ;  /* 0x0000007d007d7308 */ /* 0x000fe20000000800 */
[----:B------:R-:W-:Y:S01]  /*6750*/  PRMT R223, R224, 0x7632, R223 ;  /* 0x00007632e0df7816 */ /* 0x000fe200000000df */
[----:B------:R-:W1:Y:S01]  /*6760*/  LDSM.16.MT88.4 R4, [R208+0x10800] ;  /* 0x01080000d004783b */ /* 0x000e620000004200 */
[----:B------:R-:W-:Y:S01]  /*6770*/  HSET2.LE.AND R34, R34, R239, PT ;  /* 0x000000ef22227233 */ /* 0x000fe20003803000 */
[----:B------:R-:W-:Y:S01]  /*6780*/  SHF.R.U32.HI R14, RZ, 0x10, R9 ;  /* 0x00000010ff0e7819 */ /* 0x000fe20000011609 */
[----:B------:R-:W-:Y:S01]  /*6790*/  FFMA.FTZ R215, R104, c[0x0][0x23c], -R127 ;  /* 0x00008f0068d77a23 */ /* 0x000fe2000001087f */
[----:B------:R-:W-:Y:S01]  /*67a0*/  PRMT R129, R224, 0x5410, R223 ;  /* 0x00005410e0817816 */ /* 0x000fe200000000df */
[--C-:B------:R-:W-:Y:S01]  /*67b0*/  FFMA.FTZ R216, R100, c[0x0][0x23c], -R127.reuse ;  /* 0x00008f0064d87a23 */ /* 0x100fe2000001087f */
[----:B------:R-:W3:Y:S01]  /*67c0*/  MUFU.EX2 R228, R228 ;  /* 0x000000e400e47308 */ /* 0x000ee20000000800 */
[----:B--2---:R-:W-:Y:S01]  /*67d0*/  F2FP.BF16.PACK_AB R166, R118, R119 ;  /* 0x0000007776a6723e */ /* 0x004fe200000010ff */
[----:B------:R-:W-:Y:S01]  /*67e0*/  FFMA.FTZ R187, R96, c[0x0][0x23c], -R127 ;  /* 0x00008f0060bb7a23 */ /* 0x000fe2000001087f */
[----:B------:R-:W-:-:S02]  /*67f0*/  LOP3.LUT R129, R34, R129, RZ, 0xc0, !PT ;  /* 0x0000008122817212 */ /* 0x000fc400078ec0ff */
[C---:B------:R-:W-:Y:S02]  /*6800*/  PRMT R165, R166.reuse, 0x7632, R165 ;  /* 0x00007632a6a57816 */ /* 0x040fe400000000a5 */
[----:B------:R-:W-:Y:S01]  /*6810*/  SHF.R.U32.HI R9, RZ, 0x18, R9 ;  /* 0x00000018ff097819 */ /* 0x000fe20000011609 */
[----:B------:R-:W-:Y:S01]  /*6820*/  MUFU.EX2 R124, R124 ;  /* 0x0000007c007c7308 */ /* 0x000fe20000000800 */
[----:B------:R-:W-:Y:S02]  /*6830*/  PRMT R131, R166, 0x5410, R165 ;  /* 0x00005410a6837816 */ /* 0x000fe400000000a5 */
[----:B------:R-:W-:Y:S02]  /*6840*/  LOP3.LUT R14, R14, 0xff, RZ, 0xc0, !PT ;  /* 0x000000ff0e0e7812 */ /* 0x000fe400078ec0ff */
[----:B------:R-:W-:Y:S02]  /*6850*/  LOP3.LUT R131, R16, R131, RZ, 0xc0, !PT ;  /* 0x0000008310837212 */ /* 0x000fe400078ec0ff */
[----:B------:R-:W-:Y:S01]  /*6860*/  PRMT R14, R14, 0x5410, R9 ;  /* 0x000054100e0e7816 */ /* 0x000fe20000000009 */
[----:B------:R-:W2:Y:S01]  /*6870*/  MUFU.EX2 R219, R219 ;  /* 0x000000db00db7308 */ /* 0x000ea20000000800 */
[----:B---3--:R-:W-:Y:S01]  /*6880*/  F2FP.BF16.PACK_AB R34, R228, R125 ;  /* 0x0000007de422723e */ /* 0x008fe200000010ff */
[----:B------:R-:W-:Y:S01]  /*6890*/  LDSM.16.MT88.4 R16, [R206+0x10800] ;  /* 0x01080000ce10783b */ /* 0x000fe20000004200 */
[----:B------:R-:W-:Y:S01]  /*68a0*/  LOP3.LUT R26, R169, UR14, R170, 0x96, !PT ;  /* 0x0000000ea91a7c12 */ /* 0x000fe2000f8e96aa */
[----:B------:R-:W-:Y:S01]  /*68b0*/  HMMA.16816.F32.BF16 R132, R128, R136, RZ ;  /* 0x000000888084723c */ /* 0x000fe200000418ff */
[----:B------:R-:W-:-:S02]  /*68c0*/  PRMT R33, R34, 0x7632, R33 ;  /* 0x0000763222217816 */ /* 0x000fc40000000021 */
[----:B------:R-:W-:Y:S01]  /*68d0*/  LOP3.LUT R184, R168, 0xffff, RZ, 0xc0, !PT ;  /* 0x0000ffffa8b87812 */ /* 0x000fe200078ec0ff */
[----:B------:R-:W-:Y:S01]  /*68e0*/  MUFU.EX2 R227, R227 ;  /* 0x000000e300e37308 */ /* 0x000fe20000000800 */
[----:B------:R-:W-:Y:S02]  /*68f0*/  PRMT R9, R34, 0x5410, R33 ;  /* 0x0000541022097816 */ /* 0x000fe40000000021 */
[----:B------:R-:W-:Y:S01]  /*6900*/  SHF.R.U32.HI R183, RZ, 0x10, R168 ;  /* 0x00000010ffb77819 */ /* 0x000fe200000116a8 */
[----:B------:R-:W-:Y:S01]  /*6910*/  HMMA.16816.F32.BF16 R136, R128, R138, RZ ;  /* 0x0000008a8088723c */ /* 0x000fe200000418ff */
[----:B------:R-:W-:Y:S01]  /*6920*/  LOP3.LUT R8, R8, R9, RZ, 0xc0, !PT ;  /* 0x0000000908087212 */ /* 0x000fe200078ec0ff */
[----:B------:R-:W-:Y:S01]  /*6930*/  HSET2.LE.AND R9, R14, R239, PT ;  /* 0x000000ef0e097233 */ /* 0x000fe20003803000 */
[----:B------:R-:W-:Y:S01]  /*6940*/  LOP3.LUT R235, R172, 0xffff, RZ, 0xc0, !PT ;  /* 0x0000ffffaceb7812 */ /* 0x000fe200078ec0ff */
[----:B------:R-:W3:Y:S01]  /*6950*/  MUFU.EX2 R232, R232 ;  /* 0x000000e800e87308 */ /* 0x000ee20000000800 */
[----:B--2---:R-:W-:-:S02]  /*6960*/  F2FP.BF16.PACK_AB R164, R219, R124 ;  /* 0x0000007cdba4723e */ /* 0x004fc400000010ff */
[----:B------:R-:W-:Y:S01]  /*6970*/  SHF.R.U32.HI R238, RZ, 0x10, R172 ;  /* 0x00000010ffee7819 */ /* 0x000fe200000116ac */
[C---:B------:R-:W-:Y:S01]  /*6980*/  HMMA.16816.F32.BF16 R148, R128.reuse, R152, RZ ;  /* 0x000000988094723c */ /* 0x040fe200000418ff */
[C---:B------:R-:W-:Y:S02]  /*6990*/  PRMT R35, R164.reuse, 0x7632, R35 ;  /* 0x00007632a4237816 */ /* 0x040fe40000000023 */
[----:B------:R-:W-:Y:S01]  /*69a0*/  LOP3.LUT R181, R173, UR5, R174, 0x96, !PT ;  /* 0x00000005adb57c12 */ /* 0x000fe2000f8e96ae */
[----:B------:R-:W-:Y:S01]  /*69b0*/  MUFU.EX2 R230, R230 ;  /* 0x000000e600e67308 */ /* 0x000fe20000000800 */
[----:B------:R-:W-:Y:S02]  /*69c0*/  PRMT R10, R164, 0x5410, R35 ;  /* 0x00005410a40a7816 */ /* 0x000fe40000000023 */
[----:B------:R-:W-:Y:S01]  /*69d0*/  LOP3.LUT R182, R168, 0xff, RZ, 0xc0, !PT ;  /* 0x000000ffa8b67812 */ /* 0x000fe200078ec0ff */
[----:B------:R-:W-:Y:S01]  /*69e0*/  HMMA.16816.F32.BF16 R152, R128, R154, RZ ;  /* 0x0000009a8098723c */ /* 0x000fe200000418ff */
[----:B------:R-:W-:-:S02]  /*69f0*/  LOP3.LUT R9, R9, R10, RZ, 0xc0, !PT ;  /* 0x0000000a09097212 */ /* 0x000fc400078ec0ff */
[----:B------:R-:W-:Y:S01]  /*6a00*/  SHF.R.U32.HI R246, RZ, 0x18, R168 ;  /* 0x00000018fff67819 */ /* 0x000fe200000116a8 */
[----:B------:R-:W2:Y:S01]  /*6a10*/  MUFU.EX2 R229, R229 ;  /* 0x000000e500e57308 */ /* 0x000ea20000000800 */
[----:B---3--:R-:W-:-:S03]  /*6a20*/  F2FP.BF16.PACK_AB R32, R232, R227 ;  /* 0x000000e3e820723e */ /* 0x008fc600000010ff */
[----:B------:R-:W-:Y:S01]  /*6a30*/  HMMA.16816.F32.BF16 R156, R128, R160, RZ ;  /* 0x000000a0809c723c */ /* 0x000fe200000418ff */
[----:B------:R-:W-:-:S03]  /*6a40*/  PRMT R31, R32, 0x7632, R31 ;  /* 0x00007632201f7816 */ /* 0x000fc6000000001f */
[----:B------:R-:W-:Y:S01]  /*6a50*/  MUFU.EX2 R220, R220 ;  /* 0x000000dc00dc7308 */ /* 0x000fe20000000800 */
[----:B------:R-:W-:-:S03]  /*6a60*/  PRMT R13, R32, 0x5410, R31 ;  /* 0x00005410200d7816 */ /* 0x000fc6000000001f */
[C---:B------:R-:W-:Y:S01]  /*6a70*/  HMMA.16816.F32.BF16 R160, R128.reuse, R162, RZ ;  /* 0x000000a280a0723c */ /* 0x040fe200000418ff */
[----:B------:R-:W-:Y:S02]  /*6a80*/  LOP3.LUT R10, R12, R13, RZ, 0xc0, !PT ;  /* 0x0000000d0c0a7212 */ /* 0x000fe400078ec0ff */
[----:B--2---:R-:W-:Y:S01]  /*6a90*/  F2FP.BF16.PACK_AB R180, R229, R230 ;  /* 0x000000e6e5b4723e */ /* 0x004fe200000010ff */
[----:B------:R-:W-:Y:S03]  /*6aa0*/  MUFU.EX2 R217, R217 ;  /* 0x000000d900d97308 */ /* 0x000fe60000000800 */
[C---:B------:R-:W-:Y:S01]  /*6ab0*/  PRMT R179, R180.reuse, 0x7632, R179 ;  /* 0x00007632b4b37816 */ /* 0x040fe200000000b3 */
[C---:B------:R-:W-:Y:S03]  /*6ac0*/  HMMA.16816.F32.BF16 R140, R128.reuse, R144, RZ ;  /* 0x00000090808c723c */ /* 0x040fe600000418ff */
[----:B------:R-:W-:Y:S01]  /*6ad0*/  PRMT R12, R180, 0x5410, R179 ;  /* 0x00005410b40c7816 */ /* 0x000fe200000000b3 */
[----:B------:R-:W-:Y:S03]  /*6ae0*/  MUFU.EX2 R186, R186 ;  /* 0x000000ba00ba7308 */ /* 0x000fe60000000800 */
[----:B------:R-:W-:Y:S01]  /*6af0*/  LOP3.LUT R11, R11, R12, RZ, 0xc0, !PT ;  /* 0x0000000c0b0b7212 */ /* 0x000fe200078ec0ff */
[----:B------:R-:W-:Y:S01]  /*6b00*/  HMMA.16816.F32.BF16 R144, R128, R146, RZ ;  /* 0x000000928090723c */ /* 0x000fe200000418ff */
[----:B------:R-:W2:Y:S03]  /*6b10*/  LDSM.16.MT88.4 R12, [R204+0x10800] ;  /* 0x01080000cc0c783b */ /* 0x000ea60000004200 */
[----:B------:R-:W3:Y:S04]  /*6b20*/  MUFU.EX2 R185, R185 ;  /* 0x000000b900b97308 */ /* 0x000ee80000000800 */
[C---:B-1----:R-:W-:Y:S04]  /*6b30*/  HMMA.16816.F32.BF16 R132, R8.reuse, R4, R132 ;  /* 0x000000040884723c */ /* 0x042fe80000041884 */
[----:B------:R-:W-:Y:S04]  /*6b40*/  MUFU.EX2 R218, R218 ;  /* 0x000000da00da7308 */ /* 0x000fe80000000800 */
[----:B------:R-:W-:Y:S01]  /*6b50*/  HMMA.16816.F32.BF16 R136, R8, R6, R136 ;  /* 0x000000060888723c */ /* 0x000fe20000041888 */
[----:B------:R-:W1:Y:S01]  /*6b60*/  LDSM.16.MT88.4 R4, [R205+0x10800] ;  /* 0x01080000cd04783b */ /* 0x000e620000004200 */
[----:B---3--:R-:W-:-:S02]  /*6b70*/  F2FP.BF16.PACK_AB R178, R185, R186 ;  /* 0x000000bab9b2723e */ /* 0x008fc400000010ff */
[----:B------:R-:W-:Y:S04]  /*6b80*/  MUFU.EX2 R215, R215 ;  /* 0x000000d700d77308 */ /* 0x000fe80000000800 */
[C---:B------:R-:W-:Y:S04]  /*6b90*/  HMMA.16816.F32.BF16 R36, R128.reuse, R40, RZ ;  /* 0x000000288024723c */ /* 0x040fe800000418ff */
[----:B------:R-:W-:Y:S04]  /*6ba0*/  MUFU.EX2 R216, R216 ;  /* 0x000000d800d87308 */ /* 0x000fe80000000800 */
[C---:B------:R-:W-:Y:S04]  /*6bb0*/  HMMA.16816.F32.BF16 R40, R128.reuse, R42, RZ ;  /* 0x0000002a8028723c */ /* 0x040fe800000418ff */
[----:B------:R-:W3:Y:S04]  /*6bc0*/  MUFU.EX2 R187, R187 ;  /* 0x000000bb00bb7308 */ /* 0x000ee80000000800 */
[----:B------:R-:W-:Y:S08]  /*6bd0*/  HMMA.16816.F32.BF16 R60, R128, R64, RZ ;  /* 0x00000040803c723c */ /* 0x000ff000000418ff */
[----:B--2---:R-:W-:Y:S01]  /*6be0*/  HMMA.16816.F32.BF16 R156, R8, R12, R156 ;  /* 0x0000000c089c723c */ /* 0x004fe2000004189c */
[----:B---3--:R-:W-:-:S07]  /*6bf0*/  F2FP.BF16.PACK_AB R168, R187, R216 ;  /* 0x000000d8bba8723e */ /* 0x008fce00000010ff */
[C---:B------:R-:W-:Y:S01]  /*6c00*/  HMMA.16816.F32.BF16 R160, R8.reuse, R14, R160 ;  /* 0x0000000e08a0723c */ /* 0x040fe200000418a0 */
[----:B------:R-:W-:Y:S07]  /*6c10*/  LDSM.16.MT88.4 R12, [R204+0x12800] ;  /* 0x01280000cc0c783b */ /* 0x000fee0000004200 */
[C---:B-1----:R-:W-:Y:S08]  /*6c20*/  HMMA.16816.F32.BF16 R148, R8.reuse, R4, R148 ;  /* 0x000000040894723c */ /* 0x042ff00000041894 */
[----:B------:R-:W-:Y:S01]  /*6c30*/  HMMA.16816.F32.BF16 R152, R8, R6, R152 ;  /* 0x000000060898723c */ /* 0x000fe20000041898 */
[----:B------:R-:W1:Y:S07]  /*6c40*/  LDSM.16.MT88.4 R4, [R208+0x12800] ;  /* 0x01280000d004783b */ /* 0x000e6e0000004200 */
[C---:B------:R-:W-:Y:S08]  /*6c50*/  HMMA.16816.F32.BF16 R64, R128.reuse, R66, RZ ;  /* 0x000000428040723c */ /* 0x040ff000000418ff */
[C---:B------:R-:W-:Y:S08]  /*6c60*/  HMMA.16816.F32.BF16 R44, R128.reuse, R48, RZ ;  /* 0x00000030802c723c */ /* 0x040ff000000418ff */
[----:B------:R-:W-:Y:S08]  /*6c70*/  HMMA.16816.F32.BF16 R48, R128, R50, RZ ;  /* 0x000000328030723c */ /* 0x000ff000000418ff */
[C---:B------:R-:W-:Y:S08]  /*6c80*/  HMMA.16816.F32.BF16 R140, R8.reuse, R16, R140 ;  /* 0x00000010088c723c */ /* 0x040ff0000004188c */
[C---:B------:R-:W-:Y:S01]  /*6c90*/  HMMA.16816.F32.BF16 R144, R8.reuse, R18, R144 ;  /* 0x000000120890723c */ /* 0x040fe20000041890 */
[----:B------:R-:W2:Y:S07]  /*6ca0*/  LDSM.16.MT88.4 R16, [R205+0x12800] ;  /* 0x01280000cd10783b */ /* 0x000eae0000004200 */
[C---:B-1----:R-:W-:Y:S08]  /*6cb0*/  HMMA.16816.F32.BF16 R36, R8.reuse, R4, R36 ;  /* 0x000000040824723c */ /* 0x042ff00000041824 */
[C---:B------:R-:W-:Y:S01]  /*6cc0*/  HMMA.16816.F32.BF16 R40, R8.reuse, R6, R40 ;  /* 0x000000060828723c */ /* 0x040fe20000041828 */
[----:B------:R-:W1:Y:S07]  /*6cd0*/  LDSM.16.MT88.4 R4, [R208+0x14800] ;  /* 0x01480000d004783b */ /* 0x000e6e0000004200 */
[C---:B------:R-:W-:Y:S08]  /*6ce0*/  HMMA.16816.F32.BF16 R60, R8.reuse, R12, R60 ;  /* 0x0000000c083c723c */ /* 0x040ff0000004183c */
[----:B------:R-:W-:Y:S01]  /*6cf0*/  HMMA.16816.F32.BF16 R64, R8, R14, R64 ;  /* 0x0000000e0840723c */ /* 0x000fe20000041840 */
[----:B------:R-:W3:Y:S07]  /*6d00*/  LDSM.16.MT88.4 R12, [R206+0x14800] ;  /* 0x01480000ce0c783b */ /* 0x000eee0000004200 */
[----:B------:R-:W-:Y:S08]  /*6d10*/  HMMA.16816.F32.BF16 R52, R128, R56, RZ ;  /* 0x000000388034723c */ /* 0x000ff000000418ff */
[C---:B------:R-:W-:Y:S08]  /*6d20*/  HMMA.16816.F32.BF16 R44, R8.reuse, R68, R44 ;  /* 0x00000044082c723c */ /* 0x040ff0000004182c */
[----:B------:R-:W-:Y:S08]  /*6d30*/  HMMA.16816.F32.BF16 R48, R8, R70, R48 ;  /* 0x000000460830723c */ /* 0x000ff00000041830 */
[C---:B------:R-:W-:Y:S08]  /*6d40*/  HMMA.16816.F32.BF16 R68, R128.reuse, R72, RZ ;  /* 0x000000488044723c */ /* 0x040ff000000418ff */
[C---:B------:R-:W-:Y:S08]  /*6d50*/  HMMA.16816.F32.BF16 R72, R128.reuse, R74, RZ ;  /* 0x0000004a8048723c */ /* 0x040ff000000418ff */
[C---:B------:R-:W-:Y:S08]  /*6d60*/  HMMA.16816.F32.BF16 R76, R128.reuse, R80, RZ ;  /* 0x00000050804c723c */ /* 0x040ff000000418ff */
[----:B------:R-:W-:Y:S08]  /*6d70*/  HMMA.16816.F32.BF16 R56, R128, R58, RZ ;  /* 0x0000003a8038723c */ /* 0x000ff000000418ff */
[C---:B--2---:R-:W-:Y:S07]  /*6d80*/  HMMA.16816.F32.BF16 R52, R8.reuse, R16, R52 ;  /* 0x000000100834723c */ /* 0x044fee0000041834 */
[----:B------:R-:W-:Y:S01]  /*6d90*/  IMAD.WIDE.U32 R16, R167, -0x326172a9, RZ ;  /* 0xcd9e8d57a7107825 */ /* 0x000fe200078e00ff */
[----:B-1----:R-:W-:Y:S01]  /*6da0*/  HMMA.16816.F32.BF16 R68, R8, R4, R68 ;  /* 0x000000040844723c */ /* 0x002fe20000041844 */
[----:B------:R-:W-:-:S03]  /*6db0*/  PRMT R167, R168, 0x7632, R167 ;  /* 0x00007632a8a77816 */ /* 0x000fc600000000a7 */
[----:B------:R-:W-:-:S04]  /*6dc0*/  LOP3.LUT R86, R17, UR31, R86, 0x96, !PT ;  /* 0x0000001f11567c12 */ /* 0x000fc8000f8e9656 */
[----:B------:R-:W-:Y:S01]  /*6dd0*/  HMMA.16816.F32.BF16 R72, R8, R6, R72 ;  /* 0x000000060848723c */ /* 0x000fe20000041848 */
[----:B------:R-:W1:Y:S01]  /*6de0*/  LDSM.16.MT88.4 R4, [R205+0x14800] ;  /* 0x01480000cd04783b */ /* 0x000e620000004200 */
[----:B------:R-:W-:-:S06]  /*6df0*/  IMAD.WIDE.U32 R86, R86, -0x2daee0ad, RZ ;  /* 0xd2511f5356567825 */ /* 0x000fcc00078e00ff */
[----:B------:R-:W-:Y:S08]  /*6e00*/  HMMA.16816.F32.BF16 R80, R128, R82, RZ ;  /* 0x000000528050723c */ /* 0x000ff000000418ff */
[C---:B---3--:R-:W-:Y:S07]  /*6e10*/  HMMA.16816.F32.BF16 R76, R8.reuse, R12, R76 ;  /* 0x0000000c084c723c */ /* 0x048fee000004184c */
[----:B------:R-:W-:Y:S01]  /*6e20*/  LOP3.LUT R12, R177, UR30, R16, 0x96, !PT ;  /* 0x0000001eb10c7c12 */ /* 0x000fe2000f8e9610 */
[----:B------:R-:W-:Y:S01]  /*6e30*/  HMMA.16816.F32.BF16 R56, R8, R18, R56 ;  /* 0x000000120838723c */ /* 0x000fe20000041838 */
[----:B------:R-:W-:-:S03]  /*6e40*/  PRMT R177, R178, 0x7632, R177 ;  /* 0x00007632b2b17816 */ /* 0x000fc600000000b1 */
[----:B------:R-:W-:Y:S01]  /*6e50*/  IMAD.WIDE.U32 R244, R12, -0x2daee0ad, RZ ;  /* 0xd2511f530cf47825 */ /* 0x000fe200078e00ff */
[----:B------:R-:W-:-:S03]  /*6e60*/  LOP3.LUT R12, R87, UR29, R84, 0x96, !PT ;  /* 0x0000001d570c7c12 */ /* 0x000fc6000f8e9654 */
[----:B------:R-:W-:Y:S01]  /*6e70*/  HMMA.16816.F32.BF16 R80, R8, R14, R80 ;  /* 0x0000000e0850723c */ /* 0x000fe20000041850 */
[----:B------:R-:W-:Y:S01]  /*6e80*/  LOP3.LUT R240, R245, UR19, R86, 0x96, !PT ;  /* 0x00000013f5f07c12 */ /* 0x000fe2000f8e9656 */
[----:B------:R-:W-:-:S04]  /*6e90*/  IMAD.WIDE.U32 R18, R12, -0x326172a9, RZ ;  /* 0xcd9e8d570c127825 */ /* 0x000fc800078e00ff */
[----:B------:R-:W-:Y:S01]  /*6ea0*/  IMAD.WIDE.U32 R240, R240, -0x326172a9, RZ ;  /* 0xcd9e8d57f0f07825 */ /* 0x000fe200078e00ff */
[C-C-:B------:R-:W-:Y:S01]  /*6eb0*/  LOP3.LUT R12, R19.reuse, UR28, R176.reuse, 0x96, !PT ;  /* 0x0000001c130c7c12 */ /* 0x140fe2000f8e96b0 */
[C---:B------:R-:W-:Y:S01]  /*6ec0*/  HMMA.16816.F32.BF16 R84, R128.reuse, R88, RZ ;  /* 0x000000588054723c */ /* 0x040fe200000418ff */
[----:B------:R-:W-:Y:S02]  /*6ed0*/  LOP3.LUT R19, R19, UR28, R176, 0x96, !PT ;  /* 0x0000001c13137c12 */ /* 0x000fe4000f8e96b0 */
[----:B------:R-:W-:Y:S01]  /*6ee0*/  LOP3.LUT R14, R241, UR18, R18, 0x96, !PT ;  /* 0x00000012f10e7c12 */ /* 0x000fe2000f8e9612 */
[----:B------:R-:W-:Y:S01]  /*6ef0*/  IMAD.WIDE.U32 R12, R12, -0x2daee0ad, RZ ;  /* 0xd2511f530c0c7825 */ /* 0x000fe200078e00ff */
[----:B------:R-:W-:Y:S02]  /*6f00*/  F2FP.BF16.PACK_AB R176, R217, R220 ;  /* 0x000000dcd9b0723e */ /* 0x000fe400000010ff */
[----:B------:R-:W-:Y:S01]  /*6f10*/  SHF.R.U32.HI R235, RZ, 0x8, R235 ;  /* 0x00000008ffeb7819 */ /* 0x000fe200000116eb */
[----:B------:R-:W-:Y:S01]  /*6f20*/  HMMA.16816.F32.BF16 R88, R128, R90, RZ ;  /* 0x0000005a8058723c */ /* 0x000fe200000418ff */
[----:B------:R-:W-:Y:S01]  /*6f30*/  LOP3.LUT R244, R13, UR17, R244, 0x96, !PT ;  /* 0x000000110df47c12 */ /* 0x000fe2000f8e96f4 */
[----:B------:R-:W-:Y:S01]  /*6f40*/  IMAD.WIDE.U32 R14, R14, -0x2daee0ad, RZ ;  /* 0xd2511f530e0e7825 */ /* 0x000fe200078e00ff */
[----:B------:R-:W-:-:S02]  /*6f50*/  PRMT R175, R176, 0x7632, R175 ;  /* 0x00007632b0af7816 */ /* 0x000fc400000000af */
[----:B------:R-:W-:Y:S01]  /*6f60*/  LOP3.LUT R18, R241, UR18, R18, 0x96, !PT ;  /* 0x00000012f1127c12 */ /* 0x000fe2000f8e9612 */
[----:B------:R-:W-:Y:S01]  /*6f70*/  IMAD.WIDE.U32 R244, R244, -0x326172a9, RZ ;  /* 0xcd9e8d57f4f47825 */ /* 0x000fe200078e00ff */
[----:B------:R-:W-:Y:S02]  /*6f80*/  LOP3.LUT R13, R15, UR7, R12, 0x96, !PT ;  /* 0x000000070f0d7c12 */ /* 0x000fe4000f8e960c */
[----:B------:R-:W-:Y:S02]  /*6f90*/  LOP3.LUT R12, R172, 0xff, RZ, 0xc0, !PT ;  /* 0x000000ffac0c7812 */ /* 0x000fe400078ec0ff */
[----:B------:R-:W-:Y:S01]  /*6fa0*/  SHF.R.U32.HI R172, RZ, 0x18, R172 ;  /* 0x00000018ffac7819 */ /* 0x000fe200000116ac */
[----:B------:R-:W-:Y:S01]  /*6fb0*/  IMAD.WIDE.U32 R170, R13, -0x326172a9, RZ ;  /* 0xcd9e8d570daa7825 */ /* 0x000fe200078e00ff */
[----:B------:R-:W-:Y:S02]  /*6fc0*/  ISETP.GE.U32.AND P2, PT, R21, R12, PT ;  /* 0x0000000c1500720c */ /* 0x000fe40003f46070 */
[----:B------:R-:W-:Y:S01]  /*6fd0*/  PRMT R13, R178, 0x5410, R177 ;  /* 0x00005410b20d7816 */ /* 0x000fe200000000b1 */
[----:B-1----:R-:W-:Y:S01]  /*6fe0*/  HMMA.16816.F32.BF16 R84, R8, R4, R84 ;  /* 0x000000040854723c */ /* 0x002fe20000041854 */
[----:B------:R-:W-:-:S02]  /*6ff0*/  LOP3.LUT R16, R170, 0xff, RZ, 0xc0, !PT ;  /* 0x000000ffaa107812 */ /* 0x000fc400078ec0ff */
[----:B------:R-:W-:Y:S02]  /*7000*/  SHF.R.U32.HI R12, RZ, 0x18, R170 ;  /* 0x00000018ff0c7819 */ /* 0x000fe400000116aa */
[----:B------:R-:W-:Y:S02]  /*7010*/  ISETP.GE.U32.AND P4, PT, R21, R16, PT ;  /* 0x000000101500720c */ /* 0x000fe40003f86070 */
[----:B------:R-:W-:Y:S01]  /*7020*/  LOP3.LUT R4, R245, UR9, R240, 0x96, !PT ;  /* 0x00000009f5047c12 */ /* 0x000fe2000f8e96f0 */
[----:B------:R-:W-:Y:S01]  /*7030*/  HMMA.16816.F32.BF16 R88, R8, R6, R88 ;  /* 0x000000060858723c */ /* 0x000fe20000041858 */
[----:B------:R-:W-:Y:S02]  /*7040*/  ISETP.GE.U32.AND P3, PT, R21, R12, PT ;  /* 0x0000000c1500720c */ /* 0x000fe40003f66070 */
[----:B------:R-:W-:Y:S01]  /*7050*/  PRMT R12, R176, 0x5410, R175 ;  /* 0x00005410b00c7816 */ /* 0x000fe200000000af */
[----:B------:R-:W-:Y:S01]  /*7060*/  IMAD.WIDE.U32 R242, R4, -0x2daee0ad, RZ ;  /* 0xd2511f5304f27825 */ /* 0x000fe200078e00ff */
[----:B------:R-:W-:-:S02]  /*7070*/  SHF.R.U32.HI R5, RZ, 0x10, R170 ;  /* 0x00000010ff057819 */ /* 0x000fc400000116aa */
[----:B------:R-:W-:Y:S02]  /*7080*/  LOP3.LUT R7, R171, UR14, R244, 0x96, !PT ;  /* 0x0000000eab077c12 */ /* 0x000fe4000f8e96f4 */
[----:B------:R-:W-:Y:S02]  /*7090*/  LOP3.LUT R4, R243, UR5, R14, 0x96, !PT ;  /* 0x00000005f3047c12 */ /* 0x000fe4000f8e960e */
[C---:B------:R-:W-:Y:S02]  /*70a0*/  LOP3.LUT R14, R7.reuse, 0xffff, RZ, 0xc0, !PT ;  /* 0x0000ffff070e7812 */ /* 0x040fe400078ec0ff */
[----:B------:R-:W-:Y:S02]  /*70b0*/  LOP3.LUT R16, R7, 0xff, RZ, 0xc0, !PT ;  /* 0x000000ff07107812 */ /* 0x000fe400078ec0ff */
[----:B------:R-:W-:Y:S02]  /*70c0*/  SHF.R.U32.HI R14, RZ, 0x8, R14 ;  /* 0x00000008ff0e7819 */ /* 0x000fe4000001160e */
[----:B------:R-:W-:-:S02]  /*70d0*/  ISETP.GE.U32.AND P1, PT, R21, R16, PT ;  /* 0x000000101500720c */ /* 0x000fc40003f26070 */
[----:B------:R-:W-:Y:S02]  /*70e0*/  LOP3.LUT R14, R14, 0xffff, RZ, 0xc0, !PT ;  /* 0x0000ffff0e0e7812 */ /* 0x000fe400078ec0ff */
[----:B------:R-:W-:Y:S02]  /*70f0*/  LOP3.LUT R6, R170, 0xffff, RZ, 0xc0, !PT ;  /* 0x0000ffffaa067812 */ /* 0x000fe400078ec0ff */
[C---:B------:R-:W-:Y:S02]  /*7100*/  ISETP.GE.U32.AND P6, PT, R21.reuse, R14, PT ;  /* 0x0000000e1500720c */ /* 0x040fe40003fc6070 */
[--C-:B------:R-:W-:Y:S02]  /*7110*/  SHF.R.U32.HI R14, RZ, 0x18, R7.reuse ;  /* 0x00000018ff0e7819 */ /* 0x100fe40000011607 */
[----:B------:R-:W-:Y:S02]  /*7120*/  SHF.R.U32.HI R7, RZ, 0x10, R7 ;  /* 0x00000010ff077819 */ /* 0x000fe40000011607 */
[----:B------:R-:W-:Y:S01]  /*7130*/  SHF.R.U32.HI R6, RZ, 0x8, R6 ;  /* 0x00000008ff067819 */ /* 0x000fe20000011606 */
[----:B------:R-:W-:Y:S01]  /*7140*/  @!P1 HFMA2.BF16_V2 R117, -RZ.H0_H0, RZ.H0_H0, -R176.H0_H0 ;  /* 0x200000ffff759231 */ /* 0x000fe200003409b0 */
[----:B------:R-:W-:-:S02]  /*7150*/  ISETP.GE.U32.AND P5, PT, R21, R172, PT ;  /* 0x000000ac1500720c */ /* 0x000fc40003fa6070 */
[----:B------:R-:W-:Y:S02]  /*7160*/  LOP3.LUT R6, R6, 0xffff, RZ, 0xc0, !PT ;  /* 0x0000ffff06067812 */ /* 0x000fe400078ec0ff */
[----:B------:R-:W-:Y:S01]  /*7170*/  @!P1 PRMT R176, R117, 0x5410, RZ ;  /* 0x0000541075b09816 */ /* 0x000fe200000000ff */
[----:B------:R-:W-:Y:S01]  /*7180*/  @!P6 HFMA2.BF16_V2 R116, -RZ.H0_H0, RZ.H0_H0, -R175.H0_H0 ;  /* 0x200000ffff74e231 */ /* 0x000fe200003409af */
[----:B------:R-:W-:Y:S01]  /*7190*/  ISETP.GE.U32.AND P1, PT, R21, R14, PT ;  /* 0x0000000e1500720c */ /* 0x000fe20003f26070 */
[----:B------:R-:W-:Y:S01]  /*71a0*/  IMAD.MOV.U32 R117, RZ, RZ, R184 ;  /* 0x000000ffff757224 */ /* 0x000fe200078e00b8 */
[----:B------:R-:W-:Y:S01]  /*71b0*/  LOP3.LUT R14, R7, 0xff, RZ, 0xc0, !PT ;  /* 0x000000ff070e7812 */ /* 0x000fe200078ec0ff */
[----:B------:R-:W-:Y:S01]  /*71c0*/  FFMA.FTZ R184, R102, c[0x0][0x23c], -R231 ;  /* 0x00008f0066b87a23 */ /* 0x000fe200000108e7 */
[----:B------:R-:W-:Y:S01]  /*71d0*/  @!P6 PRMT R175, R116, 0x5410, RZ ;  /* 0x0000541074afe816 */ /* 0x000fe200000000ff */
[----:B------:R-:W-:Y:S01]  /*71e0*/  IMAD.MOV.U32 R116, RZ, RZ, R183 ;  /* 0x000000ffff747224 */ /* 0x000fe200078e00b7 */
[----:B------:R-:W-:Y:S01]  /*71f0*/  ISETP.GE.U32.AND P6, PT, R21, R14, PT ;  /* 0x0000000e1500720c */ /* 0x000fe20003fc6070 */
[----:B------:R-:W-:Y:S01]  /*7200*/  FFMA.FTZ R183, R98, c[0x0][0x23c], -R231 ;  /* 0x00008f0062b77a23 */ /* 0x000fe200000108e7 */
[----:B------:R-:W-:Y:S01]  /*7210*/  F2FP.BF16.PACK_AB R172, R215, R218 ;  /* 0x000000dad7ac723e */ /* 0x000fe200000010ff */
[----:B------:R-:W-:Y:S01]  /*7220*/  MUFU.EX2 R184, R184 ;  /* 0x000000b800b87308 */ /* 0x000fe20000000800 */
[----:B------:R-:W-:-:S02]  /*7230*/  PRMT R16, R168, 0x5410, R167 ;  /* 0x00005410a8107816 */ /* 0x000fc400000000a7 */
[----:B------:R-:W-:Y:S01]  /*7240*/  PRMT R171, R172, 0x7632, R171 ;  /* 0x00007632acab7816 */ /* 0x000fe200000000ab */
[----:B------:R-:W-:Y:S01]  /*7250*/  @!P1 HFMA2.BF16_V2 R115, -RZ.H0_H0, RZ.H0_H0, -R177.H0_H0 ;  /* 0x200000ffff739231 */ /* 0x000fe200003409b1 */
[----:B------:R-:W-:Y:S01]  /*7260*/  LOP3.LUT R241, R242, 0xffff, RZ, 0xc0, !PT ;  /* 0x0000fffff2f17812 */ /* 0x000fe200078ec0ff */
[----:B------:R-:W-:Y:S01]  /*7270*/  @!P4 HFMA2.BF16_V2 R99, -RZ.H0_H0, RZ.H0_H0, -R172.H0_H0 ;  /* 0x200000ffff63c231 */ /* 0x000fe200003409ac */
[----:B------:R-:W-:Y:S01]  /*7280*/  PRMT R14, R172, 0x5410, R171 ;  /* 0x00005410ac0e7816 */ /* 0x000fe200000000ab */
[----:B------:R-:W1:Y:S01]  /*7290*/  MUFU.EX2 R183, R183 ;  /* 0x000000b700b77308 */ /* 0x000e620000000800 */
        /* <DEDUP_REMOVED lines=10> */
[----:B------:R-:W-:Y:S01]  /*7340*/  SHF.R.U32.HI R6, RZ, 0x10, R4 ;  /* 0x00000010ff067819 */ /* 0x000fe20000011604 */
[----:B------:R-:W-:Y:S01]  /*7350*/  MUFU.EX2 R182, R182 ;  /* 0x000000b600b67308 */ /* 0x000fe20000000800 */
[----:B------:R-:W-:-:S02]  /*7360*/  @!P4 PRMT R172, R99, 0x5410, RZ ;  /* 0x0000541063acc816 */ /* 0x000fc400000000ff */
[----:B------:R-:W-:Y:S01]  /*7370*/  LOP3.LUT R6, R6, 0xff, RZ, 0xc0, !PT ;  /* 0x000000ff06067812 */ /* 0x000fe200078ec0ff */
[----:B------:R-:W-:Y:S01]  /*7380*/  @!P1 HFMA2.BF16_V2 R98, -RZ.H0_H0, RZ.H0_H0, -R171.H0_H0 ;  /* 0x200000ffff629231 */ /* 0x000fe200003409ab */
[----:B-1----:R-:W-:Y:S02]  /*7390*/  F2FP.BF16.PACK_AB R174, R183, R184 ;  /* 0x000000b8b7ae723e */ /* 0x002fe400000010ff */
[C---:B------:R-:W-:Y:S01]  /*73a0*/  ISETP.GE.U32.AND P4, PT, R21.reuse, R6, PT ;  /* 0x000000061500720c */ /* 0x040fe20003f86070 */
[----:B------:R-:W1:Y:S01]  /*73b0*/  MUFU.EX2 R181, R181 ;  /* 0x000000b500b57308 */ /* 0x000e620000000800 */
[----:B------:R-:W-:Y:S01]  /*73c0*/  LOP3.LUT R6, R4, 0xff, RZ, 0xc0, !PT ;  /* 0x000000ff04067812 */ /* 0x000fe200078ec0ff */
[----:B------:R-:W-:Y:S01]  /*73d0*/  @!P6 HFMA2.BF16_V2 R96, -RZ.H0_H0, RZ.H0_H0, -R174.H0_H0 ;  /* 0x200000ffff60e231 */ /* 0x000fe200003409ae */
[----:B------:R-:W-:Y:S02]  /*73e0*/  @!P1 PRMT R171, R98, 0x5410, RZ ;  /* 0x0000541062ab9816 */ /* 0x000fe400000000ff */
[----:B------:R-:W-:-:S02]  /*73f0*/  ISETP.GE.U32.AND P1, PT, R21, R6, PT ;  /* 0x000000061500720c */ /* 0x000fc40003f26070 */
[----:B------:R-:W-:Y:S02]  /*7400*/  SHF.R.U32.HI R6, RZ, 0x18, R4 ;  /* 0x00000018ff067819 */ /* 0x000fe40000011604 */
[----:B------:R-:W-:Y:S02]  /*7410*/  PRMT R173, R174, 0x7632, R173 ;  /* 0x00007632aead7816 */ /* 0x000fe400000000ad */
[----:B------:R-:W-:Y:S02]  /*7420*/  LOP3.LUT R4, R4, 0xffff, RZ, 0xc0, !PT ;  /* 0x0000ffff04047812 */ /* 0x000fe400078ec0ff */
[----:B------:R-:W-:Y:S01]  /*7430*/  PRMT R15, R174, 0x5410, R173 ;  /* 0x00005410ae0f7816 */ /* 0x000fe200000000ad */
[----:B------:R-:W-:Y:S01]  /*7440*/  @!P3 HFMA2.BF16_V2 R97, -RZ.H0_H0, RZ.H0_H0, -R173.H0_H0 ;  /* 0x200000ffff61b231 */ /* 0x000fe200003409ad */
[----:B------:R-:W-:Y:S02]  /*7450*/  SHF.R.U32.HI R4, RZ, 0x8, R4 ;  /* 0x00000008ff047819 */ /* 0x000fe40000011604 */
[----:B------:R-:W-:Y:S01]  /*7460*/  @!P6 PRMT R174, R96, 0x5410, RZ ;  /* 0x0000541060aee816 */ /* 0x000fe200000000ff */
[----:B------:R-:W-:Y:S01]  /*7470*/  @!P1 HFMA2.BF16_V2 R95, -RZ.H0_H0, RZ.H0_H0, -R168.H0_H0 ;  /* 0x200000ffff5f9231 */ /* 0x000fe200003409a8 */
[----:B------:R-:W-:-:S02]  /*7480*/  LOP3.LUT R4, R4, 0xffff, RZ, 0xc0, !PT ;  /* 0x0000ffff04047812 */ /* 0x000fc400078ec0ff */
[----:B------:R-:W-:Y:S02]  /*7490*/  @!P3 PRMT R173, R97, 0x5410, RZ ;  /* 0x0000541061adb816 */ /* 0x000fe400000000ff */
[C---:B------:R-:W-:Y:S01]  /*74a0*/  ISETP.GE.U32.AND P3, PT, R21.reuse, R6, PT ;  /* 0x000000061500720c */ /* 0x040fe20003f66070 */
[----:B------:R-:W2:Y:S01]  /*74b0*/  LDSM.16.MT88.4 R96, [R204+0x14000] ;  /* 0x01400000cc60783b */ /* 0x000ea20000004200 */
[----:B------:R-:W-:Y:S02]  /*74c0*/  ISETP.GE.U32.AND P6, PT, R21, R4, PT ;  /* 0x000000041500720c */ /* 0x000fe40003fc6070 */
[----:B------:R-:W-:Y:S02]  /*74d0*/  LOP3.LUT R4, R107, 0xffff, RZ, 0xc0, !PT ;  /* 0x0000ffff6b047812 */ /* 0x000fe400078ec0ff */
[----:B-1----:R-:W-:Y:S02]  /*74e0*/  F2FP.BF16.PACK_AB R170, R181, R182 ;  /* 0x000000b6b5aa723e */ /* 0x002fe400000010ff */
[----:B------:R-:W-:-:S02]  /*74f0*/  SHF.R.U32.HI R4, RZ, 0x8, R4 ;  /* 0x00000008ff047819 */ /* 0x000fc40000011604 */
[----:B------:R-:W-:Y:S01]  /*7500*/  PRMT R169, R170, 0x7632, R169 ;  /* 0x00007632aaa97816 */ /* 0x000fe200000000a9 */
[----:B------:R-:W-:Y:S01]  /*7510*/  @!P4 HFMA2.BF16_V2 R93, -RZ.H0_H0, RZ.H0_H0, -R170.H0_H0 ;  /* 0x200000ffff5dc231 */ /* 0x000fe200003409aa */
[----:B------:R-:W-:Y:S02]  /*7520*/  LOP3.LUT R4, R4, 0xffff, RZ, 0xc0, !PT ;  /* 0x0000ffff04047812 */ /* 0x000fe400078ec0ff */
[----:B------:R-:W-:Y:S01]  /*7530*/  @!P1 PRMT R168, R95, 0x5410, RZ ;  /* 0x000054105fa89816 */ /* 0x000fe200000000ff */
[----:B------:R-:W-:Y:S01]  /*7540*/  @!P3 HFMA2.BF16_V2 R92, -RZ.H0_H0, RZ.H0_H0, -R169.H0_H0 ;  /* 0x200000ffff5cb231 */ /* 0x000fe200003409a9 */
[----:B------:R-:W-:Y:S01]  /*7550*/  ISETP.GE.U32.AND P1, PT, R21, R4, PT ;  /* 0x000000041500720c */ /* 0x000fe20003f26070 */
[----:B------:R-:W-:Y:S01]  /*7560*/  @!P6 HFMA2.BF16_V2 R94, -RZ.H0_H0, RZ.H0_H0, -R167.H0_H0 ;  /* 0x200000ffff5ee231 */ /* 0x000fe200003409a7 */
[----:B------:R-:W-:Y:S02]  /*7570*/  LOP3.LUT R4, R107, 0xff, RZ, 0xc0, !PT ;  /* 0x000000ff6b047812 */ /* 0x000fe400078ec0ff */
[----:B------:R-:W-:-:S02]  /*7580*/  PRMT R17, R170, 0x5410, R169 ;  /* 0x00005410aa117816 */ /* 0x000fc400000000a9 */
[----:B------:R-:W-:Y:S02]  /*7590*/  @!P3 PRMT R169, R92, 0x5410, RZ ;  /* 0x000054105ca9b816 */ /* 0x000fe400000000ff */
[----:B------:R-:W-:Y:S02]  /*75a0*/  ISETP.GE.U32.AND P3, PT, R21, R4, PT ;  /* 0x000000041500720c */ /* 0x000fe40003f66070 */
[----:B------:R-:W-:Y:S02]  /*75b0*/  SHF.R.U32.HI R4, RZ, 0x18, R107 ;  /* 0x00000018ff047819 */ /* 0x000fe4000001166b */
[----:B------:R-:W-:Y:S01]  /*75c0*/  @!P4 PRMT R170, R93, 0x5410, RZ ;  /* 0x000054105daac816 */ /* 0x000fe200000000ff */
[----:B------:R-:W-:Y:S01]  /*75d0*/  @!P1 HFMA2.BF16_V2 R103, -RZ.H0_H0, RZ.H0_H0, -R33.H0_H0 ;  /* 0x200000ffff679231 */ /* 0x000fe20000340921 */
[----:B------:R-:W-:Y:S02]  /*75e0*/  ISETP.GE.U32.AND P4, PT, R21, R4, PT ;  /* 0x000000041500720c */ /* 0x000fe40003f86070 */
[----:B------:R-:W1:Y:S01]  /*75f0*/  LDSM.16.MT88.4 R4, [R204+0x14800] ;  /* 0x01480000cc04783b */ /* 0x000e620000004200 */
[----:B------:R-:W-:-:S02]  /*7600*/  @!P6 PRMT R167, R94, 0x5410, RZ ;  /* 0x000054105ea7e816 */ /* 0x000fc400000000ff */
[----:B------:R-:W-:Y:S02]  /*7610*/  @!P1 PRMT R33, R103, 0x5410, RZ ;  /* 0x0000541067219816 */ /* 0x000fe400000000ff */
[----:B------:R-:W-:Y:S01]  /*7620*/  @!P3 HFMA2.BF16_V2 R104, -RZ.H0_H0, RZ.H0_H0, -R34.H0_H0 ;  /* 0x200000ffff68b231 */ /* 0x000fe20000340922 */
[----:B------:R-:W-:Y:S01]  /*7630*/  SHF.R.U32.HI R243, RZ, 0x10, R242 ;  /* 0x00000010fff37819 */ /* 0x000fe200000116f2 */
[----:B------:R-:W-:Y:S01]  /*7640*/  @!P2 HFMA2.BF16_V2 R109, -RZ.H0_H0, RZ.H0_H0, -R32.H0_H0 ;  /* 0x200000ffff6da231 */ /* 0x000fe20000340920 */
[----:B------:R-:W-:Y:S01]  /*7650*/  IMAD R19, R19, -0x2daee0ad, RZ ;  /* 0xd2511f5313137824 */ /* 0x000fe200078e02ff */
[----:B--2---:R-:W-:Y:S01]  /*7660*/  HMMA.16816.F32.BF16 R92, R128, R96, RZ ;  /* 0x00000060805c723c */ /* 0x004fe200000418ff */
[----:B------:R-:W-:Y:S01]  /*7670*/  @!P3 PRMT R34, R104, 0x5410, RZ ;  /* 0x000054106822b816 */ /* 0x000fe200000000ff */
[----:B------:R-:W-:Y:S01]  /*7680*/  @!P4 HFMA2.BF16_V2 R105, -RZ.H0_H0, RZ.H0_H0, -R35.H0_H0 ;  /* 0x200000ffff69c231 */ /* 0x000fe20000340923 */
[----:B------:R-:W-:Y:S02]  /*7690*/  LOP3.LUT R252, R242, 0xff, RZ, 0xc0, !PT ;  /* 0x000000fff2fc7812 */ /* 0x000fe400078ec0ff */
[----:B------:R-:W-:-:S02]  /*76a0*/  SHF.R.U32.HI R241, RZ, 0x8, R241 ;  /* 0x00000008fff17819 */ /* 0x000fc400000116f1 */
[----:B------:R-:W-:Y:S01]  /*76b0*/  @!P4 PRMT R35, R105, 0x5410, RZ ;  /* 0x000054106923c816 */ /* 0x000fe200000000ff */
[----:B------:R-:W-:Y:S01]  /*76c0*/  HMMA.16816.F32.BF16 R96, R128, R98, RZ ;  /* 0x000000628060723c */ /* 0x000fe200000418ff */
[----:B------:R-:W-:Y:S02]  /*76d0*/  @!P2 PRMT R32, R109, 0x5410, RZ ;  /* 0x000054106d20a816 */ /* 0x000fe400000000ff */
[----:B------:R-:W-:-:S13]  /*76e0*/  SHF.R.U32.HI R242, RZ, 0x18, R242 ;  /* 0x00000018fff27819 */ /* 0x000fda00000116f2 */
[C---:B-1----:R-:W-:Y:S07]  /*76f0*/  HMMA.16816.F32.BF16 R92, R8.reuse, R4, R92 ;  /* 0x00000004085c723c */ /* 0x042fee000004185c */
[----:B------:R-:W-:Y:S01]  /*7700*/  SHF.R.U32.HI R4, RZ, 0x10, R107 ;  /* 0x00000010ff047819 */ /* 0x000fe2000001166b */
[----:B------:R-:W-:Y:S03]  /*7710*/  HMMA.16816.F32.BF16 R96, R8, R6, R96 ;  /* 0x000000060860723c */ /* 0x000fe60000041860 */
[----:B------:R-:W-:-:S04]  /*7720*/  LOP3.LUT R4, R4, 0xff, RZ, 0xc0, !PT ;  /* 0x000000ff04047812 */ /* 0x000fc800078ec0ff */
[----:B------:R-:W-:Y:S02]  /*7730*/  ISETP.GE.U32.AND P6, PT, R21, R4, PT ;  /* 0x000000041500720c */ /* 0x000fe40003fc6070 */
[----:B------:R-:W-:-:S04]  /*7740*/  LOP3.LUT R4, R26, 0xffff, RZ, 0xc0, !PT ;  /* 0x0000ffff1a047812 */ /* 0x000fc800078ec0ff */
[----:B------:R-:W-:-:S04]  /*7750*/  SHF.R.U32.HI R4, RZ, 0x8, R4 ;  /* 0x00000008ff047819 */ /* 0x000fc80000011604 */
[----:B------:R-:W-:-:S03]  /*7760*/  LOP3.LUT R4, R4, 0xffff, RZ, 0xc0, !PT ;  /* 0x0000ffff04047812 */ /* 0x000fc600078ec0ff */
[----:B------:R-:W-:Y:S01]  /*7770*/  @!P6 HFMA2.BF16_V2 R106, -RZ.H0_H0, RZ.H0_H0, -R164.H0_H0 ;  /* 0x200000ffff6ae231 */ /* 0x000fe200003409a4 */
[C---:B------:R-:W-:Y:S02]  /*7780*/  ISETP.GE.U32.AND P3, PT, R21.reuse, R4, PT ;  /* 0x000000041500720c */ /* 0x040fe40003f66070 */
[----:B------:R-:W-:Y:S02]  /*7790*/  LOP3.LUT R4, R26, 0xff, RZ, 0xc0, !PT ;  /* 0x000000ff1a047812 */ /* 0x000fe400078ec0ff */
[----:B------:R-:W-:Y:S02]  /*77a0*/  @!P6 PRMT R164, R106, 0x5410, RZ ;  /* 0x000054106aa4e816 */ /* 0x000fe400000000ff */
[----:B------:R-:W-:Y:S01]  /*77b0*/  ISETP.GE.U32.AND P1, PT, R21, R4, PT ;  /* 0x000000041500720c */ /* 0x000fe20003f26070 */
[----:B------:R-:W1:Y:S01]  /*77c0*/  LDSM.16.MT88.4 R104, [R208+0x16000] ;  /* 0x01600000d068783b */ /* 0x000e620000004200 */
[----:B------:R-:W-:Y:S02]  /*77d0*/  SHF.R.U32.HI R4, RZ, 0x10, R26 ;  /* 0x00000010ff047819 */ /* 0x000fe4000001161a */
[----:B------:R-:W-:-:S02]  /*77e0*/  SHF.R.U32.HI R5, RZ, 0x8, R117 ;  /* 0x00000008ff057819 */ /* 0x000fc40000011675 */
[----:B------:R-:W-:Y:S01]  /*77f0*/  LOP3.LUT R4, R4, 0xff, RZ, 0xc0, !PT ;  /* 0x000000ff04047812 */ /* 0x000fe200078ec0ff */
[----:B------:R-:W-:Y:S01]  /*7800*/  @!P3 HFMA2.BF16_V2 R101, -RZ.H0_H0, RZ.H0_H0, -R225.H0_H0 ;  /* 0x200000ffff65b231 */ /* 0x000fe200003409e1 */
[C---:B------:R-:W-:Y:S02]  /*7810*/  ISETP.GE.U32.AND P6, PT, R21.reuse, R115, PT ;  /* 0x000000731500720c */ /* 0x040fe40003fc6070 */
[----:B------:R-:W-:Y:S02]  /*7820*/  ISETP.GE.U32.AND P4, PT, R21, R4, PT ;  /* 0x000000041500720c */ /* 0x000fe40003f86070 */
[----:B------:R-:W-:Y:S01]  /*7830*/  SHF.R.U32.HI R4, RZ, 0x18, R26 ;  /* 0x00000018ff047819 */ /* 0x000fe2000001161a */
[----:B------:R-:W-:Y:S01]  /*7840*/  @!P1 HFMA2.BF16_V2 R102, -RZ.H0_H0, RZ.H0_H0, -R226.H0_H0 ;  /* 0x200000ffff669231 */ /* 0x000fe200003409e2 */
[----:B------:R-:W-:Y:S01]  /*7850*/  @!P3 PRMT R225, R101, 0x5410, RZ ;  /* 0x0000541065e1b816 */ /* 0x000fe200000000ff */
[----:B------:R-:W-:Y:S01]  /*7860*/  ULDC UR6, c[0x0][0x228] ;  /* 0x00008a0000067ab9 */ /* 0x000fe20000000800 */
[----:B------:R-:W-:Y:S01]  /*7870*/  LOP3.LUT R238, R238, 0xff, RZ, 0xc0, !PT ;  /* 0x000000ffeeee7812 */ /* 0x000fe200078ec0ff */
[----:B------:R2:W5:Y:S01]  /*7880*/  LDL.LU R26, [R1+0x80] ;  /* 0x00008000011a7983 */ /* 0x0005620000300800 */
[----:B------:R-:W-:Y:S01]  /*7890*/  @!P1 PRMT R226, R102, 0x5410, RZ ;  /* 0x0000541066e29816 */ /* 0x000fe200000000ff */
[----:B------:R-:W-:Y:S01]  /*78a0*/  USHF.L.U32 UR6, UR6, 0x3, URZ ;  /* 0x0000000306067899 */ /* 0x000fe2000800063f */
[----:B------:R-:W-:Y:S01]  /*78b0*/  ISETP.GE.U32.AND P1, PT, R21, R4, PT ;  /* 0x000000041500720c */ /* 0x000fe20003f26070 */
[----:B------:R-:W-:Y:S01]  /*78c0*/  @!P6 HFMA2.BF16_V2 R112, -RZ.H0_H0, RZ.H0_H0, -R222.H0_H0 ;  /* 0x200000ffff70e231 */ /* 0x000fe200003409de */
[----:B------:R-:W-:Y:S01]  /*78d0*/  LOP3.LUT R4, R116, 0xff, RZ, 0xc0, !PT ;  /* 0x000000ff74047812 */ /* 0x000fe200078ec0ff */
[----:B------:R-:W-:Y:S01]  /*78e0*/  @!P4 HFMA2.BF16_V2 R100, -RZ.H0_H0, RZ.H0_H0, -R224.H0_H0 ;  /* 0x200000ffff64c231 */ /* 0x000fe200003409e0 */
[----:B------:R-:W-:Y:S01]  /*78f0*/  IMAD.WIDE.U32 R116, R18, -0x2daee0ad, RZ ;  /* 0xd2511f5312747825 */ /* 0x000fe200078e00ff */
[----:B------:R-:W-:Y:S01]  /*7900*/  LOP3.LUT R240, R245, UR9, R240, 0x96, !PT ;  /* 0x00000009f5f07c12 */ /* 0x000fe2000f8e96f0 */
[----:B------:R-:W-:Y:S01]  /*7910*/  UIMAD.WIDE UR28, UR6, 0x2, URZ ;  /* 0x00000002061c78a5 */ /* 0x000fe2000f8e023f */
[----:B------:R-:W-:Y:S01]  /*7920*/  ISETP.GE.U32.AND P3, PT, R21, R4, PT ;  /* 0x000000041500720c */ /* 0x000fe20003f66070 */
[----:B------:R-:W-:Y:S01]  /*7930*/  FFMA.FTZ R245, R236, c[0x0][0x23c], -R231 ;  /* 0x00008f00ecf57a23 */ /* 0x000fe200000108e7 */
[----:B------:R-:W-:Y:S01]  /*7940*/  LOP3.LUT R4, R5, 0xffff, RZ, 0xc0, !PT ;  /* 0x0000ffff05047812 */ /* 0x000fe200078ec0ff */
[----:B------:R-:W-:Y:S01]  /*7950*/  @!P5 HFMA2.BF16_V2 R236, -RZ.H0_H0, RZ.H0_H0, -R179.H0_H0 ;  /* 0x200000ffffecd231 */ /* 0x000fe200003409b3 */
[----:B------:R-:W-:-:S02]  /*7960*/  @!P4 PRMT R224, R100, 0x5410, RZ ;  /* 0x0000541064e0c816 */ /* 0x000fc400000000ff */
[C---:B------:R-:W-:Y:S01]  /*7970*/  ISETP.GE.U32.AND P4, PT, R21.reuse, R4, PT ;  /* 0x000000041500720c */ /* 0x040fe20003f86070 */
[----:B------:R-:W-:Y:S01]  /*7980*/  @!P1 HFMA2.BF16_V2 R114, -RZ.H0_H0, RZ.H0_H0, -R223.H0_H0 ;  /* 0x200000ffff729231 */ /* 0x000fe200003409df */
[----:B------:R-:W3:Y:S01]  /*7990*/  LDSM.16.MT88.4 R4, [R208+0x16800] ;  /* 0x01680000d004783b */ /* 0x000ee20000004200 */
[----:B------:R-:W-:Y:S02]  /*79a0*/  @!P6 PRMT R222, R112, 0x5410, RZ ;  /* 0x0000541070dee816 */ /* 0x000fe400000000ff */
[C---:B------:R-:W-:Y:S02]  /*79b0*/  ISETP.GE.U32.AND P6, PT, R21.reuse, R238, PT ;  /* 0x000000ee1500720c */ /* 0x040fe40003fc6070 */
[----:B------:R-:W-:Y:S01]  /*79c0*/  @!P3 HFMA2.BF16_V2 R113, -RZ.H0_H0, RZ.H0_H0, -R166.H0_H0 ;  /* 0x200000ffff71b231 */ /* 0x000fe200003409a6 */
[----:B-1----:R-:W-:Y:S01]  /*79d0*/  HMMA.16816.F32.BF16 R100, R128, R104, RZ ;  /* 0x000000688064723c */ /* 0x002fe200000418ff */
[----:B------:R-:W-:Y:S02]  /*79e0*/  @!P1 PRMT R223, R114, 0x5410, RZ ;  /* 0x0000541072df9816 */ /* 0x000fe400000000ff */
[----:B------:R-:W-:-:S02]  /*79f0*/  ISETP.GE.U32.AND P1, PT, R21, R246, PT ;  /* 0x000000f61500720c */ /* 0x000fc40003f26070 */
[----:B------:R-:W-:Y:S01]  /*7a00*/  @!P3 PRMT R166, R113, 0x5410, RZ ;  /* 0x0000541071a6b816 */ /* 0x000fe200000000ff */
[----:B------:R-:W-:Y:S01]  /*7a10*/  @!P4 HFMA2.BF16_V2 R111, -RZ.H0_H0, RZ.H0_H0, -R221.H0_H0 ;  /* 0x200000ffff6fc231 */ /* 0x000fe200003409dd */
[----:B------:R-:W1:Y:S01]  /*7a20*/  LDSM.16.MT88.4 R112, [R206+0x16000] ;  /* 0x01600000ce70783b */ /* 0x000e620000004200 */
[----:B------:R-:W-:Y:S01]  /*7a30*/  HMMA.16816.F32.BF16 R104, R128, R106, RZ ;  /* 0x0000006a8068723c */ /* 0x000fe200000418ff */
[----:B------:R-:W-:Y:S01]  /*7a40*/  @!P5 PRMT R179, R236, 0x5410, RZ ;  /* 0x00005410ecb3d816 */ /* 0x000fe200000000ff */
[----:B------:R-:W-:Y:S01]  /*7a50*/  @!P6 HFMA2.BF16_V2 R237, -RZ.H0_H0, RZ.H0_H0, -R180.H0_H0 ;  /* 0x200000ffffede231 */ /* 0x000fe200003409b4 */
[----:B------:R-:W-:Y:S02]  /*7a60*/  @!P4 PRMT R221, R111, 0x5410, RZ ;  /* 0x000054106fddc816 */ /* 0x000fe400000000ff */
[----:B------:R-:W-:Y:S02]  /*7a70*/  ISETP.GE.U32.AND P4, PT, R21, R252, PT ;  /* 0x000000fc1500720c */ /* 0x000fe40003f86070 */
[----:B------:R-:W-:Y:S01]  /*7a80*/  @!P6 PRMT R180, R237, 0x5410, RZ ;  /* 0x00005410edb4e816 */ /* 0x000fe200000000ff */
[----:B------:R-:W-:-:S05]  /*7a90*/  @!P1 HFMA2.BF16_V2 R110, -RZ.H0_H0, RZ.H0_H0, -R165.H0_H0 ;  /* 0x200000ffff6e9231 */ /* 0x000fca00003409a5 */
[----:B------:R-:W-:Y:S02]  /*7aa0*/  @!P1 PRMT R165, R110, 0x5410, RZ ;  /* 0x000054106ea59816 */ /* 0x000fe400000000ff */
[----:B------:R-:W-:Y:S01]  /*7ab0*/  ISETP.GE.U32.AND P1, PT, R21, R242, PT ;  /* 0x000000f21500720c */ /* 0x000fe20003f26070 */
[C---:B---3--:R-:W-:Y:S07]  /*7ac0*/  HMMA.16816.F32.BF16 R100, R8.reuse, R4, R100 ;  /* 0x000000040864723c */ /* 0x048fee0000041864 */
[----:B------:R-:W-:Y:S01]  /*7ad0*/  LOP3.LUT R4, R235, 0xffff, RZ, 0xc0, !PT ;  /* 0x0000ffffeb047812 */ /* 0x000fe200078ec0ff */
[----:B------:R-:W-:Y:S03]  /*7ae0*/  HMMA.16816.F32.BF16 R104, R8, R6, R104 ;  /* 0x000000060868723c */ /* 0x000fe60000041868 */
[----:B------:R-:W-:-:S02]  /*7af0*/  ISETP.GE.U32.AND P3, PT, R21, R4, PT ;  /* 0x000000041500720c */ /* 0x000fc40003f66070 */
[----:B------:R-:W-:Y:S01]  /*7b00*/  LOP3.LUT R4, R243, 0xff, RZ, 0xc0, !PT ;  /* 0x000000fff3047812 */ /* 0x000fe200078ec0ff */
[----:B------:R-:W-:-:S03]  /*7b10*/  FFMA.FTZ R243, R234, c[0x0][0x23c], -R231 ;  /* 0x00008f00eaf37a23 */ /* 0x000fc600000108e7 */
[----:B------:R-:W-:Y:S02]  /*7b20*/  ISETP.GE.U32.AND P2, PT, R21, R4, PT ;  /* 0x000000041500720c */ /* 0x000fe40003f46070 */
[----:B------:R-:W-:-:S05]  /*7b30*/  LOP3.LUT R4, R241, 0xffff, RZ, 0xc0, !PT ;  /* 0x0000fffff1047812 */ /* 0x000fca00078ec0ff */
[----:B------:R-:W-:-:S05]  /*7b40*/  @!P3 HFMA2.BF16_V2 R108, -RZ.H0_H0, RZ.H0_H0, -R31.H0_H0 ;  /* 0x200000ffff6cb231 */ /* 0x000fca000034091f */
[----:B------:R-:W-:Y:S02]  /*7b50*/  @!P3 PRMT R31, R108, 0x5410, RZ ;  /* 0x000054106c1fb816 */ /* 0x000fe400000000ff */
[----:B------:R-:W-:Y:S01]  /*7b60*/  ISETP.GE.U32.AND P3, PT, R21, R4, PT ;  /* 0x000000041500720c */ /* 0x000fe20003f66070 */
[----:B-1----:R-:W-:Y:S01]  /*7b70*/  HMMA.16816.F32.BF16 R108, R128, R112, RZ ;  /* 0x00000070806c723c */ /* 0x002fe200000418ff */
[----:B------:R-:W-:Y:S01]  /*7b80*/  LOP3.LUT R4, R117, UR7, R19, 0x96, !PT ;  /* 0x0000000775047c12 */ /* 0x000fe2000f8e9613 */
[----:B------:R-:W-:-:S04]  /*7b90*/  IMAD.WIDE.U32 R18, R240, -0x2daee0ad, RZ ;  /* 0xd2511f53f0127825 */ /* 0x000fc800078e00ff */
[----:B------:R-:W-:Y:S01]  /*7ba0*/  IMAD.WIDE.U32 R4, R4, -0x326172a9, RZ ;  /* 0xcd9e8d5704047825 */ /* 0x000fe200078e00ff */
[----:B------:R-:W-:Y:S01]  /*7bb0*/  LOP3.LUT R116, R19, UR5, R116, 0x96, !PT ;  /* 0x0000000513747c12 */ /* 0x000fe2000f8e9674 */
[----:B------:R-:W-:Y:S01]  /*7bc0*/  HMMA.16816.F32.BF16 R112, R128, R114, RZ ;  /* 0x000000728070723c */ /* 0x000fe200000418ff */
[----:B------:R-:W-:Y:S02]  /*7bd0*/  LOP3.LUT R117, R18, 0xffff, RZ, 0xc0, !PT ;  /* 0x0000ffff12757812 */ /* 0x000fe400078ec0ff */
[----:B------:R-:W-:Y:S02]  /*7be0*/  LOP3.LUT R244, R5, UR14, R244, 0x96, !PT ;  /* 0x0000000e05f47c12 */ /* 0x000fe4000f8e96f4 */
[C---:B------:R-:W-:Y:S02]  /*7bf0*/  LOP3.LUT R235, R4.reuse, 0xffff, RZ, 0xc0, !PT ;  /* 0x0000ffff04eb7812 */ /* 0x040fe400078ec0ff */
[----:B------:R-:W-:Y:S02]  /*7c00*/  LOP3.LUT R242, R4, 0xff, RZ, 0xc0, !PT ;  /* 0x000000ff04f27812 */ /* 0x000fe400078ec0ff */
[----:B------:R-:W-:-:S02]  /*7c10*/  SHF.R.U32.HI R238, RZ, 0x10, R4 ;  /* 0x00000010ffee7819 */ /* 0x000fc40000011604 */
[----:B------:R-:W-:Y:S02]  /*7c20*/  SHF.R.U32.HI R252, RZ, 0x18, R4 ;  /* 0x00000018fffc7819 */ /* 0x000fe40000011604 */
[----:B------:R-:W1:Y:S01]  /*7c30*/  LDSM.16.MT88.4 R4, [R206+0x16800] ;  /* 0x01680000ce04783b */ /* 0x000e620000004200 */
[----:B------:R-:W-:Y:S02]  /*7c40*/  LOP3.LUT R241, R244, 0xff, RZ, 0xc0, !PT ;  /* 0x000000fff4f17812 */ /* 0x000fe400078ec0ff */
[--C-:B------:R-:W-:Y:S02]  /*7c50*/  SHF.R.U32.HI R19, RZ, 0x10, R18.reuse ;  /* 0x00000010ff137819 */ /* 0x100fe40000011612 */
[----:B------:R-:W-:Y:S02]  /*7c60*/  LOP3.LUT R240, R18, 0xff, RZ, 0xc0, !PT ;  /* 0x000000ff12f07812 */ /* 0x000fe400078ec0ff */
[----:B------:R-:W-:Y:S02]  /*7c70*/  SHF.R.U32.HI R18, RZ, 0x18, R18 ;  /* 0x00000018ff127819 */ /* 0x000fe40000011612 */
[----:B------:R-:W-:-:S02]  /*7c80*/  LOP3.LUT R19, R19, 0xff, RZ, 0xc0, !PT ;  /* 0x000000ff13137812 */ /* 0x000fc400078ec0ff */
[----:B------:R-:W-:Y:S02]  /*7c90*/  LOP3.LUT R246, R116, 0xff, RZ, 0xc0, !PT ;  /* 0x000000ff74f67812 */ /* 0x000fe400078ec0ff */
[----:B------:R-:W-:Y:S02]  /*7ca0*/  PRMT R18, R19, 0x5410, R18 ;  /* 0x0000541013127816 */ /* 0x000fe40000000012 */
[----:B------:R-:W-:Y:S02]  /*7cb0*/  SHF.R.U32.HI R117, RZ, 0x8, R117 ;  /* 0x00000008ff757819 */ /* 0x000fe40000011675 */
[----:B------:R-:W-:Y:S02]  /*7cc0*/  SHF.R.U32.HI R235, RZ, 0x8, R235 ;  /* 0x00000008ffeb7819 */ /* 0x000fe400000116eb */
[----:B------:R-:W-:Y:S02]  /*7cd0*/  PRMT R240, R240, 0x5410, R117 ;  /* 0x00005410f0f07816 */ /* 0x000fe40000000075 */
[----:B------:R-:W-:Y:S01]  /*7ce0*/  PRMT R242, R242, 0x5410, R235 ;  /* 0x00005410f2f27816 */ /* 0x000fe200000000eb */
[C---:B-1----:R-:W-:Y:S07]  /*7cf0*/  HMMA.16816.F32.BF16 R108, R8.reuse, R4, R108 ;  /* 0x00000004086c723c */ /* 0x042fee000004186c */
[----:B------:R-:W-:Y:S01]  /*7d00*/  LOP3.LUT R4, R244, 0xffff, RZ, 0xc0, !PT ;  /* 0x0000fffff4047812 */ /* 0x000fe200078ec0ff */
[----:B------:R-:W-:Y:S01]  /*7d10*/  HMMA.16816.F32.BF16 R112, R8, R6, R112 ;  /* 0x000000060870723c */ /* 0x000fe20000041870 */
[----:B------:R-:W-:Y:S01]  /*7d20*/  LOP3.LUT R5, R238, 0xff, RZ, 0xc0, !PT ;  /* 0x000000ffee057812 */ /* 0x000fe200078ec0ff */
[----:B------:R-:W-:Y:S01]  /*7d30*/  FFMA.FTZ R238, R20, c[0x0][0x23c], -R127 ;  /* 0x00008f0014ee7a23 */ /* 0x000fe2000001087f */
[----:B------:R-:W-:-:S02]  /*7d40*/  SHF.R.U32.HI R4, RZ, 0x8, R4 ;  /* 0x00000008ff047819 */ /* 0x000fc40000011604 */
[----:B------:R-:W-:Y:S02]  /*7d50*/  PRMT R252, R5, 0x5410, R252 ;  /* 0x0000541005fc7816 */ /* 0x000fe400000000fc */
[----:B------:R-:W-:Y:S01]  /*7d60*/  PRMT R241, R241, 0x5410, R4 ;  /* 0x00005410f1f17816 */ /* 0x000fe20000000004 */
[----:B------:R-:W-:Y:S01]  /*7d70*/  FADD.FTZ R6, R121, R120 ;  /* 0x0000007879067221 */ /* 0x000fe20000010000 */
[----:B------:R-:W-:Y:S01]  /*7d80*/  LOP3.LUT R4, R116, 0xffff, RZ, 0xc0, !PT ;  /* 0x0000ffff74047812 */ /* 0x000fe200078ec0ff */
[----:B------:R-:W-:Y:S01]  /*7d90*/  MUFU.EX2 R238, R238 ;  /* 0x000000ee00ee7308 */ /* 0x000fe20000000800 */
[----:B------:R-:W-:Y:S01]  /*7da0*/  SHF.R.U32.HI R5, RZ, 0x10, R244 ;  /* 0x00000010ff057819 */ /* 0x000fe200000116f4 */
[----:B------:R-:W-:Y:S01]  /*7db0*/  FADD.FTZ R119, R119, R6 ;  /* 0x0000000677777221 */ /* 0x000fe20000010000 */
[----:B------:R-:W-:Y:S01]  /*7dc0*/  SHF.R.U32.HI R7, RZ, 0x8, R4 ;  /* 0x00000008ff077819 */ /* 0x000fe20000011604 */
[----:B------:R-:W-:Y:S01]  /*7dd0*/  FADD.FTZ R4, R123, R122 ;  /* 0x0000007a7b047221 */ /* 0x000fe20000010000 */
[----:B------:R-:W-:Y:S01]  /*7de0*/  SHF.R.U32.HI R244, RZ, 0x18, R244 ;  /* 0x00000018fff47819 */ /* 0x000fe200000116f4 */
[----:B------:R-:W1:Y:S01]  /*7df0*/  LDSM.16.MT88.4 R120, [R205+0x16000] ;  /* 0x01600000cd78783b */ /* 0x000e620000004200 */
[----:B------:R-:W-:Y:S01]  /*7e00*/  LOP3.LUT R5, R5, 0xff, RZ, 0xc0, !PT ;  /* 0x000000ff05057812 */ /* 0x000fe200078ec0ff */
[----:B------:R-:W-:Y:S01]  /*7e10*/  FADD.FTZ R233, R233, R4 ;  /* 0x00000004e9e97221 */ /* 0x000fe20000010000 */
[----:B------:R-:W-:Y:S01]  /*7e20*/  PRMT R246, R246, 0x5410, R7 ;  /* 0x00005410f6f67816 */ /* 0x000fe20000000007 */
[----:B------:R-:W-:Y:S01]  /*7e30*/  FADD.FTZ R231, R118, R119 ;  /* 0x0000007776e77221 */ /* 0x000fe20000010000 */
[----:B------:R-:W-:Y:S01]  /*7e40*/  PRMT R19, R5, 0x5410, R244 ;  /* 0x0000541005137816 */ /* 0x000fe200000000f4 */
[----:B------:R-:W-:Y:S01]  /*7e50*/  FADD.FTZ R126, R126, R233 ;  /* 0x000000e97e7e7221 */ /* 0x000fe20000010000 */
[--C-:B------:R-:W-:Y:S01]  /*7e60*/  SHF.R.U32.HI R5, RZ, 0x10, R116.reuse ;  /* 0x00000010ff057819 */ /* 0x100fe20000011674 */
[----:B------:R-:W-:Y:S01]  /*7e70*/  FFMA.FTZ R233, R22, c[0x0][0x23c], -R127 ;  /* 0x00008f0016e97a23 */ /* 0x000fe2000001087f */
[----:B------:R-:W-:Y:S01]  /*7e80*/  SHF.R.U32.HI R244, RZ, 0x18, R116 ;  /* 0x00000018fff47819 */ /* 0x000fe20000011674 */
[----:B------:R-:W-:Y:S01]  /*7e90*/  FADD.FTZ R234, R124, R231 ;  /* 0x000000e77cea7221 */ /* 0x000fe20000010000 */
[----:B------:R-:W-:Y:S01]  /*7ea0*/  LOP3.LUT R5, R5, 0xff, RZ, 0xc0, !PT ;  /* 0x000000ff05057812 */ /* 0x000fe200078ec0ff */
[----:B------:R-:W-:Y:S01]  /*7eb0*/  FADD.FTZ R235, R125, R126 ;  /* 0x0000007e7deb7221 */ /* 0x000fe20000010000 */
[----:B------:R-:W-:Y:S01]  /*7ec0*/  MUFU.EX2 R231, R245 ;  /* 0x000000f500e77308 */ /* 0x000fe20000000800 */
[--C-:B------:R-:W-:Y:S01]  /*7ed0*/  HSET2.LE.AND R252, R252, R239.reuse, PT ;  /* 0x000000effcfc7233 */ /* 0x100fe20003803000 */
[----:B------:R-:W-:Y:S01]  /*7ee0*/  PRMT R244, R5, 0x5410, R244 ;  /* 0x0000541005f47816 */ /* 0x000fe200000000f4 */
[--C-:B------:R-:W-:Y:S01]  /*7ef0*/  HSET2.LE.AND R241, R241, R239.reuse, PT ;  /* 0x000000eff1f17233 */ /* 0x100fe20003803000 */
[----:B------:R-:W3:Y:S01]  /*7f00*/  LDSM.16.MT88.4 R4, [R205+0x16800] ;  /* 0x01680000cd04783b */ /* 0x000ee20000004200 */
[----:B------:R-:W-:Y:S01]  /*7f10*/  FADD.FTZ R228, R228, R235 ;  /* 0x000000ebe4e47221 */ /* 0x000fe20000010000 */
[----:B------:R-:W-:Y:S01]  /*7f20*/  LOP3.LUT R15, R252, R15, RZ, 0xc0, !PT ;  /* 0x0000000ffc0f7212 */ /* 0x000fe200078ec0ff */
[----:B------:R-:W-:Y:S01]  /*7f30*/  HSET2.LE.AND R244, R244, R239, PT ;  /* 0x000000eff4f47233 */ /* 0x000fe20003803000 */
[----:B------:R-:W4:Y:S01]  /*7f40*/  MUFU.EX2 R233, R233 ;  /* 0x000000e900e97308 */ /* 0x000f220000000800 */
[----:B------:R-:W-:Y:S01]  /*7f50*/  LOP3.LUT R12, R241, R12, RZ, 0xc0, !PT ;  /* 0x0000000cf10c7212 */ /* 0x000fe200078ec0ff */
[----:B------:R-:W-:-:S02]  /*7f60*/  FADD.FTZ R219, R219, R234 ;  /* 0x000000eadbdb7221 */ /* 0x000fc40000010000 */
[----:B------:R-:W-:Y:S02]  /*7f70*/  FADD.FTZ R227, R227, R228 ;  /* 0x000000e4e3e37221 */ /* 0x000fe40000010000 */
[----:B------:R-:W-:Y:S02]  /*7f80*/  FADD.FTZ R230, R230, R219 ;  /* 0x000000dbe6e67221 */ /* 0x000fe40000010000 */
[----:B------:R-:W-:Y:S02]  /*7f90*/  FADD.FTZ R227, R232, R227 ;  /* 0x000000e3e8e37221 */ /* 0x000fe40000010000 */
[----:B------:R-:W-:Y:S02]  /*7fa0*/  FADD.FTZ R229, R229, R230 ;  /* 0x000000e6e5e57221 */ /* 0x000fe40000010000 */
[----:B------:R-:W-:Y:S02]  /*7fb0*/  FADD.FTZ R220, R220, R227 ;  /* 0x000000e3dcdc7221 */ /* 0x000fe40000010000 */
[----:B------:R-:W-:Y:S01]  /*7fc0*/  FADD.FTZ R186, R186, R229 ;  /* 0x000000e5baba7221 */ /* 0x000fe20000010000 */
[----:B----4-:R-:W-:Y:S01]  /*7fd0*/  F2FP.BF16.PACK_AB R237, R238, R233 ;  /* 0x000000e9eeed723e */ /* 0x010fe200000010ff */
[----:B------:R-:W-:Y:S01]  /*7fe0*/  FADD.FTZ R217, R217, R220 ;  /* 0x000000dcd9d97221 */ /* 0x000fe20000010000 */
[----:B-1----:R-:W-:Y:S02]  /*7ff0*/  HMMA.16816.F32.BF16 R116, R128, R120, RZ ;  /* 0x000000788074723c */ /* 0x002fe400000418ff */
[----:B------:R-:W-:Y:S01]  /*8000*/  PRMT R236, R237, 0x7632, R236 ;  /* 0x00007632edec7816 */ /* 0x000fe200000000ec */
[----:B------:R-:W-:Y:S01]  /*8010*/  FADD.FTZ R185, R185, R186 ;  /* 0x000000bab9b97221 */ /* 0x000fe20000010000 */
[----:B------:R-:W-:Y:S01]  /*8020*/  @!P4 HFMA2.BF16_V2 R22, -RZ.H0_H0, RZ.H0_H0, -R237.H0_H0 ;  /* 0x200000ffff16c231 */ /* 0x000fe200003409ed */
[----:B------:R-:W-:-:S02]  /*8030*/  FADD.FTZ R218, R218, R217 ;  /* 0x000000d9dada7221 */ /* 0x000fc40000010000 */
[----:B------:R-:W-:Y:S01]  /*8040*/  FADD.FTZ R184, R184, R185 ;  /* 0x000000b9b8b87221 */ /* 0x000fe20000010000 */
[----:B------:R-:W-:Y:S01]  /*8050*/  @!P3 HFMA2.BF16_V2 R21, -RZ.H0_H0, RZ.H0_H0, -R236.H0_H0 ;  /* 0x200000ffff15b231 */ /* 0x000fe200003409ec */
[----:B------:R-:W-:Y:S01]  /*8060*/  HMMA.16816.F32.BF16 R120, R128, R122, RZ ;  /* 0x0000007a8078723c */ /* 0x000fe200000418ff */
[----:B------:R-:W-:Y:S02]  /*8070*/  FADD.FTZ R215, R215, R218 ;  /* 0x000000dad7d77221 */ /* 0x000fe40000010000 */
[----:B------:R-:W-:Y:S02]  /*8080*/  FADD.FTZ R183, R183, R184 ;  /* 0x000000b8b7b77221 */ /* 0x000fe40000010000 */
[----:B------:R-:W-:Y:S02]  /*8090*/  FADD.FTZ R216, R216, R215 ;  /* 0x000000d7d8d87221 */ /* 0x000fe40000010000 */
[----:B------:R-:W-:Y:S02]  /*80a0*/  FADD.FTZ R182, R182, R183 ;  /* 0x000000b7b6b67221 */ /* 0x000fe40000010000 */
[----:B------:R-:W-:-:S02]  /*80b0*/  FADD.FTZ R216, R187, R216 ;  /* 0x000000d8bbd87221 */ /* 0x000fc40000010000 */
[----:B------:R-:W-:Y:S02]  /*80c0*/  FADD.FTZ R182, R181, R182 ;  /* 0x000000b6b5b67221 */ /* 0x000fe40000010000 */
[----:B------:R-:W-:Y:S02]  /*80d0*/  FADD.FTZ R233, R233, R216 ;  /* 0x000000d8e9e97221 */ /* 0x000fe40000010000 */
[C---:B---3--:R-:W-:Y:S09]  /*80e0*/  HMMA.16816.F32.BF16 R116, R8.reuse, R4, R116 ;  /* 0x000000040874723c */ /* 0x048ff20000041874 */
[----:B------:R-:W-:Y:S01]  /*80f0*/  HMMA.16816.F32.BF16 R120, R8, R6, R120 ;  /* 0x000000060878723c */ /* 0x000fe20000041878 */
[----:B------:R-:W1:Y:S07]  /*8100*/  LDSM.16.MT88.4 R4, [R204+0x16000] ;  /* 0x01600000cc04783b */ /* 0x000e6e0000004200 */
[C---:B-1----:R-:W-:Y:S07]  /*8110*/  HMMA.16816.F32.BF16 R124, R128.reuse, R4, RZ ;  /* 0x00000004807c723c */ /* 0x042fee00000418ff */
[--C-:B------:R-:W-:Y:S01]  /*8120*/  HSET2.LE.AND R5, R242, R239.reuse, PT ;  /* 0x000000eff2057233 */ /* 0x100fe20003803000 */
[----:B------:R-:W-:Y:S01]  /*8130*/  HMMA.16816.F32.BF16 R128, R128, R6, RZ ;  /* 0x000000068080723c */ /* 0x000fe200000418ff */
[----:B------:R-:W1:Y:S01]  /*8140*/  MUFU.EX2 R242, R243 ;  /* 0x000000f300f27308 */ /* 0x000e620000000800 */
[----:B------:R-:W-:-:S02]  /*8150*/  HSET2.LE.AND R4, R19, R239, PT ;  /* 0x000000ef13047233 */ /* 0x000fc40003803000 */
[--C-:B------:R-:W-:Y:S01]  /*8160*/  HSET2.LE.AND R19, R246, R239.reuse, PT ;  /* 0x000000eff6137233 */ /* 0x100fe20003803000 */
[----:B------:R-:W-:Y:S02]  /*8170*/  LOP3.LUT R14, R5, R14, RZ, 0xc0, !PT ;  /* 0x0000000e050e7212 */ /* 0x000fe400078ec0ff */
[--C-:B------:R-:W-:Y:S01]  /*8180*/  HSET2.LE.AND R6, R240, R239.reuse, PT ;  /* 0x000000eff0067233 */ /* 0x100fe20003803000 */
[----:B------:R-:W-:Y:S01]  /*8190*/  LOP3.LUT R13, R4, R13, RZ, 0xc0, !PT ;  /* 0x0000000d040d7212 */ /* 0x000fe200078ec0ff */
[----:B------:R-:W-:Y:S01]  /*81a0*/  HSET2.LE.AND R7, R18, R239, PT ;  /* 0x000000ef12077233 */ /* 0x000fe20003803000 */
[----:B------:R-:W-:Y:S02]  /*81b0*/  LOP3.LUT R4, R19, R16, RZ, 0xc0, !PT ;  /* 0x0000001013047212 */ /* 0x000fe400078ec0ff */
[----:B------:R-:W-:Y:S02]  /*81c0*/  LOP3.LUT R5, R244, R17, RZ, 0xc0, !PT ;  /* 0x00000011f4057212 */ /* 0x000fe400078ec0ff */
[----:B------:R-:W-:-:S02]  /*81d0*/  PRMT R17, R237, 0x5410, R236 ;  /* 0x00005410ed117816 */ /* 0x000fc400000000ec */
[----:B------:R-:W-:Y:S02]  /*81e0*/  @!P4 PRMT R237, R22, 0x5410, RZ ;  /* 0x0000541016edc816 */ /* 0x000fe400000000ff */
[----:B-1----:R-:W-:Y:S01]  /*81f0*/  F2FP.BF16.PACK_AB R240, R242, R231 ;  /* 0x000000e7f2f0723e */ /* 0x002fe200000010ff */
[----:B------:R-:W-:Y:S01]  /*8200*/  FADD.FTZ R231, R231, R182 ;  /* 0x000000b6e7e77221 */ /* 0x000fe20000010000 */
[----:B------:R-:W-:Y:S02]  /*8210*/  LOP3.LUT R6, R6, R17, RZ, 0xc0, !PT ;  /* 0x0000001106067212 */ /* 0x000fe400078ec0ff */
[C---:B------:R-:W-:Y:S01]  /*8220*/  PRMT R239, R240.reuse, 0x7632, R239 ;  /* 0x00007632f0ef7816 */ /* 0x040fe200000000ef */
[----:B------:R-:W-:Y:S01]  /*8230*/  @!P2 HFMA2.BF16_V2 R20, -RZ.H0_H0, RZ.H0_H0, -R240.H0_H0 ;  /* 0x200000ffff14a231 */ /* 0x000fe200003409f0 */
[----:B------:R-:W-:Y:S02]  /*8240*/  @!P3 PRMT R236, R21, 0x5410, RZ ;  /* 0x0000541015ecb816 */ /* 0x000fe400000000ff */
[----:B------:R-:W-:Y:S01]  /*8250*/  PRMT R16, R240, 0x5410, R239 ;  /* 0x00005410f0107816 */ /* 0x000fe200000000ef */
[----:B------:R-:W-:Y:S01]  /*8260*/  @!P1 HFMA2.BF16_V2 R3, -RZ.H0_H0, RZ.H0_H0, -R239.H0_H0 ;  /* 0x200000ffff039231 */ /* 0x000fe200003409ef */
[----:B------:R-:W-:-:S02]  /*8270*/  @!P2 PRMT R240, R20, 0x5410, RZ ;  /* 0x0000541014f0a816 */ /* 0x000fc400000000ff */
[----:B------:R-:W-:Y:S02]  /*8280*/  LOP3.LUT R7, R7, R16, RZ, 0xc0, !PT ;  /* 0x0000001007077212 */ /* 0x000fe400078ec0ff */
[----:B------:R-:W1:Y:S01]  /*8290*/  LDSM.16.MT88.4 R16, [R204+0x16800] ;  /* 0x01680000cc10783b */ /* 0x000e620000004200 */
[----:B------:R-:W-:Y:S01]  /*82a0*/  @!P1 PRMT R239, R3, 0x5410, RZ ;  /* 0x0000541003ef9816 */ /* 0x000fe200000000ff */
[----:B------:R-:W-:-:S05]  /*82b0*/  FADD.FTZ R3, R238, R233 ;  /* 0x000000e9ee037221 */ /* 0x000fca0000010000 */
[----:B------:R-:W-:Y:S01]  /*82c0*/  STL [R1+0x38], R3 ;  /* 0x0000380301007387 */ /* 0x000fe20000100800 */
[C---:B-1----:R-:W-:Y:S08]  /*82d0*/  HMMA.16816.F32.BF16 R124, R8.reuse, R16, R124 ;  /* 0x00000010087c723c */ /* 0x042ff0000004187c */
[----:B------:R-:W-:Y:S01]  /*82e0*/  HMMA.16816.F32.BF16 R128, R8, R18, R128 ;  /* 0x000000120880723c */ /* 0x000fe20000041880 */
[----:B------:R-:W1:Y:S04]  /*82f0*/  LDSM.16.MT88.4 R8, [R208+0x11000] ;  /* 0x01100000d008783b */ /* 0x000e680000004200 */
[----:B------:R-:W3:Y:S03]  /*8300*/  LDSM.16.MT88.4 R16, [R206+0x11000] ;  /* 0x01100000ce10783b */ /* 0x000ee60000004200 */
[C---:B-1----:R-:W-:Y:S08]  /*8310*/  HMMA.16816.F32.BF16 R132, R12.reuse, R8, R132 ;  /* 0x000000080c84723c */ /* 0x042ff00000041884 */
[C---:B------:R-:W-:Y:S01]  /*8320*/  HMMA.16816.F32.BF16 R136, R12.reuse, R10, R136 ;  /* 0x0000000a0c88723c */ /* 0x040fe20000041888 */
[----:B------:R-:W1:Y:S07]  /*8330*/  LDSM.16.MT88.4 R8, [R205+0x11000] ;  /* 0x01100000cd08783b */ /* 0x000e6e0000004200 */
        /* <DEDUP_REMOVED lines=43> */
[----:B------:R-:W-:Y:S01]  /*85f0*/  HMMA.16816.F32.BF16 R128, R12, R18, R128 ;  /* 0x000000120c80723c */ /* 0x000fe20000041880 */
[----:B------:R-:W3:Y:S04]  /*8600*/  LDSM.16.MT88.4 R12, [R205+0x11800] ;  /* 0x01180000cd0c783b */ /* 0x000ee80000004200 */
[----:B------:R-:W4:Y:S03]  /*8610*/  LDSM.16.MT88.4 R16, [R206+0x11800] ;  /* 0x01180000ce10783b */ /* 0x000f260000004200 */
        /* <DEDUP_REMOVED lines=40> */
[C---:B------:R-:W-:Y:S08]  /*88a0*/  HMMA.16816.F32.BF16 R120, R4.reuse, R14, R120 ;  /* 0x0000000e0478723c */ /* 0x040ff00000041878 */
[C---:B----4-:R-:W-:Y:S08]  /*88b0*/  HMMA.16816.F32.BF16 R108, R4.reuse, R16, R108 ;  /* 0x00000010046c723c */ /* 0x050ff0000004186c */
        /* <DEDUP_REMOVED lines=42> */
[----:B------:R-:W3:Y:S01]  /*8b60*/  LDL.64 R244, [R1+0x18] ;  /* 0x0000180001f47983 */ /* 0x000ee20000100a00 */
[----:B------:R-:W-:Y:S01]  /*8b70*/  USHF.R.S32.HI UR9, URZ, 0x1f, UR8 ;  /* 0x0000001f3f097899 */ /* 0x000fe20008011408 */
[----:B--2---:R-:W-:Y:S01]  /*8b80*/  IMAD.U32 R4, RZ, RZ, UR8 ;  /* 0x00000008ff047e24 */ /* 0x004fe2000f8e00ff */
[----:B------:R-:W-:Y:S01]  /*8b90*/  ULDC.64 UR18, c[0x0][0x1b0] ;  /* 0x00006c0000127ab9 */ /* 0x000fe20000000a00 */
[----:B------:R-:W1:Y:S01]  /*8ba0*/  S2R R3, SR_TID.X ;  /* 0x0000000000037919 */ /* 0x000e620000002100 */
[----:B------:R-:W-:Y:S01]  /*8bb0*/  ULDC.64 UR6, c[0x0][0x1b8] ;  /* 0x00006e0000067ab9 */ /* 0x000fe20000000a00 */
[----:B------:R-:W-:Y:S01]  /*8bc0*/  IMAD.U32 R5, RZ, RZ, UR15 ;  /* 0x0000000fff057e24 */ /* 0x000fe2000f8e00ff */
[----:B------:R-:W-:Y:S01]  /*8bd0*/  UIMAD UR18, UR9, UR18, URZ ;  /* 0x00000012091272a4 */ /* 0x000fe2000f8e023f */
[----:B------:R-:W-:Y:S01]  /*8be0*/  IMAD.WIDE.U32 R12, R25, -0x326172a9, RZ ;  /* 0xcd9e8d57190c7825 */ /* 0x000fe200078e00ff */
[----:B------:R-:W-:Y:S01]  /*8bf0*/  UIMAD UR6, UR9, UR6, URZ ;  /* 0x00000006090672a4 */ /* 0x000fe2000f8e023f */
[----:B------:R-:W2:Y:S01]  /*8c00*/  LDC.U8 R252, c[0x0][0x2d8] ;  /* 0x0000b600fffc7b82 */ /* 0x000ea20000000000 */
[----:B------:R-:W-:Y:S01]  /*8c10*/  UIMAD UR19, UR8, UR19, UR18 ;  /* 0x00000013081372a4 */ /* 0x000fe2000f8e0212 */
[----:B------:R-:W-:Y:S01]  /*8c20*/  IMAD.WIDE.U32 R14, R23, -0x2daee0ad, RZ ;  /* 0xd2511f53170e7825 */ /* 0x000fe200078e00ff */
[----:B------:R-:W-:Y:S01]  /*8c30*/  UIMAD UR17, UR8, UR7, UR6 ;  /* 0x00000007081172a4 */ /* 0x000fe2000f8e0206 */
[----:B------:R-:W-:Y:S01]  /*8c40*/  LOP3.LUT R24, R13, R24, RZ, 0x3c, !PT ;  /* 0x000000180d187212 */ /* 0x000fe200078e3cff */
[----:B------:R-:W-:Y:S01]  /*8c50*/  UIADD3 UR9, UR15, 0x3f, URZ ;  /* 0x0000003f0f097890 */ /* 0x000fe2000fffe03f */
[----:B------:R-:W-:Y:S01]  /*8c60*/  IMAD.MOV.U32 R165, RZ, RZ, R0 ;  /* 0x000000ffffa57224 */ /* 0x000fe200078e0000 */
[----:B------:R-:W-:Y:S01]  /*8c70*/  ISETP.GE.AND P3, PT, R251, c[0x0][0x220], PT ;  /* 0x00008800fb007a0c */ /* 0x000fe20003f66270 */
[----:B------:R-:W-:-:S02]  /*8c80*/  ULDC.64 UR6, c[0x0][0x1a0] ;  /* 0x0000680000067ab9 */ /* 0x000fc40000000a00 */
[----:B------:R-:W-:Y:S01]  /*8c90*/  USHF.L.U64.HI UR15, UR6, 0x4, UR7 ;  /* 0x00000004060f7899 */ /* 0x000fe20008010207 */
[----:B-1----:R-:W-:-:S05]  /*8ca0*/  LOP3.LUT R3, R3, 0x3, RZ, 0xc0, !PT ;  /* 0x0000000303037812 */ /* 0x002fca00078ec0ff */
[----:B------:R-:W-:Y:S01]  /*8cb0*/  IMAD R28, R3, -0x2, R28 ;  /* 0xfffffffe031c7824 */ /* 0x000fe200078e021c */
[----:B--2---:R-:W-:Y:S01]  /*8cc0*/  PRMT R0, R252, 0x7054, R252 ;  /* 0x00007054fc007816 */ /* 0x004fe200000000fc */
[----:B------:R-:W-:Y:S01]  /*8cd0*/  IMAD.U32 R3, RZ, RZ, UR8 ;  /* 0x00000008ff037e24 */ /* 0x000fe2000f8e00ff */
[----:B------:R-:W-:-:S04]  /*8ce0*/  USHF.R.S32.HI UR8, URZ, 0x1f, UR9 ;  /* 0x0000001f3f087899 */ /* 0x000fc80008011409 */
[----:B------:R-:W-:-:S04]  /*8cf0*/  ULEA.HI UR8, UR8, UR9, URZ, 0x6 ;  /* 0x0000000908087291 */ /* 0x000fc8000f8f303f */
[----:B------:R-:W-:Y:S01]  /*8d00*/  USHF.R.S32.HI UR8, URZ, 0x6, UR8 ;  /* 0x000000063f087899 */ /* 0x000fe20008011408 */
[--C-:B---3--:R-:W-:Y:S01]  /*8d10*/  SHF.R.S32.HI R11, RZ, 0x1f, R244.reuse ;  /* 0x0000001fff0b7819 */ /* 0x108fe200000114f4 */
[----:B------:R-:W-:Y:S01]  /*8d20*/  IMAD.MOV.U32 R10, RZ, RZ, R244 ;  /* 0x000000ffff0a7224 */ /* 0x000fe200078e00f4 */
[----:B------:R-:W-:-:S03]  /*8d30*/  ISETP.GE.AND P4, PT, R244, c[0x0][0x220], PT ;  /* 0x00008800f4007a0c */ /* 0x000fc60003f86270 */
[----:B------:R-:W-:-:S04]  /*8d40*/  IMAD.WIDE.U32 R6, R4, c[0x0][0x1b0], R10 ;  /* 0x00006c0004067a25 */ /* 0x000fc800078e000a */
[----:B------:R-:W-:Y:S01]  /*8d50*/  IMAD.WIDE.U32 R10, R3, c[0x0][0x1b8], R10 ;  /* 0x00006e00030a7a25 */ /* 0x000fe200078e000a */
[----:B------:R-:W-:Y:S02]  /*8d60*/  IADD3 R3, R5, -UR16, R28 ;  /* 0x8000001005037c10 */ /* 0x000fe4000fffe01c */
[----:B------:R-:W-:Y:S01]  /*8d70*/  IADD3 R6, P1, R6, UR12, RZ ;  /* 0x0000000c06067c10 */ /* 0x000fe2000ff3e0ff */
[----:B------:R-:W-:Y:S01]  /*8d80*/  IMAD.U32 R5, RZ, RZ, UR19 ;  /* 0x00000013ff057e24 */ /* 0x000fe2000f8e00ff */
[----:B------:R-:W-:Y:S01]  /*8d90*/  IADD3 R4, P0, R10, UR26, RZ ;  /* 0x0000001a0a047c10 */ /* 0x000fe2000ff1e0ff */
[----:B------:R1:W-:Y:S01]  /*8da0*/  STL [R1+0x30], R3 ;  /* 0x0000300301007387 */ /* 0x0003e20000100800 */
[----:B------:R-:W-:Y:S01]  /*8db0*/  LEA R10, P2, R6, c[0x0][0x168], 0x1 ;  /* 0x00005a00060a7a11 */ /* 0x000fe200078408ff */
[----:B------:R-:W-:Y:S01]  /*8dc0*/  UIADD3 UR12, UR8, -0x2, URZ ;  /* 0xfffffffe080c7890 */ /* 0x000fe2000fffe03f */
[----:B------:R-:W-:Y:S01]  /*8dd0*/  IADD3.X R5, R5, UR10, R7, P1, !PT ;  /* 0x0000000a05057c10 */ /* 0x000fe20008ffe407 */
[----:B------:R-:W-:Y:S01]  /*8de0*/  USHF.L.U32 UR10, UR6, 0x4, URZ ;  /* 0x00000004060a7899 */ /* 0x000fe2000800063f */
[----:B------:R-:W-:Y:S01]  /*8df0*/  LEA R7, P1, R4, c[0x0][0x170], 0x1 ;  /* 0x00005c0004077a11 */ /* 0x000fe200078208ff */
[----:B------:R2:W-:Y:S01]  /*8e00*/  STL [R1+0x2c], R10 ;  /* 0x00002c0a01007387 */ /* 0x0005e20000100800 */
[----:B------:R-:W-:Y:S01]  /*8e10*/  LEA.HI.X R6, R6, c[0x0][0x16c], R5, 0x1, P2 ;  /* 0x00005b0006067a11 */ /* 0x000fe200010f0c05 */
[----:B------:R-:W-:Y:S01]  /*8e20*/  UMOV UR19, URZ ;  /* 0x0000003f00137c82 */ /* 0x000fe20008000000 */
[----:B------:R-:W-:Y:S01]  /*8e30*/  ISETP.GE.AND P2, PT, R250, c[0x0][0x220], PT ;  /* 0x00008800fa007a0c */ /* 0x000fe20003f46270 */
[----:B------:R-:W-:Y:S04]  /*8e40*/  STL [R1+0x24], R7 ;  /* 0x0000240701007387 */ /* 0x000fe80000100800 */
[----:B------:R3:W-:Y:S01]  /*8e50*/  STL [R1+0x28], R6 ;  /* 0x0000280601007387 */ /* 0x0007e20000100800 */
[----:B-1----:R-:W-:Y:S01]  /*8e60*/  IMAD.U32 R3, RZ, RZ, UR17 ;  /* 0x00000011ff037e24 */ /* 0x002fe2000f8e00ff */
[----:B------:R-:W-:-:S04]  /*8e70*/  UIADD3 UR17, UR8, -0x3, URZ ;  /* 0xfffffffd08117890 */ /* 0x000fc8000fffe03f */
[----:B------:R-:W-:Y:S02]  /*8e80*/  IADD3.X R3, R3, UR24, R11, P0, !PT ;  /* 0x0000001803037c10 */ /* 0x000fe400087fe40b */
[----:B------:R-:W-:Y:S02]  /*8e90*/  IADD3 R164, P0, R8, -0x80, RZ ;  /* 0xffffff8008a47810 */ /* 0x000fe40007f1e0ff */
[----:B------:R-:W-:Y:S01]  /*8ea0*/  LEA.HI.X R5, R4, c[0x0][0x174], R3, 0x1, P1 ;  /* 0x00005d0004057a11 */ /* 0x000fe200008f0c03 */
[----:B-----5:R-:W-:Y:S01]  /*8eb0*/  IMAD.MOV.U32 R4, RZ, RZ, R26 ;  /* 0x000000ffff047224 */ /* 0x020fe200078e001a */
[----:B------:R-:W-:Y:S01]  /*8ec0*/  IADD3.X R167, R9, -0x1, RZ, P0, !PT ;  /* 0xffffffff09a77810 */ /* 0x000fe200007fe4ff */
[----:B------:R-:W-:Y:S01]  /*8ed0*/  IMAD.MOV.U32 R3, RZ, RZ, R2 ;  /* 0x000000ffff037224 */ /* 0x000fe200078e0002 */
[C---:B--2---:R-:W-:Y:S01]  /*8ee0*/  IADD3 R10, P6, R26.reuse, 0x10, RZ ;  /* 0x000000101a0a7810 */ /* 0x044fe20007fde0ff */
[----:B------:R1:W-:Y:S01]  /*8ef0*/  STL [R1+0x20], R5 ;  /* 0x0000200501007387 */ /* 0x0003e20000100800 */
[----:B---3--:R-:W-:-:S02]  /*8f00*/  IADD3 R6, P0, R26, 0x30, RZ ;  /* 0x000000301a067810 */ /* 0x008fc40007f1e0ff */
[----:B------:R-:W-:Y:S01]  /*8f10*/  IADD3 R8, P5, R26, 0x20, RZ ;  /* 0x000000201a087810 */ /* 0x000fe20007fbe0ff */
[----:B------:R-:W-:Y:S01]  /*8f20*/  STL.64 [R1+0x48], R12 ;  /* 0x0000480c01007387 */ /* 0x000fe20000100a00 */
[----:B------:R-:W-:-:S03]  /*8f30*/  ISETP.GE.AND P1, PT, R249, c[0x0][0x220], PT ;  /* 0x00008800f9007a0c */ /* 0x000fc60003f26270 */
[----:B------:R-:W-:Y:S01]  /*8f40*/  STL.64 [R1+0x50], R14 ;  /* 0x0000500e01007387 */ /* 0x000fe20000100a00 */
[----:B-1----:R-:W-:-:S05]  /*8f50*/  SHF.R.S32.HI R5, RZ, 0x1f, R26 ;  /* 0x0000001fff057819 */ /* 0x002fca000001141a */
        /* <DEDUP_REMOVED lines=10> */
.L_x_885:
        /* <DEDUP_REMOVED lines=110> */
.L_x_883:
        /* <DEDUP_REMOVED lines=185> */
[----:B------:R-:W-:Y:S02]  /*a270*/  IMAD.MOV.U32 R187, RZ, RZ, R37 ;  /* 0x000000ffffbb7224 */ /* 0x000fe400078e0025 */
[----:B------:R4:W5:Y:S01]  /*a280*/  LDL.LU.64 R36, [R1+0x80] ;  /* 0x0000800001247983 */ /* 0x0009620000300a00 */
        /* <DEDUP_REMOVED lines=194> */
[----:B------:R-:W-:Y:S01]  /*aeb0*/  IMAD.MOV.U32 R173, RZ, RZ, R179 ;  /* 0x000000ffffad7224 */ /* 0x000fe200078e00b3 */
[----:B------:R-:W-:Y:S01]  /*aec0*/  MOV R172, R178 ;  /* 0x000000b200ac7202 */ /* 0x000fe20000000f00 */
[----:B------:R-:W-:Y:S03]  /*aed0*/  HMMA.16816.F32.BF16 R32, R168, R174, R32 ;  /* 0x000000aea820723c */ /* 0x000fe60000041820 */
[C---:B------:R-:W-:Y:S04]  /*aee0*/  LEA R178, P5, R0.reuse, R182, 0x6 ;  /* 0x000000b600b27211 */ /* 0x040fe800078a30ff */
[----:B------:R-:W-:Y:S01]  /*aef0*/  IMAD.MOV.U32 R174, RZ, RZ, R186 ;  /* 0x000000ffffae7224 */ /* 0x000fe200078e00ba */
[----:B------:R-:W-:Y:S01]  /*af00*/  LEA.HI.X.SX32 R179, R0, R183, 0x6, P5 ;  /* 0x000000b700b37211 */ /* 0x000fe200028f36ff */
[----:B------:R-:W-:Y:S03]  /*af10*/  IMAD.WIDE.U32 R182, R178, c[0x0][0x198], RZ ;  /* 0x00006600b2b67a25 */ /* 0x000fe600078e00ff */
[C---:B------:R-:W-:Y:S01]  /*af20*/  LEA R186, P0, R0.reuse, R176, 0x6 ;  /* 0x000000b000ba7211 */ /* 0x040fe200078030ff */
[----:B------:R-:W-:Y:S01]  /*af30*/  IMAD R166, R179, c[0x0][0x198], RZ ;  /* 0x00006600b3a67a24 */ /* 0x000fe200078e02ff */
[----:B------:R-:W-:Y:S02]  /*af40*/  MOV R175, R187 ;  /* 0x000000bb00af7202 */ /* 0x000fe40000000f00 */
[----:B------:R-:W-:Y:S01]  /*af50*/  LEA.HI.X.SX32 R187, R0, R177, 0x6, P0 ;  /* 0x000000b100bb7211 */ /* 0x000fe200000f36ff */
[----:B------:R-:W-:Y:S01]  /*af60*/  IMAD R166, R178, c[0x0][0x19c], R166 ;  /* 0x00006700b2a67a24 */ /* 0x000fe200078e02a6 */
[----:B--2---:R-:W-:Y:S01]  /*af70*/  LEA R176, P0, R182, R181, 0x1 ;  /* 0x000000b5b6b07211 */ /* 0x004fe200078008ff */
[----:B------:R-:W-:Y:S04]  /*af80*/  IMAD.WIDE.U32 R178, R186, c[0x0][0x198], RZ ;  /* 0x00006600bab27a25 */ /* 0x000fe800078e00ff */
[----:B------:R-:W-:Y:S02]  /*af90*/  IMAD.IADD R166, R183, 0x1, R166 ;  /* 0x00000001b7a67824 */ /* 0x000fe400078e02a6 */
[----:B------:R-:W-:Y:S03]  /*afa0*/  IMAD R2, R187, c[0x0][0x198], RZ ;  /* 0x00006600bb027a24 */ /* 0x000fe600078e02ff */
[----:B---3--:R-:W-:Y:S01]  /*afb0*/  LEA.HI.X R177, R182, R185, R166, 0x1, P0 ;  /* 0x000000b9b6b17211 */ /* 0x008fe200000f0ca6 */
[----:B------:R-:W-:Y:S01]  /*afc0*/  IMAD R2, R186, c[0x0][0x19c], R2 ;  /* 0x00006700ba027a24 */ /* 0x000fe200078e0202 */
[----:B------:R-:W-:Y:S02]  /*afd0*/  LEA R182, P0, R0, R174, 0x6 ;  /* 0x000000ae00b67211 */ /* 0x000fe400078030ff */
[----:B------:R-:W-:Y:S01]  /*afe0*/  LEA R186, P5, R178, R181, 0x1 ;  /* 0x000000b5b2ba7211 */ /* 0x000fe200078a08ff */
[----:B------:R-:W-:Y:S01]  /*aff0*/  IMAD.IADD R2, R179, 0x1, R2 ;  /* 0x00000001b3027824 */ /* 0x000fe200078e0202 */
[----:B------:R-:W-:Y:S04]  /*b000*/  LEA.HI.X.SX32 R183, R0, R175, 0x6, P0 ;  /* 0x000000af00b77211 */ /* 0x000fe800000f36ff */
[----:B------:R-:W-:Y:S01]  /*b010*/  LEA.HI.X R187, R178, R185, R2, 0x1, P5 ;  /* 0x000000b9b2bb7211 */ /* 0x000fe200028f0c02 */
[----:B------:R-:W-:Y:S04]  /*b020*/  IMAD R2, R183, c[0x0][0x198], RZ ;  /* 0x00006600b7027a24 */ /* 0x000fe800078e02ff */
[C---:B------:R-:W-:Y:S02]  /*b030*/  IMAD R2, R182.reuse, c[0x0][0x19c], R2 ;  /* 0x00006700b6027a24 */ /* 0x040fe400078e0202 */
[----:B------:R-:W-:Y:S04]  /*b040*/  IMAD.WIDE.U32 R182, R182, c[0x0][0x198], RZ ;  /* 0x00006600b6b67a25 */ /* 0x000fe800078e00ff */
[----:B------:R-:W-:Y:S01]  /*b050*/  IMAD.IADD R2, R183, 0x1, R2 ;  /* 0x00000001b7027824 */ /* 0x000fe200078e0202 */
[C---:B------:R-:W-:Y:S04]  /*b060*/  LEA R178, P0, R182.reuse, R181, 0x1 ;  /* 0x000000b5b6b27211 */ /* 0x040fe800078008ff */
        /* <DEDUP_REMOVED lines=11> */
[----:B------:R-:W-:-:S13]  /*b120*/  PLOP3.LUT P0, PT, PT, PT, UP0, 0x80, 0x0 ;  /* 0x000000000000781c */ /* 0x000fda0003f0f008 */
[----:B----45:R-:W-:-:S05]  /*b130*/  @P0 BRA `(.L_x_885) ;  /* 0xffffdec000000947 */ /* 0x030fca000383ffff */
.L_x_884:
[----:B------:R-:W2:Y:S01]  /*b140*/  LDL R0, [R1+0x30] ;  /* 0x0000300001007983 */ /* 0x000ea20000100800 */
[----:B------:R-:W-:Y:S01]  /*b150*/  IMAD.U32 R164, RZ, RZ, UR18 ;  /* 0x00000012ffa47e24 */ /* 0x000fe2000f8e00ff */
[----:B------:R-:W-:Y:S02]  /*b160*/  UIADD3 UR9, UR23, -0x4498517b, URZ ;  /* 0xbb67ae8517097890 */ /* 0x000fe4000fffe03f */
[----:B------:R-:W3:Y:S01]  /*b170*/  LDL.LU R174, [R1+0x34] ;  /* 0x0000340001ae7983 */ /* 0x000ee20000300800 */
[----:B------:R-:W-:Y:S02]  /*b180*/  USHF.L.U32 UR35, UR18, 0x1, URZ ;  /* 0x0000000112237899 */ /* 0x000fe4000800063f */
[----:B------:R-:W-:Y:S01]  /*b190*/  UIADD3 UR8, UR22, -0x61c88647, URZ ;  /* 0x9e3779b916087890 */ /* 0x000fe2000fffe03f */
[----:B------:R4:W-:Y:S01]  /*b1a0*/  STL.64 [R1+0x80], R188 ;  /* 0x000080bc01007387 */ /* 0x0009e20000100a00 */
[----:B------:R-:W-:Y:S02]  /*b1b0*/  ULOP3.LUT UR24, UR35, UR23, URZ, 0x3c, !UPT ;  /* 0x0000001723187292 */ /* 0x000fe4000f8e3c3f */
[----:B------:R-:W-:Y:S02]  /*b1c0*/  UIADD3 UR34, UR22, 0x3c6ef372, URZ ;  /* 0x3c6ef37216227890 */ /* 0x000fe4000fffe03f */
[----:B------:R-:W-:Y:S01]  /*b1d0*/  UIADD3 UR33, UR23, 0x76cf5d0a, URZ ;  /* 0x76cf5d0a17217890 */ /* 0x000fe2000fffe03f */
[----:B-1----:R-:W2:Y:S01]  /*b1e0*/  LDL.64 R178, [R1+0x50] ;  /* 0x0000500001b27983 */ /* 0x002ea20000100a00 */
[----:B------:R-:W-:Y:S02]  /*b1f0*/  UIADD3 UR32, UR22, -0x255992d5, URZ ;  /* 0xdaa66d2b16207890 */ /* 0x000fe4000fffe03f */
[----:B------:R-:W-:Y:S02]  /*b200*/  UIADD3 UR31, UR23, 0x32370b8f, URZ ;  /* 0x32370b8f171f7890 */ /* 0x000fe4000fffe03f */
[----:B------:R-:W-:Y:S02]  /*b210*/  UIADD3 UR26, UR23, -0x126145ec, URZ ;  /* 0xed9eba14171a7890 */ /* 0x000fe4000fffe03f */
[----:B------:R-:W-:Y:S02]  /*b220*/  UIADD3 UR30, UR22, 0x78dde6e4, URZ ;  /* 0x78dde6e4161e7890 */ /* 0x000fe4000fffe03f */
[----:B------:R-:W-:Y:S02]  /*b230*/  UIADD3 UR35, UR35, 0x1, URZ ;  /* 0x0000000123237890 */ /* 0x000fe4000fffe03f */
[----:B------:R-:W-:Y:S02]  /*b240*/  UIADD3 UR19, UR19, 0x1, URZ ;  /* 0x0000000113137890 */ /* 0x000fe4000fffe03f */
[----:B------:R-:W-:Y:S01]  /*b250*/  ULOP3.LUT UR35, UR35, UR23, URZ, 0x3c, !UPT ;  /* 0x0000001723237292 */ /* 0x000fe2000f8e3c3f */
[----:B--2---:R-:W-:Y:S01]  /*b260*/  LOP3.LUT R180, R179, UR24, RZ, 0x3c, !PT ;  /* 0x00000018b3b47c12 */ /* 0x004fe2000f8e3cff */
[----:B------:R-:W-:Y:S01]  /*b270*/  IMAD R164, R164, -0x40, R0 ;  /* 0xffffffc0a4a47824 */ /* 0x000fe200078e0200 */
[----:B---3--:R-:W-:Y:S01]  /*b280*/  LOP3.LUT R174, R174, 0xfffffff7, RZ, 0xc0, !PT ;  /* 0xfffffff7aeae7812 */ /* 0x008fe200078ec0ff */
[----:B------:R-:W-:Y:S02]  /*b290*/  UIADD3 UR24, UR22, 0x1715609d, URZ ;  /* 0x1715609d16187890 */ /* 0x000fe4000fffe03f */
[----:B------:R-:W-:Y:S01]  /*b2a0*/  IMAD.WIDE.U32 R180, R180, -0x326172a9, RZ ;  /* 0xcd9e8d57b4b47825 */ /* 0x000fe200078e00ff */
[C---:B------:R-:W-:Y:S02]  /*b2b0*/  IADD3 R171, R164.reuse, 0x8, RZ ;  /* 0x00000008a4ab7810 */ /* 0x040fe40007ffe0ff */
[C---:B------:R-:W-:Y:S02]  /*b2c0*/  IADD3 R2, R164.reuse, -0x9, RZ ;  /* 0xfffffff7a4027810 */ /* 0x040fe40007ffe0ff */
[----:B------:R-:W-:Y:S02]  /*b2d0*/  ISETP.GE.AND P0, PT, R171, RZ, PT ;  /* 0x000000ffab00720c */ /* 0x000fe40003f06270 */
[C---:B------:R-:W-:Y:S02]  /*b2e0*/  IADD3 R167, R164.reuse, -0x8, RZ ;  /* 0xfffffff8a4a77810 */ /* 0x040fe40007ffe0ff */
[----:B------:R-:W-:Y:S02]  /*b2f0*/  IADD3 R166, R164, -0x1, RZ ;  /* 0xffffffffa4a67810 */ /* 0x000fe40007ffe0ff */
[----:B------:R-:W-:Y:S02]  /*b300*/  ISETP.GE.AND P5, PT, R167, RZ, PT ;  /* 0x000000ffa700720c */ /* 0x000fe40003fa6270 */
[----:B------:R-:W-:Y:S02]  /*b310*/  ISETP.GE.AND P6, PT, R166, RZ, PT ;  /* 0x000000ffa600720c */ /* 0x000fe40003fc6270 */
[C---:B------:R-:W-:Y:S02]  /*b320*/  IADD3 R169, R164.reuse, -0x10, RZ ;  /* 0xfffffff0a4a97810 */ /* 0x040fe40007ffe0ff */
[C---:B------:R-:W-:Y:S02]  /*b330*/  IADD3 R0, R164.reuse, -0x11, RZ ;  /* 0xffffffefa4007810 */ /* 0x040fe40007ffe0ff */
[----:B------:R-:W-:Y:S02]  /*b340*/  @!P0 IADD3 R171, -R164, -0x8, RZ ;  /* 0xfffffff8a4ab8810 */ /* 0x000fe40007ffe1ff */
[----:B------:R-:W-:Y:S02]  /*b350*/  ISETP.GE.AND P0, PT, R2, RZ, PT ;  /* 0x000000ff0200720c */ /* 0x000fe40003f06270 */
[C---:B------:R-:W-:Y:S02]  /*b360*/  IADD3 R168, R164.reuse, -0x19, RZ ;  /* 0xffffffe7a4a87810 */ /* 0x040fe40007ffe0ff */
[----:B------:R-:W1:Y:S01]  /*b370*/  I2F R171, R171 ;  /* 0x000000ab00ab7306 */ /* 0x000e620000201400 */
[C---:B------:R-:W-:Y:S02]  /*b380*/  @!P5 IADD3 R167, -R164.reuse, 0x8, RZ ;  /* 0x00000008a4a7d810 */ /* 0x040fe40007ffe1ff */
[----:B------:R-:W-:Y:S02]  /*b390*/  @!P6 IADD3 R166, -R164, 0x1, RZ ;  /* 0x00000001a4a6e810 */ /* 0x000fe40007ffe1ff */
[----:B------:R-:W-:Y:S02]  /*b3a0*/  ISETP.GE.AND P5, PT, R0, RZ, PT ;  /* 0x000000ff0000720c */ /* 0x000fe40003fa6270 */
[----:B------:R-:W-:Y:S02]  /*b3b0*/  ISETP.GE.AND P6, PT, R168, RZ, PT ;  /* 0x000000ffa800720c */ /* 0x000fe40003fc6270 */
[C---:B------:R-:W-:Y:S01]  /*b3c0*/  @!P0 IADD3 R2, -R164.reuse, 0x9, RZ ;  /* 0x00000009a4028810 */ /* 0x040fe20007ffe1ff */
[----:B------:R-:W2:Y:S01]  /*b3d0*/  I2F R167, R167 ;  /* 0x000000a700a77306 */ /* 0x000ea20000201400 */
[----:B------:R-:W-:Y:S02]  /*b3e0*/  ISETP.GE.AND P0, PT, R169, RZ, PT ;  /* 0x000000ffa900720c */ /* 0x000fe40003f06270 */
[----:B------:R-:W-:Y:S02]  /*b3f0*/  IABS R173, R164 ;  /* 0x000000a400ad7213 */ /* 0x000fe40000000000 */
[----:B------:R-:W-:Y:S02]  /*b400*/  IADD3 R170, R164, -0x29, RZ ;  /* 0xffffffd7a4aa7810 */ /* 0x000fe40007ffe0ff */
[----:B------:R-:W-:Y:S02]  /*b410*/  @P2 LOP3.LUT R174, R174, 0x8, RZ, 0xfc, !PT ;  /* 0x00000008aeae2812 */ /* 0x000fe400078efcff */
[C---:B------:R-:W-:Y:S01]  /*b420*/  @!P5 IADD3 R0, -R164.reuse, 0x11, RZ ;  /* 0x00000011a400d810 */ /* 0x040fe20007ffe1ff */
[----:B------:R-:W3:Y:S01]  /*b430*/  I2F R2, R2 ;  /* 0x0000000200027306 */ /* 0x000ee20000201400 */
[----:B------:R-:W-:Y:S02]  /*b440*/  @!P6 IADD3 R168, -R164, 0x19, RZ ;  /* 0x00000019a4a8e810 */ /* 0x000fe40007ffe1ff */
[----:B------:R-:W-:Y:S01]  /*b450*/  LOP3.LUT R174, R174, 0xfffffffb, RZ, 0xc0, !PT ;  /* 0xfffffffbaeae7812 */ /* 0x000fe200078ec0ff */
[----:B-1----:R-:W-:Y:S01]  /*b460*/  FFMA.FTZ R6, R171, -UR4, R6 ;  /* 0x80000004ab067c23 */ /* 0x002fe20008010006 */
[C---:B------:R-:W-:Y:S02]  /*b470*/  IADD3 R171, R164.reuse, -0x18, RZ ;  /* 0xffffffe8a4ab7810 */ /* 0x040fe40007ffe0ff */
[----:B------:R-:W-:Y:S02]  /*b480*/  @!P0 IADD3 R169, -R164, 0x10, RZ ;  /* 0x00000010a4a98810 */ /* 0x000fe40007ffe1ff */
[----:B------:R-:W-:Y:S01]  /*b490*/  ISETP.GE.AND P0, PT, R171, RZ, PT ;  /* 0x000000ffab00720c */ /* 0x000fe20003f06270 */
[----:B------:R-:W1:Y:S01]  /*b4a0*/  I2F R166, R166 ;  /* 0x000000a600a67306 */ /* 0x000e620000201400 */
[----:B------:R-:W-:Y:S01]  /*b4b0*/  @P1 LOP3.LUT R174, R174, 0x4, RZ, 0xfc, !PT ;  /* 0x00000004aeae1812 */ /* 0x000fe200078efcff */
[C---:B--2---:R-:W-:Y:S02]  /*b4c0*/  FFMA.FTZ R8, R167.reuse, -UR4, R8 ;  /* 0x80000004a7087c23 */ /* 0x044fe40008010008 */
[----:B------:R-:W-:Y:S01]  /*b4d0*/  FFMA.FTZ R14, R167, -UR4, R14 ;  /* 0x80000004a70e7c23 */ /* 0x000fe2000801000e */
[C---:B------:R-:W-:Y:S01]  /*b4e0*/  IADD3 R167, R164.reuse, -0x20, RZ ;  /* 0xffffffe0a4a77810 */ /* 0x040fe20007ffe0ff */
[----:B------:R-:W-:Y:S04]  /*b4f0*/  STL [R1+0x34], R174 ;  /* 0x000034ae01007387 */ /* 0x000fe80000100800 */
[----:B------:R-:W2:Y:S01]  /*b500*/  I2F R169, R169 ;  /* 0x000000a900a97306 */ /* 0x000ea20000201400 */
[----:B------:R-:W-:Y:S01]  /*b510*/  ISETP.GE.AND P5, PT, R167, RZ, PT ;  /* 0x000000ffa700720c */ /* 0x000fe20003fa6270 */
[----:B----4-:R-:W4:Y:S01]  /*b520*/  LDL.64 R188, [R1+0x48] ;  /* 0x0000480001bc7983 */ /* 0x010f220000100a00 */
[----:B------:R-:W-:Y:S01]  /*b530*/  @!P0 IADD3 R171, -R164, 0x18, RZ ;  /* 0x00000018a4ab8810 */ /* 0x000fe20007ffe1ff */
[C---:B---3--:R-:W-:Y:S02]  /*b540*/  FFMA.FTZ R9, R2.reuse, -UR4, R9 ;  /* 0x8000000402097c23 */ /* 0x048fe40008010009 */
[----:B------:R-:W-:Y:S01]  /*b550*/  FFMA.FTZ R15, R2, -UR4, R15 ;  /* 0x80000004020f7c23 */ /* 0x000fe2000801000f */
[----:B------:R-:W-:Y:S03]  /*b560*/  IADD3 R2, R164, -0x21, RZ ;  /* 0xffffffdfa4027810 */ /* 0x000fe60007ffe0ff */
[----:B------:R-:W3:Y:S01]  /*b570*/  I2F R0, R0 ;  /* 0x0000000000007306 */ /* 0x000ee20000201400 */
[----:B------:R-:W-:Y:S01]  /*b580*/  ISETP.GE.AND P0, PT, R2, RZ, PT ;  /* 0x000000ff0200720c */ /* 0x000fe20003f06270 */
[----:B-1----:R-:W-:Y:S02]  /*b590*/  FFMA.FTZ R5, R166, -UR4, R5 ;  /* 0x80000004a6057c23 */ /* 0x002fe40008010005 */
[----:B------:R-:W-:Y:S01]  /*b5a0*/  @!P5 IADD3 R167, -R164, 0x20, RZ ;  /* 0x00000020a4a7d810 */ /* 0x000fe20007ffe1ff */
[----:B------:R-:W-:Y:S01]  /*b5b0*/  FFMA.FTZ R11, R166, -UR4, R11 ;  /* 0x80000004a60b7c23 */ /* 0x000fe2000801000b */
[----:B------:R-:W-:Y:S02]  /*b5c0*/  IADD3 R166, R164, 0x7, RZ ;  /* 0x00000007a4a67810 */ /* 0x000fe40007ffe0ff */
[----:B------:R-:W-:Y:S02]  /*b5d0*/  ISETP.GE.AND P5, PT, R170, RZ, PT ;  /* 0x000000ffaa00720c */ /* 0x000fe40003fa6270 */
[----:B------:R-:W1:Y:S04]  /*b5e0*/  I2F R168, R168 ;  /* 0x000000a800a87306 */ /* 0x000e680000201400 */
[----:B------:R-:W-:Y:S01]  /*b5f0*/  @!P0 IADD3 R2, -R164, 0x21, RZ ;  /* 0x00000021a4028810 */ /* 0x000fe20007ffe1ff */
[C---:B--2---:R-:W-:Y:S01]  /*b600*/  FFMA.FTZ R12, R169.reuse, -UR4, R12 ;  /* 0x80000004a90c7c23 */ /* 0x044fe2000801000c */
[----:B------:R-:W-:Y:S01]  /*b610*/  ISETP.GE.AND P0, PT, R166, RZ, PT ;  /* 0x000000ffa600720c */ /* 0x000fe20003f06270 */
[----:B------:R-:W-:Y:S01]  /*b620*/  FFMA.FTZ R18, R169, -UR4, R18 ;  /* 0x80000004a9127c23 */ /* 0x000fe20008010012 */
[----:B------:R-:W-:Y:S02]  /*b630*/  IADD3 R169, R164, -0x28, RZ ;  /* 0xffffffd8a4a97810 */ /* 0x000fe40007ffe0ff */
[----:B------:R-:W2:Y:S02]  /*b640*/  I2F R171, R171 ;  /* 0x000000ab00ab7306 */ /* 0x000ea40000201400 */
[----:B------:R-:W-:Y:S01]  /*b650*/  ISETP.GE.AND P6, PT, R169, RZ, PT ;  /* 0x000000ffa900720c */ /* 0x000fe20003fc6270 */
[----:B---3--:R-:W-:Y:S01]  /*b660*/  FFMA.FTZ R13, R0, -UR4, R13 ;  /* 0x80000004000d7c23 */ /* 0x008fe2000801000d */
[----:B------:R-:W-:Y:S01]  /*b670*/  @!P5 IADD3 R170, -R164, 0x29, RZ ;  /* 0x00000029a4aad810 */ /* 0x000fe20007ffe1ff */
[----:B------:R-:W-:Y:S01]  /*b680*/  FFMA.FTZ R19, R0, -UR4, R19 ;  /* 0x8000000400137c23 */ /* 0x000fe20008010013 */
[C---:B------:R-:W-:Y:S03]  /*b690*/  IADD3 R0, R164.reuse, -0x30, RZ ;  /* 0xffffffd0a4007810 */ /* 0x040fe60007ffe0ff */
[----:B------:R-:W-:Y:S01]  /*b6a0*/  @!P0 IADD3 R166, -R164, -0x7, RZ ;  /* 0xfffffff9a4a68810 */ /* 0x000fe20007ffe1ff */
[----:B------:R-:W3:Y:S01]  /*b6b0*/  I2F R2, R2 ;  /* 0x0000000200027306 */ /* 0x000ee20000201400 */
[----:B------:R-:W-:Y:S01]  /*b6c0*/  ISETP.GE.AND P0, PT, R0, RZ, PT ;  /* 0x000000ff0000720c */ /* 0x000fe20003f06270 */
[----:B-1----:R-:W-:Y:S03]  /*b6d0*/  FFMA.FTZ R17, R168, -UR4, R17 ;  /* 0x80000004a8117c23 */ /* 0x002fe60008010011 */
[----:B------:R-:W-:Y:S01]  /*b6e0*/  @!P6 IADD3 R169, -R164, 0x28, RZ ;  /* 0x00000028a4a9e810 */ /* 0x000fe20007ffe1ff */
[----:B------:R-:W-:Y:S01]  /*b6f0*/  FFMA.FTZ R23, R168, -UR4, R23 ;  /* 0x80000004a8177c23 */ /* 0x000fe20008010017 */
[C---:B------:R-:W-:Y:S03]  /*b700*/  IADD3 R168, R164.reuse, -0x39, RZ ;  /* 0xffffffc7a4a87810 */ /* 0x040fe60007ffe0ff */
[----:B------:R-:W1:Y:S01]  /*b710*/  I2F R173, R173 ;  /* 0x000000ad00ad7306 */ /* 0x000e620000201400 */
[C---:B--2---:R-:W-:Y:S03]  /*b720*/  FFMA.FTZ R16, R171.reuse, -UR4, R16 ;  /* 0x80000004ab107c23 */ /* 0x044fe60008010010 */
[C---:B------:R-:W-:Y:S01]  /*b730*/  @!P0 IADD3 R0, -R164.reuse, 0x30, RZ ;  /* 0x00000030a4008810 */ /* 0x040fe20007ffe1ff */
[----:B------:R-:W-:Y:S01]  /*b740*/  FFMA.FTZ R22, R171, -UR4, R22 ;  /* 0x80000004ab167c23 */ /* 0x000fe20008010016 */
[----:B------:R-:W-:Y:S02]  /*b750*/  IADD3 R171, R164, -0x38, RZ ;  /* 0xffffffc8a4ab7810 */ /* 0x000fe40007ffe0ff */
[----:B------:R-:W-:Y:S02]  /*b760*/  ISETP.GE.AND P0, PT, R168, RZ, PT ;  /* 0x000000ffa800720c */ /* 0x000fe40003f06270 */
[----:B------:R-:W2:Y:S01]  /*b770*/  I2F R167, R167 ;  /* 0x000000a700a77306 */ /* 0x000ea20000201400 */
[----:B------:R-:W-:Y:S01]  /*b780*/  ISETP.GE.AND P5, PT, R171, RZ, PT ;  /* 0x000000ffab00720c */ /* 0x000fe20003fa6270 */
[C---:B---3--:R-:W-:Y:S02]  /*b790*/  FFMA.FTZ R21, R2.reuse, -UR4, R21 ;  /* 0x8000000402157c23 */ /* 0x048fe40008010015 */
[----:B------:R-:W-:Y:S01]  /*b7a0*/  FFMA.FTZ R27, R2, -UR4, R27 ;  /* 0x80000004021b7c23 */ /* 0x000fe2000801001b */
[----:B------:R-:W-:Y:S05]  /*b7b0*/  IADD3 R2, R164, -0x31, RZ ;  /* 0xffffffcfa4027810 */ /* 0x000fea0007ffe0ff */
[----:B------:R-:W3:Y:S01]  /*b7c0*/  I2F R166, R166 ;  /* 0x000000a600a67306 */ /* 0x000ee20000201400 */
[----:B------:R-:W-:Y:S02]  /*b7d0*/  ISETP.GE.AND P6, PT, R2, RZ, PT ;  /* 0x000000ff0200720c */ /* 0x000fe40003fc6270 */
[C---:B------:R-:W-:Y:S01]  /*b7e0*/  @!P0 IADD3 R168, -R164.reuse, 0x39, RZ ;  /* 0x00000039a4a88810 */ /* 0x040fe20007ffe1ff */
[C---:B-1----:R-:W-:Y:S01]  /*b7f0*/  FFMA.FTZ R4, R173.reuse, -UR4, R4 ;  /* 0x80000004ad047c23 */ /* 0x042fe20008010004 */
[C---:B------:R-:W-:Y:S01]  /*b800*/  @!P5 IADD3 R171, -R164.reuse, 0x38, RZ ;  /* 0x00000038a4abd810 */ /* 0x040fe20007ffe1ff */
[----:B------:R-:W-:Y:S04]  /*b810*/  FFMA.FTZ R10, R173, -UR4, R10 ;  /* 0x80000004ad0a7c23 */ /* 0x000fe8000801000a */
[----:B------:R-:W1:Y:S01]  /*b820*/  I2F R169, R169 ;  /* 0x000000a900a97306 */ /* 0x000e620000201400 */
[C---:B--2---:R-:W-:Y:S03]  /*b830*/  FFMA.FTZ R20, R167.reuse, -UR4, R20 ;  /* 0x80000004a7147c23 */ /* 0x044fe60008010014 */
[----:B------:R-:W-:Y:S01]  /*b840*/  @!P6 IADD3 R2, -R164, 0x31, RZ ;  /* 0x00000031a402e810 */ /* 0x000fe20007ffe1ff */
[----:B------:R-:W-:Y:S01]  /*b850*/  FFMA.FTZ R26, R167, -UR4, R26 ;  /* 0x80000004a71a7c23 */ /* 0x000fe2000801001a */
[----:B------:R-:W-:Y:S04]  /*b860*/  FMNMX.FTZ R164, R6, R165, !PT ;  /* 0x000000a506a47209 */ /* 0x000fe80007810000 */
[----:B------:R-:W2:Y:S01]  /*b870*/  I2F R167, R0 ;  /* 0x0000000000a77306 */ /* 0x000ea20000201400 */
[----:B---3--:R-:W-:Y:S01]  /*b880*/  FFMA.FTZ R7, R166, -UR4, R7 ;  /* 0x80000004a6077c23 */ /* 0x008fe20008010007 */
[----:B------:R-:W-:Y:S04]  /*b890*/  FMNMX.FTZ R166, R4, R3, !PT ;  /* 0x0000000304a67209 */ /* 0x000fe80007810000 */
[----:B------:R-:W-:Y:S04]  /*b8a0*/  FMNMX.FTZ R173, R7, R164, !PT ;  /* 0x000000a407ad7209 */ /* 0x000fe80007810000 */
[----:B------:R-:W3:Y:S01]  /*b8b0*/  I2F R170, R170 ;  /* 0x000000aa00aa7306 */ /* 0x000ee20000201400 */
[----:B------:R-:W-:Y:S02]  /*b8c0*/  FMNMX.FTZ R175, R5, R166, !PT ;  /* 0x000000a605af7209 */ /* 0x000fe40007810000 */
[----:B------:R-:W-:Y:S01]  /*b8d0*/  FMNMX.FTZ R164, R10, R173, !PT ;  /* 0x000000ad0aa47209 */ /* 0x000fe20007810000 */
[C---:B-1----:R-:W-:Y:S01]  /*b8e0*/  FFMA.FTZ R24, R169.reuse, -UR4, R24 ;  /* 0x80000004a9187c23 */ /* 0x042fe20008010018 */
[----:B------:R-:W-:Y:S01]  /*b8f0*/  FMNMX.FTZ R166, R8, R175, !PT ;  /* 0x000000af08a67209 */ /* 0x000fe20007810000 */
[----:B------:R-:W-:Y:S01]  /*b900*/  FFMA.FTZ R30, R169, -UR4, R30 ;  /* 0x80000004a91e7c23 */ /* 0x000fe2000801001e */
[----:B------:R-:W-:Y:S02]  /*b910*/  FMNMX.FTZ R173, R11, R164, !PT ;  /* 0x000000a40bad7209 */ /* 0x000fe40007810000 */
[----:B------:R-:W-:Y:S01]  /*b920*/  FMNMX.FTZ R175, R9, R166, !PT ;  /* 0x000000a609af7209 */ /* 0x000fe20007810000 */
[----:B------:R-:W1:Y:S01]  /*b930*/  I2F R2, R2 ;  /* 0x0000000200027306 */ /* 0x000e620000201400 */
[----:B------:R-:W-:Y:S02]  /*b940*/  FMNMX.FTZ R164, R14, R173, !PT ;  /* 0x000000ad0ea47209 */ /* 0x000fe40007810000 */
[----:B------:R-:W-:Y:S01]  /*b950*/  FMNMX.FTZ R166, R12, R175, !PT ;  /* 0x000000af0ca67209 */ /* 0x000fe20007810000 */
[----:B--2---:R-:W-:Y:S01]  /*b960*/  FFMA.FTZ R28, R167, -UR4, R28 ;  /* 0x80000004a71c7c23 */ /* 0x004fe2000801001c */
[----:B------:R-:W-:Y:S01]  /*b970*/  FMNMX.FTZ R175, R15, R164, !PT ;  /* 0x000000a40faf7209 */ /* 0x000fe20007810000 */
[----:B------:R-:W-:Y:S01]  /*b980*/  FFMA.FTZ R34, R167, -UR4, R34 ;  /* 0x80000004a7227c23 */ /* 0x000fe20008010022 */
[----:B------:R-:W-:Y:S02]  /*b990*/  FMNMX.FTZ R173, R13, R166, !PT ;  /* 0x000000a60dad7209 */ /* 0x000fe40007810000 */
[----:B------:R-:W-:Y:S01]  /*b9a0*/  FMNMX.FTZ R0, R18, R175, !PT ;  /* 0x000000af12007209 */ /* 0x000fe20007810000 */
[----:B------:R-:W2:Y:S01]  /*b9b0*/  I2F R171, R171 ;  /* 0x000000ab00ab7306 */ /* 0x000ea20000201400 */
[----:B------:R-:W-:Y:S02]  /*b9c0*/  FMNMX.FTZ R164, R16, R173, !PT ;  /* 0x000000ad10a47209 */ /* 0x000fe40007810000 */
[----:B------:R-:W-:Y:S01]  /*b9d0*/  FMNMX.FTZ R173, R19, R0, !PT ;  /* 0x0000000013ad7209 */ /* 0x000fe20007810000 */
[C---:B---3--:R-:W-:Y:S01]  /*b9e0*/  FFMA.FTZ R25, R170.reuse, -UR4, R25 ;  /* 0x80000004aa197c23 */ /* 0x048fe20008010019 */
[----:B------:R-:W-:Y:S01]  /*b9f0*/  FMNMX.FTZ R175, R17, R164, !PT ;  /* 0x000000a411af7209 */ /* 0x000fe20007810000 */
[----:B------:R-:W-:Y:S01]  /*ba00*/  FFMA.FTZ R31, R170, -UR4, R31 ;  /* 0x80000004aa1f7c23 */ /* 0x000fe2000801001f */
[----:B------:R-:W-:Y:S02]  /*ba10*/  FMNMX.FTZ R164, R22, R173, !PT ;  /* 0x000000ad16a47209 */ /* 0x000fe40007810000 */
[----:B------:R-:W-:Y:S01]  /*ba20*/  FMNMX.FTZ R166, R20, R175, !PT ;  /* 0x000000af14a67209 */ /* 0x000fe20007810000 */
[----:B------:R-:W3:Y:S01]  /*ba30*/  I2F R0, R168 ;  /* 0x000000a800007306 */ /* 0x000ee20000201400 */
[----:B------:R-:W-:Y:S02]  /*ba40*/  FMNMX.FTZ R173, R23, R164, !PT ;  /* 0x000000a417ad7209 */ /* 0x000fe40007810000 */
[----:B------:R-:W-:Y:S01]  /*ba50*/  FMNMX.FTZ R175, R21, R166, !PT ;  /* 0x000000a615af7209 */ /* 0x000fe20007810000 */
[----:B-1----:R-:W-:Y:S01]  /*ba60*/  FFMA.FTZ R29, R2, -UR4, R29 ;  /* 0x80000004021d7c23 */ /* 0x002fe2000801001d */
[----:B------:R-:W-:Y:S01]  /*ba70*/  FMNMX.FTZ R164, R26, R173, !PT ;  /* 0x000000ad1aa47209 */ /* 0x000fe20007810000 */
[----:B------:R-:W-:Y:S01]  /*ba80*/  FFMA.FTZ R35, R2, -UR4, R35 ;  /* 0x8000000402237c23 */ /* 0x000fe20008010023 */
[----:B------:R-:W-:Y:S02]  /*ba90*/  FMNMX.FTZ R166, R24, R175, !PT ;  /* 0x000000af18a67209 */ /* 0x000fe40007810000 */
[----:B------:R-:W-:Y:S02]  /*baa0*/  FMNMX.FTZ R169, R27, R164, !PT ;  /* 0x000000a41ba97209 */ /* 0x000fe40007810000 */
[----:B------:R-:W-:Y:S02]  /*bab0*/  FMNMX.FTZ R173, R25, R166, !PT ;  /* 0x000000a619ad7209 */ /* 0x000fe40007810000 */
[----:B------:R-:W-:Y:S01]  /*bac0*/  FMNMX.FTZ R166, R30, R169, !PT ;  /* 0x000000a91ea67209 */ /* 0x000fe20007810000 */
[----:B--2---:R-:W-:Y:S01]  /*bad0*/  FFMA.FTZ R32, R171, -UR4, R32 ;  /* 0x80000004ab207c23 */ /* 0x004fe20008010020 */
[----:B------:R-:W-:Y:S02]  /*bae0*/  FMNMX.FTZ R164, R28, R173, !PT ;  /* 0x000000ad1ca47209 */ /* 0x000fe40007810000 */
[----:B------:R-:W-:Y:S02]  /*baf0*/  FMNMX.FTZ R167, R31, R166, !PT ;  /* 0x000000a61fa77209 */ /* 0x000fe40007810000 */
[----:B------:R-:W-:Y:S02]  /*bb00*/  FMNMX.FTZ R169, R29, R164, !PT ;  /* 0x000000a41da97209 */ /* 0x000fe40007810000 */
[----:B------:R-:W-:Y:S01]  /*bb10*/  FMNMX.FTZ R2, R34, R167, !PT ;  /* 0x000000a722027209 */ /* 0x000fe20007810000 */
[----:B---3--:R-:W-:Y:S01]  /*bb20*/  FFMA.FTZ R33, R0, -UR4, R33 ;  /* 0x8000000400217c23 */ /* 0x008fe20008010021 */
[----:B------:R-:W-:Y:S02]  /*bb30*/  FMNMX.FTZ R0, R32, R169, !PT ;  /* 0x000000a920007209 */ /* 0x000fe40007810000 */
[----:B------:R-:W-:Y:S02]  /*bb40*/  FMNMX.FTZ R171, R35, R2, !PT ;  /* 0x0000000223ab7209 */ /* 0x000fe40007810000 */
[----:B------:R-:W-:Y:S03]  /*bb50*/  FMNMX.FTZ R173, R33, R0, !PT ;  /* 0x0000000021ad7209 */ /* 0x000fe60007810000 */
[----:B------:R-:W1:Y:S08]  /*bb60*/  SHFL.BFLY PT, R0, R171, 0x2, 0x1f ;  /* 0x0c401f00ab007f89 */ /* 0x000e7000000e0000 */
[----:B------:R-:W2:Y:S01]  /*bb70*/  SHFL.BFLY PT, R2, R173, 0x2, 0x1f ;  /* 0x0c401f00ad027f89 */ /* 0x000ea200000e0000 */
[----:B-1----:R-:W-:Y:S07]  /*bb80*/  FMNMX.FTZ R169, R171, R0, !PT ;  /* 0x00000000aba97209 */ /* 0x002fee0007810000 */
[----:B------:R-:W1:Y:S01]  /*bb90*/  SHFL.BFLY PT, R0, R169, 0x1, 0x1f ;  /* 0x0c201f00a9007f89 */ /* 0x000e6200000e0000 */
[----:B--2---:R-:W-:Y:S07]  /*bba0*/  FMNMX.FTZ R167, R173, R2, !PT ;  /* 0x00000002ada77209 */ /* 0x004fee0007810000 */
[----:B------:R-:W2:Y:S01]  /*bbb0*/  SHFL.BFLY PT, R2, R167, 0x1, 0x1f ;  /* 0x0c201f00a7027f89 */ /* 0x000ea200000e0000 */
[----:B-1----:R-:W-:Y:S07]  /*bbc0*/  FMNMX.FTZ R0, R169, R0, !PT ;  /* 0x00000000a9007209 */ /* 0x002fee0007810000 */
[----:B------:R-:W3:Y:S01]  /*bbd0*/  LDL.64 R168, [R1+0x40] ;  /* 0x0000400001a87983 */ /* 0x000ee20000100a00 */
[----:B--2---:R-:W-:Y:S04]  /*bbe0*/  FMNMX.FTZ R2, R167, R2, !PT ;  /* 0x00000002a7027209 */ /* 0x004fe80007810000 */
[C---:B------:R-:W-:Y:S01]  /*bbf0*/  FSETP.NEU.FTZ.AND P0, PT, R2.reuse, -INF , PT ;  /* 0xff8000000200780b */ /* 0x040fe20003f1d000 */
[C---:B------:R-:W-:Y:S02]  /*bc00*/  FMUL.FTZ R167, R2.reuse, c[0x0][0x23c] ;  /* 0x00008f0002a77a20 */ /* 0x040fe40000410000 */
[----:B------:R-:W-:Y:S03]  /*bc10*/  FADD.FTZ R3, -R2, R3 ;  /* 0x0000000302037221 */ /* 0x000fe60000010100 */
[----:B------:R-:W-:Y:S02]  /*bc20*/  FSEL R167, R167, RZ, P0 ;  /* 0x000000ffa7a77208 */ /* 0x000fe40000000000 */
[----:B------:R-:W-:Y:S03]  /*bc30*/  FSETP.NEU.FTZ.AND P0, PT, R0, -INF , PT ;  /* 0xff8000000000780b */ /* 0x000fe60003f1d000 */
[--C-:B------:R-:W-:Y:S02]  /*bc40*/  FFMA.FTZ R5, R5, c[0x0][0x23c], -R167.reuse ;  /* 0x00008f0005057a23 */ /* 0x100fe400000108a7 */
[--C-:B------:R-:W-:Y:S02]  /*bc50*/  FFMA.FTZ R173, R8, c[0x0][0x23c], -R167.reuse ;  /* 0x00008f0008ad7a23 */ /* 0x100fe400000108a7 */
[--C-:B------:R-:W-:Y:S02]  /*bc60*/  FFMA.FTZ R184, R13, c[0x0][0x23c], -R167.reuse ;  /* 0x00008f000db87a23 */ /* 0x100fe400000108a7 */
[--C-:B------:R-:W-:Y:S02]  /*bc70*/  FFMA.FTZ R13, R20, c[0x0][0x23c], -R167.reuse ;  /* 0x00008f00140d7a23 */ /* 0x100fe400000108a7 */
[----:B------:R-:W-:Y:S02]  /*bc80*/  IMAD.MOV.U32 R20, RZ, RZ, R178 ;  /* 0x000000ffff147224 */ /* 0x000fe400078e00b2 */
[--C-:B------:R-:W-:Y:S02]  /*bc90*/  FFMA.FTZ R166, R4, c[0x0][0x23c], -R167.reuse ;  /* 0x00008f0004a67a23 */ /* 0x100fe400000108a7 */
[--C-:B------:R-:W-:Y:S02]  /*bca0*/  FFMA.FTZ R185, R12, c[0x0][0x23c], -R167.reuse ;  /* 0x00008f000cb97a23 */ /* 0x100fe400000108a7 */
[----:B------:R1:W-:Y:S01]  /*bcb0*/  MUFU.EX2 R12, R166 ;  /* 0x000000a6000c7308 */ /* 0x0003e20000000800 */
[--C-:B------:R-:W-:Y:S02]  /*bcc0*/  FFMA.FTZ R171, R25, c[0x0][0x23c], -R167.reuse ;  /* 0x00008f0019ab7a23 */ /* 0x100fe400000108a7 */
[--C-:B------:R-:W-:Y:S02]  /*bcd0*/  FFMA.FTZ R172, R9, c[0x0][0x23c], -R167.reuse ;  /* 0x00008f0009ac7a23 */ /* 0x100fe400000108a7 */
[--C-:B------:R-:W-:Y:S02]  /*bce0*/  FFMA.FTZ R175, R16, c[0x0][0x23c], -R167.reuse ;  /* 0x00008f0010af7a23 */ /* 0x100fe400000108a7 */
[----:B------:R-:W-:Y:S02]  /*bcf0*/  IMAD.MOV.U32 R16, RZ, RZ, R174 ;  /* 0x000000ffff107224 */ /* 0x000fe400078e00ae */
[--C-:B------:R-:W-:Y:S01]  /*bd00*/  FFMA.FTZ R174, R17, c[0x0][0x23c], -R167.reuse ;  /* 0x00008f0011ae7a23 */ /* 0x100fe200000108a7 */
[----:B------:R-:W-:Y:S01]  /*bd10*/  MUFU.EX2 R171, R171 ;  /* 0x000000ab00ab7308 */ /* 0x000fe20000000800 */
[----:B------:R-:W-:Y:S02]  /*bd20*/  FFMA.FTZ R187, R21, c[0x0][0x23c], -R167 ;  /* 0x00008f0015bb7a23 */ /* 0x000fe400000108a7 */
[----:B------:R-:W-:Y:S02]  /*bd30*/  IMAD.MOV.U32 R21, RZ, RZ, R179 ;  /* 0x000000ffff157224 */ /* 0x000fe400078e00b3 */
[--C-:B------:R-:W-:Y:S05]  /*bd40*/  FFMA.FTZ R170, R28, c[0x0][0x23c], -R167.reuse ;  /* 0x00008f001caa7a23 */ /* 0x100fea00000108a7 */
[----:B------:R-:W-:Y:S01]  /*bd50*/  MUFU.EX2 R187, R187 ;  /* 0x000000bb00bb7308 */ /* 0x000fe20000000800 */
[----:B----4-:R-:W-:Y:S02]  /*bd60*/  LOP3.LUT R8, R181, UR8, R188, 0x96, !PT ;  /* 0x00000008b5087c12 */ /* 0x010fe4000f8e96bc */
[----:B---3--:R-:W-:Y:S01]  /*bd70*/  LOP3.LUT R164, R169, UR9, R178, 0x96, !PT ;  /* 0x00000009a9a47c12 */ /* 0x008fe2000f8e96b2 */
[----:B------:R-:W-:Y:S01]  /*bd80*/  FFMA.FTZ R178, R24, c[0x0][0x23c], -R167 ;  /* 0x00008f0018b27a23 */ /* 0x000fe200000108a7 */
[----:B------:R-:W-:Y:S01]  /*bd90*/  UIADD3 UR9, UR23, -0x56f99767, URZ ;  /* 0xa906689917097890 */ /* 0x000fe2000fffe03f */
[----:B------:R-:W-:Y:S02]  /*bda0*/  IMAD.MOV.U32 R28, RZ, RZ, R168 ;  /* 0x000000ffff1c7224 */ /* 0x000fe400078e00a8 */
[----:B------:R-:W-:Y:S04]  /*bdb0*/  IMAD.WIDE.U32 R176, R164, -0x326172a9, RZ ;  /* 0xcd9e8d57a4b07825 */ /* 0x000fe800078e00ff */
[----:B------:R-:W-:Y:S02]  /*bdc0*/  FMUL.FTZ R164, R3, c[0x0][0x23c] ;  /* 0x00008f0003a47a20 */ /* 0x000fe40000410000 */
[C---:B------:R-:W-:Y:S02]  /*bdd0*/  FADD.FTZ R3, -R0.reuse, R165 ;  /* 0x000000a500037221 */ /* 0x040fe40000010100 */
[----:B------:R-:W-:Y:S02]  /*bde0*/  FMUL.FTZ R165, R0, c[0x0][0x23c] ;  /* 0x00008f0000a57a20 */ /* 0x000fe40000410000 */
[----:B------:R-:W2:Y:S01]  /*bdf0*/  MUFU.EX2 R164, R164 ;  /* 0x000000a400a47308 */ /* 0x000ea20000000800 */
[----:B------:R-:W-:Y:S02]  /*be00*/  IMAD.MOV.U32 R24, RZ, RZ, R176 ;  /* 0x000000ffff187224 */ /* 0x000fe400078e00b0 */
[----:B------:R-:W-:Y:S01]  /*be10*/  FSEL R165, R165, RZ, P0 ;  /* 0x000000ffa5a57208 */ /* 0x000fe20000000000 */
[----:B------:R-:W-:Y:S02]  /*be20*/  FMUL.FTZ R3, R3, c[0x0][0x23c] ;  /* 0x00008f0003037a20 */ /* 0x000fe40000410000 */
[----:B------:R-:W-:Y:S02]  /*be30*/  IMAD.MOV.U32 R25, RZ, RZ, R177 ;  /* 0x000000ffff197224 */ /* 0x000fe400078e00b1 */
[--C-:B------:R-:W-:Y:S02]  /*be40*/  FFMA.FTZ R181, R23, c[0x0][0x23c], -R165.reuse ;  /* 0x00008f0017b57a23 */ /* 0x100fe400000108a5 */
[----:B------:R2:W-:Y:S01]  /*be50*/  MUFU.EX2 R23, R5 ;  /* 0x0000000500177308 */ /* 0x0005e20000000800 */
[--C-:B------:R-:W-:Y:S01]  /*be60*/  FFMA.FTZ R176, R7, c[0x0][0x23c], -R165.reuse ;  /* 0x00008f0007b07a23 */ /* 0x100fe200000108a5 */
[----:B------:R-:W-:Y:S01]  /*be70*/  LOP3.LUT R4, R25, UR34, R180, 0x96, !PT ;  /* 0x0000002219047c12 */ /* 0x000fe2000f8e96b4 */
[--C-:B------:R-:W-:Y:S02]  /*be80*/  FFMA.FTZ R7, R10, c[0x0][0x23c], -R165.reuse ;  /* 0x00008f000a077a23 */ /* 0x100fe400000108a5 */
[----:B------:R-:W-:Y:S02]  /*be90*/  FFMA.FTZ R9, R19, c[0x0][0x23c], -R165 ;  /* 0x00008f0013097a23 */ /* 0x000fe400000108a5 */
[----:B------:R-:W-:Y:S02]  /*bea0*/  FFMA.FTZ R177, R29, c[0x0][0x23c], -R167 ;  /* 0x00008f001db17a23 */ /* 0x000fe400000108a7 */
[----:B------:R-:W-:Y:S01]  /*beb0*/  IMAD.MOV.U32 R29, RZ, RZ, R169 ;  /* 0x000000ffff1d7224 */ /* 0x000fe200078e00a9 */
[----:B------:R-:W3:Y:S01]  /*bec0*/  MUFU.EX2 R3, R3 ;  /* 0x0000000300037308 */ /* 0x000ee20000000800 */
[--C-:B------:R-:W-:Y:S02]  /*bed0*/  FFMA.FTZ R11, R11, c[0x0][0x23c], -R165.reuse ;  /* 0x00008f000b0b7a23 */ /* 0x100fe400000108a5 */
[--C-:B------:R-:W-:Y:S02]  /*bee0*/  FFMA.FTZ R169, R14, c[0x0][0x23c], -R165.reuse ;  /* 0x00008f000ea97a23 */ /* 0x100fe400000108a5 */
[--C-:B------:R-:W-:Y:S02]  /*bef0*/  FFMA.FTZ R10, R18, c[0x0][0x23c], -R165.reuse ;  /* 0x00008f00120a7a23 */ /* 0x100fe400000108a5 */
[--C-:B------:R-:W-:Y:S02]  /*bf00*/  FFMA.FTZ R6, R6, c[0x0][0x23c], -R165.reuse ;  /* 0x00008f0006067a23 */ /* 0x100fe400000108a5 */
[--C-:B------:R-:W-:Y:S01]  /*bf10*/  FFMA.FTZ R17, R15, c[0x0][0x23c], -R165.reuse ;  /* 0x00008f000f117a23 */ /* 0x100fe200000108a5 */
[----:B------:R-:W-:Y:S01]  /*bf20*/  MUFU.EX2 R181, R181 ;  /* 0x000000b500b57308 */ /* 0x000fe20000000800 */
[----:B-1----:R-:W-:Y:S02]  /*bf30*/  FFMA.FTZ R166, R34, c[0x0][0x23c], -R165 ;  /* 0x00008f0022a67a23 */ /* 0x002fe400000108a5 */
[----:B------:R-:W-:Y:S02]  /*bf40*/  IMAD.MOV.U32 R34, RZ, RZ, R11 ;  /* 0x000000ffff227224 */ /* 0x000fe400078e000b */
[C---:B--2---:R-:W-:Y:S02]  /*bf50*/  FMUL.FTZ R5, R164.reuse, R133 ;  /* 0x00000085a4057220 */ /* 0x044fe40000410000 */
[----:B------:R-:W-:Y:S02]  /*bf60*/  IMAD.MOV.U32 R133, RZ, RZ, R13 ;  /* 0x000000ffff857224 */ /* 0x000fe400078e000d */
[----:B------:R-:W-:Y:S01]  /*bf70*/  FMUL.FTZ R13, R164, R141 ;  /* 0x0000008da40d7220 */ /* 0x000fe20000410000 */
[----:B------:R-:W-:Y:S01]  /*bf80*/  MUFU.EX2 R177, R177 ;  /* 0x000000b100b17308 */ /* 0x000fe20000000800 */
[----:B------:R-:W-:Y:S02]  /*bf90*/  IMAD.MOV.U32 R141, RZ, RZ, R7 ;  /* 0x000000ffff8d7224 */ /* 0x000fe400078e0007 */
[----:B------:R-:W2:Y:S01]  /*bfa0*/  LDL.LU R7, [R1+0x38] ;  /* 0x0000380001077983 */ /* 0x000ea20000300800 */
[--C-:B------:R-:W-:Y:S02]  /*bfb0*/  FFMA.FTZ R186, R22, c[0x0][0x23c], -R165.reuse ;  /* 0x00008f0016ba7a23 */ /* 0x100fe400000108a5 */
[----:B------:R-:W-:Y:S02]  /*bfc0*/  IMAD.MOV.U32 R22, RZ, RZ, R176 ;  /* 0x000000ffff167224 */ /* 0x000fe400078e00b0 */
[--C-:B------:R-:W-:Y:S02]  /*bfd0*/  FFMA.FTZ R180, R26, c[0x0][0x23c], -R165.reuse ;  /* 0x00008f001ab47a23 */ /* 0x100fe400000108a5 */
[--C-:B------:R-:W-:Y:S01]  /*bfe0*/  FFMA.FTZ R179, R27, c[0x0][0x23c], -R165.reuse ;  /* 0x00008f001bb37a23 */ /* 0x100fe200000108a5 */
[----:B------:R-:W-:Y:S01]  /*bff0*/  MUFU.EX2 R186, R186 ;  /* 0x000000ba00ba7308 */ /* 0x000fe20000000800 */
[----:B------:R-:W-:Y:S02]  /*c000*/  FFMA.FTZ R176, R30, c[0x0][0x23c], -R165 ;  /* 0x00008f001eb07a23 */ /* 0x000fe400000108a5 */
[----:B------:R-:W-:Y:S02]  /*c010*/  IMAD.MOV.U32 R30, RZ, RZ, R169 ;  /* 0x000000ffff1e7224 */ /* 0x000fe400078e00a9 */
[--C-:B------:R-:W-:Y:S02]  /*c020*/  FFMA.FTZ R169, R31, c[0x0][0x23c], -R165.reuse ;  /* 0x00008f001fa97a23 */ /* 0x100fe400000108a5 */
[----:B------:R-:W-:Y:S02]  /*c030*/  FFMA.FTZ R165, R35, c[0x0][0x23c], -R165 ;  /* 0x00008f0023a57a23 */ /* 0x000fe400000108a5 */
[----:B------:R-:W-:Y:S01]  /*c040*/  IMAD.MOV.U32 R35, RZ, RZ, R10 ;  /* 0x000000ffff237224 */ /* 0x000fe200078e000a */
[----:B------:R-:W-:Y:S01]  /*c050*/  MUFU.EX2 R180, R180 ;  /* 0x000000b400b47308 */ /* 0x000fe20000000800 */
[----:B------:R-:W-:Y:S04]  /*c060*/  IMAD.WIDE.U32 R10, R8, -0x2daee0ad, RZ ;  /* 0xd2511f53080a7825 */ /* 0x000fe800078e00ff */
[C---:B------:R-:W-:Y:S02]  /*c070*/  FMUL.FTZ R8, R164.reuse, R136 ;  /* 0x00000088a4087220 */ /* 0x040fe40000410000 */
[----:B------:R-:W-:Y:S02]  /*c080*/  IMAD.MOV.U32 R136, RZ, RZ, R9 ;  /* 0x000000ffff887224 */ /* 0x000fe400078e0009 */
[----:B------:R-:W-:Y:S01]  /*c090*/  FMUL.FTZ R9, R164, R137 ;  /* 0x00000089a4097220 */ /* 0x000fe20000410000 */
[----:B------:R-:W-:Y:S01]  /*c0a0*/  MUFU.EX2 R179, R179 ;  /* 0x000000b300b37308 */ /* 0x000fe20000000800 */
[----:B------:R-:W-:Y:S02]  /*c0b0*/  IMAD.MOV.U32 R137, RZ, RZ, R12 ;  /* 0x000000ffff897224 */ /* 0x000fe400078e000c */
[----:B------:R-:W-:Y:S02]  /*c0c0*/  IMAD.MOV.U32 R19, RZ, RZ, R25 ;  /* 0x000000ffff137224 */ /* 0x000fe400078e0019 */
[--C-:B------:R-:W-:Y:S02]  /*c0d0*/  FFMA.FTZ R168, R32, c[0x0][0x23c], -R167.reuse ;  /* 0x00008f0020a87a23 */ /* 0x100fe400000108a7 */
[----:B------:R-:W-:Y:S02]  /*c0e0*/  FFMA.FTZ R167, R33, c[0x0][0x23c], -R167 ;  /* 0x00008f0021a77a23 */ /* 0x000fe400000108a7 */
[----:B------:R-:W-:Y:S01]  /*c0f0*/  FMUL.FTZ R33, R164, R161 ;  /* 0x000000a1a4217220 */ /* 0x000fe20000410000 */
[----:B------:R-:W-:Y:S01]  /*c100*/  MUFU.EX2 R176, R176 ;  /* 0x000000b000b07308 */ /* 0x000fe20000000800 */
[----:B------:R-:W-:Y:S02]  /*c110*/  IMAD.MOV.U32 R15, RZ, RZ, R29 ;  /* 0x000000ffff0f7224 */ /* 0x000fe400078e001d */
[----:B------:R-:W-:Y:S02]  /*c120*/  IMAD.MOV.U32 R26, RZ, RZ, R20 ;  /* 0x000000ffff1a7224 */ /* 0x000fe400078e0014 */
[----:B------:R-:W-:Y:S02]  /*c130*/  IMAD.MOV.U32 R27, RZ, RZ, R21 ;  /* 0x000000ffff1b7224 */ /* 0x000fe400078e0015 */
[----:B------:R-:W-:Y:S03]  /*c140*/  IMAD.WIDE.U32 R20, R4, -0x2daee0ad, RZ ;  /* 0xd2511f5304147825 */ /* 0x000fe600078e00ff */
[----:B------:R-:W-:Y:S01]  /*c150*/  MUFU.EX2 R169, R169 ;  /* 0x000000a900a97308 */ /* 0x000fe20000000800 */
[----:B------:R-:W-:Y:S02]  /*c160*/  IMAD.MOV.U32 R161, RZ, RZ, R137 ;  /* 0x000000ffffa17224 */ /* 0x000fe400078e0089 */
[C---:B------:R-:W-:Y:S02]  /*c170*/  FMUL.FTZ R4, R164.reuse, R132 ;  /* 0x00000084a4047220 */ /* 0x040fe40000410000 */
[C---:B------:R-:W-:Y:S02]  /*c180*/  FMUL.FTZ R12, R164.reuse, R140 ;  /* 0x0000008ca40c7220 */ /* 0x040fe40000410000 */
[C---:B------:R-:W-:Y:S02]  /*c190*/  FMUL.FTZ R25, R164.reuse, R153 ;  /* 0x00000099a4197220 */ /* 0x040fe40000410000 */
[C---:B------:R-:W-:Y:S01]  /*c1a0*/  FMUL.FTZ R29, R164.reuse, R157 ;  /* 0x0000009da41d7220 */ /* 0x040fe20000410000 */
[----:B------:R-:W-:Y:S01]  /*c1b0*/  MUFU.EX2 R168, R168 ;  /* 0x000000a800a87308 */ /* 0x000fe20000000800 */
[C---:B------:R-:W-:Y:S02]  /*c1c0*/  FMUL.FTZ R32, R164.reuse, R160 ;  /* 0x000000a0a4207220 */ /* 0x040fe40000410000 */
        /* <DEDUP_REMOVED lines=61> */
[C---:B------:R-:W-:Y:S02]  /*c5a0*/  FMUL.FTZ R124, R164.reuse, R124 ;  /* 0x0000007ca47c7220 */ /* 0x040fe40000410000 */
[----:B------:R-:W-:Y:S02]  /*c5b0*/  FMUL.FTZ R125, R164, R125 ;  /* 0x0000007da47d7220 */ /* 0x000fe40000410000 */
[----:B------:R-:W-:Y:S02]  /*c5c0*/  IMAD.MOV.U32 R148, RZ, RZ, R132 ;  /* 0x000000ffff947224 */ /* 0x000fe400078e0084 */
[----:B------:R1:W4:Y:S01]  /*c5d0*/  MUFU.EX2 R132, R6 ;  /* 0x0000000600847308 */ /* 0x0003220000000800 */
[----:B------:R-:W-:Y:S01]  /*c5e0*/  IMAD.MOV.U32 R156, RZ, RZ, R136 ;  /* 0x000000ffff9c7224 */ /* 0x000fe200078e0088 */
[----:B------:R-:W-:Y:S01]  /*c5f0*/  LOP3.LUT R136, R11, UR33, R14, 0x96, !PT ;  /* 0x000000210b887c12 */ /* 0x000fe2000f8e960e */
[C---:B---3--:R-:W-:Y:S02]  /*c600*/  FMUL.FTZ R11, R3.reuse, R139 ;  /* 0x0000008b030b7220 */ /* 0x048fe40000410000 */
[----:B------:R-:W-:Y:S02]  /*c610*/  IMAD.MOV.U32 R140, RZ, RZ, R22 ;  /* 0x000000ffff8c7224 */ /* 0x000fe400078e0016 */
[----:B------:R-:W-:Y:S02]  /*c620*/  IMAD.MOV.U32 R139, RZ, RZ, R35 ;  /* 0x000000ffff8b7224 */ /* 0x000fe400078e0023 */
[----:B------:R-:W-:Y:S02]  /*c630*/  IMAD.MOV.U32 R152, RZ, RZ, R26 ;  /* 0x000000ffff987224 */ /* 0x000fe400078e001a */
[C---:B------:R-:W-:Y:S02]  /*c640*/  FMUL.FTZ R26, R3.reuse, R154 ;  /* 0x0000009a031a7220 */ /* 0x040fe40000410000 */
[----:B------:R-:W-:Y:S02]  /*c650*/  IMAD.MOV.U32 R160, RZ, RZ, R23 ;  /* 0x000000ffffa07224 */ /* 0x000fe400078e0017 */
[C---:B------:R-:W-:Y:S02]  /*c660*/  FMUL.FTZ R23, R3.reuse, R151 ;  /* 0x0000009703177220 */ /* 0x040fe40000410000 */
[----:B------:R-:W-:Y:S04]  /*c670*/  IMAD.WIDE.U32 R136, R136, -0x326172a9, RZ ;  /* 0xcd9e8d5788887825 */ /* 0x000fe800078e00ff */
[C---:B------:R-:W-:Y:S02]  /*c680*/  FMUL.FTZ R22, R3.reuse, R150 ;  /* 0x0000009603167220 */ /* 0x040fe40000410000 */
[----:B------:R-:W-:Y:S02]  /*c690*/  IMAD.MOV.U32 R153, RZ, RZ, R27 ;  /* 0x000000ffff997224 */ /* 0x000fe400078e001b */
[C---:B-1----:R-:W-:Y:S02]  /*c6a0*/  FMUL.FTZ R6, R3.reuse, R134 ;  /* 0x0000008603067220 */ /* 0x042fe40000410000 */
[----:B------:R-:W-:Y:S02]  /*c6b0*/  IMAD.MOV.U32 R134, RZ, RZ, R14 ;  /* 0x000000ffff867224 */ /* 0x000fe400078e000e */
[C---:B------:R-:W-:Y:S02]  /*c6c0*/  FMUL.FTZ R14, R3.reuse, R142 ;  /* 0x0000008e030e7220 */ /* 0x040fe40000410000 */
[----:B------:R-:W-:Y:S02]  /*c6d0*/  IMAD.MOV.U32 R142, RZ, RZ, R18 ;  /* 0x000000ffff8e7224 */ /* 0x000fe400078e0012 */
[C---:B------:R-:W-:Y:S02]  /*c6e0*/  FMUL.FTZ R18, R3.reuse, R146 ;  /* 0x0000009203127220 */ /* 0x040fe40000410000 */
[----:B------:R-:W-:Y:S02]  /*c6f0*/  IMAD.MOV.U32 R146, RZ, RZ, R30 ;  /* 0x000000ffff927224 */ /* 0x000fe400078e001e */
[----:B------:R-:W-:Y:S02]  /*c700*/  IMAD.MOV.U32 R154, RZ, RZ, R142 ;  /* 0x000000ffff9a7224 */ /* 0x000fe400078e008e */
[----:B------:R-:W-:Y:S02]  /*c710*/  IMAD.MOV.U32 R142, RZ, RZ, R34 ;  /* 0x000000ffff8e7224 */ /* 0x000fe400078e0022 */
[----:B------:R-:W-:Y:S02]  /*c720*/  FMUL.FTZ R34, R3, R162 ;  /* 0x000000a203227220 */ /* 0x000fe40000410000 */
[----:B------:R-:W-:Y:S02]  /*c730*/  IMAD.MOV.U32 R162, RZ, RZ, R146 ;  /* 0x000000ffffa27224 */ /* 0x000fe400078e0092 */
[----:B------:R-:W-:Y:S02]  /*c740*/  IMAD.MOV.U32 R146, RZ, RZ, R139 ;  /* 0x000000ffff927224 */ /* 0x000fe400078e008b */
[----:B------:R-:W1:Y:S01]  /*c750*/  MUFU.EX2 R139, R140 ;  /* 0x0000008c008b7308 */ /* 0x000e620000000800 */
[----:B------:R-:W-:Y:S01]  /*c760*/  IMAD.MOV.U32 R150, RZ, RZ, R134 ;  /* 0x000000ffff967224 */ /* 0x000fe200078e0086 */
[----:B------:R-:W-:Y:S01]  /*c770*/  LOP3.LUT R134, R137, UR32, R154, 0x96, !PT ;  /* 0x0000002089867c12 */ /* 0x000fe2000f8e969a */
        /* <DEDUP_REMOVED lines=35> */
[----:B--2---:R-:W-:Y:S02]  /*c9b0*/  FFMA.FTZ R164, R164, R7, R161 ;  /* 0x00000007a4a47223 */ /* 0x004fe400000100a1 */
[C---:B------:R-:W-:Y:S02]  /*c9c0*/  FMUL.FTZ R7, R3.reuse, R135 ;  /* 0x0000008703077220 */ /* 0x040fe40000410000 */
[----:B------:R-:W-:Y:S02]  /*c9d0*/  IMAD.MOV.U32 R135, RZ, RZ, R15 ;  /* 0x000000ffff877224 */ /* 0x000fe400078e000f */
[C---:B------:R-:W-:Y:S02]  /*c9e0*/  FMUL.FTZ R15, R3.reuse, R143 ;  /* 0x0000008f030f7220 */ /* 0x040fe40000410000 */
[----:B------:R-:W-:Y:S02]  /*c9f0*/  IMAD.MOV.U32 R143, RZ, RZ, R19 ;  /* 0x000000ffff8f7224 */ /* 0x000fe400078e0013 */
[C---:B------:R-:W-:Y:S02]  /*ca00*/  FMUL.FTZ R19, R3.reuse, R147 ;  /* 0x0000009303137220 */ /* 0x040fe40000410000 */
[----:B------:R-:W4:Y:S01]  /*ca10*/  LDL.LU R147, [R1+0x78] ;  /* 0x0000780001937983 */ /* 0x000f220000300800 */
[----:B------:R-:W-:Y:S02]  /*ca20*/  IMAD.MOV.U32 R151, RZ, RZ, R135 ;  /* 0x000000ffff977224 */ /* 0x000fe400078e0087 */
[----:B------:R2:W3:Y:S01]  /*ca30*/  MUFU.EX2 R135, R173 ;  /* 0x000000ad00877308 */ /* 0x0004e20000000800 */
[----:B------:R-:W-:Y:S02]  /*ca40*/  IMAD.MOV.U32 R155, RZ, RZ, R143 ;  /* 0x000000ffff9b7224 */ /* 0x000fe400078e008f */
[----:B------:R-:W-:Y:S02]  /*ca50*/  IMAD.MOV.U32 R143, RZ, RZ, R31 ;  /* 0x000000ffff8f7224 */ /* 0x000fe400078e001f */
        /* <DEDUP_REMOVED lines=15> */
[----:B------:R-:W-:Y:S02]  /*cb50*/  FMUL.FTZ R131, R3, R131 ;  /* 0x0000008303837220 */ /* 0x000fe40000410000 */
[----:B------:R-:W-:Y:S01]  /*cb60*/  IMAD.MOV.U32 R149, RZ, RZ, R133 ;  /* 0x000000ffff957224 */ /* 0x000fe200078e0085 */
[----:B------:R-:W-:Y:S01]  /*cb70*/  LOP3.LUT R133, R145, UR31, R10, 0x96, !PT ;  /* 0x0000001f91857c12 */ /* 0x000fe2000f8e960a */
[C---:B------:R-:W-:Y:S01]  /*cb80*/  FMUL.FTZ R10, R3.reuse, R138 ;  /* 0x0000008a030a7220 */ /* 0x040fe20000410000 */
[C---:B------:R-:W-:Y:S01]  /*cb90*/  F2FP.BF16.PACK_AB R138, R160.reuse, R161 ;  /* 0x000000a1a08a723e */ /* 0x040fe200000010ff */
[C---:B------:R-:W-:Y:S02]  /*cba0*/  FMUL.FTZ R126, R3.reuse, R126 ;  /* 0x0000007e037e7220 */ /* 0x040fe40000410000 */
[C---:B------:R-:W-:Y:S02]  /*cbb0*/  FMUL.FTZ R127, R3.reuse, R127 ;  /* 0x0000007f037f7220 */ /* 0x040fe40000410000 */
[----:B------:R-:W-:Y:S02]  /*cbc0*/  IMAD.MOV.U32 R163, RZ, RZ, R142 ;  /* 0x000000ffffa37224 */ /* 0x000fe400078e008e */
[----:B------:R-:W-:Y:S02]  /*cbd0*/  FADD.FTZ R164, R160, R164 ;  /* 0x000000a4a0a47221 */ /* 0x000fe40000010000 */
[----:B----4-:R-:W-:Y:S02]  /*cbe0*/  FFMA.FTZ R3, R3, R147, R132 ;  /* 0x0000009303037223 */ /* 0x010fe40000010084 */
[----:B------:R-:W-:Y:S02]  /*cbf0*/  IMAD.MOV.U32 R147, RZ, RZ, R143 ;  /* 0x000000ffff937224 */ /* 0x000fe400078e008f */
[----:B------:R-:W-:Y:S05]  /*cc00*/  IMAD.WIDE.U32 R142, R134, -0x2daee0ad, RZ ;  /* 0xd2511f53868e7825 */ /* 0x000fea00078e00ff */
[----:B------:R-:W-:Y:S01]  /*cc10*/  LOP3.LUT R134, R143, UR26, R144, 0x96, !PT ;  /* 0x0000001a8f867c12 */ /* 0x000fe2000f8e9690 */
[----:B------:R-:W-:Y:S01]  /*cc20*/  IMAD.WIDE.U32 R144, R133, -0x326172a9, RZ ;  /* 0xcd9e8d5785907825 */ /* 0x000fe200078e00ff */
[----:B------:R4:W-:Y:S03]  /*cc30*/  MUFU.EX2 R143, R163 ;  /* 0x000000a3008f7308 */ /* 0x0009e60000000800 */
[----:B------:R-:W-:Y:S01]  /*cc40*/  IMAD.WIDE.U32 R158, R134, -0x326172a9, RZ ;  /* 0xcd9e8d57869e7825 */ /* 0x000fe200078e00ff */
[----:B------:R-:W-:Y:S02]  /*cc50*/  LOP3.LUT R136, R145, UR30, R136, 0x96, !PT ;  /* 0x0000001e91887c12 */ /* 0x000fe4000f8e9688 */
[----:B-1----:R-:W-:Y:S02]  /*cc60*/  F2FP.BF16.PACK_AB R134, R139, R132 ;  /* 0x000000848b86723e */ /* 0x002fe400000010ff */
[----:B------:R-:W-:Y:S01]  /*cc70*/  LOP3.LUT R137, R159, UR24, R144, 0x96, !PT ;  /* 0x000000189f897c12 */ /* 0x000fe2000f8e9690 */
[----:B--2---:R-:W-:Y:S01]  /*cc80*/  IMAD.WIDE.U32 R172, R136, -0x2daee0ad, RZ ;  /* 0xd2511f5388ac7825 */ /* 0x004fe200078e00ff */
[----:B---3--:R-:W-:Y:S01]  /*cc90*/  F2FP.BF16.PACK_AB R136, R140, R135 ;  /* 0x000000878c88723e */ /* 0x008fe200000010ff */
[----:B------:R-:W-:Y:S03]  /*cca0*/  MUFU.EX2 R144, R175 ;  /* 0x000000af00907308 */ /* 0x000fe60000000800 */
[----:B------:R-:W-:Y:S05]  /*ccb0*/  LOP3.LUT R133, R173, UR9, R142, 0x96, !PT ;  /* 0x00000009ad857c12 */ /* 0x000fea000f8e968e */
[----:B------:R-:W-:Y:S02]  /*ccc0*/  IMAD.WIDE.U32 R160, R133, -0x326172a9, RZ ;  /* 0xcd9e8d5785a07825 */ /* 0x000fe400078e00ff */
[----:B------:R1:W2:Y:S02]  /*ccd0*/  MUFU.EX2 R142, R141 ;  /* 0x0000008d008e7308 */ /* 0x0002a40000000800 */
[----:B----4-:R-:W-:Y:S02]  /*cce0*/  IMAD.MOV.U32 R163, RZ, RZ, R151 ;  /* 0x000000ffffa37224 */ /* 0x010fe400078e0097 */
[----:B------:R-:W-:Y:S06]  /*ccf0*/  IMAD.MOV.U32 R151, RZ, RZ, R159 ;  /* 0x000000ffff977224 */ /* 0x000fec00078e009f */
[----:B------:R3:W-:Y:S01]  /*cd00*/  MUFU.EX2 R145, R174 ;  /* 0x000000ae00917308 */ /* 0x0007e20000000800 */
[----:B-1----:R-:W-:Y:S01]  /*cd10*/  FADD.FTZ R141, R139, R3 ;  /* 0x000000038b8d7221 */ /* 0x002fe20000010000 */
[----:B------:R-:W-:Y:S01]  /*cd20*/  LOP3.LUT R139, R161, UR14, R158, 0x96, !PT ;  /* 0x0000000ea18b7c12 */ /* 0x000fe2000f8e969e */
[----:B------:R-:W-:Y:S02]  /*cd30*/  FADD.FTZ R3, R135, R164 ;  /* 0x000000a487037221 */ /* 0x000fe40000010000 */
[----:B--2---:R-:W-:Y:S01]  /*cd40*/  FADD.FTZ R132, R142, R141 ;  /* 0x0000008d8e847221 */ /* 0x004fe20000010000 */
[C---:B------:R-:W-:Y:S01]  /*cd50*/  LOP3.LUT R135, R139.reuse, 0xffff, RZ, 0xc0, !PT ;  /* 0x0000ffff8b877812 */ /* 0x040fe200078ec0ff */
[----:B------:R-:W-:Y:S01]  /*cd60*/  FADD.FTZ R3, R140, R3 ;  /* 0x000000038c037221 */ /* 0x000fe20000010000 */
[----:B------:R-:W-:Y:S01]  /*cd70*/  LOP3.LUT R133, R139, 0xff, RZ, 0xc0, !PT ;  /* 0x000000ff8b857812 */ /* 0x000fe200078ec0ff */
[----:B------:R-:W-:Y:S01]  /*cd80*/  FADD.FTZ R141, R143, R132 ;  /* 0x000000848f8d7221 */ /* 0x000fe20000010000 */
[----:B------:R-:W-:Y:S01]  /*cd90*/  SHF.R.U32.HI R135, RZ, 0x8, R135 ;  /* 0x00000008ff877819 */ /* 0x000fe20000011687 */
[----:B------:R-:W1:Y:S01]  /*cda0*/  MUFU.EX2 R140, R185 ;  /* 0x000000b9008c7308 */ /* 0x000e620000000800 */
[----:B------:R-:W-:Y:S01]  /*cdb0*/  ISETP.GE.U32.AND P0, PT, R252, R133, PT ;  /* 0x00000085fc00720c */ /* 0x000fe20003f06070 */
[----:B---3--:R-:W-:Y:S01]  /*cdc0*/  IMAD.WIDE.U32 R174, R137, -0x2daee0ad, RZ ;  /* 0xd2511f5389ae7825 */ /* 0x008fe200078e00ff */
[----:B------:R-:W-:Y:S02]  /*cdd0*/  LOP3.LUT R135, R135, 0xffff, RZ, 0xc0, !PT ;  /* 0x0000ffff87877812 */ /* 0x000fe400078ec0ff */
[----:B------:R-:W-:Y:S02]  /*cde0*/  PRMT R133, R138, 0x7632, R133 ;  /* 0x000076328a857816 */ /* 0x000fe40000000085 */
[----:B------:R-:W-:Y:S02]  /*cdf0*/  ISETP.GE.U32.AND P5, PT, R252, R135, PT ;  /* 0x00000087fc00720c */ /* 0x000fe40003fa6070 */
[----:B------:R-:W-:Y:S01]  /*ce00*/  PRMT R132, R138, 0x5410, R133 ;  /* 0x000054108a847816 */ /* 0x000fe20000000085 */
[----:B------:R2:W3:Y:S01]  /*ce10*/  MUFU.EX2 R135, R184 ;  /* 0x000000b800877308 */ /* 0x0004e20000000800 */
[----:B------:R-:W-:Y:S02]  /*ce20*/  F2FP.BF16.PACK_AB R142, R143, R142 ;  /* 0x0000008e8f8e723e */ /* 0x000fe400000010ff */
[--C-:B------:R-:W-:Y:S01]  /*ce30*/  SHF.R.U32.HI R143, RZ, 0x10, R139.reuse ;  /* 0x00000010ff8f7819 */ /* 0x100fe2000001168b */
[----:B------:R-:W-:Y:S01]  /*ce40*/  @!P0 HFMA2.BF16_V2 R246, -RZ.H0_H0, RZ.H0_H0, -R138.H0_H0 ;  /* 0x200000fffff68231 */ /* 0x000fe2000034098a */
[----:B------:R-:W-:Y:S02]  /*ce50*/  SHF.R.U32.HI R139, RZ, 0x18, R139 ;  /* 0x00000018ff8b7819 */ /* 0x000fe4000001168b */
[----:B------:R-:W-:Y:S02]  /*ce60*/  LOP3.LUT R143, R143, 0xff, RZ, 0xc0, !PT ;  /* 0x000000ff8f8f7812 */ /* 0x000fe400078ec0ff */
[----:B------:R-:W-:Y:S01]  /*ce70*/  @!P0 PRMT R138, R246, 0x5410, RZ ;  /* 0x00005410f68a8816 */ /* 0x000fe200000000ff */
[----:B------:R-:W-:Y:S01]  /*ce80*/  @!P5 HFMA2.BF16_V2 R245, -RZ.H0_H0, RZ.H0_H0, -R133.H0_H0 ;  /* 0x200000fffff5d231 */ /* 0x000fe20000340985 */
[C---:B------:R-:W-:Y:S02]  /*ce90*/  ISETP.GE.U32.AND P6, PT, R252.reuse, R143, PT ;  /* 0x0000008ffc00720c */ /* 0x040fe40003fc6070 */
[----:B------:R-:W-:Y:S01]  /*cea0*/  ISETP.GE.U32.AND P0, PT, R252, R139, PT ;  /* 0x0000008bfc00720c */ /* 0x000fe20003f06070 */
[----:B------:R1:W-:Y:S01]  /*ceb0*/  STG.E.U16 [R182.64], R138 ;  /* 0x0000008ab6007986 */ /* 0x0003e2000c101514 */
[----:B------:R-:W-:Y:S01]  /*cec0*/  @!P5 PRMT R133, R245, 0x5410, RZ ;  /* 0x00005410f585d816 */ /* 0x000fe200000000ff */
[----:B------:R4:W-:Y:S01]  /*ced0*/  MUFU.EX2 R143, R147 ;  /* 0x00000093008f7308 */ /* 0x0009e20000000800 */
[C-C-:B------:R-:W-:Y:S02]  /*cee0*/  LOP3.LUT R137, R175.reuse, UR5, R172.reuse, 0x96, !PT ;  /* 0x00000005af897c12 */ /* 0x140fe4000f8e96ac */
[----:B------:R-:W-:Y:S01]  /*cef0*/  LOP3.LUT R172, R175, UR5, R172, 0x96, !PT ;  /* 0x00000005afac7c12 */ /* 0x000fe2000f8e96ac */
[----:B------:R3:W-:Y:S04]  /*cf00*/  STG.E.U16 [R182.64+0x2], R133 ;  /* 0x00000285b6007986 */ /* 0x0007e8000c101514 */
[----:B------:R-:W-:Y:S01]  /*cf10*/  @!P6 HFMA2.BF16_V2 R244, -RZ.H0_H0, RZ.H0_H0, -R134.H0_H0 ;  /* 0x200000fffff4e231 */ /* 0x000fe20000340986 */
[----:B--2---:R-:W-:Y:S04]  /*cf20*/  IADD3 R184, P5, R182, UR28, RZ ;  /* 0x0000001cb6b87c10 */ /* 0x004fe8000ffbe0ff */
[----:B------:R-:W-:Y:S02]  /*cf30*/  IADD3.X R185, R183, UR29, RZ, P5, !PT ;  /* 0x0000001db7b97c10 */ /* 0x000fe4000affe4ff */
[----:B----4-:R-:W-:Y:S01]  /*cf40*/  SHF.R.U32.HI R147, RZ, 0x10, R160 ;  /* 0x00000010ff937819 */ /* 0x010fe200000116a0 */
[--C-:B-1----:R-:W-:Y:S01]  /*cf50*/  FADD.FTZ R138, R140, R3.reuse ;  /* 0x000000038c8a7221 */ /* 0x102fe20000010000 */
[----:B------:R-:W-:Y:S02]  /*cf60*/  PRMT R3, R134, 0x7632, R3 ;  /* 0x0000763286037816 */ /* 0x000fe40000000003 */
[C---:B---3--:R-:W-:Y:S01]  /*cf70*/  F2FP.BF16.PACK_AB R140, R135.reuse, R140 ;  /* 0x0000008c878c723e */ /* 0x048fe200000010ff */
[----:B------:R-:W-:Y:S01]  /*cf80*/  FADD.FTZ R139, R135, R138 ;  /* 0x0000008a878b7221 */ /* 0x000fe20000010000 */
[----:B------:R-:W-:Y:S01]  /*cf90*/  LOP3.LUT R135, R160, 0xff, RZ, 0xc0, !PT ;  /* 0x000000ffa0877812 */ /* 0x000fe200078ec0ff */
[----:B------:R1:W2:Y:S01]  /*cfa0*/  MUFU.EX2 R138, R162 ;  /* 0x000000a2008a7308 */ /* 0x0002a20000000800 */
[----:B------:R-:W-:Y:S01]  /*cfb0*/  PRMT R133, R134, 0x5410, R3 ;  /* 0x0000541086857816 */ /* 0x000fe20000000003 */
[----:B------:R-:W-:Y:S01]  /*cfc0*/  @!P0 HFMA2.BF16_V2 R243, -RZ.H0_H0, RZ.H0_H0, -R3.H0_H0 ;  /* 0x200000fffff38231 */ /* 0x000fe20000340903 */
[----:B------:R-:W-:Y:S02]  /*cfd0*/  @!P6 PRMT R134, R244, 0x5410, RZ ;  /* 0x00005410f486e816 */ /* 0x000fe400000000ff */
[----:B------:R-:W-:Y:S02]  /*cfe0*/  ISETP.GE.U32.AND P6, PT, R252, R135, PT ;  /* 0x00000087fc00720c */ /* 0x000fe40003fc6070 */
[----:B------:R-:W-:Y:S01]  /*cff0*/  LOP3.LUT R135, R160, 0xffff, RZ, 0xc0, !PT ;  /* 0x0000ffffa0877812 */ /* 0x000fe200078ec0ff */
[----:B------:R2:W-:Y:S01]  /*d000*/  STG.E.U16 [R184.64], R134 ;  /* 0x00000086b8007986 */ /* 0x0005e2000c101514 */
[----:B------:R-:W-:Y:S02]  /*d010*/  @!P0 PRMT R3, R243, 0x5410, RZ ;  /* 0x00005410f3038816 */ /* 0x000fe400000000ff */
[----:B------:R-:W-:Y:S02]  /*d020*/  SHF.R.U32.HI R135, RZ, 0x8, R135 ;  /* 0x00000008ff877819 */ /* 0x000fe40000011687 */
[----:B------:R-:W-:Y:S01]  /*d030*/  LOP3.LUT R147, R147, 0xff, RZ, 0xc0, !PT ;  /* 0x000000ff93937812 */ /* 0x000fe200078ec0ff */
[----:B------:R3:W-:Y:S01]  /*d040*/  STG.E.U16 [R184.64+0x2], R3 ;  /* 0x00000203b8007986 */ /* 0x0007e2000c101514 */
[----:B------:R-:W-:Y:S02]  /*d050*/  LOP3.LUT R135, R135, 0xffff, RZ, 0xc0, !PT ;  /* 0x0000ffff87877812 */ /* 0x000fe400078ec0ff */
[C---:B------:R-:W-:Y:S01]  /*d060*/  ISETP.GE.U32.AND P0, PT, R252.reuse, R147, PT ;  /* 0x00000093fc00720c */ /* 0x040fe20003f06070 */
[----:B------:R-:W-:Y:S01]  /*d070*/  @!P6 HFMA2.BF16_V2 R242, -RZ.H0_H0, RZ.H0_H0, -R136.H0_H0 ;  /* 0x200000fffff2e231 */ /* 0x000fe20000340988 */
[----:B------:R-:W-:Y:S02]  /*d080*/  ISETP.GE.U32.AND P5, PT, R252, R135, PT ;  /* 0x00000087fc00720c */ /* 0x000fe40003fa6070 */
[----:B------:R-:W-:Y:S02]  /*d090*/  PRMT R135, R136, 0x7632, R135 ;  /* 0x0000763288877816 */ /* 0x000fe40000000087 */
[----:B------:R-:W-:Y:S01]  /*d0a0*/  LOP3.LUT R147, R174, 0xff, RZ, 0xc0, !PT ;  /* 0x000000ffae937812 */ /* 0x000fe200078ec0ff */
[----:B-1----:R-:W-:Y:S02]  /*d0b0*/  IMAD.MOV.U32 R162, RZ, RZ, R150 ;  /* 0x000000ffffa27224 */ /* 0x002fe400078e0096 */
[----:B------:R-:W-:Y:S02]  /*d0c0*/  IMAD.MOV.U32 R150, RZ, RZ, R146 ;  /* 0x000000ffff967224 */ /* 0x000fe400078e0092 */
[----:B------:R-:W-:Y:S01]  /*d0d0*/  FADD.FTZ R146, R144, R139 ;  /* 0x0000008b90927221 */ /* 0x000fe20000010000 */
[----:B------:R-:W-:Y:S01]  /*d0e0*/  LOP3.LUT R139, R137, 0xff, RZ, 0xc0, !PT ;  /* 0x000000ff898b7812 */ /* 0x000fe200078ec0ff */
[----:B------:R-:W-:Y:S02]  /*d0f0*/  @!P0 HFMA2.BF16_V2 R239, -RZ.H0_H0, RZ.H0_H0, -R142.H0_H0 ;  /* 0x200000ffffef8231 */ /* 0x000fe4000034098e */
[----:B------:R-:W-:Y:S01]  /*d100*/  @!P5 HFMA2.BF16_V2 R241, -RZ.H0_H0, RZ.H0_H0, -R135.H0_H0 ;  /* 0x200000fffff1d231 */ /* 0x000fe20000340987 */
[----:B------:R-:W1:Y:S01]  /*d110*/  MUFU.EX2 R150, R150 ;  /* 0x0000009600967308 */ /* 0x000e620000000800 */
[----:B--2---:R-:W-:Y:S01]  /*d120*/  FADD.FTZ R134, R138, R141 ;  /* 0x0000008d8a867221 */ /* 0x004fe20000010000 */
[----:B------:R-:W-:Y:S01]  /*d130*/  F2FP.BF16.PACK_AB R138, R143, R138 ;  /* 0x0000008a8f8a723e */ /* 0x000fe200000010ff */
[----:B------:R-:W-:Y:S02]  /*d140*/  FADD.FTZ R141, R145, R146 ;  /* 0x00000092918d7221 */ /* 0x000fe40000010000 */
[----:B------:R-:W-:Y:S01]  /*d150*/  FADD.FTZ R143, R143, R134 ;  /* 0x000000868f8f7221 */ /* 0x000fe20000010000 */
[----:B------:R-:W-:Y:S02]  /*d160*/  PRMT R134, R136, 0x5410, R135 ;  /* 0x0000541088867816 */ /* 0x000fe40000000087 */
[----:B------:R-:W-:Y:S02]  /*d170*/  @!P5 PRMT R135, R241, 0x5410, RZ ;  /* 0x00005410f187d816 */ /* 0x000fe400000000ff */
[----:B---3--:R-:W-:Y:S02]  /*d180*/  SHF.R.U32.HI R3, RZ, 0x18, R160 ;  /* 0x00000018ff037819 */ /* 0x008fe400000116a0 */
[----:B------:R-:W-:Y:S01]  /*d190*/  @!P6 PRMT R136, R242, 0x5410, RZ ;  /* 0x00005410f288e816 */ /* 0x000fe200000000ff */
[----:B------:R2:W-:Y:S01]  /*d1a0*/  STG.E.U16 [R182.64+0x12], R135 ;  /* 0x00001287b6007986 */ /* 0x0005e2000c101514 */
[----:B------:R-:W-:Y:S02]  /*d1b0*/  ISETP.GE.U32.AND P6, PT, R252, R3, PT ;  /* 0x00000003fc00720c */ /* 0x000fe40003fc6070 */
[----:B------:R-:W-:Y:S01]  /*d1c0*/  PRMT R3, R142, 0x7632, R3 ;  /* 0x000076328e037816 */ /* 0x000fe20000000003 */
[----:B------:R3:W-:Y:S01]  /*d1d0*/  STG.E.U16 [R182.64+0x10], R136 ;  /* 0x00001088b6007986 */ /* 0x0007e2000c101514 */
[----:B------:R-:W-:Y:S02]  /*d1e0*/  ISETP.GE.U32.AND P5, PT, R252, R139, PT ;  /* 0x0000008bfc00720c */ /* 0x000fe40003fa6070 */
[----:B------:R-:W-:Y:S04]  /*d1f0*/  LOP3.LUT R139, R137, 0xffff, RZ, 0xc0, !PT ;  /* 0x0000ffff898b7812 */ /* 0x000fe800078ec0ff */
[----:B------:R-:W-:Y:S03]  /*d200*/  SHF.R.U32.HI R139, RZ, 0x8, R139 ;  /* 0x00000008ff8b7819 */ /* 0x000fe6000001168b */
[----:B------:R-:W-:Y:S01]  /*d210*/  @!P6 HFMA2.BF16_V2 R240, -RZ.H0_H0, RZ.H0_H0, -R3.H0_H0 ;  /* 0x200000fffff0e231 */ /* 0x000fe20000340903 */
[----:B------:R-:W-:Y:S03]  /*d220*/  LOP3.LUT R139, R139, 0xffff, RZ, 0xc0, !PT ;  /* 0x0000ffff8b8b7812 */ /* 0x000fe600078ec0ff */
[----:B------:R-:W-:Y:S01]  /*d230*/  @!P5 HFMA2.BF16_V2 R238, -RZ.H0_H0, RZ.H0_H0, -R140.H0_H0 ;  /* 0x200000ffffeed231 */ /* 0x000fe2000034098c */
[----:B--2---:R-:W-:Y:S02]  /*d240*/  PRMT R135, R142, 0x5410, R3 ;  /* 0x000054108e877816 */ /* 0x004fe40000000003 */
[----:B------:R-:W-:Y:S02]  /*d250*/  @!P0 PRMT R142, R239, 0x5410, RZ ;  /* 0x00005410ef8e8816 */ /* 0x000fe400000000ff */
[----:B------:R-:W-:Y:S02]  /*d260*/  ISETP.GE.U32.AND P0, PT, R252, R139, PT ;  /* 0x0000008bfc00720c */ /* 0x000fe40003f06070 */
[----:B------:R-:W-:Y:S01]  /*d270*/  SHF.R.U32.HI R139, RZ, 0x18, R137 ;  /* 0x00000018ff8b7819 */ /* 0x000fe20000011689 */
[----:B------:R2:W-:Y:S01]  /*d280*/  STG.E.U16 [R184.64+0x10], R142 ;  /* 0x0000108eb8007986 */ /* 0x0005e2000c101514 */
[----:B------:R-:W-:Y:S02]  /*d290*/  @!P6 PRMT R3, R240, 0x5410, RZ ;  /* 0x00005410f003e816 */ /* 0x000fe400000000ff */
[----:B------:R-:W-:Y:S02]  /*d2a0*/  ISETP.GE.U32.AND P6, PT, R252, R139, PT ;  /* 0x0000008bfc00720c */ /* 0x000fe40003fc6070 */
[----:B------:R-:W-:Y:S01]  /*d2b0*/  PRMT R139, R140, 0x7632, R139 ;  /* 0x000076328c8b7816 */ /* 0x000fe2000000008b */
[----:B------:R4:W-:Y:S01]  /*d2c0*/  STG.E.U16 [R184.64+0x12], R3 ;  /* 0x00001203b8007986 */ /* 0x0009e2000c101514 */
[----:B---3--:R-:W-:Y:S01]  /*d2d0*/  F2FP.BF16.PACK_AB R136, R145, R144 ;  /* 0x000000909188723e */ /* 0x008fe200000010ff */
[----:B-1----:R-:W-:Y:S01]  /*d2e0*/  FADD.FTZ R144, R150, R143 ;  /* 0x0000008f96907221 */ /* 0x002fe20000010000 */
[----:B------:R-:W-:Y:S01]  /*d2f0*/  PRMT R146, R140, 0x5410, R139 ;  /* 0x000054108c927816 */ /* 0x000fe2000000008b */
[----:B------:R-:W-:Y:S01]  /*d300*/  @!P0 HFMA2.BF16_V2 R237, -RZ.H0_H0, RZ.H0_H0, -R139.H0_H0 ;  /* 0x200000ffffed8231 */ /* 0x000fe2000034098b */
[----:B------:R-:W1:Y:S01]  /*d310*/  MUFU.EX2 R145, R156 ;  /* 0x0000009c00917308 */ /* 0x000e620000000800 */
[----:B------:R-:W-:Y:S02]  /*d320*/  SHF.R.U32.HI R137, RZ, 0x10, R137 ;  /* 0x00000010ff897819 */ /* 0x000fe40000011689 */
[----:B------:R-:W-:Y:S02]  /*d330*/  @!P5 PRMT R140, R238, 0x5410, RZ ;  /* 0x00005410ee8cd816 */ /* 0x000fe400000000ff */
[----:B------:R-:W-:Y:S02]  /*d340*/  @!P0 PRMT R139, R237, 0x5410, RZ ;  /* 0x00005410ed8b8816 */ /* 0x000fe400000000ff */
[----:B------:R-:W-:Y:S01]  /*d350*/  LOP3.LUT R137, R137, 0xff, RZ, 0xc0, !PT ;  /* 0x000000ff89897812 */ /* 0x000fe200078ec0ff */
[----:B------:R3:W-:Y:S01]  /*d360*/  STG.E.U16 [R182.64+0x20], R140 ;  /* 0x0000208cb6007986 */ /* 0x0007e2000c101514 */
[C---:B------:R-:W-:Y:S01]  /*d370*/  ISETP.GE.U32.AND P5, PT, R252.reuse, R147, PT ;  /* 0x00000093fc00720c */ /* 0x040fe20003fa6070 */
[----:B------:R-:W-:Y:S01]  /*d380*/  MUFU.EX2 R156, R170 ;  /* 0x000000aa009c7308 */ /* 0x000fe20000000800 */
[----:B------:R-:W-:Y:S01]  /*d390*/  ISETP.GE.U32.AND P0, PT, R252, R137, PT ;  /* 0x00000089fc00720c */ /* 0x000fe20003f06070 */
[----:B------:R3:W-:Y:S01]  /*d3a0*/  STG.E.U16 [R182.64+0x22], R139 ;  /* 0x0000228bb6007986 */ /* 0x0007e2000c101514 */
[----:B------:R-:W-:Y:S07]  /*d3b0*/  LOP3.LUT R137, R174, 0xffff, RZ, 0xc0, !PT ;  /* 0x0000ffffae897812 */ /* 0x000fee00078ec0ff */
[----:B--2---:R-:W2:Y:S02]  /*d3c0*/  MUFU.EX2 R142, R149 ;  /* 0x00000095008e7308 */ /* 0x004ea40000000800 */
[----:B------:R-:W-:Y:S01]  /*d3d0*/  @!P5 HFMA2.BF16_V2 R236, -RZ.H0_H0, RZ.H0_H0, -R136.H0_H0 ;  /* 0x200000ffffecd231 */ /* 0x000fe20000340988 */
[----:B----4-:R-:W-:Y:S01]  /*d3e0*/  PRMT R3, R136, 0x7632, R3 ;  /* 0x0000763288037816 */ /* 0x010fe20000000003 */
[C---:B-1----:R-:W-:Y:S01]  /*d3f0*/  FADD.FTZ R143, R145.reuse, R144 ;  /* 0x00000090918f7221 */ /* 0x042fe20000010000 */
[--C-:B------:R-:W-:Y:S01]  /*d400*/  SHF.R.U32.HI R144, RZ, 0x8, R137.reuse ;  /* 0x00000008ff907819 */ /* 0x100fe20000011689 */
[----:B------:R-:W-:Y:S01]  /*d410*/  @!P0 HFMA2.BF16_V2 R233, -RZ.H0_H0, RZ.H0_H0, -R138.H0_H0 ;  /* 0x200000ffffe98231 */ /* 0x000fe2000034098a */
[----:B------:R-:W-:Y:S02]  /*d420*/  PRMT R137, R138, 0x7632, R137 ;  /* 0x000076328a897816 */ /* 0x000fe40000000089 */
[----:B------:R-:W-:Y:S02]  /*d430*/  LOP3.LUT R147, R144, 0xffff, RZ, 0xc0, !PT ;  /* 0x0000ffff90937812 */ /* 0x000fe400078ec0ff */
[----:B------:R-:W-:Y:S01]  /*d440*/  F2FP.BF16.PACK_AB R150, R145, R150 ;  /* 0x000000969196723e */ /* 0x000fe200000010ff */
[----:B------:R-:W-:Y:S01]  /*d450*/  @!P6 HFMA2.BF16_V2 R232, -RZ.H0_H0, RZ.H0_H0, -R137.H0_H0 ;  /* 0x200000ffffe8e231 */ /* 0x000fe20000340989 */
[----:B------:R-:W-:Y:S02]  /*d460*/  PRMT R145, R136, 0x5410, R3 ;  /* 0x0000541088917816 */ /* 0x000fe40000000003 */
[----:B---3--:R-:W-:Y:S02]  /*d470*/  SHF.R.U32.HI R140, RZ, 0x10, R174 ;  /* 0x00000010ff8c7819 */ /* 0x008fe400000116ae */
[----:B------:R-:W-:Y:S02]  /*d480*/  @!P5 PRMT R136, R236, 0x5410, RZ ;  /* 0x00005410ec88d816 */ /* 0x000fe400000000ff */
[----:B------:R-:W-:Y:S01]  /*d490*/  ISETP.GE.U32.AND P5, PT, R252, R147, PT ;  /* 0x00000093fc00720c */ /* 0x000fe20003fa6070 */
[----:B--2---:R-:W-:Y:S01]  /*d4a0*/  FADD.FTZ R144, R142, R141 ;  /* 0x0000008d8e907221 */ /* 0x004fe20000010000 */
[----:B------:R-:W-:Y:S01]  /*d4b0*/  LOP3.LUT R141, R140, 0xff, RZ, 0xc0, !PT ;  /* 0x000000ff8c8d7812 */ /* 0x000fe200078ec0ff */
[----:B------:R-:W-:Y:S01]  /*d4c0*/  IMAD.MOV.U32 R149, RZ, RZ, R148 ;  /* 0x000000ffff957224 */ /* 0x000fe200078e0094 */
[----:B------:R-:W-:Y:S01]  /*d4d0*/  LOP3.LUT R140, R153, UR35, RZ, 0x3c, !PT ;  /* 0x00000023998c7c12 */ /* 0x000fe2000f8e3cff */
[----:B------:R-:W-:Y:S01]  /*d4e0*/  FADD.FTZ R139, R187, R144 ;  /* 0x00000090bb8b7221 */ /* 0x000fe20000010000 */
[----:B------:R-:W-:Y:S01]  /*d4f0*/  PRMT R144, R138, 0x5410, R137 ;  /* 0x000054108a907816 */ /* 0x000fe20000000089 */
[----:B------:R-:W-:Y:S01]  /*d500*/  FADD.FTZ R148, R186, R143 ;  /* 0x0000008fba947221 */ /* 0x000fe20000010000 */
[----:B------:R-:W-:Y:S01]  /*d510*/  @!P0 PRMT R138, R233, 0x5410, RZ ;  /* 0x00005410e98a8816 */ /* 0x000fe200000000ff */
[----:B------:R-:W-:Y:S01]  /*d520*/  IMAD.WIDE.U32 R152, R140, -0x326172a9, RZ ;  /* 0xcd9e8d578c987825 */ /* 0x000fe200078e00ff */
[----:B------:R-:W-:Y:S03]  /*d530*/  @!P6 PRMT R137, R232, 0x5410, RZ ;  /* 0x00005410e889e816 */ /* 0x000fe600000000ff */
[----:B------:R-:W-:Y:S01]  /*d540*/  @!P5 HFMA2.BF16_V2 R235, -RZ.H0_H0, RZ.H0_H0, -R3.H0_H0 ;  /* 0x200000ffffebd231 */ /* 0x000fe20000340903 */
[C---:B------:R-:W-:Y:S01]  /*d550*/  ISETP.GE.U32.AND P0, PT, R252.reuse, R141, PT ;  /* 0x0000008dfc00720c */ /* 0x040fe20003f06070 */
[----:B------:R1:W-:Y:S01]  /*d560*/  STG.E.U16 [R184.64+0x20], R138 ;  /* 0x0000208ab8007986 */ /* 0x0003e2000c101514 */
[----:B------:R-:W-:Y:S01]  /*d570*/  IMAD.MOV.U32 R140, RZ, RZ, R188 ;  /* 0x000000ffff8c7224 */ /* 0x000fe200078e00bc */
[----:B------:R-:W-:Y:S01]  /*d580*/  SHF.R.U32.HI R141, RZ, 0x18, R174 ;  /* 0x00000018ff8d7819 */ /* 0x000fe200000116ae */
[----:B------:R-:W-:Y:S01]  /*d590*/  FADD.FTZ R143, R181, R148 ;  /* 0x00000094b58f7221 */ /* 0x000fe20000010000 */
[----:B------:R2:W-:Y:S01]  /*d5a0*/  STG.E.U16 [R184.64+0x22], R137 ;  /* 0x00002289b8007986 */ /* 0x0005e2000c101514 */
[----:B------:R-:W-:Y:S01]  /*d5b0*/  F2FP.BF16.PACK_AB R142, R187, R142 ;  /* 0x0000008ebb8e723e */ /* 0x000fe200000010ff */
[----:B------:R-:W-:Y:S01]  /*d5c0*/  IMAD.MOV.U32 R187, RZ, RZ, R155 ;  /* 0x000000ffffbb7224 */ /* 0x000fe200078e009b */
[----:B------:R-:W-:Y:S01]  /*d5d0*/  ISETP.GE.U32.AND P1, PT, R252, R141, PT ;  /* 0x0000008dfc00720c */ /* 0x000fe20003f26070 */
[----:B------:R-:W-:Y:S01]  /*d5e0*/  IMAD.MOV.U32 R141, RZ, RZ, R189 ;  /* 0x000000ffff8d7224 */ /* 0x000fe200078e00bd */
[----:B------:R-:W-:Y:S01]  /*d5f0*/  LOP3.LUT R140, R153, UR8, R140, 0x96, !PT ;  /* 0x00000008998c7c12 */ /* 0x000fe2000f8e968c */
[----:B------:R3:W-:Y:S01]  /*d600*/  STG.E.U16 [R182.64+0x30], R136 ;  /* 0x00003088b6007986 */ /* 0x0007e2000c101514 */
[----:B------:R-:W-:Y:S01]  /*d610*/  LOP3.LUT R141, R155, UR34, R152, 0x96, !PT ;  /* 0x000000229b8d7c12 */ /* 0x000fe2000f8e9698 */
[----:B------:R-:W-:Y:S01]  /*d620*/  @!P0 HFMA2.BF16_V2 R234, -RZ.H0_H0, RZ.H0_H0, -R150.H0_H0 ;  /* 0x200000ffffea8231 */ /* 0x000fe20000340996 */
[----:B------:R-:W-:Y:S01]  /*d630*/  @!P5 PRMT R3, R235, 0x5410, RZ ;  /* 0x00005410eb03d816 */ /* 0x000fe200000000ff */
[----:B------:R-:W-:Y:S01]  /*d640*/  IMAD.WIDE.U32 R152, R140, -0x2daee0ad, RZ ;  /* 0xd2511f538c987825 */ /* 0x000fe200078e00ff */
[----:B------:R-:W-:Y:S01]  /*d650*/  F2FP.BF16.PACK_AB R140, R181, R186 ;  /* 0x000000bab58c723e */ /* 0x000fe200000010ff */
[----:B------:R4:W5:Y:S01]  /*d660*/  LDL.LU.64 R188, [R1+0x80] ;  /* 0x0000800001bc7983 */ /* 0x0009620000300a00 */
[----:B------:R-:W-:Y:S01]  /*d670*/  PRMT R181, R252, 0x7054, R252 ;  /* 0x00007054fcb57816 */ /* 0x000fe200000000fc */
[----:B------:R-:W-:Y:S02]  /*d680*/  IMAD.MOV.U32 R186, RZ, RZ, R154 ;  /* 0x000000ffffba7224 */ /* 0x000fe400078e009a */
[----:B------:R-:W-:Y:S01]  /*d690*/  IMAD.WIDE.U32 R154, R141, -0x2daee0ad, RZ ;  /* 0xd2511f538d9a7825 */ /* 0x000fe200078e00ff */
[----:B------:R-:W-:Y:S01]  /*d6a0*/  LOP3.LUT R141, R153, UR33, R162, 0x96, !PT ;  /* 0x00000021998d7c12 */ /* 0x000fe2000f8e96a2 */
[----:B------:R3:W-:Y:S02]  /*d6b0*/  STG.E.U16 [R182.64+0x32], R3 ;  /* 0x00003203b6007986 */ /* 0x0007e4000c101514 */
[----:B------:R-:W-:Y:S02]  /*d6c0*/  IMAD.MOV.U32 R187, RZ, RZ, R161 ;  /* 0x000000ffffbb7224 */ /* 0x000fe400078e00a1 */
[----:B------:R-:W-:Y:S01]  /*d6d0*/  IMAD.WIDE.U32 R162, R141, -0x326172a9, RZ ;  /* 0xcd9e8d578da27825 */ /* 0x000fe200078e00ff */
[----:B-1----:R-:W1:Y:S01]  /*d6e0*/  MUFU.EX2 R138, R178 ;  /* 0x000000b2008a7308 */ /* 0x002e620000000800 */
[----:B--2---:R-:W-:Y:S03]  /*d6f0*/  LOP3.LUT R137, R155, UR31, R152, 0x96, !PT ;  /* 0x0000001f9b897c12 */ /* 0x004fe6000f8e9698 */
[----:B------:R-:W-:Y:S01]  /*d700*/  LOP3.LUT R141, R163, UR32, R186, 0x96, !PT ;  /* 0x00000020a38d7c12 */ /* 0x000fe2000f8e96ba */
[----:B------:R-:W-:Y:S02]  /*d710*/  IMAD.MOV.U32 R186, RZ, RZ, R160 ;  /* 0x000000ffffba7224 */ /* 0x000fe400078e00a0 */
[----:B------:R-:W-:Y:S04]  /*d720*/  IMAD.WIDE.U32 R152, R137, -0x326172a9, RZ ;  /* 0xcd9e8d5789987825 */ /* 0x000fe800078e00ff */
[----:B------:R-:W-:Y:S01]  /*d730*/  IMAD.MOV.U32 R160, RZ, RZ, R149 ;  /* 0x000000ffffa07224 */ /* 0x000fe200078e0095 */
[----:B------:R-:W-:Y:S01]  /*d740*/  LOP3.LUT R162, R153, UR30, R162, 0x96, !PT ;  /* 0x0000001e99a27c12 */ /* 0x000fe2000f8e96a2 */
[----:B------:R-:W-:Y:S04]  /*d750*/  IMAD.WIDE.U32 R148, R141, -0x2daee0ad, RZ ;  /* 0xd2511f538d947825 */ /* 0x000fe800078e00ff */
[----:B------:R-:W-:Y:S01]  /*d760*/  IMAD.WIDE.U32 R162, R162, -0x2daee0ad, RZ ;  /* 0xd2511f53a2a27825 */ /* 0x000fe200078e00ff */
[----:B------:R-:W-:Y:S04]  /*d770*/  LOP3.LUT R154, R149, UR26, R154, 0x96, !PT ;  /* 0x0000001a959a7c12 */ /* 0x000fe8000f8e969a */
[----:B---3--:R-:W-:Y:S01]  /*d780*/  LOP3.LUT R136, R163, UR9, R148, 0x96, !PT ;  /* 0x00000009a3887c12 */ /* 0x008fe2000f8e9694 */
[--C-:B-1----:R-:W-:Y:S01]  /*d790*/  FADD.FTZ R148, R138, R139.reuse ;  /* 0x0000008b8a947221 */ /* 0x102fe20000010000 */
[C---:B------:R-:W-:Y:S01]  /*d7a0*/  F2FP.BF16.PACK_AB R138, R171.reuse, R138 ;  /* 0x0000008aab8a723e */ /* 0x040fe200000010ff */
[----:B------:R-:W-:Y:S01]  /*d7b0*/  IMAD.WIDE.U32 R154, R154, -0x326172a9, RZ ;  /* 0xcd9e8d579a9a7825 */ /* 0x000fe200078e00ff */
[C---:B------:R-:W-:Y:S03]  /*d7c0*/  PRMT R139, R150.reuse, 0x7632, R139 ;  /* 0x00007632968b7816 */ /* 0x040fe6000000008b */
[----:B------:R-:W-:Y:S01]  /*d7d0*/  FADD.FTZ R137, R171, R148 ;  /* 0x00000094ab897221 */ /* 0x000fe20000010000 */
[----:B------:R-:W-:Y:S01]  /*d7e0*/  PRMT R148, R150, 0x5410, R139 ;  /* 0x0000541096947816 */ /* 0x000fe2000000008b */
[----:B------:R-:W-:Y:S01]  /*d7f0*/  IMAD.WIDE.U32 R170, R136, -0x326172a9, RZ ;  /* 0xcd9e8d5788aa7825 */ /* 0x000fe200078e00ff */
[----:B------:R-:W-:Y:S01]  /*d800*/  @!P0 PRMT R150, R234, 0x5410, RZ ;  /* 0x00005410ea968816 */ /* 0x000fe200000000ff */
[----:B------:R-:W-:Y:S01]  /*d810*/  @!P1 HFMA2.BF16_V2 R231, -RZ.H0_H0, RZ.H0_H0, -R139.H0_H0 ;  /* 0x200000ffffe79231 */ /* 0x000fe2000034098b */
[----:B------:R-:W-:Y:S01]  /*d820*/  LOP3.LUT R141, R155, UR24, R152, 0x96, !PT ;  /* 0x000000189b8d7c12 */ /* 0x000fe2000f8e9698 */
[----:B------:R-:W-:Y:S01]  /*d830*/  FADD.FTZ R152, R180, R143 ;  /* 0x0000008fb4987221 */ /* 0x000fe20000010000 */
[----:B------:R-:W-:Y:S01]  /*d840*/  LOP3.LUT R147, R171, UR14, R154, 0x96, !PT ;  /* 0x0000000eab937c12 */ /* 0x000fe2000f8e969a */
[----:B------:R1:W-:Y:S01]  /*d850*/  STG.E.U16 [R184.64+0x30], R150 ;  /* 0x00003096b8007986 */ /* 0x0003e2000c101514 */
[----:B------:R-:W-:Y:S01]  /*d860*/  @!P1 PRMT R139, R231, 0x5410, RZ ;  /* 0x00005410e78b9816 */ /* 0x000fe200000000ff */
[----:B------:R-:W-:Y:S01]  /*d870*/  FADD.FTZ R149, R179, R152 ;  /* 0x00000098b3957221 */ /* 0x000fe20000010000 */
[----:B------:R-:W-:Y:S01]  /*d880*/  LOP3.LUT R3, R147, 0xff, RZ, 0xc0, !PT ;  /* 0x000000ff93037812 */ /* 0x000fe200078ec0ff */
[----:B------:R-:W-:Y:S01]  /*d890*/  FADD.FTZ R152, R156, R137 ;  /* 0x000000899c987221 */ /* 0x000fe20000010000 */
[----:B------:R-:W-:Y:S01]  /*d8a0*/  F2FP.BF16.PACK_AB R136, R179, R180 ;  /* 0x000000b4b388723e */ /* 0x000fe200000010ff */
[----:B------:R2:W-:Y:S01]  /*d8b0*/  STG.E.U16 [R184.64+0x32], R139 ;  /* 0x0000328bb8007986 */ /* 0x0005e2000c101514 */
[C---:B------:R-:W-:Y:S01]  /*d8c0*/  ISETP.GE.U32.AND P0, PT, R252.reuse, R3, PT ;  /* 0x00000003fc00720c */ /* 0x040fe20003f06070 */
[C---:B------:R-:W-:Y:S01]  /*d8d0*/  FADD.FTZ R143, R177.reuse, R152 ;  /* 0x00000098b18f7221 */ /* 0x040fe20000010000 */
[--C-:B------:R-:W-:Y:S02]  /*d8e0*/  SHF.R.U32.HI R3, RZ, 0x10, R147.reuse ;  /* 0x00000010ff037819 */ /* 0x100fe40000011693 */
[----:B------:R-:W-:Y:S02]  /*d8f0*/  F2FP.BF16.PACK_AB R156, R177, R156 ;  /* 0x0000009cb19c723e */ /* 0x000fe400000010ff */
[----:B------:R-:W-:Y:S02]  /*d900*/  LOP3.LUT R3, R3, 0xff, RZ, 0xc0, !PT ;  /* 0x000000ff03037812 */ /* 0x000fe400078ec0ff */
[----:B------:R-:W-:Y:S02]  /*d910*/  F2FP.BF16.PACK_AB R180, R169, R176 ;  /* 0x000000b0a9b4723e */ /* 0x000fe400000010ff */
[----:B------:R-:W-:Y:S02]  /*d920*/  ISETP.GE.U32.AND P6, PT, R252, R3, PT ;  /* 0x00000003fc00720c */ /* 0x000fe40003fc6070 */
[----:B------:R-:W-:Y:S01]  /*d930*/  LOP3.LUT R3, R147, 0xffff, RZ, 0xc0, !PT ;  /* 0x0000ffff93037812 */ /* 0x000fe200078ec0ff */
[----:B------:R-:W-:Y:S01]  /*d940*/  @!P0 HFMA2.BF16_V2 R230, -RZ.H0_H0, RZ.H0_H0, -R142.H0_H0 ;  /* 0x200000ffffe68231 */ /* 0x000fe2000034098e */
[----:B------:R-:W-:Y:S02]  /*d950*/  SHF.R.U32.HI R147, RZ, 0x18, R147 ;  /* 0x00000018ff937819 */ /* 0x000fe40000011693 */
[--C-:B------:R-:W-:Y:S02]  /*d960*/  SHF.R.U32.HI R137, RZ, 0x8, R3.reuse ;  /* 0x00000008ff897819 */ /* 0x100fe40000011603 */
[----:B------:R-:W-:Y:S02]  /*d970*/  PRMT R3, R142, 0x7632, R3 ;  /* 0x000076328e037816 */ /* 0x000fe40000000003 */
[----:B------:R-:W-:Y:S01]  /*d980*/  LOP3.LUT R137, R137, 0xffff, RZ, 0xc0, !PT ;  /* 0x0000ffff89897812 */ /* 0x000fe200078ec0ff */
[----:B-1----:R-:W-:Y:S01]  /*d990*/  FADD.FTZ R150, R176, R149 ;  /* 0x00000095b0967221 */ /* 0x002fe20000010000 */
[----:B------:R-:W-:Y:S01]  /*d9a0*/  PRMT R152, R142, 0x5410, R3 ;  /* 0x000054108e987816 */ /* 0x000fe20000000003 */
[----:B------:R-:W-:Y:S01]  /*d9b0*/  @!P6 HFMA2.BF16_V2 R225, -RZ.H0_H0, RZ.H0_H0, -R140.H0_H0 ;  /* 0x200000ffffe1e231 */ /* 0x000fe2000034098c */
[----:B------:R-:W-:Y:S01]  /*d9c0*/  @!P0 PRMT R142, R230, 0x5410, RZ ;  /* 0x00005410e68e8816 */ /* 0x000fe200000000ff */
[----:B------:R-:W-:Y:S01]  /*d9d0*/  FADD.FTZ R163, R169, R150 ;  /* 0x00000096a9a37221 */ /* 0x000fe20000010000 */
[----:B------:R-:W-:Y:S01]  /*d9e0*/  ISETP.GE.U32.AND P2, PT, R252, R137, PT ;  /* 0x00000089fc00720c */ /* 0x000fe20003f46070 */
[----:B------:R-:W-:Y:S01]  /*d9f0*/  IMAD.MOV.U32 R150, RZ, RZ, R158 ;  /* 0x000000ffff967224 */ /* 0x000fe200078e009e */
[----:B------:R-:W-:Y:S01]  /*da00*/  LOP3.LUT R137, R170, 0xff, RZ, 0xc0, !PT ;  /* 0x000000ffaa897812 */ /* 0x000fe200078ec0ff */
[----:B------:R1:W-:Y:S01]  /*da10*/  STG.E.U16 [R182.64+0x40], R142 ;  /* 0x0000408eb6007986 */ /* 0x0003e2000c101514 */
[----:B--2---:R-:W-:Y:S02]  /*da20*/  PRMT R139, R140, 0x7632, R139 ;  /* 0x000076328c8b7816 */ /* 0x004fe4000000008b */
[----:B------:R-:W-:Y:S02]  /*da30*/  ISETP.GE.U32.AND P5, PT, R252, R137, PT ;  /* 0x00000089fc00720c */ /* 0x000fe40003fa6070 */
[----:B------:R-:W-:Y:S02]  /*da40*/  LOP3.LUT R137, R170, 0xffff, RZ, 0xc0, !PT ;  /* 0x0000ffffaa897812 */ /* 0x000fe400078ec0ff */
[----:B------:R-:W-:Y:S02]  /*da50*/  PRMT R159, R140, 0x5410, R139 ;  /* 0x000054108c9f7816 */ /* 0x000fe4000000008b */
[----:B------:R-:W-:Y:S01]  /*da60*/  SHF.R.U32.HI R137, RZ, 0x8, R137 ;  /* 0x00000008ff897819 */ /* 0x000fe20000011689 */
[----:B------:R-:W-:Y:S01]  /*da70*/  @!P2 HFMA2.BF16_V2 R229, -RZ.H0_H0, RZ.H0_H0, -R3.H0_H0 ;  /* 0x200000ffffe5a231 */ /* 0x000fe20000340903 */
[----:B------:R-:W-:Y:S02]  /*da80*/  @!P6 PRMT R140, R225, 0x5410, RZ ;  /* 0x00005410e18ce816 */ /* 0x000fe400000000ff */
[C---:B------:R-:W-:Y:S02]  /*da90*/  ISETP.GE.U32.AND P6, PT, R252.reuse, R147, PT ;  /* 0x00000093fc00720c */ /* 0x040fe40003fc6070 */
[----:B------:R-:W-:Y:S01]  /*daa0*/  @!P2 PRMT R3, R229, 0x5410, RZ ;  /* 0x00005410e503a816 */ /* 0x000fe200000000ff */
[----:B------:R-:W-:Y:S01]  /*dab0*/  @!P5 HFMA2.BF16_V2 R228, -RZ.H0_H0, RZ.H0_H0, -R138.H0_H0 ;  /* 0x200000ffffe4d231 */ /* 0x000fe2000034098a */
[----:B------:R-:W-:Y:S02]  /*dac0*/  LOP3.LUT R137, R137, 0xffff, RZ, 0xc0, !PT ;  /* 0x0000ffff89897812 */ /* 0x000fe400078ec0ff */
[----:B------:R-:W-:Y:S01]  /*dad0*/  F2FP.BF16.PACK_AB R177, R167, R168 ;  /* 0x000000a8a7b1723e */ /* 0x000fe200000010ff */
[----:B------:R2:W-:Y:S01]  /*dae0*/  STG.E.U16 [R182.64+0x42], R3 ;  /* 0x00004203b6007986 */ /* 0x0005e2000c101514 */
[----:B------:R-:W-:Y:S02]  /*daf0*/  ISETP.GE.U32.AND P0, PT, R252, R137, PT ;  /* 0x00000089fc00720c */ /* 0x000fe40003f06070 */
[----:B------:R-:W-:Y:S01]  /*db00*/  PRMT R137, R138, 0x7632, R137 ;  /* 0x000076328a897816 */ /* 0x000fe20000000089 */
[----:B------:R-:W-:Y:S01]  /*db10*/  STG.E.U16 [R184.64+0x40], R140 ;  /* 0x0000408cb8007986 */ /* 0x000fe2000c101514 */
[----:B------:R-:W-:Y:S01]  /*db20*/  SHF.R.U32.HI R149, RZ, 0x10, R170 ;  /* 0x00000010ff957819 */ /* 0x000fe200000116aa */
[----:B------:R-:W-:Y:S01]  /*db30*/  @!P6 HFMA2.BF16_V2 R219, -RZ.H0_H0, RZ.H0_H0, -R139.H0_H0 ;  /* 0x200000ffffdbe231 */ /* 0x000fe2000034098b */
[----:B-1----:R-:W-:Y:S01]  /*db40*/  FADD.FTZ R142, R168, R143 ;  /* 0x0000008fa88e7221 */ /* 0x002fe20000010000 */
[C---:B------:R-:W-:Y:S01]  /*db50*/  LOP3.LUT P2, RZ, R160.reuse, 0x8, RZ, 0xc0, !PT ;  /* 0x00000008a0ff7812 */ /* 0x040fe2000784c0ff */
[----:B------:R-:W-:Y:S01]  /*db60*/  IMAD.WIDE.U32 R168, R141, -0x2daee0ad, RZ ;  /* 0xd2511f538da87825 */ /* 0x000fe200078e00ff */
[----:B------:R-:W-:Y:S02]  /*db70*/  LOP3.LUT R149, R149, 0xff, RZ, 0xc0, !PT ;  /* 0x000000ff95957812 */ /* 0x000fe400078ec0ff */
[----:B------:R-:W-:Y:S01]  /*db80*/  @!P6 PRMT R139, R219, 0x5410, RZ ;  /* 0x00005410db8be816 */ /* 0x000fe200000000ff */
[----:B------:R-:W-:Y:S01]  /*db90*/  FADD.FTZ R142, R167, R142 ;  /* 0x0000008ea78e7221 */ /* 0x000fe20000010000 */
[----:B------:R-:W-:Y:S01]  /*dba0*/  LOP3.LUT R167, R169, UR5, R162, 0x96, !PT ;  /* 0x00000005a9a77c12 */ /* 0x000fe2000f8e96a2 */
[----:B------:R-:W-:Y:S01]  /*dbb0*/  @!P0 HFMA2.BF16_V2 R224, -RZ.H0_H0, RZ.H0_H0, -R137.H0_H0 ;  /* 0x200000ffffe08231 */ /* 0x000fe20000340989 */
[----:B------:R-:W-:Y:S01]  /*dbc0*/  LOP3.LUT P1, RZ, R160, 0x4, RZ, 0xc0, !PT ;  /* 0x00000004a0ff7812 */ /* 0x000fe2000782c0ff */
[----:B------:R1:W-:Y:S01]  /*dbd0*/  STG.E.U16 [R184.64+0x42], R139 ;  /* 0x0000428bb8007986 */ /* 0x0003e2000c101514 */
[C---:B------:R-:W-:Y:S02]  /*dbe0*/  LOP3.LUT R141, R167.reuse, 0xff, RZ, 0xc0, !PT ;  /* 0x000000ffa78d7812 */ /* 0x040fe400078ec0ff */
[----:B------:R-:W-:Y:S01]  /*dbf0*/  PRMT R160, R138, 0x5410, R137 ;  /* 0x000054108aa07816 */ /* 0x000fe20000000089 */
[----:B------:R-:W-:Y:S01]  /*dc00*/  STL [R1+0x38], R142 ;  /* 0x0000388e01007387 */ /* 0x000fe20000100800 */
[----:B------:R-:W-:Y:S02]  /*dc10*/  ISETP.GE.U32.AND P6, PT, R252, R141, PT ;  /* 0x0000008dfc00720c */ /* 0x000fe40003fc6070 */
[----:B------:R-:W-:Y:S02]  /*dc20*/  @!P0 PRMT R137, R224, 0x5410, RZ ;  /* 0x00005410e0898816 */ /* 0x000fe400000000ff */
[----:B------:R-:W-:Y:S02]  /*dc30*/  ISETP.GE.U32.AND P0, PT, R252, R149, PT ;  /* 0x00000095fc00720c */ /* 0x000fe40003f06070 */
[----:B------:R-:W-:Y:S01]  /*dc40*/  LOP3.LUT R141, R167, 0xffff, RZ, 0xc0, !PT ;  /* 0x0000ffffa78d7812 */ /* 0x000fe200078ec0ff */
[----:B------:R3:W-:Y:S01]  /*dc50*/  STG.E.U16 [R182.64+0x52], R137 ;  /* 0x00005289b6007986 */ /* 0x0007e2000c101514 */
[----:B------:R-:W-:Y:S02]  /*dc60*/  @!P5 PRMT R138, R228, 0x5410, RZ ;  /* 0x00005410e48ad816 */ /* 0x000fe400000000ff */
[----:B------:R-:W-:Y:S02]  /*dc70*/  SHF.R.U32.HI R141, RZ, 0x8, R141 ;  /* 0x00000008ff8d7819 */ /* 0x000fe4000001168d */
[C---:B--2---:R-:W-:Y:S01]  /*dc80*/  PRMT R3, R156.reuse, 0x7632, R3 ;  /* 0x000076329c037816 */ /* 0x044fe20000000003 */
[----:B------:R-:W-:Y:S01]  /*dc90*/  @!P6 HFMA2.BF16_V2 R223, -RZ.H0_H0, RZ.H0_H0, -R156.H0_H0 ;  /* 0x200000ffffdfe231 */ /* 0x000fe2000034099c */
[----:B------:R-:W-:Y:S01]  /*dca0*/  LOP3.LUT R141, R141, 0xffff, RZ, 0xc0, !PT ;  /* 0x0000ffff8d8d7812 */ /* 0x000fe200078ec0ff */
[----:B------:R2:W-:Y:S01]  /*dcb0*/  STG.E.U16 [R182.64+0x50], R138 ;  /* 0x0000508ab6007986 */ /* 0x0005e2000c101514 */
[----:B------:R-:W-:Y:S01]  /*dcc0*/  PRMT R164, R156, 0x5410, R3 ;  /* 0x000054109ca47816 */ /* 0x000fe20000000003 */
[----:B------:R-:W-:Y:S01]  /*dcd0*/  @!P0 HFMA2.BF16_V2 R222, -RZ.H0_H0, RZ.H0_H0, -R136.H0_H0 ;  /* 0x200000ffffde8231 */ /* 0x000fe20000340988 */
[----:B------:R-:W-:Y:S02]  /*dce0*/  @!P6 PRMT R156, R223, 0x5410, RZ ;  /* 0x00005410df9ce816 */ /* 0x000fe400000000ff */
[----:B------:R-:W-:Y:S02]  /*dcf0*/  ISETP.GE.U32.AND P6, PT, R252, R141, PT ;  /* 0x0000008dfc00720c */ /* 0x000fe40003fc6070 */
[----:B------:R-:W-:Y:S02]  /*dd00*/  PRMT R157, R136, 0x7632, R157 ;  /* 0x00007632889d7816 */ /* 0x000fe4000000009d */
[----:B-1----:R-:W-:Y:S02]  /*dd10*/  LOP3.LUT R139, R168, 0xff, RZ, 0xc0, !PT ;  /* 0x000000ffa88b7812 */ /* 0x002fe400078ec0ff */
[----:B------:R-:W-:Y:S02]  /*dd20*/  PRMT R158, R136, 0x5410, R157 ;  /* 0x00005410889e7816 */ /* 0x000fe4000000009d */
[----:B------:R-:W-:Y:S02]  /*dd30*/  @!P0 PRMT R136, R222, 0x5410, RZ ;  /* 0x00005410de888816 */ /* 0x000fe400000000ff */
[----:B------:R-:W-:Y:S02]  /*dd40*/  SHF.R.U32.HI R140, RZ, 0x18, R186 ;  /* 0x00000018ff8c7819 */ /* 0x000fe400000116ba */
[----:B------:R-:W-:Y:S01]  /*dd50*/  SHF.R.U32.HI R143, RZ, 0x18, R170 ;  /* 0x00000018ff8f7819 */ /* 0x000fe200000116aa */
[----:B------:R1:W-:Y:S01]  /*dd60*/  STG.E.U16 [R184.64+0x50], R136 ;  /* 0x00005088b8007986 */ /* 0x0003e2000c101514 */
[----:B------:R-:W-:Y:S01]  /*dd70*/  @!P6 HFMA2.BF16_V2 R221, -RZ.H0_H0, RZ.H0_H0, -R3.H0_H0 ;  /* 0x200000ffffdde231 */ /* 0x000fe20000340903 */
[----:B------:R-:W-:Y:S02]  /*dd80*/  SHF.R.U32.HI R141, RZ, 0x18, R172 ;  /* 0x00000018ff8d7819 */ /* 0x000fe400000116ac */
[C---:B------:R-:W-:Y:S02]  /*dd90*/  ISETP.GE.U32.AND P5, PT, R252.reuse, R143, PT ;  /* 0x0000008ffc00720c */ /* 0x040fe40003fa6070 */
[----:B------:R-:W-:Y:S02]  /*dda0*/  @!P6 PRMT R3, R221, 0x5410, RZ ;  /* 0x00005410dd03e816 */ /* 0x000fe400000000ff */
[----:B------:R-:W-:Y:S02]  /*ddb0*/  ISETP.GE.U32.AND P6, PT, R252, R139, PT ;  /* 0x0000008bfc00720c */ /* 0x000fe40003fc6070 */
[----:B------:R-:W-:Y:S02]  /*ddc0*/  LOP3.LUT R139, R187, UR14, R150, 0x96, !PT ;  /* 0x0000000ebb8b7c12 */ /* 0x000fe4000f8e9696 */
[----:B------:R-:W-:Y:S02]  /*ddd0*/  LOP3.LUT R150, R172, 0xff, RZ, 0xc0, !PT ;  /* 0x000000ffac967812 */ /* 0x000fe400078ec0ff */
[C---:B---3--:R-:W-:Y:S02]  /*dde0*/  LOP3.LUT R137, R139.reuse, 0xffff, RZ, 0xc0, !PT ;  /* 0x0000ffff8b897812 */ /* 0x048fe400078ec0ff */
[----:B--2---:R-:W-:Y:S01]  /*ddf0*/  LOP3.LUT R138, R139, 0xff, RZ, 0xc0, !PT ;  /* 0x000000ff8b8a7812 */ /* 0x004fe200078ec0ff */
[----:B------:R-:W-:Y:S01]  /*de00*/  @!P5 HFMA2.BF16_V2 R217, -RZ.H0_H0, RZ.H0_H0, -R157.H0_H0 ;  /* 0x200000ffffd9d231 */ /* 0x000fe2000034099d */
[----:B------:R-:W-:Y:S02]  /*de10*/  SHF.R.U32.HI R137, RZ, 0x8, R137 ;  /* 0x00000008ff897819 */ /* 0x000fe40000011689 */
[----:B------:R-:W-:Y:S01]  /*de20*/  LOP3.LUT R154, R171, UR14, R154, 0x96, !PT ;  /* 0x0000000eab9a7c12 */ /* 0x000fe2000f8e969a */
[----:B------:R-:W-:Y:S01]  /*de30*/  @!P6 HFMA2.BF16_V2 R218, -RZ.H0_H0, RZ.H0_H0, -R177.H0_H0 ;  /* 0x200000ffffdae231 */ /* 0x000fe200003409b1 */
[----:B------:R-:W-:Y:S02]  /*de40*/  PRMT R137, R138, 0x5410, R137 ;  /* 0x000054108a897816 */ /* 0x000fe40000000089 */
[--C-:B------:R-:W-:Y:S02]  /*de50*/  SHF.R.U32.HI R138, RZ, 0x10, R139.reuse ;  /* 0x00000010ff8a7819 */ /* 0x100fe4000001168b */
[----:B------:R-:W-:Y:S01]  /*de60*/  SHF.R.U32.HI R139, RZ, 0x18, R139 ;  /* 0x00000018ff8b7819 */ /* 0x000fe2000001168b */
[--C-:B------:R-:W-:Y:S01]  /*de70*/  HSET2.LE.AND R137, R137, R181.reuse, PT ;  /* 0x000000b589897233 */ /* 0x100fe20003803000 */
[----:B------:R-:W-:Y:S02]  /*de80*/  LOP3.LUT R138, R138, 0xff, RZ, 0xc0, !PT ;  /* 0x000000ff8a8a7812 */ /* 0x000fe400078ec0ff */
[----:B------:R-:W-:Y:S02]  /*de90*/  @!P5 PRMT R157, R217, 0x5410, RZ ;  /* 0x00005410d99dd816 */ /* 0x000fe400000000ff */
[----:B-1----:R-:W-:Y:S02]  /*dea0*/  PRMT R136, R138, 0x5410, R139 ;  /* 0x000054108a887816 */ /* 0x002fe4000000008b */
[C---:B------:R-:W-:Y:S01]  /*deb0*/  LOP3.LUT R139, R186.reuse, 0xffff, RZ, 0xc0, !PT ;  /* 0x0000ffffba8b7812 */ /* 0x040fe200078ec0ff */
[----:B------:R-:W-:Y:S01]  /*dec0*/  STG.E.U16 [R184.64+0x52], R157 ;  /* 0x0000529db8007986 */ /* 0x000fe2000c101514 */
[----:B------:R-:W-:Y:S01]  /*ded0*/  LOP3.LUT R138, R186, 0xff, RZ, 0xc0, !PT ;  /* 0x000000ffba8a7812 */ /* 0x000fe200078ec0ff */
[--C-:B------:R-:W-:Y:S01]  /*dee0*/  HSET2.LE.AND R136, R136, R181.reuse, PT ;  /* 0x000000b588887233 */ /* 0x100fe20003803000 */
[----:B------:R-:W-:Y:S01]  /*def0*/  SHF.R.U32.HI R139, RZ, 0x8, R139 ;  /* 0x00000008ff8b7819 */ /* 0x000fe2000001168b */
[----:B------:R1:W-:Y:S01]  /*df00*/  STG.E.U16 [R182.64+0x62], R3 ;  /* 0x00006203b6007986 */ /* 0x0003e2000c101514 */
[----:B------:R-:W-:Y:S02]  /*df10*/  LOP3.LUT R132, R137, R132, RZ, 0xc0, !PT ;  /* 0x0000008489847212 */ /* 0x000fe400078ec0ff */
[----:B------:R-:W-:Y:S01]  /*df20*/  PRMT R138, R138, 0x5410, R139 ;  /* 0x000054108a8a7816 */ /* 0x000fe2000000008b */
[----:B------:R-:W-:Y:S01]  /*df30*/  STG.E.U16 [R182.64+0x60], R156 ;  /* 0x0000609cb6007986 */ /* 0x000fe2000c101514 */
[----:B------:R-:W-:Y:S02]  /*df40*/  SHF.R.U32.HI R139, RZ, 0x10, R186 ;  /* 0x00000010ff8b7819 */ /* 0x000fe400000116ba */
[----:B------:R-:W-:Y:S01]  /*df50*/  LOP3.LUT R133, R136, R133, RZ, 0xc0, !PT ;  /* 0x0000008588857212 */ /* 0x000fe200078ec0ff */
[--C-:B------:R-:W-:Y:S01]  /*df60*/  HSET2.LE.AND R137, R138, R181.reuse, PT ;  /* 0x000000b58a897233 */ /* 0x100fe20003803000 */
[----:B------:R-:W-:Y:S02]  /*df70*/  LOP3.LUT R139, R139, 0xff, RZ, 0xc0, !PT ;  /* 0x000000ff8b8b7812 */ /* 0x000fe400078ec0ff */
[----:B------:R-:W-:Y:S02]  /*df80*/  LOP3.LUT R162, R169, UR5, R162, 0x96, !PT ;  /* 0x00000005a9a27c12 */ /* 0x000fe4000f8e96a2 */
[----:B------:R-:W-:Y:S02]  /*df90*/  PRMT R140, R139, 0x5410, R140 ;  /* 0x000054108b8c7816 */ /* 0x000fe4000000008c */
[----:B------:R-:W-:Y:S02]  /*dfa0*/  LOP3.LUT R134, R137, R134, RZ, 0xc0, !PT ;  /* 0x0000008689867212 */ /* 0x000fe400078ec0ff */
[----:B------:R-:W2:Y:S01]  /*dfb0*/  LDSM.16.MT88.4 R136, [R208+0x10000] ;  /* 0x01000000d088783b */ /* 0x000ea20000004200 */
[----:B------:R-:W-:Y:S01]  /*dfc0*/  HSET2.LE.AND R140, R140, R181, PT ;  /* 0x000000b58c8c7233 */ /* 0x000fe20003803000 */
[----:B------:R-:W-:Y:S02]  /*dfd0*/  LOP3.LUT R149, R174, 0xff, RZ, 0xc0, !PT ;  /* 0x000000ffae957812 */ /* 0x000fe400078ec0ff */
[----:B------:R-:W-:Y:S02]  /*dfe0*/  SHF.R.U32.HI R147, RZ, 0x10, R174 ;  /* 0x00000010ff937819 */ /* 0x000fe400000116ae */
[----:B------:R-:W-:Y:S02]  /*dff0*/  LOP3.LUT R135, R140, R135, RZ, 0xc0, !PT ;  /* 0x000000878c877212 */ /* 0x000fe400078ec0ff */
[----:B------:R-:W-:Y:S02]  /*e000*/  LOP3.LUT R140, R174, 0xffff, RZ, 0xc0, !PT ;  /* 0x0000ffffae8c7812 */ /* 0x000fe400078ec0ff */
[----:B------:R-:W-:Y:S01]  /*e010*/  LOP3.LUT R147, R147, 0xff, RZ, 0xc0, !PT ;  /* 0x000000ff93937812 */ /* 0x000fe200078ec0ff */
[----:B-1----:R-:W-:Y:S01]  /*e020*/  IMAD.MOV.U32 R3, RZ, RZ, R2 ;  /* 0x000000ffff037224 */ /* 0x002fe200078e0002 */
[----:B------:R-:W-:Y:S02]  /*e030*/  SHF.R.U32.HI R140, RZ, 0x8, R140 ;  /* 0x00000008ff8c7819 */ /* 0x000fe4000001168c */
[----:B------:R-:W-:Y:S02]  /*e040*/  SHF.R.U32.HI R174, RZ, 0x18, R174 ;  /* 0x00000018ffae7819 */ /* 0x000fe400000116ae */
[----:B------:R-:W-:Y:S02]  /*e050*/  PRMT R149, R149, 0x5410, R140 ;  /* 0x0000541095957816 */ /* 0x000fe4000000008c */
[----:B------:R-:W-:Y:S02]  /*e060*/  LOP3.LUT R140, R172, 0xffff, RZ, 0xc0, !PT ;  /* 0x0000ffffac8c7812 */ /* 0x000fe400078ec0ff */
[----:B------:R-:W-:Y:S02]  /*e070*/  PRMT R174, R147, 0x5410, R174 ;  /* 0x0000541093ae7816 */ /* 0x000fe400000000ae */
[----:B------:R-:W-:Y:S02]  /*e080*/  SHF.R.U32.HI R153, RZ, 0x10, R154 ;  /* 0x00000010ff997819 */ /* 0x000fe4000001169a */
[----:B------:R-:W-:Y:S02]  /*e090*/  SHF.R.U32.HI R161, RZ, 0x10, R167 ;  /* 0x00000010ffa17819 */ /* 0x000fe400000116a7 */
[----:B------:R-:W-:Y:S02]  /*e0a0*/  LOP3.LUT R153, R153, 0xff, RZ, 0xc0, !PT ;  /* 0x000000ff99997812 */ /* 0x000fe400078ec0ff */
[----:B------:R-:W-:Y:S02]  /*e0b0*/  LOP3.LUT R161, R161, 0xff, RZ, 0xc0, !PT ;  /* 0x000000ffa1a17812 */ /* 0x000fe400078ec0ff */
[----:B------:R-:W-:Y:S02]  /*e0c0*/  PRMT R178, R177, 0x7632, R178 ;  /* 0x00007632b1b27816 */ /* 0x000fe400000000b2 */
[----:B------:R-:W-:Y:S02]  /*e0d0*/  F2FP.BF16.PACK_AB R176, R165, R166 ;  /* 0x000000a6a5b0723e */ /* 0x000fe400000010ff */
[----:B------:R-:W-:Y:S02]  /*e0e0*/  PRMT R179, R180, 0x7632, R179 ;  /* 0x00007632b4b37816 */ /* 0x000fe400000000b3 */
[----:B------:R-:W-:Y:S01]  /*e0f0*/  SHF.R.U32.HI R167, RZ, 0x18, R167 ;  /* 0x00000018ffa77819 */ /* 0x000fe200000116a7 */
[C---:B--2---:R-:W-:Y:S03]  /*e100*/  HMMA.16816.F32.BF16 R4, R132.reuse, R136, R4 ;  /* 0x000000888404723c */ /* 0x044fe60000041804 */
[----:B------:R-:W-:Y:S05]  /*e110*/  ISETP.GE.U32.AND P0, PT, R252, R167, PT ;  /* 0x000000a7fc00720c */ /* 0x000fea0003f06070 */
[C---:B------:R-:W-:Y:S01]  /*e120*/  HMMA.16816.F32.BF16 R8, R132.reuse, R138, R8 ;  /* 0x0000008a8408723c */ /* 0x040fe20000041808 */
[----:B------:R-:W1:Y:S07]  /*e130*/  LDSM.16.MT88.4 R136, [R206+0x10000] ;  /* 0x01000000ce88783b */ /* 0x000e6e0000004200 */
[----:B------:R-:W-:Y:S01]  /*e140*/  @!P0 HFMA2.BF16_V2 R215, -RZ.H0_H0, RZ.H0_H0, -R179.H0_H0 ;  /* 0x200000ffffd78231 */ /* 0x000fe200003409b3 */
        /* <DEDUP_REMOVED lines=43> */
[----:B------:R-:W-:Y:S01]  /*e400*/  SHF.R.U32.HI R136, RZ, 0x10, R172 ;  /* 0x00000010ff887819 */ /* 0x000fe200000116ac */
[----:B------:R-:W-:Y:S01]  /*e410*/  HMMA.16816.F32.BF16 R128, R132, R138, R128 ;  /* 0x0000008a8480723c */ /* 0x000fe20000041880 */
[----:B------:R-:W-:Y:S03]  /*e420*/  SHF.R.U32.HI R137, RZ, 0x8, R140 ;  /* 0x00000008ff897819 */ /* 0x000fe6000001168c */
[----:B------:R-:W-:Y:S02]  /*e430*/  LOP3.LUT R140, R136, 0xff, RZ, 0xc0, !PT ;  /* 0x000000ff888c7812 */ /* 0x000fe400078ec0ff */
[----:B------:R-:W-:Y:S01]  /*e440*/  PRMT R150, R150, 0x5410, R137 ;  /* 0x0000541096967816 */ /* 0x000fe20000000089 */
[--C-:B------:R-:W-:Y:S01]  /*e450*/  HSET2.LE.AND R134, R149, R181.reuse, PT ;  /* 0x000000b595867233 */ /* 0x100fe20003803000 */
[----:B------:R-:W1:Y:S01]  /*e460*/  LDSM.16.MT88.4 R136, [R208+0x10800] ;  /* 0x01080000d088783b */ /* 0x000e620000004200 */
[----:B------:R-:W-:Y:S03]  /*e470*/  PRMT R133, R140, 0x5410, R141 ;  /* 0x000054108c857816 */ /* 0x000fe6000000008d */
[--C-:B------:R-:W-:Y:S01]  /*e480*/  HSET2.LE.AND R135, R150, R181.reuse, PT ;  /* 0x000000b596877233 */ /* 0x100fe20003803000 */
[----:B------:R-:W-:Y:S01]  /*e490*/  LOP3.LUT R134, R134, R145, RZ, 0xc0, !PT ;  /* 0x0000009186867212 */ /* 0x000fe200078ec0ff */
[--C-:B------:R-:W-:Y:S02]  /*e4a0*/  HSET2.LE.AND R133, R133, R181.reuse, PT ;  /* 0x000000b585857233 */ /* 0x100fe40003803000 */
[----:B------:R-:W2:Y:S01]  /*e4b0*/  LDSM.16.MT88.4 R140, [R206+0x10800] ;  /* 0x01080000ce8c783b */ /* 0x000ea20000004200 */
[----:B------:R-:W-:Y:S01]  /*e4c0*/  LOP3.LUT R132, R135, R146, RZ, 0xc0, !PT ;  /* 0x0000009287847212 */ /* 0x000fe200078ec0ff */
[--C-:B------:R-:W-:Y:S01]  /*e4d0*/  HSET2.LE.AND R135, R174, R181.reuse, PT ;  /* 0x000000b5ae877233 */ /* 0x100fe20003803000 */
[----:B------:R-:W-:Y:S04]  /*e4e0*/  LOP3.LUT R133, R133, R144, RZ, 0xc0, !PT ;  /* 0x0000009085857212 */ /* 0x000fe800078ec0ff */
[----:B------:R-:W-:Y:S01]  /*e4f0*/  LOP3.LUT R135, R135, R148, RZ, 0xc0, !PT ;  /* 0x0000009487877212 */ /* 0x000fe200078ec0ff */
[----:B------:R-:W3:Y:S08]  /*e500*/  LDSM.16.MT88.4 R144, [R205+0x10800] ;  /* 0x01080000cd90783b */ /* 0x000ef00000004200 */
[----:B------:R-:W-:Y:S08]  /*e510*/  LDSM.16.MT88.4 R148, [R208+0x11000] ;  /* 0x01100000d094783b */ /* 0x000ff00000004200 */
[----:B------:R-:W-:Y:S01]  /*e520*/  LDSM.16.MT88.4 R172, [R205+0x13800] ;  /* 0x01380000cdac783b */ /* 0x000fe20000004200 */
        /* <DEDUP_REMOVED lines=40> */
[C---:B------:R-:W-:Y:S01]  /*e7b0*/  LOP3.LUT R140, R170.reuse, 0xffff, RZ, 0xc0, !PT ;  /* 0x0000ffffaa8c7812 */ /* 0x040fe200078ec0ff */
[C---:B------:R-:W-:Y:S01]  /*e7c0*/  HMMA.16816.F32.BF16 R112, R132.reuse, R142, R112 ;  /* 0x0000008e8470723c */ /* 0x040fe20000041870 */
[--C-:B------:R-:W-:Y:S06]  /*e7d0*/  SHF.R.U32.HI R141, RZ, 0x10, R170.reuse ;  /* 0x00000010ff8d7819 */ /* 0x100fec00000116aa */
[----:B------:R-:W-:Y:S01]  /*e7e0*/  LOP3.LUT R142, R170, 0xff, RZ, 0xc0, !PT ;  /* 0x000000ffaa8e7812 */ /* 0x000fe200078ec0ff */
[C---:B---3--:R-:W-:Y:S01]  /*e7f0*/  HMMA.16816.F32.BF16 R116, R132.reuse, R144, R116 ;  /* 0x000000908474723c */ /* 0x048fe20000041874 */
[----:B------:R-:W-:Y:S06]  /*e800*/  SHF.R.U32.HI R143, RZ, 0x18, R170 ;  /* 0x00000018ff8f7819 */ /* 0x000fec00000116aa */
[C---:B------:R-:W-:Y:S01]  /*e810*/  LOP3.LUT R144, R154.reuse, 0xffff, RZ, 0xc0, !PT ;  /* 0x0000ffff9a907812 */ /* 0x040fe200078ec0ff */
[C---:B------:R-:W-:Y:S01]  /*e820*/  HMMA.16816.F32.BF16 R120, R132.reuse, R146, R120 ;  /* 0x000000928478723c */ /* 0x040fe20000041878 */
[----:B------:R-:W-:Y:S03]  /*e830*/  SHF.R.U32.HI R145, RZ, 0x8, R140 ;  /* 0x00000008ff917819 */ /* 0x000fe6000001168c */
[----:B------:R-:W-:Y:S02]  /*e840*/  SHF.R.U32.HI R144, RZ, 0x8, R144 ;  /* 0x00000008ff907819 */ /* 0x000fe40000011690 */
[----:B------:R-:W-:Y:S02]  /*e850*/  LOP3.LUT R140, R141, 0xff, RZ, 0xc0, !PT ;  /* 0x000000ff8d8c7812 */ /* 0x000fe400078ec0ff */
[----:B------:R-:W-:Y:S01]  /*e860*/  LOP3.LUT R141, R154, 0xff, RZ, 0xc0, !PT ;  /* 0x000000ff9a8d7812 */ /* 0x000fe200078ec0ff */
[C---:B-1----:R-:W-:Y:S03]  /*e870*/  HMMA.16816.F32.BF16 R124, R132.reuse, R136, R124 ;  /* 0x00000088847c723c */ /* 0x042fe6000004187c */
[----:B------:R-:W-:Y:S02]  /*e880*/  PRMT R142, R142, 0x5410, R145 ;  /* 0x000054108e8e7816 */ /* 0x000fe40000000091 */
[----:B------:R-:W-:Y:S02]  /*e890*/  PRMT R141, R141, 0x5410, R144 ;  /* 0x000054108d8d7816 */ /* 0x000fe40000000090 */
[----:B------:R-:W1:Y:S01]  /*e8a0*/  LDSM.16.MT88.4 R144, [R206+0x11000] ;  /* 0x01100000ce90783b */ /* 0x000e620000004200 */
[----:B------:R-:W-:Y:S01]  /*e8b0*/  HMMA.16816.F32.BF16 R128, R132, R138, R128 ;  /* 0x0000008a8480723c */ /* 0x000fe20000041880 */
[----:B------:R-:W-:Y:S03]  /*e8c0*/  SHF.R.U32.HI R154, RZ, 0x18, R154 ;  /* 0x00000018ff9a7819 */ /* 0x000fe6000001169a */
[----:B------:R-:W-:Y:S01]  /*e8d0*/  PRMT R143, R140, 0x5410, R143 ;  /* 0x000054108c8f7816 */ /* 0x000fe2000000008f */
[--C-:B------:R-:W-:Y:S01]  /*e8e0*/  HSET2.LE.AND R141, R141, R181.reuse, PT ;  /* 0x000000b58d8d7233 */ /* 0x100fe20003803000 */
[----:B------:R-:W-:Y:S01]  /*e8f0*/  PRMT R153, R153, 0x5410, R154 ;  /* 0x0000541099997816 */ /* 0x000fe2000000009a */
[--C-:B------:R-:W-:Y:S01]  /*e900*/  HSET2.LE.AND R137, R142, R181.reuse, PT ;  /* 0x000000b58e897233 */ /* 0x100fe20003803000 */
[----:B------:R-:W-:Y:S01]  /*e910*/  LDSM.16.MT88.4 R132, [R204+0x11000] ;  /* 0x01100000cc84783b */ /* 0x000fe20000004200 */
[--C-:B------:R-:W-:Y:S03]  /*e920*/  HSET2.LE.AND R143, R143, R181.reuse, PT ;  /* 0x000000b58f8f7233 */ /* 0x100fe60003803000 */
[--C-:B------:R-:W-:Y:S01]  /*e930*/  HSET2.LE.AND R136, R153, R181.reuse, PT ;  /* 0x000000b599887233 */ /* 0x100fe20003803000 */
[----:B------:R-:W-:Y:S02]  /*e940*/  LOP3.LUT R140, R141, R152, RZ, 0xc0, !PT ;  /* 0x000000988d8c7212 */ /* 0x000fe400078ec0ff */
[----:B------:R-:W-:Y:S01]  /*e950*/  LOP3.LUT R142, R137, R160, RZ, 0xc0, !PT ;  /* 0x000000a0898e7212 */ /* 0x000fe200078ec0ff */
[----:B------:R-:W2:Y:S01]  /*e960*/  LDSM.16.MT88.4 R152, [R205+0x11000] ;  /* 0x01100000cd98783b */ /* 0x000ea20000004200 */
[----:B------:R-:W-:Y:S02]  /*e970*/  LOP3.LUT R141, R136, R159, RZ, 0xc0, !PT ;  /* 0x0000009f888d7212 */ /* 0x000fe400078ec0ff */
[----:B------:R-:W-:Y:S05]  /*e980*/  LOP3.LUT R143, R143, R158, RZ, 0xc0, !PT ;  /* 0x0000009e8f8f7212 */ /* 0x000fea00078ec0ff */
[----:B------:R-:W3:Y:S02]  /*e990*/  LDSM.16.MT88.4 R136, [R208+0x13000] ;  /* 0x01300000d088783b */ /* 0x000ee40000004200 */
[C---:B------:R-:W-:Y:S06]  /*e9a0*/  HMMA.16816.F32.BF16 R4, R140.reuse, R148, R4 ;  /* 0x000000948c04723c */ /* 0x040fec0000041804 */
[----:B------:R-:W-:Y:S02]  /*e9b0*/  LDSM.16.MT88.4 R156, [R205+0x11800] ;  /* 0x01180000cd9c783b */ /* 0x000fe40000004200 */
[C---:B------:R-:W-:Y:S06]  /*e9c0*/  HMMA.16816.F32.BF16 R8, R140.reuse, R150, R8 ;  /* 0x000000968c08723c */ /* 0x040fec0000041808 */
[----:B------:R-:W3:Y:S02]  /*e9d0*/  LDSM.16.MT88.4 R148, [R206+0x13000] ;  /* 0x01300000ce94783b */ /* 0x000ee40000004200 */
        /* <DEDUP_REMOVED lines=27> */
[C---:B------:R-:W-:Y:S07]  /*eb90*/  HMMA.16816.F32.BF16 R84, R140.reuse, R148, R84 ;  /* 0x000000948c54723c */ /* 0x040fee0000041854 */
[----:B------:R-:W-:Y:S01]  /*eba0*/  LOP3.LUT R148, R168, 0xffff, RZ, 0xc0, !PT ;  /* 0x0000ffffa8947812 */ /* 0x000fe200078ec0ff */
[C---:B------:R-:W-:Y:S04]  /*ebb0*/  HMMA.16816.F32.BF16 R88, R140.reuse, R150, R88 ;  /* 0x000000968c58723c */ /* 0x040fe80000041858 */
[----:B------:R-:W-:Y:S04]  /*ebc0*/  SHF.R.U32.HI R148, RZ, 0x8, R148 ;  /* 0x00000008ff947819 */ /* 0x000fe80000011694 */
[C---:B-1----:R-:W-:Y:S07]  /*ebd0*/  HMMA.16816.F32.BF16 R92, R140.reuse, R144, R92 ;  /* 0x000000908c5c723c */ /* 0x042fee000004185c */
[----:B------:R-:W-:Y:S01]  /*ebe0*/  FADD.FTZ R144, R166, R163 ;  /* 0x000000a3a6907221 */ /* 0x000fe20000010000 */
[C---:B------:R-:W-:Y:S01]  /*ebf0*/  HMMA.16816.F32.BF16 R96, R140.reuse, R146, R96 ;  /* 0x000000928c60723c */ /* 0x040fe20000041860 */
[----:B------:R-:W-:Y:S03]  /*ec00*/  PRMT R166, R177, 0x5410, R178 ;  /* 0x00005410b1a67816 */ /* 0x000fe600000000b2 */
[----:B------:R-:W-:Y:S01]  /*ec10*/  FADD.FTZ R149, R165, R144 ;  /* 0x00000090a5957221 */ /* 0x000fe20000010000 */
[----:B------:R-:W-:Y:S01]  /*ec20*/  @!P6 PRMT R177, R218, 0x5410, RZ ;  /* 0x00005410dab1e816 */ /* 0x000fe200000000ff */
[----:B------:R-:W1:Y:S01]  /*ec30*/  LDSM.16.MT88.4 R144, [R204+0x17000] ;  /* 0x01700000cc90783b */ /* 0x000e620000004200 */
[----:B------:R-:W-:Y:S01]  /*ec40*/  ISETP.GE.U32.AND P6, PT, R252, R161, PT ;  /* 0x000000a1fc00720c */ /* 0x000fe20003fc6070 */
[C---:B--2---:R-:W-:Y:S01]  /*ec50*/  HMMA.16816.F32.BF16 R100, R140.reuse, R152, R100 ;  /* 0x000000988c64723c */ /* 0x044fe20000041864 */
[----:B------:R-:W-:Y:S03]  /*ec60*/  PRMT R165, R180, 0x5410, R179 ;  /* 0x00005410b4a57816 */ /* 0x000fe600000000b3 */
[----:B------:R-:W-:Y:S02]  /*ec70*/  @!P0 PRMT R179, R215, 0x5410, RZ ;  /* 0x00005410d7b38816 */ /* 0x000fe400000000ff */
[----:B------:R-:W-:Y:S01]  /*ec80*/  STL [R1+0x78], R149 ;  /* 0x0000789501007387 */ /* 0x000fe20000100800 */
[----:B------:R-:W-:Y:S01]  /*ec90*/  LOP3.LUT R153, R162, 0xffff, RZ, 0xc0, !PT ;  /* 0x0000ffffa2997812 */ /* 0x000fe200078ec0ff */
[C---:B------:R-:W-:Y:S02]  /*eca0*/  HMMA.16816.F32.BF16 R104, R140.reuse, R154, R104 ;  /* 0x0000009a8c68723c */ /* 0x040fe40000041868 */
[----:B------:R-:W-:Y:S02]  /*ecb0*/  STG.E.U16 [R184.64+0x62], R179 ;  /* 0x000062b3b8007986 */ /* 0x000fe4000c101514 */
[----:B------:R-:W-:Y:S01]  /*ecc0*/  SHF.R.U32.HI R153, RZ, 0x8, R153 ;  /* 0x00000008ff997819 */ /* 0x000fe20000011699 */
[----:B------:R-:W-:Y:S03]  /*ecd0*/  @!P6 HFMA2.BF16_V2 R216, -RZ.H0_H0, RZ.H0_H0, -R180.H0_H0 ;  /* 0x200000ffffd8e231 */ /* 0x000fe600003409b4 */
[C---:B------:R-:W-:Y:S04]  /*ece0*/  HMMA.16816.F32.BF16 R108, R140.reuse, R132, R108 ;  /* 0x000000848c6c723c */ /* 0x040fe8000004186c */
[----:B------:R-:W-:Y:S03]  /*ecf0*/  @!P6 PRMT R180, R216, 0x5410, RZ ;  /* 0x00005410d8b4e816 */ /* 0x000fe600000000ff */
[----:B------:R-:W-:Y:S01]  /*ed00*/  LOP3.LUT R133, R148, 0xffff, RZ, 0xc0, !PT ;  /* 0x0000ffff94857812 */ /* 0x000fe200078ec0ff */
[C---:B------:R-:W-:Y:S01]  /*ed10*/  HMMA.16816.F32.BF16 R112, R140.reuse, R134, R112 ;  /* 0x000000868c70723c */ /* 0x040fe20000041870 */
[--C-:B------:R-:W-:Y:S01]  /*ed20*/  SHF.R.U32.HI R132, RZ, 0x10, R168.reuse ;  /* 0x00000010ff847819 */ /* 0x100fe200000116a8 */
[----:B------:R-:W2:Y:S01]  /*ed30*/  LDSM.16.MT88.4 R148, [R208+0x11800] ;  /* 0x01180000d094783b */ /* 0x000ea20000004200 */
[----:B------:R-:W-:Y:S02]  /*ed40*/  ISETP.GE.U32.AND P5, PT, R252, R133, PT ;  /* 0x00000085fc00720c */ /* 0x000fe40003fa6070 */
[----:B------:R-:W-:Y:S02]  /*ed50*/  LOP3.LUT R133, R132, 0xff, RZ, 0xc0, !PT ;  /* 0x000000ff84857812 */ /* 0x000fe400078ec0ff */
[----:B------:R-:W-:Y:S01]  /*ed60*/  LOP3.LUT R132, R168, 0xffff, RZ, 0xc0, !PT ;  /* 0x0000ffffa8847812 */ /* 0x000fe200078ec0ff */
[C---:B---3--:R-:W-:Y:S01]  /*ed70*/  HMMA.16816.F32.BF16 R116, R140.reuse, R136, R116 ;  /* 0x000000888c74723c */ /* 0x048fe20000041874 */
[----:B------:R-:W-:Y:S01]  /*ed80*/  ISETP.GE.U32.AND P6, PT, R252, R133, PT ;  /* 0x00000085fc00720c */ /* 0x000fe20003fc6070 */
[----:B------:R-:W-:Y:S02]  /*ed90*/  STG.E.U16 [R184.64+0x60], R180 ;  /* 0x000060b4b8007986 */ /* 0x000fe4000c101514 */
[--C-:B------:R-:W-:Y:S02]  /*eda0*/  SHF.R.U32.HI R133, RZ, 0x10, R168.reuse ;  /* 0x00000010ff857819 */ /* 0x100fe400000116a8 */
[--C-:B------:R-:W-:Y:S01]  /*edb0*/  SHF.R.U32.HI R135, RZ, 0x18, R168.reuse ;  /* 0x00000018ff877819 */ /* 0x100fe200000116a8 */
[----:B------:R-:W-:Y:S01]  /*edc0*/  STG.E.U16 [R182.64+0x70], R177 ;  /* 0x000070b1b6007986 */ /* 0x000fe2000c101514 */
[C---:B------:R-:W-:Y:S01]  /*edd0*/  HMMA.16816.F32.BF16 R120, R140.reuse, R138, R120 ;  /* 0x0000008a8c78723c */ /* 0x040fe20000041878 */
[----:B------:R-:W-:Y:S02]  /*ede0*/  LOP3.LUT R134, R168, 0xff, RZ, 0xc0, !PT ;  /* 0x000000ffa8867812 */ /* 0x000fe400078ec0ff */
[----:B------:R-:W-:Y:S01]  /*edf0*/  ISETP.GE.U32.AND P0, PT, R252, R135, PT ;  /* 0x00000087fc00720c */ /* 0x000fe20003f06070 */
[----:B------:R-:W-:Y:S01]  /*ee00*/  @!P5 HFMA2.BF16_V2 R220, -RZ.H0_H0, RZ.H0_H0, -R178.H0_H0 ;  /* 0x200000ffffdcd231 */ /* 0x000fe200003409b2 */
[----:B------:R-:W-:Y:S01]  /*ee10*/  SHF.R.U32.HI R168, RZ, 0x18, R168 ;  /* 0x00000018ffa87819 */ /* 0x000fe200000116a8 */
[--C-:B------:R-:W-:Y:S01]  /*ee20*/  @!P6 HFMA2.BF16_V2 R227, -RZ.H0_H0, RZ.H0_H0, -R176.reuse.H0_H0 ;  /* 0x200000ffffe3e231 */ /* 0x100fe200003409b0 */
[----:B------:R-:W-:Y:S01]  /*ee30*/  SHF.R.U32.HI R137, RZ, 0x8, R132 ;  /* 0x00000008ff897819 */ /* 0x000fe20000011684 */
[C---:B-1----:R-:W-:Y:S01]  /*ee40*/  HMMA.16816.F32.BF16 R124, R140.reuse, R144, R124 ;  /* 0x000000908c7c723c */ /* 0x042fe2000004187c */
[----:B------:R-:W-:Y:S03]  /*ee50*/  LOP3.LUT R132, R162, 0xff, RZ, 0xc0, !PT ;  /* 0x000000ffa2847812 */ /* 0x000fe600078ec0ff */
[----:B------:R-:W-:Y:S02]  /*ee60*/  LOP3.LUT R133, R133, 0xff, RZ, 0xc0, !PT ;  /* 0x000000ff85857812 */ /* 0x000fe400078ec0ff */
[----:B------:R-:W-:Y:S02]  /*ee70*/  SHF.R.U32.HI R136, RZ, 0x10, R162 ;  /* 0x00000010ff887819 */ /* 0x000fe400000116a2 */
[----:B------:R-:W-:Y:S01]  /*ee80*/  HMMA.16816.F32.BF16 R128, R140, R146, R128 ;  /* 0x000000928c80723c */ /* 0x000fe20000041880 */
[----:B------:R-:W-:Y:S02]  /*ee90*/  PRMT R167, R133, 0x5410, R168 ;  /* 0x0000541085a77816 */ /* 0x000fe400000000a8 */
[----:B------:R-:W-:Y:S01]  /*eea0*/  LDSM.16.MT88.4 R168, [R206+0x13800] ;  /* 0x01380000cea8783b */ /* 0x000fe20000004200 */
[----:B------:R-:W-:Y:S01]  /*eeb0*/  PRMT R133, R132, 0x5410, R153 ;  /* 0x0000541084857816 */ /* 0x000fe20000000099 */
[----:B------:R-:W-:Y:S01]  /*eec0*/  @!P0 HFMA2.BF16_V2 R226, -RZ.H0_H0, RZ.H0_H0, -R176.H1_H1 ;  /* 0x200000ffffe28231 */ /* 0x000fe200003609b0 */
[----:B------:R-:W-:Y:S01]  /*eed0*/  SHF.R.U32.HI R139, RZ, 0x18, R162 ;  /* 0x00000018ff8b7819 */ /* 0x000fe200000116a2 */
[--C-:B------:R-:W-:Y:S01]  /*eee0*/  HSET2.LE.AND R167, R167, R181.reuse, PT ;  /* 0x000000b5a7a77233 */ /* 0x100fe20003803000 */
[----:B------:R-:W-:Y:S01]  /*eef0*/  LOP3.LUT R136, R136, 0xff, RZ, 0xc0, !PT ;  /* 0x000000ff88887812 */ /* 0x000fe200078ec0ff */
[--C-:B------:R-:W-:Y:S02]  /*ef00*/  HSET2.LE.AND R133, R133, R181.reuse, PT ;  /* 0x000000b585857233 */ /* 0x100fe40003803000 */
[----:B------:R-:W1:Y:S01]  /*ef10*/  LDSM.16.MT88.4 R152, [R206+0x11800] ;  /* 0x01180000ce98783b */ /* 0x000e620000004200 */
[----:B------:R-:W-:Y:S02]  /*ef20*/  PRMT R134, R134, 0x5410, R137 ;  /* 0x0000541086867816 */ /* 0x000fe40000000089 */
[----:B------:R-:W-:Y:S02]  /*ef30*/  PRMT R132, R136, 0x5410, R139 ;  /* 0x0000541088847816 */ /* 0x000fe4000000008b */
[----:B------:R-:W-:Y:S01]  /*ef40*/  LOP3.LUT R164, R133, R164, RZ, 0xc0, !PT ;  /* 0x000000a485a47212 */ /* 0x000fe200078ec0ff */
[--C-:B------:R-:W-:Y:S01]  /*ef50*/  HSET2.LE.AND R135, R134, R181.reuse, PT ;  /* 0x000000b586877233 */ /* 0x100fe20003803000 */
[----:B------:R-:W-:Y:S01]  /*ef60*/  LOP3.LUT R167, R167, R176, RZ, 0xc0, !PT ;  /* 0x000000b0a7a77212 */ /* 0x000fe200078ec0ff */
[----:B------:R-:W-:Y:S01]  /*ef70*/  HSET2.LE.AND R132, R132, R181, PT ;  /* 0x000000b584847233 */ /* 0x000fe20003803000 */
[----:B------:R-:W3:Y:S01]  /*ef80*/  LDSM.16.MT88.4 R160, [R204+0x11800] ;  /* 0x01180000cca0783b */ /* 0x000ee20000004200 */
[----:B------:R-:W-:Y:S02]  /*ef90*/  @!P5 PRMT R178, R220, 0x5410, RZ ;  /* 0x00005410dcb2d816 */ /* 0x000fe400000000ff */
[----:B------:R-:W-:Y:S02]  /*efa0*/  LOP3.LUT R166, R135, R166, RZ, 0xc0, !PT ;  /* 0x000000a687a67212 */ /* 0x000fe400078ec0ff */
[----:B------:R-:W-:Y:S02]  /*efb0*/  LOP3.LUT R165, R132, R165, RZ, 0xc0, !PT ;  /* 0x000000a584a57212 */ /* 0x000fe400078ec0ff */
[----:B------:R-:W-:Y:S01]  /*efc0*/  ISETP.LT.AND P5, PT, RZ, UR18, PT ;  /* 0x00000012ff007c0c */ /* 0x000fe2000bfa1270 */
[----:B------:R-:W-:Y:S04]  /*efd0*/  STG.E.U16 [R182.64+0x72], R178 ;  /* 0x000072b2b6007986 */ /* 0x000fe8000c101514 */
[C---:B--2---:R-:W-:Y:S01]  /*efe0*/  HMMA.16816.F32.BF16 R132, R164.reuse, R148, R4 ;  /* 0x00000094a484723c */ /* 0x044fe20000041804 */
[----:B------:R-:W2:Y:S07]  /*eff0*/  LDSM.16.MT88.4 R4, [R208+0x13800] ;  /* 0x01380000d004783b */ /* 0x000eae0000004200 */
[C---:B------:R-:W-:Y:S01]  /*f000*/  HMMA.16816.F32.BF16 R136, R164.reuse, R150, R8 ;  /* 0x00000096a488723c */ /* 0x040fe20000041808 */
[----:B------:R-:W2:Y:S07]  /*f010*/  LDSM.16.MT88.4 R8, [R204+0x13800] ;  /* 0x01380000cc08783b */ /* 0x000eae0000004200 */
[C---:B-1----:R-:W-:Y:S01]  /*f020*/  HMMA.16816.F32.BF16 R140, R164.reuse, R152, R12 ;  /* 0x00000098a48c723c */ /* 0x042fe2000004180c */
[----:B------:R-:W1:Y:S07]  /*f030*/  LDSM.16.MT88.4 R12, [R208+0x15800] ;  /* 0x01580000d00c783b */ /* 0x000e6e0000004200 */
[C---:B------:R-:W-:Y:S01]  /*f040*/  HMMA.16816.F32.BF16 R144, R164.reuse, R154, R16 ;  /* 0x0000009aa490723c */ /* 0x040fe20000041810 */
[----:B------:R-:W-:Y:S07]  /*f050*/  LDSM.16.MT88.4 R16, [R205+0x15800] ;  /* 0x01580000cd10783b */ /* 0x000fee0000004200 */
[C---:B------:R-:W-:Y:S01]  /*f060*/  HMMA.16816.F32.BF16 R148, R164.reuse, R156, R20 ;  /* 0x0000009ca494723c */ /* 0x040fe20000041814 */
[----:B------:R-:W-:Y:S07]  /*f070*/  LDSM.16.MT88.4 R20, [R204+0x15800] ;  /* 0x01580000cc14783b */ /* 0x000fee0000004200 */
[C---:B------:R-:W-:Y:S01]  /*f080*/  HMMA.16816.F32.BF16 R152, R164.reuse, R158, R24 ;  /* 0x0000009ea498723c */ /* 0x040fe20000041818 */
[----:B------:R-:W-:Y:S07]  /*f090*/  LDSM.16.MT88.4 R24, [R208+0x17800] ;  /* 0x01780000d018783b */ /* 0x000fee0000004200 */
[C---:B---3--:R-:W-:Y:S01]  /*f0a0*/  HMMA.16816.F32.BF16 R156, R164.reuse, R160, R28 ;  /* 0x000000a0a49c723c */ /* 0x048fe2000004181c */
[----:B------:R-:W-:Y:S07]  /*f0b0*/  LDSM.16.MT88.4 R28, [R206+0x17800] ;  /* 0x01780000ce1c783b */ /* 0x000fee0000004200 */
[C---:B------:R-:W-:Y:S08]  /*f0c0*/  HMMA.16816.F32.BF16 R160, R164.reuse, R162, R32 ;  /* 0x000000a2a4a0723c */ /* 0x040ff00000041820 */
        /* <DEDUP_REMOVED lines=8> */
[C---:B------:R-:W-:Y:S01]  /*f150*/  HMMA.16816.F32.BF16 R64, R164.reuse, R10, R64 ;  /* 0x0000000aa440723c */ /* 0x040fe20000041840 */
[----:B------:R-:W3:Y:S07]  /*f160*/  LDSM.16.MT88.4 R8, [R205+0x17800] ;  /* 0x01780000cd08783b */ /* 0x000eee0000004200 */
[C---:B-1----:R-:W-:Y:S08]  /*f170*/  HMMA.16816.F32.BF16 R68, R164.reuse, R12, R68 ;  /* 0x0000000ca444723c */ /* 0x042ff00000041844 */
[C---:B------:R-:W-:Y:S01]  /*f180*/  HMMA.16816.F32.BF16 R72, R164.reuse, R14, R72 ;  /* 0x0000000ea448723c */ /* 0x040fe20000041848 */
[----:B------:R-:W1:Y:S07]  /*f190*/  LDSM.16.MT88.4 R12, [R204+0x17800] ;  /* 0x01780000cc0c783b */ /* 0x000e6e0000004200 */
[C---:B--2---:R-:W-:Y:S07]  /*f1a0*/  HMMA.16816.F32.BF16 R76, R164.reuse, R4, R76 ;  /* 0x00000004a44c723c */ /* 0x044fee000004184c */
[----:B------:R-:W-:Y:S01]  /*f1b0*/  @P0 PRMT R5, R176, 0x7632, R5 ;  /* 0x00007632b0050816 */ /* 0x000fe20000000005 */
[C---:B------:R-:W-:Y:S01]  /*f1c0*/  HMMA.16816.F32.BF16 R80, R164.reuse, R6, R80 ;  /* 0x00000006a450723c */ /* 0x040fe20000041850 */
[----:B------:R-:W-:Y:S03]  /*f1d0*/  @!P6 PRMT R176, R227, 0x5410, RZ ;  /* 0x00005410e3b0e816 */ /* 0x000fe600000000ff */
[----:B------:R-:W-:Y:S02]  /*f1e0*/  @!P0 PRMT R5, R226, 0x5410, RZ ;  /* 0x00005410e2058816 */ /* 0x000fe400000000ff */
[----:B------:R4:W-:Y:S02]  /*f1f0*/  STG.E.U16 [R184.64+0x70], R176 ;  /* 0x000070b0b8007986 */ /* 0x0009e4000c101514 */
[C---:B------:R-:W-:Y:S02]  /*f200*/  HMMA.16816.F32.BF16 R84, R164.reuse, R16, R84 ;  /* 0x00000010a454723c */ /* 0x040fe40000041854 */
[----:B------:R4:W-:Y:S06]  /*f210*/  STG.E.U16 [R184.64+0x72], R5 ;  /* 0x00007205b8007986 */ /* 0x0009ec000c101514 */
        /* <DEDUP_REMOVED lines=8> */
[C---:B------:R-:W-:Y:S08]  /*f2a0*/  HMMA.16816.F32.BF16 R120, R164.reuse, R10, R120 ;  /* 0x0000000aa478723c */ /* 0x040ff00000041878 */
[C---:B-1----:R-:W-:Y:S08]  /*f2b0*/  HMMA.16816.F32.BF16 R124, R164.reuse, R12, R124 ;  /* 0x0000000ca47c723c */ /* 0x042ff0000004187c */
[----:B------:R-:W-:Y:S07]  /*f2c0*/  HMMA.16816.F32.BF16 R128, R164, R14, R128 ;  /* 0x0000000ea480723c */ /* 0x000fee0000041880 */
[----:B------:R-:W-:Y:S01]  /*f2d0*/  IADD3 R164, P0, R182, -0x80, RZ ;  /* 0xffffff80b6a47810 */ /* 0x000fe20007f1e0ff */
[----:B------:R-:W-:Y:S04]  /*f2e0*/  IMAD.MOV.U32 R165, RZ, RZ, R0 ;  /* 0x000000ffffa57224 */ /* 0x000fe800078e0000 */
[----:B------:R-:W-:Y:S01]  /*f2f0*/  IADD3.X R167, R183, -0x1, RZ, P0, !PT ;  /* 0xffffffffb7a77810 */ /* 0x000fe200007fe4ff */
[----:B----45:R-:W-:-:S05]  /*f300*/  @P5 BRA `(.L_x_883) ;  /* 0xffffa3d000005947 */ /* 0x030fca000383ffff */
.L_x_882:
[----:B------:R-:W3:Y:S01]  /*f310*/  LDL.LU R6, [R1+0x38] ;  /* 0x0000380001067983 */ /* 0x000ee20000300800 */
[----:B--2---:R-:W-:-:S02]  /*f320*/  MOV R12, 0x3f800000 ;  /* 0x3f800000000c7802 */ /* 0x004fc40000000f00 */
[----:B------:R-:W-:Y:S01]  /*f330*/  MOV R13, 0x3f800000 ;  /* 0x3f800000000d7802 */ /* 0x000fe20000000f00 */
[----:B------:R-:W2:Y:S01]  /*f340*/  LDL.LU R5, [R1+0x78] ;  /* 0x0000780001057983 */ /* 0x000ea20000300800 */
        /* <DEDUP_REMOVED lines=12> */
[----:B------:R-:W-:Y:S02]  /*f410*/  @UP1 UMOV UR17, 0x1 ;  /* 0x0000000100111882 */ /* 0x000fe40000000000 */
[----:B------:R-:W-:-:S02]  /*f420*/  ULDC.64 UR4, c[0x0][0x1e0] ;  /* 0x0000780000047ab9 */ /* 0x000fc40000000a00 */
[----:B------:R-:W-:Y:S02]  /*f430*/  @UP1 ULDC UR15, c[0x0][0x210] ;  /* 0x00008400000f1ab9 */ /* 0x000fe40000000800 */
[----:B-1----:R-:W-:Y:S02]  /*f440*/  @!UP0 USHF.R.S32.HI UR12, URZ, 0x1f, UR6 ;  /* 0x0000001f3f0c8899 */ /* 0x002fe40008011406 */
[----:B------:R-:W-:Y:S02]  /*f450*/  @!UP0 UIMAD.WIDE.U32 UR22, UR6, UR4, URZ ;  /* 0x00000004061682a5 */ /* 0x000fe4000f8e003f */
[----:B------:R-:W-:Y:S02]  /*f460*/  @!UP0 UIMAD UR12, UR12, UR4, URZ ;  /* 0x000000040c0c82a4 */ /* 0x000fe4000f8e023f */
[----:B------:R-:W-:Y:S02]  /*f470*/  @UP1 UIMAD UR15, UR15, UR8, URZ ;  /* 0x000000080f0f12a4 */ /* 0x000fe4000f8e023f */
        /* <DEDUP_REMOVED lines=26> */
[----:B---3--:R-:W1:Y:S04]  /*f620*/  SHFL.BFLY PT, R3, R6, 0x2, 0x1f ;  /* 0x0c401f0006037f89 */ /* 0x008e6800000e0000 */
[----:B--2---:R-:W2:Y:S01]  /*f630*/  SHFL.BFLY PT, R4, R5, 0x2, 0x1f ;  /* 0x0c401f0005047f89 */ /* 0x004ea200000e0000 */
        /* <DEDUP_REMOVED lines=360> */
.L_x_887:
[----:B--234-:R-:W-:Y:S05]  /*10cc0*/  BSYNC B0 ;  /* 0x0000000000007941 */ /* 0x01cfea0003800000 */
.L_x_886:
        /* <DEDUP_REMOVED lines=39> */
.L_x_889:
[----:B------:R-:W-:Y:S05]  /*10f40*/  BSYNC B0 ;  /* 0x0000000000007941 */ /* 0x000fea0003800000 */
.L_x_888:
        /* <DEDUP_REMOVED lines=22> */
.L_x_891:
[----:B------:R-:W-:Y:S05]  /*110b0*/  BSYNC B0 ;  /* 0x0000000000007941 */ /* 0x000fea0003800000 */
.L_x_890:
        /* <DEDUP_REMOVED lines=22> */
.L_x_893:
[----:B------:R-:W-:Y:S05]  /*11220*/  BSYNC B0 ;  /* 0x0000000000007941 */ /* 0x000fea0003800000 */
.L_x_892:
        /* <DEDUP_REMOVED lines=23> */
.L_x_852:
        /* <DEDUP_REMOVED lines=82> */
.L_x_895:
[----:B------:R-:W-:Y:S05]  /*118c0*/  BSYNC B0 ;  /* 0x0000000000007941 */ /* 0x000fea0003800000 */
.L_x_894:
        /* <DEDUP_REMOVED lines=22> */
.L_x_897:
[----:B------:R-:W-:Y:S05]  /*11a30*/  BSYNC B0 ;  /* 0x0000000000007941 */ /* 0x000fea0003800000 */
.L_x_896:
        /* <DEDUP_REMOVED lines=14> */
[----:B-1----:R-:W-:-:S03]  /*11b20*/  LEA R20, P4, R18, c[0x0][0x1d0], 0x1 ;  /* 0x0000740012147a11 */ /* 0x002fc600078808ff */
[----:B------:R-:W-:-:S04]  /*11b30*/  IMAD R0, R9, c[0x0][0x1ec], R0 ;  /* 0x00007b0009007a24 */ /* 0x000fc800078e0200 */
[----:B------:R-:W-:-:S05]  /*11b40*/  IMAD.IADD R0, R19, 0x1, R0 ;  /* 0x0000000113007824 */ /* 0x000fca00078e0200 */
[----:B------:R-:W-:-:S05]  /*11b50*/  LEA.HI.X R21, R18, c[0x0][0x1d4], R0, 0x1, P4 ;  /* 0x0000750012157a11 */ /* 0x000fca00020f0c00 */
[----:B------:R1:W-:Y:S04]  /*11b60*/  @!P3 STG.E.128 [R20.64], RZ ;  /* 0x000000ff1400b986 */ /* 0x0003e8000c101d14 */
[----:B------:R1:W-:Y:S04]  /*11b70*/  @!P2 STG.E.128 [R20.64+0x80], RZ ;  /* 0x000080ff1400a986 */ /* 0x0003e8000c101d14 */
[----:B------:R1:W-:Y:S04]  /*11b80*/  @!P1 STG.E.128 [R20.64+0x100], RZ ;  /* 0x000100ff14009986 */ /* 0x0003e8000c101d14 */
[----:B------:R1:W-:Y:S02]  /*11b90*/  @!P0 STG.E.128 [R20.64+0x180], RZ ;  /* 0x000180ff14008986 */ /* 0x0003e4000c101d14 */
.L_x_899:
[----:B------:R-:W-:Y:S05]  /*11ba0*/  BSYNC B0 ;  /* 0x0000000000007941 */ /* 0x000fea0003800000 */
.L_x_898:
        /* <DEDUP_REMOVED lines=21> */
.L_x_901:
[----:B------:R-:W-:Y:S05]  /*11d00*/  BSYNC B0 ;  /* 0x0000000000007941 */ /* 0x000fea0003800000 */
.L_x_900:
[----:B------:R-:W-:-:S04]  /*11d10*/  ISETP.NE.AND P6, PT, R8, RZ, PT ;  /* 0x000000ff0800720c */ /* 0x000fc80003fc5270 */
[----:B------:R-:W-:Y:S02]  /*11d20*/  ISETP.GE.OR P5, PT, R14, UR16, P6 ;  /* 0x000000100e007c0c */ /* 0x000fe4000b7a6670 */
[----:B------:R-:W-:Y:S02]  /*11d30*/  ISETP.GE.OR P4, PT, R3, UR16, P6 ;  /* 0x0000001003007c0c */ /* 0x000fe4000b786670 */
[----:B------:R-:W-:Y:S02]  /*11d40*/  ISETP.GE.OR P3, PT, R2, UR16, P6 ;  /* 0x0000001002007c0c */ /* 0x000fe4000b766670 */
[----:B------:R-:W-:-:S07]  /*11d50*/  ISETP.GE.OR P6, PT, R0, UR16, P6 ;  /* 0x0000001000007c0c */ /* 0x000fce000b7c6670 */
[----:B------:R-:W-:Y:S02]  /*11d60*/  @!P5 IMAD R7, R14, UR26, RZ ;  /* 0x0000001a0e07dc24 */ /* 0x000fe4000f8e02ff */
[----:B------:R-:W-:Y:S02]  /*11d70*/  @!P4 IMAD R8, R3, UR26, RZ ;  /* 0x0000001a0308cc24 */ /* 0x000fe4000f8e02ff */
[----:B--2---:R-:W-:Y:S01]  /*11d80*/  @!P3 IMAD R4, R2, UR26, RZ ;  /* 0x0000001a0204bc24 */ /* 0x004fe2000f8e02ff */
        /* <DEDUP_REMOVED lines=20> */
[----:B--2---:R-:W-:-:S03]  /*11ed0*/  IMAD.MOV.U32 R5, RZ, RZ, 0x7f800000 ;  /* 0x7f800000ff057424 */ /* 0x004fc600078e00ff */
[----:B------:R-:W-:-:S04]  /*11ee0*/  IADD3 R3, P0, R0, UR8, RZ ;  /* 0x0000000800037c10 */ /* 0x000fc8000ff1e0ff */
[----:B------:R-:W-:Y:S02]  /*11ef0*/  LEA.HI.X.SX32 R0, R0, UR6, 0x1, P0 ;  /* 0x0000000600007c11 */ /* 0x000fe400080f0eff */
[----:B------:R-:W-:-:S04]  /*11f00*/  LEA R2, P0, R3, c[0x0][0x200], 0x2 ;  /* 0x0000800003027a11 */ /* 0x000fc800078010ff */
[----:B------:R-:W-:-:S05]  /*11f10*/  LEA.HI.X R3, R3, c[0x0][0x204], R0, 0x2, P0 ;  /* 0x0000810003037a11 */ /* 0x000fca00000f1400 */
[----:B------:R-:W-:Y:S01]  /*11f20*/  STG.E [R2.64], R5 ;  /* 0x0000000502007986 */ /* 0x000fe2000c101914 */
[----:B------:R-:W-:Y:S05]  /*11f30*/  EXIT ;  /* 0x000000000000794d */ /* 0x000fea0003800000 */
.L_x_902:
        /* <DEDUP_REMOVED lines=12> */
.L_x_2041:


//--------------------- .text._ZN5flash16flash_fwd_kernelI23Flash_fwd_kernel_traitsILi256ELi64ELi64ELi4ELb0ELb0EN7cutlass10bfloat16_tE19Flash_kernel_traitsILi256ELi64ELi64ELi4ES3_EELb0ELb0ELb0ELb1ELb0ELb0ELb1ELb0EEEvNS_16Flash_fwd_paramsE --------------------------
	.section	.text._ZN5flash16flash_fwd_kernelI23Flash_fwd_kernel_traitsILi256ELi64ELi64ELi4ELb0ELb0EN7cutlass10bfloat16_tE19Flash_kernel_traitsILi256ELi64ELi64ELi4ES3_EELb0ELb0ELb0ELb1ELb0ELb0ELb1ELb0EEEvNS_16Flash_fwd_paramsE,"ax",@progbits
	.sectioninfo	@"SHI_REGISTERS=255"
	.align	128
        .global         _ZN5flash16flash_fwd_kernelI23Flash_fwd_kernel_traitsILi256ELi64ELi64ELi4ELb0ELb0EN7cutlass10bfloat16_tE19Flash_kernel_traitsILi256ELi64ELi64ELi4ES3_EELb0ELb0ELb0ELb1ELb0ELb0ELb1ELb0EEEvNS_16Flash_fwd_paramsE
        .type           _ZN5flash16flash_fwd_kernelI23Flash_fwd_kernel_traitsILi256ELi64ELi64ELi4ELb0ELb0EN7cutlass10bfloat16_tE19Flash_kernel_traitsILi256ELi64ELi64ELi4ES3_EELb0ELb0ELb0ELb1ELb0ELb0ELb1ELb0EEEvNS_16Flash_fwd_paramsE,@function
        .size           _ZN5flash16flash_fwd_kernelI23Flash_fwd_kernel_traitsILi256ELi64ELi64ELi4ELb0ELb0EN7cutlass10bfloat16_tE19Flash_kernel_traitsILi256ELi64ELi64ELi4ES3_EELb0ELb0ELb0ELb1ELb0ELb0ELb1ELb0EEEvNS_16Flash_fwd_paramsE,(.L_x_2042 - _ZN5flash16flash_fwd_kernelI23Flash_fwd_kernel_traitsILi256ELi64ELi64ELi4ELb0ELb0EN7cutlass10bfloat16_tE19Flash_kernel_traitsILi256ELi64ELi64ELi4ES3_EELb0ELb0ELb0ELb1ELb0ELb0ELb1ELb0EEEvNS_16Flash_fwd_paramsE)
        .other          _ZN5flash16flash_fwd_kernelI23Flash_fwd_kernel_traitsILi256ELi64ELi64ELi4ELb0ELb0EN7cutlass10bfloat16_tE19Flash_kernel_traitsILi256ELi64ELi64ELi4ES3_EELb0ELb0ELb0ELb1ELb0ELb0ELb1ELb0EEEvNS_16Flash_fwd_paramsE,@"STO_CUDA_ENTRY STV_DEFAULT"
_ZN5flash16flash_fwd_kernelI23Flash_fwd_kernel_traitsILi256ELi64ELi64ELi4ELb0ELb0EN7cutlass10bfloat16_tE19Flash_kernel_traitsILi256ELi64ELi64ELi4ES3_EELb0ELb0ELb0ELb1ELb0ELb0ELb1ELb0EEEvNS_16Flash_fwd_paramsE:
.text._ZN5flash16flash_fwd_kernelI23Flash_fwd_kernel_traitsILi256ELi64ELi64ELi4ELb0ELb0EN7cutlass10bfloat16_tE19Flash_kernel_traitsILi256ELi64ELi64ELi4ES3_EELb0ELb0ELb0ELb1ELb0ELb0ELb1ELb0EEEvNS_16Flash_fwd_paramsE:
        /* <DEDUP_REMOVED lines=57> */
.L_x_903:
[----:B-1----:R-:W-:Y:S02]  /*0390*/  ULDC UR6, c[0x0][0x218] ;  /* 0x0000860000067ab9 */ /* 0x002fe40000000800 */
.L_x_904:
        /* <DEDUP_REMOVED lines=61> */
.L_x_906:
        /* <DEDUP_REMOVED lines=51> */
.L_x_907:
        /* <DEDUP_REMOVED lines=33> */
[----:B------:R-:W-:Y:S01]  /*0cb0*/  LOP3.LUT R2, R0, 0x38, R152, 0xf8, !PT ;  /* 0x0000003800027812 */ /* 0x000fe200078ef898 */
[----:B------:R2:W-:Y:S01]  /*0cc0*/  STL.64 [R1+0x18], R152 ;  /* 0x0000189801007387 */ /* 0x0005e20000100a00 */
[----:B------:R-:W-:Y:S01]  /*0cd0*/  SHF.R.U32.HI R0, RZ, 0x3, R0 ;  /* 0x00000003ff007819 */ /* 0x000fe20000011600 */
[----:B------:R-:W-:Y:S01]  /*0ce0*/  IMAD.WIDE.U32 R4, R136, c[0x0][0x198], R152 ;  /* 0x0000660088047a25 */ /* 0x000fe200078e0098 */
[----:B------:R-:W-:-:S02]  /*0cf0*/  LEA.HI R12, R3, R6, RZ, 0x3 ;  /* 0x00000006030c7211 */ /* 0x000fc400078f18ff */
        /* <DEDUP_REMOVED lines=17> */
[----:B------:R-:W-:Y:S01]  /*0e10*/  IMAD.SHL.U32 R0, R0, 0x40, RZ ;  /* 0x0000004000007824 */ /* 0x000fe200078e00ff */
[----:B------:R-:W-:Y:S01]  /*0e20*/  UIMAD UR25, UR8, UR7, UR6 ;  /* 0x00000007081972a4 */ /* 0x000fe2000f8e0206 */
[----:B------:R-:W-:Y:S01]  /*0e30*/  IMAD.WIDE.U32 R2, R136, c[0x0][0x1a0], R152 ;  /* 0x0000680088027a25 */ /* 0x000fe200078e0098 */
[----:B------:R-:W-:Y:S01]  /*0e40*/  IADD3 R148, R152, 0x80, RZ ;  /* 0x0000008098947810 */ /* 0x000fe20007ffe0ff */
[----:B------:R-:W-:Y:S01]  /*0e50*/  UIADD3 UR6, -UR14, UR16, URZ ;  /* 0x000000100e067290 */ /* 0x000fe2000fffe13f */
[----:B------:R-:W-:Y:S01]  /*0e60*/  LOP3.LUT R0, R0, 0x1c0, RZ, 0xc0, !PT ;  /* 0x000001c000007812 */ /* 0x000fe200078ec0ff */
[----:B------:R-:W-:Y:S01]  /*0e70*/  IMAD R6, R136, c[0x0][0x1a4], R6 ;  /* 0x0000690088067a24 */ /* 0x000fe200078e0206 */
[----:B------:R-:W-:Y:S01]  /*0e80*/  IADD3 R2, P0, R2, UR24, RZ ;  /* 0x0000001802027c10 */ /* 0x000fe2000ff1e0ff */
[----:B------:R-:W-:Y:S01]  /*0e90*/  IMAD.SHL.U32 R231, R9, 0x2, RZ ;  /* 0x0000000209e77824 */ /* 0x000fe200078e00ff */
[----:B------:R-:W-:-:S02]  /*0ea0*/  LOP3.LUT R8, R0, 0x8, R8, 0xf8, !PT ;  /* 0x0000000800087812 */ /* 0x000fc400078ef808 */
[----:B------:R-:W-:Y:S01]  /*0eb0*/  SHF.R.U32.HI R7, RZ, 0x3, R0 ;  /* 0x00000003ff077819 */ /* 0x000fe20000011600 */
[----:B------:R-:W-:Y:S01]  /*0ec0*/  IMAD.U32 R0, RZ, RZ, UR8 ;  /* 0x00000008ff007e24 */ /* 0x000fe2000f8e00ff */
[----:B------:R-:W-:Y:S01]  /*0ed0*/  IADD3.X R3, R3, UR21, R6, P0, !PT ;  /* 0x0000001503037c10 */ /* 0x000fe200087fe406 */
[----:B------:R-:W-:Y:S01]  /*0ee0*/  IMAD.U32 R6, RZ, RZ, UR8 ;  /* 0x00000008ff067e24 */ /* 0x000fe2000f8e00ff */
[----:B------:R-:W-:Y:S01]  /*0ef0*/  IADD3 R147, R152, 0xc0, RZ ;  /* 0x000000c098937810 */ /* 0x000fe20007ffe0ff */
[----:B------:R-:W-:Y:S01]  /*0f00*/  IMAD.WIDE.U32 R30, R0, c[0x0][0x1b0], R4 ;  /* 0x00006c00001e7a25 */ /* 0x000fe200078e0004 */
[----:B------:R-:W-:Y:S02]  /*0f10*/  ISETP.GE.AND P0, PT, R136, UR6, PT ;  /* 0x0000000688007c0c */ /* 0x000fe4000bf06270 */
[----:B------:R-:W-:Y:S01]  /*0f20*/  LOP3.LUT R7, R8, R7, RZ, 0x3c, !PT ;  /* 0x0000000708077212 */ /* 0x000fe200078e3cff */
[----:B------:R-:W-:Y:S01]  /*0f30*/  IMAD.WIDE.U32 R28, R6, c[0x0][0x1b8], R2 ;  /* 0x00006e00061c7a25 */ /* 0x000fe200078e0002 */
[----:B------:R2:W-:Y:S01]  /*0f40*/  STL.64 [R1+0x38], R30 ;  /* 0x0000381e01007387 */ /* 0x0005e20000100a00 */
[----:B------:R-:W-:-:S02]  /*0f50*/  IADD3 R33, R31, UR25, RZ ;  /* 0x000000191f217c10 */ /* 0x000fc4000fffe0ff */
[----:B------:R-:W-:Y:S01]  /*0f60*/  IMAD.SHL.U32 R4, R12, 0x40, RZ ;  /* 0x000000400c047824 */ /* 0x000fe200078e00ff */
[----:B------:R-:W-:Y:S01]  /*0f70*/  IADD3 R26, R29, UR26, RZ ;  /* 0x0000001a1d1a7c10 */ /* 0x000fe2000fffe0ff */
[----:B------:R2:W-:Y:S01]  /*0f80*/  STL.64 [R1+0x30], R28 ;  /* 0x0000301c01007387 */ /* 0x0005e20000100a00 */
[----:B------:R-:W-:Y:S01]  /*0f90*/  IMAD.MOV.U32 R0, RZ, RZ, 0x20 ;  /* 0x00000020ff007424 */ /* 0x000fe200078e00ff */
[----:B------:R-:W-:Y:S02]  /*0fa0*/  IADD3 R9, R19, UR4, RZ ;  /* 0x0000000413097c10 */ /* 0x000fe4000fffe0ff */
[----:B------:R2:W-:Y:S01]  /*0fb0*/  STL [R1+0x2c], R149 ;  /* 0x00002c9501007387 */ /* 0x0005e20000100800 */
[----:B------:R-:W-:Y:S02]  /*0fc0*/  LOP3.LUT R4, R7, 0xfffffe00, R4, 0xf8, !PT ;  /* 0xfffffe0007047812 */ /* 0x000fe400078ef804 */
[----:B------:R-:W-:Y:S01]  /*0fd0*/  SHF.R.S32.HI R97, RZ, 0x5, R23 ;  /* 0x00000005ff617819 */ /* 0x000fe20000011417 */
[----:B------:R2:W-:Y:S01]  /*0fe0*/  STL [R1+0x28], R148 ;  /* 0x0000289401007387 */ /* 0x0005e20000100800 */
[----:B------:R-:W-:-:S02]  /*0ff0*/  SEL R0, R0, 0xffffffe0, !P2 ;  /* 0xffffffe000007807 */ /* 0x000fc40005000000 */
[----:B------:R-:W-:Y:S01]  /*1000*/  SEL R3, R25, 0xfffffff0, !P1 ;  /* 0xfffffff019037807 */ /* 0x000fe20004800000 */
        /* <DEDUP_REMOVED lines=42> */
.L_x_909:
[----:B------:R-:W-:Y:S05]  /*12b0*/  BSYNC B0 ;  /* 0x0000000000007941 */ /* 0x000fea0003800000 */
.L_x_908:
        /* <DEDUP_REMOVED lines=45> */
.L_x_911:
[----:B------:R-:W-:Y:S05]  /*1590*/  BSYNC B0 ;  /* 0x0000000000007941 */ /* 0x000fea0003800000 */
.L_x_910:
        /* <DEDUP_REMOVED lines=45> */
.L_x_913:
[----:B------:R-:W-:Y:S05]  /*1870*/  BSYNC B0 ;  /* 0x0000000000007941 */ /* 0x000fea0003800000 */
.L_x_912:
[----:B-1----:R-:W-:Y:S01]  /*1880*/  IADD3 R16, R136, 0x30, RZ ;  /* 0x0000003088107810 */ /* 0x002fe20007ffe0ff */
        /* <DEDUP_REMOVED lines=47> */
.L_x_915:
[----:B------:R-:W-:Y:S05]  /*1b80*/  BSYNC B0 ;  /* 0x0000000000007941 */ /* 0x000fea0003800000 */
.L_x_914:
        /* <DEDUP_REMOVED lines=11> */
[----:B-1----:R-:W-:Y:S01]  /*1c40*/  IMAD.WIDE.U32 R6, R146, UR28, R150 ;  /* 0x0000001c92067c25 */ /* 0x002fe2000f8e0096 */
        /* <DEDUP_REMOVED lines=36> */
.L_x_917:
[----:B------:R-:W-:Y:S05]  /*1e90*/  BSYNC B0 ;  /* 0x0000000000007941 */ /* 0x000fea0003800000 */
.L_x_916:
        /* <DEDUP_REMOVED lines=41> */
.L_x_919:
[----:B------:R-:W-:Y:S05]  /*2130*/  BSYNC B0 ;  /* 0x0000000000007941 */ /* 0x000fea0003800000 */
.L_x_918:
[----:B------:R-:W-:Y:S01]  /*2140*/  ISETP.GE.AND P0, PT, R20, UR27, PT ;  /* 0x0000001b14007c0c */ /* 0x000fe2000bf06270 */
[----:B------:R-:W-:-:S12]  /*2150*/  BSSY B0, `(.L_x_920) ;  /* 0x0000027000007945 */ /* 0x000fd80003800000 */
[----:B------:R-:W-:Y:S05]  /*2160*/  @P0 BRA `(.L_x_921) ;  /* 0x0000025000000947 */ /* 0x000fea0003800000 */
[----:B------:R-:W-:Y:S01]  /*2170*/  ISETP.GE.AND P5, PT, R152, c[0x0][0x220], PT ;  /* 0x0000880098007a0c */ /* 0x000fe20003fa6270 */
[----:B------:R-:W-:Y:S01]  /*2180*/  IMAD.MOV.U32 R5, RZ, RZ, c[0x0][0x198] ;  /* 0x00006600ff057624 */ /* 0x000fe200078e00ff */
[----:B------:R-:W-:Y:S01]  /*2190*/  ISETP.GE.AND P4, PT, R149, c[0x0][0x220], PT ;  /* 0x0000880095007a0c */ /* 0x000fe20003f86270 */
[----:B-1--4-:R-:W-:Y:S01]  /*21a0*/  IMAD.MOV.U32 R10, RZ, RZ, c[0x0][0x19c] ;  /* 0x00006700ff0a7624 */ /* 0x012fe200078e00ff */
        /* <DEDUP_REMOVED lines=33> */
.L_x_921:
[----:B------:R-:W-:Y:S05]  /*23c0*/  BSYNC B0 ;  /* 0x0000000000007941 */ /* 0x000fea0003800000 */
.L_x_920:
[----:B------:R-:W-:Y:S01]  /*23d0*/  ISETP.GE.AND P0, PT, R16, UR27, PT ;  /* 0x0000001b10007c0c */ /* 0x000fe2000bf06270 */
[----:B------:R-:W-:-:S12]  /*23e0*/  BSSY B0, `(.L_x_922) ;  /* 0x0000029000007945 */ /* 0x000fd80003800000 */
[----:B------:R-:W-:Y:S05]  /*23f0*/  @P0 BRA `(.L_x_923) ;  /* 0x0000027000000947 */ /* 0x000fea0003800000 */
[----:B------:R-:W-:Y:S01]  /*2400*/  ISETP.GE.AND P5, PT, R152, c[0x0][0x220], PT ;  /* 0x0000880098007a0c */ /* 0x000fe20003fa6270 */
[----:B-1--4-:R-:W-:Y:S01]  /*2410*/  IMAD.MOV.U32 R12, RZ, RZ, c[0x0][0x198] ;  /* 0x00006600ff0c7624 */ /* 0x012fe200078e00ff */
        /* <DEDUP_REMOVED lines=37> */
.L_x_923:
[----:B------:R-:W-:Y:S05]  /*2670*/  BSYNC B0 ;  /* 0x0000000000007941 */ /* 0x000fea0003800000 */
.L_x_922:
        /* <DEDUP_REMOVED lines=42> */
[----:B--2---:R-:W-:Y:S02]  /*2920*/  ISETP.GE.AND P5, PT, R152, c[0x0][0x220], PT ;  /* 0x0000880098007a0c */ /* 0x004fe40003fa6270 */
        /* <DEDUP_REMOVED lines=32> */
.L_x_925:
[----:B--2---:R-:W-:Y:S05]  /*2b30*/  BSYNC B0 ;  /* 0x0000000000007941 */ /* 0x004fea0003800000 */
.L_x_924:
        /* <DEDUP_REMOVED lines=44> */
.L_x_927:
[----:B------:R-:W-:Y:S05]  /*2e00*/  BSYNC B0 ;  /* 0x0000000000007941 */ /* 0x000fea0003800000 */
.L_x_926:
        /* <DEDUP_REMOVED lines=10> */
[----:B-1----:R-:W-:Y:S01]  /*2eb0*/  IMAD.MOV.U32 R8, RZ, RZ, c[0x0][0x1a4] ;  /* 0x00006900ff087624 */ /* 0x002fe200078e00ff */
        /* <DEDUP_REMOVED lines=33> */
.L_x_929:
[----:B------:R-:W-:Y:S05]  /*30d0*/  BSYNC B0 ;  /* 0x0000000000007941 */ /* 0x000fea0003800000 */
.L_x_928:
        /* <DEDUP_REMOVED lines=10> */
[----:B-1--4-:R-:W-:Y:S01]  /*3180*/  IMAD.MOV.U32 R12, RZ, RZ, c[0x0][0x1a0] ;  /* 0x00006800ff0c7624 */ /* 0x012fe200078e00ff */
        /* <DEDUP_REMOVED lines=36> */
.L_x_931:
[----:B------:R-:W-:Y:S05]  /*33d0*/  BSYNC B0 ;  /* 0x0000000000007941 */ /* 0x000fea0003800000 */
.L_x_930:
        /* <DEDUP_REMOVED lines=14> */
[----:B-1--4-:R-:W-:Y:S01]  /*34c0*/  LDSM.16.M88.4 R8, [R211] ;  /* 0x00000000d308783b */ /* 0x012fe20000000200 */
[----:B------:R-:W-:Y:S01]  /*34d0*/  IMAD R214, R0, 0x2, R211 ;  /* 0x0000000200d67824 */ /* 0x000fe200078e02d3 */
[----:B------:R-:W-:Y:S01]  /*34e0*/  IADD3 R2, R204, 0x8000, RZ ;  /* 0x00008000cc027810 */ /* 0x000fe20007ffe0ff */
[----:B------:R-:W-:Y:S01]  /*34f0*/  IMAD R213, R0, 0x2, R212 ;  /* 0x0000000200d57824 */ /* 0x000fe200078e02d4 */
[----:B------:R-:W1:Y:S01]  /*3500*/  LDSM.16.M88.4 R12, [R204+0x8000] ;  /* 0x00800000cc0c783b */ /* 0x000e620000000200 */
[----:B------:R-:W-:Y:S01]  /*3510*/  IADD3 R215, R204, 0x8020, RZ ;  /* 0x00008020ccd77810 */ /* 0x000fe20007ffe0ff */
[----:B------:R-:W-:Y:S01]  /*3520*/  IMAD.U32 R5, RZ, RZ, UR28 ;  /* 0x0000001cff057e24 */ /* 0x000fe2000f8e00ff */
[----:B------:R-:W-:Y:S01]  /*3530*/  @P1 IADD3 R215, R2, -0x20, RZ ;  /* 0xffffffe002d71810 */ /* 0x000fe20007ffe0ff */
[----:B------:R-:W4:Y:S01]  /*3540*/  LDSM.16.M88.4 R16, [R204+0x9000] ;  /* 0x00900000cc10783b */ /* 0x000f220000000200 */
[----:B------:R-:W-:-:S02]  /*3550*/  IMAD.MOV.U32 R2, RZ, RZ, 0x40 ;  /* 0x00000040ff027424 */ /* 0x000fc400078e00ff */
[C---:B------:R-:W-:Y:S01]  /*3560*/  IADD3 R230, R215.reuse, 0x800, RZ ;  /* 0x00000800d7e67810 */ /* 0x040fe20007ffe0ff */
        /* <DEDUP_REMOVED lines=8> */
[----:B------:R-:W-:Y:S01]  /*35f0*/  IADD3 R226, R215, 0x2800, RZ ;  /* 0x00002800d7e27810 */ /* 0x000fe20007ffe0ff */
[----:B------:R-:W-:Y:S01]  /*3600*/  IMAD.IADD R209, R2, 0x1, R215 ;  /* 0x0000000102d17824 */ /* 0x000fe200078e02d7 */
[----:B------:R-:W-:Y:S01]  /*3610*/  LDSM.16.M88.4 R44, [R215+0x800] ;  /* 0x00080000d72c783b */ /* 0x000fe20000000200 */
[----:B------:R-:W-:-:S02]  /*3620*/  SHF.R.S32.HI R2, RZ, 0x1f, R96 ;  /* 0x0000001fff027819 */ /* 0x000fc40000011460 */
[C---:B------:R-:W-:Y:S01]  /*3630*/  IADD3 R225, R215.reuse, 0x3000, RZ ;  /* 0x00003000d7e17810 */ /* 0x040fe20007ffe0ff */
[----:B------:R-:W-:Y:S01]  /*3640*/  LDSM.16.M88.4 R60, [R215+0x1000] ;  /* 0x00100000d73c783b */ /* 0x000fe20000000200 */
[----:B------:R-:W-:Y:S02]  /*3650*/  LEA.HI R2, R2, R96, RZ, 0x2 ;  /* 0x0000006002027211 */ /* 0x000fe400078f10ff */
[C---:B------:R-:W-:Y:S01]  /*3660*/  IADD3 R224, R215.reuse, 0x3800, RZ ;  /* 0x00003800d7e07810 */ /* 0x040fe20007ffe0ff */
[----:B------:R-:W-:Y:S01]  /*3670*/  LDSM.16.M88.4 R68, [R215+0x1800] ;  /* 0x00180000d744783b */ /* 0x000fe20000000200 */
[----:B------:R-:W-:Y:S02]  /*3680*/  SHF.R.S32.HI R2, RZ, 0x2, R2 ;  /* 0x00000002ff027819 */ /* 0x000fe40000011402 */
[C---:B------:R-:W-:Y:S01]  /*3690*/  IADD3 R223, R215.reuse, 0x4000, RZ ;  /* 0x00004000d7df7810 */ /* 0x040fe20007ffe0ff */
[----:B------:R-:W-:Y:S01]  /*36a0*/  LDSM.16.M88.4 R80, [R210+0x8000] ;  /* 0x00800000d250783b */ /* 0x000fe20000000200 */
[----:B------:R-:W-:Y:S01]  /*36b0*/  IADD3 R222, R215, 0x4800, RZ ;  /* 0x00004800d7de7810 */ /* 0x000fe20007ffe0ff */
[----:B------:R-:W-:Y:S01]  /*36c0*/  IMAD R6, R97, 0x10, R2 ;  /* 0x0000001061067824 */ /* 0x000fe200078e0202 */
[C---:B------:R-:W-:Y:S01]  /*36d0*/  IADD3 R221, R215.reuse, 0x5000, RZ ;  /* 0x00005000d7dd7810 */ /* 0x040fe20007ffe0ff */
[----:B------:R-:W-:Y:S01]  /*36e0*/  LDSM.16.M88.4 R88, [R210+0x8800] ;  /* 0x00880000d258783b */ /* 0x000fe20000000200 */
[----:B------:R-:W-:Y:S01]  /*36f0*/  IMAD.U32 R2, RZ, RZ, UR15 ;  /* 0x0000000fff027e24 */ /* 0x000fe2000f8e00ff */
[----:B------:R-:W-:Y:S01]  /*3700*/  IADD3 R220, R215, 0x5800, RZ ;  /* 0x00005800d7dc7810 */ /* 0x000fe20007ffe0ff */
[----:B-1----:R-:W-:Y:S01]  /*3710*/  HMMA.16816.F32.BF16 R32, R8, R12, RZ ;  /* 0x0000000c0820723c */ /* 0x002fe200000418ff */
[----:B------:R-:W-:Y:S01]  /*3720*/  LDSM.16.M88.4 R84, [R210+0x9000] ;  /* 0x00900000d254783b */ /* 0x000fe20000000200 */
[----:B------:R-:W-:-:S02]  /*3730*/  IADD3 R6, R6, UR14, RZ ;  /* 0x0000000e06067c10 */ /* 0x000fc4000fffe0ff */
[C---:B------:R-:W-:Y:S01]  /*3740*/  IADD3 R219, R215.reuse, 0x6000, RZ ;  /* 0x00006000d7db7810 */ /* 0x040fe20007ffe0ff */
[----:B------:R-:W-:Y:S01]  /*3750*/  LDSM.16.M88.4 R76, [R210+0x9800] ;  /* 0x00980000d24c783b */ /* 0x000fe20000000200 */
[----:B------:R-:W-:Y:S02]  /*3760*/  IADD3 R2, R2, -UR16, R6 ;  /* 0x8000001002027c10 */ /* 0x000fe4000fffe006 */
[----:B------:R-:W-:Y:S01]  /*3770*/  HMMA.16816.F32.BF16 R36, R8, R14, RZ ;  /* 0x0000000e0824723c */ /* 0x000fe200000418ff */
[----:B------:R-:W1:Y:S01]  /*3780*/  LDSM.16.M88.4 R12, [R212] ;  /* 0x00000000d40c783b */ /* 0x000e620000000200 */
[C---:B------:R-:W-:Y:S02]  /*3790*/  IADD3 R218, R215.reuse, 0x6800, RZ ;  /* 0x00006800d7da7810 */ /* 0x040fe40007ffe0ff */
[C---:B------:R-:W-:Y:S01]  /*37a0*/  IADD3 R217, R215.reuse, 0x7000, RZ ;  /* 0x00007000d7d97810 */ /* 0x040fe20007ffe0ff */
[----:B------:R-:W-:Y:S01]  /*37b0*/  LDSM.16.M88.4 R92, [R210+0xa000] ;  /* 0x00a00000d25c783b */ /* 0x000fe20000000200 */
[----:B------:R-:W-:-:S02]  /*37c0*/  IADD3 R216, R215, 0x7800, RZ ;  /* 0x00007800d7d87810 */ /* 0x000fc40007ffe0ff */
[C---:B----4-:R-:W-:Y:S01]  /*37d0*/  HMMA.16816.F32.BF16 R48, R8.reuse, R16, RZ ;  /* 0x000000100830723c */ /* 0x050fe200000418ff */
[----:B------:R-:W-:Y:S07]  /*37e0*/  STL [R1+0x4c], R6 ;  /* 0x00004c0601007387 */ /* 0x000fee0000100800 */
[C---:B------:R-:W-:Y:S01]  /*37f0*/  HMMA.16816.F32.BF16 R56, R8.reuse, R18, RZ ;  /* 0x000000120838723c */ /* 0x040fe200000418ff */
[----:B------:R-:W4:Y:S07]  /*3800*/  LDSM.16.M88.4 R16, [R214] ;  /* 0x00000000d610783b */ /* 0x000f2e0000000200 */
[C---:B-----5:R-:W-:Y:S08]  /*3810*/  HMMA.16816.F32.BF16 R40, R8.reuse, R20, RZ ;  /* 0x000000140828723c */ /* 0x060ff000000418ff */
[C---:B------:R-:W-:Y:S08]  /*3820*/  HMMA.16816.F32.BF16 R20, R8.reuse, R22, RZ ;  /* 0x000000160814723c */ /* 0x040ff000000418ff */
[C---:B--2---:R-:W-:Y:S08]  /*3830*/  HMMA.16816.F32.BF16 R52, R8.reuse, R24, RZ ;  /* 0x000000180834723c */ /* 0x044ff000000418ff */
[----:B------:R-:W-:Y:S08]  /*3840*/  HMMA.16816.F32.BF16 R8, R8, R26, RZ ;  /* 0x0000001a0808723c */ /* 0x000ff000000418ff */
[C---:B-1----:R-:W-:Y:S08]  /*3850*/  HMMA.16816.F32.BF16 R32, R12.reuse, R28, R32 ;  /* 0x0000001c0c20723c */ /* 0x042ff00000041820 */
[C---:B------:R-:W-:Y:S01]  /*3860*/  HMMA.16816.F32.BF16 R28, R12.reuse, R30, R36 ;  /* 0x0000001e0c1c723c */ /* 0x040fe20000041824 */
[----:B------:R-:W-:Y:S07]  /*3870*/  LDSM.16.M88.4 R36, [R209+0x1000] ;  /* 0x00100000d124783b */ /* 0x000fee0000000200 */
[C---:B------:R-:W-:Y:S08]  /*3880*/  HMMA.16816.F32.BF16 R24, R12.reuse, R44, R40 ;  /* 0x0000002c0c18723c */ /* 0x040ff00000041828 */
[C---:B------:R-:W-:Y:S01]  /*3890*/  HMMA.16816.F32.BF16 R20, R12.reuse, R46, R20 ;  /* 0x0000002e0c14723c */ /* 0x040fe20000041814 */
[----:B------:R-:W-:Y:S07]  /*38a0*/  LDSM.16.M88.4 R44, [R209+0x800] ;  /* 0x00080000d12c783b */ /* 0x000fee0000000200 */
[C---:B------:R-:W-:Y:S08]  /*38b0*/  HMMA.16816.F32.BF16 R48, R12.reuse, R60, R48 ;  /* 0x0000003c0c30723c */ /* 0x040ff00000041830 */
[C---:B------:R-:W-:Y:S08]  /*38c0*/  HMMA.16816.F32.BF16 R72, R12.reuse, R62, R56 ;  /* 0x0000003e0c48723c */ /* 0x040ff00000041838 */
[C---:B------:R-:W-:Y:S08]  /*38d0*/  HMMA.16816.F32.BF16 R64, R12.reuse, R68, R52 ;  /* 0x000000440c40723c */ /* 0x040ff00000041834 */
[----:B------:R-:W-:Y:S01]  /*38e0*/  HMMA.16816.F32.BF16 R60, R12, R70, R8 ;  /* 0x000000460c3c723c */ /* 0x000fe20000041808 */
[----:B------:R-:W-:Y:S04]  /*38f0*/  LDSM.16.M88.4 R8, [R213] ;  /* 0x00000000d508783b */ /* 0x000fe80000000200 */
[----:B------:R-:W1:Y:S03]  /*3900*/  LDSM.16.M88.4 R68, [R209] ;  /* 0x00000000d144783b */ /* 0x000e660000000200 */
[C---:B----4-:R-:W-:Y:S01]  /*3910*/  HMMA.16816.F32.BF16 R56, R16.reuse, R80, R32 ;  /* 0x000000501038723c */ /* 0x050fe20000041820 */
[----:B------:R-:W-:Y:S07]  /*3920*/  LDSM.16.M88.4 R12, [R211+0x2000] ;  /* 0x00200000d30c783b */ /* 0x000fee0000000200 */
[C---:B------:R-:W-:Y:S01]  /*3930*/  HMMA.16816.F32.BF16 R52, R16.reuse, R82, R28 ;  /* 0x000000521034723c */ /* 0x040fe2000004181c */
[----:B------:R-:W2:Y:S07]  /*3940*/  LDSM.16.M88.4 R80, [R209+0x1800] ;  /* 0x00180000d150783b */ /* 0x000eae0000000200 */
[C---:B------:R-:W-:Y:S08]  /*3950*/  HMMA.16816.F32.BF16 R40, R16.reuse, R88, R24 ;  /* 0x000000581028723c */ /* 0x040ff00000041818 */
[C---:B------:R-:W-:Y:S01]  /*3960*/  HMMA.16816.F32.BF16 R32, R16.reuse, R90, R20 ;  /* 0x0000005a1020723c */ /* 0x040fe20000041814 */
[----:B------:R-:W4:Y:S07]  /*3970*/  LDSM.16.M88.4 R88, [R204+0xa000] ;  /* 0x00a00000cc58783b */ /* 0x000f2e0000000200 */
[C---:B------:R-:W-:Y:S08]  /*3980*/  HMMA.16816.F32.BF16 R28, R16.reuse, R84, R48 ;  /* 0x00000054101c723c */ /* 0x040ff00000041830 */
[C---:B------:R-:W-:Y:S01]  /*3990*/  HMMA.16816.F32.BF16 R24, R16.reuse, R86, R72 ;  /* 0x000000561018723c */ /* 0x040fe20000041848 */
[----:B------:R-:W5:Y:S04]  /*39a0*/  LDSM.16.M88.4 R72, [R204+0xa800] ;  /* 0x00a80000cc48783b */ /* 0x000f680000000200 */
[----:B------:R-:W-:Y:S03]  /*39b0*/  LDSM.16.M88.4 R84, [R210+0xb800] ;  /* 0x00b80000d254783b */ /* 0x000fe60000000200 */
[C---:B------:R-:W-:Y:S01]  /*39c0*/  HMMA.16816.F32.BF16 R20, R16.reuse, R76, R64 ;  /* 0x0000004c1014723c */ /* 0x040fe20000041840 */
[----:B------:R-:W-:Y:S07]  /*39d0*/  LDSM.16.M88.4 R64, [R215+0x2800] ;  /* 0x00280000d740783b */ /* 0x000fee0000000200 */
[----:B------:R-:W-:Y:S01]  /*39e0*/  HMMA.16816.F32.BF16 R16, R16, R78, R60 ;  /* 0x0000004e1010723c */ /* 0x000fe2000004183c */
[----:B------:R-:W3:Y:S07]  /*39f0*/  LDSM.16.M88.4 R76, [R204+0xb000] ;  /* 0x00b00000cc4c783b */ /* 0x000eee0000000200 */
[C---:B-1----:R-:W-:Y:S08]  /*3a00*/  HMMA.16816.F32.BF16 R56, R8.reuse, R68, R56 ;  /* 0x000000440838723c */ /* 0x042ff00000041838 */
[C---:B------:R-:W-:Y:S08]  /*3a10*/  HMMA.16816.F32.BF16 R68, R8.reuse, R70, R52 ;  /* 0x000000460844723c */ /* 0x040ff00000041834 */
[C---:B------:R-:W-:Y:S08]  /*3a20*/  HMMA.16816.F32.BF16 R60, R8.reuse, R44, R40 ;  /* 0x0000002c083c723c */ /* 0x040ff00000041828 */
[C---:B------:R-:W-:Y:S08]  /*3a30*/  HMMA.16816.F32.BF16 R52, R8.reuse, R46, R32 ;  /* 0x0000002e0834723c */ /* 0x040ff00000041820 */
[C---:B------:R-:W-:Y:S01]  /*3a40*/  HMMA.16816.F32.BF16 R48, R8.reuse, R36, R28 ;  /* 0x000000240830723c */ /* 0x040fe2000004181c */
[----:B------:R-:W1:Y:S07]  /*3a50*/  LDSM.16.M88.4 R28, [R204+0xb800] ;  /* 0x00b80000cc1c783b */ /* 0x000e6e0000000200 */
[C---:B------:R-:W-:Y:S01]  /*3a60*/  HMMA.16816.F32.BF16 R44, R8.reuse, R38, R24 ;  /* 0x00000026082c723c */ /* 0x040fe20000041818 */
[----:B------:R-:W-:Y:S07]  /*3a70*/  LDSM.16.M88.4 R36, [R215+0x2000] ;  /* 0x00200000d724783b */ /* 0x000fee0000000200 */
[C---:B--2---:R-:W-:Y:S08]  /*3a80*/  HMMA.16816.F32.BF16 R32, R8.reuse, R80, R20 ;  /* 0x000000500820723c */ /* 0x044ff00000041814 */
[----:B------:R-:W-:Y:S01]  /*3a90*/  HMMA.16816.F32.BF16 R24, R8, R82, R16 ;  /* 0x000000520818723c */ /* 0x000fe20000041810 */
[----:B------:R-:W2:Y:S04]  /*3aa0*/  LDSM.16.M88.4 R8, [R212+0x2000] ;  /* 0x00200000d408783b */ /* 0x000ea80000000200 */
[----:B------:R-:W-:Y:S03]  /*3ab0*/  LDSM.16.M88.4 R16, [R214+0x2000] ;  /* 0x00200000d610783b */ /* 0x000fe60000000200 */
[C---:B----4-:R-:W-:Y:S01]  /*3ac0*/  HMMA.16816.F32.BF16 R20, R12.reuse, R88, R56 ;  /* 0x000000580c14723c */ /* 0x050fe20000041838 */
[----:B------:R-:W-:Y:S07]  /*3ad0*/  LDSM.16.M88.4 R80, [R209+0x3000] ;  /* 0x00300000d150783b */ /* 0x000fee0000000200 */
[C---:B------:R-:W-:Y:S01]  /*3ae0*/  HMMA.16816.F32.BF16 R40, R12.reuse, R90, R68 ;  /* 0x0000005a0c28723c */ /* 0x040fe20000041844 */
[----:B------:R-:W4:Y:S04]  /*3af0*/  LDSM.16.M88.4 R68, [R215+0x3000] ;  /* 0x00300000d744783b */ /* 0x000f280000000200 */
[----:B------:R-:W-:Y:S03]  /*3b00*/  LDSM.16.M88.4 R88, [R210+0xb000] ;  /* 0x00b00000d258783b */ /* 0x000fe60000000200 */
[C---:B-----5:R-:W-:Y:S08]  /*3b10*/  HMMA.16816.F32.BF16 R56, R12.reuse, R72, R60 ;  /* 0x000000480c38723c */ /* 0x060ff0000004183c */
[C---:B------:R-:W-:Y:S01]  /*3b20*/  HMMA.16816.F32.BF16 R52, R12.reuse, R74, R52 ;  /* 0x0000004a0c34723c */ /* 0x040fe20000041834 */
[----:B------:R-:W5:Y:S07]  /*3b30*/  LDSM.16.M88.4 R72, [R215+0x3800] ;  /* 0x00380000d748783b */ /* 0x000f6e0000000200 */
[C---:B---3--:R-:W-:Y:S08]  /*3b40*/  HMMA.16816.F32.BF16 R60, R12.reuse, R76, R48 ;  /* 0x0000004c0c3c723c */ /* 0x048ff00000041830 */
[C---:B------:R-:W-:Y:S01]  /*3b50*/  HMMA.16816.F32.BF16 R48, R12.reuse, R78, R44 ;  /* 0x0000004e0c30723c */ /* 0x040fe2000004182c */
[----:B------:R-:W3:Y:S07]  /*3b60*/  LDSM.16.M88.4 R76, [R210+0xa800] ;  /* 0x00a80000d24c783b */ /* 0x000eee0000000200 */
[C---:B-1----:R-:W-:Y:S08]  /*3b70*/  HMMA.16816.F32.BF16 R44, R12.reuse, R28, R32 ;  /* 0x0000001c0c2c723c */ /* 0x042ff00000041820 */
[----:B------:R-:W-:Y:S08]  /*3b80*/  HMMA.16816.F32.BF16 R12, R12, R30, R24 ;  /* 0x0000001e0c0c723c */ /* 0x000ff00000041818 */
[C---:B--2---:R-:W-:Y:S08]  /*3b90*/  HMMA.16816.F32.BF16 R32, R8.reuse, R36, R20 ;  /* 0x000000240820723c */ /* 0x044ff00000041814 */
[C---:B------:R-:W-:Y:S08]  /*3ba0*/  HMMA.16816.F32.BF16 R24, R8.reuse, R64, R56 ;  /* 0x000000400818723c */ /* 0x040ff00000041838 */
[C---:B------:R-:W-:Y:S01]  /*3bb0*/  HMMA.16816.F32.BF16 R20, R8.reuse, R66, R52 ;  /* 0x000000420814723c */ /* 0x040fe20000041834 */
[----:B------:R-:W-:Y:S07]  /*3bc0*/  LDSM.16.M88.4 R64, [R209+0x2000] ;  /* 0x00200000d140783b */ /* 0x000fee0000000200 */
[C---:B------:R-:W-:Y:S08]  /*3bd0*/  HMMA.16816.F32.BF16 R28, R8.reuse, R38, R40 ;  /* 0x00000026081c723c */ /* 0x040ff00000041828 */
[C---:B----4-:R-:W-:Y:S08]  /*3be0*/  HMMA.16816.F32.BF16 R60, R8.reuse, R68, R60 ;  /* 0x00000044083c723c */ /* 0x050ff0000004183c */
[C---:B------:R-:W-:Y:S08]  /*3bf0*/  HMMA.16816.F32.BF16 R56, R8.reuse, R70, R48 ;  /* 0x000000460838723c */ /* 0x040ff00000041830 */
[C---:B-----5:R-:W-:Y:S08]  /*3c00*/  HMMA.16816.F32.BF16 R52, R8.reuse, R72, R44 ;  /* 0x000000480834723c */ /* 0x060ff0000004182c */
[----:B------:R-:W-:Y:S01]  /*3c10*/  HMMA.16816.F32.BF16 R48, R8, R74, R12 ;  /* 0x0000004a0830723c */ /* 0x000fe2000004180c */
[----:B------:R-:W1:Y:S04]  /*3c20*/  LDSM.16.M88.4 R12, [R213+0x2000] ;  /* 0x00200000d50c783b */ /* 0x000e680000000200 */
[----:B------:R-:W2:Y:S03]  /*3c30*/  LDSM.16.M88.4 R72, [R209+0x2800] ;  /* 0x00280000d148783b */ /* 0x000ea60000000200 */
[C---:B------:R-:W-:Y:S01]  /*3c40*/  HMMA.16816.F32.BF16 R44, R16.reuse, R92, R32 ;  /* 0x0000005c102c723c */ /* 0x040fe20000041820 */
[----:B------:R-:W-:Y:S07]  /*3c50*/  LDSM.16.M88.4 R8, [R211+0x4000] ;  /* 0x00400000d308783b */ /* 0x000fee0000000200 */
[C---:B---3--:R-:W-:Y:S08]  /*3c60*/  HMMA.16816.F32.BF16 R36, R16.reuse, R76, R24 ;  /* 0x0000004c1024723c */ /* 0x048ff00000041818 */
[C---:B------:R-:W-:Y:S01]  /*3c70*/  HMMA.16816.F32.BF16 R32, R16.reuse, R78, R20 ;  /* 0x0000004e1020723c */ /* 0x040fe20000041814 */
[----:B------:R-:W3:Y:S07]  /*3c80*/  LDSM.16.M88.4 R76, [R209+0x3800] ;  /* 0x00380000d14c783b */ /* 0x000eee0000000200 */
[C---:B------:R-:W-:Y:S01]  /*3c90*/  HMMA.16816.F32.BF16 R40, R16.reuse, R94, R28 ;  /* 0x0000005e1028723c */ /* 0x040fe2000004181c */
[----:B------:R-:W-:Y:S07]  /*3ca0*/  LDSM.16.M88.4 R92, [R209+0x5800] ;  /* 0x00580000d15c783b */ /* 0x000fee0000000200 */
[C---:B------:R-:W-:Y:S08]  /*3cb0*/  HMMA.16816.F32.BF16 R28, R16.reuse, R88, R60 ;  /* 0x00000058101c723c */ /* 0x040ff0000004183c */
[C---:B------:R-:W-:Y:S01]  /*3cc0*/  HMMA.16816.F32.BF16 R24, R16.reuse, R90, R56 ;  /* 0x0000005a1018723c */ /* 0x040fe20000041838 */
[----:B------:R-:W4:Y:S07]  /*3cd0*/  LDSM.16.M88.4 R88, [R204+0xc000] ;  /* 0x00c00000cc58783b */ /* 0x000f2e0000000200 */
[C---:B------:R-:W-:Y:S01]  /*3ce0*/  HMMA.16816.F32.BF16 R20, R16.reuse, R84, R52 ;  /* 0x000000541014723c */ /* 0x040fe20000041834 */
[----:B------:R-:W5:Y:S07]  /*3cf0*/  LDSM.16.M88.4 R52, [R204+0xc800] ;  /* 0x00c80000cc34783b */ /* 0x000f6e0000000200 */
[----:B------:R-:W-:Y:S01]  /*3d00*/  HMMA.16816.F32.BF16 R16, R16, R86, R48 ;  /* 0x000000561010723c */ /* 0x000fe20000041830 */
[----:B------:R-:W3:Y:S07]  /*3d10*/  LDSM.16.M88.4 R48, [R204+0xd000] ;  /* 0x00d00000cc30783b */ /* 0x000eee0000000200 */
[C---:B-1----:R-:W-:Y:S08]  /*3d20*/  HMMA.16816.F32.BF16 R68, R12.reuse, R64, R44 ;  /* 0x000000400c44723c */ /* 0x042ff0000004182c */
[C---:B------:R-:W-:Y:S08]  /*3d30*/  HMMA.16816.F32.BF16 R64, R12.reuse, R66, R40 ;  /* 0x000000420c40723c */ /* 0x040ff00000041828 */
[C---:B--2---:R-:W-:Y:S01]  /*3d40*/  HMMA.16816.F32.BF16 R60, R12.reuse, R74, R32 ;  /* 0x0000004a0c3c723c */ /* 0x044fe20000041820 */
[----:B------:R-:W1:Y:S07]  /*3d50*/  LDSM.16.M88.4 R32, [R204+0xd800] ;  /* 0x00d80000cc20783b */ /* 0x000e6e0000000200 */
[C---:B------:R-:W-:Y:S07]  /*3d60*/  HMMA.16816.F32.BF16 R56, R12.reuse, R80, R28 ;  /* 0x000000500c38723c */ /* 0x040fee000004181c */
[----:B------:R-:W-:Y:S01]  /*3d70*/  IMAD.SHL.U32 R80, R98, 0x2, RZ ;  /* 0x0000000262507824 */ /* 0x000fe200078e00ff */
[----:B------:R-:W-:Y:S04]  /*3d80*/  HMMA.16816.F32.BF16 R36, R12, R72, R36 ;  /* 0x000000480c24723c */ /* 0x000fe80000041824 */
[----:B------:R-:W-:-:S04]  /*3d90*/  LOP3.LUT R80, R80, 0x6, RZ, 0xc0, !PT ;  /* 0x0000000650507812 */ /* 0x000fc800078ec0ff */
[----:B------:R-:W-:Y:S01]  /*3da0*/  HMMA.16816.F32.BF16 R44, R12, R82, R24 ;  /* 0x000000520c2c723c */ /* 0x000fe20000041818 */
[----:B------:R-:W-:Y:S01]  /*3db0*/  LDSM.16.M88.4 R24, [R215+0x4000] ;  /* 0x00400000d718783b */ /* 0x000fe20000000200 */
[----:B------:R-:W-:-:S04]  /*3dc0*/  IMAD R80, R5, 0x40, R80 ;  /* 0x0000004005507824 */ /* 0x000fc800078e0250 */
[----:B------:R-:W-:Y:S01]  /*3dd0*/  IMAD.IADD R5, R2, 0x1, -R80 ;  /* 0x0000000102057824 */ /* 0x000fe200078e0a50 */
[C---:B------:R-:W-:Y:S01]  /*3de0*/  IADD3 R130, R80.reuse, 0x1, RZ ;  /* 0x0000000150827810 */ /* 0x040fe20007ffe0ff */
[C---:B---3--:R-:W-:Y:S01]  /*3df0*/  HMMA.16816.F32.BF16 R40, R12.reuse, R76, R20 ;  /* 0x0000004c0c28723c */ /* 0x048fe20000041814 */
[----:B------:R-:W-:Y:S02]  /*3e00*/  IADD3 R129, R80, 0x8, RZ ;  /* 0x0000000850817810 */ /* 0x000fe40007ffe0ff */
[----:B------:R-:W-:Y:S01]  /*3e10*/  IABS R5, R5 ;  /* 0x0000000500057213 */ /* 0x000fe20000000000 */
[----:B------:R-:W-:Y:S01]  /*3e20*/  IMAD.IADD R7, R2, 0x1, -R130 ;  /* 0x0000000102077824 */ /* 0x000fe200078e0a82 */
[C---:B------:R-:W-:Y:S02]  /*3e30*/  IADD3 R128, R80.reuse, 0x9, RZ ;  /* 0x0000000950807810 */ /* 0x040fe40007ffe0ff */
[----:B------:R-:W-:Y:S01]  /*3e40*/  IADD3 R126, R80, 0x10, RZ ;  /* 0x00000010507e7810 */ /* 0x000fe20007ffe0ff */
[----:B------:R-:W-:Y:S01]  /*3e50*/  HMMA.16816.F32.BF16 R28, R12, R78, R16 ;  /* 0x0000004e0c1c723c */ /* 0x000fe20000041810 */
[----:B------:R-:W2:Y:S01]  /*3e60*/  LDSM.16.M88.4 R12, [R212+0x4000] ;  /* 0x00400000d40c783b */ /* 0x000ea20000000200 */
[----:B------:R-:W-:Y:S01]  /*3e70*/  IMAD.MOV.U32 R6, RZ, RZ, R5 ;  /* 0x000000ffff067224 */ /* 0x000fe200078e0005 */
[----:B------:R-:W-:-:S02]  /*3e80*/  IABS R5, R7 ;  /* 0x0000000700057213 */ /* 0x000fc40000000000 */
[----:B------:R-:W-:Y:S01]  /*3e90*/  IADD3 R7, R2, -R126, RZ ;  /* 0x8000007e02077210 */ /* 0x000fe20007ffe0ff */
[----:B------:R3:W-:Y:S01]  /*3ea0*/  I2F R144, R6 ;  /* 0x0000000600907306 */ /* 0x0007e20000201400 */
[C---:B------:R-:W-:Y:S01]  /*3eb0*/  IADD3 R124, R80.reuse, 0x11, RZ ;  /* 0x00000011507c7810 */ /* 0x040fe20007ffe0ff */
[C---:B----4-:R-:W-:Y:S01]  /*3ec0*/  HMMA.16816.F32.BF16 R20, R8.reuse, R88, R68 ;  /* 0x000000580814723c */ /* 0x050fe20000041844 */
[----:B------:R-:W4:Y:S01]  /*3ed0*/  LDSM.16.M88.4 R68, [R215+0x4800] ;  /* 0x00480000d744783b */ /* 0x000f220000000200 */
[C---:B------:R-:W-:Y:S02]  /*3ee0*/  IADD3 R123, R80.reuse, 0x18, RZ ;  /* 0x00000018507b7810 */ /* 0x040fe40007ffe0ff */
[C---:B------:R-:W-:Y:S01]  /*3ef0*/  IADD3 R121, R80.reuse, 0x19, RZ ;  /* 0x0000001950797810 */ /* 0x040fe20007ffe0ff */
[----:B------:R-:W-:Y:S01]  /*3f00*/  LDSM.16.M88.4 R76, [R204+0xf000] ;  /* 0x00f00000cc4c783b */ /* 0x000fe20000000200 */
[----:B------:R1:W-:Y:S01]  /*3f10*/  I2F R145, R5 ;  /* 0x0000000500917306 */ /* 0x0003e20000201400 */
[C---:B------:R-:W-:Y:S01]  /*3f20*/  IADD3 R120, R80.reuse, 0x20, RZ ;  /* 0x0000002050787810 */ /* 0x040fe20007ffe0ff */
[----:B------:R-:W-:Y:S01]  /*3f30*/  HMMA.16816.F32.BF16 R16, R8, R90, R64 ;  /* 0x0000005a0810723c */ /* 0x000fe20000041840 */
[----:B------:R-:W-:-:S02]  /*3f40*/  IADD3 R119, R80, 0x21, RZ ;  /* 0x0000002150777810 */ /* 0x000fc40007ffe0ff */
[C---:B------:R-:W-:Y:S02]  /*3f50*/  IADD3 R115, R80.reuse, 0x28, RZ ;  /* 0x0000002850737810 */ /* 0x040fe40007ffe0ff */
[----:B------:R-:W-:Y:S01]  /*3f60*/  IADD3 R113, R80, 0x29, RZ ;  /* 0x0000002950717810 */ /* 0x000fe20007ffe0ff */
[----:B---3--:R-:W-:Y:S01]  /*3f70*/  IMAD.IADD R6, R2, 0x1, -R129 ;  /* 0x0000000102067824 */ /* 0x008fe200078e0a81 */
[C---:B------:R-:W-:Y:S01]  /*3f80*/  IADD3 R114, R80.reuse, 0x30, RZ ;  /* 0x0000003050727810 */ /* 0x040fe20007ffe0ff */
[C---:B-----5:R-:W-:Y:S01]  /*3f90*/  HMMA.16816.F32.BF16 R36, R8.reuse, R52, R36 ;  /* 0x000000340824723c */ /* 0x060fe20000041824 */
[C---:B------:R-:W-:Y:S02]  /*3fa0*/  IADD3 R118, R80.reuse, 0x31, RZ ;  /* 0x0000003150767810 */ /* 0x040fe40007ffe0ff */
[----:B------:R-:W-:Y:S02]  /*3fb0*/  IABS R6, R6 ;  /* 0x0000000600067213 */ /* 0x000fe40000000000 */
[----:B------:R-:W-:Y:S01]  /*3fc0*/  IADD3 R116, R80, 0x39, RZ ;  /* 0x0000003950747810 */ /* 0x000fe20007ffe0ff */
[----:B-1----:R-:W-:Y:S01]  /*3fd0*/  IMAD.IADD R5, R2, 0x1, -R128 ;  /* 0x0000000102057824 */ /* 0x002fe200078e0a80 */
[----:B------:R1:W-:Y:S01]  /*3fe0*/  I2F R143, R6 ;  /* 0x00000006008f7306 */ /* 0x0003e20000201400 */
[----:B------:R-:W-:Y:S01]  /*3ff0*/  HMMA.16816.F32.BF16 R60, R8, R54, R60 ;  /* 0x00000036083c723c */ /* 0x000fe2000004183c */
[----:B------:R-:W3:Y:S01]  /*4000*/  LDSM.16.M88.4 R52, [R215+0x5000] ;  /* 0x00500000d734783b */ /* 0x000ee20000000200 */
[----:B------:R-:W-:-:S02]  /*4010*/  IADD3 R117, R80, 0x38, RZ ;  /* 0x0000003850757810 */ /* 0x000fc40007ffe0ff */
[----:B------:R-:W-:Y:S02]  /*4020*/  IABS R5, R5 ;  /* 0x0000000500057213 */ /* 0x000fe40000000000 */
[----:B------:R-:W-:Y:S02]  /*4030*/  ISETP.GE.AND P2, PT, R80, UR15, PT ;  /* 0x0000000f50007c0c */ /* 0x000fe4000bf46270 */
[----:B------:R-:W-:Y:S01]  /*4040*/  HMMA.16816.F32.BF16 R56, R8, R48, R56 ;  /* 0x000000300838723c */ /* 0x000fe20000041838 */
[----:B------:R-:W-:Y:S02]  /*4050*/  ISETP.GE.AND P0, PT, R129, UR15, PT ;  /* 0x0000000f81007c0c */ /* 0x000fe4000bf06270 */
[----:B------:R-:W-:Y:S02]  /*4060*/  ISETP.GE.AND P1, PT, R130, UR15, PT ;  /* 0x0000000f82007c0c */ /* 0x000fe4000bf26270 */
[----:B------:R-:W-:Y:S01]  /*4070*/  ISETP.GE.AND P5, PT, R126, UR15, PT ;  /* 0x0000000f7e007c0c */ /* 0x000fe2000bfa6270 */
[----:B-1----:R-:W-:-:S02]  /*4080*/  IMAD.MOV.U32 R6, RZ, RZ, R5 ;  /* 0x000000ffff067224 */ /* 0x002fc400078e0005 */
[C---:B------:R-:W-:Y:S01]  /*4090*/  HMMA.16816.F32.BF16 R48, R8.reuse, R50, R44 ;  /* 0x000000320830723c */ /* 0x040fe2000004182c */
[----:B------:R-:W-:Y:S01]  /*40a0*/  IABS R5, R7 ;  /* 0x0000000700057213 */ /* 0x000fe20000000000 */
[----:B------:R-:W-:Y:S01]  /*40b0*/  IMAD.IADD R7, R2, 0x1, -R121 ;  /* 0x0000000102077824 */ /* 0x000fe200078e0a79 */
[----:B------:R1:W-:Y:S01]  /*40c0*/  I2F R142, R6 ;  /* 0x00000006008e7306 */ /* 0x0003e20000201400 */
[----:B------:R-:W-:Y:S02]  /*40d0*/  ISETP.GE.AND P6, PT, R128, UR15, PT ;  /* 0x0000000f80007c0c */ /* 0x000fe4000bfc6270 */
[----:B------:R-:W-:Y:S02]  /*40e0*/  ISETP.GE.AND P3, PT, R123, UR15, PT ;  /* 0x0000000f7b007c0c */ /* 0x000fe4000bf66270 */
[C---:B------:R-:W-:Y:S01]  /*40f0*/  HMMA.16816.F32.BF16 R44, R8.reuse, R32, R40 ;  /* 0x00000020082c723c */ /* 0x040fe20000041828 */
[----:B------:R-:W-:Y:S02]  /*4100*/  ISETP.GE.AND P4, PT, R124, UR15, PT ;  /* 0x0000000f7c007c0c */ /* 0x000fe4000bf86270 */
[----:B------:R5:W-:Y:S05]  /*4110*/  I2F R131, R5 ;  /* 0x0000000500837306 */ /* 0x000bea0000201400 */
[----:B------:R-:W-:Y:S01]  /*4120*/  HMMA.16816.F32.BF16 R40, R8, R34, R28 ;  /* 0x000000220828723c */ /* 0x000fe2000004181c */
[----:B------:R-:W-:Y:S01]  /*4130*/  LDSM.16.M88.4 R8, [R214+0x4000] ;  /* 0x00400000d608783b */ /* 0x000fe20000000200 */
[----:B-1----:R-:W-:-:S03]  /*4140*/  IMAD.IADD R6, R2, 0x1, -R124 ;  /* 0x0000000102067824 */ /* 0x002fc600078e0a7c */
[----:B------:R-:W-:Y:S03]  /*4150*/  LDSM.16.M88.4 R28, [R210+0xc800] ;  /* 0x00c80000d21c783b */ /* 0x000fe60000000200 */
[----:B--2---:R-:W-:Y:S01]  /*4160*/  HMMA.16816.F32.BF16 R32, R12, R24, R20 ;  /* 0x000000180c20723c */ /* 0x004fe20000041814 */
[----:B------:R-:W1:Y:S01]  /*4170*/  LDSM.16.M88.4 R20, [R210+0xc000] ;  /* 0x00c00000d214783b */ /* 0x000e620000000200 */
[----:B------:R-:W-:Y:S01]  /*4180*/  IABS R6, R6 ;  /* 0x0000000600067213 */ /* 0x000fe20000000000 */
[----:B-----5:R-:W-:-:S03]  /*4190*/  IMAD.IADD R5, R2, 0x1, -R123 ;  /* 0x0000000102057824 */ /* 0x020fc600078e0a7b */
[----:B------:R2:W-:Y:S02]  /*41a0*/  I2F R141, R6 ;  /* 0x00000006008d7306 */ /* 0x0005e40000201400 */
[----:B------:R-:W-:Y:S01]  /*41b0*/  HMMA.16816.F32.BF16 R24, R12, R26, R16 ;  /* 0x0000001a0c18723c */ /* 0x000fe20000041810 */
[----:B------:R-:W5:Y:S01]  /*41c0*/  LDSM.16.M88.4 R16, [R215+0x5800] ;  /* 0x00580000d710783b */ /* 0x000f620000000200 */
[----:B------:R-:W-:-:S06]  /*41d0*/  IABS R5, R5 ;  /* 0x0000000500057213 */ /* 0x000fcc0000000000 */
[----:B----4-:R-:W-:Y:S01]  /*41e0*/  HMMA.16816.F32.BF16 R36, R12, R68, R36 ;  /* 0x000000440c24723c */ /* 0x010fe20000041824 */
[----:B--2---:R-:W-:Y:S01]  /*41f0*/  IMAD.MOV.U32 R6, RZ, RZ, R5 ;  /* 0x000000ffff067224 */ /* 0x004fe200078e0005 */
[----:B------:R-:W-:-:S06]  /*4200*/  IABS R5, R7 ;  /* 0x0000000700057213 */ /* 0x000fcc0000000000 */
[C---:B------:R-:W-:Y:S01]  /*4210*/  HMMA.16816.F32.BF16 R68, R12.reuse, R70, R60 ;  /* 0x000000460c44723c */ /* 0x040fe2000004183c */
[C---:B------:R-:W-:Y:S01]  /*4220*/  IMAD.IADD R7, R2.reuse, 0x1, -R120 ;  /* 0x0000000102077824 */ /* 0x040fe200078e0a78 */
[----:B------:R2:W-:Y:S06]  /*4230*/  I2F R140, R6 ;  /* 0x00000006008c7306 */ /* 0x0005ec0000201400 */
[C---:B---3--:R-:W-:Y:S01]  /*4240*/  HMMA.16816.F32.BF16 R64, R12.reuse, R54, R48 ;  /* 0x000000360c40723c */ /* 0x048fe20000041830 */
[----:B------:R-:W3:Y:S07]  /*4250*/  LDSM.16.M88.4 R48, [R210+0xd000] ;  /* 0x00d00000d230783b */ /* 0x000eee0000000200 */
[----:B------:R-:W-:Y:S01]  /*4260*/  HMMA.16816.F32.BF16 R60, R12, R52, R56 ;  /* 0x000000340c3c723c */ /* 0x000fe20000041838 */
[----:B--2---:R-:W-:Y:S01]  /*4270*/  IMAD.MOV.U32 R6, RZ, RZ, R5 ;  /* 0x000000ffff067224 */ /* 0x004fe200078e0005 */
[----:B------:R-:W-:Y:S01]  /*4280*/  IABS R5, R7 ;  /* 0x0000000700057213 */ /* 0x000fe20000000000 */
[----:B------:R-:W-:-:S02]  /*4290*/  IMAD.IADD R7, R2, 0x1, -R119 ;  /* 0x0000000102077824 */ /* 0x000fc400078e0a77 */
[----:B------:R2:W-:Y:S03]  /*42a0*/  I2F R139, R6 ;  /* 0x00000006008b7306 */ /* 0x0005e60000201400 */
[----:B-1----:R-:W-:Y:S08]  /*42b0*/  HMMA.16816.F32.BF16 R52, R8, R20, R32 ;  /* 0x000000140834723c */ /* 0x002ff00000041820 */
[----:B-----5:R-:W-:Y:S01]  /*42c0*/  HMMA.16816.F32.BF16 R56, R12, R16, R44 ;  /* 0x000000100c38723c */ /* 0x020fe2000004182c */
[----:B--2---:R-:W-:Y:S01]  /*42d0*/  IMAD.MOV.U32 R6, RZ, RZ, R5 ;  /* 0x000000ffff067224 */ /* 0x004fe200078e0005 */
[----:B------:R-:W-:-:S06]  /*42e0*/  IABS R5, R7 ;  /* 0x0000000700057213 */ /* 0x000fcc0000000000 */
[----:B------:R-:W-:Y:S01]  /*42f0*/  HMMA.16816.F32.BF16 R44, R12, R18, R40 ;  /* 0x000000120c2c723c */ /* 0x000fe20000041828 */
[----:B------:R-:W1:Y:S01]  /*4300*/  LDSM.16.M88.4 R12, [R210+0xd800] ;  /* 0x00d80000d20c783b */ /* 0x000e620000000200 */
[----:B------:R2:W-:Y:S01]  /*4310*/  I2F R138, R6 ;  /* 0x00000006008a7306 */ /* 0x0005e20000201400 */
[C---:B------:R-:W-:Y:S02]  /*4320*/  IMAD.IADD R7, R2.reuse, 0x1, -R114 ;  /* 0x0000000102077824 */ /* 0x040fe400078e0a72 */
[----:B------:R-:W-:Y:S03]  /*4330*/  LDSM.16.M88.4 R16, [R209+0x4000] ;  /* 0x00400000d110783b */ /* 0x000fe60000000200 */
[C---:B------:R-:W-:Y:S01]  /*4340*/  HMMA.16816.F32.BF16 R32, R8.reuse, R22, R24 ;  /* 0x000000160820723c */ /* 0x040fe20000041818 */
[----:B------:R-:W4:Y:S01]  /*4350*/  LDSM.16.M88.4 R24, [R213+0x4000] ;  /* 0x00400000d518783b */ /* 0x000f220000000200 */
[----:B------:R5:W-:Y:S03]  /*4360*/  I2F R135, R5 ;  /* 0x0000000500877306 */ /* 0x000be60000201400 */
[----:B------:R-:W-:Y:S03]  /*4370*/  LDSM.16.M88.4 R20, [R211+0x6000] ;  /* 0x00600000d314783b */ /* 0x000fe60000000200 */
[----:B------:R-:W-:Y:S01]  /*4380*/  HMMA.16816.F32.BF16 R40, R8, R28, R36 ;  /* 0x0000001c0828723c */ /* 0x000fe20000041824 */
[----:B--2---:R-:W-:-:S05]  /*4390*/  IMAD.IADD R6, R2, 0x1, -R115 ;  /* 0x0000000102067824 */ /* 0x004fca00078e0a73 */
[----:B------:R-:W-:Y:S02]  /*43a0*/  IABS R6, R6 ;  /* 0x0000000600067213 */ /* 0x000fe40000000000 */
[C---:B------:R-:W-:Y:S01]  /*43b0*/  HMMA.16816.F32.BF16 R36, R8.reuse, R30, R68 ;  /* 0x0000001e0824723c */ /* 0x040fe20000041844 */
[----:B------:R-:W2:Y:S01]  /*43c0*/  LDSM.16.M88.4 R28, [R209+0x4800] ;  /* 0x00480000d11c783b */ /* 0x000ea20000000200 */
[C---:B-----5:R-:W-:Y:S01]  /*43d0*/  IMAD.IADD R5, R2.reuse, 0x1, -R113 ;  /* 0x0000000102057824 */ /* 0x060fe200078e0a71 */
[----:B------:R5:W-:Y:S04]  /*43e0*/  I2F R134, R6 ;  /* 0x0000000600867306 */ /* 0x000be80000201400 */
[----:B------:R-:W-:Y:S01]  /*43f0*/  IABS R5, R5 ;  /* 0x0000000500057213 */ /* 0x000fe20000000000 */
[C---:B---3--:R-:W-:Y:S08]  /*4400*/  HMMA.16816.F32.BF16 R60, R8.reuse, R48, R60 ;  /* 0x00000030083c723c */ /* 0x048ff0000004183c */
[----:B------:R-:W-:Y:S01]  /*4410*/  HMMA.16816.F32.BF16 R68, R8, R50, R64 ;  /* 0x000000320844723c */ /* 0x000fe20000041840 */
[----:B------:R-:W3:Y:S01]  /*4420*/  LDSM.16.M88.4 R48, [R204+0xe000] ;  /* 0x00e00000cc30783b */ /* 0x000ee20000000200 */
[----:B-----5:R-:W-:Y:S01]  /*4430*/  IMAD.MOV.U32 R6, RZ, RZ, R5 ;  /* 0x000000ffff067224 */ /* 0x020fe200078e0005 */
[----:B------:R-:W-:Y:S01]  /*4440*/  IABS R5, R7 ;  /* 0x0000000700057213 */ /* 0x000fe20000000000 */
[----:B------:R-:W-:-:S02]  /*4450*/  IMAD.IADD R7, R2, 0x1, -R118 ;  /* 0x0000000102077824 */ /* 0x000fc400078e0a76 */
[----:B------:R5:W-:Y:S02]  /*4460*/  I2F R133, R6 ;  /* 0x0000000600857306 */ /* 0x000be40000201400 */
[C---:B-1----:R-:W-:Y:S01]  /*4470*/  HMMA.16816.F32.BF16 R64, R8.reuse, R12, R56 ;  /* 0x0000000c0840723c */ /* 0x042fe20000041838 */
[----:B------:R-:W1:Y:S07]  /*4480*/  LDSM.16.M88.4 R56, [R209+0x5000] ;  /* 0x00500000d138783b */ /* 0x000e6e0000000200 */
[----:B------:R-:W-:Y:S01]  /*4490*/  HMMA.16816.F32.BF16 R100, R8, R14, R44 ;  /* 0x0000000e0864723c */ /* 0x000fe2000004182c */
[----:B------:R-:W-:Y:S04]  /*44a0*/  LDSM.16.M88.4 R44, [R204+0xe800] ;  /* 0x00e80000cc2c783b */ /* 0x000fe80000000200 */
[----:B------:R-:W-:Y:S01]  /*44b0*/  LDSM.16.M88.4 R12, [R214+0x6000] ;  /* 0x00600000d60c783b */ /* 0x000fe20000000200 */
[----:B-----5:R-:W-:-:S02]  /*44c0*/  IMAD.MOV.U32 R6, RZ, RZ, R5 ;  /* 0x000000ffff067224 */ /* 0x020fc400078e0005 */
[C---:B----4-:R-:W-:Y:S01]  /*44d0*/  HMMA.16816.F32.BF16 R8, R24.reuse, R16, R52 ;  /* 0x000000101808723c */ /* 0x050fe20000041834 */
[----:B------:R-:W-:Y:S01]  /*44e0*/  IABS R5, R7 ;  /* 0x0000000700057213 */ /* 0x000fe20000000000 */
[----:B------:R4:W-:Y:S06]  /*44f0*/  I2F R132, R6 ;  /* 0x0000000600847306 */ /* 0x0009ec0000201400 */
[C---:B------:R-:W-:Y:S01]  /*4500*/  HMMA.16816.F32.BF16 R32, R24.reuse, R18, R32 ;  /* 0x000000121820723c */ /* 0x040fe20000041820 */
[----:B------:R-:W-:Y:S01]  /*4510*/  LDSM.16.M88.4 R16, [R212+0x6000] ;  /* 0x00600000d410783b */ /* 0x000fe20000000200 */
[----:B------:R5:W-:Y:S06]  /*4520*/  I2F R127, R5 ;  /* 0x00000005007f7306 */ /* 0x000bec0000201400 */
[----:B--2---:R-:W-:Y:S01]  /*4530*/  HMMA.16816.F32.BF16 R52, R24, R28, R40 ;  /* 0x0000001c1834723c */ /* 0x004fe20000041828 */
[----:B------:R-:W2:Y:S01]  /*4540*/  LDSM.16.M88.4 R40, [R215+0x6000] ;  /* 0x00600000d728783b */ /* 0x000ea20000000200 */
[----:B----4-:R-:W-:-:S04]  /*4550*/  IADD3 R6, R2, -R117, RZ ;  /* 0x8000007502067210 */ /* 0x010fc80007ffe0ff */
[----:B------:R-:W-:Y:S02]  /*4560*/  IABS R6, R6 ;  /* 0x0000000600067213 */ /* 0x000fe40000000000 */
[----:B---3--:R-:W-:Y:S01]  /*4570*/  HMMA.16816.F32.BF16 R8, R20, R48, R8 ;  /* 0x000000301408723c */ /* 0x008fe20000041808 */
[C---:B-----5:R-:W-:Y:S01]  /*4580*/  IMAD.IADD R5, R2.reuse, 0x1, -R116 ;  /* 0x0000000102057824 */ /* 0x060fe200078e0a74 */
[----:B------:R-:W-:Y:S01]  /*4590*/  IADD3 R2, R2, 0x8, RZ ;  /* 0x0000000802027810 */ /* 0x000fe20007ffe0ff */
[----:B------:R3:W-:Y:S03]  /*45a0*/  I2F R125, R6 ;  /* 0x00000006007d7306 */ /* 0x0007e60000201400 */
[----:B------:R-:W-:Y:S01]  /*45b0*/  IABS R5, R5 ;  /* 0x0000000500057213 */ /* 0x000fe20000000000 */
[C---:B------:R-:W-:Y:S01]  /*45c0*/  IMAD.IADD R7, R2.reuse, 0x1, -R80 ;  /* 0x0000000102077824 */ /* 0x040fe200078e0a50 */
[C---:B-1----:R-:W-:Y:S01]  /*45d0*/  HMMA.16816.F32.BF16 R84, R24.reuse, R56, R60 ;  /* 0x000000381854723c */ /* 0x042fe2000004183c */
[----:B------:R-:W-:Y:S07]  /*45e0*/  LDSM.16.M88.4 R60, [R215+0x7000] ;  /* 0x00700000d73c783b */ /* 0x000fee0000000200 */
[C---:B------:R-:W-:Y:S01]  /*45f0*/  HMMA.16816.F32.BF16 R88, R24.reuse, R58, R68 ;  /* 0x0000003a1858723c */ /* 0x040fe20000041844 */
[----:B------:R-:W1:Y:S01]  /*4600*/  LDSM.16.M88.4 R56, [R210+0xe000] ;  /* 0x00e00000d238783b */ /* 0x000e620000000200 */
[----:B---3--:R-:W-:Y:S01]  /*4610*/  IMAD.MOV.U32 R6, RZ, RZ, R5 ;  /* 0x000000ffff067224 */ /* 0x008fe200078e0005 */
[----:B------:R-:W-:Y:S01]  /*4620*/  IABS R5, R7 ;  /* 0x0000000700057213 */ /* 0x000fe20000000000 */
[C---:B------:R-:W-:Y:S01]  /*4630*/  IMAD.IADD R7, R2.reuse, 0x1, -R130 ;  /* 0x0000000102077824 */ /* 0x040fe200078e0a82 */
[----:B------:R-:W3:Y:S01]  /*4640*/  LDSM.16.M88.4 R68, [R215+0x6800] ;  /* 0x00680000d744783b */ /* 0x000ee20000000200 */
[----:B------:R4:W-:Y:S02]  /*4650*/  I2F R122, R6 ;  /* 0x00000006007a7306 */ /* 0x0009e40000201400 */
[----:B------:R-:W-:Y:S08]  /*4660*/  HMMA.16816.F32.BF16 R72, R24, R30, R36 ;  /* 0x0000001e1848723c */ /* 0x000ff00000041824 */
[----:B------:R-:W-:Y:S01]  /*4670*/  HMMA.16816.F32.BF16 R32, R20, R50, R32 ;  /* 0x000000321420723c */ /* 0x000fe20000041820 */
[----:B----4-:R-:W-:Y:S01]  /*4680*/  IMAD.MOV.U32 R6, RZ, RZ, R5 ;  /* 0x000000ffff067224 */ /* 0x010fe200078e0005 */
[----:B------:R-:W-:Y:S01]  /*4690*/  IABS R5, R7 ;  /* 0x0000000700057213 */ /* 0x000fe20000000000 */
[----:B------:R-:W-:-:S05]  /*46a0*/  IMAD.IADD R7, R2, 0x1, -R126 ;  /* 0x0000000102077824 */ /* 0x000fca00078e0a7e */
[----:B--2---:R-:W-:Y:S01]  /*46b0*/  HMMA.16816.F32.BF16 R28, R16, R40, R8 ;  /* 0x00000028101c723c */ /* 0x004fe20000041808 */
[----:B------:R2:W-:Y:S01]  /*46c0*/  I2F R111, R6 ;  /* 0x00000006006f7306 */ /* 0x0005e20000201400 */
[----:B------:R-:W-:Y:S06]  /*46d0*/  LDSM.16.M88.4 R8, [R213+0x6000] ;  /* 0x00600000d508783b */ /* 0x000fec0000000200 */
[----:B------:R-:W-:Y:S01]  /*46e0*/  HMMA.16816.F32.BF16 R36, R20, R44, R52 ;  /* 0x0000002c1424723c */ /* 0x000fe20000041834 */
[----:B------:R4:W-:Y:S01]  /*46f0*/  I2F R112, R5 ;  /* 0x0000000500707306 */ /* 0x0009e20000201400 */
[----:B------:R-:W5:Y:S06]  /*4700*/  LDSM.16.M88.4 R52, [R209+0x6000] ;  /* 0x00600000d134783b */ /* 0x000f6c0000000200 */
[----:B------:R-:W-:Y:S01]  /*4710*/  HMMA.16816.F32.BF16 R96, R24, R92, R64 ;  /* 0x0000005c1860723c */ /* 0x000fe20000041840 */
[----:B--2---:R-:W-:Y:S01]  /*4720*/  IMAD.IADD R6, R2, 0x1, -R129 ;  /* 0x0000000102067824 */ /* 0x004fe200078e0a81 */
[----:B------:R-:W2:Y:S04]  /*4730*/  LDSM.16.M88.4 R64, [R210+0xe800] ;  /* 0x00e80000d240783b */ /* 0x000ea80000000200 */
[----:B------:R-:W-:-:S02]  /*4740*/  IABS R6, R6 ;  /* 0x0000000600067213 */ /* 0x000fc40000000000 */
[----:B------:R-:W-:Y:S01]  /*4750*/  HMMA.16816.F32.BF16 R32, R16, R42, R32 ;  /* 0x0000002a1020723c */ /* 0x000fe20000041820 */
[C---:B----4-:R-:W-:Y:S01]  /*4760*/  IMAD.IADD R5, R2.reuse, 0x1, -R128 ;  /* 0x0000000102057824 */ /* 0x050fe200078e0a80 */
[----:B------:R4:W-:Y:S04]  /*4770*/  I2F R110, R6 ;  /* 0x00000006006e7306 */ /* 0x0009e80000201400 */
[----:B------:R-:W-:Y:S02]  /*4780*/  IABS R5, R5 ;  /* 0x0000000500057213 */ /* 0x000fe40000000000 */
[----:B-1----:R-:W-:Y:S08]  /*4790*/  HMMA.16816.F32.BF16 R28, R12, R56, R28 ;  /* 0x000000380c1c723c */ /* 0x002ff0000004181c */
[----:B------:R-:W-:Y:S01]  /*47a0*/  HMMA.16816.F32.BF16 R44, R20, R46, R72 ;  /* 0x0000002e142c723c */ /* 0x000fe20000041848 */
[----:B------:R-:W-:Y:S01]  /*47b0*/  LDSM.16.M88.4 R72, [R209+0x6800] ;  /* 0x00680000d148783b */ /* 0x000fe20000000200 */
[----:B----4-:R-:W-:Y:S01]  /*47c0*/  IMAD.MOV.U32 R6, RZ, RZ, R5 ;  /* 0x000000ffff067224 */ /* 0x010fe200078e0005 */
[----:B------:R-:W-:Y:S01]  /*47d0*/  IABS R5, R7 ;  /* 0x0000000700057213 */ /* 0x000fe20000000000 */
[----:B------:R-:W-:-:S02]  /*47e0*/  IMAD.IADD R7, R2, 0x1, -R124 ;  /* 0x0000000102077824 */ /* 0x000fc400078e0a7c */
[----:B------:R1:W-:Y:S02]  /*47f0*/  I2F R109, R6 ;  /* 0x00000006006d7306 */ /* 0x0003e40000201400 */
[----:B---3--:R-:W-:Y:S08]  /*4800*/  HMMA.16816.F32.BF16 R36, R16, R68, R36 ;  /* 0x000000441024723c */ /* 0x008ff00000041824 */
[----:B------:R-:W-:Y:S01]  /*4810*/  HMMA.16816.F32.BF16 R40, R12, R58, R32 ;  /* 0x0000003a0c28723c */ /* 0x000fe20000041820 */
[----:B------:R-:W3:Y:S01]  /*4820*/  LDSM.16.M88.4 R56, [R210+0xf000] ;  /* 0x00f00000d238783b */ /* 0x000ee20000000200 */
[----:B-1----:R-:W-:Y:S01]  /*4830*/  IMAD.MOV.U32 R6, RZ, RZ, R5 ;  /* 0x000000ffff067224 */ /* 0x002fe200078e0005 */
[----:B------:R-:W-:Y:S01]  /*4840*/  IABS R5, R7 ;  /* 0x0000000700057213 */ /* 0x000fe20000000000 */
[----:B------:R-:W-:-:S04]  /*4850*/  IMAD.IADD R7, R2, 0x1, -R120 ;  /* 0x0000000102077824 */ /* 0x000fc800078e0a78 */
[----:B-----5:R-:W-:Y:S01]  /*4860*/  HMMA.16816.F32.BF16 R48, R8, R52, R28 ;  /* 0x000000340830723c */ /* 0x020fe2000004181c */
[----:B------:R1:W-:Y:S07]  /*4870*/  I2F R108, R6 ;  /* 0x00000006006c7306 */ /* 0x0003ee0000201400 */
[----:B------:R-:W-:Y:S01]  /*4880*/  HMMA.16816.F32.BF16 R32, R20, R76, R84 ;  /* 0x0000004c1420723c */ /* 0x000fe20000041854 */
[----:B------:R4:W-:Y:S01]  /*4890*/  I2F R107, R5 ;  /* 0x00000005006b7306 */ /* 0x0009e20000201400 */
[----:B------:R-:W-:Y:S06]  /*48a0*/  LDSM.16.M88.4 R84, [R204+0xf800] ;  /* 0x00f80000cc54783b */ /* 0x000fec0000000200 */
[----:B------:R-:W-:Y:S01]  /*48b0*/  HMMA.16816.F32.BF16 R28, R16, R70, R44 ;  /* 0x00000046101c723c */ /* 0x000fe2000004182c */
[----:B-1----:R-:W-:Y:S01]  /*48c0*/  IMAD.IADD R6, R2, 0x1, -R123 ;  /* 0x0000000102067824 */ /* 0x002fe200078e0a7b */
[----:B------:R-:W-:Y:S04]  /*48d0*/  LDSM.16.M88.4 R68, [R215+0x7800] ;  /* 0x00780000d744783b */ /* 0x000fe80000000200 */
[----:B------:R-:W-:-:S02]  /*48e0*/  IABS R6, R6 ;  /* 0x0000000600067213 */ /* 0x000fc40000000000 */
[----:B--2---:R-:W-:Y:S01]  /*48f0*/  HMMA.16816.F32.BF16 R36, R12, R64, R36 ;  /* 0x000000400c24723c */ /* 0x004fe20000041824 */
[----:B----4-:R-:W-:Y:S01]  /*4900*/  IMAD.IADD R5, R2, 0x1, -R121 ;  /* 0x0000000102057824 */ /* 0x010fe200078e0a79 */
[----:B------:R1:W-:Y:S04]  /*4910*/  I2F R106, R6 ;  /* 0x00000006006a7306 */ /* 0x0003e80000201400 */
[----:B------:R-:W-:Y:S02]  /*4920*/  IABS R5, R5 ;  /* 0x0000000500057213 */ /* 0x000fe40000000000 */
[----:B------:R-:W-:Y:S08]  /*4930*/  HMMA.16816.F32.BF16 R44, R20, R78, R88 ;  /* 0x0000004e142c723c */ /* 0x000ff00000041858 */
[----:B------:R-:W-:Y:S01]  /*4940*/  HMMA.16816.F32.BF16 R52, R8, R54, R40 ;  /* 0x000000360834723c */ /* 0x000fe20000041828 */
[----:B-1----:R-:W-:-:S02]  /*4950*/  MOV R6, R5 ;  /* 0x0000000500067202 */ /* 0x002fc40000000f00 */
[----:B------:R-:W-:Y:S01]  /*4960*/  IABS R5, R7 ;  /* 0x0000000700057213 */ /* 0x000fe20000000000 */
[C---:B------:R-:W-:Y:S01]  /*4970*/  IMAD.IADD R7, R2.reuse, 0x1, -R119 ;  /* 0x0000000102077824 */ /* 0x040fe200078e0a77 */
[----:B------:R1:W-:Y:S03]  /*4980*/  I2F R105, R6 ;  /* 0x0000000600697306 */ /* 0x0003e60000201400 */
[----:B------:R-:W-:Y:S08]  /*4990*/  HMMA.16816.F32.BF16 R24, R24, R94, R100 ;  /* 0x0000005e1818723c */ /* 0x000ff00000041864 */
[----:B------:R-:W-:Y:S01]  /*49a0*/  HMMA.16816.F32.BF16 R28, R12, R66, R28 ;  /* 0x000000420c1c723c */ /* 0x000fe2000004181c */
[----:B------:R-:W2:Y:S01]  /*49b0*/  LDSM.16.M88.4 R64, [R209+0x7000] ;  /* 0x00700000d140783b */ /* 0x000ea20000000200 */
[----:B-1----:R-:W-:Y:S01]  /*49c0*/  IMAD.MOV.U32 R6, RZ, RZ, R5 ;  /* 0x000000ffff067224 */ /* 0x002fe200078e0005 */
[----:B------:R-:W-:Y:S01]  /*49d0*/  IABS R5, R7 ;  /* 0x0000000700057213 */ /* 0x000fe20000000000 */
[----:B------:R-:W-:-:S04]  /*49e0*/  IMAD.IADD R7, R2, 0x1, -R115 ;  /* 0x0000000102077824 */ /* 0x000fc800078e0a73 */
[C---:B------:R-:W-:Y:S01]  /*49f0*/  HMMA.16816.F32.BF16 R32, R16.reuse, R60, R32 ;  /* 0x0000003c1020723c */ /* 0x040fe20000041820 */
[----:B------:R1:W-:Y:S07]  /*4a00*/  I2F R93, R6 ;  /* 0x00000006005d7306 */ /* 0x0003ee0000201400 */
[----:B------:R-:W-:Y:S01]  /*4a10*/  HMMA.16816.F32.BF16 R44, R16, R62, R44 ;  /* 0x0000003e102c723c */ /* 0x000fe2000004182c */
[----:B------:R-:W4:Y:S01]  /*4a20*/  LDSM.16.M88.4 R60, [R210+0xf800] ;  /* 0x00f80000d23c783b */ /* 0x000f220000000200 */
[----:B-1----:R-:W-:Y:S01]  /*4a30*/  IMAD.MOV.U32 R6, RZ, RZ, R5 ;  /* 0x000000ffff067224 */ /* 0x002fe200078e0005 */
[----:B------:R-:W-:Y:S01]  /*4a40*/  IABS R5, R7 ;  /* 0x0000000700057213 */ /* 0x000fe20000000000 */
[----:B------:R-:W-:-:S02]  /*4a50*/  IMAD.IADD R7, R2, 0x1, -R113 ;  /* 0x0000000102077824 */ /* 0x000fc400078e0a71 */
[----:B------:R1:W-:Y:S10]  /*4a60*/  I2F R104, R6 ;  /* 0x0000000600687306 */ /* 0x0003f40000201400 */
[C---:B---3--:R-:W-:Y:S08]  /*4a70*/  HMMA.16816.F32.BF16 R40, R12.reuse, R56, R32 ;  /* 0x000000380c28723c */ /* 0x048ff00000041820 */
[----:B------:R-:W-:Y:S01]  /*4a80*/  HMMA.16816.F32.BF16 R32, R12, R58, R44 ;  /* 0x0000003a0c20723c */ /* 0x000fe2000004182c */
[----:B-1----:R-:W-:Y:S01]  /*4a90*/  IMAD.MOV.U32 R6, RZ, RZ, R5 ;  /* 0x000000ffff067224 */ /* 0x002fe200078e0005 */
[----:B------:R-:W-:Y:S01]  /*4aa0*/  IABS R5, R7 ;  /* 0x0000000700057213 */ /* 0x000fe20000000000 */
[----:B------:R-:W-:-:S02]  /*4ab0*/  IMAD.IADD R7, R2, 0x1, -R114 ;  /* 0x0000000102077824 */ /* 0x000fc400078e0a72 */
[----:B------:R1:W-:Y:S11]  /*4ac0*/  I2F R92, R6 ;  /* 0x00000006005c7306 */ /* 0x0003f60000201400 */
[----:B--2---:R-:W-:Y:S01]  /*4ad0*/  HMMA.16816.F32.BF16 R40, R8, R64, R40 ;  /* 0x000000400828723c */ /* 0x004fe20000041828 */
[----:B-1----:R-:W-:Y:S01]  /*4ae0*/  IMAD.MOV.U32 R6, RZ, RZ, R5 ;  /* 0x000000ffff067224 */ /* 0x002fe200078e0005 */
[----:B------:R-:W-:Y:S01]  /*4af0*/  IABS R5, R7 ;  /* 0x0000000700057213 */ /* 0x000fe20000000000 */
[----:B------:R-:W-:-:S02]  /*4b00*/  IMAD.IADD R7, R2, 0x1, -R118 ;  /* 0x0000000102077824 */ /* 0x000fc400078e0a76 */
[----:B------:R1:W-:Y:S11]  /*4b10*/  I2F R83, R6 ;  /* 0x0000000600537306 */ /* 0x0003f60000201400 */
[----:B------:R-:W-:Y:S08]  /*4b20*/  @!UPT UIADD3 URZ, URZ, URZ, URZ ;  /* 0x0000003f3f3ff290 */ /* 0x000ff0000fffe03f */
[----:B------:R-:W-:Y:S02]  /*4b30*/  FMUL.FTZ R42, R42, c[0x0][0x2ec] ;  /* 0x0000bb002a2a7a20 */ /* 0x000fe40000410000 */
[----:B------:R-:W-:Y:S02]  /*4b40*/  FMUL.FTZ R43, R43, c[0x0][0x2ec] ;  /* 0x0000bb002b2b7a20 */ /* 0x000fe40000410000 */
[----:B------:R-:W-:Y:S02]  /*4b50*/  FMUL.FTZ R40, R40, c[0x0][0x2ec] ;  /* 0x0000bb0028287a20 */ /* 0x000fe40000410000 */
[----:B-1----:R-:W-:Y:S01]  /*4b60*/  IMAD.MOV.U32 R6, RZ, RZ, R5 ;  /* 0x000000ffff067224 */ /* 0x002fe200078e0005 */
[----:B------:R-:W-:Y:S01]  /*4b70*/  IABS R5, R7 ;  /* 0x0000000700057213 */ /* 0x000fe20000000000 */
[----:B------:R-:W-:Y:S01]  /*4b80*/  MUFU.TANH R42, R42 ;  /* 0x0000002a002a7308 */ /* 0x000fe20000002400 */
[----:B------:R-:W-:-:S07]  /*4b90*/  FMUL.FTZ R41, R41, c[0x0][0x2ec] ;  /* 0x0000bb0029297a20 */ /* 0x000fce0000410000 */
[----:B------:R1:W-:Y:S08]  /*4ba0*/  I2F R82, R6 ;  /* 0x0000000600527306 */ /* 0x0003f00000201400 */
[----:B------:R2:W-:Y:S01]  /*4bb0*/  I2F R81, R5 ;  /* 0x0000000500517306 */ /* 0x0005e20000201400 */
[----:B-1----:R-:W-:-:S07]  /*4bc0*/  IMAD.IADD R6, R2, 0x1, -R117 ;  /* 0x0000000102067824 */ /* 0x002fce00078e0a75 */
[----:B------:R-:W-:Y:S01]  /*4bd0*/  MUFU.TANH R43, R43 ;  /* 0x0000002b002b7308 */ /* 0x000fe20000002400 */
[----:B------:R-:W-:Y:S01]  /*4be0*/  IMAD.IADD R2, R2, 0x1, -R116 ;  /* 0x0000000102027824 */ /* 0x000fe200078e0a74 */
[----:B------:R-:W-:-:S04]  /*4bf0*/  IABS R6, R6 ;  /* 0x0000000600067213 */ /* 0x000fc80000000000 */
[----:B------:R-:W-:Y:S02]  /*4c00*/  IABS R2, R2 ;  /* 0x0000000200027213 */ /* 0x000fe40000000000 */
[----:B------:R-:W-:Y:S01]  /*4c10*/  MUFU.TANH R40, R40 ;  /* 0x0000002800287308 */ /* 0x000fe20000002400 */
[----:B--2---:R-:W-:-:S07]  /*4c20*/  IMAD.MOV.U32 R5, RZ, RZ, R6 ;  /* 0x000000ffff057224 */ /* 0x004fce00078e0006 */
[----:B------:R1:W-:Y:S08]  /*4c30*/  I2F R76, R2 ;  /* 0x00000002004c7306 */ /* 0x0003f00000201400 */
[----:B------:R-:W-:Y:S01]  /*4c40*/  I2F R77, R5 ;  /* 0x00000005004d7306 */ /* 0x000fe20000201400 */
[----:B-1----:R-:W-:-:S07]  /*4c50*/  FMUL.FTZ R2, R48, c[0x0][0x2ec] ;  /* 0x0000bb0030027a20 */ /* 0x002fce0000410000 */
[----:B------:R-:W-:Y:S08]  /*4c60*/  MUFU.TANH R41, R41 ;  /* 0x0000002900297308 */ /* 0x000ff00000002400 */
[----:B------:R1:W2:Y:S02]  /*4c70*/  MUFU.TANH R5, R2 ;  /* 0x0000000200057308 */ /* 0x0002a40000002400 */
[----:B-1----:R-:W-:-:S02]  /*4c80*/  FMUL.FTZ R2, R49, c[0x0][0x2ec] ;  /* 0x0000bb0031027a20 */ /* 0x002fc40000410000 */
[----:B--2---:R-:W-:-:S04]  /*4c90*/  FFMA.FTZ R5, R144, -UR4, R5 ;  /* 0x8000000490057c23 */ /* 0x004fc80008010005 */
[----:B------:R1:W2:Y:S02]  /*4ca0*/  MUFU.TANH R7, R2 ;  /* 0x0000000200077308 */ /* 0x0002a40000002400 */
[----:B-1----:R-:W-:Y:S02]  /*4cb0*/  FMUL.FTZ R2, R50, c[0x0][0x2ec] ;  /* 0x0000bb0032027a20 */ /* 0x002fe40000410000 */
[----:B--2---:R-:W-:-:S04]  /*4cc0*/  FFMA.FTZ R7, R145, -UR4, R7 ;  /* 0x8000000491077c23 */ /* 0x004fc80008010007 */
[----:B------:R1:W-:Y:S02]  /*4cd0*/  MUFU.TANH R6, R2 ;  /* 0x0000000200067308 */ /* 0x0003e40000002400 */
[----:B-1----:R-:W-:Y:S02]  /*4ce0*/  FMUL.FTZ R2, R51, c[0x0][0x2ec] ;  /* 0x0000bb0033027a20 */ /* 0x002fe40000410000 */
[----:B------:R-:W-:Y:S04]  /*4cf0*/  HMMA.16816.F32.BF16 R48, R8, R72, R36 ;  /* 0x000000480830723c */ /* 0x000fe80000041824 */
[----:B------:R1:W2:Y:S04]  /*4d00*/  MUFU.TANH R79, R2 ;  /* 0x00000002004f7308 */ /* 0x0002a80000002400 */
[C---:B------:R-:W-:Y:S08]  /*4d10*/  HMMA.16816.F32.BF16 R36, R20.reuse, R84, R96 ;  /* 0x000000541424723c */ /* 0x040ff00000041860 */
[----:B------:R-:W-:Y:S01]  /*4d20*/  HMMA.16816.F32.BF16 R20, R20, R86, R24 ;  /* 0x000000561414723c */ /* 0x000fe20000041818 */
[----:B-1----:R-:W-:-:S04]  /*4d30*/  FMUL.FTZ R2, R52, c[0x0][0x2ec] ;  /* 0x0000bb0034027a20 */ /* 0x002fc80000410000 */
[----:B------:R1:W-:Y:S03]  /*4d40*/  MUFU.TANH R73, R2 ;  /* 0x0000000200497308 */ /* 0x0003e60000002400 */
[----:B------:R-:W-:-:S06]  /*4d50*/  FMUL.FTZ R50, R50, c[0x0][0x2ec] ;  /* 0x0000bb0032327a20 */ /* 0x000fcc0000410000 */
[----:B------:R-:W-:Y:S01]  /*4d60*/  MUFU.TANH R50, R50 ;  /* 0x0000003200327308 */ /* 0x000fe20000002400 */
[----:B-1----:R-:W-:-:S07]  /*4d70*/  FMUL.FTZ R2, R53, c[0x0][0x2ec] ;  /* 0x0000bb0035027a20 */ /* 0x002fce0000410000 */
[----:B------:R1:W3:Y:S02]  /*4d80*/  MUFU.TANH R78, R2 ;  /* 0x00000002004e7308 */ /* 0x0002e40000002400 */
[----:B-1----:R-:W-:-:S06]  /*4d90*/  FMUL.FTZ R2, R54, c[0x0][0x2ec] ;  /* 0x0000bb0036027a20 */ /* 0x002fcc0000410000 */
[----:B------:R1:W-:Y:S02]  /*4da0*/  MUFU.TANH R72, R2 ;  /* 0x0000000200487308 */ /* 0x0003e40000002400 */
[----:B-1----:R-:W-:Y:S02]  /*4db0*/  FMUL.FTZ R2, R55, c[0x0][0x2ec] ;  /* 0x0000bb0037027a20 */ /* 0x002fe40000410000 */
[----:B------:R-:W-:Y:S04]  /*4dc0*/  HMMA.16816.F32.BF16 R52, R8, R74, R28 ;  /* 0x0000004a0834723c */ /* 0x000fe8000004181c */
[----:B------:R1:W-:Y:S04]  /*4dd0*/  MUFU.TANH R57, R2 ;  /* 0x0000000200397308 */ /* 0x0003e80000002400 */
[----:B------:R-:W-:Y:S01]  /*4de0*/  HMMA.16816.F32.BF16 R28, R16, R68, R36 ;  /* 0x00000044101c723c */ /* 0x000fe20000041824 */
[----:B------:R-:W5:Y:S01]  /*4df0*/  LDSM.16.M88.4 R36, [R209+0x7800] ;  /* 0x00780000d124783b */ /* 0x000f620000000200 */
[----:B------:R-:W-:-:S06]  /*4e00*/  DEPBAR.LE SB0, 0x0 ;  /* 0x000080000000791a */ /* 0x000fcc0000000000 */
[----:B------:R-:W-:Y:S01]  /*4e10*/  HMMA.16816.F32.BF16 R16, R16, R70, R20 ;  /* 0x000000461010723c */ /* 0x000fe20000041814 */
[----:B-1----:R-:W-:-:S04]  /*4e20*/  FMUL.FTZ R2, R48, c[0x0][0x2ec] ;  /* 0x0000bb0030027a20 */ /* 0x002fc80000410000 */
[----:B------:R1:W-:Y:S02]  /*4e30*/  MUFU.TANH R56, R2 ;  /* 0x0000000200387308 */ /* 0x0003e40000002400 */
[----:B------:R-:W-:Y:S01]  /*4e40*/  FSEL R23, R5, -INF , !P2 ;  /* 0xff80000005177808 */ /* 0x000fe20005000000 */
[----:B------:R-:W-:Y:S01]  /*4e50*/  FMUL.FTZ R55, R55, c[0x0][0x2ec] ;  /* 0x0000bb0037377a20 */ /* 0x000fe20000410000 */
[----:B------:R-:W-:Y:S01]  /*4e60*/  FSEL R21, R7, -INF , !P1 ;  /* 0xff80000007157808 */ /* 0x000fe20004800000 */
[----:B--2---:R-:W-:Y:S02]  /*4e70*/  FFMA.FTZ R5, R112, -UR4, R79 ;  /* 0x8000000470057c23 */ /* 0x004fe4000801004f */
[----:B---3--:R-:W-:Y:S02]  /*4e80*/  FFMA.FTZ R7, R142, -UR4, R78 ;  /* 0x800000048e077c23 */ /* 0x008fe4000801004e */
[----:B------:R-:W-:Y:S02]  /*4e90*/  MUFU.TANH R55, R55 ;  /* 0x0000003700377308 */ /* 0x000fe40000002400 */
[----:B----4-:R-:W-:Y:S01]  /*4ea0*/  HMMA.16816.F32.BF16 R24, R12, R60, R28 ;  /* 0x0000003c0c18723c */ /* 0x010fe2000004181c */
[----:B------:R-:W-:Y:S01]  /*4eb0*/  FSEL R22, R7, -INF , !P6 ;  /* 0xff80000007167808 */ /* 0x000fe20007000000 */
[----:B-1----:R-:W-:-:S06]  /*4ec0*/  FMUL.FTZ R2, R49, c[0x0][0x2ec] ;  /* 0x0000bb0031027a20 */ /* 0x002fcc0000410000 */
[----:B------:R-:W-:Y:S01]  /*4ed0*/  HMMA.16816.F32.BF16 R28, R8, R66, R32 ;  /* 0x00000042081c723c */ /* 0x000fe20000041820 */
[----:B------:R1:W2:Y:S07]  /*4ee0*/  MUFU.TANH R48, R2 ;  /* 0x0000000200307308 */ /* 0x0002ae0000002400 */
[----:B------:R-:W-:Y:S08]  /*4ef0*/  HMMA.16816.F32.BF16 R12, R12, R62, R16 ;  /* 0x0000003e0c0c723c */ /* 0x000ff00000041810 */
[----:B-----5:R-:W-:Y:S01]  /*4f00*/  HMMA.16816.F32.BF16 R24, R8, R36, R24 ;  /* 0x000000240818723c */ /* 0x020fe20000041818 */
[----:B-1----:R-:W-:-:S02]  /*4f10*/  FMUL.FTZ R2, R51, c[0x0][0x2ec] ;  /* 0x0000bb0033027a20 */ /* 0x002fc40000410000 */
[----:B--2---:R-:W-:Y:S02]  /*4f20*/  FFMA.FTZ R7, R141, -UR4, R48 ;  /* 0x800000048d077c23 */ /* 0x004fe40008010030 */
[----:B------:R1:W-:Y:S03]  /*4f30*/  MUFU.TANH R47, R2 ;  /* 0x00000002002f7308 */ /* 0x0003e60000002400 */
[----:B------:R-:W-:-:S05]  /*4f40*/  FMUL.FTZ R28, R28, c[0x0][0x2ec] ;  /* 0x0000bb001c1c7a20 */ /* 0x000fca0000410000 */
[----:B------:R-:W2:Y:S03]  /*4f50*/  MUFU.TANH R33, R28 ;  /* 0x0000001c00217308 */ /* 0x000ea60000002400 */
[----:B------:R-:W-:Y:S01]  /*4f60*/  HMMA.16816.F32.BF16 R12, R8, R38, R12 ;  /* 0x00000026080c723c */ /* 0x000fe2000004180c */
[----:B-1----:R-:W-:-:S07]  /*4f70*/  FMUL.FTZ R2, R52, c[0x0][0x2ec] ;  /* 0x0000bb0034027a20 */ /* 0x002fce0000410000 */
[----:B------:R-:W-:Y:S01]  /*4f80*/  FMUL.FTZ R8, R26, c[0x0][0x2ec] ;  /* 0x0000bb001a087a20 */ /* 0x000fe20000410000 */
[----:B------:R-:W-:Y:S01]  /*4f90*/  FSEL R26, R5, -INF , !P1 ;  /* 0xff800000051a7808 */ /* 0x000fe20004800000 */
[----:B------:R1:W-:Y:S01]  /*4fa0*/  MUFU.TANH R46, R2 ;  /* 0x00000002002e7308 */ /* 0x0003e20000002400 */
[----:B------:R-:W-:Y:S01]  /*4fb0*/  FMUL.FTZ R24, R24, c[0x0][0x2ec] ;  /* 0x0000bb0018187a20 */ /* 0x000fe20000410000 */
[----:B------:R-:W-:Y:S01]  /*4fc0*/  ISETP.GE.AND P1, PT, R120, UR15, PT ;  /* 0x0000000f78007c0c */ /* 0x000fe2000bf26270 */
[----:B------:R-:W-:Y:S02]  /*4fd0*/  FFMA.FTZ R5, R109, -UR4, R57 ;  /* 0x800000046d057c23 */ /* 0x000fe40008010039 */
[----:B--2---:R-:W-:-:S03]  /*4fe0*/  FFMA.FTZ R17, R134, -UR4, R33 ;  /* 0x8000000486117c23 */ /* 0x004fc60008010021 */
[----:B------:R2:W-:Y:S06]  /*4ff0*/  MUFU.TANH R20, R8 ;  /* 0x0000000800147308 */ /* 0x0005ec0000002400 */
[----:B------:R-:W-:Y:S02]  /*5000*/  FMUL.FTZ R12, R12, c[0x0][0x2ec] ;  /* 0x0000bb000c0c7a20 */ /* 0x000fe40000410000 */
[----:B-1----:R-:W-:Y:S02]  /*5010*/  FMUL.FTZ R2, R53, c[0x0][0x2ec] ;  /* 0x0000bb0035027a20 */ /* 0x002fe40000410000 */
[----:B------:R-:W-:-:S02]  /*5020*/  FMUL.FTZ R13, R13, c[0x0][0x2ec] ;  /* 0x0000bb000d0d7a20 */ /* 0x000fc40000410000 */
[----:B------:R1:W-:Y:S01]  /*5030*/  MUFU.TANH R45, R2 ;  /* 0x00000002002d7308 */ /* 0x0003e20000002400 */
[----:B------:R-:W-:Y:S02]  /*5040*/  FMUL.FTZ R14, R14, c[0x0][0x2ec] ;  /* 0x0000bb000e0e7a20 */ /* 0x000fe40000410000 */
[----:B--2---:R-:W-:Y:S01]  /*5050*/  FMUL.FTZ R8, R27, c[0x0][0x2ec] ;  /* 0x0000bb001b087a20 */ /* 0x004fe20000410000 */
[----:B------:R-:W-:Y:S01]  /*5060*/  FSEL R27, R5, -INF , !P6 ;  /* 0xff800000051b7808 */ /* 0x000fe20007000000 */
[----:B------:R-:W-:Y:S01]  /*5070*/  FFMA.FTZ R5, R107, -UR4, R47 ;  /* 0x800000046b057c23 */ /* 0x000fe2000801002f */
[----:B------:R-:W-:Y:S01]  /*5080*/  BAR.SYNC.DEFER_BLOCKING 0x0 ;  /* 0x0000000000007b1d */ /* 0x000fe20000010000 */
[----:B------:R-:W-:-:S03]  /*5090*/  ISETP.GE.AND P6, PT, R115, UR15, PT ;  /* 0x0000000f73007c0c */ /* 0x000fc6000bfc6270 */
[----:B------:R-:W-:Y:S01]  /*50a0*/  FSEL R130, R5, -INF , !P4 ;  /* 0xff80000005827808 */ /* 0x000fe20006000000 */
[----:B------:R-:W-:Y:S01]  /*50b0*/  FFMA.FTZ R5, R105, -UR4, R55 ;  /* 0x8000000469057c23 */ /* 0x000fe20008010037 */
[----:B------:R-:W-:Y:S01]  /*50c0*/  MUFU.TANH R19, R8 ;  /* 0x0000000800137308 */ /* 0x000fe20000002400 */
[----:B-1----:R-:W-:-:S07]  /*50d0*/  FMUL.FTZ R2, R54, c[0x0][0x2ec] ;  /* 0x0000bb0036027a20 */ /* 0x002fce0000410000 */
[----:B------:R1:W-:Y:S08]  /*50e0*/  MUFU.TANH R44, R2 ;  /* 0x00000002002c7308 */ /* 0x0003f00000002400 */
[----:B------:R-:W2:Y:S01]  /*50f0*/  MUFU.TANH R8, R12 ;  /* 0x0000000c00087308 */ /* 0x000ea20000002400 */
[----:B-1----:R-:W-:-:S07]  /*5100*/  FMUL.FTZ R2, R29, c[0x0][0x2ec] ;  /* 0x0000bb001d027a20 */ /* 0x002fce0000410000 */
[----:B------:R2:W1:Y:S08]  /*5110*/  MUFU.TANH R12, R13 ;  /* 0x0000000d000c7308 */ /* 0x0004700000002400 */
[----:B------:R3:W4:Y:S08]  /*5120*/  MUFU.TANH R16, R2 ;  /* 0x0000000200107308 */ /* 0x0007300000002400 */
[----:B------:R-:W-:Y:S01]  /*5130*/  MUFU.TANH R29, R24 ;  /* 0x00000018001d7308 */ /* 0x000fe20000002400 */
[----:B--2---:R-:W-:-:S02]  /*5140*/  FFMA.FTZ R13, R125, -UR4, R8 ;  /* 0x800000047d0d7c23 */ /* 0x004fc40008010008 */
[----:B------:R-:W-:Y:S02]  /*5150*/  FFMA.FTZ R8, R81, -UR4, R19 ;  /* 0x8000000451087c23 */ /* 0x000fe40008010013 */
[----:B-1----:R-:W-:Y:S02]  /*5160*/  FFMA.FTZ R12, R122, -UR4, R12 ;  /* 0x800000047a0c7c23 */ /* 0x002fe4000801000c */
[----:B---3--:R-:W-:Y:S01]  /*5170*/  FMUL.FTZ R2, R30, c[0x0][0x2ec] ;  /* 0x0000bb001e027a20 */ /* 0x008fe20000410000 */
[----:B------:R-:W-:Y:S01]  /*5180*/  MUFU.TANH R18, R14 ;  /* 0x0000000e00127308 */ /* 0x000fe20000002400 */
[----:B----4-:R-:W-:-:S07]  /*5190*/  FFMA.FTZ R16, R133, -UR4, R16 ;  /* 0x8000000485107c23 */ /* 0x010fce0008010010 */
[----:B------:R1:W2:Y:S02]  /*51a0*/  MUFU.TANH R32, R2 ;  /* 0x0000000200207308 */ /* 0x0002a40000002400 */
[----:B-1----:R-:W-:Y:S02]  /*51b0*/  FMUL.FTZ R2, R31, c[0x0][0x2ec] ;  /* 0x0000bb001f027a20 */ /* 0x002fe40000410000 */
[----:B--2---:R-:W-:-:S04]  /*51c0*/  FFMA.FTZ R11, R92, -UR4, R32 ;  /* 0x800000045c0b7c23 */ /* 0x004fc80008010020 */
[----:B------:R1:W2:Y:S01]  /*51d0*/  MUFU.TANH R30, R2 ;  /* 0x00000002001e7308 */ /* 0x0002a20000002400 */
[----:B------:R-:W-:Y:S01]  /*51e0*/  FSEL R181, R11, -INF , !P6 ;  /* 0xff8000000bb57808 */ /* 0x000fe20007000000 */
[----:B-1----:R-:W-:Y:S02]  /*51f0*/  FFMA.FTZ R2, R111, -UR4, R6 ;  /* 0x800000046f027c23 */ /* 0x002fe40008010006 */
[----:B------:R-:W-:Y:S02]  /*5200*/  FMUL.FTZ R6, R25, c[0x0][0x2ec] ;  /* 0x0000bb0019067a20 */ /* 0x000fe40000410000 */
[----:B--2---:R-:W-:Y:S01]  /*5210*/  FFMA.FTZ R10, R83, -UR4, R30 ;  /* 0x80000004530a7c23 */ /* 0x004fe2000801001e */
[----:B------:R-:W-:Y:S01]  /*5220*/  FSEL R25, R2, -INF , !P2 ;  /* 0xff80000002197808 */ /* 0x000fe20005000000 */
[----:B------:R-:W-:Y:S01]  /*5230*/  FFMA.FTZ R2, R110, -UR4, R72 ;  /* 0x800000046e027c23 */ /* 0x000fe20008010048 */
[----:B------:R1:W2:Y:S01]  /*5240*/  MUFU.TANH R9, R6 ;  /* 0x0000000600097308 */ /* 0x0002a20000002400 */
[----:B------:R-:W-:-:S03]  /*5250*/  ISETP.GE.AND P2, PT, R121, UR15, PT ;  /* 0x0000000f79007c0c */ /* 0x000fc6000bf46270 */
[----:B------:R-:W-:Y:S01]  /*5260*/  FSEL R28, R2, -INF , !P0 ;  /* 0xff800000021c7808 */ /* 0x000fe20004000000 */
[----:B------:R-:W-:Y:S01]  /*5270*/  FFMA.FTZ R2, R108, -UR4, R50 ;  /* 0x800000046c027c23 */ /* 0x000fe20008010032 */
[----:B------:R-:W-:Y:S01]  /*5280*/  FSEL R129, R5, -INF , !P2 ;  /* 0xff80000005817808 */ /* 0x000fe20005000000 */
[----:B------:R-:W-:Y:S02]  /*5290*/  FMUL.FTZ R5, R15, c[0x0][0x2ec] ;  /* 0x0000bb000f057a20 */ /* 0x000fe40000410000 */
[----:B------:R-:W-:Y:S02]  /*52a0*/  FFMA.FTZ R15, R132, -UR4, R29 ;  /* 0x80000004840f7c23 */ /* 0x000fe4000801001d */
[----:B-1----:R-:W-:Y:S02]  /*52b0*/  FFMA.FTZ R6, R143, -UR4, R73 ;  /* 0x800000048f067c23 */ /* 0x002fe40008010049 */
[----:B--2---:R-:W-:Y:S02]  /*52c0*/  FFMA.FTZ R14, R127, -UR4, R9 ;  /* 0x800000047f0e7c23 */ /* 0x004fe40008010009 */
[----:B------:R-:W-:Y:S01]  /*52d0*/  FFMA.FTZ R9, R82, -UR4, R20 ;  /* 0x8000000452097c23 */ /* 0x000fe20008010014 */
[----:B------:R-:W-:Y:S01]  /*52e0*/  FSEL R24, R6, -INF , !P0 ;  /* 0xff80000006187808 */ /* 0x000fe20004000000 */
[----:B------:R-:W-:Y:S01]  /*52f0*/  FFMA.FTZ R6, R131, -UR4, R56 ;  /* 0x8000000483067c23 */ /* 0x000fe20008010038 */
[----:B------:R-:W-:Y:S01]  /*5300*/  FSEL R131, R2, -INF , !P5 ;  /* 0xff80000002837808 */ /* 0x000fe20006800000 */
[----:B------:R-:W-:Y:S01]  /*5310*/  FFMA.FTZ R2, R106, -UR4, R44 ;  /* 0x800000046a027c23 */ /* 0x000fe2000801002c */
[----:B------:R-:W-:-:S02]  /*5320*/  ISETP.GE.AND P0, PT, R119, UR15, PT ;  /* 0x0000000f77007c0c */ /* 0x000fc4000bf06270 */
[----:B------:R-:W-:Y:S01]  /*5330*/  FSEL R115, R6, -INF , !P5 ;  /* 0xff80000006737808 */ /* 0x000fe20006800000 */
[----:B------:R-:W-:Y:S01]  /*5340*/  FFMA.FTZ R6, R140, -UR4, R46 ;  /* 0x800000048c067c23 */ /* 0x000fe2000801002e */
[----:B------:R-:W-:Y:S01]  /*5350*/  FSEL R128, R2, -INF , !P3 ;  /* 0xff80000002807808 */ /* 0x000fe20005800000 */
[----:B------:R-:W-:Y:S01]  /*5360*/  FFMA.FTZ R2, R93, -UR4, R42 ;  /* 0x800000045d027c23 */ /* 0x000fe2000801002a */
[----:B------:R-:W-:Y:S02]  /*5370*/  ISETP.GE.AND P5, PT, R113, UR15, PT ;  /* 0x0000000f71007c0c */ /* 0x000fe4000bfa6270 */
[----:B------:R-:W-:Y:S01]  /*5380*/  FSEL R113, R7, -INF , !P4 ;  /* 0xff80000007717808 */ /* 0x000fe20006000000 */
[----:B------:R-:W-:Y:S01]  /*5390*/  FFMA.FTZ R7, R139, -UR4, R45 ;  /* 0x800000048b077c23 */ /* 0x000fe2000801002d */
[----:B------:R-:W-:Y:S01]  /*53a0*/  FSEL R183, R2, -INF , !P1 ;  /* 0xff80000002b77808 */ /* 0x000fe20004800000 */
[----:B------:R-:W-:Y:S01]  /*53b0*/  FFMA.FTZ R2, R104, -UR4, R43 ;  /* 0x8000000468027c23 */ /* 0x000fe2000801002b */
[----:B------:R-:W-:-:S02]  /*53c0*/  ISETP.GE.AND P4, PT, R114, UR15, PT ;  /* 0x0000000f72007c0c */ /* 0x000fc4000bf86270 */
[----:B------:R-:W-:Y:S01]  /*53d0*/  FSEL R114, R6, -INF , !P3 ;  /* 0xff80000006727808 */ /* 0x000fe20005800000 */
[----:B------:R-:W-:Y:S01]  /*53e0*/  FFMA.FTZ R6, R138, -UR4, R40 ;  /* 0x800000048a067c23 */ /* 0x000fe20008010028 */
[----:B------:R-:W-:Y:S02]  /*53f0*/  ISETP.GE.AND P3, PT, R118, UR15, PT ;  /* 0x0000000f76007c0c */ /* 0x000fe4000bf66270 */
[----:B------:R-:W-:Y:S02]  /*5400*/  FSEL R180, R2, -INF , !P0 ;  /* 0xff80000002b47808 */ /* 0x000fe40004000000 */
[----:B------:R-:W-:Y:S02]  /*5410*/  FSEL R2, R8, -INF , !P3 ;  /* 0xff80000008027808 */ /* 0x000fe40005800000 */
[----:B------:R-:W-:Y:S02]  /*5420*/  FSEL R139, R6, -INF , !P1 ;  /* 0xff800000068b7808 */ /* 0x000fe40004800000 */
[----:B------:R1:W2:Y:S01]  /*5430*/  MUFU.TANH R6, R5 ;  /* 0x0000000500067308 */ /* 0x0002a20000002400 */
[----:B------:R3:W-:Y:S01]  /*5440*/  STL [R1+0x48], R2 ;  /* 0x0000480201007387 */ /* 0x0007e20000100800 */
[----:B------:R-:W-:Y:S01]  /*5450*/  FSEL R112, R7, -INF , !P2 ;  /* 0xff80000007707808 */ /* 0x000fe20005000000 */
[----:B------:R-:W-:Y:S01]  /*5460*/  FFMA.FTZ R7, R77, -UR4, R18 ;  /* 0x800000044d077c23 */ /* 0x000fe20008010012 */
[----:B------:R-:W-:-:S02]  /*5470*/  ISETP.GE.AND P2, PT, R117, UR15, PT ;  /* 0x0000000f75007c0c */ /* 0x000fc4000bf46270 */
[----:B------:R-:W-:Y:S02]  /*5480*/  ISETP.GE.AND P1, PT, R116, UR15, PT ;  /* 0x0000000f74007c0c */ /* 0x000fe4000bf26270 */
[----:B------:R-:W-:Y:S02]  /*5490*/  FSEL R138, R16, -INF , !P5 ;  /* 0xff800000108a7808 */ /* 0x000fe40006800000 */
[----:B------:R-:W-:Y:S02]  /*54a0*/  FSEL R182, R10, -INF , !P5 ;  /* 0xff8000000ab67808 */ /* 0x000fe40006800000 */
[----:B------:R-:W-:Y:S02]  /*54b0*/  FSEL R252, R15, -INF , !P4 ;  /* 0xff8000000ffc7808 */ /* 0x000fe40006000000 */
[----:B------:R-:W-:Y:S01]  /*54c0*/  FSEL R186, R9, -INF , !P4 ;  /* 0xff80000009ba7808 */ /* 0x000fe20006000000 */
[----:B-1----:R-:W-:Y:S01]  /*54d0*/  FFMA.FTZ R5, R135, -UR4, R41 ;  /* 0x8000000487057c23 */ /* 0x002fe20008010029 */
[----:B------:R-:W-:Y:S01]  /*54e0*/  FSEL R135, R17, -INF , !P6 ;  /* 0xff80000011877808 */ /* 0x000fe20007000000 */
[----:B--2---:R-:W-:Y:S01]  /*54f0*/  FFMA.FTZ R6, R76, -UR4, R6 ;  /* 0x800000044c067c23 */ /* 0x004fe20008010006 */
[----:B------:R-:W-:-:S02]  /*5500*/  FSEL R170, R14, -INF , !P3 ;  /* 0xff8000000eaa7808 */ /* 0x000fc40005800000 */
[----:B------:R-:W-:Y:S02]  /*5510*/  FSEL R134, R5, -INF , !P0 ;  /* 0xff80000005867808 */ /* 0x000fe40004000000 */
[----:B------:R-:W-:Y:S02]  /*5520*/  PLOP3.LUT P0, PT, PT, PT, UP0, 0x80, 0x0 ;  /* 0x000000000000781c */ /* 0x000fe40003f0f008 */
[----:B------:R-:W-:Y:S02]  /*5530*/  FSEL R169, R13, -INF , !P2 ;  /* 0xff8000000da97808 */ /* 0x000fe40005000000 */
[----:B------:R-:W-:Y:S02]  /*5540*/  FSEL R164, R7, -INF , !P2 ;  /* 0xff80000007a47808 */ /* 0x000fe40005000000 */
[----:B------:R-:W-:Y:S02]  /*5550*/  FSEL R185, R12, -INF , !P1 ;  /* 0xff8000000cb97808 */ /* 0x000fe40004800000 */
[----:B------:R-:W-:-:S05]  /*5560*/  FSEL R173, R6, -INF , !P1 ;  /* 0xff80000006ad7808 */ /* 0x000fca0004800000 */
[----:B------:R-:W-:Y:S05]  /*5570*/  @!P0 BRA `(.L_x_932) ;  /* 0x0000084000008947 */ /* 0x000fea0003800000 */
[----:B---3--:R-:W-:Y:S01]  /*5580*/  ULEA.HI.SX32 UR9, UR9, 0xfffffffe, 0x1a ;  /* 0xfffffffe09097891 */ /* 0x008fe2000f8fd23f */
        /* <DEDUP_REMOVED lines=129> */
.L_x_934:
[----:B------:R-:W-:Y:S05]  /*5da0*/  BSYNC B0 ;  /* 0x0000000000007941 */ /* 0x000fea0003800000 */
.L_x_933:
[----:B------:R-:W0:Y:S02]  /*5db0*/  LDGDEPBAR ;  /* 0x00000000000079af */ /* 0x000e240000000000 */
.L_x_932:
[----:B---3--:R2:W-:Y:S04]  /*5dc0*/  STL [R1+0x58], R204 ;  /* 0x000058cc01007387 */ /* 0x0085e80000100800 */
[----:B--2---:R-:W2:Y:S01]  /*5dd0*/  LDL.LU R204, [R1+0x48] ;  /* 0x0000480001cc7983 */ /* 0x004ea20000300800 */
[----:B------:R-:W-:Y:S02]  /*5de0*/  FMNMX.FTZ R2, R23, R21, !PT ;  /* 0x0000001517027209 */ /* 0x000fe40007810000 */
[----:B------:R-:W-:Y:S01]  /*5df0*/  SHF.L.U32 R205, R4, 0x1, RZ ;  /* 0x0000000104cd7819 */ /* 0x000fe200000006ff */
[----:B------:R-:W-:Y:S01]  /*5e00*/  STL [R1+0x54], R137 ;  /* 0x0000548901007387 */ /* 0x000fe20000100800 */
        /* <DEDUP_REMOVED lines=18> */
[----:B------:R-:W-:Y:S01]  /*5f30*/  STL [R1+0x50], R136 ;  /* 0x0000508801007387 */ /* 0x000fe20000100800 */
        /* <DEDUP_REMOVED lines=23> */
[----:B------:R-:W-:-:S04]  /*60b0*/  FFMA.FTZ R0, R115, c[0x0][0x23c], -R8 ;  /* 0x00008f0073007a23 */ /* 0x000fc80000010808 */
[----:B------:R1:W-:Y:S02]  /*60c0*/  MUFU.EX2 R198, R0 ;  /* 0x0000000000c67308 */ /* 0x0003e40000000800 */
[----:B-1----:R-:W-:-:S06]  /*60d0*/  FFMA.FTZ R0, R113, c[0x0][0x23c], -R8 ;  /* 0x00008f0071007a23 */ /* 0x002fcc0000010808 */
[----:B------:R1:W-:Y:S02]  /*60e0*/  MUFU.EX2 R172, R0 ;  /* 0x0000000000ac7308 */ /* 0x0003e40000000800 */
[----:B-1----:R-:W-:-:S06]  /*60f0*/  FFMA.FTZ R0, R114, c[0x0][0x23c], -R8 ;  /* 0x00008f0072007a23 */ /* 0x002fcc0000010808 */
[----:B------:R1:W-:Y:S02]  /*6100*/  MUFU.EX2 R184, R0 ;  /* 0x0000000000b87308 */ /* 0x0003e40000000800 */
[----:B-1----:R-:W-:-:S06]  /*6110*/  FFMA.FTZ R0, R112, c[0x0][0x23c], -R8 ;  /* 0x00008f0070007a23 */ /* 0x002fcc0000010808 */
[----:B------:R-:W-:Y:S01]  /*6120*/  MUFU.EX2 R137, R0 ;  /* 0x0000000000897308 */ /* 0x000fe20000000800 */
[----:B--2---:R-:W-:-:S04]  /*6130*/  FMNMX.FTZ R2, R204, R2, !PT ;  /* 0x00000002cc027209 */ /* 0x004fc80007810000 */
[----:B------:R-:W-:-:S04]  /*6140*/  FMNMX.FTZ R2, R164, R2, !PT ;  /* 0x00000002a4027209 */ /* 0x000fc80007810000 */
[----:B------:R-:W-:-:S05]  /*6150*/  FMNMX.FTZ R2, R173, R2, !PT ;  /* 0x00000002ad027209 */ /* 0x000fca0007810000 */
[----:B------:R-:W1:Y:S02]  /*6160*/  SHFL.BFLY PT, R5, R2, 0x2, 0x1f ;  /* 0x0c401f0002057f89 */ /* 0x000e6400000e0000 */
[----:B-1----:R-:W-:Y:S01]  /*6170*/  FMNMX.FTZ R2, R2, R5, !PT ;  /* 0x0000000502027209 */ /* 0x002fe20007810000 */
[----:B------:R-:W-:-:S04]  /*6180*/  FFMA.FTZ R5, R23, c[0x0][0x23c], -R8 ;  /* 0x00008f0017057a23 */ /* 0x000fc80000010808 */
[----:B------:R-:W1:Y:S01]  /*6190*/  SHFL.BFLY PT, R132, R2, 0x1, 0x1f ;  /* 0x0c201f0002847f89 */ /* 0x000e6200000e0000 */
[----:B------:R2:W-:Y:S02]  /*61a0*/  MUFU.EX2 R11, R5 ;  /* 0x00000005000b7308 */ /* 0x0005e40000000800 */
[----:B--2---:R-:W-:-:S06]  /*61b0*/  FFMA.FTZ R5, R24, c[0x0][0x23c], -R8 ;  /* 0x00008f0018057a23 */ /* 0x004fcc0000010808 */
[----:B------:R2:W-:Y:S01]  /*61c0*/  MUFU.EX2 R160, R5 ;  /* 0x0000000500a07308 */ /* 0x0005e20000000800 */
[----:B-1----:R-:W-:Y:S01]  /*61d0*/  FMNMX.FTZ R132, R2, R132, !PT ;  /* 0x0000008402847209 */ /* 0x002fe20007810000 */
[----:B------:R-:W-:-:S03]  /*61e0*/  FFMA.FTZ R2, R21, c[0x0][0x23c], -R8 ;  /* 0x00008f0015027a23 */ /* 0x000fc60000010808 */
[----:B------:R-:W-:-:S03]  /*61f0*/  FSETP.NEU.FTZ.AND P1, PT, R132, -INF , PT ;  /* 0xff8000008400780b */ /* 0x000fc60003f3d000 */
[----:B------:R1:W3:Y:S01]  /*6200*/  MUFU.EX2 R10, R2 ;  /* 0x00000002000a7308 */ /* 0x0002e20000000800 */
[----:B--2---:R-:W-:Y:S02]  /*6210*/  FFMA.FTZ R5, R22, c[0x0][0x23c], -R8 ;  /* 0x00008f0016057a23 */ /* 0x004fe40000010808 */
[----:B------:R-:W2:Y:S05]  /*6220*/  LDSM.16.MT88.4 R20, [R205+0x10000] ;  /* 0x01000000cd14783b */ /* 0x000eaa0000004200 */
[----:B------:R4:W4:Y:S01]  /*6230*/  MUFU.EX2 R187, R5 ;  /* 0x0000000500bb7308 */ /* 0x0009220000000800 */
[----:B-1----:R-:W-:Y:S01]  /*6240*/  FMUL.FTZ R2, R132, c[0x0][0x23c] ;  /* 0x00008f0084027a20 */ /* 0x002fe20000410000 */
[----:B---3--:R-:W-:-:S04]  /*6250*/  F2FP.BF16.PACK_AB R4, R10, R11 ;  /* 0x0000000b0a04723e */ /* 0x008fc800000010ff */
[----:B------:R-:W-:-:S05]  /*6260*/  FSEL R2, R2, RZ, P1 ;  /* 0x000000ff02027208 */ /* 0x000fca0000800000 */
[--C-:B------:R-:W-:Y:S02]  /*6270*/  FFMA.FTZ R3, R26, c[0x0][0x23c], -R2.reuse ;  /* 0x00008f001a037a23 */ /* 0x100fe40000010802 */
[--C-:B----4-:R-:W-:Y:S01]  /*6280*/  FFMA.FTZ R5, R25, c[0x0][0x23c], -R2.reuse ;  /* 0x00008f0019057a23 */ /* 0x110fe20000010802 */
[----:B------:R-:W-:Y:S01]  /*6290*/  F2FP.BF16.PACK_AB R6, R187, R160 ;  /* 0x000000a0bb06723e */ /* 0x000fe200000010ff */
[----:B------:R1:W3:Y:S01]  /*62a0*/  MUFU.EX2 R156, R3 ;  /* 0x00000003009c7308 */ /* 0x0002e20000000800 */
[----:B------:R-:W-:-:S07]  /*62b0*/  FFMA.FTZ R0, R131, c[0x0][0x23c], -R2 ;  /* 0x00008f0083007a23 */ /* 0x000fce0000010802 */
[----:B------:R-:W4:Y:S01]  /*62c0*/  MUFU.EX2 R9, R5 ;  /* 0x0000000500097308 */ /* 0x000f220000000800 */
[--C-:B-1----:R-:W-:Y:S01]  /*62d0*/  FFMA.FTZ R3, R28, c[0x0][0x23c], -R2.reuse ;  /* 0x00008f001c037a23 */ /* 0x102fe20000010802 */
[----:B---3--:R-:W-:Y:S01]  /*62e0*/  MOV R131, R156 ;  /* 0x0000009c00837202 */ /* 0x008fe20000000f00 */
[----:B------:R-:W1:Y:S05]  /*62f0*/  LDSM.16.MT88.4 R28, [R207+0x10000] ;  /* 0x01000000cf1c783b */ /* 0x000e6a0000004200 */
[----:B------:R3:W-:Y:S01]  /*6300*/  MUFU.EX2 R196, R3 ;  /* 0x0000000300c47308 */ /* 0x0007e20000000800 */
[----:B----4-:R-:W-:Y:S01]  /*6310*/  F2FP.BF16.PACK_AB R5, R156, R9 ;  /* 0x000000099c05723e */ /* 0x010fe200000010ff */
[----:B---3--:R-:W-:-:S02]  /*6320*/  FFMA.FTZ R3, R27, c[0x0][0x23c], -R2 ;  /* 0x00008f001b037a23 */ /* 0x008fc40000010802 */
[----:B------:R-:W3:Y:S04]  /*6330*/  LDSM.16.MT88.4 R24, [R207+0x12000] ;  /* 0x01200000cf18783b */ /* 0x000ee80000004200 */
[----:B------:R-:W4:Y:S08]  /*6340*/  MUFU.EX2 R197, R3 ;  /* 0x0000000300c57308 */ /* 0x000f300000000800 */
[----:B------:R1:W-:Y:S01]  /*6350*/  MUFU.EX2 R3, R0 ;  /* 0x0000000000037308 */ /* 0x0003e20000000800 */
[----:B----4-:R-:W-:-:S07]  /*6360*/  F2FP.BF16.PACK_AB R7, R197, R196 ;  /* 0x000000c4c507723e */ /* 0x010fce00000010ff */
[C---:B--2---:R-:W-:Y:S01]  /*6370*/  HMMA.16816.F32.BF16 R92, R4.reuse, R20, RZ ;  /* 0x00000014045c723c */ /* 0x044fe200000418ff */
[----:B-1----:R-:W-:Y:S02]  /*6380*/  FFMA.FTZ R0, R130, c[0x0][0x23c], -R2 ;  /* 0x00008f0082007a23 */ /* 0x002fe40000010802 */
[----:B------:R-:W-:Y:S02]  /*6390*/  IMAD.MOV.U32 R130, RZ, RZ, R160 ;  /* 0x000000ffff827224 */ /* 0x000fe400078e00a0 */
[----:B------:R1:W2:Y:S03]  /*63a0*/  MUFU.EX2 R168, R0 ;  /* 0x0000000000a87308 */ /* 0x0002a60000000800 */
[C---:B------:R-:W-:Y:S01]  /*63b0*/  HMMA.16816.F32.BF16 R108, R4.reuse, R22, RZ ;  /* 0x00000016046c723c */ /* 0x040fe200000418ff */
[----:B------:R-:W4:Y:S07]  /*63c0*/  LDSM.16.MT88.4 R20, [R205+0x14000] ;  /* 0x01400000cd14783b */ /* 0x000f2e0000004200 */
[----:B------:R-:W-:Y:S01]  /*63d0*/  HMMA.16816.F32.BF16 R84, R4, R28, RZ ;  /* 0x0000001c0454723c */ /* 0x000fe200000418ff */
[----:B-1----:R-:W-:Y:S01]  /*63e0*/  FFMA.FTZ R0, R128, c[0x0][0x23c], -R2 ;  /* 0x00008f0080007a23 */ /* 0x002fe20000010802 */
[----:B------:R-:W-:-:S06]  /*63f0*/  MOV R128, R164 ;  /* 0x000000a400807202 */ /* 0x000fcc0000000f00 */
[C---:B------:R-:W-:Y:S01]  /*6400*/  HMMA.16816.F32.BF16 R64, R4.reuse, R30, RZ ;  /* 0x0000001e0440723c */ /* 0x040fe200000418ff */
[----:B------:R-:W1:Y:S01]  /*6410*/  LDSM.16.MT88.4 R28, [R205+0x16000] ;  /* 0x01600000cd1c783b */ /* 0x000e620000004200 */
[----:B------:R2:W-:Y:S06]  /*6420*/  MUFU.EX2 R171, R0 ;  /* 0x0000000000ab7308 */ /* 0x0005ec0000000800 */
[C---:B------:R-:W-:Y:S08]  /*6430*/  HMMA.16816.F32.BF16 R88, R4.reuse, R16, RZ ;  /* 0x000000100458723c */ /* 0x040ff000000418ff */
[----:B------:R-:W-:Y:S01]  /*6440*/  HMMA.16816.F32.BF16 R72, R4, R18, RZ ;  /* 0x000000120448723c */ /* 0x000fe200000418ff */
[----:B------:R-:W1:Y:S01]  /*6450*/  LDSM.16.MT88.4 R16, [R206+0x14000] ;  /* 0x01400000ce10783b */ /* 0x000e620000004200 */
[----:B--2---:R-:W-:-:S02]  /*6460*/  FFMA.FTZ R0, R129, c[0x0][0x23c], -R2 ;  /* 0x00008f0081007a23 */ /* 0x004fc40000010802 */
[----:B------:R-:W-:Y:S02]  /*6470*/  IMAD.MOV.U32 R129, RZ, RZ, R173 ;  /* 0x000000ffff817224 */ /* 0x000fe400078e00ad */
[----:B------:R2:W1:Y:S02]  /*6480*/  MUFU.EX2 R136, R0 ;  /* 0x0000000000887308 */ /* 0x0004640000000800 */
[C---:B------:R-:W-:Y:S08]  /*6490*/  HMMA.16816.F32.BF16 R124, R4.reuse, R40, RZ ;  /* 0x00000028047c723c */ /* 0x040ff000000418ff */
[----:B------:R-:W-:Y:S01]  /*64a0*/  HMMA.16816.F32.BF16 R144, R4, R42, RZ ;  /* 0x0000002a0490723c */ /* 0x000fe200000418ff */
[----:B------:R-:W1:Y:S01]  /*64b0*/  LDSM.16.MT88.4 R40, [R207+0x14000] ;  /* 0x01400000cf28783b */ /* 0x000e620000004200 */
[----:B--2---:R-:W-:-:S06]  /*64c0*/  MOV R0, R172 ;  /* 0x000000ac00007202 */ /* 0x004fcc0000000f00 */
[C---:B------:R-:W-:Y:S08]  /*64d0*/  HMMA.16816.F32.BF16 R56, R4.reuse, R12, RZ ;  /* 0x0000000c0438723c */ /* 0x040ff000000418ff */
[C---:B------:R-:W-:Y:S01]  /*64e0*/  HMMA.16816.F32.BF16 R68, R4.reuse, R14, RZ ;  /* 0x0000000e0444723c */ /* 0x040fe200000418ff */
[----:B------:R-:W2:Y:S07]  /*64f0*/  LDSM.16.MT88.4 R12, [R208+0x14000] ;  /* 0x01400000d00c783b */ /* 0x000eae0000004200 */
[C---:B------:R-:W-:Y:S08]  /*6500*/  HMMA.16816.F32.BF16 R116, R4.reuse, R32, RZ ;  /* 0x000000200474723c */ /* 0x040ff000000418ff */
[C---:B------:R-:W-:Y:S01]  /*6510*/  HMMA.16816.F32.BF16 R100, R4.reuse, R34, RZ ;  /* 0x000000220464723c */ /* 0x040fe200000418ff */
[----:B------:R-:W-:Y:S07]  /*6520*/  LDSM.16.MT88.4 R32, [R207+0x16000] ;  /* 0x01600000cf20783b */ /* 0x000fee0000004200 */
        /* <DEDUP_REMOVED lines=16> */
[C---:B--2---:R-:W-:Y:S08]  /*6630*/  HMMA.16816.F32.BF16 R44, R4.reuse, R12, RZ ;  /* 0x0000000c042c723c */ /* 0x044ff000000418ff */
[C---:B------:R-:W-:Y:S01]  /*6640*/  HMMA.16816.F32.BF16 R140, R4.reuse, R14, RZ ;  /* 0x0000000e048c723c */ /* 0x040fe200000418ff */
[----:B------:R-:W2:Y:S07]  /*6650*/  LDSM.16.MT88.4 R12, [R208+0x10800] ;  /* 0x01080000d00c783b */ /* 0x000eae0000004200 */
[C---:B------:R-:W-:Y:S08]  /*6660*/  HMMA.16816.F32.BF16 R40, R4.reuse, R42, RZ ;  /* 0x0000002a0428723c */ /* 0x040ff000000418ff */
[C---:B---3--:R-:W-:Y:S08]  /*6670*/  HMMA.16816.F32.BF16 R156, R4.reuse, R24, RZ ;  /* 0x00000018049c723c */ /* 0x048ff000000418ff */
[C---:B------:R-:W-:Y:S01]  /*6680*/  HMMA.16816.F32.BF16 R160, R4.reuse, R26, RZ ;  /* 0x0000001a04a0723c */ /* 0x040fe200000418ff */
[----:B------:R-:W3:Y:S07]  /*6690*/  LDSM.16.MT88.4 R24, [R207+0x10800] ;  /* 0x01080000cf18783b */ /* 0x000eee0000004200 */
[C---:B----4-:R-:W-:Y:S08]  /*66a0*/  HMMA.16816.F32.BF16 R164, R4.reuse, R20, RZ ;  /* 0x0000001404a4723c */ /* 0x050ff000000418ff */
[C---:B------:R-:W-:Y:S08]  /*66b0*/  HMMA.16816.F32.BF16 R176, R4.reuse, R22, RZ ;  /* 0x0000001604b0723c */ /* 0x040ff000000418ff */
[C---:B------:R-:W-:Y:S08]  /*66c0*/  HMMA.16816.F32.BF16 R188, R4.reuse, R32, RZ ;  /* 0x0000002004bc723c */ /* 0x040ff000000418ff */
[----:B------:R-:W-:Y:S01]  /*66d0*/  HMMA.16816.F32.BF16 R172, R4, R34, RZ ;  /* 0x0000002204ac723c */ /* 0x000fe200000418ff */
[----:B------:R-:W4:Y:S06]  /*66e0*/  LDSM.16.MT88.4 R32, [R206+0x12800] ;  /* 0x01280000ce20783b */ /* 0x000f2c0000004200 */
[----:B------:R-:W-:-:S02]  /*66f0*/  F2FP.BF16.PACK_AB R4, R0, R198 ;  /* 0x000000c60004723e */ /* 0x000fc400000010ff */
[----:B------:R-:W-:Y:S02]  /*6700*/  F2FP.BF16.PACK_AB R5, R168, R3 ;  /* 0x00000003a805723e */ /* 0x000fe400000010ff */
[----:B------:R-:W-:Y:S02]  /*6710*/  F2FP.BF16.PACK_AB R6, R137, R184 ;  /* 0x000000b88906723e */ /* 0x000fe400000010ff */
[----:B------:R-:W-:-:S07]  /*6720*/  F2FP.BF16.PACK_AB R7, R136, R171 ;  /* 0x000000ab8807723e */ /* 0x000fce00000010ff */
[C---:B-1----:R-:W-:Y:S07]  /*6730*/  HMMA.16816.F32.BF16 R20, R4.reuse, R28, R92 ;  /* 0x0000001c0414723c */ /* 0x042fee000004185c */
[----:B------:R-:W-:Y:S01]  /*6740*/  IMAD.MOV.U32 R95, RZ, RZ, R3 ;  /* 0x000000ffff5f7224 */ /* 0x000fe200078e0003 */
[----:B------:R-:W-:Y:S01]  /*6750*/  HMMA.16816.F32.BF16 R28, R4, R30, R108 ;  /* 0x0000001e041c723c */ /* 0x000fe2000004186c */
[----:B------:R-:W-:Y:S01]  /*6760*/  MOV R94, R198 ;  /* 0x000000c6005e7202 */ /* 0x000fe20000000f00 */
[----:B------:R-:W-:Y:S01]  /*6770*/  IMAD.MOV.U32 R93, RZ, RZ, R197 ;  /* 0x000000ffff5d7224 */ /* 0x000fe200078e00c5 */
[----:B------:R-:W-:-:S05]  /*6780*/  MOV R92, R196 ;  /* 0x000000c4005c7202 */ /* 0x000fca0000000f00 */
[C---:B--2---:R-:W-:Y:S08]  /*6790*/  HMMA.16816.F32.BF16 R240, R4.reuse, R12, R56 ;  /* 0x0000000c04f0723c */ /* 0x044ff00000041838 */
        /* <DEDUP_REMOVED lines=10> */
[C---:B------:R-:W-:Y:S07]  /*6840*/  HMMA.16816.F32.BF16 R248, R4.reuse, R18, R72 ;  /* 0x0000001204f8723c */ /* 0x040fee0000041848 */
[----:B------:R-:W-:Y:S01]  /*6850*/  IMAD.MOV.U32 R73, RZ, RZ, R187 ;  /* 0x000000ffff497224 */ /* 0x000fe200078e00bb */
[----:B------:R-:W-:Y:S01]  /*6860*/  HMMA.16816.F32.BF16 R28, R4, R16, R88 ;  /* 0x00000010041c723c */ /* 0x000fe20000041858 */
[----:B------:R-:W-:Y:S01]  /*6870*/  LDSM.16.MT88.4 R16, [R205+0x14800] ;  /* 0x01480000cd10783b */ /* 0x000fe20000004200 */
[----:B------:R-:W-:Y:S01]  /*6880*/  MOV R72, R186 ;  /* 0x000000ba00487202 */ /* 0x000fe20000000f00 */
[----:B------:R-:W-:Y:S01]  /*6890*/  IMAD.MOV.U32 R75, RZ, RZ, R130 ;  /* 0x000000ffff4b7224 */ /* 0x000fe200078e0082 */
[----:B------:R-:W-:-:S03]  /*68a0*/  MOV R74, R131 ;  /* 0x00000083004a7202 */ /* 0x000fc60000000f00 */
[----:B------:R-:W-:Y:S01]  /*68b0*/  IMAD.MOV.U32 R88, RZ, RZ, R23 ;  /* 0x000000ffff587224 */ /* 0x000fe200078e0017 */
[----:B------:R-:W-:Y:S01]  /*68c0*/  MOV R89, R22 ;  /* 0x0000001600597202 */ /* 0x000fe20000000f00 */
[----:B------:R-:W-:Y:S01]  /*68d0*/  IMAD.MOV.U32 R90, RZ, RZ, R21 ;  /* 0x000000ffff5a7224 */ /* 0x000fe200078e0015 */
[----:B------:R-:W-:Y:S01]  /*68e0*/  MOV R91, R20 ;  /* 0x00000014005b7202 */ /* 0x000fe20000000f00 */
[C---:B---3--:R-:W-:Y:S01]  /*68f0*/  HMMA.16816.F32.BF16 R108, R4.reuse, R24, R84 ;  /* 0x00000018046c723c */ /* 0x048fe20000041854 */
[----:B------:R-:W1:Y:S06]  /*6900*/  LDSM.16.MT88.4 R20, [R207+0x12800] ;  /* 0x01280000cf14783b */ /* 0x000e6c0000004200 */
[----:B------:R-:W-:Y:S01]  /*6910*/  IMAD.MOV.U32 R86, RZ, RZ, R95 ;  /* 0x000000ffff567224 */ /* 0x000fe200078e005f */
[C---:B------:R-:W-:Y:S01]  /*6920*/  HMMA.16816.F32.BF16 R196, R4.reuse, R26, R64 ;  /* 0x0000001a04c4723c */ /* 0x040fe20000041840 */
        /* <DEDUP_REMOVED lines=8> */
[----:B----4-:R-:W-:Y:S01]  /*69b0*/  HMMA.16816.F32.BF16 R120, R4, R32, R120 ;  /* 0x000000200478723c */ /* 0x010fe20000041878 */
[----:B------:R-:W2:Y:S01]  /*69c0*/  LDSM.16.MT88.4 R28, [R208+0x12800] ;  /* 0x01280000d01c783b */ /* 0x000ea20000004200 */
[----:B------:R-:W-:Y:S01]  /*69d0*/  MOV R85, R94 ;  /* 0x0000005e00557202 */ /* 0x000fe20000000f00 */
[----:B------:R-:W-:Y:S01]  /*69e0*/  IMAD.MOV.U32 R93, RZ, RZ, R129 ;  /* 0x000000ffff5d7224 */ /* 0x000fe200078e0081 */
[----:B------:R-:W-:-:S04]  /*69f0*/  MOV R94, R128 ;  /* 0x00000080005e7202 */ /* 0x000fc80000000f00 */
[C---:B------:R-:W-:Y:S01]  /*6a00*/  HMMA.16816.F32.BF16 R244, R4.reuse, R34, R104 ;  /* 0x0000002204f4723c */ /* 0x040fe20000041868 */
[----:B------:R-:W3:Y:S06]  /*6a10*/  LDSM.16.MT88.4 R32, [R207+0x14800] ;  /* 0x01480000cf20783b */ /* 0x000eec0000004200 */
[----:B------:R-:W-:Y:S01]  /*6a20*/  IMAD.MOV.U32 R104, RZ, RZ, R171 ;  /* 0x000000ffff687224 */ /* 0x000fe200078e00ab */
[----:B------:R-:W-:Y:S01]  /*6a30*/  HMMA.16816.F32.BF16 R236, R4, R36, R124 ;  /* 0x0000002404ec723c */ /* 0x000fe2000004187c */
[----:B------:R-:W-:Y:S01]  /*6a40*/  MOV R107, R92 ;  /* 0x0000005c006b7202 */ /* 0x000fe20000000f00 */
[----:B------:R-:W-:Y:S01]  /*6a50*/  IMAD.MOV.U32 R106, RZ, RZ, R185 ;  /* 0x000000ffff6a7224 */ /* 0x000fe200078e00b9 */
[----:B------:R-:W-:Y:S01]  /*6a60*/  MOV R92, R0 ;  /* 0x00000000005c7202 */ /* 0x000fe20000000f00 */
[----:B------:R-:W-:Y:S01]  /*6a70*/  FFMA.FTZ R0, R139, c[0x0][0x23c], -R8 ;  /* 0x00008f008b007a23 */ /* 0x000fe20000010808 */
[----:B------:R-:W-:-:S02]  /*6a80*/  MOV R105, R184 ;  /* 0x000000b800697202 */ /* 0x000fc40000000f00 */
[----:B------:R-:W-:Y:S01]  /*6a90*/  IMAD.MOV.U32 R36, RZ, RZ, R234 ;  /* 0x000000ffff247224 */ /* 0x000fe200078e00ea */
[----:B------:R-:W-:Y:S01]  /*6aa0*/  HMMA.16816.F32.BF16 R124, R4, R38, R144 ;  /* 0x00000026047c723c */ /* 0x000fe20000041890 */
[----:B------:R-:W-:-:S06]  /*6ab0*/  MOV R37, R233 ;  /* 0x000000e900257202 */ /* 0x000fcc0000000f00 */
[----:B------:R-:W-:Y:S01]  /*6ac0*/  IMAD.MOV.U32 R39, RZ, RZ, R232 ;  /* 0x000000ffff277224 */ /* 0x000fe200078e00e8 */
[----:B------:R-:W-:Y:S01]  /*6ad0*/  MOV R38, R195 ;  /* 0x000000c300267202 */ /* 0x000fe20000000f00 */
[C---:B-1----:R-:W-:Y:S01]  /*6ae0*/  HMMA.16816.F32.BF16 R184, R4.reuse, R20, R80 ;  /* 0x0000001404b8723c */ /* 0x042fe20000041850 */
[----:B------:R1:W-:Y:S07]  /*6af0*/  MUFU.EX2 R20, R0 ;  /* 0x0000000000147308 */ /* 0x0003ee0000000800 */
[C---:B--2---:R-:W-:Y:S07]  /*6b00*/  HMMA.16816.F32.BF16 R232, R4.reuse, R28, R116 ;  /* 0x0000001c04e8723c */ /* 0x044fee0000041874 */
[----:B------:R-:W-:Y:S01]  /*6b10*/  IMAD.MOV.U32 R117, RZ, RZ, R194 ;  /* 0x000000ffff757224 */ /* 0x000fe200078e00c2 */
[----:B------:R-:W-:Y:S01]  /*6b20*/  MOV R118, R193 ;  /* 0x000000c100767202 */ /* 0x000fe20000000f00 */
[----:B------:R-:W-:Y:S01]  /*6b30*/  IMAD.MOV.U32 R116, RZ, RZ, R192 ;  /* 0x000000ffff747224 */ /* 0x000fe200078e00c0 */
[----:B------:R-:W-:Y:S01]  /*6b40*/  MOV R119, R170 ;  /* 0x000000aa00777202 */ /* 0x000fe20000000f00 */
[----:B------:R-:W-:Y:S01]  /*6b50*/  HMMA.16816.F32.BF16 R192, R4, R30, R100 ;  /* 0x0000001e04c0723c */ /* 0x000fe20000041864 */
[----:B------:R-:W-:Y:S01]  /*6b60*/  LDSM.16.MT88.4 R28, [R205+0x16800] ;  /* 0x01680000cd1c783b */ /* 0x000fe20000004200 */
[----:B-1----:R-:W-:-:S04]  /*6b70*/  FFMA.FTZ R0, R134, c[0x0][0x23c], -R8 ;  /* 0x00008f0086007a23 */ /* 0x002fc80000010808 */
[----:B------:R1:W2:Y:S01]  /*6b80*/  MUFU.EX2 R21, R0 ;  /* 0x0000000000157308 */ /* 0x0002a20000000800 */
[----:B------:R-:W-:Y:S01]  /*6b90*/  MOV R101, R88 ;  /* 0x0000005800657202 */ /* 0x000fe20000000f00 */
[----:B------:R-:W-:Y:S01]  /*6ba0*/  IMAD.MOV.U32 R102, RZ, RZ, R89 ;  /* 0x000000ffff667224 */ /* 0x000fe200078e0059 */
[----:B------:R-:W-:Y:S01]  /*6bb0*/  MOV R103, R90 ;  /* 0x0000005a00677202 */ /* 0x000fe20000000f00 */
[----:B------:R-:W-:Y:S01]  /*6bc0*/  IMAD.MOV.U32 R100, RZ, RZ, R91 ;  /* 0x000000ffff647224 */ /* 0x000fe200078e005b */
[C---:B------:R-:W-:Y:S07]  /*6bd0*/  HMMA.16816.F32.BF16 R168, R4.reuse, R22, R96 ;  /* 0x0000001604a8723c */ /* 0x040fee0000041860 */
[----:B------:R-:W-:Y:S01]  /*6be0*/  MOV R22, R101 ;  /* 0x0000006500167202 */ /* 0x000fe20000000f00 */
[----:B------:R-:W-:Y:S01]  /*6bf0*/  HMMA.16816.F32.BF16 R96, R4, R12, R52 ;  /* 0x0000000c0460723c */ /* 0x000fe20000041834 */
[----:B------:R-:W-:Y:S01]  /*6c00*/  IMAD.MOV.U32 R101, RZ, RZ, R118 ;  /* 0x000000ffff657224 */ /* 0x000fe200078e0076 */
[----:B------:R-:W-:Y:S01]  /*6c10*/  MOV R118, R3 ;  /* 0x0000000300767202 */ /* 0x000fe20000000f00 */
[----:B-1----:R-:W-:-:S02]  /*6c20*/  FFMA.FTZ R0, R135, c[0x0][0x23c], -R8 ;  /* 0x00008f0087007a23 */ /* 0x002fc40000010808 */
[----:B------:R-:W-:Y:S01]  /*6c30*/  IMAD.MOV.U32 R23, RZ, RZ, R102 ;  /* 0x000000ffff177224 */ /* 0x000fe200078e0066 */
[----:B------:R-:W-:Y:S01]  /*6c40*/  MOV R102, R38 ;  /* 0x0000002600667202 */ /* 0x000fe20000000f00 */
[----:B------:R1:W-:Y:S01]  /*6c50*/  MUFU.EX2 R134, R0 ;  /* 0x0000000000867308 */ /* 0x0003e20000000800 */
[C---:B------:R-:W-:Y:S01]  /*6c60*/  HMMA.16816.F32.BF16 R88, R4.reuse, R14, R48 ;  /* 0x0000000e0458723c */ /* 0x040fe20000041830 */
[----:B------:R-:W4:Y:S07]  /*6c70*/  LDSM.16.MT88.4 R12, [R206+0x16800] ;  /* 0x01680000ce0c783b */ /* 0x000f2e0000004200 */
[----:B------:R-:W-:Y:S01]  /*6c80*/  HMMA.16816.F32.BF16 R144, R4, R16, R76 ;  /* 0x000000100490723c */ /* 0x000fe2000004184c */
[----:B-1----:R-:W-:-:S07]  /*6c90*/  FFMA.FTZ R0, R138, c[0x0][0x23c], -R8 ;  /* 0x00008f008a007a23 */ /* 0x002fce0000010808 */
[C---:B------:R-:W-:Y:S01]  /*6ca0*/  HMMA.16816.F32.BF16 R76, R4.reuse, R24, R44 ;  /* 0x00000018044c723c */ /* 0x040fe2000004182c */
[----:B--2---:R-:W-:Y:S01]  /*6cb0*/  MOV R138, R21 ;  /* 0x00000015008a7202 */ /* 0x004fe20000000f00 */
[----:B------:R-:W-:Y:S01]  /*6cc0*/  IMAD.MOV.U32 R17, RZ, RZ, R100 ;  /* 0x000000ffff117224 */ /* 0x000fe200078e0064 */
[----:B------:R-:W-:Y:S01]  /*6cd0*/  MOV R100, R117 ;  /* 0x0000007500647202 */ /* 0x000fe20000000f00 */
[----:B------:R-:W-:Y:S01]  /*6ce0*/  IMAD.MOV.U32 R21, RZ, RZ, R116 ;  /* 0x000000ffff157224 */ /* 0x000fe200078e0074 */
[----:B------:R-:W-:Y:S01]  /*6cf0*/  MOV R116, R36 ;  /* 0x0000002400747202 */ /* 0x000fe20000000f00 */
[----:B------:R-:W-:Y:S02]  /*6d00*/  IMAD.MOV.U32 R117, RZ, RZ, R37 ;  /* 0x000000ffff757224 */ /* 0x000fe400078e0025 */
[C---:B------:R-:W-:Y:S01]  /*6d10*/  HMMA.16816.F32.BF16 R80, R4.reuse, R26, R140 ;  /* 0x0000001a0450723c */ /* 0x040fe2000004188c */
[----:B------:R-:W1:Y:S06]  /*6d20*/  LDSM.16.MT88.4 R24, [R208+0x16800] ;  /* 0x01680000d018783b */ /* 0x000e6c0000004200 */
[----:B------:R-:W-:Y:S01]  /*6d30*/  IMAD.MOV.U32 R141, RZ, RZ, R100 ;  /* 0x000000ffff8d7224 */ /* 0x000fe200078e0064 */
[C---:B---3--:R-:W-:Y:S01]  /*6d40*/  HMMA.16816.F32.BF16 R68, R4.reuse, R32, R148 ;  /* 0x000000200444723c */ /* 0x048fe20000041894 */
        /* <DEDUP_REMOVED lines=8> */
[----:B------:R-:W2:Y:S01]  /*6dd0*/  LDSM.16.MT88.4 R32, [R207+0x16800] ;  /* 0x01680000cf20783b */ /* 0x000ea20000004200 */
[----:B------:R3:W1:Y:S01]  /*6de0*/  MUFU.EX2 R40, R0 ;  /* 0x0000000000287308 */ /* 0x0006620000000800 */
[----:B------:R-:W-:Y:S01]  /*6df0*/  IMAD.MOV.U32 R149, RZ, RZ, R22 ;  /* 0x000000ffff957224 */ /* 0x000fe200078e0016 */
[----:B------:R-:W-:Y:S01]  /*6e00*/  MOV R105, R74 ;  /* 0x0000004a00697202 */ /* 0x000fe20000000f00 */
[----:B------:R-:W-:Y:S01]  /*6e10*/  IMAD.MOV.U32 R116, RZ, RZ, R104 ;  /* 0x000000ffff747224 */ /* 0x000fe200078e0068 */
[----:B------:R-:W-:Y:S01]  /*6e20*/  MOV R140, R21 ;  /* 0x00000015008c7202 */ /* 0x000fe20000000f00 */
[----:B------:R-:W-:Y:S01]  /*6e30*/  IMAD.MOV.U32 R118, RZ, RZ, R106 ;  /* 0x000000ffff767224 */ /* 0x000fe200078e006a */
[C---:B----4-:R-:W-:Y:S01]  /*6e40*/  HMMA.16816.F32.BF16 R52, R4.reuse, R12, R156 ;  /* 0x0000000c0434723c */ /* 0x050fe2000004189c */
        /* <DEDUP_REMOVED lines=8> */
[----:B------:R-:W-:Y:S01]  /*6ed0*/  MOV R148, R17 ;  /* 0x0000001100947202 */ /* 0x000fe20000000f00 */
[----:B---3--:R-:W-:-:S03]  /*6ee0*/  FFMA.FTZ R0, R183, c[0x0][0x23c], -R2 ;  /* 0x00008f00b7007a23 */ /* 0x008fc60000010802 */
[----:B------:R-:W-:Y:S01]  /*6ef0*/  MOV R135, R148 ;  /* 0x0000009400877202 */ /* 0x000fe20000000f00 */
[----:B------:R3:W-:Y:S01]  /*6f00*/  MUFU.EX2 R3, R0 ;  /* 0x0000000000037308 */ /* 0x0007e20000000800 */
[----:B------:R-:W-:Y:S01]  /*6f10*/  IMAD.MOV.U32 R154, RZ, RZ, R20 ;  /* 0x000000ffff9a7224 */ /* 0x000fe200078e0014 */
[----:B------:R-:W-:Y:S01]  /*6f20*/  MOV R20, R103 ;  /* 0x0000006700147202 */ /* 0x000fe20000000f00 */
[----:B------:R-:W-:Y:S01]  /*6f30*/  IMAD.MOV.U32 R103, RZ, RZ, R39 ;  /* 0x000000ffff677224 */ /* 0x000fe200078e0027 */
[C---:B------:R-:W-:Y:S01]  /*6f40*/  HMMA.16816.F32.BF16 R128, R4.reuse, R18, R60 ;  /* 0x000000120480723c */ /* 0x040fe2000004183c */
[----:B------:R-:W4:Y:S02]  /*6f50*/  LDSM.16.MT88.4 R36, [R205+0x11000] ;  /* 0x01100000cd24783b */ /* 0x000f240000004200 */
[----:B------:R-:W-:Y:S01]  /*6f60*/  IMAD.MOV.U32 R151, RZ, RZ, R20 ;  /* 0x000000ffff977224 */ /* 0x000fe200078e0014 */
[----:B------:R-:W-:Y:S01]  /*6f70*/  MOV R139, R103 ;  /* 0x00000067008b7202 */ /* 0x000fe20000000f00 */
[----:B------:R-:W4:Y:S01]  /*6f80*/  LDSM.16.MT88.4 R20, [R208+0x11000] ;  /* 0x01100000d014783b */ /* 0x000f220000004200 */
[----:B------:R-:W-:Y:S01]  /*6f90*/  MOV R103, R119 ;  /* 0x0000007700677202 */ /* 0x000fe20000000f00 */
[----:B------:R-:W-:Y:S01]  /*6fa0*/  IMAD.MOV.U32 R42, RZ, RZ, R151 ;  /* 0x000000ffff2a7224 */ /* 0x000fe200078e0097 */
[----:B------:R-:W-:Y:S01]  /*6fb0*/  MOV R119, R72 ;  /* 0x0000004800777202 */ /* 0x000fe20000000f00 */
[----:B------:R-:W-:Y:S01]  /*6fc0*/  IMAD.MOV.U32 R151, RZ, RZ, R102 ;  /* 0x000000ffff977224 */ /* 0x000fe200078e0066 */
[C---:B-1----:R-:W-:Y:S01]  /*6fd0*/  HMMA.16816.F32.BF16 R72, R4.reuse, R26, R176 ;  /* 0x0000001a0448723c */ /* 0x042fe200000418b0 */
[----:B------:R-:W-:Y:S01]  /*6fe0*/  MOV R43, R103 ;  /* 0x00000067002b7202 */ /* 0x000fe20000000f00 */
[----:B---3--:R-:W-:Y:S01]  /*6ff0*/  FFMA.FTZ R0, R180, c[0x0][0x23c], -R2 ;  /* 0x00008f00b4007a23 */ /* 0x008fe20000010802 */
[----:B------:R-:W-:Y:S01]  /*7000*/  MOV R102, R119 ;  /* 0x0000007700667202 */ /* 0x000fe20000000f00 */
[----:B------:R-:W-:Y:S01]  /*7010*/  IMAD.MOV.U32 R103, RZ, RZ, R104 ;  /* 0x000000ffff677224 */ /* 0x000fe200078e0068 */
[----:B------:R-:W-:Y:S01]  /*7020*/  MOV R104, R85 ;  /* 0x0000005500687202 */ /* 0x000fe20000000f00 */
[----:B------:R1:W3:Y:S01]  /*7030*/  MUFU.EX2 R16, R0 ;  /* 0x0000000000107308 */ /* 0x0002e20000000800 */
[----:B------:R-:W-:Y:S01]  /*7040*/  IMAD.MOV.U32 R177, RZ, RZ, R40 ;  /* 0x000000ffffb17224 */ /* 0x000fe200078e0028 */
[C---:B------:R-:W-:Y:S01]  /*7050*/  HMMA.16816.F32.BF16 R60, R4.reuse, R30, R112 ;  /* 0x0000001e043c723c */ /* 0x040fe20000041870 */
[----:B------:R-:W-:Y:S01]  /*7060*/  IMAD.MOV.U32 R40, RZ, RZ, R149 ;  /* 0x000000ffff287224 */ /* 0x000fe200078e0095 */
        /* <DEDUP_REMOVED lines=10> */
[----:B------:R-:W-:Y:S01]  /*7110*/  IMAD.MOV.U32 R139, RZ, RZ, R116 ;  /* 0x000000ffff8b7224 */ /* 0x000fe200078e0074 */
[----:B------:R-:W-:Y:S01]  /*7120*/  MOV R116, R105 ;  /* 0x0000006900747202 */ /* 0x000fe20000000f00 */
[----:B-1----:R-:W-:-:S02]  /*7130*/  FFMA.FTZ R0, R181, c[0x0][0x23c], -R2 ;  /* 0x00008f00b5007a23 */ /* 0x002fc40000010802 */
[----:B------:R-:W-:Y:S01]  /*7140*/  IMAD.MOV.U32 R105, RZ, RZ, R86 ;  /* 0x000000ffff697224 */ /* 0x000fe200078e0056 */
[----:B------:R-:W-:Y:S01]  /*7150*/  MOV R86, R204 ;  /* 0x000000cc00567202 */ /* 0x000fe20000000f00 */
[----:B------:R1:W1:Y:S01]  /*7160*/  MUFU.EX2 R12, R0 ;  /* 0x00000000000c7308 */ /* 0x0002620000000800 */
[C---:B--2---:R-:W-:Y:S01]  /*7170*/  HMMA.16816.F32.BF16 R92, R4.reuse, R32, R188 ;  /* 0x00000020045c723c */ /* 0x044fe200000418bc */
[----:B---3--:R-:W-:Y:S01]  /*7180*/  IMAD.MOV.U32 R181, RZ, RZ, R16 ;  /* 0x000000ffffb57224 */ /* 0x008fe200078e0010 */
[----:B------:R-:W-:Y:S01]  /*7190*/  MOV R156, R135 ;  /* 0x00000087009c7202 */ /* 0x000fe20000000f00 */
[----:B------:R-:W-:Y:S01]  /*71a0*/  LDSM.16.MT88.4 R16, [R207+0x11000] ;  /* 0x01100000cf10783b */ /* 0x000fe20000004200 */
[----:B------:R-:W-:Y:S01]  /*71b0*/  MOV R155, R101 ;  /* 0x00000065009b7202 */ /* 0x000fe20000000f00 */
[----:B------:R-:W-:Y:S01]  /*71c0*/  IMAD.MOV.U32 R114, RZ, RZ, R102 ;  /* 0x000000ffff727224 */ /* 0x000fe200078e0066 */
[----:B------:R-:W-:Y:S02]  /*71d0*/  MOV R115, R103 ;  /* 0x0000006700737202 */ /* 0x000fe40000000f00 */
[----:B------:R-:W-:Y:S01]  /*71e0*/  HMMA.16816.F32.BF16 R44, R4, R24, R164 ;  /* 0x00000018042c723c */ /* 0x000fe200000418a4 */
[----:B------:R-:W-:Y:S01]  /*71f0*/  IMAD.MOV.U32 R157, RZ, RZ, R40 ;  /* 0x000000ffff9d7224 */ /* 0x000fe200078e0028 */
[----:B------:R-:W-:Y:S01]  /*7200*/  MOV R158, R41 ;  /* 0x00000029009e7202 */ /* 0x000fe20000000f00 */
[----:B------:R-:W-:Y:S01]  /*7210*/  IMAD.MOV.U32 R159, RZ, RZ, R42 ;  /* 0x000000ffff9f7224 */ /* 0x000fe200078e002a */
[----:B------:R-:W-:Y:S01]  /*7220*/  MOV R153, R117 ;  /* 0x0000007500997202 */ /* 0x000fe20000000f00 */
[----:B------:R-:W-:Y:S01]  /*7230*/  IMAD.MOV.U32 R152, RZ, RZ, R116 ;  /* 0x000000ffff987224 */ /* 0x000fe200078e0074 */
[----:B------:R-:W-:Y:S01]  /*7240*/  MOV R113, R43 ;  /* 0x0000002b00717202 */ /* 0x000fe20000000f00 */
[----:B-1----:R-:W-:Y:S01]  /*7250*/  FFMA.FTZ R0, R182, c[0x0][0x23c], -R2 ;  /* 0x00008f00b6007a23 */ /* 0x002fe20000010802 */
[----:B------:R1:W5:Y:S03]  /*7260*/  LDL.LU R204, [R1+0x58] ;  /* 0x0000580001cc7983 */ /* 0x0003660000300800 */
[----:B------:R-:W2:Y:S01]  /*7270*/  MUFU.EX2 R13, R0 ;  /* 0x00000000000d7308 */ /* 0x000ea20000000800 */
        /* <DEDUP_REMOVED lines=10> */
[----:B------:R-:W-:-:S03]  /*7320*/  MOV R180, R114 ;  /* 0x0000007200b47202 */ /* 0x000fc60000000f00 */
[----:B------:R-:W-:Y:S01]  /*7330*/  LDSM.16.MT88.4 R24, [R205+0x15000] ;  /* 0x01500000cd18783b */ /* 0x000fe20000004200 */
[----:B--2---:R-:W-:-:S03]  /*7340*/  MOV R176, R13 ;  /* 0x0000000d00b07202 */ /* 0x004fc60000000f00 */
[----:B------:R-:W2:Y:S01]  /*7350*/  LDSM.16.MT88.4 R12, [R205+0x13000] ;  /* 0x01300000cd0c783b */ /* 0x000ea20000004200 */
[----:B------:R-:W-:Y:S01]  /*7360*/  IMAD.MOV.U32 R100, RZ, RZ, R118 ;  /* 0x000000ffff647224 */ /* 0x000fe200078e0076 */
[----:B------:R-:W-:Y:S01]  /*7370*/  MOV R119, R85 ;  /* 0x0000005500777202 */ /* 0x000fe20000000f00 */
[----:B------:R-:W-:Y:S01]  /*7380*/  IMAD.MOV.U32 R118, RZ, RZ, R84 ;  /* 0x000000ffff767224 */ /* 0x000fe200078e0054 */
[----:B------:R-:W-:Y:S01]  /*7390*/  MOV R105, R87 ;  /* 0x0000005700697202 */ /* 0x000fe20000000f00 */
[----:B------:R-:W-:Y:S02]  /*73a0*/  IMAD.MOV.U32 R104, RZ, RZ, R86 ;  /* 0x000000ffff687224 */ /* 0x000fe400078e0056 */
[----:B------:R-:W-:Y:S01]  /*73b0*/  HMMA.16816.F32.BF16 R84, R4, R34, R172 ;  /* 0x000000220454723c */ /* 0x000fe200000418ac */
[----:B------:R-:W3:Y:S01]  /*73c0*/  LDSM.16.MT88.4 R32, [R206+0x13000] ;  /* 0x01300000ce20783b */ /* 0x000ee20000004200 */
[----:B------:R-:W-:Y:S01]  /*73d0*/  IMAD.MOV.U32 R106, RZ, RZ, R137 ;  /* 0x000000ffff6a7224 */ /* 0x000fe200078e0089 */
[----:B------:R-:W-:Y:S01]  /*73e0*/  MOV R107, R136 ;  /* 0x00000088006b7202 */ /* 0x000fe20000000f00 */
[----:B------:R-:W-:Y:S01]  /*73f0*/  IMAD.MOV.U32 R178, RZ, RZ, R105 ;  /* 0x000000ffffb27224 */ /* 0x000fe200078e0069 */
[----:B------:R-:W-:Y:S01]  /*7400*/  MOV R179, R104 ;  /* 0x0000006800b37202 */ /* 0x000fe20000000f00 */
[----:B------:R-:W-:Y:S01]  /*7410*/  IMAD.MOV.U32 R183, RZ, RZ, R113 ;  /* 0x000000ffffb77224 */ /* 0x000fe200078e0071 */
[----:B------:R-:W-:-:S02]  /*7420*/  F2FP.BF16.PACK_AB R4, R138, R154 ;  /* 0x0000009a8a04723e */ /* 0x000fc400000010ff */
[----:B------:R-:W-:Y:S02]  /*7430*/  F2FP.BF16.PACK_AB R5, R181, R3 ;  /* 0x00000003b505723e */ /* 0x000fe400000010ff */
[----:B------:R-:W-:Y:S02]  /*7440*/  F2FP.BF16.PACK_AB R6, R177, R134 ;  /* 0x00000086b106723e */ /* 0x000fe400000010ff */
[----:B------:R-:W-:Y:S01]  /*7450*/  F2FP.BF16.PACK_AB R7, R176, R190 ;  /* 0x000000beb007723e */ /* 0x000fe200000010ff */
[----:B------:R-:W-:Y:S01]  /*7460*/  IMAD.MOV.U32 R152, RZ, RZ, R107 ;  /* 0x000000ffff987224 */ /* 0x000fe200078e006b */
[----:B------:R-:W-:Y:S01]  /*7470*/  MOV R153, R106 ;  /* 0x0000006a00997202 */ /* 0x000fe20000000f00 */
[----:B------:R-:W-:Y:S01]  /*7480*/  IMAD.MOV.U32 R174, RZ, RZ, R115 ;  /* 0x000000ffffae7224 */ /* 0x000fe200078e0073 */
[----:B------:R-:W-:Y:S01]  /*7490*/  MOV R161, R100 ;  /* 0x0000006400a17202 */ /* 0x000fe20000000f00 */
[----:B------:R-:W-:Y:S01]  /*74a0*/  IMAD.MOV.U32 R175, RZ, RZ, R101 ;  /* 0x000000ffffaf7224 */ /* 0x000fe200078e0065 */
[----:B------:R-:W-:Y:S01]  /*74b0*/  MOV R188, R102 ;  /* 0x0000006600bc7202 */ /* 0x000fe20000000f00 */
[C---:B----4-:R-:W-:Y:S01]  /*74c0*/  HMMA.16816.F32.BF16 R140, R4.reuse, R36, R140 ;  /* 0x00000024048c723c */ /* 0x050fe2000004188c */
[----:B------:R-:W-:Y:S01]  /*74d0*/  IMAD.MOV.U32 R189, RZ, RZ, R103 ;  /* 0x000000ffffbd7224 */ /* 0x000fe200078e0067 */
[----:B------:R-:W-:Y:S01]  /*74e0*/  MOV R160, R116 ;  /* 0x0000007400a07202 */ /* 0x000fe20000000f00 */
[----:B------:R-:W-:Y:S01]  /*74f0*/  IMAD.MOV.U32 R182, RZ, RZ, R117 ;  /* 0x000000ffffb67224 */ /* 0x000fe200078e0075 */
[----:B------:R-:W-:Y:S01]  /*7500*/  MOV R191, R118 ;  /* 0x0000007600bf7202 */ /* 0x000fe20000000f00 */
[----:B------:R-:W-:Y:S01]  /*7510*/  IMAD.MOV.U32 R0, RZ, RZ, R119 ;  /* 0x000000ffff007224 */ /* 0x000fe200078e0077 */
[----:B------:R1:W5:Y:S02]  /*7520*/  LDL.LU R137, [R1+0x54] ;  /* 0x0000540001897983 */ /* 0x0003640000300800 */
[C---:B------:R-:W-:Y:S02]  /*7530*/  HMMA.16816.F32.BF16 R36, R4.reuse, R38, R156 ;  /* 0x000000260424723c */ /* 0x040fe4000004189c */
[----:B------:R1:W5:Y:S06]  /*7540*/  LDL.LU R136, [R1+0x50] ;  /* 0x0000500001887983 */ /* 0x00036c0000300800 */
[C---:B------:R-:W-:Y:S08]  /*7550*/  HMMA.16816.F32.BF16 R156, R4.reuse, R20, R240 ;  /* 0x00000014049c723c */ /* 0x040ff000000418f0 */
[C---:B------:R-:W-:Y:S01]  /*7560*/  HMMA.16816.F32.BF16 R104, R4.reuse, R22, R200 ;  /* 0x000000160468723c */ /* 0x040fe200000418c8 */
[----:B------:R-:W4:Y:S07]  /*7570*/  LDSM.16.MT88.4 R20, [R206+0x15000] ;  /* 0x01500000ce14783b */ /* 0x000f2e0000004200 */
        /* <DEDUP_REMOVED lines=9> */
[C---:B---3--:R-:W-:Y:S08]  /*7610*/  HMMA.16816.F32.BF16 R120, R4.reuse, R32, R120 ;  /* 0x000000200478723c */ /* 0x048ff00000041878 */
[C---:B------:R-:W-:Y:S01]  /*7620*/  HMMA.16816.F32.BF16 R124, R4.reuse, R34, R244 ;  /* 0x00000022047c723c */ /* 0x040fe200000418f4 */
[----:B------:R-:W3:Y:S07]  /*7630*/  LDSM.16.MT88.4 R32, [R205+0x17000] ;  /* 0x01700000cd20783b */ /* 0x000eee0000004200 */
[C---:B------:R-:W-:Y:S07]  /*7640*/  HMMA.16816.F32.BF16 R236, R4.reuse, R40, R232 ;  /* 0x0000002804ec723c */ /* 0x040fee00000418e8 */
[----:B------:R-:W-:Y:S01]  /*7650*/  IMAD.MOV.U32 R41, RZ, RZ, R182 ;  /* 0x000000ffff297224 */ /* 0x000fe200078e00b6 */
[C---:B------:R-:W-:Y:S07]  /*7660*/  HMMA.16816.F32.BF16 R244, R4.reuse, R42, R192 ;  /* 0x0000002a04f4723c */ /* 0x040fee00000418c0 */
[----:B------:R-:W-:Y:S01]  /*7670*/  IMAD.MOV.U32 R43, RZ, RZ, R179 ;  /* 0x000000ffff2b7224 */ /* 0x000fe200078e00b3 */
[C---:B------:R-:W-:Y:S07]  /*7680*/  HMMA.16816.F32.BF16 R232, R4.reuse, R24, R144 ;  /* 0x0000001804e8723c */ /* 0x040fee0000041890 */
[----:B------:R-:W-:Y:S01]  /*7690*/  MOV R146, R176 ;  /* 0x000000b000927202 */ /* 0x000fe20000000f00 */
[----:B------:R-:W-:Y:S01]  /*76a0*/  HMMA.16816.F32.BF16 R196, R4, R26, R128 ;  /* 0x0000001a04c4723c */ /* 0x000fe20000041880 */
[----:B------:R-:W-:Y:S01]  /*76b0*/  IMAD.MOV.U32 R145, RZ, RZ, R177 ;  /* 0x000000ffff917224 */ /* 0x000fe200078e00b1 */
[----:B------:R-:W-:Y:S01]  /*76c0*/  MOV R24, R178 ;  /* 0x000000b200187202 */ /* 0x000fe20000000f00 */
[----:B------:R-:W-:Y:S01]  /*76d0*/  IMAD.MOV.U32 R25, RZ, RZ, R180 ;  /* 0x000000ffff197224 */ /* 0x000fe200078e00b4 */
[----:B------:R-:W-:-:S03]  /*76e0*/  MOV R144, R181 ;  /* 0x000000b500907202 */ /* 0x000fc60000000f00 */
[----:B------:R-:W-:Y:S01]  /*76f0*/  MOV R131, R183 ;  /* 0x000000b700837202 */ /* 0x000fe20000000f00 */
        /* <DEDUP_REMOVED lines=8> */
[----:B------:R-:W2:Y:S01]  /*7780*/  LDSM.16.MT88.4 R12, [R207+0x17000] ;  /* 0x01700000cf0c783b */ /* 0x000ea20000004200 */
[----:B------:R-:W-:Y:S01]  /*7790*/  MOV R40, R0 ;  /* 0x0000000000287202 */ /* 0x000fe20000000f00 */
[----:B------:R-:W-:Y:S01]  /*77a0*/  FFMA.FTZ R0, R252, c[0x0][0x23c], -R8 ;  /* 0x00008f00fc007a23 */ /* 0x000fe20000010808 */
[----:B------:R-:W-:-:S04]  /*77b0*/  MOV R42, R174 ;  /* 0x000000ae002a7202 */ /* 0x000fc80000000f00 */
[----:B------:R-:W-:Y:S01]  /*77c0*/  HMMA.16816.F32.BF16 R184, R4, R18, R80 ;  /* 0x0000001204b8723c */ /* 0x000fe20000041850 */
[----:B------:R1:W-:Y:S01]  /*77d0*/  MUFU.EX2 R83, R0 ;  /* 0x0000000000537308 */ /* 0x0003e20000000800 */
[----:B------:R-:W-:-:S06]  /*77e0*/  IMAD.MOV.U32 R171, RZ, RZ, R175 ;  /* 0x000000ffffab7224 */ /* 0x000fcc00078e00af */
[----:B---3--:R-:W-:Y:S01]  /*77f0*/  HMMA.16816.F32.BF16 R172, R4, R32, R56 ;  /* 0x0000002004ac723c */ /* 0x008fe20000041838 */
[----:B-1----:R-:W-:-:S04]  /*7800*/  FFMA.FTZ R0, R131, c[0x0][0x23c], -R8 ;  /* 0x00008f0083007a23 */ /* 0x002fc80000010808 */
[----:B------:R1:W3:Y:S01]  /*7810*/  MUFU.EX2 R56, R0 ;  /* 0x0000000000387308 */ /* 0x0002e20000000800 */
[----:B------:R-:W-:Y:S01]  /*7820*/  IMAD.MOV.U32 R147, RZ, RZ, R191 ;  /* 0x000000ffff937224 */ /* 0x000fe200078e00bf */
[----:B------:R-:W-:Y:S01]  /*7830*/  MOV R170, R188 ;  /* 0x000000bc00aa7202 */ /* 0x000fe20000000f00 */
[----:B------:R-:W-:Y:S02]  /*7840*/  IMAD.MOV.U32 R169, RZ, RZ, R189 ;  /* 0x000000ffffa97224 */ /* 0x000fe400078e00bd */
[----:B-1----:R-:W-:-:S04]  /*7850*/  FFMA.FTZ R0, R24, c[0x0][0x23c], -R8 ;  /* 0x00008f0018007a23 */ /* 0x002fc80000010808 */
[----:B------:R1:W-:Y:S01]  /*7860*/  MUFU.EX2 R252, R0 ;  /* 0x0000000000fc7308 */ /* 0x0003e20000000800 */
[----:B------:R-:W-:Y:S01]  /*7870*/  MOV R168, R190 ;  /* 0x000000be00a87202 */ /* 0x000fe20000000f00 */
[----:B------:R-:W-:Y:S01]  /*7880*/  IMAD.MOV.U32 R97, RZ, RZ, R11 ;  /* 0x000000ffff617224 */ /* 0x000fe200078e000b */
[----:B------:R-:W-:Y:S01]  /*7890*/  MOV R96, R138 ;  /* 0x0000008a00607202 */ /* 0x000fe20000000f00 */
[----:B------:R-:W-:Y:S01]  /*78a0*/  IMAD.MOV.U32 R99, RZ, RZ, R9 ;  /* 0x000000ffff637224 */ /* 0x000fe200078e0009 */
[----:B------:R-:W-:Y:S01]  /*78b0*/  MOV R98, R10 ;  /* 0x0000000a00627202 */ /* 0x000fe20000000f00 */
[----:B------:R-:W-:Y:S01]  /*78c0*/  HMMA.16816.F32.BF16 R188, R4, R16, R76 ;  /* 0x0000001004bc723c */ /* 0x000fe2000004184c */
[----:B-1----:R-:W-:Y:S02]  /*78d0*/  FFMA.FTZ R0, R155, c[0x0][0x23c], -R8 ;  /* 0x00008f009b007a23 */ /* 0x002fe40000010808 */
[----:B------:R-:W-:Y:S01]  /*78e0*/  IMAD.MOV.U32 R155, RZ, RZ, R135 ;  /* 0x000000ffff9b7224 */ /* 0x000fe200078e0087 */
[----:B------:R-:W-:-:S02]  /*78f0*/  MOV R135, R139 ;  /* 0x0000008b00877202 */ /* 0x000fc40000000f00 */
[----:B------:R1:W-:Y:S02]  /*7900*/  MUFU.EX2 R139, R0 ;  /* 0x00000000008b7308 */ /* 0x0003e40000000800 */
[----:B----4-:R-:W-:Y:S01]  /*7910*/  HMMA.16816.F32.BF16 R8, R4, R20, R44 ;  /* 0x000000140408723c */ /* 0x010fe2000004182c */
[----:B------:R-:W-:Y:S01]  /*7920*/  MOV R79, R147 ;  /* 0x00000093004f7202 */ /* 0x000fe20000000f00 */
[----:B------:R-:W-:Y:S01]  /*7930*/  IMAD.MOV.U32 R67, RZ, RZ, R41 ;  /* 0x000000ffff437224 */ /* 0x000fe200078e0029 */
[----:B------:R-:W-:Y:S01]  /*7940*/  MOV R88, R169 ;  /* 0x000000a900587202 */ /* 0x000fe20000000f00 */
[----:B------:R-:W-:Y:S01]  /*7950*/  IMAD.MOV.U32 R89, RZ, RZ, R170 ;  /* 0x000000ffff597224 */ /* 0x000fe200078e00aa */
[----:B------:R-:W-:-:S03]  /*7960*/  MOV R80, R135 ;  /* 0x0000008700507202 */ /* 0x000fc60000000f00 */
[----:B------:R-:W-:Y:S01]  /*7970*/  HMMA.16816.F32.BF16 R16, R4, R28, R52 ;  /* 0x0000001c0410723c */ /* 0x000fe20000041834 */
[----:B-1----:R-:W-:-:S07]  /*7980*/  FFMA.FTZ R0, R25, c[0x0][0x23c], -R2 ;  /* 0x00008f0019007a23 */ /* 0x002fce0000010802 */
[C---:B------:R-:W-:Y:S01]  /*7990*/  HMMA.16816.F32.BF16 R24, R4.reuse, R22, R72 ;  /* 0x000000160418723c */ /* 0x040fe20000041848 */
[----:B------:R-:W-:Y:S01]  /*79a0*/  MOV R90, R171 ;  /* 0x000000ab005a7202 */ /* 0x000fe20000000f00 */
[----:B------:R1:W-:Y:S01]  /*79b0*/  MUFU.EX2 R138, R0 ;  /* 0x00000000008a7308 */ /* 0x0003e20000000800 */
[----:B------:R-:W-:Y:S01]  /*79c0*/  IMAD.MOV.U32 R91, RZ, RZ, R42 ;  /* 0x000000ffff5b7224 */ /* 0x000fe200078e002a */
[----:B------:R-:W-:Y:S04]  /*79d0*/  LDSM.16.MT88.4 R72, [R205+0x15800] ;  /* 0x01580000cd48783b */ /* 0x000fe80000004200 */
[C---:B--2---:R-:W-:Y:S08]  /*79e0*/  HMMA.16816.F32.BF16 R20, R4.reuse, R12, R92 ;  /* 0x0000000c0414723c */ /* 0x044ff0000004185c */
[----:B------:R-:W-:Y:S01]  /*79f0*/  HMMA.16816.F32.BF16 R32, R4, R34, R60 ;  /* 0x000000220420723c */ /* 0x000fe2000004183c */
[----:B-1----:R-:W-:-:S07]  /*7a00*/  FFMA.FTZ R0, R43, c[0x0][0x23c], -R2 ;  /* 0x00008f002b007a23 */ /* 0x002fce0000010802 */
[C---:B------:R-:W-:Y:S01]  /*7a10*/  HMMA.16816.F32.BF16 R28, R4.reuse, R30, R48 ;  /* 0x0000001e041c723c */ /* 0x040fe20000041830 */
[----:B------:R1:W2:Y:S01]  /*7a20*/  MUFU.EX2 R135, R0 ;  /* 0x0000000000877308 */ /* 0x0002a20000000800 */
[----:B------:R-:W-:Y:S06]  /*7a30*/  LDSM.16.MT88.4 R48, [R206+0x13800] ;  /* 0x01380000ce30783b */ /* 0x000fec0000004200 */
[----:B------:R-:W-:Y:S07]  /*7a40*/  HMMA.16816.F32.BF16 R12, R4, R14, R84 ;  /* 0x0000000e040c723c */ /* 0x000fee0000041854 */
[----:B---3--:R-:W-:-:S02]  /*7a50*/  IMAD.MOV.U32 R4, RZ, RZ, R56 ;  /* 0x000000ffff047224 */ /* 0x008fc400078e0038 */
[----:B------:R-:W3:Y:S01]  /*7a60*/  LDSM.16.MT88.4 R56, [R208+0x13800] ;  /* 0x01380000d038783b */ /* 0x000ee20000004200 */
[--C-:B-1----:R-:W-:Y:S02]  /*7a70*/  FFMA.FTZ R0, R79, c[0x0][0x23c], -R2.reuse ;  /* 0x00008f004f007a23 */ /* 0x102fe40000010802 */
[----:B------:R-:W-:Y:S02]  /*7a80*/  FFMA.FTZ R2, R67, c[0x0][0x23c], -R2 ;  /* 0x00008f0043027a23 */ /* 0x000fe40000010802 */
        /* <DEDUP_REMOVED lines=9> */
[----:B------:R-:W-:-:S02]  /*7b20*/  IMAD.MOV.U32 R130, RZ, RZ, R144 ;  /* 0x000000ffff827224 */ /* 0x000fc400078e0090 */
[----:B------:R-:W-:Y:S01]  /*7b30*/  IMAD.MOV.U32 R97, RZ, RZ, R98 ;  /* 0x000000ffff617224 */ /* 0x000fe200078e0062 */
[----:B------:R-:W1:Y:S01]  /*7b40*/  LDSM.16.MT88.4 R144, [R205+0x11800] ;  /* 0x01180000cd90783b */ /* 0x000e620000004200 */
[----:B------:R-:W-:Y:S01]  /*7b50*/  MOV R98, R99 ;  /* 0x0000006300627202 */ /* 0x000fe20000000f00 */
[----:B------:R-:W-:Y:S01]  /*7b60*/  IMAD.MOV.U32 R99, RZ, RZ, R128 ;  /* 0x000000ffff637224 */ /* 0x000fe200078e0080 */
[----:B------:R-:W-:Y:S02]  /*7b70*/  MOV R82, R40 ;  /* 0x0000002800527202 */ /* 0x000fe40000000f00 */
[----:B------:R-:W4:Y:S01]  /*7b80*/  LDSM.16.MT88.4 R40, [R205+0x13800] ;  /* 0x01380000cd28783b */ /* 0x000f220000004200 */
[----:B------:R-:W-:Y:S01]  /*7b90*/  MOV R128, R129 ;  /* 0x0000008100807202 */ /* 0x000fe20000000f00 */
[----:B------:R-:W-:Y:S01]  /*7ba0*/  IMAD.MOV.U32 R129, RZ, RZ, R130 ;  /* 0x000000ffff817224 */ /* 0x000fe200078e0082 */
[----:B------:R-:W-:Y:S02]  /*7bb0*/  MOV R130, R134 ;  /* 0x0000008600827202 */ /* 0x000fe40000000f00 */
[----:B------:R-:W-:Y:S01]  /*7bc0*/  MOV R92, R3 ;  /* 0x00000003005c7202 */ /* 0x000fe20000000f00 */
[----:B------:R2:W-:Y:S08]  /*7bd0*/  MUFU.EX2 R134, R0 ;  /* 0x0000000000867308 */ /* 0x0005f00000000800 */
[----:B------:R3:W1:Y:S01]  /*7be0*/  MUFU.EX2 R3, R2 ;  /* 0x0000000200037308 */ /* 0x0006620000000800 */
[----:B------:R-:W-:Y:S01]  /*7bf0*/  IMAD.MOV.U32 R131, RZ, RZ, R168 ;  /* 0x000000ffff837224 */ /* 0x000fe200078e00a8 */
[----:B------:R-:W-:Y:S01]  /*7c00*/  MOV R5, R83 ;  /* 0x0000005300057202 */ /* 0x000fe20000000f00 */
[----:B------:R-:W-:Y:S01]  /*7c10*/  IMAD.MOV.U32 R61, RZ, RZ, R129 ;  /* 0x000000ffff3d7224 */ /* 0x000fe200078e0081 */
[----:B------:R-:W-:-:S02]  /*7c20*/  MOV R60, R130 ;  /* 0x00000082003c7202 */ /* 0x000fc40000000f00 */
[----:B------:R-:W-:Y:S02]  /*7c30*/  MOV R63, R96 ;  /* 0x00000060003f7202 */ /* 0x000fe40000000f00 */
[----:B------:R-:W-:Y:S01]  /*7c40*/  MOV R62, R98 ;  /* 0x00000062003e7202 */ /* 0x000fe20000000f00 */
[----:B--2---:R-:W-:Y:S01]  /*7c50*/  IMAD.MOV.U32 R0, RZ, RZ, R131 ;  /* 0x000000ffff007224 */ /* 0x004fe200078e0083 */
[----:B------:R-:W-:Y:S01]  /*7c60*/  F2FP.BF16.PACK_AB R129, R135, R138 ;  /* 0x0000008a8781723e */ /* 0x000fe200000010ff */
[----:B------:R-:W-:Y:S01]  /*7c70*/  IMAD.MOV.U32 R71, RZ, RZ, R163 ;  /* 0x000000ffff477224 */ /* 0x000fe200078e00a3 */
[----:B------:R-:W-:Y:S01]  /*7c80*/  F2FP.BF16.PACK_AB R130, R139, R252 ;  /* 0x000000fc8b82723e */ /* 0x000fe200000010ff */
[----:B------:R-:W-:Y:S01]  /*7c90*/  IMAD.MOV.U32 R69, RZ, RZ, R153 ;  /* 0x000000ffff457224 */ /* 0x000fe200078e0099 */
[----:B------:R-:W-:Y:S01]  /*7ca0*/  MOV R70, R152 ;  /* 0x0000009800467202 */ /* 0x000fe20000000f00 */
[----:B------:R-:W-:Y:S01]  /*7cb0*/  IMAD.MOV.U32 R87, RZ, RZ, R79 ;  /* 0x000000ffff577224 */ /* 0x000fe200078e004f */
[----:B---3--:R-:W-:-:S02]  /*7cc0*/  MOV R2, R128 ;  /* 0x0000008000027202 */ /* 0x008fc40000000f00 */
[----:B------:R-:W-:Y:S01]  /*7cd0*/  MOV R68, R154 ;  /* 0x0000009a00447202 */ /* 0x000fe20000000f00 */
[----:B------:R-:W-:Y:S01]  /*7ce0*/  IMAD.MOV.U32 R77, RZ, RZ, R161 ;  /* 0x000000ffff4d7224 */ /* 0x000fe200078e00a1 */
[----:B------:R-:W-:Y:S02]  /*7cf0*/  F2FP.BF16.PACK_AB R128, R4, R5 ;  /* 0x000000050480723e */ /* 0x000fe400000010ff */
[----:B------:R-:W-:Y:S02]  /*7d00*/  MOV R78, R160 ;  /* 0x000000a0004e7202 */ /* 0x000fe40000000f00 */
[----:B------:R-:W-:Y:S01]  /*7d10*/  MOV R76, R162 ;  /* 0x000000a2004c7202 */ /* 0x000fe20000000f00 */
[----:B------:R-:W-:Y:S01]  /*7d20*/  IMAD.MOV.U32 R85, RZ, RZ, R89 ;  /* 0x000000ffff557224 */ /* 0x000fe200078e0059 */
[----:B-1----:R-:W-:Y:S01]  /*7d30*/  F2FP.BF16.PACK_AB R131, R3, R134 ;  /* 0x000000860383723e */ /* 0x002fe200000010ff */
[----:B------:R-:W-:Y:S01]  /*7d40*/  IMAD.MOV.U32 R79, RZ, RZ, R97 ;  /* 0x000000ffff4f7224 */ /* 0x000fe200078e0061 */
[----:B------:R-:W1:Y:S01]  /*7d50*/  LDSM.16.MT88.4 R160, [R208+0x11800] ;  /* 0x01180000d0a0783b */ /* 0x000e620000004200 */
[----:B------:R-:W-:-:S02]  /*7d60*/  MOV R84, R90 ;  /* 0x0000005a00547202 */ /* 0x000fc40000000f00 */
[----:B------:R-:W-:Y:S01]  /*7d70*/  MOV R86, R88 ;  /* 0x0000005800567202 */ /* 0x000fe20000000f00 */
[----:B------:R-:W-:Y:S01]  /*7d80*/  IMAD.MOV.U32 R93, RZ, RZ, R82 ;  /* 0x000000ffff5d7224 */ /* 0x000fe200078e0052 */
[C---:B------:R-:W-:Y:S01]  /*7d90*/  HMMA.16816.F32.BF16 R52, R128.reuse, R56, R236 ;  /* 0x000000388034723c */ /* 0x040fe200000418ec */
[----:B------:R-:W-:Y:S01]  /*7da0*/  IMAD.MOV.U32 R81, RZ, RZ, R155 ;  /* 0x000000ffff517224 */ /* 0x000fe200078e009b */
[----:B------:R-:W-:Y:S05]  /*7db0*/  LDSM.16.MT88.4 R168, [R207+0x11800] ;  /* 0x01180000cfa8783b */ /* 0x000fea0000004200 */
[----:B------:R-:W-:Y:S01]  /*7dc0*/  MOV R236, R2 ;  /* 0x0000000200ec7202 */ /* 0x000fe20000000f00 */
[----:B------:R-:W-:Y:S01]  /*7dd0*/  HMMA.16816.F32.BF16 R56, R128, R58, R244 ;  /* 0x0000003a8038723c */ /* 0x000fe200000418f4 */
[----:B------:R-:W-:-:S07]  /*7de0*/  IMAD.MOV.U32 R2, RZ, RZ, R63 ;  /* 0x000000ffff027224 */ /* 0x000fce00078e003f */
[C---:B------:R-:W-:Y:S01]  /*7df0*/  HMMA.16816.F32.BF16 R44, R128.reuse, R48, R120 ;  /* 0x00000030802c723c */ /* 0x040fe20000041878 */
[----:B------:R-:W-:Y:S01]  /*7e00*/  MOV R247, R0 ;  /* 0x0000000000f77202 */ /* 0x000fe20000000f00 */
[----:B------:R-:W-:Y:S01]  /*7e10*/  IMAD.MOV.U32 R246, RZ, RZ, R60 ;  /* 0x000000fffff67224 */ /* 0x000fe200078e003c */
[----:B------:R-:W-:Y:S01]  /*7e20*/  MOV R245, R61 ;  /* 0x0000003d00f57202 */ /* 0x000fe20000000f00 */
[----:B------:R-:W-:Y:S01]  /*7e30*/  IMAD.MOV.U32 R7, RZ, RZ, R91 ;  /* 0x000000ffff077224 */ /* 0x000fe200078e005b */
[----:B------:R-:W-:Y:S01]  /*7e40*/  MOV R0, R62 ;  /* 0x0000003e00007202 */ /* 0x000fe20000000f00 */
[----:B------:R-:W-:Y:S02]  /*7e50*/  IMAD.MOV.U32 R6, RZ, RZ, R99 ;  /* 0x000000ffff067224 */ /* 0x000fe400078e0063 */
[----:B------:R-:W-:Y:S01]  /*7e60*/  HMMA.16816.F32.BF16 R140, R128, R144, R140 ;  /* 0x00000090808c723c */ /* 0x000fe2000004188c */
[----:B------:R-:W-:Y:S01]  /*7e70*/  IMAD.MOV.U32 R95, RZ, RZ, R80 ;  /* 0x000000ffff5f7224 */ /* 0x000fe200078e0050 */
[----:B------:R-:W-:Y:S01]  /*7e80*/  MOV R94, R81 ;  /* 0x00000051005e7202 */ /* 0x000fe20000000f00 */
[----:B------:R-:W-:Y:S01]  /*7e90*/  LDSM.16.MT88.4 R152, [R206+0x11800] ;  /* 0x01180000ce98783b */ /* 0x000fe20000004200 */
[----:B------:R-:W-:-:S02]  /*7ea0*/  MOV R239, R4 ;  /* 0x0000000400ef7202 */ /* 0x000fc40000000f00 */
[----:B------:R-:W-:Y:S01]  /*7eb0*/  MOV R238, R5 ;  /* 0x0000000500ee7202 */ /* 0x000fe20000000f00 */
[----:B------:R-:W-:Y:S01]  /*7ec0*/  LDSM.16.MT88.4 R88, [R208+0x15800] ;  /* 0x01580000d058783b */ /* 0x000fe20000004200 */
[C---:B------:R-:W-:Y:S08]  /*7ed0*/  HMMA.16816.F32.BF16 R60, R128.reuse, R64, R248 ;  /* 0x00000040803c723c */ /* 0x040ff000000418f8 */
[C---:B------:R-:W-:Y:S01]  /*7ee0*/  HMMA.16816.F32.BF16 R48, R128.reuse, R50, R124 ;  /* 0x000000328030723c */ /* 0x040fe2000004187c */
[----:B------:R-:W-:Y:S01]  /*7ef0*/  IMAD.MOV.U32 R237, RZ, RZ, R6 ;  /* 0x000000ffffed7224 */ /* 0x000fe200078e0006 */
[----:B------:R-:W-:Y:S04]  /*7f00*/  LDSM.16.MT88.4 R80, [R206+0x15800] ;  /* 0x01580000ce50783b */ /* 0x000fe80000004200 */
[----:B------:R-:W-:Y:S01]  /*7f10*/  LDSM.16.MT88.4 R96, [R207+0x15800] ;  /* 0x01580000cf60783b */ /* 0x000fe20000004200 */
[----:B------:R-:W-:Y:S01]  /*7f20*/  MOV R126, R68 ;  /* 0x00000044007e7202 */ /* 0x000fe20000000f00 */
[----:B------:R-:W-:Y:S01]  /*7f30*/  HMMA.16816.F32.BF16 R64, R128, R66, R240 ;  /* 0x000000428040723c */ /* 0x000fe200000418f0 */
[----:B------:R-:W-:Y:S01]  /*7f40*/  MOV R124, R69 ;  /* 0x00000045007c7202 */ /* 0x000fe20000000f00 */
[----:B------:R-:W-:Y:S01]  /*7f50*/  IMAD.MOV.U32 R125, RZ, RZ, R70 ;  /* 0x000000ffff7d7224 */ /* 0x000fe200078e0046 */
[----:B------:R-:W-:Y:S04]  /*7f60*/  LDSM.16.MT88.4 R120, [R208+0x17800] ;  /* 0x01780000d078783b */ /* 0x000fe80000004200 */
[----:B------:R-:W-:-:S02]  /*7f70*/  MOV R240, R71 ;  /* 0x0000004700f07202 */ /* 0x000fc40000000f00 */
[----:B------:R-:W-:Y:S01]  /*7f80*/  HMMA.16816.F32.BF16 R68, R128, R72, R232 ;  /* 0x000000488044723c */ /* 0x000fe200000418e8 */
[----:B------:R-:W-:Y:S01]  /*7f90*/  MOV R241, R76 ;  /* 0x0000004c00f17202 */ /* 0x000fe20000000f00 */
[----:B------:R-:W-:-:S05]  /*7fa0*/  IMAD.MOV.U32 R242, RZ, RZ, R77 ;  /* 0x000000fffff27224 */ /* 0x000fca00078e004d */
[----:B------:R-:W-:Y:S01]  /*7fb0*/  MOV R235, R79 ;  /* 0x0000004f00eb7202 */ /* 0x000fe20000000f00 */
[----:B------:R-:W-:Y:S01]  /*7fc0*/  FADD.FTZ R0, R0, R240 ;  /* 0x000000f000007221 */ /* 0x000fe20000010000 */
[----:B------:R-:W-:Y:S03]  /*7fd0*/  HMMA.16816.F32.BF16 R144, R128, R146, R36 ;  /* 0x000000928090723c */ /* 0x000fe60000041824 */
[----:B------:R-:W-:Y:S02]  /*7fe0*/  FADD.FTZ R2, R2, R235 ;  /* 0x000000eb02027221 */ /* 0x000fe40000010000 */
[----:B------:R-:W-:-:S03]  /*7ff0*/  FADD.FTZ R0, R242, R0 ;  /* 0x00000000f2007221 */ /* 0x000fc60000010000 */
[C---:B----4-:R-:W-:Y:S01]  /*8000*/  HMMA.16816.F32.BF16 R36, R128.reuse, R40, R112 ;  /* 0x000000288024723c */ /* 0x050fe20000041870 */
[----:B------:R-:W-:Y:S01]  /*8010*/  FADD.FTZ R2, R241, R2 ;  /* 0x00000002f1027221 */ /* 0x000fe20000010000 */
[----:B------:R-:W-:Y:S01]  /*8020*/  MOV R248, R93 ;  /* 0x0000005d00f87202 */ /* 0x000fe20000000f00 */
[----:B------:R-:W-:Y:S01]  /*8030*/  IMAD.MOV.U32 R250, RZ, RZ, R95 ;  /* 0x000000fffffa7224 */ /* 0x000fe200078e005f */
[----:B------:R-:W-:Y:S02]  /*8040*/  MOV R243, R78 ;  /* 0x0000004e00f37202 */ /* 0x000fe40000000f00 */
[----:B------:R-:W-:Y:S02]  /*8050*/  MOV R251, R7 ;  /* 0x0000000700fb7202 */ /* 0x000fe40000000f00 */
[----:B------:R-:W-:Y:S01]  /*8060*/  MOV R249, R94 ;  /* 0x0000005e00f97202 */ /* 0x000fe20000000f00 */
[----:B------:R-:W-:Y:S01]  /*8070*/  HMMA.16816.F32.BF16 R40, R128, R42, R116 ;  /* 0x0000002a8028723c */ /* 0x000fe20000041874 */
[----:B------:R-:W2:Y:S01]  /*8080*/  LDSM.16.MT88.4 R4, [R207+0x17800] ;  /* 0x01780000cf04783b */ /* 0x000ea20000004200 */
[----:B------:R-:W-:-:S03]  /*8090*/  IMAD.MOV.U32 R127, RZ, RZ, R92 ;  /* 0x000000ffff7f7224 */ /* 0x000fc600078e005c */
[----:B------:R-:W-:Y:S02]  /*80a0*/  LDSM.16.MT88.4 R112, [R206+0x17800] ;  /* 0x01780000ce70783b */ /* 0x000fe40000004200 */
[----:B------:R-:W-:Y:S01]  /*80b0*/  MOV R116, R84 ;  /* 0x0000005400747202 */ /* 0x000fe20000000f00 */
[----:B------:R-:W-:Y:S01]  /*80c0*/  IMAD.MOV.U32 R117, RZ, RZ, R85 ;  /* 0x000000ffff757224 */ /* 0x000fe200078e0055 */
[----:B------:R-:W-:Y:S02]  /*80d0*/  MOV R119, R87 ;  /* 0x0000005700777202 */ /* 0x000fe40000000f00 */
        /* <DEDUP_REMOVED lines=18> */
[----:B------:R-:W-:Y:S01]  /*8200*/  HMMA.16816.F32.BF16 R160, R128, R162, R104 ;  /* 0x000000a280a0723c */ /* 0x000fe20000041868 */
[----:B------:R-:W1:Y:S01]  /*8210*/  LDSM.16.MT88.4 R104, [R205+0x17800] ;  /* 0x01780000cd68783b */ /* 0x000e620000004200 */
        /* <DEDUP_REMOVED lines=8> */
[----:B--2---:R-:W-:Y:S01]  /*82a0*/  HMMA.16816.F32.BF16 R124, R128, R4, R20 ;  /* 0x00000004807c723c */ /* 0x004fe20000041814 */
[----:B------:R-:W-:-:S06]  /*82b0*/  FADD.FTZ R0, R3, R0 ;  /* 0x0000000003007221 */ /* 0x000fcc0000010000 */
[----:B------:R-:W-:Y:S01]  /*82c0*/  FADD.FTZ R4, R139, R2 ;  /* 0x000000028b047221 */ /* 0x000fe20000010000 */
[----:B------:R2:W-:Y:S04]  /*82d0*/  STL [R1+0x10], R0 ;  /* 0x0000100001007387 */ /* 0x0005e80000100800 */
[----:B------:R2:W-:Y:S01]  /*82e0*/  STL [R1+0xc], R4 ;  /* 0x00000c0401007387 */ /* 0x0005e20000100800 */
        /* <DEDUP_REMOVED lines=19> */
[----:B--2---:R-:W2:Y:S04]  /*8420*/  LDL.LU R239, [R1+0x4c] ;  /* 0x00004c0001ef7983 */ /* 0x004ea80000300800 */
[----:B------:R-:W1:Y:S01]  /*8430*/  S2R R238, SR_TID.X ;  /* 0x0000000000ee7919 */ /* 0x000e620000002100 */
[----:B------:R-:W-:Y:S01]  /*8440*/  IMAD.U32 R4, RZ, RZ, UR8 ;  /* 0x00000008ff047e24 */ /* 0x000fe2000f8e00ff */
[----:B------:R-:W-:-:S02]  /*8450*/  ULDC.64 UR6, c[0x0][0x1a0] ;  /* 0x0000680000067ab9 */ /* 0x000fc40000000a00 */
[----:B------:R-:W3:Y:S01]  /*8460*/  LDL.64 R236, [R1+0x18] ;  /* 0x0000180001ec7983 */ /* 0x000ee20000100a00 */
[----:B------:R-:W-:Y:S01]  /*8470*/  IMAD.U32 R0, RZ, RZ, UR8 ;  /* 0x00000008ff007e24 */ /* 0x000fe2000f8e00ff */
[----:B------:R-:W-:Y:S01]  /*8480*/  UIADD3 UR8, UR15, 0x3f, URZ ;  /* 0x0000003f0f087890 */ /* 0x000fe2000fffe03f */
[----:B------:R-:W-:Y:S02]  /*8490*/  IMAD.U32 R7, RZ, RZ, UR10 ;  /* 0x0000000aff077e24 */ /* 0x000fe4000f8e00ff */
[----:B------:R-:W-:Y:S01]  /*84a0*/  IMAD.U32 R6, RZ, RZ, UR21 ;  /* 0x00000015ff067e24 */ /* 0x000fe2000f8e00ff */
[----:B------:R-:W-:Y:S01]  /*84b0*/  USHF.R.S32.HI UR9, URZ, 0x1f, UR8 ;  /* 0x0000001f3f097899 */ /* 0x000fe20008011408 */
[----:B-----5:R-:W-:Y:S01]  /*84c0*/  SHF.R.S32.HI R245, RZ, 0x1f, R136 ;  /* 0x0000001ffff57819 */ /* 0x020fe20000011488 */
[----:B------:R-:W-:Y:S01]  /*84d0*/  IMAD.MOV.U32 R135, RZ, RZ, R132 ;  /* 0x000000ffff877224 */ /* 0x000fe200078e0084 */
[----:B------:R-:W-:Y:S01]  /*84e0*/  IADD3 R250, P2, R136, 0x10, RZ ;  /* 0x0000001088fa7810 */ /* 0x000fe20007f5e0ff */
[----:B------:R-:W-:Y:S01]  /*84f0*/  ULEA.HI UR9, UR9, UR8, URZ, 0x6 ;  /* 0x0000000809097291 */ /* 0x000fe2000f8f303f */
[----:B------:R-:W-:Y:S01]  /*8500*/  IMAD.MOV.U32 R134, RZ, RZ, R133 ;  /* 0x000000ffff867224 */ /* 0x000fe200078e0085 */
[----:B------:R-:W-:-:S02]  /*8510*/  USHF.L.U64.HI UR5, UR6, 0x4, UR7 ;  /* 0x0000000406057899 */ /* 0x000fc40008010207 */
[----:B------:R-:W-:Y:S01]  /*8520*/  UMOV UR20, URZ ;  /* 0x0000003f00147c82 */ /* 0x000fe20008000000 */
[----:B-1----:R-:W-:Y:S01]  /*8530*/  LOP3.LUT R8, R238, 0x3, RZ, 0xc0, !PT ;  /* 0x00000003ee087812 */ /* 0x002fe200078ec0ff */
[----:B---3--:R-:W-:Y:S01]  /*8540*/  IMAD.MOV.U32 R246, RZ, RZ, R236 ;  /* 0x000000fffff67224 */ /* 0x008fe200078e00ec */
[----:B------:R-:W-:-:S03]  /*8550*/  USHF.L.U32 UR10, UR6, 0x4, URZ ;  /* 0x00000004060a7899 */ /* 0x000fc6000800063f */
[----:B--2---:R-:W-:Y:S01]  /*8560*/  IMAD R8, R8, -0x2, R239 ;  /* 0xfffffffe08087824 */ /* 0x004fe200078e02ef */
[----:B------:R-:W-:Y:S01]  /*8570*/  ULEA.HI.SX32 UR14, UR9, 0xfffffffd, 0x1a ;  /* 0xfffffffd090e7891 */ /* 0x000fe2000f8fd23f */
[--C-:B------:R-:W-:Y:S01]  /*8580*/  IMAD.MOV.U32 R2, RZ, RZ, R246.reuse ;  /* 0x000000ffff027224 */ /* 0x100fe200078e00f6 */
[----:B------:R-:W-:Y:S01]  /*8590*/  SHF.R.S32.HI R3, RZ, 0x1f, R246 ;  /* 0x0000001fff037819 */ /* 0x000fe200000114f6 */
[----:B------:R-:W-:-:S04]  /*85a0*/  IMAD.MOV.U32 R247, RZ, RZ, R237 ;  /* 0x000000fffff77224 */ /* 0x000fc800078e00ed */
[----:B------:R-:W-:-:S04]  /*85b0*/  IMAD.WIDE.U32 R4, R4, c[0x0][0x1b0], R2 ;  /* 0x00006c0004047a25 */ /* 0x000fc800078e0002 */
[----:B------:R-:W-:Y:S01]  /*85c0*/  IMAD.WIDE.U32 R2, R0, c[0x0][0x1b8], R2 ;  /* 0x00006e0000027a25 */ /* 0x000fe200078e0002 */
[----:B------:R-:W-:Y:S01]  /*85d0*/  IADD3 R0, P1, R4, UR12, RZ ;  /* 0x0000000c04007c10 */ /* 0x000fe2000ff3e0ff */
[----:B------:R-:W-:-:S03]  /*85e0*/  ULEA.HI.SX32 UR12, UR9, 0xfffffffe, 0x1a ;  /* 0xfffffffe090c7891 */ /* 0x000fc6000f8fd23f */
[----:B------:R-:W-:Y:S01]  /*85f0*/  IADD3 R252, P0, R2, UR24, RZ ;  /* 0x0000001802fc7c10 */ /* 0x000fe2000ff1e0ff */
[----:B------:R-:W-:Y:S01]  /*8600*/  IMAD.U32 R2, RZ, RZ, UR15 ;  /* 0x0000000fff027e24 */ /* 0x000fe2000f8e00ff */
[----:B------:R-:W-:Y:S02]  /*8610*/  IADD3.X R7, R7, UR25, R5, P1, !PT ;  /* 0x0000001907077c10 */ /* 0x000fe40008ffe405 */
[----:B------:R-:W-:Y:S02]  /*8620*/  LEA R4, P1, R0, c[0x0][0x168], 0x1 ;  /* 0x00005a0000047a11 */ /* 0x000fe400078208ff */
[----:B------:R-:W-:Y:S02]  /*8630*/  IADD3.X R6, R6, UR26, R3, P0, !PT ;  /* 0x0000001a06067c10 */ /* 0x000fe400087fe403 */
[----:B------:R-:W-:Y:S01]  /*8640*/  LEA R3, P0, R252, c[0x0][0x170], 0x1 ;  /* 0x00005c00fc037a11 */ /* 0x000fe200078008ff */
[----:B------:R1:W-:Y:S01]  /*8650*/  STL [R1+0x8], R4 ;  /* 0x0000080401007387 */ /* 0x0003e20000100800 */
[----:B------:R-:W-:-:S02]  /*8660*/  IADD3 R2, R2, -UR16, R8 ;  /* 0x8000001002027c10 */ /* 0x000fc4000fffe008 */
[----:B------:R-:W-:Y:S01]  /*8670*/  LEA.HI.X R0, R0, c[0x0][0x16c], R7, 0x1, P1 ;  /* 0x00005b0000007a11 */ /* 0x000fe200008f0c07 */
[----:B------:R1:W-:Y:S01]  /*8680*/  STL [R1], R3 ;  /* 0x0000000301007387 */ /* 0x0003e20000100800 */
[----:B------:R-:W-:-:S03]  /*8690*/  LEA.HI.X R252, R252, c[0x0][0x174], R6, 0x1, P0 ;  /* 0x00005d00fcfc7a11 */ /* 0x000fc600000f0c06 */
[----:B------:R1:W-:Y:S04]  /*86a0*/  STL [R1+0x14], R2 ;  /* 0x0000140201007387 */ /* 0x0003e80000100800 */
[----:B------:R1:W-:Y:S04]  /*86b0*/  STL [R1+0x4], R0 ;  /* 0x0000040001007387 */ /* 0x0003e80000100800 */
[----:B------:R-:W2:Y:S04]  /*86c0*/  LDL R237, [R1+0x2c] ;  /* 0x00002c0001ed7983 */ /* 0x000ea80000100800 */
[----:B------:R-:W3:Y:S04]  /*86d0*/  LDL R238, [R1+0x28] ;  /* 0x0000280001ee7983 */ /* 0x000ee80000100800 */
[----:B------:R-:W4:Y:S01]  /*86e0*/  LDL R239, [R1+0x40] ;  /* 0x0000400001ef7983 */ /* 0x000f220000100800 */
[----:B------:R-:W-:Y:S01]  /*86f0*/  ISETP.GE.AND P6, PT, R246, c[0x0][0x220], PT ;  /* 0x00008800f6007a0c */ /* 0x000fe20003fc6270 */
[----:B------:R-:W-:Y:S01]  /*8700*/  IMAD.X R251, RZ, RZ, R245, P2 ;  /* 0x000000fffffb7224 */ /* 0x000fe200010e06f5 */
[C---:B------:R-:W-:Y:S01]  /*8710*/  IADD3 R248, P1, R136.reuse, 0x20, RZ ;  /* 0x0000002088f87810 */ /* 0x040fe20007f3e0ff */
[----:B------:R-:W-:Y:S01]  /*8720*/  IMAD.MOV.U32 R244, RZ, RZ, R136 ;  /* 0x000000fffff47224 */ /* 0x000fe200078e0088 */
[----:B------:R-:W-:-:S03]  /*8730*/  IADD3 R246, P0, R136, 0x30, RZ ;  /* 0x0000003088f67810 */ /* 0x000fc60007f1e0ff */
[--C-:B------:R-:W-:Y:S02]  /*8740*/  IMAD.X R249, RZ, RZ, R245.reuse, P1 ;  /* 0x000000fffff97224 */ /* 0x100fe400008e06f5 */
[----:B------:R-:W-:Y:S01]  /*8750*/  IMAD.X R247, RZ, RZ, R245, P0 ;  /* 0x000000fffff77224 */ /* 0x000fe200000e06f5 */
[----:B--2---:R-:W-:Y:S02]  /*8760*/  ISETP.GE.AND P5, PT, R237, c[0x0][0x220], PT ;  /* 0x00008800ed007a0c */ /* 0x004fe40003fa6270 */
[----:B---3--:R-:W-:Y:S02]  /*8770*/  ISETP.GE.AND P4, PT, R238, c[0x0][0x220], PT ;  /* 0x00008800ee007a0c */ /* 0x008fe40003f86270 */
[----:B----4-:R-:W-:Y:S01]  /*8780*/  ISETP.GE.AND P3, PT, R239, c[0x0][0x220], PT ;  /* 0x00008800ef007a0c */ /* 0x010fe20003f66270 */
[----:B-1----:R-:W-:Y:S05]  /*8790*/  BRA `(.L_x_936) ;  /* 0x000006e000007947 */ /* 0x002fea0003800000 */
.L_x_938:
        /* <DEDUP_REMOVED lines=18> */
[C---:B------:R-:W-:Y:S02]  /*88c0*/  @!P6 LEA R16, P2, R3.reuse, c[0x0][0x168], 0x1 ;  /* 0x00005a000310ea11 */ /* 0x040fe400078408ff */
        /* <DEDUP_REMOVED lines=91> */
.L_x_936:
        /* <DEDUP_REMOVED lines=8> */
[----:B------:R-:W4:Y:S01]  /*8f00*/  LDL R22, [R1] ;  /* 0x0000000001167983 */ /* 0x000f220000100800 */
[----:B------:R-:W-:Y:S01]  /*8f10*/  LEA R8, P2, R8, R244, 0x6 ;  /* 0x000000f408087211 */ /* 0x000fe200078430ff */
[----:B------:R-:W-:Y:S01]  /*8f20*/  UIMAD UR8, UR8, UR6, URZ ;  /* 0x00000006080872a4 */ /* 0x000fe2000f8e023f */
[----:B------:R-:W-:Y:S01]  /*8f30*/  LEA R6, P1, R6, R250, 0x6 ;  /* 0x000000fa06067211 */ /* 0x000fe200078230ff */
[----:B------:R-:W-:Y:S01]  /*8f40*/  IMAD.U32 R3, RZ, RZ, UR18 ;  /* 0x00000012ff037e24 */ /* 0x000fe2000f8e00ff */
[----:B------:R-:W-:Y:S01]  /*8f50*/  MOV R2, UR18 ;  /* 0x0000001200027c02 */ /* 0x000fe20008000f00 */
[----:B------:R-:W-:Y:S01]  /*8f60*/  BAR.SYNC.DEFER_BLOCKING 0x0 ;  /* 0x0000000000007b1d */ /* 0x000fe20000010000 */
[----:B------:R-:W-:Y:S01]  /*8f70*/  MOV R0, UR18 ;  /* 0x0000001200007c02 */ /* 0x000fe20008000f00 */
[----:B------:R-:W-:Y:S01]  /*8f80*/  UIMAD UR8, UR18, UR7, UR8 ;  /* 0x00000007120872a4 */ /* 0x000fe2000f8e0208 */
[----:B------:R-:W-:Y:S01]  /*8f90*/  LEA.HI.X.SX32 R9, R2, R245, 0x6, P2 ;  /* 0x000000f502097211 */ /* 0x000fe200010f36ff */
[----:B------:R-:W-:Y:S01]  /*8fa0*/  IMAD.U32 R10, RZ, RZ, UR24 ;  /* 0x00000018ff0a7e24 */ /* 0x000fe2000f8e00ff */
[----:B------:R-:W-:Y:S01]  /*8fb0*/  LEA.HI.X.SX32 R7, R0, R251, 0x6, P1 ;  /* 0x000000fb00077211 */ /* 0x000fe200008f36ff */
[----:B------:R-:W-:Y:S01]  /*8fc0*/  UIADD3 UR8, UR25, UR8, URZ ;  /* 0x0000000819087290 */ /* 0x000fe2000fffe03f */
        /* <DEDUP_REMOVED lines=12> */
[----:B------:R-:W-:Y:S02]  /*9090*/  IMAD.IADD R0, R19, 0x1, R0 ;  /* 0x0000000113007824 */ /* 0x000fe400078e0200 */
[----:B------:R-:W-:Y:S01]  /*90a0*/  IMAD.U32 R4, RZ, RZ, UR18 ;  /* 0x00000012ff047e24 */ /* 0x000fe2000f8e00ff */
[----:B------:R-:W-:Y:S01]  /*90b0*/  @P6 STS.128 [R231+0x10000], RZ ;  /* 0x010000ffe7006388 */ /* 0x000fe20000000c00 */
[----:B------:R-:W-:Y:S03]  /*90c0*/  IMAD R3, R3, c[0x0][0x1a0], RZ ;  /* 0x0000680003037a24 */ /* 0x000fe600078e02ff */
[----:B------:R-:W-:Y:S01]  /*90d0*/  LEA R4, P0, R4, R248, 0x6 ;  /* 0x000000f804047211 */ /* 0x000fe200078030ff */
[C---:B------:R-:W-:Y:S01]  /*90e0*/  IMAD.WIDE.U32 R20, R2.reuse, c[0x0][0x1a0], RZ ;  /* 0x0000680002147a25 */ /* 0x040fe200078e00ff */
[----:B------:R-:W5:Y:S02]  /*90f0*/  LDL R233, [R1+0x8] ;  /* 0x0000080001e97983 */ /* 0x000f640000100800 */
[----:B------:R-:W-:Y:S01]  /*9100*/  LEA.HI.X.SX32 R5, R5, R249, 0x6, P0 ;  /* 0x000000f905057211 */ /* 0x000fe200000f36ff */
[----:B------:R-:W-:Y:S02]  /*9110*/  IMAD R3, R2, c[0x0][0x1a4], R3 ;  /* 0x0000690002037a24 */ /* 0x000fe400078e0203 */
[----:B------:R-:W5:Y:S02]  /*9120*/  LDL R232, [R1+0x4] ;  /* 0x0000040001e87983 */ /* 0x000f640000100800 */
[----:B------:R-:W-:Y:S02]  /*9130*/  IMAD R5, R5, c[0x0][0x1a0], RZ ;  /* 0x0000680005057a24 */ /* 0x000fe400078e02ff */
[----:B------:R-:W-:Y:S02]  /*9140*/  IMAD.IADD R3, R21, 0x1, R3 ;  /* 0x0000000115037824 */ /* 0x000fe400078e0203 */
[----:B------:R-:W-:Y:S01]  /*9150*/  IMAD R5, R4, c[0x0][0x1a4], R5 ;  /* 0x0000690004057a24 */ /* 0x000fe200078e0205 */
[----:B--2---:R-:W-:Y:S01]  /*9160*/  LEA R11, P2, R10, R16, 0x6 ;  /* 0x000000100a0b7211 */ /* 0x004fe200078430ff */
[----:B------:R-:W-:Y:S03]  /*9170*/  IMAD.WIDE.U32 R16, R6, c[0x0][0x1a0], RZ ;  /* 0x0000680006107a25 */ /* 0x000fe600078e00ff */
[----:B---3--:R-:W-:Y:S01]  /*9180*/  LEA.HI.X R12, R10, R14, R12, 0x6, P2 ;  /* 0x0000000e0a0c7211 */ /* 0x008fe200010f340c */
[----:B------:R-:W-:Y:S01]  /*9190*/  IMAD.WIDE.U32 R14, R4, c[0x0][0x1a0], RZ ;  /* 0x00006800040e7a25 */ /* 0x000fe200078e00ff */
[----:B------:R-:W-:Y:S02]  /*91a0*/  IADD3 R7, R17, R7, RZ ;  /* 0x0000000711077210 */ /* 0x000fe40007ffe0ff */
[-C--:B----4-:R-:W-:Y:S02]  /*91b0*/  LEA R8, P2, R18, R22.reuse, 0x1 ;  /* 0x0000001612087211 */ /* 0x090fe400078408ff */
[----:B------:R-:W-:Y:S02]  /*91c0*/  LEA R6, P1, R16, R22, 0x1 ;  /* 0x0000001610067211 */ /* 0x000fe400078208ff */
[-C--:B------:R-:W-:Y:S02]  /*91d0*/  LEA.HI.X R9, R18, R252.reuse, R0, 0x1, P2 ;  /* 0x000000fc12097211 */ /* 0x080fe400010f0c00 */
[----:B------:R-:W-:Y:S02]  /*91e0*/  LEA.HI.X R7, R16, R252, R7, 0x1, P1 ;  /* 0x000000fc10077211 */ /* 0x000fe400008f0c07 */
        /* <DEDUP_REMOVED lines=9> */
[----:B------:R-:W-:Y:S02]  /*9280*/  LEA.HI.X R5, R14, R252, R5, 0x1, P0 ;  /* 0x000000fc0e057211 */ /* 0x000fe400000f0c05 */
        /* <DEDUP_REMOVED lines=27> */
[----:B------:R-:W-:Y:S01]  /*9440*/  @P6 STS.128 [R231+0x10800], RZ ;  /* 0x010800ffe7006388 */ /* 0x000fe20000000c00 */
[----:B------:R-:W-:Y:S02]  /*9450*/  MOV R0, UR8 ;  /* 0x0000000800007c02 */ /* 0x000fe40008000f00 */
[----:B------:R-:W-:Y:S02]  /*9460*/  @!P6 LEA.HI.X R11, R18, c[0x0][0x174], R19, 0x1, P0 ;  /* 0x00005d00120bea11 */ /* 0x000fe400000f0c13 */
        /* <DEDUP_REMOVED lines=61> */
[----:B-1----:R-:W1:Y:S05]  /*9840*/  LDSM.16.M88.4 R16, [R204+0x8800] ;  /* 0x00880000cc10783b */ /* 0x002e6a0000000200 */
[----:B------:R-:W2:Y:S05]  /*9850*/  LDSM.16.M88.4 R24, [R204+0x9000] ;  /* 0x00900000cc18783b */ /* 0x000eaa0000000200 */
[----:B------:R-:W0:Y:S01]  /*9860*/  LDGDEPBAR ;  /* 0x00000000000079af */ /* 0x000e220000000000 */
[C---:B---3--:R-:W-:Y:S04]  /*9870*/  LEA R2, P1, R0.reuse, R248, 0x6 ;  /* 0x000000f800027211 */ /* 0x048fe800078230ff */
[----:B------:R-:W3:Y:S01]  /*9880*/  LDSM.16.M88.4 R136, [R204+0x9800] ;  /* 0x00980000cc88783b */ /* 0x000ee20000000200 */
[----:B------:R-:W-:Y:S04]  /*9890*/  LEA.HI.X.SX32 R3, R0, R249, 0x6, P1 ;  /* 0x000000f900037211 */ /* 0x000fe800008f36ff */
[----:B------:R-:W-:Y:S01]  /*98a0*/  LDSM.16.M88.4 R172, [R212] ;  /* 0x00000000d4ac783b */ /* 0x000fe20000000200 */
[----:B------:R-:W-:Y:S04]  /*98b0*/  IMAD R3, R3, c[0x0][0x198], RZ ;  /* 0x0000660003037a24 */ /* 0x000fe800078e02ff */
[----:B------:R-:W2:Y:S01]  /*98c0*/  LDSM.16.M88.4 R176, [R215] ;  /* 0x00000000d7b0783b */ /* 0x000ea20000000200 */
[----:B------:R-:W-:Y:S04]  /*98d0*/  IMAD R3, R2, c[0x0][0x19c], R3 ;  /* 0x0000670002037a24 */ /* 0x000fe800078e0203 */
[----:B------:R-:W3:Y:S01]  /*98e0*/  LDSM.16.M88.4 R180, [R230] ;  /* 0x00000000e6b4783b */ /* 0x000ee20000000200 */
[C---:B----4-:R-:W-:Y:S04]  /*98f0*/  HMMA.16816.F32.BF16 R4, R32.reuse, R8, RZ ;  /* 0x000000082004723c */ /* 0x050fe800000418ff */
[----:B------:R-:W4:Y:S05]  /*9900*/  LDSM.16.M88.4 R184, [R229] ;  /* 0x00000000e5b8783b */ /* 0x000f2a0000000200 */
[----:B------:R-:W3:Y:S01]  /*9910*/  LDSM.16.M88.4 R188, [R228] ;  /* 0x00000000e4bc783b */ /* 0x000ee20000000200 */
[C---:B------:R-:W-:Y:S04]  /*9920*/  HMMA.16816.F32.BF16 R8, R32.reuse, R10, RZ ;  /* 0x0000000a2008723c */ /* 0x040fe800000418ff */
[----:B------:R-:W-:Y:S04]  /*9930*/  LDSM.16.M88.4 R192, [R210+0x8000] ;  /* 0x00800000d2c0783b */ /* 0x000fe80000000200 */
[C---:B-1----:R-:W-:Y:S01]  /*9940*/  HMMA.16816.F32.BF16 R12, R32.reuse, R16, RZ ;  /* 0x00000010200c723c */ /* 0x042fe200000418ff */
[----:B------:R-:W-:Y:S05]  /*9950*/  LDSM.16.M88.4 R196, [R210+0x8800] ;  /* 0x00880000d2c4783b */ /* 0x000fea0000000200 */
[----:B------:R-:W-:Y:S02]  /*9960*/  LDSM.16.M88.4 R200, [R209] ;  /* 0x00000000d1c8783b */ /* 0x000fe40000000200 */
[C---:B------:R-:W-:Y:S08]  /*9970*/  HMMA.16816.F32.BF16 R16, R32.reuse, R18, RZ ;  /* 0x000000122010723c */ /* 0x040ff000000418ff */
[C---:B--2---:R-:W-:Y:S08]  /*9980*/  HMMA.16816.F32.BF16 R20, R32.reuse, R24, RZ ;  /* 0x000000182014723c */ /* 0x044ff000000418ff */
[C---:B------:R-:W-:Y:S08]  /*9990*/  HMMA.16816.F32.BF16 R24, R32.reuse, R26, RZ ;  /* 0x0000001a2018723c */ /* 0x040ff000000418ff */
[C---:B---3--:R-:W-:Y:S08]  /*99a0*/  HMMA.16816.F32.BF16 R28, R32.reuse, R136, RZ ;  /* 0x00000088201c723c */ /* 0x048ff000000418ff */
        /* <DEDUP_REMOVED lines=209> */
[----:B------:R2:W2:Y:S01]  /*a6c0*/  MUFU.TANH R176, R13 ;  /* 0x0000000d00b07308 */ /* 0x0004a20000002400 */
[----:B-1----:R-:W1:Y:S01]  /*a6d0*/  LDSM.16.M88.4 R8, [R209+0x7800] ;  /* 0x00780000d108783b */ /* 0x002e620000000200 */
[----:B------:R-:W-:Y:S08]  /*a6e0*/  DEPBAR.LE SB0, 0x0 ;  /* 0x000080000000791a */ /* 0x000ff00000000000 */
[----:B------:R-:W1:Y:S01]  /*a6f0*/  MUFU.TANH R180, R16 ;  /* 0x0000001000b47308 */ /* 0x000e620000002400 */
[----:B------:R-:W-:Y:S01]  /*a700*/  BAR.SYNC.DEFER_BLOCKING 0x0 ;  /* 0x0000000000007b1d */ /* 0x000fe20000010000 */
[C---:B----4-:R-:W-:Y:S07]  /*a710*/  HMMA.16816.F32.BF16 R20, R192.reuse, R4, R20 ;  /* 0x00000004c014723c */ /* 0x050fee0000041814 */
[C---:B------:R-:W-:Y:S01]  /*a720*/  LEA R4, P2, R0.reuse, R250, 0x6 ;  /* 0x000000fa00047211 */ /* 0x040fe200078430ff */
[----:B------:R-:W4:Y:S01]  /*a730*/  MUFU.TANH R179, R17 ;  /* 0x0000001100b37308 */ /* 0x000f220000002400 */
[C---:B------:R-:W-:Y:S03]  /*a740*/  HMMA.16816.F32.BF16 R24, R192.reuse, R6, R24 ;  /* 0x00000006c018723c */ /* 0x040fe60000041818 */
[C---:B------:R-:W-:Y:S04]  /*a750*/  LEA.HI.X.SX32 R5, R0.reuse, R251, 0x6, P2 ;  /* 0x000000fb00057211 */ /* 0x040fe800010f36ff */
[C---:B------:R-:W-:Y:S01]  /*a760*/  LEA R6, P0, R0.reuse, R244, 0x6 ;  /* 0x000000f400067211 */ /* 0x040fe200078030ff */
[----:B------:R-:W-:Y:S01]  /*a770*/  IMAD R5, R5, c[0x0][0x198], RZ ;  /* 0x0000660005057a24 */ /* 0x000fe200078e02ff */
[----:B------:R-:W3:Y:S03]  /*a780*/  MUFU.TANH R181, R14 ;  /* 0x0000000e00b57308 */ /* 0x000ee60000002400 */
[C---:B------:R-:W-:Y:S02]  /*a790*/  LEA.HI.X.SX32 R7, R0.reuse, R245, 0x6, P0 ;  /* 0x000000f500077211 */ /* 0x040fe400000f36ff */
[----:B--2---:R-:W-:Y:S01]  /*a7a0*/  LEA R12, P0, R0, R246, 0x6 ;  /* 0x000000f6000c7211 */ /* 0x004fe200078030ff */
[----:B------:R-:W-:Y:S02]  /*a7b0*/  FMUL.FTZ R20, R20, c[0x0][0x2ec] ;  /* 0x0000bb0014147a20 */ /* 0x000fe40000410000 */
[----:B------:R-:W-:Y:S01]  /*a7c0*/  FMUL.FTZ R21, R21, c[0x0][0x2ec] ;  /* 0x0000bb0015157a20 */ /* 0x000fe20000410000 */
[----:B------:R-:W-:Y:S01]  /*a7d0*/  LEA.HI.X.SX32 R13, R0, R247, 0x6, P0 ;  /* 0x000000f7000d7211 */ /* 0x000fe200000f36ff */
[----:B------:R-:W2:Y:S01]  /*a7e0*/  MUFU.TANH R182, R15 ;  /* 0x0000000f00b67308 */ /* 0x000ea20000002400 */
[----:B------:R-:W-:Y:S02]  /*a7f0*/  IMAD R0, R7, c[0x0][0x198], RZ ;  /* 0x0000660007007a24 */ /* 0x000fe400078e02ff */
[----:B------:R-:W-:Y:S01]  /*a800*/  FMUL.FTZ R22, R22, c[0x0][0x2ec] ;  /* 0x0000bb0016167a20 */ /* 0x000fe20000410000 */
[C---:B-1----:R-:W-:Y:S03]  /*a810*/  HMMA.16816.F32.BF16 R28, R192.reuse, R8, R28 ;  /* 0x00000008c01c723c */ /* 0x042fe6000004181c */
[----:B------:R-:W-:Y:S02]  /*a820*/  FMUL.FTZ R25, R25, c[0x0][0x2ec] ;  /* 0x0000bb0019197a20 */ /* 0x000fe40000410000 */
[----:B------:R-:W-:Y:S01]  /*a830*/  FMUL.FTZ R26, R26, c[0x0][0x2ec] ;  /* 0x0000bb001a1a7a20 */ /* 0x000fe20000410000 */
[----:B------:R-:W1:Y:S01]  /*a840*/  MUFU.TANH R178, R18 ;  /* 0x0000001200b27308 */ /* 0x000e620000002400 */
[----:B------:R-:W-:Y:S01]  /*a850*/  FMUL.FTZ R27, R27, c[0x0][0x2ec] ;  /* 0x0000bb001b1b7a20 */ /* 0x000fe20000410000 */
[----:B------:R-:W-:Y:S04]  /*a860*/  HMMA.16816.F32.BF16 R32, R192, R10, R32 ;  /* 0x0000000ac020723c */ /* 0x000fe80000041820 */
[C---:B------:R-:W-:Y:S02]  /*a870*/  IMAD R0, R6.reuse, c[0x0][0x19c], R0 ;  /* 0x0000670006007a24 */ /* 0x040fe400078e0200 */
[----:B------:R-:W-:Y:S02]  /*a880*/  IMAD.WIDE.U32 R6, R6, c[0x0][0x198], RZ ;  /* 0x0000660006067a25 */ /* 0x000fe400078e00ff */
[----:B------:R1:W1:Y:S04]  /*a890*/  MUFU.TANH R137, R25 ;  /* 0x0000001900897308 */ /* 0x0002680000002400 */
[----:B------:R-:W-:Y:S01]  /*a8a0*/  FMUL.FTZ R23, R23, c[0x0][0x2ec] ;  /* 0x0000bb0017177a20 */ /* 0x000fe20000410000 */
[----:B------:R-:W-:Y:S01]  /*a8b0*/  IADD3 R7, R7, R0, RZ ;  /* 0x0000000007077210 */ /* 0x000fe20007ffe0ff */
[----:B------:R-:W-:Y:S01]  /*a8c0*/  FMUL.FTZ R24, R24, c[0x0][0x2ec] ;  /* 0x0000bb0018187a20 */ /* 0x000fe20000410000 */
[-C--:B-----5:R-:W-:Y:S01]  /*a8d0*/  LEA R10, P1, R6, R233.reuse, 0x1 ;  /* 0x000000e9060a7211 */ /* 0x0a0fe200078208ff */
[----:B------:R-:W-:Y:S02]  /*a8e0*/  FMUL.FTZ R28, R28, c[0x0][0x2ec] ;  /* 0x0000bb001c1c7a20 */ /* 0x000fe40000410000 */
[----:B------:R5:W2:Y:S01]  /*a8f0*/  MUFU.TANH R132, R26 ;  /* 0x0000001a00847308 */ /* 0x000aa20000002400 */
[----:B------:R-:W-:Y:S02]  /*a900*/  FMUL.FTZ R29, R29, c[0x0][0x2ec] ;  /* 0x0000bb001d1d7a20 */ /* 0x000fe40000410000 */
[----:B------:R-:W-:Y:S02]  /*a910*/  FMUL.FTZ R30, R30, c[0x0][0x2ec] ;  /* 0x0000bb001e1e7a20 */ /* 0x000fe40000410000 */
[----:B------:R-:W-:Y:S02]  /*a920*/  FMUL.FTZ R31, R31, c[0x0][0x2ec] ;  /* 0x0000bb001f1f7a20 */ /* 0x000fe40000410000 */
[----:B------:R-:W-:Y:S02]  /*a930*/  FMUL.FTZ R34, R34, c[0x0][0x2ec] ;  /* 0x0000bb0022227a20 */ /* 0x000fe40000410000 */
[----:B------:R-:W-:Y:S01]  /*a940*/  FMUL.FTZ R35, R35, c[0x0][0x2ec] ;  /* 0x0000bb0023237a20 */ /* 0x000fe20000410000 */
[----:B------:R2:W2:Y:S01]  /*a950*/  MUFU.TANH R177, R19 ;  /* 0x0000001300b17308 */ /* 0x0004a20000002400 */
[C---:B------:R-:W-:Y:S02]  /*a960*/  IMAD R11, R4.reuse, c[0x0][0x19c], R5 ;  /* 0x00006700040b7a24 */ /* 0x040fe400078e0205 */
[----:B------:R-:W-:Y:S04]  /*a970*/  IMAD.WIDE.U32 R4, R4, c[0x0][0x198], RZ ;  /* 0x0000660004047a25 */ /* 0x000fe800078e00ff */
[----:B-1----:R-:W-:Y:S01]  /*a980*/  FMUL.FTZ R25, R33, c[0x0][0x2ec] ;  /* 0x0000bb0021197a20 */ /* 0x002fe20000410000 */
[-C--:B------:R-:W-:Y:S01]  /*a990*/  LEA R8, P0, R4, R233.reuse, 0x1 ;  /* 0x000000e904087211 */ /* 0x080fe200078008ff */
[----:B------:R-:W-:Y:S01]  /*a9a0*/  IMAD.WIDE.U32 R16, R2, c[0x0][0x198], RZ ;  /* 0x0000660002107a25 */ /* 0x000fe200078e00ff */
[----:B------:R1:W1:Y:S03]  /*a9b0*/  MUFU.TANH R175, R20 ;  /* 0x0000001400af7308 */ /* 0x0002660000002400 */
[----:B------:R-:W-:Y:S01]  /*a9c0*/  IMAD.IADD R0, R5, 0x1, R11 ;  /* 0x0000000105007824 */ /* 0x000fe200078e020b */
[-C--:B------:R-:W-:Y:S01]  /*a9d0*/  LEA.HI.X R11, R6, R232.reuse, R7, 0x1, P1 ;  /* 0x000000e8060b7211 */ /* 0x080fe200008f0c07 */
[----:B-----5:R-:W-:Y:S01]  /*a9e0*/  FMUL.FTZ R26, R32, c[0x0][0x2ec] ;  /* 0x0000bb00201a7a20 */ /* 0x020fe20000410000 */
[----:B------:R-:W-:Y:S01]  /*a9f0*/  LEA R6, P2, R16, R233, 0x1 ;  /* 0x000000e910067211 */ /* 0x000fe200078408ff */
[----:B------:R-:W-:Y:S01]  /*aa00*/  IMAD R9, R13, c[0x0][0x198], RZ ;  /* 0x000066000d097a24 */ /* 0x000fe200078e02ff */
[----:B------:R-:W-:Y:S01]  /*aa10*/  IADD3 R3, R17, R3, RZ ;  /* 0x0000000311037210 */ /* 0x000fe20007ffe0ff */
[----:B------:R-:W-:Y:S01]  /*aa20*/  IMAD.WIDE.U32 R14, R12, c[0x0][0x198], RZ ;  /* 0x000066000c0e7a25 */ /* 0x000fe200078e00ff */
[----:B------:R1:W1:Y:S02]  /*aa30*/  MUFU.TANH R173, R21 ;  /* 0x0000001500ad7308 */ /* 0x0002640000002400 */
[-C--:B------:R-:W-:Y:S01]  /*aa40*/  LEA.HI.X R7, R16, R232.reuse, R3, 0x1, P2 ;  /* 0x000000e810077211 */ /* 0x080fe200010f0c03 */
[----:B------:R-:W-:Y:S01]  /*aa50*/  IMAD R12, R12, c[0x0][0x19c], R9 ;  /* 0x000067000c0c7a24 */ /* 0x000fe200078e0209 */
[----:B------:R-:W-:Y:S02]  /*aa60*/  LEA.HI.X R9, R4, R232, R0, 0x1, P0 ;  /* 0x000000e804097211 */ /* 0x000fe400000f0c00 */
[----:B------:R-:W-:Y:S02]  /*aa70*/  ISETP.LT.AND P0, PT, RZ, UR18, PT ;  /* 0x00000012ff007c0c */ /* 0x000fe4000bf01270 */
[C---:B------:R-:W-:Y:S02]  /*aa80*/  LEA R4, P1, R14.reuse, R233, 0x1 ;  /* 0x000000e90e047211 */ /* 0x040fe400078208ff */
[----:B------:R1:W1:Y:S01]  /*aa90*/  MUFU.TANH R172, R22 ;  /* 0x0000001600ac7308 */ /* 0x0002620000002400 */
[----:B------:R-:W-:Y:S04]  /*aaa0*/  IADD3 R12, R15, R12, RZ ;  /* 0x0000000c0f0c7210 */ /* 0x000fe80007ffe0ff */
[----:B------:R-:W-:Y:S05]  /*aab0*/  LEA.HI.X R5, R14, R232, R12, 0x1, P1 ;  /* 0x000000e80e057211 */ /* 0x000fea00008f0c0c */
[----:B------:R1:W1:Y:S10]  /*aac0*/  MUFU.TANH R139, R23 ;  /* 0x00000017008b7308 */ /* 0x0002740000002400 */
[----:B------:R1:W1:Y:S10]  /*aad0*/  MUFU.TANH R138, R24 ;  /* 0x00000018008a7308 */ /* 0x0002740000002400 */
[----:B------:R-:W1:Y:S10]  /*aae0*/  MUFU.TANH R27, R27 ;  /* 0x0000001b001b7308 */ /* 0x000e740000002400 */
[----:B------:R-:W1:Y:S10]  /*aaf0*/  MUFU.TANH R28, R28 ;  /* 0x0000001c001c7308 */ /* 0x000e740000002400 */
[----:B------:R-:W1:Y:S10]  /*ab00*/  MUFU.TANH R29, R29 ;  /* 0x0000001d001d7308 */ /* 0x000e740000002400 */
[----:B------:R-:W1:Y:S10]  /*ab10*/  MUFU.TANH R30, R30 ;  /* 0x0000001e001e7308 */ /* 0x000e740000002400 */
[----:B------:R-:W1:Y:S10]  /*ab20*/  MUFU.TANH R31, R31 ;  /* 0x0000001f001f7308 */ /* 0x000e740000002400 */
[----:B------:R-:W1:Y:S10]  /*ab30*/  MUFU.TANH R26, R26 ;  /* 0x0000001a001a7308 */ /* 0x000e740000002400 */
[----:B------:R-:W1:Y:S10]  /*ab40*/  MUFU.TANH R25, R25 ;  /* 0x0000001900197308 */ /* 0x000e740000002400 */
[----:B------:R1:W1:Y:S10]  /*ab50*/  MUFU.TANH R136, R34 ;  /* 0x0000002200887308 */ /* 0x0002740000002400 */
[----:B------:R1:W1:Y:S02]  /*ab60*/  MUFU.TANH R2, R35 ;  /* 0x0000002300027308 */ /* 0x0002640000002400 */
[----:B-1234-:R-:W-:-:S05]  /*ab70*/  @P0 BRA `(.L_x_938) ;  /* 0xffffdc2000000947 */ /* 0x01efca000383ffff */
.L_x_937:
[----:B------:R-:W2:Y:S01]  /*ab80*/  LDL R3, [R1+0x14] ;  /* 0x0000140001037983 */ /* 0x000ea20000100800 */
[----:B------:R-:W-:Y:S01]  /*ab90*/  MOV R0, UR18 ;  /* 0x0000001200007c02 */ /* 0x000fe20008000f00 */
[----:B------:R-:W-:Y:S04]  /*aba0*/  UIADD3 UR20, UR20, 0x1, URZ ;  /* 0x0000000114147890 */ /* 0x000fe8000fffe03f */
[----:B--2---:R-:W-:Y:S05]  /*abb0*/  IMAD R0, R0, -0x40, R3 ;  /* 0xffffffc000007824 */ /* 0x004fea00078e0203 */
[C---:B-1----:R-:W-:Y:S02]  /*abc0*/  IADD3 R4, R0.reuse, 0x8, RZ ;  /* 0x0000000800047810 */ /* 0x042fe40007ffe0ff */
[----:B------:R-:W-:Y:S02]  /*abd0*/  IADD3 R3, R0, 0x7, RZ ;  /* 0x0000000700037810 */ /* 0x000fe40007ffe0ff */
[----:B------:R-:W-:Y:S02]  /*abe0*/  ISETP.GE.AND P1, PT, R4, RZ, PT ;  /* 0x000000ff0400720c */ /* 0x000fe40003f26270 */
[C---:B------:R-:W-:Y:S02]  /*abf0*/  IADD3 R5, R0.reuse, -0x1, RZ ;  /* 0xffffffff00057810 */ /* 0x040fe40007ffe0ff */
[C---:B------:R-:W-:Y:S02]  /*ac00*/  IADD3 R6, R0.reuse, -0x9, RZ ;  /* 0xfffffff700067810 */ /* 0x040fe40007ffe0ff */
[----:B------:R-:W-:Y:S02]  /*ac10*/  ISETP.GE.AND P2, PT, R5, RZ, PT ;  /* 0x000000ff0500720c */ /* 0x000fe40003f46270 */
[C---:B------:R-:W-:Y:S02]  /*ac20*/  IADD3 R7, R0.reuse, -0x8, RZ ;  /* 0xfffffff800077810 */ /* 0x040fe40007ffe0ff */
[C---:B------:R-:W-:Y:S02]  /*ac30*/  IADD3 R9, R0.reuse, -0x10, RZ ;  /* 0xfffffff000097810 */ /* 0x040fe40007ffe0ff */
[C---:B------:R-:W-:Y:S02]  /*ac40*/  IADD3 R8, R0.reuse, -0x11, RZ ;  /* 0xffffffef00087810 */ /* 0x040fe40007ffe0ff */
[C---:B------:R-:W-:Y:S02]  /*ac50*/  @!P1 IADD3 R4, -R0.reuse, -0x8, RZ ;  /* 0xfffffff800049810 */ /* 0x040fe40007ffe1ff */
[----:B------:R-:W-:Y:S02]  /*ac60*/  ISETP.GE.AND P1, PT, R3, RZ, PT ;  /* 0x000000ff0300720c */ /* 0x000fe40003f26270 */
[----:B------:R1:W2:Y:S01]  /*ac70*/  I2F R18, R4 ;  /* 0x0000000400127306 */ /* 0x0002a20000201400 */
[C---:B------:R-:W-:Y:S02]  /*ac80*/  @!P2 IADD3 R5, -R0.reuse, 0x1, RZ ;  /* 0x000000010005a810 */ /* 0x040fe40007ffe1ff */
[----:B------:R-:W-:Y:S02]  /*ac90*/  ISETP.GE.AND P2, PT, R7, RZ, PT ;  /* 0x000000ff0700720c */ /* 0x000fe40003f46270 */
[----:B------:R-:W-:Y:S05]  /*aca0*/  IABS R22, R0 ;  /* 0x0000000000167213 */ /* 0x000fea0000000000 */
[----:B------:R-:W3:Y:S01]  /*acb0*/  I2F R17, R5 ;  /* 0x0000000500117306 */ /* 0x000ee20000201400 */
[----:B------:R-:W-:Y:S02]  /*acc0*/  @!P1 IADD3 R3, -R0, -0x7, RZ ;  /* 0xfffffff900039810 */ /* 0x000fe40007ffe1ff */
[----:B------:R-:W-:Y:S03]  /*acd0*/  ISETP.GE.AND P1, PT, R6, RZ, PT ;  /* 0x000000ff0600720c */ /* 0x000fe60003f26270 */
[C---:B------:R-:W-:Y:S02]  /*ace0*/  @!P2 IADD3 R7, -R0.reuse, 0x8, RZ ;  /* 0x000000080007a810 */ /* 0x040fe40007ffe1ff */
[----:B------:R-:W-:Y:S02]  /*acf0*/  ISETP.GE.AND P2, PT, R9, RZ, PT ;  /* 0x000000ff0900720c */ /* 0x000fe40003f46270 */
[----:B------:R4:W5:Y:S01]  /*ad00*/  I2F R23, R3 ;  /* 0x0000000300177306 */ /* 0x0009620000201400 */
[----:B-1----:R-:W-:Y:S01]  /*ad10*/  IADD3 R4, R0, -0x18, RZ ;  /* 0xffffffe800047810 */ /* 0x002fe20007ffe0ff */
[----:B--2---:R-:W-:Y:S04]  /*ad20*/  FFMA.FTZ R18, R18, -UR4, R185 ;  /* 0x8000000412127c23 */ /* 0x004fe800080100b9 */
[----:B------:R-:W-:Y:S02]  /*ad30*/  @!P1 IADD3 R6, -R0, 0x9, RZ ;  /* 0x0000000900069810 */ /* 0x000fe40007ffe1ff */
[----:B------:R-:W-:Y:S02]  /*ad40*/  ISETP.GE.AND P1, PT, R8, RZ, PT ;  /* 0x000000ff0800720c */ /* 0x000fe40003f26270 */
[----:B------:R1:W2:Y:S01]  /*ad50*/  I2F R15, R6 ;  /* 0x00000006000f7306 */ /* 0x0002a20000201400 */
[----:B------:R-:W-:Y:S02]  /*ad60*/  @!P2 IADD3 R9, -R0, 0x10, RZ ;  /* 0x000000100009a810 */ /* 0x000fe40007ffe1ff */
[----:B------:R-:W-:Y:S01]  /*ad70*/  ISETP.GE.AND P2, PT, R4, RZ, PT ;  /* 0x000000ff0400720c */ /* 0x000fe20003f46270 */
[C---:B---3--:R-:W-:Y:S01]  /*ad80*/  FFMA.FTZ R21, R17.reuse, -UR4, R189 ;  /* 0x8000000411157c23 */ /* 0x048fe200080100bd */
[C---:B------:R-:W-:Y:S01]  /*ad90*/  IADD3 R5, R0.reuse, -0x21, RZ ;  /* 0xffffffdf00057810 */ /* 0x040fe20007ffe0ff */
[----:B------:R-:W-:Y:S04]  /*ada0*/  FFMA.FTZ R24, R17, -UR4, R183 ;  /* 0x8000000411187c23 */ /* 0x000fe800080100b7 */
[----:B------:R-:W3:Y:S01]  /*adb0*/  I2F R16, R7 ;  /* 0x0000000700107306 */ /* 0x000ee20000201400 */
[C---:B------:R-:W-:Y:S02]  /*adc0*/  @!P1 IADD3 R8, -R0.reuse, 0x11, RZ ;  /* 0x0000001100089810 */ /* 0x040fe40007ffe1ff */
[C---:B----4-:R-:W-:Y:S01]  /*add0*/  IADD3 R3, R0.reuse, -0x19, RZ ;  /* 0xffffffe700037810 */ /* 0x050fe20007ffe0ff */
[----:B-----5:R-:W-:Y:S02]  /*ade0*/  FFMA.FTZ R23, R23, -UR4, R187 ;  /* 0x8000000417177c23 */ /* 0x020fe400080100bb */
[C---:B------:R-:W-:Y:S02]  /*adf0*/  @!P2 IADD3 R4, -R0.reuse, 0x18, RZ ;  /* 0x000000180004a810 */ /* 0x040fe40007ffe1ff */
[----:B------:R-:W-:Y:S02]  /*ae00*/  ISETP.GE.AND P1, PT, R3, RZ, PT ;  /* 0x000000ff0300720c */ /* 0x000fe40003f26270 */
[----:B------:R4:W5:Y:S01]  /*ae10*/  I2F R13, R8 ;  /* 0x00000008000d7306 */ /* 0x0009620000201400 */
[----:B-1----:R-:W-:Y:S01]  /*ae20*/  IADD3 R6, R0, -0x20, RZ ;  /* 0xffffffe000067810 */ /* 0x002fe20007ffe0ff */
[C---:B--2---:R-:W-:Y:S02]  /*ae30*/  FFMA.FTZ R17, R15.reuse, -UR4, R184 ;  /* 0x800000040f117c23 */ /* 0x044fe400080100b8 */
[----:B------:R-:W-:Y:S01]  /*ae40*/  FFMA.FTZ R182, R15, -UR4, R182 ;  /* 0x800000040fb67c23 */ /* 0x000fe200080100b6 */
[----:B------:R-:W-:Y:S05]  /*ae50*/  ISETP.GE.AND P2, PT, R6, RZ, PT ;  /* 0x000000ff0600720c */ /* 0x000fea0003f46270 */
[----:B------:R1:W2:Y:S01]  /*ae60*/  I2F R12, R4 ;  /* 0x00000004000c7306 */ /* 0x0002a20000201400 */
[----:B------:R-:W-:Y:S02]  /*ae70*/  @!P1 IADD3 R3, -R0, 0x19, RZ ;  /* 0x0000001900039810 */ /* 0x000fe40007ffe1ff */
[----:B------:R-:W-:Y:S01]  /*ae80*/  ISETP.GE.AND P1, PT, R5, RZ, PT ;  /* 0x000000ff0500720c */ /* 0x000fe20003f26270 */
[----:B---3--:R-:W-:Y:S01]  /*ae90*/  FFMA.FTZ R20, R16, -UR4, R186 ;  /* 0x8000000410147c23 */ /* 0x008fe200080100ba */
[----:B------:R-:W-:Y:S01]  /*aea0*/  IADD3 R7, R0, -0x29, RZ ;  /* 0xffffffd700077810 */ /* 0x000fe20007ffe0ff */
[----:B------:R-:W-:Y:S04]  /*aeb0*/  FFMA.FTZ R181, R16, -UR4, R181 ;  /* 0x8000000410b57c23 */ /* 0x000fe800080100b5 */
[----:B------:R-:W3:Y:S01]  /*aec0*/  I2F R11, R3 ;  /* 0x00000003000b7306 */ /* 0x000ee20000201400 */
[C---:B------:R-:W-:Y:S02]  /*aed0*/  @!P2 IADD3 R6, -R0.reuse, 0x20, RZ ;  /* 0x000000200006a810 */ /* 0x040fe40007ffe1ff */
[C---:B----4-:R-:W-:Y:S01]  /*aee0*/  IADD3 R8, R0.reuse, -0x28, RZ ;  /* 0xffffffd800087810 */ /* 0x050fe20007ffe0ff */
[C---:B-----5:R-:W-:Y:S02]  /*aef0*/  FFMA.FTZ R176, R13.reuse, -UR4, R176 ;  /* 0x800000040db07c23 */ /* 0x060fe400080100b0 */
[----:B------:R-:W-:Y:S01]  /*af00*/  @!P1 IADD3 R5, -R0, 0x21, RZ ;  /* 0x0000002100059810 */ /* 0x000fe20007ffe1ff */
[----:B------:R-:W-:Y:S01]  /*af10*/  FFMA.FTZ R177, R13, -UR4, R177 ;  /* 0x800000040db17c23 */ /* 0x000fe200080100b1 */
[----:B------:R-:W-:Y:S02]  /*af20*/  ISETP.GE.AND P2, PT, R8, RZ, PT ;  /* 0x000000ff0800720c */ /* 0x000fe40003f46270 */
[----:B------:R-:W4:Y:S01]  /*af30*/  I2F R14, R9 ;  /* 0x00000009000e7306 */ /* 0x000f220000201400 */
[----:B------:R-:W-:Y:S02]  /*af40*/  ISETP.GE.AND P1, PT, R7, RZ, PT ;  /* 0x000000ff0700720c */ /* 0x000fe40003f26270 */
[----:B-1----:R-:W-:Y:S01]  /*af50*/  IADD3 R4, R0, -0x30, RZ ;  /* 0xffffffd000047810 */ /* 0x002fe20007ffe0ff */
[C---:B--2---:R-:W-:Y:S02]  /*af60*/  FFMA.FTZ R180, R12.reuse, -UR4, R180 ;  /* 0x800000040cb47c23 */ /* 0x044fe400080100b4 */
[----:B------:R-:W-:Y:S04]  /*af70*/  FFMA.FTZ R172, R12, -UR4, R172 ;  /* 0x800000040cac7c23 */ /* 0x000fe800080100ac */
[----:B------:R1:W2:Y:S01]  /*af80*/  I2F R10, R6 ;  /* 0x00000006000a7306 */ /* 0x0002a20000201400 */
[----:B------:R-:W-:Y:S02]  /*af90*/  @!P2 IADD3 R8, -R0, 0x28, RZ ;  /* 0x000000280008a810 */ /* 0x000fe40007ffe1ff */
[----:B------:R-:W-:Y:S01]  /*afa0*/  ISETP.GE.AND P2, PT, R4, RZ, PT ;  /* 0x000000ff0400720c */ /* 0x000fe20003f46270 */
[C---:B---3--:R-:W-:Y:S01]  /*afb0*/  FFMA.FTZ R179, R11.reuse, -UR4, R179 ;  /* 0x800000040bb37c23 */ /* 0x048fe200080100b3 */
[C---:B------:R-:W-:Y:S01]  /*afc0*/  IADD3 R3, R0.reuse, -0x31, RZ ;  /* 0xffffffcf00037810 */ /* 0x040fe20007ffe0ff */
[----:B------:R-:W-:Y:S01]  /*afd0*/  FFMA.FTZ R139, R11, -UR4, R139 ;  /* 0x800000040b8b7c23 */ /* 0x000fe2000801008b */
[----:B------:R-:W-:Y:S02]  /*afe0*/  @!P1 IADD3 R7, -R0, 0x29, RZ ;  /* 0x0000002900079810 */ /* 0x000fe40007ffe1ff */
[----:B------:R-:W-:Y:S01]  /*aff0*/  ISETP.GE.AND P1, PT, R3, RZ, PT ;  /* 0x000000ff0300720c */ /* 0x000fe20003f26270 */
[----:B------:R3:W5:Y:S01]  /*b000*/  I2F R9, R5 ;  /* 0x0000000500097306 */ /* 0x0007620000201400 */
[----:B----4-:R-:W-:Y:S05]  /*b010*/  FFMA.FTZ R174, R14, -UR4, R174 ;  /* 0x800000040eae7c23 */ /* 0x010fea00080100ae */
[----:B------:R-:W-:Y:S01]  /*b020*/  @!P2 IADD3 R4, -R0, 0x30, RZ ;  /* 0x000000300004a810 */ /* 0x000fe20007ffe1ff */
[----:B------:R-:W-:Y:S02]  /*b030*/  FFMA.FTZ R178, R14, -UR4, R178 ;  /* 0x800000040eb27c23 */ /* 0x000fe400080100b2 */
[----:B------:R-:W-:Y:S01]  /*b040*/  LDSM.16.MT88.4 R12, [R205+0x10000] ;  /* 0x01000000cd0c783b */ /* 0x000fe20000004200 */
[----:B------:R-:W4:Y:S02]  /*b050*/  I2F R22, R22 ;  /* 0x0000001600167306 */ /* 0x000f240000201400 */
[C---:B------:R-:W-:Y:S02]  /*b060*/  @!P1 IADD3 R3, -R0.reuse, 0x31, RZ ;  /* 0x0000003100039810 */ /* 0x040fe40007ffe1ff */
[----:B-1----:R-:W-:Y:S01]  /*b070*/  IADD3 R6, R0, -0x38, RZ ;  /* 0xffffffc800067810 */ /* 0x002fe20007ffe0ff */
[C---:B--2---:R-:W-:Y:S02]  /*b080*/  FFMA.FTZ R175, R10.reuse, -UR4, R175 ;  /* 0x800000040aaf7c23 */ /* 0x044fe400080100af */
[----:B------:R-:W-:Y:S01]  /*b090*/  FFMA.FTZ R184, R10, -UR4, R132 ;  /* 0x800000040ab87c23 */ /* 0x000fe20008010084 */
[----:B------:R-:W-:Y:S02]  /*b0a0*/  ISETP.GE.AND P2, PT, R6, RZ, PT ;  /* 0x000000ff0600720c */ /* 0x000fe40003f46270 */
[----:B------:R-:W1:Y:S01]  /*b0b0*/  I2F R8, R8 ;  /* 0x0000000800087306 */ /* 0x000e620000201400 */
[C---:B---3--:R-:W-:Y:S01]  /*b0c0*/  IADD3 R5, R0.reuse, -0x39, RZ ;  /* 0xffffffc700057810 */ /* 0x048fe20007ffe0ff */
[C---:B-----5:R-:W-:Y:S02]  /*b0d0*/  FFMA.FTZ R173, R9.reuse, -UR4, R173 ;  /* 0x8000000409ad7c23 */ /* 0x060fe400080100ad */
[----:B------:R-:W-:Y:S01]  /*b0e0*/  FFMA.FTZ R185, R9, -UR4, R27 ;  /* 0x8000000409b97c23 */ /* 0x000fe2000801001b */
[----:B------:R-:W-:Y:S05]  /*b0f0*/  ISETP.GE.AND P1, PT, R5, RZ, PT ;  /* 0x000000ff0500720c */ /* 0x000fea0003f26270 */
[----:B------:R-:W2:Y:S01]  /*b100*/  I2F R7, R7 ;  /* 0x0000000700077306 */ /* 0x000ea20000201400 */
[----:B------:R-:W-:Y:S01]  /*b110*/  @!P2 IADD3 R6, -R0, 0x38, RZ ;  /* 0x000000380006a810 */ /* 0x000fe20007ffe1ff */
[C---:B----4-:R-:W-:Y:S02]  /*b120*/  FFMA.FTZ R19, R22.reuse, -UR4, R188 ;  /* 0x8000000416137c23 */ /* 0x050fe400080100bc */
[----:B------:R-:W-:Y:S06]  /*b130*/  FFMA.FTZ R22, R22, -UR4, R133 ;  /* 0x8000000416167c23 */ /* 0x000fec0008010085 */
[----:B------:R-:W3:Y:S01]  /*b140*/  I2F R4, R4 ;  /* 0x0000000400047306 */ /* 0x000ee20000201400 */
[----:B------:R-:W-:Y:S02]  /*b150*/  @!P1 IADD3 R5, -R0, 0x39, RZ ;  /* 0x0000003900059810 */ /* 0x000fe40007ffe1ff */
[----:B------:R-:W-:Y:S01]  /*b160*/  FMNMX.FTZ R0, R19, R134, !PT ;  /* 0x0000008613007209 */ /* 0x000fe20007810000 */
[C---:B-1----:R-:W-:Y:S02]  /*b170*/  FFMA.FTZ R138, R8.reuse, -UR4, R138 ;  /* 0x80000004088a7c23 */ /* 0x042fe4000801008a */
[----:B------:R-:W-:Y:S01]  /*b180*/  FFMA.FTZ R234, R8, -UR4, R30 ;  /* 0x8000000408ea7c23 */ /* 0x000fe2000801001e */
[----:B------:R-:W-:Y:S03]  /*b190*/  FMNMX.FTZ R133, R21, R0, !PT ;  /* 0x0000000015857209 */ /* 0x000fe60007810000 */
[----:B------:R1:W4:Y:S01]  /*b1a0*/  I2F R0, R3 ;  /* 0x0000000300007306 */ /* 0x0003220000201400 */
[----:B------:R-:W-:Y:S01]  /*b1b0*/  FMNMX.FTZ R133, R20, R133, !PT ;  /* 0x0000008514857209 */ /* 0x000fe20007810000 */
[----:B--2---:R-:W-:Y:S03]  /*b1c0*/  FFMA.FTZ R183, R7, -UR4, R137 ;  /* 0x8000000407b77c23 */ /* 0x004fe60008010089 */
[----:B------:R-:W-:Y:S01]  /*b1d0*/  FMNMX.FTZ R133, R17, R133, !PT ;  /* 0x0000008511857209 */ /* 0x000fe20007810000 */
[----:B------:R-:W-:Y:S03]  /*b1e0*/  FFMA.FTZ R235, R7, -UR4, R31 ;  /* 0x8000000407eb7c23 */ /* 0x000fe6000801001f */
[----:B------:R-:W-:Y:S01]  /*b1f0*/  FMNMX.FTZ R133, R174, R133, !PT ;  /* 0x00000085ae857209 */ /* 0x000fe20007810000 */
[----:B------:R-:W2:Y:S03]  /*b200*/  I2F R6, R6 ;  /* 0x0000000600067306 */ /* 0x000ea60000201400 */
[----:B------:R-:W-:Y:S01]  /*b210*/  FMNMX.FTZ R133, R176, R133, !PT ;  /* 0x00000085b0857209 */ /* 0x000fe20007810000 */
[C---:B---3--:R-:W-:Y:S02]  /*b220*/  FFMA.FTZ R202, R4.reuse, -UR4, R28 ;  /* 0x8000000404ca7c23 */ /* 0x048fe4000801001c */
[----:B------:R-:W-:Y:S01]  /*b230*/  FFMA.FTZ R136, R4, -UR4, R136 ;  /* 0x8000000404887c23 */ /* 0x000fe20008010088 */
[----:B------:R-:W-:Y:S03]  /*b240*/  FMNMX.FTZ R133, R180, R133, !PT ;  /* 0x00000085b4857209 */ /* 0x000fe60007810000 */
[----:B------:R-:W3:Y:S01]  /*b250*/  I2F R5, R5 ;  /* 0x0000000500057306 */ /* 0x000ee20000201400 */
[----:B------:R-:W-:Y:S02]  /*b260*/  FMNMX.FTZ R133, R179, R133, !PT ;  /* 0x00000085b3857209 */ /* 0x000fe40007810000 */
[----:B-1----:R-:W-:Y:S01]  /*b270*/  FMNMX.FTZ R3, R18, R135, !PT ;  /* 0x0000008712037209 */ /* 0x002fe20007810000 */
[C---:B----4-:R-:W-:Y:S01]  /*b280*/  FFMA.FTZ R233, R0.reuse, -UR4, R29 ;  /* 0x8000000400e97c23 */ /* 0x050fe2000801001d */
[----:B------:R-:W-:Y:S01]  /*b290*/  FMNMX.FTZ R133, R175, R133, !PT ;  /* 0x00000085af857209 */ /* 0x000fe20007810000 */
[----:B------:R-:W-:Y:S01]  /*b2a0*/  FFMA.FTZ R2, R0, -UR4, R2 ;  /* 0x8000000400027c23 */ /* 0x000fe20008010002 */
[----:B------:R-:W-:Y:S01]  /*b2b0*/  FMNMX.FTZ R3, R23, R3, !PT ;  /* 0x0000000317037209 */ /* 0x000fe20007810000 */
[----:B------:R-:W-:Y:S01]  /*b2c0*/  LDSM.16.MT88.4 R28, [R208+0x10000] ;  /* 0x01000000d01c783b */ /* 0x000fe20000004200 */
[----:B------:R-:W-:Y:S02]  /*b2d0*/  FMNMX.FTZ R133, R173, R133, !PT ;  /* 0x00000085ad857209 */ /* 0x000fe40007810000 */
[----:B------:R-:W-:Y:S02]  /*b2e0*/  FMNMX.FTZ R3, R22, R3, !PT ;  /* 0x0000000316037209 */ /* 0x000fe40007810000 */
[----:B------:R-:W-:Y:S01]  /*b2f0*/  FMNMX.FTZ R133, R138, R133, !PT ;  /* 0x000000858a857209 */ /* 0x000fe20007810000 */
[----:B--2---:R-:W-:Y:S01]  /*b300*/  FFMA.FTZ R232, R6, -UR4, R26 ;  /* 0x8000000406e87c23 */ /* 0x004fe2000801001a */
[----:B------:R-:W-:Y:S02]  /*b310*/  FMNMX.FTZ R3, R24, R3, !PT ;  /* 0x0000000318037209 */ /* 0x000fe40007810000 */
[----:B------:R-:W-:Y:S02]  /*b320*/  FMNMX.FTZ R133, R183, R133, !PT ;  /* 0x00000085b7857209 */ /* 0x000fe40007810000 */
[----:B------:R-:W-:Y:S02]  /*b330*/  FMNMX.FTZ R3, R181, R3, !PT ;  /* 0x00000003b5037209 */ /* 0x000fe40007810000 */
[----:B------:R-:W-:Y:S02]  /*b340*/  FMNMX.FTZ R133, R202, R133, !PT ;  /* 0x00000085ca857209 */ /* 0x000fe40007810000 */
[----:B------:R-:W-:Y:S01]  /*b350*/  FMNMX.FTZ R3, R182, R3, !PT ;  /* 0x00000003b6037209 */ /* 0x000fe20007810000 */
[----:B---3--:R-:W-:Y:S01]  /*b360*/  FFMA.FTZ R203, R5, -UR4, R25 ;  /* 0x8000000405cb7c23 */ /* 0x008fe20008010019 */
        /* <DEDUP_REMOVED lines=15> */
[----:B------:R-:W1:Y:S08]  /*b460*/  SHFL.BFLY PT, R5, R133, 0x1, 0x1f ;  /* 0x0c201f0085057f89 */ /* 0x000e7000000e0000 */
[----:B------:R-:W2:Y:S01]  /*b470*/  SHFL.BFLY PT, R3, R0, 0x2, 0x1f ;  /* 0x0c401f0000037f89 */ /* 0x000ea200000e0000 */
[----:B-1----:R-:W-:Y:S04]  /*b480*/  FMNMX.FTZ R133, R133, R5, !PT ;  /* 0x0000000585857209 */ /* 0x002fe80007810000 */
[C---:B------:R-:W-:Y:S02]  /*b490*/  FSETP.NEU.FTZ.AND P1, PT, R133.reuse, -INF , PT ;  /* 0xff8000008500780b */ /* 0x040fe40003f3d000 */
[----:B--2---:R-:W-:Y:S01]  /*b4a0*/  FMNMX.FTZ R0, R0, R3, !PT ;  /* 0x0000000300007209 */ /* 0x004fe20007810000 */
[C---:B------:R-:W-:Y:S02]  /*b4b0*/  FADD.FTZ R3, -R133.reuse, R134 ;  /* 0x0000008685037221 */ /* 0x040fe40000010100 */
[----:B------:R-:W-:Y:S02]  /*b4c0*/  FMUL.FTZ R134, R133, c[0x0][0x23c] ;  /* 0x00008f0085867a20 */ /* 0x000fe40000410000 */
[----:B------:R-:W1:Y:S03]  /*b4d0*/  SHFL.BFLY PT, R4, R0, 0x1, 0x1f ;  /* 0x0c201f0000047f89 */ /* 0x000e6600000e0000 */
[----:B------:R-:W-:Y:S05]  /*b4e0*/  FSEL R134, R134, RZ, P1 ;  /* 0x000000ff86867208 */ /* 0x000fea0000800000 */
[--C-:B------:R-:W-:Y:S02]  /*b4f0*/  FFMA.FTZ R21, R21, c[0x0][0x23c], -R134.reuse ;  /* 0x00008f0015157a23 */ /* 0x100fe40000010886 */
[--C-:B------:R-:W-:Y:S02]  /*b500*/  FFMA.FTZ R20, R20, c[0x0][0x23c], -R134.reuse ;  /* 0x00008f0014147a23 */ /* 0x100fe40000010886 */
[----:B------:R-:W-:Y:S01]  /*b510*/  MUFU.EX2 R242, R21 ;  /* 0x0000001500f27308 */ /* 0x000fe20000000800 */
[--C-:B------:R-:W-:Y:S02]  /*b520*/  FFMA.FTZ R19, R19, c[0x0][0x23c], -R134.reuse ;  /* 0x00008f0013137a23 */ /* 0x100fe40000010886 */
[--C-:B------:R-:W-:Y:S02]  /*b530*/  FFMA.FTZ R17, R17, c[0x0][0x23c], -R134.reuse ;  /* 0x00008f0011117a23 */ /* 0x100fe40000010886 */
[--C-:B------:R-:W-:Y:S05]  /*b540*/  FFMA.FTZ R137, R174, c[0x0][0x23c], -R134.reuse ;  /* 0x00008f00ae897a23 */ /* 0x100fea0000010886 */
[----:B------:R-:W-:Y:S01]  /*b550*/  MUFU.EX2 R241, R20 ;  /* 0x0000001400f17308 */ /* 0x000fe20000000800 */
[----:B-1----:R-:W-:Y:S01]  /*b560*/  FMNMX.FTZ R132, R0, R4, !PT ;  /* 0x0000000400847209 */ /* 0x002fe20007810000 */
[----:B------:R-:W-:Y:S03]  /*b570*/  FMUL.FTZ R0, R3, c[0x0][0x23c] ;  /* 0x00008f0003007a20 */ /* 0x000fe60000410000 */
[C---:B------:R-:W-:Y:S05]  /*b580*/  FSETP.NEU.FTZ.AND P1, PT, R132.reuse, -INF , PT ;  /* 0xff8000008400780b */ /* 0x040fea0003f3d000 */
[----:B------:R1:W2:Y:S10]  /*b590*/  MUFU.EX2 R3, R0 ;  /* 0x0000000000037308 */ /* 0x0002b40000000800 */
[----:B------:R-:W3:Y:S10]  /*b5a0*/  MUFU.EX2 R243, R19 ;  /* 0x0000001300f37308 */ /* 0x000ef40000000800 */
[----:B------:R4:W-:Y:S01]  /*b5b0*/  MUFU.EX2 R240, R17 ;  /* 0x0000001100f07308 */ /* 0x0009e20000000800 */
[C---:B-1----:R-:W-:Y:S02]  /*b5c0*/  FADD.FTZ R0, -R132.reuse, R135 ;  /* 0x0000008784007221 */ /* 0x042fe40000010100 */
[----:B------:R-:W-:Y:S02]  /*b5d0*/  FMUL.FTZ R135, R132, c[0x0][0x23c] ;  /* 0x00008f0084877a20 */ /* 0x000fe40000410000 */
[----:B------:R-:W-:Y:S02]  /*b5e0*/  FMUL.FTZ R0, R0, c[0x0][0x23c] ;  /* 0x00008f0000007a20 */ /* 0x000fe40000410000 */
[----:B--2---:R-:W-:Y:S01]  /*b5f0*/  FMUL.FTZ R4, R3, R140 ;  /* 0x0000008c03047220 */ /* 0x004fe20000410000 */
[----:B------:R-:W-:Y:S01]  /*b600*/  FSEL R135, R135, RZ, P1 ;  /* 0x000000ff87877208 */ /* 0x000fe20000800000 */
[C---:B------:R-:W-:Y:S01]  /*b610*/  FMUL.FTZ R5, R3.reuse, R141 ;  /* 0x0000008d03057220 */ /* 0x040fe20000410000 */
[----:B------:R1:W-:Y:S01]  /*b620*/  MUFU.EX2 R201, R137 ;  /* 0x0000008900c97308 */ /* 0x0003e20000000800 */
[----:B---3--:R-:W-:Y:S01]  /*b630*/  F2FP.BF16.PACK_AB R140, R242, R243 ;  /* 0x000000f3f28c723e */ /* 0x008fe200000010ff */
[----:B------:R-:W-:Y:S02]  /*b640*/  FMUL.FTZ R8, R3, R144 ;  /* 0x0000009003087220 */ /* 0x000fe40000410000 */
[--C-:B------:R-:W-:Y:S02]  /*b650*/  FFMA.FTZ R23, R23, c[0x0][0x23c], -R135.reuse ;  /* 0x00008f0017177a23 */ /* 0x100fe40000010887 */
[--C-:B------:R-:W-:Y:S02]  /*b660*/  FFMA.FTZ R22, R22, c[0x0][0x23c], -R135.reuse ;  /* 0x00008f0016167a23 */ /* 0x100fe40000010887 */
[--C-:B------:R-:W-:Y:S02]  /*b670*/  FFMA.FTZ R18, R18, c[0x0][0x23c], -R135.reuse ;  /* 0x00008f0012127a23 */ /* 0x100fe40000010887 */
[----:B------:R-:W-:Y:S01]  /*b680*/  MUFU.EX2 R238, R23 ;  /* 0x0000001700ee7308 */ /* 0x000fe20000000800 */
[--C-:B------:R-:W-:Y:S02]  /*b690*/  FFMA.FTZ R24, R24, c[0x0][0x23c], -R135.reuse ;  /* 0x00008f0018187a23 */ /* 0x100fe40000010887 */
[C---:B------:R-:W-:Y:S02]  /*b6a0*/  FMUL.FTZ R9, R3.reuse, R145 ;  /* 0x0000009103097220 */ /* 0x040fe40000410000 */
[C---:B------:R-:W-:Y:S02]  /*b6b0*/  FMUL.FTZ R16, R3.reuse, R152 ;  /* 0x0000009803107220 */ /* 0x040fe40000410000 */
[C---:B----4-:R-:W-:Y:S02]  /*b6c0*/  FMUL.FTZ R17, R3.reuse, R153 ;  /* 0x0000009903117220 */ /* 0x050fe40000410000 */
[C---:B------:R-:W-:Y:S01]  /*b6d0*/  FMUL.FTZ R25, R3.reuse, R161 ;  /* 0x000000a103197220 */ /* 0x040fe20000410000 */
[----:B------:R2:W-:Y:S01]  /*b6e0*/  MUFU.EX2 R237, R22 ;  /* 0x0000001600ed7308 */ /* 0x0005e20000000800 */
[C---:B------:R-:W-:Y:S02]  /*b6f0*/  FMUL.FTZ R32, R3.reuse, R168 ;  /* 0x000000a803207220 */ /* 0x040fe40000410000 */
[C---:B------:R-:W-:Y:S02]  /*b700*/  FMUL.FTZ R33, R3.reuse, R169 ;  /* 0x000000a903217220 */ /* 0x040fe40000410000 */
[--C-:B-1----:R-:W-:Y:S02]  /*b710*/  FFMA.FTZ R137, R176, c[0x0][0x23c], -R134.reuse ;  /* 0x00008f00b0897a23 */ /* 0x102fe40000010886 */
        /* <DEDUP_REMOVED lines=11> */
[----:B--2---:R-:W2:Y:S01]  /*b7d0*/  LDSM.16.MT88.4 R20, [R206+0x10000] ;  /* 0x01000000ce14783b */ /* 0x004ea20000004200 */
[C---:B------:R-:W-:Y:S02]  /*b7e0*/  FMUL.FTZ R53, R3.reuse, R53 ;  /* 0x0000003503357220 */ /* 0x040fe40000410000 */
[C---:B------:R-:W-:Y:S02]  /*b7f0*/  FMUL.FTZ R56, R3.reuse, R56 ;  /* 0x0000003803387220 */ /* 0x040fe40000410000 */
[C---:B------:R-:W-:Y:S01]  /*b800*/  FMUL.FTZ R57, R3.reuse, R57 ;  /* 0x0000003903397220 */ /* 0x040fe20000410000 */
[----:B------:R-:W4:Y:S01]  /*b810*/  MUFU.EX2 R236, R24 ;  /* 0x0000001800ec7308 */ /* 0x000f220000000800 */
[C---:B------:R-:W-:Y:S02]  /*b820*/  FMUL.FTZ R60, R3.reuse, R60 ;  /* 0x0000003c033c7220 */ /* 0x040fe40000410000 */
[C---:B------:R-:W-:Y:S02]  /*b830*/  FMUL.FTZ R61, R3.reuse, R61 ;  /* 0x0000003d033d7220 */ /* 0x040fe40000410000 */
[----:B-1----:R-:W-:Y:S01]  /*b840*/  FMUL.FTZ R6, R0, R142 ;  /* 0x0000008e00067220 */ /* 0x002fe20000410000 */
[----:B------:R-:W-:Y:S01]  /*b850*/  F2FP.BF16.PACK_AB R142, R240, R241 ;  /* 0x000000f1f08e723e */ /* 0x000fe200000010ff */
[C---:B------:R-:W-:Y:S02]  /*b860*/  FMUL.FTZ R7, R0.reuse, R143 ;  /* 0x0000008f00077220 */ /* 0x040fe40000410000 */
[C---:B------:R-:W-:Y:S01]  /*b870*/  FMUL.FTZ R10, R0.reuse, R146 ;  /* 0x00000092000a7220 */ /* 0x040fe20000410000 */
[----:B------:R1:W5:Y:S01]  /*b880*/  MUFU.EX2 R200, R137 ;  /* 0x0000008900c87308 */ /* 0x0003620000000800 */
[C---:B------:R-:W-:Y:S02]  /*b890*/  FMUL.FTZ R11, R0.reuse, R147 ;  /* 0x00000093000b7220 */ /* 0x040fe40000410000 */
[----:B------:R-:W-:Y:S01]  /*b8a0*/  FMUL.FTZ R19, R0, R155 ;  /* 0x0000009b00137220 */ /* 0x000fe20000410000 */
[----:B---3--:R-:W-:Y:S01]  /*b8b0*/  F2FP.BF16.PACK_AB R141, R238, R239 ;  /* 0x000000efee8d723e */ /* 0x008fe200000010ff */
[C---:B------:R-:W-:Y:S01]  /*b8c0*/  FMUL.FTZ R18, R0.reuse, R154 ;  /* 0x0000009a00127220 */ /* 0x040fe20000410000 */
[----:B------:R-:W3:Y:S01]  /*b8d0*/  LDSM.16.MT88.4 R144, [R207+0x10000] ;  /* 0x01000000cf90783b */ /* 0x000ee20000004200 */
[C---:B------:R-:W-:Y:S02]  /*b8e0*/  FMUL.FTZ R26, R0.reuse, R162 ;  /* 0x000000a2001a7220 */ /* 0x040fe40000410000 */
[C---:B------:R-:W-:Y:S02]  /*b8f0*/  FMUL.FTZ R27, R0.reuse, R163 ;  /* 0x000000a3001b7220 */ /* 0x040fe40000410000 */
[C---:B------:R-:W-:Y:S02]  /*b900*/  FMUL.FTZ R34, R0.reuse, R170 ;  /* 0x000000aa00227220 */ /* 0x040fe40000410000 */
[----:B------:R-:W-:Y:S01]  /*b910*/  FMUL.FTZ R35, R0, R171 ;  /* 0x000000ab00237220 */ /* 0x000fe20000410000 */
[----:B----4-:R-:W-:Y:S01]  /*b920*/  F2FP.BF16.PACK_AB R143, R236, R237 ;  /* 0x000000edec8f723e */ /* 0x010fe200000010ff */
[----:B------:R-:W-:Y:S01]  /*b930*/  LDSM.16.MT88.4 R152, [R206+0x12000] ;  /* 0x01200000ce98783b */ /* 0x000fe20000004200 */
[C---:B------:R-:W-:Y:S02]  /*b940*/  FMUL.FTZ R24, R3.reuse, R160 ;  /* 0x000000a003187220 */ /* 0x040fe40000410000 */
[C---:B------:R-:W-:Y:S02]  /*b950*/  FMUL.FTZ R38, R0.reuse, R38 ;  /* 0x0000002600267220 */ /* 0x040fe40000410000 */
[C---:B------:R-:W-:Y:S01]  /*b960*/  FMUL.FTZ R39, R0.reuse, R39 ;  /* 0x0000002700277220 */ /* 0x040fe20000410000 */
[C---:B------:R-:W-:Y:S02]  /*b970*/  HMMA.16816.F32.BF16 R4, R140.reuse, R12, R4 ;  /* 0x0000000c8c04723c */ /* 0x040fe40000041804 */
[----:B------:R-:W-:Y:S03]  /*b980*/  LDSM.16.MT88.4 R160, [R205+0x12800] ;  /* 0x01280000cda0783b */ /* 0x000fe60000004200 */
[C---:B------:R-:W-:Y:S02]  /*b990*/  FMUL.FTZ R42, R0.reuse, R42 ;  /* 0x0000002a002a7220 */ /* 0x040fe40000410000 */
[C---:B------:R-:W-:Y:S01]  /*b9a0*/  FMUL.FTZ R12, R3.reuse, R148 ;  /* 0x00000094030c7220 */ /* 0x040fe20000410000 */
[C---:B------:R-:W-:Y:S02]  /*b9b0*/  HMMA.16816.F32.BF16 R8, R140.reuse, R14, R8 ;  /* 0x0000000e8c08723c */ /* 0x040fe40000041808 */
[----:B------:R-:W-:Y:S02]  /*b9c0*/  LDSM.16.MT88.4 R168, [R206+0x14800] ;  /* 0x01480000cea8783b */ /* 0x000fe40000004200 */
[C---:B------:R-:W-:Y:S02]  /*b9d0*/  FMUL.FTZ R13, R3.reuse, R149 ;  /* 0x00000095030d7220 */ /* 0x040fe40000410000 */
[C---:B------:R-:W-:Y:S02]  /*b9e0*/  FMUL.FTZ R43, R0.reuse, R43 ;  /* 0x0000002b002b7220 */ /* 0x040fe40000410000 */
[C---:B------:R-:W-:Y:S04]  /*b9f0*/  FMUL.FTZ R14, R0.reuse, R150 ;  /* 0x00000096000e7220 */ /* 0x040fe80000410000 */
[C---:B------:R-:W-:Y:S02]  /*ba00*/  FMUL.FTZ R15, R0.reuse, R151 ;  /* 0x00000097000f7220 */ /* 0x040fe40000410000 */
[----:B------:R-:W4:Y:S01]  /*ba10*/  LDSM.16.MT88.4 R148, [R205+0x12000] ;  /* 0x01200000cd94783b */ /* 0x000f220000004200 */
[C---:B------:R-:W-:Y:S02]  /*ba20*/  FMUL.FTZ R46, R0.reuse, R46 ;  /* 0x0000002e002e7220 */ /* 0x040fe40000410000 */
[C---:B------:R-:W-:Y:S02]  /*ba30*/  FMUL.FTZ R47, R0.reuse, R47 ;  /* 0x0000002f002f7220 */ /* 0x040fe40000410000 */
[C---:B--2---:R-:W-:Y:S03]  /*ba40*/  HMMA.16816.F32.BF16 R12, R140.reuse, R20, R12 ;  /* 0x000000148c0c723c */ /* 0x044fe6000004180c */
        /* <DEDUP_REMOVED lines=24> */
[C---:B---3--:R-:W-:Y:S01]  /*bbd0*/  HMMA.16816.F32.BF16 R28, R140.reuse, R144, R28 ;  /* 0x000000908c1c723c */ /* 0x048fe2000004181c */
[----:B------:R1:W2:Y:S02]  /*bbe0*/  MUFU.EX2 R198, R137 ;  /* 0x0000008900c67308 */ /* 0x0002a40000000800 */
[C---:B------:R-:W-:Y:S02]  /*bbf0*/  FMUL.FTZ R64, R3.reuse, R64 ;  /* 0x0000004003407220 */ /* 0x040fe40000410000 */
[C---:B------:R-:W-:Y:S02]  /*bc00*/  FMUL.FTZ R65, R3.reuse, R65 ;  /* 0x0000004103417220 */ /* 0x040fe40000410000 */
[C---:B------:R-:W-:Y:S01]  /*bc10*/  FMUL.FTZ R66, R0.reuse, R66 ;  /* 0x0000004200427220 */ /* 0x040fe20000410000 */
        /* <DEDUP_REMOVED lines=11> */
[C---:B------:R-:W-:Y:S04]  /*bcd0*/  HMMA.16816.F32.BF16 R44, R140.reuse, R152, R44 ;  /* 0x000000988c2c723c */ /* 0x040fe8000004182c */
[C---:B------:R-:W-:Y:S02]  /*bce0*/  FMUL.FTZ R73, R3.reuse, R73 ;  /* 0x0000004903497220 */ /* 0x040fe40000410000 */
[C---:B------:R-:W-:Y:S02]  /*bcf0*/  FMUL.FTZ R74, R0.reuse, R74 ;  /* 0x0000004a004a7220 */ /* 0x040fe40000410000 */
[C---:B------:R-:W-:Y:S01]  /*bd00*/  HMMA.16816.F32.BF16 R48, R140.reuse, R154, R48 ;  /* 0x0000009a8c30723c */ /* 0x040fe20000041830 */
[----:B------:R-:W1:Y:S03]  /*bd10*/  LDSM.16.MT88.4 R152, [R205+0x14000] ;  /* 0x01400000cd98783b */ /* 0x000e660000004200 */
        /* <DEDUP_REMOVED lines=18> */
[C---:B-1----:R-:W-:Y:S04]  /*be40*/  HMMA.16816.F32.BF16 R68, R140.reuse, R152, R68 ;  /* 0x000000988c44723c */ /* 0x042fe80000041844 */
[C---:B------:R-:W-:Y:S02]  /*be50*/  FMUL.FTZ R87, R0.reuse, R87 ;  /* 0x0000005700577220 */ /* 0x040fe40000410000 */
[----:B------:R-:W-:Y:S02]  /*be60*/  FMUL.FTZ R88, R3, R88 ;  /* 0x0000005803587220 */ /* 0x000fe40000410000 */
[C---:B------:R-:W-:Y:S01]  /*be70*/  HMMA.16816.F32.BF16 R72, R140.reuse, R154, R72 ;  /* 0x0000009a8c48723c */ /* 0x040fe20000041848 */
[----:B------:R-:W1:Y:S03]  /*be80*/  LDSM.16.MT88.4 R152, [R207+0x14000] ;  /* 0x01400000cf98783b */ /* 0x000e660000004200 */
[--C-:B------:R-:W-:Y:S02]  /*be90*/  FFMA.FTZ R137, R181, c[0x0][0x23c], -R135.reuse ;  /* 0x00008f00b5897a23 */ /* 0x100fe40000010887 */
[C---:B------:R-:W-:Y:S02]  /*bea0*/  FMUL.FTZ R89, R3.reuse, R89 ;  /* 0x0000005903597220 */ /* 0x040fe40000410000 */
[C---:B------:R-:W-:Y:S01]  /*beb0*/  FMUL.FTZ R90, R0.reuse, R90 ;  /* 0x0000005a005a7220 */ /* 0x040fe20000410000 */
[C---:B---3--:R-:W-:Y:S01]  /*bec0*/  HMMA.16816.F32.BF16 R76, R140.reuse, R144, R76 ;  /* 0x000000908c4c723c */ /* 0x048fe2000004184c */
        /* <DEDUP_REMOVED lines=8> */
[C---:B----4-:R-:W-:Y:S04]  /*bf50*/  HMMA.16816.F32.BF16 R84, R140.reuse, R148, R84 ;  /* 0x000000948c54723c */ /* 0x050fe80000041854 */
[C---:B------:R-:W-:Y:S02]  /*bf60*/  FMUL.FTZ R96, R3.reuse, R96 ;  /* 0x0000006003607220 */ /* 0x040fe40000410000 */
[C---:B------:R-:W-:Y:S02]  /*bf70*/  FMUL.FTZ R97, R3.reuse, R97 ;  /* 0x0000006103617220 */ /* 0x040fe40000410000 */
[C---:B------:R-:W-:Y:S01]  /*bf80*/  HMMA.16816.F32.BF16 R88, R140.reuse, R150, R88 ;  /* 0x000000968c58723c */ /* 0x040fe20000041858 */
[----:B------:R-:W4:Y:S03]  /*bf90*/  LDSM.16.MT88.4 R148, [R206+0x16000] ;  /* 0x01600000ce94783b */ /* 0x000f260000004200 */
[--C-:B---3--:R-:W-:Y:S02]  /*bfa0*/  FFMA.FTZ R137, R182, c[0x0][0x23c], -R135.reuse ;  /* 0x00008f00b6897a23 */ /* 0x108fe40000010887 */
[C---:B------:R-:W-:Y:S02]  /*bfb0*/  FMUL.FTZ R98, R0.reuse, R98 ;  /* 0x0000006200627220 */ /* 0x040fe40000410000 */
[C---:B-1----:R-:W-:Y:S01]  /*bfc0*/  HMMA.16816.F32.BF16 R92, R140.reuse, R152, R92 ;  /* 0x000000988c5c723c */ /* 0x042fe2000004185c */
[----:B------:R1:W3:Y:S03]  /*bfd0*/  MUFU.EX2 R196, R137 ;  /* 0x0000008900c47308 */ /* 0x0002e60000000800 */
        /* <DEDUP_REMOVED lines=9> */
[C---:B--2---:R-:W-:Y:S03]  /*c070*/  HMMA.16816.F32.BF16 R100, R140.reuse, R144, R100 ;  /* 0x000000908c64723c */ /* 0x044fe60000041864 */
[C---:B------:R-:W-:Y:S02]  /*c080*/  FMUL.FTZ R106, R0.reuse, R106 ;  /* 0x0000006a006a7220 */ /* 0x040fe40000410000 */
[----:B------:R-:W-:Y:S02]  /*c090*/  FMUL.FTZ R107, R0, R107 ;  /* 0x0000006b006b7220 */ /* 0x000fe40000410000 */
[--C-:B-1----:R-:W-:Y:S02]  /*c0a0*/  FFMA.FTZ R137, R178, c[0x0][0x23c], -R135.reuse ;  /* 0x00008f00b2897a23 */ /* 0x102fe40000010887 */
[C---:B------:R-:W-:Y:S02]  /*c0b0*/  FMUL.FTZ R108, R3.reuse, R108 ;  /* 0x0000006c036c7220 */ /* 0x040fe40000410000 */
[----:B------:R1:W-:Y:S01]  /*c0c0*/  MUFU.EX2 R195, R137 ;  /* 0x0000008900c37308 */ /* 0x0003e20000000800 */
[C---:B------:R-:W-:Y:S01]  /*c0d0*/  HMMA.16816.F32.BF16 R104, R140.reuse, R146, R104 ;  /* 0x000000928c68723c */ /* 0x040fe20000041868 */
[----:B------:R-:W2:Y:S02]  /*c0e0*/  LDSM.16.MT88.4 R144, [R207+0x16000] ;  /* 0x01600000cf90783b */ /* 0x000ea40000004200 */
        /* <DEDUP_REMOVED lines=9> */
[--C-:B-1----:R-:W-:Y:S02]  /*c180*/  FFMA.FTZ R137, R177, c[0x0][0x23c], -R135.reuse ;  /* 0x00008f00b1897a23 */ /* 0x102fe40000010887 */
[----:B------:R-:W-:Y:S01]  /*c190*/  LDSM.16.MT88.4 R176, [R206+0x13800] ;  /* 0x01380000ceb0783b */ /* 0x000fe20000004200 */
[C---:B------:R-:W-:Y:S01]  /*c1a0*/  HMMA.16816.F32.BF16 R112, R140.reuse, R150, R112 ;  /* 0x000000968c70723c */ /* 0x040fe20000041870 */
[----:B------:R1:W4:Y:S02]  /*c1b0*/  MUFU.EX2 R194, R137 ;  /* 0x0000008900c27308 */ /* 0x0003240000000800 */
[C---:B------:R-:W-:Y:S02]  /*c1c0*/  FMUL.FTZ R117, R3.reuse, R117 ;  /* 0x0000007503757220 */ /* 0x040fe40000410000 */
[C---:B------:R-:W-:Y:S02]  /*c1d0*/  FMUL.FTZ R118, R0.reuse, R118 ;  /* 0x0000007600767220 */ /* 0x040fe40000410000 */
[C---:B------:R-:W-:Y:S01]  /*c1e0*/  FMUL.FTZ R119, R0.reuse, R119 ;  /* 0x0000007700777220 */ /* 0x040fe20000410000 */
[----:B------:R-:W4:Y:S01]  /*c1f0*/  LDSM.16.MT88.4 R148, [R205+0x10800] ;  /* 0x01080000cd94783b */ /* 0x000f220000004200 */
[C---:B------:R-:W-:Y:S03]  /*c200*/  FMUL.FTZ R120, R3.reuse, R120 ;  /* 0x0000007803787220 */ /* 0x040fe60000410000 */
[C---:B------:R-:W-:Y:S02]  /*c210*/  FMUL.FTZ R121, R3.reuse, R121 ;  /* 0x0000007903797220 */ /* 0x040fe40000410000 */
[C---:B---3--:R-:W-:Y:S03]  /*c220*/  HMMA.16816.F32.BF16 R116, R140.reuse, R152, R116 ;  /* 0x000000988c74723c */ /* 0x048fe60000041874 */
[C---:B------:R-:W-:Y:S02]  /*c230*/  FMUL.FTZ R122, R0.reuse, R122 ;  /* 0x0000007a007a7220 */ /* 0x040fe40000410000 */
[C---:B------:R-:W-:Y:S02]  /*c240*/  FMUL.FTZ R123, R0.reuse, R123 ;  /* 0x0000007b007b7220 */ /* 0x040fe40000410000 */
[C---:B------:R-:W-:Y:S02]  /*c250*/  FMUL.FTZ R124, R3.reuse, R124 ;  /* 0x0000007c037c7220 */ /* 0x040fe40000410000 */
[----:B------:R-:W-:Y:S03]  /*c260*/  FMUL.FTZ R125, R3, R125 ;  /* 0x0000007d037d7220 */ /* 0x000fe60000410000 */
[C---:B------:R-:W-:Y:S01]  /*c270*/  HMMA.16816.F32.BF16 R120, R140.reuse, R154, R120 ;  /* 0x0000009a8c78723c */ /* 0x040fe20000041878 */
[----:B------:R-:W3:Y:S02]  /*c280*/  LDSM.16.MT88.4 R152, [R206+0x10800] ;  /* 0x01080000ce98783b */ /* 0x000ee40000004200 */
[C---:B------:R-:W-:Y:S02]  /*c290*/  FMUL.FTZ R126, R0.reuse, R126 ;  /* 0x0000007e007e7220 */ /* 0x040fe40000410000 */
[C---:B------:R-:W-:Y:S02]  /*c2a0*/  FMUL.FTZ R127, R0.reuse, R127 ;  /* 0x0000007f007f7220 */ /* 0x040fe40000410000 */
[--C-:B-1----:R-:W-:Y:S02]  /*c2b0*/  FFMA.FTZ R137, R175, c[0x0][0x23c], -R134.reuse ;  /* 0x00008f00af897a23 */ /* 0x102fe40000010886 */
[C---:B------:R-:W-:Y:S02]  /*c2c0*/  FMUL.FTZ R128, R3.reuse, R128 ;  /* 0x0000008003807220 */ /* 0x040fe40000410000 */
[----:B------:R1:W-:Y:S01]  /*c2d0*/  MUFU.EX2 R193, R137 ;  /* 0x0000008900c17308 */ /* 0x0003e20000000800 */
[C---:B--2---:R-:W-:Y:S03]  /*c2e0*/  HMMA.16816.F32.BF16 R124, R140.reuse, R144, R124 ;  /* 0x000000908c7c723c */ /* 0x044fe6000004187c */
[----:B------:R-:W-:Y:S02]  /*c2f0*/  FMUL.FTZ R129, R3, R129 ;  /* 0x0000008103817220 */ /* 0x000fe40000410000 */
[C---:B------:R-:W-:Y:S02]  /*c300*/  FMUL.FTZ R130, R0.reuse, R130 ;  /* 0x0000008200827220 */ /* 0x040fe40000410000 */
[----:B------:R-:W-:Y:S02]  /*c310*/  FMUL.FTZ R131, R0, R131 ;  /* 0x0000008300837220 */ /* 0x000fe40000410000 */
[--C-:B------:R-:W-:Y:S05]  /*c320*/  FFMA.FTZ R136, R136, c[0x0][0x23c], -R135.reuse ;  /* 0x00008f0088887a23 */ /* 0x100fea0000010887 */
[----:B------:R-:W-:Y:S01]  /*c330*/  HMMA.16816.F32.BF16 R128, R140, R146, R128 ;  /* 0x000000928c80723c */ /* 0x000fe20000041880 */
[----:B------:R-:W2:Y:S06]  /*c340*/  LDSM.16.MT88.4 R144, [R207+0x10800] ;  /* 0x01080000cf90783b */ /* 0x000eac0000004200 */
[----:B-----5:R-:W-:Y:S02]  /*c350*/  F2FP.BF16.PACK_AB R140, R200, R201 ;  /* 0x000000c9c88c723e */ /* 0x020fe400000010ff */
[----:B------:R-:W-:Y:S03]  /*c360*/  F2FP.BF16.PACK_AB R142, R198, R199 ;  /* 0x000000c7c68e723e */ /* 0x000fe600000010ff */
[----:B------:R-:W-:Y:S01]  /*c370*/  F2FP.BF16.PACK_AB R141, R196, R197 ;  /* 0x000000c5c48d723e */ /* 0x000fe200000010ff */
[--C-:B-1----:R-:W-:Y:S01]  /*c380*/  FFMA.FTZ R137, R173, c[0x0][0x23c], -R134.reuse ;  /* 0x00008f00ad897a23 */ /* 0x102fe20000010886 */
[----:B----4-:R-:W-:Y:S03]  /*c390*/  F2FP.BF16.PACK_AB R143, R194, R195 ;  /* 0x000000c3c28f723e */ /* 0x010fe600000010ff */
[----:B------:R1:W4:Y:S04]  /*c3a0*/  MUFU.EX2 R192, R137 ;  /* 0x0000008900c07308 */ /* 0x0003280000000800 */
[C---:B------:R-:W-:Y:S08]  /*c3b0*/  HMMA.16816.F32.BF16 R4, R140.reuse, R148, R4 ;  /* 0x000000948c04723c */ /* 0x040ff00000041804 */
[C---:B------:R-:W-:Y:S01]  /*c3c0*/  HMMA.16816.F32.BF16 R8, R140.reuse, R150, R8 ;  /* 0x000000968c08723c */ /* 0x040fe20000041808 */
[----:B------:R-:W5:Y:S07]  /*c3d0*/  LDSM.16.MT88.4 R148, [R208+0x12800] ;  /* 0x01280000d094783b */ /* 0x000f6e0000004200 */
[C---:B---3--:R-:W-:Y:S04]  /*c3e0*/  HMMA.16816.F32.BF16 R12, R140.reuse, R152, R12 ;  /* 0x000000988c0c723c */ /* 0x048fe8000004180c */
[--C-:B-1----:R-:W-:Y:S04]  /*c3f0*/  FFMA.FTZ R137, R138, c[0x0][0x23c], -R134.reuse ;  /* 0x00008f008a897a23 */ /* 0x102fe80000010886 */
[C---:B------:R-:W-:Y:S01]  /*c400*/  HMMA.16816.F32.BF16 R16, R140.reuse, R154, R16 ;  /* 0x0000009a8c10723c */ /* 0x040fe20000041810 */
[----:B------:R-:W1:Y:S01]  /*c410*/  LDSM.16.MT88.4 R152, [R207+0x12800] ;  /* 0x01280000cf98783b */ /* 0x000e620000004200 */
[----:B------:R3:W-:Y:S06]  /*c420*/  MUFU.EX2 R191, R137 ;  /* 0x0000008900bf7308 */ /* 0x0007ec0000000800 */
[C---:B------:R-:W-:Y:S08]  /*c430*/  HMMA.16816.F32.BF16 R20, R140.reuse, R156, R20 ;  /* 0x0000009c8c14723c */ /* 0x040ff00000041814 */
[C---:B------:R-:W-:Y:S01]  /*c440*/  HMMA.16816.F32.BF16 R24, R140.reuse, R158, R24 ;  /* 0x0000009e8c18723c */ /* 0x040fe20000041818 */
[----:B------:R-:W1:Y:S07]  /*c450*/  LDSM.16.MT88.4 R156, [R205+0x14800] ;  /* 0x01480000cd9c783b */ /* 0x000e6e0000004200 */
[C---:B--2---:R-:W-:Y:S04]  /*c460*/  HMMA.16816.F32.BF16 R28, R140.reuse, R144, R28 ;  /* 0x000000908c1c723c */ /* 0x044fe8000004181c */
[--C-:B---3--:R-:W-:Y:S04]  /*c470*/  FFMA.FTZ R137, R183, c[0x0][0x23c], -R134.reuse ;  /* 0x00008f00b7897a23 */ /* 0x108fe80000010886 */
[C---:B------:R-:W-:Y:S01]  /*c480*/  HMMA.16816.F32.BF16 R32, R140.reuse, R146, R32 ;  /* 0x000000928c20723c */ /* 0x040fe20000041820 */
[----:B------:R-:W2:Y:S01]  /*c490*/  LDSM.16.MT88.4 R144, [R208+0x14800] ;  /* 0x01480000d090783b */ /* 0x000ea20000004200 */
[----:B------:R3:W1:Y:S06]  /*c4a0*/  MUFU.EX2 R190, R137 ;  /* 0x0000008900be7308 */ /* 0x00066c0000000800 */
[C---:B------:R-:W-:Y:S08]  /*c4b0*/  HMMA.16816.F32.BF16 R36, R140.reuse, R160, R36 ;  /* 0x000000a08c24723c */ /* 0x040ff00000041824 */
[C---:B------:R-:W-:Y:S01]  /*c4c0*/  HMMA.16816.F32.BF16 R40, R140.reuse, R162, R40 ;  /* 0x000000a28c28723c */ /* 0x040fe20000041828 */
[----:B------:R-:W-:Y:S07]  /*c4d0*/  LDSM.16.MT88.4 R160, [R206+0x11000] ;  /* 0x01100000cea0783b */ /* 0x000fee0000004200 */
[C---:B------:R-:W-:Y:S04]  /*c4e0*/  HMMA.16816.F32.BF16 R44, R140.reuse, R164, R44 ;  /* 0x000000a48c2c723c */ /* 0x040fe8000004182c */
[--C-:B---3--:R-:W-:Y:S02]  /*c4f0*/  FFMA.FTZ R137, R172, c[0x0][0x23c], -R135.reuse ;  /* 0x00008f00ac897a23 */ /* 0x108fe40000010887 */
[----:B------:R-:W-:Y:S02]  /*c500*/  LDSM.16.MT88.4 R172, [R205+0x13800] ;  /* 0x01380000cdac783b */ /* 0x000fe40000004200 */
[C---:B------:R-:W-:Y:S01]  /*c510*/  HMMA.16816.F32.BF16 R48, R140.reuse, R166, R48 ;  /* 0x000000a68c30723c */ /* 0x040fe20000041830 */
[----:B------:R3:W-:Y:S05]  /*c520*/  MUFU.EX2 R189, R137 ;  /* 0x0000008900bd7308 */ /* 0x0007ea0000000800 */
[----:B------:R-:W-:Y:S02]  /*c530*/  LDSM.16.MT88.4 R164, [R208+0x13000] ;  /* 0x01300000d0a4783b */ /* 0x000fe40000004200 */
[C---:B-----5:R-:W-:Y:S08]  /*c540*/  HMMA.16816.F32.BF16 R52, R140.reuse, R148, R52 ;  /* 0x000000948c34723c */ /* 0x060ff00000041834 */
[C---:B------:R-:W-:Y:S01]  /*c550*/  HMMA.16816.F32.BF16 R56, R140.reuse, R150, R56 ;  /* 0x000000968c38723c */ /* 0x040fe20000041838 */
[----:B------:R-:W5:Y:S07]  /*c560*/  LDSM.16.MT88.4 R148, [R207+0x14800] ;  /* 0x01480000cf94783b */ /* 0x000f6e0000004200 */
[C---:B-1----:R-:W-:Y:S04]  /*c570*/  HMMA.16816.F32.BF16 R60, R140.reuse, R152, R60 ;  /* 0x000000988c3c723c */ /* 0x042fe8000004183c */
[--C-:B---3--:R-:W-:Y:S04]  /*c580*/  FFMA.FTZ R137, R139, c[0x0][0x23c], -R135.reuse ;  /* 0x00008f008b897a23 */ /* 0x108fe80000010887 */
[C---:B------:R-:W-:Y:S01]  /*c590*/  HMMA.16816.F32.BF16 R64, R140.reuse, R154, R64 ;  /* 0x0000009a8c40723c */ /* 0x040fe20000041840 */
[----:B------:R-:W1:Y:S01]  /*c5a0*/  LDSM.16.MT88.4 R152, [R205+0x16800] ;  /* 0x01680000cd98783b */ /* 0x000e620000004200 */
[----:B------:R3:W1:Y:S06]  /*c5b0*/  MUFU.EX2 R188, R137 ;  /* 0x0000008900bc7308 */ /* 0x00066c0000000800 */
[C---:B------:R-:W-:Y:S08]  /*c5c0*/  HMMA.16816.F32.BF16 R68, R140.reuse, R156, R68 ;  /* 0x0000009c8c44723c */ /* 0x040ff00000041844 */
[C---:B------:R-:W-:Y:S01]  /*c5d0*/  HMMA.16816.F32.BF16 R72, R140.reuse, R158, R72 ;  /* 0x0000009e8c48723c */ /* 0x040fe20000041848 */
[----:B------:R-:W1:Y:S07]  /*c5e0*/  LDSM.16.MT88.4 R156, [R206+0x16800] ;  /* 0x01680000ce9c783b */ /* 0x000e6e0000004200 */
[C---:B------:R-:W-:Y:S04]  /*c5f0*/  HMMA.16816.F32.BF16 R76, R140.reuse, R168, R76 ;  /* 0x000000a88c4c723c */ /* 0x040fe8000004184c */
[--C-:B---3--:R-:W-:Y:S04]  /*c600*/  FFMA.FTZ R137, R184, c[0x0][0x23c], -R135.reuse ;  /* 0x00008f00b8897a23 */ /* 0x108fe80000010887 */
[C---:B------:R-:W-:Y:S01]  /*c610*/  HMMA.16816.F32.BF16 R80, R140.reuse, R170, R80 ;  /* 0x000000aa8c50723c */ /* 0x040fe20000041850 */
[----:B------:R-:W-:Y:S01]  /*c620*/  LDSM.16.MT88.4 R168, [R207+0x11800] ;  /* 0x01180000cfa8783b */ /* 0x000fe20000004200 */
[----:B------:R3:W-:Y:S06]  /*c630*/  MUFU.EX2 R187, R137 ;  /* 0x0000008900bb7308 */ /* 0x0007ec0000000800 */
[C---:B--2---:R-:W-:Y:S08]  /*c640*/  HMMA.16816.F32.BF16 R84, R140.reuse, R144, R84 ;  /* 0x000000908c54723c */ /* 0x044ff00000041854 */
[C---:B------:R-:W-:Y:S01]  /*c650*/  HMMA.16816.F32.BF16 R88, R140.reuse, R146, R88 ;  /* 0x000000928c58723c */ /* 0x040fe20000041858 */
[----:B------:R-:W2:Y:S07]  /*c660*/  LDSM.16.MT88.4 R144, [R208+0x16800] ;  /* 0x01680000d090783b */ /* 0x000eae0000004200 */
[C---:B-----5:R-:W-:Y:S04]  /*c670*/  HMMA.16816.F32.BF16 R92, R140.reuse, R148, R92 ;  /* 0x000000948c5c723c */ /* 0x060fe8000004185c */
[--C-:B---3--:R-:W-:Y:S04]  /*c680*/  FFMA.FTZ R137, R185, c[0x0][0x23c], -R135.reuse ;  /* 0x00008f00b9897a23 */ /* 0x108fe80000010887 */
[C---:B------:R-:W-:Y:S01]  /*c690*/  HMMA.16816.F32.BF16 R96, R140.reuse, R150, R96 ;  /* 0x000000968c60723c */ /* 0x040fe20000041860 */
[----:B------:R-:W3:Y:S01]  /*c6a0*/  LDSM.16.MT88.4 R148, [R207+0x16800] ;  /* 0x01680000cf94783b */ /* 0x000ee20000004200 */
[----:B------:R5:W2:Y:S06]  /*c6b0*/  MUFU.EX2 R186, R137 ;  /* 0x0000008900ba7308 */ /* 0x000aac0000000800 */
[C---:B-1----:R-:W-:Y:S08]  /*c6c0*/  HMMA.16816.F32.BF16 R100, R140.reuse, R152, R100 ;  /* 0x000000988c64723c */ /* 0x042ff00000041864 */
[C---:B------:R-:W-:Y:S01]  /*c6d0*/  HMMA.16816.F32.BF16 R104, R140.reuse, R154, R104 ;  /* 0x0000009a8c68723c */ /* 0x040fe20000041868 */
[----:B------:R-:W1:Y:S07]  /*c6e0*/  LDSM.16.MT88.4 R152, [R205+0x11000] ;  /* 0x01100000cd98783b */ /* 0x000e6e0000004200 */
[C---:B------:R-:W-:Y:S04]  /*c6f0*/  HMMA.16816.F32.BF16 R108, R140.reuse, R156, R108 ;  /* 0x0000009c8c6c723c */ /* 0x040fe8000004186c */
[--C-:B-----5:R-:W-:Y:S02]  /*c700*/  FFMA.FTZ R137, R202, c[0x0][0x23c], -R134.reuse ;  /* 0x00008f00ca897a23 */ /* 0x120fe40000010886 */
[----:B------:R-:W5:Y:S02]  /*c710*/  LDL.LU R202, [R1+0x10] ;  /* 0x0000100001ca7983 */ /* 0x000f640000300800 */
[C---:B------:R-:W-:Y:S01]  /*c720*/  HMMA.16816.F32.BF16 R112, R140.reuse, R158, R112 ;  /* 0x0000009e8c70723c */ /* 0x040fe20000041870 */
[----:B------:R1:W-:Y:S01]  /*c730*/  MUFU.EX2 R185, R137 ;  /* 0x0000008900b97308 */ /* 0x0003e20000000800 */
[----:B------:R-:W4:Y:S06]  /*c740*/  LDSM.16.MT88.4 R156, [R208+0x11000] ;  /* 0x01100000d09c783b */ /* 0x000f2c0000004200 */
[C---:B--2---:R-:W-:Y:S08]  /*c750*/  HMMA.16816.F32.BF16 R116, R140.reuse, R144, R116 ;  /* 0x000000908c74723c */ /* 0x044ff00000041874 */
[C---:B------:R-:W-:Y:S01]  /*c760*/  HMMA.16816.F32.BF16 R120, R140.reuse, R146, R120 ;  /* 0x000000928c78723c */ /* 0x040fe20000041878 */
[----:B------:R-:W2:Y:S07]  /*c770*/  LDSM.16.MT88.4 R144, [R207+0x11000] ;  /* 0x01100000cf90783b */ /* 0x000eae0000004200 */
[C---:B---3--:R-:W-:Y:S04]  /*c780*/  HMMA.16816.F32.BF16 R124, R140.reuse, R148, R124 ;  /* 0x000000948c7c723c */ /* 0x048fe8000004187c */
[--C-:B-1----:R-:W-:Y:S02]  /*c790*/  FFMA.FTZ R137, R233, c[0x0][0x23c], -R134.reuse ;  /* 0x00008f00e9897a23 */ /* 0x102fe40000010886 */
[----:B------:R-:W3:Y:S02]  /*c7a0*/  LDL.LU R233, [R1+0xc] ;  /* 0x00000c0001e97983 */ /* 0x000ee40000300800 */
[----:B------:R-:W-:Y:S01]  /*c7b0*/  HMMA.16816.F32.BF16 R128, R140, R150, R128 ;  /* 0x000000968c80723c */ /* 0x000fe20000041880 */
[----:B------:R1:W-:Y:S01]  /*c7c0*/  MUFU.EX2 R184, R137 ;  /* 0x0000008900b87308 */ /* 0x0003e20000000800 */
[----:B------:R-:W2:Y:S05]  /*c7d0*/  LDSM.16.MT88.4 R148, [R205+0x13000] ;  /* 0x01300000cd94783b */ /* 0x000eaa0000004200 */
[----:B----4-:R-:W-:Y:S02]  /*c7e0*/  F2FP.BF16.PACK_AB R140, R192, R193 ;  /* 0x000000c1c08c723e */ /* 0x010fe400000010ff */
[----:B------:R-:W-:Y:S03]  /*c7f0*/  F2FP.BF16.PACK_AB R142, R190, R191 ;  /* 0x000000bfbe8e723e */ /* 0x000fe600000010ff */
[----:B------:R-:W-:Y:S02]  /*c800*/  F2FP.BF16.PACK_AB R141, R188, R189 ;  /* 0x000000bdbc8d723e */ /* 0x000fe400000010ff */
[----:B------:R-:W-:Y:S07]  /*c810*/  F2FP.BF16.PACK_AB R143, R186, R187 ;  /* 0x000000bbba8f723e */ /* 0x000fee00000010ff */
[C---:B------:R-:W-:Y:S03]  /*c820*/  HMMA.16816.F32.BF16 R4, R140.reuse, R152, R4 ;  /* 0x000000988c04723c */ /* 0x040fe60000041804 */
[--C-:B-1----:R-:W-:Y:S02]  /*c830*/  FFMA.FTZ R137, R232, c[0x0][0x23c], -R134.reuse ;  /* 0x00008f00e8897a23 */ /* 0x102fe40000010886 */
[----:B------:R-:W-:Y:S03]  /*c840*/  FFMA.FTZ R134, R203, c[0x0][0x23c], -R134 ;  /* 0x00008f00cb867a23 */ /* 0x000fe60000010886 */
[C---:B------:R-:W-:Y:S01]  /*c850*/  HMMA.16816.F32.BF16 R8, R140.reuse, R154, R8 ;  /* 0x0000009a8c08723c */ /* 0x040fe20000041808 */
[----:B------:R-:W1:Y:S01]  /*c860*/  LDSM.16.MT88.4 R152, [R206+0x13000] ;  /* 0x01300000ce98783b */ /* 0x000e620000004200 */
[----:B------:R4:W-:Y:S06]  /*c870*/  MUFU.EX2 R182, R134 ;  /* 0x0000008600b67308 */ /* 0x0009ec0000000800 */
[C---:B------:R-:W-:Y:S04]  /*c880*/  HMMA.16816.F32.BF16 R12, R140.reuse, R160, R12 ;  /* 0x000000a08c0c723c */ /* 0x040fe8000004180c */
[----:B------:R-:W2:Y:S04]  /*c890*/  MUFU.EX2 R183, R137 ;  /* 0x0000008900b77308 */ /* 0x000ea80000000800 */
[C---:B------:R-:W-:Y:S01]  /*c8a0*/  HMMA.16816.F32.BF16 R16, R140.reuse, R162, R16 ;  /* 0x000000a28c10723c */ /* 0x040fe20000041810 */
[----:B------:R-:W1:Y:S07]  /*c8b0*/  LDSM.16.MT88.4 R160, [R207+0x13000] ;  /* 0x01300000cfa0783b */ /* 0x000e6e0000004200 */
[C---:B------:R-:W-:Y:S04]  /*c8c0*/  HMMA.16816.F32.BF16 R20, R140.reuse, R156, R20 ;  /* 0x0000009c8c14723c */ /* 0x040fe80000041814 */
[--C-:B----4-:R-:W-:Y:S04]  /*c8d0*/  FFMA.FTZ R134, R234, c[0x0][0x23c], -R135.reuse ;  /* 0x00008f00ea867a23 */ /* 0x110fe80000010887 */
[C---:B------:R-:W-:Y:S01]  /*c8e0*/  HMMA.16816.F32.BF16 R24, R140.reuse, R158, R24 ;  /* 0x0000009e8c18723c */ /* 0x040fe20000041818 */
[----:B------:R-:W4:Y:S01]  /*c8f0*/  LDSM.16.MT88.4 R156, [R205+0x15000] ;  /* 0x01500000cd9c783b */ /* 0x000f220000004200 */
[----:B------:R1:W-:Y:S02]  /*c900*/  MUFU.EX2 R181, R134 ;  /* 0x0000008600b57308 */ /* 0x0003e40000000800 */
[----:B--2---:R-:W-:Y:S04]  /*c910*/  F2FP.BF16.PACK_AB R138, R182, R183 ;  /* 0x000000b7b68a723e */ /* 0x004fe800000010ff */
[C---:B------:R-:W-:Y:S08]  /*c920*/  HMMA.16816.F32.BF16 R28, R140.reuse, R144, R28 ;  /* 0x000000908c1c723c */ /* 0x040ff0000004181c */
[C---:B------:R-:W-:Y:S01]  /*c930*/  HMMA.16816.F32.BF16 R32, R140.reuse, R146, R32 ;  /* 0x000000928c20723c */ /* 0x040fe20000041820 */
[----:B------:R-:W2:Y:S07]  /*c940*/  LDSM.16.MT88.4 R144, [R206+0x15000] ;  /* 0x01500000ce90783b */ /* 0x000eae0000004200 */
[C---:B------:R-:W-:Y:S04]  /*c950*/  HMMA.16816.F32.BF16 R36, R140.reuse, R148, R36 ;  /* 0x000000948c24723c */ /* 0x040fe80000041824 */
[--C-:B-1----:R-:W-:Y:S02]  /*c960*/  FFMA.FTZ R134, R235, c[0x0][0x23c], -R135.reuse ;  /* 0x00008f00eb867a23 */ /* 0x102fe40000010887 */
[----:B------:R-:W-:Y:S02]  /*c970*/  FFMA.FTZ R135, R2, c[0x0][0x23c], -R135 ;  /* 0x00008f0002877a23 */ /* 0x000fe40000010887 */
[C---:B------:R-:W-:Y:S01]  /*c980*/  HMMA.16816.F32.BF16 R40, R140.reuse, R150, R40 ;  /* 0x000000968c28723c */ /* 0x040fe20000041828 */
[----:B------:R-:W1:Y:S01]  /*c990*/  LDSM.16.MT88.4 R148, [R208+0x15000] ;  /* 0x01500000d094783b */ /* 0x000e620000004200 */
[----:B------:R-:W2:Y:S06]  /*c9a0*/  MUFU.EX2 R180, R134 ;  /* 0x0000008600b47308 */ /* 0x000eac0000000800 */
[C---:B------:R-:W-:Y:S04]  /*c9b0*/  HMMA.16816.F32.BF16 R44, R140.reuse, R152, R44 ;  /* 0x000000988c2c723c */ /* 0x040fe8000004182c */
[----:B------:R-:W-:Y:S04]  /*c9c0*/  MUFU.EX2 R135, R135 ;  /* 0x0000008700877308 */ /* 0x000fe80000000800 */
[C---:B------:R-:W-:Y:S01]  /*c9d0*/  HMMA.16816.F32.BF16 R48, R140.reuse, R154, R48 ;  /* 0x0000009a8c30723c */ /* 0x040fe20000041830 */
[----:B------:R-:W1:Y:S05]  /*c9e0*/  LDSM.16.MT88.4 R152, [R207+0x15000] ;  /* 0x01500000cf98783b */ /* 0x000e6a0000004200 */
[----:B------:R4:W4:Y:S02]  /*c9f0*/  MUFU.EX2 R134, R136 ;  /* 0x0000008800867308 */ /* 0x0009240000000800 */
[C---:B------:R-:W-:Y:S04]  /*ca00*/  HMMA.16816.F32.BF16 R52, R140.reuse, R164, R52 ;  /* 0x000000a48c34723c */ /* 0x040fe80000041834 */
[----:B--2---:R-:W-:Y:S04]  /*ca10*/  F2FP.BF16.PACK_AB R137, R180, R181 ;  /* 0x000000b5b489723e */ /* 0x004fe800000010ff */
[C---:B------:R-:W-:Y:S01]  /*ca20*/  HMMA.16816.F32.BF16 R56, R140.reuse, R166, R56 ;  /* 0x000000a68c38723c */ /* 0x040fe20000041838 */
[----:B------:R-:W-:Y:S07]  /*ca30*/  LDSM.16.MT88.4 R164, [R208+0x11800] ;  /* 0x01180000d0a4783b */ /* 0x000fee0000004200 */
[C---:B------:R-:W-:Y:S04]  /*ca40*/  HMMA.16816.F32.BF16 R60, R140.reuse, R160, R60 ;  /* 0x000000a08c3c723c */ /* 0x040fe8000004183c */
[----:B----4-:R-:W-:Y:S04]  /*ca50*/  F2FP.BF16.PACK_AB R136, R184, R185 ;  /* 0x000000b9b888723e */ /* 0x010fe800000010ff */
[C---:B------:R-:W-:Y:S01]  /*ca60*/  HMMA.16816.F32.BF16 R64, R140.reuse, R162, R64 ;  /* 0x000000a28c40723c */ /* 0x040fe20000041840 */
[----:B------:R-:W-:Y:S03]  /*ca70*/  LDSM.16.MT88.4 R160, [R206+0x11800] ;  /* 0x01180000cea0783b */ /* 0x000fe60000004200 */
[----:B------:R-:W-:Y:S04]  /*ca80*/  F2FP.BF16.PACK_AB R139, R135, R134 ;  /* 0x00000086878b723e */ /* 0x000fe800000010ff */
[C---:B------:R-:W-:Y:S08]  /*ca90*/  HMMA.16816.F32.BF16 R68, R140.reuse, R156, R68 ;  /* 0x0000009c8c44723c */ /* 0x040ff00000041844 */
        /* <DEDUP_REMOVED lines=10> */
[----:B------:R-:W1:Y:S07]  /*cb40*/  LDSM.16.MT88.4 R152, [R207+0x17000] ;  /* 0x01700000cf98783b */ /* 0x000e6e0000004200 */
[C---:B--2---:R-:W-:Y:S08]  /*cb50*/  HMMA.16816.F32.BF16 R100, R140.reuse, R156, R100 ;  /* 0x0000009c8c64723c */ /* 0x044ff00000041864 */
[C---:B------:R-:W-:Y:S01]  /*cb60*/  HMMA.16816.F32.BF16 R104, R140.reuse, R158, R104 ;  /* 0x0000009e8c68723c */ /* 0x040fe20000041868 */
[----:B------:R-:W2:Y:S07]  /*cb70*/  LDSM.16.MT88.4 R156, [R205+0x11800] ;  /* 0x01180000cd9c783b */ /* 0x000eae0000004200 */
[C---:B----4-:R-:W-:Y:S08]  /*cb80*/  HMMA.16816.F32.BF16 R108, R140.reuse, R144, R108 ;  /* 0x000000908c6c723c */ /* 0x050ff0000004186c */
[C---:B------:R-:W-:Y:S08]  /*cb90*/  HMMA.16816.F32.BF16 R112, R140.reuse, R146, R112 ;  /* 0x000000928c70723c */ /* 0x040ff00000041870 */
[C---:B-1----:R-:W-:Y:S08]  /*cba0*/  HMMA.16816.F32.BF16 R116, R140.reuse, R148, R116 ;  /* 0x000000948c74723c */ /* 0x042ff00000041874 */
[C---:B------:R-:W-:Y:S08]  /*cbb0*/  HMMA.16816.F32.BF16 R120, R140.reuse, R150, R120 ;  /* 0x000000968c78723c */ /* 0x040ff00000041878 */
[C---:B------:R-:W-:Y:S04]  /*cbc0*/  HMMA.16816.F32.BF16 R124, R140.reuse, R152, R124 ;  /* 0x000000988c7c723c */ /* 0x040fe8000004187c */
[----:B-----5:R-:W-:Y:S04]  /*cbd0*/  FFMA.FTZ R0, R0, R202, R239 ;  /* 0x000000ca00007223 */ /* 0x020fe800000100ef */
[----:B------:R-:W-:Y:S04]  /*cbe0*/  HMMA.16816.F32.BF16 R128, R140, R154, R128 ;  /* 0x0000009a8c80723c */ /* 0x000fe80000041880 */
[----:B------:R-:W-:Y:S04]  /*cbf0*/  FADD.FTZ R0, R238, R0 ;  /* 0x00000000ee007221 */ /* 0x000fe80000010000 */
[C---:B--2---:R-:W-:Y:S01]  /*cc00*/  HMMA.16816.F32.BF16 R140, R136.reuse, R156, R4 ;  /* 0x0000009c888c723c */ /* 0x044fe20000041804 */
[----:B------:R-:W1:Y:S04]  /*cc10*/  LDSM.16.MT88.4 R4, [R208+0x13800] ;  /* 0x01380000d004783b */ /* 0x000e680000004200 */
[----:B------:R-:W-:Y:S03]  /*cc20*/  FADD.FTZ R0, R237, R0 ;  /* 0x00000000ed007221 */ /* 0x000fe60000010000 */
[C---:B------:R-:W-:Y:S01]  /*cc30*/  HMMA.16816.F32.BF16 R144, R136.reuse, R158, R8 ;  /* 0x0000009e8890723c */ /* 0x040fe20000041808 */
[----:B------:R-:W2:Y:S03]  /*cc40*/  LDSM.16.MT88.4 R8, [R207+0x13800] ;  /* 0x01380000cf08783b */ /* 0x000ea60000004200 */
[----:B------:R-:W-:Y:S04]  /*cc50*/  FADD.FTZ R0, R236, R0 ;  /* 0x00000000ec007221 */ /* 0x000fe80000010000 */
[C---:B------:R-:W-:Y:S01]  /*cc60*/  HMMA.16816.F32.BF16 R148, R136.reuse, R160, R12 ;  /* 0x000000a08894723c */ /* 0x040fe2000004180c */
[----:B------:R-:W4:Y:S03]  /*cc70*/  LDSM.16.MT88.4 R12, [R205+0x15800] ;  /* 0x01580000cd0c783b */ /* 0x000f260000004200 */
[----:B------:R-:W-:Y:S02]  /*cc80*/  FADD.FTZ R0, R197, R0 ;  /* 0x00000000c5007221 */ /* 0x000fe40000010000 */
[----:B---3--:R-:W-:Y:S02]  /*cc90*/  FFMA.FTZ R3, R3, R233, R243 ;  /* 0x000000e903037223 */ /* 0x008fe400000100f3 */
[C---:B------:R-:W-:Y:S01]  /*cca0*/  HMMA.16816.F32.BF16 R152, R136.reuse, R162, R16 ;  /* 0x000000a28898723c */ /* 0x040fe20000041810 */
[----:B------:R-:W3:Y:S03]  /*ccb0*/  LDSM.16.MT88.4 R16, [R206+0x15800] ;  /* 0x01580000ce10783b */ /* 0x000ee60000004200 */
[----:B------:R-:W-:Y:S02]  /*ccc0*/  FADD.FTZ R0, R196, R0 ;  /* 0x00000000c4007221 */ /* 0x000fe40000010000 */
[----:B------:R-:W-:Y:S02]  /*ccd0*/  FADD.FTZ R2, R242, R3 ;  /* 0x00000003f2027221 */ /* 0x000fe40000010000 */
[C---:B------:R-:W-:Y:S01]  /*cce0*/  HMMA.16816.F32.BF16 R156, R136.reuse, R164, R20 ;  /* 0x000000a4889c723c */ /* 0x040fe20000041814 */
[----:B------:R-:W5:Y:S03]  /*ccf0*/  LDSM.16.MT88.4 R20, [R208+0x15800] ;  /* 0x01580000d014783b */ /* 0x000f660000004200 */
[----:B------:R-:W-:Y:S02]  /*cd00*/  FADD.FTZ R0, R195, R0 ;  /* 0x00000000c3007221 */ /* 0x000fe40000010000 */
[----:B------:R-:W-:Y:S02]  /*cd10*/  FADD.FTZ R2, R241, R2 ;  /* 0x00000002f1027221 */ /* 0x000fe40000010000 */
[C---:B------:R-:W-:Y:S01]  /*cd20*/  HMMA.16816.F32.BF16 R160, R136.reuse, R166, R24 ;  /* 0x000000a688a0723c */ /* 0x040fe20000041818 */
[----:B------:R-:W1:Y:S03]  /*cd30*/  LDSM.16.MT88.4 R24, [R207+0x15800] ;  /* 0x01580000cf18783b */ /* 0x000e660000004200 */
[----:B------:R-:W-:Y:S02]  /*cd40*/  FADD.FTZ R0, R194, R0 ;  /* 0x00000000c2007221 */ /* 0x000fe40000010000 */
[----:B------:R-:W-:Y:S02]  /*cd50*/  FADD.FTZ R2, R240, R2 ;  /* 0x00000002f0027221 */ /* 0x000fe40000010000 */
[C---:B------:R-:W-:Y:S01]  /*cd60*/  HMMA.16816.F32.BF16 R164, R136.reuse, R168, R28 ;  /* 0x000000a888a4723c */ /* 0x040fe2000004181c */
[----:B------:R-:W1:Y:S03]  /*cd70*/  LDSM.16.MT88.4 R28, [R205+0x17800] ;  /* 0x01780000cd1c783b */ /* 0x000e660000004200 */
        /* <DEDUP_REMOVED lines=18> */
[----:B------:R-:W-:Y:S01]  /*cea0*/  FADD.FTZ R0, R134, R0 ;  /* 0x0000000086007221 */ /* 0x000fe20000010000 */
[----:B------:R-:W-:Y:S01]  /*ceb0*/  MOV R134, R133 ;  /* 0x0000008500867202 */ /* 0x000fe20000000f00 */
[----:B------:R-:W-:Y:S02]  /*cec0*/  FADD.FTZ R2, R191, R2 ;  /* 0x00000002bf027221 */ /* 0x000fe40000010000 */
[C---:B------:R-:W-:Y:S01]  /*ced0*/  HMMA.16816.F32.BF16 R56, R136.reuse, R6, R56 ;  /* 0x000000068838723c */ /* 0x040fe20000041838 */
[----:B------:R-:W1:Y:S03]  /*cee0*/  LDSM.16.MT88.4 R4, [R206+0x17800] ;  /* 0x01780000ce04783b */ /* 0x000e660000004200 */
[----:B------:R-:W-:Y:S01]  /*cef0*/  FADD.FTZ R0, R135, R0 ;  /* 0x0000000087007221 */ /* 0x000fe20000010000 */
[----:B------:R-:W-:Y:S01]  /*cf00*/  MOV R135, R132 ;  /* 0x0000008400877202 */ /* 0x000fe20000000f00 */
[----:B------:R-:W-:Y:S02]  /*cf10*/  FADD.FTZ R2, R190, R2 ;  /* 0x00000002be027221 */ /* 0x000fe40000010000 */
[C---:B--2---:R-:W-:Y:S04]  /*cf20*/  HMMA.16816.F32.BF16 R60, R136.reuse, R8, R60 ;  /* 0x00000008883c723c */ /* 0x044fe8000004183c */
[----:B------:R-:W-:Y:S04]  /*cf30*/  FADD.FTZ R2, R185, R2 ;  /* 0x00000002b9027221 */ /* 0x000fe80000010000 */
[C---:B------:R-:W-:Y:S01]  /*cf40*/  HMMA.16816.F32.BF16 R64, R136.reuse, R10, R64 ;  /* 0x0000000a8840723c */ /* 0x040fe20000041840 */
[----:B------:R-:W2:Y:S03]  /*cf50*/  LDSM.16.MT88.4 R8, [R208+0x17800] ;  /* 0x01780000d008783b */ /* 0x000ea60000004200 */
[----:B------:R-:W-:Y:S04]  /*cf60*/  FADD.FTZ R2, R184, R2 ;  /* 0x00000002b8027221 */ /* 0x000fe80000010000 */
[C---:B----4-:R-:W-:Y:S04]  /*cf70*/  HMMA.16816.F32.BF16 R68, R136.reuse, R12, R68 ;  /* 0x0000000c8844723c */ /* 0x050fe80000041844 */
[----:B------:R-:W-:Y:S04]  /*cf80*/  FADD.FTZ R2, R183, R2 ;  /* 0x00000002b7027221 */ /* 0x000fe80000010000 */
[C---:B------:R-:W-:Y:S01]  /*cf90*/  HMMA.16816.F32.BF16 R72, R136.reuse, R14, R72 ;  /* 0x0000000e8848723c */ /* 0x040fe20000041848 */
[----:B------:R-:W4:Y:S03]  /*cfa0*/  LDSM.16.MT88.4 R12, [R207+0x17800] ;  /* 0x01780000cf0c783b */ /* 0x000f260000004200 */
[----:B------:R-:W-:Y:S04]  /*cfb0*/  FADD.FTZ R2, R182, R2 ;  /* 0x00000002b6027221 */ /* 0x000fe80000010000 */
[C---:B---3--:R-:W-:Y:S01]  /*cfc0*/  HMMA.16816.F32.BF16 R76, R136.reuse, R16, R76 ;  /* 0x00000010884c723c */ /* 0x048fe2000004184c */
[----:B------:R3:W-:Y:S04]  /*cfd0*/  STL [R1+0xc], R2 ;  /* 0x00000c0201007387 */ /* 0x0007e80000100800 */
[----:B------:R3:W-:Y:S03]  /*cfe0*/  STL [R1+0x10], R0 ;  /* 0x0000100001007387 */ /* 0x0007e60000100800 */
        /* <DEDUP_REMOVED lines=11> */
[C---:B----4-:R-:W-:Y:S08]  /*d0a0*/  HMMA.16816.F32.BF16 R124, R136.reuse, R12, R124 ;  /* 0x0000000c887c723c */ /* 0x050ff0000004187c */
[----:B------:R-:W-:Y:S01]  /*d0b0*/  HMMA.16816.F32.BF16 R128, R136, R14, R128 ;  /* 0x0000000e8880723c */ /* 0x000fe20000041880 */
[----:B---3--:R-:W-:-:S07]  /*d0c0*/  @P0 BRA `(.L_x_936) ;  /* 0xffffbdb000000947 */ /* 0x008fce000383ffff */
.L_x_935:
[----:B--2---:R-:W2:Y:S01]  /*d0d0*/  LDL.LU R4, [R1+0xc] ;  /* 0x00000c0001047983 */ /* 0x004ea20000300800 */
        /* <DEDUP_REMOVED lines=70> */
[----:B------:R-:W-:Y:S01]  /*d540*/  FMUL.FTZ R176, R0, R140 ;  /* 0x0000008c00b07220 */ /* 0x000fe20000410000 */
[----:B------:R-:W-:Y:S01]  /*d550*/  F2FP.BF16.PACK_AB R10, R10, R173 ;  /* 0x000000ad0a0a723e */ /* 0x000fe200000010ff */
[----:B------:R-:W-:Y:S01]  /*d560*/  FMUL.FTZ R5, R0, R141 ;  /* 0x0000008d00057220 */ /* 0x000fe20000410000 */
[----:B------:R-:W-:Y:S01]  /*d570*/  F2FP.BF16.PACK_AB R12, R12, R172 ;  /* 0x000000ac0c0c723e */ /* 0x000fe200000010ff */
[C---:B------:R-:W-:Y:S02]  /*d580*/  FMUL.FTZ R175, R0.reuse, R144 ;  /* 0x0000009000af7220 */ /* 0x040fe40000410000 */
[C---:B------:R-:W-:Y:S01]  /*d590*/  FMUL.FTZ R6, R0.reuse, R145 ;  /* 0x0000009100067220 */ /* 0x040fe20000410000 */
[----:B------:R-:W-:Y:S01]  /*d5a0*/  F2FP.BF16.PACK_AB R5, R5, R176 ;  /* 0x000000b00505723e */ /* 0x000fe200000010ff */
[----:B------:R-:W-:-:S02]  /*d5b0*/  FMUL.FTZ R174, R0, R148 ;  /* 0x0000009400ae7220 */ /* 0x000fc40000410000 */
[C---:B------:R-:W-:Y:S01]  /*d5c0*/  FMUL.FTZ R157, R0.reuse, R36 ;  /* 0x00000024009d7220 */ /* 0x040fe20000410000 */
[----:B-1----:R-:W-:Y:S01]  /*d5d0*/  SHF.R.S32.HI R82, RZ, 0x1f, R81 ;  /* 0x0000001fff527819 */ /* 0x002fe20000011451 */
[----:B------:R-:W-:Y:S01]  /*d5e0*/  FMUL.FTZ R153, R0, R44 ;  /* 0x0000002c00997220 */ /* 0x000fe20000410000 */
[----:B------:R-:W-:Y:S01]  /*d5f0*/  F2FP.BF16.PACK_AB R6, R6, R175 ;  /* 0x000000af0606723e */ /* 0x000fe200000010ff */
[----:B------:R-:W-:Y:S01]  /*d600*/  FMUL.FTZ R152, R0, R48 ;  /* 0x0000003000987220 */ /* 0x000fe20000410000 */
[----:B------:R-:W-:Y:S01]  /*d610*/  LEA.HI R22, R82, R81, RZ, 0x2 ;  /* 0x0000005152167211 */ /* 0x000fe200078f10ff */
[C---:B------:R-:W-:Y:S01]  /*d620*/  FMUL.FTZ R149, R0.reuse, R52 ;  /* 0x0000003400957220 */ /* 0x040fe20000410000 */
[----:B------:R-:W-:Y:S01]  /*d630*/  F2FP.BF16.PACK_AB R7, R7, R174 ;  /* 0x000000ae0707723e */ /* 0x000fe200000010ff */
        /* <DEDUP_REMOVED lines=10> */
[C---:B-----5:R-:W-:Y:S02]  /*d6e0*/  FMUL.FTZ R137, R0.reuse, R49 ;  /* 0x0000003100897220 */ /* 0x060fe40000410000 */
        /* <DEDUP_REMOVED lines=310> */
.L_x_940:
[----:B---34-:R-:W-:Y:S05]  /*ea50*/  BSYNC B0 ;  /* 0x0000000000007941 */ /* 0x018fea0003800000 */
.L_x_939:
        /* <DEDUP_REMOVED lines=13> */
[----:B------:R-:W-:-:S04]  /*eb30*/  UIMAD UR4, UR6, UR4, URZ ;  /* 0x00000004060472a4 */ /* 0x000fc8000f8e023f */
[----:B------:R-:W-:Y:S01]  /*eb40*/  UIMAD UR4, UR10, UR5, UR4 ;  /* 0x000000050a0472a4 */ /* 0x000fe2000f8e0204 */
[----:B---3--:R-:W-:Y:S02]  /*eb50*/  SHF.R.S32.HI R0, RZ, 0x1f, R84 ;  /* 0x0000001fff007819 */ /* 0x008fe40000011454 */
[----:B------:R-:W-:-:S04]  /*eb60*/  IADD3 R4, P0, R84, UR18, RZ ;  /* 0x0000001254047c10 */ /* 0x000fc8000ff1e0ff */
[----:B------:R-:W-:Y:S01]  /*eb70*/  IADD3.X R5, R0, UR7, RZ, P0, !PT ;  /* 0x0000000700057c10 */ /* 0x000fe200087fe4ff */
[----:B------:R-:W-:Y:S01]  /*eb80*/  IMAD.U32 R0, RZ, RZ, UR13 ;  /* 0x0000000dff007e24 */ /* 0x000fe2000f8e00ff */
[----:B------:R-:W-:Y:S02]  /*eb90*/  ISETP.GE.AND P0, PT, R3, UR9, PT ;  /* 0x0000000903007c0c */ /* 0x000fe4000bf06270 */
[----:B------:R-:W-:Y:S01]  /*eba0*/  SHF.R.S32.HI R3, RZ, 0x1f, R2 ;  /* 0x0000001fff037819 */ /* 0x000fe20000011402 */
        /* <DEDUP_REMOVED lines=19> */
.L_x_942:
[----:B----4-:R-:W-:Y:S05]  /*ece0*/  BSYNC B0 ;  /* 0x0000000000007941 */ /* 0x010fea0003800000 */
.L_x_941:
        /* <DEDUP_REMOVED lines=22> */
.L_x_944:
[----:B------:R-:W-:Y:S05]  /*ee50*/  BSYNC B0 ;  /* 0x0000000000007941 */ /* 0x000fea0003800000 */
.L_x_943:
        /* <DEDUP_REMOVED lines=22> */
.L_x_946:
[----:B------:R-:W-:Y:S05]  /*efc0*/  BSYNC B0 ;  /* 0x0000000000007941 */ /* 0x000fea0003800000 */
.L_x_945:
[----:B------:R-:W-:-:S04]  /*efd0*/  LEA.HI.SX32 R0, R13, 0x30, 0x1d ;  /* 0x000000300d007811 */ /* 0x000fc800078feaff */
        /* <DEDUP_REMOVED lines=22> */
.L_x_905:
        /* <DEDUP_REMOVED lines=81> */
.L_x_948:
[----:B------:R-:W-:Y:S05]  /*f650*/  BSYNC B0 ;  /* 0x0000000000007941 */ /* 0x000fea0003800000 */
.L_x_947:
        /* <DEDUP_REMOVED lines=22> */
.L_x_950:
[----:B------:R-:W-:Y:S05]  /*f7c0*/  BSYNC B0 ;  /* 0x0000000000007941 */ /* 0x000fea0003800000 */
.L_x_949:
        /* <DEDUP_REMOVED lines=22> */
.L_x_952:
[----:B------:R-:W-:Y:S05]  /*f930*/  BSYNC B0 ;  /* 0x0000000000007941 */ /* 0x000fea0003800000 */
.L_x_951:
        /* <DEDUP_REMOVED lines=21> */
.L_x_954:
[----:B------:R-:W-:Y:S05]  /*fa90*/  BSYNC B0 ;  /* 0x0000000000007941 */ /* 0x000fea0003800000 */
.L_x_953:
        /* <DEDUP_REMOVED lines=35> */
.L_x_955:
        /* <DEDUP_REMOVED lines=11> */
.L_x_2042:


//--------------------- .text._ZN5flash16flash_fwd_kernelI23Flash_fwd_kernel_traitsILi256ELi64ELi64ELi4ELb0ELb0EN7cutlass10bfloat16_tE19Flash_kernel_traitsILi256ELi64ELi64ELi4ES3_EELb1ELb0ELb1ELb0ELb0ELb1ELb0ELb0EEEvNS_16Flash_fwd_paramsE --------------------------
	.section	.text._ZN5flash16flash_fwd_kernelI23Flash_fwd_kernel_traitsILi256ELi64ELi64ELi4ELb0ELb0EN7cutlass10bfloat16_tE19Flash_kernel_traitsILi256ELi64ELi64ELi4ES3_EELb1ELb0ELb1ELb0ELb0ELb1ELb0ELb0EEEvNS_16Flash_fwd_paramsE,"ax",@progbits
	.sectioninfo	@"SHI_REGISTERS=255"
	.align	128
        .global         _ZN5flash16flash_fwd_kernelI23Flash_fwd_kernel_traitsILi256ELi64ELi64ELi4ELb0ELb0EN7cutlass10bfloat16_tE19Flash_kernel_traitsILi256ELi64ELi64ELi4ES3_EELb1ELb0ELb1ELb0ELb0ELb1ELb0ELb0EEEvNS_16Flash_fwd_paramsE
        .type           _ZN5flash16flash_fwd_kernelI23Flash_fwd_kernel_traitsILi256ELi64ELi64ELi4ELb0ELb0EN7cutlass10bfloat16_tE19Flash_kernel_traitsILi256ELi64ELi64ELi4ES3_EELb1ELb0ELb1ELb0ELb0ELb1ELb0ELb0EEEvNS_16Flash_fwd_paramsE,@function
        .size           _ZN5flash16flash_fwd_kernelI23Flash_fwd_kernel_traitsILi256ELi64ELi64ELi4ELb0ELb0EN7cutlass10bfloat16_tE19Flash_kernel_traitsILi256ELi64ELi64ELi4ES3_EELb1ELb0ELb1ELb0ELb0ELb1ELb0ELb0EEEvNS_16Flash_fwd_paramsE,(.L_x_2043 - _ZN5flash16flash_fwd_kernelI23Flash_fwd_kernel_traitsILi256ELi64ELi64ELi4ELb0ELb0EN7cutlass10bfloat16_tE19Flash_kernel_traitsILi256ELi64ELi64ELi4ES3_EELb1ELb0ELb1ELb0ELb0ELb1ELb0ELb0EEEvNS_16Flash_fwd_paramsE)
        .other          _ZN5flash16flash_fwd_kernelI23Flash_fwd_kernel_traitsILi256ELi64ELi64ELi4ELb0ELb0EN7cutlass10bfloat16_tE19Flash_kernel_traitsILi256ELi64ELi64ELi4ES3_EELb1ELb0ELb1ELb0ELb0ELb1ELb0ELb0EEEvNS_16Flash_fwd_paramsE,@"STO_CUDA_ENTRY STV_DEFAULT"
_ZN5flash16flash_fwd_kernelI23Flash_fwd_kernel_traitsILi256ELi64ELi64ELi4ELb0ELb0EN7cutlass10bfloat16_tE19Flash_kernel_traitsILi256ELi64ELi64ELi4ES3_EELb1ELb0ELb1ELb0ELb0ELb1ELb0ELb0EEEvNS_16Flash_fwd_paramsE:
.text._ZN5flash16flash_fwd_kernelI23Flash_fwd_kernel_traitsILi256ELi64ELi64ELi4ELb0ELb0EN7cutlass10bfloat16_tE19Flash_kernel_traitsILi256ELi64ELi64ELi4ES3_EELb1ELb0ELb1ELb0ELb0ELb1ELb0ELb0EEEvNS_16Flash_fwd_paramsE:
        /* <DEDUP_REMOVED lines=94> */
.L_x_956:
[----:B------:R-:W-:Y:S02]  /*05e0*/  ULDC UR6, c[0x0][0x218] ;  /* 0x0000860000067ab9 */ /* 0x000fe40000000800 */
.L_x_957:
        /* <DEDUP_REMOVED lines=50> */
[----:B------:R-:W-:Y:S01]  /*0910*/  ULDC.U8 UR17, c[0x0][0x328] ;  /* 0x0000ca0000117ab9 */ /* 0x000fe20000000000 */
[----:B------:R-:W2:Y:S01]  /*0920*/  S2R R4, SR_CTAID.X ;  /* 0x0000000000047919 */ /* 0x000ea20000002500 */
[----:B------:R-:W-:Y:S01]  /*0930*/  UISETP.NE.AND UP3, UPT, UR17, URZ, UPT ;  /* 0x0000003f1100728c */ /* 0x000fe2000bf65270 */
[----:B------:R-:W-:Y:S01]  /*0940*/  SHF.R.S32.HI R6, RZ, 0x3, R6 ;  /* 0x00000003ff067819 */ /* 0x000fe20000011406 */
[----:B------:R-:W-:Y:S01]  /*0950*/  USHF.R.S32.HI UR20, URZ, 0x1f, UR9 ;  /* 0x0000001f3f147899 */ /* 0x000fe20008011409 */
[----:B------:R-:W-:Y:S01]  /*0960*/  IMAD.IADD R0, R105, 0x1, -R0 ;  /* 0x0000000169007824 */ /* 0x000fe200078e0a00 */
[----:B------:R-:W-:Y:S01]  /*0970*/  @!UP0 USHF.R.S32.HI UR8, URZ, 0x1f, UR10 ;  /* 0x0000001f3f088899 */ /* 0x000fe2000801140a */
[----:B------:R-:W-:Y:S01]  /*0980*/  SHF.R.S32.HI R7, RZ, 0x1f, R6 ;  /* 0x0000001fff077819 */ /* 0x000fe20000011406 */
[----:B------:R-:W-:Y:S01]  /*0990*/  @UP0 UIMAD.WIDE.U32 UR18, UR12, UR6, URZ ;  /* 0x000000060c1202a5 */ /* 0x000fe2000f8e003f */
[----:B------:R-:W-:Y:S01]  /*09a0*/  IMAD.SHL.U32 R0, R0, 0x8, RZ ;  /* 0x0000000800007824 */ /* 0x000fe200078e00ff */
[----:B------:R-:W-:Y:S01]  /*09b0*/  @!UP0 UIMAD UR6, UR8, UR4, URZ ;  /* 0x00000004080682a4 */ /* 0x000fe2000f8e023f */
[----:B------:R-:W-:Y:S01]  /*09c0*/  BSSY B0, `(.L_x_959) ;  /* 0x0000039000007945 */ /* 0x000fe20003800000 */
[----:B------:R-:W-:-:S02]  /*09d0*/  @!UP0 UIMAD.WIDE.U32 UR22, UR10, UR4, URZ ;  /* 0x000000040a1682a5 */ /* 0x000fc4000f8e003f */
[----:B------:R-:W-:Y:S02]  /*09e0*/  @UP0 UIMAD UR7, UR12, UR7, UR19 ;  /* 0x000000070c0702a4 */ /* 0x000fe4000f8e0213 */
[----:B------:R-:W-:Y:S02]  /*09f0*/  ULDC.U8 UR4, c[0x0][0x329] ;  /* 0x0000ca4000047ab9 */ /* 0x000fe40000000000 */
[----:B------:R-:W-:Y:S02]  /*0a00*/  UISETP.NE.AND UP2, UPT, UR4, URZ, UPT ;  /* 0x0000003f0400728c */ /* 0x000fe4000bf45270 */
[----:B------:R-:W-:Y:S02]  /*0a10*/  @!UP0 UIMAD UR19, UR10, UR5, UR6 ;  /* 0x000000050a1382a4 */ /* 0x000fe4000f8e0206 */
[----:B------:R-:W-:Y:S02]  /*0a20*/  UISETP.EQ.AND UP3, UPT, UR4, URZ, UP3 ;  /* 0x0000003f0400728c */ /* 0x000fe40009f62270 */
[----:B------:R-:W-:Y:S01]  /*0a30*/  ULDC UR11, c[0x0][0x214] ;  /* 0x00008500000b7ab9 */ /* 0x000fe20000000800 */
[----:B--2---:R-:W-:Y:S01]  /*0a40*/  IMAD.WIDE R4, R4, 0x40, R6 ;  /* 0x0000004004047825 */ /* 0x004fe200078e0206 */
[----:B------:R-:W-:-:S02]  /*0a50*/  ULDC.64 UR4, c[0x0][0x1f0] ;  /* 0x00007c0000047ab9 */ /* 0x000fc40000000a00 */
[----:B------:R-:W-:Y:S02]  /*0a60*/  UIMAD UR4, UR20, UR4, URZ ;  /* 0x00000004140472a4 */ /* 0x000fe4000f8e023f */
[----:B------:R-:W-:Y:S02]  /*0a70*/  @!UP2 UISETP.NE.AND UP1, UPT, UR17, URZ, UPT ;  /* 0x0000003f1100a28c */ /* 0x000fe4000bf25270 */
[----:B------:R-:W-:Y:S02]  /*0a80*/  @UP0 UMOV UR20, UR18 ;  /* 0x0000001200140c82 */ /* 0x000fe40008000000 */
[----:B------:R-:W-:Y:S02]  /*0a90*/  @UP2 ULDC UR18, c[0x0][0x210] ;  /* 0x0000840000122ab9 */ /* 0x000fe40000000800 */
[----:B------:R-:W-:Y:S02]  /*0aa0*/  ULDC UR8, c[0x0][0x234] ;  /* 0x00008d0000087ab9 */ /* 0x000fe40000000800 */
[----:B------:R-:W-:-:S02]  /*0ab0*/  @UP2 UIMAD UR18, UR18, UR11, URZ ;  /* 0x0000000b121222a4 */ /* 0x000fc4000f8e023f */
[----:B------:R-:W-:Y:S02]  /*0ac0*/  @!UP2 USEL UR18, UR11, UR8, !UP1 ;  /* 0x000000080b12a287 */ /* 0x000fe4000c800000 */
[----:B------:R-:W-:Y:S02]  /*0ad0*/  ULDC UR6, c[0x0][0x1c0] ;  /* 0x0000700000067ab9 */ /* 0x000fe40000000800 */
[----:B------:R-:W-:Y:S02]  /*0ae0*/  @UP2 UMOV UR21, 0x1 ;  /* 0x0000000100152882 */ /* 0x000fe40000000000 */
[----:B------:R-:W-:Y:S02]  /*0af0*/  @!UP2 UIMAD UR21, UR18, UR6, URZ ;  /* 0x000000061215a2a4 */ /* 0x000fe4000f8e023f */
[----:B------:R-:W-:Y:S02]  /*0b00*/  @!UP0 UMOV UR20, UR22 ;  /* 0x0000001600148c82 */ /* 0x000fe40008000000 */
[----:B------:R-:W-:Y:S01]  /*0b10*/  @!UP0 UIADD3 UR7, UR23, UR19, URZ ;  /* 0x0000001317078290 */ /* 0x000fe2000fffe03f */
[----:B------:R-:W-:Y:S01]  /*0b20*/  IADD3 R2, P0, R0, UR20, RZ ;  /* 0x0000001400027c10 */ /* 0x000fe2000ff1e0ff */
[----:B------:R-:W-:-:S02]  /*0b30*/  UIADD3 UR13, -UR16, UR13, URZ ;  /* 0x0000000d100d7290 */ /* 0x000fc4000fffe13f */
[----:B------:R-:W-:Y:S02]  /*0b40*/  @UP3 UIMAD UR17, UR10, UR11, URZ ;  /* 0x0000000b0a1132a4 */ /* 0x000fe4000f8e023f */
[----:B------:R-:W-:Y:S01]  /*0b50*/  UIMAD UR21, UR10, UR21, URZ ;  /* 0x000000150a1572a4 */ /* 0x000fe2000f8e023f */
[----:B------:R-:W-:Y:S01]  /*0b60*/  LEA.HI.X.SX32 R3, R0, UR7, 0x1, P0 ;  /* 0x0000000700037c11 */ /* 0x000fe200080f0eff */
[----:B------:R-:W-:Y:S01]  /*0b70*/  @UP3 USEL UR17, UR17, UR12, !UP0 ;  /* 0x0000000c11113287 */ /* 0x000fe2000c000000 */
[----:B------:R-:W-:Y:S01]  /*0b80*/  ISETP.GE.AND P0, PT, R6, UR13, PT ;  /* 0x0000000d06007c0c */ /* 0x000fe2000bf06270 */
[----:B------:R-:W-:Y:S02]  /*0b90*/  @UP2 ULDC UR24, c[0x0][0x210] ;  /* 0x0000840000182ab9 */ /* 0x000fe40000000800 */
[----:B------:R-:W-:Y:S01]  /*0ba0*/  USEL UR21, UR21, URZ, !UP3 ;  /* 0x0000003f15157287 */ /* 0x000fe2000d800000 */
[----:B-1----:R-:W-:Y:S01]  /*0bb0*/  IMAD.WIDE.U32 R12, R12, c[0x0][0x1f0], R2 ;  /* 0x00007c000c0c7a25 */ /* 0x002fe200078e0002 */
[----:B------:R-:W-:-:S02]  /*0bc0*/  @!UP2 UMOV UR24, 0x1 ;  /* 0x000000010018a882 */ /* 0x000fc40000000000 */
[----:B------:R-:W-:Y:S02]  /*0bd0*/  UIMAD UR16, UR16, UR24, URZ ;  /* 0x00000018101072a4 */ /* 0x000fe4000f8e023f */
[----:B------:R-:W-:Y:S02]  /*0be0*/  UIMAD UR21, UR9, UR18, UR21 ;  /* 0x00000012091572a4 */ /* 0x000fe4000f8e0215 */
[----:B------:R-:W-:Y:S02]  /*0bf0*/  @!UP3 UMOV UR26, URZ ;  /* 0x0000003f001abc82 */ /* 0x000fe40008000000 */
[----:B------:R-:W-:Y:S02]  /*0c00*/  @UP3 UMOV UR26, UR17 ;  /* 0x00000011001a3c82 */ /* 0x000fe40008000000 */
[----:B------:R-:W-:Y:S02]  /*0c10*/  UIMAD UR4, UR9, UR5, UR4 ;  /* 0x00000005090472a4 */ /* 0x000fe4000f8e0204 */
[----:B------:R-:W-:-:S02]  /*0c20*/  @!UP3 UMOV UR27, URZ ;  /* 0x0000003f001bbc82 */ /* 0x000fc40008000000 */
        /* <DEDUP_REMOVED lines=18> */
.L_x_960:
[----:B------:R-:W-:Y:S05]  /*0d50*/  BSYNC B0 ;  /* 0x0000000000007941 */ /* 0x000fea0003800000 */
.L_x_959:
        /* <DEDUP_REMOVED lines=18> */
.L_x_962:
[----:B------:R-:W-:Y:S05]  /*0e80*/  BSYNC B0 ;  /* 0x0000000000007941 */ /* 0x000fea0003800000 */
.L_x_961:
        /* <DEDUP_REMOVED lines=18> */
.L_x_964:
[----:B------:R-:W-:Y:S05]  /*0fb0*/  BSYNC B0 ;  /* 0x0000000000007941 */ /* 0x000fea0003800000 */
.L_x_963:
        /* <DEDUP_REMOVED lines=17> */
.L_x_966:
[----:B------:R-:W-:Y:S05]  /*10d0*/  BSYNC B0 ;  /* 0x0000000000007941 */ /* 0x000fea0003800000 */
.L_x_965:
        /* <DEDUP_REMOVED lines=35> */
.L_x_958:
        /* <DEDUP_REMOVED lines=34> */
.L_x_967:
        /* <DEDUP_REMOVED lines=46> */
.L_x_968:
[----:B------:R-:W-:Y:S01]  /*1810*/  LEA.HI R3, R27, R105, RZ, 0x3 ;  /* 0x000000691b037211 */ /* 0x000fe200078f18ff */
[----:B------:R-:W1:Y:S01]  /*1820*/  S2R R107, SR_CTAID.X ;  /* 0x00000000006b7919 */ /* 0x000e620000002500 */
[----:B------:R-:W-:Y:S01]  /*1830*/  UIADD3 UR10, -UR16, UR13, URZ ;  /* 0x0000000d100a7290 */ /* 0x000fe2000fffe13f */
[----:B------:R-:W-:Y:S01]  /*1840*/  SHF.R.S32.HI R106, RZ, 0x5, R28 ;  /* 0x00000005ff6a7819 */ /* 0x000fe2000001141c */
[----:B------:R-:W-:Y:S01]  /*1850*/  ULDC.64 UR4, c[0x0][0x1a8] ;  /* 0x00006a0000047ab9 */ /* 0x000fe20000000a00 */
[----:B------:R-:W-:Y:S01]  /*1860*/  SHF.R.S32.HI R2, RZ, 0x3, R3 ;  /* 0x00000003ff027819 */ /* 0x000fe20000011403 */
[----:B------:R-:W2:Y:S01]  /*1870*/  S2R R6, SR_CTAID.Z ;  /* 0x0000000000067919 */ /* 0x000ea20000002700 */
[----:B------:R-:W-:Y:S01]  /*1880*/  LOP3.LUT R3, R3, 0xfffffff8, RZ, 0xc0, !PT ;  /* 0xfffffff803037812 */ /* 0x000fe200078ec0ff */
[----:B------:R-:W-:Y:S01]  /*1890*/  UIMAD UR4, UR19, UR4, URZ ;  /* 0x00000004130472a4 */ /* 0x000fe2000f8e023f */
[C---:B------:R-:W-:Y:S01]  /*18a0*/  IADD3 R22, R2.reuse, 0x10, RZ ;  /* 0x0000001002167810 */ /* 0x040fe20007ffe0ff */
[C---:B------:R-:W-:Y:S01]  /*18b0*/  IMAD.SHL.U32 R0, R2.reuse, 0x40, RZ ;  /* 0x0000004002007824 */ /* 0x040fe200078e00ff */
[----:B------:R-:W-:Y:S01]  /*18c0*/  IADD3 R29, R2, 0x30, RZ ;  /* 0x00000030021d7810 */ /* 0x000fe20007ffe0ff */
[----:B------:R-:W-:Y:S01]  /*18d0*/  IMAD.IADD R26, R105, 0x1, -R3 ;  /* 0x00000001691a7824 */ /* 0x000fe200078e0a03 */
[----:B------:R-:W-:Y:S01]  /*18e0*/  ISETP.GE.AND P4, PT, R22, UR10, PT ;  /* 0x0000000a16007c0c */ /* 0x000fe2000bf86270 */
[----:B------:R-:W-:Y:S01]  /*18f0*/  UIMAD UR4, UR9, UR5, UR4 ;  /* 0x00000005090472a4 */ /* 0x000fe2000f8e0204 */
[----:B------:R-:W-:Y:S01]  /*1900*/  LOP3.LUT R0, R0, 0x1c0, RZ, 0xc0, !PT ;  /* 0x000001c000007812 */ /* 0x000fe200078ec0ff */
[----:B------:R-:W-:Y:S01]  /*1910*/  IMAD.SHL.U32 R30, R26, 0x8, RZ ;  /* 0x000000081a1e7824 */ /* 0x000fe200078e00ff */
[----:B------:R-:W-:Y:S01]  /*1920*/  IADD3 R23, R2, 0x20, RZ ;  /* 0x0000002002177810 */ /* 0x000fe20007ffe0ff */
[----:B------:R-:W-:Y:S01]  /*1930*/  UIADD3 UR29, UR28, -0x1, URZ ;  /* 0xffffffff1c1d7890 */ /* 0x000fe2000fffe03f */
[----:B------:R-:W-:-:S02]  /*1940*/  SHF.R.U32.HI R3, RZ, 0x3, R0 ;  /* 0x00000003ff037819 */ /* 0x000fc40000011600 */
[--C-:B------:R-:W-:Y:S01]  /*1950*/  LOP3.LUT R0, R0, 0x38, R30.reuse, 0xf8, !PT ;  /* 0x0000003800007812 */ /* 0x100fe200078ef81e */
[----:B------:R-:W-:Y:S01]  /*1960*/  UIMAD UR5, UR29, -0x40, UR17 ;  /* 0xffffffc01d0578a4 */ /* 0x000fe2000f8e0211 */
[----:B------:R-:W-:Y:S01]  /*1970*/  SHF.R.S32.HI R31, RZ, 0x1f, R30 ;  /* 0x0000001fff1f7819 */ /* 0x000fe2000001141e */
[----:B------:R-:W-:Y:S01]  /*1980*/  USHF.R.S32.HI UR18, URZ, 0x1f, UR29 ;  /* 0x0000001f3f127899 */ /* 0x000fe2000801141d */
[----:B------:R-:W-:Y:S01]  /*1990*/  LOP3.LUT R25, R0, R3, RZ, 0x3c, !PT ;  /* 0x0000000300197212 */ /* 0x000fe200078e3cff */
[----:B------:R-:W-:Y:S01]  /*19a0*/  UISETP.GT.AND UP0, UPT, UR29, UR11, UPT ;  /* 0x0000000b1d00728c */ /* 0x000fe2000bf04270 */
[--C-:B------:R-:W-:Y:S01]  /*19b0*/  SHF.R.S32.HI R3, RZ, 0x1f, R2.reuse ;  /* 0x0000001fff037819 */ /* 0x100fe20000011402 */
[----:B------:R-:W-:Y:S01]  /*19c0*/  STL.64 [R1+0x58], R30 ;  /* 0x0000581e01007387 */ /* 0x000fe20000100a00 */
[----:B------:R-:W-:Y:S02]  /*19d0*/  IADD3 R4, P0, R30, UR6, RZ ;  /* 0x000000061e047c10 */ /* 0x000fe4000ff1e0ff */
[----:B------:R-:W-:Y:S01]  /*19e0*/  ISETP.GE.AND P2, PT, R29, UR10, PT ;  /* 0x0000000a1d007c0c */ /* 0x000fe2000bf46270 */
[----:B-1----:R-:W-:Y:S01]  /*19f0*/  IMAD.WIDE R32, R107, 0x40, R2 ;  /* 0x000000406b207825 */ /* 0x002fe200078e0202 */
[----:B------:R-:W-:Y:S01]  /*1a00*/  ISETP.GE.AND P3, PT, R23, UR10, PT ;  /* 0x0000000a17007c0c */ /* 0x000fe2000bf66270 */
[----:B------:R-:W-:Y:S01]  /*1a10*/  STL [R1+0x70], R29 ;  /* 0x0000701d01007387 */ /* 0x000fe20000100800 */
[----:B------:R-:W-:Y:S01]  /*1a20*/  IADD3.X R5, R31, UR8, RZ, P0, !PT ;  /* 0x000000081f057c10 */ /* 0x000fe200087fe4ff */
[----:B------:R-:W-:Y:S01]  /*1a30*/  IMAD R0, R3, c[0x0][0x198], RZ ;  /* 0x0000660003007a24 */ /* 0x000fe200078e02ff */
[----:B------:R-:W-:Y:S01]  /*1a40*/  ISETP.GE.AND P5, PT, R2, UR10, PT ;  /* 0x0000000a02007c0c */ /* 0x000fe2000bfa6270 */
[----:B------:R1:W-:Y:S01]  /*1a50*/  STL.64 [R1+0x40], R32 ;  /* 0x0000402001007387 */ /* 0x0003e20000100a00 */
[----:B------:R-:W-:Y:S01]  /*1a60*/  @!P4 IADD3 R8, P0, R32, 0x10, RZ ;  /* 0x000000102008c810 */ /* 0x000fe20007f1e0ff */
[----:B--2---:R-:W-:Y:S01]  /*1a70*/  IMAD.WIDE.U32 R4, R6, c[0x0][0x1a8], R4 ;  /* 0x00006a0006047a25 */ /* 0x004fe200078e0004 */
[----:B------:R-:W-:-:S03]  /*1a80*/  ULDC.64 UR8, c[0x0][0x198] ;  /* 0x0000660000087ab9 */ /* 0x000fc60000000a00 */
[----:B------:R-:W-:Y:S01]  /*1a90*/  IMAD.WIDE.U32 R6, R2, c[0x0][0x198], R30 ;  /* 0x0000660002067a25 */ /* 0x000fe200078e001e */
[----:B------:R-:W-:Y:S01]  /*1aa0*/  IADD3 R5, R5, UR4, RZ ;  /* 0x0000000405057c10 */ /* 0x000fe2000fffe0ff */
[----:B------:R-:W-:Y:S01]  /*1ab0*/  UMOV UR4, 0x6 ;  /* 0x0000000600047882 */ /* 0x000fe20000000000 */
[----:B------:R-:W-:Y:S01]  /*1ac0*/  @!P3 IADD3 R9, P1, R32, 0x20, RZ ;  /* 0x000000202009b810 */ /* 0x000fe20007f3e0ff */
[----:B------:R-:W-:Y:S01]  /*1ad0*/  IMAD R0, R2, c[0x0][0x19c], R0 ;  /* 0x0000670002007a24 */ /* 0x000fe200078e0200 */
[----:B------:R-:W-:Y:S01]  /*1ae0*/  IADD3 R16, P6, R6, UR20, RZ ;  /* 0x0000001406107c10 */ /* 0x000fe2000ffde0ff */
[--C-:B------:R-:W-:Y:S01]  /*1af0*/  @!P4 IMAD.X R19, RZ, RZ, R33.reuse, P0 ;  /* 0x000000ffff13c224 */ /* 0x100fe200000e0621 */
[----:B------:R-:W-:Y:S01]  /*1b00*/  @!P2 IADD3 R20, P0, R32, 0x30, RZ ;  /* 0x000000302014a810 */ /* 0x000fe20007f1e0ff */
[----:B------:R-:W-:Y:S01]  /*1b10*/  @!P5 IMAD R11, R33, c[0x0][0x190], RZ ;  /* 0x00006400210bda24 */ /* 0x000fe200078e02ff */
[----:B------:R-:W-:Y:S01]  /*1b20*/  IADD3.X R17, R7, UR7, R0, P6, !PT ;  /* 0x0000000707117c10 */ /* 0x000fe2000b7fe400 */
[--C-:B------:R-:W-:Y:S01]  /*1b30*/  @!P3 IMAD.X R10, RZ, RZ, R33.reuse, P1 ;  /* 0x000000ffff0ab224 */ /* 0x100fe200008e0621 */
[----:B------:R-:W-:Y:S01]  /*1b40*/  USHF.L.U64.HI UR9, UR8, UR4, UR9 ;  /* 0x0000000408097299 */ /* 0x000fe20008010209 */
[----:B------:R-:W-:Y:S01]  /*1b50*/  @!P2 IMAD.X R0, RZ, RZ, R33, P0 ;  /* 0x000000ffff00a224 */ /* 0x000fe200000e0621 */
[----:B------:R-:W-:Y:S01]  /*1b60*/  USHF.L.U32 UR4, UR8, 0x6, URZ ;  /* 0x0000000608047899 */ /* 0x000fe2000800063f */
[----:B------:R-:W-:Y:S01]  /*1b70*/  @!P4 IMAD.MOV.U32 R6, RZ, RZ, R4 ;  /* 0x000000ffff06c224 */ /* 0x000fe200078e0004 */
[----:B------:R-:W-:Y:S01]  /*1b80*/  UIMAD UR6, UR9, UR29, URZ ;  /* 0x0000001d090672a4 */ /* 0x000fe2000f8e023f */
[----:B------:R-:W-:-:S02]  /*1b90*/  @!P4 IMAD.MOV.U32 R7, RZ, RZ, R5 ;  /* 0x000000ffff07c224 */ /* 0x000fc400078e0005 */
[----:B------:R-:W-:Y:S01]  /*1ba0*/  @!P4 IMAD R19, R19, c[0x0][0x190], RZ ;  /* 0x000064001313ca24 */ /* 0x000fe200078e02ff */
[----:B------:R-:W-:Y:S01]  /*1bb0*/  UIMAD UR6, UR18, UR4, UR6 ;  /* 0x00000004120672a4 */ /* 0x000fe2000f8e0206 */
[--C-:B------:R-:W-:Y:S02]  /*1bc0*/  @!P3 IMAD.MOV.U32 R12, RZ, RZ, R4.reuse ;  /* 0x000000ffff0cb224 */ /* 0x100fe400078e0004 */
[--C-:B------:R-:W-:Y:S02]  /*1bd0*/  @!P3 IMAD.MOV.U32 R13, RZ, RZ, R5.reuse ;  /* 0x000000ffff0db224 */ /* 0x100fe400078e0005 */
[----:B------:R-:W-:Y:S02]  /*1be0*/  @!P2 IMAD.MOV.U32 R14, RZ, RZ, R4 ;  /* 0x000000ffff0ea224 */ /* 0x000fe400078e0004 */
[----:B------:R-:W-:Y:S02]  /*1bf0*/  @!P2 IMAD.MOV.U32 R15, RZ, RZ, R5 ;  /* 0x000000ffff0fa224 */ /* 0x000fe400078e0005 */
[----:B------:R-:W-:-:S02]  /*1c00*/  @!P2 IMAD R0, R0, c[0x0][0x190], RZ ;  /* 0x000064000000aa24 */ /* 0x000fc400078e02ff */
[----:B------:R-:W-:Y:S02]  /*1c10*/  @!P5 IMAD R11, R32, c[0x0][0x194], R11 ;  /* 0x00006500200bda24 */ /* 0x000fe400078e020b */
[----:B------:R-:W-:Y:S02]  /*1c20*/  @!P3 IMAD R10, R10, c[0x0][0x190], RZ ;  /* 0x000064000a0aba24 */ /* 0x000fe400078e02ff */
[----:B------:R-:W-:-:S04]  /*1c30*/  @!P5 IMAD.WIDE.U32 R4, R32, c[0x0][0x190], R4 ;  /* 0x000064002004da25 */ /* 0x000fc800078e0004 */
[C---:B------:R-:W-:Y:S02]  /*1c40*/  @!P4 IMAD R19, R8.reuse, c[0x0][0x194], R19 ;  /* 0x000065000813ca24 */ /* 0x040fe400078e0213 */
[----:B------:R-:W-:-:S04]  /*1c50*/  @!P4 IMAD.WIDE.U32 R6, R8, c[0x0][0x190], R6 ;  /* 0x000064000806ca25 */ /* 0x000fc800078e0006 */
[----:B------:R-:W-:Y:S01]  /*1c60*/  @!P2 IMAD R24, R20, c[0x0][0x194], R0 ;  /* 0x000065001418aa24 */ /* 0x000fe200078e0200 */
[----:B------:R-:W-:Y:S01]  /*1c70*/  @!P4 LEA R8, P0, R6, c[0x0][0x160], 0x1 ;  /* 0x000058000608ca11 */ /* 0x000fe200078008ff */
[----:B------:R-:W-:Y:S01]  /*1c80*/  @!P3 IMAD R21, R9, c[0x0][0x194], R10 ;  /* 0x000065000915ba24 */ /* 0x000fe200078e020a */
[C---:B------:R-:W-:Y:S01]  /*1c90*/  @!P5 LEA R10, P1, R4.reuse, c[0x0][0x160], 0x1 ;  /* 0x00005800040ada11 */ /* 0x040fe200078208ff */
[----:B------:R-:W-:Y:S02]  /*1ca0*/  @!P5 IMAD.IADD R0, R5, 0x1, R11 ;  /* 0x000000010500d824 */ /* 0x000fe400078e020b */
[----:B------:R-:W-:Y:S01]  /*1cb0*/  @!P4 IMAD.IADD R5, R7, 0x1, R19 ;  /* 0x000000010705c824 */ /* 0x000fe200078e0213 */
[----:B------:R-:W-:Y:S01]  /*1cc0*/  SHF.R.S32.HI R19, RZ, 0x1f, R18 ;  /* 0x0000001fff137819 */ /* 0x000fe20000011412 */
[----:B------:R-:W-:Y:S01]  /*1cd0*/  @!P3 IMAD.WIDE.U32 R12, R9, c[0x0][0x190], R12 ;  /* 0x00006400090cba25 */ /* 0x000fe200078e000c */
[----:B------:R-:W-:Y:S02]  /*1ce0*/  @!P5 LEA.HI.X R11, R4, c[0x0][0x164], R0, 0x1, P1 ;  /* 0x00005900040bda11 */ /* 0x000fe400008f0c00 */
[----:B------:R-:W-:Y:S01]  /*1cf0*/  @!P4 LEA.HI.X R9, R6, c[0x0][0x164], R5, 0x1, P0 ;  /* 0x000059000609ca11 */ /* 0x000fe200000f0c05 */
[----:B-1----:R-:W-:Y:S01]  /*1d00*/  IMAD.WIDE.U32 R32, R18, c[0x0][0x1b0], R16 ;  /* 0x00006c0012207a25 */ /* 0x002fe200078e0010 */
[----:B------:R-:W-:-:S02]  /*1d10*/  LEA.HI R16, R27, R105, RZ, 0x6 ;  /* 0x000000691b107211 */ /* 0x000fc400078f30ff */
[----:B------:R-:W-:Y:S01]  /*1d20*/  @!P3 LEA R6, P0, R12, c[0x0][0x160], 0x1 ;  /* 0x000058000c06ba11 */ /* 0x000fe200078008ff */
[----:B------:R-:W-:Y:S01]  /*1d30*/  @!P3 IMAD.IADD R4, R13, 0x1, R21 ;  /* 0x000000010d04b824 */ /* 0x000fe200078e0215 */
[----:B------:R-:W-:Y:S01]  /*1d40*/  STL.64 [R1+0x38], R32 ;  /* 0x0000382001007387 */ /* 0x000fe20000100a00 */
[----:B------:R-:W-:Y:S02]  /*1d50*/  IMAD R0, R19, c[0x0][0x1b0], RZ ;  /* 0x00006c0013007a24 */ /* 0x000fe400078e02ff */
[----:B------:R-:W-:Y:S01]  /*1d60*/  IMAD.SHL.U32 R16, R16, 0x8, RZ ;  /* 0x0000000810107824 */ /* 0x000fe200078e00ff */
[----:B------:R-:W-:Y:S01]  /*1d70*/  @!P3 LEA.HI.X R7, R12, c[0x0][0x164], R4, 0x1, P0 ;  /* 0x000059000c07ba11 */ /* 0x000fe200000f0c04 */
[----:B------:R-:W-:Y:S01]  /*1d80*/  IMAD R0, R18, c[0x0][0x1b4], R0 ;  /* 0x00006d0012007a24 */ /* 0x000fe200078e0200 */
[----:B------:R-:W-:Y:S01]  /*1d90*/  ISETP.GE.AND P0, PT, R22, UR5, PT ;  /* 0x0000000516007c0c */ /* 0x000fe2000bf06270 */
[----:B------:R-:W-:Y:S01]  /*1da0*/  IMAD.U32 R103, RZ, RZ, UR4 ;  /* 0x00000004ff677e24 */ /* 0x000fe2000f8e00ff */
[----:B------:R-:W-:Y:S01]  /*1db0*/  LOP3.LUT R16, R25, 0xfffffe00, R16, 0xf8, !PT ;  /* 0xfffffe0019107812 */ /* 0x000fe200078ef810 */
[----:B------:R-:W-:-:S02]  /*1dc0*/  IMAD.IADD R111, R33, 0x1, R0 ;  /* 0x00000001216f7824 */ /* 0x000fc400078e0200 */
[----:B------:R-:W-:Y:S02]  /*1dd0*/  IMAD.MOV.U32 R110, RZ, RZ, R32 ;  /* 0x000000ffff6e7224 */ /* 0x000fe400078e0020 */
[----:B------:R-:W-:-:S03]  /*1de0*/  @!P2 IMAD.WIDE.U32 R14, R20, c[0x0][0x190], R14 ;  /* 0x00006400140eaa25 */ /* 0x000fc600078e000e */
[----:B------:R-:W-:Y:S01]  /*1df0*/  STL.64 [R1+0x28], R110 ;  /* 0x0000286e01007387 */ /* 0x000fe20000100a00 */
[----:B------:R-:W-:Y:S01]  /*1e00*/  IMAD.WIDE.U32 R4, R103, UR29, R110 ;  /* 0x0000001d67047c25 */ /* 0x000fe2000f8e006e */
[----:B------:R-:W-:-:S03]  /*1e10*/  @!P2 LEA R12, P6, R14, c[0x0][0x160], 0x1 ;  /* 0x000058000e0caa11 */ /* 0x000fc600078c08ff */
[----:B------:R-:W-:Y:S01]  /*1e20*/  IMAD.U32 R0, RZ, RZ, UR8 ;  /* 0x00000008ff007e24 */ /* 0x000fe2000f8e00ff */
[----:B------:R-:W-:Y:S01]  /*1e30*/  IADD3 R5, R5, UR6, RZ ;  /* 0x0000000605057c10 */ /* 0x000fe2000fffe0ff */
[----:B------:R-:W-:Y:S01]  /*1e40*/  IMAD.SHL.U32 R231, R16, 0x2, RZ ;  /* 0x0000000210e77824 */ /* 0x000fe200078e00ff */
[----:B------:R-:W-:Y:S01]  /*1e50*/  UIMAD.WIDE.U32 UR6, UR8, 0x20, URZ ;  /* 0x00000020080678a5 */ /* 0x000fe2000f8e003f */
[----:B------:R-:W-:Y:S01]  /*1e60*/  IMAD.MOV.U32 R20, RZ, RZ, c[0x0][0x19c] ;  /* 0x00006700ff147624 */ /* 0x000fe200078e00ff */
[----:B------:R-:W-:Y:S01]  /*1e70*/  @!P0 LEA R0, P1, R0, R4, 0x4 ;  /* 0x0000000400008211 */ /* 0x000fe200078220ff */
[----:B------:R-:W-:Y:S01]  /*1e80*/  IMAD.U32 R17, RZ, RZ, UR8 ;  /* 0x00000008ff117e24 */ /* 0x000fe2000f8e00ff */
[----:B------:R-:W-:Y:S01]  /*1e90*/  @!PT LDS RZ, [RZ] ;  /* 0x00000000fffff984 */ /* 0x000fe20000000800 */
[----:B------:R-:W-:Y:S01]  /*1ea0*/  @!PT LDS RZ, [RZ] ;  /* 0x00000000fffff984 */ /* 0x000fe20000000800 */
[----:B------:R-:W-:Y:S01]  /*1eb0*/  @!PT LDS RZ, [RZ] ;  /* 0x00000000fffff984 */ /* 0x000fe20000000800 */
[----:B------:R1:W-:Y:S01]  /*1ec0*/  @!P5 LDGSTS.E.BYPASS.LTC128B.128 [R231], [R10.64] ;  /* 0x000000000ae7dfae */ /* 0x0003e2000b901d4e */
[----:B------:R-:W-:Y:S02]  /*1ed0*/  @!P2 IMAD.IADD R13, R15, 0x1, R24 ;  /* 0x000000010f0da824 */ /* 0x000fe400078e0218 */
[----:B------:R-:W-:Y:S01]  /*1ee0*/  IMAD R3, R3, c[0x0][0x1a0], RZ ;  /* 0x0000680003037a24 */ /* 0x000fe200078e02ff */
[----:B------:R1:W-:Y:S01]  /*1ef0*/  @!P5 LDGSTS.E.BYPASS.LTC128B.128 [R231+0x2000], [R10.64+0x80] ;  /* 0x020000800ae7dfae */ /* 0x0003e2000b901d4e */
[----:B------:R-:W-:-:S02]  /*1f00*/  @!P0 LEA.HI.X R15, R17, R5, R20, 0x4, P1 ;  /* 0x00000005110f8211 */ /* 0x000fc400008f2414 */
[----:B------:R-:W-:Y:S01]  /*1f10*/  @!P2 LEA.HI.X R13, R14, c[0x0][0x164], R13, 0x1, P6 ;  /* 0x000059000e0daa11 */ /* 0x000fe200030f0c0d */
[----:B------:R1:W-:Y:S01]  /*1f20*/  @!P5 LDGSTS.E.BYPASS.LTC128B.128 [R231+0x4000], [R10.64+0x100] ;  /* 0x040001000ae7dfae */ /* 0x0003e2000b901d4e */
[----:B------:R-:W-:Y:S01]  /*1f30*/  @!P0 LEA R14, P1, R0, c[0x0][0x168], 0x1 ;  /* 0x00005a00000e8a11 */ /* 0x000fe200078208ff */
[C---:B------:R-:W-:Y:S01]  /*1f40*/  IMAD R3, R2.reuse, c[0x0][0x1a4], R3 ;  /* 0x0000690002037a24 */ /* 0x040fe200078e0203 */
[----:B------:R-:W-:Y:S01]  /*1f50*/  ISETP.GE.AND P6, PT, R29, UR5, PT ;  /* 0x000000051d007c0c */ /* 0x000fe2000bfc6270 */
[----:B------:R1:W-:Y:S01]  /*1f60*/  @!P5 LDGSTS.E.BYPASS.LTC128B.128 [R231+0x6000], [R10.64+0x180] ;  /* 0x060001800ae7dfae */ /* 0x0003e2000b901d4e */
[----:B------:R-:W-:Y:S02]  /*1f70*/  ISETP.GE.AND P5, PT, R2, UR5, PT ;  /* 0x0000000502007c0c */ /* 0x000fe4000bfa6270 */
[----:B------:R-:W-:Y:S01]  /*1f80*/  @!P0 LEA.HI.X R15, R0, c[0x0][0x16c], R15, 0x1, P1 ;  /* 0x00005b00000f8a11 */ /* 0x000fe200008f0c0f */
[----:B------:R2:W-:Y:S01]  /*1f90*/  @!P4 LDGSTS.E.BYPASS.LTC128B.128 [R231+0x800], [R8.64] ;  /* 0x0080000008e7cfae */ /* 0x0005e2000b901d4e */
[----:B------:R-:W-:-:S03]  /*1fa0*/  ISETP.GE.AND P1, PT, R23, UR5, PT ;  /* 0x0000000517007c0c */ /* 0x000fc6000bf26270 */
[----:B------:R2:W-:Y:S04]  /*1fb0*/  @!P4 LDGSTS.E.BYPASS.LTC128B.128 [R231+0x2800], [R8.64+0x80] ;  /* 0x0280008008e7cfae */ /* 0x0005e8000b901d4e */
[----:B------:R2:W-:Y:S04]  /*1fc0*/  @!P4 LDGSTS.E.BYPASS.LTC128B.128 [R231+0x4800], [R8.64+0x100] ;  /* 0x0480010008e7cfae */ /* 0x0005e8000b901d4e */
[----:B------:R2:W-:Y:S04]  /*1fd0*/  @!P4 LDGSTS.E.BYPASS.LTC128B.128 [R231+0x6800], [R8.64+0x180] ;  /* 0x0680018008e7cfae */ /* 0x0005e8000b901d4e */
[----:B------:R3:W-:Y:S04]  /*1fe0*/  @!P3 LDGSTS.E.BYPASS.LTC128B.128 [R231+0x1000], [R6.64] ;  /* 0x0100000006e7bfae */ /* 0x0007e8000b901d4e */
[----:B------:R3:W-:Y:S01]  /*1ff0*/  @!P3 LDGSTS.E.BYPASS.LTC128B.128 [R231+0x3000], [R6.64+0x80] ;  /* 0x0300008006e7bfae */ /* 0x0007e2000b901d4e */
[----:B-1----:R-:W-:-:S03]  /*2000*/  IMAD.WIDE.U32 R10, R2, c[0x0][0x1a0], R30 ;  /* 0x00006800020a7a25 */ /* 0x002fc600078e001e */
[----:B------:R3:W-:Y:S04]  /*2010*/  @!P3 LDGSTS.E.BYPASS.LTC128B.128 [R231+0x5000], [R6.64+0x100] ;  /* 0x0500010006e7bfae */ /* 0x0007e8000b901d4e */
[----:B------:R3:W-:Y:S01]  /*2020*/  @!P3 LDGSTS.E.BYPASS.LTC128B.128 [R231+0x7000], [R6.64+0x180] ;  /* 0x0700018006e7bfae */ /* 0x0007e2000b901d4e */
[----:B------:R-:W-:-:S03]  /*2030*/  @!P1 IADD3 R0, P3, R4, UR6, RZ ;  /* 0x0000000604009c10 */ /* 0x000fc6000ff7e0ff */
[----:B------:R1:W-:Y:S04]  /*2040*/  @!P2 LDGSTS.E.BYPASS.LTC128B.128 [R231+0x1800], [R12.64] ;  /* 0x018000000ce7afae */ /* 0x0003e8000b901d4e */
[----:B------:R1:W-:Y:S01]  /*2050*/  @!P2 LDGSTS.E.BYPASS.LTC128B.128 [R231+0x3800], [R12.64+0x80] ;  /* 0x038000800ce7afae */ /* 0x0003e2000b901d4e */
[----:B--2---:R-:W-:-:S03]  /*2060*/  IMAD.SHL.U32 R9, R20, 0x20, RZ ;  /* 0x0000002014097824 */ /* 0x004fc600078e00ff */
[----:B------:R1:W-:Y:S02]  /*2070*/  @!P2 LDGSTS.E.BYPASS.LTC128B.128 [R231+0x5800], [R12.64+0x100] ;  /* 0x058001000ce7afae */ /* 0x0003e4000b901d4e */
[----:B------:R-:W-:Y:S02]  /*2080*/  @!P1 IADD3.X R9, R5, UR7, R9, P3, !PT ;  /* 0x0000000705099c10 */ /* 0x000fe40009ffe409 */
[----:B------:R1:W-:Y:S01]  /*2090*/  @!P2 LDGSTS.E.BYPASS.LTC128B.128 [R231+0x7800], [R12.64+0x180] ;  /* 0x078001800ce7afae */ /* 0x0003e2000b901d4e */
[C---:B------:R-:W-:Y:S01]  /*20a0*/  @!P1 LEA R8, P3, R0.reuse, c[0x0][0x168], 0x1 ;  /* 0x00005a0000089a11 */ /* 0x040fe200078608ff */
[----:B------:R-:W-:Y:S02]  /*20b0*/  ULDC.64 UR6, c[0x0][0x1a0] ;  /* 0x0000680000067ab9 */ /* 0x000fe40000000a00 */
[----:B------:R-:W-:Y:S01]  /*20c0*/  UIMAD UR18, UR18, UR6, URZ ;  /* 0x00000006121272a4 */ /* 0x000fe2000f8e023f */
[----:B------:R-:W-:Y:S01]  /*20d0*/  @!P1 LEA.HI.X R9, R0, c[0x0][0x16c], R9, 0x1, P3 ;  /* 0x00005b0000099a11 */ /* 0x000fe200018f0c09 */
[----:B------:R-:W-:Y:S01]  /*20e0*/  IMAD R0, R19, c[0x0][0x1b8], RZ ;  /* 0x00006e0013007a24 */ /* 0x000fe200078e02ff */
[----:B------:R-:W-:Y:S01]  /*20f0*/  ISETP.GE.AND P3, PT, R22, UR5, PT ;  /* 0x0000000516007c0c */ /* 0x000fe2000bf66270 */
[----:B------:R-:W-:Y:S01]  /*2100*/  UIMAD UR7, UR29, UR7, UR18 ;  /* 0x000000071d0772a4 */ /* 0x000fe2000f8e0212 */
[----:B---3--:R-:W-:Y:S01]  /*2110*/  @!P5 LEA R6, P4, R4, c[0x0][0x168], 0x1 ;  /* 0x00005a000406da11 */ /* 0x008fe200078808ff */
[----:B------:R-:W-:Y:S01]  /*2120*/  IMAD R19, R18, c[0x0][0x1bc], R0 ;  /* 0x00006f0012137a24 */ /* 0x000fe200078e0200 */
[----:B------:R-:W-:-:S02]  /*2130*/  UIMAD.WIDE.U32 UR18, UR6, 0x20, URZ ;  /* 0x00000020061278a5 */ /* 0x000fc4000f8e003f */
[----:B------:R-:W-:Y:S02]  /*2140*/  @!P5 LEA.HI.X R7, R4, c[0x0][0x16c], R5, 0x1, P4 ;  /* 0x00005b000407da11 */ /* 0x000fe400020f0c05 */
[----:B------:R-:W-:Y:S01]  /*2150*/  IADD3 R16, P4, R10, UR22, RZ ;  /* 0x000000160a107c10 */ /* 0x000fe2000ff9e0ff */
[----:B------:R-:W-:Y:S02]  /*2160*/  IMAD.U32 R10, RZ, RZ, UR8 ;  /* 0x00000008ff0a7e24 */ /* 0x000fe4000f8e00ff */
[----:B------:R2:W-:Y:S01]  /*2170*/  @!P5 LDGSTS.E.BYPASS.LTC128B.128 [R231+0x8000], [R6.64] ;  /* 0x0800000006e7dfae */ /* 0x0005e2000b901d4e */
[----:B------:R-:W-:Y:S01]  /*2180*/  IADD3.X R17, R11, UR21, R3, P4, !PT ;  /* 0x000000150b117c10 */ /* 0x000fe2000a7fe403 */
[----:B------:R-:W-:Y:S01]  /*2190*/  @!P6 IMAD.WIDE.U32 R10, R10, 0x30, R4 ;  /* 0x000000300a0ae825 */ /* 0x000fe200078e0004 */
[----:B------:R-:W-:Y:S01]  /*21a0*/  UIMAD.WIDE.U32 UR20, UR29, UR6, URZ ;  /* 0x000000061d1472a5 */ /* 0x000fe2000f8e003f */
[----:B------:R2:W-:Y:S01]  /*21b0*/  @!P5 LDGSTS.E.BYPASS.LTC128B.128 [R231+0xa000], [R6.64+0x80] ;  /* 0x0a00008006e7dfae */ /* 0x0005e2000b901d4e */
[----:B------:R-:W-:Y:S01]  /*21c0*/  ISETP.GE.AND P4, PT, R23, UR5, PT ;  /* 0x0000000517007c0c */ /* 0x000fe2000bf86270 */
[----:B------:R-:W-:Y:S01]  /*21d0*/  @!P6 IMAD R3, R20, 0x30, RZ ;  /* 0x000000301403e824 */ /* 0x000fe200078e02ff */
[----:B------:R-:W-:Y:S01]  /*21e0*/  @!P6 LEA R4, P2, R10, c[0x0][0x168], 0x1 ;  /* 0x00005a000a04ea11 */ /* 0x000fe200078408ff */
[----:B------:R2:W-:Y:S01]  /*21f0*/  @!P5 LDGSTS.E.BYPASS.LTC128B.128 [R231+0xc000], [R6.64+0x100] ;  /* 0x0c00010006e7dfae */ /* 0x0005e2000b901d4e */
[----:B------:R-:W-:Y:S01]  /*2200*/  IMAD.WIDE.U32 R30, R18, c[0x0][0x1b8], R16 ;  /* 0x00006e00121e7a25 */ /* 0x000fe200078e0010 */
[----:B------:R-:W-:-:S02]  /*2210*/  UIADD3 UR7, UR21, UR7, URZ ;  /* 0x0000000715077290 */ /* 0x000fc4000fffe03f */
[----:B------:R2:W-:Y:S01]  /*2220*/  @!P5 LDGSTS.E.BYPASS.LTC128B.128 [R231+0xe000], [R6.64+0x180] ;  /* 0x0e00018006e7dfae */ /* 0x0005e2000b901d4e */
[----:B------:R-:W-:Y:S01]  /*2230*/  @!P6 IMAD.IADD R3, R11, 0x1, R3 ;  /* 0x000000010b03e824 */ /* 0x000fe200078e0203 */
[----:B------:R-:W-:Y:S01]  /*2240*/  ISETP.GE.AND P5, PT, R2, UR5, PT ;  /* 0x0000000502007c0c */ /* 0x000fe2000bfa6270 */
[----:B------:R-:W-:Y:S01]  /*2250*/  IMAD.U32 R11, RZ, RZ, UR21 ;  /* 0x00000015ff0b7e24 */ /* 0x000fe2000f8e00ff */
[----:B------:R3:W-:Y:S01]  /*2260*/  @!P0 LDGSTS.E.BYPASS.LTC128B.128 [R231+0x8800], [R14.64] ;  /* 0x088000000ee78fae */ /* 0x0007e2000b901d4e */
[----:B------:R-:W-:Y:S01]  /*2270*/  IMAD.IADD R25, R31, 0x1, R19 ;  /* 0x000000011f197824 */ /* 0x000fe200078e0213 */
[----:B------:R-:W-:Y:S01]  /*2280*/  @!P6 LEA.HI.X R5, R10, c[0x0][0x16c], R3, 0x1, P2 ;  /* 0x00005b000a05ea11 */ /* 0x000fe200010f0c03 */
[----:B------:R-:W-:Y:S01]  /*2290*/  IMAD.SHL.U32 R3, R2, 0x8, RZ ;  /* 0x0000000802037824 */ /* 0x000fe200078e00ff */
[----:B------:R3:W-:Y:S01]  /*22a0*/  @!P0 LDGSTS.E.BYPASS.LTC128B.128 [R231+0xa800], [R14.64+0x80] ;  /* 0x0a8000800ee78fae */ /* 0x0007e2000b901d4e */
[----:B------:R-:W-:Y:S01]  /*22b0*/  LEA.HI R10, R27, R105, RZ, 0x4 ;  /* 0x000000691b0a7211 */ /* 0x000fe200078f20ff */
[----:B------:R-:W-:-:S02]  /*22c0*/  IMAD.SHL.U32 R2, R26, 0x40, RZ ;  /* 0x000000401a027824 */ /* 0x000fc400078e00ff */
[----:B------:R3:W-:Y:S01]  /*22d0*/  @!P0 LDGSTS.E.BYPASS.LTC128B.128 [R231+0xc800], [R14.64+0x100] ;  /* 0x0c8001000ee78fae */ /* 0x0007e2000b901d4e */
[----:B------:R-:W-:Y:S02]  /*22e0*/  LOP3.LUT R0, R10, 0xfffffff0, RZ, 0xc0, !PT ;  /* 0xfffffff00a007812 */ /* 0x000fe400078ec0ff */
[----:B------:R-:W-:Y:S01]  /*22f0*/  LOP3.LUT R2, R2, 0x1c0, RZ, 0xc0, !PT ;  /* 0x000001c002027812 */ /* 0x000fe200078ec0ff */
[----:B------:R3:W-:Y:S02]  /*2300*/  @!P0 LDGSTS.E.BYPASS.LTC128B.128 [R231+0xe800], [R14.64+0x180] ;  /* 0x0e8001800ee78fae */ /* 0x0007e4000b901d4e */
[C---:B------:R-:W-:Y:S01]  /*2310*/  IMAD.IADD R0, R105.reuse, 0x1, -R0 ;  /* 0x0000000169007824 */ /* 0x040fe200078e0a00 */
[----:B-1----:R-:W-:Y:S01]  /*2320*/  LOP3.LUT R13, R2, 0x8, R3, 0xf8, !PT ;  /* 0x00000008020d7812 */ /* 0x002fe200078ef803 */
[----:B------:R1:W-:Y:S01]  /*2330*/  @!P1 LDGSTS.E.BYPASS.LTC128B.128 [R231+0x9000], [R8.64] ;  /* 0x0900000008e79fae */ /* 0x0003e2000b901d4e */
[----:B------:R-:W-:Y:S01]  /*2340*/  IMAD.U32 R3, RZ, RZ, UR7 ;  /* 0x00000007ff037e24 */ /* 0x000fe2000f8e00ff */
[----:B------:R-:W-:Y:S01]  /*2350*/  UIADD3 UR7, UR17, 0x1, -UR13 ;  /* 0x0000000111077890 */ /* 0x000fe2000fffe80d */
[----:B------:R-:W-:Y:S01]  /*2360*/  SHF.R.S32.HI R16, RZ, 0x1f, R0 ;  /* 0x0000001fff107819 */ /* 0x000fe20000011400 */
[----:B------:R1:W-:Y:S01]  /*2370*/  @!P1 LDGSTS.E.BYPASS.LTC128B.128 [R231+0xb000], [R8.64+0x80] ;  /* 0x0b00008008e79fae */ /* 0x0003e2000b901d4e */
[----:B------:R-:W-:Y:S01]  /*2380*/  IMAD.SHL.U32 R105, R105, 0x2, RZ ;  /* 0x0000000269697824 */ /* 0x000fe200078e00ff */
[----:B--2---:R-:W-:-:S02]  /*2390*/  SHF.R.S32.HI R6, RZ, 0x4, R10 ;  /* 0x00000004ff067819 */ /* 0x004fc4000001140a */
[----:B------:R1:W-:Y:S01]  /*23a0*/  @!P1 LDGSTS.E.BYPASS.LTC128B.128 [R231+0xd000], [R8.64+0x100] ;  /* 0x0d00010008e79fae */ /* 0x0003e2000b901d4e */
[----:B------:R-:W-:Y:S02]  /*23b0*/  LEA.HI R16, R16, R0, RZ, 0x3 ;  /* 0x0000000010107211 */ /* 0x000fe400078f18ff */
[----:B------:R-:W-:Y:S01]  /*23c0*/  LEA.HI R7, R10, R6, RZ, 0x1 ;  /* 0x000000060a077211 */ /* 0x000fe200078f08ff */
[----:B------:R1:W-:Y:S01]  /*23d0*/  @!P1 LDGSTS.E.BYPASS.LTC128B.128 [R231+0xf000], [R8.64+0x180] ;  /* 0x0f00018008e79fae */ /* 0x0003e2000b901d4e */
[----:B------:R-:W-:Y:S01]  /*23e0*/  IMAD.U32 R10, RZ, RZ, UR20 ;  /* 0x00000014ff0a7e24 */ /* 0x000fe2000f8e00ff */
[----:B------:R-:W-:Y:S02]  /*23f0*/  LOP3.LUT R11, R16, 0xfffffff8, RZ, 0xc0, !PT ;  /* 0xfffffff8100b7812 */ /* 0x000fe400078ec0ff */
[----:B------:R2:W-:Y:S01]  /*2400*/  @!P6 LDGSTS.E.BYPASS.LTC128B.128 [R231+0x9800], [R4.64] ;  /* 0x0980000004e7efae */ /* 0x0005e2000b901d4e */
[----:B------:R-:W-:Y:S02]  /*2410*/  LOP3.LUT R12, R7, 0xfffffffe, RZ, 0xc0, !PT ;  /* 0xfffffffe070c7812 */ /* 0x000fe400078ec0ff */
[----:B------:R-:W-:Y:S01]  /*2420*/  SHF.R.U32.HI R7, RZ, 0x3, R2 ;  /* 0x00000003ff077819 */ /* 0x000fe20000011602 */
[----:B------:R2:W-:Y:S01]  /*2430*/  @!P6 LDGSTS.E.BYPASS.LTC128B.128 [R231+0xb800], [R4.64+0x80] ;  /* 0x0b80008004e7efae */ /* 0x0005e2000b901d4e */
[----:B------:R-:W-:Y:S01]  /*2440*/  LEA R2, P2, R10, R30, 0x6 ;  /* 0x0000001e0a027211 */ /* 0x000fe200078430ff */
[----:B------:R-:W-:Y:S01]  /*2450*/  IMAD.IADD R6, R6, 0x1, -R12 ;  /* 0x0000000106067824 */ /* 0x000fe200078e0a0c */
[----:B------:R-:W-:Y:S01]  /*2460*/  LOP3.LUT R112, R105, 0x6, RZ, 0xc0, !PT ;  /* 0x0000000669707812 */ /* 0x000fe200078ec0ff */
[----:B------:R2:W-:Y:S01]  /*2470*/  @!P6 LDGSTS.E.BYPASS.LTC128B.128 [R231+0xd800], [R4.64+0x100] ;  /* 0x0d80010004e7efae */ /* 0x0005e2000b901d4e */
[----:B------:R-:W-:Y:S01]  /*2480*/  IMAD.MOV.U32 R12, RZ, RZ, c[0x0][0x1a4] ;  /* 0x00006900ff0c7624 */ /* 0x000fe200078e00ff */
[----:B------:R-:W-:Y:S01]  /*2490*/  LEA.HI.X R3, R10, R25, R3, 0x6, P2 ;  /* 0x000000190a037211 */ /* 0x000fe200010f3403 */
[----:B------:R-:W-:Y:S01]  /*24a0*/  IMAD.IADD R20, R0, 0x1, -R11 ;  /* 0x0000000100147824 */ /* 0x000fe200078e0a0b */
[----:B------:R2:W-:Y:S01]  /*24b0*/  @!P6 LDGSTS.E.BYPASS.LTC128B.128 [R231+0xf800], [R4.64+0x180] ;  /* 0x0f80018004e7efae */ /* 0x0005e2000b901d4e */
[----:B------:R-:W-:Y:S01]  /*24c0*/  ISETP.GE.AND P6, PT, R29, UR5, PT ;  /* 0x000000051d007c0c */ /* 0x000fe2000bfc6270 */
[----:B---3--:R-:W-:Y:S01]  /*24d0*/  IMAD.SHL.U32 R14, R12, 0x20, RZ ;  /* 0x000000200c0e7824 */ /* 0x008fe200078e00ff */
[----:B------:R-:W-:Y:S01]  /*24e0*/  LOP3.LUT R0, R13, R7, RZ, 0x3c, !PT ;  /* 0x000000070d007212 */ /* 0x000fe200078e3cff */
[----:B------:R-:W0:Y:S01]  /*24f0*/  LDGDEPBAR ;  /* 0x00000000000079af */ /* 0x000e220000000000 */
[----:B------:R-:W-:Y:S01]  /*2500*/  IMAD.U32 R7, RZ, RZ, UR6 ;  /* 0x00000006ff077e24 */ /* 0x000fe2000f8e00ff */
[----:B------:R-:W-:Y:S01]  /*2510*/  @!P4 IADD3 R11, P0, R2, UR18, RZ ;  /* 0x00000012020bcc10 */ /* 0x000fe2000ff1e0ff */
[----:B------:R-:W-:Y:S01]  /*2520*/  IMAD.U32 R10, RZ, RZ, UR6 ;  /* 0x00000006ff0a7e24 */ /* 0x000fe2000f8e00ff */
[----:B------:R-:W-:Y:S01]  /*2530*/  STL.64 [R1+0x60], R30 ;  /* 0x0000601e01007387 */ /* 0x000fe20000100a00 */
[C---:B------:R-:W-:Y:S01]  /*2540*/  IMAD.SHL.U32 R13, R6.reuse, 0x8, RZ ;  /* 0x00000008060d7824 */ /* 0x040fe200078e00ff */
[----:B------:R-:W-:Y:S01]  /*2550*/  @!P4 IADD3.X R14, R3, UR19, R14, P0, !PT ;  /* 0x00000013030ecc10 */ /* 0x000fe200087fe40e */
[----:B------:R-:W-:Y:S01]  /*2560*/  IMAD R0, R6, 0x200, R0 ;  /* 0x0000020006007824 */ /* 0x000fe200078e0200 */
[----:B-1----:R-:W-:Y:S01]  /*2570*/  @!P5 LEA R8, P2, R2, c[0x0][0x170], 0x1 ;  /* 0x00005c000208da11 */ /* 0x002fe200078408ff */
[----:B------:R-:W-:Y:S01]  /*2580*/  STL [R1+0x34], R25 ;  /* 0x0000341901007387 */ /* 0x000fe20000100800 */
[----:B------:R-:W-:Y:S01]  /*2590*/  ULDC UR5, c[0x0][0x2e4] ;  /* 0x0000b90000057ab9 */ /* 0x000fe20000000800 */
[----:B------:R-:W-:Y:S01]  /*25a0*/  IMAD.SHL.U32 R204, R0, 0x2, RZ ;  /* 0x0000000200cc7824 */ /* 0x000fe200078e00ff */
[----:B------:R-:W-:Y:S01]  /*25b0*/  @!P5 LEA.HI.X R9, R2, c[0x0][0x174], R3, 0x1, P2 ;  /* 0x00005d000209da11 */ /* 0x000fe200010f0c03 */
[----:B------:R-:W-:Y:S01]  /*25c0*/  IMAD.MOV.U32 R0, RZ, RZ, 0x20 ;  /* 0x00000020ff007424 */ /* 0x000fe200078e00ff */
[----:B------:R-:W-:-:S02]  /*25d0*/  UIADD3 UR5, UR17, -UR5, -UR13 ;  /* 0x8000000511057290 */ /* 0x000fc4000fffe80d */
[----:B------:R-:W-:Y:S01]  /*25e0*/  IADD3 R215, R204, 0x8020, RZ ;  /* 0x00008020ccd77810 */ /* 0x000fe20007ffe0ff */
[----:B--2---:R-:W-:Y:S01]  /*25f0*/  IMAD.U32 R4, RZ, RZ, UR6 ;  /* 0x00000006ff047e24 */ /* 0x004fe2000f8e00ff */
[----:B------:R-:W-:-:S04]  /*2600*/  DEPBAR.LE SB0, 0x0 ;  /* 0x000080000000791a */ /* 0x000fc80000000000 */
[----:B------:R-:W-:Y:S01]  /*2610*/  BAR.SYNC.DEFER_BLOCKING 0x0 ;  /* 0x0000000000007b1d */ /* 0x000fe20000010000 */
[----:B------:R-:W-:Y:S01]  /*2620*/  @!P3 LEA R4, P1, R4, R2, 0x4 ;  /* 0x000000020404b211 */ /* 0x000fe200078220ff */
[----:B------:R-:W-:-:S03]  /*2630*/  IMAD.SHL.U32 R5, R20, 0x40, RZ ;  /* 0x0000004014057824 */ /* 0x000fc600078e00ff */
[----:B------:R-:W-:Y:S01]  /*2640*/  @!P3 LEA.HI.X R7, R7, R3, R12, 0x4, P1 ;  /* 0x000000030707b211 */ /* 0x000fe200008f240c */
[----:B------:R-:W-:Y:S01]  /*2650*/  @!P6 IMAD.WIDE.U32 R2, R10, 0x30, R2 ;  /* 0x000000300a02e825 */ /* 0x000fe200078e0002 */
[----:B------:R-:W-:Y:S02]  /*2660*/  LOP3.LUT R5, R5, 0x1c0, RZ, 0xc0, !PT ;  /* 0x000001c005057812 */ /* 0x000fe400078ec0ff */
[----:B------:R-:W-:Y:S01]  /*2670*/  @!P3 LEA R6, P0, R4, c[0x0][0x170], 0x1 ;  /* 0x00005c000406ba11 */ /* 0x000fe200078008ff */
[----:B------:R-:W-:Y:S01]  /*2680*/  @!P6 IMAD R12, R12, 0x30, RZ ;  /* 0x000000300c0ce824 */ /* 0x000fe200078e02ff */
[----:B------:R-:W-:Y:S02]  /*2690*/  LOP3.LUT R13, R5, 0x8, R13, 0xf8, !PT ;  /* 0x00000008050d7812 */ /* 0x000fe400078ef80d */
[----:B------:R-:W-:Y:S01]  /*26a0*/  @!P3 LEA.HI.X R7, R4, c[0x0][0x174], R7, 0x1, P0 ;  /* 0x00005d000407ba11 */ /* 0x000fe200000f0c07 */
[----:B------:R-:W-:Y:S01]  /*26b0*/  @!P6 IMAD.IADD R12, R3, 0x1, R12 ;  /* 0x00000001030ce824 */ /* 0x000fe200078e020c */
[----:B------:R-:W-:Y:S01]  /*26c0*/  SHF.R.U32.HI R5, RZ, 0x3, R5 ;  /* 0x00000003ff057819 */ /* 0x000fe20000011605 */
[----:B------:R-:W-:Y:S01]  /*26d0*/  IMAD.SHL.U32 R3, R16, 0x40, RZ ;  /* 0x0000004010037824 */ /* 0x000fe200078e00ff */
[----:B------:R-:W-:-:S02]  /*26e0*/  @!P4 LEA R4, P1, R11, c[0x0][0x170], 0x1 ;  /* 0x00005c000b04ca11 */ /* 0x000fc400078208ff */
[C---:B------:R-:W-:Y:S02]  /*26f0*/  @!P6 LEA R10, P0, R2.reuse, c[0x0][0x170], 0x1 ;  /* 0x00005c00020aea11 */ /* 0x040fe400078008ff */
[----:B------:R-:W-:Y:S02]  /*2700*/  LOP3.LUT R101, R3, 0xfffffe00, RZ, 0xc0, !PT ;  /* 0xfffffe0003657812 */ /* 0x000fe400078ec0ff */
[----:B------:R-:W-:Y:S01]  /*2710*/  LOP3.LUT R102, R13, R5, RZ, 0x3c, !PT ;  /* 0x000000050d667212 */ /* 0x000fe200078e3cff */
[----:B------:R-:W-:Y:S01]  /*2720*/  @P5 STS.128 [R231+0x10000], RZ ;  /* 0x010000ffe7005388 */ /* 0x000fe20000000c00 */
[----:B------:R-:W-:Y:S02]  /*2730*/  @!P4 LEA.HI.X R5, R11, c[0x0][0x174], R14, 0x1, P1 ;  /* 0x00005d000b05ca11 */ /* 0x000fe400008f0c0e */
[----:B------:R-:W-:Y:S01]  /*2740*/  @!P6 LEA.HI.X R11, R2, c[0x0][0x174], R12, 0x1, P0 ;  /* 0x00005d00020bea11 */ /* 0x000fe200000f0c0c */
[----:B------:R-:W-:Y:S01]  /*2750*/  @P5 STS.128 [R231+0x12000], RZ ;  /* 0x012000ffe7005388 */ /* 0x000fe20000000c00 */
[C---:B------:R-:W-:Y:S01]  /*2760*/  IMAD R2, R106.reuse, 0x400, R101 ;  /* 0x000004006a027824 */ /* 0x040fe200078e0265 */
[----:B------:R-:W-:Y:S01]  /*2770*/  LEA R3, R106, UR16, 0x4 ;  /* 0x000000106a037c11 */ /* 0x000fe2000f8e20ff */
[----:B------:R-:W-:Y:S01]  /*2780*/  ULDC UR16, c[0x0][0x2e8] ;  /* 0x0000ba0000107ab9 */ /* 0x000fe20000000800 */
[----:B------:R-:W-:Y:S01]  /*2790*/  @P5 STS.128 [R231+0x14000], RZ ;  /* 0x014000ffe7005388 */ /* 0x000fe20000000c00 */
[----:B------:R-:W-:Y:S01]  /*27a0*/  IMAD.IADD R2, R102, 0x1, R2 ;  /* 0x0000000166027824 */ /* 0x000fe200078e0202 */
[----:B------:R-:W-:Y:S01]  /*27b0*/  R2P PR, R20, 0x6 ;  /* 0x0000000614007804 */ /* 0x000fe20000000000 */
[----:B------:R-:W-:Y:S01]  /*27c0*/  UIADD3 UR7, UR7, UR16, URZ ;  /* 0x0000001007077290 */ /* 0x000fe2000fffe03f */
[----:B------:R-:W-:Y:S01]  /*27d0*/  @P5 STS.128 [R231+0x16000], RZ ;  /* 0x016000ffe7005388 */ /* 0x000fe20000000c00 */
[----:B------:R-:W-:Y:S01]  /*27e0*/  IMAD.SHL.U32 R211, R2, 0x2, RZ ;  /* 0x0000000202d37824 */ /* 0x000fe200078e00ff */
[----:B------:R-:W-:-:S02]  /*27f0*/  IADD3 R2, R204, 0x8000, RZ ;  /* 0x00008000cc027810 */ /* 0x000fc40007ffe0ff */
[----:B------:R-:W-:Y:S01]  /*2800*/  @!PT LDS RZ, [RZ] ;  /* 0x00000000fffff984 */ /* 0x000fe20000000800 */
[----:B------:R-:W-:Y:S01]  /*2810*/  @!PT LDS RZ, [RZ] ;  /* 0x00000000fffff984 */ /* 0x000fe20000000800 */
[----:B------:R-:W-:Y:S01]  /*2820*/  @!PT LDS RZ, [RZ] ;  /* 0x00000000fffff984 */ /* 0x000fe20000000800 */
[----:B------:R1:W-:Y:S01]  /*2830*/  @!P5 LDGSTS.E.BYPASS.LTC128B.128 [R231+0x10000], [R8.64] ;  /* 0x1000000008e7dfae */ /* 0x0003e2000b901d4e */
[----:B------:R-:W-:-:S03]  /*2840*/  SEL R0, R0, 0xffffffe0, !P2 ;  /* 0xffffffe000007807 */ /* 0x000fc60005000000 */
[----:B------:R1:W-:Y:S02]  /*2850*/  @!P5 LDGSTS.E.BYPASS.LTC128B.128 [R231+0x12000], [R8.64+0x80] ;  /* 0x1200008008e7dfae */ /* 0x0003e4000b901d4e */
[----:B------:R-:W-:Y:S02]  /*2860*/  IMAD R214, R0, 0x2, R211 ;  /* 0x0000000200d67824 */ /* 0x000fe400078e02d3 */
        /* <DEDUP_REMOVED lines=33> */
[----:B---3--:R-:W-:-:S03]  /*2a80*/  IMAD.MOV.U32 R4, RZ, RZ, 0x10 ;  /* 0x00000010ff047424 */ /* 0x008fc600078e00ff */
[----:B------:R1:W-:Y:S04]  /*2a90*/  @!P6 LDGSTS.E.BYPASS.LTC128B.128 [R231+0x15800], [R10.64+0x100] ;  /* 0x158001000ae7efae */ /* 0x0003e8000b901d4e */
[----:B------:R1:W-:Y:S01]  /*2aa0*/  @!P6 LDGSTS.E.BYPASS.LTC128B.128 [R231+0x17800], [R10.64+0x180] ;  /* 0x178001800ae7efae */ /* 0x0003e2000b901d4e */
[----:B------:R-:W-:Y:S02]  /*2ab0*/  SEL R4, R4, 0xfffffff0, !P1 ;  /* 0xfffffff004047807 */ /* 0x000fe40004800000 */
[----:B------:R-:W-:Y:S01]  /*2ac0*/  R2P PR, R26, 0x6 ;  /* 0x000000061a007804 */ /* 0x000fe20000000000 */
[----:B------:R-:W-:Y:S02]  /*2ad0*/  LDSM.16.M88.4 R32, [R204+0x8800] ;  /* 0x00880000cc20783b */ /* 0x000fe40000000200 */
[----:B------:R-:W-:-:S02]  /*2ae0*/  IMAD R212, R4, 0x2, R211 ;  /* 0x0000000204d47824 */ /* 0x000fc400078e02d3 */
[----:B------:R-:W-:Y:S02]  /*2af0*/  LDSM.16.M88.4 R16, [R204+0x8000] ;  /* 0x00800000cc10783b */ /* 0x000fe40000000200 */
[----:B------:R-:W-:Y:S02]  /*2b00*/  IMAD R213, R0, 0x2, R212 ;  /* 0x0000000200d57824 */ /* 0x000fe400078e02d4 */
[----:B------:R-:W-:Y:S04]  /*2b10*/  LDSM.16.M88.4 R28, [R204+0x9000] ;  /* 0x00900000cc1c783b */ /* 0x000fe80000000200 */
[----:B------:R-:W-:Y:S01]  /*2b20*/  LDSM.16.M88.4 R24, [R204+0x9800] ;  /* 0x00980000cc18783b */ /* 0x000fe20000000200 */
[----:B------:R-:W-:Y:S01]  /*2b30*/  @P1 IADD3 R215, R2, -0x20, RZ ;  /* 0xffffffe002d71810 */ /* 0x000fe20007ffe0ff */
[----:B------:R-:W-:-:S02]  /*2b40*/  IMAD.MOV.U32 R2, RZ, RZ, 0x40 ;  /* 0x00000040ff027424 */ /* 0x000fc400078e00ff */
[----:B------:R-:W-:Y:S01]  /*2b50*/  LDSM.16.M88.4 R12, [R212] ;  /* 0x00000000d40c783b */ /* 0x000fe20000000200 */
[C---:B------:R-:W-:Y:S02]  /*2b60*/  IADD3 R230, R215.reuse, 0x800, RZ ;  /* 0x00000800d7e67810 */ /* 0x040fe40007ffe0ff */
[----:B------:R-:W-:Y:S01]  /*2b70*/  SEL R2, R2, 0xffffffc0, !P2 ;  /* 0xffffffc002027807 */ /* 0x000fe20005000000 */
[----:B------:R-:W-:Y:S01]  /*2b80*/  LDSM.16.M88.4 R40, [R215] ;  /* 0x00000000d728783b */ /* 0x000fe20000000200 */
[C---:B------:R-:W-:Y:S02]  /*2b90*/  IADD3 R229, R215.reuse, 0x1000, RZ ;  /* 0x00001000d7e57810 */ /* 0x040fe40007ffe0ff */
[C---:B------:R-:W-:Y:S01]  /*2ba0*/  IADD3 R228, R215.reuse, 0x1800, RZ ;  /* 0x00001800d7e47810 */ /* 0x040fe20007ffe0ff */
[----:B-1----:R-:W1:Y:S01]  /*2bb0*/  LDSM.16.M88.4 R8, [R211] ;  /* 0x00000000d308783b */ /* 0x002e620000000200 */
        /* <DEDUP_REMOVED lines=10> */
[----:B------:R-:W-:Y:S01]  /*2c60*/  SHF.R.S32.HI R113, RZ, 0x2, R2 ;  /* 0x00000002ff717819 */ /* 0x000fe20000011402 */
[----:B------:R-:W-:Y:S01]  /*2c70*/  IMAD.U32 R2, RZ, RZ, UR29 ;  /* 0x0000001dff027e24 */ /* 0x000fe2000f8e00ff */
[C---:B------:R-:W-:Y:S01]  /*2c80*/  IADD3 R224, R215.reuse, 0x3800, RZ ;  /* 0x00003800d7e07810 */ /* 0x040fe20007ffe0ff */
[----:B------:R-:W-:Y:S01]  /*2c90*/  LDSM.16.M88.4 R80, [R210+0x9000] ;  /* 0x00900000d250783b */ /* 0x000fe20000000200 */
[----:B------:R-:W-:Y:S01]  /*2ca0*/  IADD3 R223, R215, 0x4000, RZ ;  /* 0x00004000d7df7810 */ /* 0x000fe20007ffe0ff */
[----:B------:R-:W-:Y:S01]  /*2cb0*/  IMAD.IADD R3, R113, 0x1, R3 ;  /* 0x0000000171037824 */ /* 0x000fe200078e0203 */
[C---:B------:R-:W-:Y:S01]  /*2cc0*/  IADD3 R222, R215.reuse, 0x4800, RZ ;  /* 0x00004800d7de7810 */ /* 0x040fe20007ffe0ff */
[----:B------:R-:W-:Y:S01]  /*2cd0*/  LDSM.16.M88.4 R84, [R210+0x9800] ;  /* 0x00980000d254783b */ /* 0x000fe20000000200 */
[----:B------:R-:W-:Y:S01]  /*2ce0*/  IMAD R2, R2, 0x40, R112 ;  /* 0x0000004002027824 */ /* 0x000fe200078e0270 */
[----:B------:R-:W-:-:S02]  /*2cf0*/  IADD3 R221, R215, 0x5000, RZ ;  /* 0x00005000d7dd7810 */ /* 0x000fc40007ffe0ff */
[----:B------:R-:W-:Y:S01]  /*2d00*/  LDSM.16.M88.4 R88, [R209+0x1000] ;  /* 0x00100000d158783b */ /* 0x000fe20000000200 */
[C---:B------:R-:W-:Y:S02]  /*2d10*/  IADD3 R5, R3.reuse, 0x8, RZ ;  /* 0x0000000803057810 */ /* 0x040fe40007ffe0ff */
[----:B--2---:R-:W-:Y:S01]  /*2d20*/  IADD3 R7, R3, UR7, RZ ;  /* 0x0000000703077c10 */ /* 0x004fe2000fffe0ff */
[----:B------:R-:W-:Y:S01]  /*2d30*/  LDSM.16.M88.4 R92, [R209+0x1800] ;  /* 0x00180000d15c783b */ /* 0x000fe20000000200 */
[----:B------:R-:W-:Y:S02]  /*2d40*/  IADD3 R6, R2, 0x1, RZ ;  /* 0x0000000102067810 */ /* 0x000fe40007ffe0ff */
[----:B------:R-:W-:Y:S01]  /*2d50*/  IMNMX R235, R7, UR17, PT ;  /* 0x0000001107eb7c17 */ /* 0x000fe2000b800200 */
[----:B------:R-:W-:Y:S01]  /*2d60*/  LDSM.16.M88.4 R96, [R209+0x5800] ;  /* 0x00580000d160783b */ /* 0x000fe20000000200 */
[----:B------:R-:W-:Y:S02]  /*2d70*/  IADD3 R220, R215, 0x5800, RZ ;  /* 0x00005800d7dc7810 */ /* 0x000fe40007ffe0ff */
[-C--:B------:R-:W-:Y:S01]  /*2d80*/  ISETP.GE.AND P6, PT, R6, R235.reuse, PT ;  /* 0x000000eb0600720c */ /* 0x080fe20003fc6270 */
[----:B------:R-:W0:Y:S01]  /*2d90*/  LDGDEPBAR ;  /* 0x00000000000079af */ /* 0x000e220000000000 */
[----:B------:R-:W-:-:S02]  /*2da0*/  ISETP.GE.AND P0, PT, R2, R235, PT ;  /* 0x000000eb0200720c */ /* 0x000fc40003f06270 */
[C---:B------:R-:W-:Y:S01]  /*2db0*/  IADD3 R219, R215.reuse, 0x6000, RZ ;  /* 0x00006000d7db7810 */ /* 0x040fe20007ffe0ff */
[C---:B-1----:R-:W-:Y:S01]  /*2dc0*/  HMMA.16816.F32.BF16 R36, R8.reuse, R32, RZ ;  /* 0x000000200824723c */ /* 0x042fe200000418ff */
[----:B------:R-:W-:Y:S01]  /*2dd0*/  STL [R1+0x74], R113 ;  /* 0x0000747101007387 */ /* 0x000fe20000100800 */
[C---:B------:R-:W-:Y:S02]  /*2de0*/  IADD3 R218, R215.reuse, 0x6800, RZ ;  /* 0x00006800d7da7810 */ /* 0x040fe40007ffe0ff */
[C---:B------:R-:W-:Y:S02]  /*2df0*/  IADD3 R217, R215.reuse, 0x7000, RZ ;  /* 0x00007000d7d97810 */ /* 0x040fe40007ffe0ff */
[----:B------:R-:W-:Y:S02]  /*2e00*/  IADD3 R216, R215, 0x7800, RZ ;  /* 0x00007800d7d87810 */ /* 0x000fe40007ffe0ff */
[C---:B------:R-:W-:Y:S01]  /*2e10*/  HMMA.16816.F32.BF16 R44, R8.reuse, R34, RZ ;  /* 0x00000022082c723c */ /* 0x040fe200000418ff */
[----:B------:R-:W1:Y:S07]  /*2e20*/  LDSM.16.M88.4 R32, [R215+0x800] ;  /* 0x00080000d720783b */ /* 0x000e6e0000000200 */
[C---:B------:R-:W-:Y:S08]  /*2e30*/  HMMA.16816.F32.BF16 R20, R8.reuse, R16, RZ ;  /* 0x000000100814723c */ /* 0x040ff000000418ff */
[C---:B------:R-:W-:Y:S08]  /*2e40*/  HMMA.16816.F32.BF16 R16, R8.reuse, R18, RZ ;  /* 0x000000120810723c */ /* 0x040ff000000418ff */
[C---:B------:R-:W-:Y:S08]  /*2e50*/  HMMA.16816.F32.BF16 R48, R8.reuse, R28, RZ ;  /* 0x0000001c0830723c */ /* 0x040ff000000418ff */
[C---:B------:R-:W-:Y:S08]  /*2e60*/  HMMA.16816.F32.BF16 R52, R8.reuse, R30, RZ ;  /* 0x0000001e0834723c */ /* 0x040ff000000418ff */
[C---:B------:R-:W-:Y:S08]  /*2e70*/  HMMA.16816.F32.BF16 R64, R8.reuse, R24, RZ ;  /* 0x000000180840723c */ /* 0x040ff000000418ff */
[----:B------:R-:W-:Y:S01]  /*2e80*/  HMMA.16816.F32.BF16 R68, R8, R26, RZ ;  /* 0x0000001a0844723c */ /* 0x000fe200000418ff */
[----:B------:R-:W-:Y:S04]  /*2e90*/  LDSM.16.M88.4 R8, [R214] ;  /* 0x00000000d608783b */ /* 0x000fe80000000200 */
[----:B------:R-:W2:Y:S03]  /*2ea0*/  LDSM.16.M88.4 R24, [R210+0x8000] ;  /* 0x00800000d218783b */ /* 0x000ea60000000200 */
[C---:B------:R-:W-:Y:S08]  /*2eb0*/  HMMA.16816.F32.BF16 R60, R12.reuse, R40, R20 ;  /* 0x000000280c3c723c */ /* 0x040ff00000041814 */
[C---:B------:R-:W-:Y:S01]  /*2ec0*/  HMMA.16816.F32.BF16 R20, R12.reuse, R42, R16 ;  /* 0x0000002a0c14723c */ /* 0x040fe20000041810 */
[----:B------:R-:W-:Y:S07]  /*2ed0*/  LDSM.16.M88.4 R16, [R213] ;  /* 0x00000000d510783b */ /* 0x000fee0000000200 */
[C---:B-1----:R-:W-:Y:S08]  /*2ee0*/  HMMA.16816.F32.BF16 R28, R12.reuse, R32, R36 ;  /* 0x000000200c1c723c */ /* 0x042ff00000041824 */
[C---:B------:R-:W-:Y:S08]  /*2ef0*/  HMMA.16816.F32.BF16 R32, R12.reuse, R34, R44 ;  /* 0x000000220c20723c */ /* 0x040ff0000004182c */
[C---:B------:R-:W-:Y:S08]  /*2f00*/  HMMA.16816.F32.BF16 R36, R12.reuse, R56, R48 ;  /* 0x000000380c24723c */ /* 0x040ff00000041830 */
[C---:B------:R-:W-:Y:S01]  /*2f10*/  HMMA.16816.F32.BF16 R40, R12.reuse, R58, R52 ;  /* 0x0000003a0c28723c */ /* 0x040fe20000041834 */
[----:B------:R-:W1:Y:S04]  /*2f20*/  LDSM.16.M88.4 R52, [R209] ;  /* 0x00000000d134783b */ /* 0x000e680000000200 */
[----:B------:R-:W3:Y:S03]  /*2f30*/  LDSM.16.M88.4 R56, [R209+0x800] ;  /* 0x00080000d138783b */ /* 0x000ee60000000200 */
[C---:B------:R-:W-:Y:S01]  /*2f40*/  HMMA.16816.F32.BF16 R44, R12.reuse, R72, R64 ;  /* 0x000000480c2c723c */ /* 0x040fe20000041840 */
[----:B------:R-:W-:Y:S07]  /*2f50*/  LDSM.16.M88.4 R64, [R204+0xa800] ;  /* 0x00a80000cc40783b */ /* 0x000fee0000000200 */
[----:B------:R-:W-:Y:S01]  /*2f60*/  HMMA.16816.F32.BF16 R48, R12, R74, R68 ;  /* 0x0000004a0c30723c */ /* 0x000fe20000041844 */
[----:B------:R-:W-:Y:S04]  /*2f70*/  LDSM.16.M88.4 R12, [R211+0x2000] ;  /* 0x00200000d30c783b */ /* 0x000fe80000000200 */
[----:B------:R-:W-:Y:S03]  /*2f80*/  LDSM.16.M88.4 R72, [R204+0xb000] ;  /* 0x00b00000cc48783b */ /* 0x000fe60000000200 */
[C---:B--2---:R-:W-:Y:S01]  /*2f90*/  HMMA.16816.F32.BF16 R20, R8.reuse, R26, R20 ;  /* 0x0000001a0814723c */ /* 0x044fe20000041814 */
[----:B------:R-:W-:Y:S07]  /*2fa0*/  LDSM.16.M88.4 R68, [R215+0x2800] ;  /* 0x00280000d744783b */ /* 0x000fee0000000200 */
[C---:B------:R-:W-:Y:S08]  /*2fb0*/  HMMA.16816.F32.BF16 R28, R8.reuse, R76, R28 ;  /* 0x0000004c081c723c */ /* 0x040ff0000004181c */
[C---:B------:R-:W-:Y:S01]  /*2fc0*/  HMMA.16816.F32.BF16 R60, R8.reuse, R24, R60 ;  /* 0x00000018083c723c */ /* 0x040fe2000004183c */
[----:B------:R-:W2:Y:S07]  /*2fd0*/  LDSM.16.M88.4 R24, [R204+0xa000] ;  /* 0x00a00000cc18783b */ /* 0x000eae0000000200 */
[C---:B------:R-:W-:Y:S01]  /*2fe0*/  HMMA.16816.F32.BF16 R32, R8.reuse, R78, R32 ;  /* 0x0000004e0820723c */ /* 0x040fe20000041820 */
[----:B------:R-:W-:Y:S07]  /*2ff0*/  LDSM.16.M88.4 R76, [R215+0x3000] ;  /* 0x00300000d74c783b */ /* 0x000fee0000000200 */
[C---:B------:R-:W-:Y:S08]  /*3000*/  HMMA.16816.F32.BF16 R36, R8.reuse, R80, R36 ;  /* 0x000000500824723c */ /* 0x040ff00000041824 */
[C---:B------:R-:W-:Y:S01]  /*3010*/  HMMA.16816.F32.BF16 R40, R8.reuse, R82, R40 ;  /* 0x000000520828723c */ /* 0x040fe20000041828 */
[----:B------:R-:W4:Y:S07]  /*3020*/  LDSM.16.M88.4 R80, [R204+0xb800] ;  /* 0x00b80000cc50783b */ /* 0x000f2e0000000200 */
[C---:B------:R-:W-:Y:S08]  /*3030*/  HMMA.16816.F32.BF16 R44, R8.reuse, R84, R44 ;  /* 0x00000054082c723c */ /* 0x040ff0000004182c */
[----:B------:R-:W-:Y:S01]  /*3040*/  HMMA.16816.F32.BF16 R48, R8, R86, R48 ;  /* 0x000000560830723c */ /* 0x000fe20000041830 */
[----:B------:R-:W-:Y:S04]  /*3050*/  LDSM.16.M88.4 R8, [R212+0x2000] ;  /* 0x00200000d408783b */ /* 0x000fe80000000200 */
[----:B------:R-:W-:Y:S03]  /*3060*/  LDSM.16.M88.4 R84, [R215+0x3800] ;  /* 0x00380000d754783b */ /* 0x000fe60000000200 */
[C---:B-1----:R-:W-:Y:S08]  /*3070*/  HMMA.16816.F32.BF16 R20, R16.reuse, R54, R20 ;  /* 0x000000361014723c */ /* 0x042ff00000041814 */
[C---:B---3--:R-:W-:Y:S08]  /*3080*/  HMMA.16816.F32.BF16 R28, R16.reuse, R56, R28 ;  /* 0x00000038101c723c */ /* 0x048ff0000004181c */
[C---:B------:R-:W-:Y:S01]  /*3090*/  HMMA.16816.F32.BF16 R60, R16.reuse, R52, R60 ;  /* 0x00000034103c723c */ /* 0x040fe2000004183c */
[----:B------:R-:W-:Y:S07]  /*30a0*/  LDSM.16.M88.4 R52, [R210+0xa000] ;  /* 0x00a00000d234783b */ /* 0x000fee0000000200 */
[C---:B------:R-:W-:Y:S01]  /*30b0*/  HMMA.16816.F32.BF16 R32, R16.reuse, R58, R32 ;  /* 0x0000003a1020723c */ /* 0x040fe20000041820 */
        /* <DEDUP_REMOVED lines=9> */
[C---:B------:R-:W-:Y:S08]  /*3150*/  HMMA.16816.F32.BF16 R28, R12.reuse, R64, R28 ;  /* 0x000000400c1c723c */ /* 0x040ff0000004181c */
[C---:B------:R-:W-:Y:S08]  /*3160*/  HMMA.16816.F32.BF16 R60, R12.reuse, R24, R60 ;  /* 0x000000180c3c723c */ /* 0x040ff0000004183c */
[C---:B------:R-:W-:Y:S01]  /*3170*/  HMMA.16816.F32.BF16 R32, R12.reuse, R66, R32 ;  /* 0x000000420c20723c */ /* 0x040fe20000041820 */
[----:B------:R-:W2:Y:S07]  /*3180*/  LDSM.16.M88.4 R64, [R210+0xa800] ;  /* 0x00a80000d240783b */ /* 0x000eae0000000200 */
[C---:B------:R-:W-:Y:S08]  /*3190*/  HMMA.16816.F32.BF16 R36, R12.reuse, R72, R36 ;  /* 0x000000480c24723c */ /* 0x040ff00000041824 */
[C---:B------:R-:W-:Y:S01]  /*31a0*/  HMMA.16816.F32.BF16 R40, R12.reuse, R74, R40 ;  /* 0x0000004a0c28723c */ /* 0x040fe20000041828 */
[----:B------:R-:W5:Y:S07]  /*31b0*/  LDSM.16.M88.4 R72, [R210+0xb000] ;  /* 0x00b00000d248783b */ /* 0x000f6e0000000200 */
[C---:B----4-:R-:W-:Y:S08]  /*31c0*/  HMMA.16816.F32.BF16 R44, R12.reuse, R80, R44 ;  /* 0x000000500c2c723c */ /* 0x050ff0000004182c */
[----:B------:R-:W-:Y:S01]  /*31d0*/  HMMA.16816.F32.BF16 R48, R12, R82, R48 ;  /* 0x000000520c30723c */ /* 0x000fe20000041830 */
[----:B------:R-:W4:Y:S04]  /*31e0*/  LDSM.16.M88.4 R80, [R210+0xb800] ;  /* 0x00b80000d250783b */ /* 0x000f280000000200 */
[----:B------:R-:W-:Y:S03]  /*31f0*/  LDSM.16.M88.4 R12, [R213+0x2000] ;  /* 0x00200000d50c783b */ /* 0x000fe60000000200 */
[C---:B-1----:R-:W-:Y:S08]  /*3200*/  HMMA.16816.F32.BF16 R24, R8.reuse, R58, R20 ;  /* 0x0000003a0818723c */ /* 0x042ff00000041814 */
[C---:B------:R-:W-:Y:S08]  /*3210*/  HMMA.16816.F32.BF16 R20, R8.reuse, R68, R28 ;  /* 0x000000440814723c */ /* 0x040ff0000004181c */
[C---:B------:R-:W-:Y:S01]  /*3220*/  HMMA.16816.F32.BF16 R60, R8.reuse, R56, R60 ;  /* 0x00000038083c723c */ /* 0x040fe2000004183c */
[----:B------:R-:W1:Y:S07]  /*3230*/  LDSM.16.M88.4 R56, [R209+0x2000] ;  /* 0x00200000d138783b */ /* 0x000e6e0000000200 */
[C---:B------:R-:W-:Y:S01]  /*3240*/  HMMA.16816.F32.BF16 R32, R8.reuse, R70, R32 ;  /* 0x000000460820723c */ /* 0x040fe20000041820 */
[----:B------:R-:W1:Y:S07]  /*3250*/  LDSM.16.M88.4 R68, [R209+0x2800] ;  /* 0x00280000d144783b */ /* 0x000e6e0000000200 */
[C---:B------:R-:W-:Y:S08]  /*3260*/  HMMA.16816.F32.BF16 R36, R8.reuse, R76, R36 ;  /* 0x0000004c0824723c */ /* 0x040ff00000041824 */
[C---:B------:R-:W-:Y:S01]  /*3270*/  HMMA.16816.F32.BF16 R40, R8.reuse, R78, R40 ;  /* 0x0000004e0828723c */ /* 0x040fe20000041828 */
[----:B------:R-:W1:Y:S07]  /*3280*/  LDSM.16.M88.4 R76, [R209+0x3000] ;  /* 0x00300000d14c783b */ /* 0x000e6e0000000200 */
[C---:B------:R-:W-:Y:S08]  /*3290*/  HMMA.16816.F32.BF16 R44, R8.reuse, R84, R44 ;  /* 0x00000054082c723c */ /* 0x040ff0000004182c */
[----:B------:R-:W-:Y:S01]  /*32a0*/  HMMA.16816.F32.BF16 R48, R8, R86, R48 ;  /* 0x000000560830723c */ /* 0x000fe20000041830 */
[----:B------:R-:W-:Y:S04]  /*32b0*/  LDSM.16.M88.4 R8, [R211+0x4000] ;  /* 0x00400000d308783b */ /* 0x000fe80000000200 */
[----:B------:R-:W-:Y:S03]  /*32c0*/  LDSM.16.M88.4 R84, [R204+0xd800] ;  /* 0x00d80000cc54783b */ /* 0x000fe60000000200 */
[C---:B---3--:R-:W-:Y:S08]  /*32d0*/  HMMA.16816.F32.BF16 R28, R16.reuse, R54, R24 ;  /* 0x00000036101c723c */ /* 0x048ff00000041818 */
[C---:B--2---:R-:W-:Y:S08]  /*32e0*/  HMMA.16816.F32.BF16 R24, R16.reuse, R64, R20 ;  /* 0x000000401018723c */ /* 0x044ff00000041814 */
[C---:B------:R-:W-:Y:S01]  /*32f0*/  HMMA.16816.F32.BF16 R60, R16.reuse, R52, R60 ;  /* 0x00000034103c723c */ /* 0x040fe2000004183c */
[----:B------:R-:W2:Y:S07]  /*3300*/  LDSM.16.M88.4 R52, [R204+0xc000] ;  /* 0x00c00000cc34783b */ /* 0x000eae0000000200 */
[C---:B------:R-:W-:Y:S01]  /*3310*/  HMMA.16816.F32.BF16 R20, R16.reuse, R66, R32 ;  /* 0x000000421014723c */ /* 0x040fe20000041820 */
[----:B------:R-:W3:Y:S07]  /*3320*/  LDSM.16.M88.4 R64, [R204+0xc800] ;  /* 0x00c80000cc40783b */ /* 0x000eee0000000200 */
[C---:B-----5:R-:W-:Y:S08]  /*3330*/  HMMA.16816.F32.BF16 R36, R16.reuse, R72, R36 ;  /* 0x000000481024723c */ /* 0x060ff00000041824 */
[C---:B------:R-:W-:Y:S01]  /*3340*/  HMMA.16816.F32.BF16 R40, R16.reuse, R74, R40 ;  /* 0x0000004a1028723c */ /* 0x040fe20000041828 */
[----:B------:R-:W5:Y:S07]  /*3350*/  LDSM.16.M88.4 R72, [R204+0xd000] ;  /* 0x00d00000cc48783b */ /* 0x000f6e0000000200 */
[C---:B----4-:R-:W-:Y:S08]  /*3360*/  HMMA.16816.F32.BF16 R44, R16.reuse, R80, R44 ;  /* 0x00000050102c723c */ /* 0x050ff0000004182c */
[----:B------:R-:W-:Y:S01]  /*3370*/  HMMA.16816.F32.BF16 R48, R16, R82, R48 ;  /* 0x000000521030723c */ /* 0x000fe20000041830 */
[----:B------:R-:W-:Y:S07]  /*3380*/  LDSM.16.M88.4 R80, [R215+0x5000] ;  /* 0x00500000d750783b */ /* 0x000fee0000000200 */
[C---:B-1----:R-:W-:Y:S08]  /*3390*/  HMMA.16816.F32.BF16 R32, R12.reuse, R58, R28 ;  /* 0x0000003a0c20723c */ /* 0x042ff0000004181c */
[C---:B------:R-:W-:Y:S08]  /*33a0*/  HMMA.16816.F32.BF16 R28, R12.reuse, R68, R24 ;  /* 0x000000440c1c723c */ /* 0x040ff00000041818 */
[C---:B------:R-:W-:Y:S01]  /*33b0*/  HMMA.16816.F32.BF16 R60, R12.reuse, R56, R60 ;  /* 0x000000380c3c723c */ /* 0x040fe2000004183c */
[----:B------:R-:W-:Y:S07]  /*33c0*/  LDSM.16.M88.4 R56, [R215+0x4000] ;  /* 0x00400000d738783b */ /* 0x000fee0000000200 */
[C---:B------:R-:W-:Y:S01]  /*33d0*/  HMMA.16816.F32.BF16 R24, R12.reuse, R70, R20 ;  /* 0x000000460c18723c */ /* 0x040fe20000041814 */
[----:B------:R-:W1:Y:S04]  /*33e0*/  LDSM.16.M88.4 R20, [R212+0x4000] ;  /* 0x00400000d414783b */ /* 0x000e680000000200 */
[----:B------:R-:W4:Y:S03]  /*33f0*/  LDSM.16.M88.4 R68, [R215+0x4800] ;  /* 0x00480000d744783b */ /* 0x000f260000000200 */
[C---:B------:R-:W-:Y:S08]  /*3400*/  HMMA.16816.F32.BF16 R16, R12.reuse, R76, R36 ;  /* 0x0000004c0c10723c */ /* 0x040ff00000041824 */
[C---:B------:R-:W-:Y:S01]  /*3410*/  HMMA.16816.F32.BF16 R40, R12.reuse, R78, R40 ;  /* 0x0000004e0c28723c */ /* 0x040fe20000041828 */
[----:B------:R-:W-:Y:S07]  /*3420*/  LDSM.16.M88.4 R76, [R210+0xd000] ;  /* 0x00d00000d24c783b */ /* 0x000fee0000000200 */
[C---:B------:R-:W-:Y:S08]  /*3430*/  HMMA.16816.F32.BF16 R44, R12.reuse, R88, R44 ;  /* 0x000000580c2c723c */ /* 0x040ff0000004182c */
[----:B------:R-:W-:Y:S01]  /*3440*/  HMMA.16816.F32.BF16 R48, R12, R90, R48 ;  /* 0x0000005a0c30723c */ /* 0x000fe20000041830 */
[----:B------:R-:W-:Y:S07]  /*3450*/  LDSM.16.M88.4 R88, [R210+0xd800] ;  /* 0x00d80000d258783b */ /* 0x000fee0000000200 */
[C---:B--2---:R-:W-:Y:S08]  /*3460*/  HMMA.16816.F32.BF16 R36, R8.reuse, R54, R32 ;  /* 0x000000360824723c */ /* 0x044ff00000041820 */
[C---:B---3--:R-:W-:Y:S08]  /*3470*/  HMMA.16816.F32.BF16 R32, R8.reuse, R64, R28 ;  /* 0x000000400820723c */ /* 0x048ff0000004181c */
[C---:B------:R-:W-:Y:S01]  /*3480*/  HMMA.16816.F32.BF16 R60, R8.reuse, R52, R60 ;  /* 0x00000034083c723c */ /* 0x040fe2000004183c */
[----:B------:R-:W-:Y:S07]  /*3490*/  LDSM.16.M88.4 R52, [R210+0xc000] ;  /* 0x00c00000d234783b */ /* 0x000fee0000000200 */
[C---:B------:R-:W-:Y:S01]  /*34a0*/  HMMA.16816.F32.BF16 R28, R8.reuse, R66, R24 ;  /* 0x00000042081c723c */ /* 0x040fe20000041818 */
[----:B------:R-:W-:Y:S07]  /*34b0*/  LDSM.16.M88.4 R64, [R210+0xc800] ;  /* 0x00c80000d240783b */ /* 0x000fee0000000200 */
[C---:B-----5:R-:W-:Y:S01]  /*34c0*/  HMMA.16816.F32.BF16 R24, R8.reuse, R72, R16 ;  /* 0x000000480818723c */ /* 0x060fe20000041810 */
[----:B------:R-:W2:Y:S07]  /*34d0*/  LDSM.16.M88.4 R16, [R214+0x4000] ;  /* 0x00400000d610783b */ /* 0x000eae0000000200 */
[C---:B------:R-:W-:Y:S01]  /*34e0*/  HMMA.16816.F32.BF16 R12, R8.reuse, R74, R40 ;  /* 0x0000004a080c723c */ /* 0x040fe20000041828 */
[----:B------:R-:W-:Y:S07]  /*34f0*/  LDSM.16.M88.4 R72, [R209+0x4800] ;  /* 0x00480000d148783b */ /* 0x000fee0000000200 */
[C---:B------:R-:W-:Y:S08]  /*3500*/  HMMA.16816.F32.BF16 R44, R8.reuse, R84, R44 ;  /* 0x00000054082c723c */ /* 0x040ff0000004182c */
[----:B------:R-:W-:Y:S01]  /*3510*/  HMMA.16816.F32.BF16 R48, R8, R86, R48 ;  /* 0x000000560830723c */ /* 0x000fe20000041830 */
[----:B------:R-:W-:Y:S07]  /*3520*/  LDSM.16.M88.4 R84, [R209+0x5000] ;  /* 0x00500000d154783b */ /* 0x000fee0000000200 */
[C---:B-1----:R-:W-:Y:S08]  /*3530*/  HMMA.16816.F32.BF16 R40, R20.reuse, R58, R36 ;  /* 0x0000003a1428723c */ /* 0x042ff00000041824 */
[C---:B----4-:R-:W-:Y:S08]  /*3540*/  HMMA.16816.F32.BF16 R36, R20.reuse, R68, R32 ;  /* 0x000000441424723c */ /* 0x050ff00000041820 */
[C---:B------:R-:W-:Y:S01]  /*3550*/  HMMA.16816.F32.BF16 R60, R20.reuse, R56, R60 ;  /* 0x00000038143c723c */ /* 0x040fe2000004183c */
[----:B------:R-:W-:Y:S07]  /*3560*/  LDSM.16.M88.4 R56, [R209+0x4000] ;  /* 0x00400000d138783b */ /* 0x000fee0000000200 */
        /* <DEDUP_REMOVED lines=9> */
[C---:B--2---:R-:W-:Y:S08]  /*3600*/  HMMA.16816.F32.BF16 R44, R16.reuse, R54, R40 ;  /* 0x00000036102c723c */ /* 0x044ff00000041828 */
[C---:B------:R-:W-:Y:S08]  /*3610*/  HMMA.16816.F32.BF16 R40, R16.reuse, R64, R36 ;  /* 0x000000401028723c */ /* 0x040ff00000041824 */
[C---:B------:R-:W-:Y:S08]  /*3620*/  HMMA.16816.F32.BF16 R60, R16.reuse, R52, R60 ;  /* 0x00000034103c723c */ /* 0x040ff0000004183c */
[C---:B------:R-:W-:Y:S01]  /*3630*/  HMMA.16816.F32.BF16 R36, R16.reuse, R66, R32 ;  /* 0x000000421024723c */ /* 0x040fe20000041820 */
[----:B------:R-:W-:Y:S07]  /*3640*/  LDSM.16.M88.4 R64, [R204+0xe000] ;  /* 0x00e00000cc40783b */ /* 0x000fee0000000200 */
[C---:B------:R-:W-:Y:S08]  /*3650*/  HMMA.16816.F32.BF16 R32, R16.reuse, R76, R28 ;  /* 0x0000004c1020723c */ /* 0x040ff0000004181c */
[C---:B------:R-:W-:Y:S01]  /*3660*/  HMMA.16816.F32.BF16 R28, R16.reuse, R78, R24 ;  /* 0x0000004e101c723c */ /* 0x040fe20000041818 */
[----:B------:R-:W-:Y:S07]  /*3670*/  LDSM.16.M88.4 R76, [R215+0x6000] ;  /* 0x00600000d74c783b */ /* 0x000fee0000000200 */
[C---:B------:R-:W-:Y:S01]  /*3680*/  HMMA.16816.F32.BF16 R24, R16.reuse, R88, R8 ;  /* 0x000000581018723c */ /* 0x040fe20000041808 */
[----:B------:R-:W2:Y:S07]  /*3690*/  LDSM.16.M88.4 R8, [R211+0x6000] ;  /* 0x00600000d308783b */ /* 0x000eae0000000200 */
[----:B------:R-:W-:Y:S01]  /*36a0*/  HMMA.16816.F32.BF16 R20, R16, R90, R20 ;  /* 0x0000005a1014723c */ /* 0x000fe20000041814 */
[----:B------:R-:W3:Y:S04]  /*36b0*/  LDSM.16.M88.4 R88, [R204+0xf800] ;  /* 0x00f80000cc58783b */ /* 0x000ee80000000200 */
[----:B------:R-:W4:Y:S03]  /*36c0*/  LDSM.16.M88.4 R16, [R212+0x6000] ;  /* 0x00600000d410783b */ /* 0x000f260000000200 */
[C---:B-1----:R-:W-:Y:S08]  /*36d0*/  HMMA.16816.F32.BF16 R60, R12.reuse, R56, R60 ;  /* 0x000000380c3c723c */ /* 0x042ff0000004183c */
[C---:B------:R-:W-:Y:S08]  /*36e0*/  HMMA.16816.F32.BF16 R56, R12.reuse, R58, R44 ;  /* 0x0000003a0c38723c */ /* 0x040ff0000004182c */
[C---:B------:R-:W-:Y:S08]  /*36f0*/  HMMA.16816.F32.BF16 R52, R12.reuse, R72, R40 ;  /* 0x000000480c34723c */ /* 0x040ff00000041828 */
[C---:B------:R-:W-:Y:S08]  /*3700*/  HMMA.16816.F32.BF16 R44, R12.reuse, R84, R32 ;  /* 0x000000540c2c723c */ /* 0x040ff00000041820 */
[C---:B------:R-:W-:Y:S01]  /*3710*/  HMMA.16816.F32.BF16 R40, R12.reuse, R86, R28 ;  /* 0x000000560c28723c */ /* 0x040fe2000004181c */
[----:B------:R-:W1:Y:S07]  /*3720*/  LDSM.16.M88.4 R84, [R215+0x6800] ;  /* 0x00680000d754783b */ /* 0x000e6e0000000200 */
[C---:B------:R-:W-:Y:S08]  /*3730*/  HMMA.16816.F32.BF16 R48, R12.reuse, R74, R36 ;  /* 0x0000004a0c30723c */ /* 0x040ff00000041824 */
[C---:B------:R-:W-:Y:S08]  /*3740*/  HMMA.16816.F32.BF16 R36, R12.reuse, R96, R24 ;  /* 0x000000600c24723c */ /* 0x040ff00000041818 */
[----:B------:R-:W-:Y:S08]  /*3750*/  HMMA.16816.F32.BF16 R12, R12, R98, R20 ;  /* 0x000000620c0c723c */ /* 0x000ff00000041814 */
[C---:B--2---:R-:W-:Y:S08]  /*3760*/  HMMA.16816.F32.BF16 R32, R8.reuse, R64, R60 ;  /* 0x000000400820723c */ /* 0x044ff0000004183c */
[C---:B------:R-:W-:Y:S01]  /*3770*/  HMMA.16816.F32.BF16 R28, R8.reuse, R66, R56 ;  /* 0x00000042081c723c */ /* 0x040fe20000041838 */
[----:B------:R-:W-:Y:S07]  /*3780*/  LDSM.16.M88.4 R64, [R210+0xe000] ;  /* 0x00e00000d240783b */ /* 0x000fee0000000200 */
[C---:B------:R-:W-:Y:S08]  /*3790*/  HMMA.16816.F32.BF16 R56, R8.reuse, R80, R44 ;  /* 0x000000500838723c */ /* 0x040ff0000004182c */
[C---:B------:R-:W-:Y:S01]  /*37a0*/  HMMA.16816.F32.BF16 R60, R8.reuse, R82, R40 ;  /* 0x00000052083c723c */ /* 0x040fe20000041828 */
[----:B------:R-:W2:Y:S04]  /*37b0*/  LDSM.16.M88.4 R80, [R215+0x7800] ;  /* 0x00780000d750783b */ /* 0x000ea80000000200 */
[----:B------:R-:W-:Y:S03]  /*37c0*/  LDSM.16.M88.4 R40, [R210+0xe800] ;  /* 0x00e80000d228783b */ /* 0x000fe60000000200 */
[C---:B------:R-:W-:Y:S08]  /*37d0*/  HMMA.16816.F32.BF16 R24, R8.reuse, R68, R52 ;  /* 0x000000440818723c */ /* 0x040ff00000041834 */
[C---:B------:R-:W-:Y:S08]  /*37e0*/  HMMA.16816.F32.BF16 R20, R8.reuse, R70, R48 ;  /* 0x000000460814723c */ /* 0x040ff00000041830 */
        /* <DEDUP_REMOVED lines=8> */
[C---:B------:R-:W-:Y:S01]  /*3870*/  HMMA.16816.F32.BF16 R28, R16.reuse, R92, R56 ;  /* 0x0000005c101c723c */ /* 0x040fe20000041838 */
[----:B------:R-:W5:Y:S07]  /*3880*/  LDSM.16.M88.4 R56, [R209+0x6000] ;  /* 0x00600000d138783b */ /* 0x000f6e0000000200 */
[C---:B-1----:R-:W-:Y:S08]  /*3890*/  HMMA.16816.F32.BF16 R32, R16.reuse, R86, R20 ;  /* 0x000000561020723c */ /* 0x042ff00000041814 */
[C---:B--2---:R-:W-:Y:S08]  /*38a0*/  HMMA.16816.F32.BF16 R20, R16.reuse, R80, R72 ;  /* 0x000000501014723c */ /* 0x044ff00000041848 */
[C---:B------:R-:W-:Y:S08]  /*38b0*/  HMMA.16816.F32.BF16 R48, R16.reuse, R84, R24 ;  /* 0x000000541030723c */ /* 0x040ff00000041818 */
[----:B------:R-:W-:Y:S08]  /*38c0*/  HMMA.16816.F32.BF16 R24, R16, R94, R60 ;  /* 0x0000005e1018723c */ /* 0x000ff0000004183c */
[C---:B---3--:R-:W-:Y:S08]  /*38d0*/  HMMA.16816.F32.BF16 R44, R12.reuse, R64, R44 ;  /* 0x000000400c2c723c */ /* 0x048ff0000004182c */
[C---:B----4-:R-:W-:Y:S01]  /*38e0*/  HMMA.16816.F32.BF16 R72, R12.reuse, R76, R20 ;  /* 0x0000004c0c48723c */ /* 0x050fe20000041814 */
[----:B------:R-:W1:Y:S07]  /*38f0*/  LDSM.16.M88.4 R20, [R209+0x6800] ;  /* 0x00680000d114783b */ /* 0x000e6e0000000200 */
[C---:B------:R-:W-:Y:S08]  /*3900*/  HMMA.16816.F32.BF16 R52, R12.reuse, R66, R52 ;  /* 0x000000420c34723c */ /* 0x040ff00000041834 */
[----:B------:R-:W-:Y:S08]  /*3910*/  HMMA.16816.F32.BF16 R64, R12, R38, R24 ;  /* 0x000000260c40723c */ /* 0x000ff00000041818 */
[----:B-----5:R-:W-:Y:S07]  /*3920*/  HMMA.16816.F32.BF16 R24, R8, R56, R44 ;  /* 0x000000380818723c */ /* 0x020fee000004182c */
[----:B------:R-:W-:Y:S01]  /*3930*/  IMAD R56, R107, 0x4, R106 ;  /* 0x000000046b387824 */ /* 0x000fe200078e026a */
[C---:B------:R-:W-:Y:S04]  /*3940*/  HMMA.16816.F32.BF16 R48, R12.reuse, R40, R48 ;  /* 0x000000280c30723c */ /* 0x040fe80000041830 */
[----:B------:R-:W-:Y:S04]  /*3950*/  STL [R1+0x4c], R56 ;  /* 0x00004c3801007387 */ /* 0x000fe80000100800 */
[----:B------:R-:W-:Y:S01]  /*3960*/  HMMA.16816.F32.BF16 R60, R12, R36, R28 ;  /* 0x000000240c3c723c */ /* 0x000fe2000004181c */
[----:B------:R-:W2:Y:S07]  /*3970*/  LDSM.16.M88.4 R28, [R209+0x7000] ;  /* 0x00700000d11c783b */ /* 0x000eae0000000200 */
[----:B------:R-:W-:Y:S07]  /*3980*/  HMMA.16816.F32.BF16 R68, R16, R82, R68 ;  /* 0x000000521044723c */ /* 0x000fee0000041844 */
[----:B------:R-:W-:Y:S01]  /*3990*/  IADD3 R16, R5, UR7, RZ ;  /* 0x0000000705107c10 */ /* 0x000fe2000fffe0ff */
[----:B------:R-:W-:Y:S01]  /*39a0*/  HMMA.16816.F32.BF16 R40, R12, R42, R32 ;  /* 0x0000002a0c28723c */ /* 0x000fe20000041820 */
[----:B------:R-:W-:-:S02]  /*39b0*/  IADD3 R17, R3, UR5, RZ ;  /* 0x0000000503117c10 */ /* 0x000fc4000fffe0ff */
[----:B------:R-:W-:Y:S02]  /*39c0*/  IADD3 R3, R5, UR5, RZ ;  /* 0x0000000505037c10 */ /* 0x000fe4000fffe0ff */
[----:B------:R-:W-:Y:S02]  /*39d0*/  IMNMX R234, R16, UR17, PT ;  /* 0x0000001110ea7c17 */ /* 0x000fe4000b800200 */
[----:B------:R-:W-:Y:S01]  /*39e0*/  IMNMX R233, RZ, R17, !PT ;  /* 0x00000011ffe97217 */ /* 0x000fe20007800200 */
[----:B------:R-:W-:Y:S01]  /*39f0*/  HMMA.16816.F32.BF16 R32, R8, R58, R52 ;  /* 0x0000003a0820723c */ /* 0x000fe20000041834 */
[----:B------:R-:W-:Y:S02]  /*3a00*/  IMNMX R232, RZ, R3, !PT ;  /* 0x00000003ffe87217 */ /* 0x000fe40007800200 */
[-C--:B------:R-:W-:Y:S02]  /*3a10*/  ISETP.GE.AND P2, PT, R6, R234.reuse, PT ;  /* 0x000000ea0600720c */ /* 0x080fe40003f46270 */
[----:B------:R-:W-:-:S02]  /*3a20*/  ISETP.GE.AND P3, PT, R2, R234, PT ;  /* 0x000000ea0200720c */ /* 0x000fc40003f66270 */
[CC--:B------:R-:W-:Y:S01]  /*3a30*/  ISETP.LT.OR P6, PT, R6.reuse, R233.reuse, P6 ;  /* 0x000000e90600720c */ /* 0x0c0fe200037c1670 */
[----:B-1----:R-:W-:Y:S01]  /*3a40*/  HMMA.16816.F32.BF16 R16, R8, R20, R48 ;  /* 0x000000140810723c */ /* 0x002fe20000041830 */
[-C--:B------:R-:W-:Y:S02]  /*3a50*/  ISETP.LT.OR P2, PT, R6, R232.reuse, P2 ;  /* 0x000000e80600720c */ /* 0x080fe40001741670 */
[C---:B------:R-:W-:Y:S02]  /*3a60*/  ISETP.LT.OR P0, PT, R2.reuse, R233, P0 ;  /* 0x000000e90200720c */ /* 0x040fe40000701670 */
[----:B------:R-:W-:Y:S02]  /*3a70*/  ISETP.LT.OR P3, PT, R2, R232, P3 ;  /* 0x000000e80200720c */ /* 0x000fe40001f61670 */
[----:B------:R-:W-:Y:S01]  /*3a80*/  FSEL R45, R24, -INF , !P0 ;  /* 0xff800000182d7808 */ /* 0x000fe20004000000 */
[----:B------:R-:W-:Y:S01]  /*3a90*/  HMMA.16816.F32.BF16 R36, R12, R78, R68 ;  /* 0x0000004e0c24723c */ /* 0x000fe20000041844 */
[----:B------:R-:W-:-:S02]  /*3aa0*/  FSEL R47, R26, -INF , !P3 ;  /* 0xff8000001a2f7808 */ /* 0x000fc40005800000 */
[----:B------:R-:W-:Y:S02]  /*3ab0*/  FSEL R44, R25, -INF , !P6 ;  /* 0xff800000192c7808 */ /* 0x000fe40007000000 */
[----:B------:R-:W-:Y:S02]  /*3ac0*/  FSEL R52, R27, -INF , !P2 ;  /* 0xff8000001b347808 */ /* 0x000fe40005000000 */
[----:B------:R-:W1:Y:S01]  /*3ad0*/  LDSM.16.M88.4 R24, [R209+0x7800] ;  /* 0x00780000d118783b */ /* 0x000e620000000200 */
[C---:B------:R-:W-:Y:S01]  /*3ae0*/  IADD3 R5, R2.reuse, 0x8, RZ ;  /* 0x0000000802057810 */ /* 0x040fe20007ffe0ff */
[----:B------:R-:W-:Y:S01]  /*3af0*/  HMMA.16816.F32.BF16 R12, R8, R22, R40 ;  /* 0x00000016080c723c */ /* 0x000fe20000041828 */
[----:B------:R-:W-:Y:S01]  /*3b00*/  IADD3 R3, R2, 0x9, RZ ;  /* 0x0000000902037810 */ /* 0x000fe20007ffe0ff */
[----:B------:R-:W-:-:S04]  /*3b10*/  DEPBAR.LE SB0, 0x0 ;  /* 0x000080000000791a */ /* 0x000fc80000000000 */
[----:B------:R-:W-:Y:S01]  /*3b20*/  BAR.SYNC.DEFER_BLOCKING 0x0 ;  /* 0x0000000000007b1d */ /* 0x000fe20000010000 */
[-C--:B------:R-:W-:Y:S01]  /*3b30*/  ISETP.GE.AND P1, PT, R5, R235.reuse, PT ;  /* 0x000000eb0500720c */ /* 0x080fe20003f26270 */
[----:B--2---:R-:W-:Y:S01]  /*3b40*/  HMMA.16816.F32.BF16 R20, R8, R28, R60 ;  /* 0x0000001c0814723c */ /* 0x004fe2000004183c */
[----:B------:R-:W-:Y:S02]  /*3b50*/  ISETP.GE.AND P5, PT, R3, R235, PT ;  /* 0x000000eb0300720c */ /* 0x000fe40003fa6270 */
[-C--:B------:R-:W-:Y:S02]  /*3b60*/  ISETP.GE.AND P4, PT, R5, R234.reuse, PT ;  /* 0x000000ea0500720c */ /* 0x080fe40003f86270 */
[----:B------:R-:W-:Y:S02]  /*3b70*/  ISETP.GE.AND P0, PT, R3, R234, PT ;  /* 0x000000ea0300720c */ /* 0x000fe40003f06270 */
        /* <DEDUP_REMOVED lines=8> */
[----:B------:R-:W-:Y:S02]  /*3c00*/  ISETP.GE.AND P6, PT, R3, R235, PT ;  /* 0x000000eb0300720c */ /* 0x000fe40003fc6270 */
[-C--:B------:R-:W-:Y:S02]  /*3c10*/  ISETP.GE.AND P3, PT, R5, R234.reuse, PT ;  /* 0x000000ea0500720c */ /* 0x080fe40003f66270 */
[----:B------:R-:W-:Y:S02]  /*3c20*/  ISETP.GE.AND P1, PT, R3, R234, PT ;  /* 0x000000ea0300720c */ /* 0x000fe40003f26270 */
        /* <DEDUP_REMOVED lines=9> */
[----:B------:R-:W-:Y:S02]  /*3cc0*/  FSEL R32, R16, -INF , !P2 ;  /* 0xff80000010207808 */ /* 0x000fe40005000000 */
[-C--:B------:R-:W-:Y:S02]  /*3cd0*/  ISETP.GE.AND P0, PT, R5, R235.reuse, PT ;  /* 0x000000eb0500720c */ /* 0x080fe40003f06270 */
[----:B------:R-:W-:Y:S02]  /*3ce0*/  ISETP.GE.AND P5, PT, R3, R235, PT ;  /* 0x000000eb0300720c */ /* 0x000fe40003fa6270 */
[-C--:B------:R-:W-:Y:S02]  /*3cf0*/  ISETP.GE.AND P4, PT, R5, R234.reuse, PT ;  /* 0x000000ea0500720c */ /* 0x080fe40003f86270 */
[----:B------:R-:W-:Y:S02]  /*3d00*/  ISETP.GE.AND P2, PT, R3, R234, PT ;  /* 0x000000ea0300720c */ /* 0x000fe40003f46270 */
[----:B------:R-:W-:-:S02]  /*3d10*/  FSEL R41, R18, -INF , !P3 ;  /* 0xff80000012297808 */ /* 0x000fc40005800000 */
[----:B------:R-:W-:Y:S02]  /*3d20*/  FSEL R28, R17, -INF , !P6 ;  /* 0xff800000111c7808 */ /* 0x000fe40007000000 */
[----:B------:R-:W-:Y:S02]  /*3d30*/  FSEL R53, R19, -INF , !P1 ;  /* 0xff80000013357808 */ /* 0x000fe40004800000 */
[----:B------:R-:W-:Y:S01]  /*3d40*/  HMMA.16816.F32.BF16 R16, R8, R30, R64 ;  /* 0x0000001e0810723c */ /* 0x000fe20000041840 */
[CC--:B------:R-:W-:Y:S02]  /*3d50*/  ISETP.LT.OR P0, PT, R5.reuse, R233.reuse, P0 ;  /* 0x000000e90500720c */ /* 0x0c0fe40000701670 */
[-C--:B------:R-:W-:Y:S02]  /*3d60*/  ISETP.LT.OR P4, PT, R5, R232.reuse, P4 ;  /* 0x000000e80500720c */ /* 0x080fe40002781670 */
[C---:B------:R-:W-:Y:S02]  /*3d70*/  ISETP.LT.OR P5, PT, R3.reuse, R233, P5 ;  /* 0x000000e90300720c */ /* 0x040fe40002fa1670 */
[----:B------:R-:W-:-:S02]  /*3d80*/  ISETP.LT.OR P2, PT, R3, R232, P2 ;  /* 0x000000e80300720c */ /* 0x000fc40001741670 */
[C---:B------:R-:W-:Y:S02]  /*3d90*/  IADD3 R5, R2.reuse, 0x20, RZ ;  /* 0x0000002002057810 */ /* 0x040fe40007ffe0ff */
[----:B------:R-:W-:Y:S02]  /*3da0*/  IADD3 R3, R2, 0x21, RZ ;  /* 0x0000002102037810 */ /* 0x000fe40007ffe0ff */
[----:B------:R-:W-:Y:S02]  /*3db0*/  FSEL R40, R12, -INF , !P0 ;  /* 0xff8000000c287808 */ /* 0x000fe40004000000 */
[-C--:B------:R-:W-:Y:S02]  /*3dc0*/  ISETP.GE.AND P1, PT, R5, R235.reuse, PT ;  /* 0x000000eb0500720c */ /* 0x080fe40003f26270 */
[----:B------:R-:W-:Y:S02]  /*3dd0*/  ISETP.GE.AND P6, PT, R3, R235, PT ;  /* 0x000000eb0300720c */ /* 0x000fe40003fc6270 */
[----:B------:R-:W-:-:S02]  /*3de0*/  ISETP.GE.AND P3, PT, R5, R234, PT ;  /* 0x000000ea0500720c */ /* 0x000fc40003f66270 */
[----:B------:R-:W-:Y:S02]  /*3df0*/  ISETP.GE.AND P0, PT, R3, R234, PT ;  /* 0x000000ea0300720c */ /* 0x000fe40003f06270 */
[----:B------:R-:W-:Y:S02]  /*3e00*/  FSEL R30, R14, -INF , !P4 ;  /* 0xff8000000e1e7808 */ /* 0x000fe40006000000 */
[----:B------:R-:W-:Y:S02]  /*3e10*/  FSEL R29, R13, -INF , !P5 ;  /* 0xff8000000d1d7808 */ /* 0x000fe40006800000 */
[----:B------:R-:W-:Y:S02]  /*3e20*/  FSEL R31, R15, -INF , !P2 ;  /* 0xff8000000f1f7808 */ /* 0x000fe40005000000 */
[----:B-1----:R-:W-:Y:S01]  /*3e30*/  HMMA.16816.F32.BF16 R12, R8, R24, R72 ;  /* 0x00000018080c723c */ /* 0x002fe20000041848 */
[C---:B------:R-:W-:Y:S02]  /*3e40*/  ISETP.LT.OR P1, PT, R5.reuse, R233, P1 ;  /* 0x000000e90500720c */ /* 0x040fe40000f21670 */
[----:B------:R-:W-:-:S02]  /*3e50*/  ISETP.LT.OR P3, PT, R5, R232, P3 ;  /* 0x000000e80500720c */ /* 0x000fc40001f61670 */
[C---:B------:R-:W-:Y:S02]  /*3e60*/  ISETP.LT.OR P6, PT, R3.reuse, R233, P6 ;  /* 0x000000e90300720c */ /* 0x040fe400037c1670 */
[----:B------:R-:W-:Y:S01]  /*3e70*/  ISETP.LT.OR P0, PT, R3, R232, P0 ;  /* 0x000000e80300720c */ /* 0x000fe20000701670 */
[----:B------:R-:W-:Y:S01]  /*3e80*/  HMMA.16816.F32.BF16 R8, R8, R26, R36 ;  /* 0x0000001a0808723c */ /* 0x000fe20000041824 */
[C---:B------:R-:W-:Y:S02]  /*3e90*/  IADD3 R5, R2.reuse, 0x28, RZ ;  /* 0x0000002802057810 */ /* 0x040fe40007ffe0ff */
[----:B------:R-:W-:Y:S02]  /*3ea0*/  IADD3 R3, R2, 0x29, RZ ;  /* 0x0000002902037810 */ /* 0x000fe40007ffe0ff */
[----:B------:R-:W-:Y:S02]  /*3eb0*/  FSEL R146, R20, -INF , !P1 ;  /* 0xff80000014927808 */ /* 0x000fe40004800000 */
[----:B------:R-:W-:-:S02]  /*3ec0*/  ISETP.GE.AND P2, PT, R5, R235, PT ;  /* 0x000000eb0500720c */ /* 0x000fc40003f46270 */
[C---:B------:R-:W-:Y:S02]  /*3ed0*/  ISETP.GE.AND P5, PT, R3.reuse, R235, PT ;  /* 0x000000eb0300720c */ /* 0x040fe40003fa6270 */
[-C--:B------:R-:W-:Y:S02]  /*3ee0*/  ISETP.GE.AND P1, PT, R3, R234.reuse, PT ;  /* 0x000000ea0300720c */ /* 0x080fe40003f26270 */
[C---:B------:R-:W-:Y:S02]  /*3ef0*/  ISETP.GE.AND P4, PT, R5.reuse, R234, PT ;  /* 0x000000ea0500720c */ /* 0x040fe40003f86270 */
[-C--:B------:R-:W-:Y:S02]  /*3f00*/  ISETP.LT.OR P2, PT, R5, R233.reuse, P2 ;  /* 0x000000e90500720c */ /* 0x080fe40001741670 */
[C---:B------:R-:W-:Y:S02]  /*3f10*/  ISETP.LT.OR P5, PT, R3.reuse, R233, P5 ;  /* 0x000000e90300720c */ /* 0x040fe40002fa1670 */
        /* <DEDUP_REMOVED lines=8> */
[----:B------:R-:W-:Y:S02]  /*3fa0*/  ISETP.GE.AND P2, PT, R3, R234, PT ;  /* 0x000000ea0300720c */ /* 0x000fe40003f46270 */
[----:B------:R-:W-:Y:S02]  /*3fb0*/  ISETP.GE.AND P0, PT, R5, R235, PT ;  /* 0x000000eb0500720c */ /* 0x000fe40003f06270 */
[CC--:B------:R-:W-:Y:S02]  /*3fc0*/  ISETP.LT.OR P6, PT, R3.reuse, R233.reuse, P6 ;  /* 0x000000e90300720c */ /* 0x0c0fe400037c1670 */
[----:B------:R-:W-:Y:S02]  /*3fd0*/  ISETP.LT.OR P2, PT, R3, R232, P2 ;  /* 0x000000e80300720c */ /* 0x000fe40001741670 */
[----:B------:R-:W-:-:S02]  /*3fe0*/  ISETP.LT.OR P0, PT, R5, R233, P0 ;  /* 0x000000e90500720c */ /* 0x000fc40000701670 */
[C---:B------:R-:W-:Y:S02]  /*3ff0*/  IADD3 R3, R2.reuse, 0x38, RZ ;  /* 0x0000003802037810 */ /* 0x040fe40007ffe0ff */
[----:B------:R-:W-:Y:S02]  /*4000*/  IADD3 R2, R2, 0x39, RZ ;  /* 0x0000003902027810 */ /* 0x000fe40007ffe0ff */
[----:B------:R-:W-:Y:S02]  /*4010*/  FSEL R249, R12, -INF , !P0 ;  /* 0xff8000000cf97808 */ /* 0x000fe40004000000 */
[----:B------:R-:W-:Y:S02]  /*4020*/  ISETP.GE.AND P0, PT, R2, R234, PT ;  /* 0x000000ea0200720c */ /* 0x000fe40003f06270 */
[----:B------:R-:W-:Y:S02]  /*4030*/  FSEL R152, R22, -INF , !P3 ;  /* 0xff80000016987808 */ /* 0x000fe40005800000 */
[----:B------:R-:W-:-:S02]  /*4040*/  ISETP.LT.OR P0, PT, R2, R232, P0 ;  /* 0x000000e80200720c */ /* 0x000fc40000701670 */
[----:B------:R-:W-:Y:S02]  /*4050*/  FSEL R147, R18, -INF , !P4 ;  /* 0xff80000012937808 */ /* 0x000fe40006000000 */
[----:B------:R-:W-:Y:S02]  /*4060*/  FSEL R151, R11, -INF , !P0 ;  /* 0xff8000000b977808 */ /* 0x000fe40004000000 */
[----:B------:R-:W-:Y:S02]  /*4070*/  PLOP3.LUT P0, PT, PT, PT, UP0, 0x80, 0x0 ;  /* 0x000000000000781c */ /* 0x000fe40003f0f008 */
[----:B------:R-:W-:Y:S02]  /*4080*/  FSEL R133, R17, -INF , !P5 ;  /* 0xff80000011857808 */ /* 0x000fe40006800000 */
[----:B------:R-:W-:Y:S02]  /*4090*/  FSEL R153, R19, -INF , !P1 ;  /* 0xff80000013997808 */ /* 0x000fe40004800000 */
[----:B------:R-:W-:-:S02]  /*40a0*/  ISETP.GE.AND P3, PT, R5, R234, PT ;  /* 0x000000ea0500720c */ /* 0x000fc40003f66270 */
[CC--:B------:R-:W-:Y:S02]  /*40b0*/  ISETP.GE.AND P5, PT, R3.reuse, R235.reuse, PT ;  /* 0x000000eb0300720c */ /* 0x0c0fe40003fa6270 */
[----:B------:R-:W-:Y:S02]  /*40c0*/  ISETP.GE.AND P4, PT, R2, R235, PT ;  /* 0x000000eb0200720c */ /* 0x000fe40003f86270 */
[----:B------:R-:W-:Y:S02]  /*40d0*/  ISETP.GE.AND P1, PT, R3, R234, PT ;  /* 0x000000ea0300720c */ /* 0x000fe40003f26270 */
[-C--:B------:R-:W-:Y:S02]  /*40e0*/  ISETP.LT.OR P3, PT, R5, R232.reuse, P3 ;  /* 0x000000e80500720c */ /* 0x080fe40001f61670 */
[C---:B------:R-:W-:Y:S02]  /*40f0*/  ISETP.LT.OR P5, PT, R3.reuse, R233, P5 ;  /* 0x000000e90300720c */ /* 0x040fe40002fa1670 */
[----:B------:R-:W-:-:S02]  /*4100*/  ISETP.LT.OR P1, PT, R3, R232, P1 ;  /* 0x000000e80300720c */ /* 0x000fc40000f21670 */
[----:B------:R-:W-:Y:S01]  /*4110*/  ISETP.LT.OR P4, PT, R2, R233, P4 ;  /* 0x000000e90200720c */ /* 0x000fe20002781670 */
[----:B------:R-:W-:Y:S01]  /*4120*/  IMAD.IADD R2, R101, 0x1, R102 ;  /* 0x0000000165027824 */ /* 0x000fe200078e0266 */
[----:B------:R-:W-:Y:S02]  /*4130*/  FSEL R251, R14, -INF , !P3 ;  /* 0xff8000000efb7808 */ /* 0x000fe40005800000 */
[----:B------:R-:W-:Y:S02]  /*4140*/  FSEL R252, R13, -INF , !P6 ;  /* 0xff8000000dfc7808 */ /* 0x000fe40007000000 */
[----:B------:R-:W-:Y:S02]  /*4150*/  FSEL R155, R15, -INF , !P2 ;  /* 0xff8000000f9b7808 */ /* 0x000fe40005000000 */
[----:B------:R-:W-:Y:S02]  /*4160*/  FSEL R158, R8, -INF , !P5 ;  /* 0xff800000089e7808 */ /* 0x000fe40006800000 */
[----:B------:R-:W-:-:S02]  /*4170*/  FSEL R159, R10, -INF , !P1 ;  /* 0xff8000000a9f7808 */ /* 0x000fc40004800000 */
        /* <DEDUP_REMOVED lines=8> */
[----:B------:R-:W-:Y:S01]  /*4200*/  LEA R10, P2, R6, c[0x0][0x168], 0x1 ;  /* 0x00005a00060a7a11 */ /* 0x000fe200078408ff */
[----:B------:R-:W-:Y:S02]  /*4210*/  UMOV UR5, 0x5 ;  /* 0x0000000500057882 */ /* 0x000fe40000000000 */
[----:B------:R-:W-:Y:S01]  /*4220*/  ULDC UR4, c[0x0][0x19c] ;  /* 0x0000670000047ab9 */ /* 0x000fe20000000800 */
[----:B------:R-:W-:Y:S01]  /*4230*/  IADD3 R3, R7, UR9, RZ ;  /* 0x0000000907037c10 */ /* 0x000fe2000fffe0ff */
[----:B------:R-:W-:Y:S01]  /*4240*/  USHF.L.U64.HI UR4, UR8, UR5, UR4 ;  /* 0x0000000508047299 */ /* 0x000fe20008010204 */
[----:B------:R-:W-:-:S02]  /*4250*/  IADD3 R8, P1, R10, UR7, RZ ;  /* 0x000000070a087c10 */ /* 0x000fc4000ff3e0ff */
        /* <DEDUP_REMOVED lines=26> */
.L_x_969:
[----:B------:R-:W-:Y:S01]  /*4400*/  FMNMX.FTZ R3, R45, R44, !PT ;  /* 0x0000002c2d037209 */ /* 0x000fe20007810000 */
[----:B------:R-:W-:Y:S01]  /*4410*/  IMAD.WIDE.U32 R244, R56, -0x326172a9, RZ ;  /* 0xcd9e8d5738f47825 */ /* 0x000fe200078e00ff */
[----:B------:R-:W-:Y:S01]  /*4420*/  USHF.L.U32 UR4, UR29, 0x1, URZ ;  /* 0x000000011d047899 */ /* 0x000fe2000800063f */
[----:B------:R-:W-:Y:S01]  /*4430*/  LEA R60, R108, R108, 0x10 ;  /* 0x0000006c6c3c7211 */ /* 0x000fe200078e80ff */
[----:B------:R-:W-:Y:S01]  /*4440*/  UIADD3 UR22, UR27, -0x4498517b, URZ ;  /* 0xbb67ae851b167890 */ /* 0x000fe2000fffe03f */
[----:B------:R-:W-:Y:S01]  /*4450*/  FMNMX.FTZ R3, R46, R3, !PT ;  /* 0x000000032e037209 */ /* 0x000fe20007810000 */
[----:B------:R-:W-:Y:S01]  /*4460*/  IMAD.WIDE.U32 R134, R109, -0x2daee0ad, RZ ;  /* 0xd2511f536d867825 */ /* 0x000fe200078e00ff */
[----:B------:R-:W-:-:S02]  /*4470*/  UIADD3 UR23, UR26, -0x61c88647, URZ ;  /* 0x9e3779b91a177890 */ /* 0x000fc4000fffe03f */
[----:B------:R-:W-:Y:S01]  /*4480*/  FMNMX.FTZ R3, R33, R3, !PT ;  /* 0x0000000321037209 */ /* 0x000fe20007810000 */
[----:B-1----:R-:W-:Y:S01]  /*4490*/  IMAD.U32 R6, RZ, RZ, UR4 ;  /* 0x00000004ff067e24 */ /* 0x002fe2000f8e00ff */
[----:B------:R-:W-:Y:S01]  /*44a0*/  UIADD3 UR21, UR26, 0x3c6ef372, URZ ;  /* 0x3c6ef3721a157890 */ /* 0x000fe2000fffe03f */
[----:B------:R-:W-:Y:S01]  /*44b0*/  IMAD.SHL.U32 R205, R2, 0x2, RZ ;  /* 0x0000000202cd7824 */ /* 0x000fe200078e00ff */
[----:B------:R-:W-:Y:S01]  /*44c0*/  FMNMX.FTZ R3, R32, R3, !PT ;  /* 0x0000000320037209 */ /* 0x000fe20007810000 */
[----:B------:R-:W-:Y:S01]  /*44d0*/  UIADD3 UR20, UR27, 0x76cf5d0a, URZ ;  /* 0x76cf5d0a1b147890 */ /* 0x000fe2000fffe03f */
[----:B------:R-:W-:Y:S01]  /*44e0*/  LOP3.LUT R6, R135, UR27, R6, 0x96, !PT ;  /* 0x0000001b87067c12 */ /* 0x000fe2000f8e9606 */
[----:B------:R-:W-:Y:S01]  /*44f0*/  UIADD3 UR18, UR27, 0x32370b8f, URZ ;  /* 0x32370b8f1b127890 */ /* 0x000fe2000fffe03f */
[----:B------:R-:W-:Y:S01]  /*4500*/  FMNMX.FTZ R3, R28, R3, !PT ;  /* 0x000000031c037209 */ /* 0x000fe20007810000 */
[----:B------:R-:W-:Y:S01]  /*4510*/  UIADD3 UR19, UR26, -0x255992d5, URZ ;  /* 0xdaa66d2b1a137890 */ /* 0x000fe2000fffe03f */
[--C-:B------:R-:W-:Y:S01]  /*4520*/  IMAD R206, R4, 0x2, R205.reuse ;  /* 0x0000000204ce7824 */ /* 0x100fe200078e02cd */
[----:B------:R-:W-:Y:S01]  /*4530*/  UIADD3 UR17, UR26, 0x78dde6e4, URZ ;  /* 0x78dde6e41a117890 */ /* 0x000fe2000fffe03f */
[----:B------:R-:W-:Y:S01]  /*4540*/  FMNMX.FTZ R3, R40, R3, !PT ;  /* 0x0000000328037209 */ /* 0x000fe20007810000 */
[----:B------:R-:W-:Y:S01]  /*4550*/  UIADD3 UR16, UR27, -0x126145ec, URZ ;  /* 0xed9eba141b107890 */ /* 0x000fe2000fffe03f */
[----:B------:R-:W-:Y:S01]  /*4560*/  LDSM.16.MT88.4 R20, [R205+0x10000] ;  /* 0x01000000cd14783b */ /* 0x000fe20000004200 */
[----:B------:R-:W-:Y:S01]  /*4570*/  UIADD3 UR7, UR27, -0x56f99767, URZ ;  /* 0xa90668991b077890 */ /* 0x000fe2000fffe03f */
[----:B------:R-:W-:Y:S01]  /*4580*/  FMNMX.FTZ R3, R29, R3, !PT ;  /* 0x000000031d037209 */ /* 0x000fe20007810000 */
[----:B------:R-:W-:Y:S01]  /*4590*/  UIADD3 UR25, UR26, -0x4ab325aa, URZ ;  /* 0xb54cda561a197890 */ /* 0x000fe2000fffe03f */
[----:B------:R-:W-:Y:S01]  /*45a0*/  LDSM.16.MT88.4 R48, [R206+0x10000] ;  /* 0x01000000ce30783b */ /* 0x000fe20000004200 */
[----:B------:R-:W-:Y:S01]  /*45b0*/  UIADD3 UR9, UR26, 0x1715609d, URZ ;  /* 0x1715609d1a097890 */ /* 0x000fe2000fffe03f */
[----:B------:R-:W-:Y:S01]  /*45c0*/  FMNMX.FTZ R3, R146, R3, !PT ;  /* 0x0000000392037209 */ /* 0x000fe20007810000 */
[C---:B------:R-:W-:Y:S01]  /*45d0*/  IMAD R208, R0.reuse, 0x2, R205 ;  /* 0x0000000200d07824 */ /* 0x040fe200078e02cd */
[----:B------:R-:W-:Y:S01]  /*45e0*/  UIADD3 UR24, UR27, 0x646e171e, URZ ;  /* 0x646e171e1b187890 */ /* 0x000fe2000fffe03f */
[----:B------:R-:W-:Y:S01]  /*45f0*/  IMAD R207, R0, 0x2, R206 ;  /* 0x0000000200cf7824 */ /* 0x000fe200078e02ce */
[----:B------:R-:W-:Y:S01]  /*4600*/  FMNMX.FTZ R3, R144, R3, !PT ;  /* 0x0000000390037209 */ /* 0x000fe20007810000 */
[----:B------:R-:W-:Y:S01]  /*4610*/  LDSM.16.MT88.4 R92, [R205+0x16000] ;  /* 0x01600000cd5c783b */ /* 0x000fe20000004200 */
[----:B------:R-:W-:-:S02]  /*4620*/  UIADD3 UR4, UR4, 0x1, URZ ;  /* 0x0000000104047890 */ /* 0x000fc4000fffe03f */
[----:B------:R-:W-:Y:S01]  /*4630*/  FMNMX.FTZ R3, R145, R3, !PT ;  /* 0x0000000391037209 */ /* 0x000fe20007810000 */
[----:B------:R-:W-:Y:S03]  /*4640*/  LDSM.16.MT88.4 R76, [R207+0x10800] ;  /* 0x01080000cf4c783b */ /* 0x000fe60000004200 */
        /* <DEDUP_REMOVED lines=15> */
[----:B------:R-:W1:Y:S01]  /*4740*/  SHFL.BFLY PT, R5, R132, 0x2, 0x1f ;  /* 0x0c401f0084057f89 */ /* 0x000e6200000e0000 */
[----:B------:R-:W-:-:S03]  /*4750*/  FMNMX.FTZ R3, R30, R3, !PT ;  /* 0x000000031e037209 */ /* 0x000fc60007810000 */
[----:B------:R-:W-:Y:S01]  /*4760*/  LDSM.16.MT88.4 R108, [R208+0x12800] ;  /* 0x01280000d06c783b */ /* 0x000fe20000004200 */
[----:B------:R-:W-:-:S03]  /*4770*/  FMNMX.FTZ R3, R31, R3, !PT ;  /* 0x000000031f037209 */ /* 0x000fc60007810000 */
[----:B------:R-:W-:Y:S01]  /*4780*/  LDSM.16.MT88.4 R136, [R205+0x14800] ;  /* 0x01480000cd88783b */ /* 0x000fe20000004200 */
[----:B------:R-:W-:-:S03]  /*4790*/  FMNMX.FTZ R3, R152, R3, !PT ;  /* 0x0000000398037209 */ /* 0x000fc60007810000 */
[----:B------:R-:W-:Y:S01]  /*47a0*/  LDSM.16.MT88.4 R112, [R206+0x12800] ;  /* 0x01280000ce70783b */ /* 0x000fe20000004200 */
[----:B------:R-:W-:-:S04]  /*47b0*/  FMNMX.FTZ R3, R154, R3, !PT ;  /* 0x000000039a037209 */ /* 0x000fc80007810000 */
[----:B------:R-:W-:-:S04]  /*47c0*/  FMNMX.FTZ R3, R147, R3, !PT ;  /* 0x0000000393037209 */ /* 0x000fc80007810000 */
[----:B------:R-:W-:Y:S02]  /*47d0*/  FMNMX.FTZ R3, R153, R3, !PT ;  /* 0x0000000399037209 */ /* 0x000fe40007810000 */
[----:B-1----:R-:W-:Y:S02]  /*47e0*/  FMNMX.FTZ R132, R132, R5, !PT ;  /* 0x0000000584847209 */ /* 0x002fe40007810000 */
[----:B------:R-:W-:Y:S02]  /*47f0*/  FMNMX.FTZ R3, R251, R3, !PT ;  /* 0x00000003fb037209 */ /* 0x000fe40007810000 */
[----:B------:R-:W-:Y:S01]  /*4800*/  LOP3.LUT R5, R104, UR26, RZ, 0x3c, !PT ;  /* 0x0000001a68057c12 */ /* 0x000fe2000f8e3cff */
[----:B------:R-:W1:Y:S01]  /*4810*/  SHFL.BFLY PT, R7, R132, 0x1, 0x1f ;  /* 0x0c201f0084077f89 */ /* 0x000e6200000e0000 */
[----:B------:R-:W-:-:S03]  /*4820*/  FMNMX.FTZ R3, R155, R3, !PT ;  /* 0x000000039b037209 */ /* 0x000fc60007810000 */
[----:B------:R2:W-:Y:S01]  /*4830*/  STL [R1+0x6c], R5 ;  /* 0x00006c0501007387 */ /* 0x0005e20000100800 */
[----:B------:R-:W-:-:S03]  /*4840*/  FMNMX.FTZ R3, R159, R3, !PT ;  /* 0x000000039f037209 */ /* 0x000fc60007810000 */
[----:B------:R-:W-:Y:S01]  /*4850*/  LDSM.16.MT88.4 R104, [R207+0x12800] ;  /* 0x01280000cf68783b */ /* 0x000fe20000004200 */
[----:B------:R-:W-:-:S05]  /*4860*/  FMNMX.FTZ R3, R151, R3, !PT ;  /* 0x0000000397037209 */ /* 0x000fca0007810000 */
[----:B------:R-:W3:Y:S01]  /*4870*/  SHFL.BFLY PT, R9, R3, 0x2, 0x1f ;  /* 0x0c401f0003097f89 */ /* 0x000ee200000e0000 */
[----:B-1----:R-:W-:Y:S01]  /*4880*/  FMNMX.FTZ R132, R132, R7, !PT ;  /* 0x0000000784847209 */ /* 0x002fe20007810000 */
[----:B------:R-:W-:-:S03]  /*4890*/  IMAD.WIDE.U32 R6, R6, -0x326172a9, RZ ;  /* 0xcd9e8d5706067825 */ /* 0x000fc600078e00ff */
[C---:B------:R-:W-:Y:S01]  /*48a0*/  FSETP.NEU.FTZ.AND P1, PT, R132.reuse, -INF , PT ;  /* 0xff8000008400780b */ /* 0x040fe20003f3d000 */
[----:B------:R-:W-:Y:S01]  /*48b0*/  FMUL.FTZ R13, R132, c[0x0][0x23c] ;  /* 0x00008f00840d7a20 */ /* 0x000fe20000410000 */
[----:B--2---:R-:W-:Y:S02]  /*48c0*/  LOP3.LUT R5, R245, R5, RZ, 0x3c, !PT ;  /* 0x00000005f5057212 */ /* 0x004fe400078e3cff */
[----:B------:R-:W-:Y:S02]  /*48d0*/  LOP3.LUT R7, R7, UR23, R244, 0x96, !PT ;  /* 0x0000001707077c12 */ /* 0x000fe4000f8e96f4 */
[----:B------:R-:W-:Y:S01]  /*48e0*/  FSEL R13, R13, RZ, P1 ;  /* 0x000000ff0d0d7208 */ /* 0x000fe20000800000 */
[----:B------:R-:W-:Y:S01]  /*48f0*/  IMAD.WIDE.U32 R156, R5, -0x2daee0ad, RZ ;  /* 0xd2511f53059c7825 */ /* 0x000fe200078e00ff */
[----:B---3--:R-:W-:-:S04]  /*4900*/  FMNMX.FTZ R3, R3, R9, !PT ;  /* 0x0000000903037209 */ /* 0x008fc80007810000 */
[----:B------:R-:W-:Y:S01]  /*4910*/  LOP3.LUT R5, R157, UR22, R134, 0x96, !PT ;  /* 0x000000169d057c12 */ /* 0x000fe2000f8e9686 */
[----:B------:R-:W-:Y:S04]  /*4920*/  STL.64 [R1+0x50], R156 ;  /* 0x0000509c01007387 */ /* 0x000fe80000100a00 */
[----:B------:R-:W-:Y:S01]  /*4930*/  IMAD.WIDE.U32 R148, R5, -0x326172a9, RZ ;  /* 0xcd9e8d5705947825 */ /* 0x000fe200078e00ff */
[----:B------:R-:W1:Y:S03]  /*4940*/  SHFL.BFLY PT, R9, R3, 0x1, 0x1f ;  /* 0x0c201f0003097f89 */ /* 0x000e6600000e0000 */
[----:B------:R-:W-:Y:S01]  /*4950*/  FFMA.FTZ R5, R45, c[0x0][0x23c], -R13 ;  /* 0x00008f002d057a23 */ /* 0x000fe2000001080d */
[----:B------:R-:W-:Y:S01]  /*4960*/  LOP3.LUT R8, R149, UR21, R6, 0x96, !PT ;  /* 0x0000001595087c12 */ /* 0x000fe2000f8e9606 */
[----:B------:R-:W-:Y:S01]  /*4970*/  IMAD.WIDE.U32 R6, R7, -0x2daee0ad, RZ ;  /* 0xd2511f5307067825 */ /* 0x000fe200078e00ff */
[----:B------:R-:W-:Y:S01]  /*4980*/  STL.64 [R1+0x18], R148 ;  /* 0x0000189401007387 */ /* 0x000fe20000100a00 */
[----:B------:R2:W-:Y:S02]  /*4990*/  MUFU.EX2 R150, R5 ;  /* 0x0000000500967308 */ /* 0x0005e40000000800 */
[----:B------:R-:W-:Y:S01]  /*49a0*/  IMAD.WIDE.U32 R10, R8, -0x2daee0ad, RZ ;  /* 0xd2511f53080a7825 */ /* 0x000fe200078e00ff */
[----:B------:R-:W-:-:S03]  /*49b0*/  LOP3.LUT R7, R7, UR20, R156, 0x96, !PT ;  /* 0x0000001407077c12 */ /* 0x000fc6000f8e969c */
[----:B------:R-:W-:-:S04]  /*49c0*/  FFMA.FTZ R8, R46, c[0x0][0x23c], -R13 ;  /* 0x00008f002e087a23 */ /* 0x000fc8000001080d */
[----:B------:R3:W-:Y:S01]  /*49d0*/  MUFU.EX2 R168, R8 ;  /* 0x0000000800a87308 */ /* 0x0007e20000000800 */
[----:B--2---:R-:W-:Y:S01]  /*49e0*/  FFMA.FTZ R5, R44, c[0x0][0x23c], -R13 ;  /* 0x00008f002c057a23 */ /* 0x004fe2000001080d */
[----:B-1----:R-:W-:-:S06]  /*49f0*/  FMNMX.FTZ R3, R3, R9, !PT ;  /* 0x0000000903037209 */ /* 0x002fcc0007810000 */
[----:B------:R1:W-:Y:S01]  /*4a00*/  MUFU.EX2 R58, R5 ;  /* 0x00000005003a7308 */ /* 0x0003e20000000800 */
[C---:B------:R-:W-:Y:S01]  /*4a10*/  FSETP.NEU.FTZ.AND P1, PT, R3.reuse, -INF , PT ;  /* 0xff8000000300780b */ /* 0x040fe20003f3d000 */
[----:B------:R-:W-:Y:S02]  /*4a20*/  FMUL.FTZ R12, R3, c[0x0][0x23c] ;  /* 0x00008f00030c7a20 */ /* 0x000fe40000410000 */
[----:B---3--:R-:W-:-:S03]  /*4a30*/  FFMA.FTZ R8, R33, c[0x0][0x23c], -R13 ;  /* 0x00008f0021087a23 */ /* 0x008fc6000001080d */
[----:B------:R-:W-:Y:S01]  /*4a40*/  FSEL R12, R12, RZ, P1 ;  /* 0x000000ff0c0c7208 */ /* 0x000fe20000800000 */
[----:B------:R2:W3:Y:S04]  /*4a50*/  MUFU.EX2 R19, R8 ;  /* 0x0000000800137308 */ /* 0x0004e80000000800 */
[----:B------:R-:W-:Y:S01]  /*4a60*/  FFMA.FTZ R2, R35, c[0x0][0x23c], -R12 ;  /* 0x00008f0023027a23 */ /* 0x000fe2000001080c */
[----:B-1----:R-:W-:Y:S01]  /*4a70*/  LOP3.LUT R5, R11, UR18, R6, 0x96, !PT ;  /* 0x000000120b057c12 */ /* 0x002fe2000f8e9606 */
[----:B------:R-:W-:Y:S02]  /*4a80*/  IMAD.WIDE.U32 R6, R7, -0x326172a9, RZ ;  /* 0xcd9e8d5707067825 */ /* 0x000fe400078e00ff */
[----:B------:R-:W-:Y:S02]  /*4a90*/  MUFU.EX2 R18, R2 ;  /* 0x0000000200127308 */ /* 0x000fe40000000800 */
[----:B------:R-:W-:Y:S01]  /*4aa0*/  IMAD.WIDE.U32 R16, R5, -0x326172a9, RZ ;  /* 0xcd9e8d5705107825 */ /* 0x000fe200078e00ff */
[----:B------:R-:W-:-:S04]  /*4ab0*/  LOP3.LUT R7, R7, UR19, R148, 0x96, !PT ;  /* 0x0000001307077c12 */ /* 0x000fc8000f8e9694 */
[----:B------:R-:W-:Y:S01]  /*4ac0*/  LOP3.LUT R5, R17, UR17, R6, 0x96, !PT ;  /* 0x0000001111057c12 */ /* 0x000fe2000f8e9606 */
[----:B------:R-:W-:-:S04]  /*4ad0*/  IMAD.WIDE.U32 R6, R7, -0x2daee0ad, RZ ;  /* 0xd2511f5307067825 */ /* 0x000fc800078e00ff */
[----:B------:R-:W-:Y:S01]  /*4ae0*/  IMAD.WIDE.U32 R14, R5, -0x2daee0ad, RZ ;  /* 0xd2511f53050e7825 */ /* 0x000fe200078e00ff */
[----:B------:R-:W-:-:S03]  /*4af0*/  LOP3.LUT R7, R7, UR16, R10, 0x96, !PT ;  /* 0x0000001007077c12 */ /* 0x000fc6000f8e960a */
[----:B------:R-:W-:Y:S01]  /*4b00*/  FFMA.FTZ R5, R32, c[0x0][0x23c], -R13 ;  /* 0x00008f0020057a23 */ /* 0x000fe2000001080d */
[----:B--2---:R-:W-:Y:S01]  /*4b10*/  LOP3.LUT R8, R15, UR7, R6, 0x96, !PT ;  /* 0x000000070f087c12 */ /* 0x004fe2000f8e9606 */
[----:B------:R-:W-:Y:S02]  /*4b20*/  IMAD.WIDE.U32 R6, R7, -0x326172a9, RZ ;  /* 0xcd9e8d5707067825 */ /* 0x000fe400078e00ff */
[----:B------:R1:W-:Y:S02]  /*4b30*/  MUFU.EX2 R59, R5 ;  /* 0x00000005003b7308 */ /* 0x0003e40000000800 */
[----:B------:R-:W-:Y:S01]  /*4b40*/  IMAD.WIDE.U32 R8, R8, -0x326172a9, RZ ;  /* 0xcd9e8d5708087825 */ /* 0x000fe200078e00ff */
[----:B------:R-:W-:-:S03]  /*4b50*/  LOP3.LUT R7, R7, UR9, R16, 0x96, !PT ;  /* 0x0000000907077c12 */ /* 0x000fc6000f8e9610 */
[----:B------:R-:W-:Y:S01]  /*4b60*/  FFMA.FTZ R10, R47, c[0x0][0x23c], -R12 ;  /* 0x00008f002f0a7a23 */ /* 0x000fe2000001080c */
[--C-:B------:R-:W-:Y:S01]  /*4b70*/  SHF.R.U32.HI R11, RZ, 0x10, R8.reuse ;  /* 0x00000010ff0b7819 */ /* 0x100fe20000011608 */
[----:B------:R-:W2:Y:S01]  /*4b80*/  LDSM.16.MT88.4 R44, [R208+0x10000] ;  /* 0x01000000d02c783b */ /* 0x000ea20000004200 */
[----:B------:R-:W-:Y:S01]  /*4b90*/  LOP3.LUT R16, R8, 0xff, RZ, 0xc0, !PT ;  /* 0x000000ff08107812 */ /* 0x000fe200078ec0ff */
[----:B------:R4:W-:Y:S01]  /*4ba0*/  MUFU.EX2 R165, R10 ;  /* 0x0000000a00a57308 */ /* 0x0009e20000000800 */
[----:B------:R-:W-:Y:S01]  /*4bb0*/  SHF.R.U32.HI R15, RZ, 0x18, R8 ;  /* 0x00000018ff0f7819 */ /* 0x000fe20000011608 */
[----:B-1----:R-:W-:-:S06]  /*4bc0*/  FFMA.FTZ R5, R28, c[0x0][0x23c], -R13 ;  /* 0x00008f001c057a23 */ /* 0x002fcc000001080d */
[----:B------:R1:W-:Y:S01]  /*4bd0*/  MUFU.EX2 R248, R5 ;  /* 0x0000000500f87308 */ /* 0x0003e20000000800 */
[----:B----4-:R-:W-:Y:S02]  /*4be0*/  LOP3.LUT R10, R8, 0xffff, RZ, 0xc0, !PT ;  /* 0x0000ffff080a7812 */ /* 0x010fe400078ec0ff */
[----:B------:R-:W-:Y:S02]  /*4bf0*/  LOP3.LUT R8, R11, 0xff, RZ, 0xc0, !PT ;  /* 0x000000ff0b087812 */ /* 0x000fe400078ec0ff */
[----:B------:R-:W-:-:S04]  /*4c00*/  SHF.R.U32.HI R10, RZ, 0x8, R10 ;  /* 0x00000008ff0a7819 */ /* 0x000fc8000001160a */
[----:B------:R-:W-:Y:S02]  /*4c10*/  PRMT R10, R16, 0x5410, R10 ;  /* 0x00005410100a7816 */ /* 0x000fe4000000000a */
[----:B-1----:R-:W-:Y:S01]  /*4c20*/  LOP3.LUT R5, R9, UR25, R6, 0x96, !PT ;  /* 0x0000001909057c12 */ /* 0x002fe2000f8e9606 */
[--C-:B------:R-:W-:Y:S01]  /*4c30*/  FFMA.FTZ R9, R34, c[0x0][0x23c], -R12.reuse ;  /* 0x00008f0022097a23 */ /* 0x100fe2000001080c */
[----:B------:R-:W-:Y:S01]  /*4c40*/  PRMT R16, R8, 0x5410, R15 ;  /* 0x0000541008107816 */ /* 0x000fe2000000000f */
[----:B------:R-:W-:Y:S01]  /*4c50*/  FFMA.FTZ R8, R52, c[0x0][0x23c], -R12 ;  /* 0x00008f0034087a23 */ /* 0x000fe2000001080c */
[----:B------:R-:W-:Y:S01]  /*4c60*/  LOP3.LUT R2, R5, 0xffff, RZ, 0xc0, !PT ;  /* 0x0000ffff05027812 */ /* 0x000fe200078ec0ff */
[----:B------:R1:W4:Y:S01]  /*4c70*/  MUFU.EX2 R246, R9 ;  /* 0x0000000900f67308 */ /* 0x0003220000000800 */
[--C-:B------:R-:W-:Y:S01]  /*4c80*/  SHF.R.U32.HI R4, RZ, 0x10, R5.reuse ;  /* 0x00000010ff047819 */ /* 0x100fe20000011605 */
[----:B------:R-:W-:Y:S01]  /*4c90*/  IMAD.WIDE.U32 R6, R7, -0x2daee0ad, RZ ;  /* 0xd2511f5307067825 */ /* 0x000fe200078e00ff */
[----:B------:R-:W-:Y:S01]  /*4ca0*/  LOP3.LUT R11, R5, 0xff, RZ, 0xc0, !PT ;  /* 0x000000ff050b7812 */ /* 0x000fe200078ec0ff */
[----:B------:R-:W-:Y:S01]  /*4cb0*/  LDSM.16.MT88.4 R32, [R206+0x10800] ;  /* 0x01080000ce20783b */ /* 0x000fe20000004200 */
[----:B------:R-:W-:-:S02]  /*4cc0*/  SHF.R.U32.HI R15, RZ, 0x18, R5 ;  /* 0x00000018ff0f7819 */ /* 0x000fc40000011605 */
[----:B------:R-:W-:Y:S01]  /*4cd0*/  LOP3.LUT R5, R4, 0xff, RZ, 0xc0, !PT ;  /* 0x000000ff04057812 */ /* 0x000fe200078ec0ff */
[----:B------:R5:W2:Y:S01]  /*4ce0*/  MUFU.EX2 R169, R8 ;  /* 0x0000000800a97308 */ /* 0x000aa20000000800 */
[----:B---3--:R-:W-:Y:S02]  /*4cf0*/  F2FP.BF16.PACK_AB R4, R19, R168 ;  /* 0x000000a81304723e */ /* 0x008fe400000010ff */
[----:B------:R-:W-:Y:S02]  /*4d00*/  LOP3.LUT R14, R7, UR24, R14, 0x96, !PT ;  /* 0x00000018070e7c12 */ /* 0x000fe4000f8e960e */
[----:B------:R-:W-:Y:S02]  /*4d10*/  LOP3.LUT R17, R6, 0xff, RZ, 0xc0, !PT ;  /* 0x000000ff06117812 */ /* 0x000fe400078ec0ff */
[----:B-1----:R-:W-:Y:S01]  /*4d20*/  SHF.R.U32.HI R9, RZ, 0x8, R2 ;  /* 0x00000008ff097819 */ /* 0x002fe20000011602 */
[----:B------:R-:W-:-:S03]  /*4d30*/  HSET2.LE.AND R2, R10, R60, PT ;  /* 0x0000003c0a027233 */ /* 0x000fc60003803000 */
[----:B------:R-:W-:Y:S02]  /*4d40*/  PRMT R11, R11, 0x5410, R9 ;  /* 0x000054100b0b7816 */ /* 0x000fe40000000009 */
[----:B------:R-:W-:Y:S01]  /*4d50*/  LOP3.LUT R10, R2, R4, RZ, 0xc0, !PT ;  /* 0x00000004020a7212 */ /* 0x000fe200078ec0ff */
[--C-:B------:R-:W-:Y:S01]  /*4d60*/  HSET2.LE.AND R2, R16, R60.reuse, PT ;  /* 0x0000003c10027233 */ /* 0x100fe20003803000 */
[----:B----4-:R-:W-:Y:S01]  /*4d70*/  F2FP.BF16.PACK_AB R4, R18, R246 ;  /* 0x000000f61204723e */ /* 0x010fe200000010ff */
[----:B-----5:R-:W-:Y:S01]  /*4d80*/  FFMA.FTZ R8, R40, c[0x0][0x23c], -R13 ;  /* 0x00008f0028087a23 */ /* 0x020fe2000001080d */
[----:B------:R-:W-:Y:S01]  /*4d90*/  PRMT R9, R5, 0x5410, R15 ;  /* 0x0000541005097816 */ /* 0x000fe2000000000f */
[--C-:B------:R-:W-:Y:S01]  /*4da0*/  HSET2.LE.AND R5, R11, R60.reuse, PT ;  /* 0x0000003c0b057233 */ /* 0x100fe20003803000 */
[----:B------:R-:W-:Y:S01]  /*4db0*/  LOP3.LUT R11, R2, R4, RZ, 0xc0, !PT ;  /* 0x00000004020b7212 */ /* 0x000fe200078ec0ff */
[----:B------:R-:W-:Y:S01]  /*4dc0*/  FFMA.FTZ R2, R41, c[0x0][0x23c], -R12 ;  /* 0x00008f0029027a23 */ /* 0x000fe2000001080c */
[----:B------:R1:W-:Y:S01]  /*4dd0*/  MUFU.EX2 R56, R8 ;  /* 0x0000000800387308 */ /* 0x0003e20000000800 */
[----:B------:R-:W-:Y:S01]  /*4de0*/  HSET2.LE.AND R9, R9, R60, PT ;  /* 0x0000003c09097233 */ /* 0x000fe20003803000 */
[----:B--2---:R-:W-:Y:S01]  /*4df0*/  F2FP.BF16.PACK_AB R15, R169, R165 ;  /* 0x000000a5a90f723e */ /* 0x004fe200000010ff */
[----:B------:R-:W2:Y:S01]  /*4e00*/  LDSM.16.MT88.4 R40, [R205+0x10800] ;  /* 0x01080000cd28783b */ /* 0x000ea20000004200 */
[----:B------:R-:W-:-:S02]  /*4e10*/  LOP3.LUT R4, R6, 0xffff, RZ, 0xc0, !PT ;  /* 0x0000ffff06047812 */ /* 0x000fc400078ec0ff */
[----:B------:R-:W-:Y:S02]  /*4e20*/  LOP3.LUT R9, R9, R15, RZ, 0xc0, !PT ;  /* 0x0000000f09097212 */ /* 0x000fe400078ec0ff */
[----:B------:R3:W-:Y:S01]  /*4e30*/  MUFU.EX2 R247, R2 ;  /* 0x0000000200f77308 */ /* 0x0007e20000000800 */
[----:B------:R-:W-:Y:S02]  /*4e40*/  SHF.R.U32.HI R16, RZ, 0x18, R6 ;  /* 0x00000018ff107819 */ /* 0x000fe40000011606 */
[----:B------:R-:W-:Y:S01]  /*4e50*/  LOP3.LUT R15, R14, 0xff, RZ, 0xc0, !PT ;  /* 0x000000ff0e0f7812 */ /* 0x000fe200078ec0ff */
[----:B-1----:R-:W-:-:S04]  /*4e60*/  FFMA.FTZ R8, R29, c[0x0][0x23c], -R13 ;  /* 0x00008f001d087a23 */ /* 0x002fc8000001080d */
[----:B------:R1:W-:Y:S01]  /*4e70*/  MUFU.EX2 R167, R8 ;  /* 0x0000000800a77308 */ /* 0x0003e20000000800 */
[----:B---3--:R-:W-:-:S07]  /*4e80*/  FFMA.FTZ R2, R30, c[0x0][0x23c], -R12 ;  /* 0x00008f001e027a23 */ /* 0x008fce000001080c */
[----:B------:R3:W-:Y:S01]  /*4e90*/  MUFU.EX2 R57, R2 ;  /* 0x0000000200397308 */ /* 0x0007e20000000800 */
[----:B-1----:R-:W-:-:S04]  /*4ea0*/  F2FP.BF16.PACK_AB R8, R58, R150 ;  /* 0x000000963a08723e */ /* 0x002fc800000010ff */
[----:B------:R-:W-:Y:S02]  /*4eb0*/  LOP3.LUT R8, R5, R8, RZ, 0xc0, !PT ;  /* 0x0000000805087212 */ /* 0x000fe400078ec0ff */
[----:B------:R-:W-:Y:S01]  /*4ec0*/  SHF.R.U32.HI R5, RZ, 0x10, R6 ;  /* 0x00000010ff057819 */ /* 0x000fe20000011606 */
[----:B---3--:R-:W-:Y:S01]  /*4ed0*/  FFMA.FTZ R2, R31, c[0x0][0x23c], -R12 ;  /* 0x00008f001f027a23 */ /* 0x008fe2000001080c */
[----:B------:R-:W-:Y:S02]  /*4ee0*/  SHF.R.U32.HI R6, RZ, 0x8, R4 ;  /* 0x00000008ff067819 */ /* 0x000fe40000011604 */
[----:B------:R-:W-:Y:S01]  /*4ef0*/  LOP3.LUT R7, R5, 0xff, RZ, 0xc0, !PT ;  /* 0x000000ff05077812 */ /* 0x000fe200078ec0ff */
[----:B------:R1:W3:Y:S01]  /*4f00*/  MUFU.EX2 R166, R2 ;  /* 0x0000000200a67308 */ /* 0x0002e20000000800 */
[----:B------:R-:W-:Y:S01]  /*4f10*/  SHF.R.U32.HI R4, RZ, 0x10, R14 ;  /* 0x00000010ff047819 */ /* 0x000fe2000001160e */
[----:B------:R-:W-:Y:S01]  /*4f20*/  HMMA.16816.F32.BF16 R36, R8, R20, RZ ;  /* 0x000000140824723c */ /* 0x000fe200000418ff */
[----:B------:R-:W-:-:S02]  /*4f30*/  LOP3.LUT R5, R14, 0xffff, RZ, 0xc0, !PT ;  /* 0x0000ffff0e057812 */ /* 0x000fc400078ec0ff */
[----:B------:R-:W-:Y:S02]  /*4f40*/  SHF.R.U32.HI R14, RZ, 0x18, R14 ;  /* 0x00000018ff0e7819 */ /* 0x000fe4000001160e */
[----:B------:R-:W-:Y:S02]  /*4f50*/  LOP3.LUT R4, R4, 0xff, RZ, 0xc0, !PT ;  /* 0x000000ff04047812 */ /* 0x000fe400078ec0ff */
[----:B------:R-:W-:Y:S01]  /*4f60*/  SHF.R.U32.HI R5, RZ, 0x8, R5 ;  /* 0x00000008ff057819 */ /* 0x000fe20000011605 */
[C---:B------:R-:W-:Y:S01]  /*4f70*/  HMMA.16816.F32.BF16 R28, R8.reuse, R22, RZ ;  /* 0x00000016081c723c */ /* 0x040fe200000418ff */
[----:B------:R-:W-:Y:S02]  /*4f80*/  PRMT R7, R7, 0x5410, R16 ;  /* 0x0000541007077816 */ /* 0x000fe40000000010 */
[----:B------:R-:W-:Y:S02]  /*4f90*/  PRMT R4, R4, 0x5410, R14 ;  /* 0x0000541004047816 */ /* 0x000fe4000000000e */
[----:B------:R-:W-:Y:S01]  /*4fa0*/  PRMT R5, R15, 0x5410, R5 ;  /* 0x000054100f057816 */ /* 0x000fe20000000005 */
[----:B-1----:R-:W-:Y:S01]  /*4fb0*/  FFMA.FTZ R2, R53, c[0x0][0x23c], -R12 ;  /* 0x00008f0035027a23 */ /* 0x002fe2000001080c */
[--C-:B------:R-:W-:Y:S01]  /*4fc0*/  HSET2.LE.AND R7, R7, R60.reuse, PT ;  /* 0x0000003c07077233 */ /* 0x100fe20003803000 */
[----:B------:R-:W-:Y:S01]  /*4fd0*/  HMMA.16816.F32.BF16 R24, R8, R48, RZ ;  /* 0x000000300818723c */ /* 0x000fe200000418ff */
[--C-:B------:R-:W-:Y:S01]  /*4fe0*/  HSET2.LE.AND R15, R4, R60.reuse, PT ;  /* 0x0000003c040f7233 */ /* 0x100fe20003803000 */
[----:B------:R-:W1:Y:S01]  /*4ff0*/  MUFU.EX2 R164, R2 ;  /* 0x0000000200a47308 */ /* 0x000e620000000800 */
[----:B------:R-:W-:Y:S01]  /*5000*/  HSET2.LE.AND R5, R5, R60, PT ;  /* 0x0000003c05057233 */ /* 0x000fe20003803000 */
[----:B---3--:R-:W-:Y:S01]  /*5010*/  F2FP.BF16.PACK_AB R4, R166, R57 ;  /* 0x00000039a604723e */ /* 0x008fe200000010ff */
[----:B------:R-:W-:Y:S01]  /*5020*/  LDSM.16.MT88.4 R52, [R207+0x10000] ;  /* 0x01000000cf34783b */ /* 0x000fe20000004200 */
[----:B------:R-:W-:-:S02]  /*5030*/  F2FP.BF16.PACK_AB R14, R248, R59 ;  /* 0x0000003bf80e723e */ /* 0x000fc400000010ff */
[----:B------:R-:W-:Y:S01]  /*5040*/  HMMA.16816.F32.BF16 R20, R8, R50, RZ ;  /* 0x000000320814723c */ /* 0x000fe200000418ff */
[----:B------:R-:W3:Y:S01]  /*5050*/  LDSM.16.MT88.4 R48, [R208+0x10800] ;  /* 0x01080000d030783b */ /* 0x000ee20000004200 */
[----:B------:R-:W-:Y:S02]  /*5060*/  LOP3.LUT R7, R7, R4, RZ, 0xc0, !PT ;  /* 0x0000000407077212 */ /* 0x000fe400078ec0ff */
[----:B------:R-:W-:Y:S01]  /*5070*/  LOP3.LUT R4, R5, R14, RZ, 0xc0, !PT ;  /* 0x0000000e05047212 */ /* 0x000fe200078ec0ff */
[----:B------:R-:W-:-:S03]  /*5080*/  IMAD.MOV.U32 R14, RZ, RZ, R19 ;  /* 0x000000ffff0e7224 */ /* 0x000fc600078e0013 */
[C---:B------:R-:W-:Y:S01]  /*5090*/  HMMA.16816.F32.BF16 R120, R8.reuse, R116, RZ ;  /* 0x000000740878723c */ /* 0x040fe200000418ff */
[----:B-1----:R-:W-:Y:S02]  /*50a0*/  F2FP.BF16.PACK_AB R16, R164, R247 ;  /* 0x000000f7a410723e */ /* 0x002fe400000010ff */
[----:B------:R-:W-:Y:S02]  /*50b0*/  PRMT R2, R17, 0x5410, R6 ;  /* 0x0000541011027816 */ /* 0x000fe40000000006 */
[----:B------:R-:W-:Y:S01]  /*50c0*/  LOP3.LUT R5, R15, R16, RZ, 0xc0, !PT ;  /* 0x000000100f057212 */ /* 0x000fe200078ec0ff */
[----:B------:R-:W-:Y:S02]  /*50d0*/  IMAD.MOV.U32 R15, RZ, RZ, R18 ;  /* 0x000000ffff0f7224 */ /* 0x000fe400078e0012 */
[----:B------:R-:W-:Y:S01]  /*50e0*/  HMMA.16816.F32.BF16 R140, R8, R128, RZ ;  /* 0x00000080088c723c */ /* 0x000fe200000418ff */
[----:B------:R-:W-:Y:S01]  /*50f0*/  HSET2.LE.AND R0, R2, R60, PT ;  /* 0x0000003c02007233 */ /* 0x000fe20003803000 */
[----:B------:R-:W-:-:S04]  /*5100*/  F2FP.BF16.PACK_AB R2, R167, R56 ;  /* 0x00000038a702723e */ /* 0x000fc800000010ff */
[----:B------:R-:W-:Y:S01]  /*5110*/  LOP3.LUT R6, R0, R2, RZ, 0xc0, !PT ;  /* 0x0000000200067212 */ /* 0x000fe200078ec0ff */
[----:B------:R-:W-:Y:S01]  /*5120*/  IMAD.MOV.U32 R2, RZ, RZ, R59 ;  /* 0x000000ffff027224 */ /* 0x000fe200078e003b */
[----:B------:R-:W-:Y:S01]  /*5130*/  HMMA.16816.F32.BF16 R16, R8, R44, RZ ;  /* 0x0000002c0810723c */ /* 0x000fe200000418ff */
[----:B------:R-:W-:-:S07]  /*5140*/  MOV R0, R58 ;  /* 0x0000003a00007202 */ /* 0x000fce0000000f00 */
[----:B--2---:R-:W-:Y:S08]  /*5150*/  HMMA.16816.F32.BF16 R236, R4, R42, R28 ;  /* 0x0000002a04ec723c */ /* 0x004ff0000004181c */
[----:B------:R-:W-:Y:S01]  /*5160*/  HMMA.16816.F32.BF16 R28, R8, R46, RZ ;  /* 0x0000002e081c723c */ /* 0x000fe200000418ff */
[----:B------:R-:W-:Y:S07]  /*5170*/  LDSM.16.MT88.4 R44, [R205+0x14000] ;  /* 0x01400000cd2c783b */ /* 0x000fee0000004200 */
[C---:B------:R-:W-:Y:S08]  /*5180*/  HMMA.16816.F32.BF16 R200, R4.reuse, R32, R24 ;  /* 0x0000002004c8723c */ /* 0x040ff00000041818 */
[C---:B------:R-:W-:Y:S01]  /*5190*/  HMMA.16816.F32.BF16 R196, R4.reuse, R34, R20 ;  /* 0x0000002204c4723c */ /* 0x040fe20000041814 */
[----:B------:R-:W1:Y:S04]  /*51a0*/  LDSM.16.MT88.4 R32, [R205+0x12000] ;  /* 0x01200000cd20783b */ /* 0x000e680000004200 */
[----:B------:R-:W-:Y:S03]  /*51b0*/  LDSM.16.MT88.4 R20, [R206+0x12000] ;  /* 0x01200000ce14783b */ /* 0x000fe60000004200 */
[C---:B---3--:R-:W-:Y:S01]  /*51c0*/  HMMA.16816.F32.BF16 R192, R4.reuse, R48, R16 ;  /* 0x0000003004c0723c */ /* 0x048fe20000041810 */
[----:B------:R-:W2:Y:S07]  /*51d0*/  LDSM.16.MT88.4 R16, [R208+0x12000] ;  /* 0x01200000d010783b */ /* 0x000eae0000004200 */
[----:B------:R-:W-:Y:S01]  /*51e0*/  HMMA.16816.F32.BF16 R240, R4, R40, R36 ;  /* 0x0000002804f0723c */ /* 0x000fe20000041824 */
[----:B------:R-:W3:Y:S04]  /*51f0*/  LDSM.16.MT88.4 R36, [R207+0x12000] ;  /* 0x01200000cf24783b */ /* 0x000ee80000004200 */
[----:B------:R-:W4:Y:S03]  /*5200*/  LDSM.16.MT88.4 R40, [R206+0x14000] ;  /* 0x01400000ce28783b */ /* 0x000f260000004200 */
[----:B------:R-:W-:Y:S08]  /*5210*/  HMMA.16816.F32.BF16 R24, R8, R52, RZ ;  /* 0x000000340818723c */ /* 0x000ff000000418ff */
[----:B------:R-:W-:Y:S01]  /*5220*/  HMMA.16816.F32.BF16 R188, R4, R50, R28 ;  /* 0x0000003204bc723c */ /* 0x000fe2000004181c */
[----:B------:R-:W5:Y:S07]  /*5230*/  LDSM.16.MT88.4 R48, [R208+0x14000] ;  /* 0x01400000d030783b */ /* 0x000f6e0000004200 */
[C---:B------:R-:W-:Y:S08]  /*5240*/  HMMA.16816.F32.BF16 R100, R8.reuse, R54, RZ ;  /* 0x000000360864723c */ /* 0x040ff000000418ff */
[----:B-1----:R-:W-:Y:S08]  /*5250*/  HMMA.16816.F32.BF16 R88, R8, R32, RZ ;  /* 0x000000200858723c */ /* 0x002ff000000418ff */
[----:B------:R-:W-:Y:S07]  /*5260*/  HMMA.16816.F32.BF16 R160, R4, R76, R24 ;  /* 0x0000004c04a0723c */ /* 0x000fee0000041818 */
[----:B------:R-:W-:Y:S01]  /*5270*/  IMAD.MOV.U32 R77, RZ, RZ, R57 ;  /* 0x000000ffff4d7224 */ /* 0x000fe200078e0039 */
[----:B------:R-:W-:Y:S01]  /*5280*/  HMMA.16816.F32.BF16 R84, R8, R34, RZ ;  /* 0x000000220854723c */ /* 0x000fe200000418ff */
[----:B------:R-:W-:-:S07]  /*5290*/  MOV R76, R56 ;  /* 0x00000038004c7202 */ /* 0x000fce0000000f00 */
[C---:B--2---:R-:W-:Y:S08]  /*52a0*/  HMMA.16816.F32.BF16 R28, R8.reuse, R16, RZ ;  /* 0x00000010081c723c */ /* 0x044ff000000418ff */
[C---:B------:R-:W-:Y:S08]  /*52b0*/  HMMA.16816.F32.BF16 R24, R8.reuse, R18, RZ ;  /* 0x000000120818723c */ /* 0x040ff000000418ff */
[C---:B---3--:R-:W-:Y:S08]  /*52c0*/  HMMA.16816.F32.BF16 R16, R8.reuse, R38, RZ ;  /* 0x000000260810723c */ /* 0x048ff000000418ff */
[C---:B------:R-:W-:Y:S08]  /*52d0*/  HMMA.16816.F32.BF16 R32, R8.reuse, R44, RZ ;  /* 0x0000002c0820723c */ /* 0x040ff000000418ff */
[C---:B------:R-:W-:Y:S08]  /*52e0*/  HMMA.16816.F32.BF16 R72, R8.reuse, R20, RZ ;  /* 0x000000140848723c */ /* 0x040ff000000418ff */
[C---:B------:R-:W-:Y:S08]  /*52f0*/  HMMA.16816.F32.BF16 R64, R8.reuse, R22, RZ ;  /* 0x000000160840723c */ /* 0x040ff000000418ff */
[C---:B------:R-:W-:Y:S08]  /*5300*/  HMMA.16816.F32.BF16 R20, R8.reuse, R36, RZ ;  /* 0x000000240814723c */ /* 0x040ff000000418ff */
[C---:B------:R-:W-:Y:S08]  /*5310*/  HMMA.16816.F32.BF16 R60, R8.reuse, R46, RZ ;  /* 0x0000002e083c723c */ /* 0x040ff000000418ff */
[C---:B----4-:R-:W-:Y:S08]  /*5320*/  HMMA.16816.F32.BF16 R68, R8.reuse, R40, RZ ;  /* 0x000000280844723c */ /* 0x050ff000000418ff */
[C---:B------:R-:W-:Y:S08]  /*5330*/  HMMA.16816.F32.BF16 R56, R8.reuse, R42, RZ ;  /* 0x0000002a0838723c */ /* 0x040ff000000418ff */
[C---:B-----5:R-:W-:Y:S08]  /*5340*/  HMMA.16816.F32.BF16 R44, R8.reuse, R48, RZ ;  /* 0x00000030082c723c */ /* 0x060ff000000418ff */
        /* <DEDUP_REMOVED lines=8> */
[----:B------:R-:W-:Y:S07]  /*53d0*/  HMMA.16816.F32.BF16 R128, R8, R130, RZ ;  /* 0x000000820880723c */ /* 0x000fee00000418ff */
[----:B------:R-:W-:Y:S01]  /*53e0*/  IMAD.MOV.U32 R8, RZ, RZ, R169 ;  /* 0x000000ffff087224 */ /* 0x000fe200078e00a9 */
[----:B------:R-:W-:Y:S01]  /*53f0*/  MOV R11, R166 ;  /* 0x000000a6000b7202 */ /* 0x000fe20000000f00 */
[----:B------:R-:W-:Y:S01]  /*5400*/  IMAD.MOV.U32 R9, RZ, RZ, R168 ;  /* 0x000000ffff097224 */ /* 0x000fe200078e00a8 */
[----:B------:R-:W-:Y:S01]  /*5410*/  HMMA.16816.F32.BF16 R172, R4, R78, R100 ;  /* 0x0000004e04ac723c */ /* 0x000fe20000041864 */
[----:B------:R-:W-:-:S06]  /*5420*/  IMAD.MOV.U32 R10, RZ, RZ, R167 ;  /* 0x000000ffff0a7224 */ /* 0x000fcc00078e00a7 */
[----:B------:R-:W-:Y:S01]  /*5430*/  IMAD.MOV.U32 R78, RZ, RZ, R165 ;  /* 0x000000ffff4e7224 */ /* 0x000fe200078e00a5 */
[----:B------:R-:W-:Y:S01]  /*5440*/  HMMA.16816.F32.BF16 R184, R4, R124, R88 ;  /* 0x0000007c04b8723c */ /* 0x000fe20000041858 */
[----:B------:R-:W-:-:S06]  /*5450*/  IMAD.MOV.U32 R79, RZ, RZ, R164 ;  /* 0x000000ffff4f7224 */ /* 0x000fcc00078e00a4 */
        /* <DEDUP_REMOVED lines=8> */
[C---:B------:R-:W-:Y:S01]  /*54e0*/  HMMA.16816.F32.BF16 R156, R4.reuse, R110, R24 ;  /* 0x0000006e049c723c */ /* 0x040fe20000041818 */
[----:B------:R-:W1:Y:S01]  /*54f0*/  LDSM.16.MT88.4 R24, [R205+0x16800] ;  /* 0x01680000cd18783b */ /* 0x000e620000004200 */
[----:B------:R-:W-:Y:S01]  /*5500*/  IMAD.U32 R0, RZ, RZ, UR4 ;  /* 0x00000004ff007e24 */ /* 0x000fe2000f8e00ff */
[----:B------:R-:W-:Y:S01]  /*5510*/  MOV R30, R2 ;  /* 0x00000002001e7202 */ /* 0x000fe20000000f00 */
[----:B------:R-:W-:Y:S01]  /*5520*/  IMAD.MOV.U32 R28, RZ, RZ, R14 ;  /* 0x000000ffff1c7224 */ /* 0x000fe200078e000e */
[----:B------:R-:W-:Y:S02]  /*5530*/  MOV R29, R15 ;  /* 0x0000000f001d7202 */ /* 0x000fe40000000f00 */
[----:B------:R-:W-:Y:S01]  /*5540*/  LOP3.LUT R0, R135, UR27, R0, 0x96, !PT ;  /* 0x0000001b87007c12 */ /* 0x000fe2000f8e9600 */
[C---:B------:R-:W-:Y:S01]  /*5550*/  HMMA.16816.F32.BF16 R108, R4.reuse, R106, R16 ;  /* 0x0000006a046c723c */ /* 0x040fe20000041810 */
[----:B------:R-:W2:Y:S07]  /*5560*/  LDSM.16.MT88.4 R16, [R208+0x14800] ;  /* 0x01480000d010783b */ /* 0x000eae0000004200 */
[C---:B------:R-:W-:Y:S07]  /*5570*/  HMMA.16816.F32.BF16 R100, R4.reuse, R136, R32 ;  /* 0x000000880464723c */ /* 0x040fee0000041820 */
[----:B------:R-:W-:Y:S01]  /*5580*/  IMAD.MOV.U32 R35, RZ, RZ, R8 ;  /* 0x000000ffff237224 */ /* 0x000fe200078e0008 */
[----:B------:R-:W-:Y:S01]  /*5590*/  MOV R34, R9 ;  /* 0x0000000900227202 */ /* 0x000fe20000000f00 */
[----:B------:R-:W-:Y:S01]  /*55a0*/  IMAD.MOV.U32 R33, RZ, RZ, R10 ;  /* 0x000000ffff217224 */ /* 0x000fe200078e000a */
[----:B------:R-:W-:Y:S01]  /*55b0*/  HMMA.16816.F32.BF16 R180, R4, R126, R84 ;  /* 0x0000007e04b4723c */ /* 0x000fe20000041854 */
[----:B------:R-:W-:Y:S01]  /*55c0*/  IMAD.MOV.U32 R32, RZ, RZ, R11 ;  /* 0x000000ffff207224 */ /* 0x000fe200078e000b */
[----:B------:R-:W-:Y:S01]  /*55d0*/  MOV R137, R90 ;  /* 0x0000005a00897202 */ /* 0x000fe20000000f00 */
[----:B------:R-:W3:Y:S01]  /*55e0*/  LDSM.16.MT88.4 R8, [R207+0x14800] ;  /* 0x01480000cf08783b */ /* 0x000ee20000004200 */
[----:B------:R-:W-:-:S03]  /*55f0*/  MOV R136, R125 ;  /* 0x0000007d00887202 */ /* 0x000fc60000000f00 */
[----:B------:R-:W-:Y:S01]  /*5600*/  IMAD.MOV.U32 R86, RZ, RZ, R148 ;  /* 0x000000ffff567224 */ /* 0x000fe200078e0094 */
[----:B------:R-:W-:Y:S01]  /*5610*/  HMMA.16816.F32.BF16 R176, R4, R112, R72 ;  /* 0x0000007004b0723c */ /* 0x000fe20000041848 */
[----:B------:R-:W-:Y:S02]  /*5620*/  IMAD.MOV.U32 R87, RZ, RZ, R149 ;  /* 0x000000ffff577224 */ /* 0x000fe400078e0095 */
[----:B------:R-:W-:-:S05]  /*5630*/  IMAD.MOV.U32 R245, RZ, RZ, R136 ;  /* 0x000000fffff57224 */ /* 0x000fca00078e0088 */
[C---:B------:R-:W-:Y:S01]  /*5640*/  HMMA.16816.F32.BF16 R148, R4.reuse, R104, R20 ;  /* 0x000000680494723c */ /* 0x040fe20000041814 */
[----:B------:R-:W4:Y:S07]  /*5650*/  LDSM.16.MT88.4 R20, [R206+0x14800] ;  /* 0x01480000ce14783b */ /* 0x000f2e0000004200 */
[C---:B------:R-:W-:Y:S07]  /*5660*/  HMMA.16816.F32.BF16 R168, R4.reuse, R114, R64 ;  /* 0x0000007204a8723c */ /* 0x040fee0000041840 */
[----:B------:R-:W-:Y:S01]  /*5670*/  IMAD.MOV.U32 R64, RZ, RZ, R91 ;  /* 0x000000ffff407224 */ /* 0x000fe200078e005b */
[----:B------:R-:W-:Y:S01]  /*5680*/  HMMA.16816.F32.BF16 R112, R4, R138, R60 ;  /* 0x0000008a0470723c */ /* 0x000fe2000004183c */
[----:B------:R-:W-:Y:S01]  /*5690*/  IMAD.MOV.U32 R65, RZ, RZ, R78 ;  /* 0x000000ffff417224 */ /* 0x000fe200078e004e */
[----:B------:R-:W-:Y:S01]  /*56a0*/  MOV R66, R79 ;  /* 0x0000004f00427202 */ /* 0x000fe20000000f00 */
[----:B------:R-:W-:-:S04]  /*56b0*/  IMAD.MOV.U32 R67, RZ, RZ, R76 ;  /* 0x000000ffff437224 */ /* 0x000fc800078e004c */
[----:B------:R-:W-:Y:S01]  /*56c0*/  MOV R60, R86 ;  /* 0x00000056003c7202 */ /* 0x000fe20000000f00 */
[----:B------:R-:W-:Y:S01]  /*56d0*/  IMAD.MOV.U32 R61, RZ, RZ, R87 ;  /* 0x000000ffff3d7224 */ /* 0x000fe200078e0057 */
[C---:B-1----:R-:W-:Y:S01]  /*56e0*/  HMMA.16816.F32.BF16 R80, R4.reuse, R26, R80 ;  /* 0x0000001a0450723c */ /* 0x042fe20000041850 */
[----:B------:R-:W-:Y:S02]  /*56f0*/  IMAD.MOV.U32 R138, RZ, RZ, R88 ;  /* 0x000000ffff8a7224 */ /* 0x000fe400078e0058 */
[----:B------:R-:W-:Y:S02]  /*5700*/  IMAD.MOV.U32 R139, RZ, RZ, R89 ;  /* 0x000000ffff8b7224 */ /* 0x000fe400078e0059 */
[----:B------:R-:W-:Y:S02]  /*5710*/  IMAD.MOV.U32 R62, RZ, RZ, R77 ;  /* 0x000000ffff3e7224 */ /* 0x000fe400078e004d */
[----:B------:R-:W-:Y:S01]  /*5720*/  IMAD.MOV.U32 R63, RZ, RZ, R124 ;  /* 0x000000ffff3f7224 */ /* 0x000fe200078e007c */
[----:B--2---:R-:W-:Y:S01]  /*5730*/  HMMA.16816.F32.BF16 R88, R4, R16, R44 ;  /* 0x000000100458723c */ /* 0x004fe2000004182c */
[----:B------:R-:W-:Y:S01]  /*5740*/  IMAD.MOV.U32 R139, RZ, RZ, R62 ;  /* 0x000000ffff8b7224 */ /* 0x000fe200078e003e */
[----:B------:R-:W-:Y:S01]  /*5750*/  MOV R62, R32 ;  /* 0x00000020003e7202 */ /* 0x000fe20000000f00 */
[----:B------:R-:W-:-:S05]  /*5760*/  IMAD.MOV.U32 R32, RZ, RZ, R34 ;  /* 0x000000ffff207224 */ /* 0x000fca00078e0022 */
[C---:B------:R-:W-:Y:S01]  /*5770*/  HMMA.16816.F32.BF16 R84, R4.reuse, R18, R40 ;  /* 0x000000120454723c */ /* 0x040fe20000041828 */
[----:B------:R-:W1:Y:S07]  /*5780*/  LDSM.16.MT88.4 R16, [R206+0x16800] ;  /* 0x01680000ce10783b */ /* 0x000e6e0000004200 */
[C---:B---3--:R-:W-:Y:S07]  /*5790*/  HMMA.16816.F32.BF16 R76, R4.reuse, R8, R36 ;  /* 0x00000008044c723c */ /* 0x048fee0000041824 */
[----:B------:R-:W-:Y:S01]  /*57a0*/  IMAD.WIDE.U32 R8, R0, -0x326172a9, RZ ;  /* 0xcd9e8d5700087825 */ /* 0x000fe200078e00ff */
[C---:B----4-:R-:W-:Y:S04]  /*57b0*/  HMMA.16816.F32.BF16 R124, R4.reuse, R20, R68 ;  /* 0x00000014047c723c */ /* 0x050fe80000041844 */
[----:B------:R-:W-:Y:S01]  /*57c0*/  LOP3.LUT R2, R9, UR23, R244, 0x96, !PT ;  /* 0x0000001709027c12 */ /* 0x000fe2000f8e96f4 */
[----:B------:R-:W-:Y:S01]  /*57d0*/  IMAD.MOV.U32 R244, RZ, RZ, R137 ;  /* 0x000000fffff47224 */ /* 0x000fe200078e0089 */
[----:B------:R-:W-:Y:S01]  /*57e0*/  LOP3.LUT R0, R61, UR21, R8, 0x96, !PT ;  /* 0x000000153d007c12 */ /* 0x000fe2000f8e9608 */
[----:B------:R-:W-:Y:S01]  /*57f0*/  IMAD.MOV.U32 R61, RZ, RZ, R33 ;  /* 0x000000ffff3d7224 */ /* 0x000fe200078e0021 */
[----:B------:R-:W-:Y:S01]  /*5800*/  HMMA.16816.F32.BF16 R68, R4, R24, R48 ;  /* 0x000000180444723c */ /* 0x000fe20000041830 */
[----:B------:R-:W-:Y:S01]  /*5810*/  IMAD.WIDE.U32 R8, R2, -0x2daee0ad, RZ ;  /* 0xd2511f5302087825 */ /* 0x000fe200078e00ff */
[----:B------:R-:W2:Y:S01]  /*5820*/  LDSM.16.MT88.4 R24, [R207+0x16800] ;  /* 0x01680000cf18783b */ /* 0x000ea20000004200 */
[----:B------:R-:W-:-:S02]  /*5830*/  MOV R33, R35 ;  /* 0x0000002300217202 */ /* 0x000fc40000000f00 */
[----:B------:R-:W-:Y:S01]  /*5840*/  IMAD.WIDE.U32 R14, R0, -0x2daee0ad, RZ ;  /* 0xd2511f53000e7825 */ /* 0x000fe200078e00ff */
[----:B------:R-:W-:Y:S02]  /*5850*/  LOP3.LUT R2, R9, UR20, R138, 0x96, !PT ;  /* 0x0000001409027c12 */ /* 0x000fe4000f8e968a */
[----:B------:R-:W-:Y:S01]  /*5860*/  HMMA.16816.F32.BF16 R104, R4, R22, R56 ;  /* 0x000000160468723c */ /* 0x000fe20000041838 */
[----:B------:R-:W3:Y:S01]  /*5870*/  LDSM.16.MT88.4 R20, [R208+0x16800] ;  /* 0x01680000d014783b */ /* 0x000ee20000004200 */
[----:B------:R-:W-:Y:S01]  /*5880*/  LOP3.LUT R0, R15, UR18, R8, 0x96, !PT ;  /* 0x000000120f007c12 */ /* 0x000fe2000f8e9608 */
[----:B------:R-:W-:-:S04]  /*5890*/  IMAD.WIDE.U32 R8, R2, -0x326172a9, RZ ;  /* 0xcd9e8d5702087825 */ /* 0x000fc800078e00ff */
[----:B------:R-:W-:Y:S01]  /*58a0*/  IMAD.WIDE.U32 R134, R0, -0x326172a9, RZ ;  /* 0xcd9e8d5700867825 */ /* 0x000fe200078e00ff */
[----:B------:R-:W-:Y:S01]  /*58b0*/  LOP3.LUT R2, R9, UR19, R60, 0x96, !PT ;  /* 0x0000001309027c12 */ /* 0x000fe2000f8e963c */
[----:B------:R-:W-:Y:S01]  /*58c0*/  HMMA.16816.F32.BF16 R72, R4, R10, R52 ;  /* 0x0000000a0448723c */ /* 0x000fe20000041834 */
[----:B------:R-:W-:Y:S01]  /*58d0*/  MOV R57, R29 ;  /* 0x0000001d00397202 */ /* 0x000fe20000000f00 */
[----:B------:R-:W-:Y:S01]  /*58e0*/  IMAD.MOV.U32 R59, RZ, RZ, R139 ;  /* 0x000000ffff3b7224 */ /* 0x000fe200078e008b */
[----:B------:R-:W-:Y:S01]  /*58f0*/  LOP3.LUT R0, R135, UR17, R8, 0x96, !PT ;  /* 0x0000001187007c12 */ /* 0x000fe2000f8e9608 */
[----:B------:R-:W-:Y:S01]  /*5900*/  IMAD.WIDE.U32 R8, R2, -0x2daee0ad, RZ ;  /* 0xd2511f5302087825 */ /* 0x000fe200078e00ff */
[----:B------:R-:W-:-:S03]  /*5910*/  MOV R139, R32 ;  /* 0x00000020008b7202 */ /* 0x000fc60000000f00 */
[--C-:B------:R-:W-:Y:S01]  /*5920*/  FFMA.FTZ R2, R144, c[0x0][0x23c], -R13.reuse ;  /* 0x00008f0090027a23 */ /* 0x100fe2000001080d */
[C---:B-1----:R-:W-:Y:S01]  /*5930*/  HMMA.16816.F32.BF16 R92, R4.reuse, R16, R92 ;  /* 0x00000010045c723c */ /* 0x042fe2000004185c */
[----:B------:R-:W-:Y:S02]  /*5940*/  IMAD.WIDE.U32 R34, R0, -0x2daee0ad, RZ ;  /* 0xd2511f5300227825 */ /* 0x000fe400078e00ff */
[----:B------:R-:W1:Y:S02]  /*5950*/  MUFU.EX2 R11, R2 ;  /* 0x00000002000b7308 */ /* 0x000e640000000800 */
[----:B------:R-:W-:Y:S01]  /*5960*/  FFMA.FTZ R10, R146, c[0x0][0x23c], -R13 ;  /* 0x00008f00920a7a23 */ /* 0x000fe2000001080d */
[----:B------:R-:W-:Y:S01]  /*5970*/  LOP3.LUT R0, R35, UR7, R8, 0x96, !PT ;  /* 0x0000000723007c12 */ /* 0x000fe2000f8e9608 */
[----:B------:R-:W-:Y:S01]  /*5980*/  IMAD.MOV.U32 R138, RZ, RZ, R33 ;  /* 0x000000ffff8a7224 */ /* 0x000fe200078e0021 */
[----:B------:R-:W-:Y:S01]  /*5990*/  HMMA.16816.F32.BF16 R96, R4, R18, R96 ;  /* 0x000000120460723c */ /* 0x000fe20000041860 */
[----:B------:R-:W-:-:S02]  /*59a0*/  IMAD.MOV.U32 R58, RZ, RZ, R30 ;  /* 0x000000ffff3a7224 */ /* 0x000fc400078e001e */
[----:B------:R4:W5:Y:S01]  /*59b0*/  MUFU.EX2 R16, R10 ;  /* 0x0000000a00107308 */ /* 0x0009620000000800 */
[----:B------:R-:W-:-:S04]  /*59c0*/  IMAD.MOV.U32 R56, RZ, RZ, R28 ;  /* 0x000000ffff387224 */ /* 0x000fc800078e001c */
[----:B--2---:R-:W-:Y:S01]  /*59d0*/  HMMA.16816.F32.BF16 R44, R4, R24, R140 ;  /* 0x00000018042c723c */ /* 0x004fe2000004188c */
[----:B------:R-:W-:-:S06]  /*59e0*/  IMAD.MOV.U32 R35, RZ, RZ, R56 ;  /* 0x000000ffff237224 */ /* 0x000fcc00078e0038 */
[----:B-1----:R-:W-:Y:S01]  /*59f0*/  IMAD.MOV.U32 R142, RZ, RZ, R11 ;  /* 0x000000ffff8e7224 */ /* 0x002fe200078e000b */
[----:B---3--:R-:W-:Y:S01]  /*5a00*/  HMMA.16816.F32.BF16 R52, R4, R20, R120 ;  /* 0x000000140434723c */ /* 0x008fe20000041878 */
[----:B----4-:R-:W-:Y:S01]  /*5a10*/  LOP3.LUT R10, R9, UR16, R14, 0x96, !PT ;  /* 0x00000010090a7c12 */ /* 0x010fe2000f8e960e */
[----:B------:R-:W-:-:S04]  /*5a20*/  IMAD.WIDE.U32 R8, R0, -0x326172a9, RZ ;  /* 0xcd9e8d5700087825 */ /* 0x000fc800078e00ff */
[----:B------:R-:W-:Y:S01]  /*5a30*/  FFMA.FTZ R0, R145, c[0x0][0x23c], -R13 ;  /* 0x00008f0091007a23 */ /* 0x000fe2000001080d */
[----:B------:R-:W-:Y:S01]  /*5a40*/  LOP3.LUT R2, R8, 0xffff, RZ, 0xc0, !PT ;  /* 0x0000ffff08027812 */ /* 0x000fe200078ec0ff */
[----:B------:R-:W-:Y:S01]  /*5a50*/  IMAD.WIDE.U32 R32, R10, -0x326172a9, RZ ;  /* 0xcd9e8d570a207825 */ /* 0x000fe200078e00ff */
[----:B------:R-:W-:Y:S01]  /*5a60*/  LOP3.LUT R11, R8, 0xff, RZ, 0xc0, !PT ;  /* 0x000000ff080b7812 */ /* 0x000fe200078ec0ff */
[----:B------:R1:W-:Y:S01]  /*5a70*/  MUFU.EX2 R60, R0 ;  /* 0x00000000003c7308 */ /* 0x0003e20000000800 */
[----:B------:R-:W-:Y:S01]  /*5a80*/  SHF.R.U32.HI R2, RZ, 0x8, R2 ;  /* 0x00000008ff027819 */ /* 0x000fe20000011602 */
[----:B------:R-:W-:Y:S01]  /*5a90*/  IMAD.MOV.U32 R123, RZ, RZ, R59 ;  /* 0x000000ffff7b7224 */ /* 0x000fe200078e003b */
[----:B------:R-:W-:Y:S01]  /*5aa0*/  SHF.R.U32.HI R14, RZ, 0x10, R8 ;  /* 0x00000010ff0e7819 */ /* 0x000fe20000011608 */
[----:B------:R-:W-:Y:S01]  /*5ab0*/  IMAD.MOV.U32 R59, RZ, RZ, R31 ;  /* 0x000000ffff3b7224 */ /* 0x000fe200078e001f */
[----:B------:R-:W-:Y:S01]  /*5ac0*/  PRMT R11, R11, 0x5410, R2 ;  /* 0x000054100b0b7816 */ /* 0x000fe20000000002 */
[----:B------:R-:W2:Y:S01]  /*5ad0*/  LDC.U8 R31, c[0x0][0x2d8] ;  /* 0x0000b600ff1f7b82 */ /* 0x000ea20000000000 */
[----:B------:R-:W-:Y:S01]  /*5ae0*/  FFMA.FTZ R2, R154, c[0x0][0x23c], -R12 ;  /* 0x00008f009a027a23 */ /* 0x000fe2000001080c */
[----:B------:R-:W-:Y:S01]  /*5af0*/  LOP3.LUT R10, R14, 0xff, RZ, 0xc0, !PT ;  /* 0x000000ff0e0a7812 */ /* 0x000fe200078ec0ff */
[----:B------:R-:W-:Y:S01]  /*5b00*/  HMMA.16816.F32.BF16 R40, R4, R22, R116 ;  /* 0x000000160428723c */ /* 0x000fe20000041874 */
[----:B------:R-:W-:Y:S01]  /*5b10*/  SHF.R.U32.HI R8, RZ, 0x18, R8 ;  /* 0x00000018ff087819 */ /* 0x000fe20000011608 */
[----:B------:R-:W-:Y:S01]  /*5b20*/  MUFU.EX2 R14, R2 ;  /* 0x00000002000e7308 */ /* 0x000fe20000000800 */
[----:B------:R-:W-:Y:S02]  /*5b30*/  LDSM.16.MT88.4 R20, [R208+0x11000] ;  /* 0x01100000d014783b */ /* 0x000fe40000004200 */
[----:B------:R-:W-:Y:S01]  /*5b40*/  PRMT R10, R10, 0x5410, R8 ;  /* 0x000054100a0a7816 */ /* 0x000fe20000000008 */
[----:B-1----:R-:W-:-:S02]  /*5b50*/  FFMA.FTZ R0, R133, c[0x0][0x23c], -R13 ;  /* 0x00008f0085007a23 */ /* 0x002fc4000001080d */
[----:B------:R-:W-:Y:S01]  /*5b60*/  HMMA.16816.F32.BF16 R36, R4, R26, R128 ;  /* 0x0000001a0424723c */ /* 0x000fe20000041880 */
[----:B------:R-:W1:Y:S01]  /*5b70*/  LDSM.16.MT88.4 R24, [R206+0x11000] ;  /* 0x01100000ce18783b */ /* 0x000e620000004200 */
[----:B------:R-:W-:Y:S01]  /*5b80*/  IMAD.MOV.U32 R119, RZ, RZ, R57 ;  /* 0x000000ffff777224 */ /* 0x000fe200078e0039 */
[----:B------:R3:W-:Y:S01]  /*5b90*/  MUFU.EX2 R143, R0 ;  /* 0x00000000008f7308 */ /* 0x0007e20000000800 */
[----:B------:R-:W-:Y:S01]  /*5ba0*/  MOV R118, R58 ;  /* 0x0000003a00767202 */ /* 0x000fe20000000f00 */
[----:B------:R-:W-:Y:S01]  /*5bb0*/  IMAD.MOV.U32 R117, RZ, RZ, R59 ;  /* 0x000000ffff757224 */ /* 0x000fe200078e003b */
[----:B------:R-:W-:Y:S01]  /*5bc0*/  MOV R133, R139 ;  /* 0x0000008b00857202 */ /* 0x000fe20000000f00 */
[----:B------:R-:W-:Y:S01]  /*5bd0*/  FFMA.FTZ R6, R147, c[0x0][0x23c], -R12 ;  /* 0x00008f0093067a23 */ /* 0x000fe2000001080c */
[----:B-----5:R-:W-:Y:S01]  /*5be0*/  MOV R130, R16 ;  /* 0x0000001000827202 */ /* 0x020fe20000000f00 */
[----:B------:R-:W-:Y:S01]  /*5bf0*/  IMAD.MOV.U32 R129, RZ, RZ, R61 ;  /* 0x000000ffff817224 */ /* 0x000fe200078e003d */
[----:B------:R-:W4:Y:S01]  /*5c00*/  LDSM.16.MT88.4 R16, [R207+0x11000] ;  /* 0x01100000cf10783b */ /* 0x000f220000004200 */
[----:B------:R-:W-:Y:S01]  /*5c10*/  IMAD.MOV.U32 R131, RZ, RZ, R62 ;  /* 0x000000ffff837224 */ /* 0x000fe200078e003e */
[----:B--2---:R-:W-:Y:S01]  /*5c20*/  LEA R51, R31, R31, 0x10 ;  /* 0x0000001f1f337211 */ /* 0x004fe200078e80ff */
[----:B------:R-:W-:Y:S01]  /*5c30*/  IMAD.MOV.U32 R116, RZ, RZ, R138 ;  /* 0x000000ffff747224 */ /* 0x000fe200078e008a */
[----:B------:R-:W2:Y:S01]  /*5c40*/  LDSM.16.MT88.4 R28, [R205+0x11000] ;  /* 0x01100000cd1c783b */ /* 0x000ea20000004200 */
[----:B---3--:R-:W-:-:S04]  /*5c50*/  FFMA.FTZ R0, R152, c[0x0][0x23c], -R12 ;  /* 0x00008f0098007a23 */ /* 0x008fc8000001080c */
[----:B------:R3:W5:Y:S02]  /*5c60*/  MUFU.EX2 R15, R0 ;  /* 0x00000000000f7308 */ /* 0x0007640000000800 */
[----:B---3--:R-:W-:Y:S01]  /*5c70*/  LOP3.LUT R0, R9, UR25, R32, 0x96, !PT ;  /* 0x0000001909007c12 */ /* 0x008fe2000f8e9620 */
[----:B-----5:R-:W-:-:S05]  /*5c80*/  IMAD.MOV.U32 R128, RZ, RZ, R15 ;  /* 0x000000ffff807224 */ /* 0x020fca00078e000f */
[----:B------:R3:W-:Y:S01]  /*5c90*/  MUFU.EX2 R15, R6 ;  /* 0x00000006000f7308 */ /* 0x0007e20000000800 */
[C---:B------:R-:W-:Y:S02]  /*5ca0*/  LOP3.LUT R2, R0.reuse, 0xffff, RZ, 0xc0, !PT ;  /* 0x0000ffff00027812 */ /* 0x040fe400078ec0ff */
[----:B------:R-:W-:Y:S02]  /*5cb0*/  LOP3.LUT R7, R0, 0xff, RZ, 0xc0, !PT ;  /* 0x000000ff00077812 */ /* 0x000fe400078ec0ff */
[----:B------:R-:W-:Y:S02]  /*5cc0*/  SHF.R.U32.HI R5, RZ, 0x8, R2 ;  /* 0x00000008ff057819 */ /* 0x000fe40000011602 */
[----:B------:R-:W-:Y:S02]  /*5cd0*/  SHF.R.U32.HI R4, RZ, 0x10, R0 ;  /* 0x00000010ff047819 */ /* 0x000fe40000011600 */
[----:B------:R-:W-:Y:S01]  /*5ce0*/  PRMT R8, R7, 0x5410, R5 ;  /* 0x0000541007087816 */ /* 0x000fe20000000005 */
[----:B------:R-:W-:Y:S01]  /*5cf0*/  FFMA.FTZ R5, R153, c[0x0][0x23c], -R12 ;  /* 0x00008f0099057a23 */ /* 0x000fe2000001080c */
[----:B------:R-:W-:Y:S01]  /*5d00*/  SHF.R.U32.HI R9, RZ, 0x18, R0 ;  /* 0x00000018ff097819 */ /* 0x000fe20000011600 */
[----:B------:R-:W-:Y:S01]  /*5d10*/  HSET2.LE.AND R0, R11, R51, PT ;  /* 0x000000330b007233 */ /* 0x000fe20003803000 */
[----:B------:R-:W-:Y:S01]  /*5d20*/  F2FP.BF16.PACK_AB R2, R143, R60 ;  /* 0x0000003c8f02723e */ /* 0x000fe200000010ff */
[----:B------:R-:W5:Y:S01]  /*5d30*/  MUFU.EX2 R135, R5 ;  /* 0x0000000500877308 */ /* 0x000f620000000800 */
[----:B------:R-:W-:-:S02]  /*5d40*/  LOP3.LUT R4, R4, 0xff, RZ, 0xc0, !PT ;  /* 0x000000ff04047812 */ /* 0x000fc400078ec0ff */
[----:B---3--:R-:W-:Y:S01]  /*5d50*/  LOP3.LUT R6, R0, R2, RZ, 0xc0, !PT ;  /* 0x0000000200067212 */ /* 0x008fe200078ec0ff */
[----:B------:R-:W-:Y:S01]  /*5d60*/  HSET2.LE.AND R0, R10, R51, PT ;  /* 0x000000330a007233 */ /* 0x000fe20003803000 */
[----:B------:R-:W-:Y:S02]  /*5d70*/  PRMT R9, R4, 0x5410, R9 ;  /* 0x0000541004097816 */ /* 0x000fe40000000009 */
[----:B-----5:R-:W-:-:S04]  /*5d80*/  F2FP.BF16.PACK_AB R2, R135, R15 ;  /* 0x0000000f8702723e */ /* 0x020fc800000010ff */
[----:B------:R-:W-:Y:S01]  /*5d90*/  LOP3.LUT R7, R0, R2, RZ, 0xc0, !PT ;  /* 0x0000000200077212 */ /* 0x000fe200078ec0ff */
[----:B------:R-:W-:Y:S01]  /*5da0*/  HSET2.LE.AND R0, R8, R51, PT ;  /* 0x0000003308007233 */ /* 0x000fe20003803000 */
[----:B------:R-:W-:-:S04]  /*5db0*/  F2FP.BF16.PACK_AB R2, R142, R130 ;  /* 0x000000828e02723e */ /* 0x000fc800000010ff */
[----:B------:R-:W-:Y:S01]  /*5dc0*/  LOP3.LUT R4, R0, R2, RZ, 0xc0, !PT ;  /* 0x0000000200047212 */ /* 0x000fe200078ec0ff */
[----:B------:R-:W-:Y:S01]  /*5dd0*/  HSET2.LE.AND R0, R9, R51, PT ;  /* 0x0000003309007233 */ /* 0x000fe20003803000 */
[----:B------:R-:W-:Y:S01]  /*5de0*/  F2FP.BF16.PACK_AB R2, R14, R128 ;  /* 0x000000800e02723e */ /* 0x000fe200000010ff */
[----:B------:R-:W-:Y:S03]  /*5df0*/  LDSM.16.MT88.4 R8, [R207+0x13000] ;  /* 0x01300000cf08783b */ /* 0x000fe60000004200 */
[----:B------:R-:W-:Y:S01]  /*5e00*/  LOP3.LUT R5, R0, R2, RZ, 0xc0, !PT ;  /* 0x0000000200057212 */ /* 0x000fe200078ec0ff */
[----:B------:R-:W-:Y:S01]  /*5e10*/  IMAD.MOV.U32 R0, RZ, RZ, R249 ;  /* 0x000000ffff007224 */ /* 0x000fe200078e00f9 */
[----:B------:R-:W-:-:S03]  /*5e20*/  MOV R2, R63 ;  /* 0x0000003f00027202 */ /* 0x000fc60000000f00 */
[----:B------:R-:W-:Y:S02]  /*5e30*/  FFMA.FTZ R0, R0, c[0x0][0x23c], -R13 ;  /* 0x00008f0000007a23 */ /* 0x000fe4000001080d */
[C---:B-1----:R-:W-:Y:S08]  /*5e40*/  HMMA.16816.F32.BF16 R144, R4.reuse, R24, R200 ;  /* 0x000000180490723c */ /* 0x042ff000000418c8 */
[C---:B------:R-:W-:Y:S01]  /*5e50*/  HMMA.16816.F32.BF16 R56, R4.reuse, R26, R196 ;  /* 0x0000001a0438723c */ /* 0x040fe200000418c4 */
[----:B------:R-:W1:Y:S06]  /*5e60*/  LDSM.16.MT88.4 R24, [R205+0x13000] ;  /* 0x01300000cd18783b */ /* 0x000e6c0000004200 */
[----:B------:R-:W-:Y:S01]  /*5e70*/  IMAD.MOV.U32 R198, RZ, RZ, R60 ;  /* 0x000000ffffc67224 */ /* 0x000fe200078e003c */
[----:B------:R-:W-:Y:S01]  /*5e80*/  MOV R196, R155 ;  /* 0x0000009b00c47202 */ /* 0x000fe20000000f00 */
[----:B------:R-:W-:Y:S01]  /*5e90*/  HMMA.16816.F32.BF16 R60, R4, R22, R188 ;  /* 0x00000016043c723c */ /* 0x000fe200000418bc */
[----:B------:R-:W-:Y:S01]  /*5ea0*/  MOV R199, R15 ;  /* 0x0000000f00c77202 */ /* 0x000fe20000000f00 */
[----:B------:R-:W-:Y:S01]  /*5eb0*/  IMAD.MOV.U32 R197, RZ, RZ, R14 ;  /* 0x000000ffffc57224 */ /* 0x000fe200078e000e */
[----:B------:R-:W-:-:S02]  /*5ec0*/  MOV R15, R251 ;  /* 0x000000fb000f7202 */ /* 0x000fc40000000f00 */
[----:B------:R-:W-:-:S03]  /*5ed0*/  MOV R14, R248 ;  /* 0x000000f8000e7202 */ /* 0x000fc60000000f00 */
[C---:B------:R-:W-:Y:S01]  /*5ee0*/  HMMA.16816.F32.BF16 R152, R4.reuse, R20, R192 ;  /* 0x000000140498723c */ /* 0x040fe200000418c0 */
[----:B------:R-:W3:Y:S06]  /*5ef0*/  LDSM.16.MT88.4 R20, [R206+0x13000] ;  /* 0x01300000ce14783b */ /* 0x000eec0000004200 */
[----:B------:R-:W-:Y:S01]  /*5f00*/  IMAD.MOV.U32 R195, RZ, RZ, R64 ;  /* 0x000000ffffc37224 */ /* 0x000fe200078e0040 */
[----:B------:R-:W-:Y:S01]  /*5f10*/  MOV R193, R66 ;  /* 0x0000004200c17202 */ /* 0x000fe20000000f00 */
[----:B------:R-:W-:Y:S01]  /*5f20*/  IMAD.MOV.U32 R194, RZ, RZ, R65 ;  /* 0x000000ffffc27224 */ /* 0x000fe200078e0041 */
[----:B----4-:R-:W-:Y:S01]  /*5f30*/  HMMA.16816.F32.BF16 R160, R4, R16, R160 ;  /* 0x0000001004a0723c */ /* 0x010fe200000418a0 */
[----:B------:R-:W-:-:S07]  /*5f40*/  IMAD.MOV.U32 R192, RZ, RZ, R67 ;  /* 0x000000ffffc07224 */ /* 0x000fce00078e0043 */
[C---:B------:R-:W-:Y:S01]  /*5f50*/  HMMA.16816.F32.BF16 R64, R4.reuse, R18, R172 ;  /* 0x000000120440723c */ /* 0x040fe200000418ac */
[----:B------:R-:W4:Y:S06]  /*5f60*/  LDSM.16.MT88.4 R16, [R208+0x13000] ;  /* 0x01300000d010783b */ /* 0x000f2c0000004200 */
[----:B------:R-:W-:Y:S01]  /*5f70*/  IMAD.MOV.U32 R175, RZ, RZ, R123 ;  /* 0x000000ffffaf7224 */ /* 0x000fe200078e007b */
[----:B--2---:R-:W-:Y:S01]  /*5f80*/  HMMA.16816.F32.BF16 R136, R4, R28, R240 ;  /* 0x0000001c0488723c */ /* 0x004fe200000418f0 */
[----:B------:R-:W-:-:S07]  /*5f90*/  IMAD.MOV.U32 R174, RZ, RZ, R250 ;  /* 0x000000ffffae7224 */ /* 0x000fce00078e00fa */
[C---:B------:R-:W-:Y:S01]  /*5fa0*/  HMMA.16816.F32.BF16 R48, R4.reuse, R30, R236 ;  /* 0x0000001e0430723c */ /* 0x040fe200000418ec */
[----:B------:R-:W2:Y:S07]  /*5fb0*/  LDSM.16.MT88.4 R28, [R205+0x15000] ;  /* 0x01500000cd1c783b */ /* 0x000eae0000004200 */
[C---:B-1----:R-:W-:Y:S08]  /*5fc0*/  HMMA.16816.F32.BF16 R120, R4.reuse, R24, R184 ;  /* 0x000000180478723c */ /* 0x042ff000000418b8 */
[C---:B------:R-:W-:Y:S01]  /*5fd0*/  HMMA.16816.F32.BF16 R248, R4.reuse, R26, R180 ;  /* 0x0000001a04f8723c */ /* 0x040fe200000418b4 */
[----:B------:R-:W1:Y:S06]  /*5fe0*/  LDSM.16.MT88.4 R24, [R206+0x15000] ;  /* 0x01500000ce18783b */ /* 0x000e6c0000004200 */
[----:B------:R-:W-:Y:S01]  /*5ff0*/  IMAD.MOV.U32 R180, RZ, RZ, R244 ;  /* 0x000000ffffb47224 */ /* 0x000fe200078e00f4 */
[----:B------:R-:W-:Y:S01]  /*6000*/  MOV R181, R245 ;  /* 0x000000f500b57202 */ /* 0x000fe20000000f00 */
[----:B------:R-:W-:Y:S01]  /*6010*/  IMAD.MOV.U32 R182, RZ, RZ, R247 ;  /* 0x000000ffffb67224 */ /* 0x000fe200078e00f7 */
[----:B---3--:R-:W-:Y:S01]  /*6020*/  HMMA.16816.F32.BF16 R240, R4, R22, R168 ;  /* 0x0000001604f0723c */ /* 0x008fe200000418a8 */
[----:B------:R-:W-:-:S05]  /*6030*/  IMAD.MOV.U32 R183, RZ, RZ, R246 ;  /* 0x000000ffffb77224 */ /* 0x000fca00078e00f6 */
[----:B------:R-:W-:Y:S01]  /*6040*/  IMAD.MOV.U32 R173, RZ, RZ, R121 ;  /* 0x000000ffffad7224 */ /* 0x000fe200078e0079 */
[----:B------:R-:W-:Y:S01]  /*6050*/  MOV R141, R122 ;  /* 0x0000007a008d7202 */ /* 0x000fe20000000f00 */
[----:B------:R-:W-:Y:S01]  /*6060*/  HMMA.16816.F32.BF16 R244, R4, R20, R176 ;  /* 0x0000001404f4723c */ /* 0x000fe200000418b0 */
[----:B------:R-:W3:Y:S01]  /*6070*/  LDSM.16.MT88.4 R20, [R208+0x15000] ;  /* 0x01500000d014783b */ /* 0x000ee20000004200 */
[----:B------:R-:W-:Y:S02]  /*6080*/  IMAD.MOV.U32 R172, RZ, RZ, R120 ;  /* 0x000000ffffac7224 */ /* 0x000fe400078e0078 */
[----:B------:R-:W-:-:S04]  /*6090*/  IMAD.MOV.U32 R140, RZ, RZ, R123 ;  /* 0x000000ffff8c7224 */ /* 0x000fc800078e007b */
[C---:B------:R-:W-:Y:S07]  /*60a0*/  HMMA.16816.F32.BF16 R200, R4.reuse, R8, R148 ;  /* 0x0000000804c8723c */ /* 0x040fee0000041894 */
[----:B------:R-:W-:Y:S01]  /*60b0*/  IMAD.MOV.U32 R151, RZ, RZ, R194 ;  /* 0x000000ffff977224 */ /* 0x000fe200078e00c2 */
[----:B------:R-:W-:Y:S01]  /*60c0*/  HMMA.16816.F32.BF16 R184, R4, R10, R108 ;  /* 0x0000000a04b8723c */ /* 0x000fe2000004186c */
[----:B------:R-:W5:Y:S01]  /*60d0*/  LDSM.16.MT88.4 R8, [R205+0x17000] ;  /* 0x01700000cd08783b */ /* 0x000f620000004200 */
[----:B------:R-:W-:Y:S01]  /*60e0*/  IMAD.MOV.U32 R150, RZ, RZ, R195 ;  /* 0x000000ffff967224 */ /* 0x000fe200078e00c3 */
[----:B------:R-:W-:Y:S01]  /*60f0*/  MOV R148, R183 ;  /* 0x000000b700947202 */ /* 0x000fe20000000f00 */
[----:B------:R-:W-:-:S04]  /*6100*/  IMAD.MOV.U32 R149, RZ, RZ, R182 ;  /* 0x000000ffff957224 */ /* 0x000fc800078e00b6 */
[C---:B----4-:R-:W-:Y:S07]  /*6110*/  HMMA.16816.F32.BF16 R236, R4.reuse, R16, R164 ;  /* 0x0000001004ec723c */ /* 0x050fee00000418a4 */
[----:B------:R-:W-:Y:S01]  /*6120*/  IMAD.MOV.U32 R166, RZ, RZ, R197 ;  /* 0x000000ffffa67224 */ /* 0x000fe200078e00c5 */
[----:B------:R-:W-:Y:S01]  /*6130*/  HMMA.16816.F32.BF16 R188, R4, R18, R156 ;  /* 0x0000001204bc723c */ /* 0x000fe2000004189c */
[----:B------:R-:W4:Y:S01]  /*6140*/  LDSM.16.MT88.4 R16, [R207+0x15000] ;  /* 0x01500000cf10783b */ /* 0x000f220000004200 */
[----:B------:R-:W-:Y:S01]  /*6150*/  IMAD.MOV.U32 R165, RZ, RZ, R198 ;  /* 0x000000ffffa57224 */ /* 0x000fe200078e00c6 */
[----:B------:R-:W-:Y:S01]  /*6160*/  MOV R164, R199 ;  /* 0x000000c700a47202 */ /* 0x000fe20000000f00 */
[----:B------:R-:W-:-:S03]  /*6170*/  IMAD.MOV.U32 R167, RZ, RZ, R173 ;  /* 0x000000ffffa77224 */ /* 0x000fc600078e00ad */
[----:B------:R-:W-:Y:S01]  /*6180*/  MOV R159, R172 ;  /* 0x000000ac009f7202 */ /* 0x000fe20000000f00 */
[----:B--2---:R-:W-:Y:S01]  /*6190*/  HMMA.16816.F32.BF16 R120, R4, R28, R100 ;  /* 0x0000001c0478723c */ /* 0x004fe20000041864 */
[----:B------:R-:W-:Y:S01]  /*61a0*/  IMAD.MOV.U32 R158, RZ, RZ, R175 ;  /* 0x000000ffff9e7224 */ /* 0x000fe200078e00af */
[----:B------:R-:W-:Y:S01]  /*61b0*/  MOV R156, R193 ;  /* 0x000000c1009c7202 */ /* 0x000fe20000000f00 */
[----:B------:R-:W-:-:S05]  /*61c0*/  IMAD.MOV.U32 R157, RZ, RZ, R192 ;  /* 0x000000ffff9d7224 */ /* 0x000fca00078e00c0 */
[C---:B------:R-:W-:Y:S01]  /*61d0*/  HMMA.16816.F32.BF16 R100, R4.reuse, R30, R112 ;  /* 0x0000001e0464723c */ /* 0x040fe20000041870 */
[----:B------:R-:W2:Y:S07]  /*61e0*/  LDSM.16.MT88.4 R28, [R206+0x17000] ;  /* 0x01700000ce1c783b */ /* 0x000eae0000004200 */
[C---:B-1----:R-:W-:Y:S07]  /*61f0*/  HMMA.16816.F32.BF16 R112, R4.reuse, R24, R124 ;  /* 0x000000180470723c */ /* 0x042fee000004187c */
[----:B------:R-:W-:Y:S01]  /*6200*/  MOV R125, R196 ;  /* 0x000000c4007d7202 */ /* 0x000fe20000000f00 */
[----:B---3--:R-:W-:Y:S01]  /*6210*/  HMMA.16816.F32.BF16 R176, R4, R22, R84 ;  /* 0x0000001604b0723c */ /* 0x008fe20000041854 */
[----:B------:R-:W-:Y:S01]  /*6220*/  IMAD.MOV.U32 R124, RZ, RZ, R174 ;  /* 0x000000ffff7c7224 */ /* 0x000fe200078e00ae */
[----:B------:R-:W-:Y:S01]  /*6230*/  MOV R127, R180 ;  /* 0x000000b4007f7202 */ /* 0x000fe20000000f00 */
[----:B------:R-:W-:-:S02]  /*6240*/  IMAD.MOV.U32 R25, RZ, RZ, R181 ;  /* 0x000000ffff197224 */ /* 0x000fc400078e00b5 */
[----:B------:R-:W-:Y:S01]  /*6250*/  IMAD.MOV.U32 R126, RZ, RZ, R2 ;  /* 0x000000ffff7e7224 */ /* 0x000fe200078e0002 */
[----:B------:R-:W-:Y:S02]  /*6260*/  LOP3.LUT R2, R33, UR9, R134, 0x96, !PT ;  /* 0x0000000921027c12 */ /* 0x000fe4000f8e9686 */
[----:B------:R-:W-:Y:S01]  /*6270*/  HMMA.16816.F32.BF16 R196, R4, R20, R88 ;  /* 0x0000001404c4723c */ /* 0x000fe20000041858 */
[----:B------:R-:W-:Y:S01]  /*6280*/  MOV R85, R151 ;  /* 0x0000009700557202 */ /* 0x000fe20000000f00 */
[----:B------:R-:W-:Y:S01]  /*6290*/  IMAD.MOV.U32 R151, RZ, RZ, R159 ;  /* 0x000000ffff977224 */ /* 0x000fe200078e009f */
[----:B------:R-:W-:-:S04]  /*62a0*/  MOV R159, R143 ;  /* 0x0000008f009f7202 */ /* 0x000fc80000000f00 */
[----:B------:R-:W-:Y:S01]  /*62b0*/  IMAD.MOV.U32 R90, RZ, RZ, R124 ;  /* 0x000000ffff5a7224 */ /* 0x000fe200078e007c */
[C---:B-----5:R-:W-:Y:S01]  /*62c0*/  HMMA.16816.F32.BF16 R168, R4.reuse, R8, R68 ;  /* 0x0000000804a8723c */ /* 0x060fe20000041844 */
        /* <DEDUP_REMOVED lines=12> */
[----:B------:R-:W-:Y:S03]  /*6390*/  LDSM.16.MT88.4 R80, [R206+0x15800] ;  /* 0x01580000ce50783b */ /* 0x000fe60000004200 */
[C---:B----4-:R-:W-:Y:S07]  /*63a0*/  HMMA.16816.F32.BF16 R192, R4.reuse, R16, R76 ;  /* 0x0000001004c0723c */ /* 0x050fee000004184c */
[----:B------:R-:W-:Y:S01]  /*63b0*/  MOV R77, R159 ;  /* 0x0000009f004d7202 */ /* 0x000fe20000000f00 */
[C---:B------:R-:W-:Y:S01]  /*63c0*/  HMMA.16816.F32.BF16 R172, R4.reuse, R18, R72 ;  /* 0x0000001204ac723c */ /* 0x040fe20000041848 */
[----:B------:R-:W3:Y:S06]  /*63d0*/  LDSM.16.MT88.4 R16, [R207+0x17000] ;  /* 0x01700000cf10783b */ /* 0x000eec0000004200 */
[----:B------:R-:W-:Y:S01]  /*63e0*/  IMAD.MOV.U32 R73, RZ, RZ, R151 ;  /* 0x000000ffff497224 */ /* 0x000fe200078e0097 */
[C---:B------:R-:W-:Y:S07]  /*63f0*/  HMMA.16816.F32.BF16 R180, R4.reuse, R26, R104 ;  /* 0x0000001a04b4723c */ /* 0x040fee0000041868 */
[----:B------:R-:W-:Y:S01]  /*6400*/  IMAD.MOV.U32 R105, RZ, RZ, R127 ;  /* 0x000000ffff697224 */ /* 0x000fe200078e007f */
[----:B------:R-:W-:Y:S01]  /*6410*/  MOV R107, R133 ;  /* 0x00000085006b7202 */ /* 0x000fe20000000f00 */
[----:B------:R-:W-:Y:S01]  /*6420*/  IMAD.MOV.U32 R104, RZ, RZ, R126 ;  /* 0x000000ffff687224 */ /* 0x000fe200078e007e */
[----:B------:R4:W-:Y:S01]  /*6430*/  MUFU.EX2 R133, R0 ;  /* 0x0000000000857308 */ /* 0x0009e20000000800 */
[----:B------:R-:W-:Y:S01]  /*6440*/  IMAD.MOV.U32 R88, RZ, RZ, R105 ;  /* 0x000000ffff587224 */ /* 0x000fe200078e0069 */
[----:B------:R-:W-:Y:S01]  /*6450*/  MOV R105, R124 ;  /* 0x0000007c00697202 */ /* 0x000fe20000000f00 */
[----:B------:R-:W-:Y:S01]  /*6460*/  IMAD.MOV.U32 R106, RZ, RZ, R116 ;  /* 0x000000ffff6a7224 */ /* 0x000fe200078e0074 */
[----:B--2---:R-:W-:Y:S01]  /*6470*/  HMMA.16816.F32.BF16 R108, R4, R28, R92 ;  /* 0x0000001c046c723c */ /* 0x004fe2000004185c */
[----:B------:R-:W-:-:S02]  /*6480*/  IMAD.MOV.U32 R126, RZ, RZ, R119 ;  /* 0x000000ffff7e7224 */ /* 0x000fc400078e0077 */
[----:B------:R-:W-:Y:S02]  /*6490*/  IMAD.MOV.U32 R127, RZ, RZ, R35 ;  /* 0x000000ffff7f7224 */ /* 0x000fe400078e0023 */
[----:B------:R-:W-:Y:S01]  /*64a0*/  IMAD.MOV.U32 R84, RZ, RZ, R88 ;  /* 0x000000ffff547224 */ /* 0x000fe200078e0058 */
[----:B------:R-:W-:Y:S01]  /*64b0*/  MOV R88, R148 ;  /* 0x0000009400587202 */ /* 0x000fe20000000f00 */
[----:B------:R-:W-:Y:S01]  /*64c0*/  IMAD.MOV.U32 R87, RZ, RZ, R104 ;  /* 0x000000ffff577224 */ /* 0x000fe200078e0068 */
[C---:B-1----:R-:W-:Y:S01]  /*64d0*/  HMMA.16816.F32.BF16 R116, R4.reuse, R8, R52 ;  /* 0x000000080474723c */ /* 0x042fe20000041834 */
[----:B------:R-:W-:Y:S01]  /*64e0*/  IMAD.MOV.U32 R72, RZ, RZ, R84 ;  /* 0x000000ffff487224 */ /* 0x000fe200078e0054 */
[----:B------:R-:W-:Y:S01]  /*64f0*/  MOV R93, R77 ;  /* 0x0000004d005d7202 */ /* 0x000fe20000000f00 */
[----:B------:R-:W-:Y:S01]  /*6500*/  IMAD.MOV.U32 R104, RZ, RZ, R125 ;  /* 0x000000ffff687224 */ /* 0x000fe200078e007d */
[----:B------:R-:W-:Y:S01]  /*6510*/  MOV R77, R129 ;  /* 0x00000081004d7202 */ /* 0x000fe20000000f00 */
[--C-:B----4-:R-:W-:Y:S01]  /*6520*/  FFMA.FTZ R0, R252, c[0x0][0x23c], -R13.reuse ;  /* 0x00008f00fc007a23 */ /* 0x110fe2000001080d */
[----:B------:R-:W-:Y:S01]  /*6530*/  MOV R134, R93 ;  /* 0x0000005d00867202 */ /* 0x000fe20000000f00 */
[----:B------:R-:W-:Y:S01]  /*6540*/  IMAD.WIDE.U32 R8, R2, -0x2daee0ad, RZ ;  /* 0xd2511f5302087825 */ /* 0x000fe200078e00ff */
[C---:B------:R-:W-:Y:S01]  /*6550*/  HMMA.16816.F32.BF16 R28, R4.reuse, R30, R96 ;  /* 0x0000001e041c723c */ /* 0x040fe20000041860 */
[----:B------:R1:W2:Y:S02]  /*6560*/  MUFU.EX2 R35, R0 ;  /* 0x0000000000237308 */ /* 0x0002a40000000800 */
[----:B------:R-:W-:Y:S01]  /*6570*/  FFMA.FTZ R2, R90, c[0x0][0x23c], -R13 ;  /* 0x00008f005a027a23 */ /* 0x000fe2000001080d */
[----:B------:R-:W-:Y:S01]  /*6580*/  MOV R90, R127 ;  /* 0x0000007f005a7202 */ /* 0x000fe20000000f00 */
[----:B------:R-:W-:Y:S01]  /*6590*/  IMAD.MOV.U32 R91, RZ, RZ, R126 ;  /* 0x000000ffff5b7224 */ /* 0x000fe200078e007e */
[----:B------:R-:W-:Y:S01]  /*65a0*/  LOP3.LUT R14, R8, 0xff, RZ, 0xc0, !PT ;  /* 0x000000ff080e7812 */ /* 0x000fe200078ec0ff */
[----:B------:R-:W-:Y:S01]  /*65b0*/  IMAD.MOV.U32 R79, RZ, RZ, R87 ;  /* 0x000000ffff4f7224 */ /* 0x000fe200078e0057 */
[----:B---3--:R-:W-:Y:S01]  /*65c0*/  HMMA.16816.F32.BF16 R124, R4, R16, R44 ;  /* 0x00000010047c723c */ /* 0x008fe2000004182c */
[----:B------:R-:W-:Y:S01]  /*65d0*/  IMAD.MOV.U32 R87, RZ, RZ, R149 ;  /* 0x000000ffff577224 */ /* 0x000fe200078e0095 */
[----:B------:R-:W-:Y:S01]  /*65e0*/  MUFU.EX2 R32, R2 ;  /* 0x0000000200207308 */ /* 0x000fe20000000800 */
[----:B------:R-:W-:-:S02]  /*65f0*/  IMAD.MOV.U32 R148, RZ, RZ, R156 ;  /* 0x000000ffff947224 */ /* 0x000fc400078e009c */
[----:B------:R-:W-:Y:S01]  /*6600*/  IMAD.MOV.U32 R149, RZ, RZ, R157 ;  /* 0x000000ffff957224 */ /* 0x000fe200078e009d */
[----:B------:R-:W-:Y:S01]  /*6610*/  MOV R157, R141 ;  /* 0x0000008d009d7202 */ /* 0x000fe20000000f00 */
[----:B------:R-:W-:Y:S01]  /*6620*/  IMAD.MOV.U32 R84, RZ, RZ, R148 ;  /* 0x000000ffff547224 */ /* 0x000fe200078e0094 */
[C---:B------:R-:W-:Y:S01]  /*6630*/  HMMA.16816.F32.BF16 R16, R4.reuse, R18, R36 ;  /* 0x000000120410723c */ /* 0x040fe20000041824 */
[----:B-1----:R-:W-:Y:S01]  /*6640*/  FFMA.FTZ R0, R25, c[0x0][0x23c], -R13 ;  /* 0x00008f0019007a23 */ /* 0x002fe2000001080d */
[----:B------:R-:W-:Y:S01]  /*6650*/  SHF.R.U32.HI R13, RZ, 0x18, R8 ;  /* 0x00000018ff0d7819 */ /* 0x000fe20000011608 */
[----:B------:R-:W-:Y:S02]  /*6660*/  IMAD.MOV.U32 R156, RZ, RZ, R167 ;  /* 0x000000ffff9c7224 */ /* 0x000fe400078e00a7 */
[----:B------:R1:W3:Y:S01]  /*6670*/  MUFU.EX2 R33, R0 ;  /* 0x0000000000217308 */ /* 0x0002e20000000800 */
[----:B------:R-:W-:Y:S02]  /*6680*/  IMAD.MOV.U32 R167, RZ, RZ, R142 ;  /* 0x000000ffffa77224 */ /* 0x000fe400078e008e */
[----:B------:R-:W-:Y:S01]  /*6690*/  HMMA.16816.F32.BF16 R24, R4, R10, R40 ;  /* 0x0000000a0418723c */ /* 0x000fe20000041828 */
[----:B------:R-:W-:Y:S01]  /*66a0*/  LDSM.16.MT88.4 R40, [R205+0x13800] ;  /* 0x01380000cd28783b */ /* 0x000fe20000004200 */
[----:B------:R-:W-:Y:S01]  /*66b0*/  MOV R74, R156 ;  /* 0x0000009c004a7202 */ /* 0x000fe20000000f00 */
[----:B------:R-:W-:-:S02]  /*66c0*/  IMAD.MOV.U32 R75, RZ, RZ, R157 ;  /* 0x000000ffff4b7224 */ /* 0x000fc400078e009d */
[----:B------:R-:W-:Y:S01]  /*66d0*/  IMAD.MOV.U32 R94, RZ, RZ, R164 ;  /* 0x000000ffff5e7224 */ /* 0x000fe200078e00a4 */
[----:B------:R-:W-:Y:S01]  /*66e0*/  MOV R97, R74 ;  /* 0x0000004a00617202 */ /* 0x000fe20000000f00 */
[----:B------:R-:W-:Y:S01]  /*66f0*/  FFMA.FTZ R5, R72, c[0x0][0x23c], -R12 ;  /* 0x00008f0048057a23 */ /* 0x000fe2000001080c */
[----:B------:R-:W-:Y:S01]  /*6700*/  SHF.R.U32.HI R10, RZ, 0x10, R8 ;  /* 0x00000010ff0a7819 */ /* 0x000fe20000011608 */
[----:B------:R-:W4:Y:S01]  /*6710*/  LDC.U8 R72, c[0x0][0x2d8] ;  /* 0x0000b600ff487b82 */ /* 0x000f220000000000 */
[----:B------:R-:W-:Y:S01]  /*6720*/  FFMA.FTZ R4, R79, c[0x0][0x23c], -R12 ;  /* 0x00008f004f047a23 */ /* 0x000fe2000001080c */
[----:B------:R-:W-:Y:S01]  /*6730*/  MOV R79, R149 ;  /* 0x00000095004f7202 */ /* 0x000fe20000000f00 */
[----:B------:R-:W-:Y:S01]  /*6740*/  IMAD.MOV.U32 R95, RZ, RZ, R165 ;  /* 0x000000ffff5f7224 */ /* 0x000fe200078e00a5 */
[----:B-1----:R-:W-:Y:S01]  /*6750*/  LOP3.LUT R0, R9, UR24, R34, 0x96, !PT ;  /* 0x0000001809007c12 */ /* 0x002fe2000f8e9622 */
[----:B------:R-:W-:Y:S01]  /*6760*/  IMAD.MOV.U32 R69, RZ, RZ, R167 ;  /* 0x000000ffff457224 */ /* 0x000fe200078e00a7 */
[----:B------:R-:W-:Y:S01]  /*6770*/  LOP3.LUT R9, R8, 0xffff, RZ, 0xc0, !PT ;  /* 0x0000ffff08097812 */ /* 0x000fe200078ec0ff */
[----:B------:R-:W-:Y:S01]  /*6780*/  FFMA.FTZ R8, R15, c[0x0][0x23c], -R12 ;  /* 0x00008f000f087a23 */ /* 0x000fe2000001080c */
[C---:B------:R-:W-:Y:S01]  /*6790*/  LOP3.LUT R2, R0.reuse, 0xffff, RZ, 0xc0, !PT ;  /* 0x0000ffff00027812 */ /* 0x040fe200078ec0ff */
[----:B------:R-:W-:Y:S01]  /*67a0*/  IMAD.MOV.U32 R96, RZ, RZ, R73 ;  /* 0x000000ffff607224 */ /* 0x000fe200078e0049 */
[----:B------:R-:W-:Y:S01]  /*67b0*/  SHF.R.U32.HI R11, RZ, 0x8, R9 ;  /* 0x00000008ff0b7819 */ /* 0x000fe20000011609 */
[----:B------:R1:W-:Y:S01]  /*67c0*/  MUFU.EX2 R15, R8 ;  /* 0x00000008000f7308 */ /* 0x0003e20000000800 */
[----:B------:R-:W-:Y:S01]  /*67d0*/  LOP3.LUT R9, R0, 0xff, RZ, 0xc0, !PT ;  /* 0x000000ff00097812 */ /* 0x000fe200078ec0ff */
[----:B------:R-:W-:Y:S01]  /*67e0*/  IMAD.MOV.U32 R98, RZ, RZ, R75 ;  /* 0x000000ffff627224 */ /* 0x000fe200078e004b */
[----:B------:R-:W-:Y:S01]  /*67f0*/  SHF.R.U32.HI R2, RZ, 0x8, R2 ;  /* 0x00000008ff027819 */ /* 0x000fe20000011602 */
[----:B------:R-:W-:Y:S01]  /*6800*/  LDSM.16.MT88.4 R164, [R207+0x11800] ;  /* 0x01180000cfa4783b */ /* 0x000fe20000004200 */
[----:B------:R-:W-:Y:S01]  /*6810*/  LOP3.LUT R10, R10, 0xff, RZ, 0xc0, !PT ;  /* 0x000000ff0a0a7812 */ /* 0x000fe200078ec0ff */
[----:B------:R-:W-:Y:S01]  /*6820*/  IMAD.MOV.U32 R252, RZ, RZ, R94 ;  /* 0x000000fffffc7224 */ /* 0x000fe200078e005e */
[----:B------:R-:W-:Y:S01]  /*6830*/  PRMT R9, R9, 0x5410, R2 ;  /* 0x0000541009097816 */ /* 0x000fe20000000002 */
[----:B------:R-:W-:Y:S01]  /*6840*/  IMAD.MOV.U32 R34, RZ, RZ, R95 ;  /* 0x000000ffff227224 */ /* 0x000fe200078e005f */
[----:B------:R-:W-:-:S02]  /*6850*/  SHF.R.U32.HI R2, RZ, 0x10, R0 ;  /* 0x00000010ff027819 */ /* 0x000fc40000011600 */
[----:B------:R-:W-:Y:S02]  /*6860*/  SHF.R.U32.HI R0, RZ, 0x18, R0 ;  /* 0x00000018ff007819 */ /* 0x000fe40000011600 */
[----:B------:R-:W-:Y:S01]  /*6870*/  LOP3.LUT R2, R2, 0xff, RZ, 0xc0, !PT ;  /* 0x000000ff02027812 */ /* 0x000fe200078ec0ff */
[----:B----4-:R-:W-:Y:S01]  /*6880*/  IMAD R72, R72, 0x10000, R72 ;  /* 0x0001000048487824 */ /* 0x010fe200078e0248 */
[----:B------:R-:W-:Y:S01]  /*6890*/  PRMT R11, R14, 0x5410, R11 ;  /* 0x000054100e0b7816 */ /* 0x000fe2000000000b */
[----:B-1----:R-:W-:Y:S01]  /*68a0*/  FFMA.FTZ R8, R86, c[0x0][0x23c], -R12 ;  /* 0x00008f0056087a23 */ /* 0x002fe2000001080c */
[----:B------:R-:W-:Y:S01]  /*68b0*/  PRMT R10, R10, 0x5410, R13 ;  /* 0x000054100a0a7816 */ /* 0x000fe2000000000d */
[----:B------:R-:W-:Y:S01]  /*68c0*/  IMAD.MOV.U32 R86, RZ, RZ, R150 ;  /* 0x000000ffff567224 */ /* 0x000fe200078e0096 */
[----:B------:R-:W-:Y:S01]  /*68d0*/  MOV R150, R158 ;  /* 0x0000009e00967202 */ /* 0x000fe20000000f00 */
[----:B------:R-:W-:Y:S01]  /*68e0*/  IMAD.MOV.U32 R158, RZ, RZ, R140 ;  /* 0x000000ffff9e7224 */ /* 0x000fe200078e008c */
[----:B------:R-:W1:Y:S01]  /*68f0*/  MUFU.EX2 R14, R8 ;  /* 0x00000008000e7308 */ /* 0x000e620000000800 */
[----:B------:R-:W-:Y:S01]  /*6900*/  LDSM.16.MT88.4 R140, [R205+0x11800] ;  /* 0x01180000cd8c783b */ /* 0x000fe20000004200 */
[----:B------:R-:W-:Y:S01]  /*6910*/  PRMT R2, R2, 0x5410, R0 ;  /* 0x0000541002027816 */ /* 0x000fe20000000000 */
[----:B------:R-:W-:Y:S01]  /*6920*/  IMAD.MOV.U32 R78, RZ, RZ, R150 ;  /* 0x000000ffff4e7224 */ /* 0x000fe200078e0096 */
[--C-:B------:R-:W-:Y:S01]  /*6930*/  HSET2.LE.AND R0, R9, R72.reuse, PT ;  /* 0x0000004809007233 */ /* 0x100fe20003803000 */
[----:B------:R-:W4:Y:S01]  /*6940*/  LDSM.16.MT88.4 R148, [R206+0x11800] ;  /* 0x01180000ce94783b */ /* 0x000f220000004200 */
[--C-:B------:R-:W-:Y:S01]  /*6950*/  HSET2.LE.AND R6, R11, R72.reuse, PT ;  /* 0x000000480b067233 */ /* 0x100fe20003803000 */
[----:B------:R-:W-:Y:S01]  /*6960*/  IMAD.MOV.U32 R76, RZ, RZ, R158 ;  /* 0x000000ffff4c7224 */ /* 0x000fe200078e009e */
[----:B------:R5:W-:Y:S01]  /*6970*/  MUFU.EX2 R13, R4 ;  /* 0x00000004000d7308 */ /* 0x000be20000000800 */
[----:B------:R-:W-:Y:S01]  /*6980*/  HSET2.LE.AND R7, R10, R72, PT ;  /* 0x000000480a077233 */ /* 0x000fe20003803000 */
[----:B------:R-:W-:Y:S01]  /*6990*/  IMAD.MOV.U32 R10, RZ, RZ, R70 ;  /* 0x000000ffff0a7224 */ /* 0x000fe200078e0046 */
[----:B------:R-:W-:Y:S01]  /*69a0*/  MOV R12, R68 ;  /* 0x00000044000c7202 */ /* 0x000fe20000000f00 */
[----:B------:R-:W-:Y:S01]  /*69b0*/  IMAD.MOV.U32 R99, RZ, RZ, R76 ;  /* 0x000000ffff637224 */ /* 0x000fe200078e004c */
[----:B------:R-:W-:Y:S01]  /*69c0*/  LDSM.16.MT88.4 R156, [R208+0x11800] ;  /* 0x01180000d09c783b */ /* 0x000fe20000004200 */
[----:B------:R-:W-:-:S02]  /*69d0*/  IMAD.MOV.U32 R76, RZ, RZ, R131 ;  /* 0x000000ffff4c7224 */ /* 0x000fc400078e0083 */
[----:B------:R1:W1:Y:S01]  /*69e0*/  MUFU.EX2 R8, R5 ;  /* 0x0000000500087308 */ /* 0x0002620000000800 */
[----:B------:R-:W-:Y:S01]  /*69f0*/  IMAD.MOV.U32 R11, RZ, RZ, R69 ;  /* 0x000000ffff0b7224 */ /* 0x000fe200078e0045 */
[----:B-----5:R-:W-:Y:S01]  /*6a00*/  HSET2.LE.AND R4, R2, R72, PT ;  /* 0x0000004802047233 */ /* 0x020fe20003803000 */
[----:B--2---:R-:W-:Y:S01]  /*6a10*/  F2FP.BF16.PACK_AB R2, R35, R133 ;  /* 0x000000852302723e */ /* 0x004fe200000010ff */
[----:B------:R-:W-:Y:S03]  /*6a20*/  LDSM.16.MT88.4 R72, [R205+0x15800] ;  /* 0x01580000cd48783b */ /* 0x000fe60000004200 */
[----:B------:R-:W-:Y:S01]  /*6a30*/  LOP3.LUT R128, R0, R2, RZ, 0xc0, !PT ;  /* 0x0000000200807212 */ /* 0x000fe200078ec0ff */
[----:B------:R-:W-:Y:S01]  /*6a40*/  IMAD.MOV.U32 R2, RZ, RZ, R86 ;  /* 0x000000ffff027224 */ /* 0x000fe200078e0056 */
[----:B---3--:R-:W-:Y:S02]  /*6a50*/  F2FP.BF16.PACK_AB R0, R32, R33 ;  /* 0x000000212000723e */ /* 0x008fe400000010ff */
[----:B-1----:R-:W-:-:S02]  /*6a60*/  F2FP.BF16.PACK_AB R5, R14, R15 ;  /* 0x0000000f0e05723e */ /* 0x002fc400000010ff */
[----:B------:R-:W-:Y:S02]  /*6a70*/  LOP3.LUT R130, R6, R0, RZ, 0xc0, !PT ;  /* 0x0000000006827212 */ /* 0x000fe400078ec0ff */
[----:B------:R-:W-:Y:S02]  /*6a80*/  F2FP.BF16.PACK_AB R0, R8, R13 ;  /* 0x0000000d0800723e */ /* 0x000fe400000010ff */
[----:B------:R-:W-:Y:S02]  /*6a90*/  LOP3.LUT R129, R4, R5, RZ, 0xc0, !PT ;  /* 0x0000000504817212 */ /* 0x000fe400078ec0ff */
[----:B------:R-:W-:Y:S02]  /*6aa0*/  LOP3.LUT R131, R7, R0, RZ, 0xc0, !PT ;  /* 0x0000000007837212 */ /* 0x000fe400078ec0ff */
[----:B------:R-:W-:Y:S01]  /*6ab0*/  MOV R0, R85 ;  /* 0x0000005500007202 */ /* 0x000fe20000000f00 */
[----:B------:R-:W-:Y:S04]  /*6ac0*/  LDSM.16.MT88.4 R4, [R207+0x17800] ;  /* 0x01780000cf04783b */ /* 0x000fe80000004200 */
[C---:B----4-:R-:W-:Y:S08]  /*6ad0*/  HMMA.16816.F32.BF16 R144, R128.reuse, R148, R144 ;  /* 0x000000948090723c */ /* 0x050ff00000041890 */
[C---:B------:R-:W-:Y:S01]  /*6ae0*/  HMMA.16816.F32.BF16 R148, R128.reuse, R150, R56 ;  /* 0x000000968094723c */ /* 0x040fe20000041838 */
[----:B------:R-:W1:Y:S07]  /*6af0*/  LDSM.16.MT88.4 R56, [R208+0x13800] ;  /* 0x01380000d038783b */ /* 0x000e6e0000004200 */
[C---:B------:R-:W-:Y:S08]  /*6b00*/  HMMA.16816.F32.BF16 R136, R128.reuse, R140, R136 ;  /* 0x0000008c8088723c */ /* 0x040ff00000041888 */
[C---:B------:R-:W-:Y:S01]  /*6b10*/  HMMA.16816.F32.BF16 R140, R128.reuse, R142, R48 ;  /* 0x0000008e808c723c */ /* 0x040fe20000041830 */
[----:B------:R-:W2:Y:S07]  /*6b20*/  LDSM.16.MT88.4 R48, [R206+0x13800] ;  /* 0x01380000ce30783b */ /* 0x000eae0000004200 */
[C---:B------:R-:W-:Y:S01]  /*6b30*/  HMMA.16816.F32.BF16 R36, R128.reuse, R40, R96 ;  /* 0x000000288024723c */ /* 0x040fe20000041860 */
[----:B------:R-:W-:Y:S07]  /*6b40*/  LDSM.16.MT88.4 R96, [R207+0x15800] ;  /* 0x01580000cf60783b */ /* 0x000fee0000004200 */
[C---:B------:R-:W-:Y:S07]  /*6b50*/  HMMA.16816.F32.BF16 R40, R128.reuse, R42, R248 ;  /* 0x0000002a8028723c */ /* 0x040fee00000418f8 */
[----:B------:R-:W-:Y:S01]  /*6b60*/  MOV R248, R78 ;  /* 0x0000004e00f87202 */ /* 0x000fe20000000f00 */
[----:B------:R-:W-:Y:S01]  /*6b70*/  IMAD.MOV.U32 R250, RZ, RZ, R76 ;  /* 0x000000fffffa7224 */ /* 0x000fe200078e004c */
[----:B-1----:R-:W-:Y:S01]  /*6b80*/  HMMA.16816.F32.BF16 R52, R128, R56, R236 ;  /* 0x000000388034723c */ /* 0x002fe200000418ec */
[----:B------:R-:W-:Y:S01]  /*6b90*/  IMAD.MOV.U32 R249, RZ, RZ, R77 ;  /* 0x000000fffff97224 */ /* 0x000fe200078e004d */
[----:B------:R-:W-:-:S05]  /*6ba0*/  MOV R251, R71 ;  /* 0x0000004700fb7202 */ /* 0x000fca0000000f00 */
[----:B------:R-:W-:Y:S01]  /*6bb0*/  MOV R238, R106 ;  /* 0x0000006a00ee7202 */ /* 0x000fe20000000f00 */
[----:B------:R-:W-:Y:S01]  /*6bc0*/  IMAD.MOV.U32 R237, RZ, RZ, R105 ;  /* 0x000000ffffed7224 */ /* 0x000fe200078e0069 */
[----:B------:R-:W-:Y:S01]  /*6bd0*/  HMMA.16816.F32.BF16 R160, R128, R164, R160 ;  /* 0x000000a480a0723c */ /* 0x000fe200000418a0 */
[----:B------:R-:W-:Y:S02]  /*6be0*/  IMAD.MOV.U32 R239, RZ, RZ, R107 ;  /* 0x000000ffffef7224 */ /* 0x000fe400078e006b */
[----:B------:R-:W-:Y:S02]  /*6bf0*/  FADD.FTZ R0, R0, R238 ;  /* 0x000000ee00007221 */ /* 0x000fe40000010000 */
[----:B------:R-:W-:-:S03]  /*6c00*/  FADD.FTZ R2, R2, R237 ;  /* 0x000000ed02027221 */ /* 0x000fc60000010000 */
[----:B--2---:R-:W-:Y:S01]  /*6c10*/  HMMA.16816.F32.BF16 R44, R128, R48, R244 ;  /* 0x00000030802c723c */ /* 0x004fe200000418f4 */
[----:B------:R-:W-:-:S06]  /*6c20*/  FADD.FTZ R2, R239, R2 ;  /* 0x00000002ef027221 */ /* 0x000fcc0000010000 */
[----:B------:R-:W-:Y:S01]  /*6c30*/  MOV R244, R88 ;  /* 0x0000005800f47202 */ /* 0x000fe20000000f00 */
[C---:B------:R-:W-:Y:S01]  /*6c40*/  HMMA.16816.F32.BF16 R48, R128.reuse, R50, R240 ;  /* 0x000000328030723c */ /* 0x040fe200000418f0 */
[----:B------:R-:W-:Y:S02]  /*6c50*/  IMAD.MOV.U32 R246, RZ, RZ, R84 ;  /* 0x000000fffff67224 */ /* 0x000fe400078e0054 */
[----:B------:R-:W-:Y:S02]  /*6c60*/  IMAD.MOV.U32 R245, RZ, RZ, R87 ;  /* 0x000000fffff57224 */ /* 0x000fe400078e0057 */
[----:B------:R-:W-:Y:S02]  /*6c70*/  IMAD.MOV.U32 R247, RZ, RZ, R79 ;  /* 0x000000fffff77224 */ /* 0x000fe400078e004f */
[----:B------:R-:W-:Y:S01]  /*6c80*/  IMAD.MOV.U32 R240, RZ, RZ, R89 ;  /* 0x000000fffff07224 */ /* 0x000fe200078e0059 */
[----:B------:R-:W-:Y:S01]  /*6c90*/  MOV R242, R91 ;  /* 0x0000005b00f27202 */ /* 0x000fe20000000f00 */
[----:B------:R-:W-:Y:S01]  /*6ca0*/  IMAD.MOV.U32 R241, RZ, RZ, R90 ;  /* 0x000000fffff17224 */ /* 0x000fe200078e005a */
[----:B------:R-:W-:Y:S01]  /*6cb0*/  HMMA.16816.F32.BF16 R164, R128, R166, R64 ;  /* 0x000000a680a4723c */ /* 0x000fe20000041840 */
[----:B------:R-:W-:Y:S01]  /*6cc0*/  FADD.FTZ R0, R240, R0 ;  /* 0x00000000f0007221 */ /* 0x000fe20000010000 */
[----:B------:R-:W1:Y:S01]  /*6cd0*/  LDSM.16.MT88.4 R64, [R207+0x13800] ;  /* 0x01380000cf40783b */ /* 0x000e620000004200 */
[----:B------:R-:W-:-:S02]  /*6ce0*/  IMAD.MOV.U32 R243, RZ, RZ, R104 ;  /* 0x000000fffff37224 */ /* 0x000fc400078e0068 */
[----:B------:R-:W-:Y:S01]  /*6cf0*/  FADD.FTZ R0, R242, R0 ;  /* 0x00000000f2007221 */ /* 0x000fe20000010000 */
[----:B------:R-:W2:Y:S01]  /*6d00*/  LDSM.16.MT88.4 R88, [R208+0x15800] ;  /* 0x01580000d058783b */ /* 0x000ea20000004200 */
[----:B------:R-:W-:Y:S01]  /*6d10*/  FADD.FTZ R2, R241, R2 ;  /* 0x00000002f1027221 */ /* 0x000fe20000010000 */
[C---:B------:R-:W-:Y:S01]  /*6d20*/  HMMA.16816.F32.BF16 R68, R128.reuse, R72, R120 ;  /* 0x000000488044723c */ /* 0x040fe20000041878 */
[----:B------:R-:W-:Y:S01]  /*6d30*/  FADD.FTZ R0, R244, R0 ;  /* 0x00000000f4007221 */ /* 0x000fe20000010000 */
[----:B------:R-:W3:Y:S01]  /*6d40*/  LDSM.16.MT88.4 R104, [R205+0x17800] ;  /* 0x01780000cd68783b */ /* 0x000ee20000004200 */
[----:B------:R-:W-:Y:S02]  /*6d50*/  FADD.FTZ R2, R243, R2 ;  /* 0x00000002f3027221 */ /* 0x000fe40000010000 */
[----:B------:R-:W-:Y:S01]  /*6d60*/  FADD.FTZ R0, R246, R0 ;  /* 0x00000000f6007221 */ /* 0x000fe20000010000 */
[----:B------:R-:W-:Y:S01]  /*6d70*/  LDSM.16.MT88.4 R120, [R208+0x17800] ;  /* 0x01780000d078783b */ /* 0x000fe20000004200 */
[----:B------:R-:W-:Y:S01]  /*6d80*/  FADD.FTZ R2, R245, R2 ;  /* 0x00000002f5027221 */ /* 0x000fe20000010000 */
[----:B------:R-:W-:Y:S01]  /*6d90*/  HMMA.16816.F32.BF16 R76, R128, R80, R112 ;  /* 0x00000050804c723c */ /* 0x000fe20000041870 */
[----:B------:R-:W-:Y:S01]  /*6da0*/  FADD.FTZ R0, R248, R0 ;  /* 0x00000000f8007221 */ /* 0x000fe20000010000 */
[----:B------:R-:W4:Y:S01]  /*6db0*/  LDSM.16.MT88.4 R112, [R206+0x17800] ;  /* 0x01780000ce70783b */ /* 0x000f220000004200 */
        /* <DEDUP_REMOVED lines=23> */
[C---:B--2---:R-:W-:Y:S02]  /*6f30*/  HMMA.16816.F32.BF16 R84, R128.reuse, R88, R196 ;  /* 0x000000588054723c */ /* 0x044fe400000418c4 */
[----:B------:R1:W-:Y:S04]  /*6f40*/  STL [R1+0x20], R135 ;  /* 0x0000208701007387 */ /* 0x0003e80000100800 */
[----:B------:R1:W-:Y:S02]  /*6f50*/  STL [R1], R240 ;  /* 0x000000f001007387 */ /* 0x0003e40000100800 */
[C---:B------:R-:W-:Y:S08]  /*6f60*/  HMMA.16816.F32.BF16 R92, R128.reuse, R96, R192 ;  /* 0x00000060805c723c */ /* 0x040ff000000418c0 */
        /* <DEDUP_REMOVED lines=19> */
[----:B------:R-:W1:Y:S01]  /*70a0*/  S2R R134, SR_TID.X ;  /* 0x0000000000867919 */ /* 0x000e620000002100 */
[----:B------:R-:W-:Y:S02]  /*70b0*/  ULDC.64 UR4, c[0x0][0x1a0] ;  /* 0x0000680000047ab9 */ /* 0x000fe40000000a00 */
[----:B------:R-:W-:Y:S02]  /*70c0*/  UIMAD UR29, UR29, UR4, URZ ;  /* 0x000000041d1d72a4 */ /* 0x000fe4000f8e023f */
[----:B------:R-:W-:Y:S02]  /*70d0*/  UIMAD.WIDE.U32 UR32, UR30, UR4, URZ ;  /* 0x000000041e2072a5 */ /* 0x000fe4000f8e003f */
[----:B------:R-:W-:Y:S02]  /*70e0*/  UIMAD UR29, UR30, UR5, UR29 ;  /* 0x000000051e1d72a4 */ /* 0x000fe4000f8e021d */
[----:B------:R-:W-:-:S02]  /*70f0*/  USHF.L.U32 UR4, UR6, 0x5, URZ ;  /* 0x0000000506047899 */ /* 0x000fc4000800063f */
[----:B------:R-:W-:Y:S01]  /*7100*/  UIADD3 UR29, UR33, UR29, URZ ;  /* 0x0000001d211d7290 */ /* 0x000fe2000fffe03f */
[----:B------:R-:W-:Y:S01]  /*7110*/  IMAD.U32 R4, RZ, RZ, UR32 ;  /* 0x00000020ff047e24 */ /* 0x000fe2000f8e00ff */
[----:B------:R-:W-:Y:S01]  /*7120*/  USHF.L.U64.HI UR5, UR6, 0x5, UR5 ;  /* 0x0000000506057899 */ /* 0x000fe20008010205 */
[----:B------:R-:W-:Y:S01]  /*7130*/  IMAD.U32 R5, RZ, RZ, UR33 ;  /* 0x00000021ff057e24 */ /* 0x000fe2000f8e00ff */
[----:B------:R-:W-:Y:S02]  /*7140*/  UISETP.GT.AND UP0, UPT, UR30, UR11, UPT ;  /* 0x0000000b1e00728c */ /* 0x000fe4000bf04270 */
[----:B------:R-:W-:Y:S01]  /*7150*/  IMAD.U32 R2, RZ, RZ, UR29 ;  /* 0x0000001dff027e24 */ /* 0x000fe2000f8e00ff */
[----:B------:R-:W-:Y:S01]  /*7160*/  UMOV UR29, UR30 ;  /* 0x0000001e001d7c82 */ /* 0x000fe20008000000 */
[----:B-1----:R-:W-:-:S05]  /*7170*/  IMAD.SHL.U32 R134, R134, 0x2, RZ ;  /* 0x0000000286867824 */ /* 0x002fca00078e00ff */
[----:B------:R-:W-:Y:S01]  /*7180*/  LOP3.LUT R134, R134, 0x6, RZ, 0xc0, !PT ;  /* 0x0000000686867812 */ /* 0x000fe200078ec0ff */
[----:B------:R-:W-:Y:S01]  /*7190*/  BAR.SYNC.DEFER_BLOCKING 0x0 ;  /* 0x0000000000007b1d */ /* 0x000fe20000010000 */
[----:B--2---:R-:W-:-:S04]  /*71a0*/  LEA R0, P0, R4, R250, 0x6 ;  /* 0x000000fa04007211 */ /* 0x004fc800078030ff */
[----:B------:R-:W-:Y:S02]  /*71b0*/  LEA R8, P1, R0, c[0x0][0x170], 0x1 ;  /* 0x00005c0000087a11 */ /* 0x000fe400078208ff */
[----:B---3--:R-:W-:Y:S02]  /*71c0*/  LEA.HI.X R2, R4, R11, R2, 0x6, P0 ;  /* 0x0000000b04027211 */ /* 0x008fe400000f3402 */
[----:B------:R-:W-:Y:S02]  /*71d0*/  IADD3 R6, P0, R8, UR4, RZ ;  /* 0x0000000408067c10 */ /* 0x000fe4000ff1e0ff */
[----:B------:R-:W-:Y:S01]  /*71e0*/  LEA.HI.X R9, R0, c[0x0][0x174], R2, 0x1, P1 ;  /* 0x00005d0000097a11 */ /* 0x000fe200008f0c02 */
[----:B------:R-:W-:Y:S01]  /*71f0*/  IMAD.U32 R0, RZ, RZ, UR30 ;  /* 0x0000001eff007e24 */ /* 0x000fe2000f8e00ff */
[----:B------:R-:W-:Y:S02]  /*7200*/  IADD3 R4, P1, R6, UR4, RZ ;  /* 0x0000000406047c10 */ /* 0x000fe4000ff3e0ff */
[----:B------:R-:W-:Y:S01]  /*7210*/  IADD3.X R7, R9, UR5, RZ, P0, !PT ;  /* 0x0000000509077c10 */ /* 0x000fe200087fe4ff */
[----:B------:R-:W-:Y:S01]  /*7220*/  @!PT LDS RZ, [RZ] ;  /* 0x00000000fffff984 */ /* 0x000fe20000000800 */
[----:B------:R-:W-:Y:S01]  /*7230*/  @!PT LDS RZ, [RZ] ;  /* 0x00000000fffff984 */ /* 0x000fe20000000800 */
[----:B------:R-:W-:Y:S01]  /*7240*/  @!PT LDS RZ, [RZ] ;  /* 0x00000000fffff984 */ /* 0x000fe20000000800 */
[----:B------:R1:W-:Y:S01]  /*7250*/  LDGSTS.E.BYPASS.LTC128B.128 [R231+0x10000], [R8.64] ;  /* 0x1000000008e77fae */ /* 0x0003e2000b901d4e */
[----:B------:R-:W-:Y:S01]  /*7260*/  IADD3 R10, P0, R4, UR4, RZ ;  /* 0x00000004040a7c10 */ /* 0x000fe2000ff1e0ff */
[----:B------:R-:W-:Y:S01]  /*7270*/  IMAD R0, R0, 0x40, R134 ;  /* 0x0000004000007824 */ /* 0x000fe200078e0286 */
[----:B------:R-:W-:Y:S01]  /*7280*/  IADD3.X R5, R7, UR5, RZ, P1, !PT ;  /* 0x0000000507057c10 */ /* 0x000fe20008ffe4ff */
[----:B------:R1:W-:Y:S03]  /*7290*/  LDGSTS.E.BYPASS.LTC128B.128 [R231+0x12000], [R8.64+0x80] ;  /* 0x1200008008e77fae */ /* 0x0003e6000b901d4e */
[----:B------:R-:W-:Y:S01]  /*72a0*/  IADD3.X R11, R5, UR5, RZ, P0, !PT ;  /* 0x00000005050b7c10 */ /* 0x000fe200087fe4ff */
[----:B------:R1:W-:Y:S01]  /*72b0*/  LDGSTS.E.BYPASS.LTC128B.128 [R231+0x14000], [R8.64+0x100] ;  /* 0x1400010008e77fae */ /* 0x0003e2000b901d4e */
[----:B------:R-:W-:-:S02]  /*72c0*/  IADD3 R2, R0, 0x1, RZ ;  /* 0x0000000100027810 */ /* 0x000fc40007ffe0ff */
[-C--:B------:R-:W-:Y:S01]  /*72d0*/  ISETP.GE.AND P0, PT, R0, R235.reuse, PT ;  /* 0x000000eb0000720c */ /* 0x080fe20003f06270 */
[----:B------:R1:W-:Y:S01]  /*72e0*/  LDGSTS.E.BYPASS.LTC128B.128 [R231+0x16000], [R8.64+0x180] ;  /* 0x1600018008e77fae */ /* 0x0003e2000b901d4e */
[C---:B------:R-:W-:Y:S02]  /*72f0*/  ISETP.GE.AND P6, PT, R2.reuse, R235, PT ;  /* 0x000000eb0200720c */ /* 0x040fe40003fc6270 */
[C---:B------:R-:W-:Y:S01]  /*7300*/  ISETP.GE.AND P2, PT, R2.reuse, R234, PT ;  /* 0x000000ea0200720c */ /* 0x040fe20003f46270 */
[----:B------:R2:W-:Y:S01]  /*7310*/  LDGSTS.E.BYPASS.LTC128B.128 [R231+0x10800], [R6.64] ;  /* 0x1080000006e77fae */ /* 0x0005e2000b901d4e */
[CC--:B------:R-:W-:Y:S02]  /*7320*/  ISETP.LT.OR P6, PT, R2.reuse, R233.reuse, P6 ;  /* 0x000000e90200720c */ /* 0x0c0fe400037c1670 */
[----:B------:R-:W-:Y:S01]  /*7330*/  ISETP.LT.OR P2, PT, R2, R232, P2 ;  /* 0x000000e80200720c */ /* 0x000fe20001741670 */
[----:B------:R2:W-:Y:S01]  /*7340*/  LDGSTS.E.BYPASS.LTC128B.128 [R231+0x12800], [R6.64+0x80] ;  /* 0x1280008006e77fae */ /* 0x0005e2000b901d4e */
[----:B------:R-:W-:-:S02]  /*7350*/  ISETP.LT.OR P0, PT, R0, R233, P0 ;  /* 0x000000e90000720c */ /* 0x000fc40000701670 */
[C---:B------:R-:W-:Y:S01]  /*7360*/  IADD3 R2, R0.reuse, 0x9, RZ ;  /* 0x0000000900027810 */ /* 0x040fe20007ffe0ff */
[----:B------:R2:W-:Y:S01]  /*7370*/  LDGSTS.E.BYPASS.LTC128B.128 [R231+0x14800], [R6.64+0x100] ;  /* 0x1480010006e77fae */ /* 0x0005e2000b901d4e */
[----:B------:R-:W-:Y:S02]  /*7380*/  ISETP.GE.AND P3, PT, R0, R234, PT ;  /* 0x000000ea0000720c */ /* 0x000fe40003f66270 */
[----:B------:R-:W-:Y:S01]  /*7390*/  ISETP.GE.AND P5, PT, R2, R235, PT ;  /* 0x000000eb0200720c */ /* 0x000fe20003fa6270 */
[----:B------:R2:W-:Y:S01]  /*73a0*/  LDGSTS.E.BYPASS.LTC128B.128 [R231+0x16800], [R6.64+0x180] ;  /* 0x1680018006e77fae */ /* 0x0005e2000b901d4e */
[----:B------:R-:W-:Y:S02]  /*73b0*/  ISETP.LT.OR P3, PT, R0, R232, P3 ;  /* 0x000000e80000720c */ /* 0x000fe40001f61670 */
[----:B------:R-:W-:Y:S01]  /*73c0*/  ISETP.LT.OR P5, PT, R2, R233, P5 ;  /* 0x000000e90200720c */ /* 0x000fe20002fa1670 */
        /* <DEDUP_REMOVED lines=10> */
[----:B--2---:R-:W2:Y:S04]  /*7470*/  LDSM.16.M88.4 R4, [R211] ;  /* 0x00000000d304783b */ /* 0x004ea80000000200 */
[----:B------:R-:W3:Y:S04]  /*7480*/  LDSM.16.M88.4 R12, [R204+0x8800] ;  /* 0x00880000cc0c783b */ /* 0x000ee80000000200 */
[----:B------:R-:W-:Y:S04]  /*7490*/  LDSM.16.M88.4 R172, [R215] ;  /* 0x00000000d7ac783b */ /* 0x000fe80000000200 */
[----:B------:R-:W-:Y:S04]  /*74a0*/  LDSM.16.M88.4 R176, [R204+0x9800] ;  /* 0x00980000ccb0783b */ /* 0x000fe80000000200 */
[----:B-1----:R-:W1:Y:S04]  /*74b0*/  LDSM.16.M88.4 R8, [R212] ;  /* 0x00000000d408783b */ /* 0x002e680000000200 */
[----:B------:R-:W4:Y:S04]  /*74c0*/  LDSM.16.M88.4 R184, [R229] ;  /* 0x00000000e5b8783b */ /* 0x000f280000000200 */
[----:B------:R-:W5:Y:S04]  /*74d0*/  LDSM.16.M88.4 R180, [R230] ;  /* 0x00000000e6b4783b */ /* 0x000f680000000200 */
[----:B------:R-:W0:Y:S01]  /*74e0*/  LDGDEPBAR ;  /* 0x00000000000079af */ /* 0x000e220000000000 */
[C---:B--2---:R-:W-:Y:S08]  /*74f0*/  HMMA.16816.F32.BF16 R168, R4.reuse, R16, RZ ;  /* 0x0000001004a8723c */ /* 0x044ff000000418ff */
[C---:B------:R-:W-:Y:S08]  /*7500*/  HMMA.16816.F32.BF16 R32, R4.reuse, R18, RZ ;  /* 0x000000120420723c */ /* 0x040ff000000418ff */
[C---:B------:R-:W-:Y:S08]  /*7510*/  HMMA.16816.F32.BF16 R16, R4.reuse, R28, RZ ;  /* 0x0000001c0410723c */ /* 0x040ff000000418ff */
[C---:B---3--:R-:W-:Y:S08]  /*7520*/  HMMA.16816.F32.BF16 R24, R4.reuse, R12, RZ ;  /* 0x0000000c0418723c */ /* 0x048ff000000418ff */
[C---:B------:R-:W-:Y:S08]  /*7530*/  HMMA.16816.F32.BF16 R20, R4.reuse, R14, RZ ;  /* 0x0000000e0414723c */ /* 0x040ff000000418ff */
[----:B------:R-:W-:Y:S01]  /*7540*/  HMMA.16816.F32.BF16 R12, R4, R30, RZ ;  /* 0x0000001e040c723c */ /* 0x000fe200000418ff */
[----:B------:R-:W2:Y:S07]  /*7550*/  LDSM.16.M88.4 R28, [R228] ;  /* 0x00000000e41c783b */ /* 0x000eae0000000200 */
[C---:B-1----:R-:W-:Y:S08]  /*7560*/  HMMA.16816.F32.BF16 R236, R8.reuse, R172, R168 ;  /* 0x000000ac08ec723c */ /* 0x042ff000000418a8 */
[----:B------:R-:W-:Y:S08]  /*7570*/  HMMA.16816.F32.BF16 R192, R8, R174, R32 ;  /* 0x000000ae08c0723c */ /* 0x000ff00000041820 */
[C---:B------:R-:W-:Y:S08]  /*7580*/  HMMA.16816.F32.BF16 R200, R4.reuse, R176, RZ ;  /* 0x000000b004c8723c */ /* 0x040ff000000418ff */
[----:B------:R-:W-:Y:S01]  /*7590*/  HMMA.16816.F32.BF16 R196, R4, R178, RZ ;  /* 0x000000b204c4723c */ /* 0x000fe200000418ff */
[----:B------:R-:W-:Y:S07]  /*75a0*/  LDSM.16.M88.4 R4, [R214] ;  /* 0x00000000d604783b */ /* 0x000fee0000000200 */
[C---:B----4-:R-:W-:Y:S01]  /*75b0*/  HMMA.16816.F32.BF16 R172, R8.reuse, R184, R16 ;  /* 0x000000b808ac723c */ /* 0x050fe20000041810 */
[----:B------:R-:W1:Y:S07]  /*75c0*/  LDSM.16.M88.4 R16, [R210+0x8000] ;  /* 0x00800000d210783b */ /* 0x000e6e0000000200 */
[C---:B-----5:R-:W-:Y:S01]  /*75d0*/  HMMA.16816.F32.BF16 R188, R8.reuse, R180, R24 ;  /* 0x000000b408bc723c */ /* 0x060fe20000041818 */
[----:B------:R-:W3:Y:S07]  /*75e0*/  LDSM.16.M88.4 R24, [R210+0x9000] ;  /* 0x00900000d218783b */ /* 0x000eee0000000200 */
[C---:B------:R-:W-:Y:S01]  /*75f0*/  HMMA.16816.F32.BF16 R176, R8.reuse, R182, R20 ;  /* 0x000000b608b0723c */ /* 0x040fe20000041814 */
[----:B------:R-:W-:Y:S07]  /*7600*/  LDSM.16.M88.4 R180, [R210+0x9800] ;  /* 0x00980000d2b4783b */ /* 0x000fee0000000200 */
[C---:B------:R-:W-:Y:S01]  /*7610*/  HMMA.16816.F32.BF16 R20, R8.reuse, R186, R12 ;  /* 0x000000ba0814723c */ /* 0x040fe2000004180c */
[----:B------:R-:W4:Y:S07]  /*7620*/  LDSM.16.M88.4 R12, [R210+0x8800] ;  /* 0x00880000d20c783b */ /* 0x000f2e0000000200 */
[C---:B--2---:R-:W-:Y:S08]  /*7630*/  HMMA.16816.F32.BF16 R200, R8.reuse, R28, R200 ;  /* 0x0000001c08c8723c */ /* 0x044ff000000418c8 */
[----:B------:R-:W-:Y:S01]  /*7640*/  HMMA.16816.F32.BF16 R168, R8, R30, R196 ;  /* 0x0000001e08a8723c */ /* 0x000fe200000418c4 */
[----:B------:R-:W-:Y:S07]  /*7650*/  LDSM.16.M88.4 R8, [R213] ;  /* 0x00000000d508783b */ /* 0x000fee0000000200 */
[C---:B-1----:R-:W-:Y:S08]  /*7660*/  HMMA.16816.F32.BF16 R32, R4.reuse, R16, R236 ;  /* 0x000000100420723c */ /* 0x042ff000000418ec */
[C---:B---3--:R-:W-:Y:S01]  /*7670*/  HMMA.16816.F32.BF16 R236, R4.reuse, R26, R20 ;  /* 0x0000001a04ec723c */ /* 0x048fe20000041814 */
[----:B------:R-:W1:Y:S07]  /*7680*/  LDSM.16.M88.4 R20, [R209] ;  /* 0x00000000d114783b */ /* 0x000e6e0000000200 */
[C---:B------:R-:W-:Y:S01]  /*7690*/  HMMA.16816.F32.BF16 R28, R4.reuse, R18, R192 ;  /* 0x00000012041c723c */ /* 0x040fe200000418c0 */
[----:B------:R-:W2:Y:S04]  /*76a0*/  LDSM.16.M88.4 R16, [R209+0x800] ;  /* 0x00080000d110783b */ /* 0x000ea80000000200 */
[----:B------:R-:W3:Y:S03]  /*76b0*/  LDSM.16.M88.4 R192, [R209+0x1000] ;  /* 0x00100000d1c0783b */ /* 0x000ee60000000200 */
[C---:B----4-:R-:W-:Y:S08]  /*76c0*/  HMMA.16816.F32.BF16 R184, R4.reuse, R12, R188 ;  /* 0x0000000c04b8723c */ /* 0x050ff000000418bc */
[C---:B------:R-:W-:Y:S08]  /*76d0*/  HMMA.16816.F32.BF16 R12, R4.reuse, R14, R176 ;  /* 0x0000000e040c723c */ /* 0x040ff000000418b0 */
[C---:B------:R-:W-:Y:S01]  /*76e0*/  HMMA.16816.F32.BF16 R196, R4.reuse, R24, R172 ;  /* 0x0000001804c4723c */ /* 0x040fe200000418ac */
[----:B------:R-:W-:Y:S07]  /*76f0*/  LDSM.16.M88.4 R24, [R204+0xb000] ;  /* 0x00b00000cc18783b */ /* 0x000fee0000000200 */
[C---:B------:R-:W-:Y:S08]  /*7700*/  HMMA.16816.F32.BF16 R200, R4.reuse, R180, R200 ;  /* 0x000000b404c8723c */ /* 0x040ff000000418c8 */
[----:B------:R-:W-:Y:S01]  /*7710*/  HMMA.16816.F32.BF16 R188, R4, R182, R168 ;  /* 0x000000b604bc723c */ /* 0x000fe200000418a8 */
[----:B------:R-:W4:Y:S04]  /*7720*/  LDSM.16.M88.4 R168, [R209+0x1800] ;  /* 0x00180000d1a8783b */ /* 0x000f280000000200 */
[----:B------:R-:W-:Y:S03]  /*7730*/  LDSM.16.M88.4 R4, [R211+0x2000] ;  /* 0x00200000d304783b */ /* 0x000fe60000000200 */
[C---:B-1----:R-:W-:Y:S01]  /*7740*/  HMMA.16816.F32.BF16 R180, R8.reuse, R20, R32 ;  /* 0x0000001408b4723c */ /* 0x042fe20000041820 */
[----:B------:R-:W1:Y:S07]  /*7750*/  LDSM.16.M88.4 R32, [R204+0xa000] ;  /* 0x00a00000cc20783b */ /* 0x000e6e0000000200 */
[C---:B------:R-:W-:Y:S01]  /*7760*/  HMMA.16816.F32.BF16 R176, R8.reuse, R22, R28 ;  /* 0x0000001608b0723c */ /* 0x040fe2000004181c */
[----:B------:R-:W5:Y:S07]  /*7770*/  LDSM.16.M88.4 R28, [R204+0xa800] ;  /* 0x00a80000cc1c783b */ /* 0x000f6e0000000200 */
[C---:B--2---:R-:W-:Y:S08]  /*7780*/  HMMA.16816.F32.BF16 R172, R8.reuse, R16, R184 ;  /* 0x0000001008ac723c */ /* 0x044ff000000418b8 */
[C---:B------:R-:W-:Y:S08]  /*7790*/  HMMA.16816.F32.BF16 R20, R8.reuse, R18, R12 ;  /* 0x000000120814723c */ /* 0x040ff0000004180c */
[C---:B---3--:R-:W-:Y:S08]  /*77a0*/  HMMA.16816.F32.BF16 R16, R8.reuse, R192, R196 ;  /* 0x000000c00810723c */ /* 0x048ff000000418c4 */
[C---:B------:R-:W-:Y:S08]  /*77b0*/  HMMA.16816.F32.BF16 R12, R8.reuse, R194, R236 ;  /* 0x000000c2080c723c */ /* 0x040ff000000418ec */
[----:B----4-:R-:W-:Y:S08]  /*77c0*/  HMMA.16816.F32.BF16 R192, R8, R170, R188 ;  /* 0x000000aa08c0723c */ /* 0x010ff000000418bc */
[C---:B-1----:R-:W-:Y:S01]  /*77d0*/  HMMA.16816.F32.BF16 R196, R4.reuse, R32, R180 ;  /* 0x0000002004c4723c */ /* 0x042fe200000418b4 */
[----:B------:R-:W1:Y:S07]  /*77e0*/  LDSM.16.M88.4 R180, [R204+0xb800] ;  /* 0x00b80000ccb4783b */ /* 0x000e6e0000000200 */
[----:B------:R-:W-:Y:S08]  /*77f0*/  HMMA.16816.F32.BF16 R188, R4, R34, R176 ;  /* 0x0000002204bc723c */ /* 0x000ff000000418b0 */
[----:B------:R-:W-:Y:S01]  /*7800*/  HMMA.16816.F32.BF16 R200, R8, R168, R200 ;  /* 0x000000a808c8723c */ /* 0x000fe200000418c8 */
[----:B------:R-:W-:Y:S07]  /*7810*/  LDSM.16.M88.4 R8, [R212+0x2000] ;  /* 0x00200000d408783b */ /* 0x000fee0000000200 */
[C---:B------:R-:W-:Y:S01]  /*7820*/  HMMA.16816.F32.BF16 R176, R4.reuse, R24, R16 ;  /* 0x0000001804b0723c */ /* 0x040fe20000041810 */
[----:B------:R-:W2:Y:S07]  /*7830*/  LDSM.16.M88.4 R16, [R227] ;  /* 0x00000000e310783b */ /* 0x000eae0000000200 */
[C---:B------:R-:W-:Y:S01]  /*7840*/  HMMA.16816.F32.BF16 R168, R4.reuse, R26, R12 ;  /* 0x0000001a04a8723c */ /* 0x040fe2000004180c */
[----:B------:R-:W3:Y:S07]  /*7850*/  LDSM.16.M88.4 R12, [R226] ;  /* 0x00000000e20c783b */ /* 0x000eee0000000200 */
[C---:B-----5:R-:W-:Y:S08]  /*7860*/  HMMA.16816.F32.BF16 R184, R4.reuse, R28, R172 ;  /* 0x0000001c04b8723c */ /* 0x060ff000000418ac */
[C---:B------:R-:W-:Y:S01]  /*7870*/  HMMA.16816.F32.BF16 R172, R4.reuse, R30, R20 ;  /* 0x0000001e04ac723c */ /* 0x040fe20000041814 */
[----:B------:R-:W4:Y:S07]  /*7880*/  LDSM.16.M88.4 R28, [R225] ;  /* 0x00000000e11c783b */ /* 0x000f2e0000000200 */
[C---:B-1----:R-:W-:Y:S08]  /*7890*/  HMMA.16816.F32.BF16 R32, R4.reuse, R180, R200 ;  /* 0x000000b40420723c */ /* 0x042ff000000418c8 */
[----:B------:R-:W-:Y:S01]  /*78a0*/  HMMA.16816.F32.BF16 R20, R4, R182, R192 ;  /* 0x000000b60414723c */ /* 0x000fe200000418c0 */
[----:B------:R-:W-:Y:S07]  /*78b0*/  LDSM.16.M88.4 R4, [R214+0x2000] ;  /* 0x00200000d604783b */ /* 0x000fee0000000200 */
[C---:B--2---:R-:W-:Y:S08]  /*78c0*/  HMMA.16816.F32.BF16 R24, R8.reuse, R16, R196 ;  /* 0x000000100818723c */ /* 0x044ff000000418c4 */
[C---:B------:R-:W-:Y:S01]  /*78d0*/  HMMA.16816.F32.BF16 R180, R8.reuse, R18, R188 ;  /* 0x0000001208b4723c */ /* 0x040fe200000418bc */
[----:B------:R-:W1:Y:S04]  /*78e0*/  LDSM.16.M88.4 R16, [R224] ;  /* 0x00000000e010783b */ /* 0x000e680000000200 */
[----:B------:R-:W-:Y:S03]  /*78f0*/  LDSM.16.M88.4 R188, [R209+0x2800] ;  /* 0x00280000d1bc783b */ /* 0x000fe60000000200 */
[C---:B---3--:R-:W-:Y:S08]  /*7900*/  HMMA.16816.F32.BF16 R184, R8.reuse, R12, R184 ;  /* 0x0000000c08b8723c */ /* 0x048ff000000418b8 */
[C---:B------:R-:W-:Y:S01]  /*7910*/  HMMA.16816.F32.BF16 R200, R8.reuse, R14, R172 ;  /* 0x0000000e08c8723c */ /* 0x040fe200000418ac */
[----:B------:R-:W2:Y:S07]  /*7920*/  LDSM.16.M88.4 R12, [R210+0xa000] ;  /* 0x00a00000d20c783b */ /* 0x000eae0000000200 */
[C---:B----4-:R-:W-:Y:S01]  /*7930*/  HMMA.16816.F32.BF16 R196, R8.reuse, R28, R176 ;  /* 0x0000001c08c4723c */ /* 0x050fe200000418b0 */
[----:B------:R-:W3:Y:S07]  /*7940*/  LDSM.16.M88.4 R176, [R210+0xa800] ;  /* 0x00a80000d2b0783b */ /* 0x000eee0000000200 */
[C---:B------:R-:W-:Y:S01]  /*7950*/  HMMA.16816.F32.BF16 R192, R8.reuse, R30, R168 ;  /* 0x0000001e08c0723c */ /* 0x040fe200000418a8 */
[----:B------:R-:W4:Y:S07]  /*7960*/  LDSM.16.M88.4 R28, [R210+0xb000] ;  /* 0x00b00000d21c783b */ /* 0x000f2e0000000200 */
[C---:B-1----:R-:W-:Y:S08]  /*7970*/  HMMA.16816.F32.BF16 R168, R8.reuse, R16, R32 ;  /* 0x0000001008a8723c */ /* 0x042ff00000041820 */
[----:B------:R-:W-:Y:S01]  /*7980*/  HMMA.16816.F32.BF16 R32, R8, R18, R20 ;  /* 0x000000120820723c */ /* 0x000fe20000041814 */
[----:B------:R-:W1:Y:S04]  /*7990*/  LDSM.16.M88.4 R20, [R210+0xb800] ;  /* 0x00b80000d214783b */ /* 0x000e680000000200 */
[----:B------:R-:W-:Y:S03]  /*79a0*/  LDSM.16.M88.4 R8, [R213+0x2000] ;  /* 0x00200000d508783b */ /* 0x000fe60000000200 */
[C---:B--2---:R-:W-:Y:S01]  /*79b0*/  HMMA.16816.F32.BF16 R24, R4.reuse, R12, R24 ;  /* 0x0000000c0418723c */ /* 0x044fe20000041818 */
[----:B------:R-:W2:Y:S07]  /*79c0*/  LDSM.16.M88.4 R16, [R209+0x2000] ;  /* 0x00200000d110783b */ /* 0x000eae0000000200 */
[C---:B------:R-:W-:Y:S01]  /*79d0*/  HMMA.16816.F32.BF16 R12, R4.reuse, R14, R180 ;  /* 0x0000000e040c723c */ /* 0x040fe200000418b4 */
[----:B------:R-:W5:Y:S07]  /*79e0*/  LDSM.16.M88.4 R180, [R209+0x3000] ;  /* 0x00300000d1b4783b */ /* 0x000f6e0000000200 */
[C---:B---3--:R-:W-:Y:S08]  /*79f0*/  HMMA.16816.F32.BF16 R172, R4.reuse, R176, R184 ;  /* 0x000000b004ac723c */ /* 0x048ff000000418b8 */
[C---:B------:R-:W-:Y:S08]  /*7a00*/  HMMA.16816.F32.BF16 R184, R4.reuse, R178, R200 ;  /* 0x000000b204b8723c */ /* 0x040ff000000418c8 */
[C---:B----4-:R-:W-:Y:S08]  /*7a10*/  HMMA.16816.F32.BF16 R200, R4.reuse, R28, R196 ;  /* 0x0000001c04c8723c */ /* 0x050ff000000418c4 */
[C---:B------:R-:W-:Y:S01]  /*7a20*/  HMMA.16816.F32.BF16 R196, R4.reuse, R30, R192 ;  /* 0x0000001e04c4723c */ /* 0x040fe200000418c0 */
[----:B------:R-:W-:Y:S07]  /*7a30*/  LDSM.16.M88.4 R28, [R204+0xc000] ;  /* 0x00c00000cc1c783b */ /* 0x000fee0000000200 */
[C---:B-1----:R-:W-:Y:S01]  /*7a40*/  HMMA.16816.F32.BF16 R192, R4.reuse, R20, R168 ;  /* 0x0000001404c0723c */ /* 0x042fe200000418a8 */
[----:B------:R-:W1:Y:S07]  /*7a50*/  LDSM.16.M88.4 R168, [R209+0x3800] ;  /* 0x00380000d1a8783b */ /* 0x000e6e0000000200 */
[----:B------:R-:W-:Y:S01]  /*7a60*/  HMMA.16816.F32.BF16 R176, R4, R22, R32 ;  /* 0x0000001604b0723c */ /* 0x000fe20000041820 */
[----:B------:R-:W3:Y:S07]  /*7a70*/  LDSM.16.M88.4 R4, [R211+0x4000] ;  /* 0x00400000d304783b */ /* 0x000eee0000000200 */
[C---:B--2---:R-:W-:Y:S01]  /*7a80*/  HMMA.16816.F32.BF16 R32, R8.reuse, R16, R24 ;  /* 0x000000100820723c */ /* 0x044fe20000041818 */
[----:B------:R-:W2:Y:S07]  /*7a90*/  LDSM.16.M88.4 R24, [R204+0xc800] ;  /* 0x00c80000cc18783b */ /* 0x000eae0000000200 */
[C---:B------:R-:W-:Y:S08]  /*7aa0*/  HMMA.16816.F32.BF16 R20, R8.reuse, R18, R12 ;  /* 0x000000120814723c */ /* 0x040ff0000004180c */
[C---:B------:R-:W-:Y:S08]  /*7ab0*/  HMMA.16816.F32.BF16 R16, R8.reuse, R188, R172 ;  /* 0x000000bc0810723c */ /* 0x040ff000000418ac */
[C---:B------:R-:W-:Y:S01]  /*7ac0*/  HMMA.16816.F32.BF16 R12, R8.reuse, R190, R184 ;  /* 0x000000be080c723c */ /* 0x040fe200000418b8 */
[----:B------:R-:W-:Y:S07]  /*7ad0*/  LDSM.16.M88.4 R184, [R221] ;  /* 0x00000000ddb8783b */ /* 0x000fee0000000200 */
[C---:B-----5:R-:W-:Y:S08]  /*7ae0*/  HMMA.16816.F32.BF16 R200, R8.reuse, R180, R200 ;  /* 0x000000b408c8723c */ /* 0x060ff000000418c8 */
[C---:B------:R-:W-:Y:S08]  /*7af0*/  HMMA.16816.F32.BF16 R196, R8.reuse, R182, R196 ;  /* 0x000000b608c4723c */ /* 0x040ff000000418c4 */
[C---:B-1----:R-:W-:Y:S08]  /*7b00*/  HMMA.16816.F32.BF16 R192, R8.reuse, R168, R192 ;  /* 0x000000a808c0723c */ /* 0x042ff000000418c0 */
[----:B------:R-:W-:Y:S01]  /*7b10*/  HMMA.16816.F32.BF16 R180, R8, R170, R176 ;  /* 0x000000aa08b4723c */ /* 0x000fe200000418b0 */
[----:B------:R-:W1:Y:S04]  /*7b20*/  LDSM.16.M88.4 R176, [R204+0xd000] ;  /* 0x00d00000ccb0783b */ /* 0x000e680000000200 */
[----:B------:R-:W-:Y:S03]  /*7b30*/  LDSM.16.M88.4 R8, [R212+0x4000] ;  /* 0x00400000d408783b */ /* 0x000fe60000000200 */
[C---:B---3--:R-:W-:Y:S08]  /*7b40*/  HMMA.16816.F32.BF16 R172, R4.reuse, R28, R32 ;  /* 0x0000001c04ac723c */ /* 0x048ff00000041820 */
[C---:B------:R-:W-:Y:S01]  /*7b50*/  HMMA.16816.F32.BF16 R168, R4.reuse, R30, R20 ;  /* 0x0000001e04a8723c */ /* 0x040fe20000041814 */
[----:B------:R-:W3:Y:S07]  /*7b60*/  LDSM.16.M88.4 R20, [R223] ;  /* 0x00000000df14783b */ /* 0x000eee0000000200 */
[C---:B--2---:R-:W-:Y:S01]  /*7b70*/  HMMA.16816.F32.BF16 R28, R4.reuse, R24, R16 ;  /* 0x00000018041c723c */ /* 0x044fe20000041810 */
[----:B------:R-:W2:Y:S07]  /*7b80*/  LDSM.16.M88.4 R16, [R222] ;  /* 0x00000000de10783b */ /* 0x000eae0000000200 */
[C---:B------:R-:W-:Y:S01]  /*7b90*/  HMMA.16816.F32.BF16 R12, R4.reuse, R26, R12 ;  /* 0x0000001a040c723c */ /* 0x040fe2000004180c */
[----:B------:R-:W4:Y:S07]  /*7ba0*/  LDSM.16.M88.4 R24, [R204+0xd800] ;  /* 0x00d80000cc18783b */ /* 0x000f2e0000000200 */
[C---:B-1----:R-:W-:Y:S08]  /*7bb0*/  HMMA.16816.F32.BF16 R32, R4.reuse, R176, R200 ;  /* 0x000000b00420723c */ /* 0x042ff000000418c8 */
[----:B------:R-:W-:Y:S08]  /*7bc0*/  HMMA.16816.F32.BF16 R196, R4, R178, R196 ;  /* 0x000000b204c4723c */ /* 0x000ff000000418c4 */
[C---:B---3--:R-:W-:Y:S08]  /*7bd0*/  HMMA.16816.F32.BF16 R172, R8.reuse, R20, R172 ;  /* 0x0000001408ac723c */ /* 0x048ff000000418ac */
[----:B--2---:R-:W-:Y:S08]  /*7be0*/  HMMA.16816.F32.BF16 R28, R8, R16, R28 ;  /* 0x00000010081c723c */ /* 0x004ff0000004181c */
[C---:B----4-:R-:W-:Y:S01]  /*7bf0*/  HMMA.16816.F32.BF16 R188, R4.reuse, R24, R192 ;  /* 0x0000001804bc723c */ /* 0x050fe200000418c0 */
[----:B------:R-:W-:Y:S07]  /*7c00*/  LDSM.16.M88.4 R192, [R210+0xd000] ;  /* 0x00d00000d2c0783b */ /* 0x000fee0000000200 */
[----:B------:R-:W-:Y:S01]  /*7c10*/  HMMA.16816.F32.BF16 R176, R4, R26, R180 ;  /* 0x0000001a04b0723c */ /* 0x000fe200000418b4 */
[----:B------:R-:W-:Y:S04]  /*7c20*/  LDSM.16.M88.4 R4, [R214+0x4000] ;  /* 0x00400000d604783b */ /* 0x000fe80000000200 */
[----:B------:R-:W1:Y:S03]  /*7c30*/  LDSM.16.M88.4 R24, [R220] ;  /* 0x00000000dc18783b */ /* 0x000e660000000200 */
[C---:B------:R-:W-:Y:S01]  /*7c40*/  HMMA.16816.F32.BF16 R12, R8.reuse, R18, R12 ;  /* 0x00000012080c723c */ /* 0x040fe2000004180c */
[----:B------:R-:W2:Y:S07]  /*7c50*/  LDSM.16.M88.4 R16, [R210+0xc800] ;  /* 0x00c80000d210783b */ /* 0x000eae0000000200 */
[C---:B------:R-:W-:Y:S01]  /*7c60*/  HMMA.16816.F32.BF16 R168, R8.reuse, R22, R168 ;  /* 0x0000001608a8723c */ /* 0x040fe200000418a8 */
[----:B------:R-:W3:Y:S07]  /*7c70*/  LDSM.16.M88.4 R20, [R210+0xc000] ;  /* 0x00c00000d214783b */ /* 0x000eee0000000200 */
[C---:B------:R-:W-:Y:S08]  /*7c80*/  HMMA.16816.F32.BF16 R180, R8.reuse, R184, R32 ;  /* 0x000000b808b4723c */ /* 0x040ff00000041820 */
[C---:B------:R-:W-:Y:S08]  /*7c90*/  HMMA.16816.F32.BF16 R200, R8.reuse, R186, R196 ;  /* 0x000000ba08c8723c */ /* 0x040ff000000418c4 */
[----:B-1----:R-:W-:Y:S08]  /*7ca0*/  HMMA.16816.F32.BF16 R196, R8, R24, R188 ;  /* 0x0000001808c4723c */ /* 0x002ff000000418bc */
[----:B--2---:R-:W-:Y:S01]  /*7cb0*/  HMMA.16816.F32.BF16 R32, R4, R16, R28 ;  /* 0x000000100420723c */ /* 0x004fe2000004181c */
[----:B------:R-:W1:Y:S07]  /*7cc0*/  LDSM.16.M88.4 R28, [R210+0xd800] ;  /* 0x00d80000d21c783b */ /* 0x000e6e0000000200 */
[----:B------:R-:W-:Y:S01]  /*7cd0*/  HMMA.16816.F32.BF16 R188, R8, R26, R176 ;  /* 0x0000001a08bc723c */ /* 0x000fe200000418b0 */
[----:B------:R-:W-:Y:S07]  /*7ce0*/  LDSM.16.M88.4 R24, [R209+0x4000] ;  /* 0x00400000d118783b */ /* 0x000fee0000000200 */
[C---:B------:R-:W-:Y:S01]  /*7cf0*/  HMMA.16816.F32.BF16 R16, R4.reuse, R18, R12 ;  /* 0x000000120410723c */ /* 0x040fe2000004180c */
[----:B------:R-:W2:Y:S07]  /*7d00*/  LDSM.16.M88.4 R12, [R213+0x4000] ;  /* 0x00400000d50c783b */ /* 0x000eae0000000200 */
[C---:B---3--:R-:W-:Y:S08]  /*7d10*/  HMMA.16816.F32.BF16 R184, R4.reuse, R20, R172 ;  /* 0x0000001404b8723c */ /* 0x048ff000000418ac */
[C---:B------:R-:W-:Y:S01]  /*7d20*/  HMMA.16816.F32.BF16 R176, R4.reuse, R22, R168 ;  /* 0x0000001604b0723c */ /* 0x040fe200000418a8 */
[----:B------:R-:W3:Y:S04]  /*7d30*/  LDSM.16.M88.4 R20, [R209+0x4800] ;  /* 0x00480000d114783b */ /* 0x000ee80000000200 */
[----:B------:R-:W4:Y:S03]  /*7d40*/  LDSM.16.M88.4 R168, [R209+0x5000] ;  /* 0x00500000d1a8783b */ /* 0x000f260000000200 */
[C---:B------:R-:W-:Y:S08]  /*7d50*/  HMMA.16816.F32.BF16 R8, R4.reuse, R192, R180 ;  /* 0x000000c00408723c */ /* 0x040ff000000418b4 */
[C---:B------:R-:W-:Y:S01]  /*7d60*/  HMMA.16816.F32.BF16 R172, R4.reuse, R194, R200 ;  /* 0x000000c204ac723c */ /* 0x040fe200000418c8 */
[----:B------:R-:W-:Y:S07]  /*7d70*/  LDSM.16.M88.4 R200, [R204+0xf800] ;  /* 0x00f80000ccc8783b */ /* 0x000fee0000000200 */
[C---:B-1----:R-:W-:Y:S08]  /*7d80*/  HMMA.16816.F32.BF16 R180, R4.reuse, R28, R196 ;  /* 0x0000001c04b4723c */ /* 0x042ff000000418c4 */
[----:B------:R-:W-:Y:S01]  /*7d90*/  HMMA.16816.F32.BF16 R196, R4, R30, R188 ;  /* 0x0000001e04c4723c */ /* 0x000fe200000418bc */
[----:B------:R-:W-:Y:S07]  /*7da0*/  LDSM.16.M88.4 R28, [R204+0xe000] ;  /* 0x00e00000cc1c783b */ /* 0x000fee0000000200 */
[C---:B--2---:R-:W-:Y:S08]  /*7db0*/  HMMA.16816.F32.BF16 R188, R12.reuse, R26, R176 ;  /* 0x0000001a0cbc723c */ /* 0x044ff000000418b0 */
[C---:B------:R-:W-:Y:S01]  /*7dc0*/  HMMA.16816.F32.BF16 R192, R12.reuse, R24, R184 ;  /* 0x000000180cc0723c */ /* 0x040fe200000418b8 */
[----:B------:R-:W1:Y:S04]  /*7dd0*/  LDSM.16.M88.4 R184, [R209+0x5800] ;  /* 0x00580000d1b8783b */ /* 0x000e680000000200 */
[----:B------:R-:W-:Y:S03]  /*7de0*/  LDSM.16.M88.4 R24, [R204+0xe800] ;  /* 0x00e80000cc18783b */ /* 0x000fe60000000200 */
[C---:B---3--:R-:W-:Y:S08]  /*7df0*/  HMMA.16816.F32.BF16 R176, R12.reuse, R20, R32 ;  /* 0x000000140cb0723c */ /* 0x048ff00000041820 */
[C---:B------:R-:W-:Y:S01]  /*7e00*/  HMMA.16816.F32.BF16 R32, R12.reuse, R22, R16 ;  /* 0x000000160c20723c */ /* 0x040fe20000041810 */
[----:B------:R-:W-:Y:S07]  /*7e10*/  LDSM.16.M88.4 R20, [R204+0xf000] ;  /* 0x00f00000cc14783b */ /* 0x000fee0000000200 */
[C---:B----4-:R-:W-:Y:S01]  /*7e20*/  HMMA.16816.F32.BF16 R16, R12.reuse, R168, R8 ;  /* 0x000000a80c10723c */ /* 0x050fe20000041808 */
[----:B------:R-:W2:Y:S07]  /*7e30*/  LDSM.16.M88.4 R8, [R211+0x6000] ;  /* 0x00600000d308783b */ /* 0x000eae0000000200 */
[C---:B------:R-:W-:Y:S08]  /*7e40*/  HMMA.16816.F32.BF16 R4, R12.reuse, R170, R172 ;  /* 0x000000aa0c04723c */ /* 0x040ff000000418ac */
[C---:B-1----:R-:W-:Y:S08]  /*7e50*/  HMMA.16816.F32.BF16 R180, R12.reuse, R184, R180 ;  /* 0x000000b80cb4723c */ /* 0x042ff000000418b4 */
[----:B------:R-:W-:Y:S08]  /*7e60*/  HMMA.16816.F32.BF16 R12, R12, R186, R196 ;  /* 0x000000ba0c0c723c */ /* 0x000ff000000418c4 */
[C---:B--2---:R-:W-:Y:S08]  /*7e70*/  HMMA.16816.F32.BF16 R184, R8.reuse, R24, R176 ;  /* 0x0000001808b8723c */ /* 0x044ff000000418b0 */
[C---:B------:R-:W-:Y:S01]  /*7e80*/  HMMA.16816.F32.BF16 R176, R8.reuse, R26, R32 ;  /* 0x0000001a08b0723c */ /* 0x040fe20000041820 */
[----:B------:R-:W-:Y:S07]  /*7e90*/  LDSM.16.M88.4 R24, [R219] ;  /* 0x00000000db18783b */ /* 0x000fee0000000200 */
[C---:B------:R-:W-:Y:S01]  /*7ea0*/  HMMA.16816.F32.BF16 R168, R8.reuse, R22, R4 ;  /* 0x0000001608a8723c */ /* 0x040fe20000041804 */
[----:B------:R-:W1:Y:S07]  /*7eb0*/  LDSM.16.M88.4 R4, [R212+0x6000] ;  /* 0x00600000d404783b */ /* 0x000e6e0000000200 */
[C---:B------:R-:W-:Y:S01]  /*7ec0*/  HMMA.16816.F32.BF16 R172, R8.reuse, R20, R16 ;  /* 0x0000001408ac723c */ /* 0x040fe20000041810 */
[----:B------:R-:W2:Y:S04]  /*7ed0*/  LDSM.16.M88.4 R20, [R218] ;  /* 0x00000000da14783b */ /* 0x000ea80000000200 */
[----:B------:R-:W-:Y:S03]  /*7ee0*/  LDSM.16.M88.4 R16, [R216] ;  /* 0x00000000d810783b */ /* 0x000fe60000000200 */
[C---:B------:R-:W-:Y:S08]  /*7ef0*/  HMMA.16816.F32.BF16 R188, R8.reuse, R30, R188 ;  /* 0x0000001e08bc723c */ /* 0x040ff000000418bc */
[C---:B------:R-:W-:Y:S01]  /*7f00*/  HMMA.16816.F32.BF16 R192, R8.reuse, R28, R192 ;  /* 0x0000001c08c0723c */ /* 0x040fe200000418c0 */
[----:B------:R-:W3:Y:S07]  /*7f10*/  LDSM.16.M88.4 R28, [R217] ;  /* 0x00000000d91c783b */ /* 0x000eee0000000200 */
[C---:B------:R-:W-:Y:S08]  /*7f20*/  HMMA.16816.F32.BF16 R32, R8.reuse, R200, R180 ;  /* 0x000000c80820723c */ /* 0x040ff000000418b4 */
[----:B------:R-:W-:Y:S01]  /*7f30*/  HMMA.16816.F32.BF16 R12, R8, R202, R12 ;  /* 0x000000ca080c723c */ /* 0x000fe2000004180c */
[----:B------:R-:W-:Y:S07]  /*7f40*/  LDSM.16.M88.4 R8, [R214+0x6000] ;  /* 0x00600000d608783b */ /* 0x000fee0000000200 */
[C---:B-1----:R-:W-:Y:S08]  /*7f50*/  HMMA.16816.F32.BF16 R196, R4.reuse, R26, R188 ;  /* 0x0000001a04c4723c */ /* 0x042ff000000418bc */
[C---:B--2---:R-:W-:Y:S01]  /*7f60*/  HMMA.16816.F32.BF16 R188, R4.reuse, R22, R176 ;  /* 0x0000001604bc723c */ /* 0x044fe200000418b0 */
[----:B------:R-:W1:Y:S07]  /*7f70*/  LDSM.16.M88.4 R176, [R210+0xe000] ;  /* 0x00e00000d2b0783b */ /* 0x000e6e0000000200 */
[C---:B------:R-:W-:Y:S01]  /*7f80*/  HMMA.16816.F32.BF16 R200, R4.reuse, R24, R192 ;  /* 0x0000001804c8723c */ /* 0x040fe200000418c0 */
[----:B------:R-:W-:Y:S07]  /*7f90*/  LDSM.16.M88.4 R24, [R210+0xf800] ;  /* 0x00f80000d218783b */ /* 0x000fee0000000200 */
[C---:B------:R-:W-:Y:S01]  /*7fa0*/  HMMA.16816.F32.BF16 R192, R4.reuse, R20, R184 ;  /* 0x0000001404c0723c */ /* 0x040fe200000418b8 */
[----:B------:R-:W2:Y:S07]  /*7fb0*/  LDSM.16.M88.4 R20, [R210+0xe800] ;  /* 0x00e80000d214783b */ /* 0x000eae0000000200 */
[C---:B---3--:R-:W-:Y:S08]  /*7fc0*/  HMMA.16816.F32.BF16 R184, R4.reuse, R28, R172 ;  /* 0x0000001c04b8723c */ /* 0x048ff000000418ac */
[C---:B------:R-:W-:Y:S08]  /*7fd0*/  HMMA.16816.F32.BF16 R172, R4.reuse, R16, R32 ;  /* 0x0000001004ac723c */ /* 0x040ff00000041820 */
[C---:B------:R-:W-:Y:S01]  /*7fe0*/  HMMA.16816.F32.BF16 R32, R4.reuse, R18, R12 ;  /* 0x000000120420723c */ /* 0x040fe2000004180c */
[----:B------:R-:W3:Y:S07]  /*7ff0*/  LDSM.16.M88.4 R16, [R210+0xf000] ;  /* 0x00f00000d210783b */ /* 0x000eee0000000200 */
[----:B------:R-:W-:Y:S01]  /*8000*/  HMMA.16816.F32.BF16 R180, R4, R30, R168 ;  /* 0x0000001e04b4723c */ /* 0x000fe200000418a8 */
[----:B------:R-:W-:Y:S04]  /*8010*/  LDSM.16.M88.4 R4, [R213+0x6000] ;  /* 0x00600000d504783b */ /* 0x000fe80000000200 */
[----:B------:R-:W4:Y:S03]  /*8020*/  LDSM.16.M88.4 R28, [R209+0x6000] ;  /* 0x00600000d11c783b */ /* 0x000f260000000200 */
[C---:B-1----:R-:W-:Y:S08]  /*8030*/  HMMA.16816.F32.BF16 R168, R8.reuse, R178, R196 ;  /* 0x000000b208a8723c */ /* 0x042ff000000418c4 */
[C---:B------:R-:W-:Y:S08]  /*8040*/  HMMA.16816.F32.BF16 R12, R8.reuse, R176, R200 ;  /* 0x000000b0080c723c */ /* 0x040ff000000418c8 */
[C---:B--2---:R-:W-:Y:S08]  /*8050*/  HMMA.16816.F32.BF16 R176, R8.reuse, R20, R192 ;  /* 0x0000001408b0723c */ /* 0x044ff000000418c0 */
[C---:B------:R-:W-:Y:S01]  /*8060*/  HMMA.16816.F32.BF16 R188, R8.reuse, R22, R188 ;  /* 0x0000001608bc723c */ /* 0x040fe200000418bc */
[----:B------:R-:W1:Y:S07]  /*8070*/  LDSM.16.M88.4 R20, [R209+0x6800] ;  /* 0x00680000d114783b */ /* 0x000e6e0000000200 */
[C---:B---3--:R-:W-:Y:S08]  /*8080*/  HMMA.16816.F32.BF16 R192, R8.reuse, R16, R184 ;  /* 0x0000001008c0723c */ /* 0x048ff000000418b8 */
[----:B------:R-:W-:Y:S08]  /*8090*/  HMMA.16816.F32.BF16 R184, R8, R18, R180 ;  /* 0x0000001208b8723c */ /* 0x000ff000000418b4 */
[C---:B----4-:R-:W-:Y:S01]  /*80a0*/  HMMA.16816.F32.BF16 R16, R4.reuse, R30, R168 ;  /* 0x0000001e0410723c */ /* 0x050fe200000418a8 */
[----:B------:R-:W2:Y:S07]  /*80b0*/  LDSM.16.M88.4 R168, [R209+0x7000] ;  /* 0x00700000d1a8783b */ /* 0x000eae0000000200 */
[----:B------:R-:W-:Y:S08]  /*80c0*/  HMMA.16816.F32.BF16 R12, R4, R28, R12 ;  /* 0x0000001c040c723c */ /* 0x000ff0000004180c */
[C---:B------:R-:W-:Y:S08]  /*80d0*/  HMMA.16816.F32.BF16 R180, R8.reuse, R24, R172 ;  /* 0x0000001808b4723c */ /* 0x040ff000000418ac */
[----:B------:R-:W-:Y:S01]  /*80e0*/  HMMA.16816.F32.BF16 R172, R8, R26, R32 ;  /* 0x0000001a08ac723c */ /* 0x000fe20000041820 */
[----:B------:R-:W3:Y:S01]  /*80f0*/  LDSM.16.M88.4 R32, [R209+0x7800] ;  /* 0x00780000d120783b */ /* 0x000ee20000000200 */
[----:B------:R-:W-:-:S05]  /*8100*/  DEPBAR.LE SB0, 0x0 ;  /* 0x000080000000791a */ /* 0x000fca0000000000 */
[----:B------:R-:W-:Y:S01]  /*8110*/  IADD3 R8, R0, 0x8, RZ ;  /* 0x0000000800087810 */ /* 0x000fe20007ffe0ff */
[C---:B-1----:R-:W-:Y:S01]  /*8120*/  HMMA.16816.F32.BF16 R28, R4.reuse, R20, R176 ;  /* 0x00000014041c723c */ /* 0x042fe200000418b0 */
[----:B------:R-:W-:Y:S01]  /*8130*/  FSEL R12, R12, -INF , !P0 ;  /* 0xff8000000c0c7808 */ /* 0x000fe20004000000 */
[----:B------:R-:W-:Y:S01]  /*8140*/  BAR.SYNC.DEFER_BLOCKING 0x0 ;  /* 0x0000000000007b1d */ /* 0x000fe20000010000 */
[C---:B------:R-:W-:Y:S02]  /*8150*/  ISETP.GE.AND P1, PT, R8.reuse, R235, PT ;  /* 0x000000eb0800720c */ /* 0x040fe40003f26270 */
[-C--:B------:R-:W-:Y:S02]  /*8160*/  ISETP.GE.AND P4, PT, R8, R234.reuse, PT ;  /* 0x000000ea0800720c */ /* 0x080fe40003f86270 */
[----:B------:R-:W-:Y:S01]  /*8170*/  ISETP.GE.AND P0, PT, R2, R234, PT ;  /* 0x000000ea0200720c */ /* 0x000fe20003f06270 */
[----:B------:R-:W-:Y:S01]  /*8180*/  HMMA.16816.F32.BF16 R20, R4, R22, R188 ;  /* 0x000000160414723c */ /* 0x000fe200000418bc */
        /* <DEDUP_REMOVED lines=13> */
[----:B------:R-:W-:Y:S02]  /*8260*/  FSEL R24, R18, -INF , !P4 ;  /* 0xff80000012187808 */ /* 0x000fe40006000000 */
[----:B------:R-:W-:Y:S02]  /*8270*/  FSEL R14, R17, -INF , !P5 ;  /* 0xff800000110e7808 */ /* 0x000fe40006800000 */
[----:B------:R-:W-:Y:S02]  /*8280*/  FSEL R25, R19, -INF , !P0 ;  /* 0xff80000013197808 */ /* 0x000fe40004000000 */
[----:B--2---:R-:W-:Y:S01]  /*8290*/  HMMA.16816.F32.BF16 R16, R4, R168, R192 ;  /* 0x000000a80410723c */ /* 0x004fe200000418c0 */
[CC--:B------:R-:W-:Y:S02]  /*82a0*/  ISETP.LT.OR P3, PT, R8.reuse, R233.reuse, P3 ;  /* 0x000000e90800720c */ /* 0x0c0fe40001f61670 */
[----:B------:R-:W-:Y:S02]  /*82b0*/  ISETP.LT.OR P2, PT, R8, R232, P2 ;  /* 0x000000e80800720c */ /* 0x000fe40001741670 */
[----:B------:R-:W-:-:S02]  /*82c0*/  ISETP.LT.OR P6, PT, R2, R233, P6 ;  /* 0x000000e90200720c */ /* 0x000fc400037c1670 */
[----:B------:R-:W-:Y:S02]  /*82d0*/  ISETP.LT.OR P1, PT, R2, R232, P1 ;  /* 0x000000e80200720c */ /* 0x000fe40000f21670 */
[C---:B------:R-:W-:Y:S02]  /*82e0*/  IADD3 R8, R0.reuse, 0x18, RZ ;  /* 0x0000001800087810 */ /* 0x040fe40007ffe0ff */
[----:B------:R-:W-:Y:S02]  /*82f0*/  IADD3 R2, R0, 0x19, RZ ;  /* 0x0000001900027810 */ /* 0x000fe40007ffe0ff */
[----:B------:R-:W-:Y:S02]  /*8300*/  FSEL R179, R28, -INF , !P3 ;  /* 0xff8000001cb37808 */ /* 0x000fe40005800000 */
[C---:B------:R-:W-:Y:S02]  /*8310*/  ISETP.GE.AND P0, PT, R8.reuse, R235, PT ;  /* 0x000000eb0800720c */ /* 0x040fe40003f06270 */
[----:B------:R-:W-:-:S02]  /*8320*/  ISETP.GE.AND P4, PT, R8, R234, PT ;  /* 0x000000ea0800720c */ /* 0x000fc40003f86270 */
[C---:B------:R-:W-:Y:S02]  /*8330*/  ISETP.GE.AND P5, PT, R2.reuse, R235, PT ;  /* 0x000000eb0200720c */ /* 0x040fe40003fa6270 */
[----:B------:R-:W-:Y:S02]  /*8340*/  ISETP.GE.AND P3, PT, R2, R234, PT ;  /* 0x000000ea0200720c */ /* 0x000fe40003f66270 */
[----:B------:R-:W-:Y:S02]  /*8350*/  FSEL R177, R30, -INF , !P2 ;  /* 0xff8000001eb17808 */ /* 0x000fe40005000000 */
[----:B------:R-:W-:Y:S02]  /*8360*/  FSEL R176, R29, -INF , !P6 ;  /* 0xff8000001db07808 */ /* 0x000fe40007000000 */
[----:B------:R-:W-:Y:S02]  /*8370*/  FSEL R178, R31, -INF , !P1 ;  /* 0xff8000001fb27808 */ /* 0x000fe40004800000 */
        /* <DEDUP_REMOVED lines=8> */
[CC--:B------:R-:W-:Y:S02]  /*8400*/  ISETP.GE.AND P2, PT, R8.reuse, R235.reuse, PT ;  /* 0x000000eb0800720c */ /* 0x0c0fe40003f46270 */
[-C--:B------:R-:W-:Y:S02]  /*8410*/  ISETP.GE.AND P1, PT, R8, R234.reuse, PT ;  /* 0x000000ea0800720c */ /* 0x080fe40003f26270 */
[C---:B------:R-:W-:Y:S02]  /*8420*/  ISETP.GE.AND P6, PT, R2.reuse, R235, PT ;  /* 0x000000eb0200720c */ /* 0x040fe40003fc6270 */
[----:B------:R-:W-:Y:S02]  /*8430*/  ISETP.GE.AND P0, PT, R2, R234, PT ;  /* 0x000000ea0200720c */ /* 0x000fe40003f06270 */
[----:B------:R-:W-:Y:S02]  /*8440*/  FSEL R170, R22, -INF , !P4 ;  /* 0xff80000016aa7808 */ /* 0x000fe40006000000 */
[----:B------:R-:W-:-:S02]  /*8450*/  FSEL R168, R21, -INF , !P5 ;  /* 0xff80000015a87808 */ /* 0x000fc40006800000 */
[----:B------:R-:W-:Y:S02]  /*8460*/  FSEL R171, R23, -INF , !P3 ;  /* 0xff80000017ab7808 */ /* 0x000fe40005800000 */
[C---:B---3--:R-:W-:Y:S01]  /*8470*/  HMMA.16816.F32.BF16 R20, R4.reuse, R32, R180 ;  /* 0x000000200414723c */ /* 0x048fe200000418b4 */
[CC--:B------:R-:W-:Y:S02]  /*8480*/  ISETP.LT.OR P2, PT, R8.reuse, R233.reuse, P2 ;  /* 0x000000e90800720c */ /* 0x0c0fe40001741670 */
[-C--:B------:R-:W-:Y:S02]  /*8490*/  ISETP.LT.OR P1, PT, R8, R232.reuse, P1 ;  /* 0x000000e80800720c */ /* 0x080fe40000f21670 */
[C---:B------:R-:W-:Y:S02]  /*84a0*/  ISETP.LT.OR P6, PT, R2.reuse, R233, P6 ;  /* 0x000000e90200720c */ /* 0x040fe400037c1670 */
[----:B------:R-:W-:Y:S01]  /*84b0*/  ISETP.LT.OR P0, PT, R2, R232, P0 ;  /* 0x000000e80200720c */ /* 0x000fe20000701670 */
[----:B------:R-:W-:Y:S01]  /*84c0*/  HMMA.16816.F32.BF16 R4, R4, R34, R172 ;  /* 0x000000220404723c */ /* 0x000fe200000418ac */
[----:B------:R-:W-:-:S02]  /*84d0*/  IADD3 R8, R0, 0x28, RZ ;  /* 0x0000002800087810 */ /* 0x000fc40007ffe0ff */
[----:B------:R-:W-:Y:S02]  /*84e0*/  IADD3 R2, R0, 0x29, RZ ;  /* 0x0000002900027810 */ /* 0x000fe40007ffe0ff */
[----:B------:R-:W-:Y:S02]  /*84f0*/  FSEL R196, R16, -INF , !P2 ;  /* 0xff80000010c47808 */ /* 0x000fe40005000000 */
[-C--:B------:R-:W-:Y:S02]  /*8500*/  ISETP.GE.AND P3, PT, R8, R235.reuse, PT ;  /* 0x000000eb0800720c */ /* 0x080fe40003f66270 */
[C---:B------:R-:W-:Y:S02]  /*8510*/  ISETP.GE.AND P5, PT, R2.reuse, R235, PT ;  /* 0x000000eb0200720c */ /* 0x040fe40003fa6270 */
[-C--:B------:R-:W-:Y:S02]  /*8520*/  ISETP.GE.AND P2, PT, R2, R234.reuse, PT ;  /* 0x000000ea0200720c */ /* 0x080fe40003f46270 */
[----:B------:R-:W-:-:S02]  /*8530*/  ISETP.GE.AND P4, PT, R8, R234, PT ;  /* 0x000000ea0800720c */ /* 0x000fc40003f86270 */
[-C--:B------:R-:W-:Y:S02]  /*8540*/  ISETP.LT.OR P3, PT, R8, R233.reuse, P3 ;  /* 0x000000e90800720c */ /* 0x080fe40001f61670 */
[C---:B------:R-:W-:Y:S02]  /*8550*/  ISETP.LT.OR P5, PT, R2.reuse, R233, P5 ;  /* 0x000000e90200720c */ /* 0x040fe40002fa1670 */
[-C--:B------:R-:W-:Y:S02]  /*8560*/  ISETP.LT.OR P2, PT, R2, R232.reuse, P2 ;  /* 0x000000e80200720c */ /* 0x080fe40001741670 */
[----:B------:R-:W-:Y:S02]  /*8570*/  ISETP.LT.OR P4, PT, R8, R232, P4 ;  /* 0x000000e80800720c */ /* 0x000fe40002781670 */
[C---:B------:R-:W-:Y:S02]  /*8580*/  IADD3 R2, R0.reuse, 0x31, RZ ;  /* 0x0000003100027810 */ /* 0x040fe40007ffe0ff */
[----:B------:R-:W-:-:S02]  /*8590*/  IADD3 R8, R0, 0x30, RZ ;  /* 0x0000003000087810 */ /* 0x000fc40007ffe0ff */
[----:B------:R-:W-:Y:S02]  /*85a0*/  FSEL R198, R17, -INF , !P6 ;  /* 0xff80000011c67808 */ /* 0x000fe40007000000 */
[----:B------:R-:W-:Y:S02]  /*85b0*/  FSEL R199, R28, -INF , !P3 ;  /* 0xff8000001cc77808 */ /* 0x000fe40005800000 */
[----:B------:R-:W-:Y:S02]  /*85c0*/  FSEL R181, R18, -INF , !P1 ;  /* 0xff80000012b57808 */ /* 0x000fe40004800000 */
[CC--:B------:R-:W-:Y:S02]  /*85d0*/  ISETP.GE.AND P6, PT, R2.reuse, R235.reuse, PT ;  /* 0x000000eb0200720c */ /* 0x0c0fe40003fc6270 */
[----:B------:R-:W-:Y:S02]  /*85e0*/  ISETP.GE.AND P3, PT, R2, R234, PT ;  /* 0x000000ea0200720c */ /* 0x000fe40003f66270 */
[----:B------:R-:W-:-:S02]  /*85f0*/  ISETP.GE.AND P1, PT, R8, R235, PT ;  /* 0x000000eb0800720c */ /* 0x000fc40003f26270 */
[CC--:B------:R-:W-:Y:S02]  /*8600*/  ISETP.LT.OR P6, PT, R2.reuse, R233.reuse, P6 ;  /* 0x000000e90200720c */ /* 0x0c0fe400037c1670 */
[----:B------:R-:W-:Y:S02]  /*8610*/  ISETP.LT.OR P3, PT, R2, R232, P3 ;  /* 0x000000e80200720c */ /* 0x000fe40001f61670 */
[----:B------:R-:W-:Y:S02]  /*8620*/  ISETP.LT.OR P1, PT, R8, R233, P1 ;  /* 0x000000e90800720c */ /* 0x000fe40000f21670 */
[C---:B------:R-:W-:Y:S02]  /*8630*/  IADD3 R2, R0.reuse, 0x38, RZ ;  /* 0x0000003800027810 */ /* 0x040fe40007ffe0ff */
[----:B------:R-:W-:Y:S02]  /*8640*/  FSEL R182, R19, -INF , !P0 ;  /* 0xff80000013b67808 */ /* 0x000fe40004000000 */
[----:B------:R-:W-:-:S02]  /*8650*/  IADD3 R0, R0, 0x39, RZ ;  /* 0x0000003900007810 */ /* 0x000fc40007ffe0ff */
[-C--:B------:R-:W-:Y:S02]  /*8660*/  ISETP.GE.AND P0, PT, R8, R234.reuse, PT ;  /* 0x000000ea0800720c */ /* 0x080fe40003f06270 */
[----:B------:R-:W-:Y:S02]  /*8670*/  FSEL R133, R30, -INF , !P4 ;  /* 0xff8000001e857808 */ /* 0x000fe40006000000 */
[----:B------:R-:W-:Y:S02]  /*8680*/  FSEL R200, R20, -INF , !P1 ;  /* 0xff80000014c87808 */ /* 0x000fe40004800000 */
[C---:B------:R-:W-:Y:S02]  /*8690*/  ISETP.GE.AND P4, PT, R0.reuse, R235, PT ;  /* 0x000000eb0000720c */ /* 0x040fe40003f86270 */
[----:B------:R-:W-:Y:S02]  /*86a0*/  ISETP.GE.AND P1, PT, R0, R234, PT ;  /* 0x000000ea0000720c */ /* 0x000fe40003f26270 */
[----:B------:R-:W-:-:S02]  /*86b0*/  ISETP.LT.OR P0, PT, R8, R232, P0 ;  /* 0x000000e80800720c */ /* 0x000fc40000701670 */
[C---:B------:R-:W-:Y:S02]  /*86c0*/  ISETP.LT.OR P4, PT, R0.reuse, R233, P4 ;  /* 0x000000e90000720c */ /* 0x040fe40002781670 */
[----:B------:R-:W-:Y:S02]  /*86d0*/  ISETP.LT.OR P1, PT, R0, R232, P1 ;  /* 0x000000e80000720c */ /* 0x000fe40000f21670 */
[----:B------:R-:W-:Y:S02]  /*86e0*/  FSEL R0, R22, -INF , !P0 ;  /* 0xff80000016007808 */ /* 0x000fe40004000000 */
[----:B------:R-:W-:Y:S02]  /*86f0*/  PLOP3.LUT P0, PT, PT, PT, UP0, 0x80, 0x0 ;  /* 0x000000000000781c */ /* 0x000fe40003f0f008 */
[----:B------:R-:W-:Y:S01]  /*8700*/  FSEL R252, R29, -INF , !P5 ;  /* 0xff8000001dfc7808 */ /* 0x000fe20006800000 */
[----:B------:R1:W-:Y:S01]  /*8710*/  STL [R1+0x48], R0 ;  /* 0x0000480001007387 */ /* 0x0003e20000100800 */
[----:B------:R-:W-:-:S02]  /*8720*/  FSEL R183, R31, -INF , !P2 ;  /* 0xff8000001fb77808 */ /* 0x000fc40005000000 */
[C---:B------:R-:W-:Y:S02]  /*8730*/  ISETP.GE.AND P5, PT, R2.reuse, R235, PT ;  /* 0x000000eb0200720c */ /* 0x040fe40003fa6270 */
[C---:B------:R-:W-:Y:S02]  /*8740*/  ISETP.GE.AND P2, PT, R2.reuse, R234, PT ;  /* 0x000000ea0200720c */ /* 0x040fe40003f46270 */
        /* <DEDUP_REMOVED lines=15> */
[----:B------:R-:W-:Y:S02]  /*8840*/  UIMAD UR28, UR28, UR4, URZ ;  /* 0x000000041c1c72a4 */ /* 0x000fe4000f8e023f */
[----:B------:R-:W-:Y:S02]  /*8850*/  USHF.L.U32 UR4, UR8, 0x5, URZ ;  /* 0x0000000508047899 */ /* 0x000fe4000800063f */
[----:B------:R-:W-:Y:S01]  /*8860*/  UIMAD UR28, UR30, UR5, UR28 ;  /* 0x000000051e1c72a4 */ /* 0x000fe2000f8e021c */
[----:B------:R-:W-:-:S02]  /*8870*/  IMAD.U32 R4, RZ, RZ, UR32 ;  /* 0x00000020ff047e24 */ /* 0x000fc4000f8e00ff */
[----:B------:R-:W-:Y:S01]  /*8880*/  IMAD.U32 R5, RZ, RZ, UR33 ;  /* 0x00000021ff057e24 */ /* 0x000fe2000f8e00ff */
[----:B------:R-:W-:-:S06]  /*8890*/  UIADD3 UR28, UR33, UR28, URZ ;  /* 0x0000001c211c7290 */ /* 0x000fcc000fffe03f */
[----:B------:R-:W-:Y:S01]  /*88a0*/  IMAD.U32 R2, RZ, RZ, UR28 ;  /* 0x0000001cff027e24 */ /* 0x000fe2000f8e00ff */
[----:B------:R-:W-:Y:S02]  /*88b0*/  UMOV UR28, 0x5 ;  /* 0x00000005001c7882 */ /* 0x000fe40000000000 */
[----:B------:R-:W-:Y:S01]  /*88c0*/  USHF.L.U64.HI UR28, UR8, UR28, UR5 ;  /* 0x0000001c081c7299 */ /* 0x000fe20008010205 */
[----:B-12---:R-:W-:-:S04]  /*88d0*/  LEA R0, P0, R4, R248, 0x6 ;  /* 0x000000f804007211 */ /* 0x006fc800078030ff */
[----:B------:R-:W-:Y:S02]  /*88e0*/  LEA R8, P1, R0, c[0x0][0x168], 0x1 ;  /* 0x00005a0000087a11 */ /* 0x000fe400078208ff */
[----:B---3--:R-:W-:Y:S02]  /*88f0*/  LEA.HI.X R2, R4, R251, R2, 0x6, P0 ;  /* 0x000000fb04027211 */ /* 0x008fe400000f3402 */
        /* <DEDUP_REMOVED lines=27> */
.L_x_971:
[----:B------:R-:W2:Y:S01]  /*8ab0*/  LDL.LU.64 R34, [R1+0x50] ;  /* 0x0000500001227983 */ /* 0x000ea20000300a00 */
[----:B------:R-:W-:-:S03]  /*8ac0*/  MOV R175, R196 ;  /* 0x000000c400af7202 */ /* 0x000fc60000000f00 */
[----:B------:R-:W3:Y:S04]  /*8ad0*/  LDL.LU.64 R184, [R1+0x18] ;  /* 0x0000180001b87983 */ /* 0x000ee80000300a00 */
[----:B-1----:R-:W4:Y:S04]  /*8ae0*/  LDL R7, [R1+0x68] ;  /* 0x0000680001077983 */ /* 0x002f280000100800 */
[----:B------:R-:W2:Y:S04]  /*8af0*/  LDL R6, [R1+0x4c] ;  /* 0x00004c0001067983 */ /* 0x000ea80000100800 */
[----:B------:R1:W-:Y:S04]  /*8b00*/  STL [R1+0x78], R204 ;  /* 0x000078cc01007387 */ /* 0x0003e80000100800 */
[----:B-1----:R-:W2:Y:S01]  /*8b10*/  LDL.LU R204, [R1+0x48] ;  /* 0x0000480001cc7983 */ /* 0x002ea20000300800 */
[----:B------:R-:W-:-:S04]  /*8b20*/  FMNMX.FTZ R0, R132, R12, !PT ;  /* 0x0000000c84007209 */ /* 0x000fc80007810000 */
[----:B------:R-:W-:-:S04]  /*8b30*/  FMNMX.FTZ R0, R13, R0, !PT ;  /* 0x000000000d007209 */ /* 0x000fc80007810000 */
[----:B------:R-:W-:-:S04]  /*8b40*/  FMNMX.FTZ R0, R15, R0, !PT ;  /* 0x000000000f007209 */ /* 0x000fc80007810000 */
[----:B------:R-:W-:-:S04]  /*8b50*/  FMNMX.FTZ R0, R14, R0, !PT ;  /* 0x000000000e007209 */ /* 0x000fc80007810000 */
[----:B------:R-:W-:-:S04]  /*8b60*/  FMNMX.FTZ R0, R179, R0, !PT ;  /* 0x00000000b3007209 */ /* 0x000fc80007810000 */
[----:B------:R-:W-:-:S04]  /*8b70*/  FMNMX.FTZ R0, R176, R0, !PT ;  /* 0x00000000b0007209 */ /* 0x000fc80007810000 */
[----:B------:R-:W-:Y:S02]  /*8b80*/  FMNMX.FTZ R2, R169, R0, !PT ;  /* 0x00000000a9027209 */ /* 0x000fe40007810000 */
        /* <DEDUP_REMOVED lines=22> */
[----:B------:R-:W-:-:S06]  /*8cf0*/  USHF.L.U32 UR4, UR29, 0x1, URZ ;  /* 0x000000011d047899 */ /* 0x000fcc000800063f */
[----:B------:R-:W-:Y:S01]  /*8d00*/  IMAD.U32 R4, RZ, RZ, UR4 ;  /* 0x00000004ff047e24 */ /* 0x000fe2000f8e00ff */
[----:B-1----:R-:W-:-:S05]  /*8d10*/  FMNMX.FTZ R0, R0, R5, !PT ;  /* 0x0000000500007209 */ /* 0x002fca0007810000 */
[----:B------:R-:W1:Y:S01]  /*8d20*/  SHFL.BFLY PT, R8, R0, 0x1, 0x1f ;  /* 0x0c201f0000087f89 */ /* 0x000e6200000e0000 */
[----:B------:R-:W1:Y:S02]  /*8d30*/  LDC.U8 R18, c[0x0][0x2d8] ;  /* 0x0000b600ff127b82 */ /* 0x000e640000000000 */
[----:B-1----:R-:W-:-:S04]  /*8d40*/  FMNMX.FTZ R197, R0, R8, !PT ;  /* 0x0000000800c57209 */ /* 0x002fc80007810000 */
[C---:B------:R-:W-:Y:S01]  /*8d50*/  FSETP.NEU.FTZ.AND P1, PT, R197.reuse, -INF , PT ;  /* 0xff800000c500780b */ /* 0x040fe20003f3d000 */
[----:B------:R-:W-:-:S05]  /*8d60*/  FMUL.FTZ R8, R197, c[0x0][0x23c] ;  /* 0x00008f00c5087a20 */ /* 0x000fca0000410000 */
[----:B------:R-:W-:-:S05]  /*8d70*/  FSEL R8, R8, RZ, P1 ;  /* 0x000000ff08087208 */ /* 0x000fca0000800000 */
[----:B------:R-:W-:Y:S01]  /*8d80*/  FFMA.FTZ R13, R13, c[0x0][0x23c], -R8 ;  /* 0x00008f000d0d7a23 */ /* 0x000fe20000010808 */
[----:B------:R-:W-:-:S03]  /*8d90*/  PRMT R18, R18, 0x7054, R18 ;  /* 0x0000705412127816 */ /* 0x000fc60000000012 */
[----:B------:R-:W1:Y:S01]  /*8da0*/  MUFU.EX2 R21, R13 ;  /* 0x0000000d00157308 */ /* 0x000e620000000800 */
[----:B------:R-:W-:-:S07]  /*8db0*/  FFMA.FTZ R12, R12, c[0x0][0x23c], -R8 ;  /* 0x00008f000c0c7a23 */ /* 0x000fce0000010808 */
[----:B------:R-:W-:Y:S01]  /*8dc0*/  MUFU.EX2 R173, R12 ;  /* 0x0000000c00ad7308 */ /* 0x000fe20000000800 */
[----:B----4-:R-:W-:-:S05]  /*8dd0*/  IMAD.WIDE.U32 R30, R7, -0x2daee0ad, RZ ;  /* 0xd2511f53071e7825 */ /* 0x010fca00078e00ff */
[----:B------:R-:W-:Y:S02]  /*8de0*/  LOP3.LUT R4, R31, UR27, R4, 0x96, !PT ;  /* 0x0000001b1f047c12 */ /* 0x000fe4000f8e9604 */
[----:B--2---:R-:W-:-:S04]  /*8df0*/  FMNMX.FTZ R2, R204, R2, !PT ;  /* 0x00000002cc027209 */ /* 0x004fc80007810000 */
[----:B------:R-:W-:-:S04]  /*8e00*/  FMNMX.FTZ R2, R28, R2, !PT ;  /* 0x000000021c027209 */ /* 0x000fc80007810000 */
[----:B------:R-:W-:-:S04]  /*8e10*/  FMNMX.FTZ R2, R186, R2, !PT ;  /* 0x00000002ba027209 */ /* 0x000fc80007810000 */
[----:B------:R-:W-:-:S05]  /*8e20*/  FMNMX.FTZ R2, R180, R2, !PT ;  /* 0x00000002b4027209 */ /* 0x000fca0007810000 */
[----:B------:R-:W2:Y:S01]  /*8e30*/  SHFL.BFLY PT, R7, R2, 0x2, 0x1f ;  /* 0x0c401f0002077f89 */ /* 0x000ea200000e0000 */
[----:B------:R-:W-:Y:S02]  /*8e40*/  IMAD R30, R6, -0x326172a9, RZ ;  /* 0xcd9e8d57061e7824 */ /* 0x000fe400078e02ff */
[----:B------:R-:W-:-:S05]  /*8e50*/  IMAD.WIDE.U32 R4, R4, -0x326172a9, RZ ;  /* 0xcd9e8d5704047825 */ /* 0x000fca00078e00ff */
[----:B------:R-:W-:Y:S02]  /*8e60*/  LOP3.LUT R5, R5, UR23, R30, 0x96, !PT ;  /* 0x0000001705057c12 */ /* 0x000fe4000f8e961e */
[----:B---3--:R-:W-:-:S03]  /*8e70*/  LOP3.LUT R6, R185, UR21, R4, 0x96, !PT ;  /* 0x00000015b9067c12 */ /* 0x008fc6000f8e9604 */
[----:B------:R-:W-:-:S04]  /*8e80*/  IMAD.WIDE.U32 R4, R5, -0x2daee0ad, RZ ;  /* 0xd2511f5305047825 */ /* 0x000fc800078e00ff */
[----:B------:R-:W-:Y:S01]  /*8e90*/  IMAD.WIDE.U32 R16, R6, -0x2daee0ad, RZ ;  /* 0xd2511f5306107825 */ /* 0x000fe200078e00ff */
[----:B------:R-:W-:Y:S02]  /*8ea0*/  LOP3.LUT R5, R5, UR20, R34, 0x96, !PT ;  /* 0x0000001405057c12 */ /* 0x000fe4000f8e9622 */
[----:B--2---:R-:W-:Y:S02]  /*8eb0*/  FMNMX.FTZ R2, R2, R7, !PT ;  /* 0x0000000702027209 */ /* 0x004fe40007810000 */
[----:B------:R-:W-:-:S03]  /*8ec0*/  LOP3.LUT R6, R17, UR18, R4, 0x96, !PT ;  /* 0x0000001211067c12 */ /* 0x000fc6000f8e9604 */
[----:B------:R-:W2:Y:S01]  /*8ed0*/  SHFL.BFLY PT, R9, R2, 0x1, 0x1f ;  /* 0x0c201f0002097f89 */ /* 0x000ea200000e0000 */
[----:B------:R-:W-:-:S04]  /*8ee0*/  IMAD.WIDE.U32 R4, R5, -0x326172a9, RZ ;  /* 0xcd9e8d5705047825 */ /* 0x000fc800078e00ff */
[----:B------:R-:W-:Y:S01]  /*8ef0*/  IMAD.WIDE.U32 R10, R6, -0x326172a9, RZ ;  /* 0xcd9e8d57060a7825 */ /* 0x000fe200078e00ff */
[----:B------:R-:W-:-:S04]  /*8f00*/  LOP3.LUT R5, R5, UR19, R184, 0x96, !PT ;  /* 0x0000001305057c12 */ /* 0x000fc8000f8e96b8 */
[----:B------:R-:W-:Y:S01]  /*8f10*/  LOP3.LUT R0, R11, UR17, R4, 0x96, !PT ;  /* 0x000000110b007c12 */ /* 0x000fe2000f8e9604 */
[----:B------:R-:W-:-:S04]  /*8f20*/  IMAD.WIDE.U32 R4, R5, -0x2daee0ad, RZ ;  /* 0xd2511f5305047825 */ /* 0x000fc800078e00ff */
[----:B------:R-:W-:Y:S01]  /*8f30*/  IMAD.WIDE.U32 R22, R0, -0x2daee0ad, RZ ;  /* 0xd2511f5300167825 */ /* 0x000fe200078e00ff */
[----:B------:R-:W-:-:S04]  /*8f40*/  LOP3.LUT R6, R5, UR16, R16, 0x96, !PT ;  /* 0x0000001005067c12 */ /* 0x000fc8000f8e9610 */
[----:B------:R-:W-:Y:S01]  /*8f50*/  LOP3.LUT R4, R23, UR7, R4, 0x96, !PT ;  /* 0x0000000717047c12 */ /* 0x000fe2000f8e9604 */
[----:B------:R-:W-:Y:S01]  /*8f60*/  IMAD.WIDE.U32 R6, R6, -0x326172a9, RZ ;  /* 0xcd9e8d5706067825 */ /* 0x000fe200078e00ff */
[----:B--2---:R-:W-:-:S03]  /*8f70*/  FMNMX.FTZ R196, R2, R9, !PT ;  /* 0x0000000902c47209 */ /* 0x004fc60007810000 */
[----:B------:R-:W-:Y:S01]  /*8f80*/  IMAD.WIDE.U32 R4, R4, -0x326172a9, RZ ;  /* 0xcd9e8d5704047825 */ /* 0x000fe200078e00ff */
[----:B------:R-:W-:-:S03]  /*8f90*/  LOP3.LUT R20, R7, UR9, R10, 0x96, !PT ;  /* 0x0000000907147c12 */ /* 0x000fc6000f8e960a */
[----:B------:R-:W-:Y:S01]  /*8fa0*/  FFMA.FTZ R2, R15, c[0x0][0x23c], -R8 ;  /* 0x00008f000f027a23 */ /* 0x000fe20000010808 */
[----:B------:R-:W-:Y:S01]  /*8fb0*/  SHF.R.U32.HI R11, RZ, 0x10, R4 ;  /* 0x00000010ff0b7819 */ /* 0x000fe20000011604 */
[C---:B------:R-:W-:Y:S01]  /*8fc0*/  FMUL.FTZ R9, R196.reuse, c[0x0][0x23c] ;  /* 0x00008f00c4097a20 */ /* 0x040fe20000410000 */
[----:B------:R-:W-:Y:S01]  /*8fd0*/  FSETP.NEU.FTZ.AND P0, PT, R196, -INF , PT ;  /* 0xff800000c400780b */ /* 0x000fe20003f1d000 */
[----:B------:R2:W-:Y:S01]  /*8fe0*/  MUFU.EX2 R33, R2 ;  /* 0x0000000200217308 */ /* 0x0005e20000000800 */
[C---:B------:R-:W-:Y:S02]  /*8ff0*/  LOP3.LUT R10, R4.reuse, 0xffff, RZ, 0xc0, !PT ;  /* 0x0000ffff040a7812 */ /* 0x040fe400078ec0ff */
[----:B------:R-:W-:Y:S02]  /*9000*/  LOP3.LUT R0, R5, UR25, R6, 0x96, !PT ;  /* 0x0000001905007c12 */ /* 0x000fe4000f8e9606 */
[----:B------:R-:W-:Y:S02]  /*9010*/  LOP3.LUT R5, R4, 0xff, RZ, 0xc0, !PT ;  /* 0x000000ff04057812 */ /* 0x000fe400078ec0ff */
[----:B------:R-:W-:-:S02]  /*9020*/  SHF.R.U32.HI R4, RZ, 0x18, R4 ;  /* 0x00000018ff047819 */ /* 0x000fc40000011604 */
[----:B------:R-:W-:Y:S02]  /*9030*/  LOP3.LUT R11, R11, 0xff, RZ, 0xc0, !PT ;  /* 0x000000ff0b0b7812 */ /* 0x000fe400078ec0ff */
[----:B------:R-:W-:Y:S02]  /*9040*/  FSEL R9, R9, RZ, P0 ;  /* 0x000000ff09097208 */ /* 0x000fe40000000000 */
[----:B------:R-:W-:Y:S01]  /*9050*/  SHF.R.U32.HI R10, RZ, 0x8, R10 ;  /* 0x00000008ff0a7819 */ /* 0x000fe2000001160a */
[----:B--2---:R-:W-:Y:S01]  /*9060*/  FFMA.FTZ R2, R14, c[0x0][0x23c], -R8 ;  /* 0x00008f000e027a23 */ /* 0x004fe20000010808 */
[----:B------:R-:W-:Y:S01]  /*9070*/  PRMT R11, R11, 0x5410, R4 ;  /* 0x000054100b0b7816 */ /* 0x000fe20000000004 */
[----:B------:R-:W-:Y:S01]  /*9080*/  FFMA.FTZ R4, R24, c[0x0][0x23c], -R9 ;  /* 0x00008f0018047a23 */ /* 0x000fe20000010809 */
[----:B------:R-:W-:Y:S01]  /*9090*/  PRMT R10, R5, 0x5410, R10 ;  /* 0x00005410050a7816 */ /* 0x000fe2000000000a */
[----:B------:R2:W3:Y:S01]  /*90a0*/  MUFU.EX2 R174, R2 ;  /* 0x0000000200ae7308 */ /* 0x0004e20000000800 */
[----:B------:R-:W-:Y:S01]  /*90b0*/  SHF.R.U32.HI R5, RZ, 0x10, R0 ;  /* 0x00000010ff057819 */ /* 0x000fe20000011600 */
[----:B------:R-:W4:Y:S01]  /*90c0*/  LDSM.16.MT88.4 R12, [R205+0x10000] ;  /* 0x01000000cd0c783b */ /* 0x000f220000004200 */
[----:B------:R-:W-:-:S05]  /*90d0*/  LOP3.LUT R7, R0, 0xff, RZ, 0xc0, !PT ;  /* 0x000000ff00077812 */ /* 0x000fca00078ec0ff */
[----:B------:R1:W1:Y:S01]  /*90e0*/  MUFU.EX2 R19, R4 ;  /* 0x0000000400137308 */ /* 0x0002620000000800 */
[----:B--2---:R-:W-:-:S04]  /*90f0*/  LOP3.LUT R2, R0, 0xffff, RZ, 0xc0, !PT ;  /* 0x0000ffff00027812 */ /* 0x004fc800078ec0ff */
[----:B------:R-:W-:Y:S02]  /*9100*/  SHF.R.U32.HI R6, RZ, 0x8, R2 ;  /* 0x00000008ff067819 */ /* 0x000fe40000011602 */
[----:B------:R-:W-:Y:S02]  /*9110*/  SHF.R.U32.HI R2, RZ, 0x18, R0 ;  /* 0x00000018ff027819 */ /* 0x000fe40000011600 */
[----:B------:R-:W-:Y:S01]  /*9120*/  LOP3.LUT R0, R5, 0xff, RZ, 0xc0, !PT ;  /* 0x000000ff05007812 */ /* 0x000fe200078ec0ff */
[----:B-1----:R-:W-:-:S03]  /*9130*/  FFMA.FTZ R4, R25, c[0x0][0x23c], -R9 ;  /* 0x00008f0019047a23 */ /* 0x002fc60000010809 */
[----:B------:R-:W-:Y:S01]  /*9140*/  PRMT R16, R0, 0x5410, R2 ;  /* 0x0000541000107816 */ /* 0x000fe20000000002 */
[----:B------:R-:W1:Y:S01]  /*9150*/  MUFU.EX2 R187, R4 ;  /* 0x0000000400bb7308 */ /* 0x000e620000000800 */
[----:B------:R-:W-:Y:S01]  /*9160*/  FFMA.FTZ R0, R26, c[0x0][0x23c], -R9 ;  /* 0x00008f001a007a23 */ /* 0x000fe20000010809 */
[----:B------:R-:W-:Y:S01]  /*9170*/  PRMT R17, R7, 0x5410, R6 ;  /* 0x0000541007117816 */ /* 0x000fe20000000006 */
[----:B------:R-:W-:Y:S01]  /*9180*/  HSET2.LE.AND R6, R10, R18, PT ;  /* 0x000000120a067233 */ /* 0x000fe20003803000 */
[----:B------:R-:W-:-:S04]  /*9190*/  FSEL R2, R196, RZ, P0 ;  /* 0x000000ffc4027208 */ /* 0x000fc80000000000 */
[----:B------:R3:W-:Y:S01]  /*91a0*/  MUFU.EX2 R24, R0 ;  /* 0x0000000000187308 */ /* 0x0007e20000000800 */
[----:B------:R-:W-:Y:S01]  /*91b0*/  FSEL R5, R197, RZ, P1 ;  /* 0x000000ffc5057208 */ /* 0x000fe20000800000 */
[----:B------:R-:W-:Y:S02]  /*91c0*/  FADD.FTZ R3, R3, -R2 ;  /* 0x8000000203037221 */ /* 0x000fe40000010000 */
[----:B------:R-:W-:Y:S02]  /*91d0*/  FFMA.FTZ R2, R27, c[0x0][0x23c], -R9 ;  /* 0x00008f001b027a23 */ /* 0x000fe40000010809 */
[----:B------:R-:W-:Y:S01]  /*91e0*/  FADD.FTZ R5, R132, -R5 ;  /* 0x8000000584057221 */ /* 0x000fe20000010000 */
[----:B------:R-:W-:Y:S02]  /*91f0*/  MOV R132, R21 ;  /* 0x0000001500847202 */ /* 0x000fe40000000f00 */
[----:B---3--:R-:W-:-:S04]  /*9200*/  F2FP.BF16.PACK_AB R0, R174, R33 ;  /* 0x00000021ae00723e */ /* 0x008fc800000010ff */
[----:B------:R-:W-:Y:S01]  /*9210*/  LOP3.LUT R6, R6, R0, RZ, 0xc0, !PT ;  /* 0x0000000006067212 */ /* 0x000fe200078ec0ff */
[----:B------:R-:W-:Y:S01]  /*9220*/  HSET2.LE.AND R0, R11, R18, PT ;  /* 0x000000120b007233 */ /* 0x000fe20003803000 */
[----:B------:R-:W-:Y:S01]  /*9230*/  MOV R11, R19 ;  /* 0x00000013000b7202 */ /* 0x000fe20000000f00 */
[----:B------:R1:W2:Y:S03]  /*9240*/  MUFU.EX2 R21, R2 ;  /* 0x0000000200157308 */ /* 0x0002a60000000800 */
[----:B-1----:R-:W-:-:S04]  /*9250*/  F2FP.BF16.PACK_AB R2, R187, R11 ;  /* 0x0000000bbb02723e */ /* 0x002fc800000010ff */
[----:B------:R-:W-:Y:S01]  /*9260*/  LOP3.LUT R7, R0, R2, RZ, 0xc0, !PT ;  /* 0x0000000200077212 */ /* 0x000fe200078ec0ff */
[----:B------:R-:W-:Y:S01]  /*9270*/  HSET2.LE.AND R0, R17, R18, PT ;  /* 0x0000001211007233 */ /* 0x000fe20003803000 */
[----:B------:R-:W-:-:S04]  /*9280*/  F2FP.BF16.PACK_AB R2, R132, R173 ;  /* 0x000000ad8402723e */ /* 0x000fc800000010ff */
[----:B------:R-:W-:Y:S01]  /*9290*/  LOP3.LUT R4, R0, R2, RZ, 0xc0, !PT ;  /* 0x0000000200047212 */ /* 0x000fe200078ec0ff */
[----:B------:R-:W-:Y:S02]  /*92a0*/  HSET2.LE.AND R0, R16, R18, PT ;  /* 0x0000001210007233 */ /* 0x000fe40003803000 */
[----:B------:R-:W1:Y:S01]  /*92b0*/  LDSM.16.MT88.4 R16, [R206+0x10000] ;  /* 0x01000000ce10783b */ /* 0x000e620000004200 */
[----:B------:R-:W-:Y:S02]  /*92c0*/  FMUL.FTZ R5, R5, c[0x0][0x23c] ;  /* 0x00008f0005057a20 */ /* 0x000fe40000410000 */
[----:B------:R-:W-:Y:S02]  /*92d0*/  FMUL.FTZ R3, R3, c[0x0][0x23c] ;  /* 0x00008f0003037a20 */ /* 0x000fe40000410000 */
[----:B------:R-:W-:Y:S01]  /*92e0*/  IMAD.MOV.U32 R26, RZ, RZ, R28 ;  /* 0x000000ffff1a7224 */ /* 0x000fe200078e001c */
[----:B------:R3:W3:Y:S08]  /*92f0*/  MUFU.EX2 R29, R5 ;  /* 0x00000005001d7308 */ /* 0x0006f00000000800 */
[----:B------:R-:W4:Y:S01]  /*9300*/  MUFU.EX2 R28, R3 ;  /* 0x00000003001c7308 */ /* 0x000f220000000800 */
[----:B--2---:R-:W-:-:S04]  /*9310*/  F2FP.BF16.PACK_AB R2, R21, R24 ;  /* 0x000000181502723e */ /* 0x004fc800000010ff */
[----:B---3--:R-:W-:Y:S01]  /*9320*/  LOP3.LUT R5, R0, R2, RZ, 0xc0, !PT ;  /* 0x0000000200057212 */ /* 0x008fe200078ec0ff */
[-C--:B------:R-:W-:Y:S02]  /*9330*/  FMUL.FTZ R136, R136, R29.reuse ;  /* 0x0000001d88887220 */ /* 0x080fe40000410000 */
[-C--:B------:R-:W-:Y:S02]  /*9340*/  FMUL.FTZ R137, R137, R29.reuse ;  /* 0x0000001d89897220 */ /* 0x080fe40000410000 */
[-C--:B------:R-:W-:Y:S02]  /*9350*/  FMUL.FTZ R140, R140, R29.reuse ;  /* 0x0000001d8c8c7220 */ /* 0x080fe40000410000 */
[----:B------:R-:W-:Y:S02]  /*9360*/  FMUL.FTZ R141, R141, R29 ;  /* 0x0000001d8d8d7220 */ /* 0x000fe40000410000 */
[-C--:B----4-:R-:W-:Y:S02]  /*9370*/  FMUL.FTZ R138, R138, R28.reuse ;  /* 0x0000001c8a8a7220 */ /* 0x090fe40000410000 */
        /* <DEDUP_REMOVED lines=10> */
[----:B------:R-:W-:Y:S01]  /*9420*/  FMUL.FTZ R151, R151, R28 ;  /* 0x0000001c97977220 */ /* 0x000fe20000410000 */
[C---:B------:R-:W-:Y:S08]  /*9430*/  HMMA.16816.F32.BF16 R136, R4.reuse, R12, R136 ;  /* 0x0000000c0488723c */ /* 0x040ff00000041888 */
[C---:B------:R-:W-:Y:S01]  /*9440*/  HMMA.16816.F32.BF16 R188, R4.reuse, R14, R140 ;  /* 0x0000000e04bc723c */ /* 0x040fe2000004188c */
[----:B------:R-:W2:Y:S07]  /*9450*/  LDSM.16.MT88.4 R12, [R208+0x10000] ;  /* 0x01000000d00c783b */ /* 0x000eae0000004200 */
[C---:B-1----:R-:W-:Y:S08]  /*9460*/  HMMA.16816.F32.BF16 R144, R4.reuse, R16, R144 ;  /* 0x000000100490723c */ /* 0x042ff00000041890 */
[----:B------:R-:W-:Y:S01]  /*9470*/  HMMA.16816.F32.BF16 R248, R4, R18, R148 ;  /* 0x0000001204f8723c */ /* 0x000fe20000041894 */
[----:B------:R-:W1:Y:S01]  /*9480*/  LDSM.16.MT88.4 R16, [R207+0x10000] ;  /* 0x01000000cf10783b */ /* 0x000e620000004200 */
        /* <DEDUP_REMOVED lines=15> */
[----:B------:R-:W-:Y:S01]  /*9580*/  FMUL.FTZ R167, R167, R28 ;  /* 0x0000001ca7a77220 */ /* 0x000fe20000410000 */
[C---:B--2---:R-:W-:Y:S08]  /*9590*/  HMMA.16816.F32.BF16 R152, R4.reuse, R12, R152 ;  /* 0x0000000c0498723c */ /* 0x044ff00000041898 */
        /* <DEDUP_REMOVED lines=18> */
[----:B------:R-:W-:Y:S02]  /*96c0*/  FMUL.FTZ R49, R49, R29 ;  /* 0x0000001d31317220 */ /* 0x000fe40000410000 */
[-C--:B------:R-:W-:Y:S02]  /*96d0*/  FMUL.FTZ R50, R50, R28.reuse ;  /* 0x0000001c32327220 */ /* 0x080fe40000410000 */
[----:B------:R-:W-:Y:S01]  /*96e0*/  FMUL.FTZ R51, R51, R28 ;  /* 0x0000001c33337220 */ /* 0x000fe20000410000 */
[----:B------:R-:W-:Y:S01]  /*96f0*/  MOV R150, R186 ;  /* 0x000000ba00967202 */ /* 0x000fe20000000f00 */
[----:B------:R-:W-:Y:S01]  /*9700*/  IMAD.MOV.U32 R151, RZ, RZ, R187 ;  /* 0x000000ffff977224 */ /* 0x000fe200078e00bb */
[----:B------:R-:W-:Y:S01]  /*9710*/  MOV R149, R185 ;  /* 0x000000b900957202 */ /* 0x000fe20000000f00 */
[----:B------:R-:W-:Y:S01]  /*9720*/  IMAD.MOV.U32 R148, RZ, RZ, R184 ;  /* 0x000000ffff947224 */ /* 0x000fe200078e00b8 */
[----:B--2---:R-:W-:Y:S01]  /*9730*/  HMMA.16816.F32.BF16 R192, R4, R12, R36 ;  /* 0x0000000c04c0723c */ /* 0x004fe20000041824 */
[----:B------:R-:W-:Y:S01]  /*9740*/  MOV R25, R240 ;  /* 0x000000f000197202 */ /* 0x000fe20000000f00 */
[----:B------:R-:W-:-:S06]  /*9750*/  IMAD.MOV.U32 R27, RZ, RZ, R200 ;  /* 0x000000ffff1b7224 */ /* 0x000fcc00078e00c8 */
        /* <DEDUP_REMOVED lines=25> */
[----:B------:R-:W-:Y:S01]  /*98f0*/  MOV R142, R182 ;  /* 0x000000b6008e7202 */ /* 0x000fe20000000f00 */
[----:B--2---:R-:W-:Y:S01]  /*9900*/  HMMA.16816.F32.BF16 R188, R4, R12, R52 ;  /* 0x0000000c04bc723c */ /* 0x004fe20000041834 */
[----:B------:R-:W-:Y:S01]  /*9910*/  IMAD.MOV.U32 R141, RZ, RZ, R181 ;  /* 0x000000ffff8d7224 */ /* 0x000fe200078e00b5 */
[----:B------:R-:W-:Y:S01]  /*9920*/  MOV R140, R174 ;  /* 0x000000ae008c7202 */ /* 0x000fe20000000f00 */
[----:B------:R-:W-:-:S04]  /*9930*/  IMAD.MOV.U32 R143, RZ, RZ, R173 ;  /* 0x000000ffff8f7224 */ /* 0x000fc800078e00ad */
[----:B------:R-:W-:Y:S01]  /*9940*/  MOV R54, R180 ;  /* 0x000000b400367202 */ /* 0x000fe20000000f00 */
[----:B------:R-:W-:Y:S01]  /*9950*/  IMAD.MOV.U32 R55, RZ, RZ, R132 ;  /* 0x000000ffff377224 */ /* 0x000fe200078e0084 */
[----:B------:R-:W-:Y:S01]  /*9960*/  MOV R52, R183 ;  /* 0x000000b700347202 */ /* 0x000fe20000000f00 */
[----:B------:R-:W-:Y:S01]  /*9970*/  IMAD.MOV.U32 R53, RZ, RZ, R175 ;  /* 0x000000ffff357224 */ /* 0x000fe200078e00af */
[C---:B------:R-:W-:Y:S01]  /*9980*/  HMMA.16816.F32.BF16 R180, R4.reuse, R14, R56 ;  /* 0x0000000e04b4723c */ /* 0x040fe20000041838 */
[----:B------:R-:W-:Y:S01]  /*9990*/  IMAD.MOV.U32 R132, RZ, RZ, R172 ;  /* 0x000000ffff847224 */ /* 0x000fe200078e00ac */
[----:B------:R-:W2:Y:S06]  /*99a0*/  LDSM.16.MT88.4 R12, [R205+0x14000] ;  /* 0x01400000cd0c783b */ /* 0x000eac0000004200 */
        /* <DEDUP_REMOVED lines=81> */
[----:B------:R-:W-:Y:S01]  /*9ec0*/  MOV R40, R0 ;  /* 0x0000000000287202 */ /* 0x000fe20000000f00 */
[----:B------:R-:W-:-:S04]  /*9ed0*/  FFMA.FTZ R0, R179, c[0x0][0x23c], -R8 ;  /* 0x00008f00b3007a23 */ /* 0x000fc80000010808 */
[----:B------:R3:W-:Y:S01]  /*9ee0*/  MUFU.EX2 R74, R0 ;  /* 0x00000000004a7308 */ /* 0x0007e20000000800 */
[----:B------:R-:W-:Y:S01]  /*9ef0*/  MOV R42, R3 ;  /* 0x00000003002a7202 */ /* 0x000fe20000000f00 */
[----:B------:R-:W-:Y:S02]  /*9f00*/  IMAD.MOV.U32 R43, RZ, RZ, R2 ;  /* 0x000000ffff2b7224 */ /* 0x000fe400078e0002 */
[----:B---3--:R-:W-:-:S04]  /*9f10*/  FFMA.FTZ R0, R176, c[0x0][0x23c], -R8 ;  /* 0x00008f00b0007a23 */ /* 0x008fc80000010808 */
[----:B------:R3:W4:Y:S01]  /*9f20*/  MUFU.EX2 R56, R0 ;  /* 0x0000000000387308 */ /* 0x0007220000000800 */
[----:B------:R-:W-:Y:S01]  /*9f30*/  IMAD.WIDE.U32 R2, R20, -0x2daee0ad, RZ ;  /* 0xd2511f5314027825 */ /* 0x000fe200078e00ff */
[----:B------:R-:W1:Y:S03]  /*9f40*/  LDC.U8 R69, c[0x0][0x2d8] ;  /* 0x0000b600ff457b82 */ /* 0x000e660000000000 */
[----:B------:R-:W-:Y:S02]  /*9f50*/  FMUL.FTZ R116, R116, R29 ;  /* 0x0000001d74747220 */ /* 0x000fe40000410000 */
[----:B---3--:R-:W-:-:S04]  /*9f60*/  FFMA.FTZ R0, R169, c[0x0][0x23c], -R8 ;  /* 0x00008f00a9007a23 */ /* 0x008fc80000010808 */
[----:B------:R3:W1:Y:S01]  /*9f70*/  MUFU.EX2 R68, R0 ;  /* 0x0000000000447308 */ /* 0x0006620000000800 */
[-C--:B------:R-:W-:Y:S02]  /*9f80*/  FMUL.FTZ R117, R117, R29.reuse ;  /* 0x0000001d75757220 */ /* 0x080fe40000410000 */
[-C--:B------:R-:W-:Y:S02]  /*9f90*/  FMUL.FTZ R118, R118, R28.reuse ;  /* 0x0000001c76767220 */ /* 0x080fe40000410000 */
[----:B------:R-:W-:Y:S02]  /*9fa0*/  FMUL.FTZ R119, R119, R28 ;  /* 0x0000001c77777220 */ /* 0x000fe40000410000 */
[-C--:B------:R-:W-:Y:S02]  /*9fb0*/  FMUL.FTZ R120, R120, R29.reuse ;  /* 0x0000001d78787220 */ /* 0x080fe40000410000 */
[----:B------:R-:W-:Y:S02]  /*9fc0*/  FMUL.FTZ R121, R121, R29 ;  /* 0x0000001d79797220 */ /* 0x000fe40000410000 */
[----:B---3--:R-:W-:-:S02]  /*9fd0*/  FFMA.FTZ R0, R168, c[0x0][0x23c], -R8 ;  /* 0x00008f00a8007a23 */ /* 0x008fc40000010808 */
[-C--:B------:R-:W-:Y:S02]  /*9fe0*/  FMUL.FTZ R122, R122, R28.reuse ;  /* 0x0000001c7a7a7220 */ /* 0x080fe40000410000 */
[----:B------:R3:W-:Y:S01]  /*9ff0*/  MUFU.EX2 R90, R0 ;  /* 0x00000000005a7308 */ /* 0x0007e20000000800 */
[-C--:B------:R-:W-:Y:S02]  /*a000*/  FMUL.FTZ R123, R123, R28.reuse ;  /* 0x0000001c7b7b7220 */ /* 0x080fe40000410000 */
[-C--:B------:R-:W-:Y:S02]  /*a010*/  FMUL.FTZ R124, R124, R29.reuse ;  /* 0x0000001d7c7c7220 */ /* 0x080fe40000410000 */
[----:B------:R-:W-:Y:S02]  /*a020*/  FMUL.FTZ R125, R125, R29 ;  /* 0x0000001d7d7d7220 */ /* 0x000fe40000410000 */
[-C--:B------:R-:W-:Y:S02]  /*a030*/  FMUL.FTZ R126, R126, R28.reuse ;  /* 0x0000001c7e7e7220 */ /* 0x080fe40000410000 */
[----:B------:R-:W-:-:S02]  /*a040*/  FMUL.FTZ R127, R127, R28 ;  /* 0x0000001c7f7f7220 */ /* 0x000fc40000410000 */
[-C--:B------:R-:W-:Y:S02]  /*a050*/  FMUL.FTZ R128, R128, R29.reuse ;  /* 0x0000001d80807220 */ /* 0x080fe40000410000 */
[----:B------:R-:W-:Y:S02]  /*a060*/  FMUL.FTZ R129, R129, R29 ;  /* 0x0000001d81817220 */ /* 0x000fe40000410000 */
[-C--:B------:R-:W-:Y:S02]  /*a070*/  FMUL.FTZ R130, R130, R28.reuse ;  /* 0x0000001c82827220 */ /* 0x080fe40000410000 */
[--C-:B---3--:R-:W-:Y:S02]  /*a080*/  FFMA.FTZ R0, R177, c[0x0][0x23c], -R9.reuse ;  /* 0x00008f00b1007a23 */ /* 0x108fe40000010809 */
[----:B------:R-:W-:Y:S02]  /*a090*/  FMUL.FTZ R131, R131, R28 ;  /* 0x0000001c83837220 */ /* 0x000fe40000410000 */
[----:B------:R3:W-:Y:S01]  /*a0a0*/  MUFU.EX2 R75, R0 ;  /* 0x00000000004b7308 */ /* 0x0007e20000000800 */
[----:B------:R-:W-:Y:S01]  /*a0b0*/  IMAD.MOV.U32 R41, RZ, RZ, R10 ;  /* 0x000000ffff297224 */ /* 0x000fe200078e000a */
[----:B--2---:R-:W-:Y:S01]  /*a0c0*/  HMMA.16816.F32.BF16 R116, R4, R12, R116 ;  /* 0x0000000c0474723c */ /* 0x004fe20000041874 */
[----:B------:R-:W-:Y:S01]  /*a0d0*/  FFMA.FTZ R10, R178, c[0x0][0x23c], -R9 ;  /* 0x00008f00b20a7a23 */ /* 0x000fe20000010809 */
[----:B------:R-:W-:Y:S01]  /*a0e0*/  MOV R77, R60 ;  /* 0x0000003c004d7202 */ /* 0x000fe20000000f00 */
[----:B------:R-:W-:Y:S01]  /*a0f0*/  IMAD.MOV.U32 R76, RZ, RZ, R71 ;  /* 0x000000ffff4c7224 */ /* 0x000fe200078e0047 */
[----:B------:R-:W-:Y:S01]  /*a100*/  MOV R78, R62 ;  /* 0x0000003e004e7202 */ /* 0x000fe20000000f00 */
[----:B------:R-:W-:Y:S01]  /*a110*/  IMAD.MOV.U32 R72, RZ, RZ, R61 ;  /* 0x000000ffff487224 */ /* 0x000fe200078e003d */
[----:B------:R-:W-:-:S02]  /*a120*/  MOV R71, R27 ;  /* 0x0000001b00477202 */ /* 0x000fc40000000f00 */
[----:B------:R-:W-:Y:S01]  /*a130*/  HMMA.16816.F32.BF16 R120, R4, R14, R120 ;  /* 0x0000000e0478723c */ /* 0x000fe20000041878 */
[----:B------:R-:W-:Y:S01]  /*a140*/  IMAD.MOV.U32 R60, RZ, RZ, R26 ;  /* 0x000000ffff3c7224 */ /* 0x000fe200078e001a */
[----:B---3--:R-:W-:-:S06]  /*a150*/  LOP3.LUT R0, R3, UR24, R22, 0x96, !PT ;  /* 0x0000001803007c12 */ /* 0x008fcc000f8e9616 */
[C---:B-1----:R-:W-:Y:S01]  /*a160*/  HMMA.16816.F32.BF16 R44, R4.reuse, R16, R124 ;  /* 0x00000010042c723c */ /* 0x042fe2000004187c */
[----:B------:R-:W-:Y:S01]  /*a170*/  MOV R61, R25 ;  /* 0x00000019003d7202 */ /* 0x000fe20000000f00 */
[----:B------:R1:W2:Y:S01]  /*a180*/  MUFU.EX2 R126, R10 ;  /* 0x0000000a007e7308 */ /* 0x0002a20000000800 */
[----:B------:R-:W-:Y:S02]  /*a190*/  MOV R62, R24 ;  /* 0x00000018003e7202 */ /* 0x000fe40000000f00 */
[----:B------:R-:W3:Y:S03]  /*a1a0*/  LDSM.16.MT88.4 R24, [R206+0x10800] ;  /* 0x01080000ce18783b */ /* 0x000ee60000004200 */
[----:B------:R-:W-:Y:S01]  /*a1b0*/  HMMA.16816.F32.BF16 R36, R4, R18, R128 ;  /* 0x000000120424723c */ /* 0x000fe20000041880 */
[----:B------:R-:W-:Y:S01]  /*a1c0*/  MOV R70, R11 ;  /* 0x0000000b00467202 */ /* 0x000fe20000000f00 */
[----:B------:R-:W-:Y:S05]  /*a1d0*/  LDSM.16.MT88.4 R16, [R207+0x10800] ;  /* 0x01080000cf10783b */ /* 0x000fea0000004200 */
[----:B------:R-:W-:Y:S01]  /*a1e0*/  LOP3.LUT R4, R0, 0xffff, RZ, 0xc0, !PT ;  /* 0x0000ffff00047812 */ /* 0x000fe200078ec0ff */
[----:B------:R-:W-:Y:S01]  /*a1f0*/  FFMA.FTZ R5, R170, c[0x0][0x23c], -R9 ;  /* 0x00008f00aa057a23 */ /* 0x000fe20000010809 */
[----:B------:R-:W-:-:S02]  /*a200*/  LOP3.LUT R6, R0, 0xff, RZ, 0xc0, !PT ;  /* 0x000000ff00067812 */ /* 0x000fc400078ec0ff */
[C---:B-1----:R-:W-:Y:S02]  /*a210*/  LOP3.LUT R10, R2.reuse, 0xffff, RZ, 0xc0, !PT ;  /* 0x0000ffff020a7812 */ /* 0x042fe400078ec0ff */
[----:B------:R-:W-:Y:S01]  /*a220*/  SHF.R.U32.HI R3, RZ, 0x8, R4 ;  /* 0x00000008ff037819 */ /* 0x000fe20000011604 */
[----:B------:R-:W-:Y:S01]  /*a230*/  FFMA.FTZ R4, R171, c[0x0][0x23c], -R9 ;  /* 0x00008f00ab047a23 */ /* 0x000fe20000010809 */
[----:B------:R1:W-:Y:S01]  /*a240*/  MUFU.EX2 R88, R5 ;  /* 0x0000000500587308 */ /* 0x0003e20000000800 */
[----:B------:R-:W-:Y:S02]  /*a250*/  LOP3.LUT R12, R2, 0xff, RZ, 0xc0, !PT ;  /* 0x000000ff020c7812 */ /* 0x000fe400078ec0ff */
[--C-:B------:R-:W-:Y:S02]  /*a260*/  SHF.R.U32.HI R11, RZ, 0x18, R2.reuse ;  /* 0x00000018ff0b7819 */ /* 0x100fe40000011602 */
[----:B------:R-:W-:Y:S01]  /*a270*/  MOV R87, R70 ;  /* 0x0000004600577202 */ /* 0x000fe20000000f00 */
[----:B------:R-:W-:Y:S01]  /*a280*/  IMAD.MOV.U32 R70, RZ, RZ, R55 ;  /* 0x000000ffff467224 */ /* 0x000fe200078e0037 */
[----:B------:R-:W-:Y:S01]  /*a290*/  MOV R55, R21 ;  /* 0x0000001500377202 */ /* 0x000fe20000000f00 */
[----:B------:R2:W2:Y:S01]  /*a2a0*/  MUFU.EX2 R91, R4 ;  /* 0x00000004005b7308 */ /* 0x0004a20000000800 */
[----:B------:R-:W3:Y:S01]  /*a2b0*/  LDSM.16.MT88.4 R20, [R208+0x10800] ;  /* 0x01080000d014783b */ /* 0x000ee20000004200 */
[----:B-1----:R-:W-:-:S02]  /*a2c0*/  SHF.R.U32.HI R5, RZ, 0x10, R2 ;  /* 0x00000010ff057819 */ /* 0x002fc40000011602 */
[----:B------:R-:W-:Y:S02]  /*a2d0*/  PRMT R2, R6, 0x5410, R3 ;  /* 0x0000541006027816 */ /* 0x000fe40000000003 */
[----:B------:R-:W-:Y:S02]  /*a2e0*/  SHF.R.U32.HI R3, RZ, 0x10, R0 ;  /* 0x00000010ff037819 */ /* 0x000fe40000011600 */
[----:B------:R-:W-:Y:S02]  /*a2f0*/  LOP3.LUT R6, R5, 0xff, RZ, 0xc0, !PT ;  /* 0x000000ff05067812 */ /* 0x000fe400078ec0ff */
[----:B--2---:R-:W-:Y:S02]  /*a300*/  SHF.R.U32.HI R4, RZ, 0x8, R10 ;  /* 0x00000008ff047819 */ /* 0x004fe4000001160a */
[----:B------:R-:W-:Y:S02]  /*a310*/  LOP3.LUT R5, R3, 0xff, RZ, 0xc0, !PT ;  /* 0x000000ff03057812 */ /* 0x000fe400078ec0ff */
[----:B------:R-:W-:-:S02]  /*a320*/  PRMT R3, R12, 0x5410, R4 ;  /* 0x000054100c037816 */ /* 0x000fc40000000004 */
[----:B------:R-:W1:Y:S01]  /*a330*/  LDSM.16.MT88.4 R12, [R205+0x12800] ;  /* 0x01280000cd0c783b */ /* 0x000e620000004200 */
[----:B------:R-:W-:Y:S02]  /*a340*/  PRMT R69, R69, 0x7054, R69 ;  /* 0x0000705445457816 */ /* 0x000fe40000000045 */
[----:B------:R-:W-:Y:S02]  /*a350*/  SHF.R.U32.HI R7, RZ, 0x18, R0 ;  /* 0x00000018ff077819 */ /* 0x000fe40000011600 */
[----:B------:R-:W-:Y:S01]  /*a360*/  PRMT R10, R6, 0x5410, R11 ;  /* 0x00005410060a7816 */ /* 0x000fe2000000000b */
[--C-:B------:R-:W-:Y:S01]  /*a370*/  HSET2.LE.AND R0, R2, R69.reuse, PT ;  /* 0x0000004502007233 */ /* 0x100fe20003803000 */
[----:B----4-:R-:W-:Y:S01]  /*a380*/  F2FP.BF16.PACK_AB R2, R56, R74 ;  /* 0x0000004a3802723e */ /* 0x010fe200000010ff */
[----:B------:R-:W-:Y:S01]  /*a390*/  IMAD.MOV.U32 R11, RZ, RZ, R68 ;  /* 0x000000ffff0b7224 */ /* 0x000fe200078e0044 */
[----:B------:R-:W-:Y:S01]  /*a3a0*/  PRMT R5, R5, 0x5410, R7 ;  /* 0x0000541005057816 */ /* 0x000fe20000000007 */
[--C-:B------:R-:W-:Y:S01]  /*a3b0*/  HSET2.LE.AND R3, R3, R69.reuse, PT ;  /* 0x0000004503037233 */ /* 0x100fe20003803000 */
[----:B------:R-:W-:Y:S01]  /*a3c0*/  LOP3.LUT R4, R0, R2, RZ, 0xc0, !PT ;  /* 0x0000000200047212 */ /* 0x000fe200078ec0ff */
[--C-:B------:R-:W-:Y:S01]  /*a3d0*/  HSET2.LE.AND R7, R10, R69.reuse, PT ;  /* 0x000000450a077233 */ /* 0x100fe20003803000 */
[----:B------:R-:W-:Y:S01]  /*a3e0*/  F2FP.BF16.PACK_AB R2, R126, R75 ;  /* 0x0000004b7e02723e */ /* 0x000fe200000010ff */
[----:B------:R-:W-:Y:S01]  /*a3f0*/  HSET2.LE.AND R0, R5, R69, PT ;  /* 0x0000004505007233 */ /* 0x000fe20003803000 */
[----:B------:R-:W-:-:S02]  /*a400*/  F2FP.BF16.PACK_AB R6, R90, R11 ;  /* 0x0000000b5a06723e */ /* 0x000fc400000010ff */
[----:B------:R-:W-:Y:S02]  /*a410*/  F2FP.BF16.PACK_AB R10, R91, R88 ;  /* 0x000000585b0a723e */ /* 0x000fe400000010ff */
[----:B------:R-:W-:Y:S02]  /*a420*/  LOP3.LUT R5, R0, R2, RZ, 0xc0, !PT ;  /* 0x0000000200057212 */ /* 0x000fe400078ec0ff */
[----:B------:R-:W-:Y:S02]  /*a430*/  LOP3.LUT R6, R3, R6, RZ, 0xc0, !PT ;  /* 0x0000000603067212 */ /* 0x000fe400078ec0ff */
[----:B------:R-:W-:Y:S02]  /*a440*/  LOP3.LUT R7, R7, R10, RZ, 0xc0, !PT ;  /* 0x0000000a07077212 */ /* 0x000fe400078ec0ff */
        /* <DEDUP_REMOVED lines=9> */
[----:B---3--:R-:W-:Y:S01]  /*a4e0*/  HMMA.16816.F32.BF16 R144, R4, R24, R144 ;  /* 0x000000180490723c */ /* 0x008fe20000041890 */
[----:B------:R-:W-:Y:S01]  /*a4f0*/  MOV R72, R50 ;  /* 0x0000003200487202 */ /* 0x000fe20000000f00 */
[----:B------:R-:W-:Y:S01]  /*a500*/  IMAD.MOV.U32 R79, RZ, RZ, R63 ;  /* 0x000000ffff4f7224 */ /* 0x000fe200078e003f */
[----:B------:R-:W-:Y:S01]  /*a510*/  MOV R69, R54 ;  /* 0x0000003600457202 */ /* 0x000fe20000000f00 */
[----:B------:R-:W-:Y:S01]  /*a520*/  IMAD.MOV.U32 R68, RZ, RZ, R53 ;  /* 0x000000ffff447224 */ /* 0x000fe200078e0035 */
[----:B------:R-:W-:-:S03]  /*a530*/  MOV R53, R35 ;  /* 0x0000002300357202 */ /* 0x000fc60000000f00 */
        /* <DEDUP_REMOVED lines=15> */
[----:B------:R-:W-:Y:S01]  /*a630*/  IMAD.MOV.U32 R129, RZ, RZ, R71 ;  /* 0x000000ffff817224 */ /* 0x000fe200078e0047 */
[----:B------:R-:W-:Y:S01]  /*a640*/  MOV R2, R61 ;  /* 0x0000003d00027202 */ /* 0x000fe20000000f00 */
[C---:B------:R-:W-:Y:S01]  /*a650*/  HMMA.16816.F32.BF16 R52, R4.reuse, R22, R244 ;  /* 0x000000160434723c */ /* 0x040fe200000418f4 */
[----:B------:R-:W-:Y:S01]  /*a660*/  MOV R3, R63 ;  /* 0x0000003f00037202 */ /* 0x000fe20000000f00 */
[----:B------:R-:W3:Y:S01]  /*a670*/  LDSM.16.MT88.4 R20, [R208+0x12800] ;  /* 0x01280000d014783b */ /* 0x000ee20000004200 */
[----:B------:R-:W-:Y:S01]  /*a680*/  MOV R131, R69 ;  /* 0x0000004500837202 */ /* 0x000fe20000000f00 */
[----:B------:R-:W-:Y:S01]  /*a690*/  IMAD.MOV.U32 R169, RZ, RZ, R77 ;  /* 0x000000ffffa97224 */ /* 0x000fe200078e004d */
[----:B------:R-:W-:Y:S01]  /*a6a0*/  MOV R130, R70 ;  /* 0x0000004600827202 */ /* 0x000fe20000000f00 */
[----:B------:R-:W4:Y:S01]  /*a6b0*/  LDSM.16.MT88.4 R32, [R205+0x10800] ;  /* 0x01080000cd20783b */ /* 0x000f220000004200 */
[----:B------:R-:W-:Y:S01]  /*a6c0*/  MOV R168, R76 ;  /* 0x0000004c00a87202 */ /* 0x000fe20000000f00 */
[----:B------:R-:W-:Y:S01]  /*a6d0*/  HMMA.16816.F32.BF16 R60, R4, R18, R236 ;  /* 0x00000012043c723c */ /* 0x000fe200000418ec */
[----:B------:R-:W-:-:S06]  /*a6e0*/  MOV R10, R79 ;  /* 0x0000004f000a7202 */ /* 0x000fcc0000000f00 */
[----:B------:R-:W-:Y:S01]  /*a6f0*/  MOV R239, R78 ;  /* 0x0000004e00ef7202 */ /* 0x000fe20000000f00 */
[C---:B-1----:R-:W-:Y:S08]  /*a700*/  HMMA.16816.F32.BF16 R68, R4.reuse, R12, R192 ;  /* 0x0000000c0444723c */ /* 0x042ff000000418c0 */
[C---:B------:R-:W-:Y:S01]  /*a710*/  HMMA.16816.F32.BF16 R76, R4.reuse, R14, R184 ;  /* 0x0000000e044c723c */ /* 0x040fe200000418b8 */
[----:B------:R-:W1:Y:S07]  /*a720*/  LDSM.16.MT88.4 R12, [R205+0x14800] ;  /* 0x01480000cd0c783b */ /* 0x000e6e0000004200 */
[----:B------:R-:W-:Y:S01]  /*a730*/  HMMA.16816.F32.BF16 R160, R4, R16, R160 ;  /* 0x0000001004a0723c */ /* 0x000fe200000418a0 */
[----:B------:R-:W1:Y:S01]  /*a740*/  LDSM.16.MT88.4 R16, [R207+0x12800] ;  /* 0x01280000cf10783b */ /* 0x000e620000004200 */
[----:B------:R-:W-:Y:S01]  /*a750*/  MOV R193, R84 ;  /* 0x0000005400c17202 */ /* 0x000fe20000000f00 */
[----:B------:R-:W-:Y:S01]  /*a760*/  IMAD.MOV.U32 R244, RZ, RZ, R86 ;  /* 0x000000fffff47224 */ /* 0x000fe200078e0056 */
[----:B------:R-:W-:-:S02]  /*a770*/  MOV R236, R85 ;  /* 0x0000005500ec7202 */ /* 0x000fc40000000f00 */
[----:B------:R-:W-:Y:S01]  /*a780*/  MOV R238, R87 ;  /* 0x0000005700ee7202 */ /* 0x000fe20000000f00 */
[----:B------:R-:W-:Y:S01]  /*a790*/  IMAD.MOV.U32 R249, RZ, RZ, R88 ;  /* 0x000000fffff97224 */ /* 0x000fe200078e0058 */
[----:B--2---:R-:W-:Y:S01]  /*a7a0*/  HMMA.16816.F32.BF16 R84, R4, R24, R240 ;  /* 0x000000180454723c */ /* 0x004fe200000418f0 */
[----:B------:R-:W-:Y:S01]  /*a7b0*/  MOV R250, R90 ;  /* 0x0000005a00fa7202 */ /* 0x000fe20000000f00 */
[----:B------:R-:W-:-:S05]  /*a7c0*/  IMAD.MOV.U32 R251, RZ, RZ, R91 ;  /* 0x000000fffffb7224 */ /* 0x000fca00078e005b */
[----:B------:R-:W-:Y:S02]  /*a7d0*/  MOV R240, R89 ;  /* 0x0000005900f07202 */ /* 0x000fe40000000f00 */
[C---:B------:R-:W-:Y:S01]  /*a7e0*/  HMMA.16816.F32.BF16 R88, R4.reuse, R26, R200 ;  /* 0x0000001a0458723c */ /* 0x040fe200000418c8 */
[----:B------:R-:W2:Y:S01]  /*a7f0*/  LDSM.16.MT88.4 R24, [R208+0x14800] ;  /* 0x01480000d018783b */ /* 0x000ea20000004200 */
[----:B------:R-:W-:Y:S01]  /*a800*/  MOV R195, R72 ;  /* 0x0000004800c37202 */ /* 0x000fe20000000f00 */
[----:B------:R-:W-:Y:S01]  /*a810*/  IMAD.MOV.U32 R245, RZ, RZ, R74 ;  /* 0x000000fffff57224 */ /* 0x000fe200078e004a */
[----:B------:R-:W-:Y:S02]  /*a820*/  MOV R194, R73 ;  /* 0x0000004900c27202 */ /* 0x000fe40000000f00 */
[----:B------:R-:W-:Y:S01]  /*a830*/  MOV R246, R75 ;  /* 0x0000004b00f67202 */ /* 0x000fe20000000f00 */
[----:B------:R-:W-:Y:S01]  /*a840*/  IMAD.MOV.U32 R202, RZ, RZ, R57 ;  /* 0x000000ffffca7224 */ /* 0x000fe200078e0039 */
[----:B------:R-:W-:Y:S01]  /*a850*/  MOV R247, R56 ;  /* 0x0000003800f77202 */ /* 0x000fe20000000f00 */
[----:B---3--:R-:W-:Y:S01]  /*a860*/  HMMA.16816.F32.BF16 R72, R4, R22, R180 ;  /* 0x000000160448723c */ /* 0x008fe200000418b4 */
[----:B------:R-:W-:-:S02]  /*a870*/  MOV R201, R58 ;  /* 0x0000003a00c97202 */ /* 0x000fc40000000f00 */
[----:B------:R-:W-:-:S05]  /*a880*/  MOV R203, R59 ;  /* 0x0000003b00cb7202 */ /* 0x000fca0000000f00 */
[C---:B------:R-:W-:Y:S01]  /*a890*/  HMMA.16816.F32.BF16 R56, R4.reuse, R20, R188 ;  /* 0x000000140438723c */ /* 0x040fe200000418bc */
[----:B------:R-:W3:Y:S07]  /*a8a0*/  LDSM.16.MT88.4 R20, [R207+0x14800] ;  /* 0x01480000cf14783b */ /* 0x000eee0000004200 */
[C---:B----4-:R-:W-:Y:S08]  /*a8b0*/  HMMA.16816.F32.BF16 R136, R4.reuse, R32, R136 ;  /* 0x000000200488723c */ /* 0x050ff00000041888 */
[C---:B------:R-:W-:Y:S01]  /*a8c0*/  HMMA.16816.F32.BF16 R40, R4.reuse, R34, R40 ;  /* 0x000000220428723c */ /* 0x040fe20000041828 */
[----:B------:R-:W4:Y:S07]  /*a8d0*/  LDSM.16.MT88.4 R32, [R206+0x14800] ;  /* 0x01480000ce20783b */ /* 0x000f2e0000004200 */
[C---:B-1----:R-:W-:Y:S08]  /*a8e0*/  HMMA.16816.F32.BF16 R164, R4.reuse, R12, R164 ;  /* 0x0000000c04a4723c */ /* 0x042ff000000418a4 */
[----:B------:R-:W-:Y:S01]  /*a8f0*/  HMMA.16816.F32.BF16 R184, R4, R14, R148 ;  /* 0x0000000e04b8723c */ /* 0x000fe20000041894 */
[----:B------:R-:W1:Y:S01]  /*a900*/  LDSM.16.MT88.4 R12, [R206+0x16800] ;  /* 0x01680000ce0c783b */ /* 0x000e620000004200 */
[----:B------:R-:W-:Y:S01]  /*a910*/  MOV R241, R124 ;  /* 0x0000007c00f17202 */ /* 0x000fe20000000f00 */
[----:B------:R-:W-:Y:S01]  /*a920*/  IMAD.MOV.U32 R192, RZ, RZ, R125 ;  /* 0x000000ffffc07224 */ /* 0x000fe200078e007d */
[----:B------:R-:W-:-:S02]  /*a930*/  MOV R248, R126 ;  /* 0x0000007e00f87202 */ /* 0x000fc40000000f00 */
[----:B------:R-:W-:Y:S02]  /*a940*/  MOV R237, R127 ;  /* 0x0000007f00ed7202 */ /* 0x000fe40000000f00 */
[C---:B------:R-:W-:Y:S08]  /*a950*/  HMMA.16816.F32.BF16 R124, R4.reuse, R16, R172 ;  /* 0x00000010047c723c */ /* 0x040ff000000418ac */
[----:B------:R-:W-:Y:S01]  /*a960*/  HMMA.16816.F32.BF16 R156, R4, R18, R156 ;  /* 0x00000012049c723c */ /* 0x000fe2000004189c */
[----:B------:R-:W1:Y:S01]  /*a970*/  LDSM.16.MT88.4 R16, [R205+0x16800] ;  /* 0x01680000cd10783b */ /* 0x000e620000004200 */
[----:B------:R-:W-:Y:S01]  /*a980*/  UIADD3 UR4, UR4, 0x1, URZ ;  /* 0x0000000104047890 */ /* 0x000fe2000fffe03f */
[----:B------:R-:W-:Y:S01]  /*a990*/  IMAD.MOV.U32 R242, RZ, RZ, R176 ;  /* 0x000000fffff27224 */ /* 0x000fe200078e00b0 */
[----:B------:R-:W-:-:S04]  /*a9a0*/  MOV R243, R177 ;  /* 0x000000b100f37202 */ /* 0x000fc80000000f00 */
[C---:B--2---:R-:W-:Y:S07]  /*a9b0*/  HMMA.16816.F32.BF16 R176, R4.reuse, R24, R80 ;  /* 0x0000001804b0723c */ /* 0x044fee0000041850 */
[----:B------:R-:W-:Y:S02]  /*a9c0*/  MOV R25, R241 ;  /* 0x000000f100197202 */ /* 0x000fe40000000f00 */
[----:B------:R-:W-:Y:S02]  /*a9d0*/  MOV R241, R0 ;  /* 0x0000000000f17202 */ /* 0x000fe40000000f00 */
[----:B------:R-:W-:Y:S01]  /*a9e0*/  MOV R0, UR4 ;  /* 0x0000000400007c02 */ /* 0x000fe20008000f00 */
[----:B---3--:R-:W-:Y:S01]  /*a9f0*/  HMMA.16816.F32.BF16 R148, R4, R20, R92 ;  /* 0x000000140494723c */ /* 0x008fe2000004185c */
[----:B------:R-:W-:Y:S01]  /*aa00*/  IMAD.MOV.U32 R174, RZ, RZ, R168 ;  /* 0x000000ffffae7224 */ /* 0x000fe200078e00a8 */
[----:B------:R-:W-:-:S02]  /*aa10*/  MOV R175, R169 ;  /* 0x000000a900af7202 */ /* 0x000fc40000000f00 */
[----:B------:R-:W-:-:S03]  /*aa20*/  LOP3.LUT R0, R31, UR27, R0, 0x96, !PT ;  /* 0x0000001b1f007c12 */ /* 0x000fc6000f8e9600 */
        /* <DEDUP_REMOVED lines=11> */
[----:B------:R-:W-:Y:S01]  /*aae0*/  MOV R203, R2 ;  /* 0x0000000200cb7202 */ /* 0x000fe20000000f00 */
[----:B------:R-:W-:-:S04]  /*aaf0*/  IMAD.WIDE.U32 R2, R0, -0x326172a9, RZ ;  /* 0xcd9e8d5700027825 */ /* 0x000fc800078e00ff */
[----:B------:R-:W-:Y:S02]  /*ab00*/  IMAD.MOV.U32 R21, RZ, RZ, R175 ;  /* 0x000000ffff157224 */ /* 0x000fe400078e00af */
[----:B------:R-:W-:Y:S01]  /*ab10*/  HMMA.16816.F32.BF16 R180, R4, R34, R140 ;  /* 0x0000002204b4723c */ /* 0x000fe2000004188c */
[----:B------:R-:W2:Y:S01]  /*ab20*/  LDSM.16.MT88.4 R32, [R208+0x16800] ;  /* 0x01680000d020783b */ /* 0x000ea20000004200 */
[----:B------:R-:W-:-:S06]  /*ab30*/  LOP3.LUT R3, R3, UR23, R30, 0x96, !PT ;  /* 0x0000001703037c12 */ /* 0x000fcc000f8e961e */
[----:B-1----:R-:W-:Y:S01]  /*ab40*/  HMMA.16816.F32.BF16 R128, R4, R12, R108 ;  /* 0x0000000c0480723c */ /* 0x002fe2000004186c */
[----:B------:R-:W-:-:S07]  /*ab50*/  LOP3.LUT R0, R21, UR21, R2, 0x96, !PT ;  /* 0x0000001515007c12 */ /* 0x000fce000f8e9602 */
[C---:B------:R-:W-:Y:S01]  /*ab60*/  HMMA.16816.F32.BF16 R80, R4.reuse, R14, R112 ;  /* 0x0000000e0450723c */ /* 0x040fe20000041870 */
[----:B------:R-:W1:Y:S01]  /*ab70*/  LDSM.16.MT88.4 R12, [R207+0x16800] ;  /* 0x01680000cf0c783b */ /* 0x000e620000004200 */
[----:B------:R-:W-:Y:S01]  /*ab80*/  IMAD.WIDE.U32 R2, R3, -0x2daee0ad, RZ ;  /* 0xd2511f5303027825 */ /* 0x000fe200078e00ff */
[----:B------:R-:W-:Y:S02]  /*ab90*/  MOV R24, R204 ;  /* 0x000000cc00187202 */ /* 0x000fe40000000f00 */
[----:B------:R-:W-:Y:S01]  /*aba0*/  MOV R20, R174 ;  /* 0x000000ae00147202 */ /* 0x000fe20000000f00 */
[----:B------:R-:W-:Y:S02]  /*abb0*/  FFMA.FTZ R10, R10, c[0x0][0x23c], -R8 ;  /* 0x00008f000a0a7a23 */ /* 0x000fe40000010808 */
[----:B------:R-:W-:Y:S01]  /*abc0*/  HMMA.16816.F32.BF16 R140, R4, R16, R100 ;  /* 0x00000010048c723c */ /* 0x000fe20000041864 */
[----:B------:R-:W-:Y:S01]  /*abd0*/  LOP3.LUT R3, R3, UR20, R92, 0x96, !PT ;  /* 0x0000001403037c12 */ /* 0x000fe2000f8e965c */
[----:B------:R-:W-:Y:S01]  /*abe0*/  IMAD.MOV.U32 R93, RZ, RZ, R95 ;  /* 0x000000ffff5d7224 */ /* 0x000fe200078e005f */
[----:B------:R3:W5:Y:S04]  /*abf0*/  LDL.LU R204, [R1+0x78] ;  /* 0x0000780001cc7983 */ /* 0x0007680000300800 */
[----:B------:R-:W-:Y:S01]  /*ac00*/  IMAD.WIDE.U32 R16, R0, -0x2daee0ad, RZ ;  /* 0xd2511f5300107825 */ /* 0x000fe200078e00ff */
[----:B------:R-:W-:-:S04]  /*ac10*/  MOV R94, R24 ;  /* 0x00000018005e7202 */ /* 0x000fc80000000f00 */
[----:B------:R-:W-:Y:S01]  /*ac20*/  LOP3.LUT R0, R17, UR18, R2, 0x96, !PT ;  /* 0x0000001211007c12 */ /* 0x000fe2000f8e9602 */
[----:B------:R-:W-:Y:S01]  /*ac30*/  IMAD.MOV.U32 R92, RZ, RZ, R200 ;  /* 0x000000ffff5c7224 */ /* 0x000fe200078e00c8 */
[----:B------:R-:W-:Y:S01]  /*ac40*/  MOV R24, R201 ;  /* 0x000000c900187202 */ /* 0x000fe20000000f00 */
[----:B------:R-:W-:Y:S01]  /*ac50*/  IMAD.WIDE.U32 R2, R3, -0x326172a9, RZ ;  /* 0xcd9e8d5703027825 */ /* 0x000fe200078e00ff */
[----:B------:R-:W-:-:S03]  /*ac60*/  MOV R95, R25 ;  /* 0x00000019005f7202 */ /* 0x000fc60000000f00 */
[----:B------:R-:W-:Y:S01]  /*ac70*/  IMAD.WIDE.U32 R200, R0, -0x326172a9, RZ ;  /* 0xcd9e8d5700c87825 */ /* 0x000fe200078e00ff */
[----:B------:R-:W-:Y:S01]  /*ac80*/  MOV R25, R240 ;  /* 0x000000f000197202 */ /* 0x000fe20000000f00 */
[----:B------:R-:W-:Y:S01]  /*ac90*/  HMMA.16816.F32.BF16 R172, R4, R22, R96 ;  /* 0x0000001604ac723c */ /* 0x000fe20000041860 */
[----:B------:R4:W-:Y:S01]  /*aca0*/  MUFU.EX2 R240, R10 ;  /* 0x0000000a00f07308 */ /* 0x0009e20000000800 */
[----:B------:R-:W-:Y:S01]  /*acb0*/  LOP3.LUT R3, R3, UR19, R20, 0x96, !PT ;  /* 0x0000001303037c12 */ /* 0x000fe2000f8e9614 */
[----:B------:R-:W-:-:S04]  /*acc0*/  FFMA.FTZ R0, R198, c[0x0][0x23c], -R8 ;  /* 0x00008f00c6007a23 */ /* 0x000fc80000010808 */
[----:B------:R-:W-:Y:S01]  /*acd0*/  IMAD.MOV.U32 R99, RZ, RZ, R92 ;  /* 0x000000ffff637224 */ /* 0x000fe200078e005c */
[----:B------:R-:W-:Y:S02]  /*ace0*/  MOV R92, R239 ;  /* 0x000000ef005c7202 */ /* 0x000fe40000000f00 */
[----:B------:R1:W1:Y:S01]  /*acf0*/  MUFU.EX2 R239, R0 ;  /* 0x0000000000ef7308 */ /* 0x0002620000000800 */
[----:B----4-:R-:W-:Y:S01]  /*ad00*/  LOP3.LUT R10, R201, UR17, R2, 0x96, !PT ;  /* 0x00000011c90a7c12 */ /* 0x010fe2000f8e9602 */
[----:B------:R-:W-:Y:S01]  /*ad10*/  IMAD.WIDE.U32 R2, R3, -0x2daee0ad, RZ ;  /* 0xd2511f5303027825 */ /* 0x000fe200078e00ff */
[----:B------:R-:W4:Y:S03]  /*ad20*/  LDC.U8 R98, c[0x0][0x2d8] ;  /* 0x0000b600ff627b82 */ /* 0x000f260000000000 */
[----:B-1----:R-:W-:Y:S02]  /*ad30*/  FFMA.FTZ R0, R199, c[0x0][0x23c], -R8 ;  /* 0x00008f00c7007a23 */ /* 0x002fe40000010808 */
[----:B------:R-:W-:Y:S01]  /*ad40*/  IMAD.WIDE.U32 R198, R10, -0x2daee0ad, RZ ;  /* 0xd2511f530ac67825 */ /* 0x000fe200078e00ff */
[----:B------:R-:W-:-:S02]  /*ad50*/  LOP3.LUT R3, R3, UR16, R16, 0x96, !PT ;  /* 0x0000001003037c12 */ /* 0x000fc4000f8e9610 */
[----:B------:R-:W-:Y:S02]  /*ad60*/  MOV R20, R24 ;  /* 0x0000001800147202 */ /* 0x000fe40000000f00 */
[----:B------:R-:W-:Y:S01]  /*ad70*/  LOP3.LUT R2, R199, UR7, R2, 0x96, !PT ;  /* 0x00000007c7027c12 */ /* 0x000fe2000f8e9602 */
[----:B------:R-:W-:Y:S01]  /*ad80*/  HMMA.16816.F32.BF16 R132, R4, R18, R104 ;  /* 0x000000120484723c */ /* 0x000fe20000041868 */
[----:B------:R-:W-:Y:S01]  /*ad90*/  MOV R21, R25 ;  /* 0x0000001900157202 */ /* 0x000fe20000000f00 */
[----:B------:R-:W-:-:S06]  /*ada0*/  IMAD.WIDE.U32 R30, R3, -0x326172a9, RZ ;  /* 0xcd9e8d57031e7825 */ /* 0x000fcc00078e00ff */
[----:B--2---:R-:W-:Y:S01]  /*adb0*/  HMMA.16816.F32.BF16 R64, R4, R32, R116 ;  /* 0x000000200440723c */ /* 0x004fe20000041874 */
[----:B------:R-:W-:-:S07]  /*adc0*/  IMAD.WIDE.U32 R2, R2, -0x326172a9, RZ ;  /* 0xcd9e8d5702027825 */ /* 0x000fce00078e00ff */
[C---:B------:R-:W-:Y:S08]  /*add0*/  HMMA.16816.F32.BF16 R120, R4.reuse, R34, R120 ;  /* 0x000000220478723c */ /* 0x040ff00000041878 */
[C---:B------:R-:W-:Y:S08]  /*ade0*/  HMMA.16816.F32.BF16 R44, R4.reuse, R12, R44 ;  /* 0x0000000c042c723c */ /* 0x040ff0000004182c */
[----:B------:R-:W-:Y:S01]  /*adf0*/  HMMA.16816.F32.BF16 R36, R4, R14, R36 ;  /* 0x0000000e0424723c */ /* 0x000fe20000041824 */
[----:B------:R-:W-:Y:S01]  /*ae00*/  MOV R24, R238 ;  /* 0x000000ee00187202 */ /* 0x000fe20000000f00 */
[----:B------:R-:W-:Y:S01]  /*ae10*/  IMAD.MOV.U32 R25, RZ, RZ, R237 ;  /* 0x000000ffff197224 */ /* 0x000fe200078e00ed */
[----:B------:R-:W-:Y:S01]  /*ae20*/  SHF.R.U32.HI R10, RZ, 0x10, R2 ;  /* 0x00000010ff0a7819 */ /* 0x000fe20000011602 */
[----:B------:R-:W1:Y:S03]  /*ae30*/  LDSM.16.MT88.4 R16, [R208+0x11000] ;  /* 0x01100000d010783b */ /* 0x000e660000004200 */
[----:B------:R-:W-:Y:S01]  /*ae40*/  FFMA.FTZ R4, R99, c[0x0][0x23c], -R9 ;  /* 0x00008f0063047a23 */ /* 0x000fe20000010809 */
[----:B------:R-:W-:Y:S01]  /*ae50*/  LOP3.LUT R5, R2, 0xffff, RZ, 0xc0, !PT ;  /* 0x0000ffff02057812 */ /* 0x000fe200078ec0ff */
[----:B------:R-:W-:Y:S01]  /*ae60*/  IMAD.MOV.U32 R99, RZ, RZ, R20 ;  /* 0x000000ffff637224 */ /* 0x000fe200078e0014 */
[----:B------:R-:W-:Y:S01]  /*ae70*/  MOV R20, R21 ;  /* 0x0000001500147202 */ /* 0x000fe20000000f00 */
[----:B------:R-:W-:Y:S01]  /*ae80*/  LDSM.16.MT88.4 R12, [R207+0x11000] ;  /* 0x01100000cf0c783b */ /* 0x000fe20000004200 */
[----:B------:R-:W-:Y:S01]  /*ae90*/  MOV R21, R92 ;  /* 0x0000005c00157202 */ /* 0x000fe20000000f00 */
[----:B------:R-:W-:Y:S01]  /*aea0*/  IMAD.MOV.U32 R92, RZ, RZ, R26 ;  /* 0x000000ffff5c7224 */ /* 0x000fe200078e001a */
[----:B------:R-:W-:Y:S01]  /*aeb0*/  MOV R26, R27 ;  /* 0x0000001b001a7202 */ /* 0x000fe20000000f00 */
[----:B------:R-:W-:Y:S01]  /*aec0*/  LDSM.16.MT88.4 R32, [R205+0x15000] ;  /* 0x01500000cd20783b */ /* 0x000fe20000004200 */
[----:B------:R-:W-:Y:S01]  /*aed0*/  MOV R27, R203 ;  /* 0x000000cb001b7202 */ /* 0x000fe20000000f00 */
[----:B------:R-:W-:Y:S01]  /*aee0*/  IMAD.MOV.U32 R203, RZ, RZ, R241 ;  /* 0x000000ffffcb7224 */ /* 0x000fe200078e00f1 */
[----:B------:R2:W-:Y:S01]  /*aef0*/  MUFU.EX2 R238, R0 ;  /* 0x0000000000ee7308 */ /* 0x0005e20000000800 */
[----:B------:R-:W-:-:S02]  /*af00*/  MOV R241, R242 ;  /* 0x000000f200f17202 */ /* 0x000fc40000000f00 */
[----:B------:R-:W-:Y:S01]  /*af10*/  MOV R242, R243 ;  /* 0x000000f300f27202 */ /* 0x000fe20000000f00 */
[----:B------:R-:W-:Y:S01]  /*af20*/  IMAD.MOV.U32 R243, RZ, RZ, R236 ;  /* 0x000000fffff37224 */ /* 0x000fe200078e00ec */
[----:B------:R-:W-:Y:S01]  /*af30*/  SHF.R.U32.HI R6, RZ, 0x8, R5 ;  /* 0x00000008ff067819 */ /* 0x000fe20000011605 */
[----:B------:R-:W-:Y:S01]  /*af40*/  FFMA.FTZ R5, R99, c[0x0][0x23c], -R9 ;  /* 0x00008f0063057a23 */ /* 0x000fe20000010809 */
[----:B------:R-:W-:Y:S02]  /*af50*/  MOV R99, R21 ;  /* 0x0000001500637202 */ /* 0x000fe40000000f00 */
[----:B------:R-:W-:Y:S01]  /*af60*/  MOV R21, R27 ;  /* 0x0000001b00157202 */ /* 0x000fe20000000f00 */
[----:B------:R-:W-:Y:S01]  /*af70*/  IMAD.MOV.U32 R27, RZ, RZ, R241 ;  /* 0x000000ffff1b7224 */ /* 0x000fe200078e00f1 */
[----:B------:R-:W-:Y:S01]  /*af80*/  MOV R241, R242 ;  /* 0x000000f200f17202 */ /* 0x000fe20000000f00 */
[----:B--2---:R-:W-:Y:S01]  /*af90*/  FFMA.FTZ R0, R252, c[0x0][0x23c], -R8 ;  /* 0x00008f00fc007a23 */ /* 0x004fe20000010808 */
[----:B------:R-:W-:-:S03]  /*afa0*/  MOV R97, R20 ;  /* 0x0000001400617202 */ /* 0x000fc60000000f00 */
[----:B------:R2:W-:Y:S01]  /*afb0*/  MUFU.EX2 R237, R0 ;  /* 0x0000000000ed7308 */ /* 0x0005e20000000800 */
[----:B------:R-:W-:Y:S01]  /*afc0*/  MOV R242, R243 ;  /* 0x000000f300f27202 */ /* 0x000fe20000000f00 */
[----:B------:R-:W-:Y:S02]  /*afd0*/  IMAD.MOV.U32 R20, RZ, RZ, R26 ;  /* 0x000000ffff147224 */ /* 0x000fe400078e001a */
[----:B------:R-:W-:Y:S01]  /*afe0*/  IMAD.MOV.U32 R243, RZ, RZ, R244 ;  /* 0x000000fffff37224 */ /* 0x000fe200078e00f4 */
[----:B------:R-:W-:Y:S02]  /*aff0*/  MOV R244, R245 ;  /* 0x000000f500f47202 */ /* 0x000fe40000000f00 */
[----:B------:R-:W-:Y:S02]  /*b000*/  MOV R26, R203 ;  /* 0x000000cb001a7202 */ /* 0x000fe40000000f00 */
[----:B------:R-:W-:Y:S01]  /*b010*/  MOV R245, R246 ;  /* 0x000000f600f57202 */ /* 0x000fe20000000f00 */
[----:B------:R-:W-:Y:S01]  /*b020*/  IMAD.MOV.U32 R246, RZ, RZ, R247 ;  /* 0x000000fffff67224 */ /* 0x000fe200078e00f7 */
[----:B----4-:R-:W-:-:S02]  /*b030*/  PRMT R100, R98, 0x7054, R98 ;  /* 0x0000705462647816 */ /* 0x010fc40000000062 */
[----:B--2---:R-:W-:Y:S01]  /*b040*/  LOP3.LUT R0, R3, UR25, R30, 0x96, !PT ;  /* 0x0000001903007c12 */ /* 0x004fe2000f8e961e */
[----:B------:R-:W-:Y:S01]  /*b050*/  IMAD.MOV.U32 R98, RZ, RZ, R99 ;  /* 0x000000ffff627224 */ /* 0x000fe200078e0063 */
[----:B------:R-:W-:Y:S02]  /*b060*/  MOV R247, R248 ;  /* 0x000000f800f77202 */ /* 0x000fe40000000f00 */
[----:B------:R-:W-:Y:S01]  /*b070*/  LOP3.LUT R3, R0, 0xffff, RZ, 0xc0, !PT ;  /* 0x0000ffff00037812 */ /* 0x000fe200078ec0ff */
[----:B------:R2:W-:Y:S01]  /*b080*/  MUFU.EX2 R236, R4 ;  /* 0x0000000400ec7308 */ /* 0x0005e20000000800 */
[----:B------:R-:W-:Y:S02]  /*b090*/  LOP3.LUT R7, R2, 0xff, RZ, 0xc0, !PT ;  /* 0x000000ff02077812 */ /* 0x000fe400078ec0ff */
[----:B------:R-:W-:Y:S02]  /*b0a0*/  MOV R248, R11 ;  /* 0x0000000b00f87202 */ /* 0x000fe40000000f00 */
[----:B------:R-:W-:-:S02]  /*b0b0*/  MOV R99, R20 ;  /* 0x0000001400637202 */ /* 0x000fc40000000f00 */
[----:B------:R-:W-:Y:S01]  /*b0c0*/  SHF.R.U32.HI R3, RZ, 0x8, R3 ;  /* 0x00000008ff037819 */ /* 0x000fe20000011603 */
[----:B------:R4:W1:Y:S01]  /*b0d0*/  MUFU.EX2 R203, R5 ;  /* 0x0000000500cb7308 */ /* 0x0008620000000800 */
[----:B------:R-:W-:Y:S02]  /*b0e0*/  SHF.R.U32.HI R11, RZ, 0x18, R2 ;  /* 0x00000018ff0b7819 */ /* 0x000fe40000011602 */
[----:B------:R-:W-:Y:S01]  /*b0f0*/  MOV R20, R21 ;  /* 0x0000001500147202 */ /* 0x000fe20000000f00 */
[----:B------:R-:W-:Y:S01]  /*b100*/  IMAD.MOV.U32 R21, RZ, RZ, R26 ;  /* 0x000000ffff157224 */ /* 0x000fe200078e001a */
[----:B------:R-:W-:Y:S02]  /*b110*/  PRMT R30, R7, 0x5410, R6 ;  /* 0x00005410071e7816 */ /* 0x000fe40000000006 */
[----:B--2---:R-:W-:-:S04]  /*b120*/  LOP3.LUT R4, R0, 0xff, RZ, 0xc0, !PT ;  /* 0x000000ff00047812 */ /* 0x004fc800078ec0ff */
[----:B------:R-:W-:Y:S02]  /*b130*/  PRMT R2, R4, 0x5410, R3 ;  /* 0x0000541004027816 */ /* 0x000fe40000000003 */
[----:B----4-:R-:W-:Y:S01]  /*b140*/  LOP3.LUT R5, R10, 0xff, RZ, 0xc0, !PT ;  /* 0x000000ff0a057812 */ /* 0x010fe200078ec0ff */
[----:B------:R-:W-:Y:S01]  /*b150*/  FFMA.FTZ R4, R97, c[0x0][0x23c], -R9 ;  /* 0x00008f0061047a23 */ /* 0x000fe20000010809 */
[----:B------:R-:W-:Y:S02]  /*b160*/  MOV R97, R21 ;  /* 0x0000001500617202 */ /* 0x000fe40000000f00 */
[----:B------:R-:W-:Y:S01]  /*b170*/  PRMT R7, R5, 0x5410, R11 ;  /* 0x0000541005077816 */ /* 0x000fe2000000000b */
[----:B------:R-:W-:Y:S02]  /*b180*/  FFMA.FTZ R5, R98, c[0x0][0x23c], -R9 ;  /* 0x00008f0062057a23 */ /* 0x000fe40000010809 */
[----:B------:R-:W-:Y:S01]  /*b190*/  IMAD.MOV.U32 R98, RZ, RZ, R20 ;  /* 0x000000ffff627224 */ /* 0x000fe200078e0014 */
[--C-:B------:R-:W-:Y:S01]  /*b1a0*/  SHF.R.U32.HI R3, RZ, 0x10, R0.reuse ;  /* 0x00000010ff037819 */ /* 0x100fe20000011600 */
[----:B------:R-:W2:Y:S01]  /*b1b0*/  LDSM.16.MT88.4 R20, [R206+0x11000] ;  /* 0x01100000ce14783b */ /* 0x000ea20000004200 */
[----:B------:R-:W-:-:S02]  /*b1c0*/  SHF.R.U32.HI R6, RZ, 0x18, R0 ;  /* 0x00000018ff067819 */ /* 0x000fc40000011600 */
[----:B------:R-:W-:Y:S01]  /*b1d0*/  LOP3.LUT R3, R3, 0xff, RZ, 0xc0, !PT ;  /* 0x000000ff03037812 */ /* 0x000fe200078ec0ff */
[----:B------:R-:W-:Y:S01]  /*b1e0*/  HSET2.LE.AND R0, R2, R100, PT ;  /* 0x0000006402007233 */ /* 0x000fe20003803000 */
[----:B------:R-:W-:Y:S02]  /*b1f0*/  MOV R26, R27 ;  /* 0x0000001b001a7202 */ /* 0x000fe40000000f00 */
[----:B------:R-:W-:Y:S02]  /*b200*/  F2FP.BF16.PACK_AB R2, R239, R240 ;  /* 0x000000f0ef02723e */ /* 0x000fe400000010ff */
[----:B------:R-:W-:Y:S01]  /*b210*/  PRMT R3, R3, 0x5410, R6 ;  /* 0x0000541003037816 */ /* 0x000fe20000000006 */
[----:B------:R-:W-:Y:S01]  /*b220*/  MUFU.EX2 R201, R5 ;  /* 0x0000000500c97308 */ /* 0x000fe20000000800 */
[----:B------:R-:W-:-:S07]  /*b230*/  MOV R27, R202 ;  /* 0x000000ca001b7202 */ /* 0x000fce0000000f00 */
[----:B------:R4:W1:Y:S02]  /*b240*/  MUFU.EX2 R202, R4 ;  /* 0x0000000400ca7308 */ /* 0x0008640000000800 */
[----:B----4-:R-:W-:Y:S01]  /*b250*/  LOP3.LUT R4, R0, R2, RZ, 0xc0, !PT ;  /* 0x0000000200047212 */ /* 0x010fe200078ec0ff */
[----:B------:R-:W-:Y:S01]  /*b260*/  HSET2.LE.AND R0, R3, R100, PT ;  /* 0x0000006403007233 */ /* 0x000fe20003803000 */
[----:B-1----:R-:W-:-:S04]  /*b270*/  F2FP.BF16.PACK_AB R2, R203, R236 ;  /* 0x000000eccb02723e */ /* 0x002fc800000010ff */
[----:B------:R-:W-:Y:S01]  /*b280*/  LOP3.LUT R5, R0, R2, RZ, 0xc0, !PT ;  /* 0x0000000200057212 */ /* 0x000fe200078ec0ff */
[----:B------:R-:W-:Y:S01]  /*b290*/  HSET2.LE.AND R0, R30, R100, PT ;  /* 0x000000641e007233 */ /* 0x000fe20003803000 */
[----:B------:R-:W-:-:S04]  /*b2a0*/  F2FP.BF16.PACK_AB R2, R237, R238 ;  /* 0x000000eeed02723e */ /* 0x000fc800000010ff */
[----:B------:R-:W-:Y:S01]  /*b2b0*/  LOP3.LUT R6, R0, R2, RZ, 0xc0, !PT ;  /* 0x0000000200067212 */ /* 0x000fe200078ec0ff */
[----:B------:R-:W-:Y:S01]  /*b2c0*/  HSET2.LE.AND R0, R7, R100, PT ;  /* 0x0000006407007233 */ /* 0x000fe20003803000 */
[----:B------:R-:W-:-:S04]  /*b2d0*/  F2FP.BF16.PACK_AB R2, R201, R202 ;  /* 0x000000cac902723e */ /* 0x000fc800000010ff */
[----:B------:R-:W-:Y:S01]  /*b2e0*/  LOP3.LUT R7, R0, R2, RZ, 0xc0, !PT ;  /* 0x0000000200077212 */ /* 0x000fe200078ec0ff */
[----:B------:R-:W-:Y:S01]  /*b2f0*/  IMAD.MOV.U32 R102, RZ, RZ, R27 ;  /* 0x000000ffff667224 */ /* 0x000fe200078e001b */
[----:B------:R-:W-:Y:S02]  /*b300*/  MOV R101, R26 ;  /* 0x0000001a00657202 */ /* 0x000fe40000000f00 */
[----:B------:R-:W-:-:S03]  /*b310*/  MOV R103, R24 ;  /* 0x0000001800677202 */ /* 0x000fc60000000f00 */
[C---:B------:R-:W-:Y:S01]  /*b320*/  HMMA.16816.F32.BF16 R152, R4.reuse, R16, R152 ;  /* 0x000000100498723c */ /* 0x040fe20000041898 */
[----:B------:R-:W-:Y:S02]  /*b330*/  MOV R96, R25 ;  /* 0x0000001900607202 */ /* 0x000fe40000000f00 */
[----:B------:R-:W-:Y:S05]  /*b340*/  LDSM.16.MT88.4 R24, [R205+0x11000] ;  /* 0x01100000cd18783b */ /* 0x000fea0000004200 */
[C---:B------:R-:W-:Y:S01]  /*b350*/  HMMA.16816.F32.BF16 R52, R4.reuse, R18, R52 ;  /* 0x000000120434723c */ /* 0x040fe20000041834 */
[----:B------:R-:W1:Y:S07]  /*b360*/  LDSM.16.MT88.4 R16, [R208+0x13000] ;  /* 0x01300000d010783b */ /* 0x000e6e0000004200 */
[C---:B--2---:R-:W-:Y:S08]  /*b370*/  HMMA.16816.F32.BF16 R144, R4.reuse, R20, R144 ;  /* 0x000000140490723c */ /* 0x044ff00000041890 */
[C---:B------:R-:W-:Y:S01]  /*b380*/  HMMA.16816.F32.BF16 R48, R4.reuse, R22, R48 ;  /* 0x000000160430723c */ /* 0x040fe20000041830 */
[----:B------:R-:W2:Y:S07]  /*b390*/  LDSM.16.MT88.4 R20, [R206+0x13000] ;  /* 0x01300000ce14783b */ /* 0x000eae0000004200 */
[C---:B------:R-:W-:Y:S08]  /*b3a0*/  HMMA.16816.F32.BF16 R160, R4.reuse, R12, R160 ;  /* 0x0000000c04a0723c */ /* 0x040ff000000418a0 */
[----:B------:R-:W-:Y:S01]  /*b3b0*/  HMMA.16816.F32.BF16 R60, R4, R14, R60 ;  /* 0x0000000e043c723c */ /* 0x000fe2000004183c */
[----:B------:R-:W4:Y:S01]  /*b3c0*/  LDSM.16.MT88.4 R12, [R207+0x13000] ;  /* 0x01300000cf0c783b */ /* 0x000f220000004200 */
[----:B------:R-:W-:Y:S01]  /*b3d0*/  IMAD.MOV.U32 R100, RZ, RZ, R96 ;  /* 0x000000ffff647224 */ /* 0x000fe200078e0060 */
[----:B------:R-:W-:-:S02]  /*b3e0*/  MOV R96, R97 ;  /* 0x0000006100607202 */ /* 0x000fc40000000f00 */
[----:B------:R-:W-:Y:S01]  /*b3f0*/  MOV R97, R98 ;  /* 0x0000006200617202 */ /* 0x000fe20000000f00 */
[----:B------:R-:W-:Y:S01]  /*b400*/  IMAD.MOV.U32 R98, RZ, RZ, R99 ;  /* 0x000000ffff627224 */ /* 0x000fe200078e0063 */
[----:B------:R-:W-:Y:S01]  /*b410*/  MOV R99, R92 ;  /* 0x0000005c00637202 */ /* 0x000fe20000000f00 */
[----:B------:R-:W-:Y:S01]  /*b420*/  IMAD.MOV.U32 R252, RZ, RZ, R101 ;  /* 0x000000fffffc7224 */ /* 0x000fe200078e0065 */
[----:B------:R-:W-:Y:S01]  /*b430*/  MOV R3, R102 ;  /* 0x0000006600037202 */ /* 0x000fe20000000f00 */
[----:B------:R-:W-:Y:S01]  /*b440*/  IMAD.MOV.U32 R102, RZ, RZ, R94 ;  /* 0x000000ffff667224 */ /* 0x000fe200078e005e */
[----:B------:R-:W-:Y:S02]  /*b450*/  MOV R107, R103 ;  /* 0x00000067006b7202 */ /* 0x000fe40000000f00 */
[----:B------:R-:W-:Y:S02]  /*b460*/  MOV R101, R93 ;  /* 0x0000005d00657202 */ /* 0x000fe40000000f00 */
[----:B------:R-:W-:Y:S01]  /*b470*/  MOV R103, R95 ;  /* 0x0000005f00677202 */ /* 0x000fe20000000f00 */
[----:B------:R-:W-:Y:S01]  /*b480*/  IMAD.MOV.U32 R10, RZ, RZ, R98 ;  /* 0x000000ffff0a7224 */ /* 0x000fe200078e0062 */
[----:B-1----:R-:W-:Y:S01]  /*b490*/  HMMA.16816.F32.BF16 R92, R4, R16, R56 ;  /* 0x00000010045c723c */ /* 0x002fe20000041838 */
[----:B------:R-:W-:-:S02]  /*b4a0*/  MOV R0, R99 ;  /* 0x0000006300007202 */ /* 0x000fc40000000f00 */
[----:B------:R-:W-:-:S04]  /*b4b0*/  MOV R199, R103 ;  /* 0x0000006700c77202 */ /* 0x000fc80000000f00 */
[----:B------:R-:W-:Y:S01]  /*b4c0*/  MOV R57, R96 ;  /* 0x0000006000397202 */ /* 0x000fe20000000f00 */
[----:B--2---:R-:W-:Y:S01]  /*b4d0*/  HMMA.16816.F32.BF16 R84, R4, R20, R84 ;  /* 0x000000140454723c */ /* 0x004fe20000041854 */
[----:B------:R-:W-:Y:S01]  /*b4e0*/  MOV R58, R97 ;  /* 0x00000061003a7202 */ /* 0x000fe20000000f00 */
[----:B------:R-:W-:Y:S01]  /*b4f0*/  IMAD.MOV.U32 R56, RZ, RZ, R100 ;  /* 0x000000ffff387224 */ /* 0x000fe200078e0064 */
[----:B------:R-:W-:-:S05]  /*b500*/  MOV R59, R107 ;  /* 0x0000006b003b7202 */ /* 0x000fca0000000f00 */
[C---:B------:R-:W-:Y:S01]  /*b510*/  HMMA.16816.F32.BF16 R88, R4.reuse, R22, R88 ;  /* 0x000000160458723c */ /* 0x040fe20000041858 */
[----:B------:R-:W1:Y:S07]  /*b520*/  LDSM.16.MT88.4 R20, [R208+0x15000] ;  /* 0x01500000d014783b */ /* 0x000e6e0000004200 */
[C---:B------:R-:W-:Y:S01]  /*b530*/  HMMA.16816.F32.BF16 R96, R4.reuse, R18, R72 ;  /* 0x000000120460723c */ /* 0x040fe20000041848 */
[----:B------:R-:W-:Y:S06]  /*b540*/  LDSM.16.MT88.4 R16, [R207+0x15000] ;  /* 0x01500000cf10783b */ /* 0x000fec0000004200 */
[----:B------:R-:W-:Y:S01]  /*b550*/  MOV R72, R101 ;  /* 0x0000006500487202 */ /* 0x000fe20000000f00 */
[----:B------:R-:W-:Y:S01]  /*b560*/  HMMA.16816.F32.BF16 R136, R4, R24, R136 ;  /* 0x000000180488723c */ /* 0x000fe20000041888 */
[----:B------:R-:W-:-:S07]  /*b570*/  IMAD.MOV.U32 R74, RZ, RZ, R102 ;  /* 0x000000ffff4a7224 */ /* 0x000fce00078e0066 */
[C---:B------:R-:W-:Y:S01]  /*b580*/  HMMA.16816.F32.BF16 R40, R4.reuse, R26, R40 ;  /* 0x0000001a0428723c */ /* 0x040fe20000041828 */
[----:B------:R-:W2:Y:S07]  /*b590*/  LDSM.16.MT88.4 R24, [R205+0x13000] ;  /* 0x01300000cd18783b */ /* 0x000eae0000004200 */
[C---:B----4-:R-:W-:Y:S08]  /*b5a0*/  HMMA.16816.F32.BF16 R100, R4.reuse, R12, R124 ;  /* 0x0000000c0464723c */ /* 0x050ff0000004187c */
[C---:B------:R-:W-:Y:S01]  /*b5b0*/  HMMA.16816.F32.BF16 R104, R4.reuse, R14, R156 ;  /* 0x0000000e0468723c */ /* 0x040fe2000004189c */
[----:B------:R-:W4:Y:S07]  /*b5c0*/  LDSM.16.MT88.4 R12, [R205+0x17000] ;  /* 0x01700000cd0c783b */ /* 0x000f2e0000004200 */
[C---:B-1----:R-:W-:Y:S08]  /*b5d0*/  HMMA.16816.F32.BF16 R124, R4.reuse, R20, R176 ;  /* 0x00000014047c723c */ /* 0x042ff000000418b0 */
[C---:B------:R-:W-:Y:S08]  /*b5e0*/  HMMA.16816.F32.BF16 R20, R4.reuse, R22, R168 ;  /* 0x000000160414723c */ /* 0x040ff000000418a8 */
[C---:B--2---:R-:W-:Y:S08]  /*b5f0*/  HMMA.16816.F32.BF16 R68, R4.reuse, R24, R68 ;  /* 0x000000180444723c */ /* 0x044ff00000041844 */
[C---:B------:R-:W-:Y:S01]  /*b600*/  HMMA.16816.F32.BF16 R76, R4.reuse, R26, R76 ;  /* 0x0000001a044c723c */ /* 0x040fe2000004184c */
[----:B------:R-:W1:Y:S07]  /*b610*/  LDSM.16.MT88.4 R24, [R206+0x15000] ;  /* 0x01500000ce18783b */ /* 0x000e6e0000004200 */
[----:B----4-:R-:W-:Y:S01]  /*b620*/  HMMA.16816.F32.BF16 R168, R4, R12, R140 ;  /* 0x0000000c04a8723c */ /* 0x010fe2000004188c */
[----:B------:R-:W-:Y:S01]  /*b630*/  FFMA.FTZ R0, R0, c[0x0][0x23c], -R8 ;  /* 0x00008f0000007a23 */ /* 0x000fe20000010808 */
[----:B------:R-:W-:Y:S01]  /*b640*/  LOP3.LUT R2, R31, UR9, R200, 0x96, !PT ;  /* 0x000000091f027c12 */ /* 0x000fe2000f8e96c8 */
[----:B------:R-:W-:Y:S01]  /*b650*/  IMAD.MOV.U32 R11, RZ, RZ, R193 ;  /* 0x000000ffff0b7224 */ /* 0x000fe200078e00c1 */
[----:B------:R-:W-:-:S04]  /*b660*/  MOV R73, R194 ;  /* 0x000000c200497202 */ /* 0x000fc80000000f00 */
[----:B------:R-:W-:Y:S01]  /*b670*/  HMMA.16816.F32.BF16 R132, R4, R14, R132 ;  /* 0x0000000e0484723c */ /* 0x000fe20000041884 */
[----:B------:R-:W2:Y:S01]  /*b680*/  LDSM.16.MT88.4 R12, [R208+0x17000] ;  /* 0x01700000d00c783b */ /* 0x000ea20000004200 */
[----:B------:R4:W-:Y:S01]  /*b690*/  MUFU.EX2 R31, R0 ;  /* 0x00000000001f7308 */ /* 0x0009e20000000800 */
[----:B------:R-:W-:Y:S02]  /*b6a0*/  MOV R159, R195 ;  /* 0x000000c3009f7202 */ /* 0x000fe40000000f00 */
[----:B------:R-:W-:Y:S01]  /*b6b0*/  MOV R75, R192 ;  /* 0x000000c0004b7202 */ /* 0x000fe20000000f00 */
[----:B------:R-:W-:Y:S01]  /*b6c0*/  LDSM.16.MT88.4 R140, [R205+0x11800] ;  /* 0x01180000cd8c783b */ /* 0x000fe20000004200 */
[----:B----4-:R-:W-:-:S04]  /*b6d0*/  FFMA.FTZ R0, R199, c[0x0][0x23c], -R8 ;  /* 0x00008f00c7007a23 */ /* 0x010fc80000010808 */
[----:B------:R4:W2:Y:S01]  /*b6e0*/  MUFU.EX2 R199, R0 ;  /* 0x0000000000c77308 */ /* 0x0008a20000000800 */
[C---:B-1----:R-:W-:Y:S01]  /*b6f0*/  HMMA.16816.F32.BF16 R116, R4.reuse, R24, R188 ;  /* 0x000000180474723c */ /* 0x042fe200000418bc */
[----:B----4-:R-:W-:Y:S02]  /*b700*/  FFMA.FTZ R0, R73, c[0x0][0x23c], -R8 ;  /* 0x00008f0049007a23 */ /* 0x010fe40000010808 */
[----:B------:R-:W-:Y:S01]  /*b710*/  IMAD.MOV.U32 R73, RZ, RZ, R74 ;  /* 0x000000ffff497224 */ /* 0x000fe200078e004a */
[----:B------:R-:W-:Y:S02]  /*b720*/  MOV R74, R59 ;  /* 0x0000003b004a7202 */ /* 0x000fe40000000f00 */
[----:B------:R-:W-:Y:S01]  /*b730*/  MOV R59, R3 ;  /* 0x00000003003b7202 */ /* 0x000fe20000000f00 */
[----:B------:R-:W-:Y:S01]  /*b740*/  IMAD.WIDE.U32 R2, R2, -0x2daee0ad, RZ ;  /* 0xd2511f5302027825 */ /* 0x000fe200078e00ff */
[----:B------:R1:W-:Y:S03]  /*b750*/  MUFU.EX2 R30, R0 ;  /* 0x00000000001e7308 */ /* 0x0003e60000000800 */
[----:B------:R-:W-:Y:S01]  /*b760*/  FFMA.FTZ R8, R159, c[0x0][0x23c], -R8 ;  /* 0x00008f009f087a23 */ /* 0x000fe20000010808 */
[----:B------:R-:W-:Y:S01]  /*b770*/  HMMA.16816.F32.BF16 R24, R4, R26, R180 ;  /* 0x0000001a0418723c */ /* 0x000fe200000418b4 */
[----:B------:R-:W-:Y:S01]  /*b780*/  IMAD.MOV.U32 R159, RZ, RZ, R10 ;  /* 0x000000ffff9f7224 */ /* 0x000fe200078e000a */
[----:B------:R-:W-:-:S06]  /*b790*/  LOP3.LUT R10, R2, 0xffff, RZ, 0xc0, !PT ;  /* 0x0000ffff020a7812 */ /* 0x000fcc00078ec0ff */
[----:B--2---:R-:W-:Y:S01]  /*b7a0*/  HMMA.16816.F32.BF16 R176, R4, R14, R120 ;  /* 0x0000000e04b0723c */ /* 0x004fe20000041878 */
[----:B------:R2:W4:Y:S01]  /*b7b0*/  MUFU.EX2 R15, R8 ;  /* 0x00000008000f7308 */ /* 0x0005220000000800 */
[----:B------:R-:W-:Y:S01]  /*b7c0*/  LDSM.16.MT88.4 R120, [R208+0x17800] ;  /* 0x01780000d078783b */ /* 0x000fe20000004200 */
[----:B-1----:R-:W-:Y:S01]  /*b7d0*/  LOP3.LUT R0, R3, UR24, R198, 0x96, !PT ;  /* 0x0000001803007c12 */ /* 0x002fe2000f8e96c6 */
[----:B------:R-:W-:Y:S01]  /*b7e0*/  FFMA.FTZ R3, R73, c[0x0][0x23c], -R9 ;  /* 0x00008f0049037a23 */ /* 0x000fe20000010809 */
[----:B------:R-:W-:-:S03]  /*b7f0*/  MOV R73, R74 ;  /* 0x0000004a00497202 */ /* 0x000fc60000000f00 */
[----:B------:R-:W-:Y:S01]  /*b800*/  HMMA.16816.F32.BF16 R180, R4, R12, R64 ;  /* 0x0000000c04b4723c */ /* 0x000fe20000041840 */
[----:B------:R-:W-:Y:S01]  /*b810*/  MOV R74, R75 ;  /* 0x0000004b004a7202 */ /* 0x000fe20000000f00 */
[----:B------:R-:W-:Y:S01]  /*b820*/  IMAD.MOV.U32 R75, RZ, RZ, R11 ;  /* 0x000000ffff4b7224 */ /* 0x000fe200078e000b */
[----:B------:R-:W-:Y:S02]  /*b830*/  SHF.R.U32.HI R11, RZ, 0x8, R10 ;  /* 0x00000008ff0b7819 */ /* 0x000fe4000001160a */
[----:B--2---:R-:W-:-:S03]  /*b840*/  SHF.R.U32.HI R8, RZ, 0x10, R2 ;  /* 0x00000010ff087819 */ /* 0x004fc60000011602 */
[----:B------:R-:W-:Y:S01]  /*b850*/  HMMA.16816.F32.BF16 R108, R4, R32, R164 ;  /* 0x00000020046c723c */ /* 0x000fe200000418a4 */
[----:B------:R-:W-:-:S07]  /*b860*/  LOP3.LUT R13, R2, 0xff, RZ, 0xc0, !PT ;  /* 0x000000ff020d7812 */ /* 0x000fce00078ec0ff */
[----:B------:R-:W-:Y:S01]  /*b870*/  HMMA.16816.F32.BF16 R112, R4, R34, R184 ;  /* 0x000000220470723c */ /* 0x000fe200000418b8 */
[----:B------:R-:W-:Y:S01]  /*b880*/  SHF.R.U32.HI R12, RZ, 0x18, R2 ;  /* 0x00000018ff0c7819 */ /* 0x000fe20000011602 */
[----:B------:R-:W1:Y:S01]  /*b890*/  LDSM.16.MT88.4 R32, [R206+0x17000] ;  /* 0x01700000ce20783b */ /* 0x000e620000004200 */
[----:B------:R-:W-:Y:S02]  /*b8a0*/  LOP3.LUT R2, R0, 0xffff, RZ, 0xc0, !PT ;  /* 0x0000ffff00027812 */ /* 0x000fe400078ec0ff */
[----:B------:R-:W-:-:S03]  /*b8b0*/  LOP3.LUT R10, R8, 0xff, RZ, 0xc0, !PT ;  /* 0x000000ff080a7812 */ /* 0x000fc600078ec0ff */
[----:B------:R-:W-:Y:S01]  /*b8c0*/  HMMA.16816.F32.BF16 R192, R4, R16, R148 ;  /* 0x0000001004c0723c */ /* 0x000fe20000041894 */
[----:B------:R-:W-:-:S07]  /*b8d0*/  LOP3.LUT R8, R0, 0xff, RZ, 0xc0, !PT ;  /* 0x000000ff00087812 */ /* 0x000fce00078ec0ff */
[----:B------:R-:W-:Y:S01]  /*b8e0*/  HMMA.16816.F32.BF16 R172, R4, R18, R172 ;  /* 0x0000001204ac723c */ /* 0x000fe200000418ac */
[----:B------:R-:W-:Y:S01]  /*b8f0*/  SHF.R.U32.HI R2, RZ, 0x8, R2 ;  /* 0x00000008ff027819 */ /* 0x000fe20000011602 */
[----:B------:R-:W2:Y:S03]  /*b900*/  LDSM.16.MT88.4 R16, [R207+0x17000] ;  /* 0x01700000cf10783b */ /* 0x000ea60000004200 */
[----:B------:R-:W-:Y:S01]  /*b910*/  PRMT R8, R8, 0x5410, R2 ;  /* 0x0000541008087816 */ /* 0x000fe20000000002 */
[----:B------:R-:W-:Y:S01]  /*b920*/  FFMA.FTZ R2, R73, c[0x0][0x23c], -R9 ;  /* 0x00008f0049027a23 */ /* 0x000fe20000010809 */
[----:B------:R3:W-:Y:S01]  /*b930*/  MUFU.EX2 R14, R3 ;  /* 0x00000003000e7308 */ /* 0x0007e20000000800 */
[----:B------:R-:W1:Y:S01]  /*b940*/  LDC.U8 R73, c[0x0][0x2d8] ;  /* 0x0000b600ff497b82 */ /* 0x000e620000000000 */
[----:B------:R-:W-:Y:S01]  /*b950*/  PRMT R11, R13, 0x5410, R11 ;  /* 0x000054100d0b7816 */ /* 0x000fe2000000000b */
[----:B------:R-:W2:Y:S01]  /*b960*/  LDSM.16.MT88.4 R148, [R206+0x11800] ;  /* 0x01180000ce94783b */ /* 0x000ea20000004200 */
[----:B------:R-:W-:-:S02]  /*b970*/  PRMT R10, R10, 0x5410, R12 ;  /* 0x000054100a0a7816 */ /* 0x000fc4000000000c */
[----:B------:R-:W-:Y:S01]  /*b980*/  MOV R200, R74 ;  /* 0x0000004a00c87202 */ /* 0x000fe20000000f00 */
[----:B------:R-:W-:Y:S04]  /*b990*/  LDSM.16.MT88.4 R164, [R207+0x11800] ;  /* 0x01180000cfa4783b */ /* 0x000fe80000004200 */
[----:B------:R-:W-:Y:S01]  /*b9a0*/  LDSM.16.MT88.4 R64, [R207+0x13800] ;  /* 0x01380000cf40783b */ /* 0x000fe20000004200 */
[----:B---3--:R-:W-:Y:S01]  /*b9b0*/  FFMA.FTZ R3, R159, c[0x0][0x23c], -R9 ;  /* 0x00008f009f037a23 */ /* 0x008fe20000010809 */
[----:B------:R3:W-:Y:S02]  /*b9c0*/  MUFU.EX2 R12, R2 ;  /* 0x00000002000c7308 */ /* 0x0007e40000000800 */
[----:B------:R-:W2:Y:S06]  /*b9d0*/  LDSM.16.MT88.4 R156, [R208+0x11800] ;  /* 0x01180000d09c783b */ /* 0x000eac0000004200 */
[----:B------:R4:W2:Y:S01]  /*b9e0*/  MUFU.EX2 R13, R3 ;  /* 0x00000003000d7308 */ /* 0x0008a20000000800 */
[----:B-1----:R-:W-:Y:S01]  /*b9f0*/  PRMT R73, R73, 0x7054, R73 ;  /* 0x0000705449497816 */ /* 0x002fe20000000049 */
[----:B---3--:R-:W-:Y:S01]  /*ba00*/  FFMA.FTZ R2, R72, c[0x0][0x23c], -R9 ;  /* 0x00008f0048027a23 */ /* 0x008fe20000010809 */
[----:B----4-:R-:W-:-:S02]  /*ba10*/  SHF.R.U32.HI R3, RZ, 0x10, R0 ;  /* 0x00000010ff037819 */ /* 0x010fc40000011600 */
[----:B------:R-:W-:Y:S02]  /*ba20*/  SHF.R.U32.HI R0, RZ, 0x18, R0 ;  /* 0x00000018ff007819 */ /* 0x000fe40000011600 */
[----:B------:R-:W-:-:S04]  /*ba30*/  LOP3.LUT R3, R3, 0xff, RZ, 0xc0, !PT ;  /* 0x000000ff03037812 */ /* 0x000fc800078ec0ff */
[----:B------:R-:W-:Y:S01]  /*ba40*/  PRMT R3, R3, 0x5410, R0 ;  /* 0x0000541003037816 */ /* 0x000fe20000000000 */
[--C-:B------:R-:W-:Y:S02]  /*ba50*/  HSET2.LE.AND R0, R8, R73.reuse, PT ;  /* 0x0000004908007233 */ /* 0x100fe40003803000 */
[----:B------:R1:W3:Y:S01]  /*ba60*/  MUFU.EX2 R8, R2 ;  /* 0x0000000200087308 */ /* 0x0002e20000000800 */
[C---:B------:R-:W-:Y:S08]  /*ba70*/  HMMA.16816.F32.BF16 R188, R4.reuse, R32, R128 ;  /* 0x0000002004bc723c */ /* 0x040ff00000041880 */
[----:B------:R-:W-:Y:S01]  /*ba80*/  HMMA.16816.F32.BF16 R184, R4, R34, R80 ;  /* 0x0000002204b8723c */ /* 0x000fe20000041850 */
[----:B------:R-:W-:Y:S01]  /*ba90*/  HSET2.LE.AND R3, R3, R73, PT ;  /* 0x0000004903037233 */ /* 0x000fe20003803000 */
[----:B------:R-:W-:Y:S01]  /*baa0*/  MOV R198, R75 ;  /* 0x0000004b00c67202 */ /* 0x000fe20000000f00 */
[----:B------:R-:W-:Y:S01]  /*bab0*/  IMAD.MOV.U32 R9, RZ, RZ, R56 ;  /* 0x000000ffff097224 */ /* 0x000fe200078e0038 */
[----:B------:R-:W-:Y:S01]  /*bac0*/  LDSM.16.MT88.4 R80, [R206+0x15800] ;  /* 0x01580000ce50783b */ /* 0x000fe20000004200 */
[----:B-1----:R-:W-:-:S03]  /*bad0*/  F2FP.BF16.PACK_AB R2, R199, R31 ;  /* 0x0000001fc702723e */ /* 0x002fc600000010ff */
[----:B--2---:R-:W-:Y:S01]  /*bae0*/  HMMA.16816.F32.BF16 R32, R4, R16, R44 ;  /* 0x000000100420723c */ /* 0x004fe2000004182c */
[----:B------:R-:W-:Y:S02]  /*baf0*/  LOP3.LUT R128, R0, R2, RZ, 0xc0, !PT ;  /* 0x0000000200807212 */ /* 0x000fe400078ec0ff */
[----:B------:R-:W-:-:S05]  /*bb00*/  F2FP.BF16.PACK_AB R0, R15, R30 ;  /* 0x0000001e0f00723e */ /* 0x000fca00000010ff */
[----:B------:R-:W-:Y:S07]  /*bb10*/  HMMA.16816.F32.BF16 R16, R4, R18, R36 ;  /* 0x000000120410723c */ /* 0x000fee0000041824 */
[--C-:B------:R-:W-:Y:S01]  /*bb20*/  HSET2.LE.AND R5, R11, R73.reuse, PT ;  /* 0x000000490b057233 */ /* 0x100fe20003803000 */
[----:B------:R-:W-:Y:S01]  /*bb30*/  F2FP.BF16.PACK_AB R4, R13, R14 ;  /* 0x0000000e0d04723e */ /* 0x000fe200000010ff */
[----:B------:R-:W-:-:S03]  /*bb40*/  HSET2.LE.AND R6, R10, R73, PT ;  /* 0x000000490a067233 */ /* 0x000fc60003803000 */
[----:B------:R-:W-:Y:S01]  /*bb50*/  LOP3.LUT R130, R5, R0, RZ, 0xc0, !PT ;  /* 0x0000000005827212 */ /* 0x000fe200078ec0ff */
[----:B------:R-:W-:Y:S01]  /*bb60*/  IMAD.MOV.U32 R2, RZ, RZ, R59 ;  /* 0x000000ffff027224 */ /* 0x000fe200078e003b */
[----:B---3--:R-:W-:Y:S01]  /*bb70*/  F2FP.BF16.PACK_AB R0, R8, R12 ;  /* 0x0000000c0800723e */ /* 0x008fe200000010ff */
[----:B------:R-:W-:Y:S01]  /*bb80*/  LDSM.16.MT88.4 R72, [R205+0x15800] ;  /* 0x01580000cd48783b */ /* 0x000fe20000004200 */
[----:B------:R-:W-:Y:S02]  /*bb90*/  LOP3.LUT R129, R3, R4, RZ, 0xc0, !PT ;  /* 0x0000000403817212 */ /* 0x000fe400078ec0ff */
[----:B------:R-:W-:Y:S02]  /*bba0*/  LOP3.LUT R131, R6, R0, RZ, 0xc0, !PT ;  /* 0x0000000006837212 */ /* 0x000fe400078ec0ff */
[----:B------:R-:W-:Y:S01]  /*bbb0*/  MOV R11, R57 ;  /* 0x00000039000b7202 */ /* 0x000fe20000000f00 */
[----:B------:R-:W-:Y:S01]  /*bbc0*/  LDSM.16.MT88.4 R4, [R207+0x17800] ;  /* 0x01780000cf04783b */ /* 0x000fe20000004200 */
[----:B------:R-:W-:-:S03]  /*bbd0*/  MOV R10, R58 ;  /* 0x0000003a000a7202 */ /* 0x000fc60000000f00 */
[C---:B------:R-:W-:Y:S01]  /*bbe0*/  HMMA.16816.F32.BF16 R136, R128.reuse, R140, R136 ;  /* 0x0000008c8088723c */ /* 0x040fe20000041888 */
[----:B------:R-:W-:Y:S07]  /*bbf0*/  LDSM.16.MT88.4 R56, [R208+0x13800] ;  /* 0x01380000d038783b */ /* 0x000fee0000004200 */
[C---:B------:R-:W-:Y:S01]  /*bc00*/  HMMA.16816.F32.BF16 R140, R128.reuse, R142, R40 ;  /* 0x0000008e808c723c */ /* 0x040fe20000041828 */
[----:B------:R-:W1:Y:S07]  /*bc10*/  LDSM.16.MT88.4 R40, [R205+0x13800] ;  /* 0x01380000cd28783b */ /* 0x000e6e0000004200 */
[C---:B------:R-:W-:Y:S08]  /*bc20*/  HMMA.16816.F32.BF16 R144, R128.reuse, R148, R144 ;  /* 0x000000948090723c */ /* 0x040ff00000041890 */
[----:B------:R-:W-:Y:S01]  /*bc30*/  HMMA.16816.F32.BF16 R148, R128, R150, R48 ;  /* 0x000000968094723c */ /* 0x000fe20000041830 */
[----:B------:R-:W2:Y:S01]  /*bc40*/  LDSM.16.MT88.4 R48, [R206+0x13800] ;  /* 0x01380000ce30783b */ /* 0x000ea20000004200 */
[----:B------:R-:W-:-:S02]  /*bc50*/  FFMA.FTZ R2, R10, R29, R2 ;  /* 0x0000001d0a027223 */ /* 0x000fc40000010002 */
[----:B------:R-:W-:Y:S02]  /*bc60*/  FFMA.FTZ R0, R9, R28, R11 ;  /* 0x0000001c09007223 */ /* 0x000fe4000001000b */
        /* <DEDUP_REMOVED lines=9> */
[----:B------:R-:W-:Y:S01]  /*bd00*/  HMMA.16816.F32.BF16 R152, R128, R156, R152 ;  /* 0x0000009c8098723c */ /* 0x000fe20000041898 */
[----:B------:R-:W-:Y:S02]  /*bd10*/  FADD.FTZ R0, R247, R0 ;  /* 0x00000000f7007221 */ /* 0x000fe40000010000 */
[----:B------:R-:W-:-:S02]  /*bd20*/  FADD.FTZ R2, R248, R2 ;  /* 0x00000002f8027221 */ /* 0x000fc40000010000 */
[----:B------:R-:W-:-:S03]  /*bd30*/  FADD.FTZ R0, R249, R0 ;  /* 0x00000000f9007221 */ /* 0x000fc60000010000 */
[----:B------:R-:W-:Y:S01]  /*bd40*/  HMMA.16816.F32.BF16 R160, R128, R164, R160 ;  /* 0x000000a480a0723c */ /* 0x000fe200000418a0 */
[----:B------:R-:W-:-:S07]  /*bd50*/  FADD.FTZ R2, R250, R2 ;  /* 0x00000002fa027221 */ /* 0x000fce0000010000 */
[----:B------:R-:W-:Y:S01]  /*bd60*/  HMMA.16816.F32.BF16 R156, R128, R158, R52 ;  /* 0x0000009e809c723c */ /* 0x000fe20000041834 */
[----:B------:R-:W-:-:S07]  /*bd70*/  FADD.FTZ R0, R251, R0 ;  /* 0x00000000fb007221 */ /* 0x000fce0000010000 */
[C---:B------:R-:W-:Y:S08]  /*bd80*/  HMMA.16816.F32.BF16 R164, R128.reuse, R166, R60 ;  /* 0x000000a680a4723c */ /* 0x040ff0000004183c */
[C---:B-1----:R-:W-:Y:S08]  /*bd90*/  HMMA.16816.F32.BF16 R36, R128.reuse, R40, R68 ;  /* 0x000000288024723c */ /* 0x042ff00000041844 */
[C---:B--2---:R-:W-:Y:S08]  /*bda0*/  HMMA.16816.F32.BF16 R44, R128.reuse, R48, R84 ;  /* 0x00000030802c723c */ /* 0x044ff00000041854 */
[C---:B------:R-:W-:Y:S08]  /*bdb0*/  HMMA.16816.F32.BF16 R52, R128.reuse, R56, R92 ;  /* 0x000000388034723c */ /* 0x040ff0000004185c */
[C---:B------:R-:W-:Y:S08]  /*bdc0*/  HMMA.16816.F32.BF16 R60, R128.reuse, R64, R100 ;  /* 0x00000040803c723c */ /* 0x040ff00000041864 */
[----:B------:R-:W-:Y:S01]  /*bdd0*/  HMMA.16816.F32.BF16 R68, R128, R72, R108 ;  /* 0x000000488044723c */ /* 0x000fe2000004186c */
[----:B------:R-:W-:-:S07]  /*bde0*/  FADD.FTZ R2, R240, R2 ;  /* 0x00000002f0027221 */ /* 0x000fce0000010000 */
        /* <DEDUP_REMOVED lines=22> */
[----:B------:R-:W-:Y:S01]  /*bf50*/  FADD.FTZ R0, R8, R0 ;  /* 0x0000000008007221 */ /* 0x000fe20000010000 */
[C---:B------:R-:W-:Y:S02]  /*bf60*/  HMMA.16816.F32.BF16 R40, R128.reuse, R42, R76 ;  /* 0x0000002a8028723c */ /* 0x040fe4000004184c */
[----:B------:R3:W-:Y:S04]  /*bf70*/  STL [R1], R2 ;  /* 0x0000000201007387 */ /* 0x0007e80000100800 */
[----:B------:R3:W-:Y:S02]  /*bf80*/  STL [R1+0x20], R0 ;  /* 0x0000200001007387 */ /* 0x0007e40000100800 */
[C---:B------:R-:W-:Y:S08]  /*bf90*/  HMMA.16816.F32.BF16 R76, R128.reuse, R80, R116 ;  /* 0x00000050804c723c */ /* 0x040ff00000041874 */
[C---:B-1----:R-:W-:Y:S08]  /*bfa0*/  HMMA.16816.F32.BF16 R84, R128.reuse, R88, R124 ;  /* 0x000000588054723c */ /* 0x042ff0000004187c */
[C---:B--2---:R-:W-:Y:S08]  /*bfb0*/  HMMA.16816.F32.BF16 R92, R128.reuse, R96, R192 ;  /* 0x00000060805c723c */ /* 0x044ff000000418c0 */
        /* <DEDUP_REMOVED lines=11> */
[----:B------:R-:W-:-:S02]  /*c070*/  MOV R3, R196 ;  /* 0x000000c400037202 */ /* 0x000fc40000000f00 */
[----:B------:R-:W-:-:S05]  /*c080*/  MOV R132, R197 ;  /* 0x000000c500847202 */ /* 0x000fca0000000f00 */
.L_x_970:
[----:B-1----:R-:W-:-:S06]  /*c090*/  UISETP.GT.AND UP0, UPT, UR29, UR11, UPT ;  /* 0x0000000b1d00728c */ /* 0x002fcc000bf04270 */
[----:B------:R-:W-:-:S13]  /*c0a0*/  PLOP3.LUT P0, PT, PT, PT, UP0, 0x80, 0x0 ;  /* 0x000000000000781c */ /* 0x000fda0003f0f008 */
[----:B------:R-:W-:Y:S05]  /*c0b0*/  @!P0 BRA `(.L_x_972) ;  /* 0x0000454000008947 */ /* 0x000fea0003800000 */
[----:B------:R-:W1:Y:S01]  /*c0c0*/  LDC.U8 R0, c[0x0][0x2d8] ;  /* 0x0000b600ff007b82 */ /* 0x000e620000000000 */
[----:B------:R-:W-:Y:S01]  /*c0d0*/  MOV R134, R3 ;  /* 0x0000000300867202 */ /* 0x000fe20000000f00 */
[----:B------:R-:W-:Y:S01]  /*c0e0*/  UMOV UR31, 0x5 ;  /* 0x00000005001f7882 */ /* 0x000fe20000000000 */
[----:B------:R-:W-:Y:S01]  /*c0f0*/  MOV R133, R132 ;  /* 0x0000008400857202 */ /* 0x000fe20000000f00 */
[----:B------:R-:W-:Y:S02]  /*c100*/  ULDC UR4, c[0x0][0x19c] ;  /* 0x0000670000047ab9 */ /* 0x000fe40000000800 */
[----:B------:R-:W-:Y:S02]  /*c110*/  USHF.L.U32 UR28, UR8, 0x5, URZ ;  /* 0x00000005081c7899 */ /* 0x000fe4000800063f */
[----:B------:R-:W-:Y:S02]  /*c120*/  USHF.L.U64.HI UR8, UR8, UR31, UR4 ;  /* 0x0000001f08087299 */ /* 0x000fe40008010204 */
[----:B------:R-:W-:-:S02]  /*c130*/  UMOV UR33, 0x6 ;  /* 0x0000000600217882 */ /* 0x000fc40000000000 */
[----:B------:R-:W-:Y:S02]  /*c140*/  ULDC UR4, c[0x0][0x1a4] ;  /* 0x0000690000047ab9 */ /* 0x000fe40000000800 */
[----:B------:R-:W-:Y:S02]  /*c150*/  USHF.L.U32 UR30, UR6, 0x5, URZ ;  /* 0x00000005061e7899 */ /* 0x000fe4000800063f */
[----:B------:R-:W-:Y:S02]  /*c160*/  USHF.L.U32 UR32, UR6, 0x6, URZ ;  /* 0x0000000606207899 */ /* 0x000fe4000800063f */
[----:B------:R-:W-:Y:S02]  /*c170*/  USHF.L.U64.HI UR31, UR6, UR31, UR4 ;  /* 0x0000001f061f7299 */ /* 0x000fe40008010204 */
[----:B------:R-:W-:Y:S01]  /*c180*/  USHF.L.U64.HI UR33, UR6, UR33, UR4 ;  /* 0x0000002106217299 */ /* 0x000fe20008010204 */
[----:B-1----:R-:W-:-:S06]  /*c190*/  PRMT R0, R0, 0x7054, R0 ;  /* 0x0000705400007816 */ /* 0x002fcc0000000000 */
[----:B------:R-:W2:Y:S04]  /*c1a0*/  LDL.LU R0, [R1+0x6c] ;  /* 0x00006c0001007983 */ /* 0x000ea80000300800 */
[----:B------:R-:W3:Y:S04]  /*c1b0*/  LDL.LU R2, [R1+0x68] ;  /* 0x0000680001027983 */ /* 0x000ee80000300800 */
[----:B------:R-:W4:Y:S04]  /*c1c0*/  LDL.LU.64 R6, [R1+0x60] ;  /* 0x0000600001067983 */ /* 0x000f280000300a00 */
[----:B------:R-:W4:Y:S04]  /*c1d0*/  LDL.LU.64 R4, [R1+0x30] ;  /* 0x0000300001047983 */ /* 0x000f280000300a00 */
[----:B------:R-:W2:Y:S01]  /*c1e0*/  LDL.LU R8, [R1+0x4c] ;  /* 0x00004c0001087983 */ /* 0x000ea20000300800 */
[----:B----4-:R-:W-:Y:S01]  /*c1f0*/  MOV R4, R6 ;  /* 0x0000000600047202 */ /* 0x010fe20000000f00 */
[----:B--2---:R-:W-:-:S05]  /*c200*/  IMAD.WIDE.U32 R8, R8, -0x326172a9, RZ ;  /* 0xcd9e8d5708087825 */ /* 0x004fca00078e00ff */
[----:B------:R-:W-:Y:S01]  /*c210*/  LOP3.LUT R0, R9, R0, RZ, 0x3c, !PT ;  /* 0x0000000009007212 */ /* 0x000fe200078e3cff */
[----:B------:R3:W-:Y:S02]  /*c220*/  STL.64 [R1+0x18], R8 ;  /* 0x0000180801007387 */ /* 0x0007e40000100a00 */
[----:B---3--:R-:W-:-:S04]  /*c230*/  IMAD.WIDE.U32 R8, R2, -0x2daee0ad, RZ ;  /* 0xd2511f5302087825 */ /* 0x008fc800078e00ff */
[----:B------:R-:W-:Y:S01]  /*c240*/  IMAD.WIDE.U32 R2, R0, -0x2daee0ad, RZ ;  /* 0xd2511f5300027825 */ /* 0x000fe200078e00ff */
[----:B------:R1:W-:Y:S04]  /*c250*/  STL.64 [R1+0x10], R8 ;  /* 0x0000100801007387 */ /* 0x0003e80000100a00 */
[----:B------:R1:W-:Y:S04]  /*c260*/  STL.64 [R1+0x30], R4 ;  /* 0x0000300401007387 */ /* 0x0003e80000100a00 */
[----:B------:R1:W-:Y:S01]  /*c270*/  STL.64 [R1+0x8], R2 ;  /* 0x0000080201007387 */ /* 0x0003e20000100a00 */
[----:B------:R-:W-:Y:S05]  /*c280*/  BRA `(.L_x_973) ;  /* 0x000002b000007947 */ /* 0x000fea0003800000 */
.L_x_975:
        /* <DEDUP_REMOVED lines=43> */
.L_x_973:
[----:B-1----:R-:W2:Y:S01]  /*c540*/  LDL.64 R4, [R1+0x30] ;  /* 0x0000300001047983 */ /* 0x002ea20000100a00 */
        /* <DEDUP_REMOVED lines=8> */
[----:B--2---:R-:W-:Y:S05]  /*c5d0*/  IMAD.WIDE.U32 R2, R2, UR32, R4 ;  /* 0x0000002002027c25 */ /* 0x004fea000f8e0004 */
        /* <DEDUP_REMOVED lines=31> */
[----:B------:R-:W3:Y:S04]  /*c7d0*/  LDSM.16.M88.4 R16, [R204+0x8800] ;  /* 0x00880000cc10783b */ /* 0x000ee80000000200 */
[----:B------:R-:W4:Y:S04]  /*c7e0*/  LDSM.16.M88.4 R24, [R204+0x9000] ;  /* 0x00900000cc18783b */ /* 0x000f280000000200 */
[----:B------:R-:W0:Y:S04]  /*c7f0*/  LDGDEPBAR ;  /* 0x00000000000079af */ /* 0x000e280000000000 */
[----:B------:R-:W2:Y:S04]  /*c800*/  LDSM.16.M88.4 R168, [R204+0x9800] ;  /* 0x00980000cca8783b */ /* 0x000ea80000000200 */
[----:B------:R-:W-:Y:S04]  /*c810*/  LDSM.16.M88.4 R172, [R212] ;  /* 0x00000000d4ac783b */ /* 0x000fe80000000200 */
[----:B------:R-:W2:Y:S04]  /*c820*/  LDSM.16.M88.4 R176, [R215] ;  /* 0x00000000d7b0783b */ /* 0x000ea80000000200 */
[----:B------:R-:W2:Y:S04]  /*c830*/  LDSM.16.M88.4 R180, [R230] ;  /* 0x00000000e6b4783b */ /* 0x000ea80000000200 */
[----:B------:R-:W2:Y:S04]  /*c840*/  LDSM.16.M88.4 R184, [R229] ;  /* 0x00000000e5b8783b */ /* 0x000ea80000000200 */
[----:B------:R-:W2:Y:S01]  /*c850*/  LDSM.16.M88.4 R188, [R228] ;  /* 0x00000000e4bc783b */ /* 0x000ea20000000200 */
[C---:B-1----:R-:W-:Y:S03]  /*c860*/  HMMA.16816.F32.BF16 R4, R32.reuse, R8, RZ ;  /* 0x000000082004723c */ /* 0x042fe600000418ff */
[----:B------:R-:W-:Y:S04]  /*c870*/  LDSM.16.M88.4 R192, [R210+0x8000] ;  /* 0x00800000d2c0783b */ /* 0x000fe80000000200 */
[----:B------:R-:W-:Y:S01]  /*c880*/  LDSM.16.M88.4 R196, [R210+0x8800] ;  /* 0x00880000d2c4783b */ /* 0x000fe20000000200 */
[C---:B------:R-:W-:Y:S03]  /*c890*/  HMMA.16816.F32.BF16 R8, R32.reuse, R10, RZ ;  /* 0x0000000a2008723c */ /* 0x040fe600000418ff */
[----:B------:R-:W-:Y:S05]  /*c8a0*/  LDSM.16.M88.4 R200, [R210+0x9800] ;  /* 0x00980000d2c8783b */ /* 0x000fea0000000200 */
[C---:B---3--:R-:W-:Y:S08]  /*c8b0*/  HMMA.16816.F32.BF16 R12, R32.reuse, R16, RZ ;  /* 0x00000010200c723c */ /* 0x048ff000000418ff */
[C---:B------:R-:W-:Y:S08]  /*c8c0*/  HMMA.16816.F32.BF16 R16, R32.reuse, R18, RZ ;  /* 0x000000122010723c */ /* 0x040ff000000418ff */
[C---:B----4-:R-:W-:Y:S08]  /*c8d0*/  HMMA.16816.F32.BF16 R20, R32.reuse, R24, RZ ;  /* 0x000000182014723c */ /* 0x050ff000000418ff */
        /* <DEDUP_REMOVED lines=14> */
[----:B------:R-:W-:Y:S01]  /*c9c0*/  HMMA.16816.F32.BF16 R32, R172, R190, R32 ;  /* 0x000000beac20723c */ /* 0x000fe20000041820 */
[----:B------:R-:W4:Y:S04]  /*c9d0*/  LDSM.16.M88.4 R172, [R209+0x800] ;  /* 0x00080000d1ac783b */ /* 0x000f280000000200 */
[----:B------:R-:W-:Y:S03]  /*c9e0*/  LDSM.16.M88.4 R188, [R211+0x2000] ;  /* 0x00200000d3bc783b */ /* 0x000fe60000000200 */
        /* <DEDUP_REMOVED lines=12> */
[----:B------:R-:W-:Y:S03]  /*cab0*/  LDSM.16.M88.4 R200, [R204+0xb800] ;  /* 0x00b80000ccc8783b */ /* 0x000fe60000000200 */
[C---:B---3--:R-:W-:Y:S08]  /*cac0*/  HMMA.16816.F32.BF16 R4, R180.reuse, R184, R4 ;  /* 0x000000b8b404723c */ /* 0x048ff00000041804 */
[C---:B------:R-:W-:Y:S01]  /*cad0*/  HMMA.16816.F32.BF16 R8, R180.reuse, R186, R8 ;  /* 0x000000bab408723c */ /* 0x040fe20000041808 */
[----:B------:R-:W3:Y:S07]  /*cae0*/  LDSM.16.M88.4 R184, [R204+0xb000] ;  /* 0x00b00000ccb8783b */ /* 0x000eee0000000200 */
[C---:B----4-:R-:W-:Y:S08]  /*caf0*/  HMMA.16816.F32.BF16 R12, R180.reuse, R172, R12 ;  /* 0x000000acb40c723c */ /* 0x050ff0000004180c */
[C---:B------:R-:W-:Y:S01]  /*cb00*/  HMMA.16816.F32.BF16 R16, R180.reuse, R174, R16 ;  /* 0x000000aeb410723c */ /* 0x040fe20000041810 */
[----:B------:R-:W-:Y:S07]  /*cb10*/  LDSM.16.M88.4 R172, [R227] ;  /* 0x00000000e3ac783b */ /* 0x000fee0000000200 */
[C---:B-1----:R-:W-:Y:S08]  /*cb20*/  HMMA.16816.F32.BF16 R20, R180.reuse, R176, R20 ;  /* 0x000000b0b414723c */ /* 0x042ff00000041814 */
[C---:B------:R-:W-:Y:S01]  /*cb30*/  HMMA.16816.F32.BF16 R24, R180.reuse, R178, R24 ;  /* 0x000000b2b418723c */ /* 0x040fe20000041818 */
[----:B------:R-:W-:Y:S07]  /*cb40*/  LDSM.16.M88.4 R176, [R226] ;  /* 0x00000000e2b0783b */ /* 0x000fee0000000200 */
[C---:B--2---:R-:W-:Y:S08]  /*cb50*/  HMMA.16816.F32.BF16 R28, R180.reuse, R168, R28 ;  /* 0x000000a8b41c723c */ /* 0x044ff0000004181c */
[----:B------:R-:W-:Y:S01]  /*cb60*/  HMMA.16816.F32.BF16 R32, R180, R170, R32 ;  /* 0x000000aab420723c */ /* 0x000fe20000041820 */
[----:B------:R-:W1:Y:S04]  /*cb70*/  LDSM.16.M88.4 R168, [R212+0x2000] ;  /* 0x00200000d4a8783b */ /* 0x000e680000000200 */
[----:B------:R-:W2:Y:S03]  /*cb80*/  LDSM.16.M88.4 R180, [R225] ;  /* 0x00000000e1b4783b */ /* 0x000ea60000000200 */
[C---:B------:R-:W-:Y:S08]  /*cb90*/  HMMA.16816.F32.BF16 R4, R188.reuse, R192, R4 ;  /* 0x000000c0bc04723c */ /* 0x040ff00000041804 */
[C---:B------:R-:W-:Y:S01]  /*cba0*/  HMMA.16816.F32.BF16 R8, R188.reuse, R194, R8 ;  /* 0x000000c2bc08723c */ /* 0x040fe20000041808 */
[----:B------:R-:W-:Y:S07]  /*cbb0*/  LDSM.16.M88.4 R192, [R214+0x2000] ;  /* 0x00200000d6c0783b */ /* 0x000fee0000000200 */
[C---:B------:R-:W-:Y:S08]  /*cbc0*/  HMMA.16816.F32.BF16 R12, R188.reuse, R196, R12 ;  /* 0x000000c4bc0c723c */ /* 0x040ff0000004180c */
[C---:B------:R-:W-:Y:S01]  /*cbd0*/  HMMA.16816.F32.BF16 R16, R188.reuse, R198, R16 ;  /* 0x000000c6bc10723c */ /* 0x040fe20000041810 */
[----:B------:R-:W-:Y:S07]  /*cbe0*/  LDSM.16.M88.4 R196, [R210+0xa000] ;  /* 0x00a00000d2c4783b */ /* 0x000fee0000000200 */
[C---:B---3--:R-:W-:Y:S08]  /*cbf0*/  HMMA.16816.F32.BF16 R20, R188.reuse, R184, R20 ;  /* 0x000000b8bc14723c */ /* 0x048ff00000041814 */
        /* <DEDUP_REMOVED lines=21> */
[----:B------:R-:W2:Y:S07]  /*cd50*/  LDSM.16.M88.4 R196, [R209+0x3800] ;  /* 0x00380000d1c4783b */ /* 0x000eae0000000200 */
        /* <DEDUP_REMOVED lines=8> */
[----:B------:R-:W-:Y:S04]  /*cde0*/  LDSM.16.M88.4 R192, [R223] ;  /* 0x00000000dfc0783b */ /* 0x000fe80000000200 */
[----:B------:R-:W-:Y:S03]  /*cdf0*/  LDSM.16.M88.4 R200, [R220] ;  /* 0x00000000dcc8783b */ /* 0x000fe60000000200 */
        /* <DEDUP_REMOVED lines=8> */
[----:B------:R-:W-:Y:S07]  /*ce80*/  LDSM.16.M88.4 R184, [R212+0x4000] ;  /* 0x00400000d4b8783b */ /* 0x000fee0000000200 */
[C---:B------:R-:W-:Y:S08]  /*ce90*/  HMMA.16816.F32.BF16 R28, R168.reuse, R196, R28 ;  /* 0x000000c4a81c723c */ /* 0x040ff0000004181c */
[----:B------:R-:W-:Y:S01]  /*cea0*/  HMMA.16816.F32.BF16 R32, R168, R198, R32 ;  /* 0x000000c6a820723c */ /* 0x000fe20000041820 */
[----:B------:R-:W3:Y:S04]  /*ceb0*/  LDSM.16.M88.4 R168, [R204+0xd800] ;  /* 0x00d80000cca8783b */ /* 0x000ee80000000200 */
[----:B------:R-:W3:Y:S03]  /*cec0*/  LDSM.16.M88.4 R196, [R222] ;  /* 0x00000000dec4783b */ /* 0x000ee60000000200 */
[C---:B-1----:R-:W-:Y:S08]  /*ced0*/  HMMA.16816.F32.BF16 R4, R172.reuse, R188, R4 ;  /* 0x000000bcac04723c */ /* 0x042ff00000041804 */
[C---:B------:R-:W-:Y:S01]  /*cee0*/  HMMA.16816.F32.BF16 R8, R172.reuse, R190, R8 ;  /* 0x000000beac08723c */ /* 0x040fe20000041808 */
[----:B------:R-:W1:Y:S07]  /*cef0*/  LDSM.16.M88.4 R188, [R221] ;  /* 0x00000000ddbc783b */ /* 0x000e6e0000000200 */
[C---:B--2---:R-:W-:Y:S08]  /*cf00*/  HMMA.16816.F32.BF16 R12, R172.reuse, R176, R12 ;  /* 0x000000b0ac0c723c */ /* 0x044ff0000004180c */
[C---:B------:R-:W-:Y:S01]  /*cf10*/  HMMA.16816.F32.BF16 R16, R172.reuse, R178, R16 ;  /* 0x000000b2ac10723c */ /* 0x040fe20000041810 */
[----:B------:R-:W-:Y:S07]  /*cf20*/  LDSM.16.M88.4 R176, [R210+0xc800] ;  /* 0x00c80000d2b0783b */ /* 0x000fee0000000200 */
[C---:B----4-:R-:W-:Y:S08]  /*cf30*/  HMMA.16816.F32.BF16 R20, R172.reuse, R180, R20 ;  /* 0x000000b4ac14723c */ /* 0x050ff00000041814 */
        /* <DEDUP_REMOVED lines=8> */
[----:B------:R-:W3:Y:S07]  /*cfc0*/  LDSM.16.M88.4 R192, [R210+0xd800] ;  /* 0x00d80000d2c0783b */ /* 0x000eee0000000200 */
        /* <DEDUP_REMOVED lines=15> */
[----:B------:R-:W2:Y:S07]  /*d0c0*/  LDSM.16.M88.4 R176, [R209+0x5800] ;  /* 0x00580000d1b0783b */ /* 0x000eae0000000200 */
[C---:B------:R-:W-:Y:S08]  /*d0d0*/  HMMA.16816.F32.BF16 R20, R168.reuse, R180, R20 ;  /* 0x000000b4a814723c */ /* 0x040ff00000041814 */
[C---:B------:R-:W-:Y:S01]  /*d0e0*/  HMMA.16816.F32.BF16 R24, R168.reuse, R182, R24 ;  /* 0x000000b6a818723c */ /* 0x040fe20000041818 */
[----:B------:R-:W2:Y:S07]  /*d0f0*/  LDSM.16.M88.4 R180, [R211+0x6000] ;  /* 0x00600000d3b4783b */ /* 0x000eae0000000200 */
[C---:B---3--:R-:W-:Y:S08]  /*d100*/  HMMA.16816.F32.BF16 R28, R168.reuse, R192, R28 ;  /* 0x000000c0a81c723c */ /* 0x048ff0000004181c */
        /* <DEDUP_REMOVED lines=8> */
[----:B------:R-:W-:Y:S07]  /*d190*/  LDSM.16.M88.4 R184, [R218] ;  /* 0x00000000dab8783b */ /* 0x000fee0000000200 */
[C---:B--2---:R-:W-:Y:S08]  /*d1a0*/  HMMA.16816.F32.BF16 R20, R188.reuse, R172, R20 ;  /* 0x000000acbc14723c */ /* 0x044ff00000041814 */
[C---:B------:R-:W-:Y:S01]  /*d1b0*/  HMMA.16816.F32.BF16 R24, R188.reuse, R174, R24 ;  /* 0x000000aebc18723c */ /* 0x040fe20000041818 */
[----:B------:R-:W-:Y:S07]  /*d1c0*/  LDSM.16.M88.4 R172, [R212+0x6000] ;  /* 0x00600000d4ac783b */ /* 0x000fee0000000200 */
[C---:B------:R-:W-:Y:S08]  /*d1d0*/  HMMA.16816.F32.BF16 R28, R188.reuse, R176, R28 ;  /* 0x000000b0bc1c723c */ /* 0x040ff0000004181c */
[----:B------:R-:W-:Y:S01]  /*d1e0*/  HMMA.16816.F32.BF16 R32, R188, R178, R32 ;  /* 0x000000b2bc20723c */ /* 0x000fe20000041820 */
[----:B------:R-:W2:Y:S04]  /*d1f0*/  LDSM.16.M88.4 R176, [R219] ;  /* 0x00000000dbb0783b */ /* 0x000ea80000000200 */
[----:B------:R-:W-:Y:S03]  /*d200*/  LDSM.16.M88.4 R188, [R216] ;  /* 0x00000000d8bc783b */ /* 0x000fe60000000200 */
[C---:B------:R-:W-:Y:S08]  /*d210*/  HMMA.16816.F32.BF16 R4, R180.reuse, R200, R4 ;  /* 0x000000c8b404723c */ /* 0x040ff00000041804 */
[C---:B------:R-:W-:Y:S01]  /*d220*/  HMMA.16816.F32.BF16 R8, R180.reuse, R202, R8 ;  /* 0x000000cab408723c */ /* 0x040fe20000041808 */
[----:B------:R-:W-:Y:S07]  /*d230*/  LDSM.16.M88.4 R200, [R210+0xe000] ;  /* 0x00e00000d2c8783b */ /* 0x000fee0000000200 */
[C---:B---3--:R-:W-:Y:S08]  /*d240*/  HMMA.16816.F32.BF16 R12, R180.reuse, R168, R12 ;  /* 0x000000a8b40c723c */ /* 0x048ff0000004180c */
[C---:B------:R-:W-:Y:S01]  /*d250*/  HMMA.16816.F32.BF16 R16, R180.reuse, R170, R16 ;  /* 0x000000aab410723c */ /* 0x040fe20000041810 */
[----:B------:R-:W3:Y:S07]  /*d260*/  LDSM.16.M88.4 R168, [R217] ;  /* 0x00000000d9a8783b */ /* 0x000eee0000000200 */
[C---:B------:R-:W-:Y:S08]  /*d270*/  HMMA.16816.F32.BF16 R20, R180.reuse, R192, R20 ;  /* 0x000000c0b414723c */ /* 0x040ff00000041814 */
[C---:B------:R-:W-:Y:S01]  /*d280*/  HMMA.16816.F32.BF16 R24, R180.reuse, R194, R24 ;  /* 0x000000c2b418723c */ /* 0x040fe20000041818 */
[----:B------:R-:W4:Y:S07]  /*d290*/  LDSM.16.M88.4 R192, [R214+0x6000] ;  /* 0x00600000d6c0783b */ /* 0x000f2e0000000200 */
[C---:B-1----:R-:W-:Y:S08]  /*d2a0*/  HMMA.16816.F32.BF16 R28, R180.reuse, R196, R28 ;  /* 0x000000c4b41c723c */ /* 0x042ff0000004181c */
[----:B------:R-:W-:Y:S01]  /*d2b0*/  HMMA.16816.F32.BF16 R32, R180, R198, R32 ;  /* 0x000000c6b420723c */ /* 0x000fe20000041820 */
[----:B------:R-:W1:Y:S04]  /*d2c0*/  LDSM.16.M88.4 R180, [R210+0xe800] ;  /* 0x00e80000d2b4783b */ /* 0x000e680000000200 */
        /* <DEDUP_REMOVED lines=14> */
[C---:B----4-:R-:W-:Y:S08]  /*d3b0*/  HMMA.16816.F32.BF16 R4, R192.reuse, R200, R4 ;  /* 0x000000c8c004723c */ /* 0x050ff00000041804 */
[C---:B------:R-:W-:Y:S01]  /*d3c0*/  HMMA.16816.F32.BF16 R8, R192.reuse, R202, R8 ;  /* 0x000000cac008723c */ /* 0x040fe20000041808 */
[----:B------:R-:W4:Y:S01]  /*d3d0*/  LDSM.16.M88.4 R200, [R209+0x7800] ;  /* 0x00780000d1c8783b */ /* 0x000f220000000200 */
[----:B------:R-:W-:Y:S04]  /*d3e0*/  DEPBAR.LE SB0, 0x0 ;  /* 0x000080000000791a */ /* 0x000fe80000000000 */
[----:B------:R-:W-:Y:S02]  /*d3f0*/  BAR.SYNC.DEFER_BLOCKING 0x0 ;  /* 0x0000000000007b1d */ /* 0x000fe40000010000 */
[C---:B-1----:R-:W-:Y:S08]  /*d400*/  HMMA.16816.F32.BF16 R12, R192.reuse, R180, R12 ;  /* 0x000000b4c00c723c */ /* 0x042ff0000004180c */
        /* <DEDUP_REMOVED lines=9> */
[C---:B------:R-:W-:Y:S08]  /*d4a0*/  HMMA.16816.F32.BF16 R20, R168.reuse, R188, R20 ;  /* 0x000000bca814723c */ /* 0x040ff00000041814 */
[C---:B------:R-:W-:Y:S08]  /*d4b0*/  HMMA.16816.F32.BF16 R24, R168.reuse, R190, R24 ;  /* 0x000000bea818723c */ /* 0x040ff00000041818 */
[C---:B----4-:R-:W-:Y:S08]  /*d4c0*/  HMMA.16816.F32.BF16 R28, R168.reuse, R200, R28 ;  /* 0x000000c8a81c723c */ /* 0x050ff0000004181c */
[----:B------:R-:W-:Y:S01]  /*d4d0*/  HMMA.16816.F32.BF16 R32, R168, R202, R32 ;  /* 0x000000caa820723c */ /* 0x000fe20000041820 */
[----:B------:R-:W-:-:S07]  /*d4e0*/  @P0 BRA `(.L_x_975) ;  /* 0xffffeda000000947 */ /* 0x000fce000383ffff */
.L_x_974:
[----:B------:R-:W2:Y:S01]  /*d4f0*/  LDL.64 R238, [R1+0x10] ;  /* 0x0000100001ee7983 */ /* 0x000ea20000100a00 */
[----:B------:R-:W-:Y:S01]  /*d500*/  IMAD.U32 R0, RZ, RZ, UR6 ;  /* 0x00000006ff007e24 */ /* 0x000fe2000f8e00ff */
[----:B------:R-:W-:Y:S01]  /*d510*/  USHF.L.U32 UR4, UR6, 0x1, URZ ;  /* 0x0000000106047899 */ /* 0x000fe2000800063f */
[----:B-1----:R-:W1:Y:S01]  /*d520*/  LDC.U8 R169, c[0x0][0x2d8] ;  /* 0x0000b600ffa97b82 */ /* 0x002e620000000000 */
[----:B------:R-:W-:Y:S02]  /*d530*/  UISETP.GT.AND UP0, UPT, UR6, UR11, UPT ;  /* 0x0000000b0600728c */ /* 0x000fe4000bf04270 */
[----:B------:R-:W3:Y:S01]  /*d540*/  LDL.64 R202, [R1+0x8] ;  /* 0x0000080001ca7983 */ /* 0x000ee20000100a00 */
[----:B------:R-:W-:Y:S05]  /*d550*/  UMOV UR29, UR6 ;  /* 0x00000006001d7c82 */ /* 0x000fea0008000000 */
[----:B------:R-:W4:Y:S06]  /*d560*/  LDL.64 R236, [R1+0x18] ;  /* 0x0000180001ec7983 */ /* 0x000f2c0000100a00 */
[----:B------:R-:W5:Y:S01]  /*d570*/  S2R R2, SR_TID.X ;  /* 0x0000000000027919 */ /* 0x000f620000002100 */
[----:B-1----:R-:W-:Y:S01]  /*d580*/  PRMT R169, R169, 0x7054, R169 ;  /* 0x00007054a9a97816 */ /* 0x002fe200000000a9 */
[----:B-----5:R-:W-:Y:S05]  /*d590*/  IMAD.SHL.U32 R2, R2, 0x2, RZ ;  /* 0x0000000202027824 */ /* 0x020fea00078e00ff */
[----:B------:R-:W-:Y:S05]  /*d5a0*/  LOP3.LUT R2, R2, 0x6, RZ, 0xc0, !PT ;  /* 0x0000000602027812 */ /* 0x000fea00078ec0ff */
[----:B------:R-:W-:Y:S05]  /*d5b0*/  IMAD R0, R0, 0x40, R2 ;  /* 0x0000004000007824 */ /* 0x000fea00078e0202 */
[C---:B------:R-:W-:Y:S02]  /*d5c0*/  IADD3 R2, R0.reuse, 0x8, RZ ;  /* 0x0000000800027810 */ /* 0x040fe40007ffe0ff */
[----:B------:R-:W-:Y:S02]  /*d5d0*/  IADD3 R3, R0, 0x1, RZ ;  /* 0x0000000100037810 */ /* 0x000fe40007ffe0ff */
[CC--:B------:R-:W-:Y:S02]  /*d5e0*/  ISETP.GE.AND P0, PT, R2.reuse, R233.reuse, PT ;  /* 0x000000e90200720c */ /* 0x0c0fe40003f06270 */
[----:B------:R-:W-:Y:S02]  /*d5f0*/  ISETP.GE.AND P5, PT, R2, R232, PT ;  /* 0x000000e80200720c */ /* 0x000fe40003fa6270 */
[-C--:B------:R-:W-:Y:S02]  /*d600*/  ISETP.GE.AND P2, PT, R0, R233.reuse, PT ;  /* 0x000000e90000720c */ /* 0x080fe40003f46270 */
[C---:B------:R-:W-:Y:S02]  /*d610*/  ISETP.GE.AND P3, PT, R3.reuse, R233, PT ;  /* 0x000000e90300720c */ /* 0x040fe40003f66270 */
[CC--:B------:R-:W-:Y:S02]  /*d620*/  ISETP.GE.OR P0, PT, R2.reuse, R235.reuse, !P0 ;  /* 0x000000eb0200720c */ /* 0x0c0fe40004706670 */
[----:B------:R-:W-:Y:S02]  /*d630*/  ISETP.GE.OR P5, PT, R2, R234, !P5 ;  /* 0x000000ea0200720c */ /* 0x000fe40006fa6670 */
[CC--:B------:R-:W-:Y:S02]  /*d640*/  ISETP.GE.OR P2, PT, R0.reuse, R235.reuse, !P2 ;  /* 0x000000eb0000720c */ /* 0x0c0fe40005746670 */
[C---:B------:R-:W-:Y:S02]  /*d650*/  IADD3 R2, R0.reuse, 0x9, RZ ;  /* 0x0000000900027810 */ /* 0x040fe40007ffe0ff */
[CC--:B------:R-:W-:Y:S02]  /*d660*/  ISETP.GE.AND P4, PT, R3.reuse, R232.reuse, PT ;  /* 0x000000e80300720c */ /* 0x0c0fe40003f86270 */
[-C--:B------:R-:W-:Y:S02]  /*d670*/  ISETP.GE.AND P1, PT, R0, R232.reuse, PT ;  /* 0x000000e80000720c */ /* 0x080fe40003f26270 */
[----:B------:R-:W-:Y:S02]  /*d680*/  FSEL R4, R4, -INF , !P2 ;  /* 0xff80000004047808 */ /* 0x000fe40005000000 */
[C---:B------:R-:W-:Y:S02]  /*d690*/  ISETP.GE.OR P3, PT, R3.reuse, R235, !P3 ;  /* 0x000000eb0300720c */ /* 0x040fe40005f66670 */
[C---:B------:R-:W-:Y:S02]  /*d6a0*/  ISETP.GE.AND P6, PT, R2.reuse, R233, PT ;  /* 0x000000e90200720c */ /* 0x040fe40003fc6270 */
[----:B------:R-:W-:Y:S02]  /*d6b0*/  ISETP.GE.AND P2, PT, R2, R232, PT ;  /* 0x000000e80200720c */ /* 0x000fe40003f46270 */
[C---:B------:R-:W-:Y:S02]  /*d6c0*/  IADD3 R132, R0.reuse, 0x10, RZ ;  /* 0x0000001000847810 */ /* 0x040fe40007ffe0ff */
[-C--:B------:R-:W-:Y:S02]  /*d6d0*/  ISETP.GE.OR P4, PT, R3, R234.reuse, !P4 ;  /* 0x000000ea0300720c */ /* 0x080fe40006786670 */
[C---:B------:R-:W-:Y:S02]  /*d6e0*/  IADD3 R3, R0.reuse, 0x11, RZ ;  /* 0x0000001100037810 */ /* 0x040fe40007ffe0ff */
[-C--:B------:R-:W-:Y:S02]  /*d6f0*/  ISETP.GE.OR P1, PT, R0, R234.reuse, !P1 ;  /* 0x000000ea0000720c */ /* 0x080fe40004f26670 */
[----:B------:R-:W-:Y:S02]  /*d700*/  FSEL R168, R5, -INF , !P3 ;  /* 0xff80000005a87808 */ /* 0x000fe40005800000 */
[----:B------:R-:W-:Y:S02]  /*d710*/  FMNMX.FTZ R5, R4, R133, !PT ;  /* 0x0000008504057209 */ /* 0x000fe40007810000 */
[C---:B------:R-:W-:Y:S02]  /*d720*/  ISETP.GE.OR P6, PT, R2.reuse, R235, !P6 ;  /* 0x000000eb0200720c */ /* 0x040fe400077c6670 */
[----:B------:R-:W-:Y:S02]  /*d730*/  ISETP.GE.OR P2, PT, R2, R234, !P2 ;  /* 0x000000ea0200720c */ /* 0x000fe40005746670 */
[----:B------:R-:W-:Y:S02]  /*d740*/  IADD3 R2, R0, 0x18, RZ ;  /* 0x0000001800027810 */ /* 0x000fe40007ffe0ff */
[----:B------:R-:W-:Y:S02]  /*d750*/  FSEL R6, R6, -INF , !P1 ;  /* 0xff80000006067808 */ /* 0x000fe40004800000 */
[-C--:B------:R-:W-:Y:S02]  /*d760*/  ISETP.GE.AND P1, PT, R132, R233.reuse, PT ;  /* 0x000000e98400720c */ /* 0x080fe40003f26270 */
[----:B------:R-:W-:Y:S02]  /*d770*/  FSEL R7, R7, -INF , !P4 ;  /* 0xff80000007077808 */ /* 0x000fe40006000000 */
[C---:B------:R-:W-:Y:S02]  /*d780*/  ISETP.GE.AND P4, PT, R3.reuse, R233, PT ;  /* 0x000000e90300720c */ /* 0x040fe40003f86270 */
[----:B------:R-:W-:Y:S02]  /*d790*/  FSEL R8, R8, -INF , !P0 ;  /* 0xff80000008087808 */ /* 0x000fe40004000000 */
[-C--:B------:R-:W-:Y:S02]  /*d7a0*/  ISETP.GE.AND P0, PT, R3, R232.reuse, PT ;  /* 0x000000e80300720c */ /* 0x080fe40003f06270 */
[-C--:B------:R-:W-:Y:S02]  /*d7b0*/  ISETP.GE.AND P3, PT, R132, R232.reuse, PT ;  /* 0x000000e88400720c */ /* 0x080fe40003f66270 */
[----:B------:R-:W-:Y:S02]  /*d7c0*/  FSEL R9, R9, -INF , !P6 ;  /* 0xff80000009097808 */ /* 0x000fe40007000000 */
[----:B------:R-:W-:Y:S02]  /*d7d0*/  FSEL R10, R10, -INF , !P5 ;  /* 0xff8000000a0a7808 */ /* 0x000fe40006800000 */
[----:B------:R-:W-:Y:S02]  /*d7e0*/  FMNMX.FTZ R5, R168, R5, !PT ;  /* 0x00000005a8057209 */ /* 0x000fe40007810000 */
[C---:B------:R-:W-:Y:S02]  /*d7f0*/  ISETP.GE.AND P6, PT, R2.reuse, R233, PT ;  /* 0x000000e90200720c */ /* 0x040fe40003fc6270 */
[----:B------:R-:W-:Y:S02]  /*d800*/  ISETP.GE.AND P5, PT, R2, R232, PT ;  /* 0x000000e80200720c */ /* 0x000fe40003fa6270 */
[-C--:B------:R-:W-:Y:S02]  /*d810*/  ISETP.GE.OR P1, PT, R132, R235.reuse, !P1 ;  /* 0x000000eb8400720c */ /* 0x080fe40004f26670 */
[CC--:B------:R-:W-:Y:S02]  /*d820*/  ISETP.GE.OR P4, PT, R3.reuse, R235.reuse, !P4 ;  /* 0x000000eb0300720c */ /* 0x0c0fe40006786670 */
[-C--:B------:R-:W-:Y:S02]  /*d830*/  ISETP.GE.OR P0, PT, R3, R234.reuse, !P0 ;  /* 0x000000ea0300720c */ /* 0x080fe40004706670 */
[----:B------:R-:W-:Y:S02]  /*d840*/  IADD3 R3, R0, 0x19, RZ ;  /* 0x0000001900037810 */ /* 0x000fe40007ffe0ff */
[-C--:B------:R-:W-:Y:S02]  /*d850*/  ISETP.GE.OR P3, PT, R132, R234.reuse, !P3 ;  /* 0x000000ea8400720c */ /* 0x080fe40005f66670 */
[C---:B------:R-:W-:Y:S02]  /*d860*/  ISETP.GE.OR P6, PT, R2.reuse, R235, !P6 ;  /* 0x000000eb0200720c */ /* 0x040fe400077c6670 */
[----:B------:R-:W-:Y:S02]  /*d870*/  ISETP.GE.OR P5, PT, R2, R234, !P5 ;  /* 0x000000ea0200720c */ /* 0x000fe40006fa6670 */
[----:B------:R-:W-:Y:S02]  /*d880*/  IADD3 R2, R0, 0x20, RZ ;  /* 0x0000002000027810 */ /* 0x000fe40007ffe0ff */
[----:B------:R-:W-:Y:S02]  /*d890*/  FMNMX.FTZ R5, R8, R5, !PT ;  /* 0x0000000508057209 */ /* 0x000fe40007810000 */
[----:B------:R-:W-:Y:S02]  /*d8a0*/  FSEL R184, R12, -INF , !P1 ;  /* 0xff8000000cb87808 */ /* 0x000fe40004800000 */
[----:B------:R-:W-:Y:S02]  /*d8b0*/  FSEL R11, R11, -INF , !P2 ;  /* 0xff8000000b0b7808 */ /* 0x000fe40005000000 */
[CC--:B------:R-:W-:Y:S02]  /*d8c0*/  ISETP.GE.AND P2, PT, R3.reuse, R233.reuse, PT ;  /* 0x000000e90300720c */ /* 0x0c0fe40003f46270 */
[-C--:B------:R-:W-:Y:S02]  /*d8d0*/  ISETP.GE.AND P1, PT, R3, R232.reuse, PT ;  /* 0x000000e80300720c */ /* 0x080fe40003f26270 */
[----:B------:R-:W-:Y:S02]  /*d8e0*/  FSEL R185, R13, -INF , !P4 ;  /* 0xff8000000db97808 */ /* 0x000fe40006000000 */
[----:B------:R-:W-:Y:S02]  /*d8f0*/  FSEL R186, R14, -INF , !P3 ;  /* 0xff8000000eba7808 */ /* 0x000fe40005800000 */
[C---:B------:R-:W-:Y:S02]  /*d900*/  ISETP.GE.AND P4, PT, R2.reuse, R233, PT ;  /* 0x000000e90200720c */ /* 0x040fe40003f86270 */
[----:B------:R-:W-:Y:S02]  /*d910*/  ISETP.GE.AND P3, PT, R2, R232, PT ;  /* 0x000000e80200720c */ /* 0x000fe40003f66270 */
[----:B------:R-:W-:Y:S02]  /*d920*/  FMNMX.FTZ R5, R9, R5, !PT ;  /* 0x0000000509057209 */ /* 0x000fe40007810000 */
[CC--:B------:R-:W-:Y:S02]  /*d930*/  ISETP.GE.OR P2, PT, R3.reuse, R235.reuse, !P2 ;  /* 0x000000eb0300720c */ /* 0x0c0fe40005746670 */
[-C--:B------:R-:W-:Y:S02]  /*d940*/  ISETP.GE.OR P1, PT, R3, R234.reuse, !P1 ;  /* 0x000000ea0300720c */ /* 0x080fe40004f26670 */
[----:B------:R-:W-:Y:S02]  /*d950*/  IADD3 R3, R0, 0x21, RZ ;  /* 0x0000002100037810 */ /* 0x000fe40007ffe0ff */
[C---:B------:R-:W-:Y:S02]  /*d960*/  ISETP.GE.OR P4, PT, R2.reuse, R235, !P4 ;  /* 0x000000eb0200720c */ /* 0x040fe40006786670 */
[----:B------:R-:W-:Y:S02]  /*d970*/  ISETP.GE.OR P3, PT, R2, R234, !P3 ;  /* 0x000000ea0200720c */ /* 0x000fe40005f66670 */
[----:B------:R-:W-:Y:S02]  /*d980*/  IADD3 R2, R0, 0x28, RZ ;  /* 0x0000002800027810 */ /* 0x000fe40007ffe0ff */
[----:B------:R-:W-:Y:S02]  /*d990*/  FMNMX.FTZ R5, R184, R5, !PT ;  /* 0x00000005b8057209 */ /* 0x000fe40007810000 */
[----:B------:R-:W-:Y:S02]  /*d9a0*/  FSEL R187, R15, -INF , !P0 ;  /* 0xff8000000fbb7808 */ /* 0x000fe40004000000 */
[----:B------:R-:W-:Y:S01]  /*d9b0*/  FSEL R180, R16, -INF , !P6 ;  /* 0xff80000010b47808 */ /* 0x000fe20007000000 */
[----:B------:R-:W-:Y:S01]  /*d9c0*/  LDSM.16.MT88.4 R12, [R205+0x10000] ;  /* 0x01000000cd0c783b */ /* 0x000fe20000004200 */
[C---:B------:R-:W-:Y:S02]  /*d9d0*/  ISETP.GE.AND P0, PT, R3.reuse, R233, PT ;  /* 0x000000e90300720c */ /* 0x040fe40003f06270 */
[-C--:B------:R-:W-:Y:S02]  /*d9e0*/  ISETP.GE.AND P6, PT, R3, R232.reuse, PT ;  /* 0x000000e80300720c */ /* 0x080fe40003fc6270 */
[----:B------:R-:W-:Y:S02]  /*d9f0*/  FSEL R181, R17, -INF , !P2 ;  /* 0xff80000011b57808 */ /* 0x000fe40005000000 */
[----:B------:R-:W-:Y:S02]  /*da00*/  FSEL R182, R18, -INF , !P5 ;  /* 0xff80000012b67808 */ /* 0x000fe40006800000 */
[----:B------:R-:W-:Y:S02]  /*da10*/  FMNMX.FTZ R5, R185, R5, !PT ;  /* 0x00000005b9057209 */ /* 0x000fe40007810000 */
[C---:B------:R-:W-:Y:S02]  /*da20*/  ISETP.GE.AND P2, PT, R2.reuse, R233, PT ;  /* 0x000000e90200720c */ /* 0x040fe40003f46270 */
[----:B------:R-:W-:Y:S02]  /*da30*/  ISETP.GE.AND P5, PT, R2, R232, PT ;  /* 0x000000e80200720c */ /* 0x000fe40003fa6270 */
[C---:B------:R-:W-:Y:S02]  /*da40*/  ISETP.GE.OR P0, PT, R3.reuse, R235, !P0 ;  /* 0x000000eb0300720c */ /* 0x040fe40004706670 */
[-C--:B------:R-:W-:Y:S02]  /*da50*/  ISETP.GE.OR P6, PT, R3, R234.reuse, !P6 ;  /* 0x000000ea0300720c */ /* 0x080fe400077c6670 */
[----:B------:R-:W-:Y:S02]  /*da60*/  IADD3 R3, R0, 0x29, RZ ;  /* 0x0000002900037810 */ /* 0x000fe40007ffe0ff */
[----:B------:R-:W-:Y:S02]  /*da70*/  FMNMX.FTZ R5, R180, R5, !PT ;  /* 0x00000005b4057209 */ /* 0x000fe40007810000 */
[C---:B------:R-:W-:Y:S02]  /*da80*/  ISETP.GE.OR P5, PT, R2.reuse, R234, !P5 ;  /* 0x000000ea0200720c */ /* 0x040fe40006fa6670 */
[----:B------:R-:W-:Y:S02]  /*da90*/  ISETP.GE.OR P2, PT, R2, R235, !P2 ;  /* 0x000000eb0200720c */ /* 0x000fe40005746670 */
[----:B------:R-:W-:Y:S02]  /*daa0*/  IADD3 R2, R0, 0x30, RZ ;  /* 0x0000003000027810 */ /* 0x000fe40007ffe0ff */
[----:B------:R-:W-:Y:S02]  /*dab0*/  FSEL R197, R20, -INF , !P4 ;  /* 0xff80000014c57808 */ /* 0x000fe40006000000 */
[----:B------:R-:W-:Y:S02]  /*dac0*/  FSEL R183, R19, -INF , !P1 ;  /* 0xff80000013b77808 */ /* 0x000fe40004800000 */
[C---:B------:R-:W-:Y:S02]  /*dad0*/  ISETP.GE.AND P1, PT, R3.reuse, R233, PT ;  /* 0x000000e90300720c */ /* 0x040fe40003f26270 */
[-C--:B------:R-:W-:Y:S02]  /*dae0*/  ISETP.GE.AND P4, PT, R3, R232.reuse, PT ;  /* 0x000000e80300720c */ /* 0x080fe40003f86270 */
[----:B------:R-:W-:Y:S02]  /*daf0*/  FSEL R198, R21, -INF , !P0 ;  /* 0xff80000015c67808 */ /* 0x000fe40004000000 */
[----:B------:R-:W-:Y:S02]  /*db00*/  FSEL R199, R22, -INF , !P3 ;  /* 0xff80000016c77808 */ /* 0x000fe40005800000 */
[----:B------:R-:W-:Y:S02]  /*db10*/  FMNMX.FTZ R132, R181, R5, !PT ;  /* 0x00000005b5847209 */ /* 0x000fe40007810000 */
[C---:B------:R-:W-:Y:S02]  /*db20*/  ISETP.GE.AND P0, PT, R2.reuse, R233, PT ;  /* 0x000000e90200720c */ /* 0x040fe40003f06270 */
[----:B------:R-:W-:Y:S02]  /*db30*/  ISETP.GE.AND P3, PT, R2, R232, PT ;  /* 0x000000e80200720c */ /* 0x000fe40003f66270 */
[CC--:B------:R-:W-:Y:S02]  /*db40*/  ISETP.GE.OR P1, PT, R3.reuse, R235.reuse, !P1 ;  /* 0x000000eb0300720c */ /* 0x0c0fe40004f26670 */
[----:B------:R-:W-:Y:S02]  /*db50*/  ISETP.GE.OR P4, PT, R3, R234, !P4 ;  /* 0x000000ea0300720c */ /* 0x000fe40006786670 */
[----:B------:R-:W-:Y:S02]  /*db60*/  FMNMX.FTZ R3, R6, R134, !PT ;  /* 0x0000008606037209 */ /* 0x000fe40007810000 */
[C---:B------:R-:W-:Y:S02]  /*db70*/  ISETP.GE.OR P0, PT, R2.reuse, R235, !P0 ;  /* 0x000000eb0200720c */ /* 0x040fe40004706670 */
[----:B------:R-:W-:Y:S02]  /*db80*/  ISETP.GE.OR P3, PT, R2, R234, !P3 ;  /* 0x000000ea0200720c */ /* 0x000fe40005f66670 */
[----:B------:R-:W-:Y:S02]  /*db90*/  IADD3 R2, R0, 0x31, RZ ;  /* 0x0000003100027810 */ /* 0x000fe40007ffe0ff */
[----:B------:R-:W-:Y:S02]  /*dba0*/  FMNMX.FTZ R132, R197, R132, !PT ;  /* 0x00000084c5847209 */ /* 0x000fe40007810000 */
[----:B------:R-:W-:Y:S02]  /*dbb0*/  FMNMX.FTZ R3, R7, R3, !PT ;  /* 0x0000000307037209 */ /* 0x000fe40007810000 */
[----:B------:R-:W-:Y:S02]  /*dbc0*/  FSEL R200, R23, -INF , !P6 ;  /* 0xff80000017c87808 */ /* 0x000fe40007000000 */
[----:B------:R-:W-:Y:S01]  /*dbd0*/  ISETP.GE.AND P6, PT, R2, R233, PT ;  /* 0x000000e90200720c */ /* 0x000fe20003fc6270 */
[----:B------:R-:W-:Y:S01]  /*dbe0*/  LDSM.16.MT88.4 R20, [R206+0x10000] ;  /* 0x01000000ce14783b */ /* 0x000fe20000004200 */
[----:B------:R-:W-:Y:S02]  /*dbf0*/  FSEL R190, R24, -INF , !P2 ;  /* 0xff80000018be7808 */ /* 0x000fe40005000000 */
[----:B------:R-:W-:Y:S02]  /*dc00*/  ISETP.GE.AND P2, PT, R2, R232, PT ;  /* 0x000000e80200720c */ /* 0x000fe40003f46270 */
[----:B------:R-:W-:Y:S02]  /*dc10*/  FMNMX.FTZ R132, R198, R132, !PT ;  /* 0x00000084c6847209 */ /* 0x000fe40007810000 */
[----:B------:R-:W-:Y:S02]  /*dc20*/  FMNMX.FTZ R3, R10, R3, !PT ;  /* 0x000000030a037209 */ /* 0x000fe40007810000 */
[C---:B------:R-:W-:Y:S02]  /*dc30*/  ISETP.GE.OR P6, PT, R2.reuse, R235, !P6 ;  /* 0x000000eb0200720c */ /* 0x040fe400077c6670 */
[----:B------:R-:W-:Y:S02]  /*dc40*/  ISETP.GE.OR P2, PT, R2, R234, !P2 ;  /* 0x000000ea0200720c */ /* 0x000fe40005746670 */
[----:B------:R-:W-:Y:S02]  /*dc50*/  IADD3 R2, R0, 0x38, RZ ;  /* 0x0000003800027810 */ /* 0x000fe40007ffe0ff */
[----:B------:R-:W-:Y:S02]  /*dc60*/  FSEL R191, R25, -INF , !P1 ;  /* 0xff80000019bf7808 */ /* 0x000fe40004800000 */
[----:B------:R-:W-:Y:S02]  /*dc70*/  FMNMX.FTZ R132, R190, R132, !PT ;  /* 0x00000084be847209 */ /* 0x000fe40007810000 */
[----:B------:R-:W-:Y:S02]  /*dc80*/  FMNMX.FTZ R3, R11, R3, !PT ;  /* 0x000000030b037209 */ /* 0x000fe40007810000 */
[----:B------:R-:W-:Y:S02]  /*dc90*/  FSEL R242, R28, -INF , !P0 ;  /* 0xff8000001cf27808 */ /* 0x000fe40004000000 */
[----:B------:R-:W-:Y:S02]  /*dca0*/  ISETP.GE.AND P1, PT, R2, R233, PT ;  /* 0x000000e90200720c */ /* 0x000fe40003f26270 */
[----:B------:R-:W-:Y:S02]  /*dcb0*/  IADD3 R0, R0, 0x39, RZ ;  /* 0x0000003900007810 */ /* 0x000fe40007ffe0ff */
[----:B------:R-:W-:Y:S02]  /*dcc0*/  FMNMX.FTZ R132, R191, R132, !PT ;  /* 0x00000084bf847209 */ /* 0x000fe40007810000 */
[----:B------:R-:W-:Y:S02]  /*dcd0*/  FMNMX.FTZ R3, R186, R3, !PT ;  /* 0x00000003ba037209 */ /* 0x000fe40007810000 */
[----:B------:R-:W-:Y:S02]  /*dce0*/  FSEL R244, R29, -INF , !P6 ;  /* 0xff8000001df47808 */ /* 0x000fe40007000000 */
[----:B------:R-:W-:Y:S02]  /*dcf0*/  ISETP.GE.OR P1, PT, R2, R235, !P1 ;  /* 0x000000eb0200720c */ /* 0x000fe40004f26670 */
[----:B------:R-:W-:Y:S02]  /*dd00*/  ISETP.GE.AND P6, PT, R0, R233, PT ;  /* 0x000000e90000720c */ /* 0x000fe40003fc6270 */
[----:B------:R-:W-:Y:S02]  /*dd10*/  FMNMX.FTZ R132, R242, R132, !PT ;  /* 0x00000084f2847209 */ /* 0x000fe40007810000 */
[----:B------:R-:W-:Y:S02]  /*dd20*/  FMNMX.FTZ R3, R187, R3, !PT ;  /* 0x00000003bb037209 */ /* 0x000fe40007810000 */
[----:B------:R-:W-:Y:S02]  /*dd30*/  ISETP.GE.OR P6, PT, R0, R235, !P6 ;  /* 0x000000eb0000720c */ /* 0x000fe400077c6670 */
[----:B------:R-:W-:Y:S02]  /*dd40*/  FSEL R245, R32, -INF , !P1 ;  /* 0xff80000020f57808 */ /* 0x000fe40004800000 */
[----:B------:R-:W-:Y:S02]  /*dd50*/  FMNMX.FTZ R132, R244, R132, !PT ;  /* 0x00000084f4847209 */ /* 0x000fe40007810000 */
[----:B------:R-:W-:Y:S02]  /*dd60*/  FMNMX.FTZ R3, R182, R3, !PT ;  /* 0x00000003b6037209 */ /* 0x000fe40007810000 */
[----:B------:R-:W-:Y:S02]  /*dd70*/  FSEL R246, R33, -INF , !P6 ;  /* 0xff80000021f67808 */ /* 0x000fe40007000000 */
[----:B------:R-:W-:Y:S02]  /*dd80*/  FMNMX.FTZ R132, R245, R132, !PT ;  /* 0x00000084f5847209 */ /* 0x000fe40007810000 */
[----:B------:R-:W-:Y:S02]  /*dd90*/  ISETP.GE.AND P0, PT, R2, R232, PT ;  /* 0x000000e80200720c */ /* 0x000fe40003f06270 */
[----:B------:R-:W-:Y:S02]  /*dda0*/  FMNMX.FTZ R3, R183, R3, !PT ;  /* 0x00000003b7037209 */ /* 0x000fe40007810000 */
[----:B------:R-:W-:Y:S02]  /*ddb0*/  FMNMX.FTZ R132, R246, R132, !PT ;  /* 0x00000084f6847209 */ /* 0x000fe40007810000 */
[----:B------:R-:W-:Y:S02]  /*ddc0*/  ISETP.GE.OR P0, PT, R2, R234, !P0 ;  /* 0x000000ea0200720c */ /* 0x000fe40004706670 */
[----:B------:R-:W-:Y:S02]  /*ddd0*/  FMNMX.FTZ R2, R199, R3, !PT ;  /* 0x00000003c7027209 */ /* 0x000fe40007810000 */
[----:B------:R-:W1:Y:S01]  /*dde0*/  SHFL.BFLY PT, R3, R132, 0x2, 0x1f ;  /* 0x0c401f0084037f89 */ /* 0x000e6200000e0000 */
[----:B------:R-:W-:Y:S02]  /*ddf0*/  FSEL R192, R26, -INF , !P5 ;  /* 0xff8000001ac07808 */ /* 0x000fe40006800000 */
[----:B------:R-:W-:Y:S02]  /*de00*/  FMNMX.FTZ R2, R200, R2, !PT ;  /* 0x00000002c8027209 */ /* 0x000fe40007810000 */
[----:B------:R-:W-:Y:S02]  /*de10*/  FSEL R196, R27, -INF , !P4 ;  /* 0xff8000001bc47808 */ /* 0x000fe40006000000 */
[----:B------:R-:W-:Y:S02]  /*de20*/  FMNMX.FTZ R2, R192, R2, !PT ;  /* 0x00000002c0027209 */ /* 0x000fe40007810000 */
[----:B------:R-:W-:Y:S02]  /*de30*/  FSEL R241, R30, -INF , !P3 ;  /* 0xff8000001ef17808 */ /* 0x000fe40005800000 */
[----:B------:R-:W-:Y:S02]  /*de40*/  FMNMX.FTZ R2, R196, R2, !PT ;  /* 0x00000002c4027209 */ /* 0x000fe40007810000 */
[----:B------:R-:W-:Y:S02]  /*de50*/  FSEL R243, R31, -INF , !P2 ;  /* 0xff8000001ff37808 */ /* 0x000fe40005000000 */
[C---:B------:R-:W-:Y:S01]  /*de60*/  ISETP.GE.AND P1, PT, R0.reuse, R232, PT ;  /* 0x000000e80000720c */ /* 0x040fe20003f26270 */
[----:B------:R-:W-:Y:S01]  /*de70*/  LDSM.16.MT88.4 R28, [R208+0x10000] ;  /* 0x01000000d01c783b */ /* 0x000fe20000004200 */
[----:B------:R-:W-:Y:S02]  /*de80*/  FMNMX.FTZ R2, R241, R2, !PT ;  /* 0x00000002f1027209 */ /* 0x000fe40007810000 */
[----:B------:R-:W-:Y:S02]  /*de90*/  ISETP.GE.OR P1, PT, R0, R234, !P1 ;  /* 0x000000ea0000720c */ /* 0x000fe40004f26670 */
[----:B------:R-:W-:Y:S02]  /*dea0*/  FSEL R247, R34, -INF , !P0 ;  /* 0xff80000022f77808 */ /* 0x000fe40004000000 */
[----:B------:R-:W-:Y:S02]  /*deb0*/  FMNMX.FTZ R0, R243, R2, !PT ;  /* 0x00000002f3007209 */ /* 0x000fe40007810000 */
[----:B------:R-:W-:Y:S02]  /*dec0*/  FSEL R135, R35, -INF , !P1 ;  /* 0xff80000023877808 */ /* 0x000fe40004800000 */
[----:B-1----:R-:W-:Y:S02]  /*ded0*/  FMNMX.FTZ R132, R132, R3, !PT ;  /* 0x0000000384847209 */ /* 0x002fe40007810000 */
[----:B------:R-:W-:Y:S03]  /*dee0*/  FMNMX.FTZ R0, R247, R0, !PT ;  /* 0x00000000f7007209 */ /* 0x000fe60007810000 */
[----:B------:R-:W1:Y:S01]  /*def0*/  SHFL.BFLY PT, R3, R132, 0x1, 0x1f ;  /* 0x0c201f0084037f89 */ /* 0x000e6200000e0000 */
[----:B------:R-:W-:Y:S07]  /*df00*/  FMNMX.FTZ R0, R135, R0, !PT ;  /* 0x0000000087007209 */ /* 0x000fee0007810000 */
[----:B------:R-:W5:Y:S01]  /*df10*/  SHFL.BFLY PT, R2, R0, 0x2, 0x1f ;  /* 0x0c401f0000027f89 */ /* 0x000f6200000e0000 */
[----:B-1----:R-:W-:Y:S04]  /*df20*/  FMNMX.FTZ R132, R132, R3, !PT ;  /* 0x0000000384847209 */ /* 0x002fe80007810000 */
[C---:B------:R-:W-:Y:S01]  /*df30*/  FSETP.NEU.FTZ.AND P1, PT, R132.reuse, -INF , PT ;  /* 0xff8000008400780b */ /* 0x040fe20003f3d000 */
[----:B------:R-:W-:Y:S01]  /*df40*/  FMUL.FTZ R172, R132, c[0x0][0x23c] ;  /* 0x00008f0084ac7a20 */ /* 0x000fe20000410000 */
[----:B-----5:R-:W-:Y:S04]  /*df50*/  FMNMX.FTZ R0, R0, R2, !PT ;  /* 0x0000000200007209 */ /* 0x020fe80007810000 */
[----:B------:R-:W-:Y:S01]  /*df60*/  FSEL R172, R172, RZ, P1 ;  /* 0x000000ffacac7208 */ /* 0x000fe20000800000 */
[----:B------:R-:W1:Y:S04]  /*df70*/  SHFL.BFLY PT, R2, R0, 0x1, 0x1f ;  /* 0x0c201f0000027f89 */ /* 0x000e6800000e0000 */
[--C-:B------:R-:W-:Y:S02]  /*df80*/  FFMA.FTZ R8, R8, c[0x0][0x23c], -R172.reuse ;  /* 0x00008f0008087a23 */ /* 0x100fe400000108ac */
[--C-:B------:R-:W-:Y:S02]  /*df90*/  FFMA.FTZ R9, R9, c[0x0][0x23c], -R172.reuse ;  /* 0x00008f0009097a23 */ /* 0x100fe400000108ac */
[----:B------:R-:W-:Y:S01]  /*dfa0*/  MUFU.EX2 R193, R8 ;  /* 0x0000000800c17308 */ /* 0x000fe20000000800 */
[----:B------:R-:W-:Y:S09]  /*dfb0*/  FFMA.FTZ R168, R168, c[0x0][0x23c], -R172 ;  /* 0x00008f00a8a87a23 */ /* 0x000ff200000108ac */
[----:B------:R5:W-:Y:S01]  /*dfc0*/  MUFU.EX2 R195, R9 ;  /* 0x0000000900c37308 */ /* 0x000be20000000800 */
[----:B-1----:R-:W-:Y:S01]  /*dfd0*/  FMNMX.FTZ R3, R0, R2, !PT ;  /* 0x0000000200037209 */ /* 0x002fe20007810000 */
[----:B------:R-:W-:Y:S08]  /*dfe0*/  IMAD.U32 R0, RZ, RZ, UR27 ;  /* 0x0000001bff007e24 */ /* 0x000ff0000f8e00ff */
[----:B------:R-:W-:Y:S01]  /*dff0*/  MUFU.EX2 R251, R168 ;  /* 0x000000a800fb7308 */ /* 0x000fe20000000800 */
[C---:B------:R-:W-:Y:S01]  /*e000*/  FSETP.NEU.FTZ.AND P0, PT, R3.reuse, -INF , PT ;  /* 0xff8000000300780b */ /* 0x040fe20003f1d000 */
[----:B------:R-:W-:Y:S01]  /*e010*/  FMUL.FTZ R173, R3, c[0x0][0x23c] ;  /* 0x00008f0003ad7a20 */ /* 0x000fe20000410000 */
[----:B--2---:R-:W-:Y:S01]  /*e020*/  LOP3.LUT R2, R239, UR4, R0, 0x96, !PT ;  /* 0x00000004ef027c12 */ /* 0x004fe2000f8e9600 */
[----:B------:R-:W-:Y:S01]  /*e030*/  UIADD3 UR4, UR4, 0x1, URZ ;  /* 0x0000000104047890 */ /* 0x000fe2000fffe03f */
[----:B---3--:R-:W-:Y:S02]  /*e040*/  LOP3.LUT R0, R203, UR22, R238, 0x96, !PT ;  /* 0x00000016cb007c12 */ /* 0x008fe4000f8e96ee */
[----:B------:R-:W-:Y:S03]  /*e050*/  FSEL R173, R173, RZ, P0 ;  /* 0x000000ffadad7208 */ /* 0x000fe60000000000 */
[----:B------:R-:W-:Y:S04]  /*e060*/  IMAD.WIDE.U32 R174, R0, -0x326172a9, RZ ;  /* 0xcd9e8d5700ae7825 */ /* 0x000fe800078e00ff */
[----:B-----5:R-:W-:Y:S04]  /*e070*/  IMAD.WIDE.U32 R8, R2, -0x326172a9, RZ ;  /* 0xcd9e8d5702087825 */ /* 0x020fe800078e00ff */
[--C-:B------:R-:W-:Y:S01]  /*e080*/  FFMA.FTZ R10, R10, c[0x0][0x23c], -R173.reuse ;  /* 0x00008f000a0a7a23 */ /* 0x100fe200000108ad */
[----:B----4-:R-:W-:Y:S01]  /*e090*/  LOP3.LUT R0, R9, UR23, R236, 0x96, !PT ;  /* 0x0000001709007c12 */ /* 0x010fe2000f8e96ec */
[--C-:B------:R-:W-:Y:S01]  /*e0a0*/  FFMA.FTZ R11, R11, c[0x0][0x23c], -R173.reuse ;  /* 0x00008f000b0b7a23 */ /* 0x100fe200000108ad */
[----:B------:R-:W-:Y:S01]  /*e0b0*/  LOP3.LUT R5, R175, UR21, R8, 0x96, !PT ;  /* 0x00000015af057c12 */ /* 0x000fe2000f8e9608 */
[----:B------:R-:W-:Y:S01]  /*e0c0*/  MUFU.EX2 R194, R10 ;  /* 0x0000000a00c27308 */ /* 0x000fe20000000800 */
[--C-:B------:R-:W-:Y:S02]  /*e0d0*/  FFMA.FTZ R6, R6, c[0x0][0x23c], -R173.reuse ;  /* 0x00008f0006067a23 */ /* 0x100fe400000108ad */
[----:B------:R-:W-:Y:S04]  /*e0e0*/  IMAD.WIDE.U32 R8, R0, -0x2daee0ad, RZ ;  /* 0xd2511f5300087825 */ /* 0x000fe800078e00ff */
[----:B------:R-:W-:Y:S01]  /*e0f0*/  FFMA.FTZ R0, R4, c[0x0][0x23c], -R172 ;  /* 0x00008f0004007a23 */ /* 0x000fe200000108ac */
[----:B------:R-:W-:Y:S01]  /*e100*/  LOP3.LUT R2, R9, UR20, R202, 0x96, !PT ;  /* 0x0000001409027c12 */ /* 0x000fe2000f8e96ca */
[----:B------:R-:W-:Y:S01]  /*e110*/  IMAD.WIDE.U32 R4, R5, -0x2daee0ad, RZ ;  /* 0xd2511f5305047825 */ /* 0x000fe200078e00ff */
[----:B------:R1:W-:Y:S03]  /*e120*/  MUFU.EX2 R252, R11 ;  /* 0x0000000b00fc7308 */ /* 0x0003e60000000800 */
[----:B------:R-:W-:Y:S07]  /*e130*/  FFMA.FTZ R7, R7, c[0x0][0x23c], -R173 ;  /* 0x00008f0007077a23 */ /* 0x000fee00000108ad */
[----:B------:R2:W-:Y:S10]  /*e140*/  MUFU.EX2 R250, R0 ;  /* 0x0000000000fa7308 */ /* 0x0005f40000000800 */
[----:B------:R-:W-:Y:S01]  /*e150*/  MUFU.EX2 R249, R6 ;  /* 0x0000000600f97308 */ /* 0x000fe20000000800 */
[----:B-1----:R-:W-:Y:S01]  /*e160*/  IMAD.WIDE.U32 R10, R2, -0x326172a9, RZ ;  /* 0xcd9e8d57020a7825 */ /* 0x002fe200078e00ff */
[----:B------:R-:W-:Y:S08]  /*e170*/  FSEL R2, R132, RZ, P1 ;  /* 0x000000ff84027208 */ /* 0x000ff00000800000 */
[----:B------:R-:W-:Y:S01]  /*e180*/  MUFU.EX2 R248, R7 ;  /* 0x0000000700f87308 */ /* 0x000fe20000000800 */
[----:B------:R-:W-:Y:S02]  /*e190*/  FADD.FTZ R2, -R2, R133 ;  /* 0x0000008502027221 */ /* 0x000fe40000010100 */
[----:B------:R-:W-:Y:S01]  /*e1a0*/  FFMA.FTZ R133, R180, c[0x0][0x23c], -R172 ;  /* 0x00008f00b4857a23 */ /* 0x000fe200000108ac */
[----:B--2---:R-:W-:Y:S01]  /*e1b0*/  LOP3.LUT R0, R5, UR18, R8, 0x96, !PT ;  /* 0x0000001205007c12 */ /* 0x004fe2000f8e9608 */
[----:B------:R-:W-:Y:S01]  /*e1c0*/  FMUL.FTZ R2, R2, c[0x0][0x23c] ;  /* 0x00008f0002027a20 */ /* 0x000fe20000410000 */
[----:B------:R-:W-:Y:S03]  /*e1d0*/  LOP3.LUT R8, R11, UR19, R174, 0x96, !PT ;  /* 0x000000130b087c12 */ /* 0x000fe6000f8e96ae */
[----:B------:R-:W-:Y:S01]  /*e1e0*/  IMAD.WIDE.U32 R176, R0, -0x326172a9, RZ ;  /* 0xcd9e8d5700b07825 */ /* 0x000fe200078e00ff */
[----:B------:R1:W-:Y:S03]  /*e1f0*/  MUFU.EX2 R240, R133 ;  /* 0x0000008500f07308 */ /* 0x0003e60000000800 */
[----:B------:R-:W-:Y:S01]  /*e200*/  IMAD.WIDE.U32 R8, R8, -0x2daee0ad, RZ ;  /* 0xd2511f5308087825 */ /* 0x000fe200078e00ff */
[----:B------:R-:W-:Y:S05]  /*e210*/  LOP3.LUT R0, R177, UR17, R10, 0x96, !PT ;  /* 0x00000011b1007c12 */ /* 0x000fea000f8e960a */
[----:B------:R-:W-:Y:S01]  /*e220*/  IMAD.WIDE.U32 R178, R0, -0x2daee0ad, RZ ;  /* 0xd2511f5300b27825 */ /* 0x000fe200078e00ff */
[----:B------:R-:W-:Y:S01]  /*e230*/  FSEL R0, R3, RZ, P0 ;  /* 0x000000ff03007208 */ /* 0x000fe20000000000 */
[----:B------:R-:W2:Y:S01]  /*e240*/  MUFU.EX2 R2, R2 ;  /* 0x0000000200027308 */ /* 0x000ea20000000800 */
[----:B------:R-:W-:Y:S02]  /*e250*/  PLOP3.LUT P0, PT, PT, PT, UP0, 0x80, 0x0 ;  /* 0x000000000000781c */ /* 0x000fe40003f0f008 */
[----:B------:R-:W-:Y:S01]  /*e260*/  LOP3.LUT R5, R179, UR7, R8, 0x96, !PT ;  /* 0x00000007b3057c12 */ /* 0x000fe2000f8e9608 */
[----:B------:R-:W-:Y:S01]  /*e270*/  FADD.FTZ R0, -R0, R134 ;  /* 0x0000008600007221 */ /* 0x000fe20000010100 */
[----:B------:R-:W-:Y:S01]  /*e280*/  LOP3.LUT R8, R9, UR16, R4, 0x96, !PT ;  /* 0x0000001009087c12 */ /* 0x000fe2000f8e9604 */
[----:B------:R-:W-:Y:S02]  /*e290*/  FFMA.FTZ R134, R186, c[0x0][0x23c], -R173 ;  /* 0x00008f00ba867a23 */ /* 0x000fe400000108ad */
[----:B------:R-:W-:Y:S02]  /*e2a0*/  FMUL.FTZ R0, R0, c[0x0][0x23c] ;  /* 0x00008f0000007a20 */ /* 0x000fe40000410000 */
[----:B------:R-:W-:Y:S04]  /*e2b0*/  IMAD.WIDE.U32 R188, R8, -0x326172a9, RZ ;  /* 0xcd9e8d5708bc7825 */ /* 0x000fe800078e00ff */
[----:B------:R-:W-:Y:S01]  /*e2c0*/  IMAD.WIDE.U32 R4, R5, -0x326172a9, RZ ;  /* 0xcd9e8d5705047825 */ /* 0x000fe200078e00ff */
[----:B------:R-:W3:Y:S03]  /*e2d0*/  MUFU.EX2 R0, R0 ;  /* 0x0000000000007308 */ /* 0x000ee60000000800 */
[----:B-1----:R-:W-:Y:S01]  /*e2e0*/  FFMA.FTZ R133, R181, c[0x0][0x23c], -R172 ;  /* 0x00008f00b5857a23 */ /* 0x002fe200000108ac */
[----:B------:R-:W-:Y:S02]  /*e2f0*/  LOP3.LUT R6, R4, 0xffff, RZ, 0xc0, !PT ;  /* 0x0000ffff04067812 */ /* 0x000fe400078ec0ff */
[----:B------:R-:W-:Y:S02]  /*e300*/  LOP3.LUT R5, R5, UR25, R188, 0x96, !PT ;  /* 0x0000001905057c12 */ /* 0x000fe4000f8e96bc */
[--C-:B------:R-:W-:Y:S01]  /*e310*/  SHF.R.U32.HI R7, RZ, 0x10, R4.reuse ;  /* 0x00000010ff077819 */ /* 0x100fe20000011604 */
[----:B--2---:R-:W-:Y:S01]  /*e320*/  FMUL.FTZ R17, R2, R149 ;  /* 0x0000009502117220 */ /* 0x004fe20000410000 */
[----:B------:R-:W-:Y:S01]  /*e330*/  LOP3.LUT R16, R4, 0xff, RZ, 0xc0, !PT ;  /* 0x000000ff04107812 */ /* 0x000fe200078ec0ff */
[C---:B------:R-:W-:Y:S01]  /*e340*/  FMUL.FTZ R25, R2.reuse, R157 ;  /* 0x0000009d02197220 */ /* 0x040fe20000410000 */
[----:B------:R-:W-:Y:S01]  /*e350*/  SHF.R.U32.HI R11, RZ, 0x18, R4 ;  /* 0x00000018ff0b7819 */ /* 0x000fe20000011604 */
[C---:B------:R-:W-:Y:S01]  /*e360*/  FMUL.FTZ R24, R2.reuse, R156 ;  /* 0x0000009c02187220 */ /* 0x040fe20000410000 */
[----:B------:R-:W-:Y:S01]  /*e370*/  LOP3.LUT R9, R7, 0xff, RZ, 0xc0, !PT ;  /* 0x000000ff07097812 */ /* 0x000fe200078ec0ff */
[C---:B------:R-:W-:Y:S01]  /*e380*/  FMUL.FTZ R32, R2.reuse, R164 ;  /* 0x000000a402207220 */ /* 0x040fe20000410000 */
[--C-:B------:R-:W-:Y:S01]  /*e390*/  SHF.R.U32.HI R7, RZ, 0x10, R5.reuse ;  /* 0x00000010ff077819 */ /* 0x100fe20000011605 */
[C---:B------:R-:W-:Y:S01]  /*e3a0*/  FMUL.FTZ R33, R2.reuse, R165 ;  /* 0x000000a502217220 */ /* 0x040fe20000410000 */
[C---:B------:R-:W-:Y:S01]  /*e3b0*/  LOP3.LUT R4, R5.reuse, 0xffff, RZ, 0xc0, !PT ;  /* 0x0000ffff05047812 */ /* 0x040fe200078ec0ff */
[C---:B------:R-:W-:Y:S01]  /*e3c0*/  FMUL.FTZ R36, R2.reuse, R36 ;  /* 0x0000002402247220 */ /* 0x040fe20000410000 */
[----:B------:R-:W-:Y:S01]  /*e3d0*/  LOP3.LUT R8, R5, 0xff, RZ, 0xc0, !PT ;  /* 0x000000ff05087812 */ /* 0x000fe200078ec0ff */
[C---:B------:R-:W-:Y:S01]  /*e3e0*/  FMUL.FTZ R37, R2.reuse, R37 ;  /* 0x0000002502257220 */ /* 0x040fe20000410000 */
[----:B------:R-:W-:Y:S01]  /*e3f0*/  SHF.R.U32.HI R10, RZ, 0x8, R6 ;  /* 0x00000008ff0a7819 */ /* 0x000fe20000011606 */
[----:B------:R-:W-:Y:S01]  /*e400*/  FMUL.FTZ R40, R2, R40 ;  /* 0x0000002802287220 */ /* 0x000fe20000410000 */
[----:B------:R-:W-:Y:S01]  /*e410*/  SHF.R.U32.HI R6, RZ, 0x18, R5 ;  /* 0x00000018ff067819 */ /* 0x000fe20000011605 */
[C---:B---3--:R-:W-:Y:S01]  /*e420*/  FMUL.FTZ R18, R0.reuse, R150 ;  /* 0x0000009600127220 */ /* 0x048fe20000410000 */
[----:B------:R-:W-:Y:S01]  /*e430*/  SHF.R.U32.HI R5, RZ, 0x8, R4 ;  /* 0x00000008ff057819 */ /* 0x000fe20000011604 */
[C---:B------:R-:W-:Y:S01]  /*e440*/  FMUL.FTZ R19, R0.reuse, R151 ;  /* 0x0000009700137220 */ /* 0x040fe20000410000 */
[----:B------:R-:W-:Y:S01]  /*e450*/  LOP3.LUT R4, R7, 0xff, RZ, 0xc0, !PT ;  /* 0x000000ff07047812 */ /* 0x000fe200078ec0ff */
[----:B------:R-:W-:Y:S01]  /*e460*/  FMUL.FTZ R26, R0, R158 ;  /* 0x0000009e001a7220 */ /* 0x000fe20000410000 */
[----:B------:R-:W-:Y:S01]  /*e470*/  PRMT R10, R16, 0x5410, R10 ;  /* 0x00005410100a7816 */ /* 0x000fe2000000000a */
[----:B------:R-:W-:Y:S01]  /*e480*/  FMUL.FTZ R16, R2, R148 ;  /* 0x0000009402107220 */ /* 0x000fe20000410000 */
        /* <DEDUP_REMOVED lines=22> */
[----:B------:R-:W-:Y:S01]  /*e5f0*/  LDSM.16.MT88.4 R148, [R206+0x10800] ;  /* 0x01080000ce94783b */ /* 0x000fe20000004200 */
[C---:B------:R-:W-:Y:S01]  /*e600*/  FMUL.FTZ R10, R0.reuse, R142 ;  /* 0x0000008e000a7220 */ /* 0x040fe20000410000 */
[----:B------:R-:W1:Y:S01]  /*e610*/  LDC.U8 R156, c[0x0][0x2d8] ;  /* 0x0000b600ff9c7b82 */ /* 0x000e620000000000 */
[C---:B------:R-:W-:Y:S02]  /*e620*/  FMUL.FTZ R27, R0.reuse, R159 ;  /* 0x0000009f001b7220 */ /* 0x040fe40000410000 */
[C---:B------:R-:W-:Y:S01]  /*e630*/  FMUL.FTZ R34, R0.reuse, R166 ;  /* 0x000000a600227220 */ /* 0x040fe20000410000 */
[C---:B------:R-:W-:Y:S02]  /*e640*/  HMMA.16816.F32.BF16 R4, R168.reuse, R12, R4 ;  /* 0x0000000ca804723c */ /* 0x040fe40000041804 */
[----:B------:R-:W2:Y:S03]  /*e650*/  LDSM.16.MT88.4 R136, [R207+0x10000] ;  /* 0x01000000cf88783b */ /* 0x000ea60000004200 */
[----:B------:R-:W-:Y:S02]  /*e660*/  FMUL.FTZ R35, R0, R167 ;  /* 0x000000a700237220 */ /* 0x000fe40000410000 */
[C---:B------:R-:W-:Y:S01]  /*e670*/  FMUL.FTZ R12, R2.reuse, R144 ;  /* 0x00000090020c7220 */ /* 0x040fe20000410000 */
[C---:B------:R-:W-:Y:S02]  /*e680*/  HMMA.16816.F32.BF16 R8, R168.reuse, R14, R8 ;  /* 0x0000000ea808723c */ /* 0x040fe40000041808 */
[----:B------:R-:W3:Y:S02]  /*e690*/  LDSM.16.MT88.4 R140, [R205+0x12000] ;  /* 0x01200000cd8c783b */ /* 0x000ee40000004200 */
[----:B------:R-:W-:Y:S02]  /*e6a0*/  FMUL.FTZ R13, R2, R145 ;  /* 0x00000091020d7220 */ /* 0x000fe40000410000 */
[C---:B------:R-:W-:Y:S02]  /*e6b0*/  FMUL.FTZ R38, R0.reuse, R38 ;  /* 0x0000002600267220 */ /* 0x040fe40000410000 */
[C---:B------:R-:W-:Y:S04]  /*e6c0*/  FMUL.FTZ R14, R0.reuse, R146 ;  /* 0x00000092000e7220 */ /* 0x040fe80000410000 */
[----:B------:R-:W-:Y:S01]  /*e6d0*/  FMUL.FTZ R15, R0, R147 ;  /* 0x00000093000f7220 */ /* 0x000fe20000410000 */
[----:B-1----:R-:W-:Y:S01]  /*e6e0*/  PRMT R180, R156, 0x7054, R156 ;  /* 0x000070549cb47816 */ /* 0x002fe2000000009c */
[----:B------:R-:W1:Y:S01]  /*e6f0*/  LDSM.16.MT88.4 R144, [R206+0x12000] ;  /* 0x01200000ce90783b */ /* 0x000e620000004200 */
[----:B------:R-:W-:Y:S02]  /*e700*/  IMAD.MOV.U32 R167, RZ, RZ, R203 ;  /* 0x000000ffffa77224 */ /* 0x000fe400078e00cb */
[----:B------:R-:W-:Y:S02]  /*e710*/  FMUL.FTZ R39, R0, R39 ;  /* 0x0000002700277220 */ /* 0x000fe40000410000 */
[C---:B------:R-:W-:Y:S03]  /*e720*/  HMMA.16816.F32.BF16 R12, R168.reuse, R20, R12 ;  /* 0x00000014a80c723c */ /* 0x040fe6000004180c */
[----:B------:R-:W-:Y:S01]  /*e730*/  LDSM.16.MT88.4 R156, [R207+0x10800] ;  /* 0x01080000cf9c783b */ /* 0x000fe20000004200 */
[----:B------:R-:W-:Y:S02]  /*e740*/  IMAD.MOV.U32 R181, RZ, RZ, R167 ;  /* 0x000000ffffb57224 */ /* 0x000fe400078e00a7 */
[C---:B------:R-:W-:Y:S02]  /*e750*/  FMUL.FTZ R41, R2.reuse, R41 ;  /* 0x0000002902297220 */ /* 0x040fe40000410000 */
[C---:B------:R-:W-:Y:S04]  /*e760*/  HMMA.16816.F32.BF16 R16, R168.reuse, R22, R16 ;  /* 0x00000016a810723c */ /* 0x040fe80000041810 */
[C---:B------:R-:W-:Y:S02]  /*e770*/  FMUL.FTZ R21, R2.reuse, R153 ;  /* 0x0000009902157220 */ /* 0x040fe40000410000 */
[----:B------:R-:W-:Y:S02]  /*e780*/  FMUL.FTZ R20, R2, R152 ;  /* 0x0000009802147220 */ /* 0x000fe40000410000 */
[C---:B------:R-:W-:Y:S04]  /*e790*/  FMUL.FTZ R23, R0.reuse, R155 ;  /* 0x0000009b00177220 */ /* 0x040fe80000410000 */
[C---:B------:R-:W-:Y:S02]  /*e7a0*/  FMUL.FTZ R22, R0.reuse, R154 ;  /* 0x0000009a00167220 */ /* 0x040fe40000410000 */
[C---:B------:R-:W-:Y:S02]  /*e7b0*/  FMUL.FTZ R42, R0.reuse, R42 ;  /* 0x0000002a002a7220 */ /* 0x040fe40000410000 */
[----:B------:R-:W-:Y:S02]  /*e7c0*/  FMUL.FTZ R43, R0, R43 ;  /* 0x0000002b002b7220 */ /* 0x000fe40000410000 */
[C---:B------:R-:W-:Y:S01]  /*e7d0*/  FMUL.FTZ R44, R2.reuse, R44 ;  /* 0x0000002c022c7220 */ /* 0x040fe20000410000 */
[C---:B------:R-:W-:Y:S03]  /*e7e0*/  HMMA.16816.F32.BF16 R20, R168.reuse, R28, R20 ;  /* 0x0000001ca814723c */ /* 0x040fe60000041814 */
[----:B------:R-:W-:Y:S02]  /*e7f0*/  FMUL.FTZ R45, R2, R45 ;  /* 0x0000002d022d7220 */ /* 0x000fe40000410000 */
[----:B------:R-:W-:Y:S02]  /*e800*/  FMUL.FTZ R46, R0, R46 ;  /* 0x0000002e002e7220 */ /* 0x000fe40000410000 */
[C---:B------:R-:W-:Y:S01]  /*e810*/  FMUL.FTZ R28, R2.reuse, R160 ;  /* 0x000000a0021c7220 */ /* 0x040fe20000410000 */
[C---:B------:R-:W-:Y:S04]  /*e820*/  HMMA.16816.F32.BF16 R24, R168.reuse, R30, R24 ;  /* 0x0000001ea818723c */ /* 0x040fe80000041818 */
[----:B------:R-:W-:Y:S02]  /*e830*/  FMUL.FTZ R29, R2, R161 ;  /* 0x000000a1021d7220 */ /* 0x000fe40000410000 */
[C---:B------:R-:W-:Y:S02]  /*e840*/  FMUL.FTZ R47, R0.reuse, R47 ;  /* 0x0000002f002f7220 */ /* 0x040fe40000410000 */
[C---:B------:R-:W-:Y:S04]  /*e850*/  FMUL.FTZ R30, R0.reuse, R162 ;  /* 0x000000a2001e7220 */ /* 0x040fe80000410000 */
[----:B------:R-:W-:Y:S02]  /*e860*/  FMUL.FTZ R31, R0, R163 ;  /* 0x000000a3001f7220 */ /* 0x000fe40000410000 */
[----:B------:R-:W-:Y:S02]  /*e870*/  IMAD.MOV.U32 R163, RZ, RZ, R239 ;  /* 0x000000ffffa37224 */ /* 0x000fe400078e00ef */
[----:B------:R-:W-:Y:S01]  /*e880*/  IMAD.MOV.U32 R162, RZ, RZ, R238 ;  /* 0x000000ffffa27224 */ /* 0x000fe200078e00ee */
[----:B------:R4:W5:Y:S01]  /*e890*/  MUFU.EX2 R239, R133 ;  /* 0x0000008500ef7308 */ /* 0x0009620000000800 */
        /* <DEDUP_REMOVED lines=33> */
[--C-:B----4-:R-:W-:Y:S02]  /*eab0*/  FFMA.FTZ R133, R182, c[0x0][0x23c], -R173.reuse ;  /* 0x00008f00b6857a23 */ /* 0x110fe400000108ad */
[C---:B------:R-:W-:Y:S02]  /*eac0*/  FMUL.FTZ R68, R2.reuse, R68 ;  /* 0x0000004402447220 */ /* 0x040fe40000410000 */
[C---:B------:R-:W-:Y:S01]  /*ead0*/  HMMA.16816.F32.BF16 R64, R168.reuse, R142, R64 ;  /* 0x0000008ea840723c */ /* 0x040fe20000041840 */
[----:B------:R3:W-:Y:S01]  /*eae0*/  MUFU.EX2 R238, R133 ;  /* 0x0000008500ee7308 */ /* 0x0007e20000000800 */
[----:B------:R-:W4:Y:S02]  /*eaf0*/  LDSM.16.MT88.4 R140, [R208+0x14000] ;  /* 0x01400000d08c783b */ /* 0x000f240000004200 */
[----:B------:R-:W-:Y:S02]  /*eb00*/  FMUL.FTZ R69, R2, R69 ;  /* 0x0000004502457220 */ /* 0x000fe40000410000 */
[C---:B------:R-:W-:Y:S02]  /*eb10*/  FMUL.FTZ R70, R0.reuse, R70 ;  /* 0x0000004600467220 */ /* 0x040fe40000410000 */
[----:B------:R-:W-:Y:S04]  /*eb20*/  FMUL.FTZ R71, R0, R71 ;  /* 0x0000004700477220 */ /* 0x000fe80000410000 */
[C---:B------:R-:W-:Y:S02]  /*eb30*/  FMUL.FTZ R72, R2.reuse, R72 ;  /* 0x0000004802487220 */ /* 0x040fe40000410000 */
[----:B------:R-:W-:Y:S01]  /*eb40*/  FMUL.FTZ R73, R2, R73 ;  /* 0x0000004902497220 */ /* 0x000fe20000410000 */
        /* <DEDUP_REMOVED lines=9> */
[----:B---3--:R-:W-:Y:S02]  /*ebe0*/  FFMA.FTZ R133, R183, c[0x0][0x23c], -R173 ;  /* 0x00008f00b7857a23 */ /* 0x008fe400000108ad */
[----:B------:R-:W-:Y:S02]  /*ebf0*/  IMAD.MOV.U32 R165, RZ, RZ, R237 ;  /* 0x000000ffffa57224 */ /* 0x000fe400078e00ed */
[----:B------:R3:W1:Y:S01]  /*ec00*/  MUFU.EX2 R237, R133 ;  /* 0x0000008500ed7308 */ /* 0x0006620000000800 */
[C---:B--2---:R-:W-:Y:S03]  /*ec10*/  HMMA.16816.F32.BF16 R76, R168.reuse, R136, R76 ;  /* 0x00000088a84c723c */ /* 0x044fe6000004184c */
[C---:B------:R-:W-:Y:S02]  /*ec20*/  FMUL.FTZ R80, R2.reuse, R80 ;  /* 0x0000005002507220 */ /* 0x040fe40000410000 */
[----:B------:R-:W-:Y:S02]  /*ec30*/  FMUL.FTZ R81, R2, R81 ;  /* 0x0000005102517220 */ /* 0x000fe40000410000 */
[C---:B------:R-:W-:Y:S02]  /*ec40*/  FMUL.FTZ R82, R0.reuse, R82 ;  /* 0x0000005200527220 */ /* 0x040fe40000410000 */
[----:B------:R-:W-:Y:S03]  /*ec50*/  FMUL.FTZ R83, R0, R83 ;  /* 0x0000005300537220 */ /* 0x000fe60000410000 */
[C---:B------:R-:W-:Y:S02]  /*ec60*/  FMUL.FTZ R84, R2.reuse, R84 ;  /* 0x0000005402547220 */ /* 0x040fe40000410000 */
[----:B------:R-:W-:Y:S02]  /*ec70*/  FMUL.FTZ R85, R2, R85 ;  /* 0x0000005502557220 */ /* 0x000fe40000410000 */
        /* <DEDUP_REMOVED lines=15> */
[----:B---3--:R-:W-:Y:S02]  /*ed70*/  FFMA.FTZ R133, R184, c[0x0][0x23c], -R172 ;  /* 0x00008f00b8857a23 */ /* 0x008fe400000108ac */
[----:B------:R-:W-:Y:S02]  /*ed80*/  IMAD.MOV.U32 R164, RZ, RZ, R236 ;  /* 0x000000ffffa47224 */ /* 0x000fe400078e00ec */
[----:B------:R3:W-:Y:S01]  /*ed90*/  MUFU.EX2 R236, R133 ;  /* 0x0000008500ec7308 */ /* 0x0007e20000000800 */
[C---:B-1----:R-:W-:Y:S03]  /*eda0*/  HMMA.16816.F32.BF16 R92, R168.reuse, R144, R92 ;  /* 0x00000090a85c723c */ /* 0x042fe6000004185c */
[C---:B------:R-:W-:Y:S02]  /*edb0*/  FMUL.FTZ R96, R2.reuse, R96 ;  /* 0x0000006002607220 */ /* 0x040fe40000410000 */
[----:B------:R-:W-:Y:S02]  /*edc0*/  FMUL.FTZ R97, R2, R97 ;  /* 0x0000006102617220 */ /* 0x000fe40000410000 */
[C---:B------:R-:W-:Y:S02]  /*edd0*/  FMUL.FTZ R98, R0.reuse, R98 ;  /* 0x0000006200627220 */ /* 0x040fe40000410000 */
[----:B------:R-:W-:Y:S03]  /*ede0*/  FMUL.FTZ R99, R0, R99 ;  /* 0x0000006300637220 */ /* 0x000fe60000410000 */
[C---:B------:R-:W-:Y:S02]  /*edf0*/  FMUL.FTZ R100, R2.reuse, R100 ;  /* 0x0000006402647220 */ /* 0x040fe40000410000 */
[----:B------:R-:W-:Y:S02]  /*ee00*/  FMUL.FTZ R101, R2, R101 ;  /* 0x0000006502657220 */ /* 0x000fe40000410000 */
        /* <DEDUP_REMOVED lines=9> */
[----:B---3--:R-:W-:Y:S02]  /*eea0*/  FFMA.FTZ R133, R185, c[0x0][0x23c], -R172 ;  /* 0x00008f00b9857a23 */ /* 0x008fe400000108ac */
[C---:B------:R-:W-:Y:S02]  /*eeb0*/  FMUL.FTZ R116, R2.reuse, R116 ;  /* 0x0000007402747220 */ /* 0x040fe40000410000 */
[----:B------:R2:W3:Y:S01]  /*eec0*/  MUFU.EX2 R203, R133 ;  /* 0x0000008500cb7308 */ /* 0x0004e20000000800 */
[C---:B------:R-:W-:Y:S01]  /*eed0*/  HMMA.16816.F32.BF16 R104, R168.reuse, R138, R104 ;  /* 0x0000008aa868723c */ /* 0x040fe20000041868 */
[----:B------:R-:W3:Y:S02]  /*eee0*/  LDSM.16.MT88.4 R136, [R207+0x16000] ;  /* 0x01600000cf88783b */ /* 0x000ee40000004200 */
[C---:B------:R-:W-:Y:S02]  /*eef0*/  FMUL.FTZ R108, R2.reuse, R108 ;  /* 0x0000006c026c7220 */ /* 0x040fe40000410000 */
[----:B------:R-:W-:Y:S02]  /*ef00*/  FMUL.FTZ R109, R2, R109 ;  /* 0x0000006d026d7220 */ /* 0x000fe40000410000 */
[C---:B------:R-:W-:Y:S02]  /*ef10*/  FMUL.FTZ R110, R0.reuse, R110 ;  /* 0x0000006e006e7220 */ /* 0x040fe40000410000 */
[----:B------:R-:W-:Y:S03]  /*ef20*/  FMUL.FTZ R111, R0, R111 ;  /* 0x0000006f006f7220 */ /* 0x000fe60000410000 */
[----:B------:R-:W-:Y:S02]  /*ef30*/  FMUL.FTZ R117, R2, R117 ;  /* 0x0000007502757220 */ /* 0x000fe40000410000 */
[----:B------:R-:W-:Y:S02]  /*ef40*/  FMUL.FTZ R118, R0, R118 ;  /* 0x0000007600767220 */ /* 0x000fe40000410000 */
[C---:B----4-:R-:W-:Y:S03]  /*ef50*/  HMMA.16816.F32.BF16 R108, R168.reuse, R140, R108 ;  /* 0x0000008ca86c723c */ /* 0x050fe6000004186c */
[C---:B------:R-:W-:Y:S02]  /*ef60*/  FMUL.FTZ R112, R2.reuse, R112 ;  /* 0x0000007002707220 */ /* 0x040fe40000410000 */
[----:B------:R-:W-:Y:S02]  /*ef70*/  FMUL.FTZ R113, R2, R113 ;  /* 0x0000007102717220 */ /* 0x000fe40000410000 */
[C---:B------:R-:W-:Y:S01]  /*ef80*/  FMUL.FTZ R114, R0.reuse, R114 ;  /* 0x0000007200727220 */ /* 0x040fe20000410000 */
[----:B------:R-:W-:Y:S01]  /*ef90*/  LOP3.LUT R140, R189, UR9, R176, 0x96, !PT ;  /* 0x00000009bd8c7c12 */ /* 0x000fe2000f8e96b0 */
[C---:B------:R-:W-:Y:S03]  /*efa0*/  FMUL.FTZ R115, R0.reuse, R115 ;  /* 0x0000007300737220 */ /* 0x040fe60000410000 */
[----:B------:R-:W-:Y:S02]  /*efb0*/  FMUL.FTZ R119, R0, R119 ;  /* 0x0000007700777220 */ /* 0x000fe40000410000 */
[----:B------:R-:W-:Y:S02]  /*efc0*/  IMAD.WIDE.U32 R140, R140, -0x2daee0ad, RZ ;  /* 0xd2511f538c8c7825 */ /* 0x000fe400078e00ff */
[C---:B------:R-:W-:Y:S03]  /*efd0*/  HMMA.16816.F32.BF16 R112, R168.reuse, R142, R112 ;  /* 0x0000008ea870723c */ /* 0x040fe60000041870 */
[----:B------:R-:W-:Y:S01]  /*efe0*/  IMAD.MOV.U32 R166, RZ, RZ, R202 ;  /* 0x000000ffffa67224 */ /* 0x000fe200078e00ca */
[----:B--2---:R-:W-:Y:S01]  /*eff0*/  LOP3.LUT R133, R141, UR24, R178, 0x96, !PT ;  /* 0x000000188d857c12 */ /* 0x004fe2000f8e96b2 */
[----:B------:R2:W-:Y:S01]  /*f000*/  MUFU.EX2 R202, R134 ;  /* 0x0000008600ca7308 */ /* 0x0005e20000000800 */
[----:B------:R-:W-:Y:S01]  /*f010*/  LDSM.16.MT88.4 R176, [R206+0x13800] ;  /* 0x01380000ceb0783b */ /* 0x000fe20000004200 */
[----:B------:R-:W-:Y:S01]  /*f020*/  LOP3.LUT R143, R140, 0xffff, RZ, 0xc0, !PT ;  /* 0x0000ffff8c8f7812 */ /* 0x000fe200078ec0ff */
[C---:B-1----:R-:W-:Y:S04]  /*f030*/  HMMA.16816.F32.BF16 R116, R168.reuse, R144, R116 ;  /* 0x00000090a874723c */ /* 0x042fe80000041874 */
[----:B------:R-:W-:Y:S01]  /*f040*/  FFMA.FTZ R141, R187, c[0x0][0x23c], -R173 ;  /* 0x00008f00bb8d7a23 */ /* 0x000fe200000108ad */
[--C-:B------:R-:W-:Y:S01]  /*f050*/  SHF.R.U32.HI R152, RZ, 0x10, R140.reuse ;  /* 0x00000010ff987819 */ /* 0x100fe2000001168c */
[----:B------:R-:W-:Y:S01]  /*f060*/  FMUL.FTZ R120, R2, R120 ;  /* 0x0000007802787220 */ /* 0x000fe20000410000 */
[----:B------:R-:W-:Y:S01]  /*f070*/  LOP3.LUT R154, R140, 0xff, RZ, 0xc0, !PT ;  /* 0x000000ff8c9a7812 */ /* 0x000fe200078ec0ff */
[----:B------:R-:W-:Y:S01]  /*f080*/  FMUL.FTZ R121, R2, R121 ;  /* 0x0000007902797220 */ /* 0x000fe20000410000 */
[----:B------:R1:W4:Y:S03]  /*f090*/  MUFU.EX2 R201, R141 ;  /* 0x0000008d00c97308 */ /* 0x0003260000000800 */
[C---:B------:R-:W-:Y:S01]  /*f0a0*/  FMUL.FTZ R122, R0.reuse, R122 ;  /* 0x0000007a007a7220 */ /* 0x040fe20000410000 */
[----:B------:R-:W-:Y:S01]  /*f0b0*/  SHF.R.U32.HI R153, RZ, 0x18, R140 ;  /* 0x00000018ff997819 */ /* 0x000fe2000001168c */
[----:B------:R-:W-:Y:S01]  /*f0c0*/  FMUL.FTZ R123, R0, R123 ;  /* 0x0000007b007b7220 */ /* 0x000fe20000410000 */
[----:B------:R-:W-:Y:S01]  /*f0d0*/  LOP3.LUT R152, R152, 0xff, RZ, 0xc0, !PT ;  /* 0x000000ff98987812 */ /* 0x000fe200078ec0ff */
[C---:B------:R-:W-:Y:S01]  /*f0e0*/  FMUL.FTZ R124, R2.reuse, R124 ;  /* 0x0000007c027c7220 */ /* 0x040fe20000410000 */
[----:B------:R-:W-:Y:S01]  /*f0f0*/  SHF.R.U32.HI R143, RZ, 0x8, R143 ;  /* 0x00000008ff8f7819 */ /* 0x000fe2000001168f */
[----:B------:R-:W-:Y:S01]  /*f100*/  FMUL.FTZ R125, R2, R125 ;  /* 0x0000007d027d7220 */ /* 0x000fe20000410000 */
[C---:B------:R-:W-:Y:S01]  /*f110*/  LOP3.LUT R142, R133.reuse, 0xff, RZ, 0xc0, !PT ;  /* 0x000000ff858e7812 */ /* 0x040fe200078ec0ff */
[C---:B------:R-:W-:Y:S01]  /*f120*/  FMUL.FTZ R126, R0.reuse, R126 ;  /* 0x0000007e007e7220 */ /* 0x040fe20000410000 */
[C---:B------:R-:W-:Y:S01]  /*f130*/  HMMA.16816.F32.BF16 R120, R168.reuse, R146, R120 ;  /* 0x00000092a878723c */ /* 0x040fe20000041878 */
[----:B------:R-:W4:Y:S02]  /*f140*/  LDSM.16.MT88.4 R144, [R205+0x10800] ;  /* 0x01080000cd90783b */ /* 0x000f240000004200 */
[----:B--2---:R-:W-:Y:S01]  /*f150*/  LOP3.LUT R134, R133, 0xffff, RZ, 0xc0, !PT ;  /* 0x0000ffff85867812 */ /* 0x004fe200078ec0ff */
[----:B------:R-:W-:Y:S01]  /*f160*/  FMUL.FTZ R127, R0, R127 ;  /* 0x0000007f007f7220 */ /* 0x000fe20000410000 */
[--C-:B------:R-:W-:Y:S01]  /*f170*/  SHF.R.U32.HI R140, RZ, 0x10, R133.reuse ;  /* 0x00000010ff8c7819 */ /* 0x100fe20000011685 */
[C---:B------:R-:W-:Y:S01]  /*f180*/  FMUL.FTZ R128, R2.reuse, R128 ;  /* 0x0000008002807220 */ /* 0x040fe20000410000 */
[----:B------:R-:W-:Y:S01]  /*f190*/  SHF.R.U32.HI R133, RZ, 0x18, R133 ;  /* 0x00000018ff857819 */ /* 0x000fe20000011685 */
[----:B------:R-:W-:Y:S01]  /*f1a0*/  FMUL.FTZ R129, R2, R129 ;  /* 0x0000008102817220 */ /* 0x000fe20000410000 */
[----:B------:R-:W-:Y:S02]  /*f1b0*/  SHF.R.U32.HI R134, RZ, 0x8, R134 ;  /* 0x00000008ff867819 */ /* 0x000fe40000011686 */
[C---:B---3--:R-:W-:Y:S03]  /*f1c0*/  HMMA.16816.F32.BF16 R124, R168.reuse, R136, R124 ;  /* 0x00000088a87c723c */ /* 0x048fe6000004187c */
[----:B-1----:R-:W-:Y:S01]  /*f1d0*/  PRMT R141, R154, 0x5410, R143 ;  /* 0x000054109a8d7816 */ /* 0x002fe2000000008f */
[----:B------:R-:W-:Y:S01]  /*f1e0*/  FMUL.FTZ R130, R0, R130 ;  /* 0x0000008200827220 */ /* 0x000fe20000410000 */
[----:B------:R-:W-:Y:S01]  /*f1f0*/  PRMT R143, R152, 0x5410, R153 ;  /* 0x00005410988f7816 */ /* 0x000fe20000000099 */
[----:B------:R-:W-:Y:S01]  /*f200*/  FMUL.FTZ R131, R0, R131 ;  /* 0x0000008300837220 */ /* 0x000fe20000410000 */
[----:B------:R-:W-:Y:S01]  /*f210*/  LOP3.LUT R140, R140, 0xff, RZ, 0xc0, !PT ;  /* 0x000000ff8c8c7812 */ /* 0x000fe200078ec0ff */
[----:B------:R-:W1:Y:S01]  /*f220*/  LDSM.16.MT88.4 R152, [R208+0x10800] ;  /* 0x01080000d098783b */ /* 0x000e620000004200 */
[----:B------:R-:W-:Y:S03]  /*f230*/  PRMT R161, R142, 0x5410, R134 ;  /* 0x000054108ea17816 */ /* 0x000fe60000000086 */
[----:B------:R-:W-:Y:S01]  /*f240*/  PRMT R160, R140, 0x5410, R133 ;  /* 0x000054108ca07816 */ /* 0x000fe20000000085 */
[----:B------:R-:W-:Y:S03]  /*f250*/  HMMA.16816.F32.BF16 R128, R168, R138, R128 ;  /* 0x0000008aa880723c */ /* 0x000fe60000041880 */
[--C-:B------:R-:W-:Y:S01]  /*f260*/  HSET2.LE.AND R142, R141, R180.reuse, PT ;  /* 0x000000b48d8e7233 */ /* 0x100fe20003803000 */
[----:B-----5:R-:W-:Y:S01]  /*f270*/  F2FP.BF16.PACK_AB R133, R239, R240 ;  /* 0x000000f0ef85723e */ /* 0x020fe200000010ff */
[--C-:B------:R-:W-:Y:S01]  /*f280*/  HSET2.LE.AND R143, R143, R180.reuse, PT ;  /* 0x000000b48f8f7233 */ /* 0x100fe20003803000 */
[----:B------:R-:W-:Y:S01]  /*f290*/  F2FP.BF16.PACK_AB R134, R237, R238 ;  /* 0x000000eeed86723e */ /* 0x000fe200000010ff */
[--C-:B------:R-:W-:Y:S01]  /*f2a0*/  HSET2.LE.AND R140, R161, R180.reuse, PT ;  /* 0x000000b4a18c7233 */ /* 0x100fe20003803000 */
[----:B------:R-:W-:Y:S01]  /*f2b0*/  LOP3.LUT R142, R142, R133, RZ, 0xc0, !PT ;  /* 0x000000858e8e7212 */ /* 0x000fe200078ec0ff */
[----:B------:R-:W-:Y:S01]  /*f2c0*/  HSET2.LE.AND R141, R160, R180, PT ;  /* 0x000000b4a08d7233 */ /* 0x000fe20003803000 */
[----:B------:R-:W2:Y:S02]  /*f2d0*/  LDSM.16.MT88.4 R136, [R205+0x12800] ;  /* 0x01280000cd88783b */ /* 0x000ea40000004200 */
[----:B------:R-:W-:Y:S01]  /*f2e0*/  LOP3.LUT R143, R143, R134, RZ, 0xc0, !PT ;  /* 0x000000868f8f7212 */ /* 0x000fe200078ec0ff */
[----:B------:R-:W-:Y:S01]  /*f2f0*/  IMAD.MOV.U32 R182, RZ, RZ, R164 ;  /* 0x000000ffffb67224 */ /* 0x000fe200078e00a4 */
[----:B------:R-:W-:Y:S01]  /*f300*/  F2FP.BF16.PACK_AB R133, R203, R236 ;  /* 0x000000eccb85723e */ /* 0x000fe200000010ff */
[----:B------:R-:W-:Y:S01]  /*f310*/  IMAD.MOV.U32 R164, RZ, RZ, R162 ;  /* 0x000000ffffa47224 */ /* 0x000fe200078e00a2 */
[----:B----4-:R-:W-:Y:S01]  /*f320*/  F2FP.BF16.PACK_AB R134, R201, R202 ;  /* 0x000000cac986723e */ /* 0x010fe200000010ff */
[----:B------:R-:W-:Y:S01]  /*f330*/  IMAD.MOV.U32 R183, RZ, RZ, R165 ;  /* 0x000000ffffb77224 */ /* 0x000fe200078e00a5 */
[----:B------:R-:W-:Y:S01]  /*f340*/  LOP3.LUT R140, R140, R133, RZ, 0xc0, !PT ;  /* 0x000000858c8c7212 */ /* 0x000fe200078ec0ff */
[----:B------:R-:W-:Y:S01]  /*f350*/  IMAD.MOV.U32 R165, RZ, RZ, R163 ;  /* 0x000000ffffa57224 */ /* 0x000fe200078e00a3 */
[----:B------:R-:W-:Y:S01]  /*f360*/  LOP3.LUT R141, R141, R134, RZ, 0xc0, !PT ;  /* 0x000000868d8d7212 */ /* 0x000fe200078ec0ff */
[----:B------:R-:W-:Y:S01]  /*f370*/  LDSM.16.MT88.4 R160, [R205+0x14800] ;  /* 0x01480000cda0783b */ /* 0x000fe20000004200 */
[----:B------:R-:W-:Y:S02]  /*f380*/  IMAD.MOV.U32 R180, RZ, RZ, R166 ;  /* 0x000000ffffb47224 */ /* 0x000fe400078e00a6 */
[----:B------:R-:W-:Y:S02]  /*f390*/  IMAD.MOV.U32 R166, RZ, RZ, R193 ;  /* 0x000000ffffa67224 */ /* 0x000fe400078e00c1 */
[----:B------:R-:W-:Y:S01]  /*f3a0*/  FFMA.FTZ R134, R190, c[0x0][0x23c], -R172 ;  /* 0x00008f00be867a23 */ /* 0x000fe200000108ac */
[C---:B------:R-:W-:Y:S01]  /*f3b0*/  HMMA.16816.F32.BF16 R4, R140.reuse, R144, R4 ;  /* 0x000000908c04723c */ /* 0x040fe20000041804 */
[----:B------:R-:W-:Y:S04]  /*f3c0*/  IMAD.U32 R133, RZ, RZ, UR4 ;  /* 0x00000004ff857e24 */ /* 0x000fe8000f8e00ff */
[----:B------:R-:W-:Y:S01]  /*f3d0*/  IMAD.MOV.U32 R164, RZ, RZ, R195 ;  /* 0x000000ffffa47224 */ /* 0x000fe200078e00c3 */
[----:B------:R-:W-:Y:S01]  /*f3e0*/  LOP3.LUT R133, R165, UR27, R133, 0x96, !PT ;  /* 0x0000001ba5857c12 */ /* 0x000fe2000f8e9685 */
[----:B------:R-:W-:Y:S01]  /*f3f0*/  IMAD.MOV.U32 R165, RZ, RZ, R194 ;  /* 0x000000ffffa57224 */ /* 0x000fe200078e00c2 */
[C---:B------:R-:W-:Y:S01]  /*f400*/  HMMA.16816.F32.BF16 R8, R140.reuse, R146, R8 ;  /* 0x000000928c08723c */ /* 0x040fe20000041808 */
[----:B------:R-:W3:Y:S01]  /*f410*/  LDSM.16.MT88.4 R144, [R206+0x12800] ;  /* 0x01280000ce90783b */ /* 0x000ee20000004200 */
[----:B------:R4:W-:Y:S06]  /*f420*/  MUFU.EX2 R195, R134 ;  /* 0x0000008600c37308 */ /* 0x0009ec0000000800 */
[C---:B------:R-:W-:Y:S08]  /*f430*/  HMMA.16816.F32.BF16 R12, R140.reuse, R148, R12 ;  /* 0x000000948c0c723c */ /* 0x040ff0000004180c */
        /* <DEDUP_REMOVED lines=19> */
[----:B------:R-:W-:Y:S07]  /*f570*/  LDSM.16.MT88.4 R152, [R208+0x16800] ;  /* 0x01680000d098783b */ /* 0x000fee0000004200 */
[C---:B------:R-:W-:Y:S08]  /*f580*/  HMMA.16816.F32.BF16 R68, R140.reuse, R160, R68 ;  /* 0x000000a08c44723c */ /* 0x040ff00000041844 */
[C---:B------:R-:W-:Y:S08]  /*f590*/  HMMA.16816.F32.BF16 R72, R140.reuse, R162, R72 ;  /* 0x000000a28c48723c */ /* 0x040ff00000041848 */
[C---:B------:R-:W-:Y:S07]  /*f5a0*/  HMMA.16816.F32.BF16 R76, R140.reuse, R156, R76 ;  /* 0x0000009c8c4c723c */ /* 0x040fee000004184c */
[----:B------:R-:W-:Y:S01]  /*f5b0*/  IMAD.WIDE.U32 R156, R133, -0x326172a9, RZ ;  /* 0xcd9e8d57859c7825 */ /* 0x000fe200078e00ff */
[C---:B------:R-:W-:Y:S04]  /*f5c0*/  HMMA.16816.F32.BF16 R80, R140.reuse, R158, R80 ;  /* 0x0000009e8c50723c */ /* 0x040fe80000041850 */
[----:B------:R-:W-:Y:S01]  /*f5d0*/  FFMA.FTZ R133, R191, c[0x0][0x23c], -R172 ;  /* 0x00008f00bf857a23 */ /* 0x000fe200000108ac */
[----:B------:R-:W-:Y:S02]  /*f5e0*/  LOP3.LUT R156, R175, UR21, R156, 0x96, !PT ;  /* 0x00000015af9c7c12 */ /* 0x000fe4000f8e969c */
[----:B----4-:R-:W-:Y:S01]  /*f5f0*/  LOP3.LUT R134, R157, UR23, R182, 0x96, !PT ;  /* 0x000000179d867c12 */ /* 0x010fe2000f8e96b6 */
[C---:B--2---:R-:W-:Y:S01]  /*f600*/  HMMA.16816.F32.BF16 R84, R140.reuse, R136, R84 ;  /* 0x000000888c54723c */ /* 0x044fe20000041854 */
[----:B------:R1:W2:Y:S03]  /*f610*/  MUFU.EX2 R194, R133 ;  /* 0x0000008500c27308 */ /* 0x0002a60000000800 */
[----:B------:R-:W-:Y:S04]  /*f620*/  IMAD.WIDE.U32 R156, R156, -0x2daee0ad, RZ ;  /* 0xd2511f539c9c7825 */ /* 0x000fe800078e00ff */
[C---:B------:R-:W-:Y:S01]  /*f630*/  HMMA.16816.F32.BF16 R88, R140.reuse, R138, R88 ;  /* 0x0000008a8c58723c */ /* 0x040fe20000041858 */
[----:B------:R-:W4:Y:S07]  /*f640*/  LDSM.16.MT88.4 R136, [R206+0x16800] ;  /* 0x01680000ce88783b */ /* 0x000f2e0000004200 */
[C---:B---3--:R-:W-:Y:S08]  /*f650*/  HMMA.16816.F32.BF16 R92, R140.reuse, R144, R92 ;  /* 0x000000908c5c723c */ /* 0x048ff0000004185c */
[C---:B------:R-:W-:Y:S04]  /*f660*/  HMMA.16816.F32.BF16 R96, R140.reuse, R146, R96 ;  /* 0x000000928c60723c */ /* 0x040fe80000041860 */
[----:B-1----:R-:W-:Y:S03]  /*f670*/  FFMA.FTZ R133, R192, c[0x0][0x23c], -R173 ;  /* 0x00008f00c0857a23 */ /* 0x002fe600000108ad */
[----:B------:R-:W-:Y:S01]  /*f680*/  IMAD.WIDE.U32 R146, R134, -0x2daee0ad, RZ ;  /* 0xd2511f5386927825 */ /* 0x000fe200078e00ff */
[C---:B-----5:R-:W-:Y:S01]  /*f690*/  HMMA.16816.F32.BF16 R100, R140.reuse, R148, R100 ;  /* 0x000000948c64723c */ /* 0x060fe20000041864 */
[----:B------:R1:W-:Y:S03]  /*f6a0*/  MUFU.EX2 R193, R133 ;  /* 0x0000008500c17308 */ /* 0x0003e60000000800 */
[----:B------:R-:W-:Y:S02]  /*f6b0*/  LOP3.LUT R144, R147, UR20, R180, 0x96, !PT ;  /* 0x0000001493907c12 */ /* 0x000fe4000f8e96b4 */
[----:B------:R-:W-:Y:S02]  /*f6c0*/  LOP3.LUT R134, R157, UR18, R146, 0x96, !PT ;  /* 0x000000129d867c12 */ /* 0x000fe4000f8e9692 */
[C---:B------:R-:W-:Y:S04]  /*f6d0*/  HMMA.16816.F32.BF16 R104, R140.reuse, R150, R104 ;  /* 0x000000968c68723c */ /* 0x040fe80000041868 */
[----:B------:R-:W-:Y:S04]  /*f6e0*/  IMAD.WIDE.U32 R146, R144, -0x326172a9, RZ ;  /* 0xcd9e8d5790927825 */ /* 0x000fe800078e00ff */
[----:B------:R-:W-:Y:S01]  /*f6f0*/  IMAD.WIDE.U32 R162, R134, -0x326172a9, RZ ;  /* 0xcd9e8d5786a27825 */ /* 0x000fe200078e00ff */
[C---:B----4-:R-:W-:Y:S03]  /*f700*/  HMMA.16816.F32.BF16 R108, R140.reuse, R136, R108 ;  /* 0x000000888c6c723c */ /* 0x050fe6000004186c */
[----:B------:R-:W-:Y:S01]  /*f710*/  LOP3.LUT R144, R147, UR19, R174, 0x96, !PT ;  /* 0x0000001393907c12 */ /* 0x000fe2000f8e96ae */
[----:B------:R-:W-:Y:S02]  /*f720*/  FFMA.FTZ R134, R197, c[0x0][0x23c], -R172 ;  /* 0x00008f00c5867a23 */ /* 0x000fe400000108ac */
[----:B------:R-:W-:Y:S02]  /*f730*/  IMAD.MOV.U32 R197, RZ, RZ, R165 ;  /* 0x000000ffffc57224 */ /* 0x000fe400078e00a5 */
[C---:B------:R-:W-:Y:S01]  /*f740*/  HMMA.16816.F32.BF16 R112, R140.reuse, R138, R112 ;  /* 0x0000008a8c70723c */ /* 0x040fe20000041870 */
[----:B------:R-:W-:Y:S03]  /*f750*/  MUFU.EX2 R191, R134 ;  /* 0x0000008600bf7308 */ /* 0x000fe60000000800 */
[--C-:B-1----:R-:W-:Y:S02]  /*f760*/  FFMA.FTZ R133, R196, c[0x0][0x23c], -R173.reuse ;  /* 0x00008f00c4857a23 */ /* 0x102fe400000108ad */
[----:B------:R-:W-:Y:S02]  /*f770*/  IMAD.WIDE.U32 R148, R144, -0x2daee0ad, RZ ;  /* 0xd2511f5390947825 */ /* 0x000fe400078e00ff */
[C---:B------:R-:W-:Y:S03]  /*f780*/  HMMA.16816.F32.BF16 R116, R140.reuse, R152, R116 ;  /* 0x000000988c74723c */ /* 0x040fe60000041874 */
[----:B------:R1:W3:Y:S01]  /*f790*/  MUFU.EX2 R192, R133 ;  /* 0x0000008500c07308 */ /* 0x0002e20000000800 */
[--C-:B------:R-:W-:Y:S01]  /*f7a0*/  FFMA.FTZ R138, R200, c[0x0][0x23c], -R173.reuse ;  /* 0x00008f00c88a7a23 */ /* 0x100fe200000108ad */
[----:B------:R-:W-:Y:S01]  /*f7b0*/  LOP3.LUT R156, R149, UR16, R156, 0x96, !PT ;  /* 0x00000010959c7c12 */ /* 0x000fe2000f8e969c */
[----:B------:R-:W-:Y:S01]  /*f7c0*/  IMAD.MOV.U32 R196, RZ, RZ, R164 ;  /* 0x000000ffffc47224 */ /* 0x000fe200078e00a4 */
[----:B------:R-:W4:Y:S01]  /*f7d0*/  LDL.LU R200, [R1] ;  /* 0x0000000001c87983 */ /* 0x000f220000300800 */
[C---:B------:R-:W-:Y:S03]  /*f7e0*/  HMMA.16816.F32.BF16 R120, R140.reuse, R154, R120 ;  /* 0x0000009a8c78723c */ /* 0x040fe60000041878 */
[----:B------:R-:W-:Y:S01]  /*f7f0*/  LDSM.16.MT88.4 R152, [R206+0x11000] ;  /* 0x01100000ce98783b */ /* 0x000fe20000004200 */
[----:B------:R-:W-:Y:S01]  /*f800*/  IMAD.WIDE.U32 R164, R156, -0x326172a9, RZ ;  /* 0xcd9e8d579ca47825 */ /* 0x000fe200078e00ff */
[----:B------:R-:W-:Y:S01]  /*f810*/  MUFU.EX2 R188, R138 ;  /* 0x0000008a00bc7308 */ /* 0x000fe20000000800 */
[----:B-1----:R-:W-:Y:S05]  /*f820*/  LOP3.LUT R133, R163, UR17, R146, 0x96, !PT ;  /* 0x00000011a3857c12 */ /* 0x002fea000f8e9692 */
[----:B------:R-:W1:Y:S01]  /*f830*/  LDSM.16.MT88.4 R144, [R207+0x16800] ;  /* 0x01680000cf90783b */ /* 0x000e620000004200 */
[----:B------:R-:W-:Y:S04]  /*f840*/  IMAD.WIDE.U32 R160, R133, -0x2daee0ad, RZ ;  /* 0xd2511f5385a07825 */ /* 0x000fe800078e00ff */
[----:B------:R-:W-:Y:S01]  /*f850*/  FFMA.FTZ R133, R198, c[0x0][0x23c], -R172 ;  /* 0x00008f00c6857a23 */ /* 0x000fe200000108ac */
[----:B------:R-:W-:Y:S01]  /*f860*/  LOP3.LUT R136, R161, UR7, R148, 0x96, !PT ;  /* 0x00000007a1887c12 */ /* 0x000fe2000f8e9694 */
[----:B------:R-:W-:Y:S01]  /*f870*/  IMAD.MOV.U32 R198, RZ, RZ, R166 ;  /* 0x000000ffffc67224 */ /* 0x000fe200078e00a6 */
[----:B------:R-:W5:Y:S01]  /*f880*/  LDSM.16.MT88.4 R148, [R205+0x11000] ;  /* 0x01100000cd94783b */ /* 0x000f620000004200 */
[----:B------:R2:W1:Y:S01]  /*f890*/  MUFU.EX2 R190, R133 ;  /* 0x0000008500be7308 */ /* 0x0004620000000800 */
[----:B------:R-:W3:Y:S01]  /*f8a0*/  LDC.U8 R166, c[0x0][0x2d8] ;  /* 0x0000b600ffa67b82 */ /* 0x000ee20000000000 */
[----:B------:R-:W-:Y:S05]  /*f8b0*/  IMAD.WIDE.U32 R136, R136, -0x326172a9, RZ ;  /* 0xcd9e8d5788887825 */ /* 0x000fea00078e00ff */
[--C-:B------:R-:W-:Y:S02]  /*f8c0*/  SHF.R.U32.HI R156, RZ, 0x10, R136.reuse ;  /* 0x00000010ff9c7819 */ /* 0x100fe40000011688 */
[----:B------:R-:W-:Y:S02]  /*f8d0*/  LOP3.LUT R139, R136, 0xff, RZ, 0xc0, !PT ;  /* 0x000000ff888b7812 */ /* 0x000fe400078ec0ff */
[----:B------:R-:W-:Y:S01]  /*f8e0*/  SHF.R.U32.HI R158, RZ, 0x18, R136 ;  /* 0x00000018ff9e7819 */ /* 0x000fe20000011688 */
[----:B--2---:R-:W-:Y:S01]  /*f8f0*/  FFMA.FTZ R133, R199, c[0x0][0x23c], -R173 ;  /* 0x00008f00c7857a23 */ /* 0x004fe200000108ad */
[----:B---3--:R-:W-:Y:S01]  /*f900*/  PRMT R169, R166, 0x7054, R166 ;  /* 0x00007054a6a97816 */ /* 0x008fe200000000a6 */
[----:B------:R-:W2:Y:S02]  /*f910*/  LDL.LU R199, [R1+0x20] ;  /* 0x0000200001c77983 */ /* 0x000ea40000300800 */
[----:B------:R3:W3:Y:S01]  /*f920*/  MUFU.EX2 R189, R133 ;  /* 0x0000008500bd7308 */ /* 0x0006e20000000800 */
[C---:B-1----:R-:W-:Y:S08]  /*f930*/  HMMA.16816.F32.BF16 R124, R140.reuse, R144, R124 ;  /* 0x000000908c7c723c */ /* 0x042ff0000004187c */
[----:B------:R-:W-:Y:S01]  /*f940*/  HMMA.16816.F32.BF16 R128, R140, R146, R128 ;  /* 0x000000928c80723c */ /* 0x000fe20000041880 */
[----:B------:R-:W-:Y:S08]  /*f950*/  LDSM.16.MT88.4 R140, [R207+0x11000] ;  /* 0x01100000cf8c783b */ /* 0x000ff00000004200 */
[----:B------:R-:W-:Y:S03]  /*f960*/  LDSM.16.MT88.4 R144, [R205+0x13000] ;  /* 0x01300000cd90783b */ /* 0x000fe60000004200 */
[----:B---3--:R-:W-:Y:S04]  /*f970*/  LOP3.LUT R133, R136, 0xffff, RZ, 0xc0, !PT ;  /* 0x0000ffff88857812 */ /* 0x008fe800078ec0ff */
[----:B------:R-:W-:Y:S02]  /*f980*/  SHF.R.U32.HI R134, RZ, 0x8, R133 ;  /* 0x00000008ff867819 */ /* 0x000fe40000011685 */
[----:B------:R-:W-:Y:S02]  /*f990*/  LOP3.LUT R133, R137, UR25, R164, 0x96, !PT ;  /* 0x0000001989857c12 */ /* 0x000fe4000f8e96a4 */
[----:B------:R-:W-:Y:S02]  /*f9a0*/  PRMT R138, R139, 0x5410, R134 ;  /* 0x000054108b8a7816 */ /* 0x000fe40000000086 */
[----:B------:R-:W-:Y:S02]  /*f9b0*/  LOP3.LUT R139, R156, 0xff, RZ, 0xc0, !PT ;  /* 0x000000ff9c8b7812 */ /* 0x000fe400078ec0ff */
[--C-:B------:R-:W-:Y:S01]  /*f9c0*/  SHF.R.U32.HI R136, RZ, 0x10, R133.reuse ;  /* 0x00000010ff887819 */ /* 0x100fe20000011685 */
[--C-:B------:R-:W-:Y:S01]  /*f9d0*/  HSET2.LE.AND R138, R138, R169.reuse, PT ;  /* 0x000000a98a8a7233 */ /* 0x100fe20003803000 */
[C---:B------:R-:W-:Y:S02]  /*f9e0*/  LOP3.LUT R134, R133.reuse, 0xffff, RZ, 0xc0, !PT ;  /* 0x0000ffff85867812 */ /* 0x040fe400078ec0ff */
[----:B------:R-:W-:Y:S02]  /*f9f0*/  LOP3.LUT R157, R133, 0xff, RZ, 0xc0, !PT ;  /* 0x000000ff859d7812 */ /* 0x000fe400078ec0ff */
[----:B------:R-:W-:Y:S02]  /*fa00*/  SHF.R.U32.HI R156, RZ, 0x18, R133 ;  /* 0x00000018ff9c7819 */ /* 0x000fe40000011685 */
[----:B------:R-:W-:Y:S02]  /*fa10*/  PRMT R139, R139, 0x5410, R158 ;  /* 0x000054108b8b7816 */ /* 0x000fe4000000009e */
[----:B------:R-:W-:Y:S02]  /*fa20*/  SHF.R.U32.HI R137, RZ, 0x8, R134 ;  /* 0x00000008ff897819 */ /* 0x000fe40000011686 */
[----:B------:R-:W-:Y:S01]  /*fa30*/  LOP3.LUT R134, R136, 0xff, RZ, 0xc0, !PT ;  /* 0x000000ff88867812 */ /* 0x000fe200078ec0ff */
[--C-:B------:R-:W-:Y:S01]  /*fa40*/  HSET2.LE.AND R139, R139, R169.reuse, PT ;  /* 0x000000a98b8b7233 */ /* 0x100fe20003803000 */
[----:B------:R-:W-:Y:S02]  /*fa50*/  PRMT R136, R157, 0x5410, R137 ;  /* 0x000054109d887816 */ /* 0x000fe40000000089 */
[----:B------:R-:W-:Y:S02]  /*fa60*/  PRMT R137, R134, 0x5410, R156 ;  /* 0x0000541086897816 */ /* 0x000fe4000000009c */
[----:B------:R-:W-:Y:S01]  /*fa70*/  F2FP.BF16.PACK_AB R133, R194, R195 ;  /* 0x000000c3c285723e */ /* 0x000fe200000010ff */
[--C-:B------:R-:W-:Y:S01]  /*fa80*/  HSET2.LE.AND R136, R136, R169.reuse, PT ;  /* 0x000000a988887233 */ /* 0x100fe20003803000 */
[----:B------:R-:W-:Y:S01]  /*fa90*/  F2FP.BF16.PACK_AB R134, R192, R193 ;  /* 0x000000c1c086723e */ /* 0x000fe200000010ff */
[--C-:B------:R-:W-:Y:S01]  /*faa0*/  HSET2.LE.AND R137, R137, R169.reuse, PT ;  /* 0x000000a989897233 */ /* 0x100fe20003803000 */
[----:B------:R-:W-:Y:S01]  /*fab0*/  LOP3.LUT R138, R138, R133, RZ, 0xc0, !PT ;  /* 0x000000858a8a7212 */ /* 0x000fe200078ec0ff */
[----:B------:R-:W1:Y:S01]  /*fac0*/  LDSM.16.MT88.4 R156, [R208+0x11000] ;  /* 0x01100000d09c783b */ /* 0x000e620000004200 */
[----:B------:R-:W-:Y:S02]  /*fad0*/  LOP3.LUT R139, R139, R134, RZ, 0xc0, !PT ;  /* 0x000000868b8b7212 */ /* 0x000fe400078ec0ff */
[----:B------:R-:W-:Y:S02]  /*fae0*/  F2FP.BF16.PACK_AB R133, R190, R191 ;  /* 0x000000bfbe85723e */ /* 0x000fe400000010ff */
[----:B------:R-:W-:Y:S02]  /*faf0*/  F2FP.BF16.PACK_AB R134, R188, R189 ;  /* 0x000000bdbc86723e */ /* 0x000fe400000010ff */
[----:B------:R-:W-:Y:S01]  /*fb00*/  LOP3.LUT R136, R136, R133, RZ, 0xc0, !PT ;  /* 0x0000008588887212 */ /* 0x000fe200078ec0ff */
[--C-:B------:R-:W-:Y:S01]  /*fb10*/  FFMA.FTZ R133, R242, c[0x0][0x23c], -R172.reuse ;  /* 0x00008f00f2857a23 */ /* 0x100fe200000108ac */
[----:B------:R-:W-:Y:S01]  /*fb20*/  LOP3.LUT R137, R137, R134, RZ, 0xc0, !PT ;  /* 0x0000008689897212 */ /* 0x000fe200078ec0ff */
[--C-:B------:R-:W-:Y:S02]  /*fb30*/  FFMA.FTZ R134, R247, c[0x0][0x23c], -R173.reuse ;  /* 0x00008f00f7867a23 */ /* 0x100fe400000108ad */
[----:B------:R3:W1:Y:S04]  /*fb40*/  MUFU.EX2 R187, R133 ;  /* 0x0000008500bb7308 */ /* 0x0006680000000800 */
[C---:B-----5:R-:W-:Y:S06]  /*fb50*/  HMMA.16816.F32.BF16 R4, R136.reuse, R148, R4 ;  /* 0x000000948804723c */ /* 0x060fec0000041804 */
[----:B------:R-:W-:Y:S02]  /*fb60*/  MUFU.EX2 R181, R134 ;  /* 0x0000008600b57308 */ /* 0x000fe40000000800 */
[C---:B------:R-:W-:Y:S01]  /*fb70*/  HMMA.16816.F32.BF16 R8, R136.reuse, R150, R8 ;  /* 0x000000968808723c */ /* 0x040fe20000041808 */
[----:B------:R-:W5:Y:S07]  /*fb80*/  LDSM.16.MT88.4 R148, [R206+0x13000] ;  /* 0x01300000ce94783b */ /* 0x000f6e0000004200 */
[C---:B------:R-:W-:Y:S04]  /*fb90*/  HMMA.16816.F32.BF16 R12, R136.reuse, R152, R12 ;  /* 0x00000098880c723c */ /* 0x040fe8000004180c */
        /* <DEDUP_REMOVED lines=8> */
[--C-:B-----5:R-:W-:Y:S04]  /*fc20*/  FFMA.FTZ R133, R241, c[0x0][0x23c], -R173.reuse ;  /* 0x00008f00f1857a23 */ /* 0x120fe800000108ad */
[C---:B------:R-:W-:Y:S01]  /*fc30*/  HMMA.16816.F32.BF16 R32, R136.reuse, R142, R32 ;  /* 0x0000008e8820723c */ /* 0x040fe20000041820 */
[----:B------:R-:W5:Y:S01]  /*fc40*/  LDSM.16.MT88.4 R140, [R205+0x15000] ;  /* 0x01500000cd8c783b */ /* 0x000f620000004200 */
[----:B------:R1:W-:Y:S06]  /*fc50*/  MUFU.EX2 R185, R133 ;  /* 0x0000008500b97308 */ /* 0x0003ec0000000800 */
[C---:B------:R-:W-:Y:S08]  /*fc60*/  HMMA.16816.F32.BF16 R36, R136.reuse, R144, R36 ;  /* 0x000000908824723c */ /* 0x040ff00000041824 */
[C---:B------:R-:W-:Y:S01]  /*fc70*/  HMMA.16816.F32.BF16 R40, R136.reuse, R146, R40 ;  /* 0x000000928828723c */ /* 0x040fe20000041828 */
[----:B------:R-:W5:Y:S07]  /*fc80*/  LDSM.16.MT88.4 R144, [R206+0x15000] ;  /* 0x01500000ce90783b */ /* 0x000f6e0000004200 */
[C---:B------:R-:W-:Y:S04]  /*fc90*/  HMMA.16816.F32.BF16 R44, R136.reuse, R148, R44 ;  /* 0x00000094882c723c */ /* 0x040fe8000004182c */
[--C-:B-1----:R-:W-:Y:S02]  /*fca0*/  FFMA.FTZ R133, R243, c[0x0][0x23c], -R173.reuse ;  /* 0x00008f00f3857a23 */ /* 0x102fe400000108ad */
[----:B------:R-:W-:Y:S02]  /*fcb0*/  FFMA.FTZ R173, R135, c[0x0][0x23c], -R173 ;  /* 0x00008f0087ad7a23 */ /* 0x000fe400000108ad */
[C---:B------:R-:W-:Y:S01]  /*fcc0*/  HMMA.16816.F32.BF16 R48, R136.reuse, R150, R48 ;  /* 0x000000968830723c */ /* 0x040fe20000041830 */
[----:B------:R-:W1:Y:S01]  /*fcd0*/  LDSM.16.MT88.4 R148, [R208+0x15000] ;  /* 0x01500000d094783b */ /* 0x000e620000004200 */
[----:B------:R-:W-:Y:S06]  /*fce0*/  MUFU.EX2 R180, R173 ;  /* 0x000000ad00b47308 */ /* 0x000fec0000000800 */
[C---:B---3--:R-:W-:Y:S04]  /*fcf0*/  HMMA.16816.F32.BF16 R52, R136.reuse, R152, R52 ;  /* 0x000000988834723c */ /* 0x048fe80000041834 */
[----:B------:R3:W-:Y:S04]  /*fd00*/  MUFU.EX2 R184, R133 ;  /* 0x0000008500b87308 */ /* 0x0007e80000000800 */
[C---:B------:R-:W-:Y:S01]  /*fd10*/  HMMA.16816.F32.BF16 R56, R136.reuse, R154, R56 ;  /* 0x0000009a8838723c */ /* 0x040fe20000041838 */
[----:B------:R-:W1:Y:S07]  /*fd20*/  LDSM.16.MT88.4 R152, [R207+0x15000] ;  /* 0x01500000cf98783b */ /* 0x000e6e0000004200 */
[C---:B------:R-:W-:Y:S08]  /*fd30*/  HMMA.16816.F32.BF16 R60, R136.reuse, R156, R60 ;  /* 0x0000009c883c723c */ /* 0x040ff0000004183c */
[C---:B------:R-:W-:Y:S01]  /*fd40*/  HMMA.16816.F32.BF16 R64, R136.reuse, R158, R64 ;  /* 0x0000009e8840723c */ /* 0x040fe20000041840 */
[----:B------:R-:W4:Y:S03]  /*fd50*/  LDSM.16.MT88.4 R156, [R205+0x17000] ;  /* 0x01700000cd9c783b */ /* 0x000f260000004200 */
[--C-:B---3--:R-:W-:Y:S02]  /*fd60*/  FFMA.FTZ R133, R245, c[0x0][0x23c], -R172.reuse ;  /* 0x00008f00f5857a23 */ /* 0x108fe400000108ac */
[----:B------:R-:W-:Y:S02]  /*fd70*/  FFMA.FTZ R172, R246, c[0x0][0x23c], -R172 ;  /* 0x00008f00f6ac7a23 */ /* 0x000fe400000108ac */
[C---:B-----5:R-:W-:Y:S01]  /*fd80*/  HMMA.16816.F32.BF16 R68, R136.reuse, R140, R68 ;  /* 0x0000008c8844723c */ /* 0x060fe20000041844 */
[----:B------:R-:W3:Y:S07]  /*fd90*/  MUFU.EX2 R183, R133 ;  /* 0x0000008500b77308 */ /* 0x000eee0000000800 */
[C---:B------:R-:W-:Y:S01]  /*fda0*/  HMMA.16816.F32.BF16 R72, R136.reuse, R142, R72 ;  /* 0x0000008e8848723c */ /* 0x040fe20000041848 */
[----:B------:R-:W5:Y:S02]  /*fdb0*/  LDSM.16.MT88.4 R140, [R206+0x17000] ;  /* 0x01700000ce8c783b */ /* 0x000f640000004200 */
[----:B------:R3:W2:Y:S05]  /*fdc0*/  MUFU.EX2 R182, R172 ;  /* 0x000000ac00b67308 */ /* 0x0006aa0000000800 */
[C---:B------:R-:W-:Y:S08]  /*fdd0*/  HMMA.16816.F32.BF16 R76, R136.reuse, R144, R76 ;  /* 0x00000090884c723c */ /* 0x040ff0000004184c */
[C---:B------:R-:W-:Y:S01]  /*fde0*/  HMMA.16816.F32.BF16 R80, R136.reuse, R146, R80 ;  /* 0x000000928850723c */ /* 0x040fe20000041850 */
[----:B------:R-:W2:Y:S07]  /*fdf0*/  LDSM.16.MT88.4 R144, [R208+0x17000] ;  /* 0x01700000d090783b */ /* 0x000eae0000004200 */
[C---:B-1----:R-:W-:Y:S01]  /*fe00*/  HMMA.16816.F32.BF16 R84, R136.reuse, R148, R84 ;  /* 0x000000948854723c */ /* 0x042fe20000041854 */
[----:B---3--:R-:W-:Y:S03]  /*fe10*/  LDSM.16.MT88.4 R172, [R205+0x13800] ;  /* 0x01380000cdac783b */ /* 0x008fe60000004200 */
[----:B----4-:R-:W-:Y:S04]  /*fe20*/  FFMA.FTZ R2, R2, R200, R250 ;  /* 0x000000c802027223 */ /* 0x010fe800000100fa */
[C---:B------:R-:W-:Y:S01]  /*fe30*/  HMMA.16816.F32.BF16 R88, R136.reuse, R150, R88 ;  /* 0x000000968858723c */ /* 0x040fe20000041858 */
[----:B------:R-:W1:Y:S03]  /*fe40*/  LDSM.16.MT88.4 R148, [R207+0x17000] ;  /* 0x01700000cf94783b */ /* 0x000e660000004200 */
[----:B------:R-:W-:Y:S04]  /*fe50*/  FADD.FTZ R2, R251, R2 ;  /* 0x00000002fb027221 */ /* 0x000fe80000010000 */
[C---:B------:R-:W-:Y:S04]  /*fe60*/  HMMA.16816.F32.BF16 R92, R136.reuse, R152, R92 ;  /* 0x00000098885c723c */ /* 0x040fe8000004185c */
[----:B------:R-:W-:Y:S04]  /*fe70*/  FADD.FTZ R2, R198, R2 ;  /* 0x00000002c6027221 */ /* 0x000fe80000010000 */
[C---:B------:R-:W-:Y:S01]  /*fe80*/  HMMA.16816.F32.BF16 R96, R136.reuse, R154, R96 ;  /* 0x0000009a8860723c */ /* 0x040fe20000041860 */
[----:B------:R-:W-:Y:S03]  /*fe90*/  LDSM.16.MT88.4 R152, [R206+0x11800] ;  /* 0x01180000ce98783b */ /* 0x000fe60000004200 */
[----:B------:R-:W-:Y:S04]  /*fea0*/  FADD.FTZ R2, R196, R2 ;  /* 0x00000002c4027221 */ /* 0x000fe80000010000 */
[C---:B------:R-:W-:Y:S04]  /*feb0*/  HMMA.16816.F32.BF16 R100, R136.reuse, R156, R100 ;  /* 0x0000009c8864723c */ /* 0x040fe80000041864 */
[----:B------:R-:W-:Y:S04]  /*fec0*/  FADD.FTZ R2, R236, R2 ;  /* 0x00000002ec027221 */ /* 0x000fe80000010000 */
[C---:B------:R-:W-:Y:S01]  /*fed0*/  HMMA.16816.F32.BF16 R104, R136.reuse, R158, R104 ;  /* 0x0000009e8868723c */ /* 0x040fe20000041868 */
[----:B------:R-:W-:Y:S03]  /*fee0*/  LDSM.16.MT88.4 R156, [R208+0x11800] ;  /* 0x01180000d09c783b */ /* 0x000fe60000004200 */
[----:B------:R-:W-:Y:S04]  /*fef0*/  FADD.FTZ R2, R203, R2 ;  /* 0x00000002cb027221 */ /* 0x000fe80000010000 */
[C---:B-----5:R-:W-:Y:S04]  /*ff00*/  HMMA.16816.F32.BF16 R108, R136.reuse, R140, R108 ;  /* 0x0000008c886c723c */ /* 0x060fe8000004186c */
[----:B------:R-:W-:Y:S03]  /*ff10*/  FADD.FTZ R2, R240, R2 ;  /* 0x00000002f0027221 */ /* 0x000fe60000010000 */
[----:B------:R-:W-:Y:S01]  /*ff20*/  LOP3.LUT R140, R165, UR9, R162, 0x96, !PT ;  /* 0x00000009a58c7c12 */ /* 0x000fe2000f8e96a2 */
[C---:B------:R-:W-:Y:S01]  /*ff30*/  HMMA.16816.F32.BF16 R112, R136.reuse, R142, R112 ;  /* 0x0000008e8870723c */ /* 0x040fe20000041870 */
[----:B------:R-:W-:Y:S03]  /*ff40*/  LDSM.16.MT88.4 R164, [R207+0x11800] ;  /* 0x01180000cfa4783b */ /* 0x000fe60000004200 */
[----:B------:R-:W-:Y:S04]  /*ff50*/  IMAD.WIDE.U32 R140, R140, -0x2daee0ad, RZ ;  /* 0xd2511f538c8c7825 */ /* 0x000fe800078e00ff */
[C---:B--2---:R-:W-:Y:S04]  /*ff60*/  HMMA.16816.F32.BF16 R116, R136.reuse, R144, R116 ;  /* 0x000000908874723c */ /* 0x044fe80000041874 */
[----:B------:R-:W-:Y:S01]  /*ff70*/  LOP3.LUT R133, R141, UR24, R160, 0x96, !PT ;  /* 0x000000188d857c12 */ /* 0x000fe2000f8e96a0 */
[----:B------:R-:W-:Y:S01]  /*ff80*/  FADD.FTZ R2, R239, R2 ;  /* 0x00000002ef027221 */ /* 0x000fe20000010000 */
[----:B------:R-:W-:Y:S01]  /*ff90*/  LOP3.LUT R160, R140, 0xff, RZ, 0xc0, !PT ;  /* 0x000000ff8ca07812 */ /* 0x000fe200078ec0ff */
[----:B------:R-:W-:Y:S01]  /*ffa0*/  FFMA.FTZ R0, R0, R199, R249 ;  /* 0x000000c700007223 */ /* 0x000fe200000100f9 */
[C---:B------:R-:W-:Y:S04]  /*ffb0*/  HMMA.16816.F32.BF16 R120, R136.reuse, R146, R120 ;  /* 0x000000928878723c */ /* 0x040fe80000041878 */
[----:B------:R-:W-:Y:S01]  /*ffc0*/  SHF.R.U32.HI R145, RZ, 0x10, R140 ;  /* 0x00000010ff917819 */ /* 0x000fe2000001168c */
[----:B------:R-:W-:Y:S01]  /*ffd0*/  FADD.FTZ R2, R191, R2 ;  /* 0x00000002bf027221 */ /* 0x000fe20000010000 */
[----:B------:R-:W-:Y:S01]  /*ffe0*/  LOP3.LUT R144, R133, 0xff, RZ, 0xc0, !PT ;  /* 0x000000ff85907812 */ /* 0x000fe200078ec0ff */
[----:B------:R-:W-:Y:S01]  /*fff0*/  FADD.FTZ R0, R248, R0 ;  /* 0x00000000f8007221 */ /* 0x000fe20000010000 */
[C---:B-1----:R-:W-:Y:S04]  /*10000*/  HMMA.16816.F32.BF16 R124, R136.reuse, R148, R124 ;  /* 0x00000094887c723c */ /* 0x042fe8000004187c */
[----:B------:R-:W-:Y:S01]  /*10010*/  LOP3.LUT R146, R140, 0xffff, RZ, 0xc0, !PT ;  /* 0x0000ffff8c927812 */ /* 0x000fe200078ec0ff */
[----:B------:R-:W-:Y:S01]  /*10020*/  FADD.FTZ R2, R190, R2 ;  /* 0x00000002be027221 */ /* 0x000fe20000010000 */
[----:B------:R-:W-:Y:S01]  /*10030*/  SHF.R.U32.HI R147, RZ, 0x18, R140 ;  /* 0x00000018ff937819 */ /* 0x000fe2000001168c */
[----:B------:R-:W-:Y:S01]  /*10040*/  FADD.FTZ R0, R197, R0 ;  /* 0x00000000c5007221 */ /* 0x000fe20000010000 */
[----:B------:R-:W-:Y:S01]  /*10050*/  HMMA.16816.F32.BF16 R128, R136, R150, R128 ;  /* 0x000000968880723c */ /* 0x000fe20000041880 */
[----:B------:R-:W1:Y:S03]  /*10060*/  LDSM.16.MT88.4 R140, [R205+0x11800] ;  /* 0x01180000cd8c783b */ /* 0x000e660000004200 */
[----:B------:R-:W-:Y:S01]  /*10070*/  LOP3.LUT R134, R133, 0xffff, RZ, 0xc0, !PT ;  /* 0x0000ffff85867812 */ /* 0x000fe200078ec0ff */
[----:B------:R-:W-:Y:S01]  /*10080*/  FADD.FTZ R2, R195, R2 ;  /* 0x00000002c3027221 */ /* 0x000fe20000010000 */
[--C-:B------:R-:W-:Y:S01]  /*10090*/  SHF.R.U32.HI R135, RZ, 0x10, R133.reuse ;  /* 0x00000010ff877819 */ /* 0x100fe20000011685 */
[----:B------:R-:W-:Y:S01]  /*100a0*/  FADD.FTZ R0, R252, R0 ;  /* 0x00000000fc007221 */ /* 0x000fe20000010000 */
[----:B------:R-:W-:Y:S01]  /*100b0*/  SHF.R.U32.HI R146, RZ, 0x8, R146 ;  /* 0x00000008ff927819 */ /* 0x000fe20000011692 */
[----:B------:R-:W-:Y:S03]  /*100c0*/  FADD.FTZ R2, R194, R2 ;  /* 0x00000002c2027221 */ /* 0x000fe60000010000 */
[----:B------:R-:W-:Y:S01]  /*100d0*/  LOP3.LUT R145, R145, 0xff, RZ, 0xc0, !PT ;  /* 0x000000ff91917812 */ /* 0x000fe200078ec0ff */
[----:B------:R-:W-:Y:S01]  /*100e0*/  FADD.FTZ R2, R187, R2 ;  /* 0x00000002bb027221 */ /* 0x000fe20000010000 */
[----:B------:R-:W-:Y:S01]  /*100f0*/  SHF.R.U32.HI R134, RZ, 0x8, R134 ;  /* 0x00000008ff867819 */ /* 0x000fe20000011686 */
[----:B------:R-:W-:Y:S01]  /*10100*/  FADD.FTZ R0, R202, R0 ;  /* 0x00000000ca007221 */ /* 0x000fe20000010000 */
[----:B------:R-:W-:Y:S01]  /*10110*/  LOP3.LUT R135, R135, 0xff, RZ, 0xc0, !PT ;  /* 0x000000ff87877812 */ /* 0x000fe200078ec0ff */
[----:B------:R-:W-:Y:S01]  /*10120*/  FADD.FTZ R2, R186, R2 ;  /* 0x00000002ba027221 */ /* 0x000fe20000010000 */
[----:B------:R-:W-:Y:S01]  /*10130*/  SHF.R.U32.HI R133, RZ, 0x18, R133 ;  /* 0x00000018ff857819 */ /* 0x000fe20000011685 */
[----:B------:R-:W-:Y:S01]  /*10140*/  FADD.FTZ R0, R201, R0 ;  /* 0x00000000c9007221 */ /* 0x000fe20000010000 */
[----:B------:R-:W-:Y:S01]  /*10150*/  PRMT R146, R160, 0x5410, R146 ;  /* 0x00005410a0927816 */ /* 0x000fe20000000092 */
[----:B------:R-:W-:Y:S01]  /*10160*/  FADD.FTZ R2, R183, R2 ;  /* 0x00000002b7027221 */ /* 0x000fe20000010000 */
[----:B------:R-:W-:Y:S01]  /*10170*/  PRMT R145, R145, 0x5410, R147 ;  /* 0x0000541091917816 */ /* 0x000fe20000000093 */
[----:B------:R-:W-:Y:S01]  /*10180*/  FADD.FTZ R0, R238, R0 ;  /* 0x00000000ee007221 */ /* 0x000fe20000010000 */
        /* <DEDUP_REMOVED lines=9> */
[C---:B------:R-:W-:Y:S01]  /*10220*/  FADD.FTZ R2, R182.reuse, R2 ;  /* 0x00000002b6027221 */ /* 0x040fe20000010000 */
[----:B------:R-:W-:Y:S01]  /*10230*/  F2FP.BF16.PACK_AB R135, R182, R183 ;  /* 0x000000b7b687723e */ /* 0x000fe200000010ff */
[----:B------:R-:W-:Y:S01]  /*10240*/  FADD.FTZ R0, R237, R0 ;  /* 0x00000000ed007221 */ /* 0x000fe20000010000 */
[----:B------:R-:W-:Y:S01]  /*10250*/  LOP3.LUT R168, R168, R133, RZ, 0xc0, !PT ;  /* 0x00000085a8a87212 */ /* 0x000fe200078ec0ff */
[----:B------:R-:W-:Y:S01]  /*10260*/  IMAD.MOV.U32 R133, RZ, RZ, R132 ;  /* 0x000000ffff857224 */ /* 0x000fe200078e0084 */
[----:B------:R-:W-:Y:S01]  /*10270*/  LOP3.LUT R169, R169, R134, RZ, 0xc0, !PT ;  /* 0x00000086a9a97212 */ /* 0x000fe200078ec0ff */
[----:B------:R-:W-:Y:S01]  /*10280*/  STL [R1], R2 ;  /* 0x0000000201007387 */ /* 0x000fe20000100800 */
[----:B------:R-:W-:Y:S01]  /*10290*/  LOP3.LUT R170, R170, R135, RZ, 0xc0, !PT ;  /* 0x00000087aaaa7212 */ /* 0x000fe200078ec0ff */
[----:B------:R-:W-:Y:S01]  /*102a0*/  FADD.FTZ R0, R189, R0 ;  /* 0x00000000bd007221 */ /* 0x000fe20000010000 */
[----:B------:R-:W-:Y:S01]  /*102b0*/  LOP3.LUT R171, R171, R136, RZ, 0xc0, !PT ;  /* 0x00000088abab7212 */ /* 0x000fe200078ec0ff */
[----:B------:R-:W-:Y:S02]  /*102c0*/  IMAD.MOV.U32 R134, RZ, RZ, R3 ;  /* 0x000000ffff867224 */ /* 0x000fe400078e0003 */
[----:B------:R-:W-:Y:S04]  /*102d0*/  FADD.FTZ R0, R188, R0 ;  /* 0x00000000bc007221 */ /* 0x000fe80000010000 */
[C---:B-1----:R-:W-:Y:S01]  /*102e0*/  HMMA.16816.F32.BF16 R136, R168.reuse, R140, R4 ;  /* 0x0000008ca888723c */ /* 0x042fe20000041804 */
[----:B------:R-:W1:Y:S04]  /*102f0*/  LDSM.16.MT88.4 R4, [R208+0x13800] ;  /* 0x01380000d004783b */ /* 0x000e680000004200 */
[----:B------:R-:W-:Y:S03]  /*10300*/  FADD.FTZ R0, R193, R0 ;  /* 0x00000000c1007221 */ /* 0x000fe60000010000 */
[C---:B------:R-:W-:Y:S01]  /*10310*/  HMMA.16816.F32.BF16 R140, R168.reuse, R142, R8 ;  /* 0x0000008ea88c723c */ /* 0x040fe20000041808 */
[----:B------:R-:W2:Y:S03]  /*10320*/  LDSM.16.MT88.4 R8, [R207+0x13800] ;  /* 0x01380000cf08783b */ /* 0x000ea60000004200 */
[----:B------:R-:W-:Y:S04]  /*10330*/  FADD.FTZ R0, R192, R0 ;  /* 0x00000000c0007221 */ /* 0x000fe80000010000 */
[C---:B------:R-:W-:Y:S01]  /*10340*/  HMMA.16816.F32.BF16 R144, R168.reuse, R152, R12 ;  /* 0x00000098a890723c */ /* 0x040fe2000004180c */
[----:B------:R-:W3:Y:S03]  /*10350*/  LDSM.16.MT88.4 R12, [R205+0x15800] ;  /* 0x01580000cd0c783b */ /* 0x000ee60000004200 */
[----:B------:R-:W-:Y:S04]  /*10360*/  FADD.FTZ R0, R185, R0 ;  /* 0x00000000b9007221 */ /* 0x000fe80000010000 */
[C---:B------:R-:W-:Y:S01]  /*10370*/  HMMA.16816.F32.BF16 R148, R168.reuse, R154, R16 ;  /* 0x0000009aa894723c */ /* 0x040fe20000041810 */
[----:B------:R-:W4:Y:S03]  /*10380*/  LDSM.16.MT88.4 R16, [R206+0x15800] ;  /* 0x01580000ce10783b */ /* 0x000f260000004200 */
[----:B------:R-:W-:Y:S04]  /*10390*/  FADD.FTZ R0, R184, R0 ;  /* 0x00000000b8007221 */ /* 0x000fe80000010000 */
[C---:B------:R-:W-:Y:S01]  /*103a0*/  HMMA.16816.F32.BF16 R152, R168.reuse, R156, R20 ;  /* 0x0000009ca898723c */ /* 0x040fe20000041814 */
[----:B------:R-:W5:Y:S03]  /*103b0*/  LDSM.16.MT88.4 R20, [R208+0x15800] ;  /* 0x01580000d014783b */ /* 0x000f660000004200 */
[----:B------:R-:W-:Y:S04]  /*103c0*/  FADD.FTZ R0, R181, R0 ;  /* 0x00000000b5007221 */ /* 0x000fe80000010000 */
[C---:B------:R-:W-:Y:S01]  /*103d0*/  HMMA.16816.F32.BF16 R156, R168.reuse, R158, R24 ;  /* 0x0000009ea89c723c */ /* 0x040fe20000041818 */
[----:B------:R-:W1:Y:S03]  /*103e0*/  LDSM.16.MT88.4 R24, [R207+0x15800] ;  /* 0x01580000cf18783b */ /* 0x000e660000004200 */
[----:B------:R-:W-:Y:S04]  /*103f0*/  FADD.FTZ R0, R180, R0 ;  /* 0x00000000b4007221 */ /* 0x000fe80000010000 */
[C---:B------:R-:W-:Y:S01]  /*10400*/  HMMA.16816.F32.BF16 R160, R168.reuse, R164, R28 ;  /* 0x000000a4a8a0723c */ /* 0x040fe2000004181c */
[----:B------:R-:W1:Y:S07]  /*10410*/  LDSM.16.MT88.4 R28, [R205+0x17800] ;  /* 0x01780000cd1c783b */ /* 0x000e6e0000004200 */
[C---:B------:R-:W-:Y:S01]  /*10420*/  HMMA.16816.F32.BF16 R164, R168.reuse, R166, R32 ;  /* 0x000000a6a8a4723c */ /* 0x040fe20000041820 */
[----:B------:R-:W-:Y:S07]  /*10430*/  STL [R1+0x20], R0 ;  /* 0x0000200001007387 */ /* 0x000fee0000100800 */
        /* <DEDUP_REMOVED lines=28> */
.L_x_972:
[----:B------:R-:W2:Y:S04]  /*10600*/  LDL.LU R5, [R1] ;  /* 0x0000000001057983 */ /* 0x000ea80000300800 */
[----:B------:R-:W1:Y:S01]  /*10610*/  S2R R174, SR_TID.X ;  /* 0x0000000000ae7919 */ /* 0x000e620000002100 */
[----:B------:R-:W3:Y:S01]  /*10620*/  S2UR UR6, SR_CTAID.Y ;  /* 0x00000000000679c3 */ /* 0x000ee20000002600 */
[----:B------:R-:W-:-:S02]  /*10630*/  UISETP.NE.AND UP4, UPT, UR12, -0x1, UPT ;  /* 0xffffffff0c00788c */ /* 0x000fc4000bf85270 */
[----:B------:R-:W4:Y:S01]  /*10640*/  LDL.LU R4, [R1+0x20] ;  /* 0x0000200001047983 */ /* 0x000f220000300800 */
[----:B------:R-:W-:-:S03]  /*10650*/  ULDC.64 UR4, c[0x0][0x1e8] ;  /* 0x00007a0000047ab9 */ /* 0x000fc60000000a00 */
[----:B------:R-:W4:Y:S01]  /*10660*/  LDL.LU R176, [R1+0x74] ;  /* 0x0000740001b07983 */ /* 0x000f220000300800 */
[----:B-1----:R-:W-:-:S04]  /*10670*/  SHF.R.S32.HI R175, RZ, 0x1f, R174 ;  /* 0x0000001fffaf7819 */ /* 0x002fc800000114ae */
[----:B------:R-:W-:-:S04]  /*10680*/  LEA.HI R173, R175, R174, RZ, 0x2 ;  /* 0x000000aeafad7211 */ /* 0x000fc800078f10ff */
[----:B------:R-:W-:Y:S01]  /*10690*/  SHF.R.S32.HI R19, RZ, 0x2, R173 ;  /* 0x00000002ff137819 */ /* 0x000fe200000114ad */
[----:B------:R-:W-:Y:S02]  /*106a0*/  ULDC.U8 UR11, c[0x0][0x329] ;  /* 0x0000ca40000b7ab9 */ /* 0x000fe40000000000 */
[----:B------:R-:W-:Y:S02]  /*106b0*/  UISETP.NE.AND UP3, UPT, UR11, URZ, UPT ;  /* 0x0000003f0b00728c */ /* 0x000fe4000bf65270 */
[----:B------:R-:W-:Y:S02]  /*106c0*/  ULDC.U8 UR9, c[0x0][0x328] ;  /* 0x0000ca0000097ab9 */ /* 0x000fe40000000000 */
[----:B------:R-:W-:Y:S02]  /*106d0*/  @UP4 UIMAD.WIDE.U32 UR18, UR12, UR4, URZ ;  /* 0x000000040c1242a5 */ /* 0x000fe4000f8e003f */
[----:B------:R-:W-:Y:S02]  /*106e0*/  UISETP.NE.AND UP2, UPT, UR9, URZ, UPT ;  /* 0x0000003f0900728c */ /* 0x000fe4000bf45270 */
[----:B---3--:R-:W-:-:S03]  /*106f0*/  @!UP4 USHF.R.S32.HI UR16, URZ, 0x1f, UR6 ;  /* 0x0000001f3f10c899 */ /* 0x008fc60008011406 */
[----:B------:R-:W-:Y:S01]  /*10700*/  @!UP3 UISETP.NE.AND UP1, UPT, UR9, URZ, UPT ;  /* 0x0000003f0900b28c */ /* 0x000fe2000bf25270 */
[----:B------:R-:W1:Y:S01]  /*10710*/  S2UR UR9, SR_CTAID.X ;  /* 0x00000000000979c3 */ /* 0x000e620000002500 */
[----:B------:R-:W-:Y:S02]  /*10720*/  @UP4 UIMAD UR7, UR12, UR5, UR19 ;  /* 0x000000050c0742a4 */ /* 0x000fe4000f8e0213 */
[----:B------:R-:W-:Y:S02]  /*10730*/  UISETP.EQ.AND UP2, UPT, UR11, URZ, UP2 ;  /* 0x0000003f0b00728c */ /* 0x000fe40009742270 */
[----:B------:R-:W-:Y:S02]  /*10740*/  ULDC.64 UR4, c[0x0][0x1e0] ;  /* 0x0000780000047ab9 */ /* 0x000fe40000000a00 */
[----:B------:R-:W-:Y:S01]  /*10750*/  @!UP4 UIMAD UR16, UR16, UR4, URZ ;  /* 0x000000041010c2a4 */ /* 0x000fe2000f8e023f */
[----:B------:R-:W3:Y:S01]  /*10760*/  S2UR UR11, SR_CTAID.Z ;  /* 0x00000000000b79c3 */ /* 0x000ee20000002700 */
[----:B------:R-:W-:-:S02]  /*10770*/  ULDC UR8, c[0x0][0x214] ;  /* 0x0000850000087ab9 */ /* 0x000fc40000000800 */
[----:B------:R-:W-:Y:S02]  /*10780*/  @!UP4 UIMAD UR16, UR6, UR5, UR16 ;  /* 0x000000050610c2a4 */ /* 0x000fe4000f8e0210 */
[----:B------:R-:W-:Y:S02]  /*10790*/  @UP3 ULDC UR19, c[0x0][0x210] ;  /* 0x0000840000133ab9 */ /* 0x000fe40000000800 */
[----:B------:R-:W-:Y:S02]  /*107a0*/  ULDC UR5, c[0x0][0x234] ;  /* 0x00008d0000057ab9 */ /* 0x000fe40000000800 */
[----:B------:R-:W-:Y:S02]  /*107b0*/  @UP3 UIMAD UR19, UR19, UR8, URZ ;  /* 0x00000008131332a4 */ /* 0x000fe4000f8e023f */
[----:B------:R-:W-:Y:S02]  /*107c0*/  UISETP.NE.OR UP0, UPT, UR12, -0x1, !UP2 ;  /* 0xffffffff0c00788c */ /* 0x000fe4000d705670 */
[----:B------:R-:W-:-:S02]  /*107d0*/  @!UP3 USEL UR19, UR8, UR5, !UP1 ;  /* 0x000000050813b287 */ /* 0x000fc4000c800000 */
[----:B------:R-:W-:Y:S02]  /*107e0*/  @!UP4 UIMAD.WIDE.U32 UR22, UR6, UR4, URZ ;  /* 0x000000040616c2a5 */ /* 0x000fe4000f8e003f */
[----:B------:R-:W-:Y:S02]  /*107f0*/  @UP3 UMOV UR17, 0x1 ;  /* 0x0000000100113882 */ /* 0x000fe40000000000 */
[----:B------:R-:W-:Y:S02]  /*10800*/  ULDC UR4, c[0x0][0x1c0] ;  /* 0x0000700000047ab9 */ /* 0x000fe40000000800 */
[----:B------:R-:W-:Y:S02]  /*10810*/  @!UP3 UIMAD UR17, UR19, UR4, URZ ;  /* 0x000000041311b2a4 */ /* 0x000fe4000f8e023f */
[----:B------:R-:W-:Y:S02]  /*10820*/  @UP3 ULDC UR20, c[0x0][0x210] ;  /* 0x0000840000143ab9 */ /* 0x000fe40000000800 */
[----:B------:R-:W-:-:S02]  /*10830*/  UIMAD UR5, UR6, UR17, URZ ;  /* 0x00000011060572a4 */ /* 0x000fc4000f8e023f */
[----:B------:R-:W-:Y:S02]  /*10840*/  @!UP3 UMOV UR20, 0x1 ;  /* 0x000000010014b882 */ /* 0x000fe40000000000 */
[----:B------:R-:W-:Y:S02]  /*10850*/  @!UP0 UIMAD UR12, UR6, UR8, URZ ;  /* 0x00000008060c82a4 */ /* 0x000fe4000f8e023f */
[----:B-1----:R-:W-:Y:S02]  /*10860*/  UIMAD UR4, UR9, UR20, URZ ;  /* 0x00000014090472a4 */ /* 0x002fe4000f8e023f */
[----:B------:R-:W-:Y:S01]  /*10870*/  USEL UR5, UR5, URZ, !UP2 ;  /* 0x0000003f05057287 */ /* 0x000fe2000d000000 */
[----:B--2---:R-:W1:Y:S04]  /*10880*/  SHFL.BFLY PT, R2, R5, 0x2, 0x1f ;  /* 0x0c401f0005027f89 */ /* 0x004e6800000e0000 */
[----:B----4-:R-:W2:Y:S01]  /*10890*/  SHFL.BFLY PT, R0, R4, 0x2, 0x1f ;  /* 0x0c401f0004007f89 */ /* 0x010ea200000e0000 */
[----:B-1----:R-:W-:-:S05]  /*108a0*/  FADD.FTZ R2, R2, R5 ;  /* 0x0000000502027221 */ /* 0x002fca0000010000 */
[----:B------:R-:W1:Y:S01]  /*108b0*/  SHFL.BFLY PT, R5, R2, 0x1, 0x1f ;  /* 0x0c201f0002057f89 */ /* 0x000e6200000e0000 */
[----:B--2---:R-:W-:-:S05]  /*108c0*/  FADD.FTZ R0, R0, R4 ;  /* 0x0000000400007221 */ /* 0x004fca0000010000 */
[----:B------:R-:W2:Y:S01]  /*108d0*/  SHFL.BFLY PT, R4, R0, 0x1, 0x1f ;  /* 0x0c201f0000047f89 */ /* 0x000ea200000e0000 */
[----:B-1----:R-:W-:-:S05]  /*108e0*/  FADD.FTZ R133, R2, R5 ;  /* 0x0000000502857221 */ /* 0x002fca0000010000 */
[----:B------:R-:W-:Y:S01]  /*108f0*/  FSETP.NE.FTZ.AND P4, PT, R133, RZ, PT ;  /* 0x000000ff8500720b */ /* 0x000fe20003f95000 */
[----:B--2---:R-:W-:Y:S01]  /*10900*/  FADD.FTZ R134, R0, R4 ;  /* 0x0000000400867221 */ /* 0x004fe20000010000 */
[----:B------:R-:W-:-:S04]  /*10910*/  MOV R2, 0x3f800000 ;  /* 0x3f80000000027802 */ /* 0x000fc80000000f00 */
[----:B------:R-:W-:Y:S02]  /*10920*/  FSETP.NE.FTZ.AND P3, PT, R134, RZ, PT ;  /* 0x000000ff8600720b */ /* 0x000fe40003f75000 */
[----:B------:R-:W-:-:S05]  /*10930*/  MOV R0, 0x3f800000 ;  /* 0x3f80000000007802 */ /* 0x000fca0000000f00 */
[----:B------:R-:W1:Y:S08]  /*10940*/  @P4 MUFU.RCP R2, R133 ;  /* 0x0000008500024308 */ /* 0x000e700000001000 */
[----:B------:R-:W2:Y:S01]  /*10950*/  @P3 MUFU.RCP R0, R134 ;  /* 0x0000008600003308 */ /* 0x000ea20000001000 */
[----:B------:R-:W-:-:S04]  /*10960*/  SHF.R.S32.HI R4, RZ, 0x1f, R173 ;  /* 0x0000001fff047819 */ /* 0x000fc800000114ad */
[----:B------:R-:W-:Y:S01]  /*10970*/  LEA.HI R4, R4, R19, RZ, 0x3 ;  /* 0x0000001304047211 */ /* 0x000fe200078f18ff */
[----:B-1----:R-:W-:-:S03]  /*10980*/  FMUL.FTZ R2, R2, c[0x0][0x2dc] ;  /* 0x0000b70002027a20 */ /* 0x002fc60000410000 */
[----:B------:R-:W-:Y:S01]  /*10990*/  LOP3.LUT R4, R4, 0xfffffff8, RZ, 0xc0, !PT ;  /* 0xfffffff804047812 */ /* 0x000fe200078ec0ff */
[C---:B------:R-:W-:Y:S02]  /*109a0*/  FMUL.FTZ R8, R2.reuse, R145 ;  /* 0x0000009102087220 */ /* 0x040fe40000410000 */
[----:B------:R-:W-:Y:S02]  /*109b0*/  FMUL.FTZ R169, R2, R148 ;  /* 0x0000009402a97220 */ /* 0x000fe40000410000 */
[----:B--2---:R-:W-:Y:S02]  /*109c0*/  FMUL.FTZ R0, R0, c[0x0][0x2dc] ;  /* 0x0000b70000007a20 */ /* 0x004fe40000410000 */
        /* <DEDUP_REMOVED lines=61> */
[----:B------:R-:W-:Y:S02]  /*10da0*/  FMUL.FTZ R129, R2, R129 ;  /* 0x0000008102817220 */ /* 0x000fe40000410000 */
[----:B------:R-:W-:-:S02]  /*10db0*/  FMUL.FTZ R42, R0, R42 ;  /* 0x0000002a002a7220 */ /* 0x000fc40000410000 */
[C---:B------:R-:W-:Y:S02]  /*10dc0*/  FMUL.FTZ R61, R0.reuse, R43 ;  /* 0x0000002b003d7220 */ /* 0x040fe40000410000 */
[C---:B------:R-:W-:Y:S02]  /*10dd0*/  FMUL.FTZ R46, R0.reuse, R46 ;  /* 0x0000002e002e7220 */ /* 0x040fe40000410000 */
[C---:B------:R-:W-:Y:S01]  /*10de0*/  FMUL.FTZ R2, R0.reuse, R47 ;  /* 0x0000002f00027220 */ /* 0x040fe20000410000 */
[----:B------:R-:W-:Y:S01]  /*10df0*/  IADD3 R19, R19, -R4, RZ ;  /* 0x8000000413137210 */ /* 0x000fe20007ffe0ff */
[C---:B------:R-:W-:Y:S01]  /*10e00*/  FMUL.FTZ R38, R0.reuse, R38 ;  /* 0x0000002600267220 */ /* 0x040fe20000410000 */
[----:B------:R-:W-:Y:S01]  /*10e10*/  F2FP.BF16.PACK_AB R61, R61, R42 ;  /* 0x0000002a3d3d723e */ /* 0x000fe200000010ff */
[C---:B------:R-:W-:Y:S01]  /*10e20*/  FMUL.FTZ R6, R0.reuse, R39 ;  /* 0x0000002700067220 */ /* 0x040fe20000410000 */
[----:B------:R-:W-:Y:S01]  /*10e30*/  F2FP.BF16.PACK_AB R42, R81, R80 ;  /* 0x00000050512a723e */ /* 0x000fe200000010ff */
[----:B------:R-:W-:-:S02]  /*10e40*/  FMUL.FTZ R57, R0, R51 ;  /* 0x0000003300397220 */ /* 0x000fc40000410000 */
[----:B------:R-:W-:Y:S01]  /*10e50*/  FMUL.FTZ R53, R0, R59 ;  /* 0x0000003b00357220 */ /* 0x000fe20000410000 */
[----:B------:R-:W-:Y:S01]  /*10e60*/  F2FP.BF16.PACK_AB R59, R2, R46 ;  /* 0x0000002e023b723e */ /* 0x000fe200000010ff */
[C---:B------:R-:W-:Y:S02]  /*10e70*/  FMUL.FTZ R14, R0.reuse, R66 ;  /* 0x00000042000e7220 */ /* 0x040fe40000410000 */
[C---:B------:R-:W-:Y:S01]  /*10e80*/  FMUL.FTZ R49, R0.reuse, R67 ;  /* 0x0000004300317220 */ /* 0x040fe20000410000 */
[----:B------:R-:W-:Y:S01]  /*10e90*/  LEA.HI R80, R175, R174, RZ, 0x5 ;  /* 0x000000aeaf507211 */ /* 0x000fe200078f28ff */
[C---:B------:R-:W-:Y:S01]  /*10ea0*/  FMUL.FTZ R138, R0.reuse, R138 ;  /* 0x0000008a008a7220 */ /* 0x040fe20000410000 */
[----:B------:R-:W-:Y:S01]  /*10eb0*/  SHF.L.U32 R2, R19, 0x6, RZ ;  /* 0x0000000613027819 */ /* 0x000fe200000006ff */
        /* <DEDUP_REMOVED lines=53> */
[----:B------:R-:W-:Y:S02]  /*11210*/  LOP3.LUT R0, R173, 0x3ffffffc, RZ, 0xc0, !PT ;  /* 0x3ffffffcad007812 */ /* 0x000fe400078ec0ff */
[----:B------:R-:W-:Y:S02]  /*11220*/  F2FP.BF16.PACK_AB R63, R6, R38 ;  /* 0x00000026063f723e */ /* 0x000fe400000010ff */
[----:B------:R-:W-:Y:S02]  /*11230*/  F2FP.BF16.PACK_AB R49, R49, R14 ;  /* 0x0000000e3131723e */ /* 0x000fe400000010ff */
[----:B------:R-:W-:-:S02]  /*11240*/  SHF.R.S32.HI R14, RZ, 0x5, R80 ;  /* 0x00000005ff0e7819 */ /* 0x000fc40000011450 */
[----:B------:R-:W-:Y:S02]  /*11250*/  IADD3 R0, -R0, R174, RZ ;  /* 0x000000ae00007210 */ /* 0x000fe40007ffe1ff */
[----:B------:R-:W-:Y:S02]  /*11260*/  LOP3.LUT R2, R2, 0x1c0, RZ, 0xc0, !PT ;  /* 0x000001c002027812 */ /* 0x000fe400078ec0ff */
[C---:B------:R-:W-:Y:S02]  /*11270*/  LOP3.LUT R6, R19.reuse, 0x1, RZ, 0xc0, !PT ;  /* 0x0000000113067812 */ /* 0x040fe400078ec0ff */
[----:B------:R-:W-:Y:S02]  /*11280*/  R2P PR, R19, 0x6 ;  /* 0x0000000613007804 */ /* 0x000fe40000000000 */
[----:B------:R-:W-:Y:S02]  /*11290*/  LEA R0, R14, R0, 0x9 ;  /* 0x000000000e007211 */ /* 0x000fe400078e48ff */
[----:B------:R-:W-:-:S02]  /*112a0*/  LEA.HI R2, R2, R2, RZ, 0x1d ;  /* 0x0000000202027211 */ /* 0x000fc400078fe8ff */
[----:B------:R-:W-:Y:S02]  /*112b0*/  ISETP.NE.U32.AND P0, PT, R6, 0x1, PT ;  /* 0x000000010600780c */ /* 0x000fe40003f05070 */
[----:B------:R-:W-:Y:S02]  /*112c0*/  LEA R0, R0, R2, 0x1 ;  /* 0x0000000200007211 */ /* 0x000fe400078e08ff */
[----:B------:R-:W-:Y:S02]  /*112d0*/  MOV R6, 0x20 ;  /* 0x0000002000067802 */ /* 0x000fe40000000f00 */
[----:B------:R-:W-:Y:S02]  /*112e0*/  F2FP.BF16.PACK_AB R5, R5, R172 ;  /* 0x000000ac0505723e */ /* 0x000fe400000010ff */
[----:B------:R-:W-:Y:S02]  /*112f0*/  SHF.L.U32 R0, R0, 0x1, RZ ;  /* 0x0000000100007819 */ /* 0x000fe400000006ff */
[----:B------:R-:W-:-:S02]  /*11300*/  SEL R6, R6, 0xffffffe0, !P1 ;  /* 0xffffffe006067807 */ /* 0x000fc40004800000 */
[----:B------:R-:W-:Y:S01]  /*11310*/  F2FP.BF16.PACK_AB R47, R47, R10 ;  /* 0x0000000a2f2f723e */ /* 0x000fe200000010ff */
[----:B------:R1:W-:Y:S01]  /*11320*/  STS [R0], R5 ;  /* 0x0000000500007388 */ /* 0x0003e20000000800 */
[----:B------:R-:W-:Y:S02]  /*11330*/  F2FP.BF16.PACK_AB R4, R4, R138 ;  /* 0x0000008a0404723e */ /* 0x000fe400000010ff */
[----:B------:R-:W-:Y:S02]  /*11340*/  IADD3 R2, R0, -0x10, RZ ;  /* 0xfffffff000027810 */ /* 0x000fe40007ffe0ff */
[----:B------:R-:W-:Y:S02]  /*11350*/  MOV R10, 0x40 ;  /* 0x00000040000a7802 */ /* 0x000fe40000000f00 */
[----:B------:R-:W-:Y:S02]  /*11360*/  F2FP.BF16.PACK_AB R7, R7, R171 ;  /* 0x000000ab0707723e */ /* 0x000fe400000010ff */
[----:B------:R-:W-:-:S02]  /*11370*/  F2FP.BF16.PACK_AB R9, R9, R142 ;  /* 0x0000008e0909723e */ /* 0x000fc400000010ff */
[----:B------:R-:W-:Y:S02]  /*11380*/  @P0 IADD3 R2, R0, 0x10, RZ ;  /* 0x0000001000020810 */ /* 0x000fe40007ffe0ff */
[----:B------:R-:W-:Y:S01]  /*11390*/  F2FP.BF16.PACK_AB R8, R8, R170 ;  /* 0x000000aa0808723e */ /* 0x000fe200000010ff */
[----:B------:R2:W-:Y:S01]  /*113a0*/  STS [R0+0x400], R4 ;  /* 0x0004000400007388 */ /* 0x0005e20000000800 */
[----:B------:R-:W-:Y:S02]  /*113b0*/  SEL R10, R10, 0xffffffc0, !P2 ;  /* 0xffffffc00a0a7807 */ /* 0x000fe40005000000 */
[----:B------:R-:W-:Y:S01]  /*113c0*/  F2FP.BF16.PACK_AB R13, R13, R146 ;  /* 0x000000920d0d723e */ /* 0x000fe200000010ff */
[----:B------:R4:W-:Y:S01]  /*113d0*/  STS [R2], R7 ;  /* 0x0000000702007388 */ /* 0x0009e20000000800 */
[----:B------:R-:W-:Y:S02]  /*113e0*/  F2FP.BF16.PACK_AB R12, R12, R169 ;  /* 0x000000a90c0c723e */ /* 0x000fe400000010ff */
[----:B-1----:R-:W-:Y:S01]  /*113f0*/  IADD3 R5, R0, R6, RZ ;  /* 0x0000000600057210 */ /* 0x002fe20007ffe0ff */
[----:B------:R1:W-:Y:S01]  /*11400*/  STS [R2+0x400], R9 ;  /* 0x0004000902007388 */ /* 0x0003e20000000800 */
[----:B------:R-:W-:-:S02]  /*11410*/  F2FP.BF16.PACK_AB R11, R11, R150 ;  /* 0x000000960b0b723e */ /* 0x000fc400000010ff */
[----:B------:R-:W-:Y:S01]  /*11420*/  F2FP.BF16.PACK_AB R15, R15, R168 ;  /* 0x000000a80f0f723e */ /* 0x000fe200000010ff */
[----:B------:R3:W-:Y:S01]  /*11430*/  STS [R5], R8 ;  /* 0x0000000805007388 */ /* 0x0007e20000000800 */
[----:B------:R-:W-:Y:S02]  /*11440*/  F2FP.BF16.PACK_AB R16, R16, R154 ;  /* 0x0000009a1010723e */ /* 0x000fe400000010ff */
[----:B------:R-:W-:Y:S02]  /*11450*/  F2FP.BF16.PACK_AB R70, R157, R156 ;  /* 0x0000009c9d46723e */ /* 0x000fe400000010ff */
[----:B------:R-:W-:Y:S02]  /*11460*/  F2FP.BF16.PACK_AB R69, R69, R158 ;  /* 0x0000009e4545723e */ /* 0x000fe400000010ff */
[----:B--2---:R-:W-:Y:S01]  /*11470*/  IADD3 R4, R6, R2, RZ ;  /* 0x0000000206047210 */ /* 0x004fe20007ffe0ff */
[----:B------:R-:W-:Y:S01]  /*11480*/  STS [R5+0x400], R13 ;  /* 0x0004000d05007388 */ /* 0x000fe20000000800 */
[----:B------:R-:W-:-:S02]  /*11490*/  F2FP.BF16.PACK_AB R68, R161, R160 ;  /* 0x000000a0a144723e */ /* 0x000fc400000010ff */
[----:B------:R-:W-:Y:S02]  /*114a0*/  F2FP.BF16.PACK_AB R67, R163, R162 ;  /* 0x000000a2a343723e */ /* 0x000fe400000010ff */
[----:B----4-:R-:W-:Y:S01]  /*114b0*/  IADD3 R7, R5, R10, RZ ;  /* 0x0000000a05077210 */ /* 0x010fe20007ffe0ff */
[----:B------:R-:W-:Y:S01]  /*114c0*/  STS [R4], R12 ;  /* 0x0000000c04007388 */ /* 0x000fe20000000800 */
[----:B------:R-:W-:Y:S02]  /*114d0*/  F2FP.BF16.PACK_AB R66, R165, R164 ;  /* 0x000000a4a542723e */ /* 0x000fe400000010ff */
[----:B------:R-:W-:Y:S02]  /*114e0*/  F2FP.BF16.PACK_AB R65, R65, R166 ;  /* 0x000000a64141723e */ /* 0x000fe400000010ff */
[----:B-1----:R-:W-:Y:S02]  /*114f0*/  IADD3 R9, R10, R2, RZ ;  /* 0x000000020a097210 */ /* 0x002fe40007ffe0ff */
[-C--:B---3--:R-:W-:Y:S01]  /*11500*/  IADD3 R8, R0, R10.reuse, RZ ;  /* 0x0000000a00087210 */ /* 0x088fe20007ffe0ff */
[----:B------:R-:W-:Y:S01]  /*11510*/  STS [R4+0x400], R11 ;  /* 0x0004000b04007388 */ /* 0x000fe20000000800 */
[----:B------:R-:W-:-:S02]  /*11520*/  IADD3 R6, R4, R10, RZ ;  /* 0x0000000a04067210 */ /* 0x000fc40007ffe0ff */
[----:B------:R-:W-:Y:S01]  /*11530*/  F2FP.BF16.PACK_AB R64, R136, R153 ;  /* 0x000000998840723e */ /* 0x000fe200000010ff */
[----:B------:R-:W-:Y:S01]  /*11540*/  STS [R8], R15 ;  /* 0x0000000f08007388 */ /* 0x000fe20000000800 */
[----:B------:R-:W-:Y:S02]  /*11550*/  F2FP.BF16.PACK_AB R62, R135, R152 ;  /* 0x00000098873e723e */ /* 0x000fe400000010ff */
[----:B------:R-:W-:Y:S01]  /*11560*/  F2FP.BF16.PACK_AB R60, R28, R149 ;  /* 0x000000951c3c723e */ /* 0x000fe200000010ff */
[----:B------:R-:W-:Y:S01]  /*11570*/  STS [R8+0x400], R16 ;  /* 0x0004001008007388 */ /* 0x000fe20000000800 */
[----:B------:R-:W-:Y:S02]  /*11580*/  F2FP.BF16.PACK_AB R58, R26, R148 ;  /* 0x000000941a3a723e */ /* 0x000fe400000010ff */
        /* <DEDUP_REMOVED lines=92> */
[----:B------:R-:W-:Y:S01]  /*11b50*/  BAR.SYNC.DEFER_BLOCKING 0x0 ;  /* 0x0000000000007b1d */ /* 0x000fe20000010000 */
[----:B-1----:R-:W-:-:S02]  /*11b60*/  LOP3.LUT R0, R80, 0xffffffe0, RZ, 0xc0, !PT ;  /* 0xffffffe050007812 */ /* 0x002fc400078ec0ff */
[----:B--2---:R-:W-:Y:S02]  /*11b70*/  SHF.R.S32.HI R2, RZ, 0x1f, R14 ;  /* 0x0000001fff027819 */ /* 0x004fe4000001140e */
[----:B------:R-:W-:Y:S01]  /*11b80*/  IADD3 R0, -R0, R174, RZ ;  /* 0x000000ae00007210 */ /* 0x000fe20007ffe1ff */
[----:B---3--:R-:W1:Y:S01]  /*11b90*/  @P4 MUFU.LG2 R4, R133 ;  /* 0x0000008500044308 */ /* 0x008e620000000c00 */
        /* <DEDUP_REMOVED lines=13> */
[----:B------:R1:W2:Y:S04]  /*11c70*/  LDS.128 R32, [R231+0x6800] ;  /* 0x00680000e7207984 */ /* 0x0002a80000000c00 */
[----:B------:R1:W2:Y:S04]  /*11c80*/  LDS.128 R48, [R231+0x7000] ;  /* 0x00700000e7307984 */ /* 0x0002a80000000c00 */
[----:B------:R2:W2:Y:S01]  /*11c90*/  LDS.128 R64, [R231+0x7800] ;  /* 0x00780000e7407984 */ /* 0x0004a20000000c00 */
[----:B------:R-:W1:Y:S01]  /*11ca0*/  @P3 MUFU.LG2 R5, R134 ;  /* 0x0000008600053308 */ /* 0x000e620000000c00 */
[----:B------:R-:W-:Y:S01]  /*11cb0*/  LOP3.LUT P0, RZ, R0, 0x3, RZ, 0xc0, !PT ;  /* 0x0000000300ff7812 */ /* 0x000fe2000780c0ff */
[----:B------:R-:W-:Y:S01]  /*11cc0*/  USHF.L.U32 UR4, UR4, 0x6, URZ ;  /* 0x0000000604047899 */ /* 0x000fe2000800063f */
[----:B------:R-:W-:Y:S01]  /*11cd0*/  LEA.HI R2, R2, R14, RZ, 0x2 ;  /* 0x0000000e02027211 */ /* 0x000fe200078f10ff */
[----:B------:R-:W-:-:S02]  /*11ce0*/  UIMAD UR19, UR11, UR19, UR5 ;  /* 0x000000130b1372a4 */ /* 0x000fc4000f8e0205 */
[----:B------:R-:W-:Y:S01]  /*11cf0*/  @!UP2 UMOV UR24, URZ ;  /* 0x0000003f0018ac82 */ /* 0x000fe20008000000 */
[----:B------:R-:W-:Y:S01]  /*11d00*/  LOP3.LUT R2, R2, 0xffffffc, RZ, 0xc0, !PT ;  /* 0x0ffffffc02027812 */ /* 0x000fe200078ec0ff */
[----:B------:R-:W-:Y:S02]  /*11d10*/  @UP2 UMOV UR24, UR12 ;  /* 0x0000000c00182c82 */ /* 0x000fe40008000000 */
[----:B------:R-:W-:Y:S02]  /*11d20*/  @!UP2 UMOV UR25, URZ ;  /* 0x0000003f0019ac82 */ /* 0x000fe40008000000 */
[----:B------:R-:W-:Y:S02]  /*11d30*/  USHF.R.S32.HI UR5, URZ, 0x1f, UR4 ;  /* 0x0000001f3f057899 */ /* 0x000fe40008011404 */
[----:B------:R-:W-:Y:S02]  /*11d40*/  @UP2 USHF.R.S32.HI UR25, URZ, 0x1f, UR12 ;  /* 0x0000001f3f192899 */ /* 0x000fe4000801140c */
[----:B------:R-:W-:-:S02]  /*11d50*/  USHF.R.S32.HI UR6, URZ, 0x1f, UR19 ;  /* 0x0000001f3f067899 */ /* 0x000fc40008011413 */
        /* <DEDUP_REMOVED lines=8> */
[----:B----4-:R-:W-:Y:S01]  /*11de0*/  MOV R7, 0x7f800000 ;  /* 0x7f80000000077802 */ /* 0x010fe20000000f00 */
[----:B------:R-:W-:Y:S01]  /*11df0*/  @P4 FFMA.FTZ R7, R132, c[0x0][0x238], R4 ;  /* 0x00008e0084074a23 */ /* 0x000fe20000010004 */
[----:B------:R-:W-:Y:S01]  /*11e00*/  MOV R8, 0x7f800000 ;  /* 0x7f80000000087802 */ /* 0x000fe20000000f00 */
[----:B------:R-:W-:Y:S01]  /*11e10*/  @P3 FFMA.FTZ R8, R3, c[0x0][0x238], R2 ;  /* 0x00008e0003083a23 */ /* 0x000fe20000010002 */
[----:B------:R-:W-:Y:S01]  /*11e20*/  LEA R0, R0, R176, 0x4 ;  /* 0x000000b000007211 */ /* 0x000fe200078e20ff */
[----:B------:R-:W-:Y:S05]  /*11e30*/  @P0 BRA `(.L_x_977) ;  /* 0x0000010000000947 */ /* 0x000fea0003800000 */
[----:B---3--:R-:W-:Y:S01]  /*11e40*/  UIMAD UR6, UR9, -0x40, UR13 ;  /* 0xffffffc0090678a4 */ /* 0x008fe2000f8e020d */
        /* <DEDUP_REMOVED lines=15> */
.L_x_977:
[----:B---3--:R-:W-:Y:S05]  /*11f40*/  BSYNC B0 ;  /* 0x0000000000007941 */ /* 0x008fea0003800000 */
.L_x_976:
[----:B-1----:R-:W3:Y:S04]  /*11f50*/  LDL.LU.64 R4, [R1+0x58] ;  /* 0x0000580001047983 */ /* 0x002ee80000300a00 */
[----:B------:R-:W1:Y:S04]  /*11f60*/  S2R R3, SR_TID.X ;  /* 0x0000000000037919 */ /* 0x000e680000002100 */
[----:B------:R-:W4:Y:S01]  /*11f70*/  S2R R8, SR_CTAID.Z ;  /* 0x0000000000087919 */ /* 0x000f220000002700 */
        /* <DEDUP_REMOVED lines=9> */
[----:B---3--:R-:W-:-:S04]  /*12010*/  IADD3 R2, P0, R4, UR18, RZ ;  /* 0x0000001204027c10 */ /* 0x008fc8000ff1e0ff */
[----:B------:R-:W-:Y:S02]  /*12020*/  IADD3.X R3, R5, UR7, RZ, P0, !PT ;  /* 0x0000000705037c10 */ /* 0x000fe400087fe4ff */
[----:B------:R-:W-:-:S03]  /*12030*/  ISETP.GE.AND P0, PT, R11, UR10, PT ;  /* 0x0000000a0b007c0c */ /* 0x000fc6000bf06270 */
[----:B----4-:R-:W-:-:S05]  /*12040*/  IMAD.WIDE.U32 R8, R8, c[0x0][0x1f0], R2 ;  /* 0x00007c0008087a25 */ /* 0x010fca00078e0002 */
[----:B------:R-:W-:-:S05]  /*12050*/  IADD3 R7, R9, UR4, RZ ;  /* 0x0000000409077c10 */ /* 0x000fca000fffe0ff */
[----:B------:R-:W-:Y:S05]  /*12060*/  @P0 BRA `(.L_x_979) ;  /* 0x000000b000000947 */ /* 0x000fea0003800000 */
[----:B--2---:R-:W-:Y:S01]  /*12070*/  MOV R6, R8 ;  /* 0x0000000800067202 */ /* 0x004fe20000000f00 */
        /* <DEDUP_REMOVED lines=10> */
.L_x_979:
[----:B--2---:R-:W-:Y:S05]  /*12120*/  BSYNC B0 ;  /* 0x0000000000007941 */ /* 0x004fea0003800000 */
.L_x_978:
        /* <DEDUP_REMOVED lines=18> */
.L_x_981:
[----:B------:R-:W-:Y:S05]  /*12250*/  BSYNC B0 ;  /* 0x0000000000007941 */ /* 0x000fea0003800000 */
.L_x_980:
        /* <DEDUP_REMOVED lines=18> */
.L_x_983:
[----:B------:R-:W-:Y:S05]  /*12380*/  BSYNC B0 ;  /* 0x0000000000007941 */ /* 0x000fea0003800000 */
.L_x_982:
        /* <DEDUP_REMOVED lines=18> */
.L_x_984:
        /* <DEDUP_REMOVED lines=13> */
.L_x_2043:


//--------------------- .text._ZN5flash16flash_fwd_kernelI23Flash_fwd_kernel_traitsILi256ELi64ELi64ELi4ELb0ELb0EN7cutlass10bfloat16_tE19Flash_kernel_traitsILi256ELi64ELi64ELi4ES3_EELb0ELb0ELb1ELb0ELb0ELb1ELb1ELb0EEEvNS_16Flash_fwd_paramsE --------------------------
	.section	.text._ZN5flash16flash_fwd_kernelI23Flash_fwd_kernel_traitsILi256ELi64ELi64ELi4ELb0ELb0EN7cutlass10bfloat16_tE19Flash_kernel_traitsILi256ELi64ELi64ELi4ES3_EELb0ELb0ELb1ELb0ELb0ELb1ELb1ELb0EEEvNS_16Flash_fwd_paramsE,"ax",@progbits
	.sectioninfo	@"SHI_REGISTERS=255"
	.align	128
        .global         _ZN5flash16flash_fwd_kernelI23Flash_fwd_kernel_traitsILi256ELi64ELi64ELi4ELb0ELb0EN7cutlass10bfloat16_tE19Flash_kernel_traitsILi256ELi64ELi64ELi4ES3_EELb0ELb0ELb1ELb0ELb0ELb1ELb1ELb0EEEvNS_16Flash_fwd_paramsE
        .type           _ZN5flash16flash_fwd_kernelI23Flash_fwd_kernel_traitsILi256ELi64ELi64ELi4ELb0ELb0EN7cutlass10bfloat16_tE19Flash_kernel_traitsILi256ELi64ELi64ELi4ES3_EELb0ELb0ELb1ELb0ELb0ELb1ELb1ELb0EEEvNS_16Flash_fwd_paramsE,@function
        .size           _ZN5flash16flash_fwd_kernelI23Flash_fwd_kernel_traitsILi256ELi64ELi64ELi4ELb0ELb0EN7cutlass10bfloat16_tE19Flash_kernel_traitsILi256ELi64ELi64ELi4ES3_EELb0ELb0ELb1ELb0ELb0ELb1ELb1ELb0EEEvNS_16Flash_fwd_paramsE,(.L_x_2044 - _ZN5flash16flash_fwd_kernelI23Flash_fwd_kernel_traitsILi256ELi64ELi64ELi4ELb0ELb0EN7cutlass10bfloat16_tE19Flash_kernel_traitsILi256ELi64ELi64ELi4ES3_EELb0ELb0ELb1ELb0ELb0ELb1ELb1ELb0EEEvNS_16Flash_fwd_paramsE)
        .other          _ZN5flash16flash_fwd_kernelI23Flash_fwd_kernel_traitsILi256ELi64ELi64ELi4ELb0ELb0EN7cutlass10bfloat16_tE19Flash_kernel_traitsILi256ELi64ELi64ELi4ES3_EELb0ELb0ELb1ELb0ELb0ELb1ELb1ELb0EEEvNS_16Flash_fwd_paramsE,@"STO_CUDA_ENTRY STV_DEFAULT"
_ZN5flash16flash_fwd_kernelI23Flash_fwd_kernel_traitsILi256ELi64ELi64ELi4ELb0ELb0EN7cutlass10bfloat16_tE19Flash_kernel_traitsILi256ELi64ELi64ELi4ES3_EELb0ELb0ELb1ELb0ELb0ELb1ELb1ELb0EEEvNS_16Flash_fwd_paramsE:
.text._ZN5flash16flash_fwd_kernelI23Flash_fwd_kernel_traitsILi256ELi64ELi64ELi4ELb0ELb0EN7cutlass10bfloat16_tE19Flash_kernel_traitsILi256ELi64ELi64ELi4ES3_EELb0ELb0ELb1ELb0ELb0ELb1ELb1ELb0EEEvNS_16Flash_fwd_paramsE:
        /* <DEDUP_REMOVED lines=57> */
.L_x_985:
[----:B------:R-:W-:Y:S02]  /*0390*/  ULDC UR6, c[0x0][0x218] ;  /* 0x0000860000067ab9 */ /* 0x000fe40000000800 */
.L_x_986:
        /* <DEDUP_REMOVED lines=117> */
.L_x_989:
[----:B------:R-:W-:Y:S05]  /*0af0*/  BSYNC B0 ;  /* 0x0000000000007941 */ /* 0x000fea0003800000 */
.L_x_988:
        /* <DEDUP_REMOVED lines=18> */
.L_x_991:
[----:B------:R-:W-:Y:S05]  /*0c20*/  BSYNC B0 ;  /* 0x0000000000007941 */ /* 0x000fea0003800000 */
.L_x_990:
        /* <DEDUP_REMOVED lines=18> */
.L_x_993:
[----:B------:R-:W-:Y:S05]  /*0d50*/  BSYNC B0 ;  /* 0x0000000000007941 */ /* 0x000fea0003800000 */
.L_x_992:
        /* <DEDUP_REMOVED lines=17> */
.L_x_995:
[----:B------:R-:W-:Y:S05]  /*0e70*/  BSYNC B0 ;  /* 0x0000000000007941 */ /* 0x000fea0003800000 */
.L_x_994:
        /* <DEDUP_REMOVED lines=35> */
.L_x_987:
        /* <DEDUP_REMOVED lines=32> */
.L_x_996:
        /* <DEDUP_REMOVED lines=44> */
.L_x_997:
        /* <DEDUP_REMOVED lines=20> */
[----:B------:R-:W-:-:S02]  /*16b0*/  IADD3 R5, R12, 0x20, RZ ;  /* 0x000000200c057810 */ /* 0x000fc40007ffe0ff */
[----:B------:R-:W-:Y:S02]  /*16c0*/  SHF.R.U32.HI R235, RZ, 0x3, R3 ;  /* 0x00000003ffeb7819 */ /* 0x000fe40000011603 */
[----:B------:R-:W-:Y:S01]  /*16d0*/  LOP3.LUT R2, R3, 0x38, R250, 0xf8, !PT ;  /* 0x0000003803027812 */ /* 0x000fe200078ef8fa */
[----:B-1----:R-:W-:Y:S01]  /*16e0*/  IMAD.WIDE R236, R237, 0x40, R12 ;  /* 0x00000040edec7825 */ /* 0x002fe200078e020c */
[--C-:B------:R-:W-:Y:S02]  /*16f0*/  SHF.R.S32.HI R251, RZ, 0x1f, R250.reuse ;  /* 0x0000001ffffb7819 */ /* 0x100fe400000114fa */
[----:B------:R-:W-:Y:S01]  /*1700*/  LOP3.LUT R235, R2, R235, RZ, 0x3c, !PT ;  /* 0x000000eb02eb7212 */ /* 0x000fe200078e3cff */
[----:B------:R-:W-:Y:S01]  /*1710*/  IMAD R3, R13, c[0x0][0x198], RZ ;  /* 0x000066000d037a24 */ /* 0x000fe200078e02ff */
[C---:B------:R-:W-:Y:S01]  /*1720*/  IADD3 R2, R12.reuse, 0x30, RZ ;  /* 0x000000300c027810 */ /* 0x040fe20007ffe0ff */
[----:B------:R-:W-:Y:S01]  /*1730*/  IMAD.WIDE.U32 R16, R12, c[0x0][0x198], R250 ;  /* 0x000066000c107a25 */ /* 0x000fe200078e00fa */
[----:B------:R-:W-:-:S02]  /*1740*/  IADD3 R8, P0, R250, UR6, RZ ;  /* 0x00000006fa087c10 */ /* 0x000fc4000ff1e0ff */
[----:B------:R-:W-:Y:S01]  /*1750*/  ISETP.GE.AND P3, PT, R5, UR11, PT ;  /* 0x0000000b05007c0c */ /* 0x000fe2000bf66270 */
[----:B------:R-:W-:Y:S01]  /*1760*/  IMAD R3, R12, c[0x0][0x19c], R3 ;  /* 0x000067000c037a24 */ /* 0x000fe200078e0203 */
[----:B------:R-:W-:Y:S02]  /*1770*/  ISETP.GE.AND P2, PT, R2, UR11, PT ;  /* 0x0000000b02007c0c */ /* 0x000fe4000bf46270 */
[----:B------:R-:W-:Y:S01]  /*1780*/  IADD3.X R9, R251, UR17, RZ, P0, !PT ;  /* 0x00000011fb097c10 */ /* 0x000fe200087fe4ff */
[----:B------:R-:W-:Y:S01]  /*1790*/  UIADD3 UR17, UR8, -0x1, URZ ;  /* 0xffffffff08117890 */ /* 0x000fe2000fffe03f */
[----:B------:R-:W-:Y:S02]  /*17a0*/  ISETP.GE.AND P5, PT, R12, UR11, PT ;  /* 0x0000000b0c007c0c */ /* 0x000fe4000bfa6270 */
[----:B------:R-:W-:Y:S01]  /*17b0*/  @!P4 IADD3 R11, P0, R236, 0x10, RZ ;  /* 0x00000010ec0bc810 */ /* 0x000fe20007f1e0ff */
[----:B--2---:R-:W-:Y:S01]  /*17c0*/  IMAD.WIDE.U32 R22, R22, c[0x0][0x1a8], R8 ;  /* 0x00006a0016167a25 */ /* 0x004fe200078e0008 */
[----:B------:R-:W-:Y:S01]  /*17d0*/  LOP3.LUT R235, R235, 0xfffffe00, R6, 0xf8, !PT ;  /* 0xfffffe00ebeb7812 */ /* 0x000fe200078ef806 */
[----:B------:R-:W-:Y:S01]  /*17e0*/  UIMAD UR12, UR17, -0x40, UR14 ;  /* 0xffffffc0110c78a4 */ /* 0x000fe2000f8e020e */
[----:B------:R-:W-:Y:S01]  /*17f0*/  IADD3 R238, P6, R16, UR22, RZ ;  /* 0x0000001610ee7c10 */ /* 0x000fe2000ffde0ff */
[----:B------:R-:W-:Y:S01]  /*1800*/  @!P4 IMAD.X R10, RZ, RZ, R237, P0 ;  /* 0x000000ffff0ac224 */ /* 0x000fe200000e06ed */
[----:B------:R-:W-:Y:S01]  /*1810*/  IADD3 R23, R23, UR4, RZ ;  /* 0x0000000417177c10 */ /* 0x000fe2000fffe0ff */
[--C-:B------:R-:W-:Y:S01]  /*1820*/  @!P4 IMAD.MOV.U32 R20, RZ, RZ, R22.reuse ;  /* 0x000000ffff14c224 */ /* 0x100fe200078e0016 */
[----:B------:R-:W-:Y:S01]  /*1830*/  @!P3 IADD3 R9, P1, R236, 0x20, RZ ;  /* 0x00000020ec09b810 */ /* 0x000fe20007f3e0ff */
[----:B------:R-:W-:Y:S01]  /*1840*/  @!P4 IMAD R10, R10, c[0x0][0x190], RZ ;  /* 0x000064000a0aca24 */ /* 0x000fe200078e02ff */
[C---:B------:R-:W-:Y:S01]  /*1850*/  @!P2 IADD3 R6, P0, R236.reuse, 0x30, RZ ;  /* 0x00000030ec06a810 */ /* 0x040fe20007f1e0ff */
[----:B------:R-:W-:Y:S01]  /*1860*/  @!P5 IMAD R15, R237, c[0x0][0x190], RZ ;  /* 0x00006400ed0fda24 */ /* 0x000fe200078e02ff */
[----:B------:R-:W-:Y:S01]  /*1870*/  IADD3.X R239, R17, UR7, R3, P6, !PT ;  /* 0x0000000711ef7c10 */ /* 0x000fe2000b7fe403 */
[----:B------:R-:W-:Y:S01]  /*1880*/  @!P4 IMAD.MOV.U32 R21, RZ, RZ, R23 ;  /* 0x000000ffff15c224 */ /* 0x000fe200078e0017 */
[----:B------:R-:W-:Y:S01]  /*1890*/  ULDC.64 UR6, c[0x0][0x198] ;  /* 0x0000660000067ab9 */ /* 0x000fe20000000a00 */
[--C-:B------:R-:W-:Y:S01]  /*18a0*/  @!P3 IMAD.X R8, RZ, RZ, R237.reuse, P1 ;  /* 0x000000ffff08b224 */ /* 0x100fe200008e06ed */
[----:B------:R-:W-:Y:S01]  /*18b0*/  UMOV UR22, 0x6 ;  /* 0x0000000600167882 */ /* 0x000fe20000000000 */
[----:B------:R-:W-:Y:S01]  /*18c0*/  @!P2 IMAD.X R3, RZ, RZ, R237, P0 ;  /* 0x000000ffff03a224 */ /* 0x000fe200000e06ed */
[----:B------:R-:W-:Y:S01]  /*18d0*/  USHF.L.U32 UR23, UR6, 0x6, URZ ;  /* 0x0000000606177899 */ /* 0x000fe2000800063f */
[--C-:B------:R-:W-:Y:S01]  /*18e0*/  @!P3 IMAD.MOV.U32 R18, RZ, RZ, R22.reuse ;  /* 0x000000ffff12b224 */ /* 0x100fe200078e0016 */
[----:B------:R-:W-:Y:S01]  /*18f0*/  USHF.L.U64.HI UR22, UR6, UR22, UR7 ;  /* 0x0000001606167299 */ /* 0x000fe20008010207 */
[--C-:B------:R-:W-:Y:S01]  /*1900*/  @!P3 IMAD.MOV.U32 R19, RZ, RZ, R23.reuse ;  /* 0x000000ffff13b224 */ /* 0x100fe200078e0017 */
[----:B------:R-:W-:Y:S01]  /*1910*/  USHF.R.S32.HI UR15, URZ, 0x1f, UR17 ;  /* 0x0000001f3f0f7899 */ /* 0x000fe20008011411 */
[----:B------:R-:W-:Y:S01]  /*1920*/  @!P2 IMAD.MOV.U32 R16, RZ, RZ, R22 ;  /* 0x000000ffff10a224 */ /* 0x000fe200078e0016 */
[----:B------:R-:W-:Y:S01]  /*1930*/  UIMAD UR4, UR22, UR17, URZ ;  /* 0x00000011160472a4 */ /* 0x000fe2000f8e023f */
[----:B------:R-:W-:Y:S01]  /*1940*/  @!P2 IMAD.MOV.U32 R17, RZ, RZ, R23 ;  /* 0x000000ffff11a224 */ /* 0x000fe200078e0017 */
[----:B------:R-:W-:Y:S01]  /*1950*/  USHF.L.U32 UR20, UR7, 0x5, URZ ;  /* 0x0000000507147899 */ /* 0x000fe2000800063f */
[C---:B------:R-:W-:Y:S01]  /*1960*/  @!P5 IMAD R15, R236.reuse, c[0x0][0x194], R15 ;  /* 0x00006500ec0fda24 */ /* 0x040fe200078e020f */
[----:B------:R-:W-:Y:S01]  /*1970*/  UIMAD UR4, UR15, UR23, UR4 ;  /* 0x000000170f0472a4 */ /* 0x000fe2000f8e0204 */
[----:B------:R-:W-:Y:S01]  /*1980*/  @!P4 IMAD R10, R11, c[0x0][0x194], R10 ;  /* 0x000065000b0aca24 */ /* 0x000fe200078e020a */
[----:B------:R-:W-:Y:S01]  /*1990*/  UIMAD.WIDE.U32 UR26, UR6, 0x20, URZ ;  /* 0x00000020061a78a5 */ /* 0x000fe2000f8e003f */
[----:B------:R-:W-:Y:S01]  /*19a0*/  @!P5 IMAD.WIDE.U32 R22, R236, c[0x0][0x190], R22 ;  /* 0x00006400ec16da25 */ /* 0x000fe200078e0016 */
[----:B------:R-:W-:-:S02]  /*19b0*/  LEA.HI R96, R7, R4, RZ, 0x5 ;  /* 0x0000000407607211 */ /* 0x000fc400078f28ff */
[----:B------:R-:W-:Y:S01]  /*19c0*/  LOP3.LUT R246, R246, 0x6, RZ, 0xc0, !PT ;  /* 0x00000006f6f67812 */ /* 0x000fe200078ec0ff */
[----:B------:R-:W-:Y:S01]  /*19d0*/  @!P4 IMAD.WIDE.U32 R20, R11, c[0x0][0x190], R20 ;  /* 0x000064000b14ca25 */ /* 0x000fe200078e0014 */
[----:B------:R-:W-:Y:S02]  /*19e0*/  @!P5 LEA R26, P1, R22, c[0x0][0x160], 0x1 ;  /* 0x00005800161ada11 */ /* 0x000fe400078208ff */
[----:B------:R-:W-:Y:S01]  /*19f0*/  LOP3.LUT R247, R96, 0xffffffe0, RZ, 0xc0, !PT ;  /* 0xffffffe060f77812 */ /* 0x000fe200078ec0ff */
[----:B------:R-:W-:Y:S01]  /*1a00*/  @!P3 IMAD R8, R8, c[0x0][0x190], RZ ;  /* 0x000064000808ba24 */ /* 0x000fe200078e02ff */
[----:B------:R-:W-:Y:S01]  /*1a10*/  @!P4 LEA R24, P0, R20, c[0x0][0x160], 0x1 ;  /* 0x000058001418ca11 */ /* 0x000fe200078008ff */
[----:B------:R-:W-:Y:S02]  /*1a20*/  @!P2 IMAD R3, R3, c[0x0][0x190], RZ ;  /* 0x000064000303aa24 */ /* 0x000fe400078e02ff */
[----:B------:R-:W-:Y:S02]  /*1a30*/  @!P5 IMAD.IADD R15, R23, 0x1, R15 ;  /* 0x00000001170fd824 */ /* 0x000fe400078e020f */
[----:B------:R-:W-:-:S02]  /*1a40*/  @!P4 IMAD.IADD R10, R21, 0x1, R10 ;  /* 0x00000001150ac824 */ /* 0x000fc400078e020a */
[C---:B------:R-:W-:Y:S01]  /*1a50*/  @!P3 IMAD R8, R9.reuse, c[0x0][0x194], R8 ;  /* 0x000065000908ba24 */ /* 0x040fe200078e0208 */
[----:B------:R-:W-:Y:S01]  /*1a60*/  @!P5 LEA.HI.X R27, R22, c[0x0][0x164], R15, 0x1, P1 ;  /* 0x00005900161bda11 */ /* 0x000fe200008f0c0f */
[----:B------:R-:W-:Y:S01]  /*1a70*/  @!P3 IMAD.WIDE.U32 R18, R9, c[0x0][0x190], R18 ;  /* 0x000064000912ba25 */ /* 0x000fe200078e0012 */
[----:B------:R-:W-:-:S03]  /*1a80*/  @!P4 LEA.HI.X R25, R20, c[0x0][0x164], R10, 0x1, P0 ;  /* 0x000059001419ca11 */ /* 0x000fc600000f0c0a */
[----:B------:R-:W-:Y:S01]  /*1a90*/  @!P2 IMAD R3, R6, c[0x0][0x194], R3 ;  /* 0x000065000603aa24 */ /* 0x000fe200078e0203 */
[----:B------:R-:W-:Y:S01]  /*1aa0*/  @!P3 LEA R20, P1, R18, c[0x0][0x160], 0x1 ;  /* 0x000058001214ba11 */ /* 0x000fe200078208ff */
[----:B------:R-:W-:Y:S01]  /*1ab0*/  @!P2 IMAD.WIDE.U32 R28, R6, c[0x0][0x190], R16 ;  /* 0x00006400061caa25 */ /* 0x000fe200078e0010 */
[----:B------:R-:W-:-:S03]  /*1ac0*/  SHF.R.S32.HI R6, RZ, 0x1f, R166 ;  /* 0x0000001fff067819 */ /* 0x000fc600000114a6 */
[----:B------:R-:W-:Y:S01]  /*1ad0*/  @!P3 IMAD.IADD R9, R19, 0x1, R8 ;  /* 0x000000011309b824 */ /* 0x000fe200078e0208 */
[----:B------:R-:W-:Y:S01]  /*1ae0*/  @!P2 LEA R16, P0, R28, c[0x0][0x160], 0x1 ;  /* 0x000058001c10aa11 */ /* 0x000fe200078008ff */
[----:B------:R-:W-:Y:S02]  /*1af0*/  IMAD R249, R6, c[0x0][0x1b0], RZ ;  /* 0x00006c0006f97a24 */ /* 0x000fe400078e02ff */
[----:B------:R-:W-:Y:S01]  /*1b00*/  IMAD.SHL.U32 R235, R235, 0x2, RZ ;  /* 0x00000002ebeb7824 */ /* 0x000fe200078e00ff */
[----:B------:R-:W-:Y:S01]  /*1b10*/  @!P3 LEA.HI.X R21, R18, c[0x0][0x164], R9, 0x1, P1 ;  /* 0x000059001215ba11 */ /* 0x000fe200008f0c09 */
[----:B------:R-:W-:Y:S01]  /*1b20*/  @!P2 IMAD.IADD R3, R29, 0x1, R3 ;  /* 0x000000011d03a824 */ /* 0x000fe200078e0203 */
[----:B------:R-:W-:Y:S01]  /*1b30*/  ISETP.GE.AND P1, PT, R14, UR12, PT ;  /* 0x0000000c0e007c0c */ /* 0x000fe2000bf26270 */
[C---:B------:R-:W-:Y:S01]  /*1b40*/  IMAD R249, R166.reuse, c[0x0][0x1b4], R249 ;  /* 0x00006d00a6f97a24 */ /* 0x040fe200078e02f9 */
[----:B------:R-:W-:Y:S01]  /*1b50*/  @!PT LDS RZ, [RZ] ;  /* 0x00000000fffff984 */ /* 0x000fe20000000800 */
[----:B------:R-:W-:Y:S01]  /*1b60*/  @!PT LDS RZ, [RZ] ;  /* 0x00000000fffff984 */ /* 0x000fe20000000800 */
[----:B------:R-:W-:Y:S01]  /*1b70*/  @!PT LDS RZ, [RZ] ;  /* 0x00000000fffff984 */ /* 0x000fe20000000800 */
[----:B------:R1:W-:Y:S01]  /*1b80*/  @!P5 LDGSTS.E.BYPASS.LTC128B.128 [R235], [R26.64] ;  /* 0x000000001aebdfae */ /* 0x0003e2000b901d52 */
[----:B------:R-:W-:Y:S01]  /*1b90*/  IMAD.WIDE.U32 R238, R166, c[0x0][0x1b0], R238 ;  /* 0x00006c00a6ee7a25 */ /* 0x000fe200078e00ee */
[----:B------:R-:W-:-:S02]  /*1ba0*/  @!P2 LEA.HI.X R17, R28, c[0x0][0x164], R3, 0x1, P0 ;  /* 0x000059001c11aa11 */ /* 0x000fc400000f0c03 */
[----:B------:R1:W-:Y:S01]  /*1bb0*/  @!P5 LDGSTS.E.BYPASS.LTC128B.128 [R235+0x2000], [R26.64+0x80] ;  /* 0x020000801aebdfae */ /* 0x0003e2000b901d52 */
[----:B------:R-:W-:Y:S01]  /*1bc0*/  IMAD.IADD R249, R239, 0x1, R249 ;  /* 0x00000001eff97824 */ /* 0x000fe200078e02f9 */
[----:B------:R-:W-:Y:S01]  /*1bd0*/  ISETP.GE.AND P0, PT, R14, UR12, PT ;  /* 0x0000000c0e007c0c */ /* 0x000fe2000bf06270 */
[----:B------:R-:W-:Y:S01]  /*1be0*/  IMAD.U32 R3, RZ, RZ, UR23 ;  /* 0x00000017ff037e24 */ /* 0x000fe2000f8e00ff */
[----:B------:R1:W-:Y:S01]  /*1bf0*/  @!P5 LDGSTS.E.BYPASS.LTC128B.128 [R235+0x4000], [R26.64+0x100] ;  /* 0x040001001aebdfae */ /* 0x0003e2000b901d52 */
[----:B------:R-:W-:Y:S02]  /*1c00*/  IMAD.MOV.U32 R248, RZ, RZ, R238 ;  /* 0x000000fffff87224 */ /* 0x000fe400078e00ee */
[----:B------:R-:W-:Y:S01]  /*1c10*/  IMAD.U32 R15, RZ, RZ, UR6 ;  /* 0x00000006ff0f7e24 */ /* 0x000fe2000f8e00ff */
[----:B------:R1:W-:Y:S01]  /*1c20*/  @!P5 LDGSTS.E.BYPASS.LTC128B.128 [R235+0x6000], [R26.64+0x180] ;  /* 0x060001801aebdfae */ /* 0x0003e2000b901d52 */
[----:B------:R-:W-:Y:S01]  /*1c30*/  ISETP.GE.AND P5, PT, R12, UR12, PT ;  /* 0x0000000c0c007c0c */ /* 0x000fe2000bfa6270 */
[----:B------:R-:W-:-:S02]  /*1c40*/  IMAD.WIDE.U32 R10, R3, UR17, R248 ;  /* 0x00000011030a7c25 */ /* 0x000fc4000f8e00f8 */
[----:B------:R2:W-:Y:S02]  /*1c50*/  @!P4 LDGSTS.E.BYPASS.LTC128B.128 [R235+0x800], [R24.64] ;  /* 0x0080000018ebcfae */ /* 0x0005e4000b901d52 */
[----:B------:R-:W-:Y:S01]  /*1c60*/  IMAD.U32 R14, RZ, RZ, UR6 ;  /* 0x00000006ff0e7e24 */ /* 0x000fe2000f8e00ff */
[----:B------:R-:W-:Y:S01]  /*1c70*/  @!P1 LEA R8, P6, R15, R10, 0x4 ;  /* 0x0000000a0f089211 */ /* 0x000fe200078c20ff */
[----:B------:R-:W-:Y:S01]  /*1c80*/  IMAD.U32 R9, RZ, RZ, UR7 ;  /* 0x00000007ff097e24 */ /* 0x000fe2000f8e00ff */
[----:B------:R-:W-:Y:S01]  /*1c90*/  IADD3 R11, R11, UR4, RZ ;  /* 0x000000040b0b7c10 */ /* 0x000fe2000fffe0ff */
[----:B------:R2:W-:Y:S01]  /*1ca0*/  @!P4 LDGSTS.E.BYPASS.LTC128B.128 [R235+0x2800], [R24.64+0x80] ;  /* 0x0280008018ebcfae */ /* 0x0005e2000b901d52 */
[----:B------:R-:W-:Y:S01]  /*1cb0*/  IMAD.WIDE.U32 R18, R12, c[0x0][0x1a0], R250 ;  /* 0x000068000c127a25 */ /* 0x000fe200078e00fa */
[----:B------:R-:W-:Y:S01]  /*1cc0*/  ULDC.64 UR4, c[0x0][0x1a0] ;  /* 0x0000680000047ab9 */ /* 0x000fe20000000a00 */
[----:B------:R-:W-:Y:S01]  /*1cd0*/  @!P1 LEA.HI.X R9, R14, R11, R9, 0x4, P6 ;  /* 0x0000000b0e099211 */ /* 0x000fe200030f2409 */
[----:B------:R2:W-:Y:S01]  /*1ce0*/  @!P4 LDGSTS.E.BYPASS.LTC128B.128 [R235+0x4800], [R24.64+0x100] ;  /* 0x0480010018ebcfae */ /* 0x0005e2000b901d52 */
[----:B------:R-:W-:Y:S01]  /*1cf0*/  @!P5 LEA R14, P6, R10, c[0x0][0x168], 0x1 ;  /* 0x00005a000a0eda11 */ /* 0x000fe200078c08ff */
[----:B------:R-:W-:Y:S01]  /*1d00*/  UIMAD UR15, UR15, UR4, URZ ;  /* 0x000000040f0f72a4 */ /* 0x000fe2000f8e023f */
[----:B------:R-:W-:Y:S01]  /*1d10*/  IMAD R245, R6, c[0x0][0x1b8], RZ ;  /* 0x00006e0006f57a24 */ /* 0x000fe200078e02ff */
[----:B------:R2:W-:Y:S01]  /*1d20*/  @!P4 LDGSTS.E.BYPASS.LTC128B.128 [R235+0x6800], [R24.64+0x180] ;  /* 0x0680018018ebcfae */ /* 0x0005e2000b901d52 */
[----:B------:R-:W-:Y:S01]  /*1d30*/  @!P5 LEA.HI.X R15, R10, c[0x0][0x16c], R11, 0x1, P6 ;  /* 0x00005b000a0fda11 */ /* 0x000fe200030f0c0b */
[----:B------:R-:W-:Y:S01]  /*1d40*/  UIMAD UR15, UR17, UR5, UR15 ;  /* 0x00000005110f72a4 */ /* 0x000fe2000f8e020f */
[----:B------:R-:W-:Y:S01]  /*1d50*/  ISETP.GE.AND P6, PT, R2, UR12, PT ;  /* 0x0000000c02007c0c */ /* 0x000fe2000bfc6270 */
[----:B------:R3:W-:Y:S01]  /*1d60*/  @!P3 LDGSTS.E.BYPASS.LTC128B.128 [R235+0x1000], [R20.64] ;  /* 0x0100000014ebbfae */ /* 0x0007e2000b901d52 */
[----:B------:R-:W-:Y:S01]  /*1d70*/  ISETP.GE.AND P4, PT, R5, UR12, PT ;  /* 0x0000000c05007c0c */ /* 0x000fe2000bf86270 */
[----:B------:R-:W-:-:S02]  /*1d80*/  IMAD.U32 R6, RZ, RZ, UR6 ;  /* 0x00000006ff067e24 */ /* 0x000fc4000f8e00ff */
[----:B------:R3:W-:Y:S01]  /*1d90*/  @!P3 LDGSTS.E.BYPASS.LTC128B.128 [R235+0x3000], [R20.64+0x80] ;  /* 0x0300008014ebbfae */ /* 0x0007e2000b901d52 */
[----:B------:R-:W-:Y:S02]  /*1da0*/  IMAD R245, R166, c[0x0][0x1bc], R245 ;  /* 0x00006f00a6f57a24 */ /* 0x000fe400078e02f5 */
[----:B------:R-:W-:Y:S01]  /*1db0*/  IMAD.IADD R247, R4, 0x1, -R247 ;  /* 0x0000000104f77824 */ /* 0x000fe200078e0af7 */
[----:B------:R3:W-:Y:S04]  /*1dc0*/  @!P3 LDGSTS.E.BYPASS.LTC128B.128 [R235+0x5000], [R20.64+0x100] ;  /* 0x0500010014ebbfae */ /* 0x0007e8000b901d52 */
[----:B------:R3:W-:Y:S01]  /*1dd0*/  @!P3 LDGSTS.E.BYPASS.LTC128B.128 [R235+0x7000], [R20.64+0x180] ;  /* 0x0700018014ebbfae */ /* 0x0007e2000b901d52 */
[----:B------:R-:W-:Y:S01]  /*1de0*/  ISETP.GE.AND P3, PT, R5, UR12, PT ;  /* 0x0000000c05007c0c */ /* 0x000fe2000bf66270 */
[----:B------:R-:W-:Y:S01]  /*1df0*/  IMAD R5, R13, c[0x0][0x1a0], RZ ;  /* 0x000068000d057a24 */ /* 0x000fe200078e02ff */
[----:B------:R-:W-:Y:S01]  /*1e00*/  VOTEU.ALL UP0, P6 ;  /* 0x00000000003f7886 */ /* 0x000fe20003000000 */
[----:B------:R4:W-:Y:S02]  /*1e10*/  @!P2 LDGSTS.E.BYPASS.LTC128B.128 [R235+0x1800], [R16.64] ;  /* 0x0180000010ebafae */ /* 0x0009e4000b901d52 */
[----:B------:R-:W-:-:S02]  /*1e20*/  IMAD R5, R12, c[0x0][0x1a4], R5 ;  /* 0x000069000c057a24 */ /* 0x000fc400078e0205 */
[----:B------:R4:W-:Y:S04]  /*1e30*/  @!P2 LDGSTS.E.BYPASS.LTC128B.128 [R235+0x3800], [R16.64+0x80] ;  /* 0x0380008010ebafae */ /* 0x0009e8000b901d52 */
[----:B------:R4:W-:Y:S04]  /*1e40*/  @!P2 LDGSTS.E.BYPASS.LTC128B.128 [R235+0x5800], [R16.64+0x100] ;  /* 0x0580010010ebafae */ /* 0x0009e8000b901d52 */
[----:B------:R4:W-:Y:S01]  /*1e50*/  @!P2 LDGSTS.E.BYPASS.LTC128B.128 [R235+0x7800], [R16.64+0x180] ;  /* 0x0780018010ebafae */ /* 0x0009e2000b901d52 */
[----:B------:R-:W-:-:S03]  /*1e60*/  @!P1 LEA R22, P2, R8, c[0x0][0x168], 0x1 ;  /* 0x00005a0008169a11 */ /* 0x000fc600078408ff */
[----:B------:R5:W-:Y:S01]  /*1e70*/  @!P5 LDGSTS.E.BYPASS.LTC128B.128 [R235+0x8000], [R14.64] ;  /* 0x080000000eebdfae */ /* 0x000be2000b901d52 */
[----:B------:R-:W-:Y:S01]  /*1e80*/  @!P1 LEA.HI.X R23, R8, c[0x0][0x16c], R9, 0x1, P2 ;  /* 0x00005b0008179a11 */ /* 0x000fe200010f0c09 */
[----:B------:R-:W-:Y:S01]  /*1e90*/  IMAD.U32 R8, RZ, RZ, UR20 ;  /* 0x00000014ff087e24 */ /* 0x000fe2000f8e00ff */
[----:B------:R-:W-:Y:S01]  /*1ea0*/  IADD3 R18, P2, R18, UR24, RZ ;  /* 0x0000001812127c10 */ /* 0x000fe2000ff5e0ff */
[----:B------:R-:W-:Y:S01]  /*1eb0*/  UIMAD.WIDE.U32 UR24, UR17, UR4, URZ ;  /* 0x00000004111872a5 */ /* 0x000fe2000f8e003f */
[----:B------:R5:W-:Y:S01]  /*1ec0*/  @!P5 LDGSTS.E.BYPASS.LTC128B.128 [R235+0xa000], [R14.64+0x80] ;  /* 0x0a0000800eebdfae */ /* 0x000be2000b901d52 */
[----:B------:R-:W-:Y:S01]  /*1ed0*/  IMAD.U32 R9, RZ, RZ, UR5 ;  /* 0x00000005ff097e24 */ /* 0x000fe2000f8e00ff */
[----:B------:R-:W-:Y:S01]  /*1ee0*/  IADD3.X R19, R19, UR21, R5, P2, !PT ;  /* 0x0000001513137c10 */ /* 0x000fe200097fe405 */
[----:B------:R-:W-:Y:S01]  /*1ef0*/  UIADD3 UR20, UR25, UR15, URZ ;  /* 0x0000000f19147290 */ /* 0x000fe2000fffe03f */
[----:B------:R-:W-:Y:S01]  /*1f00*/  @!P4 IADD3 R5, P2, R10, UR26, RZ ;  /* 0x0000001a0a05cc10 */ /* 0x000fe2000ff5e0ff */
[----:B------:R-:W-:Y:S01]  /*1f10*/  @!UP0 UIMAD UR15, UR7, 0x30, URZ ;  /* 0x00000030070f88a4 */ /* 0x000fe2000f8e023f */
[----:B------:R5:W-:Y:S01]  /*1f20*/  @!P5 LDGSTS.E.BYPASS.LTC128B.128 [R235+0xc000], [R14.64+0x100] ;  /* 0x0c0001000eebdfae */ /* 0x000be2000b901d52 */
[----:B------:R-:W-:Y:S01]  /*1f30*/  IMAD.WIDE.U32 R166, R166, c[0x0][0x1b8], R18 ;  /* 0x00006e00a6a67a25 */ /* 0x000fe200078e0012 */
[----:B------:R-:W-:-:S02]  /*1f40*/  @!P4 IADD3.X R8, R11, UR27, R8, P2, !PT ;  /* 0x0000001b0b08cc10 */ /* 0x000fc400097fe408 */
[----:B---3--:R-:W-:Y:S01]  /*1f50*/  @!P4 LEA R20, P2, R5, c[0x0][0x168], 0x1 ;  /* 0x00005a000514ca11 */ /* 0x008fe200078408ff */
[----:B------:R-:W-:Y:S01]  /*1f60*/  @!P6 IMAD.WIDE.U32 R10, R6, 0x30, R10 ;  /* 0x00000030060ae825 */ /* 0x000fe200078e000a */
[----:B------:R5:W-:Y:S01]  /*1f70*/  @!P5 LDGSTS.E.BYPASS.LTC128B.128 [R235+0xe000], [R14.64+0x180] ;  /* 0x0e0001800eebdfae */ /* 0x000be2000b901d52 */
[----:B------:R-:W-:Y:S02]  /*1f80*/  LEA.HI R6, R7, R4, RZ, 0x4 ;  /* 0x0000000407067211 */ /* 0x000fe400078f20ff */
[----:B------:R-:W-:Y:S01]  /*1f90*/  @!P4 LEA.HI.X R21, R5, c[0x0][0x16c], R8, 0x1, P2 ;  /* 0x00005b000515ca11 */ /* 0x000fe200010f0c08 */
[----:B------:R3:W-:Y:S01]  /*1fa0*/  @!P1 LDGSTS.E.BYPASS.LTC128B.128 [R235+0x8800], [R22.64] ;  /* 0x0880000016eb9fae */ /* 0x0007e2000b901d52 */
[----:B------:R-:W-:Y:S01]  /*1fb0*/  @!P6 IADD3 R8, R11, UR15, RZ ;  /* 0x0000000f0b08ec10 */ /* 0x000fe2000fffe0ff */
[----:B--2---:R-:W-:Y:S01]  /*1fc0*/  IMAD.U32 R24, RZ, RZ, UR24 ;  /* 0x00000018ff187e24 */ /* 0x004fe2000f8e00ff */
[C---:B------:R-:W-:Y:S01]  /*1fd0*/  @!P6 LEA R18, P5, R10.reuse, c[0x0][0x168], 0x1 ;  /* 0x00005a000a12ea11 */ /* 0x040fe200078a08ff */
[----:B------:R3:W-:Y:S01]  /*1fe0*/  @!P1 LDGSTS.E.BYPASS.LTC128B.128 [R235+0xa800], [R22.64+0x80] ;  /* 0x0a80008016eb9fae */ /* 0x0007e2000b901d52 */
[----:B------:R-:W-:Y:S01]  /*1ff0*/  IMAD.U32 R5, RZ, RZ, UR20 ;  /* 0x00000014ff057e24 */ /* 0x000fe2000f8e00ff */
[----:B------:R-:W-:Y:S01]  /*2000*/  SHF.R.S32.HI R13, RZ, 0x4, R6 ;  /* 0x00000004ff0d7819 */ /* 0x000fe20000011406 */
[----:B------:R-:W-:Y:S01]  /*2010*/  IMAD.IADD R245, R167, 0x1, R245 ;  /* 0x00000001a7f57824 */ /* 0x000fe200078e02f5 */
[----:B------:R3:W-:Y:S01]  /*2020*/  @!P1 LDGSTS.E.BYPASS.LTC128B.128 [R235+0xc800], [R22.64+0x100] ;  /* 0x0c80010016eb9fae */ /* 0x0007e2000b901d52 */
[----:B------:R-:W-:Y:S01]  /*2030*/  @!P6 LEA.HI.X R19, R10, c[0x0][0x16c], R8, 0x1, P5 ;  /* 0x00005b000a13ea11 */ /* 0x000fe200028f0c08 */
[----:B------:R-:W-:Y:S01]  /*2040*/  IMAD.SHL.U32 R11, R0, 0x40, RZ ;  /* 0x00000040000b7824 */ /* 0x000fe200078e00ff */
[----:B----4-:R-:W-:Y:S01]  /*2050*/  LEA R16, P2, R24, R166, 0x6 ;  /* 0x000000a618107211 */ /* 0x010fe200078430ff */
[----:B------:R3:W-:Y:S01]  /*2060*/  @!P1 LDGSTS.E.BYPASS.LTC128B.128 [R235+0xe800], [R22.64+0x180] ;  /* 0x0e80018016eb9fae */ /* 0x0007e2000b901d52 */
[----:B------:R-:W-:Y:S01]  /*2070*/  ISETP.GE.AND P5, PT, R2, UR12, PT ;  /* 0x0000000c02007c0c */ /* 0x000fe2000bfa6270 */
[----:B------:R-:W-:Y:S01]  /*2080*/  IMAD.U32 R8, RZ, RZ, UR4 ;  /* 0x00000004ff087e24 */ /* 0x000fe2000f8e00ff */
[----:B------:R-:W-:Y:S01]  /*2090*/  LEA.HI.X R17, R24, R245, R5, 0x6, P2 ;  /* 0x000000f518117211 */ /* 0x000fe200010f3405 */
[----:B------:R2:W-:Y:S01]  /*20a0*/  @!P4 LDGSTS.E.BYPASS.LTC128B.128 [R235+0x9000], [R20.64] ;  /* 0x0900000014ebcfae */ /* 0x0005e2000b901d52 */
[----:B------:R-:W-:Y:S01]  /*20b0*/  LOP3.LUT R5, R6, 0xfffffff0, RZ, 0xc0, !PT ;  /* 0xfffffff006057812 */ /* 0x000fe200078ec0ff */
[----:B------:R-:W-:Y:S01]  /*20c0*/  IMAD.U32 R10, RZ, RZ, UR4 ;  /* 0x00000004ff0a7e24 */ /* 0x000fe2000f8e00ff */
[C---:B------:R-:W-:Y:S01]  /*20d0*/  ISETP.GE.AND P2, PT, R12.reuse, UR12, PT ;  /* 0x0000000c0c007c0c */ /* 0x040fe2000bf46270 */
[----:B------:R2:W-:Y:S01]  /*20e0*/  @!P4 LDGSTS.E.BYPASS.LTC128B.128 [R235+0xb000], [R20.64+0x80] ;  /* 0x0b00008014ebcfae */ /* 0x0005e2000b901d52 */
[----:B------:R-:W-:Y:S01]  /*20f0*/  IMAD.SHL.U32 R12, R12, 0x8, RZ ;  /* 0x000000080c0c7824 */ /* 0x000fe200078e00ff */
[----:B------:R-:W-:Y:S01]  /*2100*/  LOP3.LUT R11, R11, 0x1c0, RZ, 0xc0, !PT ;  /* 0x000001c00b0b7812 */ /* 0x000fe200078ec0ff */
[----:B-----5:R-:W-:Y:S01]  /*2110*/  IMAD.IADD R14, R4, 0x1, -R5 ;  /* 0x00000001040e7824 */ /* 0x020fe200078e0a05 */
[----:B------:R2:W-:Y:S01]  /*2120*/  @!P4 LDGSTS.E.BYPASS.LTC128B.128 [R235+0xd000], [R20.64+0x100] ;  /* 0x0d00010014ebcfae */ /* 0x0005e2000b901d52 */
[----:B------:R-:W-:Y:S01]  /*2130*/  LEA.HI R6, R6, R13, RZ, 0x1 ;  /* 0x0000000d06067211 */ /* 0x000fe200078f08ff */
[----:B------:R-:W-:Y:S01]  /*2140*/  USHF.L.U32 UR12, UR5, 0x5, URZ ;  /* 0x00000005050c7899 */ /* 0x000fe2000800063f */
[----:B------:R-:W-:Y:S01]  /*2150*/  LOP3.LUT R12, R11, 0x8, R12, 0xf8, !PT ;  /* 0x000000080b0c7812 */ /* 0x000fe200078ef80c */
[----:B------:R2:W-:Y:S01]  /*2160*/  @!P4 LDGSTS.E.BYPASS.LTC128B.128 [R235+0xf000], [R20.64+0x180] ;  /* 0x0f00018014ebcfae */ /* 0x0005e2000b901d52 */
[----:B------:R-:W-:Y:S01]  /*2170*/  SHF.R.S32.HI R5, RZ, 0x1f, R14 ;  /* 0x0000001fff057819 */ /* 0x000fe2000001140e */
[----:B------:R-:W-:Y:S01]  /*2180*/  UIMAD.WIDE.U32 UR20, UR4, 0x20, URZ ;  /* 0x00000020041478a5 */ /* 0x000fe2000f8e003f */
[----:B------:R-:W-:Y:S01]  /*2190*/  LOP3.LUT R6, R6, 0xfffffffe, RZ, 0xc0, !PT ;  /* 0xfffffffe06067812 */ /* 0x000fe200078ec0ff */
[----:B------:R4:W-:Y:S01]  /*21a0*/  @!P6 LDGSTS.E.BYPASS.LTC128B.128 [R235+0x9800], [R18.64] ;  /* 0x0980000012ebefae */ /* 0x0009e2000b901d52 */
[----:B------:R-:W-:Y:S01]  /*21b0*/  LEA.HI R2, R5, R14, RZ, 0x3 ;  /* 0x0000000e05027211 */ /* 0x000fe200078f18ff */
[----:B------:R-:W-:Y:S01]  /*21c0*/  IMAD.U32 R15, RZ, RZ, UR4 ;  /* 0x00000004ff0f7e24 */ /* 0x000fe2000f8e00ff */
[----:B------:R-:W-:Y:S01]  /*21d0*/  SHF.R.U32.HI R11, RZ, 0x3, R11 ;  /* 0x00000003ff0b7819 */ /* 0x000fe2000001160b */
[----:B------:R4:W-:Y:S01]  /*21e0*/  @!P6 LDGSTS.E.BYPASS.LTC128B.128 [R235+0xb800], [R18.64+0x80] ;  /* 0x0b80008012ebefae */ /* 0x0009e2000b901d52 */
[----:B------:R-:W-:Y:S01]  /*21f0*/  LOP3.LUT R5, R2, 0xfffffff8, RZ, 0xc0, !PT ;  /* 0xfffffff802057812 */ /* 0x000fe200078ec0ff */
[----:B------:R-:W-:Y:S01]  /*2200*/  IMAD.IADD R6, R13, 0x1, -R6 ;  /* 0x000000010d067824 */ /* 0x000fe200078e0a06 */
[----:B------:R-:W-:Y:S01]  /*2210*/  @!P0 LEA R8, P1, R8, R16, 0x4 ;  /* 0x0000001008088211 */ /* 0x000fe200078220ff */
[----:B------:R4:W-:Y:S01]  /*2220*/  @!P6 LDGSTS.E.BYPASS.LTC128B.128 [R235+0xd800], [R18.64+0x100] ;  /* 0x0d80010012ebefae */ /* 0x0009e2000b901d52 */
[----:B------:R-:W-:Y:S01]  /*2230*/  LOP3.LUT R11, R12, R11, RZ, 0x3c, !PT ;  /* 0x0000000b0c0b7212 */ /* 0x000fe200078e3cff */
[----:B------:R-:W-:Y:S01]  /*2240*/  IMAD.IADD R5, R14, 0x1, -R5 ;  /* 0x000000010e057824 */ /* 0x000fe200078e0a05 */
[----:B------:R-:W-:Y:S01]  /*2250*/  @!P0 LEA.HI.X R9, R10, R17, R9, 0x4, P1 ;  /* 0x000000110a098211 */ /* 0x000fe200008f2409 */
[----:B------:R4:W-:Y:S01]  /*2260*/  @!P6 LDGSTS.E.BYPASS.LTC128B.128 [R235+0xf800], [R18.64+0x180] ;  /* 0x0f80018012ebefae */ /* 0x0009e2000b901d52 */
[----:B------:R-:W-:Y:S01]  /*2270*/  VOTEU.ALL UP0, P5 ;  /* 0x00000000003f7886 */ /* 0x000fe20002800000 */
[----:B------:R-:W-:Y:S01]  /*2280*/  IMAD.SHL.U32 R10, R5, 0x40, RZ ;  /* 0x00000040050a7824 */ /* 0x000fe200078e00ff */
[----:B------:R-:W-:Y:S01]  /*2290*/  ULDC UR15, c[0x0][0x2e4] ;  /* 0x0000b900000f7ab9 */ /* 0x000fe20000000800 */
[----:B------:R-:W0:Y:S01]  /*22a0*/  LDGDEPBAR ;  /* 0x00000000000079af */ /* 0x000e220000000000 */
[C---:B------:R-:W-:Y:S01]  /*22b0*/  IMAD R233, R6.reuse, 0x200, R11 ;  /* 0x0000020006e97824 */ /* 0x040fe200078e020b */
[----:B------:R-:W-:Y:S01]  /*22c0*/  UIADD3 UR15, UR14, -UR15, -UR16 ;  /* 0x8000000f0e0f7290 */ /* 0x000fe2000fffe810 */
[----:B------:R-:W-:Y:S01]  /*22d0*/  IMAD.SHL.U32 R11, R6, 0x8, RZ ;  /* 0x00000008060b7824 */ /* 0x000fe200078e00ff */
[----:B------:R-:W-:Y:S01]  /*22e0*/  LOP3.LUT R10, R10, 0x1c0, RZ, 0xc0, !PT ;  /* 0x000001c00a0a7812 */ /* 0x000fe200078ec0ff */
[----:B------:R-:W-:Y:S01]  /*22f0*/  IMAD.U32 R13, RZ, RZ, UR12 ;  /* 0x0000000cff0d7e24 */ /* 0x000fe2000f8e00ff */
[----:B------:R-:W-:Y:S01]  /*2300*/  @!UP0 UIMAD UR12, UR5, 0x30, URZ ;  /* 0x00000030050c88a4 */ /* 0x000fe2000f8e023f */
[----:B--2---:R-:W-:Y:S01]  /*2310*/  @!P2 LEA R20, P4, R16, c[0x0][0x170], 0x1 ;  /* 0x00005c001014aa11 */ /* 0x004fe200078808ff */
[----:B------:R-:W-:Y:S01]  /*2320*/  IMAD.SHL.U32 R97, R2, 0x40, RZ ;  /* 0x0000004002617824 */ /* 0x000fe200078e00ff */
[----:B------:R-:W-:Y:S01]  /*2330*/  LOP3.LUT R11, R10, 0x8, R11, 0xf8, !PT ;  /* 0x000000080a0b7812 */ /* 0x000fe200078ef80b */
[----:B------:R-:W-:Y:S01]  /*2340*/  IMAD.SHL.U32 R233, R233, 0x2, RZ ;  /* 0x00000002e9e97824 */ /* 0x000fe200078e00ff */
[----:B------:R-:W-:Y:S01]  /*2350*/  @!P2 LEA.HI.X R21, R16, c[0x0][0x174], R17, 0x1, P4 ;  /* 0x00005d001015aa11 */ /* 0x000fe200020f0c11 */
[----:B------:R-:W-:Y:S01]  /*2360*/  IMAD.U32 R25, RZ, RZ, UR25 ;  /* 0x00000019ff197e24 */ /* 0x000fe2000f8e00ff */
[----:B------:R-:W-:Y:S01]  /*2370*/  SHF.R.U32.HI R6, RZ, 0x3, R10 ;  /* 0x00000003ff067819 */ /* 0x000fe2000001160a */
[----:B------:R-:W-:Y:S01]  /*2380*/  UISETP.GT.AND UP0, UPT, UR17, UR9, UPT ;  /* 0x000000091100728c */ /* 0x000fe2000bf04270 */
[----:B------:R-:W-:-:S02]  /*2390*/  @!P0 LEA R14, P4, R8, c[0x0][0x170], 0x1 ;  /* 0x00005c00080e8a11 */ /* 0x000fc400078808ff */
[----:B------:R-:W-:Y:S01]  /*23a0*/  @!P3 IADD3 R10, P1, R16, UR20, RZ ;  /* 0x00000014100abc10 */ /* 0x000fe2000ff3e0ff */
[----:B------:R-:W-:Y:S01]  /*23b0*/  UIADD3 UR20, UR14, 0x1, -UR16 ;  /* 0x000000010e147890 */ /* 0x000fe2000fffe810 */
[----:B------:R-:W-:Y:S02]  /*23c0*/  SHF.R.S32.HI R2, RZ, 0x5, R96 ;  /* 0x00000005ff027819 */ /* 0x000fe40000011460 */
[----:B------:R-:W-:Y:S01]  /*23d0*/  @!P3 IADD3.X R13, R17, UR21, R13, P1, !PT ;  /* 0x00000015110dbc10 */ /* 0x000fe20008ffe40d */
[----:B----4-:R-:W-:Y:S01]  /*23e0*/  @!P5 IMAD.WIDE.U32 R18, R15, 0x30, R16 ;  /* 0x000000300f12d825 */ /* 0x010fe200078e0010 */
[----:B------:R-:W-:-:S04]  /*23f0*/  DEPBAR.LE SB0, 0x0 ;  /* 0x000080000000791a */ /* 0x000fc80000000000 */
[----:B------:R-:W-:Y:S01]  /*2400*/  BAR.SYNC.DEFER_BLOCKING 0x0 ;  /* 0x0000000000007b1d */ /* 0x000fe20000010000 */
[----:B------:R-:W-:Y:S02]  /*2410*/  @!P0 LEA.HI.X R15, R8, c[0x0][0x174], R9, 0x1, P4 ;  /* 0x00005d00080f8a11 */ /* 0x000fe400020f0c09 */
[C---:B------:R-:W-:Y:S02]  /*2420*/  @!P3 LEA R16, P4, R10.reuse, c[0x0][0x170], 0x1 ;  /* 0x00005c000a10ba11 */ /* 0x040fe400078808ff */
[----:B------:R-:W-:Y:S02]  /*2430*/  LOP3.LUT R97, R97, 0xfffffe00, RZ, 0xc0, !PT ;  /* 0xfffffe0061617812 */ /* 0x000fe400078ec0ff */
[----:B------:R-:W-:Y:S02]  /*2440*/  LOP3.LUT R6, R11, R6, RZ, 0x3c, !PT ;  /* 0x000000060b067212 */ /* 0x000fe400078e3cff */
[----:B------:R-:W-:Y:S01]  /*2450*/  @!P3 LEA.HI.X R17, R10, c[0x0][0x174], R13, 0x1, P4 ;  /* 0x00005d000a11ba11 */ /* 0x000fe200020f0c0d */
[----:B------:R-:W-:Y:S01]  /*2460*/  IMAD R7, R2, 0x400, R97 ;  /* 0x0000040002077824 */ /* 0x000fe200078e0261 */
[----:B------:R-:W-:Y:S01]  /*2470*/  @!P5 IADD3 R8, R19, UR12, RZ ;  /* 0x0000000c1308dc10 */ /* 0x000fe2000fffe0ff */
[----:B------:R-:W-:Y:S01]  /*2480*/  ULDC UR12, c[0x0][0x2e8] ;  /* 0x0000ba00000c7ab9 */ /* 0x000fe20000000800 */
[----:B------:R-:W-:Y:S01]  /*2490*/  @!P5 LEA R12, P1, R18, c[0x0][0x170], 0x1 ;  /* 0x00005c00120cda11 */ /* 0x000fe200078208ff */
[----:B------:R-:W-:Y:S01]  /*24a0*/  IMAD.IADD R234, R6, 0x1, R7 ;  /* 0x0000000106ea7824 */ /* 0x000fe200078e0207 */
[----:B------:R-:W-:Y:S01]  /*24b0*/  IADD3 R231, R233, 0x8020, RZ ;  /* 0x00008020e9e77810 */ /* 0x000fe20007ffe0ff */
[----:B------:R-:W-:Y:S01]  /*24c0*/  IMAD.MOV.U32 R7, RZ, RZ, 0x10 ;  /* 0x00000010ff077424 */ /* 0x000fe200078e00ff */
[----:B------:R-:W-:Y:S01]  /*24d0*/  @!P5 LEA.HI.X R13, R18, c[0x0][0x174], R8, 0x1, P1 ;  /* 0x00005d00120dda11 */ /* 0x000fe200008f0c08 */
[----:B------:R-:W-:Y:S01]  /*24e0*/  IMAD.SHL.U32 R234, R234, 0x2, RZ ;  /* 0x00000002eaea7824 */ /* 0x000fe200078e00ff */
[----:B------:R-:W-:Y:S01]  /*24f0*/  LEA R242, R2, UR13, 0x4 ;  /* 0x0000000d02f27c11 */ /* 0x000fe2000f8e20ff */
[----:B------:R-:W-:Y:S01]  /*2500*/  UIADD3 UR12, UR20, UR12, URZ ;  /* 0x0000000c140c7290 */ /* 0x000fe2000fffe03f */
        /* <DEDUP_REMOVED lines=37> */
[----:B------:R-:W-:Y:S01]  /*2760*/  @P3 STS.128 [R235+0x11000], RZ ;  /* 0x011000ffeb003388 */ /* 0x000fe20000000c00 */
[----:B------:R-:W-:Y:S01]  /*2770*/  IMAD.IADD R227, R233, 0x1, R0 ;  /* 0x00000001e9e37824 */ /* 0x000fe200078e0200 */
[----:B------:R-:W-:Y:S01]  /*2780*/  IADD3 R219, R231, 0x2000, RZ ;  /* 0x00002000e7db7810 */ /* 0x000fe20007ffe0ff */
[----:B------:R-:W-:Y:S01]  /*2790*/  IMAD.IADD R220, R0, 0x1, R231 ;  /* 0x0000000100dc7824 */ /* 0x000fe200078e02e7 */
[----:B------:R-:W-:Y:S01]  /*27a0*/  @P3 STS.128 [R235+0x13000], RZ ;  /* 0x013000ffeb003388 */ /* 0x000fe20000000c00 */
[----:B------:R-:W-:-:S02]  /*27b0*/  SHF.R.S32.HI R0, RZ, 0x1f, R247 ;  /* 0x0000001fff007819 */ /* 0x000fc400000114f7 */
[----:B------:R-:W-:Y:S01]  /*27c0*/  IADD3 R218, R231, 0x2800, RZ ;  /* 0x00002800e7da7810 */ /* 0x000fe20007ffe0ff */
[----:B------:R-:W-:Y:S01]  /*27d0*/  @P3 STS.128 [R235+0x15000], RZ ;  /* 0x015000ffeb003388 */ /* 0x000fe20000000c00 */
[----:B------:R-:W-:Y:S01]  /*27e0*/  LEA.HI R247, R0, R247, RZ, 0x2 ;  /* 0x000000f700f77211 */ /* 0x000fe200078f10ff */
[----:B------:R-:W-:Y:S01]  /*27f0*/  IMAD.IADD R0, R97, 0x1, R6 ;  /* 0x0000000161007824 */ /* 0x000fe200078e0206 */
[C---:B------:R-:W-:Y:S01]  /*2800*/  IADD3 R217, R231.reuse, 0x3000, RZ ;  /* 0x00003000e7d97810 */ /* 0x040fe20007ffe0ff */
[----:B------:R-:W-:Y:S01]  /*2810*/  @P3 STS.128 [R235+0x17000], RZ ;  /* 0x017000ffeb003388 */ /* 0x000fe20000000c00 */
[----:B------:R-:W-:Y:S02]  /*2820*/  SHF.R.S32.HI R247, RZ, 0x2, R247 ;  /* 0x00000002fff77819 */ /* 0x000fe400000114f7 */
[C---:B------:R-:W-:Y:S01]  /*2830*/  IADD3 R216, R231.reuse, 0x3800, RZ ;  /* 0x00003800e7d87810 */ /* 0x040fe20007ffe0ff */
[----:B------:R-:W-:Y:S01]  /*2840*/  @!PT LDS RZ, [RZ] ;  /* 0x00000000fffff984 */ /* 0x000fe20000000800 */
[----:B------:R-:W-:Y:S01]  /*2850*/  @!PT LDS RZ, [RZ] ;  /* 0x00000000fffff984 */ /* 0x000fe20000000800 */
[----:B------:R-:W-:Y:S01]  /*2860*/  @!PT LDS RZ, [RZ] ;  /* 0x00000000fffff984 */ /* 0x000fe20000000800 */
[----:B------:R4:W-:Y:S01]  /*2870*/  @!P3 LDGSTS.E.BYPASS.LTC128B.128 [R235+0x11000], [R16.64] ;  /* 0x1100000010ebbfae */ /* 0x0009e2000b901d52 */
[----:B------:R-:W-:Y:S01]  /*2880*/  IADD3 R215, R231, 0x4000, RZ ;  /* 0x00004000e7d77810 */ /* 0x000fe20007ffe0ff */
[----:B------:R-:W-:Y:S01]  /*2890*/  IMAD.IADD R242, R247, 0x1, R242 ;  /* 0x00000001f7f27824 */ /* 0x000fe200078e02f2 */
[C---:B------:R-:W-:Y:S01]  /*28a0*/  IADD3 R214, R231.reuse, 0x4800, RZ ;  /* 0x00004800e7d67810 */ /* 0x040fe20007ffe0ff */
[----:B------:R4:W-:Y:S01]  /*28b0*/  @!P3 LDGSTS.E.BYPASS.LTC128B.128 [R235+0x13000], [R16.64+0x80] ;  /* 0x1300008010ebbfae */ /* 0x0009e2000b901d52 */
[----:B------:R-:W-:-:S02]  /*28c0*/  IADD3 R213, R231, 0x5000, RZ ;  /* 0x00005000e7d57810 */ /* 0x000fc40007ffe0ff */
[C---:B------:R-:W-:Y:S01]  /*28d0*/  IADD3 R240, R242.reuse, 0x8, RZ ;  /* 0x00000008f2f07810 */ /* 0x040fe20007ffe0ff */
[----:B------:R4:W-:Y:S01]  /*28e0*/  @!P3 LDGSTS.E.BYPASS.LTC128B.128 [R235+0x15000], [R16.64+0x100] ;  /* 0x1500010010ebbfae */ /* 0x0009e2000b901d52 */
[----:B------:R-:W-:Y:S02]  /*28f0*/  IADD3 R243, R242, UR15, RZ ;  /* 0x0000000ff2f37c10 */ /* 0x000fe4000fffe0ff */
[----:B------:R-:W-:Y:S01]  /*2900*/  IADD3 R241, R240, UR15, RZ ;  /* 0x0000000ff0f17c10 */ /* 0x000fe2000fffe0ff */
[----:B------:R4:W-:Y:S01]  /*2910*/  @!P3 LDGSTS.E.BYPASS.LTC128B.128 [R235+0x17000], [R16.64+0x180] ;  /* 0x1700018010ebbfae */ /* 0x0009e2000b901d52 */
[----:B------:R-:W-:Y:S02]  /*2920*/  IADD3 R242, R242, UR12, RZ ;  /* 0x0000000cf2f27c10 */ /* 0x000fe4000fffe0ff */
[----:B------:R-:W-:Y:S01]  /*2930*/  IADD3 R240, R240, UR12, RZ ;  /* 0x0000000cf0f07c10 */ /* 0x000fe2000fffe0ff */
[----:B------:R-:W-:Y:S01]  /*2940*/  @P5 STS.128 [R235+0x11800], RZ ;  /* 0x011800ffeb005388 */ /* 0x000fe20000000c00 */
[----:B------:R-:W-:-:S02]  /*2950*/  IMNMX R242, R242, UR14, PT ;  /* 0x0000000ef2f27c17 */ /* 0x000fc4000b800200 */
[----:B------:R-:W-:Y:S01]  /*2960*/  IMNMX R240, R240, UR14, PT ;  /* 0x0000000ef0f07c17 */ /* 0x000fe2000b800200 */
[----:B------:R-:W-:Y:S01]  /*2970*/  @P5 STS.128 [R235+0x13800], RZ ;  /* 0x013800ffeb005388 */ /* 0x000fe20000000c00 */
[----:B------:R-:W-:Y:S02]  /*2980*/  IMNMX R243, RZ, R243, !PT ;  /* 0x000000f3fff37217 */ /* 0x000fe40007800200 */
[----:B------:R-:W-:Y:S01]  /*2990*/  IMNMX R241, RZ, R241, !PT ;  /* 0x000000f1fff17217 */ /* 0x000fe20007800200 */
[----:B------:R-:W-:Y:S01]  /*29a0*/  @P5 STS.128 [R235+0x15800], RZ ;  /* 0x015800ffeb005388 */ /* 0x000fe20000000c00 */
[C---:B------:R-:W-:Y:S02]  /*29b0*/  IADD3 R212, R231.reuse, 0x5800, RZ ;  /* 0x00005800e7d47810 */ /* 0x040fe40007ffe0ff */
[C---:B------:R-:W-:Y:S01]  /*29c0*/  IADD3 R211, R231.reuse, 0x6000, RZ ;  /* 0x00006000e7d37810 */ /* 0x040fe20007ffe0ff */
[----:B------:R-:W-:Y:S01]  /*29d0*/  @P5 STS.128 [R235+0x17800], RZ ;  /* 0x017800ffeb005388 */ /* 0x000fe20000000c00 */
[----:B------:R-:W-:-:S02]  /*29e0*/  IADD3 R210, R231, 0x6800, RZ ;  /* 0x00006800e7d27810 */ /* 0x000fc40007ffe0ff */
[C---:B------:R-:W-:Y:S01]  /*29f0*/  IADD3 R209, R231.reuse, 0x7000, RZ ;  /* 0x00007000e7d17810 */ /* 0x040fe20007ffe0ff */
[----:B------:R-:W-:Y:S01]  /*2a00*/  @!PT LDS RZ, [RZ] ;  /* 0x00000000fffff984 */ /* 0x000fe20000000800 */
[----:B------:R-:W-:Y:S01]  /*2a10*/  @!PT LDS RZ, [RZ] ;  /* 0x00000000fffff984 */ /* 0x000fe20000000800 */
[----:B------:R-:W-:Y:S01]  /*2a20*/  @!PT LDS RZ, [RZ] ;  /* 0x00000000fffff984 */ /* 0x000fe20000000800 */
[----:B------:R2:W-:Y:S01]  /*2a30*/  @!P5 LDGSTS.E.BYPASS.LTC128B.128 [R235+0x11800], [R12.64] ;  /* 0x118000000cebdfae */ /* 0x0005e2000b901d52 */
[----:B------:R-:W-:-:S03]  /*2a40*/  IADD3 R208, R231, 0x7800, RZ ;  /* 0x00007800e7d07810 */ /* 0x000fc60007ffe0ff */
[----:B------:R2:W-:Y:S04]  /*2a50*/  @!P5 LDGSTS.E.BYPASS.LTC128B.128 [R235+0x13800], [R12.64+0x80] ;  /* 0x138000800cebdfae */ /* 0x0005e8000b901d52 */
[----:B------:R2:W-:Y:S04]  /*2a60*/  @!P5 LDGSTS.E.BYPASS.LTC128B.128 [R235+0x15800], [R12.64+0x100] ;  /* 0x158001000cebdfae */ /* 0x0005e8000b901d52 */
[----:B------:R2:W-:Y:S04]  /*2a70*/  @!P5 LDGSTS.E.BYPASS.LTC128B.128 [R235+0x17800], [R12.64+0x180] ;  /* 0x178001800cebdfae */ /* 0x0005e8000b901d52 */
[----:B---3--:R-:W-:Y:S04]  /*2a80*/  LDSM.16.M88.4 R20, [R234] ;  /* 0x00000000ea14783b */ /* 0x008fe80000000200 */
[----:B------:R-:W4:Y:S04]  /*2a90*/  LDSM.16.M88.4 R28, [R233+0x8000] ;  /* 0x00800000e91c783b */ /* 0x000f280000000200 */
[----:B------:R-:W-:Y:S04]  /*2aa0*/  LDSM.16.M88.4 R32, [R232] ;  /* 0x00000000e820783b */ /* 0x000fe80000000200 */
[----:B------:R-:W-:Y:S04]  /*2ab0*/  LDSM.16.M88.4 R8, [R231] ;  /* 0x00000000e708783b */ /* 0x000fe80000000200 */
[----:B------:R-:W3:Y:S04]  /*2ac0*/  LDSM.16.M88.4 R40, [R233+0x8800] ;  /* 0x00880000e928783b */ /* 0x000ee80000000200 */
[----:B------:R-:W5:Y:S04]  /*2ad0*/  LDSM.16.M88.4 R72, [R233+0x9000] ;  /* 0x00900000e948783b */ /* 0x000f680000000200 */
[----:B-1----:R-:W1:Y:S04]  /*2ae0*/  LDSM.16.M88.4 R24, [R233+0x9800] ;  /* 0x00980000e918783b */ /* 0x002e680000000200 */
[----:B------:R-:W-:Y:S04]  /*2af0*/  LDSM.16.M88.4 R64, [R230] ;  /* 0x00000000e640783b */ /* 0x000fe80000000200 */
[----:B--2---:R-:W2:Y:S04]  /*2b00*/  LDSM.16.M88.4 R12, [R227+0x8000] ;  /* 0x00800000e30c783b */ /* 0x004ea80000000200 */
[----:B------:R-:W1:Y:S04]  /*2b10*/  LDSM.16.M88.4 R80, [R231+0x800] ;  /* 0x00080000e750783b */ /* 0x000e680000000200 */
[----:B------:R-:W1:Y:S01]  /*2b20*/  LDSM.16.M88.4 R48, [R231+0x1000] ;  /* 0x00100000e730783b */ /* 0x000e620000000200 */
[C---:B----4-:R-:W-:Y:S03]  /*2b30*/  HMMA.16816.F32.BF16 R16, R20.reuse, R28, RZ ;  /* 0x0000001c1410723c */ /* 0x050fe600000418ff */
[----:B------:R-:W4:Y:S04]  /*2b40*/  LDSM.16.M88.4 R36, [R231+0x1800] ;  /* 0x00180000e724783b */ /* 0x000f280000000200 */
[----:B------:R-:W-:Y:S01]  /*2b50*/  LDSM.16.M88.4 R60, [R227+0x8800] ;  /* 0x00880000e33c783b */ /* 0x000fe20000000200 */
[C---:B------:R-:W-:Y:S03]  /*2b60*/  HMMA.16816.F32.BF16 R28, R20.reuse, R30, RZ ;  /* 0x0000001e141c723c */ /* 0x040fe600000418ff */
[----:B------:R-:W-:Y:S04]  /*2b70*/  LDSM.16.M88.4 R56, [R227+0x9000] ;  /* 0x00900000e338783b */ /* 0x000fe80000000200 */
[----:B------:R-:W-:Y:S01]  /*2b80*/  LDSM.16.M88.4 R52, [R227+0x9800] ;  /* 0x00980000e334783b */ /* 0x000fe20000000200 */
[----:B---3--:R-:W-:Y:S03]  /*2b90*/  HMMA.16816.F32.BF16 R44, R20, R40, RZ ;  /* 0x00000028142c723c */ /* 0x008fe600000418ff */
[----:B------:R-:W-:Y:S04]  /*2ba0*/  LDSM.16.M88.4 R88, [R230+0x4000] ;  /* 0x00400000e658783b */ /* 0x000fe80000000200 */
[----:B------:R-:W-:Y:S01]  /*2bb0*/  LDSM.16.M88.4 R84, [R227+0xd000] ;  /* 0x00d00000e354783b */ /* 0x000fe20000000200 */
[C---:B------:R-:W-:Y:S03]  /*2bc0*/  HMMA.16816.F32.BF16 R16, R32.reuse, R8, R16 ;  /* 0x000000082010723c */ /* 0x040fe60000041810 */
[----:B------:R-:W-:Y:S04]  /*2bd0*/  LDSM.16.M88.4 R92, [R233+0xe000] ;  /* 0x00e00000e95c783b */ /* 0x000fe80000000200 */
[----:B------:R-:W0:Y:S01]  /*2be0*/  LDGDEPBAR ;  /* 0x00000000000079af */ /* 0x000e220000000000 */
[----:B------:R-:W-:Y:S03]  /*2bf0*/  HMMA.16816.F32.BF16 R28, R32, R10, R28 ;  /* 0x0000000a201c723c */ /* 0x000fe6000004181c */
[----:B------:R-:W-:Y:S05]  /*2c00*/  LDSM.16.M88.4 R8, [R220] ;  /* 0x00000000dc08783b */ /* 0x000fea0000000200 */
[C---:B-----5:R-:W-:Y:S08]  /*2c10*/  HMMA.16816.F32.BF16 R76, R20.reuse, R72, RZ ;  /* 0x00000048144c723c */ /* 0x060ff000000418ff */
[C---:B------:R-:W-:Y:S08]  /*2c20*/  HMMA.16816.F32.BF16 R40, R20.reuse, R42, RZ ;  /* 0x0000002a1428723c */ /* 0x040ff000000418ff */
[C---:B------:R-:W-:Y:S08]  /*2c30*/  HMMA.16816.F32.BF16 R72, R20.reuse, R74, RZ ;  /* 0x0000004a1448723c */ /* 0x040ff000000418ff */
[C---:B-1----:R-:W-:Y:S08]  /*2c40*/  HMMA.16816.F32.BF16 R68, R20.reuse, R24, RZ ;  /* 0x000000181444723c */ /* 0x042ff000000418ff */
[----:B------:R-:W-:Y:S01]  /*2c50*/  HMMA.16816.F32.BF16 R20, R20, R26, RZ ;  /* 0x0000001a1414723c */ /* 0x000fe200000418ff */
[----:B------:R-:W1:Y:S07]  /*2c60*/  LDSM.16.M88.4 R24, [R229] ;  /* 0x00000000e518783b */ /* 0x000e6e0000000200 */
[C---:B--2---:R-:W-:Y:S08]  /*2c70*/  HMMA.16816.F32.BF16 R16, R64.reuse, R12, R16 ;  /* 0x0000000c4010723c */ /* 0x044ff00000041810 */
[----:B------:R-:W-:Y:S01]  /*2c80*/  HMMA.16816.F32.BF16 R28, R64, R14, R28 ;  /* 0x0000000e401c723c */ /* 0x000fe2000004181c */
[----:B------:R-:W-:Y:S07]  /*2c90*/  LDSM.16.M88.4 R12, [R233+0xa000] ;  /* 0x00a00000e90c783b */ /* 0x000fee0000000200 */
        /* <DEDUP_REMOVED lines=8> */
[----:B------:R-:W2:Y:S04]  /*2d20*/  LDSM.16.M88.4 R32, [R234+0x2000] ;  /* 0x00200000ea20783b */ /* 0x000ea80000000200 */
[----:B------:R-:W3:Y:S03]  /*2d30*/  LDSM.16.M88.4 R36, [R220+0x1800] ;  /* 0x00180000dc24783b */ /* 0x000ee60000000200 */
[C---:B-1----:R-:W-:Y:S08]  /*2d40*/  HMMA.16816.F32.BF16 R16, R24.reuse, R8, R16 ;  /* 0x000000081810723c */ /* 0x042ff00000041810 */
        /* <DEDUP_REMOVED lines=66> */
[----:B------:R-:W2:Y:S07]  /*3170*/  LDSM.16.M88.4 R20, [R227+0xc000] ;  /* 0x00c00000e314783b */ /* 0x000eae0000000200 */
        /* <DEDUP_REMOVED lines=8> */
[----:B------:R-:W3:Y:S04]  /*3200*/  LDSM.16.M88.4 R36, [R231+0x5000] ;  /* 0x00500000e724783b */ /* 0x000ee80000000200 */
[----:B------:R-:W5:Y:S03]  /*3210*/  LDSM.16.M88.4 R32, [R231+0x5800] ;  /* 0x00580000e720783b */ /* 0x000f660000000200 */
[C---:B-1----:R-:W-:Y:S08]  /*3220*/  HMMA.16816.F32.BF16 R16, R24.reuse, R8, R16 ;  /* 0x000000081810723c */ /* 0x042ff00000041810 */
[----:B------:R-:W-:Y:S01]  /*3230*/  HMMA.16816.F32.BF16 R28, R24, R10, R28 ;  /* 0x0000000a181c723c */ /* 0x000fe2000004181c */
[----:B------:R-:W-:Y:S07]  /*3240*/  LDSM.16.M88.4 R8, [R220+0x4000] ;  /* 0x00400000dc08783b */ /* 0x000fee0000000200 */
[C---:B------:R-:W-:Y:S08]  /*3250*/  HMMA.16816.F32.BF16 R44, R12.reuse, R60, R44 ;  /* 0x0000003c0c2c723c */ /* 0x040ff0000004182c */
[C---:B------:R-:W-:Y:S01]  /*3260*/  HMMA.16816.F32.BF16 R40, R12.reuse, R62, R40 ;  /* 0x0000003e0c28723c */ /* 0x040fe20000041828 */
[----:B------:R-:W1:Y:S07]  /*3270*/  LDSM.16.M88.4 R60, [R229+0x4000] ;  /* 0x00400000e53c783b */ /* 0x000e6e0000000200 */
[C---:B------:R-:W-:Y:S08]  /*3280*/  HMMA.16816.F32.BF16 R76, R12.reuse, R56, R76 ;  /* 0x000000380c4c723c */ /* 0x040ff0000004184c */
[C---:B------:R-:W-:Y:S01]  /*3290*/  HMMA.16816.F32.BF16 R72, R12.reuse, R58, R72 ;  /* 0x0000003a0c48723c */ /* 0x040fe20000041848 */
[----:B------:R-:W-:Y:S07]  /*32a0*/  LDSM.16.M88.4 R56, [R220+0x4800] ;  /* 0x00480000dc38783b */ /* 0x000fee0000000200 */
[C---:B----4-:R-:W-:Y:S08]  /*32b0*/  HMMA.16816.F32.BF16 R68, R12.reuse, R52, R68 ;  /* 0x000000340c44723c */ /* 0x050ff00000041844 */
[----:B------:R-:W-:Y:S01]  /*32c0*/  HMMA.16816.F32.BF16 R64, R12, R54, R64 ;  /* 0x000000360c40723c */ /* 0x000fe20000041840 */
[----:B------:R-:W4:Y:S04]  /*32d0*/  LDSM.16.M88.4 R12, [R227+0xc800] ;  /* 0x00c80000e30c783b */ /* 0x000f280000000200 */
[----:B------:R-:W-:Y:S03]  /*32e0*/  LDSM.16.M88.4 R52, [R220+0x5000] ;  /* 0x00500000dc34783b */ /* 0x000fe60000000200 */
[C---:B--2---:R-:W-:Y:S08]  /*32f0*/  HMMA.16816.F32.BF16 R16, R88.reuse, R20, R16 ;  /* 0x000000145810723c */ /* 0x044ff00000041810 */
[----:B------:R-:W-:Y:S01]  /*3300*/  HMMA.16816.F32.BF16 R28, R88, R22, R28 ;  /* 0x00000016581c723c */ /* 0x000fe2000004181c */
[----:B------:R-:W-:Y:S07]  /*3310*/  LDSM.16.M88.4 R20, [R231+0x6000] ;  /* 0x00600000e714783b */ /* 0x000fee0000000200 */
[C---:B---3--:R-:W-:Y:S08]  /*3320*/  HMMA.16816.F32.BF16 R76, R24.reuse, R36, R76 ;  /* 0x00000024184c723c */ /* 0x048ff0000004184c */
        /* <DEDUP_REMOVED lines=8> */
[----:B------:R-:W-:Y:S03]  /*33b0*/  LDSM.16.M88.4 R32, [R233+0xe800] ;  /* 0x00e80000e920783b */ /* 0x000fe60000000200 */
[C---:B-1----:R-:W-:Y:S08]  /*33c0*/  HMMA.16816.F32.BF16 R16, R60.reuse, R8, R16 ;  /* 0x000000083c10723c */ /* 0x042ff00000041810 */
[----:B------:R-:W-:Y:S01]  /*33d0*/  HMMA.16816.F32.BF16 R28, R60, R10, R28 ;  /* 0x0000000a3c1c723c */ /* 0x000fe2000004181c */
[----:B------:R-:W-:Y:S07]  /*33e0*/  LDSM.16.M88.4 R8, [R230+0x6000] ;  /* 0x00600000e608783b */ /* 0x000fee0000000200 */
[C---:B------:R-:W-:Y:S08]  /*33f0*/  HMMA.16816.F32.BF16 R76, R88.reuse, R84, R76 ;  /* 0x00000054584c723c */ /* 0x040ff0000004184c */
[C---:B----4-:R-:W-:Y:S08]  /*3400*/  HMMA.16816.F32.BF16 R44, R88.reuse, R12, R44 ;  /* 0x0000000c582c723c */ /* 0x050ff0000004182c */
[C---:B------:R-:W-:Y:S01]  /*3410*/  HMMA.16816.F32.BF16 R40, R88.reuse, R14, R40 ;  /* 0x0000000e5828723c */ /* 0x040fe20000041828 */
[----:B------:R-:W-:Y:S07]  /*3420*/  LDSM.16.M88.4 R12, [R227+0xe000] ;  /* 0x00e00000e30c783b */ /* 0x000fee0000000200 */
[----:B------:R-:W-:Y:S01]  /*3430*/  HMMA.16816.F32.BF16 R72, R88, R86, R72 ;  /* 0x000000565848723c */ /* 0x000fe20000041848 */
[----:B------:R-:W-:Y:S07]  /*3440*/  LDSM.16.M88.4 R84, [R233+0xf800] ;  /* 0x00f80000e954783b */ /* 0x000fee0000000200 */
[----:B--2---:R-:W-:Y:S08]  /*3450*/  HMMA.16816.F32.BF16 R16, R36, R92, R16 ;  /* 0x0000005c2410723c */ /* 0x004ff00000041810 */
[C---:B------:R-:W-:Y:S08]  /*3460*/  HMMA.16816.F32.BF16 R68, R88.reuse, R80, R68 ;  /* 0x000000505844723c */ /* 0x040ff00000041844 */
[----:B------:R-:W-:Y:S01]  /*3470*/  HMMA.16816.F32.BF16 R64, R88, R82, R64 ;  /* 0x000000525840723c */ /* 0x000fe20000041840 */
[----:B------:R-:W1:Y:S04]  /*3480*/  LDSM.16.M88.4 R88, [R233+0xf000] ;  /* 0x00f00000e958783b */ /* 0x000e680000000200 */
[----:B------:R-:W-:Y:S03]  /*3490*/  LDSM.16.M88.4 R80, [R231+0x6800] ;  /* 0x00680000e750783b */ /* 0x000fe60000000200 */
[----:B------:R-:W-:Y:S08]  /*34a0*/  HMMA.16816.F32.BF16 R28, R36, R94, R28 ;  /* 0x0000005e241c723c */ /* 0x000ff0000004181c */
[C---:B------:R-:W-:Y:S01]  /*34b0*/  HMMA.16816.F32.BF16 R92, R60.reuse, R52, R76 ;  /* 0x000000343c5c723c */ /* 0x040fe2000004184c */
[----:B------:R-:W-:Y:S07]  /*34c0*/  LDSM.16.M88.4 R76, [R220+0x6000] ;  /* 0x00600000dc4c783b */ /* 0x000fee0000000200 */
[C---:B------:R-:W-:Y:S08]  /*34d0*/  HMMA.16816.F32.BF16 R44, R60.reuse, R56, R44 ;  /* 0x000000383c2c723c */ /* 0x040ff0000004182c */
[C---:B------:R-:W-:Y:S08]  /*34e0*/  HMMA.16816.F32.BF16 R40, R60.reuse, R58, R40 ;  /* 0x0000003a3c28723c */ /* 0x040ff00000041828 */
[----:B------:R-:W-:Y:S08]  /*34f0*/  HMMA.16816.F32.BF16 R72, R60, R54, R72 ;  /* 0x000000363c48723c */ /* 0x000ff00000041848 */
[C---:B---3--:R-:W-:Y:S01]  /*3500*/  HMMA.16816.F32.BF16 R56, R24.reuse, R20, R16 ;  /* 0x000000141838723c */ /* 0x048fe20000041810 */
[----:B------:R-:W-:Y:S07]  /*3510*/  LDSM.16.M88.4 R16, [R229+0x6000] ;  /* 0x00600000e510783b */ /* 0x000fee0000000200 */
[----:B------:R-:W-:Y:S01]  /*3520*/  HMMA.16816.F32.BF16 R28, R24, R22, R28 ;  /* 0x00000016181c723c */ /* 0x000fe2000004181c */
[----:B------:R-:W2:Y:S07]  /*3530*/  LDSM.16.M88.4 R20, [R231+0x7000] ;  /* 0x00700000e714783b */ /* 0x000eae0000000200 */
[C---:B-1----:R-:W-:Y:S08]  /*3540*/  HMMA.16816.F32.BF16 R92, R36.reuse, R88, R92 ;  /* 0x00000058245c723c */ /* 0x042ff0000004185c */
[----:B------:R-:W-:Y:S08]  /*3550*/  HMMA.16816.F32.BF16 R72, R36, R90, R72 ;  /* 0x0000005a2448723c */ /* 0x000ff00000041848 */
[C---:B------:R-:W-:Y:S08]  /*3560*/  HMMA.16816.F32.BF16 R56, R8.reuse, R12, R56 ;  /* 0x0000000c0838723c */ /* 0x040ff00000041838 */
[----:B------:R-:W-:Y:S01]  /*3570*/  HMMA.16816.F32.BF16 R28, R8, R14, R28 ;  /* 0x0000000e081c723c */ /* 0x000fe2000004181c */
[----:B------:R-:W1:Y:S07]  /*3580*/  LDSM.16.M88.4 R12, [R227+0xf000] ;  /* 0x00f00000e30c783b */ /* 0x000e6e0000000200 */
[----:B------:R-:W-:Y:S08]  /*3590*/  HMMA.16816.F32.BF16 R44, R36, R32, R44 ;  /* 0x00000020242c723c */ /* 0x000ff0000004182c */
[----:B------:R-:W-:Y:S08]  /*35a0*/  HMMA.16816.F32.BF16 R68, R60, R48, R68 ;  /* 0x000000303c44723c */ /* 0x000ff00000041844 */
[----:B------:R-:W-:Y:S01]  /*35b0*/  HMMA.16816.F32.BF16 R40, R36, R34, R40 ;  /* 0x000000222428723c */ /* 0x000fe20000041828 */
[----:B------:R-:W3:Y:S07]  /*35c0*/  LDSM.16.M88.4 R32, [R227+0xe800] ;  /* 0x00e80000e320783b */ /* 0x000eee0000000200 */
[----:B------:R-:W-:Y:S01]  /*35d0*/  HMMA.16816.F32.BF16 R64, R60, R50, R64 ;  /* 0x000000323c40723c */ /* 0x000fe20000041840 */
[----:B------:R-:W4:Y:S07]  /*35e0*/  LDSM.16.M88.4 R48, [R231+0x7800] ;  /* 0x00780000e730783b */ /* 0x000f2e0000000200 */
[C---:B--2---:R-:W-:Y:S08]  /*35f0*/  HMMA.16816.F32.BF16 R92, R24.reuse, R20, R92 ;  /* 0x00000014185c723c */ /* 0x044ff0000004185c */
[C---:B------:R-:W-:Y:S01]  /*3600*/  HMMA.16816.F32.BF16 R72, R24.reuse, R22, R72 ;  /* 0x000000161848723c */ /* 0x040fe20000041848 */
[----:B------:R-:W2:Y:S07]  /*3610*/  LDSM.16.M88.4 R20, [R220+0x7000] ;  /* 0x00700000dc14783b */ /* 0x000eae0000000200 */
[----:B------:R-:W-:Y:S08]  /*3620*/  HMMA.16816.F32.BF16 R44, R24, R80, R44 ;  /* 0x00000050182c723c */ /* 0x000ff0000004182c */
[C---:B------:R-:W-:Y:S08]  /*3630*/  HMMA.16816.F32.BF16 R68, R36.reuse, R84, R68 ;  /* 0x000000542444723c */ /* 0x040ff00000041844 */
[----:B------:R-:W-:Y:S01]  /*3640*/  HMMA.16816.F32.BF16 R64, R36, R86, R64 ;  /* 0x000000562440723c */ /* 0x000fe20000041840 */
[----:B------:R-:W5:Y:S07]  /*3650*/  LDSM.16.M88.4 R36, [R220+0x6800] ;  /* 0x00680000dc24783b */ /* 0x000f6e0000000200 */
[----:B-1----:R-:W-:Y:S08]  /*3660*/  HMMA.16816.F32.BF16 R92, R8, R12, R92 ;  /* 0x0000000c085c723c */ /* 0x002ff0000004185c */
[----:B------:R-:W-:Y:S08]  /*3670*/  HMMA.16816.F32.BF16 R40, R24, R82, R40 ;  /* 0x000000521828723c */ /* 0x000ff00000041828 */
[C---:B------:R-:W-:Y:S01]  /*3680*/  HMMA.16816.F32.BF16 R72, R8.reuse, R14, R72 ;  /* 0x0000000e0848723c */ /* 0x040fe20000041848 */
[----:B------:R-:W1:Y:S07]  /*3690*/  LDSM.16.M88.4 R12, [R227+0xf800] ;  /* 0x00f80000e30c783b */ /* 0x000e6e0000000200 */
[----:B---3--:R-:W-:Y:S08]  /*36a0*/  HMMA.16816.F32.BF16 R44, R8, R32, R44 ;  /* 0x00000020082c723c */ /* 0x008ff0000004182c */
[----:B----4-:R-:W-:Y:S08]  /*36b0*/  HMMA.16816.F32.BF16 R68, R24, R48, R68 ;  /* 0x000000301844723c */ /* 0x010ff00000041844 */
[----:B--2---:R-:W-:Y:S07]  /*36c0*/  HMMA.16816.F32.BF16 R92, R16, R20, R92 ;  /* 0x00000014105c723c */ /* 0x004fee000004185c */
[----:B------:R-:W-:Y:S01]  /*36d0*/  IMAD.U32 R21, RZ, RZ, UR17 ;  /* 0x00000011ff157e24 */ /* 0x000fe2000f8e00ff */
[----:B------:R-:W-:Y:S08]  /*36e0*/  HMMA.16816.F32.BF16 R40, R8, R34, R40 ;  /* 0x000000220828723c */ /* 0x000ff00000041828 */
[----:B------:R-:W-:Y:S07]  /*36f0*/  HMMA.16816.F32.BF16 R64, R24, R50, R64 ;  /* 0x000000321840723c */ /* 0x000fee0000041840 */
[----:B------:R-:W-:Y:S01]  /*3700*/  IMAD R26, R21, 0x40, R246 ;  /* 0x00000040151a7824 */ /* 0x000fe200078e02f6 */
[----:B------:R-:W-:Y:S01]  /*3710*/  HMMA.16816.F32.BF16 R56, R16, R76, R56 ;  /* 0x0000004c1038723c */ /* 0x000fe20000041838 */
[----:B------:R-:W-:-:S02]  /*3720*/  FMUL.FTZ R93, R93, c[0x0][0x2ec] ;  /* 0x0000bb005d5d7a20 */ /* 0x000fc40000410000 */
[----:B------:R-:W-:Y:S01]  /*3730*/  FMUL.FTZ R92, R92, c[0x0][0x2ec] ;  /* 0x0000bb005c5c7a20 */ /* 0x000fe20000410000 */
[C---:B------:R-:W-:Y:S01]  /*3740*/  IADD3 R4, R26.reuse, 0x1, RZ ;  /* 0x000000011a047810 */ /* 0x040fe20007ffe0ff */
[----:B------:R-:W-:Y:S01]  /*3750*/  MUFU.TANH R183, R93 ;  /* 0x0000005d00b77308 */ /* 0x000fe20000002400 */
[----:B------:R-:W-:Y:S01]  /*3760*/  IADD3 R2, R26, 0x8, RZ ;  /* 0x000000081a027810 */ /* 0x000fe20007ffe0ff */
[----:B------:R-:W-:Y:S01]  /*3770*/  FMUL.FTZ R94, R94, c[0x0][0x2ec] ;  /* 0x0000bb005e5e7a20 */ /* 0x000fe20000410000 */
[----:B------:R-:W-:Y:S01]  /*3780*/  HMMA.16816.F32.BF16 R72, R16, R22, R72 ;  /* 0x000000161048723c */ /* 0x000fe20000041848 */
[----:B------:R-:W2:Y:S01]  /*3790*/  LDSM.16.M88.4 R20, [R220+0x7800] ;  /* 0x00780000dc14783b */ /* 0x000ea20000000200 */
[C---:B------:R-:W-:Y:S01]  /*37a0*/  ISETP.GE.AND P2, PT, R4.reuse, R242, PT ;  /* 0x000000f20400720c */ /* 0x040fe20003f46270 */
[----:B------:R-:W-:Y:S01]  /*37b0*/  FMUL.FTZ R95, R95, c[0x0][0x2ec] ;  /* 0x0000bb005f5f7a20 */ /* 0x000fe20000410000 */
[C---:B------:R-:W-:Y:S01]  /*37c0*/  ISETP.GE.AND P4, PT, R4.reuse, R240, PT ;  /* 0x000000f00400720c */ /* 0x040fe20003f86270 */
[----:B------:R-:W-:Y:S01]  /*37d0*/  MUFU.TANH R191, R92 ;  /* 0x0000005c00bf7308 */ /* 0x000fe20000002400 */
[----:B------:R-:W-:Y:S01]  /*37e0*/  ISETP.LT.OR P2, PT, R4, R243, P2 ;  /* 0x000000f30400720c */ /* 0x000fe20001741670 */
[----:B------:R-:W-:-:S04]  /*37f0*/  DEPBAR.LE SB0, 0x0 ;  /* 0x000080000000791a */ /* 0x000fc80000000000 */
[C---:B------:R-:W-:Y:S01]  /*3800*/  HMMA.16816.F32.BF16 R28, R16.reuse, R78, R28 ;  /* 0x0000004e101c723c */ /* 0x040fe2000004181c */
[----:B------:R-:W-:Y:S01]  /*3810*/  ISETP.LT.OR P4, PT, R4, R241, P4 ;  /* 0x000000f10400720c */ /* 0x000fe20002781670 */
[----:B------:R-:W-:Y:S01]  /*3820*/  MUFU.TANH R196, R94 ;  /* 0x0000005e00c47308 */ /* 0x000fe20000002400 */
[----:B------:R-:W-:Y:S02]  /*3830*/  IADD3 R4, R26, 0x9, RZ ;  /* 0x000000091a047810 */ /* 0x000fe40007ffe0ff */
[----:B------:R-:W-:Y:S01]  /*3840*/  FMUL.FTZ R34, R57, c[0x0][0x2ec] ;  /* 0x0000bb0039227a20 */ /* 0x000fe20000410000 */
[----:B------:R-:W-:Y:S01]  /*3850*/  ISETP.GE.AND P5, PT, R2, R242, PT ;  /* 0x000000f20200720c */ /* 0x000fe20003fa6270 */
[----:B------:R-:W-:Y:S01]  /*3860*/  FMUL.FTZ R32, R56, c[0x0][0x2ec] ;  /* 0x0000bb0038207a20 */ /* 0x000fe20000410000 */
[----:B-----5:R-:W-:Y:S01]  /*3870*/  HMMA.16816.F32.BF16 R44, R16, R36, R44 ;  /* 0x00000024102c723c */ /* 0x020fe2000004182c */
[----:B------:R-:W-:Y:S01]  /*3880*/  FMUL.FTZ R35, R58, c[0x0][0x2ec] ;  /* 0x0000bb003a237a20 */ /* 0x000fe20000410000 */
[----:B------:R-:W-:Y:S01]  /*3890*/  ISETP.GE.AND P0, PT, R2, R240, PT ;  /* 0x000000f00200720c */ /* 0x000fe20003f06270 */
[----:B------:R-:W3:Y:S01]  /*38a0*/  MUFU.TANH R34, R34 ;  /* 0x0000002200227308 */ /* 0x000ee20000002400 */
[-C--:B------:R-:W-:Y:S01]  /*38b0*/  ISETP.GE.AND P1, PT, R26, R242.reuse, PT ;  /* 0x000000f21a00720c */ /* 0x080fe20003f26270 */
[----:B------:R-:W-:Y:S01]  /*38c0*/  FMUL.FTZ R33, R59, c[0x0][0x2ec] ;  /* 0x0000bb003b217a20 */ /* 0x000fe20000410000 */
[----:B------:R-:W-:Y:S01]  /*38d0*/  ISETP.GE.AND P6, PT, R4, R242, PT ;  /* 0x000000f20400720c */ /* 0x000fe20003fc6270 */
[----:B------:R-:W-:Y:S01]  /*38e0*/  FMUL.FTZ R72, R72, c[0x0][0x2ec] ;  /* 0x0000bb0048487a20 */ /* 0x000fe20000410000 */
[----:B-1----:R-:W-:Y:S01]  /*38f0*/  HMMA.16816.F32.BF16 R68, R8, R12, R68 ;  /* 0x0000000c0844723c */ /* 0x002fe20000041844 */
[C---:B------:R-:W-:Y:S01]  /*3900*/  ISETP.LT.OR P5, PT, R2.reuse, R243, P5 ;  /* 0x000000f30200720c */ /* 0x040fe20002fa1670 */
[----:B------:R-:W-:Y:S01]  /*3910*/  FMUL.FTZ R73, R73, c[0x0][0x2ec] ;  /* 0x0000bb0049497a20 */ /* 0x000fe20000410000 */
[----:B------:R-:W1:Y:S01]  /*3920*/  MUFU.TANH R32, R32 ;  /* 0x0000002000207308 */ /* 0x000e620000002400 */
[----:B------:R-:W-:Y:S01]  /*3930*/  ISETP.LT.OR P0, PT, R2, R241, P0 ;  /* 0x000000f10200720c */ /* 0x000fe20000701670 */
[----:B------:R-:W-:Y:S01]  /*3940*/  FMUL.FTZ R74, R74, c[0x0][0x2ec] ;  /* 0x0000bb004a4a7a20 */ /* 0x000fe20000410000 */
[----:B------:R-:W-:Y:S01]  /*3950*/  IADD3 R2, R26, 0x10, RZ ;  /* 0x000000101a027810 */ /* 0x000fe20007ffe0ff */
[----:B------:R-:W-:Y:S01]  /*3960*/  FMUL.FTZ R75, R75, c[0x0][0x2ec] ;  /* 0x0000bb004b4b7a20 */ /* 0x000fe20000410000 */
[----:B------:R-:W-:Y:S01]  /*3970*/  HMMA.16816.F32.BF16 R40, R16, R38, R40 ;  /* 0x000000261028723c */ /* 0x000fe20000041828 */
[----:B------:R-:W-:Y:S01]  /*3980*/  FMUL.FTZ R28, R28, c[0x0][0x2ec] ;  /* 0x0000bb001c1c7a20 */ /* 0x000fe20000410000 */
[-C--:B------:R-:W-:Y:S01]  /*3990*/  ISETP.LT.OR P1, PT, R26, R243.reuse, P1 ;  /* 0x000000f31a00720c */ /* 0x080fe20000f21670 */
[----:B------:R-:W-:Y:S01]  /*39a0*/  FMUL.FTZ R29, R29, c[0x0][0x2ec] ;  /* 0x0000bb001d1d7a20 */ /* 0x000fe20000410000 */
[----:B------:R-:W4:Y:S01]  /*39b0*/  MUFU.TANH R35, R35 ;  /* 0x0000002300237308 */ /* 0x000f220000002400 */
[----:B------:R-:W-:Y:S01]  /*39c0*/  FMUL.FTZ R30, R30, c[0x0][0x2ec] ;  /* 0x0000bb001e1e7a20 */ /* 0x000fe20000410000 */
[----:B------:R-:W-:Y:S01]  /*39d0*/  ISETP.LT.OR P6, PT, R4, R243, P6 ;  /* 0x000000f30400720c */ /* 0x000fe200037c1670 */
[----:B------:R-:W-:Y:S01]  /*39e0*/  FMUL.FTZ R31, R31, c[0x0][0x2ec] ;  /* 0x0000bb001f1f7a20 */ /* 0x000fe20000410000 */
[----:B------:R-:W-:Y:S01]  /*39f0*/  HMMA.16816.F32.BF16 R64, R8, R14, R64 ;  /* 0x0000000e0840723c */ /* 0x000fe20000041840 */
[----:B------:R-:W-:Y:S01]  /*3a00*/  FMUL.FTZ R39, R44, c[0x0][0x2ec] ;  /* 0x0000bb002c277a20 */ /* 0x000fe20000410000 */
[----:B---3--:R-:W-:Y:S01]  /*3a10*/  FSEL R25, R34, -INF , !P2 ;  /* 0xff80000022197808 */ /* 0x008fe20005000000 */
[----:B------:R-:W-:Y:S01]  /*3a20*/  FMUL.FTZ R44, R46, c[0x0][0x2ec] ;  /* 0x0000bb002e2c7a20 */ /* 0x000fe20000410000 */
[----:B------:R-:W3:Y:S01]  /*3a30*/  MUFU.TANH R28, R28 ;  /* 0x0000001c001c7308 */ /* 0x000ee20000002400 */
[----:B------:R-:W-:Y:S01]  /*3a40*/  IADD3 R12, R26, 0x18, RZ ;  /* 0x000000181a0c7810 */ /* 0x000fe20007ffe0ff */
[----:B------:R-:W-:Y:S01]  /*3a50*/  FMUL.FTZ R37, R47, c[0x0][0x2ec] ;  /* 0x0000bb002f257a20 */ /* 0x000fe20000410000 */
[----:B-1----:R-:W-:Y:S01]  /*3a60*/  FSEL R24, R32, -INF , !P1 ;  /* 0xff80000020187808 */ /* 0x002fe20004800000 */
[----:B--2---:R-:W-:Y:S01]  /*3a70*/  HMMA.16816.F32.BF16 R68, R16, R20, R68 ;  /* 0x000000141044723c */ /* 0x004fe20000041844 */
[-C--:B------:R-:W-:Y:S01]  /*3a80*/  ISETP.GE.AND P2, PT, R2, R240.reuse, PT ;  /* 0x000000f00200720c */ /* 0x080fe20003f46270 */
[----:B------:R-:W-:Y:S01]  /*3a90*/  FMUL.FTZ R38, R45, c[0x0][0x2ec] ;  /* 0x0000bb002d267a20 */ /* 0x000fe20000410000 */
[----:B------:R-:W-:Y:S01]  /*3aa0*/  ISETP.GE.AND P3, PT, R26, R240, PT ;  /* 0x000000f01a00720c */ /* 0x000fe20003f66270 */
[----:B------:R3:W1:Y:S01]  /*3ab0*/  MUFU.TANH R27, R29 ;  /* 0x0000001d001b7308 */ /* 0x0006620000002400 */
[----:B------:R-:W-:-:S02]  /*3ac0*/  ISETP.LT.OR P2, PT, R2, R241, P2 ;  /* 0x000000f10200720c */ /* 0x000fc40001741670 */
[----:B------:R-:W-:Y:S01]  /*3ad0*/  IADD3 R8, R26, 0x19, RZ ;  /* 0x000000191a087810 */ /* 0x000fe20007ffe0ff */
[----:B------:R-:W-:Y:S01]  /*3ae0*/  FMUL.FTZ R43, R43, c[0x0][0x2ec] ;  /* 0x0000bb002b2b7a20 */ /* 0x000fe20000410000 */
[----:B------:R-:W-:Y:S01]  /*3af0*/  ISETP.GE.AND P1, PT, R2, R242, PT ;  /* 0x000000f20200720c */ /* 0x000fe20003f26270 */
[----:B------:R-:W-:Y:S01]  /*3b00*/  FMUL.FTZ R36, R40, c[0x0][0x2ec] ;  /* 0x0000bb0028247a20 */ /* 0x000fe20000410000 */
[C---:B------:R-:W-:Y:S01]  /*3b10*/  ISETP.LT.OR P3, PT, R26.reuse, R241, P3 ;  /* 0x000000f11a00720c */ /* 0x040fe20001f61670 */
[----:B------:R-:W2:Y:S01]  /*3b20*/  MUFU.TANH R44, R44 ;  /* 0x0000002c002c7308 */ /* 0x000ea20000002400 */
[----:B------:R-:W-:Y:S01]  /*3b30*/  IADD3 R13, R26, 0x11, RZ ;  /* 0x000000111a0d7810 */ /* 0x000fe20007ffe0ff */
[----:B------:R-:W-:Y:S01]  /*3b40*/  FMUL.FTZ R40, R41, c[0x0][0x2ec] ;  /* 0x0000bb0029287a20 */ /* 0x000fe20000410000 */
[----:B------:R-:W-:Y:S01]  /*3b50*/  ISETP.LT.OR P1, PT, R2, R243, P1 ;  /* 0x000000f30200720c */ /* 0x000fe20000f21670 */
[----:B------:R-:W-:Y:S01]  /*3b60*/  HMMA.16816.F32.BF16 R64, R16, R22, R64 ;  /* 0x000000161040723c */ /* 0x000fe20000041840 */
[----:B----4-:R-:W-:Y:S01]  /*3b70*/  FSEL R6, R35, -INF , !P3 ;  /* 0xff80000023067808 */ /* 0x010fe20005800000 */
[----:B------:R-:W-:Y:S01]  /*3b80*/  FMUL.FTZ R41, R42, c[0x0][0x2ec] ;  /* 0x0000bb002a297a20 */ /* 0x000fe20000410000 */
[----:B------:R-:W-:Y:S01]  /*3b90*/  ISETP.GE.AND P3, PT, R4, R240, PT ;  /* 0x000000f00400720c */ /* 0x000fe20003f66270 */
[----:B------:R-:W4:Y:S01]  /*3ba0*/  MUFU.TANH R30, R30 ;  /* 0x0000001e001e7308 */ /* 0x000f220000002400 */
[----:B---3--:R-:W-:-:S02]  /*3bb0*/  FSEL R29, R28, -INF , !P5 ;  /* 0xff8000001c1d7808 */ /* 0x008fc40006800000 */
[----:B-1----:R-:W-:Y:S01]  /*3bc0*/  FSEL R27, R27, -INF , !P6 ;  /* 0xff8000001b1b7808 */ /* 0x002fe20007000000 */
[----:B------:R-:W-:Y:S01]  /*3bd0*/  FMUL.FTZ R68, R68, c[0x0][0x2ec] ;  /* 0x0000bb0044447a20 */ /* 0x000fe20000410000 */
[C---:B------:R-:W-:Y:S01]  /*3be0*/  ISETP.GE.AND P5, PT, R12.reuse, R242, PT ;  /* 0x000000f20c00720c */ /* 0x040fe20003fa6270 */
[----:B------:R-:W-:Y:S01]  /*3bf0*/  FMUL.FTZ R69, R69, c[0x0][0x2ec] ;  /* 0x0000bb0045457a20 */ /* 0x000fe20000410000 */
[C---:B------:R-:W-:Y:S01]  /*3c00*/  ISETP.GE.AND P6, PT, R12.reuse, R240, PT ;  /* 0x000000f00c00720c */ /* 0x040fe20003fc6270 */
[----:B------:R-:W1:Y:S01]  /*3c10*/  MUFU.TANH R32, R43 ;  /* 0x0000002b00207308 */ /* 0x000e620000002400 */
[C---:B------:R-:W-:Y:S01]  /*3c20*/  ISETP.LT.OR P5, PT, R12.reuse, R243, P5 ;  /* 0x000000f30c00720c */ /* 0x040fe20002fa1670 */
[----:B------:R-:W-:Y:S01]  /*3c30*/  FMUL.FTZ R71, R71, c[0x0][0x2ec] ;  /* 0x0000bb0047477a20 */ /* 0x000fe20000410000 */
[----:B------:R-:W-:Y:S02]  /*3c40*/  ISETP.LT.OR P6, PT, R12, R241, P6 ;  /* 0x000000f10c00720c */ /* 0x000fe400037c1670 */
[----:B--2---:R-:W-:-:S02]  /*3c50*/  FSEL R12, R44, -INF , !P2 ;  /* 0xff8000002c0c7808 */ /* 0x004fc40005000000 */
[-C--:B------:R-:W-:Y:S01]  /*3c60*/  ISETP.GE.AND P2, PT, R8, R240.reuse, PT ;  /* 0x000000f00800720c */ /* 0x080fe20003f46270 */
[----:B------:R-:W2:Y:S01]  /*3c70*/  MUFU.TANH R33, R33 ;  /* 0x0000002100217308 */ /* 0x000ea20000002400 */
[----:B----4-:R-:W-:Y:S02]  /*3c80*/  FSEL R2, R30, -INF , !P0 ;  /* 0xff8000001e027808 */ /* 0x010fe40004000000 */
[-C--:B------:R-:W-:Y:S01]  /*3c90*/  ISETP.LT.OR P2, PT, R8, R241.reuse, P2 ;  /* 0x000000f10800720c */ /* 0x080fe20001741670 */
[----:B------:R-:W-:Y:S01]  /*3ca0*/  FMUL.FTZ R35, R64, c[0x0][0x2ec] ;  /* 0x0000bb0040237a20 */ /* 0x000fe20000410000 */
[C---:B------:R-:W-:Y:S01]  /*3cb0*/  ISETP.GE.AND P0, PT, R13.reuse, R240, PT ;  /* 0x000000f00d00720c */ /* 0x040fe20003f06270 */
[----:B------:R-:W-:Y:S01]  /*3cc0*/  FMUL.FTZ R66, R66, c[0x0][0x2ec] ;  /* 0x0000bb0042427a20 */ /* 0x000fe20000410000 */
[-C--:B------:R-:W-:Y:S01]  /*3cd0*/  ISETP.LT.OR P3, PT, R4, R241.reuse, P3 ;  /* 0x000000f10400720c */ /* 0x080fe20001f61670 */
[----:B------:R-:W3:Y:S01]  /*3ce0*/  MUFU.TANH R37, R37 ;  /* 0x0000002500257308 */ /* 0x000ee20000002400 */
[----:B-1----:R-:W-:Y:S01]  /*3cf0*/  FSEL R16, R32, -INF , !P2 ;  /* 0xff80000020107808 */ /* 0x002fe20005000000 */
[----:B------:R-:W-:Y:S01]  /*3d00*/  FMUL.FTZ R32, R70, c[0x0][0x2ec] ;  /* 0x0000bb0046207a20 */ /* 0x000fe20000410000 */
[----:B------:R-:W-:Y:S01]  /*3d10*/  ISETP.LT.OR P0, PT, R13, R241, P0 ;  /* 0x000000f10d00720c */ /* 0x000fe20000701670 */
[----:B------:R-:W-:Y:S01]  /*3d20*/  FMUL.FTZ R67, R67, c[0x0][0x2ec] ;  /* 0x0000bb0043437a20 */ /* 0x000fe20000410000 */
[----:B------:R-:W-:-:S02]  /*3d30*/  IADD3 R21, R26, 0x21, RZ ;  /* 0x000000211a157810 */ /* 0x000fc40007ffe0ff */
[C---:B------:R-:W-:Y:S01]  /*3d40*/  IADD3 R9, R26.reuse, 0x20, RZ ;  /* 0x000000201a097810 */ /* 0x040fe20007ffe0ff */
[----:B------:R-:W1:Y:S01]  /*3d50*/  MUFU.TANH R39, R39 ;  /* 0x0000002700277308 */ /* 0x000e620000002400 */
[----:B--2---:R-:W-:Y:S01]  /*3d60*/  FSEL R4, R33, -INF , !P4 ;  /* 0xff80000021047808 */ /* 0x004fe20006000000 */
[----:B------:R-:W-:Y:S01]  /*3d70*/  FMUL.FTZ R33, R65, c[0x0][0x2ec] ;  /* 0x0000bb0041217a20 */ /* 0x000fe20000410000 */
[C---:B------:R-:W-:Y:S02]  /*3d80*/  ISETP.GE.AND P4, PT, R13.reuse, R242, PT ;  /* 0x000000f20d00720c */ /* 0x040fe40003f86270 */
[----:B------:R-:W-:Y:S02]  /*3d90*/  IADD3 R17, R26, 0x30, RZ ;  /* 0x000000301a117810 */ /* 0x000fe40007ffe0ff */
[----:B------:R-:W-:Y:S01]  /*3da0*/  ISETP.LT.OR P4, PT, R13, R243, P4 ;  /* 0x000000f30d00720c */ /* 0x000fe20002781670 */
[----:B------:R-:W2:Y:S01]  /*3db0*/  MUFU.TANH R38, R38 ;  /* 0x0000002600267308 */ /* 0x000ea20000002400 */
[----:B---3--:R-:W-:-:S02]  /*3dc0*/  FSEL R10, R37, -INF , !P0 ;  /* 0xff800000250a7808 */ /* 0x008fc40004000000 */
[CC--:B------:R-:W-:Y:S02]  /*3dd0*/  ISETP.GE.AND P0, PT, R21.reuse, R242.reuse, PT ;  /* 0x000000f21500720c */ /* 0x0c0fe40003f06270 */
[----:B------:R-:W-:Y:S02]  /*3de0*/  IADD3 R18, R26, 0x29, RZ ;  /* 0x000000291a127810 */ /* 0x000fe40007ffe0ff */
[----:B------:R-:W-:Y:S01]  /*3df0*/  ISETP.LT.OR P0, PT, R21, R243, P0 ;  /* 0x000000f31500720c */ /* 0x000fe20000701670 */
[----:B------:R-:W3:Y:S01]  /*3e00*/  MUFU.TANH R31, R31 ;  /* 0x0000001f001f7308 */ /* 0x000ee20000002400 */
[----:B-1----:R-:W-:Y:S02]  /*3e10*/  FSEL R15, R39, -INF , !P1 ;  /* 0xff800000270f7808 */ /* 0x002fe40004800000 */
[----:B------:R-:W-:Y:S02]  /*3e20*/  ISETP.GE.AND P1, PT, R9, R242, PT ;  /* 0x000000f20900720c */ /* 0x000fe40003f26270 */
[----:B------:R-:W-:-:S02]  /*3e30*/  FSEL R183, R183, -INF , !P0 ;  /* 0xff800000b7b77808 */ /* 0x000fc40004000000 */
[-C--:B------:R-:W-:Y:S01]  /*3e40*/  ISETP.GE.AND P0, PT, R17, R240.reuse, PT ;  /* 0x000000f01100720c */ /* 0x080fe20003f06270 */
[----:B------:R-:W1:Y:S01]  /*3e50*/  MUFU.TANH R36, R36 ;  /* 0x0000002400247308 */ /* 0x000e620000002400 */
[----:B--2---:R-:W-:Y:S02]  /*3e60*/  FSEL R11, R38, -INF , !P4 ;  /* 0xff800000260b7808 */ /* 0x004fe40006000000 */
[C---:B------:R-:W-:Y:S02]  /*3e70*/  ISETP.GE.AND P4, PT, R9.reuse, R240, PT ;  /* 0x000000f00900720c */ /* 0x040fe40003f86270 */
[C---:B------:R-:W-:Y:S02]  /*3e80*/  ISETP.LT.OR P1, PT, R9.reuse, R243, P1 ;  /* 0x000000f30900720c */ /* 0x040fe40000f21670 */
[----:B------:R-:W-:Y:S01]  /*3e90*/  ISETP.LT.OR P4, PT, R9, R241, P4 ;  /* 0x000000f10900720c */ /* 0x000fe20002781670 */
[----:B------:R-:W2:Y:S01]  /*3ea0*/  MUFU.TANH R40, R40 ;  /* 0x0000002800287308 */ /* 0x000ea20000002400 */
[----:B---3--:R-:W-:-:S02]  /*3eb0*/  FSEL R14, R31, -INF , !P3 ;  /* 0xff8000001f0e7808 */ /* 0x008fc40005800000 */
[----:B------:R-:W-:Y:S02]  /*3ec0*/  ISETP.GE.AND P3, PT, R8, R242, PT ;  /* 0x000000f20800720c */ /* 0x000fe40003f66270 */
[----:B------:R-:W-:Y:S02]  /*3ed0*/  IADD3 R20, R26, 0x28, RZ ;  /* 0x000000281a147810 */ /* 0x000fe40007ffe0ff */
[----:B------:R-:W-:Y:S01]  /*3ee0*/  ISETP.LT.OR P3, PT, R8, R243, P3 ;  /* 0x000000f30800720c */ /* 0x000fe20001f61670 */
[----:B------:R-:W3:Y:S01]  /*3ef0*/  MUFU.TANH R41, R41 ;  /* 0x0000002900297308 */ /* 0x000ee20000002400 */
[----:B------:R-:W-:Y:S02]  /*3f00*/  ISETP.LT.OR P0, PT, R17, R241, P0 ;  /* 0x000000f11100720c */ /* 0x000fe40000701670 */
[----:B------:R-:W-:Y:S02]  /*3f10*/  FSEL R191, R191, -INF , !P1 ;  /* 0xff800000bfbf7808 */ /* 0x000fe40004800000 */
[----:B------:R-:W-:-:S02]  /*3f20*/  FSEL R196, R196, -INF , !P4 ;  /* 0xff800000c4c47808 */ /* 0x000fc40006000000 */
[----:B-1----:R-:W-:Y:S01]  /*3f30*/  FSEL R13, R36, -INF , !P5 ;  /* 0xff800000240d7808 */ /* 0x002fe20006800000 */
[----:B------:R-:W1:Y:S01]  /*3f40*/  MUFU.TANH R32, R32 ;  /* 0x0000002000207308 */ /* 0x000e620000002400 */
[----:B--2---:R-:W-:Y:S02]  /*3f50*/  FSEL R9, R40, -INF , !P3 ;  /* 0xff80000028097808 */ /* 0x004fe40005800000 */
[CC--:B------:R-:W-:Y:S02]  /*3f60*/  ISETP.GE.AND P2, PT, R18.reuse, R242.reuse, PT ;  /* 0x000000f21200720c */ /* 0x0c0fe40003f46270 */
[----:B------:R-:W-:Y:S02]  /*3f70*/  ISETP.GE.AND P1, PT, R17, R242, PT ;  /* 0x000000f21100720c */ /* 0x000fe40003f26270 */
[----:B------:R-:W-:Y:S01]  /*3f80*/  ISETP.GE.AND P4, PT, R18, R240, PT ;  /* 0x000000f01200720c */ /* 0x000fe20003f86270 */
[----:B------:R-:W2:Y:S01]  /*3f90*/  MUFU.TANH R190, R95 ;  /* 0x0000005f00be7308 */ /* 0x000ea20000002400 */
[----:B---3--:R-:W-:-:S02]  /*3fa0*/  FSEL R8, R41, -INF , !P6 ;  /* 0xff80000029087808 */ /* 0x008fc40007000000 */
[C---:B------:R-:W-:Y:S02]  /*3fb0*/  ISETP.GE.AND P5, PT, R20.reuse, R242, PT ;  /* 0x000000f21400720c */ /* 0x040fe40003fa6270 */
[-C--:B------:R-:W-:Y:S02]  /*3fc0*/  ISETP.GE.AND P6, PT, R21, R240.reuse, PT ;  /* 0x000000f01500720c */ /* 0x080fe40003fc6270 */
[----:B------:R-:W-:Y:S01]  /*3fd0*/  ISETP.GE.AND P3, PT, R20, R240, PT ;  /* 0x000000f01400720c */ /* 0x000fe20003f66270 */
[----:B------:R-:W3:Y:S01]  /*3fe0*/  MUFU.TANH R189, R72 ;  /* 0x0000004800bd7308 */ /* 0x000ee20000002400 */
[----:B-1----:R-:W-:Y:S02]  /*3ff0*/  FSEL R32, R32, -INF , !P0 ;  /* 0xff80000020207808 */ /* 0x002fe40004000000 */
[----:B------:R-:W-:Y:S02]  /*4000*/  PLOP3.LUT P0, PT, PT, PT, UP0, 0x80, 0x0 ;  /* 0x000000000000781c */ /* 0x000fe40003f0f008 */
[----:B------:R-:W-:-:S02]  /*4010*/  ISETP.LT.OR P2, PT, R18, R243, P2 ;  /* 0x000000f31200720c */ /* 0x000fc40001741670 */
[----:B------:R-:W-:Y:S01]  /*4020*/  ISETP.LT.OR P4, PT, R18, R241, P4 ;  /* 0x000000f11200720c */ /* 0x000fe20002781670 */
[----:B------:R-:W1:Y:S01]  /*4030*/  MUFU.TANH R185, R73 ;  /* 0x0000004900b97308 */ /* 0x000e620000002400 */
[----:B------:R-:W-:Y:S02]  /*4040*/  ISETP.LT.OR P1, PT, R17, R243, P1 ;  /* 0x000000f31100720c */ /* 0x000fe40000f21670 */
[----:B------:R-:W-:Y:S02]  /*4050*/  ISETP.LT.OR P6, PT, R21, R241, P6 ;  /* 0x000000f11500720c */ /* 0x000fe400037c1670 */
[C---:B------:R-:W-:Y:S02]  /*4060*/  ISETP.LT.OR P5, PT, R20.reuse, R243, P5 ;  /* 0x000000f31400720c */ /* 0x040fe40002fa1670 */
[----:B------:R-:W-:Y:S01]  /*4070*/  ISETP.LT.OR P3, PT, R20, R241, P3 ;  /* 0x000000f11400720c */ /* 0x000fe20001f61670 */
[----:B------:R-:W4:Y:S01]  /*4080*/  MUFU.TANH R194, R74 ;  /* 0x0000004a00c27308 */ /* 0x000f220000002400 */
[----:B------:R-:W-:-:S02]  /*4090*/  IADD3 R17, R26, 0x31, RZ ;  /* 0x000000311a117810 */ /* 0x000fc40007ffe0ff */
[C---:B------:R-:W-:Y:S02]  /*40a0*/  IADD3 R18, R26.reuse, 0x38, RZ ;  /* 0x000000381a127810 */ /* 0x040fe40007ffe0ff */
[----:B------:R-:W-:Y:S02]  /*40b0*/  IADD3 R26, R26, 0x39, RZ ;  /* 0x000000391a1a7810 */ /* 0x000fe40007ffe0ff */
[----:B--2---:R-:W-:Y:S01]  /*40c0*/  FSEL R190, R190, -INF , !P6 ;  /* 0xff800000bebe7808 */ /* 0x004fe20007000000 */
[----:B------:R-:W2:Y:S01]  /*40d0*/  MUFU.TANH R192, R75 ;  /* 0x0000004b00c07308 */ /* 0x000ea20000002400 */
[----:B---3--:R-:W-:Y:S02]  /*40e0*/  FSEL R189, R189, -INF , !P5 ;  /* 0xff800000bdbd7808 */ /* 0x008fe40006800000 */
[----:B-1----:R-:W-:Y:S02]  /*40f0*/  FSEL R185, R185, -INF , !P2 ;  /* 0xff800000b9b97808 */ /* 0x002fe40005000000 */
[----:B------:R-:W-:-:S02]  /*4100*/  ISETP.GE.AND P6, PT, R17, R242, PT ;  /* 0x000000f21100720c */ /* 0x000fc40003fc6270 */
[----:B------:R-:W-:Y:S01]  /*4110*/  ISETP.GE.AND P5, PT, R18, R242, PT ;  /* 0x000000f21200720c */ /* 0x000fe20003fa6270 */
[----:B------:R-:W1:Y:S01]  /*4120*/  MUFU.TANH R195, R68 ;  /* 0x0000004400c37308 */ /* 0x000e620000002400 */
[----:B----4-:R-:W-:Y:S02]  /*4130*/  FSEL R194, R194, -INF , !P3 ;  /* 0xff800000c2c27808 */ /* 0x010fe40005800000 */
[CC--:B------:R-:W-:Y:S02]  /*4140*/  ISETP.GE.AND P3, PT, R17.reuse, R240.reuse, PT ;  /* 0x000000f01100720c */ /* 0x0c0fe40003f66270 */
[----:B------:R-:W-:Y:S02]  /*4150*/  ISETP.GE.AND P2, PT, R18, R240, PT ;  /* 0x000000f01200720c */ /* 0x000fe40003f46270 */
[----:B------:R-:W-:Y:S01]  /*4160*/  ISETP.LT.OR P6, PT, R17, R243, P6 ;  /* 0x000000f31100720c */ /* 0x000fe200037c1670 */
[----:B------:R-:W3:Y:S01]  /*4170*/  MUFU.TANH R193, R69 ;  /* 0x0000004500c17308 */ /* 0x000ee20000002400 */
[----:B--2---:R-:W-:-:S02]  /*4180*/  FSEL R192, R192, -INF , !P4 ;  /* 0xff800000c0c07808 */ /* 0x004fc40006000000 */
[----:B------:R-:W-:Y:S02]  /*4190*/  ISETP.GE.AND P4, PT, R26, R242, PT ;  /* 0x000000f21a00720c */ /* 0x000fe40003f86270 */
[----:B------:R-:W-:Y:S02]  /*41a0*/  ISETP.LT.OR P3, PT, R17, R241, P3 ;  /* 0x000000f11100720c */ /* 0x000fe40001f61670 */
[----:B------:R-:W-:Y:S01]  /*41b0*/  ISETP.LT.OR P5, PT, R18, R243, P5 ;  /* 0x000000f31200720c */ /* 0x000fe20002fa1670 */
[----:B------:R-:W2:Y:S01]  /*41c0*/  MUFU.TANH R188, R71 ;  /* 0x0000004700bc7308 */ /* 0x000ea20000002400 */
[----:B-1----:R-:W-:Y:S02]  /*41d0*/  FSEL R195, R195, -INF , !P1 ;  /* 0xff800000c3c37808 */ /* 0x002fe40004800000 */
[----:B------:R-:W-:Y:S02]  /*41e0*/  ISETP.GE.AND P1, PT, R26, R240, PT ;  /* 0x000000f01a00720c */ /* 0x000fe40003f26270 */
[----:B------:R-:W-:-:S02]  /*41f0*/  ISETP.LT.OR P2, PT, R18, R241, P2 ;  /* 0x000000f11200720c */ /* 0x000fc40001741670 */
[C---:B------:R-:W-:Y:S01]  /*4200*/  ISETP.LT.OR P4, PT, R26.reuse, R243, P4 ;  /* 0x000000f31a00720c */ /* 0x040fe20002781670 */
[----:B------:R-:W1:Y:S01]  /*4210*/  MUFU.TANH R35, R35 ;  /* 0x0000002300237308 */ /* 0x000e620000002400 */
[----:B------:R-:W-:Y:S01]  /*4220*/  BAR.SYNC.DEFER_BLOCKING 0x0 ;  /* 0x0000000000007b1d */ /* 0x000fe20000010000 */
[----:B------:R-:W-:Y:S02]  /*4230*/  ISETP.LT.OR P1, PT, R26, R241, P1 ;  /* 0x000000f11a00720c */ /* 0x000fe40000f21670 */
[----:B---3--:R-:W-:-:S04]  /*4240*/  FSEL R193, R193, -INF , !P6 ;  /* 0xff800000c1c17808 */ /* 0x008fc80007000000 */
[----:B------:R-:W3:Y:S01]  /*4250*/  MUFU.TANH R33, R33 ;  /* 0x0000002100217308 */ /* 0x000ee20000002400 */
[----:B--2---:R-:W-:-:S07]  /*4260*/  FSEL R188, R188, -INF , !P3 ;  /* 0xff800000bcbc7808 */ /* 0x004fce0005800000 */
[----:B------:R-:W2:Y:S01]  /*4270*/  MUFU.TANH R186, R66 ;  /* 0x0000004200ba7308 */ /* 0x000ea20000002400 */
[----:B-1----:R-:W-:-:S07]  /*4280*/  FSEL R35, R35, -INF , !P5 ;  /* 0xff80000023237808 */ /* 0x002fce0006800000 */
[----:B------:R-:W1:Y:S01]  /*4290*/  MUFU.TANH R184, R67 ;  /* 0x0000004300b87308 */ /* 0x000e620000002400 */
[----:B---3--:R-:W-:Y:S02]  /*42a0*/  FSEL R33, R33, -INF , !P4 ;  /* 0xff80000021217808 */ /* 0x008fe40006000000 */
[----:B--2---:R-:W-:Y:S02]  /*42b0*/  FSEL R186, R186, -INF , !P2 ;  /* 0xff800000baba7808 */ /* 0x004fe40005000000 */
[----:B-1----:R-:W-:Y:S01]  /*42c0*/  FSEL R184, R184, -INF , !P1 ;  /* 0xff800000b8b87808 */ /* 0x002fe20004800000 */
        /* <DEDUP_REMOVED lines=37> */
.L_x_998:
        /* <DEDUP_REMOVED lines=51> */
[----:B--2---:R-:W-:Y:S01]  /*4850*/  FMNMX.FTZ R3, R18, R3, !PT ;  /* 0x0000000312037209 */ /* 0x004fe20007810000 */
[C---:B------:R-:W-:Y:S01]  /*4860*/  FMUL.FTZ R34, R164.reuse, c[0x0][0x23c] ;  /* 0x00008f00a4227a20 */ /* 0x040fe20000410000 */
[----:B------:R-:W-:Y:S01]  /*4870*/  FSETP.NEU.FTZ.AND P1, PT, R164, -INF , PT ;  /* 0xff800000a400780b */ /* 0x000fe20003f3d000 */
[----:B------:R-:W2:Y:S02]  /*4880*/  LDSM.16.MT88.4 R88, [R225+0x14000] ;  /* 0x01400000e158783b */ /* 0x000ea40000004200 */
[C---:B------:R-:W-:Y:S01]  /*4890*/  FMUL.FTZ R187, R3.reuse, c[0x0][0x23c] ;  /* 0x00008f0003bb7a20 */ /* 0x040fe20000410000 */
[----:B------:R-:W-:Y:S01]  /*48a0*/  FSEL R34, R34, RZ, P1 ;  /* 0x000000ff22227208 */ /* 0x000fe20000800000 */
[----:B------:R-:W1:Y:S01]  /*48b0*/  LDSM.16.MT88.4 R96, [R224+0x14000] ;  /* 0x01400000e060783b */ /* 0x000e620000004200 */
[----:B------:R-:W-:-:S03]  /*48c0*/  FSETP.NEU.FTZ.AND P1, PT, R3, -INF , PT ;  /* 0xff8000000300780b */ /* 0x000fc60003f3d000 */
[--C-:B------:R-:W-:Y:S01]  /*48d0*/  FFMA.FTZ R177, R24, c[0x0][0x23c], -R34.reuse ;  /* 0x00008f0018b17a23 */ /* 0x100fe20000010822 */
[----:B------:R-:W-:Y:S01]  /*48e0*/  FSEL R187, R187, RZ, P1 ;  /* 0x000000ffbbbb7208 */ /* 0x000fe20000800000 */
[--C-:B------:R-:W-:Y:S01]  /*48f0*/  FFMA.FTZ R176, R25, c[0x0][0x23c], -R34.reuse ;  /* 0x00008f0019b07a23 */ /* 0x100fe20000010822 */
[----:B------:R-:W1:Y:S01]  /*4900*/  LDSM.16.MT88.4 R104, [R228+0x16000] ;  /* 0x01600000e468783b */ /* 0x000e620000004200 */
[--C-:B------:R-:W-:Y:S02]  /*4910*/  FFMA.FTZ R174, R29, c[0x0][0x23c], -R34.reuse ;  /* 0x00008f001dae7a23 */ /* 0x100fe40000010822 */
[----:B------:R-:W-:Y:S01]  /*4920*/  FFMA.FTZ R171, R27, c[0x0][0x23c], -R34 ;  /* 0x00008f001bab7a23 */ /* 0x000fe20000010822 */
[----:B------:R-:W1:Y:S01]  /*4930*/  LDSM.16.MT88.4 R112, [R226+0x16000] ;  /* 0x01600000e270783b */ /* 0x000e620000004200 */
[--C-:B------:R-:W-:Y:S01]  /*4940*/  FFMA.FTZ R178, R6, c[0x0][0x23c], -R187.reuse ;  /* 0x00008f0006b27a23 */ /* 0x100fe200000108bb */
[----:B------:R-:W-:Y:S01]  /*4950*/  MUFU.EX2 R177, R177 ;  /* 0x000000b100b17308 */ /* 0x000fe20000000800 */
[--C-:B------:R-:W-:Y:S01]  /*4960*/  FFMA.FTZ R181, R4, c[0x0][0x23c], -R187.reuse ;  /* 0x00008f0004b57a23 */ /* 0x100fe200000108bb */
[----:B------:R-:W1:Y:S01]  /*4970*/  LDSM.16.MT88.4 R120, [R225+0x16000] ;  /* 0x01600000e178783b */ /* 0x000e620000004200 */
        /* <DEDUP_REMOVED lines=29> */
[--C-:B------:R-:W-:Y:S01]  /*4b50*/  FFMA.FTZ R192, R192, c[0x0][0x23c], -R187.reuse ;  /* 0x00008f00c0c07a23 */ /* 0x100fe200000108bb */
[----:B------:R-:W4:Y:S01]  /*4b60*/  MUFU.EX2 R181, R181 ;  /* 0x000000b500b57308 */ /* 0x000f220000000800 */
[----:B---3--:R-:W-:Y:S01]  /*4b70*/  F2FP.BF16.PACK_AB R130, R171, R174 ;  /* 0x000000aeab82723e */ /* 0x008fe200000010ff */
[----:B------:R-:W-:Y:S02]  /*4b80*/  FFMA.FTZ R194, R195, c[0x0][0x23c], -R34 ;  /* 0x00008f00c3c27a23 */ /* 0x000fe40000010822 */
[--C-:B------:R-:W-:Y:S02]  /*4b90*/  FFMA.FTZ R197, R32, c[0x0][0x23c], -R187.reuse ;  /* 0x00008f0020c57a23 */ /* 0x100fe400000108bb */
[----:B------:R-:W-:-:S02]  /*4ba0*/  FFMA.FTZ R188, R188, c[0x0][0x23c], -R187 ;  /* 0x00008f00bcbc7a23 */ /* 0x000fc400000108bb */
[----:B------:R-:W-:Y:S01]  /*4bb0*/  MUFU.EX2 R179, R179 ;  /* 0x000000b300b37308 */ /* 0x000fe20000000800 */
[--C-:B------:R-:W-:Y:S02]  /*4bc0*/  FFMA.FTZ R186, R186, c[0x0][0x23c], -R187.reuse ;  /* 0x00008f00baba7a23 */ /* 0x100fe400000108bb */
[--C-:B------:R-:W-:Y:S02]  /*4bd0*/  FFMA.FTZ R193, R193, c[0x0][0x23c], -R34.reuse ;  /* 0x00008f00c1c17a23 */ /* 0x100fe40000010822 */
[--C-:B------:R-:W-:Y:S02]  /*4be0*/  FFMA.FTZ R195, R35, c[0x0][0x23c], -R34.reuse ;  /* 0x00008f0023c37a23 */ /* 0x100fe40000010822 */
[----:B------:R-:W-:Y:S01]  /*4bf0*/  FFMA.FTZ R196, R33, c[0x0][0x23c], -R34 ;  /* 0x00008f0021c47a23 */ /* 0x000fe20000010822 */
[----:B------:R-:W3:Y:S01]  /*4c00*/  MUFU.EX2 R172, R172 ;  /* 0x000000ac00ac7308 */ /* 0x000ee20000000800 */
[----:B----4-:R-:W-:Y:S01]  /*4c10*/  F2FP.BF16.PACK_AB R129, R181, R178 ;  /* 0x000000b2b581723e */ /* 0x010fe200000010ff */
[----:B------:R-:W-:Y:S01]  /*4c20*/  FFMA.FTZ R187, R184, c[0x0][0x23c], -R187 ;  /* 0x00008f00b8bb7a23 */ /* 0x000fe200000108bb */
[----:B------:R-:W-:Y:S01]  /*4c30*/  LDSM.16.MT88.4 R32, [R228+0x11800] ;  /* 0x01180000e420783b */ /* 0x000fe20000004200 */
[----:B------:R-:W-:-:S02]  /*4c40*/  FADD.FTZ R177, R177, R176 ;  /* 0x000000b0b1b17221 */ /* 0x000fc40000010000 */
[----:B------:R-:W-:Y:S02]  /*4c50*/  FADD.FTZ R178, R178, R181 ;  /* 0x000000b5b2b27221 */ /* 0x000fe40000010000 */
        /* <DEDUP_REMOVED lines=79> */
[C---:B--2---:R-:W-:Y:S08]  /*5150*/  HMMA.16816.F32.BF16 R136, R4.reuse, R16, R136 ;  /* 0x000000100488723c */ /* 0x044ff00000041888 */
[C---:B------:R-:W-:Y:S01]  /*5160*/  HMMA.16816.F32.BF16 R132, R4.reuse, R18, R132 ;  /* 0x000000120484723c */ /* 0x040fe20000041884 */
[----:B------:R-:W-:Y:S07]  /*5170*/  LDSM.16.MT88.4 R16, [R228+0x14800] ;  /* 0x01480000e410783b */ /* 0x000fee0000004200 */
[C---:B------:R-:W-:Y:S08]  /*5180*/  HMMA.16816.F32.BF16 R144, R4.reuse, R24, R144 ;  /* 0x000000180490723c */ /* 0x040ff00000041890 */
[C---:B---3--:R-:W-:Y:S08]  /*5190*/  HMMA.16816.F32.BF16 R44, R4.reuse, R12, R44 ;  /* 0x0000000c042c723c */ /* 0x048ff0000004182c */
[C---:B------:R-:W-:Y:S01]  /*51a0*/  HMMA.16816.F32.BF16 R48, R4.reuse, R14, R48 ;  /* 0x0000000e0430723c */ /* 0x040fe20000041830 */
[----:B------:R-:W2:Y:S07]  /*51b0*/  LDSM.16.MT88.4 R12, [R225+0x14800] ;  /* 0x01480000e10c783b */ /* 0x000eae0000004200 */
[C---:B----4-:R-:W-:Y:S08]  /*51c0*/  HMMA.16816.F32.BF16 R52, R4.reuse, R8, R52 ;  /* 0x000000080434723c */ /* 0x050ff00000041834 */
[C---:B------:R-:W-:Y:S01]  /*51d0*/  HMMA.16816.F32.BF16 R56, R4.reuse, R10, R56 ;  /* 0x0000000a0438723c */ /* 0x040fe20000041838 */
[----:B------:R-:W3:Y:S07]  /*51e0*/  LDSM.16.MT88.4 R8, [R224+0x14800] ;  /* 0x01480000e008783b */ /* 0x000eee0000004200 */
[C---:B------:R-:W-:Y:S01]  /*51f0*/  HMMA.16816.F32.BF16 R140, R4.reuse, R26, R140 ;  /* 0x0000001a048c723c */ /* 0x040fe2000004188c */
[----:B------:R-:W-:Y:S07]  /*5200*/  LDSM.16.MT88.4 R24, [R226+0x14800] ;  /* 0x01480000e218783b */ /* 0x000fee0000004200 */
        /* <DEDUP_REMOVED lines=20> */
[----:B------:R-:W-:Y:S07]  /*5350*/  LDSM.16.MT88.4 R28, [R228+0x11000] ;  /* 0x01100000e41c783b */ /* 0x000fee0000004200 */
[C---:B------:R-:W-:Y:S08]  /*5360*/  HMMA.16816.F32.BF16 R76, R4.reuse, R24, R76 ;  /* 0x00000018044c723c */ /* 0x040ff0000004184c */
[C---:B------:R-:W-:Y:S01]  /*5370*/  HMMA.16816.F32.BF16 R80, R4.reuse, R26, R80 ;  /* 0x0000001a0450723c */ /* 0x040fe20000041850 */
[----:B------:R-:W-:Y:S07]  /*5380*/  LDSM.16.MT88.4 R24, [R225+0x11000] ;  /* 0x01100000e118783b */ /* 0x000fee0000004200 */
[C---:B------:R-:W-:Y:S08]  /*5390*/  HMMA.16816.F32.BF16 R100, R4.reuse, R20, R100 ;  /* 0x000000140464723c */ /* 0x040ff00000041864 */
[C---:B------:R-:W-:Y:S01]  /*53a0*/  HMMA.16816.F32.BF16 R104, R4.reuse, R22, R104 ;  /* 0x000000160468723c */ /* 0x040fe20000041868 */
[----:B------:R-:W3:Y:S07]  /*53b0*/  LDSM.16.MT88.4 R20, [R226+0x11000] ;  /* 0x01100000e214783b */ /* 0x000eee0000004200 */
        /* <DEDUP_REMOVED lines=9> */
[----:B-----5:R-:W-:Y:S01]  /*5450*/  F2FP.BF16.PACK_AB R7, R192, R191 ;  /* 0x000000bfc007723e */ /* 0x020fe200000010ff */
        /* <DEDUP_REMOVED lines=47> */
[C---:B---3--:R-:W-:Y:S08]  /*5750*/  HMMA.16816.F32.BF16 R100, R4.reuse, R20, R100 ;  /* 0x000000140464723c */ /* 0x048ff00000041864 */
[C---:B------:R-:W-:Y:S01]  /*5760*/  HMMA.16816.F32.BF16 R104, R4.reuse, R22, R104 ;  /* 0x000000160468723c */ /* 0x040fe20000041868 */
[----:B------:R-:W3:Y:S07]  /*5770*/  LDSM.16.MT88.4 R20, [R224+0x11800] ;  /* 0x01180000e014783b */ /* 0x000eee0000004200 */
[C---:B----4-:R-:W-:Y:S08]  /*5780*/  HMMA.16816.F32.BF16 R108, R4.reuse, R16, R108 ;  /* 0x00000010046c723c */ /* 0x050ff0000004186c */
[----:B------:R-:W-:Y:S01]  /*5790*/  HMMA.16816.F32.BF16 R112, R4, R18, R112 ;  /* 0x000000120470723c */ /* 0x000fe20000041870 */
[----:B------:R-:W4:Y:S06]  /*57a0*/  LDSM.16.MT88.4 R16, [R226+0x13800] ;  /* 0x01380000e210783b */ /* 0x000f2c0000004200 */
        /* <DEDUP_REMOVED lines=12> */
[----:B------:R-:W-:-:S03]  /*5870*/  FADD.FTZ R252, R187, R186 ;  /* 0x000000babbfc7221 */ /* 0x000fc60000010000 */
[----:B------:R-:W-:Y:S02]  /*5880*/  STL [R1], R200 ;  /* 0x000000c801007387 */ /* 0x000fe40000100800 */
[C---:B------:R-:W-:Y:S02]  /*5890*/  HMMA.16816.F32.BF16 R40, R4.reuse, R14, R40 ;  /* 0x0000000e0428723c */ /* 0x040fe40000041828 */
[----:B------:R-:W1:Y:S06]  /*58a0*/  LDSM.16.MT88.4 R12, [R228+0x15800] ;  /* 0x01580000e40c783b */ /* 0x000e6c0000004200 */
        /* <DEDUP_REMOVED lines=30> */
[C---:B---3--:R-:W-:Y:S08]  /*5a90*/  HMMA.16816.F32.BF16 R92, R4.reuse, R20, R92 ;  /* 0x00000014045c723c */ /* 0x048ff0000004185c */
[C---:B------:R-:W-:Y:S08]  /*5aa0*/  HMMA.16816.F32.BF16 R96, R4.reuse, R22, R96 ;  /* 0x000000160460723c */ /* 0x040ff00000041860 */
[C---:B----4-:R-:W-:Y:S08]  /*5ab0*/  HMMA.16816.F32.BF16 R108, R4.reuse, R16, R108 ;  /* 0x00000010046c723c */ /* 0x050ff0000004186c */
        /* <DEDUP_REMOVED lines=8> */
[----:B------:R-:W-:Y:S02]  /*5b40*/  USHF.R.S32.HI UR14, URZ, 0x1f, UR17 ;  /* 0x0000001f3f0e7899 */ /* 0x000fe40008011411 */
        /* <DEDUP_REMOVED lines=16> */
[----:B------:R-:W-:Y:S02]  /*5c50*/  LEA.HI.X R5, R0, c[0x0][0x174], R5, 0x1, P1 ;  /* 0x00005d0000057a11 */ /* 0x000fe400008f0c05 */
[----:B------:R-:W-:Y:S02]  /*5c60*/  IADD3 R12, P1, R6, UR13, RZ ;  /* 0x0000000d060c7c10 */ /* 0x000fe4000ff3e0ff */
[----:B------:R-:W-:-:S02]  /*5c70*/  IADD3.X R7, R5, UR12, RZ, P0, !PT ;  /* 0x0000000c05077c10 */ /* 0x000fc400087fe4ff */
[----:B------:R-:W-:Y:S02]  /*5c80*/  IADD3 R16, P0, R12, UR13, RZ ;  /* 0x0000000d0c107c10 */ /* 0x000fe4000ff1e0ff */
[----:B------:R-:W-:-:S04]  /*5c90*/  IADD3.X R13, R7, UR12, RZ, P1, !PT ;  /* 0x0000000c070d7c10 */ /* 0x000fc80008ffe4ff */
        /* <DEDUP_REMOVED lines=22> */
[----:B------:R-:W1:Y:S04]  /*5e00*/  LDSM.16.M88.4 R8, [R233+0x8000] ;  /* 0x00800000e908783b */ /* 0x000e680000000200 */
[----:B------:R-:W5:Y:S04]  /*5e10*/  LDSM.16.M88.4 R172, [R233+0x9000] ;  /* 0x00900000e9ac783b */ /* 0x000f680000000200 */
[----:B------:R-:W1:Y:S04]  /*5e20*/  LDSM.16.M88.4 R188, [R233+0x9800] ;  /* 0x00980000e9bc783b */ /* 0x000e680000000200 */
[----:B------:R-:W-:Y:S04]  /*5e30*/  LDSM.16.M88.4 R24, [R232] ;  /* 0x00000000e818783b */ /* 0x000fe80000000200 */
[----:B--2---:R-:W2:Y:S04]  /*5e40*/  LDSM.16.M88.4 R12, [R223] ;  /* 0x00000000df0c783b */ /* 0x004ea80000000200 */
[----:B------:R-:W2:Y:S04]  /*5e50*/  LDSM.16.M88.4 R28, [R231] ;  /* 0x00000000e71c783b */ /* 0x000ea80000000200 */
[----:B---3--:R-:W3:Y:S04]  /*5e60*/  LDSM.16.M88.4 R16, [R222] ;  /* 0x00000000de10783b */ /* 0x008ee80000000200 */
[----:B------:R-:W2:Y:S04]  /*5e70*/  LDSM.16.M88.4 R184, [R221] ;  /* 0x00000000ddb8783b */ /* 0x000ea80000000200 */
[----:B------:R-:W-:Y:S01]  /*5e80*/  LDSM.16.M88.4 R192, [R227+0x8000] ;  /* 0x00800000e3c0783b */ /* 0x000fe20000000200 */
[C---:B----4-:R-:W-:Y:S03]  /*5e90*/  HMMA.16816.F32.BF16 R20, R32.reuse, R180, RZ ;  /* 0x000000b42014723c */ /* 0x050fe600000418ff */
[----:B------:R-:W-:Y:S04]  /*5ea0*/  LDSM.16.M88.4 R196, [R210] ;  /* 0x00000000d2c4783b */ /* 0x000fe80000000200 */
[----:B------:R-:W0:Y:S01]  /*5eb0*/  LDGDEPBAR ;  /* 0x00000000000079af */ /* 0x000e220000000000 */
[C---:B------:R-:W-:Y:S08]  /*5ec0*/  HMMA.16816.F32.BF16 R180, R32.reuse, R182, RZ ;  /* 0x000000b620b4723c */ /* 0x040ff000000418ff */
[C---:B-1----:R-:W-:Y:S08]  /*5ed0*/  HMMA.16816.F32.BF16 R4, R32.reuse, R8, RZ ;  /* 0x000000082004723c */ /* 0x042ff000000418ff */
[C---:B-----5:R-:W-:Y:S08]  /*5ee0*/  HMMA.16816.F32.BF16 R176, R32.reuse, R172, RZ ;  /* 0x000000ac20b0723c */ /* 0x060ff000000418ff */
[C---:B------:R-:W-:Y:S08]  /*5ef0*/  HMMA.16816.F32.BF16 R8, R32.reuse, R10, RZ ;  /* 0x0000000a2008723c */ /* 0x040ff000000418ff */
[C---:B------:R-:W-:Y:S08]  /*5f00*/  HMMA.16816.F32.BF16 R172, R32.reuse, R174, RZ ;  /* 0x000000ae20ac723c */ /* 0x040ff000000418ff */
[C---:B------:R-:W-:Y:S08]  /*5f10*/  HMMA.16816.F32.BF16 R168, R32.reuse, R188, RZ ;  /* 0x000000bc20a8723c */ /* 0x040ff000000418ff */
[----:B------:R-:W-:Y:S01]  /*5f20*/  HMMA.16816.F32.BF16 R32, R32, R190, RZ ;  /* 0x000000be2020723c */ /* 0x000fe200000418ff */
[----:B------:R-:W-:Y:S07]  /*5f30*/  LDSM.16.M88.4 R188, [R227+0x8800] ;  /* 0x00880000e3bc783b */ /* 0x000fee0000000200 */
[C---:B--2---:R-:W-:Y:S08]  /*5f40*/  HMMA.16816.F32.BF16 R20, R24.reuse, R12, R20 ;  /* 0x0000000c1814723c */ /* 0x044ff00000041814 */
[C---:B------:R-:W-:Y:S01]  /*5f50*/  HMMA.16816.F32.BF16 R180, R24.reuse, R14, R180 ;  /* 0x0000000e18b4723c */ /* 0x040fe200000418b4 */
[----:B------:R-:W1:Y:S07]  /*5f60*/  LDSM.16.M88.4 R12, [R230] ;  /* 0x00000000e60c783b */ /* 0x000e6e0000000200 */
        /* <DEDUP_REMOVED lines=8> */
[----:B------:R-:W-:Y:S04]  /*5ff0*/  LDSM.16.M88.4 R24, [R229] ;  /* 0x00000000e518783b */ /* 0x000fe80000000200 */
[----:B------:R-:W4:Y:S03]  /*6000*/  LDSM.16.M88.4 R184, [R220] ;  /* 0x00000000dcb8783b */ /* 0x000f260000000200 */
        /* <DEDUP_REMOVED lines=11> */
[----:B------:R-:W-:Y:S04]  /*60c0*/  LDSM.16.M88.4 R16, [R234+0x2000] ;  /* 0x00200000ea10783b */ /* 0x000fe80000000200 */
[----:B------:R-:W3:Y:S03]  /*60d0*/  LDSM.16.M88.4 R12, [R233+0xa000] ;  /* 0x00a00000e90c783b */ /* 0x000ee60000000200 */
[C---:B----4-:R-:W-:Y:S08]  /*60e0*/  HMMA.16816.F32.BF16 R4, R24.reuse, R184, R4 ;  /* 0x000000b81804723c */ /* 0x050ff00000041804 */
[C---:B------:R-:W-:Y:S01]  /*60f0*/  HMMA.16816.F32.BF16 R8, R24.reuse, R186, R8 ;  /* 0x000000ba1808723c */ /* 0x040fe20000041808 */
[----:B------:R-:W4:Y:S07]  /*6100*/  LDSM.16.M88.4 R184, [R233+0xa800] ;  /* 0x00a80000e9b8783b */ /* 0x000f2e0000000200 */
        /* <DEDUP_REMOVED lines=22> */
[----:B------:R-:W-:Y:S03]  /*6270*/  LDSM.16.M88.4 R16, [R227+0xa800] ;  /* 0x00a80000e310783b */ /* 0x000fe60000000200 */
[C---:B---3--:R-:W-:Y:S08]  /*6280*/  HMMA.16816.F32.BF16 R4, R188.reuse, R12, R4 ;  /* 0x0000000cbc04723c */ /* 0x048ff00000041804 */
[C---:B------:R-:W-:Y:S01]  /*6290*/  HMMA.16816.F32.BF16 R8, R188.reuse, R14, R8 ;  /* 0x0000000ebc08723c */ /* 0x040fe20000041808 */
[----:B------:R-:W2:Y:S07]  /*62a0*/  LDSM.16.M88.4 R12, [R230+0x2000] ;  /* 0x00200000e60c783b */ /* 0x000eae0000000200 */
[C---:B------:R-:W-:Y:S08]  /*62b0*/  HMMA.16816.F32.BF16 R20, R188.reuse, R24, R20 ;  /* 0x00000018bc14723c */ /* 0x040ff00000041814 */
[C---:B------:R-:W-:Y:S01]  /*62c0*/  HMMA.16816.F32.BF16 R180, R188.reuse, R26, R180 ;  /* 0x0000001abcb4723c */ /* 0x040fe200000418b4 */
[----:B------:R-:W3:Y:S07]  /*62d0*/  LDSM.16.M88.4 R24, [R227+0xb000] ;  /* 0x00b00000e318783b */ /* 0x000eee0000000200 */
[C---:B----4-:R-:W-:Y:S08]  /*62e0*/  HMMA.16816.F32.BF16 R176, R188.reuse, R184, R176 ;  /* 0x000000b8bcb0723c */ /* 0x050ff000000418b0 */
[C---:B------:R-:W-:Y:S01]  /*62f0*/  HMMA.16816.F32.BF16 R172, R188.reuse, R186, R172 ;  /* 0x000000babcac723c */ /* 0x040fe200000418ac */
[----:B------:R-:W4:Y:S07]  /*6300*/  LDSM.16.M88.4 R184, [R227+0xb800] ;  /* 0x00b80000e3b8783b */ /* 0x000f2e0000000200 */
[C---:B-1----:R-:W-:Y:S08]  /*6310*/  HMMA.16816.F32.BF16 R168, R188.reuse, R192, R168 ;  /* 0x000000c0bca8723c */ /* 0x042ff000000418a8 */
[----:B------:R-:W-:Y:S01]  /*6320*/  HMMA.16816.F32.BF16 R32, R188, R194, R32 ;  /* 0x000000c2bc20723c */ /* 0x000fe20000041820 */
[----:B------:R-:W-:Y:S04]  /*6330*/  LDSM.16.M88.4 R192, [R220+0x2000] ;  /* 0x00200000dcc0783b */ /* 0x000fe80000000200 */
[----:B------:R-:W-:Y:S03]  /*6340*/  LDSM.16.M88.4 R188, [R220+0x2800] ;  /* 0x00280000dcbc783b */ /* 0x000fe60000000200 */
[C---:B--2---:R-:W-:Y:S08]  /*6350*/  HMMA.16816.F32.BF16 R4, R12.reuse, R28, R4 ;  /* 0x0000001c0c04723c */ /* 0x044ff00000041804 */
[C---:B------:R-:W-:Y:S01]  /*6360*/  HMMA.16816.F32.BF16 R8, R12.reuse, R30, R8 ;  /* 0x0000001e0c08723c */ /* 0x040fe20000041808 */
[----:B------:R-:W-:Y:S07]  /*6370*/  LDSM.16.M88.4 R28, [R220+0x3000] ;  /* 0x00300000dc1c783b */ /* 0x000fee0000000200 */
[C---:B------:R-:W-:Y:S08]  /*6380*/  HMMA.16816.F32.BF16 R20, R12.reuse, R16, R20 ;  /* 0x000000100c14723c */ /* 0x040ff00000041814 */
[C---:B------:R-:W-:Y:S01]  /*6390*/  HMMA.16816.F32.BF16 R180, R12.reuse, R18, R180 ;  /* 0x000000120cb4723c */ /* 0x040fe200000418b4 */
[----:B------:R-:W1:Y:S07]  /*63a0*/  LDSM.16.M88.4 R16, [R229+0x2000] ;  /* 0x00200000e510783b */ /* 0x000e6e0000000200 */
[C---:B---3--:R-:W-:Y:S08]  /*63b0*/  HMMA.16816.F32.BF16 R176, R12.reuse, R24, R176 ;  /* 0x000000180cb0723c */ /* 0x048ff000000418b0 */
[C---:B------:R-:W-:Y:S01]  /*63c0*/  HMMA.16816.F32.BF16 R172, R12.reuse, R26, R172 ;  /* 0x0000001a0cac723c */ /* 0x040fe200000418ac */
[----:B------:R-:W2:Y:S07]  /*63d0*/  LDSM.16.M88.4 R24, [R220+0x3800] ;  /* 0x00380000dc18783b */ /* 0x000eae0000000200 */
[C---:B----4-:R-:W-:Y:S08]  /*63e0*/  HMMA.16816.F32.BF16 R168, R12.reuse, R184, R168 ;  /* 0x000000b80ca8723c */ /* 0x050ff000000418a8 */
        /* <DEDUP_REMOVED lines=11> */
[----:B------:R-:W-:Y:S07]  /*64a0*/  LDSM.16.M88.4 R188, [R215] ;  /* 0x00000000d7bc783b */ /* 0x000fee0000000200 */
[C---:B--2---:R-:W-:Y:S08]  /*64b0*/  HMMA.16816.F32.BF16 R168, R16.reuse, R24, R168 ;  /* 0x0000001810a8723c */ /* 0x044ff000000418a8 */
[----:B------:R-:W-:Y:S01]  /*64c0*/  HMMA.16816.F32.BF16 R32, R16, R26, R32 ;  /* 0x0000001a1020723c */ /* 0x000fe20000041820 */
[----:B------:R-:W2:Y:S04]  /*64d0*/  LDSM.16.M88.4 R16, [R233+0xd800] ;  /* 0x00d80000e910783b */ /* 0x000ea80000000200 */
[----:B------:R-:W5:Y:S03]  /*64e0*/  LDSM.16.M88.4 R24, [R232+0x4000] ;  /* 0x00400000e818783b */ /* 0x000f660000000200 */
        /* <DEDUP_REMOVED lines=8> */
[----:B------:R-:W4:Y:S07]  /*6570*/  LDSM.16.M88.4 R28, [R212] ;  /* 0x00000000d41c783b */ /* 0x000f2e0000000200 */
[C---:B--2---:R-:W-:Y:S08]  /*6580*/  HMMA.16816.F32.BF16 R168, R12.reuse, R16, R168 ;  /* 0x000000100ca8723c */ /* 0x044ff000000418a8 */
[----:B------:R-:W-:Y:S01]  /*6590*/  HMMA.16816.F32.BF16 R32, R12, R18, R32 ;  /* 0x000000120c20723c */ /* 0x000fe20000041820 */
[----:B------:R-:W-:Y:S04]  /*65a0*/  LDSM.16.M88.4 R16, [R230+0x4000] ;  /* 0x00400000e610783b */ /* 0x000fe80000000200 */
[----:B------:R-:W2:Y:S03]  /*65b0*/  LDSM.16.M88.4 R12, [R227+0xc000] ;  /* 0x00c00000e30c783b */ /* 0x000ea60000000200 */
[C---:B-----5:R-:W-:Y:S08]  /*65c0*/  HMMA.16816.F32.BF16 R4, R24.reuse, R188, R4 ;  /* 0x000000bc1804723c */ /* 0x060ff00000041804 */
[C---:B------:R-:W-:Y:S01]  /*65d0*/  HMMA.16816.F32.BF16 R8, R24.reuse, R190, R8 ;  /* 0x000000be1808723c */ /* 0x040fe20000041808 */
[----:B------:R-:W5:Y:S07]  /*65e0*/  LDSM.16.M88.4 R188, [R227+0xc800] ;  /* 0x00c80000e3bc783b */ /* 0x000f6e0000000200 */
[C---:B---3--:R-:W-:Y:S08]  /*65f0*/  HMMA.16816.F32.BF16 R20, R24.reuse, R184, R20 ;  /* 0x000000b81814723c */ /* 0x048ff00000041814 */
[C---:B------:R-:W-:Y:S01]  /*6600*/  HMMA.16816.F32.BF16 R180, R24.reuse, R186, R180 ;  /* 0x000000ba18b4723c */ /* 0x040fe200000418b4 */
[----:B------:R-:W3:Y:S07]  /*6610*/  LDSM.16.M88.4 R184, [R227+0xd000] ;  /* 0x00d00000e3b8783b */ /* 0x000eee0000000200 */
[C---:B-1----:R-:W-:Y:S08]  /*6620*/  HMMA.16816.F32.BF16 R176, R24.reuse, R192, R176 ;  /* 0x000000c018b0723c */ /* 0x042ff000000418b0 */
[C---:B------:R-:W-:Y:S01]  /*6630*/  HMMA.16816.F32.BF16 R172, R24.reuse, R194, R172 ;  /* 0x000000c218ac723c */ /* 0x040fe200000418ac */
[----:B------:R-:W-:Y:S07]  /*6640*/  LDSM.16.M88.4 R192, [R220+0x4800] ;  /* 0x00480000dcc0783b */ /* 0x000fee0000000200 */
[C---:B----4-:R-:W-:Y:S08]  /*6650*/  HMMA.16816.F32.BF16 R168, R24.reuse, R28, R168 ;  /* 0x0000001c18a8723c */ /* 0x050ff000000418a8 */
        /* <DEDUP_REMOVED lines=8> */
[----:B------:R-:W4:Y:S07]  /*66e0*/  LDSM.16.M88.4 R188, [R220+0x5000] ;  /* 0x00500000dcbc783b */ /* 0x000f2e0000000200 */
[C---:B---3--:R-:W-:Y:S08]  /*66f0*/  HMMA.16816.F32.BF16 R176, R16.reuse, R184, R176 ;  /* 0x000000b810b0723c */ /* 0x048ff000000418b0 */
[C---:B------:R-:W-:Y:S01]  /*6700*/  HMMA.16816.F32.BF16 R172, R16.reuse, R186, R172 ;  /* 0x000000ba10ac723c */ /* 0x040fe200000418ac */
[----:B------:R-:W3:Y:S07]  /*6710*/  LDSM.16.M88.4 R184, [R220+0x5800] ;  /* 0x00580000dcb8783b */ /* 0x000eee0000000200 */
        /* <DEDUP_REMOVED lines=15> */
[----:B------:R-:W3:Y:S04]  /*6810*/  LDSM.16.M88.4 R24, [R211] ;  /* 0x00000000d318783b */ /* 0x000ee80000000200 */
[----:B------:R-:W4:Y:S03]  /*6820*/  LDSM.16.M88.4 R184, [R233+0xf800] ;  /* 0x00f80000e9b8783b */ /* 0x000f260000000200 */
[C---:B-1----:R-:W-:Y:S08]  /*6830*/  HMMA.16816.F32.BF16 R4, R16.reuse, R28, R4 ;  /* 0x0000001c1004723c */ /* 0x042ff00000041804 */
[C---:B------:R-:W-:Y:S01]  /*6840*/  HMMA.16816.F32.BF16 R8, R16.reuse, R30, R8 ;  /* 0x0000001e1008723c */ /* 0x040fe20000041808 */
[----:B------:R-:W-:Y:S07]  /*6850*/  LDSM.16.M88.4 R28, [R230+0x6000] ;  /* 0x00600000e61c783b */ /* 0x000fee0000000200 */
[C---:B--2---:R-:W-:Y:S08]  /*6860*/  HMMA.16816.F32.BF16 R20, R16.reuse, R12, R20 ;  /* 0x0000000c1014723c */ /* 0x044ff00000041814 */
[C---:B------:R-:W-:Y:S01]  /*6870*/  HMMA.16816.F32.BF16 R180, R16.reuse, R14, R180 ;  /* 0x0000000e10b4723c */ /* 0x040fe200000418b4 */
[----:B------:R-:W1:Y:S07]  /*6880*/  LDSM.16.M88.4 R12, [R227+0xe000] ;  /* 0x00e00000e30c783b */ /* 0x000e6e0000000200 */
[----:B-----5:R-:W-:Y:S08]  /*6890*/  HMMA.16816.F32.BF16 R176, R16, R192, R176 ;  /* 0x000000c010b0723c */ /* 0x020ff000000418b0 */
[----:B---3--:R-:W-:Y:S08]  /*68a0*/  HMMA.16816.F32.BF16 R4, R188, R24, R4 ;  /* 0x00000018bc04723c */ /* 0x008ff00000041804 */
[C---:B------:R-:W-:Y:S01]  /*68b0*/  HMMA.16816.F32.BF16 R172, R16.reuse, R194, R172 ;  /* 0x000000c210ac723c */ /* 0x040fe200000418ac */
[----:B------:R-:W-:Y:S07]  /*68c0*/  LDSM.16.M88.4 R192, [R220+0x6000] ;  /* 0x00600000dcc0783b */ /* 0x000fee0000000200 */
[C---:B----4-:R-:W-:Y:S08]  /*68d0*/  HMMA.16816.F32.BF16 R168, R16.reuse, R184, R168 ;  /* 0x000000b810a8723c */ /* 0x050ff000000418a8 */
[----:B------:R-:W-:Y:S01]  /*68e0*/  HMMA.16816.F32.BF16 R32, R16, R186, R32 ;  /* 0x000000ba1020723c */ /* 0x000fe20000041820 */
[----:B------:R-:W2:Y:S04]  /*68f0*/  LDSM.16.M88.4 R16, [R229+0x6000] ;  /* 0x00600000e510783b */ /* 0x000ea80000000200 */
[----:B------:R-:W-:Y:S03]  /*6900*/  LDSM.16.M88.4 R184, [R209] ;  /* 0x00000000d1b8783b */ /* 0x000fe60000000200 */
[----:B------:R-:W-:Y:S01]  /*6910*/  HMMA.16816.F32.BF16 R8, R188, R26, R8 ;  /* 0x0000001abc08723c */ /* 0x000fe20000041808 */
[----:B------:R-:W3:Y:S07]  /*6920*/  LDSM.16.M88.4 R24, [R227+0xe800] ;  /* 0x00e80000e318783b */ /* 0x000eee0000000200 */
[----:B-1----:R-:W-:Y:S08]  /*6930*/  HMMA.16816.F32.BF16 R4, R28, R12, R4 ;  /* 0x0000000c1c04723c */ /* 0x002ff00000041804 */
[----:B------:R-:W-:Y:S08]  /*6940*/  HMMA.16816.F32.BF16 R20, R188, R196, R20 ;  /* 0x000000c4bc14723c */ /* 0x000ff00000041814 */
[----:B------:R-:W-:Y:S01]  /*6950*/  HMMA.16816.F32.BF16 R8, R28, R14, R8 ;  /* 0x0000000e1c08723c */ /* 0x000fe20000041808 */
[----:B------:R-:W1:Y:S07]  /*6960*/  LDSM.16.M88.4 R12, [R220+0x6800] ;  /* 0x00680000dc0c783b */ /* 0x000e6e0000000200 */
[----:B------:R-:W-:Y:S08]  /*6970*/  HMMA.16816.F32.BF16 R180, R188, R198, R180 ;  /* 0x000000c6bcb4723c */ /* 0x000ff000000418b4 */
[C---:B--2---:R-:W-:Y:S08]  /*6980*/  HMMA.16816.F32.BF16 R4, R16.reuse, R192, R4 ;  /* 0x000000c01004723c */ /* 0x044ff00000041804 */
[----:B------:R-:W-:Y:S01]  /*6990*/  HMMA.16816.F32.BF16 R8, R16, R194, R8 ;  /* 0x000000c21008723c */ /* 0x000fe20000041808 */
[----:B------:R-:W2:Y:S07]  /*69a0*/  LDSM.16.M88.4 R192, [R227+0xf000] ;  /* 0x00f00000e3c0783b */ /* 0x000eae0000000200 */
[----:B---3--:R-:W-:Y:S08]  /*69b0*/  HMMA.16816.F32.BF16 R20, R28, R24, R20 ;  /* 0x000000181c14723c */ /* 0x008ff00000041814 */
[----:B------:R-:W-:Y:S01]  /*69c0*/  HMMA.16816.F32.BF16 R176, R188, R184, R176 ;  /* 0x000000b8bcb0723c */ /* 0x000fe200000418b0 */
[----:B------:R-:W-:-:S02]  /*69d0*/  FMUL.FTZ R2, R4, c[0x0][0x2ec] ;  /* 0x0000bb0004027a20 */ /* 0x000fc40000410000 */
[----:B------:R-:W-:Y:S02]  /*69e0*/  FMUL.FTZ R0, R5, c[0x0][0x2ec] ;  /* 0x0000bb0005007a20 */ /* 0x000fe40000410000 */
[----:B------:R-:W-:Y:S02]  /*69f0*/  FMUL.FTZ R165, R6, c[0x0][0x2ec] ;  /* 0x0000bb0006a57a20 */ /* 0x000fe40000410000 */
[----:B------:R-:W-:Y:S01]  /*6a00*/  FMUL.FTZ R184, R7, c[0x0][0x2ec] ;  /* 0x0000bb0007b87a20 */ /* 0x000fe20000410000 */
[----:B------:R-:W-:Y:S01]  /*6a10*/  HMMA.16816.F32.BF16 R180, R28, R26, R180 ;  /* 0x0000001a1cb4723c */ /* 0x000fe200000418b4 */
[----:B------:R-:W3:Y:S01]  /*6a20*/  LDSM.16.M88.4 R4, [R208] ;  /* 0x00000000d004783b */ /* 0x000ee20000000200 */
[----:B------:R-:W-:Y:S01]  /*6a30*/  FMUL.FTZ R8, R8, c[0x0][0x2ec] ;  /* 0x0000bb0008087a20 */ /* 0x000fe20000410000 */
[----:B------:R-:W4:Y:S01]  /*6a40*/  MUFU.TANH R2, R2 ;  /* 0x0000000200027308 */ /* 0x000f220000002400 */
[----:B------:R-:W-:Y:S01]  /*6a50*/  FMUL.FTZ R185, R10, c[0x0][0x2ec] ;  /* 0x0000bb000ab97a20 */ /* 0x000fe20000410000 */
[----:B------:R-:W-:Y:S03]  /*6a60*/  LDSM.16.M88.4 R24, [R220+0x7000] ;  /* 0x00700000dc18783b */ /* 0x000fe60000000200 */
[----:B-1----:R-:W-:Y:S03]  /*6a70*/  HMMA.16816.F32.BF16 R20, R16, R12, R20 ;  /* 0x0000000c1014723c */ /* 0x002fe60000041814 */
[----:B------:R1:W-:Y:S04]  /*6a80*/  MUFU.TANH R12, R8 ;  /* 0x00000008000c7308 */ /* 0x0003e80000002400 */
[----:B------:R-:W-:Y:S01]  /*6a90*/  FMUL.FTZ R13, R9, c[0x0][0x2ec] ;  /* 0x0000bb00090d7a20 */ /* 0x000fe20000410000 */
[----:B------:R-:W-:Y:S03]  /*6aa0*/  HMMA.16816.F32.BF16 R172, R188, R186, R172 ;  /* 0x000000babcac723c */ /* 0x000fe600000418ac */
[----:B------:R-:W5:Y:S04]  /*6ab0*/  MUFU.TANH R165, R165 ;  /* 0x000000a500a57308 */ /* 0x000f680000002400 */
[----:B------:R-:W-:Y:S01]  /*6ac0*/  FMUL.FTZ R186, R11, c[0x0][0x2ec] ;  /* 0x0000bb000bba7a20 */ /* 0x000fe20000410000 */
[----:B------:R-:W-:Y:S01]  /*6ad0*/  HMMA.16816.F32.BF16 R180, R16, R14, R180 ;  /* 0x0000000e10b4723c */ /* 0x000fe200000418b4 */
[----:B-1----:R-:W1:Y:S02]  /*6ae0*/  LDSM.16.M88.4 R8, [R227+0xf800] ;  /* 0x00f80000e308783b */ /* 0x002e640000000200 */
[----:B------:R-:W1:Y:S05]  /*6af0*/  MUFU.TANH R0, R0 ;  /* 0x0000000000007308 */ /* 0x000e6a0000002400 */
[----:B------:R-:W-:Y:S01]  /*6b00*/  FMUL.FTZ R14, R21, c[0x0][0x2ec] ;  /* 0x0000bb00150e7a20 */ /* 0x000fe20000410000 */
[----:B--2---:R-:W-:Y:S01]  /*6b10*/  HMMA.16816.F32.BF16 R176, R28, R192, R176 ;  /* 0x000000c01cb0723c */ /* 0x004fe200000418b0 */
[----:B------:R-:W-:-:S02]  /*6b20*/  FMUL.FTZ R21, R22, c[0x0][0x2ec] ;  /* 0x0000bb0016157a20 */ /* 0x000fc40000410000 */
[----:B------:R-:W-:Y:S01]  /*6b30*/  FMUL.FTZ R20, R20, c[0x0][0x2ec] ;  /* 0x0000bb0014147a20 */ /* 0x000fe20000410000 */
[----:B------:R-:W2:Y:S01]  /*6b40*/  MUFU.TANH R15, R186 ;  /* 0x000000ba000f7308 */ /* 0x000ea20000002400 */
[----:B------:R-:W-:-:S03]  /*6b50*/  FMUL.FTZ R23, R23, c[0x0][0x2ec] ;  /* 0x0000bb0017177a20 */ /* 0x000fc60000410000 */
[C---:B---3--:R-:W-:Y:S04]  /*6b60*/  HMMA.16816.F32.BF16 R168, R188.reuse, R4, R168 ;  /* 0x00000004bca8723c */ /* 0x048fe800000418a8 */
[----:B------:R-:W3:Y:S03]  /*6b70*/  MUFU.TANH R20, R20 ;  /* 0x0000001400147308 */ /* 0x000ee60000002400 */
[----:B------:R-:W-:Y:S01]  /*6b80*/  IMAD.U32 R5, RZ, RZ, UR17 ;  /* 0x00000011ff057e24 */ /* 0x000fe2000f8e00ff */
[----:B------:R-:W-:Y:S01]  /*6b90*/  HMMA.16816.F32.BF16 R32, R188, R6, R32 ;  /* 0x00000006bc20723c */ /* 0x000fe20000041820 */
[----:B------:R-:W-:Y:S02]  /*6ba0*/  FMUL.FTZ R183, R183, c[0x0][0x2ec] ;  /* 0x0000bb00b7b77a20 */ /* 0x000fe40000410000 */
[----:B------:R-:W-:Y:S01]  /*6bb0*/  IMAD R22, R5, 0x40, R246 ;  /* 0x0000004005167824 */ /* 0x000fe200078e02f6 */
[----:B------:R-:W-:Y:S01]  /*6bc0*/  MUFU.TANH R13, R13 ;  /* 0x0000000d000d7308 */ /* 0x000fe20000002400 */
[----:B------:R-:W2:Y:S01]  /*6bd0*/  LDSM.16.M88.4 R4, [R220+0x7800] ;  /* 0x00780000dc04783b */ /* 0x000ea20000000200 */
[----:B------:R-:W-:Y:S01]  /*6be0*/  FMUL.FTZ R180, R180, c[0x0][0x2ec] ;  /* 0x0000bb00b4b47a20 */ /* 0x000fe20000410000 */
[----:B------:R-:W-:-:S04]  /*6bf0*/  DEPBAR.LE SB0, 0x0 ;  /* 0x000080000000791a */ /* 0x000fc80000000000 */
[C---:B------:R-:W-:Y:S01]  /*6c00*/  HMMA.16816.F32.BF16 R172, R28.reuse, R194, R172 ;  /* 0x000000c21cac723c */ /* 0x040fe200000418ac */
[CC--:B------:R-:W-:Y:S01]  /*6c10*/  ISETP.GE.AND P2, PT, R22.reuse, R242.reuse, PT ;  /* 0x000000f21600720c */ /* 0x0c0fe20003f46270 */
[----:B------:R-:W2:Y:S01]  /*6c20*/  MUFU.TANH R185, R185 ;  /* 0x000000b900b97308 */ /* 0x000ea20000002400 */
[----:B------:R-:W-:Y:S02]  /*6c30*/  FMUL.FTZ R181, R181, c[0x0][0x2ec] ;  /* 0x0000bb00b5b57a20 */ /* 0x000fe40000410000 */
[----:B------:R-:W-:Y:S01]  /*6c40*/  ISETP.LT.OR P2, PT, R22, R243, P2 ;  /* 0x000000f31600720c */ /* 0x000fe20001741670 */
[----:B------:R-:W-:Y:S02]  /*6c50*/  FMUL.FTZ R182, R182, c[0x0][0x2ec] ;  /* 0x0000bb00b6b67a20 */ /* 0x000fe40000410000 */
[----:B-1----:R-:W-:Y:S02]  /*6c60*/  HMMA.16816.F32.BF16 R168, R28, R8, R168 ;  /* 0x000000081ca8723c */ /* 0x002fe400000418a8 */
[----:B------:R-:W1:Y:S05]  /*6c70*/  MUFU.TANH R21, R21 ;  /* 0x0000001500157308 */ /* 0x000e6a0000002400 */
[C---:B------:R-:W-:Y:S01]  /*6c80*/  IADD3 R8, R22.reuse, 0x1, RZ ;  /* 0x0000000116087810 */ /* 0x040fe20007ffe0ff */
[----:B------:R-:W-:Y:S01]  /*6c90*/  HMMA.16816.F32.BF16 R176, R16, R24, R176 ;  /* 0x0000001810b0723c */ /* 0x000fe200000418b0 */
[----:B------:R-:W-:Y:S01]  /*6ca0*/  IADD3 R9, R22, 0x8, RZ ;  /* 0x0000000816097810 */ /* 0x000fe20007ffe0ff */
[----:B------:R-:W1:Y:S01]  /*6cb0*/  MUFU.TANH R184, R184 ;  /* 0x000000b800b87308 */ /* 0x000e620000002400 */
[----:B------:R-:W-:-:S02]  /*6cc0*/  ISETP.GE.AND P4, PT, R8, R242, PT ;  /* 0x000000f20800720c */ /* 0x000fc40003f86270 */
[C---:B------:R-:W-:Y:S02]  /*6cd0*/  ISETP.GE.AND P1, PT, R8.reuse, R240, PT ;  /* 0x000000f00800720c */ /* 0x040fe40003f26270 */
[C---:B------:R-:W-:Y:S01]  /*6ce0*/  ISETP.GE.AND P0, PT, R9.reuse, R242, PT ;  /* 0x000000f20900720c */ /* 0x040fe20003f06270 */
[----:B------:R-:W-:Y:S01]  /*6cf0*/  HMMA.16816.F32.BF16 R32, R28, R10, R32 ;  /* 0x0000000a1c20723c */ /* 0x000fe20000041820 */
[C---:B------:R-:W-:Y:S01]  /*6d00*/  ISETP.GE.AND P6, PT, R9.reuse, R240, PT ;  /* 0x000000f00900720c */ /* 0x040fe20003fc6270 */
[----:B------:R-:W1:Y:S01]  /*6d10*/  MUFU.TANH R23, R23 ;  /* 0x0000001700177308 */ /* 0x000e620000002400 */
[C---:B------:R-:W-:Y:S02]  /*6d20*/  ISETP.LT.OR P4, PT, R8.reuse, R243, P4 ;  /* 0x000000f30800720c */ /* 0x040fe40002781670 */
[----:B------:R-:W-:Y:S02]  /*6d30*/  ISETP.LT.OR P1, PT, R8, R241, P1 ;  /* 0x000000f10800720c */ /* 0x000fe40000f21670 */
[----:B------:R-:W-:Y:S01]  /*6d40*/  IADD3 R8, R22, 0x9, RZ ;  /* 0x0000000916087810 */ /* 0x000fe20007ffe0ff */
[----:B------:R-:W-:Y:S01]  /*6d50*/  HMMA.16816.F32.BF16 R172, R16, R26, R172 ;  /* 0x0000001a10ac723c */ /* 0x000fe200000418ac */
[C---:B------:R-:W-:Y:S01]  /*6d60*/  ISETP.LT.OR P0, PT, R9.reuse, R243, P0 ;  /* 0x000000f30900720c */ /* 0x040fe20000701670 */
[----:B------:R1:W1:Y:S01]  /*6d70*/  MUFU.TANH R192, R183 ;  /* 0x000000b700c07308 */ /* 0x0002620000002400 */
[----:B------:R-:W-:-:S02]  /*6d80*/  ISETP.LT.OR P6, PT, R9, R241, P6 ;  /* 0x000000f10900720c */ /* 0x000fc400037c1670 */
[----:B----4-:R-:W-:Y:S02]  /*6d90*/  FSEL R9, R2, -INF , !P2 ;  /* 0xff80000002097808 */ /* 0x010fe40005000000 */
[C---:B------:R-:W-:Y:S01]  /*6da0*/  ISETP.GE.AND P3, PT, R8.reuse, R242, PT ;  /* 0x000000f20800720c */ /* 0x040fe20003f66270 */
[C---:B--2---:R-:W-:Y:S01]  /*6db0*/  HMMA.16816.F32.BF16 R168, R16.reuse, R4, R168 ;  /* 0x0000000410a8723c */ /* 0x044fe200000418a8 */
[-C--:B------:R-:W-:Y:S01]  /*6dc0*/  ISETP.GE.AND P5, PT, R8, R240.reuse, PT ;  /* 0x000000f00800720c */ /* 0x080fe20003fa6270 */
[----:B------:R-:W-:Y:S01]  /*6dd0*/  FMUL.FTZ R176, R176, c[0x0][0x2ec] ;  /* 0x0000bb00b0b07a20 */ /* 0x000fe20000410000 */
[----:B------:R-:W-:Y:S01]  /*6de0*/  ISETP.GE.AND P2, PT, R22, R240, PT ;  /* 0x000000f01600720c */ /* 0x000fe20003f46270 */
[----:B------:R-:W-:Y:S01]  /*6df0*/  MUFU.TANH R14, R14 ;  /* 0x0000000e000e7308 */ /* 0x000fe20000002400 */
[C---:B------:R-:W-:Y:S01]  /*6e00*/  ISETP.LT.OR P3, PT, R8.reuse, R243, P3 ;  /* 0x000000f30800720c */ /* 0x040fe20001f61670 */
[----:B------:R-:W-:Y:S01]  /*6e10*/  FMUL.FTZ R177, R177, c[0x0][0x2ec] ;  /* 0x0000bb00b1b17a20 */ /* 0x000fe20000410000 */
[-C--:B------:R-:W-:Y:S01]  /*6e20*/  ISETP.LT.OR P5, PT, R8, R241.reuse, P5 ;  /* 0x000000f10800720c */ /* 0x080fe20002fa1670 */
[----:B------:R-:W-:Y:S01]  /*6e30*/  HMMA.16816.F32.BF16 R32, R16, R6, R32 ;  /* 0x000000061020723c */ /* 0x000fe20000041820 */
[C---:B------:R-:W-:Y:S01]  /*6e40*/  ISETP.LT.OR P2, PT, R22.reuse, R241, P2 ;  /* 0x000000f11600720c */ /* 0x040fe20001741670 */
[----:B------:R-:W-:Y:S01]  /*6e50*/  FMUL.FTZ R179, R179, c[0x0][0x2ec] ;  /* 0x0000bb00b3b37a20 */ /* 0x000fe20000410000 */
[----:B------:R-:W-:Y:S01]  /*6e60*/  IADD3 R8, R22, 0x10, RZ ;  /* 0x0000001016087810 */ /* 0x000fe20007ffe0ff */
[----:B------:R-:W2:Y:S01]  /*6e70*/  MUFU.TANH R193, R176 ;  /* 0x000000b000c17308 */ /* 0x000ea20000002400 */
[----:B-----5:R-:W-:Y:S01]  /*6e80*/  FSEL R2, R165, -INF , !P2 ;  /* 0xff800000a5027808 */ /* 0x020fe20005000000 */
[----:B------:R-:W-:Y:S01]  /*6e90*/  FMUL.FTZ R178, R178, c[0x0][0x2ec] ;  /* 0x0000bb00b2b27a20 */ /* 0x000fe20000410000 */
[----:B------:R-:W-:Y:S01]  /*6ea0*/  ISETP.GE.AND P2, PT, R8, R242, PT ;  /* 0x000000f20800720c */ /* 0x000fe20003f46270 */
[----:B------:R-:W-:Y:S01]  /*6eb0*/  FMUL.FTZ R31, R172, c[0x0][0x2ec] ;  /* 0x0000bb00ac1f7a20 */ /* 0x000fe20000410000 */
[----:B------:R-:W-:Y:S01]  /*6ec0*/  IADD3 R5, R22, 0x19, RZ ;  /* 0x0000001916057810 */ /* 0x000fe20007ffe0ff */
[----:B------:R-:W-:Y:S01]  /*6ed0*/  FMUL.FTZ R29, R173, c[0x0][0x2ec] ;  /* 0x0000bb00ad1d7a20 */ /* 0x000fe20000410000 */
[----:B------:R-:W-:Y:S01]  /*6ee0*/  ISETP.LT.OR P2, PT, R8, R243, P2 ;  /* 0x000000f30800720c */ /* 0x000fe20001741670 */
[----:B------:R-:W4:Y:S01]  /*6ef0*/  MUFU.TANH R180, R180 ;  /* 0x000000b400b47308 */ /* 0x000f220000002400 */
[----:B------:R-:W-:Y:S01]  /*6f00*/  FSEL R11, R0, -INF , !P4 ;  /* 0xff800000000b7808 */ /* 0x000fe20006000000 */
[----:B------:R-:W-:Y:S01]  /*6f10*/  FMUL.FTZ R30, R174, c[0x0][0x2ec] ;  /* 0x0000bb00ae1e7a20 */ /* 0x000fe20000410000 */
[----:B------:R-:W-:Y:S01]  /*6f20*/  FSEL R4, R15, -INF , !P5 ;  /* 0xff8000000f047808 */ /* 0x000fe20006800000 */
[----:B------:R-:W-:Y:S01]  /*6f30*/  FMUL.FTZ R170, R170, c[0x0][0x2ec] ;  /* 0x0000bb00aaaa7a20 */ /* 0x000fe20000410000 */
[----:B---3--:R-:W-:Y:S01]  /*6f40*/  FSEL R27, R20, -INF , !P2 ;  /* 0xff800000141b7808 */ /* 0x008fe20005000000 */
[----:B------:R-:W-:Y:S01]  /*6f50*/  FMUL.FTZ R28, R175, c[0x0][0x2ec] ;  /* 0x0000bb00af1c7a20 */ /* 0x000fe20000410000 */
[----:B------:R-:W-:Y:S01]  /*6f60*/  ISETP.GE.AND P4, PT, R8, R240, PT ;  /* 0x000000f00800720c */ /* 0x000fe20003f86270 */
[----:B------:R-:W-:Y:S01]  /*6f70*/  MUFU.TANH R181, R181 ;  /* 0x000000b500b57308 */ /* 0x000fe20000002400 */
[C---:B------:R-:W-:Y:S01]  /*6f80*/  ISETP.GE.AND P5, PT, R5.reuse, R242, PT ;  /* 0x000000f20500720c */ /* 0x040fe20003fa6270 */
[----:B------:R-:W-:Y:S01]  /*6f90*/  FMUL.FTZ R168, R168, c[0x0][0x2ec] ;  /* 0x0000bb00a8a87a20 */ /* 0x000fe20000410000 */
[----:B------:R-:W-:Y:S01]  /*6fa0*/  ISETP.GE.AND P2, PT, R5, R240, PT ;  /* 0x000000f00500720c */ /* 0x000fe20003f46270 */
[----:B------:R-:W-:Y:S01]  /*6fb0*/  FMUL.FTZ R169, R169, c[0x0][0x2ec] ;  /* 0x0000bb00a9a97a20 */ /* 0x000fe20000410000 */
[----:B------:R-:W-:Y:S01]  /*6fc0*/  ISETP.LT.OR P4, PT, R8, R241, P4 ;  /* 0x000000f10800720c */ /* 0x000fe20002781670 */
[----:B------:R-:W-:Y:S01]  /*6fd0*/  FMUL.FTZ R171, R171, c[0x0][0x2ec] ;  /* 0x0000bb00abab7a20 */ /* 0x000fe20000410000 */
[C---:B------:R-:W-:Y:S01]  /*6fe0*/  ISETP.LT.OR P5, PT, R5.reuse, R243, P5 ;  /* 0x000000f30500720c */ /* 0x040fe20002fa1670 */
[----:B------:R-:W3:Y:S01]  /*6ff0*/  MUFU.TANH R186, R182 ;  /* 0x000000b600ba7308 */ /* 0x000ee20000002400 */
[----:B------:R-:W-:Y:S01]  /*7000*/  ISETP.LT.OR P2, PT, R5, R241, P2 ;  /* 0x000000f10500720c */ /* 0x000fe20001741670 */
[----:B------:R-:W-:Y:S01]  /*7010*/  FMUL.FTZ R32, R32, c[0x0][0x2ec] ;  /* 0x0000bb0020207a20 */ /* 0x000fe20000410000 */
[C---:B------:R-:W-:Y:S01]  /*7020*/  IADD3 R10, R22.reuse, 0x11, RZ ;  /* 0x00000011160a7810 */ /* 0x040fe20007ffe0ff */
[----:B------:R-:W-:Y:S01]  /*7030*/  FMUL.FTZ R33, R33, c[0x0][0x2ec] ;  /* 0x0000bb0021217a20 */ /* 0x000fe20000410000 */
[----:B------:R-:W-:Y:S01]  /*7040*/  IADD3 R8, R22, 0x18, RZ ;  /* 0x0000001816087810 */ /* 0x000fe20007ffe0ff */
[----:B------:R-:W-:Y:S01]  /*7050*/  FMUL.FTZ R34, R34, c[0x0][0x2ec] ;  /* 0x0000bb0022227a20 */ /* 0x000fe20000410000 */
[----:B------:R-:W-:Y:S01]  /*7060*/  IADD3 R5, R22, 0x20, RZ ;  /* 0x0000002016057810 */ /* 0x000fe20007ffe0ff */
[----:B------:R-:W5:Y:S01]  /*7070*/  MUFU.TANH R191, R177 ;  /* 0x000000b100bf7308 */ /* 0x000f620000002400 */
[----:B-1----:R-:W-:Y:S01]  /*7080*/  FSEL R183, R12, -INF , !P0 ;  /* 0xff8000000cb77808 */ /* 0x002fe20004000000 */
[----:B------:R-:W-:Y:S01]  /*7090*/  FMUL.FTZ R35, R35, c[0x0][0x2ec] ;  /* 0x0000bb0023237a20 */ /* 0x000fe20000410000 */
[----:B------:R-:W-:-:S02]  /*70a0*/  FSEL R0, R185, -INF , !P6 ;  /* 0xff800000b9007808 */ /* 0x000fc40007000000 */
[----:B------:R-:W-:Y:S02]  /*70b0*/  FSEL R13, R13, -INF , !P3 ;  /* 0xff8000000d0d7808 */ /* 0x000fe40005800000 */
[----:B------:R-:W-:Y:S01]  /*70c0*/  FSEL R26, R21, -INF , !P4 ;  /* 0xff800000151a7808 */ /* 0x000fe20006000000 */
[----:B------:R-:W1:Y:S01]  /*70d0*/  MUFU.TANH R188, R179 ;  /* 0x000000b300bc7308 */ /* 0x000e620000002400 */
[----:B------:R-:W-:Y:S02]  /*70e0*/  ISETP.GE.AND P0, PT, R10, R240, PT ;  /* 0x000000f00a00720c */ /* 0x000fe40003f06270 */
[C---:B------:R-:W-:Y:S02]  /*70f0*/  ISETP.GE.AND P6, PT, R8.reuse, R242, PT ;  /* 0x000000f20800720c */ /* 0x040fe40003fc6270 */
[----:B------:R-:W-:Y:S02]  /*7100*/  ISETP.GE.AND P3, PT, R8, R240, PT ;  /* 0x000000f00800720c */ /* 0x000fe40003f66270 */
[----:B------:R-:W-:Y:S01]  /*7110*/  ISETP.GE.AND P4, PT, R5, R242, PT ;  /* 0x000000f20500720c */ /* 0x000fe20003f86270 */
[----:B------:R-:W1:Y:S01]  /*7120*/  MUFU.TANH R31, R31 ;  /* 0x0000001f001f7308 */ /* 0x000e620000002400 */
[----:B------:R-:W-:-:S02]  /*7130*/  FSEL R184, R184, -INF , !P1 ;  /* 0xff800000b8b87808 */ /* 0x000fc40004800000 */
[C---:B------:R-:W-:Y:S02]  /*7140*/  ISETP.GE.AND P1, PT, R10.reuse, R242, PT ;  /* 0x000000f20a00720c */ /* 0x040fe40003f26270 */
[----:B------:R-:W-:Y:S02]  /*7150*/  ISETP.LT.OR P0, PT, R10, R241, P0 ;  /* 0x000000f10a00720c */ /* 0x000fe40000701670 */
[C---:B------:R-:W-:Y:S01]  /*7160*/  ISETP.LT.OR P6, PT, R8.reuse, R243, P6 ;  /* 0x000000f30800720c */ /* 0x040fe200037c1670 */
[----:B------:R-:W1:Y:S01]  /*7170*/  MUFU.TANH R190, R178 ;  /* 0x000000b200be7308 */ /* 0x000e620000002400 */
[----:B------:R-:W-:Y:S02]  /*7180*/  ISETP.LT.OR P3, PT, R8, R241, P3 ;  /* 0x000000f10800720c */ /* 0x000fe40001f61670 */
[----:B------:R-:W-:Y:S02]  /*7190*/  ISETP.LT.OR P4, PT, R5, R243, P4 ;  /* 0x000000f30500720c */ /* 0x000fe40002781670 */
[----:B------:R-:W-:-:S02]  /*71a0*/  IADD3 R8, R22, 0x21, RZ ;  /* 0x0000002116087810 */ /* 0x000fc40007ffe0ff */
[----:B------:R-:W-:Y:S01]  /*71b0*/  IADD3 R7, R22, 0x29, RZ ;  /* 0x0000002916077810 */ /* 0x000fe20007ffe0ff */
[----:B------:R-:W1:Y:S01]  /*71c0*/  MUFU.TANH R176, R170 ;  /* 0x000000aa00b07308 */ /* 0x000e620000002400 */
[----:B------:R-:W-:Y:S02]  /*71d0*/  ISETP.LT.OR P1, PT, R10, R243, P1 ;  /* 0x000000f30a00720c */ /* 0x000fe40000f21670 */
[----:B------:R-:W-:Y:S02]  /*71e0*/  FSEL R24, R23, -INF , !P0 ;  /* 0xff80000017187808 */ /* 0x000fe40004000000 */
[----:B------:R-:W-:Y:S02]  /*71f0*/  FSEL R192, R192, -INF , !P2 ;  /* 0xff800000c0c07808 */ /* 0x000fe40005000000 */
[----:B--2---:R-:W-:Y:S01]  /*7200*/  FSEL R193, R193, -INF , !P4 ;  /* 0xff800000c1c17808 */ /* 0x004fe20006000000 */
[----:B------:R-:W-:Y:S01]  /*7210*/  MUFU.TANH R29, R29 ;  /* 0x0000001d001d7308 */ /* 0x000fe20000002400 */
[----:B------:R-:W-:-:S02]  /*7220*/  ISETP.GE.AND P0, PT, R8, R242, PT ;  /* 0x000000f20800720c */ /* 0x000fc40003f06270 */
[C---:B------:R-:W-:Y:S02]  /*7230*/  ISETP.GE.AND P2, PT, R7.reuse, R242, PT ;  /* 0x000000f20700720c */ /* 0x040fe40003f46270 */
[-C--:B------:R-:W-:Y:S02]  /*7240*/  ISETP.GE.AND P4, PT, R7, R240.reuse, PT ;  /* 0x000000f00700720c */ /* 0x080fe40003f86270 */
[----:B------:R-:W-:Y:S01]  /*7250*/  FSEL R25, R14, -INF , !P1 ;  /* 0xff8000000e197808 */ /* 0x000fe20004800000 */
[----:B------:R-:W2:Y:S01]  /*7260*/  MUFU.TANH R30, R30 ;  /* 0x0000001e001e7308 */ /* 0x000ea20000002400 */
[----:B------:R-:W-:Y:S02]  /*7270*/  IADD3 R6, R22, 0x28, RZ ;  /* 0x0000002816067810 */ /* 0x000fe40007ffe0ff */
[----:B------:R-:W-:Y:S02]  /*7280*/  ISETP.GE.AND P1, PT, R5, R240, PT ;  /* 0x000000f00500720c */ /* 0x000fe40003f26270 */
[----:B------:R-:W-:-:S02]  /*7290*/  ISETP.LT.OR P0, PT, R8, R243, P0 ;  /* 0x000000f30800720c */ /* 0x000fc40000701670 */
[C---:B------:R-:W-:Y:S01]  /*72a0*/  ISETP.LT.OR P2, PT, R7.reuse, R243, P2 ;  /* 0x000000f30700720c */ /* 0x040fe20001741670 */
[----:B------:R-:W1:Y:S01]  /*72b0*/  MUFU.TANH R28, R28 ;  /* 0x0000001c001c7308 */ /* 0x000e620000002400 */
[----:B------:R-:W-:Y:S02]  /*72c0*/  ISETP.LT.OR P4, PT, R7, R241, P4 ;  /* 0x000000f10700720c */ /* 0x000fe40002781670 */
[----:B----4-:R-:W-:Y:S02]  /*72d0*/  FSEL R21, R180, -INF , !P6 ;  /* 0xff800000b4157808 */ /* 0x010fe40007000000 */
[----:B---3--:R-:W-:Y:S02]  /*72e0*/  FSEL R186, R186, -INF , !P3 ;  /* 0xff800000baba7808 */ /* 0x008fe40005800000 */
[----:B------:R-:W-:Y:S01]  /*72f0*/  FSEL R23, R181, -INF , !P5 ;  /* 0xff800000b5177808 */ /* 0x000fe20006800000 */
[----:B------:R-:W-:Y:S01]  /*7300*/  MUFU.TANH R179, R169 ;  /* 0x000000a900b37308 */ /* 0x000fe20000002400 */
[----:B------:R-:W-:-:S02]  /*7310*/  IADD3 R7, R22, 0x30, RZ ;  /* 0x0000003016077810 */ /* 0x000fc40007ffe0ff */
[----:B------:R-:W-:Y:S02]  /*7320*/  ISETP.GE.AND P6, PT, R8, R240, PT ;  /* 0x000000f00800720c */ /* 0x000fe40003fc6270 */
[C---:B------:R-:W-:Y:S02]  /*7330*/  ISETP.GE.AND P3, PT, R6.reuse, R242, PT ;  /* 0x000000f20600720c */ /* 0x040fe40003f66270 */
[-C--:B------:R-:W-:Y:S01]  /*7340*/  ISETP.GE.AND P5, PT, R6, R240.reuse, PT ;  /* 0x000000f00600720c */ /* 0x080fe20003fa6270 */
[----:B------:R-:W-:Y:S01]  /*7350*/  MUFU.TANH R174, R171 ;  /* 0x000000ab00ae7308 */ /* 0x000fe20000002400 */
[----:B------:R-:W-:Y:S02]  /*7360*/  ISETP.LT.OR P1, PT, R5, R241, P1 ;  /* 0x000000f10500720c */ /* 0x000fe40000f21670 */
[----:B-----5:R-:W-:Y:S02]  /*7370*/  FSEL R191, R191, -INF , !P0 ;  /* 0xff800000bfbf7808 */ /* 0x020fe40004000000 */
[----:B------:R-:W-:-:S02]  /*7380*/  ISETP.GE.AND P0, PT, R7, R240, PT ;  /* 0x000000f00700720c */ /* 0x000fc40003f06270 */
[----:B------:R-:W-:Y:S01]  /*7390*/  ISETP.LT.OR P6, PT, R8, R241, P6 ;  /* 0x000000f10800720c */ /* 0x000fe200037c1670 */
[----:B------:R-:W3:Y:S01]  /*73a0*/  MUFU.TANH R5, R168 ;  /* 0x000000a800057308 */ /* 0x000ee20000002400 */
[C---:B------:R-:W-:Y:S02]  /*73b0*/  ISETP.LT.OR P3, PT, R6.reuse, R243, P3 ;  /* 0x000000f30600720c */ /* 0x040fe40001f61670 */
[-C--:B------:R-:W-:Y:S02]  /*73c0*/  ISETP.LT.OR P5, PT, R6, R241.reuse, P5 ;  /* 0x000000f10600720c */ /* 0x080fe40002fa1670 */
[----:B------:R-:W-:Y:S02]  /*73d0*/  IADD3 R6, R22, 0x31, RZ ;  /* 0x0000003116067810 */ /* 0x000fe40007ffe0ff */
[----:B------:R-:W-:Y:S01]  /*73e0*/  ISETP.LT.OR P0, PT, R7, R241, P0 ;  /* 0x000000f10700720c */ /* 0x000fe20000701670 */
[----:B------:R-:W4:Y:S01]  /*73f0*/  MUFU.TANH R177, R32 ;  /* 0x0000002000b17308 */ /* 0x000f220000002400 */
[----:B-1----:R-:W-:-:S02]  /*7400*/  FSEL R188, R188, -INF , !P6 ;  /* 0xff800000bcbc7808 */ /* 0x002fc40007000000 */
[----:B------:R-:W-:Y:S02]  /*7410*/  FSEL R31, R31, -INF , !P3 ;  /* 0xff8000001f1f7808 */ /* 0x000fe40005800000 */
[----:B------:R-:W-:Y:S02]  /*7420*/  FSEL R190, R190, -INF , !P1 ;  /* 0xff800000bebe7808 */ /* 0x000fe40004800000 */
[C---:B------:R-:W-:Y:S01]  /*7430*/  ISETP.GE.AND P6, PT, R6.reuse, R242, PT ;  /* 0x000000f20600720c */ /* 0x040fe20003fc6270 */
[----:B------:R-:W-:Y:S01]  /*7440*/  MUFU.TANH R175, R33 ;  /* 0x0000002100af7308 */ /* 0x000fe20000002400 */
[----:B------:R-:W-:Y:S02]  /*7450*/  ISETP.GE.AND P3, PT, R6, R240, PT ;  /* 0x000000f00600720c */ /* 0x000fe40003f66270 */
[----:B------:R-:W-:Y:S02]  /*7460*/  ISETP.GE.AND P1, PT, R7, R242, PT ;  /* 0x000000f20700720c */ /* 0x000fe40003f26270 */
[----:B------:R-:W-:-:S02]  /*7470*/  FSEL R176, R176, -INF , !P0 ;  /* 0xff800000b0b07808 */ /* 0x000fc40004000000 */
[----:B------:R-:W-:Y:S01]  /*7480*/  PLOP3.LUT P0, PT, PT, PT, UP0, 0x80, 0x0 ;  /* 0x000000000000781c */ /* 0x000fe20003f0f008 */
[----:B------:R-:W1:Y:S01]  /*7490*/  MUFU.TANH R172, R34 ;  /* 0x0000002200ac7308 */ /* 0x000e620000002400 */
[----:B------:R-:W-:Y:S01]  /*74a0*/  BAR.SYNC.DEFER_BLOCKING 0x0 ;  /* 0x0000000000007b1d */ /* 0x000fe20000010000 */
[C---:B------:R-:W-:Y:S02]  /*74b0*/  ISETP.LT.OR P6, PT, R6.reuse, R243, P6 ;  /* 0x000000f30600720c */ /* 0x040fe400037c1670 */
[----:B------:R-:W-:Y:S02]  /*74c0*/  ISETP.LT.OR P3, PT, R6, R241, P3 ;  /* 0x000000f10600720c */ /* 0x000fe40001f61670 */
[----:B------:R-:W-:Y:S02]  /*74d0*/  ISETP.LT.OR P1, PT, R7, R243, P1 ;  /* 0x000000f30700720c */ /* 0x000fe40000f21670 */
[----:B------:R-:W5:Y:S01]  /*74e0*/  MUFU.TANH R170, R35 ;  /* 0x0000002300aa7308 */ /* 0x000f620000002400 */
[----:B------:R-:W-:-:S02]  /*74f0*/  IADD3 R6, R22, 0x38, RZ ;  /* 0x0000003816067810 */ /* 0x000fc40007ffe0ff */
[----:B------:R-:W-:Y:S02]  /*7500*/  IADD3 R22, R22, 0x39, RZ ;  /* 0x0000003916167810 */ /* 0x000fe40007ffe0ff */
[----:B--2---:R-:W-:Y:S02]  /*7510*/  FSEL R30, R30, -INF , !P5 ;  /* 0xff8000001e1e7808 */ /* 0x004fe40006800000 */
[----:B------:R-:W-:Y:S02]  /*7520*/  FSEL R29, R29, -INF , !P2 ;  /* 0xff8000001d1d7808 */ /* 0x000fe40005000000 */
[----:B------:R-:W-:Y:S02]  /*7530*/  FSEL R28, R28, -INF , !P4 ;  /* 0xff8000001c1c7808 */ /* 0x000fe40006000000 */
[----:B---3--:R-:W-:Y:S02]  /*7540*/  FSEL R181, R5, -INF , !P1 ;  /* 0xff80000005b57808 */ /* 0x008fe40004800000 */
        /* <DEDUP_REMOVED lines=10> */
[----:B----4-:R-:W-:Y:S02]  /*75f0*/  FSEL R177, R177, -INF , !P5 ;  /* 0xff800000b1b17808 */ /* 0x010fe40006800000 */
[----:B-1----:R-:W-:Y:S02]  /*7600*/  FSEL R172, R172, -INF , !P2 ;  /* 0xff800000acac7808 */ /* 0x002fe40005000000 */
[----:B------:R-:W-:-:S02]  /*7610*/  FSEL R175, R175, -INF , !P4 ;  /* 0xff800000afaf7808 */ /* 0x000fc40006000000 */
[----:B-----5:R-:W-:Y:S01]  /*7620*/  FSEL R170, R170, -INF , !P1 ;  /* 0xff800000aaaa7808 */ /* 0x020fe20004800000 */
        /* <DEDUP_REMOVED lines=43> */
.L_x_1000:
[----:B------:R-:W-:Y:S01]  /*78e0*/  FMNMX.FTZ R5, R3, R2, !PT ;  /* 0x0000000203057209 */ /* 0x000fe20007810000 */
[----:B-1----:R-:W-:Y:S01]  /*78f0*/  LDSM.16.MT88.4 R16, [R228+0x10000] ;  /* 0x01000000e410783b */ /* 0x002fe20000004200 */
        /* <DEDUP_REMOVED lines=42> */
[----:B------:R-:W-:Y:S01]  /*7ba0*/  FMUL.FTZ R178, R169, c[0x0][0x23c] ;  /* 0x00008f00a9b27a20 */ /* 0x000fe20000410000 */
[----:B------:R-:W-:Y:S02]  /*7bb0*/  FSEL R173, R173, RZ, P0 ;  /* 0x000000ffadad7208 */ /* 0x000fe40000000000 */
[----:B------:R-:W-:Y:S02]  /*7bc0*/  FSEL R5, R169, RZ, P1 ;  /* 0x000000ffa9057208 */ /* 0x000fe40000800000 */
[----:B------:R-:W-:Y:S01]  /*7bd0*/  FSEL R178, R178, RZ, P1 ;  /* 0x000000ffb2b27208 */ /* 0x000fe20000800000 */
[----:B------:R-:W-:Y:S01]  /*7be0*/  FFMA.FTZ R171, R4, c[0x0][0x23c], -R173 ;  /* 0x00008f0004ab7a23 */ /* 0x000fe200000108ad */
[----:B------:R-:W-:Y:S01]  /*7bf0*/  FSEL R4, R168, RZ, P0 ;  /* 0x000000ffa8047208 */ /* 0x000fe20000000000 */
[----:B------:R-:W-:-:S02]  /*7c00*/  FADD.FTZ R5, R164, -R5 ;  /* 0x80000005a4057221 */ /* 0x000fc40000010000 */
[----:B------:R-:W-:Y:S02]  /*7c10*/  FFMA.FTZ R32, R13, c[0x0][0x23c], -R178 ;  /* 0x00008f000d207a23 */ /* 0x000fe400000108b2 */
[----:B------:R-:W-:Y:S01]  /*7c20*/  FADD.FTZ R4, R3, -R4 ;  /* 0x8000000403047221 */ /* 0x000fe20000010000 */
[----:B------:R-:W1:Y:S01]  /*7c30*/  LDSM.16.MT88.4 R12, [R226+0x10000] ;  /* 0x01000000e20c783b */ /* 0x000e620000004200 */
[--C-:B------:R-:W-:Y:S01]  /*7c40*/  FFMA.FTZ R33, R2, c[0x0][0x23c], -R173.reuse ;  /* 0x00008f0002217a23 */ /* 0x100fe200000108ad */
[----:B------:R-:W-:Y:S01]  /*7c50*/  MUFU.EX2 R171, R171 ;  /* 0x000000ab00ab7308 */ /* 0x000fe20000000800 */
[--C-:B------:R-:W-:Y:S02]  /*7c60*/  FFMA.FTZ R165, R9, c[0x0][0x23c], -R178.reuse ;  /* 0x00008f0009a57a23 */ /* 0x100fe400000108b2 */
[--C-:B------:R-:W-:Y:S02]  /*7c70*/  FFMA.FTZ R34, R11, c[0x0][0x23c], -R178.reuse ;  /* 0x00008f000b227a23 */ /* 0x100fe400000108b2 */
[----:B------:R-:W-:Y:S01]  /*7c80*/  FFMA.FTZ R35, R183, c[0x0][0x23c], -R178 ;  /* 0x00008f00b7237a23 */ /* 0x000fe200000108b2 */
[----:B------:R-:W2:Y:S01]  /*7c90*/  LDSM.16.MT88.4 R8, [R225+0x10000] ;  /* 0x01000000e108783b */ /* 0x000ea20000004200 */
[--C-:B------:R-:W-:Y:S01]  /*7ca0*/  FFMA.FTZ R2, R184, c[0x0][0x23c], -R173.reuse ;  /* 0x00008f00b8027a23 */ /* 0x100fe200000108ad */
[----:B------:R-:W-:Y:S01]  /*7cb0*/  MUFU.EX2 R165, R165 ;  /* 0x000000a500a57308 */ /* 0x000fe20000000800 */
[----:B------:R-:W-:-:S02]  /*7cc0*/  FFMA.FTZ R0, R0, c[0x0][0x23c], -R173 ;  /* 0x00008f0000007a23 */ /* 0x000fc400000108ad */
[----:B------:R-:W-:Y:S02]  /*7cd0*/  FMUL.FTZ R164, R5, c[0x0][0x23c] ;  /* 0x00008f0005a47a20 */ /* 0x000fe40000410000 */
[----:B------:R-:W-:Y:S02]  /*7ce0*/  FMUL.FTZ R3, R4, c[0x0][0x23c] ;  /* 0x00008f0004037a20 */ /* 0x000fe40000410000 */
[--C-:B------:R-:W-:Y:S01]  /*7cf0*/  FFMA.FTZ R182, R21, c[0x0][0x23c], -R178.reuse ;  /* 0x00008f0015b67a23 */ /* 0x100fe200000108b2 */
[----:B------:R-:W3:Y:S01]  /*7d00*/  MUFU.EX2 R34, R34 ;  /* 0x0000002200227308 */ /* 0x000ee20000000800 */
[--C-:B------:R-:W-:Y:S02]  /*7d10*/  FFMA.FTZ R185, R23, c[0x0][0x23c], -R178.reuse ;  /* 0x00008f0017b97a23 */ /* 0x100fe400000108b2 */
[----:B------:R-:W-:Y:S01]  /*7d20*/  LDSM.16.MT88.4 R20, [R224+0x16000] ;  /* 0x01600000e014783b */ /* 0x000fe20000004200 */
[--C-:B------:R-:W-:Y:S02]  /*7d30*/  FFMA.FTZ R180, R27, c[0x0][0x23c], -R178.reuse ;  /* 0x00008f001bb47a23 */ /* 0x100fe400000108b2 */
[----:B------:R-:W-:-:S02]  /*7d40*/  FFMA.FTZ R183, R25, c[0x0][0x23c], -R178 ;  /* 0x00008f0019b77a23 */ /* 0x000fc400000108b2 */
[----:B------:R-:W-:Y:S01]  /*7d50*/  MUFU.EX2 R35, R35 ;  /* 0x0000002300237308 */ /* 0x000fe20000000800 */
[--C-:B------:R-:W-:Y:S02]  /*7d60*/  FFMA.FTZ R184, R26, c[0x0][0x23c], -R173.reuse ;  /* 0x00008f001ab87a23 */ /* 0x100fe400000108ad */
[--C-:B------:R-:W-:Y:S02]  /*7d70*/  FFMA.FTZ R187, R24, c[0x0][0x23c], -R173.reuse ;  /* 0x00008f0018bb7a23 */ /* 0x100fe400000108ad */
[--C-:B------:R-:W-:Y:S01]  /*7d80*/  FFMA.FTZ R186, R186, c[0x0][0x23c], -R173.reuse ;  /* 0x00008f00baba7a23 */ /* 0x100fe200000108ad */
[----:B------:R-:W-:Y:S01]  /*7d90*/  LDSM.16.MT88.4 R24, [R228+0x10800] ;  /* 0x01080000e418783b */ /* 0x000fe20000004200 */
[----:B------:R-:W-:Y:S01]  /*7da0*/  FFMA.FTZ R189, R192, c[0x0][0x23c], -R173 ;  /* 0x00008f00c0bd7a23 */ /* 0x000fe200000108ad */
[----:B------:R-:W4:Y:S01]  /*7db0*/  MUFU.EX2 R32, R32 ;  /* 0x0000002000207308 */ /* 0x000f220000000800 */
[----:B---3--:R-:W-:Y:S01]  /*7dc0*/  F2FP.BF16.PACK_AB R4, R34, R165 ;  /* 0x000000a52204723e */ /* 0x008fe200000010ff */
[----:B------:R-:W-:-:S02]  /*7dd0*/  FFMA.FTZ R192, R193, c[0x0][0x23c], -R178 ;  /* 0x00008f00c1c07a23 */ /* 0x000fc400000108b2 */
[--C-:B------:R-:W-:Y:S02]  /*7de0*/  FFMA.FTZ R195, R188, c[0x0][0x23c], -R173.reuse ;  /* 0x00008f00bcc37a23 */ /* 0x100fe400000108ad */
[--C-:B------:R-:W-:Y:S02]  /*7df0*/  FFMA.FTZ R191, R191, c[0x0][0x23c], -R178.reuse ;  /* 0x00008f00bfbf7a23 */ /* 0x100fe400000108b2 */
        /* <DEDUP_REMOVED lines=9> */
[--C-:B------:R-:W-:Y:S02]  /*7e90*/  FFMA.FTZ R181, R181, c[0x0][0x23c], -R178.reuse ;  /* 0x00008f00b5b57a23 */ /* 0x100fe400000108b2 */
[--C-:B------:R-:W-:Y:S01]  /*7ea0*/  FFMA.FTZ R196, R179, c[0x0][0x23c], -R178.reuse ;  /* 0x00008f00b3c47a23 */ /* 0x100fe200000108b2 */
[----:B------:R-:W4:Y:S01]  /*7eb0*/  MUFU.EX2 R0, R0 ;  /* 0x0000000000007308 */ /* 0x000f220000000800 */
[--C-:B------:R-:W-:Y:S02]  /*7ec0*/  FFMA.FTZ R177, R177, c[0x0][0x23c], -R178.reuse ;  /* 0x00008f00b1b17a23 */ /* 0x100fe400000108b2 */
[----:B------:R-:W-:Y:S02]  /*7ed0*/  FFMA.FTZ R178, R175, c[0x0][0x23c], -R178 ;  /* 0x00008f00afb27a23 */ /* 0x000fe400000108b2 */
[--C-:B------:R-:W-:Y:S02]  /*7ee0*/  FFMA.FTZ R175, R176, c[0x0][0x23c], -R173.reuse ;  /* 0x00008f00b0af7a23 */ /* 0x100fe400000108ad */
[--C-:B------:R-:W-:Y:S01]  /*7ef0*/  FFMA.FTZ R174, R174, c[0x0][0x23c], -R173.reuse ;  /* 0x00008f00aeae7a23 */ /* 0x100fe200000108ad */
[----:B------:R-:W5:Y:S01]  /*7f00*/  MUFU.EX2 R164, R164 ;  /* 0x000000a400a47308 */ /* 0x000f620000000800 */
[----:B---3--:R-:W-:Y:S01]  /*7f10*/  F2FP.BF16.PACK_AB R5, R2, R33 ;  /* 0x000000210205723e */ /* 0x008fe200000010ff */
[----:B------:R-:W-:-:S02]  /*7f20*/  FFMA.FTZ R172, R172, c[0x0][0x23c], -R173 ;  /* 0x00008f00acac7a23 */ /* 0x000fc400000108ad */
[----:B------:R-:W-:-:S04]  /*7f30*/  FFMA.FTZ R173, R170, c[0x0][0x23c], -R173 ;  /* 0x00008f00aaad7a23 */ /* 0x000fc800000108ad */
[----:B------:R-:W3:Y:S01]  /*7f40*/  MUFU.EX2 R3, R3 ;  /* 0x0000000300037308 */ /* 0x000ee20000000800 */
[----:B----4-:R-:W-:Y:S01]  /*7f50*/  F2FP.BF16.PACK_AB R7, R171, R0 ;  /* 0x00000000ab07723e */ /* 0x010fe200000010ff */
[----:B-----5:R-:W-:-:S06]  /*7f60*/  FMUL.FTZ R160, R160, R164 ;  /* 0x000000a4a0a07220 */ /* 0x020fcc0000410000 */
[----:B------:R-:W-:Y:S01]  /*7f70*/  MUFU.EX2 R180, R180 ;  /* 0x000000b400b47308 */ /* 0x000fe20000000800 */
[-C--:B------:R-:W-:Y:S02]  /*7f80*/  FMUL.FTZ R161, R161, R164.reuse ;  /* 0x000000a4a1a17220 */ /* 0x080fe40000410000 */
[-C--:B------:R-:W-:Y:S02]  /*7f90*/  FMUL.FTZ R156, R156, R164.reuse ;  /* 0x000000a49c9c7220 */ /* 0x080fe40000410000 */
[----:B------:R-:W-:Y:S02]  /*7fa0*/  FMUL.FTZ R157, R157, R164 ;  /* 0x000000a49d9d7220 */ /* 0x000fe40000410000 */
[-C--:B---3--:R-:W-:Y:S01]  /*7fb0*/  FMUL.FTZ R162, R162, R3.reuse ;  /* 0x00000003a2a27220 */ /* 0x088fe20000410000 */
[----:B------:R-:W3:Y:S01]  /*7fc0*/  MUFU.EX2 R183, R183 ;  /* 0x000000b700b77308 */ /* 0x000ee20000000800 */
        /* <DEDUP_REMOVED lines=11> */
[----:B------:R-:W4:Y:S01]  /*8080*/  LDSM.16.MT88.4 R16, [R224+0x10000] ;  /* 0x01000000e010783b */ /* 0x000f220000004200 */
[----:B------:R-:W-:Y:S01]  /*8090*/  FMUL.FTZ R149, R149, R164 ;  /* 0x000000a495957220 */ /* 0x000fe20000410000 */
[----:B------:R-:W-:Y:S01]  /*80a0*/  MUFU.EX2 R185, R185 ;  /* 0x000000b900b97308 */ /* 0x000fe20000000800 */
[----:B------:R-:W-:-:S02]  /*80b0*/  FMUL.FTZ R150, R150, R3 ;  /* 0x0000000396967220 */ /* 0x000fc40000410000 */
[-C--:B------:R-:W-:Y:S02]  /*80c0*/  FMUL.FTZ R151, R151, R3.reuse ;  /* 0x0000000397977220 */ /* 0x080fe40000410000 */
[C---:B-1----:R-:W-:Y:S01]  /*80d0*/  HMMA.16816.F32.BF16 R152, R4.reuse, R12, R152 ;  /* 0x0000000c0498723c */ /* 0x042fe20000041898 */
[-C--:B------:R-:W-:Y:S02]  /*80e0*/  FMUL.FTZ R144, R144, R164.reuse ;  /* 0x000000a490907220 */ /* 0x080fe40000410000 */
[-C--:B------:R-:W-:Y:S01]  /*80f0*/  FMUL.FTZ R145, R145, R164.reuse ;  /* 0x000000a491917220 */ /* 0x080fe20000410000 */
[----:B------:R-:W-:Y:S01]  /*8100*/  MUFU.EX2 R184, R184 ;  /* 0x000000b800b87308 */ /* 0x000fe20000000800 */
[-C--:B------:R-:W-:Y:S02]  /*8110*/  FMUL.FTZ R146, R146, R3.reuse ;  /* 0x0000000392927220 */ /* 0x080fe40000410000 */
[----:B------:R-:W-:Y:S01]  /*8120*/  FMUL.FTZ R147, R147, R3 ;  /* 0x0000000393937220 */ /* 0x000fe20000410000 */
[----:B------:R-:W-:Y:S01]  /*8130*/  HMMA.16816.F32.BF16 R148, R4, R14, R148 ;  /* 0x0000000e0494723c */ /* 0x000fe20000041894 */
[----:B------:R-:W1:Y:S01]  /*8140*/  LDSM.16.MT88.4 R12, [R228+0x12000] ;  /* 0x01200000e40c783b */ /* 0x000e620000004200 */
[----:B------:R-:W-:-:S02]  /*8150*/  FMUL.FTZ R140, R140, R164 ;  /* 0x000000a48c8c7220 */ /* 0x000fc40000410000 */
[-C--:B------:R-:W-:Y:S01]  /*8160*/  FMUL.FTZ R141, R141, R164.reuse ;  /* 0x000000a48d8d7220 */ /* 0x080fe20000410000 */
[----:B------:R-:W5:Y:S01]  /*8170*/  MUFU.EX2 R187, R187 ;  /* 0x000000bb00bb7308 */ /* 0x000f620000000800 */
[-C--:B------:R-:W-:Y:S02]  /*8180*/  FMUL.FTZ R142, R142, R3.reuse ;  /* 0x000000038e8e7220 */ /* 0x080fe40000410000 */
[-C--:B------:R-:W-:Y:S01]  /*8190*/  FMUL.FTZ R143, R143, R3.reuse ;  /* 0x000000038f8f7220 */ /* 0x080fe20000410000 */
[----:B--2---:R-:W-:Y:S01]  /*81a0*/  HMMA.16816.F32.BF16 R144, R4, R8, R144 ;  /* 0x000000080490723c */ /* 0x004fe20000041890 */
[-C--:B------:R-:W-:Y:S02]  /*81b0*/  FMUL.FTZ R136, R136, R164.reuse ;  /* 0x000000a488887220 */ /* 0x080fe40000410000 */
[----:B------:R-:W-:Y:S01]  /*81c0*/  FMUL.FTZ R137, R137, R164 ;  /* 0x000000a489897220 */ /* 0x000fe20000410000 */
[----:B------:R-:W-:Y:S01]  /*81d0*/  MUFU.EX2 R186, R186 ;  /* 0x000000ba00ba7308 */ /* 0x000fe20000000800 */
[----:B------:R-:W-:-:S02]  /*81e0*/  FMUL.FTZ R138, R138, R3 ;  /* 0x000000038a8a7220 */ /* 0x000fc40000410000 */
[-C--:B------:R-:W-:Y:S01]  /*81f0*/  FMUL.FTZ R139, R139, R3.reuse ;  /* 0x000000038b8b7220 */ /* 0x080fe20000410000 */
[C---:B------:R-:W-:Y:S01]  /*8200*/  HMMA.16816.F32.BF16 R140, R4.reuse, R10, R140 ;  /* 0x0000000a048c723c */ /* 0x040fe2000004188c */
[----:B------:R-:W2:Y:S01]  /*8210*/  LDSM.16.MT88.4 R8, [R226+0x12000] ;  /* 0x01200000e208783b */ /* 0x000ea20000004200 */
[-C--:B------:R-:W-:Y:S02]  /*8220*/  FMUL.FTZ R132, R132, R164.reuse ;  /* 0x000000a484847220 */ /* 0x080fe40000410000 */
[-C--:B------:R-:W-:Y:S01]  /*8230*/  FMUL.FTZ R133, R133, R164.reuse ;  /* 0x000000a485857220 */ /* 0x080fe20000410000 */
[----:B------:R-:W1:Y:S01]  /*8240*/  MUFU.EX2 R189, R189 ;  /* 0x000000bd00bd7308 */ /* 0x000e620000000800 */
[-C--:B------:R-:W-:Y:S02]  /*8250*/  FMUL.FTZ R134, R134, R3.reuse ;  /* 0x0000000386867220 */ /* 0x080fe40000410000 */
[----:B------:R-:W-:Y:S01]  /*8260*/  FMUL.FTZ R135, R135, R3 ;  /* 0x0000000387877220 */ /* 0x000fe20000410000 */
[----:B----4-:R-:W-:Y:S01]  /*8270*/  HMMA.16816.F32.BF16 R136, R4, R16, R136 ;  /* 0x000000100488723c */ /* 0x010fe20000041888 */
[----:B------:R-:W-:-:S02]  /*8280*/  FMUL.FTZ R36, R36, R164 ;  /* 0x000000a424247220 */ /* 0x000fc40000410000 */
[-C--:B------:R-:W-:Y:S01]  /*8290*/  FMUL.FTZ R37, R37, R164.reuse ;  /* 0x000000a425257220 */ /* 0x080fe20000410000 */
[----:B------:R-:W4:Y:S01]  /*82a0*/  MUFU.EX2 R192, R192 ;  /* 0x000000c000c07308 */ /* 0x000f220000000800 */
[-C--:B------:R-:W-:Y:S02]  /*82b0*/  FMUL.FTZ R38, R38, R3.reuse ;  /* 0x0000000326267220 */ /* 0x080fe40000410000 */
[-C--:B------:R-:W-:Y:S01]  /*82c0*/  FMUL.FTZ R39, R39, R3.reuse ;  /* 0x0000000327277220 */ /* 0x080fe20000410000 */
[----:B------:R-:W-:Y:S01]  /*82d0*/  HMMA.16816.F32.BF16 R132, R4, R18, R132 ;  /* 0x000000120484723c */ /* 0x000fe20000041884 */
[-C--:B------:R-:W-:Y:S01]  /*82e0*/  FMUL.FTZ R40, R40, R164.reuse ;  /* 0x000000a428287220 */ /* 0x080fe20000410000 */
[----:B------:R-:W3:Y:S01]  /*82f0*/  LDSM.16.MT88.4 R16, [R225+0x12000] ;  /* 0x01200000e110783b */ /* 0x000ee20000004200 */
[----:B------:R-:W-:Y:S01]  /*8300*/  FMUL.FTZ R41, R41, R164 ;  /* 0x000000a429297220 */ /* 0x000fe20000410000 */
[----:B------:R-:W2:Y:S01]  /*8310*/  MUFU.EX2 R191, R191 ;  /* 0x000000bf00bf7308 */ /* 0x000ea20000000800 */
[----:B------:R-:W-:-:S02]  /*8320*/  FMUL.FTZ R42, R42, R3 ;  /* 0x000000032a2a7220 */ /* 0x000fc40000410000 */
[-C--:B------:R-:W-:Y:S01]  /*8330*/  FMUL.FTZ R43, R43, R3.reuse ;  /* 0x000000032b2b7220 */ /* 0x080fe20000410000 */
        /* <DEDUP_REMOVED lines=10> */
[----:B------:R-:W-:Y:S01]  /*83e0*/  MUFU.EX2 R194, R194 ;  /* 0x000000c200c27308 */ /* 0x000fe20000000800 */
        /* <DEDUP_REMOVED lines=9> */
[-C--:B------:R-:W-:Y:S01]  /*8480*/  FMUL.FTZ R56, R56, R164.reuse ;  /* 0x000000a438387220 */ /* 0x080fe20000410000 */
[----:B------:R-:W2:Y:S01]  /*8490*/  LDSM.16.MT88.4 R8, [R228+0x14000] ;  /* 0x01400000e408783b */ /* 0x000ea20000004200 */
[-C--:B------:R-:W-:Y:S01]  /*84a0*/  FMUL.FTZ R57, R57, R164.reuse ;  /* 0x000000a439397220 */ /* 0x080fe20000410000 */
[----:B------:R-:W1:Y:S01]  /*84b0*/  MUFU.EX2 R195, R195 ;  /* 0x000000c300c37308 */ /* 0x000e620000000800 */
[-C--:B------:R-:W-:Y:S02]  /*84c0*/  FMUL.FTZ R58, R58, R3.reuse ;  /* 0x000000033a3a7220 */ /* 0x080fe40000410000 */
[----:B------:R-:W-:Y:S01]  /*84d0*/  FMUL.FTZ R59, R59, R3 ;  /* 0x000000033b3b7220 */ /* 0x000fe20000410000 */
[----:B---3--:R-:W-:Y:S01]  /*84e0*/  HMMA.16816.F32.BF16 R52, R4, R16, R52 ;  /* 0x000000100434723c */ /* 0x008fe20000041834 */
[----:B------:R-:W-:-:S02]  /*84f0*/  FMUL.FTZ R60, R60, R164 ;  /* 0x000000a43c3c7220 */ /* 0x000fc40000410000 */
[-C--:B------:R-:W-:Y:S01]  /*8500*/  FMUL.FTZ R61, R61, R164.reuse ;  /* 0x000000a43d3d7220 */ /* 0x080fe20000410000 */
[----:B------:R-:W-:Y:S01]  /*8510*/  MUFU.EX2 R188, R188 ;  /* 0x000000bc00bc7308 */ /* 0x000fe20000000800 */
[-C--:B------:R-:W-:Y:S02]  /*8520*/  FMUL.FTZ R62, R62, R3.reuse ;  /* 0x000000033e3e7220 */ /* 0x080fe40000410000 */
[-C--:B------:R-:W-:Y:S01]  /*8530*/  FMUL.FTZ R63, R63, R3.reuse ;  /* 0x000000033f3f7220 */ /* 0x080fe20000410000 */
[----:B------:R-:W-:Y:S01]  /*8540*/  HMMA.16816.F32.BF16 R56, R4, R18, R56 ;  /* 0x000000120438723c */ /* 0x000fe20000041838 */
[----:B------:R-:W3:Y:S01]  /*8550*/  LDSM.16.MT88.4 R16, [R226+0x14000] ;  /* 0x01400000e210783b */ /* 0x000ee20000004200 */
[-C--:B------:R-:W-:Y:S02]  /*8560*/  FMUL.FTZ R64, R64, R164.reuse ;  /* 0x000000a440407220 */ /* 0x080fe40000410000 */
        /* <DEDUP_REMOVED lines=14> */
[----:B------:R-:W1:Y:S01]  /*8650*/  MUFU.EX2 R196, R196 ;  /* 0x000000c400c47308 */ /* 0x000e620000000800 */
        /* <DEDUP_REMOVED lines=12> */
[----:B------:R-:W-:Y:S01]  /*8720*/  MUFU.EX2 R178, R178 ;  /* 0x000000b200b27308 */ /* 0x000fe20000000800 */
        /* <DEDUP_REMOVED lines=30> */
[----:B------:R-:W-:Y:S02]  /*8910*/  FMUL.FTZ R101, R101, R164 ;  /* 0x000000a465657220 */ /* 0x000fe40000410000 */
[----:B------:R-:W-:-:S02]  /*8920*/  FMUL.FTZ R102, R102, R3 ;  /* 0x0000000366667220 */ /* 0x000fc40000410000 */
[-C--:B------:R-:W-:Y:S01]  /*8930*/  FMUL.FTZ R103, R103, R3.reuse ;  /* 0x0000000367677220 */ /* 0x080fe20000410000 */
[C---:B------:R-:W-:Y:S01]  /*8940*/  HMMA.16816.F32.BF16 R96, R4.reuse, R10, R96 ;  /* 0x0000000a0460723c */ /* 0x040fe20000041860 */
[-C--:B------:R-:W-:Y:S01]  /*8950*/  FMUL.FTZ R104, R104, R164.reuse ;  /* 0x000000a468687220 */ /* 0x080fe20000410000 */
[----:B------:R-:W2:Y:S01]  /*8960*/  LDSM.16.MT88.4 R8, [R225+0x16000] ;  /* 0x01600000e108783b */ /* 0x000ea20000004200 */
        /* <DEDUP_REMOVED lines=36> */
[----:B------:R-:W-:Y:S01]  /*8bb0*/  HMMA.16816.F32.BF16 R124, R4, R20, R124 ;  /* 0x00000014047c723c */ /* 0x000fe2000004187c */
[----:B------:R-:W-:Y:S01]  /*8bc0*/  FFMA.FTZ R165, R200, R164, R165 ;  /* 0x000000a4c8a57223 */ /* 0x000fe200000100a5 */
[----:B------:R-:W-:Y:S01]  /*8bd0*/  MOV R164, R169 ;  /* 0x000000a900a47202 */ /* 0x000fe20000000f00 */
[----:B------:R-:W-:-:S02]  /*8be0*/  FFMA.FTZ R3, R252, R3, R33 ;  /* 0x00000003fc037223 */ /* 0x000fc40000010021 */
[----:B------:R-:W-:Y:S02]  /*8bf0*/  FADD.FTZ R34, R34, R165 ;  /* 0x000000a522227221 */ /* 0x000fe40000010000 */
[----:B------:R-:W-:Y:S01]  /*8c00*/  FADD.FTZ R3, R2, R3 ;  /* 0x0000000302037221 */ /* 0x000fe20000010000 */
[----:B------:R-:W-:Y:S01]  /*8c10*/  HMMA.16816.F32.BF16 R128, R4, R22, R128 ;  /* 0x000000160480723c */ /* 0x000fe20000041880 */
[----:B------:R-:W2:Y:S01]  /*8c20*/  LDSM.16.MT88.4 R20, [R228+0x12800] ;  /* 0x01280000e414783b */ /* 0x000ea20000004200 */
[----:B------:R-:W-:Y:S02]  /*8c30*/  FADD.FTZ R35, R35, R34 ;  /* 0x0000002223237221 */ /* 0x000fe40000010000 */
[----:B------:R-:W-:Y:S02]  /*8c40*/  FADD.FTZ R0, R0, R3 ;  /* 0x0000000300007221 */ /* 0x000fe40000010000 */
[----:B------:R-:W-:Y:S01]  /*8c50*/  FADD.FTZ R3, R32, R35 ;  /* 0x0000002320037221 */ /* 0x000fe20000010000 */
[----:B------:R-:W-:Y:S01]  /*8c60*/  F2FP.BF16.PACK_AB R4, R183, R180 ;  /* 0x000000b4b704723e */ /* 0x000fe200000010ff */
        /* <DEDUP_REMOVED lines=10> */
[C---:B---3--:R-:W-:Y:S01]  /*8d10*/  HMMA.16816.F32.BF16 R152, R4.reuse, R16, R152 ;  /* 0x000000100498723c */ /* 0x048fe20000041898 */
[----:B------:R-:W-:Y:S02]  /*8d20*/  FADD.FTZ R186, R186, R187 ;  /* 0x000000bbbaba7221 */ /* 0x000fe40000010000 */
[----:B------:R-:W-:Y:S02]  /*8d30*/  FADD.FTZ R185, R185, R182 ;  /* 0x000000b6b9b97221 */ /* 0x000fe40000010000 */
[----:B------:R-:W-:Y:S02]  /*8d40*/  FADD.FTZ R189, R189, R186 ;  /* 0x000000babdbd7221 */ /* 0x000fe40000010000 */
[----:B----4-:R-:W-:Y:S01]  /*8d50*/  FADD.FTZ R0, R192, R185 ;  /* 0x000000b9c0007221 */ /* 0x010fe20000010000 */
[----:B------:R-:W-:Y:S01]  /*8d60*/  HMMA.16816.F32.BF16 R148, R4, R18, R148 ;  /* 0x000000120494723c */ /* 0x000fe20000041894 */
[----:B------:R-:W3:Y:S02]  /*8d70*/  LDSM.16.MT88.4 R16, [R225+0x12800] ;  /* 0x01280000e110783b */ /* 0x000ee40000004200 */
[----:B------:R-:W-:-:S05]  /*8d80*/  FADD.FTZ R0, R191, R0 ;  /* 0x00000000bf007221 */ /* 0x000fca0000010000 */
        /* <DEDUP_REMOVED lines=39> */
[C---:B-----5:R-:W-:Y:S08]  /*9000*/  HMMA.16816.F32.BF16 R116, R4.reuse, R20, R116 ;  /* 0x000000140474723c */ /* 0x060ff00000041874 */
[C---:B------:R-:W-:Y:S01]  /*9010*/  HMMA.16816.F32.BF16 R120, R4.reuse, R22, R120 ;  /* 0x000000160478723c */ /* 0x040fe20000041878 */
[----:B------:R-:W-:Y:S07]  /*9020*/  LDSM.16.MT88.4 R20, [R225+0x11000] ;  /* 0x01100000e114783b */ /* 0x000fee0000004200 */
[C---:B---3--:R-:W-:Y:S08]  /*9030*/  HMMA.16816.F32.BF16 R124, R4.reuse, R16, R124 ;  /* 0x00000010047c723c */ /* 0x048ff0000004187c */
[----:B------:R-:W-:Y:S01]  /*9040*/  HMMA.16816.F32.BF16 R128, R4, R18, R128 ;  /* 0x000000120480723c */ /* 0x000fe20000041880 */
[----:B------:R-:W3:Y:S06]  /*9050*/  LDSM.16.MT88.4 R16, [R225+0x13000] ;  /* 0x01300000e110783b */ /* 0x000eec0000004200 */
        /* <DEDUP_REMOVED lines=9> */
[----:B-1----:R-:W-:Y:S02]  /*90f0*/  HMMA.16816.F32.BF16 R160, R4, R12, R160 ;  /* 0x0000000c04a0723c */ /* 0x002fe400000418a0 */
[----:B------:R-:W-:-:S06]  /*9100*/  FADD.FTZ R0, R197, R0 ;  /* 0x00000000c5007221 */ /* 0x000fcc0000010000 */
        /* <DEDUP_REMOVED lines=17> */
[C---:B------:R-:W-:Y:S08]  /*9220*/  HMMA.16816.F32.BF16 R136, R4.reuse, R28, R136 ;  /* 0x0000001c0488723c */ /* 0x040ff00000041888 */
[C---:B------:R-:W-:Y:S01]  /*9230*/  HMMA.16816.F32.BF16 R132, R4.reuse, R30, R132 ;  /* 0x0000001e0484723c */ /* 0x040fe20000041884 */
[----:B------:R-:W-:Y:S07]  /*9240*/  LDSM.16.MT88.4 R28, [R226+0x17000] ;  /* 0x01700000e21c783b */ /* 0x000fee0000004200 */
[C---:B--2---:R-:W-:Y:S08]  /*9250*/  HMMA.16816.F32.BF16 R60, R4.reuse, R8, R60 ;  /* 0x00000008043c723c */ /* 0x044ff0000004183c */
[C---:B------:R-:W-:Y:S01]  /*9260*/  HMMA.16816.F32.BF16 R64, R4.reuse, R10, R64 ;  /* 0x0000000a0440723c */ /* 0x040fe20000041840 */
[----:B------:R-:W2:Y:S07]  /*9270*/  LDSM.16.MT88.4 R8, [R228+0x17000] ;  /* 0x01700000e408783b */ /* 0x000eae0000004200 */
[C---:B----4-:R-:W-:Y:S08]  /*9280*/  HMMA.16816.F32.BF16 R68, R4.reuse, R24, R68 ;  /* 0x000000180444723c */ /* 0x050ff00000041844 */
[C---:B------:R-:W-:Y:S01]  /*9290*/  HMMA.16816.F32.BF16 R72, R4.reuse, R26, R72 ;  /* 0x0000001a0448723c */ /* 0x040fe20000041848 */
[----:B------:R-:W-:Y:S07]  /*92a0*/  LDSM.16.MT88.4 R24, [R224+0x17000] ;  /* 0x01700000e018783b */ /* 0x000fee0000004200 */
        /* <DEDUP_REMOVED lines=31> */
[----:B---3--:R-:W-:Y:S01]  /*94a0*/  HMMA.16816.F32.BF16 R160, R4, R16, R160 ;  /* 0x0000001004a0723c */ /* 0x008fe200000418a0 */
[----:B------:R-:W-:Y:S02]  /*94b0*/  FADD.FTZ R0, R178, R177 ;  /* 0x000000b1b2007221 */ /* 0x000fe40000010000 */
[----:B------:R-:W-:-:S03]  /*94c0*/  FADD.FTZ R252, R173, R172 ;  /* 0x000000acadfc7221 */ /* 0x000fc60000010000 */
[----:B------:R-:W-:Y:S02]  /*94d0*/  STL [R1], R0 ;  /* 0x0000000001007387 */ /* 0x000fe40000100800 */
[C---:B------:R-:W-:Y:S02]  /*94e0*/  HMMA.16816.F32.BF16 R156, R4.reuse, R18, R156 ;  /* 0x00000012049c723c */ /* 0x040fe4000004189c */
[----:B------:R-:W3:Y:S06]  /*94f0*/  LDSM.16.MT88.4 R16, [R226+0x13800] ;  /* 0x01380000e210783b */ /* 0x000eec0000004200 */
        /* <DEDUP_REMOVED lines=28> */
[C---:B------:R-:W-:Y:S08]  /*96c0*/  HMMA.16816.F32.BF16 R80, R4.reuse, R26, R80 ;  /* 0x0000001a0450723c */ /* 0x040ff00000041850 */
[C---:B------:R-:W-:Y:S08]  /*96d0*/  HMMA.16816.F32.BF16 R84, R4.reuse, R28, R84 ;  /* 0x0000001c0454723c */ /* 0x040ff00000041854 */
[C---:B------:R-:W-:Y:S08]  /*96e0*/  HMMA.16816.F32.BF16 R88, R4.reuse, R30, R88 ;  /* 0x0000001e0458723c */ /* 0x040ff00000041858 */
[C---:B----4-:R-:W-:Y:S08]  /*96f0*/  HMMA.16816.F32.BF16 R92, R4.reuse, R20, R92 ;  /* 0x00000014045c723c */ /* 0x050ff0000004185c */
[C---:B------:R-:W-:Y:S08]  /*9700*/  HMMA.16816.F32.BF16 R96, R4.reuse, R22, R96 ;  /* 0x000000160460723c */ /* 0x040ff00000041860 */
[C---:B--2---:R-:W-:Y:S08]  /*9710*/  HMMA.16816.F32.BF16 R108, R4.reuse, R8, R108 ;  /* 0x00000008046c723c */ /* 0x044ff0000004186c */
[C---:B------:R-:W-:Y:S08]  /*9720*/  HMMA.16816.F32.BF16 R112, R4.reuse, R10, R112 ;  /* 0x0000000a0470723c */ /* 0x040ff00000041870 */
[C---:B-1----:R-:W-:Y:S08]  /*9730*/  HMMA.16816.F32.BF16 R116, R4.reuse, R12, R116 ;  /* 0x0000000c0474723c */ /* 0x042ff00000041874 */
[C---:B------:R-:W-:Y:S08]  /*9740*/  HMMA.16816.F32.BF16 R120, R4.reuse, R14, R120 ;  /* 0x0000000e0478723c */ /* 0x040ff00000041878 */
[C---:B---3--:R-:W-:Y:S08]  /*9750*/  HMMA.16816.F32.BF16 R124, R4.reuse, R16, R124 ;  /* 0x00000010047c723c */ /* 0x048ff0000004187c */
[----:B------:R-:W-:Y:S08]  /*9760*/  HMMA.16816.F32.BF16 R128, R4, R18, R128 ;  /* 0x000000120480723c */ /* 0x000ff00000041880 */
.L_x_999:
        /* <DEDUP_REMOVED lines=13> */
.L_x_1004:
        /* <DEDUP_REMOVED lines=41> */
.L_x_1002:
[----:B------:R-:W-:Y:S01]  /*9ad0*/  UIADD3 UR14, UR17, -0x1, URZ ;  /* 0xffffffff110e7890 */ /* 0x000fe2000fffe03f */
[----:B------:R-:W-:Y:S04]  /*9ae0*/  DEPBAR.LE SB0, 0x0 ;  /* 0x000080000000791a */ /* 0x000fe80000000000 */
[----:B------:R-:W-:Y:S01]  /*9af0*/  BAR.SYNC.DEFER_BLOCKING 0x0 ;  /* 0x0000000000007b1d */ /* 0x000fe20000010000 */
[----:B------:R-:W-:Y:S01]  /*9b00*/  MOV R3, UR14 ;  /* 0x0000000e00037c02 */ /* 0x000fe20008000f00 */
[----:B------:R-:W-:Y:S02]  /*9b10*/  USHF.R.S32.HI UR5, URZ, 0x1f, UR14 ;  /* 0x0000001f3f057899 */ /* 0x000fe4000801140e */
[----:B------:R-:W-:Y:S02]  /*9b20*/  UIMAD UR4, UR13, UR14, URZ ;  /* 0x0000000e0d0472a4 */ /* 0x000fe4000f8e023f */
[----:B------:R-:W-:Y:S01]  /*9b30*/  IMAD.WIDE.U32 R18, R3, UR15, R244 ;  /* 0x0000000f03127c25 */ /* 0x000fe2000f8e00f4 */
[----:B------:R-:W-:Y:S02]  /*9b40*/  UISETP.GT.AND UP0, UPT, UR14, UR9, UPT ;  /* 0x000000090e00728c */ /* 0x000fe4000bf04270 */
[----:B------:R-:W-:Y:S02]  /*9b50*/  UIMAD UR4, UR5, UR15, UR4 ;  /* 0x0000000f050472a4 */ /* 0x000fe4000f8e0204 */
[C---:B------:R-:W-:Y:S04]  /*9b60*/  LEA R14, P0, R18.reuse, c[0x0][0x170], 0x1 ;  /* 0x00005c00120e7a11 */ /* 0x040fe800078008ff */
        /* <DEDUP_REMOVED lines=8> */
[----:B------:R-:W-:Y:S03]  /*9bf0*/  IADD3 R22, P0, R26, UR8, RZ ;  /* 0x000000081a167c10 */ /* 0x000fe6000ff1e0ff */
[----:B------:R1:W-:Y:S01]  /*9c00*/  LDGSTS.E.BYPASS.LTC128B.128 [R235+0x12000], [R14.64+0x80] ;  /* 0x120000800eeb7fae */ /* 0x0003e2000b901d52 */
[----:B------:R-:W-:Y:S02]  /*9c10*/  IADD3.X R23, R27, UR12, RZ, P0, !PT ;  /* 0x0000000c1b177c10 */ /* 0x000fe400087fe4ff */
[----:B------:R-:W-:Y:S03]  /*9c20*/  IADD3 R18, P0, R22, UR8, RZ ;  /* 0x0000000816127c10 */ /* 0x000fe6000ff1e0ff */
[----:B------:R1:W-:Y:S01]  /*9c30*/  LDGSTS.E.BYPASS.LTC128B.128 [R235+0x14000], [R14.64+0x100] ;  /* 0x140001000eeb7fae */ /* 0x0003e2000b901d52 */
[----:B------:R-:W-:Y:S02]  /*9c40*/  IADD3.X R19, R23, UR12, RZ, P0, !PT ;  /* 0x0000000c17137c10 */ /* 0x000fe400087fe4ff */
[----:B------:R-:W-:Y:S03]  /*9c50*/  PLOP3.LUT P0, PT, PT, PT, UP0, 0x80, 0x0 ;  /* 0x000000000000781c */ /* 0x000fe60003f0f008 */
        /* <DEDUP_REMOVED lines=14> */
[----:B------:R-:W5:Y:S06]  /*9d40*/  LDSM.16.M88.4 R168, [R233+0x8000] ;  /* 0x00800000e9a8783b */ /* 0x000f6c0000000200 */
[----:B------:R-:W1:Y:S06]  /*9d50*/  LDSM.16.M88.4 R172, [R233+0x8800] ;  /* 0x00880000e9ac783b */ /* 0x000e6c0000000200 */
[----:B------:R-:W3:Y:S06]  /*9d60*/  LDSM.16.M88.4 R176, [R233+0x9000] ;  /* 0x00900000e9b0783b */ /* 0x000eec0000000200 */
[----:B------:R-:W0:Y:S06]  /*9d70*/  LDGDEPBAR ;  /* 0x00000000000079af */ /* 0x000e2c0000000000 */
[----:B------:R-:W2:Y:S06]  /*9d80*/  LDSM.16.M88.4 R180, [R233+0x9800] ;  /* 0x00980000e9b4783b */ /* 0x000eac0000000200 */
[----:B------:R-:W-:Y:S06]  /*9d90*/  LDSM.16.M88.4 R184, [R232] ;  /* 0x00000000e8b8783b */ /* 0x000fec0000000200 */
[----:B------:R-:W2:Y:S01]  /*9da0*/  LDSM.16.M88.4 R188, [R231] ;  /* 0x00000000e7bc783b */ /* 0x000ea20000000200 */
[C---:B-----5:R-:W-:Y:S05]  /*9db0*/  HMMA.16816.F32.BF16 R4, R164.reuse, R168, RZ ;  /* 0x000000a8a404723c */ /* 0x060fea00000418ff */
[----:B------:R-:W5:Y:S03]  /*9dc0*/  LDSM.16.M88.4 R192, [R223] ;  /* 0x00000000dfc0783b */ /* 0x000f660000000200 */
[C---:B------:R-:W-:Y:S03]  /*9dd0*/  HMMA.16816.F32.BF16 R8, R164.reuse, R170, RZ ;  /* 0x000000aaa408723c */ /* 0x040fe600000418ff */
[----:B------:R-:W5:Y:S06]  /*9de0*/  LDSM.16.M88.4 R168, [R222] ;  /* 0x00000000dea8783b */ /* 0x000f6c0000000200 */
[----:B------:R-:W5:Y:S01]  /*9df0*/  LDSM.16.M88.4 R196, [R221] ;  /* 0x00000000ddc4783b */ /* 0x000f620000000200 */
[C---:B-1----:R-:W-:Y:S05]  /*9e00*/  HMMA.16816.F32.BF16 R12, R164.reuse, R172, RZ ;  /* 0x000000aca40c723c */ /* 0x042fea00000418ff */
[----:B------:R-:W-:Y:S03]  /*9e10*/  LDSM.16.M88.4 R200, [R230] ;  /* 0x00000000e6c8783b */ /* 0x000fe60000000200 */
[C---:B----4-:R-:W-:Y:S03]  /*9e20*/  HMMA.16816.F32.BF16 R16, R164.reuse, R174, RZ ;  /* 0x000000aea410723c */ /* 0x050fe600000418ff */
[----:B------:R-:W1:Y:S05]  /*9e30*/  LDSM.16.M88.4 R204, [R227+0x8000] ;  /* 0x00800000e3cc783b */ /* 0x000e6a0000000200 */
[C---:B---3--:R-:W-:Y:S01]  /*9e40*/  HMMA.16816.F32.BF16 R20, R164.reuse, R176, RZ ;  /* 0x000000b0a414723c */ /* 0x048fe200000418ff */
[----:B------:R-:W-:Y:S07]  /*9e50*/  LDSM.16.M88.4 R172, [R227+0x9000] ;  /* 0x00900000e3ac783b */ /* 0x000fee0000000200 */
[C---:B--2---:R-:W-:Y:S01]  /*9e60*/  HMMA.16816.F32.BF16 R24, R164.reuse, R178, RZ ;  /* 0x000000b2a418723c */ /* 0x044fe200000418ff */
[----:B------:R-:W-:Y:S07]  /*9e70*/  LDSM.16.M88.4 R176, [R227+0x9800] ;  /* 0x00980000e3b0783b */ /* 0x000fee0000000200 */
[C---:B------:R-:W-:Y:S08]  /*9e80*/  HMMA.16816.F32.BF16 R28, R164.reuse, R180, RZ ;  /* 0x000000b4a41c723c */ /* 0x040ff000000418ff */
[----:B------:R-:W-:Y:S01]  /*9e90*/  HMMA.16816.F32.BF16 R32, R164, R182, RZ ;  /* 0x000000b6a420723c */ /* 0x000fe200000418ff */
[----:B------:R-:W2:Y:S06]  /*9ea0*/  LDSM.16.M88.4 R164, [R227+0x8800] ;  /* 0x00880000e3a4783b */ /* 0x000eac0000000200 */
[----:B------:R-:W-:Y:S01]  /*9eb0*/  LDSM.16.M88.4 R180, [R220] ;  /* 0x00000000dcb4783b */ /* 0x000fe20000000200 */
[C---:B------:R-:W-:Y:S08]  /*9ec0*/  HMMA.16816.F32.BF16 R4, R184.reuse, R188, R4 ;  /* 0x000000bcb804723c */ /* 0x040ff00000041804 */
[C---:B------:R-:W-:Y:S01]  /*9ed0*/  HMMA.16816.F32.BF16 R8, R184.reuse, R190, R8 ;  /* 0x000000beb808723c */ /* 0x040fe20000041808 */
[----:B------:R-:W-:Y:S07]  /*9ee0*/  LDSM.16.M88.4 R188, [R220+0x1000] ;  /* 0x00100000dcbc783b */ /* 0x000fee0000000200 */
[C---:B-----5:R-:W-:Y:S08]  /*9ef0*/  HMMA.16816.F32.BF16 R12, R184.reuse, R192, R12 ;  /* 0x000000c0b80c723c */ /* 0x060ff0000004180c */
[C---:B------:R-:W-:Y:S01]  /*9f00*/  HMMA.16816.F32.BF16 R16, R184.reuse, R194, R16 ;  /* 0x000000c2b810723c */ /* 0x040fe20000041810 */
[----:B------:R-:W-:Y:S07]  /*9f10*/  LDSM.16.M88.4 R192, [R233+0xa000] ;  /* 0x00a00000e9c0783b */ /* 0x000fee0000000200 */
[C---:B------:R-:W-:Y:S08]  /*9f20*/  HMMA.16816.F32.BF16 R20, R184.reuse, R168, R20 ;  /* 0x000000a8b814723c */ /* 0x040ff00000041814 */
[C---:B------:R-:W-:Y:S01]  /*9f30*/  HMMA.16816.F32.BF16 R24, R184.reuse, R170, R24 ;  /* 0x000000aab818723c */ /* 0x040fe20000041818 */
[----:B------:R-:W3:Y:S07]  /*9f40*/  LDSM.16.M88.4 R168, [R229] ;  /* 0x00000000e5a8783b */ /* 0x000eee0000000200 */
[C---:B------:R-:W-:Y:S08]  /*9f50*/  HMMA.16816.F32.BF16 R28, R184.reuse, R196, R28 ;  /* 0x000000c4b81c723c */ /* 0x040ff0000004181c */
[----:B------:R-:W-:Y:S01]  /*9f60*/  HMMA.16816.F32.BF16 R32, R184, R198, R32 ;  /* 0x000000c6b820723c */ /* 0x000fe20000041820 */
[----:B------:R-:W4:Y:S06]  /*9f70*/  LDSM.16.M88.4 R184, [R220+0x800] ;  /* 0x00080000dcb8783b */ /* 0x000f2c0000000200 */
[----:B------:R-:W-:Y:S01]  /*9f80*/  LDSM.16.M88.4 R196, [R233+0xa800] ;  /* 0x00a80000e9c4783b */ /* 0x000fe20000000200 */
        /* <DEDUP_REMOVED lines=11> */
[----:B------:R-:W5:Y:S06]  /*a040*/  LDSM.16.M88.4 R176, [R233+0xb000] ;  /* 0x00b00000e9b0783b */ /* 0x000f6c0000000200 */
[----:B------:R-:W-:Y:S01]  /*a050*/  LDSM.16.M88.4 R200, [R218] ;  /* 0x00000000dac8783b */ /* 0x000fe20000000200 */
[C---:B---3--:R-:W-:Y:S08]  /*a060*/  HMMA.16816.F32.BF16 R4, R168.reuse, R180, R4 ;  /* 0x000000b4a804723c */ /* 0x048ff00000041804 */
[C---:B------:R-:W-:Y:S01]  /*a070*/  HMMA.16816.F32.BF16 R8, R168.reuse, R182, R8 ;  /* 0x000000b6a808723c */ /* 0x040fe20000041808 */
[----:B------:R-:W3:Y:S07]  /*a080*/  LDSM.16.M88.4 R180, [R233+0xb800] ;  /* 0x00b80000e9b4783b */ /* 0x000eee0000000200 */
[C---:B----4-:R-:W-:Y:S08]  /*a090*/  HMMA.16816.F32.BF16 R12, R168.reuse, R184, R12 ;  /* 0x000000b8a80c723c */ /* 0x050ff0000004180c */
[C---:B------:R-:W-:Y:S01]  /*a0a0*/  HMMA.16816.F32.BF16 R16, R168.reuse, R186, R16 ;  /* 0x000000baa810723c */ /* 0x040fe20000041810 */
[----:B------:R-:W-:Y:S07]  /*a0b0*/  LDSM.16.M88.4 R184, [R232+0x2000] ;  /* 0x00200000e8b8783b */ /* 0x000fee0000000200 */
[C---:B------:R-:W-:Y:S08]  /*a0c0*/  HMMA.16816.F32.BF16 R20, R168.reuse, R188, R20 ;  /* 0x000000bca814723c */ /* 0x040ff00000041814 */
[C---:B------:R-:W-:Y:S01]  /*a0d0*/  HMMA.16816.F32.BF16 R24, R168.reuse, R190, R24 ;  /* 0x000000bea818723c */ /* 0x040fe20000041818 */
[----:B------:R-:W4:Y:S07]  /*a0e0*/  LDSM.16.M88.4 R188, [R219] ;  /* 0x00000000dbbc783b */ /* 0x000f2e0000000200 */
[C---:B-1----:R-:W-:Y:S08]  /*a0f0*/  HMMA.16816.F32.BF16 R28, R168.reuse, R164, R28 ;  /* 0x000000a4a81c723c */ /* 0x042ff0000004181c */
[----:B------:R-:W-:Y:S01]  /*a100*/  HMMA.16816.F32.BF16 R32, R168, R166, R32 ;  /* 0x000000a6a820723c */ /* 0x000fe20000041820 */
[----:B------:R-:W1:Y:S06]  /*a110*/  LDSM.16.M88.4 R164, [R217] ;  /* 0x00000000d9a4783b */ /* 0x000e6c0000000200 */
[----:B------:R-:W1:Y:S01]  /*a120*/  LDSM.16.M88.4 R168, [R216] ;  /* 0x00000000d8a8783b */ /* 0x000e620000000200 */
[C---:B--2---:R-:W-:Y:S08]  /*a130*/  HMMA.16816.F32.BF16 R4, R172.reuse, R192, R4 ;  /* 0x000000c0ac04723c */ /* 0x044ff00000041804 */
[C---:B------:R-:W-:Y:S01]  /*a140*/  HMMA.16816.F32.BF16 R8, R172.reuse, R194, R8 ;  /* 0x000000c2ac08723c */ /* 0x040fe20000041808 */
[----:B------:R-:W-:Y:S07]  /*a150*/  LDSM.16.M88.4 R192, [R227+0xa000] ;  /* 0x00a00000e3c0783b */ /* 0x000fee0000000200 */
[C---:B------:R-:W-:Y:S08]  /*a160*/  HMMA.16816.F32.BF16 R12, R172.reuse, R196, R12 ;  /* 0x000000c4ac0c723c */ /* 0x040ff0000004180c */
[C---:B------:R-:W-:Y:S01]  /*a170*/  HMMA.16816.F32.BF16 R16, R172.reuse, R198, R16 ;  /* 0x000000c6ac10723c */ /* 0x040fe20000041810 */
[----:B------:R-:W-:Y:S07]  /*a180*/  LDSM.16.M88.4 R196, [R227+0xa800] ;  /* 0x00a80000e3c4783b */ /* 0x000fee0000000200 */
[C---:B-----5:R-:W-:Y:S08]  /*a190*/  HMMA.16816.F32.BF16 R20, R172.reuse, R176, R20 ;  /* 0x000000b0ac14723c */ /* 0x060ff00000041814 */
[C---:B------:R-:W-:Y:S01]  /*a1a0*/  HMMA.16816.F32.BF16 R24, R172.reuse, R178, R24 ;  /* 0x000000b2ac18723c */ /* 0x040fe20000041818 */
[----:B------:R-:W2:Y:S07]  /*a1b0*/  LDSM.16.M88.4 R176, [R230+0x2000] ;  /* 0x00200000e6b0783b */ /* 0x000eae0000000200 */
[C---:B---3--:R-:W-:Y:S08]  /*a1c0*/  HMMA.16816.F32.BF16 R28, R172.reuse, R180, R28 ;  /* 0x000000b4ac1c723c */ /* 0x048ff0000004181c */
[----:B------:R-:W-:Y:S01]  /*a1d0*/  HMMA.16816.F32.BF16 R32, R172, R182, R32 ;  /* 0x000000b6ac20723c */ /* 0x000fe20000041820 */
[----:B------:R-:W3:Y:S06]  /*a1e0*/  LDSM.16.M88.4 R172, [R227+0xb000] ;  /* 0x00b00000e3ac783b */ /* 0x000eec0000000200 */
[----:B------:R-:W-:Y:S01]  /*a1f0*/  LDSM.16.M88.4 R180, [R229+0x2000] ;  /* 0x00200000e5b4783b */ /* 0x000fe20000000200 */
[C---:B----4-:R-:W-:Y:S08]  /*a200*/  HMMA.16816.F32.BF16 R4, R184.reuse, R188, R4 ;  /* 0x000000bcb804723c */ /* 0x050ff00000041804 */
        /* <DEDUP_REMOVED lines=10> */
[----:B------:R-:W4:Y:S06]  /*a2b0*/  LDSM.16.M88.4 R168, [R220+0x2800] ;  /* 0x00280000dca8783b */ /* 0x000f2c0000000200 */
[----:B------:R-:W5:Y:S01]  /*a2c0*/  LDSM.16.M88.4 R184, [R220+0x3000] ;  /* 0x00300000dcb8783b */ /* 0x000f620000000200 */
        /* <DEDUP_REMOVED lines=9> */
[C---:B-1----:R-:W-:Y:S08]  /*a360*/  HMMA.16816.F32.BF16 R28, R176.reuse, R164, R28 ;  /* 0x000000a4b01c723c */ /* 0x042ff0000004181c */
[----:B------:R-:W-:Y:S01]  /*a370*/  HMMA.16816.F32.BF16 R32, R176, R166, R32 ;  /* 0x000000a6b020723c */ /* 0x000fe20000041820 */
[----:B------:R-:W1:Y:S06]  /*a380*/  LDSM.16.M88.4 R164, [R233+0xc800] ;  /* 0x00c80000e9a4783b */ /* 0x000e6c0000000200 */
[----:B------:R-:W-:Y:S01]  /*a390*/  LDSM.16.M88.4 R176, [R232+0x4000] ;  /* 0x00400000e8b0783b */ /* 0x000fe20000000200 */
[C---:B------:R-:W-:Y:S08]  /*a3a0*/  HMMA.16816.F32.BF16 R4, R180.reuse, R188, R4 ;  /* 0x000000bcb404723c */ /* 0x040ff00000041804 */
[C---:B------:R-:W-:Y:S01]  /*a3b0*/  HMMA.16816.F32.BF16 R8, R180.reuse, R190, R8 ;  /* 0x000000beb408723c */ /* 0x040fe20000041808 */
[----:B------:R-:W-:Y:S07]  /*a3c0*/  LDSM.16.M88.4 R188, [R213] ;  /* 0x00000000d5bc783b */ /* 0x000fee0000000200 */
[C---:B----4-:R-:W-:Y:S08]  /*a3d0*/  HMMA.16816.F32.BF16 R12, R180.reuse, R168, R12 ;  /* 0x000000a8b40c723c */ /* 0x050ff0000004180c */
[C---:B------:R-:W-:Y:S01]  /*a3e0*/  HMMA.16816.F32.BF16 R16, R180.reuse, R170, R16 ;  /* 0x000000aab410723c */ /* 0x040fe20000041810 */
[----:B------:R-:W3:Y:S07]  /*a3f0*/  LDSM.16.M88.4 R168, [R233+0xd800] ;  /* 0x00d80000e9a8783b */ /* 0x000eee0000000200 */
[C---:B-----5:R-:W-:Y:S08]  /*a400*/  HMMA.16816.F32.BF16 R20, R180.reuse, R184, R20 ;  /* 0x000000b8b414723c */ /* 0x060ff00000041814 */
[C---:B------:R-:W-:Y:S01]  /*a410*/  HMMA.16816.F32.BF16 R24, R180.reuse, R186, R24 ;  /* 0x000000bab418723c */ /* 0x040fe20000041818 */
[----:B------:R-:W-:Y:S07]  /*a420*/  LDSM.16.M88.4 R184, [R214] ;  /* 0x00000000d6b8783b */ /* 0x000fee0000000200 */
[C---:B--2---:R-:W-:Y:S08]  /*a430*/  HMMA.16816.F32.BF16 R28, R180.reuse, R192, R28 ;  /* 0x000000c0b41c723c */ /* 0x044ff0000004181c */
[----:B------:R-:W-:Y:S01]  /*a440*/  HMMA.16816.F32.BF16 R32, R180, R194, R32 ;  /* 0x000000c2b420723c */ /* 0x000fe20000041820 */
[----:B------:R-:W2:Y:S06]  /*a450*/  LDSM.16.M88.4 R180, [R215] ;  /* 0x00000000d7b4783b */ /* 0x000eac0000000200 */
[----:B------:R-:W-:Y:S01]  /*a460*/  LDSM.16.M88.4 R192, [R227+0xc000] ;  /* 0x00c00000e3c0783b */ /* 0x000fe20000000200 */
        /* <DEDUP_REMOVED lines=8> */
[----:B------:R-:W4:Y:S07]  /*a4f0*/  LDSM.16.M88.4 R172, [R230+0x4000] ;  /* 0x00400000e6ac783b */ /* 0x000f2e0000000200 */
[C---:B---3--:R-:W-:Y:S08]  /*a500*/  HMMA.16816.F32.BF16 R28, R200.reuse, R168, R28 ;  /* 0x000000a8c81c723c */ /* 0x048ff0000004181c */
[----:B------:R-:W-:Y:S01]  /*a510*/  HMMA.16816.F32.BF16 R32, R200, R170, R32 ;  /* 0x000000aac820723c */ /* 0x000fe20000041820 */
[----:B------:R-:W3:Y:S06]  /*a520*/  LDSM.16.M88.4 R168, [R227+0xc800] ;  /* 0x00c80000e3a8783b */ /* 0x000eec0000000200 */
[----:B------:R-:W-:Y:S01]  /*a530*/  LDSM.16.M88.4 R200, [R233+0xe000] ;  /* 0x00e00000e9c8783b */ /* 0x000fe20000000200 */
        /* <DEDUP_REMOVED lines=11> */
[----:B------:R-:W1:Y:S06]  /*a5f0*/  LDSM.16.M88.4 R164, [R227+0xd800] ;  /* 0x00d80000e3a4783b */ /* 0x000e6c0000000200 */
[----:B------:R-:W5:Y:S01]  /*a600*/  LDSM.16.M88.4 R176, [R229+0x4000] ;  /* 0x00400000e5b0783b */ /* 0x000f620000000200 */
[C---:B----4-:R-:W-:Y:S08]  /*a610*/  HMMA.16816.F32.BF16 R4, R172.reuse, R192, R4 ;  /* 0x000000c0ac04723c */ /* 0x050ff00000041804 */
[C---:B------:R-:W-:Y:S01]  /*a620*/  HMMA.16816.F32.BF16 R8, R172.reuse, R194, R8 ;  /* 0x000000c2ac08723c */ /* 0x040fe20000041808 */
[----:B------:R-:W4:Y:S07]  /*a630*/  LDSM.16.M88.4 R192, [R220+0x5000] ;  /* 0x00500000dcc0783b */ /* 0x000f2e0000000200 */
[C---:B---3--:R-:W-:Y:S08]  /*a640*/  HMMA.16816.F32.BF16 R12, R172.reuse, R168, R12 ;  /* 0x000000a8ac0c723c */ /* 0x048ff0000004180c */
[C---:B------:R-:W-:Y:S01]  /*a650*/  HMMA.16816.F32.BF16 R16, R172.reuse, R170, R16 ;  /* 0x000000aaac10723c */ /* 0x040fe20000041810 */
[----:B------:R-:W3:Y:S07]  /*a660*/  LDSM.16.M88.4 R168, [R220+0x5800] ;  /* 0x00580000dca8783b */ /* 0x000eee0000000200 */
[C---:B--2---:R-:W-:Y:S08]  /*a670*/  HMMA.16816.F32.BF16 R20, R172.reuse, R180, R20 ;  /* 0x000000b4ac14723c */ /* 0x044ff00000041814 */
[C---:B------:R-:W-:Y:S01]  /*a680*/  HMMA.16816.F32.BF16 R24, R172.reuse, R182, R24 ;  /* 0x000000b6ac18723c */ /* 0x040fe20000041818 */
[----:B------:R-:W-:Y:S07]  /*a690*/  LDSM.16.M88.4 R180, [R232+0x6000] ;  /* 0x00600000e8b4783b */ /* 0x000fee0000000200 */
[C---:B-1----:R-:W-:Y:S08]  /*a6a0*/  HMMA.16816.F32.BF16 R28, R172.reuse, R164, R28 ;  /* 0x000000a4ac1c723c */ /* 0x042ff0000004181c */
[----:B------:R-:W-:Y:S01]  /*a6b0*/  HMMA.16816.F32.BF16 R32, R172, R166, R32 ;  /* 0x000000a6ac20723c */ /* 0x000fe20000041820 */
[----:B------:R-:W1:Y:S06]  /*a6c0*/  LDSM.16.M88.4 R164, [R233+0xf000] ;  /* 0x00f00000e9a4783b */ /* 0x000e6c0000000200 */
[----:B------:R-:W2:Y:S01]  /*a6d0*/  LDSM.16.M88.4 R172, [R233+0xf800] ;  /* 0x00f80000e9ac783b */ /* 0x000ea20000000200 */
[C---:B-----5:R-:W-:Y:S08]  /*a6e0*/  HMMA.16816.F32.BF16 R4, R176.reuse, R184, R4 ;  /* 0x000000b8b004723c */ /* 0x060ff00000041804 */
[C---:B------:R-:W-:Y:S01]  /*a6f0*/  HMMA.16816.F32.BF16 R8, R176.reuse, R186, R8 ;  /* 0x000000bab008723c */ /* 0x040fe20000041808 */
[----:B------:R-:W5:Y:S07]  /*a700*/  LDSM.16.M88.4 R184, [R211] ;  /* 0x00000000d3b8783b */ /* 0x000f6e0000000200 */
[C---:B------:R-:W-:Y:S08]  /*a710*/  HMMA.16816.F32.BF16 R12, R176.reuse, R188, R12 ;  /* 0x000000bcb00c723c */ /* 0x040ff0000004180c */
[C---:B------:R-:W-:Y:S01]  /*a720*/  HMMA.16816.F32.BF16 R16, R176.reuse, R190, R16 ;  /* 0x000000beb010723c */ /* 0x040fe20000041810 */
[----:B------:R-:W1:Y:S07]  /*a730*/  LDSM.16.M88.4 R188, [R210] ;  /* 0x00000000d2bc783b */ /* 0x000e6e0000000200 */
[C---:B----4-:R-:W-:Y:S08]  /*a740*/  HMMA.16816.F32.BF16 R20, R176.reuse, R192, R20 ;  /* 0x000000c0b014723c */ /* 0x050ff00000041814 */
[C---:B------:R-:W-:Y:S01]  /*a750*/  HMMA.16816.F32.BF16 R24, R176.reuse, R194, R24 ;  /* 0x000000c2b018723c */ /* 0x040fe20000041818 */
[----:B------:R-:W-:Y:S07]  /*a760*/  LDSM.16.M88.4 R192, [R230+0x6000] ;  /* 0x00600000e6c0783b */ /* 0x000fee0000000200 */
[C---:B---3--:R-:W-:Y:S08]  /*a770*/  HMMA.16816.F32.BF16 R28, R176.reuse, R168, R28 ;  /* 0x000000a8b01c723c */ /* 0x048ff0000004181c */
[----:B------:R-:W-:Y:S01]  /*a780*/  HMMA.16816.F32.BF16 R32, R176, R170, R32 ;  /* 0x000000aab020723c */ /* 0x000fe20000041820 */
[----:B------:R-:W3:Y:S06]  /*a790*/  LDSM.16.M88.4 R168, [R209] ;  /* 0x00000000d1a8783b */ /* 0x000eec0000000200 */
[----:B------:R-:W4:Y:S01]  /*a7a0*/  LDSM.16.M88.4 R176, [R208] ;  /* 0x00000000d0b0783b */ /* 0x000f220000000200 */
        /* <DEDUP_REMOVED lines=9> */
[C---:B--2---:R-:W-:Y:S08]  /*a840*/  HMMA.16816.F32.BF16 R28, R196.reuse, R172, R28 ;  /* 0x000000acc41c723c */ /* 0x044ff0000004181c */
[----:B------:R-:W-:Y:S01]  /*a850*/  HMMA.16816.F32.BF16 R32, R196, R174, R32 ;  /* 0x000000aec420723c */ /* 0x000fe20000041820 */
[----:B------:R-:W2:Y:S06]  /*a860*/  LDSM.16.M88.4 R172, [R227+0xf000] ;  /* 0x00f00000e3ac783b */ /* 0x000eac0000000200 */
[----:B------:R-:W-:Y:S01]  /*a870*/  LDSM.16.M88.4 R196, [R229+0x6000] ;  /* 0x00600000e5c4783b */ /* 0x000fe20000000200 */
[C---:B-----5:R-:W-:Y:S08]  /*a880*/  HMMA.16816.F32.BF16 R4, R180.reuse, R184, R4 ;  /* 0x000000b8b404723c */ /* 0x060ff00000041804 */
[C---:B------:R-:W-:Y:S01]  /*a890*/  HMMA.16816.F32.BF16 R8, R180.reuse, R186, R8 ;  /* 0x000000bab408723c */ /* 0x040fe20000041808 */
[----:B------:R-:W5:Y:S07]  /*a8a0*/  LDSM.16.M88.4 R184, [R227+0xf800] ;  /* 0x00f80000e3b8783b */ /* 0x000f6e0000000200 */
[C---:B------:R-:W-:Y:S08]  /*a8b0*/  HMMA.16816.F32.BF16 R12, R180.reuse, R188, R12 ;  /* 0x000000bcb40c723c */ /* 0x040ff0000004180c */
[C---:B------:R-:W-:Y:S08]  /*a8c0*/  HMMA.16816.F32.BF16 R16, R180.reuse, R190, R16 ;  /* 0x000000beb410723c */ /* 0x040ff00000041810 */
[C---:B---3--:R-:W-:Y:S08]  /*a8d0*/  HMMA.16816.F32.BF16 R20, R180.reuse, R168, R20 ;  /* 0x000000a8b414723c */ /* 0x048ff00000041814 */
[C---:B------:R-:W-:Y:S01]  /*a8e0*/  HMMA.16816.F32.BF16 R24, R180.reuse, R170, R24 ;  /* 0x000000aab418723c */ /* 0x040fe20000041818 */
[----:B------:R-:W-:Y:S07]  /*a8f0*/  LDSM.16.M88.4 R168, [R220+0x7000] ;  /* 0x00700000dca8783b */ /* 0x000fee0000000200 */
[C---:B----4-:R-:W-:Y:S08]  /*a900*/  HMMA.16816.F32.BF16 R28, R180.reuse, R176, R28 ;  /* 0x000000b0b41c723c */ /* 0x050ff0000004181c */
[----:B------:R-:W-:Y:S08]  /*a910*/  HMMA.16816.F32.BF16 R32, R180, R178, R32 ;  /* 0x000000b2b420723c */ /* 0x000ff00000041820 */
[C---:B------:R-:W-:Y:S08]  /*a920*/  HMMA.16816.F32.BF16 R4, R192.reuse, R200, R4 ;  /* 0x000000c8c004723c */ /* 0x040ff00000041804 */
[C---:B------:R-:W-:Y:S08]  /*a930*/  HMMA.16816.F32.BF16 R8, R192.reuse, R202, R8 ;  /* 0x000000cac008723c */ /* 0x040ff00000041808 */
[C---:B-1----:R-:W-:Y:S08]  /*a940*/  HMMA.16816.F32.BF16 R12, R192.reuse, R164, R12 ;  /* 0x000000a4c00c723c */ /* 0x042ff0000004180c */
[C---:B------:R-:W-:Y:S01]  /*a950*/  HMMA.16816.F32.BF16 R16, R192.reuse, R166, R16 ;  /* 0x000000a6c010723c */ /* 0x040fe20000041810 */
[----:B------:R-:W1:Y:S07]  /*a960*/  LDSM.16.M88.4 R164, [R220+0x6800] ;  /* 0x00680000dca4783b */ /* 0x000e6e0000000200 */
[C---:B--2---:R-:W-:Y:S08]  /*a970*/  HMMA.16816.F32.BF16 R20, R192.reuse, R172, R20 ;  /* 0x000000acc014723c */ /* 0x044ff00000041814 */
[C---:B------:R-:W-:Y:S08]  /*a980*/  HMMA.16816.F32.BF16 R24, R192.reuse, R174, R24 ;  /* 0x000000aec018723c */ /* 0x040ff00000041818 */
[C---:B-----5:R-:W-:Y:S08]  /*a990*/  HMMA.16816.F32.BF16 R28, R192.reuse, R184, R28 ;  /* 0x000000b8c01c723c */ /* 0x060ff0000004181c */
[----:B------:R-:W-:Y:S08]  /*a9a0*/  HMMA.16816.F32.BF16 R32, R192, R186, R32 ;  /* 0x000000bac020723c */ /* 0x000ff00000041820 */
[C---:B------:R-:W-:Y:S08]  /*a9b0*/  HMMA.16816.F32.BF16 R4, R196.reuse, R204, R4 ;  /* 0x000000ccc404723c */ /* 0x040ff00000041804 */
[C---:B------:R-:W-:Y:S08]  /*a9c0*/  HMMA.16816.F32.BF16 R8, R196.reuse, R206, R8 ;  /* 0x000000cec408723c */ /* 0x040ff00000041808 */
[C---:B-1----:R-:W-:Y:S08]  /*a9d0*/  HMMA.16816.F32.BF16 R12, R196.reuse, R164, R12 ;  /* 0x000000a4c40c723c */ /* 0x042ff0000004180c */
[C---:B------:R-:W-:Y:S01]  /*a9e0*/  HMMA.16816.F32.BF16 R16, R196.reuse, R166, R16 ;  /* 0x000000a6c410723c */ /* 0x040fe20000041810 */
[----:B------:R-:W1:Y:S01]  /*a9f0*/  LDSM.16.M88.4 R164, [R220+0x7800] ;  /* 0x00780000dca4783b */ /* 0x000e620000000200 */
[----:B------:R-:W-:Y:S04]  /*aa00*/  DEPBAR.LE SB0, 0x0 ;  /* 0x000080000000791a */ /* 0x000fe80000000000 */
[----:B------:R-:W-:Y:S02]  /*aa10*/  FMUL.FTZ R193, R4, c[0x0][0x2ec] ;  /* 0x0000bb0004c17a20 */ /* 0x000fe40000410000 */
[C---:B------:R-:W-:Y:S04]  /*aa20*/  HMMA.16816.F32.BF16 R20, R196.reuse, R168, R20 ;  /* 0x000000a8c414723c */ /* 0x040fe80000041814 */
[----:B------:R-:W2:Y:S01]  /*aa30*/  MUFU.TANH R193, R193 ;  /* 0x000000c100c17308 */ /* 0x000ea20000002400 */
[----:B------:R-:W-:Y:S01]  /*aa40*/  BAR.SYNC.DEFER_BLOCKING 0x0 ;  /* 0x0000000000007b1d */ /* 0x000fe20000010000 */
[----:B------:R-:W-:Y:S02]  /*aa50*/  FMUL.FTZ R194, R5, c[0x0][0x2ec] ;  /* 0x0000bb0005c27a20 */ /* 0x000fe40000410000 */
[C---:B------:R-:W-:Y:S04]  /*aa60*/  HMMA.16816.F32.BF16 R24, R196.reuse, R170, R24 ;  /* 0x000000aac418723c */ /* 0x040fe80000041818 */
[----:B------:R-:W-:Y:S02]  /*aa70*/  FMUL.FTZ R195, R6, c[0x0][0x2ec] ;  /* 0x0000bb0006c37a20 */ /* 0x000fe40000410000 */
[----:B------:R-:W3:Y:S01]  /*aa80*/  MUFU.TANH R194, R194 ;  /* 0x000000c200c27308 */ /* 0x000ee20000002400 */
[----:B------:R-:W-:Y:S02]  /*aa90*/  FMUL.FTZ R3, R7, c[0x0][0x2ec] ;  /* 0x0000bb0007037a20 */ /* 0x000fe40000410000 */
[----:B------:R-:W-:Y:S03]  /*aaa0*/  FMUL.FTZ R201, R8, c[0x0][0x2ec] ;  /* 0x0000bb0008c97a20 */ /* 0x000fe60000410000 */
[----:B------:R-:W-:Y:S02]  /*aab0*/  FMUL.FTZ R205, R9, c[0x0][0x2ec] ;  /* 0x0000bb0009cd7a20 */ /* 0x000fe40000410000 */
[----:B------:R-:W-:Y:S02]  /*aac0*/  FMUL.FTZ R203, R10, c[0x0][0x2ec] ;  /* 0x0000bb000acb7a20 */ /* 0x000fe40000410000 */
[----:B------:R-:W4:Y:S01]  /*aad0*/  MUFU.TANH R195, R195 ;  /* 0x000000c300c37308 */ /* 0x000f220000002400 */
[----:B------:R-:W-:Y:S02]  /*aae0*/  FMUL.FTZ R21, R21, c[0x0][0x2ec] ;  /* 0x0000bb0015157a20 */ /* 0x000fe40000410000 */
[----:B------:R-:W-:Y:S02]  /*aaf0*/  FMUL.FTZ R202, R11, c[0x0][0x2ec] ;  /* 0x0000bb000bca7a20 */ /* 0x000fe40000410000 */
[----:B------:R-:W-:Y:S02]  /*ab00*/  FMUL.FTZ R207, R12, c[0x0][0x2ec] ;  /* 0x0000bb000ccf7a20 */ /* 0x000fe40000410000 */
[----:B------:R-:W-:Y:S01]  /*ab10*/  FMUL.FTZ R206, R13, c[0x0][0x2ec] ;  /* 0x0000bb000dce7a20 */ /* 0x000fe20000410000 */
[C---:B-1----:R-:W-:Y:S02]  /*ab20*/  HMMA.16816.F32.BF16 R28, R196.reuse, R164, R28 ;  /* 0x000000a4c41c723c */ /* 0x042fe4000004181c */
[----:B------:R1:W1:Y:S01]  /*ab30*/  MUFU.TANH R177, R21 ;  /* 0x0000001500b17308 */ /* 0x0002620000002400 */
[----:B------:R-:W-:Y:S02]  /*ab40*/  FMUL.FTZ R14, R14, c[0x0][0x2ec] ;  /* 0x0000bb000e0e7a20 */ /* 0x000fe40000410000 */
[----:B------:R-:W-:Y:S02]  /*ab50*/  FMUL.FTZ R13, R15, c[0x0][0x2ec] ;  /* 0x0000bb000f0d7a20 */ /* 0x000fe40000410000 */
[----:B------:R-:W-:Y:S01]  /*ab60*/  FMUL.FTZ R174, R16, c[0x0][0x2ec] ;  /* 0x0000bb0010ae7a20 */ /* 0x000fe20000410000 */
[----:B------:R-:W-:Y:S04]  /*ab70*/  HMMA.16816.F32.BF16 R32, R196, R166, R32 ;  /* 0x000000a6c420723c */ /* 0x000fe80000041820 */
[----:B------:R-:W2:Y:S01]  /*ab80*/  MUFU.TANH R3, R3 ;  /* 0x0000000300037308 */ /* 0x000ea20000002400 */
[----:B------:R-:W-:Y:S02]  /*ab90*/  FMUL.FTZ R173, R17, c[0x0][0x2ec] ;  /* 0x0000bb0011ad7a20 */ /* 0x000fe40000410000 */
[----:B------:R-:W-:Y:S02]  /*aba0*/  FMUL.FTZ R17, R18, c[0x0][0x2ec] ;  /* 0x0000bb0012117a20 */ /* 0x000fe40000410000 */
[----:B------:R-:W-:Y:S03]  /*abb0*/  FMUL.FTZ R15, R19, c[0x0][0x2ec] ;  /* 0x0000bb00130f7a20 */ /* 0x000fe60000410000 */
[----:B------:R-:W-:Y:S02]  /*abc0*/  FMUL.FTZ R175, R20, c[0x0][0x2ec] ;  /* 0x0000bb0014af7a20 */ /* 0x000fe40000410000 */
[----:B------:R-:W2:Y:S01]  /*abd0*/  MUFU.TANH R201, R201 ;  /* 0x000000c900c97308 */ /* 0x000ea20000002400 */
[----:B------:R-:W-:Y:S02]  /*abe0*/  FMUL.FTZ R19, R22, c[0x0][0x2ec] ;  /* 0x0000bb0016137a20 */ /* 0x000fe40000410000 */
[----:B------:R-:W-:Y:S02]  /*abf0*/  FMUL.FTZ R29, R29, c[0x0][0x2ec] ;  /* 0x0000bb001d1d7a20 */ /* 0x000fe40000410000 */
[----:B------:R-:W-:Y:S02]  /*ac00*/  FMUL.FTZ R18, R23, c[0x0][0x2ec] ;  /* 0x0000bb0017127a20 */ /* 0x000fe40000410000 */
[----:B------:R-:W-:Y:S02]  /*ac10*/  FMUL.FTZ R178, R24, c[0x0][0x2ec] ;  /* 0x0000bb0018b27a20 */ /* 0x000fe40000410000 */
[----:B------:R-:W-:Y:S01]  /*ac20*/  FMUL.FTZ R23, R25, c[0x0][0x2ec] ;  /* 0x0000bb0019177a20 */ /* 0x000fe20000410000 */
[----:B------:R5:W2:Y:S01]  /*ac30*/  MUFU.TANH R179, R29 ;  /* 0x0000001d00b37308 */ /* 0x000aa20000002400 */
[----:B------:R-:W-:Y:S02]  /*ac40*/  FMUL.FTZ R22, R26, c[0x0][0x2ec] ;  /* 0x0000bb001a167a20 */ /* 0x000fe40000410000 */
[----:B-1----:R-:W-:Y:S02]  /*ac50*/  FMUL.FTZ R21, R27, c[0x0][0x2ec] ;  /* 0x0000bb001b157a20 */ /* 0x002fe40000410000 */
        /* <DEDUP_REMOVED lines=8> */
[----:B-----5:R-:W-:Y:S09]  /*ace0*/  FMUL.FTZ R29, R35, c[0x0][0x2ec] ;  /* 0x0000bb00231d7a20 */ /* 0x020ff20000410000 */
[----:B------:R-:W1:Y:S10]  /*acf0*/  MUFU.TANH R202, R202 ;  /* 0x000000ca00ca7308 */ /* 0x000e740000002400 */
        /* <DEDUP_REMOVED lines=19> */
[----:B------:R-:W1:Y:S10]  /*ae30*/  MUFU.TANH R31, R31 ;  /* 0x0000001f001f7308 */ /* 0x000e740000002400 */
[----:B------:R-:W1:Y:S10]  /*ae40*/  MUFU.TANH R30, R30 ;  /* 0x0000001e001e7308 */ /* 0x000e740000002400 */
[----:B------:R-:W1:Y:S02]  /*ae50*/  MUFU.TANH R29, R29 ;  /* 0x0000001d001d7308 */ /* 0x000e640000002400 */
[----:B-1234-:R-:W-:-:S05]  /*ae60*/  @P0 BRA `(.L_x_1004) ;  /* 0xffffe9d000000947 */ /* 0x01efca000383ffff */
.L_x_1003:
[----:B-1----:R-:W-:Y:S01]  /*ae70*/  MOV R5, UR14 ;  /* 0x0000000e00057c02 */ /* 0x002fe20008000f00 */
[----:B------:R-:W-:Y:S02]  /*ae80*/  UISETP.GT.AND UP0, UPT, UR14, UR9, UPT ;  /* 0x000000090e00728c */ /* 0x000fe4000bf04270 */
[----:B------:R-:W-:Y:S01]  /*ae90*/  UMOV UR17, UR14 ;  /* 0x0000000e00117c82 */ /* 0x000fe20008000000 */
[----:B------:R-:W-:Y:S04]  /*aea0*/  LEA R4, R5, R246, 0x6 ;  /* 0x000000f605047211 */ /* 0x000fe800078e30ff */
[C---:B------:R-:W-:Y:S02]  /*aeb0*/  IADD3 R6, R4.reuse, 0x1, RZ ;  /* 0x0000000104067810 */ /* 0x040fe40007ffe0ff */
[----:B------:R-:W-:Y:S02]  /*aec0*/  ISETP.GE.AND P2, PT, R4, R241, PT ;  /* 0x000000f10400720c */ /* 0x000fe40003f46270 */
[C---:B------:R-:W-:Y:S02]  /*aed0*/  ISETP.GE.AND P1, PT, R6.reuse, R243, PT ;  /* 0x000000f30600720c */ /* 0x040fe40003f26270 */
[----:B------:R-:W-:Y:S02]  /*aee0*/  ISETP.GE.AND P6, PT, R6, R241, PT ;  /* 0x000000f10600720c */ /* 0x000fe40003fc6270 */
[C---:B------:R-:W-:Y:S02]  /*aef0*/  IADD3 R5, R4.reuse, 0x8, RZ ;  /* 0x0000000804057810 */ /* 0x040fe40007ffe0ff */
[----:B------:R-:W-:Y:S02]  /*af00*/  ISETP.GE.OR P2, PT, R4, R240, !P2 ;  /* 0x000000f00400720c */ /* 0x000fe40005746670 */
[C---:B------:R-:W-:Y:S02]  /*af10*/  ISETP.GE.OR P1, PT, R6.reuse, R242, !P1 ;  /* 0x000000f20600720c */ /* 0x040fe40004f26670 */
[----:B------:R-:W-:Y:S02]  /*af20*/  ISETP.GE.OR P6, PT, R6, R240, !P6 ;  /* 0x000000f00600720c */ /* 0x000fe400077c6670 */
[C---:B------:R-:W-:Y:S02]  /*af30*/  IADD3 R6, R4.reuse, 0x10, RZ ;  /* 0x0000001004067810 */ /* 0x040fe40007ffe0ff */
[C---:B------:R-:W-:Y:S02]  /*af40*/  ISETP.GE.AND P5, PT, R5.reuse, R243, PT ;  /* 0x000000f30500720c */ /* 0x040fe40003fa6270 */
[----:B------:R-:W-:Y:S02]  /*af50*/  ISETP.GE.AND P4, PT, R5, R241, PT ;  /* 0x000000f10500720c */ /* 0x000fe40003f86270 */
[-C--:B------:R-:W-:Y:S02]  /*af60*/  ISETP.GE.AND P3, PT, R4, R243.reuse, PT ;  /* 0x000000f30400720c */ /* 0x080fe40003f66270 */
[----:B------:R-:W-:Y:S02]  /*af70*/  FSEL R195, R195, -INF , !P2 ;  /* 0xff800000c3c37808 */ /* 0x000fe40005000000 */
[----:B------:R-:W-:Y:S02]  /*af80*/  FSEL R194, R194, -INF , !P1 ;  /* 0xff800000c2c27808 */ /* 0x000fe40004800000 */
[C---:B------:R-:W-:Y:S02]  /*af90*/  ISETP.GE.AND P2, PT, R6.reuse, R243, PT ;  /* 0x000000f30600720c */ /* 0x040fe40003f46270 */
[----:B------:R-:W-:Y:S02]  /*afa0*/  ISETP.GE.AND P1, PT, R6, R241, PT ;  /* 0x000000f10600720c */ /* 0x000fe40003f26270 */
[C---:B------:R-:W-:Y:S02]  /*afb0*/  ISETP.GE.OR P5, PT, R5.reuse, R242, !P5 ;  /* 0x000000f20500720c */ /* 0x040fe40006fa6670 */
[----:B------:R-:W-:Y:S02]  /*afc0*/  ISETP.GE.OR P4, PT, R5, R240, !P4 ;  /* 0x000000f00500720c */ /* 0x000fe40006786670 */
[C---:B------:R-:W-:Y:S02]  /*afd0*/  IADD3 R5, R4.reuse, 0x9, RZ ;  /* 0x0000000904057810 */ /* 0x040fe40007ffe0ff */
[----:B------:R-:W-:Y:S02]  /*afe0*/  ISETP.GE.OR P3, PT, R4, R242, !P3 ;  /* 0x000000f20400720c */ /* 0x000fe40005f66670 */
[C---:B------:R-:W-:Y:S02]  /*aff0*/  ISETP.GE.OR P1, PT, R6.reuse, R240, !P1 ;  /* 0x000000f00600720c */ /* 0x040fe40004f26670 */
[-C--:B------:R-:W-:Y:S02]  /*b000*/  ISETP.GE.OR P2, PT, R6, R242.reuse, !P2 ;  /* 0x000000f20600720c */ /* 0x080fe40005746670 */
[----:B------:R-:W-:Y:S02]  /*b010*/  IADD3 R6, R4, 0x18, RZ ;  /* 0x0000001804067810 */ /* 0x000fe40007ffe0ff */
[----:B------:R-:W-:Y:S02]  /*b020*/  FSEL R193, R193, -INF , !P3 ;  /* 0xff800000c1c17808 */ /* 0x000fe40005800000 */
[C---:B------:R-:W-:Y:S02]  /*b030*/  ISETP.GE.AND P0, PT, R5.reuse, R243, PT ;  /* 0x000000f30500720c */ /* 0x040fe40003f06270 */
[----:B------:R-:W-:Y:S02]  /*b040*/  ISETP.GE.AND P3, PT, R5, R241, PT ;  /* 0x000000f10500720c */ /* 0x000fe40003f66270 */
[----:B------:R-:W-:Y:S02]  /*b050*/  FSEL R190, R207, -INF , !P2 ;  /* 0xff800000cfbe7808 */ /* 0x000fe40005000000 */
[-C--:B------:R-:W-:Y:S02]  /*b060*/  ISETP.GE.AND P2, PT, R6, R243.reuse, PT ;  /* 0x000000f30600720c */ /* 0x080fe40003f46270 */
[C---:B------:R-:W-:Y:S02]  /*b070*/  ISETP.GE.OR P0, PT, R5.reuse, R242, !P0 ;  /* 0x000000f20500720c */ /* 0x040fe40004706670 */
[----:B------:R-:W-:Y:S02]  /*b080*/  ISETP.GE.OR P3, PT, R5, R240, !P3 ;  /* 0x000000f00500720c */ /* 0x000fe40005f66670 */
[----:B------:R-:W-:Y:S02]  /*b090*/  IADD3 R5, R4, 0x11, RZ ;  /* 0x0000001104057810 */ /* 0x000fe40007ffe0ff */
[-C--:B------:R-:W-:Y:S02]  /*b0a0*/  ISETP.GE.OR P2, PT, R6, R242.reuse, !P2 ;  /* 0x000000f20600720c */ /* 0x080fe40005746670 */
[----:B------:R-:W-:Y:S02]  /*b0b0*/  IADD3 R7, R4, 0x20, RZ ;  /* 0x0000002004077810 */ /* 0x000fe40007ffe0ff */
[----:B------:R-:W-:Y:S02]  /*b0c0*/  FSEL R12, R201, -INF , !P5 ;  /* 0xff800000c90c7808 */ /* 0x000fe40006800000 */
[-C--:B------:R-:W-:Y:S02]  /*b0d0*/  ISETP.GE.AND P5, PT, R5, R243.reuse, PT ;  /* 0x000000f30500720c */ /* 0x080fe40003fa6270 */
[----:B------:R-:W-:Y:S02]  /*b0e0*/  FSEL R174, R174, -INF , !P2 ;  /* 0xff800000aeae7808 */ /* 0x000fe40005000000 */
[-C--:B------:R-:W-:Y:S02]  /*b0f0*/  ISETP.GE.AND P2, PT, R7, R243.reuse, PT ;  /* 0x000000f30700720c */ /* 0x080fe40003f46270 */
[-C--:B------:R-:W-:Y:S02]  /*b100*/  ISETP.GE.OR P5, PT, R5, R242.reuse, !P5 ;  /* 0x000000f20500720c */ /* 0x080fe40006fa6670 */
[C---:B------:R-:W-:Y:S02]  /*b110*/  IADD3 R11, R4.reuse, 0x19, RZ ;  /* 0x00000019040b7810 */ /* 0x040fe40007ffe0ff */
[-C--:B------:R-:W-:Y:S02]  /*b120*/  ISETP.GE.OR P2, PT, R7, R242.reuse, !P2 ;  /* 0x000000f20700720c */ /* 0x080fe40005746670 */
[----:B------:R-:W-:Y:S02]  /*b130*/  IADD3 R8, R4, 0x21, RZ ;  /* 0x0000002104087810 */ /* 0x000fe40007ffe0ff */
[----:B------:R-:W-:Y:S02]  /*b140*/  FSEL R192, R206, -INF , !P5 ;  /* 0xff800000cec07808 */ /* 0x000fe40006800000 */
[----:B------:R-:W-:Y:S02]  /*b150*/  ISETP.GE.AND P5, PT, R11, R243, PT ;  /* 0x000000f30b00720c */ /* 0x000fe40003fa6270 */
[----:B------:R-:W-:Y:S02]  /*b160*/  FSEL R10, R205, -INF , !P0 ;  /* 0xff800000cd0a7808 */ /* 0x000fe40004000000 */
[----:B------:R-:W-:Y:S02]  /*b170*/  FSEL R204, R175, -INF , !P2 ;  /* 0xff800000afcc7808 */ /* 0x000fe40005000000 */
[----:B------:R-:W-:Y:S02]  /*b180*/  ISETP.GE.AND P0, PT, R5, R241, PT ;  /* 0x000000f10500720c */ /* 0x000fe40003f06270 */
[----:B------:R-:W-:Y:S02]  /*b190*/  ISETP.GE.AND P2, PT, R8, R243, PT ;  /* 0x000000f30800720c */ /* 0x000fe40003f46270 */
[----:B------:R-:W-:Y:S02]  /*b1a0*/  ISETP.GE.OR P5, PT, R11, R242, !P5 ;  /* 0x000000f20b00720c */ /* 0x000fe40006fa6670 */
[----:B------:R-:W-:Y:S02]  /*b1b0*/  FSEL R9, R203, -INF , !P4 ;  /* 0xff800000cb097808 */ /* 0x000fe40006000000 */
[----:B------:R-:W-:Y:S02]  /*b1c0*/  FSEL R199, R14, -INF , !P1 ;  /* 0xff8000000ec77808 */ /* 0x000fe40004800000 */
[----:B------:R-:W-:Y:S02]  /*b1d0*/  FMNMX.FTZ R14, R195, R0, !PT ;  /* 0x00000000c30e7209 */ /* 0x000fe40007810000 */
[----:B------:R-:W-:Y:S02]  /*b1e0*/  ISETP.GE.OR P0, PT, R5, R240, !P0 ;  /* 0x000000f00500720c */ /* 0x000fe40004706670 */
[----:B------:R-:W-:Y:S02]  /*b1f0*/  FSEL R5, R3, -INF , !P6 ;  /* 0xff80000003057808 */ /* 0x000fe40007000000 */
[-C--:B------:R-:W-:Y:S02]  /*b200*/  ISETP.GE.AND P4, PT, R7, R241.reuse, PT ;  /* 0x000000f10700720c */ /* 0x080fe40003f86270 */
[----:B------:R-:W-:Y:S02]  /*b210*/  ISETP.GE.OR P2, PT, R8, R242, !P2 ;  /* 0x000000f20800720c */ /* 0x000fe40005746670 */
[----:B------:R-:W-:Y:S02]  /*b220*/  IADD3 R3, R4, 0x28, RZ ;  /* 0x0000002804037810 */ /* 0x000fe40007ffe0ff */
[----:B------:R-:W-:Y:S02]  /*b230*/  FSEL R172, R173, -INF , !P5 ;  /* 0xff800000adac7808 */ /* 0x000fe40006800000 */
[-C--:B------:R-:W-:Y:S02]  /*b240*/  ISETP.GE.AND P5, PT, R11, R241.reuse, PT ;  /* 0x000000f10b00720c */ /* 0x080fe40003fa6270 */
[----:B------:R-:W-:Y:S02]  /*b250*/  ISETP.GE.AND P6, PT, R6, R241, PT ;  /* 0x000000f10600720c */ /* 0x000fe40003fc6270 */
[----:B------:R-:W-:Y:S02]  /*b260*/  ISETP.GE.OR P4, PT, R7, R240, !P4 ;  /* 0x000000f00700720c */ /* 0x000fe40006786670 */
[----:B------:R-:W-:Y:S02]  /*b270*/  FSEL R7, R202, -INF , !P3 ;  /* 0xff800000ca077808 */ /* 0x000fe40005800000 */
[----:B------:R-:W-:Y:S02]  /*b280*/  FSEL R202, R177, -INF , !P2 ;  /* 0xff800000b1ca7808 */ /* 0x000fe40005000000 */
[----:B------:R-:W-:Y:S02]  /*b290*/  FMNMX.FTZ R14, R5, R14, !PT ;  /* 0x0000000e050e7209 */ /* 0x000fe40007810000 */
[----:B------:R-:W-:Y:S02]  /*b2a0*/  ISETP.GE.AND P2, PT, R3, R243, PT ;  /* 0x000000f30300720c */ /* 0x000fe40003f46270 */
[----:B------:R-:W-:Y:S02]  /*b2b0*/  ISETP.GE.OR P5, PT, R11, R240, !P5 ;  /* 0x000000f00b00720c */ /* 0x000fe40006fa6670 */
[----:B------:R-:W-:Y:S02]  /*b2c0*/  FMNMX.FTZ R11, R193, R2, !PT ;  /* 0x00000002c10b7209 */ /* 0x000fe40007810000 */
[----:B------:R-:W-:Y:S02]  /*b2d0*/  ISETP.GE.OR P6, PT, R6, R240, !P6 ;  /* 0x000000f00600720c */ /* 0x000fe400077c6670 */
[----:B------:R-:W-:Y:S02]  /*b2e0*/  FMNMX.FTZ R14, R9, R14, !PT ;  /* 0x0000000e090e7209 */ /* 0x000fe40007810000 */
[----:B------:R-:W-:Y:S02]  /*b2f0*/  IADD3 R6, R4, 0x29, RZ ;  /* 0x0000002904067810 */ /* 0x000fe40007ffe0ff */
[----:B------:R-:W-:Y:S02]  /*b300*/  ISETP.GE.OR P2, PT, R3, R242, !P2 ;  /* 0x000000f20300720c */ /* 0x000fe40005746670 */
[----:B------:R-:W-:Y:S02]  /*b310*/  FMNMX.FTZ R11, R194, R11, !PT ;  /* 0x0000000bc20b7209 */ /* 0x000fe40007810000 */
[----:B------:R-:W-:Y:S02]  /*b320*/  FSEL R200, R178, -INF , !P2 ;  /* 0xff800000b2c87808 */ /* 0x000fe40005000000 */
[----:B------:R-:W-:Y:S02]  /*b330*/  FMNMX.FTZ R14, R7, R14, !PT ;  /* 0x0000000e070e7209 */ /* 0x000fe40007810000 */
[----:B------:R-:W-:Y:S02]  /*b340*/  ISETP.GE.AND P2, PT, R6, R243, PT ;  /* 0x000000f30600720c */ /* 0x000fe40003f46270 */
[----:B------:R-:W-:Y:S02]  /*b350*/  ISETP.GE.AND P3, PT, R8, R241, PT ;  /* 0x000000f10800720c */ /* 0x000fe40003f66270 */
[----:B------:R-:W-:Y:S02]  /*b360*/  FMNMX.FTZ R11, R12, R11, !PT ;  /* 0x0000000b0c0b7209 */ /* 0x000fe40007810000 */
[----:B------:R-:W-:Y:S02]  /*b370*/  FSEL R197, R13, -INF , !P0 ;  /* 0xff8000000dc57808 */ /* 0x000fe40004000000 */
[----:B------:R-:W-:Y:S02]  /*b380*/  ISETP.GE.OR P2, PT, R6, R242, !P2 ;  /* 0x000000f20600720c */ /* 0x000fe40005746670 */
[----:B------:R-:W-:Y:S02]  /*b390*/  FMNMX.FTZ R14, R199, R14, !PT ;  /* 0x0000000ec70e7209 */ /* 0x000fe40007810000 */
[----:B------:R-:W-:Y:S02]  /*b3a0*/  ISETP.GE.OR P3, PT, R8, R240, !P3 ;  /* 0x000000f00800720c */ /* 0x000fe40005f66670 */
[----:B------:R-:W-:Y:S02]  /*b3b0*/  IADD3 R8, R4, 0x30, RZ ;  /* 0x0000003004087810 */ /* 0x000fe40007ffe0ff */
[----:B------:R-:W-:Y:S02]  /*b3c0*/  FMNMX.FTZ R11, R10, R11, !PT ;  /* 0x0000000b0a0b7209 */ /* 0x000fe40007810000 */
[----:B------:R-:W-:Y:S02]  /*b3d0*/  FSEL R198, R23, -INF , !P2 ;  /* 0xff80000017c67808 */ /* 0x000fe40005000000 */
[----:B------:R-:W-:Y:S02]  /*b3e0*/  FSEL R175, R17, -INF , !P6 ;  /* 0xff80000011af7808 */ /* 0x000fe40007000000 */
[----:B------:R-:W-:Y:S02]  /*b3f0*/  FMNMX.FTZ R14, R197, R14, !PT ;  /* 0x0000000ec50e7209 */ /* 0x000fe40007810000 */
[----:B------:R-:W-:Y:S02]  /*b400*/  ISETP.GE.AND P1, PT, R3, R241, PT ;  /* 0x000000f10300720c */ /* 0x000fe40003f26270 */
[----:B------:R-:W-:Y:S02]  /*b410*/  ISETP.GE.AND P2, PT, R8, R243, PT ;  /* 0x000000f30800720c */ /* 0x000fe40003f46270 */
[----:B------:R-:W-:Y:S02]  /*b420*/  FMNMX.FTZ R11, R190, R11, !PT ;  /* 0x0000000bbe0b7209 */ /* 0x000fe40007810000 */
[----:B------:R-:W-:Y:S02]  /*b430*/  FSEL R173, R15, -INF , !P5 ;  /* 0xff8000000fad7808 */ /* 0x000fe40006800000 */
[----:B------:R-:W-:Y:S02]  /*b440*/  FMNMX.FTZ R14, R175, R14, !PT ;  /* 0x0000000eaf0e7209 */ /* 0x000fe40007810000 */
[----:B------:R-:W-:Y:S02]  /*b450*/  ISETP.GE.OR P1, PT, R3, R240, !P1 ;  /* 0x000000f00300720c */ /* 0x000fe40004f26670 */
[----:B------:R-:W-:Y:S02]  /*b460*/  IADD3 R3, R4, 0x38, RZ ;  /* 0x0000003804037810 */ /* 0x000fe40007ffe0ff */
[----:B------:R-:W-:Y:S02]  /*b470*/  ISETP.GE.OR P2, PT, R8, R242, !P2 ;  /* 0x000000f20800720c */ /* 0x000fe40005746670 */
[----:B------:R-:W-:Y:S02]  /*b480*/  FMNMX.FTZ R11, R192, R11, !PT ;  /* 0x0000000bc00b7209 */ /* 0x000fe40007810000 */
[----:B------:R-:W-:Y:S02]  /*b490*/  FMNMX.FTZ R14, R173, R14, !PT ;  /* 0x0000000ead0e7209 */ /* 0x000fe40007810000 */
[----:B------:R-:W-:Y:S02]  /*b4a0*/  FSEL R188, R25, -INF , !P2 ;  /* 0xff80000019bc7808 */ /* 0x000fe40005000000 */
[----:B------:R-:W-:Y:S02]  /*b4b0*/  FSEL R207, R19, -INF , !P4 ;  /* 0xff80000013cf7808 */ /* 0x000fe40006000000 */
[C---:B------:R-:W-:Y:S02]  /*b4c0*/  ISETP.GE.AND P2, PT, R3.reuse, R243, PT ;  /* 0x000000f30300720c */ /* 0x040fe40003f46270 */
[----:B------:R-:W-:Y:S02]  /*b4d0*/  FMNMX.FTZ R11, R174, R11, !PT ;  /* 0x0000000bae0b7209 */ /* 0x000fe40007810000 */
[----:B------:R-:W-:Y:S02]  /*b4e0*/  FSEL R205, R18, -INF , !P3 ;  /* 0xff80000012cd7808 */ /* 0x000fe40005800000 */
[----:B------:R-:W-:Y:S02]  /*b4f0*/  ISETP.GE.AND P0, PT, R6, R241, PT ;  /* 0x000000f10600720c */ /* 0x000fe40003f06270 */
[----:B------:R-:W-:Y:S02]  /*b500*/  ISETP.GE.OR P2, PT, R3, R242, !P2 ;  /* 0x000000f20300720c */ /* 0x000fe40005746670 */
[----:B------:R-:W-:Y:S02]  /*b510*/  FMNMX.FTZ R14, R207, R14, !PT ;  /* 0x0000000ecf0e7209 */ /* 0x000fe40007810000 */
[----:B------:R-:W-:Y:S02]  /*b520*/  FMNMX.FTZ R11, R172, R11, !PT ;  /* 0x0000000bac0b7209 */ /* 0x000fe40007810000 */
[----:B------:R-:W-:Y:S02]  /*b530*/  FSEL R203, R22, -INF , !P1 ;  /* 0xff80000016cb7808 */ /* 0x000fe40004800000 */
[----:B------:R-:W-:Y:S02]  /*b540*/  ISETP.GE.OR P0, PT, R6, R240, !P0 ;  /* 0x000000f00600720c */ /* 0x000fe40004706670 */
[----:B------:R-:W-:Y:S02]  /*b550*/  FSEL R184, R181, -INF , !P2 ;  /* 0xff800000b5b87808 */ /* 0x000fe40005000000 */
[----:B------:R-:W-:Y:S02]  /*b560*/  FMNMX.FTZ R14, R205, R14, !PT ;  /* 0x0000000ecd0e7209 */ /* 0x000fe40007810000 */
[----:B------:R-:W-:Y:S02]  /*b570*/  IADD3 R6, R4, 0x31, RZ ;  /* 0x0000003104067810 */ /* 0x000fe40007ffe0ff */
[----:B------:R-:W-:Y:S02]  /*b580*/  ISETP.GE.AND P2, PT, R8, R241, PT ;  /* 0x000000f10800720c */ /* 0x000fe40003f46270 */
[----:B------:R-:W-:Y:S02]  /*b590*/  FMNMX.FTZ R11, R204, R11, !PT ;  /* 0x0000000bcc0b7209 */ /* 0x000fe40007810000 */
[----:B------:R-:W-:Y:S02]  /*b5a0*/  FSEL R201, R21, -INF , !P0 ;  /* 0xff80000015c97808 */ /* 0x000fe40004000000 */
[----:B------:R-:W-:Y:S01]  /*b5b0*/  ISETP.GE.AND P6, PT, R6, R243, PT ;  /* 0x000000f30600720c */ /* 0x000fe20003fc6270 */
[----:B------:R-:W-:Y:S01]  /*b5c0*/  LDSM.16.MT88.4 R20, [R226+0x10000] ;  /* 0x01000000e214783b */ /* 0x000fe20000004200 */
[----:B------:R-:W-:Y:S02]  /*b5d0*/  ISETP.GE.OR P2, PT, R8, R240, !P2 ;  /* 0x000000f00800720c */ /* 0x000fe40005746670 */
[----:B------:R-:W-:Y:S02]  /*b5e0*/  FMNMX.FTZ R8, R203, R14, !PT ;  /* 0x0000000ecb087209 */ /* 0x000fe40007810000 */
[----:B------:R-:W-:Y:S02]  /*b5f0*/  ISETP.GE.AND P1, PT, R6, R241, PT ;  /* 0x000000f10600720c */ /* 0x000fe40003f26270 */
[----:B------:R-:W-:Y:S02]  /*b600*/  FMNMX.FTZ R11, R202, R11, !PT ;  /* 0x0000000bca0b7209 */ /* 0x000fe40007810000 */
[----:B------:R-:W-:Y:S02]  /*b610*/  ISETP.GE.OR P1, PT, R6, R240, !P1 ;  /* 0x000000f00600720c */ /* 0x000fe40004f26670 */
[----:B------:R-:W-:Y:S02]  /*b620*/  FSEL R189, R27, -INF , !P2 ;  /* 0xff8000001bbd7808 */ /* 0x000fe40005000000 */
[----:B------:R-:W-:Y:S02]  /*b630*/  IADD3 R4, R4, 0x39, RZ ;  /* 0x0000003904047810 */ /* 0x000fe40007ffe0ff */
[----:B------:R-:W-:Y:S02]  /*b640*/  ISETP.GE.OR P6, PT, R6, R242, !P6 ;  /* 0x000000f20600720c */ /* 0x000fe400077c6670 */
[----:B------:R-:W-:Y:S02]  /*b650*/  ISETP.GE.AND P0, PT, R3, R241, PT ;  /* 0x000000f10300720c */ /* 0x000fe40003f06270 */
[----:B------:R-:W-:Y:S02]  /*b660*/  FMNMX.FTZ R8, R201, R8, !PT ;  /* 0x00000008c9087209 */ /* 0x000fe40007810000 */
[----:B------:R-:W-:Y:S02]  /*b670*/  FMNMX.FTZ R11, R200, R11, !PT ;  /* 0x0000000bc80b7209 */ /* 0x000fe40007810000 */
[----:B------:R-:W-:Y:S02]  /*b680*/  FSEL R186, R179, -INF , !P6 ;  /* 0xff800000b3ba7808 */ /* 0x000fe40007000000 */
[----:B------:R-:W-:Y:S02]  /*b690*/  FSEL R179, R26, -INF , !P1 ;  /* 0xff8000001ab37808 */ /* 0x000fe40004800000 */
[----:B------:R-:W-:Y:S02]  /*b6a0*/  ISETP.GE.OR P2, PT, R3, R240, !P0 ;  /* 0x000000f00300720c */ /* 0x000fe40004746670 */
[----:B------:R-:W-:Y:S02]  /*b6b0*/  FMNMX.FTZ R8, R189, R8, !PT ;  /* 0x00000008bd087209 */ /* 0x000fe40007810000 */
[----:B------:R-:W-:Y:S02]  /*b6c0*/  ISETP.GE.AND P0, PT, R4, R241, PT ;  /* 0x000000f10400720c */ /* 0x000fe40003f06270 */
[----:B------:R-:W-:Y:S02]  /*b6d0*/  FMNMX.FTZ R11, R198, R11, !PT ;  /* 0x0000000bc60b7209 */ /* 0x000fe40007810000 */
[----:B------:R-:W-:Y:S02]  /*b6e0*/  FSEL R177, R30, -INF , !P2 ;  /* 0xff8000001eb17808 */ /* 0x000fe40005000000 */
[----:B------:R-:W-:Y:S02]  /*b6f0*/  FMNMX.FTZ R8, R179, R8, !PT ;  /* 0x00000008b3087209 */ /* 0x000fe40007810000 */
[C---:B------:R-:W-:Y:S02]  /*b700*/  ISETP.GE.OR P0, PT, R4.reuse, R240, !P0 ;  /* 0x000000f00400720c */ /* 0x040fe40004706670 */
[----:B------:R-:W-:Y:S02]  /*b710*/  ISETP.GE.AND P5, PT, R4, R243, PT ;  /* 0x000000f30400720c */ /* 0x000fe40003fa6270 */
[----:B------:R-:W-:Y:S02]  /*b720*/  FMNMX.FTZ R11, R188, R11, !PT ;  /* 0x0000000bbc0b7209 */ /* 0x000fe40007810000 */
[----:B------:R-:W-:Y:S02]  /*b730*/  FSEL R165, R29, -INF , !P0 ;  /* 0xff8000001da57808 */ /* 0x000fe40004000000 */
[----:B------:R-:W-:Y:S02]  /*b740*/  FMNMX.FTZ R8, R177, R8, !PT ;  /* 0x00000008b1087209 */ /* 0x000fe40007810000 */
[----:B------:R-:W-:Y:S02]  /*b750*/  ISETP.GE.OR P5, PT, R4, R242, !P5 ;  /* 0x000000f20400720c */ /* 0x000fe40006fa6670 */
[----:B------:R-:W-:Y:S02]  /*b760*/  FMNMX.FTZ R11, R186, R11, !PT ;  /* 0x0000000bba0b7209 */ /* 0x000fe40007810000 */
[----:B------:R-:W-:Y:S02]  /*b770*/  FMNMX.FTZ R6, R165, R8, !PT ;  /* 0x00000008a5067209 */ /* 0x000fe40007810000 */
[----:B------:R-:W-:Y:S02]  /*b780*/  FSEL R178, R31, -INF , !P5 ;  /* 0xff8000001fb27808 */ /* 0x000fe40006800000 */
[----:B------:R-:W-:Y:S01]  /*b790*/  FMNMX.FTZ R13, R184, R11, !PT ;  /* 0x0000000bb80d7209 */ /* 0x000fe20007810000 */
[----:B------:R-:W1:Y:S03]  /*b7a0*/  SHFL.BFLY PT, R3, R6, 0x2, 0x1f ;  /* 0x0c401f0006037f89 */ /* 0x000e6600000e0000 */
[----:B------:R-:W-:Y:S05]  /*b7b0*/  FMNMX.FTZ R11, R178, R13, !PT ;  /* 0x0000000db20b7209 */ /* 0x000fea0007810000 */
[----:B------:R-:W2:Y:S08]  /*b7c0*/  SHFL.BFLY PT, R14, R11, 0x2, 0x1f ;  /* 0x0c401f000b0e7f89 */ /* 0x000eb000000e0000 */
[----:B------:R-:W-:Y:S01]  /*b7d0*/  LDSM.16.MT88.4 R28, [R225+0x10000] ;  /* 0x01000000e11c783b */ /* 0x000fe20000004200 */
[----:B-1----:R-:W-:Y:S07]  /*b7e0*/  FMNMX.FTZ R4, R6, R3, !PT ;  /* 0x0000000306047209 */ /* 0x002fee0007810000 */
[----:B------:R-:W1:Y:S01]  /*b7f0*/  SHFL.BFLY PT, R3, R4, 0x1, 0x1f ;  /* 0x0c201f0004037f89 */ /* 0x000e6200000e0000 */
[----:B--2---:R-:W-:Y:S07]  /*b800*/  FMNMX.FTZ R11, R11, R14, !PT ;  /* 0x0000000e0b0b7209 */ /* 0x004fee0007810000 */
[----:B------:R-:W2:Y:S01]  /*b810*/  SHFL.BFLY PT, R164, R11, 0x1, 0x1f ;  /* 0x0c201f000ba47f89 */ /* 0x000ea200000e0000 */
[----:B-1----:R-:W-:Y:S04]  /*b820*/  FMNMX.FTZ R3, R4, R3, !PT ;  /* 0x0000000304037209 */ /* 0x002fe80007810000 */
[C---:B------:R-:W-:Y:S01]  /*b830*/  FSETP.NEU.FTZ.AND P0, PT, R3.reuse, -INF , PT ;  /* 0xff8000000300780b */ /* 0x040fe20003f1d000 */
[----:B------:R-:W-:Y:S01]  /*b840*/  FMUL.FTZ R176, R3, c[0x0][0x23c] ;  /* 0x00008f0003b07a20 */ /* 0x000fe20000410000 */
[----:B--2---:R-:W-:Y:S04]  /*b850*/  FMNMX.FTZ R164, R11, R164, !PT ;  /* 0x000000a40ba47209 */ /* 0x004fe80007810000 */
[----:B------:R-:W-:Y:S02]  /*b860*/  FSEL R176, R176, RZ, P0 ;  /* 0x000000ffb0b07208 */ /* 0x000fe40000000000 */
[C---:B------:R-:W-:Y:S01]  /*b870*/  FSETP.NEU.FTZ.AND P1, PT, R164.reuse, -INF , PT ;  /* 0xff800000a400780b */ /* 0x040fe20003f3d000 */
[C---:B------:R-:W-:Y:S02]  /*b880*/  FMUL.FTZ R191, R164.reuse, c[0x0][0x23c] ;  /* 0x00008f00a4bf7a20 */ /* 0x040fe40000410000 */
[--C-:B------:R-:W-:Y:S01]  /*b890*/  FFMA.FTZ R181, R5, c[0x0][0x23c], -R176.reuse ;  /* 0x00008f0005b57a23 */ /* 0x100fe200000108b0 */
[----:B------:R-:W-:Y:S01]  /*b8a0*/  FSEL R5, R164, RZ, P1 ;  /* 0x000000ffa4057208 */ /* 0x000fe20000800000 */
[--C-:B------:R-:W-:Y:S01]  /*b8b0*/  FFMA.FTZ R183, R195, c[0x0][0x23c], -R176.reuse ;  /* 0x00008f00c3b77a23 */ /* 0x100fe200000108b0 */
[----:B------:R-:W-:Y:S01]  /*b8c0*/  FSEL R191, R191, RZ, P1 ;  /* 0x000000ffbfbf7208 */ /* 0x000fe20000800000 */
[----:B------:R-:W-:Y:S02]  /*b8d0*/  FFMA.FTZ R180, R9, c[0x0][0x23c], -R176 ;  /* 0x00008f0009b47a23 */ /* 0x000fe400000108b0 */
[----:B------:R-:W-:Y:S01]  /*b8e0*/  FADD.FTZ R4, -R5, R2 ;  /* 0x0000000205047221 */ /* 0x000fe20000010100 */
[----:B------:R-:W-:Y:S01]  /*b8f0*/  FSEL R5, R3, RZ, P0 ;  /* 0x000000ff03057208 */ /* 0x000fe20000000000 */
[--C-:B------:R-:W-:Y:S01]  /*b900*/  FFMA.FTZ R185, R12, c[0x0][0x23c], -R191.reuse ;  /* 0x00008f000cb97a23 */ /* 0x100fe200000108bf */
[----:B------:R-:W-:Y:S01]  /*b910*/  MUFU.EX2 R183, R183 ;  /* 0x000000b700b77308 */ /* 0x000fe20000000800 */
[----:B------:R-:W1:Y:S01]  /*b920*/  LDSM.16.MT88.4 R12, [R228+0x10000] ;  /* 0x01000000e40c783b */ /* 0x000e620000004200 */
[--C-:B------:R-:W-:Y:S01]  /*b930*/  FFMA.FTZ R187, R193, c[0x0][0x23c], -R191.reuse ;  /* 0x00008f00c1bb7a23 */ /* 0x100fe200000108bf */
[----:B------:R-:W-:Y:S01]  /*b940*/  PLOP3.LUT P0, PT, PT, PT, UP0, 0x80, 0x0 ;  /* 0x000000000000781c */ /* 0x000fe20003f0f008 */
[----:B------:R-:W-:Y:S02]  /*b950*/  FADD.FTZ R5, -R5, R0 ;  /* 0x0000000005057221 */ /* 0x000fe40000010100 */
[--C-:B------:R-:W-:Y:S02]  /*b960*/  FFMA.FTZ R166, R194, c[0x0][0x23c], -R191.reuse ;  /* 0x00008f00c2a67a23 */ /* 0x100fe400000108bf */
[--C-:B------:R-:W-:Y:S02]  /*b970*/  FFMA.FTZ R182, R10, c[0x0][0x23c], -R191.reuse ;  /* 0x00008f000ab67a23 */ /* 0x100fe400000108bf */
[--C-:B------:R-:W-:Y:S01]  /*b980*/  FFMA.FTZ R167, R7, c[0x0][0x23c], -R176.reuse ;  /* 0x00008f0007a77a23 */ /* 0x100fe200000108b0 */
[----:B------:R-:W-:Y:S01]  /*b990*/  MUFU.EX2 R187, R187 ;  /* 0x000000bb00bb7308 */ /* 0x000fe20000000800 */
[----:B------:R-:W-:Y:S02]  /*b9a0*/  FMUL.FTZ R2, R4, c[0x0][0x23c] ;  /* 0x00008f0004027a20 */ /* 0x000fe40000410000 */
[----:B------:R-:W-:Y:S02]  /*b9b0*/  FMUL.FTZ R0, R5, c[0x0][0x23c] ;  /* 0x00008f0005007a20 */ /* 0x000fe40000410000 */
[--C-:B------:R-:W-:Y:S02]  /*b9c0*/  FFMA.FTZ R195, R172, c[0x0][0x23c], -R191.reuse ;  /* 0x00008f00acc37a23 */ /* 0x100fe400000108bf */
        /* <DEDUP_REMOVED lines=9> */
[----:B------:R-:W-:Y:S01]  /*ba60*/  LDSM.16.MT88.4 R172, [R226+0x14800] ;  /* 0x01480000e2ac783b */ /* 0x000fe20000004200 */
[--C-:B------:R-:W-:Y:S02]  /*ba70*/  FFMA.FTZ R197, R197, c[0x0][0x23c], -R176.reuse ;  /* 0x00008f00c5c57a23 */ /* 0x100fe400000108b0 */
[--C-:B------:R-:W-:Y:S02]  /*ba80*/  FFMA.FTZ R204, R204, c[0x0][0x23c], -R191.reuse ;  /* 0x00008f00cccc7a23 */ /* 0x100fe400000108bf */
[--C-:B------:R-:W-:Y:S02]  /*ba90*/  FFMA.FTZ R202, R202, c[0x0][0x23c], -R191.reuse ;  /* 0x00008f00caca7a23 */ /* 0x100fe400000108bf */
[--C-:B------:R-:W-:Y:S02]  /*baa0*/  FFMA.FTZ R200, R200, c[0x0][0x23c], -R191.reuse ;  /* 0x00008f00c8c87a23 */ /* 0x100fe400000108bf */
[----:B------:R-:W3:Y:S01]  /*bab0*/  MUFU.EX2 R182, R182 ;  /* 0x000000b600b67308 */ /* 0x000ee20000000800 */
[--C-:B------:R-:W-:Y:S02]  /*bac0*/  FFMA.FTZ R198, R198, c[0x0][0x23c], -R191.reuse ;  /* 0x00008f00c6c67a23 */ /* 0x100fe400000108bf */
[--C-:B------:R-:W-:Y:S01]  /*bad0*/  FFMA.FTZ R206, R207, c[0x0][0x23c], -R176.reuse ;  /* 0x00008f00cfce7a23 */ /* 0x100fe200000108b0 */
[----:B--2---:R-:W-:Y:S01]  /*bae0*/  F2FP.BF16.PACK_AB R168, R166, R187 ;  /* 0x000000bba6a8723e */ /* 0x004fe200000010ff */
[--C-:B------:R-:W-:Y:S02]  /*baf0*/  FFMA.FTZ R205, R205, c[0x0][0x23c], -R176.reuse ;  /* 0x00008f00cdcd7a23 */ /* 0x100fe400000108b0 */
[--C-:B------:R-:W-:Y:S02]  /*bb00*/  FFMA.FTZ R203, R203, c[0x0][0x23c], -R176.reuse ;  /* 0x00008f00cbcb7a23 */ /* 0x100fe400000108b0 */
[--C-:B------:R-:W-:Y:S01]  /*bb10*/  FFMA.FTZ R201, R201, c[0x0][0x23c], -R176.reuse ;  /* 0x00008f00c9c97a23 */ /* 0x100fe200000108b0 */
[----:B------:R-:W2:Y:S01]  /*bb20*/  MUFU.EX2 R181, R181 ;  /* 0x000000b500b57308 */ /* 0x000ea20000000800 */
[--C-:B------:R-:W-:Y:S02]  /*bb30*/  FFMA.FTZ R188, R188, c[0x0][0x23c], -R191.reuse ;  /* 0x00008f00bcbc7a23 */ /* 0x100fe400000108bf */
[--C-:B------:R-:W-:Y:S02]  /*bb40*/  FFMA.FTZ R207, R186, c[0x0][0x23c], -R191.reuse ;  /* 0x00008f00bacf7a23 */ /* 0x100fe400000108bf */
[--C-:B------:R-:W-:Y:S02]  /*bb50*/  FFMA.FTZ R184, R184, c[0x0][0x23c], -R191.reuse ;  /* 0x00008f00b8b87a23 */ /* 0x100fe400000108bf */
[----:B------:R-:W-:Y:S02]  /*bb60*/  FFMA.FTZ R191, R178, c[0x0][0x23c], -R191 ;  /* 0x00008f00b2bf7a23 */ /* 0x000fe400000108bf */
[--C-:B------:R-:W-:Y:S01]  /*bb70*/  FFMA.FTZ R186, R189, c[0x0][0x23c], -R176.reuse ;  /* 0x00008f00bdba7a23 */ /* 0x100fe200000108b0 */
[----:B------:R-:W-:Y:S01]  /*bb80*/  MUFU.EX2 R180, R180 ;  /* 0x000000b400b47308 */ /* 0x000fe20000000800 */
[--C-:B------:R-:W-:Y:S02]  /*bb90*/  FFMA.FTZ R189, R179, c[0x0][0x23c], -R176.reuse ;  /* 0x00008f00b3bd7a23 */ /* 0x100fe400000108b0 */
[----:B------:R-:W-:Y:S01]  /*bba0*/  FFMA.FTZ R176, R165, c[0x0][0x23c], -R176 ;  /* 0x00008f00a5b07a23 */ /* 0x000fe200000108b0 */
[----:B---3--:R-:W-:Y:S06]  /*bbb0*/  F2FP.BF16.PACK_AB R170, R182, R185 ;  /* 0x000000b9b6aa723e */ /* 0x008fec00000010ff */
[----:B------:R-:W3:Y:S01]  /*bbc0*/  MUFU.EX2 R167, R167 ;  /* 0x000000a700a77308 */ /* 0x000ee20000000800 */
[----:B--2---:R-:W-:Y:S09]  /*bbd0*/  F2FP.BF16.PACK_AB R169, R181, R183 ;  /* 0x000000b7b5a9723e */ /* 0x004ff200000010ff */
[----:B------:R-:W2:Y:S10]  /*bbe0*/  MUFU.EX2 R2, R2 ;  /* 0x0000000200027308 */ /* 0x000eb40000000800 */
[----:B------:R-:W4:Y:S01]  /*bbf0*/  MUFU.EX2 R0, R0 ;  /* 0x0000000000007308 */ /* 0x000f220000000800 */
[----:B---3--:R-:W-:Y:S09]  /*bc00*/  F2FP.BF16.PACK_AB R171, R167, R180 ;  /* 0x000000b4a7ab723e */ /* 0x008ff200000010ff */
[----:B------:R-:W-:Y:S01]  /*bc10*/  MUFU.EX2 R165, R176 ;  /* 0x000000b000a57308 */ /* 0x000fe20000000800 */
[C---:B--2---:R-:W-:Y:S02]  /*bc20*/  FMUL.FTZ R4, R2.reuse, R160 ;  /* 0x000000a002047220 */ /* 0x044fe40000410000 */
[C---:B------:R-:W-:Y:S02]  /*bc30*/  FMUL.FTZ R5, R2.reuse, R161 ;  /* 0x000000a102057220 */ /* 0x040fe40000410000 */
[C---:B------:R-:W-:Y:S02]  /*bc40*/  FMUL.FTZ R8, R2.reuse, R156 ;  /* 0x0000009c02087220 */ /* 0x040fe40000410000 */
[C---:B------:R-:W-:Y:S03]  /*bc50*/  FMUL.FTZ R9, R2.reuse, R157 ;  /* 0x0000009d02097220 */ /* 0x040fe60000410000 */
[----:B------:R-:W-:Y:S01]  /*bc60*/  MUFU.EX2 R191, R191 ;  /* 0x000000bf00bf7308 */ /* 0x000fe20000000800 */
[----:B------:R-:W-:Y:S02]  /*bc70*/  FMUL.FTZ R16, R2, R148 ;  /* 0x0000009402107220 */ /* 0x000fe40000410000 */
[C---:B----4-:R-:W-:Y:S02]  /*bc80*/  FMUL.FTZ R6, R0.reuse, R162 ;  /* 0x000000a200067220 */ /* 0x050fe40000410000 */
[C---:B------:R-:W-:Y:S02]  /*bc90*/  FMUL.FTZ R7, R0.reuse, R163 ;  /* 0x000000a300077220 */ /* 0x040fe40000410000 */
[----:B------:R-:W-:Y:S01]  /*bca0*/  LDSM.16.MT88.4 R160, [R225+0x12800] ;  /* 0x01280000e1a0783b */ /* 0x000fe20000004200 */
[C---:B------:R-:W-:Y:S02]  /*bcb0*/  FMUL.FTZ R10, R0.reuse, R158 ;  /* 0x0000009e000a7220 */ /* 0x040fe40000410000 */
[----:B------:R-:W-:Y:S01]  /*bcc0*/  FMUL.FTZ R11, R0, R159 ;  /* 0x0000009f000b7220 */ /* 0x000fe20000410000 */
[----:B------:R-:W-:Y:S01]  /*bcd0*/  MUFU.EX2 R190, R190 ;  /* 0x000000be00be7308 */ /* 0x000fe20000000800 */
[C---:B-1----:R-:W-:Y:S03]  /*bce0*/  HMMA.16816.F32.BF16 R4, R168.reuse, R12, R4 ;  /* 0x0000000ca804723c */ /* 0x042fe60000041804 */
[----:B------:R-:W-:Y:S02]  /*bcf0*/  LDSM.16.MT88.4 R156, [R226+0x12800] ;  /* 0x01280000e29c783b */ /* 0x000fe40000004200 */
[C---:B------:R-:W-:Y:S02]  /*bd00*/  FMUL.FTZ R17, R2.reuse, R149 ;  /* 0x0000009502117220 */ /* 0x040fe40000410000 */
[C---:B------:R-:W-:Y:S01]  /*bd10*/  FMUL.FTZ R12, R2.reuse, R152 ;  /* 0x00000098020c7220 */ /* 0x040fe20000410000 */
[C---:B------:R-:W-:Y:S01]  /*bd20*/  HMMA.16816.F32.BF16 R8, R168.reuse, R14, R8 ;  /* 0x0000000ea808723c */ /* 0x040fe20000041808 */
[----:B------:R-:W1:Y:S03]  /*bd30*/  MUFU.EX2 R193, R193 ;  /* 0x000000c100c17308 */ /* 0x000e660000000800 */
        /* <DEDUP_REMOVED lines=15> */
[----:B------:R-:W-:Y:S01]  /*be30*/  MUFU.EX2 R194, R194 ;  /* 0x000000c200c27308 */ /* 0x000fe20000000800 */
[----:B------:R-:W-:Y:S02]  /*be40*/  FMUL.FTZ R21, R2, R145 ;  /* 0x0000009102157220 */ /* 0x000fe40000410000 */
[C---:B------:R-:W-:Y:S04]  /*be50*/  FMUL.FTZ R22, R0.reuse, R146 ;  /* 0x0000009200167220 */ /* 0x040fe80000410000 */
[C---:B------:R-:W-:Y:S02]  /*be60*/  FMUL.FTZ R23, R0.reuse, R147 ;  /* 0x0000009300177220 */ /* 0x040fe40000410000 */
[----:B------:R-:W3:Y:S01]  /*be70*/  LDSM.16.MT88.4 R144, [R228+0x12000] ;  /* 0x01200000e490783b */ /* 0x000ee20000004200 */
[----:B------:R-:W-:Y:S01]  /*be80*/  FMUL.FTZ R27, R0, R143 ;  /* 0x0000008f001b7220 */ /* 0x000fe20000410000 */
[----:B------:R-:W4:Y:S01]  /*be90*/  MUFU.EX2 R197, R197 ;  /* 0x000000c500c57308 */ /* 0x000f220000000800 */
[C---:B------:R-:W-:Y:S02]  /*bea0*/  FMUL.FTZ R32, R2.reuse, R132 ;  /* 0x0000008402207220 */ /* 0x040fe40000410000 */
[C---:B------:R-:W-:Y:S03]  /*beb0*/  HMMA.16816.F32.BF16 R20, R168.reuse, R28, R20 ;  /* 0x0000001ca814723c */ /* 0x040fe60000041814 */
[----:B------:R-:W-:Y:S01]  /*bec0*/  LDSM.16.MT88.4 R140, [R224+0x12000] ;  /* 0x01200000e08c783b */ /* 0x000fe20000004200 */
[----:B------:R-:W-:Y:S02]  /*bed0*/  FMUL.FTZ R33, R2, R133 ;  /* 0x0000008502217220 */ /* 0x000fe40000410000 */
[----:B------:R-:W-:Y:S01]  /*bee0*/  FMUL.FTZ R34, R0, R134 ;  /* 0x0000008600227220 */ /* 0x000fe20000410000 */
[----:B------:R-:W-:Y:S01]  /*bef0*/  MUFU.EX2 R196, R196 ;  /* 0x000000c400c47308 */ /* 0x000fe20000000800 */
[C---:B------:R-:W-:Y:S04]  /*bf00*/  HMMA.16816.F32.BF16 R24, R168.reuse, R30, R24 ;  /* 0x0000001ea818723c */ /* 0x040fe80000041818 */
[C---:B------:R-:W-:Y:S02]  /*bf10*/  FMUL.FTZ R28, R2.reuse, R136 ;  /* 0x00000088021c7220 */ /* 0x040fe40000410000 */
[----:B------:R-:W-:Y:S02]  /*bf20*/  FMUL.FTZ R29, R2, R137 ;  /* 0x00000089021d7220 */ /* 0x000fe40000410000 */
[C---:B------:R-:W-:Y:S01]  /*bf30*/  FMUL.FTZ R30, R0.reuse, R138 ;  /* 0x0000008a001e7220 */ /* 0x040fe20000410000 */
[----:B------:R-:W5:Y:S03]  /*bf40*/  MUFU.EX2 R199, R199 ;  /* 0x000000c700c77308 */ /* 0x000f660000000800 */
        /* <DEDUP_REMOVED lines=15> */
[C---:B---3--:R-:W-:Y:S03]  /*c040*/  HMMA.16816.F32.BF16 R36, R168.reuse, R144, R36 ;  /* 0x00000090a824723c */ /* 0x048fe60000041824 */
        /* <DEDUP_REMOVED lines=13> */
[----:B------:R-:W1:Y:S02]  /*c120*/  MUFU.EX2 R206, R206 ;  /* 0x000000ce00ce7308 */ /* 0x000e640000000800 */
[C---:B------:R-:W-:Y:S02]  /*c130*/  FMUL.FTZ R50, R0.reuse, R50 ;  /* 0x0000003200327220 */ /* 0x040fe40000410000 */
[----:B------:R-:W-:Y:S02]  /*c140*/  FMUL.FTZ R51, R0, R51 ;  /* 0x0000003300337220 */ /* 0x000fe40000410000 */
[C---:B------:R-:W-:Y:S02]  /*c150*/  FMUL.FTZ R52, R2.reuse, R52 ;  /* 0x0000003402347220 */ /* 0x040fe40000410000 */
[----:B------:R-:W-:Y:S02]  /*c160*/  FMUL.FTZ R53, R2, R53 ;  /* 0x0000003502357220 */ /* 0x000fe40000410000 */
[----:B------:R-:W3:Y:S01]  /*c170*/  MUFU.EX2 R205, R205 ;  /* 0x000000cd00cd7308 */ /* 0x000ee20000000800 */
[C---:B------:R-:W-:Y:S01]  /*c180*/  HMMA.16816.F32.BF16 R48, R168.reuse, R138, R48 ;  /* 0x0000008aa830723c */ /* 0x040fe20000041830 */
[----:B------:R-:W1:Y:S02]  /*c190*/  LDSM.16.MT88.4 R136, [R228+0x14000] ;  /* 0x01400000e488783b */ /* 0x000e640000004200 */
[C---:B------:R-:W-:Y:S02]  /*c1a0*/  FMUL.FTZ R54, R0.reuse, R54 ;  /* 0x0000003600367220 */ /* 0x040fe40000410000 */
[----:B------:R-:W-:Y:S02]  /*c1b0*/  FMUL.FTZ R55, R0, R55 ;  /* 0x0000003700377220 */ /* 0x000fe40000410000 */
[C---:B------:R-:W-:Y:S02]  /*c1c0*/  FMUL.FTZ R56, R2.reuse, R56 ;  /* 0x0000003802387220 */ /* 0x040fe40000410000 */
[----:B------:R-:W-:Y:S01]  /*c1d0*/  FMUL.FTZ R57, R2, R57 ;  /* 0x0000003902397220 */ /* 0x000fe20000410000 */
[----:B------:R-:W1:Y:S02]  /*c1e0*/  MUFU.EX2 R203, R203 ;  /* 0x000000cb00cb7308 */ /* 0x000e640000000800 */
        /* <DEDUP_REMOVED lines=15> */
[----:B------:R-:W2:Y:S01]  /*c2e0*/  MUFU.EX2 R207, R207 ;  /* 0x000000cf00cf7308 */ /* 0x000ea20000000800 */
[----:B------:R-:W-:Y:S02]  /*c2f0*/  FMUL.FTZ R67, R0, R67 ;  /* 0x0000004300437220 */ /* 0x000fe40000410000 */
[C---:B------:R-:W-:Y:S02]  /*c300*/  FMUL.FTZ R68, R2.reuse, R68 ;  /* 0x0000004402447220 */ /* 0x040fe40000410000 */
[----:B------:R-:W-:Y:S03]  /*c310*/  FMUL.FTZ R69, R2, R69 ;  /* 0x0000004502457220 */ /* 0x000fe60000410000 */
[C---:B------:R-:W-:Y:S01]  /*c320*/  HMMA.16816.F32.BF16 R64, R168.reuse, R142, R64 ;  /* 0x0000008ea840723c */ /* 0x040fe20000041840 */
[----:B------:R-:W3:Y:S01]  /*c330*/  LDSM.16.MT88.4 R140, [R225+0x14000] ;  /* 0x01400000e18c783b */ /* 0x000ee20000004200 */
        /* <DEDUP_REMOVED lines=90> */
[----:B------:R-:W-:Y:S01]  /*c8e0*/  HMMA.16816.F32.BF16 R128, R168, R134, R128 ;  /* 0x00000086a880723c */ /* 0x000fe20000041880 */
[----:B------:R-:W-:Y:S02]  /*c8f0*/  LDSM.16.MT88.4 R168, [R228+0x14800] ;  /* 0x01480000e4a8783b */ /* 0x000fe40000004200 */
[----:B------:R-:W-:Y:S04]  /*c900*/  FADD.FTZ R183, R181, R183 ;  /* 0x000000b7b5b77221 */ /* 0x000fe80000010000 */
[----:B------:R-:W-:Y:S01]  /*c910*/  F2FP.BF16.PACK_AB R134, R195, R192 ;  /* 0x000000c0c386723e */ /* 0x000fe200000010ff */
[----:B------:R-:W-:Y:S01]  /*c920*/  FADD.FTZ R180, R180, R183 ;  /* 0x000000b7b4b47221 */ /* 0x000fe20000010000 */
[----:B-----5:R-:W-:Y:S03]  /*c930*/  F2FP.BF16.PACK_AB R135, R199, R196 ;  /* 0x000000c4c787723e */ /* 0x020fe600000010ff */
[----:B------:R-:W-:Y:S04]  /*c940*/  FADD.FTZ R167, R167, R180 ;  /* 0x000000b4a7a77221 */ /* 0x000fe80000010000 */
[----:B------:R-:W-:Y:S01]  /*c950*/  FADD.FTZ R194, R194, R167 ;  /* 0x000000a7c2c27221 */ /* 0x000fe20000010000 */
[C---:B-1----:R-:W-:Y:S05]  /*c960*/  HMMA.16816.F32.BF16 R4, R132.reuse, R136, R4 ;  /* 0x000000888404723c */ /* 0x042fea0000041804 */
[----:B------:R-:W-:Y:S03]  /*c970*/  FADD.FTZ R197, R197, R194 ;  /* 0x000000c2c5c57221 */ /* 0x000fe60000010000 */
        /* <DEDUP_REMOVED lines=29> */
[----:B------:R4:W5:Y:S06]  /*cb50*/  MUFU.EX2 R169, R177 ;  /* 0x000000b100a97308 */ /* 0x00096c0000000800 */
[----:B------:R-:W-:Y:S01]  /*cb60*/  F2FP.BF16.PACK_AB R168, R207, R188 ;  /* 0x000000bccfa8723e */ /* 0x000fe200000010ff */
[C---:B------:R-:W-:Y:S07]  /*cb70*/  HMMA.16816.F32.BF16 R72, R132.reuse, R170, R72 ;  /* 0x000000aa8448723c */ /* 0x040fee0000041848 */
        /* <DEDUP_REMOVED lines=26> */
[C---:B------:R-:W-:Y:S01]  /*cd20*/  F2FP.BF16.PACK_AB R135, R201.reuse, R203 ;  /* 0x000000cbc987723e */ /* 0x040fe200000010ff */
[----:B------:R-:W-:Y:S06]  /*cd30*/  FADD.FTZ R201, R201, R0 ;  /* 0x00000000c9c97221 */ /* 0x000fec0000010000 */
        /* <DEDUP_REMOVED lines=45> */
[----:B------:R-:W-:Y:S03]  /*d010*/  F2FP.BF16.PACK_AB R169, R189, R186 ;  /* 0x000000babda9723e */ /* 0x000fe600000010ff */
[-C--:B------:R-:W-:Y:S01]  /*d020*/  F2FP.BF16.PACK_AB R171, R165, R135.reuse ;  /* 0x00000087a5ab723e */ /* 0x080fe200000010ff */
[----:B------:R-:W-:Y:S04]  /*d030*/  FADD.FTZ R186, R186, R201 ;  /* 0x000000c9baba7221 */ /* 0x000fe80000010000 */
[----:B------:R-:W-:Y:S02]  /*d040*/  FADD.FTZ R186, R189, R186 ;  /* 0x000000babdba7221 */ /* 0x000fe40000010000 */
        /* <DEDUP_REMOVED lines=9> */
[----:B------:R-:W2:Y:S07]  /*d0e0*/  LDSM.16.MT88.4 R20, [R226+0x15800] ;  /* 0x01580000e214783b */ /* 0x000eae0000004200 */
[C---:B------:R-:W-:Y:S01]  /*d0f0*/  HMMA.16816.F32.BF16 R140, R168.reuse, R142, R24 ;  /* 0x0000008ea88c723c */ /* 0x040fe20000041818 */
[----:B------:R-:W2:Y:S07]  /*d100*/  LDSM.16.MT88.4 R24, [R225+0x15800] ;  /* 0x01580000e118783b */ /* 0x000eae0000004200 */
[C---:B------:R-:W-:Y:S01]  /*d110*/  HMMA.16816.F32.BF16 R136, R168.reuse, R172, R28 ;  /* 0x000000aca888723c */ /* 0x040fe2000004181c */
[----:B------:R-:W5:Y:S04]  /*d120*/  LDL.LU R172, [R1] ;  /* 0x0000000001ac7983 */ /* 0x000f680000300800 */
[----:B------:R-:W2:Y:S02]  /*d130*/  LDSM.16.MT88.4 R28, [R224+0x15800] ;  /* 0x01580000e01c783b */ /* 0x000ea40000004200 */
[----:B------:R-:W-:Y:S02]  /*d140*/  MOV R173, R135 ;  /* 0x0000008700ad7202 */ /* 0x000fe40000000f00 */
[C---:B------:R-:W-:Y:S03]  /*d150*/  HMMA.16816.F32.BF16 R132, R168.reuse, R174, R32 ;  /* 0x000000aea884723c */ /* 0x040fe60000041820 */
[----:B------:R-:W-:Y:S01]  /*d160*/  FADD.FTZ R186, R173, R186 ;  /* 0x000000baadba7221 */ /* 0x000fe20000010000 */
[----:B------:R-:W4:Y:S03]  /*d170*/  LDSM.16.MT88.4 R32, [R228+0x17800] ;  /* 0x01780000e420783b */ /* 0x000f260000004200 */
[----:B------:R-:W-:Y:S01]  /*d180*/  FADD.FTZ R252, R165, R186 ;  /* 0x000000baa5fc7221 */ /* 0x000fe20000010000 */
        /* <DEDUP_REMOVED lines=25> */
[C---:B--2---:R-:W-:Y:S08]  /*d320*/  HMMA.16816.F32.BF16 R124, R168.reuse, R12, R124 ;  /* 0x0000000ca87c723c */ /* 0x044ff0000004187c */
[----:B------:R-:W-:Y:S04]  /*d330*/  HMMA.16816.F32.BF16 R128, R168, R14, R128 ;  /* 0x0000000ea880723c */ /* 0x000fe80000041880 */
[----:B-----5:R-:W-:Y:S01]  /*d340*/  FFMA.FTZ R187, R2, R172, R187 ;  /* 0x000000ac02bb7223 */ /* 0x020fe200000100bb */
        /* <DEDUP_REMOVED lines=16> */
[----:B------:R1:W-:Y:S02]  /*d450*/  STL [R1], R0 ;  /* 0x0000000001007387 */ /* 0x0003e40000100800 */
[----:B-1----:R-:W-:Y:S01]  /*d460*/  MOV R0, R3 ;  /* 0x0000000300007202 */ /* 0x002fe20000000f00 */
[----:B------:R-:W-:-:S05]  /*d470*/  @P0 BRA `(.L_x_1002) ;  /* 0xffffc65000000947 */ /* 0x000fca000383ffff */
.L_x_1001:
[----:B------:R-:W2:Y:S01]  /*d480*/  LDL.LU R4, [R1] ;  /* 0x0000000001047983 */ /* 0x000ea20000300800 */
        /* <DEDUP_REMOVED lines=14> */
[----:B------:R-:W-:Y:S02]  /*d570*/  @UP1 UMOV UR17, 0x1 ;  /* 0x0000000100111882 */ /* 0x000fe40000000000 */
[----:B------:R-:W-:Y:S02]  /*d580*/  ULDC.64 UR4, c[0x0][0x1e0] ;  /* 0x0000780000047ab9 */ /* 0x000fe40000000a00 */
[----:B------:R-:W-:Y:S02]  /*d590*/  @UP1 ULDC UR15, c[0x0][0x210] ;  /* 0x00008400000f1ab9 */ /* 0x000fe40000000800 */
        /* <DEDUP_REMOVED lines=14> */
[----:B------:R-:W-:Y:S02]  /*d680*/  ULDC UR4, c[0x0][0x1c0] ;  /* 0x0000700000047ab9 */ /* 0x000fe40000000800 */
        /* <DEDUP_REMOVED lines=221> */
[----:B------:R-:W1:Y:S03]  /*e460*/  S2R R4, SR_TID.X ;  /* 0x0000000000047919 */ /* 0x000e660000002100 */
[----:B------:R-:W-:Y:S02]  /*e470*/  F2FP.BF16.PACK_AB R128, R129, R128 ;  /* 0x000000808180723e */ /* 0x000fe400000010ff */
[----:B-1----:R-:W-:-:S04]  /*e480*/  SHF.R.S32.HI R7, RZ, 0x1f, R4 ;  /* 0x0000001fff077819 */ /* 0x002fc80000011404 */
[CC--:B------:R-:W-:Y:S02]  /*e490*/  LEA.HI R6, R7.reuse, R4.reuse, RZ, 0x2 ;  /* 0x0000000407067211 */ /* 0x0c0fe400078f10ff */
[----:B------:R-:W-:Y:S02]  /*e4a0*/  LEA.HI R7, R7, R4, RZ, 0x5 ;  /* 0x0000000407077211 */ /* 0x000fe400078f28ff */
[--C-:B------:R-:W-:Y:S02]  /*e4b0*/  SHF.R.S32.HI R9, RZ, 0x2, R6.reuse ;  /* 0x00000002ff097819 */ /* 0x100fe40000011406 */
[----:B------:R-:W-:Y:S02]  /*e4c0*/  SHF.R.S32.HI R8, RZ, 0x1f, R6 ;  /* 0x0000001fff087819 */ /* 0x000fe40000011406 */
[----:B------:R-:W-:Y:S02]  /*e4d0*/  LOP3.LUT R5, R6, 0x3ffffffc, RZ, 0xc0, !PT ;  /* 0x3ffffffc06057812 */ /* 0x000fe400078ec0ff */
[----:B------:R-:W-:-:S02]  /*e4e0*/  LEA.HI R8, R8, R9, RZ, 0x3 ;  /* 0x0000000908087211 */ /* 0x000fc400078f18ff */
[----:B------:R-:W-:Y:S02]  /*e4f0*/  SHF.R.S32.HI R6, RZ, 0x5, R7 ;  /* 0x00000005ff067819 */ /* 0x000fe40000011407 */
[----:B------:R-:W-:Y:S02]  /*e500*/  LOP3.LUT R8, R8, 0xfffffff8, RZ, 0xc0, !PT ;  /* 0xfffffff808087812 */ /* 0x000fe400078ec0ff */
[----:B------:R-:W-:Y:S02]  /*e510*/  IADD3 R5, -R5, R4, RZ ;  /* 0x0000000405057210 */ /* 0x000fe40007ffe1ff */
[----:B------:R-:W-:Y:S02]  /*e520*/  IADD3 R8, R9, -R8, RZ ;  /* 0x8000000809087210 */ /* 0x000fe40007ffe0ff */
[----:B------:R-:W-:Y:S02]  /*e530*/  LEA R5, R6, R5, 0x9 ;  /* 0x0000000506057211 */ /* 0x000fe400078e48ff */
[----:B------:R-:W-:-:S02]  /*e540*/  SHF.L.U32 R9, R8, 0x6, RZ ;  /* 0x0000000608097819 */ /* 0x000fc400000006ff */
[----:B------:R-:W-:Y:S02]  /*e550*/  LOP3.LUT R10, R8, 0x1, RZ, 0xc0, !PT ;  /* 0x00000001080a7812 */ /* 0x000fe400078ec0ff */
[----:B------:R-:W-:Y:S02]  /*e560*/  LOP3.LUT R9, R9, 0x1c0, RZ, 0xc0, !PT ;  /* 0x000001c009097812 */ /* 0x000fe400078ec0ff */
[----:B------:R-:W-:Y:S02]  /*e570*/  ISETP.NE.U32.AND P0, PT, R10, 0x1, PT ;  /* 0x000000010a00780c */ /* 0x000fe40003f05070 */
[----:B------:R-:W-:Y:S02]  /*e580*/  LEA.HI R12, R9, R9, RZ, 0x1d ;  /* 0x00000009090c7211 */ /* 0x000fe400078fe8ff */
[----:B------:R-:W-:Y:S02]  /*e590*/  R2P PR, R8, 0x6 ;  /* 0x0000000608007804 */ /* 0x000fe40000000000 */
[----:B------:R-:W-:-:S02]  /*e5a0*/  LEA R5, R5, R12, 0x1 ;  /* 0x0000000c05057211 */ /* 0x000fc400078e08ff */
[----:B------:R-:W-:Y:S02]  /*e5b0*/  MOV R8, 0x20 ;  /* 0x0000002000087802 */ /* 0x000fe40000000f00 */
[----:B------:R-:W-:Y:S02]  /*e5c0*/  SHF.L.U32 R5, R5, 0x1, RZ ;  /* 0x0000000105057819 */ /* 0x000fe400000006ff */
[----:B------:R-:W-:Y:S02]  /*e5d0*/  MOV R10, 0x40 ;  /* 0x00000040000a7802 */ /* 0x000fe40000000f00 */
[C---:B------:R-:W-:Y:S01]  /*e5e0*/  IADD3 R9, R5.reuse, -0x10, RZ ;  /* 0xfffffff005097810 */ /* 0x040fe20007ffe0ff */
[----:B------:R-:W-:Y:S01]  /*e5f0*/  STS [R5], R160 ;  /* 0x000000a005007388 */ /* 0x000fe20000000800 */
[----:B------:R-:W-:Y:S02]  /*e600*/  SEL R8, R8, 0xffffffe0, !P1 ;  /* 0xffffffe008087807 */ /* 0x000fe40004800000 */
[----:B------:R-:W-:Y:S01]  /*e610*/  @P0 IADD3 R9, R5, 0x10, RZ ;  /* 0x0000001005090810 */ /* 0x000fe20007ffe0ff */
[----:B------:R-:W-:Y:S01]  /*e620*/  STS [R5+0x400], R162 ;  /* 0x000400a205007388 */ /* 0x000fe20000000800 */
[----:B------:R-:W-:-:S02]  /*e630*/  SEL R10, R10, 0xffffffc0, !P2 ;  /* 0xffffffc00a0a7807 */ /* 0x000fc40005000000 */
        /* <DEDUP_REMOVED lines=9> */
[----:B------:R-:W-:Y:S01]  /*e6d0*/  LOP3.LUT R7, R7, 0xffffffe0, RZ, 0xc0, !PT ;  /* 0xffffffe007077812 */ /* 0x000fe200078ec0ff */
[----:B------:R-:W-:Y:S03]  /*e6e0*/  STS [R11+0x400], R154 ;  /* 0x0004009a0b007388 */ /* 0x000fe60000000800 */
[----:B------:R-:W-:Y:S01]  /*e6f0*/  IADD3 R7, R4, -R7, RZ ;  /* 0x8000000704077210 */ /* 0x000fe20007ffe0ff */
[----:B------:R-:W-:Y:S01]  /*e700*/  STS [R13], R148 ;  /* 0x000000940d007388 */ /* 0x000fe20000000800 */
[----:B------:R-:W-:Y:S02]  /*e710*/  MOV R4, 0x7f800000 ;  /* 0x7f80000000047802 */ /* 0x000fe40000000f00 */
[----:B------:R-:W-:Y:S01]  /*e720*/  LOP3.LUT P0, RZ, R7, 0x3, RZ, 0xc0, !PT ;  /* 0x0000000307ff7812 */ /* 0x000fe2000780c0ff */
[----:B------:R-:W-:Y:S01]  /*e730*/  STS [R13+0x400], R150 ;  /* 0x000400960d007388 */ /* 0x000fe20000000800 */
[----:B--2---:R-:W-:-:S03]  /*e740*/  @P4 FMUL.FTZ R7, R2, 0.69314718246459960938 ;  /* 0x3f31721802074820 */ /* 0x004fc60000410000 */
[----:B------:R-:W-:Y:S01]  /*e750*/  STS [R15], R144 ;  /* 0x000000900f007388 */ /* 0x000fe20000000800 */
[----:B------:R-:W-:-:S03]  /*e760*/  @P4 FFMA.FTZ R4, R164, c[0x0][0x238], R7 ;  /* 0x00008e00a4044a23 */ /* 0x000fc60000010007 */
        /* <DEDUP_REMOVED lines=96> */
.L_x_1006:
[----:B---34-:R-:W-:Y:S05]  /*ed70*/  BSYNC B0 ;  /* 0x0000000000007941 */ /* 0x018fea0003800000 */
.L_x_1005:
        /* <DEDUP_REMOVED lines=27> */
.L_x_1008:
[----:B------:R-:W-:Y:S05]  /*ef30*/  BSYNC B0 ;  /* 0x0000000000007941 */ /* 0x000fea0003800000 */
.L_x_1007:
        /* <DEDUP_REMOVED lines=18> */
.L_x_1010:
[----:B------:R-:W-:Y:S05]  /*f060*/  BSYNC B0 ;  /* 0x0000000000007941 */ /* 0x000fea0003800000 */
.L_x_1009:
        /* <DEDUP_REMOVED lines=18> */
.L_x_1012:
[----:B------:R-:W-:Y:S05]  /*f190*/  BSYNC B0 ;  /* 0x0000000000007941 */ /* 0x000fea0003800000 */
.L_x_1011:
        /* <DEDUP_REMOVED lines=17> */
.L_x_1013:
        /* <DEDUP_REMOVED lines=13> */
.L_x_2044:


//--------------------- .text._ZN5flash16flash_fwd_kernelI23Flash_fwd_kernel_traitsILi256ELi64ELi64ELi4ELb0ELb0EN7cutlass10bfloat16_tE19Flash_kernel_traitsILi256ELi64ELi64ELi4ES3_EELb1ELb0ELb1ELb1ELb0ELb0ELb0ELb0EEEvNS_16Flash_fwd_paramsE --------------------------
	.section	.text._ZN5flash16flash_fwd_kernelI23Flash_fwd_kernel_traitsILi256ELi64ELi64ELi4ELb0ELb0EN7cutlass10bfloat16_tE19Flash_kernel_traitsILi256ELi64ELi64ELi4ES3_EELb1ELb0ELb1ELb1ELb0ELb0ELb0ELb0EEEvNS_16Flash_fwd_paramsE,"ax",@progbits
	.sectioninfo	@"SHI_REGISTERS=255"
	.align	128
        .global         _ZN5flash16flash_fwd_kernelI23Flash_fwd_kernel_traitsILi256ELi64ELi64ELi4ELb0ELb0EN7cutlass10bfloat16_tE19Flash_kernel_traitsILi256ELi64ELi64ELi4ES3_EELb1ELb0ELb1ELb1ELb0ELb0ELb0ELb0EEEvNS_16Flash_fwd_paramsE
        .type           _ZN5flash16flash_fwd_kernelI23Flash_fwd_kernel_traitsILi256ELi64ELi64ELi4ELb0ELb0EN7cutlass10bfloat16_tE19Flash_kernel_traitsILi256ELi64ELi64ELi4ES3_EELb1ELb0ELb1ELb1ELb0ELb0ELb0ELb0EEEvNS_16Flash_fwd_paramsE,@function
        .size           _ZN5flash16flash_fwd_kernelI23Flash_fwd_kernel_traitsILi256ELi64ELi64ELi4ELb0ELb0EN7cutlass10bfloat16_tE19Flash_kernel_traitsILi256ELi64ELi64ELi4ES3_EELb1ELb0ELb1ELb1ELb0ELb0ELb0ELb0EEEvNS_16Flash_fwd_paramsE,(.L_x_2045 - _ZN5flash16flash_fwd_kernelI23Flash_fwd_kernel_traitsILi256ELi64ELi64ELi4ELb0ELb0EN7cutlass10bfloat16_tE19Flash_kernel_traitsILi256ELi64ELi64ELi4ES3_EELb1ELb0ELb1ELb1ELb0ELb0ELb0ELb0EEEvNS_16Flash_fwd_paramsE)
        .other          _ZN5flash16flash_fwd_kernelI23Flash_fwd_kernel_traitsILi256ELi64ELi64ELi4ELb0ELb0EN7cutlass10bfloat16_tE19Flash_kernel_traitsILi256ELi64ELi64ELi4ES3_EELb1ELb0ELb1ELb1ELb0ELb0ELb0ELb0EEEvNS_16Flash_fwd_paramsE,@"STO_CUDA_ENTRY STV_DEFAULT"
_ZN5flash16flash_fwd_kernelI23Flash_fwd_kernel_traitsILi256ELi64ELi64ELi4ELb0ELb0EN7cutlass10bfloat16_tE19Flash_kernel_traitsILi256ELi64ELi64ELi4ES3_EELb1ELb0ELb1ELb1ELb0ELb0ELb0ELb0EEEvNS_16Flash_fwd_paramsE:
.text._ZN5flash16flash_fwd_kernelI23Flash_fwd_kernel_traitsILi256ELi64ELi64ELi4ELb0ELb0EN7cutlass10bfloat16_tE19Flash_kernel_traitsILi256ELi64ELi64ELi4ES3_EELb1ELb0ELb1ELb1ELb0ELb0ELb0ELb0EEEvNS_16Flash_fwd_paramsE:
        /* <DEDUP_REMOVED lines=16> */
[----:B------:R-:W1:Y:S01]  /*0100*/  S2UR UR17, SR_CTAID.Y ;  /* 0x00000000001179c3 */ /* 0x000e620000002600 */
[----:B------:R-:W-:Y:S02]  /*0110*/  UISETP.NE.U32.AND UP2, UPT, URZ, UR6, UPT ;  /* 0x000000063f00728c */ /* 0x000fe4000bf45070 */
[----:B------:R-:W-:Y:S02]  /*0120*/  UISETP.NE.U32.AND UP1, UPT, URZ, UR4, UPT ;  /* 0x000000043f00728c */ /* 0x000fe4000bf25070 */
[----:B------:R-:W-:-:S02]  /*0130*/  UISETP.NE.AND.EX UP2, UPT, URZ, UR7, UPT, UP2 ;  /* 0x000000073f00728c */ /* 0x000fc4000bf45320 */
[----:B------:R-:W-:Y:S01]  /*0140*/  UMOV UR12, 0x4 ;  /* 0x00000004000c7882 */ /* 0x000fe20000000000 */
[----:B------:R-:W1:Y:S01]  /*0150*/  S2UR UR16, SR_CTAID.Z ;  /* 0x00000000001079c3 */ /* 0x000e620000002700 */
[----:B------:R-:W-:Y:S02]  /*0160*/  UISETP.NE.AND.EX UP1, UPT, URZ, UR5, UPT, UP1 ;  /* 0x000000053f00728c */ /* 0x000fe4000bf25310 */
[----:B------:R-:W-:Y:S01]  /*0170*/  PLOP3.LUT P0, PT, PT, PT, UP2, 0x80, 0x0 ;  /* 0x000000000000781c */ /* 0x000fe20003f0f028 */
[----:B------:R-:W-:Y:S02]  /*0180*/  ULDC.U8 UR6, c[0x0][0x312] ;  /* 0x0000c48000067ab9 */ /* 0x000fe40000000000 */
[----:B------:R-:W-:Y:S02]  /*0190*/  ULDC.64 UR4, c[0x0][0x248] ;  /* 0x0000920000047ab9 */ /* 0x000fe40000000a00 */
[----:B------:R-:W-:Y:S02]  /*01a0*/  UISETP.NE.AND UP3, UPT, UR6, URZ, UPT ;  /* 0x0000003f0600728c */ /* 0x000fe4000bf65270 */
[----:B------:R-:W-:-:S04]  /*01b0*/  UISETP.EQ.U32.AND UP0, UPT, URZ, UR4, UPT ;  /* 0x000000043f00728c */ /* 0x000fc8000bf02070 */
[----:B------:R-:W-:Y:S02]  /*01c0*/  UISETP.EQ.OR.EX UP0, UPT, URZ, UR5, !UP3, UP0 ;  /* 0x000000053f00728c */ /* 0x000fe4000df02700 */
[----:B-1----:R-:W-:-:S06]  /*01d0*/  ULOP3.LUT UR8, UR16, UR18, UR17, 0xfe, !UPT ;  /* 0x0000001210087292 */ /* 0x002fcc000f8efe11 */
[----:B--2---:R-:W-:Y:S01]  /*01e0*/  LOP3.LUT P3, RZ, R85, UR8, RZ, 0xfc, !PT ;  /* 0x0000000855ff7c12 */ /* 0x004fe2000f86fcff */
[----:B------:R-:W-:Y:S02]  /*01f0*/  ULDC.64 UR8, c[0x0][0x240] ;  /* 0x0000900000087ab9 */ /* 0x000fe40000000a00 */
[----:B------:R-:W-:-:S06]  /*0200*/  UIMAD.WIDE UR8, UR17, UR12, UR8 ;  /* 0x0000000c110872a5 */ /* 0x000fcc000f8e0208 */
[----:B------:R-:W-:Y:S02]  /*0210*/  IMAD.U32 R12, RZ, RZ, UR8 ;  /* 0x00000008ff0c7e24 */ /* 0x000fe4000f8e00ff */
[----:B------:R-:W-:Y:S02]  /*0220*/  IMAD.U32 R13, RZ, RZ, UR9 ;  /* 0x00000009ff0d7e24 */ /* 0x000fe4000f8e00ff */
[----:B------:R-:W-:Y:S02]  /*0230*/  @!P3 IMAD.MOV.U32 R6, RZ, RZ, c[0x0][0x308] ;  /* 0x0000c200ff06b624 */ /* 0x000fe400078e00ff */
[----:B------:R-:W-:Y:S01]  /*0240*/  @!P3 IMAD.MOV.U32 R7, RZ, RZ, c[0x0][0x30c] ;  /* 0x0000c300ff07b624 */ /* 0x000fe200078e00ff */
[----:B------:R-:W-:Y:S02]  /*0250*/  ULDC.64 UR4, c[0x0][0x248] ;  /* 0x0000920000047ab9 */ /* 0x000fe40000000a00 */
[----:B------:R-:W-:Y:S02]  /*0260*/  UIMAD.WIDE UR4, UR17, UR12, UR4 ;  /* 0x0000000c110472a5 */ /* 0x000fe4000f8e0204 */
[----:B------:R-:W-:-:S02]  /*0270*/  ULDC.64 UR6, c[0x0][0x250] ;  /* 0x0000940000067ab9 */ /* 0x000fc40000000a00 */
        /* <DEDUP_REMOVED lines=49> */
.L_x_1014:
[----:B------:R-:W-:Y:S02]  /*0590*/  ULDC UR6, c[0x0][0x218] ;  /* 0x0000860000067ab9 */ /* 0x000fe40000000800 */
.L_x_1015:
        /* <DEDUP_REMOVED lines=52> */
[----:B------:R-:W-:Y:S01]  /*08e0*/  ULDC.U8 UR12, c[0x0][0x328] ;  /* 0x0000ca00000c7ab9 */ /* 0x000fe20000000000 */
[----:B------:R-:W-:Y:S01]  /*08f0*/  IMAD.U32 R17, RZ, RZ, UR18 ;  /* 0x00000012ff117e24 */ /* 0x000fe2000f8e00ff */
[----:B------:R-:W-:Y:S01]  /*0900*/  UISETP.NE.AND UP3, UPT, UR12, URZ, UPT ;  /* 0x0000003f0c00728c */ /* 0x000fe2000bf65270 */
[----:B------:R-:W-:Y:S01]  /*0910*/  IMAD.IADD R85, R85, 0x1, -R0 ;  /* 0x0000000155557824 */ /* 0x000fe200078e0a00 */
[----:B------:R-:W-:Y:S01]  /*0920*/  @!UP0 USHF.R.S32.HI UR13, URZ, 0x1f, UR17 ;  /* 0x0000001f3f0d8899 */ /* 0x000fe20008011411 */
[--C-:B------:R-:W-:Y:S01]  /*0930*/  SHF.R.S32.HI R15, RZ, 0x1f, R14.reuse ;  /* 0x0000001fff0f7819 */ /* 0x100fe2000001140e */
[----:B------:R-:W-:Y:S01]  /*0940*/  @UP0 UIMAD.WIDE.U32 UR8, UR15, UR6, URZ ;  /* 0x000000060f0802a5 */ /* 0x000fe2000f8e003f */
[----:B------:R-:W-:Y:S01]  /*0950*/  IMAD.SHL.U32 R9, R85, 0x8, RZ ;  /* 0x0000000855097824 */ /* 0x000fe200078e00ff */
[----:B------:R-:W-:Y:S01]  /*0960*/  ULDC.64 UR4, c[0x0][0x1e0] ;  /* 0x0000780000047ab9 */ /* 0x000fe20000000a00 */
[----:B------:R-:W-:Y:S01]  /*0970*/  BSSY B0, `(.L_x_1017) ;  /* 0x000003f000007945 */ /* 0x000fe20003800000 */
[----:B------:R-:W-:Y:S01]  /*0980*/  @!UP0 UIMAD UR13, UR13, UR4, URZ ;  /* 0x000000040d0d82a4 */ /* 0x000fe2000f8e023f */
[----:B------:R-:W-:Y:S01]  /*0990*/  IMAD.WIDE R16, R17, 0x40, R14 ;  /* 0x0000004011107825 */ /* 0x000fe200078e020e */
[----:B------:R-:W-:Y:S01]  /*09a0*/  USHF.R.S32.HI UR14, URZ, 0x1f, UR16 ;  /* 0x0000001f3f0e7899 */ /* 0x000fe20008011410 */
[C---:B------:R-:W-:Y:S01]  /*09b0*/  IADD3 R8, R9.reuse, 0x40, RZ ;  /* 0x0000004009087810 */ /* 0x040fe20007ffe0ff */
[----:B------:R-:W-:Y:S01]  /*09c0*/  UISETP.EQ.AND UP3, UPT, UR11, URZ, UP3 ;  /* 0x0000003f0b00728c */ /* 0x000fe20009f62270 */
[C---:B------:R-:W-:Y:S01]  /*09d0*/  IADD3 R7, R9.reuse, 0x80, RZ ;  /* 0x0000008009077810 */ /* 0x040fe20007ffe0ff */
[----:B------:R-:W-:Y:S01]  /*09e0*/  @!UP2 UISETP.NE.AND UP1, UPT, UR12, URZ, UPT ;  /* 0x0000003f0c00a28c */ /* 0x000fe2000bf25270 */
[----:B------:R-:W-:Y:S01]  /*09f0*/  IADD3 R6, R9, 0xc0, RZ ;  /* 0x000000c009067810 */ /* 0x000fe20007ffe0ff */
[----:B------:R-:W-:-:S02]  /*0a00*/  @UP0 UIMAD UR7, UR15, UR7, UR9 ;  /* 0x000000070f0702a4 */ /* 0x000fc4000f8e0209 */
[----:B------:R-:W-:Y:S02]  /*0a10*/  ULDC UR10, c[0x0][0x214] ;  /* 0x00008500000a7ab9 */ /* 0x000fe40000000800 */
[----:B------:R-:W-:Y:S02]  /*0a20*/  @UP2 ULDC UR11, c[0x0][0x210] ;  /* 0x00008400000b2ab9 */ /* 0x000fe40000000800 */
[----:B------:R-:W-:Y:S02]  /*0a30*/  ULDC UR9, c[0x0][0x234] ;  /* 0x00008d0000097ab9 */ /* 0x000fe40000000800 */
[----:B------:R-:W-:Y:S02]  /*0a40*/  @!UP0 UIMAD.WIDE.U32 UR24, UR17, UR4, URZ ;  /* 0x00000004111882a5 */ /* 0x000fe4000f8e003f */
        /* <DEDUP_REMOVED lines=17> */
[----:B------:R-:W-:-:S02]  /*0b60*/  USEL UR14, UR14, URZ, !UP3 ;  /* 0x0000003f0e0e7287 */ /* 0x000fc4000d800000 */
[----:B------:R-:W-:Y:S01]  /*0b70*/  @UP2 ULDC UR20, c[0x0][0x210] ;  /* 0x0000840000142ab9 */ /* 0x000fe20000000800 */
[----:B-1----:R-:W-:Y:S01]  /*0b80*/  IMAD.WIDE.U32 R10, R10, c[0x0][0x1f0], R2 ;  /* 0x00007c000a0a7a25 */ /* 0x002fe200078e0002 */
[----:B------:R-:W-:Y:S02]  /*0b90*/  @!UP2 UMOV UR20, 0x1 ;  /* 0x000000010014a882 */ /* 0x000fe40000000000 */
[----:B------:R-:W-:Y:S02]  /*0ba0*/  UIMAD UR11, UR16, UR11, UR14 ;  /* 0x0000000b100b72a4 */ /* 0x000fe4000f8e020e */
[----:B------:R-:W-:Y:S02]  /*0bb0*/  UIMAD UR19, UR19, UR20, URZ ;  /* 0x00000014131372a4 */ /* 0x000fe4000f8e023f */
        /* <DEDUP_REMOVED lines=26> */
.L_x_1018:
[----:B------:R-:W-:Y:S05]  /*0d60*/  BSYNC B0 ;  /* 0x0000000000007941 */ /* 0x000fea0003800000 */
.L_x_1017:
        /* <DEDUP_REMOVED lines=22> */
.L_x_1020:
[----:B------:R-:W-:Y:S05]  /*0ed0*/  BSYNC B0 ;  /* 0x0000000000007941 */ /* 0x000fea0003800000 */
.L_x_1019:
        /* <DEDUP_REMOVED lines=22> */
.L_x_1022:
[----:B------:R-:W-:Y:S05]  /*1040*/  BSYNC B0 ;  /* 0x0000000000007941 */ /* 0x000fea0003800000 */
.L_x_1021:
        /* <DEDUP_REMOVED lines=21> */
.L_x_1024:
[----:B------:R-:W-:Y:S05]  /*11a0*/  BSYNC B0 ;  /* 0x0000000000007941 */ /* 0x000fea0003800000 */
.L_x_1023:
        /* <DEDUP_REMOVED lines=35> */
.L_x_1016:
        /* <DEDUP_REMOVED lines=34> */
.L_x_1025:
        /* <DEDUP_REMOVED lines=50> */
.L_x_1026:
[CC--:B------:R-:W-:Y:S01]  /*1920*/  LEA.HI R14, R6.reuse, R85.reuse, RZ, 0x3 ;  /* 0x00000055060e7211 */ /* 0x0c0fe200078f18ff */
[----:B------:R-:W1:Y:S01]  /*1930*/  S2R R16, SR_CTAID.Z ;  /* 0x0000000000107919 */ /* 0x000e620000002700 */
[----:B------:R-:W-:Y:S01]  /*1940*/  LEA.HI R4, R6, R85, RZ, 0x4 ;  /* 0x0000005506047211 */ /* 0x000fe200078f20ff */
[----:B------:R-:W-:Y:S01]  /*1950*/  ULDC.64 UR4, c[0x0][0x1b8] ;  /* 0x00006e0000047ab9 */ /* 0x000fe20000000a00 */
[----:B------:R-:W-:Y:S01]  /*1960*/  LOP3.LUT R0, R14, 0xfffffff8, RZ, 0xc0, !PT ;  /* 0xfffffff80e007812 */ /* 0x000fe200078ec0ff */
[----:B------:R-:W-:Y:S01]  /*1970*/  UIMAD UR4, UR30, UR4, URZ ;  /* 0x000000041e0472a4 */ /* 0x000fe2000f8e023f */
[----:B------:R-:W-:Y:S01]  /*1980*/  SHF.R.S32.HI R5, RZ, 0x4, R4 ;  /* 0x00000004ff057819 */ /* 0x000fe20000011404 */
[----:B------:R-:W-:Y:S01]  /*1990*/  IMAD.U32 R240, RZ, RZ, UR8 ;  /* 0x00000008fff07e24 */ /* 0x000fe2000f8e00ff */
[----:B------:R-:W-:Y:S01]  /*19a0*/  SHF.R.S32.HI R14, RZ, 0x3, R14 ;  /* 0x00000003ff0e7819 */ /* 0x000fe2000001140e */
[----:B------:R-:W-:Y:S01]  /*19b0*/  IMAD.IADD R0, R85, 0x1, -R0 ;  /* 0x0000000155007824 */ /* 0x000fe200078e0a00 */
[C---:B------:R-:W-:Y:S01]  /*19c0*/  LEA.HI R233, R4.reuse, R5, RZ, 0x1 ;  /* 0x0000000504e97211 */ /* 0x040fe200078f08ff */
[----:B------:R-:W-:Y:S01]  /*19d0*/  IMAD.U32 R198, RZ, RZ, UR8 ;  /* 0x00000008ffc67e24 */ /* 0x000fe2000f8e00ff */
[----:B------:R-:W-:Y:S01]  /*19e0*/  LOP3.LUT R4, R4, 0xfffffff0, RZ, 0xc0, !PT ;  /* 0xfffffff004047812 */ /* 0x000fe200078ec0ff */
[----:B------:R-:W-:Y:S01]  /*19f0*/  IMAD.SHL.U32 R3, R14, 0x40, RZ ;  /* 0x000000400e037824 */ /* 0x000fe200078e00ff */
[----:B------:R-:W-:Y:S01]  /*1a00*/  LOP3.LUT R233, R233, 0xfffffffe, RZ, 0xc0, !PT ;  /* 0xfffffffee9e97812 */ /* 0x000fe200078ec0ff */
[----:B------:R-:W-:Y:S01]  /*1a10*/  IMAD.SHL.U32 R250, R0, 0x8, RZ ;  /* 0x0000000800fa7824 */ /* 0x000fe200078e00ff */
[----:B------:R-:W-:Y:S01]  /*1a20*/  SHF.R.S32.HI R15, RZ, 0x1f, R14 ;  /* 0x0000001fff0f7819 */ /* 0x000fe2000001140e */
[----:B------:R-:W-:Y:S01]  /*1a30*/  IMAD.IADD R4, R85, 0x1, -R4 ;  /* 0x0000000155047824 */ /* 0x000fe200078e0a04 */
[----:B------:R-:W-:Y:S01]  /*1a40*/  LOP3.LUT R3, R3, 0x1c0, RZ, 0xc0, !PT ;  /* 0x000001c003037812 */ /* 0x000fe200078ec0ff */
[----:B------:R-:W-:Y:S01]  /*1a50*/  IMAD.IADD R233, R5, 0x1, -R233 ;  /* 0x0000000105e97824 */ /* 0x000fe200078e0ae9 */
[--C-:B------:R-:W-:Y:S01]  /*1a60*/  SHF.R.S32.HI R251, RZ, 0x1f, R250.reuse ;  /* 0x0000001ffffb7819 */ /* 0x100fe200000114fa */
[----:B------:R-:W-:Y:S01]  /*1a70*/  IMAD R9, R15, c[0x0][0x198], RZ ;  /* 0x000066000f097a24 */ /* 0x000fe200078e02ff */
[--C-:B------:R-:W-:Y:S01]  /*1a80*/  LOP3.LUT R5, R3, 0x38, R250.reuse, 0xf8, !PT ;  /* 0x0000003803057812 */ /* 0x100fe200078ef8fa */
[----:B------:R-:W-:Y:S01]  /*1a90*/  IMAD.SHL.U32 R8, R233, 0x8, RZ ;  /* 0x00000008e9087824 */ /* 0x000fe200078e00ff */
[----:B------:R-:W-:Y:S01]  /*1aa0*/  SHF.R.U32.HI R238, RZ, 0x3, R3 ;  /* 0x00000003ffee7819 */ /* 0x000fe20000011603 */
[----:B------:R-:W-:Y:S01]  /*1ab0*/  IMAD.WIDE.U32 R12, R14, c[0x0][0x198], R250 ;  /* 0x000066000e0c7a25 */ /* 0x000fe200078e00fa */
[----:B------:R-:W-:Y:S01]  /*1ac0*/  SHF.R.S32.HI R3, RZ, 0x1f, R4 ;  /* 0x0000001fff037819 */ /* 0x000fe20000011404 */
[----:B------:R-:W-:Y:S01]  /*1ad0*/  BSSY B0, `(.L_x_1027) ;  /* 0x000005c000007945 */ /* 0x000fe20003800000 */
[----:B------:R-:W-:Y:S01]  /*1ae0*/  LOP3.LUT R238, R5, R238, RZ, 0x3c, !PT ;  /* 0x000000ee05ee7212 */ /* 0x000fe200078e3cff */
[----:B------:R-:W-:Y:S01]  /*1af0*/  IMAD.U32 R19, RZ, RZ, UR18 ;  /* 0x00000012ff137e24 */ /* 0x000fe2000f8e00ff */
[----:B------:R-:W-:-:S02]  /*1b00*/  LEA.HI R3, R3, R4, RZ, 0x3 ;  /* 0x0000000403037211 */ /* 0x000fc400078f18ff */
[----:B------:R-:W-:Y:S01]  /*1b10*/  LEA.HI R7, R6, R85, RZ, 0x6 ;  /* 0x0000005506077211 */ /* 0x000fe200078f30ff */
[----:B------:R-:W-:Y:S01]  /*1b20*/  IMAD.WIDE R18, R19, 0x40, R14 ;  /* 0x0000004013127825 */ /* 0x000fe200078e020e */
[----:B------:R-:W-:Y:S01]  /*1b30*/  IADD3 R20, P0, R250, UR6, RZ ;  /* 0x00000006fa147c10 */ /* 0x000fe2000ff1e0ff */
[----:B------:R-:W-:Y:S01]  /*1b40*/  ULDC.64 UR6, c[0x0][0x1b0] ;  /* 0x00006c0000067ab9 */ /* 0x000fe20000000a00 */
[----:B------:R-:W-:Y:S01]  /*1b50*/  LOP3.LUT R5, R3, 0xfffffff8, RZ, 0xc0, !PT ;  /* 0xfffffff803057812 */ /* 0x000fe200078ec0ff */
[----:B------:R-:W-:Y:S01]  /*1b60*/  IMAD.SHL.U32 R7, R7, 0x8, RZ ;  /* 0x0000000807077824 */ /* 0x000fe200078e00ff */
[----:B------:R-:W-:Y:S01]  /*1b70*/  IADD3.X R21, R251, UR27, RZ, P0, !PT ;  /* 0x0000001bfb157c10 */ /* 0x000fe200087fe4ff */
[----:B------:R-:W-:Y:S01]  /*1b80*/  UIMAD UR6, UR30, UR6, URZ ;  /* 0x000000061e0672a4 */ /* 0x000fe2000f8e023f */
[----:B------:R-:W-:Y:S01]  /*1b90*/  IADD3 R12, P0, R12, UR14, RZ ;  /* 0x0000000e0c0c7c10 */ /* 0x000fe2000ff1e0ff */
[----:B------:R-:W-:Y:S01]  /*1ba0*/  IMAD.IADD R5, R4, 0x1, -R5 ;  /* 0x0000000104057824 */ /* 0x000fe200078e0a05 */
[----:B------:R-:W-:Y:S01]  /*1bb0*/  LOP3.LUT R238, R238, 0xfffffe00, R7, 0xf8, !PT ;  /* 0xfffffe00eeee7812 */ /* 0x000fe200078ef807 */
[----:B------:R-:W-:Y:S01]  /*1bc0*/  IMAD R4, R14, c[0x0][0x19c], R9 ;  /* 0x000067000e047a24 */ /* 0x000fe200078e0209 */
[----:B------:R-:W-:Y:S01]  /*1bd0*/  UIMAD UR7, UR8, UR7, UR6 ;  /* 0x00000007080772a4 */ /* 0x000fe2000f8e0206 */
[----:B-1----:R-:W-:Y:S01]  /*1be0*/  IMAD.WIDE.U32 R16, R16, c[0x0][0x1a8], R20 ;  /* 0x00006a0010107a25 */ /* 0x002fe200078e0014 */
[C---:B------:R-:W-:Y:S01]  /*1bf0*/  LOP3.LUT P2, RZ, R5.reuse, 0x4, RZ, 0xc0, !PT ;  /* 0x0000000405ff7812 */ /* 0x040fe2000784c0ff */
[----:B------:R-:W-:Y:S01]  /*1c00*/  UIADD3 UR6, -UR19, UR21, URZ ;  /* 0x0000001513067290 */ /* 0x000fe2000fffe13f */
[----:B------:R-:W-:Y:S01]  /*1c10*/  LOP3.LUT P1, RZ, R5, 0x2, RZ, 0xc0, !PT ;  /* 0x0000000205ff7812 */ /* 0x000fe2000782c0ff */
[----:B------:R-:W-:Y:S01]  /*1c20*/  IMAD R7, R15, c[0x0][0x1a0], RZ ;  /* 0x000068000f077a24 */ /* 0x000fe200078e02ff */
[----:B------:R-:W-:Y:S01]  /*1c30*/  IADD3.X R13, R13, UR13, R4, P0, !PT ;  /* 0x0000000d0d0d7c10 */ /* 0x000fe200087fe404 */
[----:B------:R-:W-:Y:S01]  /*1c40*/  IMAD.WIDE.U32 R20, R14, c[0x0][0x1a0], R250 ;  /* 0x000068000e147a25 */ /* 0x000fe200078e00fa */
[----:B------:R-:W-:Y:S01]  /*1c50*/  UIMAD UR27, UR8, UR5, UR4 ;  /* 0x00000005081b72a4 */ /* 0x000fe2000f8e0204 */
[----:B------:R-:W-:-:S02]  /*1c60*/  SHF.R.S32.HI R87, RZ, 0x5, R87 ;  /* 0x00000005ff577819 */ /* 0x000fc40000011457 */
[----:B------:R-:W-:Y:S01]  /*1c70*/  IMAD.SHL.U32 R5, R5, 0x40, RZ ;  /* 0x0000004005057824 */ /* 0x000fe200078e00ff */
[----:B------:R-:W-:Y:S01]  /*1c80*/  IADD3 R6, P0, R20, UR28, RZ ;  /* 0x0000001c14067c10 */ /* 0x000fe2000ff1e0ff */
[----:B------:R-:W-:Y:S01]  /*1c90*/  IMAD R4, R14, c[0x0][0x1a4], R7 ;  /* 0x000069000e047a24 */ /* 0x000fe200078e0207 */
[----:B------:R-:W-:Y:S01]  /*1ca0*/  ULDC.64 UR4, c[0x0][0x1a8] ;  /* 0x00006a0000047ab9 */ /* 0x000fe20000000a00 */
[----:B------:R-:W-:Y:S01]  /*1cb0*/  IMAD.SHL.U32 R3, R3, 0x40, RZ ;  /* 0x0000004003037824 */ /* 0x000fe200078e00ff */
[----:B------:R-:W-:Y:S01]  /*1cc0*/  LOP3.LUT R5, R5, 0x1c0, RZ, 0xc0, !PT ;  /* 0x000001c005057812 */ /* 0x000fe200078ec0ff */
[----:B------:R-:W-:Y:S01]  /*1cd0*/  UIMAD UR4, UR9, UR4, URZ ;  /* 0x00000004090472a4 */ /* 0x000fe2000f8e023f */
[----:B------:R-:W-:Y:S01]  /*1ce0*/  IADD3.X R7, R21, UR26, R4, P0, !PT ;  /* 0x0000001a15077c10 */ /* 0x000fe200087fe404 */
[----:B------:R-:W-:Y:S01]  /*1cf0*/  IMAD.WIDE.U32 R240, R240, c[0x0][0x1b0], R12 ;  /* 0x00006c00f0f07a25 */ /* 0x000fe200078e000c */
[----:B------:R-:W-:Y:S01]  /*1d00*/  LOP3.LUT R8, R5, 0x8, R8, 0xf8, !PT ;  /* 0x0000000805087812 */ /* 0x000fe200078ef808 */
[----:B------:R-:W-:Y:S01]  /*1d10*/  UIMAD UR4, UR16, UR5, UR4 ;  /* 0x00000005100472a4 */ /* 0x000fe2000f8e0204 */
[----:B------:R-:W-:Y:S01]  /*1d20*/  ISETP.GE.AND P0, PT, R14, UR6, PT ;  /* 0x000000060e007c0c */ /* 0x000fe2000bf06270 */
[----:B------:R-:W-:Y:S01]  /*1d30*/  IMAD.WIDE.U32 R198, R198, c[0x0][0x1b8], R6 ;  /* 0x00006e00c6c67a25 */ /* 0x000fe200078e0006 */
[----:B------:R-:W-:-:S02]  /*1d40*/  SHF.R.U32.HI R5, RZ, 0x3, R5 ;  /* 0x00000003ff057819 */ /* 0x000fc40000011605 */
[----:B------:R-:W-:Y:S01]  /*1d50*/  IADD3 R243, R241, UR7, RZ ;  /* 0x00000007f1f37c10 */ /* 0x000fe2000fffe0ff */
[----:B------:R-:W-:Y:S01]  /*1d60*/  IMAD.SHL.U32 R238, R238, 0x2, RZ ;  /* 0x00000002eeee7824 */ /* 0x000fe200078e00ff */
[----:B------:R-:W-:Y:S01]  /*1d70*/  LOP3.LUT R4, R8, R5, RZ, 0x3c, !PT ;  /* 0x0000000508047212 */ /* 0x000fe200078e3cff */
[----:B------:R-:W-:Y:S01]  /*1d80*/  IMAD.MOV.U32 R5, RZ, RZ, 0x10 ;  /* 0x00000010ff057424 */ /* 0x000fe200078e00ff */
[----:B------:R-:W-:Y:S02]  /*1d90*/  IADD3 R13, R17, UR4, RZ ;  /* 0x00000004110d7c10 */ /* 0x000fe4000fffe0ff */
[----:B------:R-:W-:Y:S01]  /*1da0*/  LOP3.LUT R4, R4, 0xfffffe00, R3, 0xf8, !PT ;  /* 0xfffffe0004047812 */ /* 0x000fe200078ef803 */
[----:B------:R-:W-:Y:S01]  /*1db0*/  IMAD.MOV.U32 R3, RZ, RZ, 0x20 ;  /* 0x00000020ff037424 */ /* 0x000fe200078e00ff */
[----:B------:R-:W-:Y:S02]  /*1dc0*/  IADD3 R201, R199, UR27, RZ ;  /* 0x0000001bc7c97c10 */ /* 0x000fe4000fffe0ff */
[----:B------:R-:W-:-:S02]  /*1dd0*/  IADD3 R237, R250, 0x40, RZ ;  /* 0x00000040faed7810 */ /* 0x000fc40007ffe0ff */
        /* <DEDUP_REMOVED lines=43> */
.L_x_1028:
[----:B------:R-:W-:Y:S05]  /*2090*/  BSYNC B0 ;  /* 0x0000000000007941 */ /* 0x000fea0003800000 */
.L_x_1027:
        /* <DEDUP_REMOVED lines=45> */
.L_x_1030:
[----:B------:R-:W-:Y:S05]  /*2370*/  BSYNC B0 ;  /* 0x0000000000007941 */ /* 0x000fea0003800000 */
.L_x_1029:
        /* <DEDUP_REMOVED lines=45> */
.L_x_1032:
[----:B------:R-:W-:Y:S05]  /*2650*/  BSYNC B0 ;  /* 0x0000000000007941 */ /* 0x000fea0003800000 */
.L_x_1031:
        /* <DEDUP_REMOVED lines=48> */
.L_x_1034:
[----:B------:R-:W-:Y:S05]  /*2960*/  BSYNC B0 ;  /* 0x0000000000007941 */ /* 0x000fea0003800000 */
.L_x_1033:
        /* <DEDUP_REMOVED lines=45> */
.L_x_1036:
[----:B------:R-:W-:Y:S05]  /*2c40*/  BSYNC B0 ;  /* 0x0000000000007941 */ /* 0x000fea0003800000 */
.L_x_1035:
        /* <DEDUP_REMOVED lines=41> */
.L_x_1038:
[----:B------:R-:W-:Y:S05]  /*2ee0*/  BSYNC B0 ;  /* 0x0000000000007941 */ /* 0x000fea0003800000 */
.L_x_1037:
        /* <DEDUP_REMOVED lines=40> */
.L_x_1040:
[----:B------:R-:W-:Y:S05]  /*3170*/  BSYNC B0 ;  /* 0x0000000000007941 */ /* 0x000fea0003800000 */
.L_x_1039:
        /* <DEDUP_REMOVED lines=42> */
.L_x_1042:
[----:B------:R-:W-:Y:S05]  /*3420*/  BSYNC B0 ;  /* 0x0000000000007941 */ /* 0x000fea0003800000 */
.L_x_1041:
        /* <DEDUP_REMOVED lines=23> */
[----:B------:R-:W1:Y:S01]  /*35a0*/  @P0 LDG.E R12, [R16.64] ;  /* 0x00000016100c0981 */ /* 0x000e62000c1e1900 */
[----:B------:R-:W-:Y:S01]  /*35b0*/  USHF.L.U64.HI UR9, UR4, UR33, UR5 ;  /* 0x0000002104097299 */ /* 0x000fe20008010205 */
[----:B------:R-:W-:Y:S01]  /*35c0*/  IMAD.U32 R13, RZ, RZ, UR29 ;  /* 0x0000001dff0d7e24 */ /* 0x000fe2000f8e00ff */
[----:B------:R-:W-:Y:S01]  /*35d0*/  USHF.L.U32 UR16, UR4, 0x6, URZ ;  /* 0x0000000604107899 */ /* 0x000fe2000800063f */
[----:B------:R-:W-:Y:S01]  /*35e0*/  BAR.SYNC.DEFER_BLOCKING 0x0 ;  /* 0x0000000000007b1d */ /* 0x000fe20000010000 */
[----:B------:R-:W-:Y:S01]  /*35f0*/  UIMAD UR5, UR9, UR29, URZ ;  /* 0x0000001d090572a4 */ /* 0x000fe2000f8e023f */
[----:B------:R-:W-:Y:S01]  /*3600*/  IMAD.MOV.U32 R200, RZ, RZ, R198 ;  /* 0x000000ffffc87224 */ /* 0x000fe200078e00c6 */
[----:B------:R-:W-:Y:S02]  /*3610*/  MOV R196, UR18 ;  /* 0x0000001200c47c02 */ /* 0x000fe40008000f00 */
[----:B------:R-:W-:Y:S01]  /*3620*/  UIMAD UR5, UR32, UR16, UR5 ;  /* 0x00000010200572a4 */ /* 0x000fe2000f8e0205 */
[----:B------:R-:W-:Y:S01]  /*3630*/  BSSY B0, `(.L_x_1043) ;  /* 0x0000031000007945 */ /* 0x000fe20003800000 */
[----:B------:R-:W-:Y:S01]  /*3640*/  LEA R196, R196, R87, 0x2 ;  /* 0x00000057c4c47211 */ /* 0x000fe200078e10ff */
[----:B------:R-:W-:Y:S01]  /*3650*/  UMOV UR32, URZ ;  /* 0x0000003f00207c82 */ /* 0x000fe20008000000 */
[----:B------:R2:W-:Y:S04]  /*3660*/  @P1 STS.128 [R238+0x10000], RZ ;  /* 0x010000ffee001388 */ /* 0x0005e80000000c00 */
[----:B------:R2:W-:Y:S04]  /*3670*/  @P1 STS.128 [R238+0x12000], RZ ;  /* 0x012000ffee001388 */ /* 0x0005e80000000c00 */
[----:B------:R2:W-:Y:S04]  /*3680*/  @P1 STS.128 [R238+0x14000], RZ ;  /* 0x014000ffee001388 */ /* 0x0005e80000000c00 */
[----:B------:R2:W-:Y:S01]  /*3690*/  @P1 STS.128 [R238+0x16000], RZ ;  /* 0x016000ffee001388 */ /* 0x0005e20000000c00 */
[----:B-1----:R-:W-:Y:S01]  /*36a0*/  @P0 FMUL.FTZ R12, R12, R11 ;  /* 0x0000000b0c0c0220 */ /* 0x002fe20000410000 */
[----:B------:R-:W-:-:S03]  /*36b0*/  SHF.R.S32.HI R11, RZ, 0x1f, R10 ;  /* 0x0000001fff0b7819 */ /* 0x000fc6000001140a */
[----:B------:R1:W3:Y:S01]  /*36c0*/  @P0 R2UR UR17, R12 ;  /* 0x000000000c1103c2 */ /* 0x0002e200000e0000 */
[----:B------:R-:W-:-:S04]  /*36d0*/  LEA.HI R84, R11, R10, RZ, 0x2 ;  /* 0x0000000a0b547211 */ /* 0x000fc800078f10ff */
[----:B------:R-:W-:Y:S01]  /*36e0*/  SHF.R.S32.HI R84, RZ, 0x2, R84 ;  /* 0x00000002ff547819 */ /* 0x000fe20000011454 */
[----:B-1----:R-:W-:Y:S01]  /*36f0*/  IMAD.WIDE.U32 R12, R13, UR16, R200 ;  /* 0x000000100d0c7c25 */ /* 0x002fe2000f8e00c8 */
[----:B---3--:R-:W-:-:S04]  /*3700*/  @UP1 UMOV UR32, UR17 ;  /* 0x0000001100201c82 */ /* 0x008fc80008000000 */
[----:B------:R-:W-:Y:S01]  /*3710*/  IADD3 R17, R13, UR5, RZ ;  /* 0x000000050d117c10 */ /* 0x000fe2000fffe0ff */
        /* <DEDUP_REMOVED lines=34> */
.L_x_1044:
[----:B--2---:R-:W-:Y:S05]  /*3940*/  BSYNC B0 ;  /* 0x0000000000007941 */ /* 0x004fea0003800000 */
.L_x_1043:
        /* <DEDUP_REMOVED lines=45> */
.L_x_1046:
[----:B------:R-:W-:Y:S05]  /*3c20*/  BSYNC B0 ;  /* 0x0000000000007941 */ /* 0x000fea0003800000 */
.L_x_1045:
        /* <DEDUP_REMOVED lines=44> */
.L_x_1048:
[----:B------:R-:W-:Y:S05]  /*3ef0*/  BSYNC B0 ;  /* 0x0000000000007941 */ /* 0x000fea0003800000 */
.L_x_1047:
[----:B------:R-:W-:Y:S01]  /*3f00*/  ISETP.GE.AND P0, PT, R6, UR6, PT ;  /* 0x0000000606007c0c */ /* 0x000fe2000bf06270 */
[----:B------:R-:W-:Y:S01]  /*3f10*/  UIADD3 UR4, UR20, 0x1, -UR21 ;  /* 0x0000000114047890 */ /* 0x000fe2000fffe815 */
[----:B------:R-:W4:Y:S01]  /*3f20*/  LDC.U8 R6, c[0x0][0x2d8] ;  /* 0x0000b600ff067b82 */ /* 0x000f220000000000 */
[----:B------:R-:W-:Y:S01]  /*3f30*/  ULDC UR5, c[0x0][0x2e8] ;  /* 0x0000ba0000057ab9 */ /* 0x000fe20000000800 */
[----:B------:R-:W-:Y:S01]  /*3f40*/  BSSY B0, `(.L_x_1049) ;  /* 0x000002e000007945 */ /* 0x000fe20003800000 */
[----:B------:R-:W-:-:S08]  /*3f50*/  UIADD3 UR5, UR4, UR5, URZ ;  /* 0x0000000504057290 */ /* 0x000fd0000fffe03f */
[----:B------:R1:W-:Y:S04]  /*3f60*/  @P0 STS.128 [R238+0x11800], RZ ;  /* 0x011800ffee000388 */ /* 0x0003e80000000c00 */
[----:B------:R1:W-:Y:S04]  /*3f70*/  @P0 STS.128 [R238+0x13800], RZ ;  /* 0x013800ffee000388 */ /* 0x0003e80000000c00 */
[----:B------:R1:W-:Y:S04]  /*3f80*/  @P0 STS.128 [R238+0x15800], RZ ;  /* 0x015800ffee000388 */ /* 0x0003e80000000c00 */
[----:B------:R1:W-:Y:S01]  /*3f90*/  @P0 STS.128 [R238+0x17800], RZ ;  /* 0x017800ffee000388 */ /* 0x0003e20000000c00 */
[----:B------:R-:W-:Y:S05]  /*3fa0*/  @P0 BRA `(.L_x_1050) ;  /* 0x0000027000000947 */ /* 0x000fea0003800000 */
[----:B----4-:R-:W-:Y:S01]  /*3fb0*/  ISETP.GE.AND P5, PT, R250, c[0x0][0x220], PT ;  /* 0x00008800fa007a0c */ /* 0x010fe20003fa6270 */
        /* <DEDUP_REMOVED lines=10> */
[C---:B-1----:R-:W-:Y:S02]  /*4060*/  @!P5 LEA R18, P6, R16.reuse, c[0x0][0x170], 0x1 ;  /* 0x00005c001012da11 */ /* 0x042fe400078c08ff */
        /* <DEDUP_REMOVED lines=27> */
.L_x_1050:
[----:B----4-:R-:W-:Y:S05]  /*4220*/  BSYNC B0 ;  /* 0x0000000000007941 */ /* 0x010fea0003800000 */
.L_x_1049:
[C---:B------:R-:W-:Y:S01]  /*4230*/  IMAD.SHL.U32 R8, R0.reuse, 0x40, RZ ;  /* 0x0000004000087824 */ /* 0x040fe200078e00ff */
[----:B------:R-:W-:Y:S01]  /*4240*/  R2P PR, R0, 0x6 ;  /* 0x0000000600007804 */ /* 0x000fe20000000000 */
[----:B------:R-:W-:Y:S01]  /*4250*/  IMAD.SHL.U32 R14, R14, 0x8, RZ ;  /* 0x000000080e0e7824 */ /* 0x000fe200078e00ff */
[----:B------:R-:W-:Y:S01]  /*4260*/  UIADD3 UR4, UR20, -UR21, URZ ;  /* 0x8000001514047290 */ /* 0x000fe2000fffe03f */
[----:B------:R-:W-:Y:S01]  /*4270*/  IMAD R234, R87, 0x400, R4 ;  /* 0x0000040057ea7824 */ /* 0x000fe200078e0204 */
[----:B------:R-:W-:Y:S01]  /*4280*/  LOP3.LUT R9, R8, 0x1c0, RZ, 0xc0, !PT ;  /* 0x000001c008097812 */ /* 0x000fe200078ec0ff */
[----:B------:R-:W-:Y:S01]  /*4290*/  IMAD.SHL.U32 R249, R85, 0x2, RZ ;  /* 0x0000000255f97824 */ /* 0x000fe200078e00ff */
[----:B------:R-:W-:Y:S01]  /*42a0*/  LEA R87, R87, UR19, 0x4 ;  /* 0x0000001357577c11 */ /* 0x000fe2000f8e20ff */
[----:B------:R-:W-:Y:S01]  /*42b0*/  IMAD.SHL.U32 R234, R234, 0x2, RZ ;  /* 0x00000002eaea7824 */ /* 0x000fe200078e00ff */
[----:B------:R-:W-:Y:S01]  /*42c0*/  LOP3.LUT R8, R9, 0x8, R14, 0xf8, !PT ;  /* 0x0000000809087812 */ /* 0x000fe200078ef80e */
[----:B------:R-:W0:Y:S01]  /*42d0*/  LDGDEPBAR ;  /* 0x00000000000079af */ /* 0x000e220000000000 */
[----:B------:R-:W-:Y:S01]  /*42e0*/  SHF.R.U32.HI R9, RZ, 0x3, R9 ;  /* 0x00000003ff097819 */ /* 0x000fe20000011609 */
[--C-:B------:R-:W-:Y:S01]  /*42f0*/  IMAD R232, R5, 0x2, R234.reuse ;  /* 0x0000000205e87824 */ /* 0x100fe200078e02ea */
[----:B------:R-:W-:Y:S01]  /*4300*/  LOP3.LUT R249, R249, 0x6, RZ, 0xc0, !PT ;  /* 0x00000006f9f97812 */ /* 0x000fe200078ec0ff */
[----:B------:R-:W-:Y:S01]  /*4310*/  LDSM.16.M88.4 R24, [R234] ;  /* 0x00000000ea18783b */ /* 0x000fe20000000200 */
[----:B------:R-:W-:Y:S01]  /*4320*/  LOP3.LUT R8, R8, R9, RZ, 0x3c, !PT ;  /* 0x0000000908087212 */ /* 0x000fe200078e3cff */
[C---:B------:R-:W-:Y:S01]  /*4330*/  IMAD R230, R3.reuse, 0x2, R234 ;  /* 0x0000000203e67824 */ /* 0x040fe200078e02ea */
[----:B------:R-:W-:Y:S01]  /*4340*/  UISETP.GT.AND UP0, UPT, UR29, UR11, UPT ;  /* 0x0000000b1d00728c */ /* 0x000fe2000bf04270 */
[----:B------:R-:W-:Y:S01]  /*4350*/  LDSM.16.M88.4 R60, [R232] ;  /* 0x00000000e83c783b */ /* 0x000fe20000000200 */
[----:B------:R-:W-:Y:S01]  /*4360*/  IMAD R229, R3, 0x2, R232 ;  /* 0x0000000203e57824 */ /* 0x000fe200078e02e8 */
[----:B------:R-:W-:Y:S01]  /*4370*/  UIADD3 UR6, UR25, 0x646e171e, URZ ;  /* 0x646e171e19067890 */ /* 0x000fe2000fffe03f */
[----:B------:R-:W-:Y:S01]  /*4380*/  IMAD R233, R233, 0x200, R8 ;  /* 0x00000200e9e97824 */ /* 0x000fe200078e0208 */
[----:B-1----:R-:W-:Y:S01]  /*4390*/  LDSM.16.M88.4 R20, [R230] ;  /* 0x00000000e614783b */ /* 0x002fe20000000200 */
[----:B------:R-:W-:-:S02]  /*43a0*/  IMAD.IADD R84, R84, 0x1, R87 ;  /* 0x0000000154547824 */ /* 0x000fc400078e0257 */
[----:B------:R-:W-:Y:S01]  /*43b0*/  IMAD.SHL.U32 R233, R233, 0x2, RZ ;  /* 0x00000002e9e97824 */ /* 0x000fe200078e00ff */
[----:B------:R-:W-:Y:S02]  /*43c0*/  LDSM.16.M88.4 R68, [R229] ;  /* 0x00000000e544783b */ /* 0x000fe40000000200 */
[----:B------:R-:W-:Y:S02]  /*43d0*/  IADD3 R248, R84, UR4, RZ ;  /* 0x0000000454f87c10 */ /* 0x000fe4000fffe0ff */
[----:B------:R-:W1:Y:S01]  /*43e0*/  LDSM.16.M88.4 R72, [R233+0x8000] ;  /* 0x00800000e948783b */ /* 0x000e620000000200 */
[C---:B------:R-:W-:Y:S02]  /*43f0*/  IADD3 R0, R233.reuse, 0x8000, RZ ;  /* 0x00008000e9007810 */ /* 0x040fe40007ffe0ff */
[----:B------:R-:W-:Y:S01]  /*4400*/  IADD3 R231, R233, 0x8020, RZ ;  /* 0x00008020e9e77810 */ /* 0x000fe20007ffe0ff */
[----:B------:R-:W4:Y:S01]  /*4410*/  LDSM.16.M88.4 R40, [R233+0x8800] ;  /* 0x00880000e928783b */ /* 0x000f220000000200 */
[----:B------:R-:W-:Y:S01]  /*4420*/  @P1 IADD3 R231, R0, -0x20, RZ ;  /* 0xffffffe000e71810 */ /* 0x000fe20007ffe0ff */
[----:B------:R-:W-:Y:S01]  /*4430*/  IMAD.MOV.U32 R0, RZ, RZ, 0x40 ;  /* 0x00000040ff007424 */ /* 0x000fe200078e00ff */
[----:B------:R-:W-:Y:S01]  /*4440*/  IADD3 R246, R84, UR5, RZ ;  /* 0x0000000554f67c10 */ /* 0x000fe2000fffe0ff */
[----:B------:R-:W5:Y:S01]  /*4450*/  LDSM.16.M88.4 R32, [R233+0x9000] ;  /* 0x00900000e920783b */ /* 0x000f620000000200 */
[----:B------:R-:W-:-:S02]  /*4460*/  IADD3 R247, R248, -c[0x0][0x2e4], RZ ;  /* 0x8000b900f8f77a10 */ /* 0x000fc40007ffe0ff */
[----:B------:R-:W-:Y:S01]  /*4470*/  SEL R0, R0, 0xffffffc0, !P2 ;  /* 0xffffffc000007807 */ /* 0x000fe20005000000 */
[----:B------:R-:W2:Y:S01]  /*4480*/  LDSM.16.M88.4 R12, [R233+0x9800] ;  /* 0x00980000e90c783b */ /* 0x000ea20000000200 */
[----:B------:R-:W-:Y:S02]  /*4490*/  IMNMX R246, R246, UR20, PT ;  /* 0x00000014f6f67c17 */ /* 0x000fe4000b800200 */
[----:B------:R-:W-:Y:S01]  /*44a0*/  IMNMX R247, RZ, R247, !PT ;  /* 0x000000f7fff77217 */ /* 0x000fe20007800200 */
[----:B------:R-:W3:Y:S01]  /*44b0*/  LDSM.16.M88.4 R64, [R231] ;  /* 0x00000000e740783b */ /* 0x000ee20000000200 */
        /* <DEDUP_REMOVED lines=12> */
[----:B------:R-:W2:Y:S01]  /*4580*/  LDSM.16.M88.4 R16, [R227+0x8000] ;  /* 0x00800000e310783b */ /* 0x000ea20000000200 */
[C---:B------:R-:W-:Y:S02]  /*4590*/  IADD3 R216, R231.reuse, 0x3800, RZ ;  /* 0x00003800e7d87810 */ /* 0x040fe40007ffe0ff */
[C---:B------:R-:W-:Y:S01]  /*45a0*/  IADD3 R215, R231.reuse, 0x4000, RZ ;  /* 0x00004000e7d77810 */ /* 0x040fe20007ffe0ff */
[----:B------:R-:W-:Y:S01]  /*45b0*/  LDSM.16.M88.4 R80, [R227+0x9000] ;  /* 0x00900000e350783b */ /* 0x000fe20000000200 */
[----:B------:R-:W-:-:S02]  /*45c0*/  IADD3 R214, R231, 0x4800, RZ ;  /* 0x00004800e7d67810 */ /* 0x000fc40007ffe0ff */
[C---:B------:R-:W-:Y:S01]  /*45d0*/  IADD3 R213, R231.reuse, 0x5000, RZ ;  /* 0x00005000e7d57810 */ /* 0x040fe20007ffe0ff */
[C---:B-1----:R-:W-:Y:S01]  /*45e0*/  HMMA.16816.F32.BF16 R8, R24.reuse, R72, RZ ;  /* 0x000000481808723c */ /* 0x042fe200000418ff */
[----:B------:R-:W-:Y:S01]  /*45f0*/  LDSM.16.M88.4 R76, [R227+0x9800] ;  /* 0x00980000e34c783b */ /* 0x000fe20000000200 */
[C---:B------:R-:W-:Y:S02]  /*4600*/  IADD3 R212, R231.reuse, 0x5800, RZ ;  /* 0x00005800e7d47810 */ /* 0x040fe40007ffe0ff */
[C---:B------:R-:W-:Y:S02]  /*4610*/  IADD3 R211, R231.reuse, 0x6000, RZ ;  /* 0x00006000e7d37810 */ /* 0x040fe40007ffe0ff */
[C---:B------:R-:W-:Y:S02]  /*4620*/  IADD3 R210, R231.reuse, 0x6800, RZ ;  /* 0x00006800e7d27810 */ /* 0x040fe40007ffe0ff */
[----:B------:R-:W-:Y:S01]  /*4630*/  HMMA.16816.F32.BF16 R72, R24, R74, RZ ;  /* 0x0000004a1848723c */ /* 0x000fe200000418ff */
[----:B------:R-:W-:-:S02]  /*4640*/  IADD3 R209, R231, 0x7000, RZ ;  /* 0x00007000e7d17810 */ /* 0x000fc40007ffe0ff */
[----:B------:R-:W-:-:S05]  /*4650*/  IADD3 R208, R231, 0x7800, RZ ;  /* 0x00007800e7d07810 */ /* 0x000fca0007ffe0ff */
[C---:B----4-:R-:W-:Y:S08]  /*4660*/  HMMA.16816.F32.BF16 R44, R24.reuse, R40, RZ ;  /* 0x00000028182c723c */ /* 0x050ff000000418ff */
[C---:B-----5:R-:W-:Y:S08]  /*4670*/  HMMA.16816.F32.BF16 R36, R24.reuse, R32, RZ ;  /* 0x000000201824723c */ /* 0x060ff000000418ff */
[C---:B------:R-:W-:Y:S08]  /*4680*/  HMMA.16816.F32.BF16 R40, R24.reuse, R42, RZ ;  /* 0x0000002a1828723c */ /* 0x040ff000000418ff */
[C---:B------:R-:W-:Y:S08]  /*4690*/  HMMA.16816.F32.BF16 R32, R24.reuse, R34, RZ ;  /* 0x000000221820723c */ /* 0x040ff000000418ff */
[C---:B--2---:R-:W-:Y:S08]  /*46a0*/  HMMA.16816.F32.BF16 R28, R24.reuse, R12, RZ ;  /* 0x0000000c181c723c */ /* 0x044ff000000418ff */
[----:B------:R-:W-:Y:S01]  /*46b0*/  HMMA.16816.F32.BF16 R24, R24, R14, RZ ;  /* 0x0000000e1818723c */ /* 0x000fe200000418ff */
[----:B------:R-:W1:Y:S07]  /*46c0*/  LDSM.16.M88.4 R12, [R227+0x8800] ;  /* 0x00880000e30c783b */ /* 0x000e6e0000000200 */
[C---:B---3--:R-:W-:Y:S08]  /*46d0*/  HMMA.16816.F32.BF16 R8, R60.reuse, R64, R8 ;  /* 0x000000403c08723c */ /* 0x048ff00000041808 */
[C---:B------:R-:W-:Y:S01]  /*46e0*/  HMMA.16816.F32.BF16 R72, R60.reuse, R66, R72 ;  /* 0x000000423c48723c */ /* 0x040fe20000041848 */
[----:B------:R-:W2:Y:S07]  /*46f0*/  LDSM.16.M88.4 R64, [R220] ;  /* 0x00000000dc40783b */ /* 0x000eae0000000200 */
[C---:B------:R-:W-:Y:S08]  /*4700*/  HMMA.16816.F32.BF16 R44, R60.reuse, R56, R44 ;  /* 0x000000383c2c723c */ /* 0x040ff0000004182c */
[C---:B------:R-:W-:Y:S01]  /*4710*/  HMMA.16816.F32.BF16 R40, R60.reuse, R58, R40 ;  /* 0x0000003a3c28723c */ /* 0x040fe20000041828 */
[----:B------:R-:W-:Y:S07]  /*4720*/  LDSM.16.M88.4 R56, [R234+0x2000] ;  /* 0x00200000ea38783b */ /* 0x000fee0000000200 */
[C---:B------:R-:W-:Y:S08]  /*4730*/  HMMA.16816.F32.BF16 R36, R60.reuse, R52, R36 ;  /* 0x000000343c24723c */ /* 0x040ff00000041824 */
[C---:B------:R-:W-:Y:S01]  /*4740*/  HMMA.16816.F32.BF16 R32, R60.reuse, R54, R32 ;  /* 0x000000363c20723c */ /* 0x040fe20000041820 */
[----:B------:R-:W3:Y:S07]  /*4750*/  LDSM.16.M88.4 R52, [R220+0x800] ;  /* 0x00080000dc34783b */ /* 0x000eee0000000200 */
[C---:B------:R-:W-:Y:S08]  /*4760*/  HMMA.16816.F32.BF16 R28, R60.reuse, R48, R28 ;  /* 0x000000303c1c723c */ /* 0x040ff0000004181c */
[----:B------:R-:W-:Y:S01]  /*4770*/  HMMA.16816.F32.BF16 R24, R60, R50, R24 ;  /* 0x000000323c18723c */ /* 0x000fe20000041818 */
[----:B------:R-:W4:Y:S04]  /*4780*/  LDSM.16.M88.4 R48, [R220+0x1000] ;  /* 0x00100000dc30783b */ /* 0x000f280000000200 */
[----:B------:R-:W-:Y:S03]  /*4790*/  LDSM.16.M88.4 R60, [R220+0x1800] ;  /* 0x00180000dc3c783b */ /* 0x000fe60000000200 */
[C---:B------:R-:W-:Y:S08]  /*47a0*/  HMMA.16816.F32.BF16 R8, R20.reuse, R16, R8 ;  /* 0x000000101408723c */ /* 0x040ff00000041808 */
[C---:B------:R-:W-:Y:S01]  /*47b0*/  HMMA.16816.F32.BF16 R72, R20.reuse, R18, R72 ;  /* 0x000000121448723c */ /* 0x040fe20000041848 */
[----:B------:R-:W5:Y:S07]  /*47c0*/  LDSM.16.M88.4 R16, [R233+0xa000] ;  /* 0x00a00000e910783b */ /* 0x000f6e0000000200 */
        /* <DEDUP_REMOVED lines=11> */
[----:B------:R-:W-:Y:S04]  /*4880*/  LDSM.16.M88.4 R72, [R232+0x2000] ;  /* 0x00200000e848783b */ /* 0x000fe80000000200 */
[----:B------:R-:W2:Y:S03]  /*4890*/  LDSM.16.M88.4 R64, [R231+0x2000] ;  /* 0x00200000e740783b */ /* 0x000ea60000000200 */
[C---:B---3--:R-:W-:Y:S08]  /*48a0*/  HMMA.16816.F32.BF16 R44, R68.reuse, R52, R44 ;  /* 0x00000034442c723c */ /* 0x048ff0000004182c */
[C---:B------:R-:W-:Y:S01]  /*48b0*/  HMMA.16816.F32.BF16 R40, R68.reuse, R54, R40 ;  /* 0x000000364428723c */ /* 0x040fe20000041828 */
[----:B------:R-:W3:Y:S07]  /*48c0*/  LDSM.16.M88.4 R52, [R231+0x2800] ;  /* 0x00280000e734783b */ /* 0x000eee0000000200 */
[C---:B----4-:R-:W-:Y:S08]  /*48d0*/  HMMA.16816.F32.BF16 R36, R68.reuse, R48, R36 ;  /* 0x000000304424723c */ /* 0x050ff00000041824 */
[----:B------:R-:W-:Y:S01]  /*48e0*/  HMMA.16816.F32.BF16 R32, R68, R50, R32 ;  /* 0x000000324420723c */ /* 0x000fe20000041820 */
[----:B------:R-:W4:Y:S07]  /*48f0*/  LDSM.16.M88.4 R48, [R231+0x3000] ;  /* 0x00300000e730783b */ /* 0x000f2e0000000200 */
[C---:B-----5:R-:W-:Y:S08]  /*4900*/  HMMA.16816.F32.BF16 R8, R56.reuse, R16, R8 ;  /* 0x000000103808723c */ /* 0x060ff00000041808 */
[----:B------:R-:W-:Y:S01]  /*4910*/  HMMA.16816.F32.BF16 R76, R56, R18, R76 ;  /* 0x00000012384c723c */ /* 0x000fe2000004184c */
        /* <DEDUP_REMOVED lines=8> */
[C---:B------:R-:W-:Y:S08]  /*49a0*/  HMMA.16816.F32.BF16 R36, R56.reuse, R12, R36 ;  /* 0x0000000c3824723c */ /* 0x040ff00000041824 */
[----:B------:R-:W-:Y:S01]  /*49b0*/  HMMA.16816.F32.BF16 R32, R56, R14, R32 ;  /* 0x0000000e3820723c */ /* 0x000fe20000041820 */
[----:B------:R-:W1:Y:S07]  /*49c0*/  LDSM.16.M88.4 R12, [R227+0xb000] ;  /* 0x00b00000e30c783b */ /* 0x000e6e0000000200 */
[C---:B--2---:R-:W-:Y:S08]  /*49d0*/  HMMA.16816.F32.BF16 R8, R72.reuse, R64, R8 ;  /* 0x000000404808723c */ /* 0x044ff00000041808 */
[----:B------:R-:W-:Y:S01]  /*49e0*/  HMMA.16816.F32.BF16 R76, R72, R66, R76 ;  /* 0x00000042484c723c */ /* 0x000fe2000004184c */
[----:B------:R-:W-:Y:S07]  /*49f0*/  LDSM.16.M88.4 R64, [R229+0x2000] ;  /* 0x00200000e540783b */ /* 0x000fee0000000200 */
[C---:B------:R-:W-:Y:S08]  /*4a00*/  HMMA.16816.F32.BF16 R28, R56.reuse, R80, R28 ;  /* 0x00000050381c723c */ /* 0x040ff0000004181c */
[----:B------:R-:W-:Y:S01]  /*4a10*/  HMMA.16816.F32.BF16 R24, R56, R82, R24 ;  /* 0x000000523818723c */ /* 0x000fe20000041818 */
[----:B------:R-:W2:Y:S04]  /*4a20*/  LDSM.16.M88.4 R56, [R220+0x2000] ;  /* 0x00200000dc38783b */ /* 0x000ea80000000200 */
[----:B------:R-:W1:Y:S03]  /*4a30*/  LDSM.16.M88.4 R80, [R227+0xb800] ;  /* 0x00b80000e350783b */ /* 0x000e660000000200 */
        /* <DEDUP_REMOVED lines=24> */
[----:B------:R-:W-:Y:S07]  /*4bc0*/  LDSM.16.M88.4 R60, [R231+0x5000] ;  /* 0x00500000e73c783b */ /* 0x000fee0000000200 */
[C---:B---3--:R-:W-:Y:S08]  /*4bd0*/  HMMA.16816.F32.BF16 R44, R64.reuse, R52, R44 ;  /* 0x00000034402c723c */ /* 0x048ff0000004182c */
[C---:B------:R-:W-:Y:S01]  /*4be0*/  HMMA.16816.F32.BF16 R40, R64.reuse, R54, R40 ;  /* 0x000000364028723c */ /* 0x040fe20000041828 */
[----:B------:R-:W-:Y:S07]  /*4bf0*/  LDSM.16.M88.4 R52, [R232+0x4000] ;  /* 0x00400000e834783b */ /* 0x000fee0000000200 */
[C---:B----4-:R-:W-:Y:S08]  /*4c00*/  HMMA.16816.F32.BF16 R36, R64.reuse, R48, R36 ;  /* 0x000000304024723c */ /* 0x050ff00000041824 */
[----:B------:R-:W-:Y:S01]  /*4c10*/  HMMA.16816.F32.BF16 R32, R64, R50, R32 ;  /* 0x000000324020723c */ /* 0x000fe20000041820 */
[----:B------:R-:W2:Y:S07]  /*4c20*/  LDSM.16.M88.4 R48, [R233+0xd800] ;  /* 0x00d80000e930783b */ /* 0x000eae0000000200 */
[C---:B-----5:R-:W-:Y:S08]  /*4c30*/  HMMA.16816.F32.BF16 R8, R68.reuse, R16, R8 ;  /* 0x000000104408723c */ /* 0x060ff00000041808 */
[----:B------:R-:W-:Y:S01]  /*4c40*/  HMMA.16816.F32.BF16 R76, R68, R18, R76 ;  /* 0x00000012444c723c */ /* 0x000fe2000004184c */
[----:B------:R-:W3:Y:S07]  /*4c50*/  LDSM.16.M88.4 R16, [R231+0x4000] ;  /* 0x00400000e710783b */ /* 0x000eee0000000200 */
[C---:B------:R-:W-:Y:S08]  /*4c60*/  HMMA.16816.F32.BF16 R28, R64.reuse, R72, R28 ;  /* 0x00000048401c723c */ /* 0x040ff0000004181c */
[----:B------:R-:W-:Y:S08]  /*4c70*/  HMMA.16816.F32.BF16 R24, R64, R74, R24 ;  /* 0x0000004a4018723c */ /* 0x000ff00000041818 */
[C---:B-1----:R-:W-:Y:S08]  /*4c80*/  HMMA.16816.F32.BF16 R44, R68.reuse, R12, R44 ;  /* 0x0000000c442c723c */ /* 0x042ff0000004182c */
[C---:B------:R-:W-:Y:S01]  /*4c90*/  HMMA.16816.F32.BF16 R40, R68.reuse, R14, R40 ;  /* 0x0000000e4428723c */ /* 0x040fe20000041828 */
[----:B------:R-:W1:Y:S07]  /*4ca0*/  LDSM.16.M88.4 R12, [R231+0x4800] ;  /* 0x00480000e70c783b */ /* 0x000e6e0000000200 */
[C---:B------:R-:W-:Y:S08]  /*4cb0*/  HMMA.16816.F32.BF16 R36, R68.reuse, R20, R36 ;  /* 0x000000144424723c */ /* 0x040ff00000041824 */
[C---:B------:R-:W-:Y:S01]  /*4cc0*/  HMMA.16816.F32.BF16 R64, R68.reuse, R22, R32 ;  /* 0x000000164440723c */ /* 0x040fe20000041820 */
[----:B------:R-:W-:Y:S04]  /*4cd0*/  LDSM.16.M88.4 R32, [R230+0x4000] ;  /* 0x00400000e620783b */ /* 0x000fe80000000200 */
[----:B------:R-:W4:Y:S03]  /*4ce0*/  LDSM.16.M88.4 R20, [R227+0xc000] ;  /* 0x00c00000e314783b */ /* 0x000f260000000200 */
[C---:B--2---:R-:W-:Y:S08]  /*4cf0*/  HMMA.16816.F32.BF16 R28, R68.reuse, R48, R28 ;  /* 0x00000030441c723c */ /* 0x044ff0000004181c */
[----:B------:R-:W-:Y:S01]  /*4d00*/  HMMA.16816.F32.BF16 R48, R68, R50, R24 ;  /* 0x000000324430723c */ /* 0x000fe20000041818 */
[----:B------:R-:W2:Y:S07]  /*4d10*/  LDSM.16.M88.4 R24, [R227+0xc800] ;  /* 0x00c80000e318783b */ /* 0x000eae0000000200 */
[C---:B---3--:R-:W-:Y:S08]  /*4d20*/  HMMA.16816.F32.BF16 R8, R52.reuse, R16, R8 ;  /* 0x000000103408723c */ /* 0x048ff00000041808 */
[C---:B------:R-:W-:Y:S01]  /*4d30*/  HMMA.16816.F32.BF16 R76, R52.reuse, R18, R76 ;  /* 0x00000012344c723c */ /* 0x040fe2000004184c */
[----:B------:R-:W3:Y:S07]  /*4d40*/  LDSM.16.M88.4 R16, [R227+0xd000] ;  /* 0x00d00000e310783b */ /* 0x000eee0000000200 */
        /* <DEDUP_REMOVED lines=9> */
[----:B------:R-:W-:Y:S03]  /*4de0*/  LDSM.16.M88.4 R56, [R227+0xd800] ;  /* 0x00d80000e338783b */ /* 0x000fe60000000200 */
[C---:B----4-:R-:W-:Y:S08]  /*4df0*/  HMMA.16816.F32.BF16 R8, R32.reuse, R20, R8 ;  /* 0x000000142008723c */ /* 0x050ff00000041808 */
        /* <DEDUP_REMOVED lines=14> */
[----:B------:R-:W-:Y:S07]  /*4ee0*/  LDSM.16.M88.4 R60, [R232+0x6000] ;  /* 0x00600000e83c783b */ /* 0x000fee0000000200 */
[----:B----4-:R-:W-:Y:S01]  /*4ef0*/  HMMA.16816.F32.BF16 R72, R48, R20, R36 ;  /* 0x000000143048723c */ /* 0x010fe20000041824 */
[----:B------:R-:W3:Y:S07]  /*4f00*/  LDSM.16.M88.4 R36, [R231+0x6000] ;  /* 0x00600000e724783b */ /* 0x000eee0000000200 */
[C---:B------:R-:W-:Y:S08]  /*4f10*/  HMMA.16816.F32.BF16 R28, R32.reuse, R56, R28 ;  /* 0x00000038201c723c */ /* 0x040ff0000004181c */
[----:B------:R-:W-:Y:S01]  /*4f20*/  HMMA.16816.F32.BF16 R52, R32, R58, R52 ;  /* 0x0000003a2034723c */ /* 0x000fe20000041834 */
[----:B------:R-:W4:Y:S04]  /*4f30*/  LDSM.16.M88.4 R56, [R233+0xf000] ;  /* 0x00f00000e938783b */ /* 0x000f280000000200 */
[----:B------:R-:W-:Y:S03]  /*4f40*/  LDSM.16.M88.4 R32, [R233+0xf800] ;  /* 0x00f80000e920783b */ /* 0x000fe60000000200 */
[----:B------:R-:W-:Y:S01]  /*4f50*/  HMMA.16816.F32.BF16 R68, R48, R22, R68 ;  /* 0x000000163044723c */ /* 0x000fe20000041844 */
[----:B------:R-:W5:Y:S07]  /*4f60*/  LDSM.16.M88.4 R20, [R231+0x6800] ;  /* 0x00680000e714783b */ /* 0x000f6e0000000200 */
[C---:B--2---:R-:W-:Y:S08]  /*4f70*/  HMMA.16816.F32.BF16 R8, R64.reuse, R16, R8 ;  /* 0x000000104008723c */ /* 0x044ff00000041808 */
[C---:B-1----:R-:W-:Y:S08]  /*4f80*/  HMMA.16816.F32.BF16 R44, R64.reuse, R12, R44 ;  /* 0x0000000c402c723c */ /* 0x042ff0000004182c */
[C---:B------:R-:W-:Y:S01]  /*4f90*/  HMMA.16816.F32.BF16 R40, R64.reuse, R14, R40 ;  /* 0x0000000e4028723c */ /* 0x040fe20000041828 */
[----:B------:R-:W1:Y:S07]  /*4fa0*/  LDSM.16.M88.4 R12, [R231+0x7000] ;  /* 0x00700000e70c783b */ /* 0x000e6e0000000200 */
[----:B------:R-:W-:Y:S08]  /*4fb0*/  HMMA.16816.F32.BF16 R76, R64, R18, R76 ;  /* 0x00000012404c723c */ /* 0x000ff0000004184c */
[C---:B------:R-:W-:Y:S08]  /*4fc0*/  HMMA.16816.F32.BF16 R28, R48.reuse, R24, R28 ;  /* 0x00000018301c723c */ /* 0x040ff0000004181c */
[----:B------:R-:W-:Y:S01]  /*4fd0*/  HMMA.16816.F32.BF16 R52, R48, R26, R52 ;  /* 0x0000001a3034723c */ /* 0x000fe20000041834 */
[----:B------:R-:W-:Y:S07]  /*4fe0*/  LDSM.16.M88.4 R24, [R227+0xe000] ;  /* 0x00e00000e318783b */ /* 0x000fee0000000200 */
[----:B---3--:R-:W-:Y:S01]  /*4ff0*/  HMMA.16816.F32.BF16 R16, R60, R36, R8 ;  /* 0x000000243c10723c */ /* 0x008fe20000041808 */
[----:B------:R-:W2:Y:S07]  /*5000*/  LDSM.16.M88.4 R8, [R230+0x6000] ;  /* 0x00600000e608783b */ /* 0x000eae0000000200 */
[----:B----4-:R-:W-:Y:S08]  /*5010*/  HMMA.16816.F32.BF16 R72, R64, R56, R72 ;  /* 0x000000384048723c */ /* 0x010ff00000041848 */
[----:B-----5:R-:W-:Y:S01]  /*5020*/  HMMA.16816.F32.BF16 R48, R60, R20, R44 ;  /* 0x000000143c30723c */ /* 0x020fe2000004182c */
[----:B------:R-:W3:Y:S07]  /*5030*/  LDSM.16.M88.4 R44, [R227+0xf000] ;  /* 0x00f00000e32c783b */ /* 0x000eee0000000200 */
[----:B------:R-:W-:Y:S08]  /*5040*/  HMMA.16816.F32.BF16 R68, R64, R58, R68 ;  /* 0x0000003a4044723c */ /* 0x000ff00000041844 */
[C---:B------:R-:W-:Y:S01]  /*5050*/  HMMA.16816.F32.BF16 R76, R60.reuse, R38, R76 ;  /* 0x000000263c4c723c */ /* 0x040fe2000004184c */
[----:B------:R-:W4:Y:S07]  /*5060*/  LDSM.16.M88.4 R36, [R227+0xe800] ;  /* 0x00e80000e324783b */ /* 0x000f2e0000000200 */
[----:B------:R-:W-:Y:S01]  /*5070*/  HMMA.16816.F32.BF16 R56, R60, R22, R40 ;  /* 0x000000163c38723c */ /* 0x000fe20000041828 */
[----:B------:R-:W-:Y:S04]  /*5080*/  LDSM.16.M88.4 R20, [R229+0x6000] ;  /* 0x00600000e514783b */ /* 0x000fe80000000200 */
[----:B------:R-:W5:Y:S03]  /*5090*/  LDSM.16.M88.4 R40, [R220+0x6000] ;  /* 0x00600000dc28783b */ /* 0x000f660000000200 */
[C---:B------:R-:W-:Y:S08]  /*50a0*/  HMMA.16816.F32.BF16 R28, R64.reuse, R32, R28 ;  /* 0x00000020401c723c */ /* 0x040ff0000004181c */
[----:B------:R-:W-:Y:S01]  /*50b0*/  HMMA.16816.F32.BF16 R52, R64, R34, R52 ;  /* 0x000000224034723c */ /* 0x000fe20000041834 */
[----:B------:R-:W4:Y:S07]  /*50c0*/  LDSM.16.M88.4 R32, [R231+0x7800] ;  /* 0x00780000e720783b */ /* 0x000f2e0000000200 */
[----:B-1----:R-:W-:Y:S08]  /*50d0*/  HMMA.16816.F32.BF16 R72, R60, R12, R72 ;  /* 0x0000000c3c48723c */ /* 0x002ff00000041848 */
[----:B--2---:R-:W-:Y:S08]  /*50e0*/  HMMA.16816.F32.BF16 R16, R8, R24, R16 ;  /* 0x000000180810723c */ /* 0x004ff00000041810 */
[----:B------:R-:W-:Y:S01]  /*50f0*/  HMMA.16816.F32.BF16 R68, R60, R14, R68 ;  /* 0x0000000e3c44723c */ /* 0x000fe20000041844 */
[----:B------:R-:W1:Y:S07]  /*5100*/  LDSM.16.M88.4 R12, [R220+0x6800] ;  /* 0x00680000dc0c783b */ /* 0x000e6e0000000200 */
[C---:B---3--:R-:W-:Y:S07]  /*5110*/  HMMA.16816.F32.BF16 R72, R8.reuse, R44, R72 ;  /* 0x0000002c0848723c */ /* 0x048fee0000041848 */
[----:B------:R-:W-:Y:S01]  /*5120*/  IMAD R44, R0, 0x40, R249 ;  /* 0x00000040002c7824 */ /* 0x000fe200078e02f9 */
[----:B------:R-:W-:Y:S01]  /*5130*/  HMMA.16816.F32.BF16 R76, R8, R26, R76 ;  /* 0x0000001a084c723c */ /* 0x000fe2000004184c */
[----:B------:R-:W-:-:S02]  /*5140*/  IADD3 R0, R84, 0x8, RZ ;  /* 0x0000000854007810 */ /* 0x000fc40007ffe0ff */
[--C-:B------:R-:W-:Y:S01]  /*5150*/  IMAD.IADD R24, R248, 0x1, -R44.reuse ;  /* 0x00000001f8187824 */ /* 0x100fe200078e0a2c */
[----:B------:R-:W-:Y:S02]  /*5160*/  ISETP.GE.AND P4, PT, R44, R246, PT ;  /* 0x000000f62c00720c */ /* 0x000fe40003f86270 */
[C---:B------:R-:W-:Y:S02]  /*5170*/  IADD3 R245, R0.reuse, UR4, RZ ;  /* 0x0000000400f57c10 */ /* 0x040fe4000fffe0ff */
[----:B----4-:R-:W-:Y:S01]  /*5180*/  HMMA.16816.F32.BF16 R48, R8, R36, R48 ;  /* 0x000000240830723c */ /* 0x010fe20000041830 */
[----:B------:R-:W-:Y:S02]  /*5190*/  IABS R27, R24 ;  /* 0x00000018001b7213 */ /* 0x000fe40000000000 */
[----:B------:R-:W-:Y:S01]  /*51a0*/  IADD3 R239, R0, UR5, RZ ;  /* 0x0000000500ef7c10 */ /* 0x000fe2000fffe0ff */
[----:B------:R-:W-:Y:S01]  /*51b0*/  IMAD.IADD R25, R245, 0x1, -R44 ;  /* 0x00000001f5197824 */ /* 0x000fe200078e0a2c */
[----:B------:R-:W-:-:S02]  /*51c0*/  IADD3 R0, R44, 0x8, RZ ;  /* 0x000000082c007810 */ /* 0x000fc40007ffe0ff */
[----:B------:R-:W2:Y:S01]  /*51d0*/  I2F R27, R27 ;  /* 0x0000001b001b7306 */ /* 0x000ea20000201400 */
[----:B-----5:R-:W-:Y:S01]  /*51e0*/  HMMA.16816.F32.BF16 R16, R20, R40, R16 ;  /* 0x000000281410723c */ /* 0x020fe20000041810 */
[----:B------:R-:W-:Y:S02]  /*51f0*/  IMNMX R239, R239, UR20, PT ;  /* 0x00000014efef7c17 */ /* 0x000fe4000b800200 */
[----:B------:R-:W-:Y:S02]  /*5200*/  IADD3 R244, R245, -c[0x0][0x2e4], RZ ;  /* 0x8000b900f5f47a10 */ /* 0x000fe40007ffe0ff */
[C---:B------:R-:W-:Y:S02]  /*5210*/  ISETP.GE.AND P0, PT, R0.reuse, R246, PT ;  /* 0x000000f60000720c */ /* 0x040fe40003f06270 */
[----:B------:R-:W-:Y:S01]  /*5220*/  IMNMX R244, RZ, R244, !PT ;  /* 0x000000f4fff47217 */ /* 0x000fe20007800200 */
[----:B------:R-:W-:Y:S01]  /*5230*/  HMMA.16816.F32.BF16 R28, R60, R32, R28 ;  /* 0x000000203c1c723c */ /* 0x000fe2000004181c */
[----:B------:R-:W-:-:S02]  /*5240*/  ISETP.GE.AND P6, PT, R0, R239, PT ;  /* 0x000000ef0000720c */ /* 0x000fc40003fc6270 */
[C---:B------:R-:W-:Y:S02]  /*5250*/  ISETP.LT.OR P0, PT, R0.reuse, R247, P0 ;  /* 0x000000f70000720c */ /* 0x040fe40000701670 */
[----:B------:R-:W-:Y:S02]  /*5260*/  ISETP.LT.OR P6, PT, R0, R244, P6 ;  /* 0x000000f40000720c */ /* 0x000fe400037c1670 */
[----:B------:R-:W-:Y:S01]  /*5270*/  IADD3 R32, R44, 0x1, RZ ;  /* 0x000000012c207810 */ /* 0x000fe20007ffe0ff */
[----:B------:R-:W-:Y:S01]  /*5280*/  IMAD.IADD R33, R248, 0x1, -R0 ;  /* 0x00000001f8217824 */ /* 0x000fe200078e0a00 */
[C---:B------:R-:W-:Y:S01]  /*5290*/  HMMA.16816.F32.BF16 R76, R20.reuse, R42, R76 ;  /* 0x0000002a144c723c */ /* 0x040fe2000004184c */
[----:B------:R-:W-:Y:S02]  /*52a0*/  IABS R25, R25 ;  /* 0x0000001900197213 */ /* 0x000fe40000000000 */
[----:B------:R-:W-:Y:S01]  /*52b0*/  ISETP.GE.AND P2, PT, R32, R246, PT ;  /* 0x000000f62000720c */ /* 0x000fe20003f46270 */
[--C-:B------:R-:W-:Y:S01]  /*52c0*/  IMAD.IADD R26, R248, 0x1, -R32.reuse ;  /* 0x00000001f81a7824 */ /* 0x100fe200078e0a20 */
[C---:B------:R-:W-:Y:S01]  /*52d0*/  ISETP.GE.AND P1, PT, R32.reuse, R239, PT ;  /* 0x000000ef2000720c */ /* 0x040fe20003f26270 */
[C---:B------:R-:W-:Y:S01]  /*52e0*/  IMAD.IADD R24, R245.reuse, 0x1, -R32 ;  /* 0x00000001f5187824 */ /* 0x040fe200078e0a20 */
[----:B------:R-:W-:Y:S01]  /*52f0*/  IABS R33, R33 ;  /* 0x0000002100217213 */ /* 0x000fe20000000000 */
[----:B-1----:R-:W-:Y:S01]  /*5300*/  HMMA.16816.F32.BF16 R48, R20, R12, R48 ;  /* 0x0000000c1430723c */ /* 0x002fe20000041830 */
[C---:B------:R-:W-:Y:S01]  /*5310*/  ISETP.LT.OR P2, PT, R32.reuse, R247, P2 ;  /* 0x000000f72000720c */ /* 0x040fe20001741670 */
[----:B------:R-:W1:Y:S01]  /*5320*/  I2F R25, R25 ;  /* 0x0000001900197306 */ /* 0x000e620000201400 */
[----:B------:R-:W-:Y:S01]  /*5330*/  ISETP.LT.OR P1, PT, R32, R244, P1 ;  /* 0x000000f42000720c */ /* 0x000fe20000f21670 */
[----:B------:R-:W-:Y:S01]  /*5340*/  IMAD.IADD R32, R245, 0x1, -R0 ;  /* 0x00000001f5207824 */ /* 0x000fe200078e0a00 */
[----:B------:R-:W-:Y:S01]  /*5350*/  IABS R26, R26 ;  /* 0x0000001a001a7213 */ /* 0x000fe20000000000 */
[----:B------:R-:W-:Y:S01]  /*5360*/  IMAD.MOV.U32 R0, RZ, RZ, R33 ;  /* 0x000000ffff007224 */ /* 0x000fe200078e0021 */
[----:B------:R-:W-:Y:S01]  /*5370*/  IADD3 R12, R44, 0x9, RZ ;  /* 0x000000092c0c7810 */ /* 0x000fe20007ffe0ff */
[----:B------:R-:W-:Y:S01]  /*5380*/  HMMA.16816.F32.BF16 R56, R8, R38, R56 ;  /* 0x000000260838723c */ /* 0x000fe20000041838 */
[----:B------:R-:W-:Y:S01]  /*5390*/  IABS R32, R32 ;  /* 0x0000002000207213 */ /* 0x000fe20000000000 */
[----:B--2---:R-:W-:Y:S01]  /*53a0*/  FFMA.FTZ R33, R27, -UR32, R16 ;  /* 0x800000201b217c23 */ /* 0x004fe20008010010 */
[----:B------:R-:W2:Y:S01]  /*53b0*/  I2F R13, R0 ;  /* 0x00000000000d7306 */ /* 0x000ea20000201400 */
[----:B------:R-:W-:Y:S01]  /*53c0*/  IMAD.IADD R16, R248, 0x1, -R12 ;  /* 0x00000001f8107824 */ /* 0x000fe200078e0a0c */
[C---:B------:R-:W-:Y:S01]  /*53d0*/  ISETP.GE.AND P3, PT, R12.reuse, R246, PT ;  /* 0x000000f60c00720c */ /* 0x040fe20003f66270 */
[----:B------:R-:W-:Y:S01]  /*53e0*/  IMAD.MOV.U32 R27, RZ, RZ, R32 ;  /* 0x000000ffff1b7224 */ /* 0x000fe200078e0020 */
[C---:B------:R-:W-:Y:S01]  /*53f0*/  ISETP.GE.AND P5, PT, R12.reuse, R239, PT ;  /* 0x000000ef0c00720c */ /* 0x040fe20003fa6270 */
[----:B------:R-:W-:Y:S01]  /*5400*/  HMMA.16816.F32.BF16 R52, R60, R34, R52 ;  /* 0x000000223c34723c */ /* 0x000fe20000041834 */
[----:B------:R-:W-:Y:S01]  /*5410*/  IABS R32, R16 ;  /* 0x0000001000207213 */ /* 0x000fe20000000000 */
[----:B------:R-:W-:Y:S01]  /*5420*/  IMAD.IADD R16, R245, 0x1, -R12 ;  /* 0x00000001f5107824 */ /* 0x000fe200078e0a0c */
[----:B------:R-:W3:Y:S01]  /*5430*/  I2F R26, R26 ;  /* 0x0000001a001a7306 */ /* 0x000ee20000201400 */
[----:B------:R-:W-:Y:S01]  /*5440*/  IABS R24, R24 ;  /* 0x0000001800187213 */ /* 0x000fe20000000000 */
[----:B-1----:R-:W-:Y:S01]  /*5450*/  FFMA.FTZ R25, R25, -UR32, R18 ;  /* 0x8000002019197c23 */ /* 0x002fe20008010012 */
[----:B------:R-:W-:-:S02]  /*5460*/  ISETP.LT.OR P3, PT, R12, R247, P3 ;  /* 0x000000f70c00720c */ /* 0x000fc40001f61670 */
[----:B------:R-:W-:Y:S01]  /*5470*/  ISETP.LT.OR P5, PT, R12, R244, P5 ;  /* 0x000000f40c00720c */ /* 0x000fe20002fa1670 */
[----:B------:R-:W-:Y:S01]  /*5480*/  IMAD.MOV.U32 R12, RZ, RZ, R32 ;  /* 0x000000ffff0c7224 */ /* 0x000fe200078e0020 */
[C---:B------:R-:W-:Y:S01]  /*5490*/  ISETP.LT.OR P4, PT, R44.reuse, R247, P4 ;  /* 0x000000f72c00720c */ /* 0x040fe20002781670 */
[----:B------:R-:W1:Y:S01]  /*54a0*/  I2F R24, R24 ;  /* 0x0000001800187306 */ /* 0x000e620000201400 */
[----:B------:R-:W-:Y:S01]  /*54b0*/  IADD3 R32, R44, 0x10, RZ ;  /* 0x000000102c207810 */ /* 0x000fe20007ffe0ff */
[----:B--2---:R-:W-:Y:S01]  /*54c0*/  FFMA.FTZ R43, R13, -UR32, R76 ;  /* 0x800000200d2b7c23 */ /* 0x004fe2000801004c */
[----:B------:R-:W-:Y:S01]  /*54d0*/  IABS R16, R16 ;  /* 0x0000001000107213 */ /* 0x000fe20000000000 */
[----:B------:R-:W-:Y:S01]  /*54e0*/  HMMA.16816.F32.BF16 R68, R8, R46, R68 ;  /* 0x0000002e0844723c */ /* 0x000fe20000041844 */
[----:B------:R-:W-:Y:S01]  /*54f0*/  FSEL R0, R33, -INF , !P4 ;  /* 0xff80000021007808 */ /* 0x000fe20006000000 */
[----:B------:R-:W-:Y:S01]  /*5500*/  IMAD.IADD R33, R248, 0x1, -R32 ;  /* 0x00000001f8217824 */ /* 0x000fe200078e0a20 */
[----:B------:R-:W-:Y:S01]  /*5510*/  IADD3 R13, R44, 0x11, RZ ;  /* 0x000000112c0d7810 */ /* 0x000fe20007ffe0ff */
[----:B------:R-:W-:Y:S01]  /*5520*/  IMAD.MOV.U32 R18, RZ, RZ, R16 ;  /* 0x000000ffff127224 */ /* 0x000fe200078e0010 */
[----:B------:R-:W2:Y:S01]  /*5530*/  I2F R27, R27 ;  /* 0x0000001b001b7306 */ /* 0x000ea20000201400 */
[----:B---3--:R-:W-:Y:S01]  /*5540*/  FFMA.FTZ R26, R26, -UR32, R17 ;  /* 0x800000201a1a7c23 */ /* 0x008fe20008010011 */
[----:B------:R-:W-:Y:S01]  /*5550*/  IABS R17, R33 ;  /* 0x0000002100117213 */ /* 0x000fe20000000000 */
[----:B------:R-:W-:Y:S01]  /*5560*/  IMAD.IADD R16, R245, 0x1, -R32 ;  /* 0x00000001f5107824 */ /* 0x000fe200078e0a20 */
[----:B------:R-:W-:Y:S01]  /*5570*/  HMMA.16816.F32.BF16 R56, R20, R14, R56 ;  /* 0x0000000e1438723c */ /* 0x000fe20000041838 */
[----:B------:R-:W-:Y:S01]  /*5580*/  ISETP.GE.AND P4, PT, R44, R239, PT ;  /* 0x000000ef2c00720c */ /* 0x000fe20003f86270 */
[----:B-1----:R-:W-:-:S02]  /*5590*/  FFMA.FTZ R19, R24, -UR32, R19 ;  /* 0x8000002018137c23 */ /* 0x002fc40008010013 */
[----:B------:R-:W1:Y:S01]  /*55a0*/  I2F R12, R12 ;  /* 0x0000000c000c7306 */ /* 0x000e620000201400 */
[----:B------:R-:W-:Y:S02]  /*55b0*/  IABS R16, R16 ;  /* 0x0000001000107213 */ /* 0x000fe40000000000 */
[--C-:B------:R-:W-:Y:S01]  /*55c0*/  IMAD.IADD R14, R248, 0x1, -R13.reuse ;  /* 0x00000001f80e7824 */ /* 0x100fe200078e0a0d */
[----:B------:R-:W-:Y:S01]  /*55d0*/  FSEL R36, R19, -INF , !P1 ;  /* 0xff80000013247808 */ /* 0x000fe20004800000 */
[----:B------:R-:W-:Y:S01]  /*55e0*/  IMAD.IADD R19, R245, 0x1, -R13 ;  /* 0x00000001f5137824 */ /* 0x000fe200078e0a0d */
[----:B------:R-:W-:Y:S02]  /*55f0*/  FSEL R43, R43, -INF , !P0 ;  /* 0xff8000002b2b7808 */ /* 0x000fe40004000000 */
[----:B------:R-:W3:Y:S01]  /*5600*/  I2F R18, R18 ;  /* 0x0000001200127306 */ /* 0x000ee20000201400 */
[----:B------:R-:W-:Y:S01]  /*5610*/  IABS R14, R14 ;  /* 0x0000000e000e7213 */ /* 0x000fe20000000000 */
[----:B--2---:R-:W-:Y:S01]  /*5620*/  FFMA.FTZ R27, R27, -UR32, R78 ;  /* 0x800000201b1b7c23 */ /* 0x004fe2000801004e */
[----:B------:R-:W-:-:S02]  /*5630*/  ISETP.GE.AND P1, PT, R13, R246, PT ;  /* 0x000000f60d00720c */ /* 0x000fc40003f26270 */
[C---:B------:R-:W-:Y:S02]  /*5640*/  ISETP.GE.AND P0, PT, R13.reuse, R239, PT ;  /* 0x000000ef0d00720c */ /* 0x040fe40003f06270 */
[-C--:B------:R-:W-:Y:S01]  /*5650*/  ISETP.LT.OR P4, PT, R44, R244.reuse, P4 ;  /* 0x000000f42c00720c */ /* 0x080fe20002781670 */
[----:B------:R-:W2:Y:S01]  /*5660*/  I2F R17, R17 ;  /* 0x0000001100117306 */ /* 0x000ea20000201400 */
[----:B-1----:R-:W-:Y:S01]  /*5670*/  FFMA.FTZ R12, R12, -UR32, R77 ;  /* 0x800000200c0c7c23 */ /* 0x002fe2000801004d */
[C---:B------:R-:W-:Y:S02]  /*5680*/  ISETP.LT.OR P1, PT, R13.reuse, R247, P1 ;  /* 0x000000f70d00720c */ /* 0x040fe40000f21670 */
[----:B------:R-:W-:Y:S02]  /*5690*/  ISETP.LT.OR P0, PT, R13, R244, P0 ;  /* 0x000000f40d00720c */ /* 0x000fe40000701670 */
[----:B------:R-:W-:Y:S02]  /*56a0*/  FSEL R37, R25, -INF , !P4 ;  /* 0xff80000019257808 */ /* 0x000fe40006000000 */
[----:B------:R-:W1:Y:S01]  /*56b0*/  I2F R15, R16 ;  /* 0x00000010000f7306 */ /* 0x000e620000201400 */
[----:B------:R-:W-:Y:S01]  /*56c0*/  IADD3 R13, R44, 0x18, RZ ;  /* 0x000000182c0d7810 */ /* 0x000fe20007ffe0ff */
[----:B---3--:R-:W-:Y:S01]  /*56d0*/  FFMA.FTZ R18, R18, -UR32, R79 ;  /* 0x8000002012127c23 */ /* 0x008fe2000801004f */
[----:B------:R-:W-:-:S02]  /*56e0*/  ISETP.GE.AND P4, PT, R32, R246, PT ;  /* 0x000000f62000720c */ /* 0x000fc40003f86270 */
[----:B------:R-:W-:Y:S01]  /*56f0*/  FSEL R40, R27, -INF , !P6 ;  /* 0xff8000001b287808 */ /* 0x000fe20007000000 */
[----:B------:R-:W-:Y:S01]  /*5700*/  IMAD.IADD R33, R248, 0x1, -R13 ;  /* 0x00000001f8217824 */ /* 0x000fe200078e0a0d */
[----:B------:R-:W-:Y:S01]  /*5710*/  FSEL R41, R12, -INF , !P3 ;  /* 0xff8000000c297808 */ /* 0x000fe20005800000 */
[----:B------:R1:W3:Y:S01]  /*5720*/  I2F R16, R14 ;  /* 0x0000000e00107306 */ /* 0x0002e20000201400 */
[----:B--2---:R-:W-:Y:S01]  /*5730*/  FFMA.FTZ R17, R17, -UR32, R48 ;  /* 0x8000002011117c23 */ /* 0x004fe20008010030 */
[----:B------:R-:W-:Y:S02]  /*5740*/  IABS R19, R19 ;  /* 0x0000001300137213 */ /* 0x000fe40000000000 */
[C---:B------:R-:W-:Y:S02]  /*5750*/  ISETP.GE.AND P6, PT, R13.reuse, R246, PT ;  /* 0x000000f60d00720c */ /* 0x040fe40003fc6270 */
[C---:B------:R-:W-:Y:S02]  /*5760*/  ISETP.GE.AND P3, PT, R13.reuse, R239, PT ;  /* 0x000000ef0d00720c */ /* 0x040fe40003f66270 */
[-C--:B------:R-:W-:Y:S01]  /*5770*/  ISETP.LT.OR P4, PT, R32, R247.reuse, P4 ;  /* 0x000000f72000720c */ /* 0x080fe20002781670 */
[----:B------:R2:W4:Y:S01]  /*5780*/  I2F R12, R19 ;  /* 0x00000013000c7306 */ /* 0x0005220000201400 */
[----:B------:R-:W-:-:S02]  /*5790*/  ISETP.LT.OR P6, PT, R13, R247, P6 ;  /* 0x000000f70d00720c */ /* 0x000fc400037c1670 */
[----:B------:R-:W-:Y:S02]  /*57a0*/  ISETP.LT.OR P3, PT, R13, R244, P3 ;  /* 0x000000f40d00720c */ /* 0x000fe40001f61670 */
[----:B------:R-:W-:Y:S01]  /*57b0*/  FSEL R39, R26, -INF , !P2 ;  /* 0xff8000001a277808 */ /* 0x000fe20005000000 */
[----:B-1----:R-:W-:Y:S01]  /*57c0*/  FFMA.FTZ R14, R15, -UR32, R50 ;  /* 0x800000200f0e7c23 */ /* 0x002fe20008010032 */
[----:B------:R-:W-:Y:S01]  /*57d0*/  FSEL R38, R18, -INF , !P5 ;  /* 0xff80000012267808 */ /* 0x000fe20006800000 */
[----:B------:R-:W-:Y:S01]  /*57e0*/  IMAD.IADD R15, R245, 0x1, -R13 ;  /* 0x00000001f50f7824 */ /* 0x000fe200078e0a0d */
[----:B------:R-:W-:Y:S01]  /*57f0*/  FSEL R79, R17, -INF , !P4 ;  /* 0xff800000114f7808 */ /* 0x000fe20006000000 */
[----:B---3--:R-:W-:Y:S01]  /*5800*/  FFMA.FTZ R13, R16, -UR32, R49 ;  /* 0x80000020100d7c23 */ /* 0x008fe20008010031 */
[----:B------:R-:W-:Y:S01]  /*5810*/  ISETP.GE.AND P2, PT, R32, R239, PT ;  /* 0x000000ef2000720c */ /* 0x000fe20003f46270 */
[----:B------:R-:W1:Y:S01]  /*5820*/  LDSM.16.M88.4 R24, [R227+0xf800] ;  /* 0x00f80000e318783b */ /* 0x000e620000000200 */
[----:B------:R-:W-:-:S02]  /*5830*/  IABS R33, R33 ;  /* 0x0000002100217213 */ /* 0x000fc40000000000 */
[----:B------:R-:W-:Y:S01]  /*5840*/  ISETP.LT.OR P2, PT, R32, R244, P2 ;  /* 0x000000f42000720c */ /* 0x000fe20001741670 */
[----:B--2---:R-:W2:Y:S01]  /*5850*/  LDSM.16.M88.4 R16, [R220+0x7000] ;  /* 0x00700000dc10783b */ /* 0x004ea20000000200 */
[----:B------:R-:W-:Y:S01]  /*5860*/  IADD3 R32, R44, 0x19, RZ ;  /* 0x000000192c207810 */ /* 0x000fe20007ffe0ff */
[----:B----4-:R-:W-:Y:S01]  /*5870*/  FFMA.FTZ R12, R12, -UR32, R51 ;  /* 0x800000200c0c7c23 */ /* 0x010fe20008010033 */
[----:B------:R-:W-:Y:S01]  /*5880*/  IABS R15, R15 ;  /* 0x0000000f000f7213 */ /* 0x000fe20000000000 */
[----:B------:R-:W3:Y:S01]  /*5890*/  I2F R33, R33 ;  /* 0x0000002100217306 */ /* 0x000ee20000201400 */
[----:B------:R-:W-:Y:S01]  /*58a0*/  ISETP.GE.AND P5, PT, R32, R246, PT ;  /* 0x000000f62000720c */ /* 0x000fe20003fa6270 */
[----:B------:R-:W-:Y:S01]  /*58b0*/  IMAD.IADD R34, R248, 0x1, -R32 ;  /* 0x00000001f8227824 */ /* 0x000fe200078e0a20 */
[C---:B------:R-:W-:Y:S02]  /*58c0*/  ISETP.GE.AND P4, PT, R32.reuse, R239, PT ;  /* 0x000000ef2000720c */ /* 0x040fe40003f86270 */
[----:B------:R-:W-:-:S02]  /*58d0*/  ISETP.LT.OR P5, PT, R32, R247, P5 ;  /* 0x000000f72000720c */ /* 0x000fc40002fa1670 */
[----:B------:R-:W-:Y:S01]  /*58e0*/  IABS R34, R34 ;  /* 0x0000002200227213 */ /* 0x000fe20000000000 */
[----:B------:R-:W4:Y:S01]  /*58f0*/  I2F R15, R15 ;  /* 0x0000000f000f7306 */ /* 0x000f220000201400 */
[----:B------:R-:W-:Y:S01]  /*5900*/  ISETP.LT.OR P4, PT, R32, R244, P4 ;  /* 0x000000f42000720c */ /* 0x000fe20002781670 */
[----:B------:R-:W-:Y:S01]  /*5910*/  IMAD.IADD R32, R245, 0x1, -R32 ;  /* 0x00000001f5207824 */ /* 0x000fe200078e0a20 */
[----:B------:R-:W-:Y:S02]  /*5920*/  IADD3 R35, R44, 0x21, RZ ;  /* 0x000000212c237810 */ /* 0x000fe40007ffe0ff */
[----:B------:R-:W-:Y:S02]  /*5930*/  FSEL R12, R12, -INF , !P0 ;  /* 0xff8000000c0c7808 */ /* 0x000fe40004000000 */
[----:B------:R-:W-:Y:S01]  /*5940*/  IABS R32, R32 ;  /* 0x0000002000207213 */ /* 0x000fe20000000000 */
[----:B------:R-:W5:Y:S01]  /*5950*/  I2F R34, R34 ;  /* 0x0000002200227306 */ /* 0x000f620000201400 */
[----:B---3--:R-:W-:Y:S01]  /*5960*/  FFMA.FTZ R56, R33, -UR32, R56 ;  /* 0x8000002021387c23 */ /* 0x008fe20008010038 */
[----:B------:R-:W-:Y:S01]  /*5970*/  IADD3 R33, R44, 0x28, RZ ;  /* 0x000000282c217810 */ /* 0x000fe20007ffe0ff */
[--C-:B------:R-:W-:Y:S01]  /*5980*/  IMAD.IADD R42, R248, 0x1, -R35.reuse ;  /* 0x00000001f82a7824 */ /* 0x100fe200078e0a23 */
[----:B------:R-:W-:Y:S01]  /*5990*/  ISETP.GE.AND P0, PT, R35, R246, PT ;  /* 0x000000f62300720c */ /* 0x000fe20003f06270 */
[----:B------:R-:W-:Y:S01]  /*59a0*/  IMAD.IADD R46, R245, 0x1, -R35 ;  /* 0x00000001f52e7824 */ /* 0x000fe200078e0a23 */
[----:B------:R-:W-:Y:S01]  /*59b0*/  FSEL R77, R56, -INF , !P6 ;  /* 0xff800000384d7808 */ /* 0x000fe20007000000 */
[----:B----4-:R-:W-:Y:S01]  /*59c0*/  FFMA.FTZ R15, R15, -UR32, R58 ;  /* 0x800000200f0f7c23 */ /* 0x010fe2000801003a */
[----:B------:R-:W3:Y:S01]  /*59d0*/  I2F R32, R32 ;  /* 0x0000002000207306 */ /* 0x000ee20000201400 */
[----:B------:R-:W-:-:S02]  /*59e0*/  ISETP.GE.AND P6, PT, R35, R239, PT ;  /* 0x000000ef2300720c */ /* 0x000fc40003fc6270 */
[----:B------:R-:W-:Y:S02]  /*59f0*/  IADD3 R48, R44, 0x29, RZ ;  /* 0x000000292c307810 */ /* 0x000fe40007ffe0ff */
[C---:B------:R-:W-:Y:S01]  /*5a00*/  ISETP.LT.OR P0, PT, R35.reuse, R247, P0 ;  /* 0x000000f72300720c */ /* 0x040fe20000701670 */
[----:B-----5:R-:W-:Y:S01]  /*5a10*/  FFMA.FTZ R34, R34, -UR32, R57 ;  /* 0x8000002022227c23 */ /* 0x020fe20008010039 */
[----:B------:R-:W-:Y:S01]  /*5a20*/  ISETP.LT.OR P6, PT, R35, R244, P6 ;  /* 0x000000f42300720c */ /* 0x000fe200037c1670 */
[----:B------:R-:W-:Y:S01]  /*5a30*/  IMAD.IADD R35, R248, 0x1, -R33 ;  /* 0x00000001f8237824 */ /* 0x000fe200078e0a21 */
[----:B-1----:R-:W-:Y:S01]  /*5a40*/  HMMA.16816.F32.BF16 R28, R8, R24, R28 ;  /* 0x00000018081c723c */ /* 0x002fe2000004181c */
[----:B------:R-:W-:Y:S01]  /*5a50*/  IADD3 R45, R44, 0x20, RZ ;  /* 0x000000202c2d7810 */ /* 0x000fe20007ffe0ff */
[----:B------:R-:W-:Y:S01]  /*5a60*/  IMAD.IADD R50, R245, 0x1, -R48 ;  /* 0x00000001f5327824 */ /* 0x000fe200078e0a30 */
[----:B------:R-:W-:Y:S02]  /*5a70*/  FSEL R14, R14, -INF , !P2 ;  /* 0xff8000000e0e7808 */ /* 0x000fe40005000000 */
[----:B------:R-:W-:Y:S01]  /*5a80*/  IABS R35, R35 ;  /* 0x0000002300237213 */ /* 0x000fe20000000000 */
[----:B---3--:R-:W-:Y:S01]  /*5a90*/  FFMA.FTZ R59, R32, -UR32, R59 ;  /* 0x80000020203b7c23 */ /* 0x008fe2000801003b */
[----:B------:R-:W-:Y:S01]  /*5aa0*/  FSEL R13, R13, -INF , !P1 ;  /* 0xff8000000d0d7808 */ /* 0x000fe20004800000 */
[----:B--2---:R-:W-:Y:S01]  /*5ab0*/  HMMA.16816.F32.BF16 R72, R20, R16, R72 ;  /* 0x000000101448723c */ /* 0x004fe20000041848 */
[----:B------:R1:W2:Y:S01]  /*5ac0*/  I2F R47, R35 ;  /* 0x00000023002f7306 */ /* 0x0002a20000201400 */
[C---:B------:R-:W-:Y:S01]  /*5ad0*/  ISETP.GE.AND P2, PT, R45.reuse, R246, PT ;  /* 0x000000f62d00720c */ /* 0x040fe20003f46270 */
[----:B------:R-:W-:Y:S01]  /*5ae0*/  IMAD.IADD R49, R248, 0x1, -R45 ;  /* 0x00000001f8317824 */ /* 0x000fe200078e0a2d */
[----:B------:R-:W-:-:S02]  /*5af0*/  ISETP.GE.AND P1, PT, R45, R239, PT ;  /* 0x000000ef2d00720c */ /* 0x000fc40003f26270 */
[----:B------:R-:W-:Y:S01]  /*5b00*/  ISETP.LT.OR P2, PT, R45, R247, P2 ;  /* 0x000000f72d00720c */ /* 0x000fe20001741670 */
[----:B------:R-:W-:Y:S01]  /*5b10*/  IMAD.IADD R17, R245, 0x1, -R33 ;  /* 0x00000001f5117824 */ /* 0x000fe200078e0a21 */
[----:B------:R-:W-:Y:S01]  /*5b20*/  FSEL R16, R15, -INF , !P3 ;  /* 0xff8000000f107808 */ /* 0x000fe20005800000 */
[----:B------:R-:W-:Y:S01]  /*5b30*/  HMMA.16816.F32.BF16 R52, R8, R26, R52 ;  /* 0x0000001a0834723c */ /* 0x000fe20000041834 */
[----:B------:R-:W-:Y:S01]  /*5b40*/  FSEL R15, R34, -INF , !P5 ;  /* 0xff800000220f7808 */ /* 0x000fe20006800000 */
[----:B------:R-:W-:Y:S01]  /*5b50*/  IMAD.IADD R34, R248, 0x1, -R48 ;  /* 0x00000001f8227824 */ /* 0x000fe200078e0a30 */
[C---:B------:R-:W-:Y:S02]  /*5b60*/  ISETP.GE.AND P3, PT, R33.reuse, R246, PT ;  /* 0x000000f62100720c */ /* 0x040fe40003f66270 */
[C---:B------:R-:W-:Y:S02]  /*5b70*/  ISETP.GE.AND P5, PT, R33.reuse, R239, PT ;  /* 0x000000ef2100720c */ /* 0x040fe40003fa6270 */
[C---:B------:R-:W-:Y:S01]  /*5b80*/  ISETP.LT.OR P3, PT, R33.reuse, R247, P3 ;  /* 0x000000f72100720c */ /* 0x040fe20001f61670 */
[----:B------:R-:W-:Y:S01]  /*5b90*/  HMMA.16816.F32.BF16 R68, R20, R18, R68 ;  /* 0x000000121444723c */ /* 0x000fe20000041844 */
[----:B------:R-:W-:-:S02]  /*5ba0*/  ISETP.LT.OR P5, PT, R33, R244, P5 ;  /* 0x000000f42100720c */ /* 0x000fc40002fa1670 */
[----:B------:R-:W-:Y:S02]  /*5bb0*/  IABS R33, R34 ;  /* 0x0000002200217213 */ /* 0x000fe40000000000 */
[----:B------:R-:W-:Y:S01]  /*5bc0*/  ISETP.LT.OR P1, PT, R45, R244, P1 ;  /* 0x000000f42d00720c */ /* 0x000fe20000f21670 */
[----:B------:R-:W-:Y:S01]  /*5bd0*/  IMAD.IADD R45, R245, 0x1, -R45 ;  /* 0x00000001f52d7824 */ /* 0x000fe200078e0a2d */
[----:B------:R-:W-:Y:S01]  /*5be0*/  IABS R42, R42 ;  /* 0x0000002a002a7213 */ /* 0x000fe20000000000 */
[----:B------:R-:W-:Y:S01]  /*5bf0*/  IMAD.MOV.U32 R24, RZ, RZ, R33 ;  /* 0x000000ffff187224 */ /* 0x000fe200078e0021 */
[----:B------:R-:W-:Y:S01]  /*5c00*/  IADD3 R25, R44, 0x30, RZ ;  /* 0x000000302c197810 */ /* 0x000fe20007ffe0ff */
[----:B-1----:R-:W1:Y:S01]  /*5c10*/  LDSM.16.M88.4 R32, [R220+0x7800] ;  /* 0x00780000dc20783b */ /* 0x002e620000000200 */
[----:B------:R-:W-:Y:S01]  /*5c20*/  IABS R45, R45 ;  /* 0x0000002d002d7213 */ /* 0x000fe20000000000 */
[----:B------:R-:W-:-:S04]  /*5c30*/  DEPBAR.LE SB0, 0x0 ;  /* 0x000080000000791a */ /* 0x000fc80000000000 */
[----:B------:R-:W3:Y:S01]  /*5c40*/  I2F R42, R42 ;  /* 0x0000002a002a7306 */ /* 0x000ee20000201400 */
[----:B------:R-:W-:Y:S01]  /*5c50*/  IABS R46, R46 ;  /* 0x0000002e002e7213 */ /* 0x000fe20000000000 */
[--C-:B------:R-:W-:Y:S01]  /*5c60*/  IMAD.IADD R26, R245, 0x1, -R25.reuse ;  /* 0x00000001f51a7824 */ /* 0x100fe200078e0a19 */
[----:B------:R-:W-:Y:S01]  /*5c70*/  IADD3 R11, R44, 0x31, RZ ;  /* 0x000000312c0b7810 */ /* 0x000fe20007ffe0ff */
[C---:B------:R-:W-:Y:S01]  /*5c80*/  IMAD.IADD R9, R248.reuse, 0x1, -R25 ;  /* 0x00000001f8097824 */ /* 0x040fe200078e0a19 */
[----:B------:R-:W-:Y:S02]  /*5c90*/  IABS R49, R49 ;  /* 0x0000003100317213 */ /* 0x000fe40000000000 */
[----:B------:R-:W-:Y:S01]  /*5ca0*/  IABS R26, R26 ;  /* 0x0000001a001a7213 */ /* 0x000fe20000000000 */
[----:B------:R-:W4:Y:S01]  /*5cb0*/  I2F R45, R45 ;  /* 0x0000002d002d7306 */ /* 0x000f220000201400 */
[--C-:B------:R-:W-:Y:S01]  /*5cc0*/  IMAD.IADD R27, R248, 0x1, -R11.reuse ;  /* 0x00000001f81b7824 */ /* 0x100fe200078e0a0b */
[----:B------:R-:W-:Y:S01]  /*5cd0*/  IABS R50, R50 ;  /* 0x0000003200327213 */ /* 0x000fe20000000000 */
[----:B--2---:R-:W-:Y:S01]  /*5ce0*/  FFMA.FTZ R47, R47, -UR32, R68 ;  /* 0x800000202f2f7c23 */ /* 0x004fe20008010044 */
[----:B------:R-:W-:Y:S01]  /*5cf0*/  IADD3 R18, R44, 0x38, RZ ;  /* 0x000000382c127810 */ /* 0x000fe20007ffe0ff */
[----:B------:R-:W-:Y:S01]  /*5d00*/  IMAD.MOV.U32 R19, RZ, RZ, R26 ;  /* 0x000000ffff137224 */ /* 0x000fe200078e001a */
[----:B------:R-:W-:Y:S01]  /*5d10*/  IABS R26, R27 ;  /* 0x0000001b001a7213 */ /* 0x000fe20000000000 */
[----:B------:R-:W-:Y:S01]  /*5d20*/  IMAD.IADD R27, R245, 0x1, -R11 ;  /* 0x00000001f51b7824 */ /* 0x000fe200078e0a0b */
[----:B------:R-:W2:Y:S01]  /*5d30*/  I2F R46, R46 ;  /* 0x0000002e002e7306 */ /* 0x000ea20000201400 */
[----:B---3--:R-:W-:Y:S01]  /*5d40*/  FFMA.FTZ R42, R42, -UR32, R73 ;  /* 0x800000202a2a7c23 */ /* 0x008fe20008010049 */
[----:B------:R-:W-:-:S02]  /*5d50*/  IADD3 R44, R44, 0x39, RZ ;  /* 0x000000392c2c7810 */ /* 0x000fc40007ffe0ff */
[----:B------:R-:W-:Y:S02]  /*5d60*/  IABS R17, R17 ;  /* 0x0000001100117213 */ /* 0x000fe40000000000 */
[----:B------:R-:W-:Y:S01]  /*5d70*/  FSEL R195, R42, -INF , !P0 ;  /* 0xff8000002ac37808 */ /* 0x000fe20004000000 */
[----:B----4-:R-:W-:Y:S01]  /*5d80*/  FFMA.FTZ R45, R45, -UR32, R74 ;  /* 0x800000202d2d7c23 */ /* 0x010fe2000801004a */
[----:B------:R-:W3:Y:S01]  /*5d90*/  I2F R49, R49 ;  /* 0x0000003100317306 */ /* 0x000ee20000201400 */
[----:B------:R-:W-:Y:S02]  /*5da0*/  ISETP.GE.AND P0, PT, R25, R239, PT ;  /* 0x000000ef1900720c */ /* 0x000fe40003f06270 */
[----:B------:R-:W-:Y:S02]  /*5db0*/  IABS R9, R9 ;  /* 0x0000000900097213 */ /* 0x000fe40000000000 */
[----:B------:R-:W-:Y:S02]  /*5dc0*/  FSEL R202, R45, -INF , !P1 ;  /* 0xff8000002dca7808 */ /* 0x000fe40004800000 */
[C---:B------:R-:W-:Y:S01]  /*5dd0*/  ISETP.GE.AND P1, PT, R25.reuse, R246, PT ;  /* 0x000000f61900720c */ /* 0x040fe20003f26270 */
[----:B------:R-:W4:Y:S01]  /*5de0*/  I2F R10, R50 ;  /* 0x00000032000a7306 */ /* 0x000f220000201400 */
[----:B-1----:R-:W-:Y:S01]  /*5df0*/  HMMA.16816.F32.BF16 R28, R20, R32, R28 ;  /* 0x00000020141c723c */ /* 0x002fe2000004181c */
[----:B------:R-:W-:Y:S01]  /*5e00*/  IABS R27, R27 ;  /* 0x0000001b001b7213 */ /* 0x000fe20000000000 */
[----:B--2---:R-:W-:Y:S01]  /*5e10*/  FFMA.FTZ R46, R46, -UR32, R75 ;  /* 0x800000202e2e7c23 */ /* 0x004fe2000801004b */
[----:B------:R-:W-:-:S02]  /*5e20*/  ISETP.LT.OR P1, PT, R25, R247, P1 ;  /* 0x000000f71900720c */ /* 0x000fc40000f21670 */
[----:B------:R-:W-:Y:S01]  /*5e30*/  ISETP.LT.OR P0, PT, R25, R244, P0 ;  /* 0x000000f41900720c */ /* 0x000fe20000701670 */
[--C-:B------:R-:W-:Y:S01]  /*5e40*/  IMAD.IADD R25, R248, 0x1, -R18.reuse ;  /* 0x00000001f8197824 */ /* 0x100fe200078e0a12 */
[----:B------:R-:W1:Y:S01]  /*5e50*/  I2F R19, R19 ;  /* 0x0000001300137306 */ /* 0x000e620000201400 */
[----:B------:R-:W-:Y:S01]  /*5e60*/  HMMA.16816.F32.BF16 R52, R20, R34, R52 ;  /* 0x000000221434723c */ /* 0x000fe20000041834 */
[----:B------:R-:W-:Y:S01]  /*5e70*/  IMAD.IADD R33, R245, 0x1, -R18 ;  /* 0x00000001f5217824 */ /* 0x000fe200078e0a12 */
[----:B------:R-:W-:Y:S01]  /*5e80*/  FSEL R190, R46, -INF , !P6 ;  /* 0xff8000002ebe7808 */ /* 0x000fe20007000000 */
[----:B---3--:R-:W-:Y:S01]  /*5e90*/  FFMA.FTZ R49, R49, -UR32, R72 ;  /* 0x8000002031317c23 */ /* 0x008fe20008010048 */
[----:B------:R-:W-:Y:S02]  /*5ea0*/  IABS R25, R25 ;  /* 0x0000001900197213 */ /* 0x000fe40000000000 */
[----:B------:R-:W-:Y:S01]  /*5eb0*/  FSEL R193, R47, -INF , !P3 ;  /* 0xff8000002fc17808 */ /* 0x000fe20005800000 */
[----:B------:R-:W-:Y:S01]  /*5ec0*/  IMAD.IADD R20, R245, 0x1, -R44 ;  /* 0x00000001f5147824 */ /* 0x000fe200078e0a2c */
[----:B------:R2:W3:Y:S01]  /*5ed0*/  I2F R32, R27 ;  /* 0x0000001b00207306 */ /* 0x0004e20000201400 */
[C---:B------:R-:W-:Y:S01]  /*5ee0*/  ISETP.GE.AND P6, PT, R11.reuse, R246, PT ;  /* 0x000000f60b00720c */ /* 0x040fe20003fc6270 */
[----:B----4-:R-:W-:Y:S01]  /*5ef0*/  FFMA.FTZ R71, R10, -UR32, R71 ;  /* 0x800000200a477c23 */ /* 0x010fe20008010047 */
[----:B------:R-:W-:-:S02]  /*5f00*/  ISETP.GE.AND P3, PT, R11, R239, PT ;  /* 0x000000ef0b00720c */ /* 0x000fc40003f66270 */
[----:B------:R-:W-:Y:S02]  /*5f10*/  IABS R20, R20 ;  /* 0x0000001400147213 */ /* 0x000fe40000000000 */
[----:B------:R-:W-:Y:S01]  /*5f20*/  IABS R33, R33 ;  /* 0x0000002100217213 */ /* 0x000fe20000000000 */
[----:B------:R-:W4:Y:S01]  /*5f30*/  I2F R17, R17 ;  /* 0x0000001100117306 */ /* 0x000f220000201400 */
[----:B------:R-:W-:Y:S01]  /*5f40*/  ISETP.LT.OR P6, PT, R11, R247, P6 ;  /* 0x000000f70b00720c */ /* 0x000fe200037c1670 */
[----:B-1----:R-:W-:Y:S01]  /*5f50*/  FFMA.FTZ R19, R19, -UR32, R30 ;  /* 0x8000002013137c23 */ /* 0x002fe2000801001e */
[----:B------:R-:W-:Y:S02]  /*5f60*/  ISETP.LT.OR P3, PT, R11, R244, P3 ;  /* 0x000000f40b00720c */ /* 0x000fe40001f61670 */
[----:B------:R-:W-:Y:S02]  /*5f70*/  FSEL R8, R59, -INF , !P4 ;  /* 0xff8000003b087808 */ /* 0x000fe40006000000 */
[----:B------:R-:W-:Y:S01]  /*5f80*/  FSEL R203, R49, -INF , !P2 ;  /* 0xff80000031cb7808 */ /* 0x000fe20005000000 */
[----:B------:R-:W1:Y:S01]  /*5f90*/  I2F R24, R24 ;  /* 0x0000001800187306 */ /* 0x000e620000201400 */
[----:B--2---:R-:W-:Y:S01]  /*5fa0*/  IMAD.IADD R27, R248, 0x1, -R44 ;  /* 0x00000001f81b7824 */ /* 0x004fe200078e0a2c */
[----:B------:R-:W-:Y:S01]  /*5fb0*/  ISETP.GE.AND P4, PT, R48, R246, PT ;  /* 0x000000f63000720c */ /* 0x000fe20003f86270 */
[----:B---3--:R-:W-:Y:S01]  /*5fc0*/  FFMA.FTZ R31, R32, -UR32, R31 ;  /* 0x80000020201f7c23 */ /* 0x008fe2000801001f */
[----:B------:R-:W-:-:S02]  /*5fd0*/  ISETP.GE.AND P2, PT, R48, R239, PT ;  /* 0x000000ef3000720c */ /* 0x000fc40003f46270 */
[----:B------:R-:W-:Y:S02]  /*5fe0*/  IABS R27, R27 ;  /* 0x0000001b001b7213 */ /* 0x000fe40000000000 */
[----:B------:R-:W2:Y:S01]  /*5ff0*/  I2F R9, R9 ;  /* 0x0000000900097306 */ /* 0x000ea20000201400 */
[----:B------:R-:W-:Y:S01]  /*6000*/  FSEL R186, R19, -INF , !P0 ;  /* 0xff80000013ba7808 */ /* 0x000fe20004000000 */
[----:B----4-:R-:W-:Y:S01]  /*6010*/  FFMA.FTZ R17, R17, -UR32, R70 ;  /* 0x8000002011117c23 */ /* 0x010fe20008010046 */
[----:B------:R-:W-:Y:S02]  /*6020*/  PLOP3.LUT P0, PT, PT, PT, UP0, 0x80, 0x0 ;  /* 0x000000000000781c */ /* 0x000fe40003f0f008 */
[C---:B------:R-:W-:Y:S02]  /*6030*/  ISETP.LT.OR P4, PT, R48.reuse, R247, P4 ;  /* 0x000000f73000720c */ /* 0x040fe40002781670 */
[----:B------:R-:W-:Y:S01]  /*6040*/  ISETP.LT.OR P2, PT, R48, R244, P2 ;  /* 0x000000f43000720c */ /* 0x000fe20001741670 */
[----:B------:R-:W3:Y:S01]  /*6050*/  I2F R26, R26 ;  /* 0x0000001a001a7306 */ /* 0x000ee20000201400 */
[----:B-1----:R-:W-:Y:S01]  /*6060*/  FFMA.FTZ R24, R24, -UR32, R69 ;  /* 0x8000002018187c23 */ /* 0x002fe20008010045 */
[----:B------:R-:W-:-:S02]  /*6070*/  FSEL R194, R17, -INF , !P5 ;  /* 0xff80000011c27808 */ /* 0x000fc40006800000 */
[----:B------:R-:W-:Y:S02]  /*6080*/  FSEL R192, R71, -INF , !P2 ;  /* 0xff80000047c07808 */ /* 0x000fe40005000000 */
[----:B------:R-:W-:Y:S02]  /*6090*/  FSEL R187, R24, -INF , !P4 ;  /* 0xff80000018bb7808 */ /* 0x000fe40006000000 */
[----:B------:R-:W1:Y:S01]  /*60a0*/  I2F R25, R25 ;  /* 0x0000001900197306 */ /* 0x000e620000201400 */
[----:B--2---:R-:W-:Y:S01]  /*60b0*/  FFMA.FTZ R9, R9, -UR32, R28 ;  /* 0x8000002009097c23 */ /* 0x004fe2000801001c */
[-C--:B------:R-:W-:Y:S02]  /*60c0*/  ISETP.GE.AND P5, PT, R18, R246.reuse, PT ;  /* 0x000000f61200720c */ /* 0x080fe40003fa6270 */
[----:B------:R-:W-:Y:S02]  /*60d0*/  ISETP.GE.AND P4, PT, R44, R246, PT ;  /* 0x000000f62c00720c */ /* 0x000fe40003f86270 */
[----:B------:R-:W-:-:S02]  /*60e0*/  FSEL R191, R9, -INF , !P1 ;  /* 0xff80000009bf7808 */ /* 0x000fc40004800000 */
[----:B------:R-:W2:Y:S01]  /*60f0*/  I2F R11, R33 ;  /* 0x00000021000b7306 */ /* 0x000ea20000201400 */
[-C--:B------:R-:W-:Y:S01]  /*6100*/  ISETP.GE.AND P2, PT, R18, R239.reuse, PT ;  /* 0x000000ef1200720c */ /* 0x080fe20003f46270 */
[----:B---3--:R-:W-:Y:S01]  /*6110*/  FFMA.FTZ R26, R26, -UR32, R29 ;  /* 0x800000201a1a7c23 */ /* 0x008fe2000801001d */
[----:B------:R-:W-:Y:S02]  /*6120*/  ISETP.GE.AND P1, PT, R44, R239, PT ;  /* 0x000000ef2c00720c */ /* 0x000fe40003f26270 */
[CC--:B------:R-:W-:Y:S02]  /*6130*/  ISETP.LT.OR P5, PT, R18.reuse, R247.reuse, P5 ;  /* 0x000000f71200720c */ /* 0x0c0fe40002fa1670 */
[-C--:B------:R-:W-:Y:S01]  /*6140*/  ISETP.LT.OR P2, PT, R18, R244.reuse, P2 ;  /* 0x000000f41200720c */ /* 0x080fe20001741670 */
[----:B------:R-:W3:Y:S01]  /*6150*/  I2F R10, R27 ;  /* 0x0000001b000a7306 */ /* 0x000ee20000201400 */
[----:B-1----:R-:W-:Y:S01]  /*6160*/  FFMA.FTZ R25, R25, -UR32, R52 ;  /* 0x8000002019197c23 */ /* 0x002fe20008010034 */
[C---:B------:R-:W-:Y:S01]  /*6170*/  ISETP.LT.OR P4, PT, R44.reuse, R247, P4 ;  /* 0x000000f72c00720c */ /* 0x040fe20002781670 */
[----:B------:R-:W-:Y:S01]  /*6180*/  BAR.SYNC.DEFER_BLOCKING 0x0 ;  /* 0x0000000000007b1d */ /* 0x000fe20000010000 */
[----:B------:R-:W-:-:S02]  /*6190*/  ISETP.LT.OR P1, PT, R44, R244, P1 ;  /* 0x000000f42c00720c */ /* 0x000fc40000f21670 */
[----:B------:R-:W-:Y:S01]  /*61a0*/  FSEL R189, R26, -INF , !P6 ;  /* 0xff8000001abd7808 */ /* 0x000fe20007000000 */
[----:B--2---:R-:W-:Y:S02]  /*61b0*/  FFMA.FTZ R11, R11, -UR32, R54 ;  /* 0x800000200b0b7c23 */ /* 0x004fe40008010036 */
[----:B------:R-:W1:Y:S01]  /*61c0*/  I2F R20, R20 ;  /* 0x0000001400147306 */ /* 0x000e620000201400 */
[----:B------:R-:W-:Y:S02]  /*61d0*/  FSEL R184, R31, -INF , !P3 ;  /* 0xff8000001fb87808 */ /* 0x000fe40005800000 */
[----:B------:R-:W-:Y:S02]  /*61e0*/  FSEL R185, R25, -INF , !P5 ;  /* 0xff80000019b97808 */ /* 0x000fe40006800000 */
[----:B------:R-:W-:Y:S01]  /*61f0*/  FSEL R182, R11, -INF , !P2 ;  /* 0xff8000000bb67808 */ /* 0x000fe20005000000 */
[----:B---3--:R-:W-:-:S05]  /*6200*/  FFMA.FTZ R53, R10, -UR32, R53 ;  /* 0x800000200a357c23 */ /* 0x008fca0008010035 */
[----:B------:R-:W-:Y:S01]  /*6210*/  FSEL R183, R53, -INF , !P4 ;  /* 0xff80000035b77808 */ /* 0x000fe20006000000 */
[----:B-1----:R-:W-:-:S05]  /*6220*/  FFMA.FTZ R55, R20, -UR32, R55 ;  /* 0x8000002014377c23 */ /* 0x002fca0008010037 */
        /* <DEDUP_REMOVED lines=132> */
.L_x_1053:
[----:B------:R-:W-:Y:S05]  /*6a70*/  BSYNC B0 ;  /* 0x0000000000007941 */ /* 0x000fea0003800000 */
.L_x_1052:
[----:B------:R-:W0:Y:S02]  /*6a80*/  LDGDEPBAR ;  /* 0x00000000000079af */ /* 0x000e240000000000 */
.L_x_1051:
[----:B------:R-:W-:Y:S01]  /*6a90*/  FMNMX.FTZ R10, R0, R39, !PT ;  /* 0x00000027000a7209 */ /* 0x000fe20007810000 */
[----:B----4-:R-:W-:Y:S01]  /*6aa0*/  IMAD.WIDE.U32 R20, R196, -0x326172a9, RZ ;  /* 0xcd9e8d57c4147825 */ /* 0x010fe200078e00ff */
[----:B------:R-:W-:Y:S01]  /*6ab0*/  FMNMX.FTZ R7, R37, R36, !PT ;  /* 0x0000002425077209 */ /* 0x000fe20007810000 */
[----:B------:R-:W-:Y:S01]  /*6ac0*/  USHF.L.U32 UR4, UR29, 0x1, URZ ;  /* 0x000000011d047899 */ /* 0x000fe2000800063f */
[----:B------:R-:W-:Y:S01]  /*6ad0*/  FMNMX.FTZ R10, R43, R10, !PT ;  /* 0x0000000a2b0a7209 */ /* 0x000fe20007810000 */
[----:B------:R-:W-:Y:S01]  /*6ae0*/  IMAD.WIDE.U32 R22, R165, -0x2daee0ad, RZ ;  /* 0xd2511f53a5167825 */ /* 0x000fe200078e00ff */
        /* <DEDUP_REMOVED lines=48> */
[----:B------:R-:W-:Y:S01]  /*6df0*/  LOP3.LUT R197, R2, UR24, RZ, 0x3c, !PT ;  /* 0x0000001802c57c12 */ /* 0x000fe2000f8e3cff */
[----:B------:R-:W2:Y:S01]  /*6e00*/  SHFL.BFLY PT, R10, R11, 0x2, 0x1f ;  /* 0x0c401f000b0a7f89 */ /* 0x000ea200000e0000 */
[----:B------:R-:W-:Y:S01]  /*6e10*/  IMAD.U32 R2, RZ, RZ, UR4 ;  /* 0x00000004ff027e24 */ /* 0x000fe2000f8e00ff */
[----:B------:R-:W-:Y:S01]  /*6e20*/  PRMT R252, R6, 0x7054, R6 ;  /* 0x0000705406fc7816 */ /* 0x000fe20000000006 */
[----:B------:R-:W-:Y:S01]  /*6e30*/  UIADD3 UR4, UR4, 0x1, URZ ;  /* 0x0000000104047890 */ /* 0x000fe2000fffe03f */
[----:B-1----:R-:W1:Y:S01]  /*6e40*/  SHFL.BFLY PT, R18, R7, 0x2, 0x1f ;  /* 0x0c401f0007127f89 */ /* 0x002e6200000e0000 */
[----:B------:R-:W-:-:S02]  /*6e50*/  LOP3.LUT R206, R21, R197, RZ, 0x3c, !PT ;  /* 0x000000c515ce7212 */ /* 0x000fc400078e3cff */
[----:B------:R-:W-:Y:S01]  /*6e60*/  LOP3.LUT R2, R23, UR25, R2, 0x96, !PT ;  /* 0x0000001917027c12 */ /* 0x000fe2000f8e9602 */
[----:B------:R-:W-:Y:S02]  /*6e70*/  LDSM.16.MT88.4 R72, [R228+0x14000] ;  /* 0x01400000e448783b */ /* 0x000fe40000004200 */
[----:B------:R-:W-:Y:S02]  /*6e80*/  IMAD.WIDE.U32 R206, R206, -0x2daee0ad, RZ ;  /* 0xd2511f53cece7825 */ /* 0x000fe400078e00ff */
[----:B------:R-:W-:Y:S03]  /*6e90*/  LDSM.16.MT88.4 R104, [R228+0x16000] ;  /* 0x01600000e468783b */ /* 0x000fe60000004200 */
[----:B------:R-:W-:Y:S01]  /*6ea0*/  LOP3.LUT R204, R207, UR37, R22, 0x96, !PT ;  /* 0x00000025cfcc7c12 */ /* 0x000fe2000f8e9616 */
[----:B------:R-:W-:Y:S01]  /*6eb0*/  IMAD.WIDE.U32 R22, R2, -0x326172a9, RZ ;  /* 0xcd9e8d5702167825 */ /* 0x000fe200078e00ff */
[----:B------:R-:W-:Y:S03]  /*6ec0*/  LDSM.16.MT88.4 R88, [R225+0x14000] ;  /* 0x01400000e158783b */ /* 0x000fe60000004200 */
[----:B------:R-:W-:Y:S01]  /*6ed0*/  IMAD.WIDE.U32 R204, R204, -0x326172a9, RZ ;  /* 0xcd9e8d57cccc7825 */ /* 0x000fe200078e00ff */
[----:B------:R-:W-:Y:S01]  /*6ee0*/  LDSM.16.MT88.4 R56, [R225+0x12000] ;  /* 0x01200000e138783b */ /* 0x000fe20000004200 */
[----:B--2---:R-:W-:-:S03]  /*6ef0*/  FMNMX.FTZ R10, R11, R10, !PT ;  /* 0x0000000a0b0a7209 */ /* 0x004fc60007810000 */
[----:B------:R-:W-:Y:S01]  /*6f00*/  LDSM.16.MT88.4 R96, [R224+0x14000] ;  /* 0x01400000e060783b */ /* 0x000fe20000004200 */
[----:B------:R-:W-:Y:S02]  /*6f10*/  LOP3.LUT R22, R205, UR7, R22, 0x96, !PT ;  /* 0x00000007cd167c12 */ /* 0x000fe4000f8e9616 */
[----:B-1----:R-:W-:Y:S01]  /*6f20*/  FMNMX.FTZ R18, R7, R18, !PT ;  /* 0x0000001207127209 */ /* 0x002fe20007810000 */
[----:B------:R-:W1:Y:S01]  /*6f30*/  SHFL.BFLY PT, R9, R10, 0x1, 0x1f ;  /* 0x0c201f000a097f89 */ /* 0x000e6200000e0000 */
[----:B------:R-:W-:Y:S01]  /*6f40*/  LOP3.LUT R7, R23, UR38, R20, 0x96, !PT ;  /* 0x0000002617077c12 */ /* 0x000fe2000f8e9614 */
[----:B------:R-:W-:Y:S02]  /*6f50*/  IMAD.WIDE.U32 R22, R22, -0x2daee0ad, RZ ;  /* 0xd2511f5316167825 */ /* 0x000fe400078e00ff */
[----:B------:R-:W-:Y:S02]  /*6f60*/  LDSM.16.MT88.4 R148, [R226+0x10000] ;  /* 0x01000000e294783b */ /* 0x000fe40000004200 */
[----:B------:R-:W-:-:S02]  /*6f70*/  IMAD.WIDE.U32 R20, R7, -0x2daee0ad, RZ ;  /* 0xd2511f5307147825 */ /* 0x000fc400078e00ff */
[----:B------:R-:W2:Y:S03]  /*6f80*/  SHFL.BFLY PT, R7, R18, 0x1, 0x1f ;  /* 0x0c201f0012077f89 */ /* 0x000ea600000e0000 */
[----:B------:R-:W-:Y:S01]  /*6f90*/  LOP3.LUT R20, R23, UR34, R20, 0x96, !PT ;  /* 0x0000002217147c12 */ /* 0x000fe2000f8e9614 */
[----:B------:R-:W-:Y:S04]  /*6fa0*/  LDSM.16.MT88.4 R32, [R224+0x16000] ;  /* 0x01600000e020783b */ /* 0x000fe80000004200 */
[----:B------:R-:W-:Y:S04]  /*6fb0*/  LDSM.16.MT88.4 R156, [R228+0x10000] ;  /* 0x01000000e49c783b */ /* 0x000fe80000004200 */
[----:B------:R-:W-:Y:S01]  /*6fc0*/  LDSM.16.MT88.4 R120, [R225+0x16000] ;  /* 0x01600000e178783b */ /* 0x000fe20000004200 */
[----:B-1----:R-:W-:-:S03]  /*6fd0*/  FMNMX.FTZ R2, R10, R9, !PT ;  /* 0x000000090a027209 */ /* 0x002fc60007810000 */
[----:B------:R-:W-:Y:S01]  /*6fe0*/  LDSM.16.MT88.4 R28, [R228+0x10800] ;  /* 0x01080000e41c783b */ /* 0x000fe20000004200 */
[----:B------:R-:W-:Y:S01]  /*6ff0*/  LOP3.LUT R9, R21, UR36, R206, 0x96, !PT ;  /* 0x0000002415097c12 */ /* 0x000fe2000f8e96ce */
[----:B------:R-:W-:Y:S01]  /*7000*/  IMAD.WIDE.U32 R20, R20, -0x326172a9, RZ ;  /* 0xcd9e8d5714147825 */ /* 0x000fe200078e00ff */
[----:B------:R-:W-:-:S03]  /*7010*/  FSETP.NEU.FTZ.AND P1, PT, R2, -INF , PT ;  /* 0xff8000000200780b */ /* 0x000fc60003f3d000 */
[----:B------:R-:W-:Y:S02]  /*7020*/  FMUL.FTZ R188, R2, c[0x0][0x23c] ;  /* 0x00008f0002bc7a20 */ /* 0x000fe40000410000 */
[----:B------:R-:W-:-:S03]  /*7030*/  IMAD.WIDE.U32 R10, R9, -0x326172a9, RZ ;  /* 0xcd9e8d57090a7825 */ /* 0x000fc600078e00ff */
[----:B------:R-:W-:Y:S02]  /*7040*/  FSEL R188, R188, RZ, P1 ;  /* 0x000000ffbcbc7208 */ /* 0x000fe40000800000 */
[----:B------:R-:W-:-:S03]  /*7050*/  LOP3.LUT R10, R21, UR33, R10, 0x96, !PT ;  /* 0x00000021150a7c12 */ /* 0x000fc6000f8e960a */
[----:B------:R-:W-:Y:S01]  /*7060*/  FFMA.FTZ R177, R0, c[0x0][0x23c], -R188 ;  /* 0x00008f0000b17a23 */ /* 0x000fe200000108bc */
[----:B------:R-:W-:Y:S01]  /*7070*/  LOP3.LUT R0, R11, UR35, R204, 0x96, !PT ;  /* 0x000000230b007c12 */ /* 0x000fe2000f8e96cc */
[----:B------:R-:W-:-:S04]  /*7080*/  IMAD.WIDE.U32 R10, R10, -0x2daee0ad, RZ ;  /* 0xd2511f530a0a7825 */ /* 0x000fc800078e00ff */
[----:B------:R-:W-:Y:S01]  /*7090*/  IMAD.WIDE.U32 R24, R0, -0x2daee0ad, RZ ;  /* 0xd2511f5300187825 */ /* 0x000fe200078e00ff */
[----:B--2---:R-:W-:Y:S01]  /*70a0*/  FMNMX.FTZ R0, R18, R7, !PT ;  /* 0x0000000712007209 */ /* 0x004fe20007810000 */
[----:B------:R-:W-:Y:S02]  /*70b0*/  MUFU.EX2 R177, R177 ;  /* 0x000000b100b17308 */ /* 0x000fe40000000800 */
[----:B------:R-:W-:Y:S01]  /*70c0*/  FFMA.FTZ R175, R43, c[0x0][0x23c], -R188 ;  /* 0x00008f002baf7a23 */ /* 0x000fe200000108bc */
[C---:B------:R-:W-:Y:S01]  /*70d0*/  FSETP.NEU.FTZ.AND P1, PT, R0.reuse, -INF , PT ;  /* 0xff8000000000780b */ /* 0x040fe20003f3d000 */
[----:B------:R-:W-:Y:S01]  /*70e0*/  FMUL.FTZ R181, R0, c[0x0][0x23c] ;  /* 0x00008f0000b57a20 */ /* 0x000fe20000410000 */
[----:B------:R-:W-:Y:S01]  /*70f0*/  LOP3.LUT R7, R11, UR19, R24, 0x96, !PT ;  /* 0x000000130b077c12 */ /* 0x000fe2000f8e9618 */
[----:B------:R-:W-:Y:S01]  /*7100*/  FFMA.FTZ R170, R41, c[0x0][0x23c], -R188 ;  /* 0x00008f0029aa7a23 */ /* 0x000fe200000108bc */
[----:B------:R-:W-:Y:S01]  /*7110*/  LOP3.LUT R18, R25, UR31, R22, 0x96, !PT ;  /* 0x0000001f19127c12 */ /* 0x000fe2000f8e9616 */
[----:B------:R-:W-:Y:S01]  /*7120*/  FFMA.FTZ R176, R39, c[0x0][0x23c], -R188 ;  /* 0x00008f0027b07a23 */ /* 0x000fe200000108bc */
[----:B------:R-:W-:Y:S01]  /*7130*/  FSEL R181, R181, RZ, P1 ;  /* 0x000000ffb5b57208 */ /* 0x000fe20000800000 */
[----:B------:R-:W-:Y:S01]  /*7140*/  IMAD.WIDE.U32 R22, R7, -0x326172a9, RZ ;  /* 0xcd9e8d5707167825 */ /* 0x000fe200078e00ff */
[----:B------:R-:W-:Y:S03]  /*7150*/  MUFU.EX2 R175, R175 ;  /* 0x000000af00af7308 */ /* 0x000fe60000000800 */
[--C-:B------:R-:W-:Y:S01]  /*7160*/  FFMA.FTZ R178, R40, c[0x0][0x23c], -R181.reuse ;  /* 0x00008f0028b27a23 */ /* 0x100fe200000108b5 */
[----:B------:R-:W-:Y:S01]  /*7170*/  SHF.R.U32.HI R7, RZ, 0x10, R22 ;  /* 0x00000010ff077819 */ /* 0x000fe20000011616 */
[--C-:B------:R-:W-:Y:S01]  /*7180*/  FFMA.FTZ R171, R38, c[0x0][0x23c], -R181.reuse ;  /* 0x00008f0026ab7a23 */ /* 0x100fe200000108b5 */
[----:B------:R-:W-:Y:S01]  /*7190*/  LOP3.LUT R24, R22, 0xffff, RZ, 0xc0, !PT ;  /* 0x0000ffff16187812 */ /* 0x000fe200078ec0ff */
[----:B------:R-:W-:Y:S01]  /*71a0*/  IMAD.WIDE.U32 R18, R18, -0x326172a9, RZ ;  /* 0xcd9e8d5712127825 */ /* 0x000fe200078e00ff */
[----:B------:R-:W-:Y:S01]  /*71b0*/  MUFU.EX2 R170, R170 ;  /* 0x000000aa00aa7308 */ /* 0x000fe20000000800 */
[----:B------:R-:W-:Y:S01]  /*71c0*/  LOP3.LUT R9, R22, 0xff, RZ, 0xc0, !PT ;  /* 0x000000ff16097812 */ /* 0x000fe200078ec0ff */
[----:B------:R-:W1:Y:S01]  /*71d0*/  LDSM.16.MT88.4 R40, [R228+0x12000] ;  /* 0x01200000e428783b */ /* 0x000e620000004200 */
[--C-:B------:R-:W-:Y:S01]  /*71e0*/  FFMA.FTZ R174, R37, c[0x0][0x23c], -R181.reuse ;  /* 0x00008f0025ae7a23 */ /* 0x100fe200000108b5 */
[----:B------:R-:W-:Y:S01]  /*71f0*/  LOP3.LUT R11, R23, UR39, R18, 0x96, !PT ;  /* 0x00000027170b7c12 */ /* 0x000fe2000f8e9612 */
[--C-:B------:R-:W-:Y:S01]  /*7200*/  FFMA.FTZ R179, R36, c[0x0][0x23c], -R181.reuse ;  /* 0x00008f0024b37a23 */ /* 0x100fe200000108b5 */
[----:B------:R-:W-:Y:S01]  /*7210*/  SHF.R.U32.HI R22, RZ, 0x18, R22 ;  /* 0x00000018ff167819 */ /* 0x000fe20000011616 */
[--C-:B------:R-:W-:Y:S01]  /*7220*/  FFMA.FTZ R169, R77, c[0x0][0x23c], -R188.reuse ;  /* 0x00008f004da97a23 */ /* 0x100fe200000108bc */
[----:B------:R-:W-:Y:S01]  /*7230*/  MUFU.EX2 R178, R178 ;  /* 0x000000b200b27308 */ /* 0x000fe20000000800 */
[----:B------:R-:W-:Y:S01]  /*7240*/  LOP3.LUT R7, R7, 0xff, RZ, 0xc0, !PT ;  /* 0x000000ff07077812 */ /* 0x000fe200078ec0ff */
[--C-:B------:R-:W-:Y:S01]  /*7250*/  FFMA.FTZ R164, R15, c[0x0][0x23c], -R188.reuse ;  /* 0x00008f000fa47a23 */ /* 0x100fe200000108bc */
[----:B------:R-:W-:Y:S01]  /*7260*/  LOP3.LUT R6, R11, 0xffff, RZ, 0xc0, !PT ;  /* 0x0000ffff0b067812 */ /* 0x000fe200078ec0ff */
[----:B------:R-:W-:Y:S01]  /*7270*/  FFMA.FTZ R166, R16, c[0x0][0x23c], -R181 ;  /* 0x00008f0010a67a23 */ /* 0x000fe200000108b5 */
[----:B------:R-:W-:Y:S01]  /*7280*/  SHF.R.U32.HI R129, RZ, 0x10, R11 ;  /* 0x00000010ff817819 */ /* 0x000fe2000001160b */
[----:B------:R-:W-:Y:S01]  /*7290*/  FFMA.FTZ R168, R13, c[0x0][0x23c], -R188 ;  /* 0x00008f000da87a23 */ /* 0x000fe200000108bc */
[----:B------:R-:W-:Y:S01]  /*72a0*/  SHF.R.U32.HI R24, RZ, 0x8, R24 ;  /* 0x00000008ff187819 */ /* 0x000fe20000011618 */
[----:B------:R-:W2:Y:S01]  /*72b0*/  MUFU.EX2 R171, R171 ;  /* 0x000000ab00ab7308 */ /* 0x000ea20000000800 */
[----:B------:R-:W-:Y:S01]  /*72c0*/  PRMT R7, R7, 0x5410, R22 ;  /* 0x0000541007077816 */ /* 0x000fe20000000016 */
[--C-:B------:R-:W-:Y:S01]  /*72d0*/  FFMA.FTZ R172, R14, c[0x0][0x23c], -R181.reuse ;  /* 0x00008f000eac7a23 */ /* 0x100fe200000108b5 */
[----:B------:R-:W-:Y:S01]  /*72e0*/  LOP3.LUT R3, R11, 0xff, RZ, 0xc0, !PT ;  /* 0x000000ff0b037812 */ /* 0x000fe200078ec0ff */
[----:B------:R-:W-:Y:S01]  /*72f0*/  FFMA.FTZ R167, R12, c[0x0][0x23c], -R181 ;  /* 0x00008f000ca77a23 */ /* 0x000fe200000108b5 */
[----:B------:R-:W-:Y:S01]  /*7300*/  SHF.R.U32.HI R6, RZ, 0x8, R6 ;  /* 0x00000008ff067819 */ /* 0x000fe20000011606 */
[--C-:B------:R-:W-:Y:S01]  /*7310*/  HSET2.LE.AND R7, R7, R252.reuse, PT ;  /* 0x000000fc07077233 */ /* 0x100fe20003803000 */
[----:B------:R-:W-:Y:S01]  /*7320*/  SHF.R.U32.HI R4, RZ, 0x18, R11 ;  /* 0x00000018ff047819 */ /* 0x000fe2000001160b */
[----:B------:R-:W-:Y:S01]  /*7330*/  MUFU.EX2 R174, R174 ;  /* 0x000000ae00ae7308 */ /* 0x000fe20000000800 */
[----:B------:R-:W-:Y:S01]  /*7340*/  LOP3.LUT R129, R129, 0xff, RZ, 0xc0, !PT ;  /* 0x000000ff81817812 */ /* 0x000fe200078ec0ff */
[----:B------:R-:W3:Y:S01]  /*7350*/  LDSM.16.MT88.4 R12, [R226+0x12800] ;  /* 0x01280000e20c783b */ /* 0x000ee20000004200 */
[----:B------:R-:W-:Y:S01]  /*7360*/  LOP3.LUT R18, R19, UR20, R20, 0x96, !PT ;  /* 0x0000001413127c12 */ /* 0x000fe2000f8e9614 */
[----:B------:R-:W-:Y:S01]  /*7370*/  FFMA.FTZ R173, R79, c[0x0][0x23c], -R188 ;  /* 0x00008f004fad7a23 */ /* 0x000fe200000108bc */
[----:B------:R-:W-:Y:S01]  /*7380*/  PRMT R9, R9, 0x5410, R24 ;  /* 0x0000541009097816 */ /* 0x000fe20000000018 */
[----:B------:R-:W-:Y:S01]  /*7390*/  LDSM.16.MT88.4 R20, [R225+0x10800] ;  /* 0x01080000e114783b */ /* 0x000fe20000004200 */
[----:B------:R-:W-:Y:S01]  /*73a0*/  PRMT R3, R3, 0x5410, R6 ;  /* 0x0000541003037816 */ /* 0x000fe20000000006 */
[----:B------:R-:W4:Y:S01]  /*73b0*/  MUFU.EX2 R179, R179 ;  /* 0x000000b300b37308 */ /* 0x000f220000000800 */
[----:B------:R-:W-:Y:S01]  /*73c0*/  PRMT R129, R129, 0x5410, R4 ;  /* 0x0000541081817816 */ /* 0x000fe20000000004 */
[----:B------:R-:W-:Y:S01]  /*73d0*/  IMAD.WIDE.U32 R18, R18, -0x2daee0ad, RZ ;  /* 0xd2511f5312127825 */ /* 0x000fe200078e00ff */
[----:B--2---:R-:W-:Y:S01]  /*73e0*/  F2FP.BF16.PACK_AB R6, R171, R178 ;  /* 0x000000b2ab06723e */ /* 0x004fe200000010ff */
[--C-:B------:R-:W-:Y:S01]  /*73f0*/  HSET2.LE.AND R130, R9, R252.reuse, PT ;  /* 0x000000fc09827233 */ /* 0x100fe20003803000 */
[----:B------:R-:W-:Y:S01]  /*7400*/  F2FP.BF16.PACK_AB R5, R170, R175 ;  /* 0x000000afaa05723e */ /* 0x000fe200000010ff */
[--C-:B------:R-:W-:Y:S01]  /*7410*/  HSET2.LE.AND R129, R129, R252.reuse, PT ;  /* 0x000000fc81817233 */ /* 0x100fe20003803000 */
[----:B------:R-:W-:Y:S01]  /*7420*/  LOP3.LUT R131, R7, R6, RZ, 0xc0, !PT ;  /* 0x0000000607837212 */ /* 0x000fe200078ec0ff */
[----:B------:R-:W2:Y:S01]  /*7430*/  MUFU.EX2 R176, R176 ;  /* 0x000000b000b07308 */ /* 0x000ea20000000800 */
[----:B------:R-:W-:Y:S01]  /*7440*/  LOP3.LUT R6, R18, 0xffff, RZ, 0xc0, !PT ;  /* 0x0000ffff12067812 */ /* 0x000fe200078ec0ff */
[--C-:B------:R-:W-:Y:S01]  /*7450*/  HSET2.LE.AND R128, R3, R252.reuse, PT ;  /* 0x000000fc03807233 */ /* 0x100fe20003803000 */
[----:B------:R-:W-:Y:S01]  /*7460*/  SHF.R.U32.HI R7, RZ, 0x10, R18 ;  /* 0x00000010ff077819 */ /* 0x000fe20000011612 */
[----:B------:R-:W-:Y:S01]  /*7470*/  LDSM.16.MT88.4 R24, [R226+0x10800] ;  /* 0x01080000e218783b */ /* 0x000fe20000004200 */
[----:B------:R-:W-:Y:S01]  /*7480*/  LOP3.LUT R130, R130, R5, RZ, 0xc0, !PT ;  /* 0x0000000582827212 */ /* 0x000fe200078ec0ff */
[--C-:B------:R-:W-:Y:S01]  /*7490*/  FFMA.FTZ R190, R190, c[0x0][0x23c], -R181.reuse ;  /* 0x00008f00bebe7a23 */ /* 0x100fe200000108b5 */
[----:B------:R-:W-:Y:S01]  /*74a0*/  LOP3.LUT R5, R18, 0xff, RZ, 0xc0, !PT ;  /* 0x000000ff12057812 */ /* 0x000fe200078ec0ff */
[----:B------:R-:W-:Y:S01]  /*74b0*/  MUFU.EX2 R169, R169 ;  /* 0x000000a900a97308 */ /* 0x000fe20000000800 */
[----:B----4-:R-:W-:Y:S01]  /*74c0*/  F2FP.BF16.PACK_AB R4, R179, R174 ;  /* 0x000000aeb304723e */ /* 0x010fe200000010ff */
[--C-:B------:R-:W-:Y:S01]  /*74d0*/  FFMA.FTZ R192, R192, c[0x0][0x23c], -R181.reuse ;  /* 0x00008f00c0c07a23 */ /* 0x100fe200000108b5 */
[----:B------:R-:W-:Y:S01]  /*74e0*/  SHF.R.U32.HI R6, RZ, 0x8, R6 ;  /* 0x00000008ff067819 */ /* 0x000fe20000011606 */
[--C-:B------:R-:W-:Y:S01]  /*74f0*/  FFMA.FTZ R191, R191, c[0x0][0x23c], -R188.reuse ;  /* 0x00008f00bfbf7a23 */ /* 0x100fe200000108bc */
[----:B------:R-:W-:Y:S01]  /*7500*/  LOP3.LUT R129, R129, R4, RZ, 0xc0, !PT ;  /* 0x0000000481817212 */ /* 0x000fe200078ec0ff */
[----:B------:R-:W-:Y:S01]  /*7510*/  FFMA.FTZ R185, R185, c[0x0][0x23c], -R188 ;  /* 0x00008f00b9b97a23 */ /* 0x000fe200000108bc */
[----:B------:R-:W-:Y:S01]  /*7520*/  SHF.R.U32.HI R4, RZ, 0x18, R18 ;  /* 0x00000018ff047819 */ /* 0x000fe20000011612 */
[----:B------:R-:W4:Y:S01]  /*7530*/  MUFU.EX2 R164, R164 ;  /* 0x000000a400a47308 */ /* 0x000f220000000800 */
[----:B--2---:R-:W-:Y:S01]  /*7540*/  F2FP.BF16.PACK_AB R3, R176, R177 ;  /* 0x000000b1b003723e */ /* 0x004fe200000010ff */
[--C-:B------:R-:W-:Y:S01]  /*7550*/  FFMA.FTZ R184, R184, c[0x0][0x23c], -R181.reuse ;  /* 0x00008f00b8b87a23 */ /* 0x100fe200000108b5 */
[----:B------:R-:W-:Y:S01]  /*7560*/  LOP3.LUT R7, R7, 0xff, RZ, 0xc0, !PT ;  /* 0x000000ff07077812 */ /* 0x000fe200078ec0ff */
[--C-:B------:R-:W-:Y:S01]  /*7570*/  FFMA.FTZ R182, R182, c[0x0][0x23c], -R181.reuse ;  /* 0x00008f00b6b67a23 */ /* 0x100fe200000108b5 */
[----:B------:R-:W-:Y:S01]  /*7580*/  LOP3.LUT R9, R19, UR6, R10, 0x96, !PT ;  /* 0x0000000613097c12 */ /* 0x000fe2000f8e960a */
[----:B------:R-:W-:Y:S01]  /*7590*/  FADD.FTZ R176, R177, R176 ;  /* 0x000000b0b1b07221 */ /* 0x000fe20000010000 */
[----:B------:R-:W-:Y:S01]  /*75a0*/  PRMT R5, R5, 0x5410, R6 ;  /* 0x0000541005057816 */ /* 0x000fe20000000006 */
[----:B------:R-:W-:Y:S01]  /*75b0*/  MUFU.EX2 R166, R166 ;  /* 0x000000a600a67308 */ /* 0x000fe20000000800 */
[----:B------:R-:W-:Y:S01]  /*75c0*/  LOP3.LUT R128, R128, R3, RZ, 0xc0, !PT ;  /* 0x0000000380807212 */ /* 0x000fe200078ec0ff */
[----:B------:R-:W-:Y:S01]  /*75d0*/  FFMA.FTZ R3, R8, c[0x0][0x23c], -R181 ;  /* 0x00008f0008037a23 */ /* 0x000fe200000108b5 */
[----:B------:R-:W-:Y:S01]  /*75e0*/  PRMT R7, R7, 0x5410, R4 ;  /* 0x0000541007077816 */ /* 0x000fe20000000004 */
[--C-:B------:R-:W-:Y:S01]  /*75f0*/  HSET2.LE.AND R8, R5, R252.reuse, PT ;  /* 0x000000fc05087233 */ /* 0x100fe20003803000 */
[C---:B------:R-:W-:Y:S01]  /*7600*/  LOP3.LUT R6, R9.reuse, 0xffff, RZ, 0xc0, !PT ;  /* 0x0000ffff09067812 */ /* 0x040fe200078ec0ff */
[----:B------:R-:W-:Y:S01]  /*7610*/  LDSM.16.MT88.4 R16, [R224+0x10800] ;  /* 0x01080000e010783b */ /* 0x000fe20000004200 */
[--C-:B------:R-:W-:Y:S01]  /*7620*/  SHF.R.U32.HI R4, RZ, 0x10, R9.reuse ;  /* 0x00000010ff047819 */ /* 0x100fe20000011609 */
[----:B------:R-:W2:Y:S01]  /*7630*/  MUFU.EX2 R3, R3 ;  /* 0x0000000300037308 */ /* 0x000ea20000000800 */
[----:B------:R-:W-:Y:S01]  /*7640*/  LOP3.LUT R109, R9, 0xff, RZ, 0xc0, !PT ;  /* 0x000000ff096d7812 */ /* 0x000fe200078ec0ff */
[C---:B------:R-:W-:Y:S01]  /*7650*/  HMMA.16816.F32.BF16 R44, R128.reuse, R48, RZ ;  /* 0x00000030802c723c */ /* 0x040fe200000418ff */
[----:B------:R-:W-:Y:S01]  /*7660*/  SHF.R.U32.HI R9, RZ, 0x18, R9 ;  /* 0x00000018ff097819 */ /* 0x000fe20000011609 */
[--C-:B------:R-:W-:Y:S01]  /*7670*/  HSET2.LE.AND R7, R7, R252.reuse, PT ;  /* 0x000000fc07077233 */ /* 0x100fe20003803000 */
[----:B------:R-:W-:Y:S01]  /*7680*/  SHF.R.U32.HI R6, RZ, 0x8, R6 ;  /* 0x00000008ff067819 */ /* 0x000fe20000011606 */
[----:B------:R-:W-:Y:S01]  /*7690*/  FADD.FTZ R179, R174, R179 ;  /* 0x000000b3aeb37221 */ /* 0x000fe20000010000 */
[----:B----4-:R-:W-:Y:S01]  /*76a0*/  F2FP.BF16.PACK_AB R11, R164, R169 ;  /* 0x000000a9a40b723e */ /* 0x010fe200000010ff */
[----:B------:R-:W-:Y:S01]  /*76b0*/  MUFU.EX2 R173, R173 ;  /* 0x000000ad00ad7308 */ /* 0x000fe20000000800 */
[----:B------:R-:W-:Y:S01]  /*76c0*/  LOP3.LUT R4, R4, 0xff, RZ, 0xc0, !PT ;  /* 0x000000ff04047812 */ /* 0x000fe200078ec0ff */
[C---:B------:R-:W-:Y:S01]  /*76d0*/  HMMA.16816.F32.BF16 R48, R128.reuse, R50, RZ ;  /* 0x000000328030723c */ /* 0x040fe200000418ff */
[----:B------:R-:W-:Y:S01]  /*76e0*/  PRMT R109, R109, 0x5410, R6 ;  /* 0x000054106d6d7816 */ /* 0x000fe20000000006 */
[----:B------:R-:W-:Y:S01]  /*76f0*/  FADD.FTZ R175, R175, R176 ;  /* 0x000000b0afaf7221 */ /* 0x000fe20000010000 */
[----:B------:R-:W-:Y:S01]  /*7700*/  PRMT R5, R4, 0x5410, R9 ;  /* 0x0000541004057816 */ /* 0x000fe20000000009 */
[----:B------:R-:W-:Y:S01]  /*7710*/  FADD.FTZ R178, R178, R179 ;  /* 0x000000b3b2b27221 */ /* 0x000fe20000010000 */
[----:B------:R-:W-:Y:S01]  /*7720*/  LOP3.LUT R6, R8, R11, RZ, 0xc0, !PT ;  /* 0x0000000b08067212 */ /* 0x000fe200078ec0ff */
[----:B------:R-:W4:Y:S01]  /*7730*/  MUFU.EX2 R168, R168 ;  /* 0x000000a800a87308 */ /* 0x000f220000000800 */
[----:B------:R-:W5:Y:S01]  /*7740*/  LDSM.16.MT88.4 R8, [R228+0x12800] ;  /* 0x01280000e408783b */ /* 0x000f620000004200 */
[----:B--2---:R-:W-:Y:S01]  /*7750*/  F2FP.BF16.PACK_AB R4, R3, R166 ;  /* 0x000000a60304723e */ /* 0x004fe200000010ff */
[----:B-1----:R-:W-:Y:S01]  /*7760*/  HMMA.16816.F32.BF16 R36, R128, R40, RZ ;  /* 0x000000288024723c */ /* 0x002fe200000418ff */
[--C-:B------:R-:W-:Y:S01]  /*7770*/  HSET2.LE.AND R5, R5, R252.reuse, PT ;  /* 0x000000fc05057233 */ /* 0x100fe20003803000 */
[----:B------:R-:W-:Y:S01]  /*7780*/  FADD.FTZ R170, R170, R175 ;  /* 0x000000afaaaa7221 */ /* 0x000fe20000010000 */
[----:B------:R-:W-:Y:S01]  /*7790*/  LOP3.LUT R7, R7, R4, RZ, 0xc0, !PT ;  /* 0x0000000407077212 */ /* 0x000fe200078ec0ff */
[----:B------:R-:W-:Y:S01]  /*77a0*/  HSET2.LE.AND R4, R109, R252, PT ;  /* 0x000000fc6d047233 */ /* 0x000fe20003803000 */
[----:B------:R-:W-:Y:S01]  /*77b0*/  MUFU.EX2 R172, R172 ;  /* 0x000000ac00ac7308 */ /* 0x000fe20000000800 */
[----:B------:R-:W-:-:S02]  /*77c0*/  FADD.FTZ R171, R171, R178 ;  /* 0x000000b2abab7221 */ /* 0x000fc40000010000 */
[C---:B------:R-:W-:Y:S05]  /*77d0*/  HMMA.16816.F32.BF16 R40, R128.reuse, R42, RZ ;  /* 0x0000002a8028723c */ /* 0x040fea00000418ff */
[----:B------:R-:W1:Y:S01]  /*77e0*/  MUFU.EX2 R167, R167 ;  /* 0x000000a700a77308 */ /* 0x000e620000000800 */
[----:B----4-:R-:W-:Y:S01]  /*77f0*/  F2FP.BF16.PACK_AB R109, R168, R173 ;  /* 0x000000ada86d723e */ /* 0x010fe200000010ff */
[----:B------:R-:W-:Y:S01]  /*7800*/  FADD.FTZ R173, R173, R170 ;  /* 0x000000aaadad7221 */ /* 0x000fe20000010000 */
[----:B------:R-:W-:Y:S02]  /*7810*/  HMMA.16816.F32.BF16 R136, R128, R132, RZ ;  /* 0x000000848088723c */ /* 0x000fe400000418ff */
[----:B------:R-:W-:Y:S01]  /*7820*/  LOP3.LUT R4, R4, R109, RZ, 0xc0, !PT ;  /* 0x0000006d04047212 */ /* 0x000fe200078ec0ff */
[----:B------:R-:W-:-:S02]  /*7830*/  FADD.FTZ R168, R168, R173 ;  /* 0x000000ada8a87221 */ /* 0x000fc40000010000 */
[----:B------:R-:W-:Y:S02]  /*7840*/  MUFU.EX2 R190, R190 ;  /* 0x000000be00be7308 */ /* 0x000fe40000000800 */
[----:B------:R-:W-:Y:S01]  /*7850*/  FADD.FTZ R169, R169, R168 ;  /* 0x000000a8a9a97221 */ /* 0x000fe20000010000 */
[C---:B------:R-:W-:Y:S03]  /*7860*/  HMMA.16816.F32.BF16 R108, R128.reuse, R112, RZ ;  /* 0x00000070806c723c */ /* 0x040fe600000418ff */
[----:B------:R-:W-:Y:S02]  /*7870*/  FADD.FTZ R169, R164, R169 ;  /* 0x000000a9a4a97221 */ /* 0x000fe40000010000 */
[----:B------:R-:W-:Y:S02]  /*7880*/  MUFU.EX2 R192, R192 ;  /* 0x000000c000c07308 */ /* 0x000fe40000000800 */
[----:B-1----:R-:W-:Y:S01]  /*7890*/  F2FP.BF16.PACK_AB R112, R167, R172 ;  /* 0x000000aca770723e */ /* 0x002fe200000010ff */
[----:B------:R-:W-:Y:S01]  /*78a0*/  HMMA.16816.F32.BF16 R132, R128, R134, RZ ;  /* 0x000000868084723c */ /* 0x000fe200000418ff */
[----:B------:R-:W-:-:S02]  /*78b0*/  FADD.FTZ R172, R172, R171 ;  /* 0x000000abacac7221 */ /* 0x000fc40000010000 */
[----:B------:R-:W-:Y:S02]  /*78c0*/  LOP3.LUT R5, R5, R112, RZ, 0xc0, !PT ;  /* 0x0000007005057212 */ /* 0x000fe400078ec0ff */
[----:B------:R-:W-:Y:S01]  /*78d0*/  MUFU.EX2 R191, R191 ;  /* 0x000000bf00bf7308 */ /* 0x000fe20000000800 */
[----:B------:R-:W-:Y:S02]  /*78e0*/  FADD.FTZ R167, R167, R172 ;  /* 0x000000aca7a77221 */ /* 0x000fe40000010000 */
[----:B------:R-:W-:Y:S02]  /*78f0*/  HMMA.16816.F32.BF16 R76, R128, R80, RZ ;  /* 0x00000050804c723c */ /* 0x000fe400000418ff */
[----:B------:R-:W-:-:S03]  /*7900*/  FADD.FTZ R166, R166, R167 ;  /* 0x000000a7a6a67221 */ /* 0x000fc60000010000 */
[----:B------:R-:W-:Y:S01]  /*7910*/  MUFU.EX2 R185, R185 ;  /* 0x000000b900b97308 */ /* 0x000fe20000000800 */
[----:B------:R-:W-:Y:S02]  /*7920*/  FADD.FTZ R166, R3, R166 ;  /* 0x000000a603a67221 */ /* 0x000fe40000010000 */
[C---:B---3--:R-:W-:Y:S05]  /*7930*/  HMMA.16816.F32.BF16 R44, R4.reuse, R12, R44 ;  /* 0x0000000c042c723c */ /* 0x048fea000004182c */
[----:B------:R-:W-:Y:S03]  /*7940*/  MUFU.EX2 R184, R184 ;  /* 0x000000b800b87308 */ /* 0x000fe60000000800 */
[C---:B------:R-:W-:Y:S01]  /*7950*/  HMMA.16816.F32.BF16 R48, R4.reuse, R14, R48 ;  /* 0x0000000e0430723c */ /* 0x040fe20000041830 */
[----:B------:R-:W1:Y:S04]  /*7960*/  LDSM.16.MT88.4 R12, [R226+0x14800] ;  /* 0x01480000e20c783b */ /* 0x000e680000004200 */
[----:B------:R-:W-:Y:S03]  /*7970*/  MUFU.EX2 R182, R182 ;  /* 0x000000b600b67308 */ /* 0x000fe60000000800 */
[C---:B-----5:R-:W-:Y:S08]  /*7980*/  HMMA.16816.F32.BF16 R36, R4.reuse, R8, R36 ;  /* 0x000000080424723c */ /* 0x060ff00000041824 */
[C---:B------:R-:W-:Y:S01]  /*7990*/  HMMA.16816.F32.BF16 R40, R4.reuse, R10, R40 ;  /* 0x0000000a0428723c */ /* 0x040fe20000041828 */
[----:B------:R-:W2:Y:S07]  /*79a0*/  LDSM.16.MT88.4 R8, [R224+0x12800] ;  /* 0x01280000e008783b */ /* 0x000eae0000004200 */
[C---:B------:R-:W-:Y:S08]  /*79b0*/  HMMA.16816.F32.BF16 R136, R4.reuse, R16, R136 ;  /* 0x000000100488723c */ /* 0x040ff00000041888 */
[----:B------:R-:W-:Y:S01]  /*79c0*/  HMMA.16816.F32.BF16 R132, R4, R18, R132 ;  /* 0x000000120484723c */ /* 0x000fe20000041884 */
[----:B------:R-:W3:Y:S07]  /*79d0*/  LDSM.16.MT88.4 R16, [R228+0x14800] ;  /* 0x01480000e410783b */ /* 0x000eee0000004200 */
[C---:B------:R-:W-:Y:S08]  /*79e0*/  HMMA.16816.F32.BF16 R80, R128.reuse, R82, RZ ;  /* 0x000000528050723c */ /* 0x040ff000000418ff */
[C---:B------:R-:W-:Y:S08]  /*79f0*/  HMMA.16816.F32.BF16 R60, R128.reuse, R64, RZ ;  /* 0x00000040803c723c */ /* 0x040ff000000418ff */
[C---:B------:R-:W-:Y:S08]  /*7a00*/  HMMA.16816.F32.BF16 R64, R128.reuse, R66, RZ ;  /* 0x000000428040723c */ /* 0x040ff000000418ff */
[C---:B------:R-:W-:Y:S08]  /*7a10*/  HMMA.16816.F32.BF16 R144, R128.reuse, R140, RZ ;  /* 0x0000008c8090723c */ /* 0x040ff000000418ff */
[C---:B------:R-:W-:Y:S08]  /*7a20*/  HMMA.16816.F32.BF16 R140, R128.reuse, R142, RZ ;  /* 0x0000008e808c723c */ /* 0x040ff000000418ff */
[C---:B------:R-:W-:Y:S08]  /*7a30*/  HMMA.16816.F32.BF16 R68, R128.reuse, R72, RZ ;  /* 0x000000488044723c */ /* 0x040ff000000418ff */
[----:B------:R-:W-:Y:S08]  /*7a40*/  HMMA.16816.F32.BF16 R72, R128, R74, RZ ;  /* 0x0000004a8048723c */ /* 0x000ff000000418ff */
        /* <DEDUP_REMOVED lines=21> */
[----:B------:R-:W-:Y:S01]  /*7ba0*/  IMAD.WIDE.U32 R32, R165, -0x2daee0ad, RZ ;  /* 0xd2511f53a5207825 */ /* 0x000fe200078e00ff */
[C---:B-1----:R-:W-:Y:S07]  /*7bb0*/  HMMA.16816.F32.BF16 R100, R4.reuse, R12, R100 ;  /* 0x0000000c0464723c */ /* 0x042fee0000041864 */
[----:B------:R-:W-:Y:S01]  /*7bc0*/  IMAD.U32 R12, RZ, RZ, UR4 ;  /* 0x00000004ff0c7e24 */ /* 0x000fe2000f8e00ff */
[----:B--2---:R-:W-:Y:S04]  /*7bd0*/  HMMA.16816.F32.BF16 R84, R4, R8, R84 ;  /* 0x000000080454723c */ /* 0x004fe80000041854 */
[----:B------:R-:W-:Y:S01]  /*7be0*/  LOP3.LUT R12, R33, UR25, R12, 0x96, !PT ;  /* 0x00000019210c7c12 */ /* 0x000fe2000f8e960c */
[----:B------:R-:W-:-:S03]  /*7bf0*/  IMAD.WIDE.U32 R32, R196, -0x326172a9, RZ ;  /* 0xcd9e8d57c4207825 */ /* 0x000fc600078e00ff */
[C---:B------:R-:W-:Y:S01]  /*7c00*/  HMMA.16816.F32.BF16 R88, R4.reuse, R10, R88 ;  /* 0x0000000a0458723c */ /* 0x040fe20000041858 */
[----:B------:R-:W1:Y:S01]  /*7c10*/  LDSM.16.MT88.4 R8, [R226+0x16800] ;  /* 0x01680000e208783b */ /* 0x000e620000004200 */
[--C-:B------:R-:W-:Y:S02]  /*7c20*/  FFMA.FTZ R33, R193, c[0x0][0x23c], -R188.reuse ;  /* 0x00008f00c1217a23 */ /* 0x100fe400000108bc */
[----:B------:R-:W-:Y:S02]  /*7c30*/  FFMA.FTZ R193, R194, c[0x0][0x23c], -R181 ;  /* 0x00008f00c2c17a23 */ /* 0x000fe400000108b5 */
[----:B------:R-:W-:Y:S02]  /*7c40*/  FFMA.FTZ R194, R189, c[0x0][0x23c], -R188 ;  /* 0x00008f00bdc27a23 */ /* 0x000fe400000108bc */
[----:B----4-:R-:W-:Y:S01]  /*7c50*/  HMMA.16816.F32.BF16 R52, R4, R20, R52 ;  /* 0x000000140434723c */ /* 0x010fe20000041834 */
[----:B------:R-:W-:Y:S06]  /*7c60*/  MUFU.EX2 R33, R33 ;  /* 0x0000002100217308 */ /* 0x000fec0000000800 */
[----:B------:R-:W-:Y:S01]  /*7c70*/  IMAD.WIDE.U32 R20, R12, -0x326172a9, RZ ;  /* 0xcd9e8d570c147825 */ /* 0x000fe200078e00ff */
[----:B------:R-:W-:Y:S01]  /*7c80*/  HMMA.16816.F32.BF16 R148, R128, R150, RZ ;  /* 0x000000968094723c */ /* 0x000fe200000418ff */
[----:B------:R-:W-:Y:S03]  /*7c90*/  MUFU.EX2 R193, R193 ;  /* 0x000000c100c17308 */ /* 0x000fe60000000800 */
[----:B------:R-:W-:Y:S01]  /*7ca0*/  LOP3.LUT R12, R21, UR38, R32, 0x96, !PT ;  /* 0x00000026150c7c12 */ /* 0x000fe2000f8e9620 */
[----:B------:R-:W-:Y:S01]  /*7cb0*/  FFMA.FTZ R32, R203, c[0x0][0x23c], -R188 ;  /* 0x00008f00cb207a23 */ /* 0x000fe200000108bc */
[----:B------:R-:W-:-:S02]  /*7cc0*/  LOP3.LUT R20, R205, UR7, R20, 0x96, !PT ;  /* 0x00000007cd147c12 */ /* 0x000fc4000f8e9614 */
[----:B---3--:R-:W-:Y:S01]  /*7cd0*/  HMMA.16816.F32.BF16 R92, R4, R16, R92 ;  /* 0x00000010045c723c */ /* 0x008fe2000004185c */
[----:B------:R-:W-:Y:S02]  /*7ce0*/  MUFU.EX2 R194, R194 ;  /* 0x000000c200c27308 */ /* 0x000fe40000000800 */
[----:B------:R-:W-:-:S05]  /*7cf0*/  IMAD.WIDE.U32 R20, R20, -0x2daee0ad, RZ ;  /* 0xd2511f5314147825 */ /* 0x000fca00078e00ff */
[C---:B------:R-:W-:Y:S01]  /*7d00*/  HMMA.16816.F32.BF16 R96, R4.reuse, R18, R96 ;  /* 0x000000120460723c */ /* 0x040fe20000041860 */
[----:B------:R-:W2:Y:S01]  /*7d10*/  LDSM.16.MT88.4 R16, [R225+0x16800] ;  /* 0x01680000e110783b */ /* 0x000ea20000004200 */
[----:B------:R-:W-:Y:S06]  /*7d20*/  MUFU.EX2 R32, R32 ;  /* 0x0000002000207308 */ /* 0x000fec0000000800 */
[----:B------:R-:W-:Y:S07]  /*7d30*/  HMMA.16816.F32.BF16 R152, R4, R24, R152 ;  /* 0x000000180498723c */ /* 0x000fee0000041898 */
[----:B------:R-:W-:Y:S01]  /*7d40*/  IMAD.WIDE.U32 R24, R12, -0x2daee0ad, RZ ;  /* 0xd2511f530c187825 */ /* 0x000fe200078e00ff */
[----:B------:R-:W-:Y:S04]  /*7d50*/  HMMA.16816.F32.BF16 R160, R128, R156, RZ ;  /* 0x0000009c80a0723c */ /* 0x000fe800000418ff */
[----:B------:R-:W-:-:S02]  /*7d60*/  LOP3.LUT R206, R25, UR36, R206, 0x96, !PT ;  /* 0x0000002419ce7c12 */ /* 0x000fc4000f8e96ce */
[----:B------:R-:W-:Y:S02]  /*7d70*/  LOP3.LUT R24, R21, UR34, R24, 0x96, !PT ;  /* 0x0000002215187c12 */ /* 0x000fe4000f8e9618 */
[----:B------:R-:W-:Y:S01]  /*7d80*/  HMMA.16816.F32.BF16 R104, R4, R14, R104 ;  /* 0x0000000e0468723c */ /* 0x000fe20000041868 */
[----:B------:R-:W3:Y:S01]  /*7d90*/  LDSM.16.MT88.4 R12, [R224+0x16800] ;  /* 0x01680000e00c783b */ /* 0x000ee20000004200 */
[----:B------:R-:W-:-:S04]  /*7da0*/  IMAD.WIDE.U32 R206, R206, -0x326172a9, RZ ;  /* 0xcd9e8d57cece7825 */ /* 0x000fc800078e00ff */
[----:B------:R-:W-:Y:S01]  /*7db0*/  IMAD.WIDE.U32 R24, R24, -0x326172a9, RZ ;  /* 0xcd9e8d5718187825 */ /* 0x000fe200078e00ff */
[----:B------:R-:W-:Y:S01]  /*7dc0*/  LOP3.LUT R204, R207, UR35, R204, 0x96, !PT ;  /* 0x00000023cfcc7c12 */ /* 0x000fe2000f8e96cc */
[----:B------:R-:W-:Y:S04]  /*7dd0*/  HMMA.16816.F32.BF16 R116, R128, R120, RZ ;  /* 0x000000788074723c */ /* 0x000fe800000418ff */
[----:B------:R-:W-:-:S04]  /*7de0*/  IMAD.WIDE.U32 R204, R204, -0x2daee0ad, RZ ;  /* 0xd2511f53cccc7825 */ /* 0x000fc800078e00ff */
[C---:B------:R-:W-:Y:S08]  /*7df0*/  HMMA.16816.F32.BF16 R120, R128.reuse, R122, RZ ;  /* 0x0000007a8078723c */ /* 0x040ff000000418ff */
[----:B------:R-:W-:Y:S08]  /*7e00*/  HMMA.16816.F32.BF16 R112, R128, R114, RZ ;  /* 0x000000728070723c */ /* 0x000ff000000418ff */
[----:B------:R-:W-:Y:S07]  /*7e10*/  HMMA.16816.F32.BF16 R148, R4, R26, R148 ;  /* 0x0000001a0494723c */ /* 0x000fee0000041894 */
[----:B------:R-:W-:Y:S01]  /*7e20*/  LOP3.LUT R26, R25, UR33, R206, 0x96, !PT ;  /* 0x00000021191a7c12 */ /* 0x000fe2000f8e96ce */
[----:B------:R-:W-:Y:S04]  /*7e30*/  HMMA.16816.F32.BF16 R156, R128, R158, RZ ;  /* 0x0000009e809c723c */ /* 0x000fe800000418ff */
[----:B------:R-:W-:-:S04]  /*7e40*/  IMAD.WIDE.U32 R26, R26, -0x2daee0ad, RZ ;  /* 0xd2511f531a1a7825 */ /* 0x000fc800078e00ff */
[C---:B------:R-:W-:Y:S08]  /*7e50*/  HMMA.16816.F32.BF16 R56, R128.reuse, R58, RZ ;  /* 0x0000003a8038723c */ /* 0x040ff000000418ff */
[----:B------:R-:W-:Y:S07]  /*7e60*/  HMMA.16816.F32.BF16 R128, R128, R34, RZ ;  /* 0x000000228080723c */ /* 0x000fee00000418ff */
[--C-:B------:R-:W-:Y:S01]  /*7e70*/  FFMA.FTZ R35, R195, c[0x0][0x23c], -R188.reuse ;  /* 0x00008f00c3237a23 */ /* 0x100fe200000108bc */
[----:B------:R-:W-:Y:S01]  /*7e80*/  HMMA.16816.F32.BF16 R160, R4, R28, R160 ;  /* 0x0000001c04a0723c */ /* 0x000fe200000418a0 */
[----:B------:R-:W-:-:S02]  /*7e90*/  FFMA.FTZ R34, R187, c[0x0][0x23c], -R188 ;  /* 0x00008f00bb227a23 */ /* 0x000fc400000108bc */
[--C-:B------:R-:W-:Y:S02]  /*7ea0*/  FFMA.FTZ R187, R202, c[0x0][0x23c], -R181.reuse ;  /* 0x00008f00cabb7a23 */ /* 0x100fe400000108b5 */
[----:B------:R-:W-:Y:S01]  /*7eb0*/  MUFU.EX2 R35, R35 ;  /* 0x0000002300237308 */ /* 0x000fe20000000800 */
[----:B------:R-:W-:Y:S01]  /*7ec0*/  FFMA.FTZ R188, R183, c[0x0][0x23c], -R188 ;  /* 0x00008f00b7bc7a23 */ /* 0x000fe200000108bc */
[----:B------:R-:W-:Y:S01]  /*7ed0*/  LOP3.LUT R28, R205, UR31, R20, 0x96, !PT ;  /* 0x0000001fcd1c7c12 */ /* 0x000fe2000f8e9614 */
[C---:B-1----:R-:W-:Y:S01]  /*7ee0*/  HMMA.16816.F32.BF16 R108, R4.reuse, R8, R108 ;  /* 0x00000008046c723c */ /* 0x042fe2000004186c */
[--C-:B------:R-:W-:Y:S02]  /*7ef0*/  FFMA.FTZ R183, R186, c[0x0][0x23c], -R181.reuse ;  /* 0x00008f00bab77a23 */ /* 0x100fe400000108b5 */
[----:B------:R-:W-:Y:S02]  /*7f00*/  FFMA.FTZ R181, R180, c[0x0][0x23c], -R181 ;  /* 0x00008f00b4b57a23 */ /* 0x000fe400000108b5 */
[----:B------:R-:W-:Y:S01]  /*7f10*/  IMAD.WIDE.U32 R28, R28, -0x326172a9, RZ ;  /* 0xcd9e8d571c1c7825 */ /* 0x000fe200078e00ff */
[----:B------:R-:W-:Y:S01]  /*7f20*/  MUFU.EX2 R34, R34 ;  /* 0x0000002200227308 */ /* 0x000fe20000000800 */
[----:B------:R-:W-:Y:S01]  /*7f30*/  LOP3.LUT R8, R27, UR19, R204, 0x96, !PT ;  /* 0x000000131b087c12 */ /* 0x000fe2000f8e96cc */
[----:B--2---:R-:W-:Y:S02]  /*7f40*/  HMMA.16816.F32.BF16 R116, R4, R16, R116 ;  /* 0x000000100474723c */ /* 0x004fe40000041874 */
[----:B------:R-:W-:-:S02]  /*7f50*/  LOP3.LUT R24, R29, UR20, R24, 0x96, !PT ;  /* 0x000000141d187c12 */ /* 0x000fc4000f8e9618 */
[----:B------:R-:W-:Y:S02]  /*7f60*/  IMAD.WIDE.U32 R8, R8, -0x326172a9, RZ ;  /* 0xcd9e8d5708087825 */ /* 0x000fe400078e00ff */
[----:B------:R-:W1:Y:S02]  /*7f70*/  MUFU.EX2 R187, R187 ;  /* 0x000000bb00bb7308 */ /* 0x000e640000000800 */
[C---:B------:R-:W-:Y:S01]  /*7f80*/  HMMA.16816.F32.BF16 R120, R4.reuse, R18, R120 ;  /* 0x000000120478723c */ /* 0x040fe20000041878 */
[----:B------:R-:W-:Y:S01]  /*7f90*/  LOP3.LUT R16, R9, UR39, R28, 0x96, !PT ;  /* 0x0000002709107c12 */ /* 0x000fe2000f8e961c */
[----:B------:R-:W-:Y:S01]  /*7fa0*/  IMAD.WIDE.U32 R24, R24, -0x2daee0ad, RZ ;  /* 0xd2511f5318187825 */ /* 0x000fe200078e00ff */
[C---:B------:R-:W-:Y:S02]  /*7fb0*/  LOP3.LUT R20, R8.reuse, 0xff, RZ, 0xc0, !PT ;  /* 0x000000ff08147812 */ /* 0x040fe400078ec0ff */
[--C-:B------:R-:W-:Y:S01]  /*7fc0*/  SHF.R.U32.HI R17, RZ, 0x18, R8.reuse ;  /* 0x00000018ff117819 */ /* 0x100fe20000011608 */
[----:B------:R-:W-:Y:S01]  /*7fd0*/  MUFU.EX2 R188, R188 ;  /* 0x000000bc00bc7308 */ /* 0x000fe20000000800 */
[----:B------:R-:W-:Y:S01]  /*7fe0*/  LOP3.LUT R19, R8, 0xffff, RZ, 0xc0, !PT ;  /* 0x0000ffff08137812 */ /* 0x000fe200078ec0ff */
[----:B------:R-:W-:Y:S01]  /*7ff0*/  HMMA.16816.F32.BF16 R112, R4, R10, R112 ;  /* 0x0000000a0470723c */ /* 0x000fe20000041870 */
[----:B------:R-:W-:-:S02]  /*8000*/  SHF.R.U32.HI R18, RZ, 0x10, R8 ;  /* 0x00000010ff127819 */ /* 0x000fc40000011608 */
[----:B------:R-:W2:Y:S01]  /*8010*/  LDSM.16.MT88.4 R8, [R226+0x11000] ;  /* 0x01100000e208783b */ /* 0x000ea20000004200 */
[----:B------:R-:W-:Y:S02]  /*8020*/  LOP3.LUT R26, R25, UR6, R26, 0x96, !PT ;  /* 0x00000006191a7c12 */ /* 0x000fe4000f8e961a */
[----:B------:R-:W-:Y:S01]  /*8030*/  LOP3.LUT R18, R18, 0xff, RZ, 0xc0, !PT ;  /* 0x000000ff12127812 */ /* 0x000fe200078ec0ff */
[----:B------:R-:W4:Y:S01]  /*8040*/  MUFU.EX2 R183, R183 ;  /* 0x000000b700b77308 */ /* 0x000f220000000800 */
[C---:B------:R-:W-:Y:S01]  /*8050*/  HMMA.16816.F32.BF16 R156, R4.reuse, R30, R156 ;  /* 0x0000001e049c723c */ /* 0x040fe2000004189c */
[----:B------:R-:W-:Y:S02]  /*8060*/  LOP3.LUT R27, R24, 0xff, RZ, 0xc0, !PT ;  /* 0x000000ff181b7812 */ /* 0x000fe400078ec0ff */
[----:B------:R-:W-:Y:S02]  /*8070*/  PRMT R17, R18, 0x5410, R17 ;  /* 0x0000541012117816 */ /* 0x000fe40000000011 */
[----:B-1----:R-:W-:Y:S01]  /*8080*/  F2FP.BF16.PACK_AB R18, R190, R187 ;  /* 0x000000bbbe12723e */ /* 0x002fe200000010ff */
[----:B------:R-:W-:Y:S01]  /*8090*/  FADD.FTZ R187, R187, R166 ;  /* 0x000000a6bbbb7221 */ /* 0x000fe20000010000 */
[----:B------:R-:W1:Y:S01]  /*80a0*/  MUFU.EX2 R181, R181 ;  /* 0x000000b500b57308 */ /* 0x000e620000000800 */
[----:B------:R-:W-:Y:S01]  /*80b0*/  HMMA.16816.F32.BF16 R56, R4, R22, R56 ;  /* 0x000000160438723c */ /* 0x000fe20000041838 */
[----:B------:R-:W-:Y:S01]  /*80c0*/  LOP3.LUT R29, R26, 0xff, RZ, 0xc0, !PT ;  /* 0x000000ff1a1d7812 */ /* 0x000fe200078ec0ff */
[----:B------:R-:W-:-:S06]  /*80d0*/  FADD.FTZ R190, R190, R187 ;  /* 0x000000bbbebe7221 */ /* 0x000fcc0000010000 */
[C---:B---3--:R-:W-:Y:S08]  /*80e0*/  HMMA.16816.F32.BF16 R124, R4.reuse, R12, R124 ;  /* 0x0000000c047c723c */ /* 0x048ff0000004187c */
[----:B------:R-:W-:Y:S01]  /*80f0*/  HMMA.16816.F32.BF16 R128, R4, R14, R128 ;  /* 0x0000000e0480723c */ /* 0x000fe20000041880 */
[----:B------:R-:W3:Y:S06]  /*8100*/  LDSM.16.MT88.4 R12, [R228+0x11000] ;  /* 0x01100000e40c783b */ /* 0x000eec0000004200 */
[----:B------:R-:W-:-:S02]  /*8110*/  LOP3.LUT R4, R16, 0xffff, RZ, 0xc0, !PT ;  /* 0x0000ffff10047812 */ /* 0x000fc400078ec0ff */
[----:B------:R-:W-:Y:S02]  /*8120*/  LOP3.LUT R7, R16, 0xff, RZ, 0xc0, !PT ;  /* 0x000000ff10077812 */ /* 0x000fe400078ec0ff */
[----:B------:R-:W-:Y:S02]  /*8130*/  SHF.R.U32.HI R4, RZ, 0x8, R4 ;  /* 0x00000008ff047819 */ /* 0x000fe40000011604 */
[----:B------:R-:W-:Y:S02]  /*8140*/  SHF.R.U32.HI R6, RZ, 0x10, R16 ;  /* 0x00000010ff067819 */ /* 0x000fe40000011610 */
[----:B------:R-:W-:Y:S02]  /*8150*/  PRMT R7, R7, 0x5410, R4 ;  /* 0x0000541007077816 */ /* 0x000fe40000000004 */
[----:B------:R-:W-:Y:S02]  /*8160*/  SHF.R.U32.HI R5, RZ, 0x8, R19 ;  /* 0x00000008ff057819 */ /* 0x000fe40000011613 */
[----:B------:R-:W-:Y:S01]  /*8170*/  SHF.R.U32.HI R16, RZ, 0x18, R16 ;  /* 0x00000018ff107819 */ /* 0x000fe20000011610 */
[----:B------:R-:W-:Y:S01]  /*8180*/  HSET2.LE.AND R4, R7, R252, PT ;  /* 0x000000fc07047233 */ /* 0x000fe20003803000 */
[----:B------:R-:W-:-:S02]  /*8190*/  LOP3.LUT R19, R6, 0xff, RZ, 0xc0, !PT ;  /* 0x000000ff06137812 */ /* 0x000fc400078ec0ff */
[----:B------:R-:W-:Y:S02]  /*81a0*/  PRMT R5, R20, 0x5410, R5 ;  /* 0x0000541014057816 */ /* 0x000fe40000000005 */
[----:B------:R-:W-:Y:S01]  /*81b0*/  F2FP.BF16.PACK_AB R7, R35, R32 ;  /* 0x000000202307723e */ /* 0x000fe200000010ff */
[----:B------:R-:W5:Y:S01]  /*81c0*/  LDSM.16.MT88.4 R20, [R225+0x11000] ;  /* 0x01100000e114783b */ /* 0x000f620000004200 */
[----:B------:R-:W-:Y:S01]  /*81d0*/  PRMT R19, R19, 0x5410, R16 ;  /* 0x0000541013137816 */ /* 0x000fe20000000010 */
[--C-:B------:R-:W-:Y:S01]  /*81e0*/  HSET2.LE.AND R6, R5, R252.reuse, PT ;  /* 0x000000fc05067233 */ /* 0x100fe20003803000 */
[----:B------:R-:W-:Y:S01]  /*81f0*/  LOP3.LUT R4, R4, R7, RZ, 0xc0, !PT ;  /* 0x0000000704047212 */ /* 0x000fe200078ec0ff */
[--C-:B------:R-:W-:Y:S01]  /*8200*/  HSET2.LE.AND R7, R17, R252.reuse, PT ;  /* 0x000000fc11077233 */ /* 0x100fe20003803000 */
[----:B------:R-:W-:Y:S01]  /*8210*/  F2FP.BF16.PACK_AB R17, R34, R33 ;  /* 0x000000212211723e */ /* 0x000fe200000010ff */
[----:B------:R-:W-:Y:S01]  /*8220*/  HSET2.LE.AND R5, R19, R252, PT ;  /* 0x000000fc13057233 */ /* 0x000fe20003803000 */
[----:B------:R-:W-:Y:S01]  /*8230*/  F2FP.BF16.PACK_AB R16, R192, R193 ;  /* 0x000000c1c010723e */ /* 0x000fe200000010ff */
[----:B------:R-:W-:Y:S01]  /*8240*/  FADD.FTZ R32, R32, R169 ;  /* 0x000000a920207221 */ /* 0x000fe20000010000 */
[----:B------:R-:W-:Y:S01]  /*8250*/  LOP3.LUT R6, R6, R17, RZ, 0xc0, !PT ;  /* 0x0000001106067212 */ /* 0x000fe200078ec0ff */
[----:B------:R-:W-:Y:S01]  /*8260*/  FADD.FTZ R193, R193, R190 ;  /* 0x000000bec1c17221 */ /* 0x000fe20000010000 */
[----:B------:R-:W-:Y:S01]  /*8270*/  LOP3.LUT R5, R5, R18, RZ, 0xc0, !PT ;  /* 0x0000001205057212 */ /* 0x000fe200078ec0ff */
[----:B------:R-:W-:Y:S01]  /*8280*/  FADD.FTZ R32, R35, R32 ;  /* 0x0000002023207221 */ /* 0x000fe20000010000 */
[----:B------:R-:W-:Y:S01]  /*8290*/  LOP3.LUT R7, R7, R16, RZ, 0xc0, !PT ;  /* 0x0000001007077212 */ /* 0x000fe200078ec0ff */
[----:B------:R-:W-:Y:S01]  /*82a0*/  FADD.FTZ R192, R192, R193 ;  /* 0x000000c1c0c07221 */ /* 0x000fe20000010000 */
[----:B------:R-:W1:Y:S01]  /*82b0*/  LDSM.16.MT88.4 R16, [R224+0x11000] ;  /* 0x01100000e010783b */ /* 0x000e620000004200 */
[----:B------:R-:W-:-:S04]  /*82c0*/  FADD.FTZ R33, R33, R32 ;  /* 0x0000002021217221 */ /* 0x000fc80000010000 */
[----:B--2---:R-:W-:Y:S01]  /*82d0*/  HMMA.16816.F32.BF16 R152, R4, R8, R152 ;  /* 0x000000080498723c */ /* 0x004fe20000041898 */
[----:B------:R-:W-:-:S07]  /*82e0*/  FADD.FTZ R34, R34, R33 ;  /* 0x0000002122227221 */ /* 0x000fce0000010000 */
        /* <DEDUP_REMOVED lines=30> */
[C---:B-1----:R-:W-:Y:S08]  /*84d0*/  HMMA.16816.F32.BF16 R92, R4.reuse, R8, R92 ;  /* 0x00000008045c723c */ /* 0x042ff0000004185c */
[C---:B------:R-:W-:Y:S01]  /*84e0*/  HMMA.16816.F32.BF16 R96, R4.reuse, R10, R96 ;  /* 0x0000000a0460723c */ /* 0x040fe20000041860 */
[----:B------:R-:W1:Y:S07]  /*84f0*/  LDSM.16.MT88.4 R8, [R225+0x17000] ;  /* 0x01700000e108783b */ /* 0x000e6e0000004200 */
[C---:B------:R-:W-:Y:S01]  /*8500*/  HMMA.16816.F32.BF16 R88, R4.reuse, R22, R88 ;  /* 0x000000160458723c */ /* 0x040fe20000041858 */
[----:B------:R-:W5:Y:S07]  /*8510*/  LDSM.16.MT88.4 R20, [R224+0x17000] ;  /* 0x01700000e014783b */ /* 0x000f6e0000004200 */
[C---:B--2---:R-:W-:Y:S07]  /*8520*/  HMMA.16816.F32.BF16 R100, R4.reuse, R16, R100 ;  /* 0x000000100464723c */ /* 0x044fee0000041864 */
[----:B------:R-:W-:Y:S01]  /*8530*/  LOP3.LUT R16, R24, 0xffff, RZ, 0xc0, !PT ;  /* 0x0000ffff18107812 */ /* 0x000fe200078ec0ff */
[----:B---3--:R-:W-:Y:S01]  /*8540*/  HMMA.16816.F32.BF16 R108, R4, R12, R108 ;  /* 0x0000000c046c723c */ /* 0x008fe2000004186c */
[----:B------:R-:W-:-:S02]  /*8550*/  SHF.R.U32.HI R25, RZ, 0x10, R24 ;  /* 0x00000010ff197819 */ /* 0x000fc40000011618 */
[----:B------:R-:W-:Y:S02]  /*8560*/  SHF.R.U32.HI R16, RZ, 0x8, R16 ;  /* 0x00000008ff107819 */ /* 0x000fe40000011610 */
[----:B------:R-:W-:Y:S02]  /*8570*/  LOP3.LUT R25, R25, 0xff, RZ, 0xc0, !PT ;  /* 0x000000ff19197812 */ /* 0x000fe400078ec0ff */
[----:B------:R-:W-:Y:S01]  /*8580*/  PRMT R27, R27, 0x5410, R16 ;  /* 0x000054101b1b7816 */ /* 0x000fe20000000010 */
[C---:B------:R-:W-:Y:S01]  /*8590*/  HMMA.16816.F32.BF16 R112, R4.reuse, R14, R112 ;  /* 0x0000000e0470723c */ /* 0x040fe20000041870 */
[----:B------:R-:W2:Y:S07]  /*85a0*/  LDSM.16.MT88.4 R12, [R228+0x11800] ;  /* 0x01180000e40c783b */ /* 0x000eae0000004200 */
[C---:B------:R-:W-:Y:S01]  /*85b0*/  HMMA.16816.F32.BF16 R104, R4.reuse, R18, R104 ;  /* 0x000000120468723c */ /* 0x040fe20000041868 */
[----:B------:R-:W-:Y:S07]  /*85c0*/  LDSM.16.MT88.4 R16, [R226+0x11800] ;  /* 0x01180000e210783b */ /* 0x000fee0000004200 */
[C---:B-1----:R-:W-:Y:S07]  /*85d0*/  HMMA.16816.F32.BF16 R116, R4.reuse, R8, R116 ;  /* 0x000000080474723c */ /* 0x042fee0000041874 */
[----:B------:R-:W-:Y:S01]  /*85e0*/  SHF.R.U32.HI R8, RZ, 0x18, R24 ;  /* 0x00000018ff087819 */ /* 0x000fe20000011618 */
[----:B------:R-:W-:Y:S01]  /*85f0*/  HMMA.16816.F32.BF16 R120, R4, R10, R120 ;  /* 0x0000000a0478723c */ /* 0x000fe20000041878 */
[----:B------:R-:W-:-:S02]  /*8600*/  LOP3.LUT R24, R26, 0xffff, RZ, 0xc0, !PT ;  /* 0x0000ffff1a187812 */ /* 0x000fc400078ec0ff */
[----:B------:R-:W-:Y:S02]  /*8610*/  PRMT R25, R25, 0x5410, R8 ;  /* 0x0000541019197816 */ /* 0x000fe40000000008 */
[----:B------:R-:W1:Y:S01]  /*8620*/  LDSM.16.MT88.4 R8, [R225+0x11800] ;  /* 0x01180000e108783b */ /* 0x000e620000004200 */
[----:B------:R-:W-:Y:S02]  /*8630*/  SHF.R.U32.HI R24, RZ, 0x8, R24 ;  /* 0x00000008ff187819 */ /* 0x000fe40000011618 */
[----:B-----5:R-:W-:Y:S02]  /*8640*/  HMMA.16816.F32.BF16 R124, R4, R20, R124 ;  /* 0x00000014047c723c */ /* 0x020fe4000004187c */
[----:B------:R-:W-:-:S05]  /*8650*/  PRMT R29, R29, 0x5410, R24 ;  /* 0x000054101d1d7816 */ /* 0x000fca0000000018 */
[--C-:B------:R-:W-:Y:S01]  /*8660*/  SHF.R.U32.HI R20, RZ, 0x10, R26.reuse ;  /* 0x00000010ff147819 */ /* 0x100fe2000001161a */
[----:B------:R-:W-:Y:S01]  /*8670*/  HMMA.16816.F32.BF16 R128, R4, R22, R128 ;  /* 0x000000160480723c */ /* 0x000fe20000041880 */
[----:B------:R-:W-:Y:S02]  /*8680*/  SHF.R.U32.HI R21, RZ, 0x18, R26 ;  /* 0x00000018ff157819 */ /* 0x000fe4000001161a */
[----:B------:R-:W-:-:S04]  /*8690*/  LOP3.LUT R20, R20, 0xff, RZ, 0xc0, !PT ;  /* 0x000000ff14147812 */ /* 0x000fc800078ec0ff */
[----:B------:R-:W-:Y:S01]  /*86a0*/  PRMT R21, R20, 0x5410, R21 ;  /* 0x0000541014157816 */ /* 0x000fe20000000015 */
[--C-:B------:R-:W-:Y:S01]  /*86b0*/  HSET2.LE.AND R6, R27, R252.reuse, PT ;  /* 0x000000fc1b067233 */ /* 0x100fe20003803000 */
[----:B------:R-:W-:Y:S01]  /*86c0*/  F2FP.BF16.PACK_AB R23, R194, R191 ;  /* 0x000000bfc217723e */ /* 0x000fe200000010ff */
[--C-:B------:R-:W-:Y:S01]  /*86d0*/  HSET2.LE.AND R7, R25, R252.reuse, PT ;  /* 0x000000fc19077233 */ /* 0x100fe20003803000 */
[----:B----4-:R-:W-:Y:S01]  /*86e0*/  F2FP.BF16.PACK_AB R22, R184, R183 ;  /* 0x000000b7b816723e */ /* 0x010fe200000010ff */
[--C-:B------:R-:W-:Y:S01]  /*86f0*/  HSET2.LE.AND R4, R29, R252.reuse, PT ;  /* 0x000000fc1d047233 */ /* 0x100fe20003803000 */
[----:B------:R-:W-:Y:S01]  /*8700*/  F2FP.BF16.PACK_AB R20, R181, R182 ;  /* 0x000000b6b514723e */ /* 0x000fe200000010ff */
[----:B------:R-:W-:Y:S01]  /*8710*/  HSET2.LE.AND R5, R21, R252, PT ;  /* 0x000000fc15057233 */ /* 0x000fe20003803000 */
[----:B------:R-:W-:Y:S01]  /*8720*/  F2FP.BF16.PACK_AB R21, R188, R185 ;  /* 0x000000b9bc15723e */ /* 0x000fe200000010ff */
[----:B------:R-:W3:Y:S01]  /*8730*/  LDSM.16.MT88.4 R24, [R228+0x13800] ;  /* 0x01380000e418783b */ /* 0x000ee20000004200 */
[----:B------:R-:W-:Y:S01]  /*8740*/  LOP3.LUT R4, R4, R23, RZ, 0xc0, !PT ;  /* 0x0000001704047212 */ /* 0x000fe200078ec0ff */
[----:B------:R-:W-:Y:S01]  /*8750*/  FADD.FTZ R191, R191, R34 ;  /* 0x00000022bfbf7221 */ /* 0x000fe20000010000 */
[----:B------:R-:W-:Y:S01]  /*8760*/  LOP3.LUT R5, R5, R22, RZ, 0xc0, !PT ;  /* 0x0000001605057212 */ /* 0x000fe200078ec0ff */
[----:B------:R-:W-:Y:S01]  /*8770*/  LDSM.16.MT88.4 R28, [R224+0x11800] ;  /* 0x01180000e01c783b */ /* 0x000fe20000004200 */
[----:B------:R-:W-:Y:S01]  /*8780*/  LOP3.LUT R6, R6, R21, RZ, 0xc0, !PT ;  /* 0x0000001506067212 */ /* 0x000fe200078ec0ff */
[----:B------:R-:W-:Y:S01]  /*8790*/  FADD.FTZ R183, R183, R192 ;  /* 0x000000c0b7b77221 */ /* 0x000fe20000010000 */
[----:B------:R-:W-:Y:S01]  /*87a0*/  LOP3.LUT R7, R7, R20, RZ, 0xc0, !PT ;  /* 0x0000001407077212 */ /* 0x000fe200078ec0ff */
[----:B------:R-:W-:Y:S01]  /*87b0*/  FADD.FTZ R194, R194, R191 ;  /* 0x000000bfc2c27221 */ /* 0x000fe20000010000 */
[----:B------:R-:W-:Y:S01]  /*87c0*/  LDSM.16.MT88.4 R20, [R225+0x13800] ;  /* 0x01380000e114783b */ /* 0x000fe20000004200 */
        /* <DEDUP_REMOVED lines=8> */
[C---:B-1----:R-:W-:Y:S08]  /*8850*/  HMMA.16816.F32.BF16 R144, R4.reuse, R8, R144 ;  /* 0x000000080490723c */ /* 0x042ff00000041890 */
[C---:B------:R-:W-:Y:S01]  /*8860*/  HMMA.16816.F32.BF16 R140, R4.reuse, R10, R140 ;  /* 0x0000000a048c723c */ /* 0x040fe2000004188c */
[----:B------:R-:W1:Y:S07]  /*8870*/  LDSM.16.MT88.4 R8, [R224+0x13800] ;  /* 0x01380000e008783b */ /* 0x000e6e0000004200 */
[C---:B------:R-:W-:Y:S08]  /*8880*/  HMMA.16816.F32.BF16 R152, R4.reuse, R16, R152 ;  /* 0x000000100498723c */ /* 0x040ff00000041898 */
        /* <DEDUP_REMOVED lines=49> */
[----:B------:R-:W-:Y:S01]  /*8ba0*/  IMAD.U32 R164, RZ, RZ, UR29 ;  /* 0x0000001dffa47e24 */ /* 0x000fe2000f8e00ff */
[----:B------:R-:W-:Y:S01]  /*8bb0*/  UISETP.GT.AND UP0, UPT, UR29, UR11, UPT ;  /* 0x0000000b1d00728c */ /* 0x000fe2000bf04270 */
[----:B------:R-:W-:-:S04]  /*8bc0*/  IMAD.WIDE.U32 R16, R16, UR16, R4 ;  /* 0x0000001010107c25 */ /* 0x000fc8000f8e0004 */
[----:B------:R-:W-:Y:S01]  /*8bd0*/  IMAD R164, R164, 0x40, R249 ;  /* 0x00000040a4a47824 */ /* 0x000fe200078e02f9 */
[----:B------:R-:W-:Y:S02]  /*8be0*/  IADD3 R5, R17, UR4, RZ ;  /* 0x0000000411057c10 */ /* 0x000fe4000fffe0ff */
[C---:B------:R-:W-:Y:S02]  /*8bf0*/  @!P5 LEA R14, P6, R16.reuse, c[0x0][0x170], 0x1 ;  /* 0x00005c00100eda11 */ /* 0x040fe400078c08ff */
[C---:B------:R-:W-:Y:S02]  /*8c00*/  @!P4 LEA R10, P1, R16.reuse, c[0x0][0x170], 0x1 ;  /* 0x00005c00100aca11 */ /* 0x040fe400078208ff */
[C---:B------:R-:W-:Y:S01]  /*8c10*/  @!P3 LEA R8, P0, R16.reuse, c[0x0][0x170], 0x1 ;  /* 0x00005c001008ba11 */ /* 0x040fe200078008ff */
[----:B------:R-:W-:Y:S01]  /*8c20*/  @P5 STS.128 [R238+0x10000], RZ ;  /* 0x010000ffee005388 */ /* 0x000fe20000000c00 */
[C---:B------:R-:W-:Y:S02]  /*8c30*/  @!P5 LEA.HI.X R15, R16.reuse, c[0x0][0x174], R5, 0x1, P6 ;  /* 0x00005d00100fda11 */ /* 0x040fe400030f0c05 */
        /* <DEDUP_REMOVED lines=78> */
[----:B------:R-:W-:Y:S01]  /*9120*/  IMAD.IADD R3, R248, 0x1, -R164 ;  /* 0x00000001f8037824 */ /* 0x000fe200078e0aa4 */
[----:B------:R-:W-:Y:S02]  /*9130*/  ISETP.GE.AND P1, PT, R164, R246, PT ;  /* 0x000000f6a400720c */ /* 0x000fe40003f26270 */
[----:B------:R-:W-:Y:S02]  /*9140*/  @P4 STS.128 [R238+0x13000], RZ ;  /* 0x013000ffee004388 */ /* 0x000fe40000000c00 */
[----:B------:R-:W-:-:S02]  /*9150*/  IABS R3, R3 ;  /* 0x0000000300037213 */ /* 0x000fc40000000000 */
[----:B------:R-:W-:Y:S01]  /*9160*/  @!PT LDS RZ, [RZ] ;  /* 0x00000000fffff984 */ /* 0x000fe20000000800 */
[----:B------:R-:W-:Y:S01]  /*9170*/  @!PT LDS RZ, [RZ] ;  /* 0x00000000fffff984 */ /* 0x000fe20000000800 */
[----:B------:R-:W-:Y:S01]  /*9180*/  @!PT LDS RZ, [RZ] ;  /* 0x00000000fffff984 */ /* 0x000fe20000000800 */
[----:B------:R1:W-:Y:S01]  /*9190*/  @!P4 LDGSTS.E.BYPASS.LTC128B.128 [R238+0x13000], [R26.64+0x80] ;  /* 0x130000801aeecfae */ /* 0x0003e2000b901d56 */
[----:B------:R-:W-:-:S03]  /*91a0*/  ISETP.LT.OR P1, PT, R164, R247, P1 ;  /* 0x000000f7a400720c */ /* 0x000fc60000f21670 */
        /* <DEDUP_REMOVED lines=31> */
[----:B-1----:R-:W5:Y:S04]  /*93a0*/  LDSM.16.M88.4 R12, [R233+0x8000] ;  /* 0x00800000e90c783b */ /* 0x002f680000000200 */
[----:B---3--:R-:W2:Y:S04]  /*93b0*/  LDSM.16.M88.4 R4, [R233+0x8800] ;  /* 0x00880000e904783b */ /* 0x008ea80000000200 */
[----:B------:R-:W1:Y:S04]  /*93c0*/  LDSM.16.M88.4 R176, [R233+0x9000] ;  /* 0x00900000e9b0783b */ /* 0x000e680000000200 */
[----:B------:R-:W3:Y:S04]  /*93d0*/  LDSM.16.M88.4 R28, [R233+0x9800] ;  /* 0x00980000e91c783b */ /* 0x000ee80000000200 */
[----:B------:R-:W-:Y:S04]  /*93e0*/  LDSM.16.M88.4 R32, [R232] ;  /* 0x00000000e820783b */ /* 0x000fe80000000200 */
[----:B------:R-:W1:Y:S04]  /*93f0*/  LDSM.16.M88.4 R24, [R231] ;  /* 0x00000000e718783b */ /* 0x000e680000000200 */
[----:B----4-:R-:W4:Y:S04]  /*9400*/  LDSM.16.M88.4 R20, [R223] ;  /* 0x00000000df14783b */ /* 0x010f280000000200 */
[----:B------:R-:W1:Y:S04]  /*9410*/  LDSM.16.M88.4 R192, [R222] ;  /* 0x00000000dec0783b */ /* 0x000e680000000200 */
[----:B------:R-:W-:Y:S04]  /*9420*/  LDSM.16.M88.4 R184, [R230] ;  /* 0x00000000e6b8783b */ /* 0x000fe80000000200 */
[----:B------:R-:W-:Y:S01]  /*9430*/  LDSM.16.M88.4 R188, [R221] ;  /* 0x00000000ddbc783b */ /* 0x000fe20000000200 */
[C---:B-----5:R-:W-:Y:S03]  /*9440*/  HMMA.16816.F32.BF16 R16, R168.reuse, R12, RZ ;  /* 0x0000000ca810723c */ /* 0x060fe600000418ff */
[----:B------:R-:W0:Y:S05]  /*9450*/  LDGDEPBAR ;  /* 0x00000000000079af */ /* 0x000e2a0000000000 */
[C---:B--2---:R-:W-:Y:S08]  /*9460*/  HMMA.16816.F32.BF16 R8, R168.reuse, R4, RZ ;  /* 0x00000004a808723c */ /* 0x044ff000000418ff */
[C---:B------:R-:W-:Y:S08]  /*9470*/  HMMA.16816.F32.BF16 R12, R168.reuse, R14, RZ ;  /* 0x0000000ea80c723c */ /* 0x040ff000000418ff */
[C---:B------:R-:W-:Y:S08]  /*9480*/  HMMA.16816.F32.BF16 R4, R168.reuse, R6, RZ ;  /* 0x00000006a804723c */ /* 0x040ff000000418ff */
[C---:B-1----:R-:W-:Y:S08]  /*9490*/  HMMA.16816.F32.BF16 R180, R168.reuse, R176, RZ ;  /* 0x000000b0a8b4723c */ /* 0x042ff000000418ff */
[C---:B------:R-:W-:Y:S08]  /*94a0*/  HMMA.16816.F32.BF16 R176, R168.reuse, R178, RZ ;  /* 0x000000b2a8b0723c */ /* 0x040ff000000418ff */
[C---:B---3--:R-:W-:Y:S08]  /*94b0*/  HMMA.16816.F32.BF16 R172, R168.reuse, R28, RZ ;  /* 0x0000001ca8ac723c */ /* 0x048ff000000418ff */
[----:B------:R-:W-:Y:S01]  /*94c0*/  HMMA.16816.F32.BF16 R168, R168, R30, RZ ;  /* 0x0000001ea8a8723c */ /* 0x000fe200000418ff */
[----:B------:R-:W1:Y:S07]  /*94d0*/  LDSM.16.M88.4 R28, [R227+0x8000] ;  /* 0x00800000e31c783b */ /* 0x000e6e0000000200 */
[C---:B------:R-:W-:Y:S08]  /*94e0*/  HMMA.16816.F32.BF16 R16, R32.reuse, R24, R16 ;  /* 0x000000182010723c */ /* 0x040ff00000041810 */
        /* <DEDUP_REMOVED lines=8> */
[C---:B-1----:R-:W-:Y:S08]  /*9570*/  HMMA.16816.F32.BF16 R16, R184.reuse, R28, R16 ;  /* 0x0000001cb810723c */ /* 0x042ff00000041810 */
[C---:B------:R-:W-:Y:S01]  /*9580*/  HMMA.16816.F32.BF16 R12, R184.reuse, R30, R12 ;  /* 0x0000001eb80c723c */ /* 0x040fe2000004180c */
[----:B------:R-:W-:Y:S07]  /*9590*/  LDSM.16.M88.4 R28, [R220] ;  /* 0x00000000dc1c783b */ /* 0x000fee0000000200 */
[C---:B--2---:R-:W-:Y:S08]  /*95a0*/  HMMA.16816.F32.BF16 R8, R184.reuse, R24, R8 ;  /* 0x00000018b808723c */ /* 0x044ff00000041808 */
[C---:B------:R-:W-:Y:S01]  /*95b0*/  HMMA.16816.F32.BF16 R4, R184.reuse, R26, R4 ;  /* 0x0000001ab804723c */ /* 0x040fe20000041804 */
[----:B------:R-:W1:Y:S07]  /*95c0*/  LDSM.16.M88.4 R24, [R229] ;  /* 0x00000000e518783b */ /* 0x000e6e0000000200 */
[C---:B---3--:R-:W-:Y:S08]  /*95d0*/  HMMA.16816.F32.BF16 R180, R184.reuse, R20, R180 ;  /* 0x00000014b8b4723c */ /* 0x048ff000000418b4 */
[----:B------:R-:W-:Y:S01]  /*95e0*/  HMMA.16816.F32.BF16 R176, R184, R22, R176 ;  /* 0x00000016b8b0723c */ /* 0x000fe200000418b0 */
[----:B------:R-:W2:Y:S07]  /*95f0*/  LDSM.16.M88.4 R20, [R220+0x800] ;  /* 0x00080000dc14783b */ /* 0x000eae0000000200 */
[C---:B------:R-:W-:Y:S08]  /*9600*/  HMMA.16816.F32.BF16 R172, R32.reuse, R188, R172 ;  /* 0x000000bc20ac723c */ /* 0x040ff000000418ac */
[----:B------:R-:W-:Y:S01]  /*9610*/  HMMA.16816.F32.BF16 R168, R32, R190, R168 ;  /* 0x000000be20a8723c */ /* 0x000fe200000418a8 */
[----:B------:R-:W3:Y:S04]  /*9620*/  LDSM.16.M88.4 R188, [R227+0x9800] ;  /* 0x00980000e3bc783b */ /* 0x000ee80000000200 */
[----:B------:R-:W4:Y:S03]  /*9630*/  LDSM.16.M88.4 R32, [R220+0x1000] ;  /* 0x00100000dc20783b */ /* 0x000f260000000200 */
[C---:B-1----:R-:W-:Y:S08]  /*9640*/  HMMA.16816.F32.BF16 R16, R24.reuse, R28, R16 ;  /* 0x0000001c1810723c */ /* 0x042ff00000041810 */
[C---:B------:R-:W-:Y:S01]  /*9650*/  HMMA.16816.F32.BF16 R12, R24.reuse, R30, R12 ;  /* 0x0000001e180c723c */ /* 0x040fe2000004180c */
[----:B------:R-:W-:Y:S07]  /*9660*/  LDSM.16.M88.4 R28, [R234+0x2000] ;  /* 0x00200000ea1c783b */ /* 0x000fee0000000200 */
[C---:B--2---:R-:W-:Y:S08]  /*9670*/  HMMA.16816.F32.BF16 R8, R24.reuse, R20, R8 ;  /* 0x000000141808723c */ /* 0x044ff00000041808 */
[----:B------:R-:W-:Y:S01]  /*9680*/  HMMA.16816.F32.BF16 R4, R24, R22, R4 ;  /* 0x000000161804723c */ /* 0x000fe20000041804 */
[----:B------:R-:W1:Y:S07]  /*9690*/  LDSM.16.M88.4 R20, [R233+0xa000] ;  /* 0x00a00000e914783b */ /* 0x000e6e0000000200 */
        /* <DEDUP_REMOVED lines=8> */
[----:B------:R-:W-:Y:S01]  /*9720*/  HMMA.16816.F32.BF16 R168, R24, R194, R168 ;  /* 0x000000c218a8723c */ /* 0x000fe200000418a8 */
[----:B------:R-:W-:Y:S04]  /*9730*/  LDSM.16.M88.4 R24, [R232+0x2000] ;  /* 0x00200000e818783b */ /* 0x000fe80000000200 */
[----:B------:R-:W-:Y:S03]  /*9740*/  LDSM.16.M88.4 R192, [R220+0x2800] ;  /* 0x00280000dcc0783b */ /* 0x000fe60000000200 */
        /* <DEDUP_REMOVED lines=9> */
[C---:B------:R-:W-:Y:S08]  /*97e0*/  HMMA.16816.F32.BF16 R8, R28.reuse, R188, R8 ;  /* 0x000000bc1c08723c */ /* 0x040ff00000041808 */
[----:B------:R-:W-:Y:S01]  /*97f0*/  HMMA.16816.F32.BF16 R4, R28, R190, R4 ;  /* 0x000000be1c04723c */ /* 0x000fe20000041804 */
[----:B------:R-:W4:Y:S04]  /*9800*/  LDSM.16.M88.4 R188, [R218] ;  /* 0x00000000dabc783b */ /* 0x000f280000000200 */
        /* <DEDUP_REMOVED lines=39> */
[----:B------:R-:W4:Y:S03]  /*9a80*/  LDSM.16.M88.4 R24, [R215] ;  /* 0x00000000d718783b */ /* 0x000f260000000200 */
[C---:B-1----:R-:W-:Y:S08]  /*9a90*/  HMMA.16816.F32.BF16 R16, R28.reuse, R20, R16 ;  /* 0x000000141c10723c */ /* 0x042ff00000041810 */
[C---:B------:R-:W-:Y:S01]  /*9aa0*/  HMMA.16816.F32.BF16 R12, R28.reuse, R22, R12 ;  /* 0x000000161c0c723c */ /* 0x040fe2000004180c */
[----:B------:R-:W1:Y:S07]  /*9ab0*/  LDSM.16.M88.4 R20, [R214] ;  /* 0x00000000d614783b */ /* 0x000e6e0000000200 */
[C---:B------:R-:W-:Y:S08]  /*9ac0*/  HMMA.16816.F32.BF16 R8, R28.reuse, R188, R8 ;  /* 0x000000bc1c08723c */ /* 0x040ff00000041808 */
[C---:B------:R-:W-:Y:S01]  /*9ad0*/  HMMA.16816.F32.BF16 R4, R28.reuse, R190, R4 ;  /* 0x000000be1c04723c */ /* 0x040fe20000041804 */
[----:B------:R-:W5:Y:S07]  /*9ae0*/  LDSM.16.M88.4 R188, [R213] ;  /* 0x00000000d5bc783b */ /* 0x000f6e0000000200 */
[C---:B--2---:R-:W-:Y:S08]  /*9af0*/  HMMA.16816.F32.BF16 R180, R28.reuse, R184, R180 ;  /* 0x000000b81cb4723c */ /* 0x044ff000000418b4 */
[C---:B------:R-:W-:Y:S01]  /*9b00*/  HMMA.16816.F32.BF16 R176, R28.reuse, R186, R176 ;  /* 0x000000ba1cb0723c */ /* 0x040fe200000418b0 */
[----:B------:R-:W2:Y:S07]  /*9b10*/  LDSM.16.M88.4 R184, [R212] ;  /* 0x00000000d4b8783b */ /* 0x000eae0000000200 */
        /* <DEDUP_REMOVED lines=29> */
[----:B------:R-:W-:Y:S03]  /*9cf0*/  LDSM.16.M88.4 R184, [R233+0xf000] ;  /* 0x00f00000e9b8783b */ /* 0x000fe60000000200 */
[C---:B---3--:R-:W-:Y:S08]  /*9d00*/  HMMA.16816.F32.BF16 R180, R28.reuse, R188, R180 ;  /* 0x000000bc1cb4723c */ /* 0x048ff000000418b4 */
[C---:B----4-:R-:W-:Y:S08]  /*9d10*/  HMMA.16816.F32.BF16 R16, R28.reuse, R24, R16 ;  /* 0x000000181c10723c */ /* 0x050ff00000041810 */
[C---:B------:R-:W-:Y:S01]  /*9d20*/  HMMA.16816.F32.BF16 R12, R28.reuse, R26, R12 ;  /* 0x0000001a1c0c723c */ /* 0x040fe2000004180c */
[----:B------:R-:W2:Y:S07]  /*9d30*/  LDSM.16.M88.4 R24, [R233+0xe000] ;  /* 0x00e00000e918783b */ /* 0x000eae0000000200 */
[C---:B------:R-:W-:Y:S01]  /*9d40*/  HMMA.16816.F32.BF16 R176, R28.reuse, R190, R176 ;  /* 0x000000be1cb0723c */ /* 0x040fe200000418b0 */
[----:B------:R-:W3:Y:S07]  /*9d50*/  LDSM.16.M88.4 R188, [R233+0xe800] ;  /* 0x00e80000e9bc783b */ /* 0x000eee0000000200 */
[C---:B-1----:R-:W-:Y:S08]  /*9d60*/  HMMA.16816.F32.BF16 R172, R28.reuse, R20, R172 ;  /* 0x000000141cac723c */ /* 0x042ff000000418ac */
[C---:B------:R-:W-:Y:S01]  /*9d70*/  HMMA.16816.F32.BF16 R168, R28.reuse, R22, R168 ;  /* 0x000000161ca8723c */ /* 0x040fe200000418a8 */
[----:B------:R-:W1:Y:S07]  /*9d80*/  LDSM.16.M88.4 R20, [R233+0xf800] ;  /* 0x00f80000e914783b */ /* 0x000e6e0000000200 */
[C---:B------:R-:W-:Y:S08]  /*9d90*/  HMMA.16816.F32.BF16 R8, R28.reuse, R192, R8 ;  /* 0x000000c01c08723c */ /* 0x040ff00000041808 */
[----:B------:R-:W-:Y:S01]  /*9da0*/  HMMA.16816.F32.BF16 R4, R28, R194, R4 ;  /* 0x000000c21c04723c */ /* 0x000fe20000041804 */
[----:B------:R-:W-:Y:S07]  /*9db0*/  LDSM.16.M88.4 R28, [R232+0x6000] ;  /* 0x00600000e81c783b */ /* 0x000fee0000000200 */
[C---:B--2---:R-:W-:Y:S08]  /*9dc0*/  HMMA.16816.F32.BF16 R16, R32.reuse, R24, R16 ;  /* 0x000000182010723c */ /* 0x044ff00000041810 */
[C---:B------:R-:W-:Y:S01]  /*9dd0*/  HMMA.16816.F32.BF16 R12, R32.reuse, R26, R12 ;  /* 0x0000001a200c723c */ /* 0x040fe2000004180c */
[----:B------:R-:W2:Y:S07]  /*9de0*/  LDSM.16.M88.4 R24, [R211] ;  /* 0x00000000d318783b */ /* 0x000eae0000000200 */
[C---:B---3--:R-:W-:Y:S08]  /*9df0*/  HMMA.16816.F32.BF16 R8, R32.reuse, R188, R8 ;  /* 0x000000bc2008723c */ /* 0x048ff00000041808 */
[C---:B------:R-:W-:Y:S01]  /*9e00*/  HMMA.16816.F32.BF16 R4, R32.reuse, R190, R4 ;  /* 0x000000be2004723c */ /* 0x040fe20000041804 */
[----:B------:R-:W3:Y:S07]  /*9e10*/  LDSM.16.M88.4 R188, [R210] ;  /* 0x00000000d2bc783b */ /* 0x000eee0000000200 */
[C---:B------:R-:W-:Y:S08]  /*9e20*/  HMMA.16816.F32.BF16 R180, R32.reuse, R184, R180 ;  /* 0x000000b820b4723c */ /* 0x040ff000000418b4 */
[C---:B------:R-:W-:Y:S01]  /*9e30*/  HMMA.16816.F32.BF16 R176, R32.reuse, R186, R176 ;  /* 0x000000ba20b0723c */ /* 0x040fe200000418b0 */
[----:B------:R-:W4:Y:S07]  /*9e40*/  LDSM.16.M88.4 R184, [R209] ;  /* 0x00000000d1b8783b */ /* 0x000f2e0000000200 */
[C---:B-1----:R-:W-:Y:S08]  /*9e50*/  HMMA.16816.F32.BF16 R172, R32.reuse, R20, R172 ;  /* 0x0000001420ac723c */ /* 0x042ff000000418ac */
[----:B------:R-:W-:Y:S01]  /*9e60*/  HMMA.16816.F32.BF16 R168, R32, R22, R168 ;  /* 0x0000001620a8723c */ /* 0x000fe200000418a8 */
[----:B------:R-:W1:Y:S04]  /*9e70*/  LDSM.16.M88.4 R20, [R208] ;  /* 0x00000000d014783b */ /* 0x000e680000000200 */
[----:B------:R-:W-:Y:S03]  /*9e80*/  LDSM.16.M88.4 R32, [R230+0x6000] ;  /* 0x00600000e620783b */ /* 0x000fe60000000200 */
        /* <DEDUP_REMOVED lines=17> */
[C---:B----4-:R-:W-:Y:S07]  /*9fa0*/  HMMA.16816.F32.BF16 R8, R32.reuse, R184, R8 ;  /* 0x000000b82008723c */ /* 0x050fee0000041808 */
[----:B------:R-:W-:Y:S01]  /*9fb0*/  IMAD.MOV.U32 R185, RZ, RZ, R3 ;  /* 0x000000ffffb97224 */ /* 0x000fe200078e0003 */
[----:B------:R-:W-:Y:S01]  /*9fc0*/  HMMA.16816.F32.BF16 R4, R32, R186, R4 ;  /* 0x000000ba2004723c */ /* 0x000fe20000041804 */
[----:B------:R-:W-:-:S04]  /*9fd0*/  IADD3 R3, R164, 0x1, RZ ;  /* 0x00000001a4037810 */ /* 0x000fc80007ffe0ff */
[----:B------:R-:W3:Y:S01]  /*9fe0*/  I2F R185, R185 ;  /* 0x000000b900b97306 */ /* 0x000ee20000201400 */
[----:B------:R-:W-:Y:S01]  /*9ff0*/  IMAD.IADD R184, R248, 0x1, -R3 ;  /* 0x00000001f8b87824 */ /* 0x000fe200078e0a03 */
[C---:B------:R-:W-:Y:S01]  /*a000*/  ISETP.GE.AND P0, PT, R3.reuse, R246, PT ;  /* 0x000000f60300720c */ /* 0x040fe20003f06270 */
[C---:B-1----:R-:W-:Y:S01]  /*a010*/  HMMA.16816.F32.BF16 R16, R28.reuse, R20, R16 ;  /* 0x000000141c10723c */ /* 0x042fe20000041810 */
[C---:B------:R-:W-:Y:S02]  /*a020*/  ISETP.GE.AND P6, PT, R3.reuse, R239, PT ;  /* 0x000000ef0300720c */ /* 0x040fe40003fc6270 */
[----:B------:R-:W-:Y:S02]  /*a030*/  IABS R184, R184 ;  /* 0x000000b800b87213 */ /* 0x000fe40000000000 */
[----:B------:R-:W-:Y:S02]  /*a040*/  ISETP.LT.OR P0, PT, R3, R247, P0 ;  /* 0x000000f70300720c */ /* 0x000fe40000701670 */
[----:B------:R-:W-:Y:S01]  /*a050*/  IMAD.IADD R20, R245, 0x1, -R164 ;  /* 0x00000001f5147824 */ /* 0x000fe200078e0aa4 */
[----:B------:R-:W-:Y:S01]  /*a060*/  HMMA.16816.F32.BF16 R12, R28, R22, R12 ;  /* 0x000000161c0c723c */ /* 0x000fe2000004180c */
[----:B------:R-:W1:Y:S01]  /*a070*/  I2F R184, R184 ;  /* 0x000000b800b87306 */ /* 0x000e620000201400 */
[----:B------:R-:W-:-:S02]  /*a080*/  ISETP.LT.OR P6, PT, R3, R244, P6 ;  /* 0x000000f40300720c */ /* 0x000fc400037c1670 */
[----:B------:R-:W-:-:S04]  /*a090*/  IABS R20, R20 ;  /* 0x0000001400147213 */ /* 0x000fc80000000000 */
[C---:B--2---:R-:W-:Y:S01]  /*a0a0*/  HMMA.16816.F32.BF16 R172, R32.reuse, R24, R172 ;  /* 0x0000001820ac723c */ /* 0x044fe200000418ac */
[----:B------:R2:W4:Y:S06]  /*a0b0*/  I2F R187, R20 ;  /* 0x0000001400bb7306 */ /* 0x00052c0000201400 */
[----:B------:R-:W-:Y:S01]  /*a0c0*/  IMAD.IADD R25, R245, 0x1, -R3 ;  /* 0x00000001f5197824 */ /* 0x000fe200078e0a03 */
[----:B------:R-:W-:Y:S01]  /*a0d0*/  IADD3 R24, R164, 0x8, RZ ;  /* 0x00000008a4187810 */ /* 0x000fe20007ffe0ff */
[----:B---3--:R-:W-:Y:S01]  /*a0e0*/  FFMA.FTZ R185, R185, -UR32, R16 ;  /* 0x80000020b9b97c23 */ /* 0x008fe20008010010 */
[----:B------:R-:W-:Y:S01]  /*a0f0*/  HMMA.16816.F32.BF16 R176, R32, R190, R176 ;  /* 0x000000be20b0723c */ /* 0x000fe200000418b0 */
[----:B-1----:R-:W-:Y:S01]  /*a100*/  FFMA.FTZ R184, R184, -UR32, R17 ;  /* 0x80000020b8b87c23 */ /* 0x002fe20008010011 */
[----:B------:R-:W-:Y:S01]  /*a110*/  IABS R25, R25 ;  /* 0x0000001900197213 */ /* 0x000fe20000000000 */
[----:B------:R-:W-:-:S02]  /*a120*/  IMAD.IADD R3, R248, 0x1, -R24 ;  /* 0x00000001f8037824 */ /* 0x000fc400078e0a18 */
[----:B------:R-:W-:Y:S01]  /*a130*/  IMAD.IADD R17, R245, 0x1, -R24 ;  /* 0x00000001f5117824 */ /* 0x000fe200078e0a18 */
[----:B--2---:R-:W1:Y:S01]  /*a140*/  LDSM.16.M88.4 R20, [R220+0x6800] ;  /* 0x00680000dc14783b */ /* 0x004e620000000200 */
[----:B------:R-:W-:Y:S01]  /*a150*/  IMAD.MOV.U32 R16, RZ, RZ, R25 ;  /* 0x000000ffff107224 */ /* 0x000fe200078e0019 */
[----:B------:R-:W-:Y:S01]  /*a160*/  IABS R3, R3 ;  /* 0x0000000300037213 */ /* 0x000fe20000000000 */
[----:B------:R-:W-:Y:S01]  /*a170*/  HMMA.16816.F32.BF16 R168, R32, R26, R168 ;  /* 0x0000001a20a8723c */ /* 0x000fe200000418a8 */
[----:B------:R-:W-:Y:S01]  /*a180*/  FSEL R25, R185, -INF , !P1 ;  /* 0xff800000b9197808 */ /* 0x000fe20004800000 */
[----:B----4-:R-:W-:Y:S01]  /*a190*/  FFMA.FTZ R185, R187, -UR32, R18 ;  /* 0x80000020bbb97c23 */ /* 0x010fe20008010012 */
[C---:B------:R-:W-:Y:S01]  /*a1a0*/  ISETP.GE.AND P1, PT, R164.reuse, R239, PT ;  /* 0x000000efa400720c */ /* 0x040fe20003f26270 */
[----:B------:R-:W2:Y:S01]  /*a1b0*/  I2F R16, R16 ;  /* 0x0000001000107306 */ /* 0x000ea20000201400 */
[C---:B------:R-:W-:Y:S02]  /*a1c0*/  IADD3 R18, R164.reuse, 0x9, RZ ;  /* 0x00000009a4127810 */ /* 0x040fe40007ffe0ff */
[----:B------:R-:W-:-:S02]  /*a1d0*/  ISETP.LT.OR P1, PT, R164, R244, P1 ;  /* 0x000000f4a400720c */ /* 0x000fc40000f21670 */
[----:B------:R-:W-:-:S03]  /*a1e0*/  IABS R17, R17 ;  /* 0x0000001100117213 */ /* 0x000fc60000000000 */
[----:B------:R3:W4:Y:S01]  /*a1f0*/  I2F R187, R3 ;  /* 0x0000000300bb7306 */ /* 0x0007220000201400 */
[----:B--2---:R-:W-:Y:S01]  /*a200*/  FFMA.FTZ R16, R16, -UR32, R19 ;  /* 0x8000002010107c23 */ /* 0x004fe20008010013 */
[----:B------:R-:W-:-:S06]  /*a210*/  IADD3 R19, R164, 0x10, RZ ;  /* 0x00000010a4137810 */ /* 0x000fcc0007ffe0ff */
[----:B------:R-:W2:Y:S01]  /*a220*/  I2F R17, R17 ;  /* 0x0000001100117306 */ /* 0x000ea20000201400 */
[----:B---3--:R-:W-:Y:S01]  /*a230*/  FSEL R3, R185, -INF , !P1 ;  /* 0xff800000b9037808 */ /* 0x008fe20004800000 */
[----:B----4-:R-:W-:Y:S01]  /*a240*/  FFMA.FTZ R187, R187, -UR32, R12 ;  /* 0x80000020bbbb7c23 */ /* 0x010fe2000801000c */
[----:B------:R-:W-:Y:S01]  /*a250*/  FSEL R185, R184, -INF , !P0 ;  /* 0xff800000b8b97808 */ /* 0x000fe20004000000 */
[----:B------:R-:W-:Y:S01]  /*a260*/  IMAD.IADD R184, R248, 0x1, -R18 ;  /* 0x00000001f8b87824 */ /* 0x000fe200078e0a12 */
[C---:B------:R-:W-:Y:S02]  /*a270*/  ISETP.GE.AND P1, PT, R24.reuse, R246, PT ;  /* 0x000000f61800720c */ /* 0x040fe40003f26270 */
[C---:B------:R-:W-:Y:S02]  /*a280*/  ISETP.GE.AND P0, PT, R24.reuse, R239, PT ;  /* 0x000000ef1800720c */ /* 0x040fe40003f06270 */
[C---:B------:R-:W-:Y:S01]  /*a290*/  ISETP.LT.OR P1, PT, R24.reuse, R247, P1 ;  /* 0x000000f71800720c */ /* 0x040fe20000f21670 */
[----:B-1----:R-:W-:Y:S01]  /*a2a0*/  HMMA.16816.F32.BF16 R8, R28, R20, R8 ;  /* 0x000000141c08723c */ /* 0x002fe20000041808 */
[----:B------:R-:W-:Y:S01]  /*a2b0*/  ISETP.LT.OR P0, PT, R24, R244, P0 ;  /* 0x000000f41800720c */ /* 0x000fe20000701670 */
[----:B--2---:R-:W-:Y:S01]  /*a2c0*/  FFMA.FTZ R186, R17, -UR32, R14 ;  /* 0x8000002011ba7c23 */ /* 0x004fe2000801000e */
[----:B------:R-:W-:-:S02]  /*a2d0*/  IABS R24, R184 ;  /* 0x000000b800187213 */ /* 0x000fc40000000000 */
[----:B------:R-:W-:Y:S01]  /*a2e0*/  FSEL R184, R16, -INF , !P6 ;  /* 0xff80000010b87808 */ /* 0x000fe20007000000 */
[--C-:B------:R-:W-:Y:S01]  /*a2f0*/  IMAD.IADD R16, R248, 0x1, -R19.reuse ;  /* 0x00000001f8107824 */ /* 0x100fe200078e0a13 */
[----:B------:R-:W-:Y:S01]  /*a300*/  FSEL R187, R187, -INF , !P1 ;  /* 0xff800000bbbb7808 */ /* 0x000fe20004800000 */
[C---:B------:R-:W-:Y:S01]  /*a310*/  IMAD.IADD R20, R245.reuse, 0x1, -R18 ;  /* 0x00000001f5147824 */ /* 0x040fe200078e0a12 */
[C---:B------:R-:W-:Y:S01]  /*a320*/  ISETP.GE.AND P6, PT, R18.reuse, R246, PT ;  /* 0x000000f61200720c */ /* 0x040fe20003fc6270 */
[----:B------:R-:W-:Y:S01]  /*a330*/  IMAD.IADD R21, R245, 0x1, -R19 ;  /* 0x00000001f5157824 */ /* 0x000fe200078e0a13 */
[----:B------:R-:W-:Y:S01]  /*a340*/  ISETP.GE.AND P1, PT, R18, R239, PT ;  /* 0x000000ef1200720c */ /* 0x000fe20003f26270 */
[----:B------:R-:W-:Y:S01]  /*a350*/  HMMA.16816.F32.BF16 R4, R28, R22, R4 ;  /* 0x000000161c04723c */ /* 0x000fe20000041804 */
[----:B------:R-:W-:Y:S02]  /*a360*/  IABS R12, R20 ;  /* 0x00000014000c7213 */ /* 0x000fe40000000000 */
[----:B------:R-:W1:Y:S01]  /*a370*/  I2F R20, R24 ;  /* 0x0000001800147306 */ /* 0x000e620000201400 */
[----:B------:R-:W-:-:S02]  /*a380*/  IABS R16, R16 ;  /* 0x0000001000107213 */ /* 0x000fc40000000000 */
[C---:B------:R-:W-:Y:S02]  /*a390*/  ISETP.LT.OR P6, PT, R18.reuse, R247, P6 ;  /* 0x000000f71200720c */ /* 0x040fe400037c1670 */
[----:B------:R-:W-:Y:S01]  /*a3a0*/  ISETP.LT.OR P1, PT, R18, R244, P1 ;  /* 0x000000f41200720c */ /* 0x000fe20000f21670 */
[----:B------:R-:W-:Y:S01]  /*a3b0*/  IMAD.MOV.U32 R18, RZ, RZ, R16 ;  /* 0x000000ffff127224 */ /* 0x000fe200078e0010 */
[----:B------:R-:W-:Y:S01]  /*a3c0*/  IADD3 R16, R164, 0x11, RZ ;  /* 0x00000011a4107810 */ /* 0x000fe20007ffe0ff */
[----:B------:R-:W2:Y:S01]  /*a3d0*/  I2F R12, R12 ;  /* 0x0000000c000c7306 */ /* 0x000ea20000201400 */
[----:B------:R-:W-:Y:S02]  /*a3e0*/  IABS R14, R21 ;  /* 0x00000015000e7213 */ /* 0x000fe40000000000 */
[----:B------:R-:W-:Y:S02]  /*a3f0*/  FSEL R186, R186, -INF , !P0 ;  /* 0xff800000baba7808 */ /* 0x000fe40004000000 */
[----:B------:R-:W-:-:S03]  /*a400*/  ISETP.GE.AND P0, PT, R19, R246, PT ;  /* 0x000000f61300720c */ /* 0x000fc60003f06270 */
[----:B------:R3:W4:Y:S01]  /*a410*/  I2F R17, R18 ;  /* 0x0000001200117306 */ /* 0x0007220000201400 */
[----:B-1----:R-:W-:Y:S01]  /*a420*/  FFMA.FTZ R13, R20, -UR32, R13 ;  /* 0x80000020140d7c23 */ /* 0x002fe2000801000d */
[----:B------:R-:W-:Y:S01]  /*a430*/  IADD3 R24, R164, 0x19, RZ ;  /* 0x00000019a4187810 */ /* 0x000fe20007ffe0ff */
[--C-:B------:R-:W-:Y:S01]  /*a440*/  IMAD.IADD R20, R248, 0x1, -R16.reuse ;  /* 0x00000001f8147824 */ /* 0x100fe200078e0a10 */
[----:B------:R-:W-:Y:S02]  /*a450*/  ISETP.LT.OR P0, PT, R19, R247, P0 ;  /* 0x000000f71300720c */ /* 0x000fe40000701670 */
[----:B------:R-:W-:Y:S01]  /*a460*/  FSEL R33, R13, -INF , !P6 ;  /* 0xff8000000d217808 */ /* 0x000fe20007000000 */
[----:B------:R-:W-:Y:S01]  /*a470*/  IMAD.IADD R13, R245, 0x1, -R16 ;  /* 0x00000001f50d7824 */ /* 0x000fe200078e0a10 */
[----:B------:R-:W1:Y:S01]  /*a480*/  I2F R21, R14 ;  /* 0x0000000e00157306 */ /* 0x000e620000201400 */
[----:B------:R-:W-:Y:S01]  /*a490*/  IABS R20, R20 ;  /* 0x0000001400147213 */ /* 0x000fe20000000000 */
[----:B--2---:R-:W-:Y:S01]  /*a4a0*/  FFMA.FTZ R12, R12, -UR32, R15 ;  /* 0x800000200c0c7c23 */ /* 0x004fe2000801000f */
[----:B------:R-:W-:-:S02]  /*a4b0*/  ISETP.GE.AND P6, PT, R19, R239, PT ;  /* 0x000000ef1300720c */ /* 0x000fc40003fc6270 */
[----:B------:R-:W-:Y:S02]  /*a4c0*/  IABS R13, R13 ;  /* 0x0000000d000d7213 */ /* 0x000fe40000000000 */
[----:B------:R-:W-:Y:S01]  /*a4d0*/  FSEL R202, R12, -INF , !P1 ;  /* 0xff8000000cca7808 */ /* 0x000fe20004800000 */
[----:B------:R-:W2:Y:S01]  /*a4e0*/  I2F R20, R20 ;  /* 0x0000001400147306 */ /* 0x000ea20000201400 */
[----:B---3--:R-:W-:Y:S01]  /*a4f0*/  IADD3 R18, R164, 0x18, RZ ;  /* 0x00000018a4127810 */ /* 0x008fe20007ffe0ff */
[----:B----4-:R-:W-:Y:S01]  /*a500*/  FFMA.FTZ R17, R17, -UR32, R8 ;  /* 0x8000002011117c23 */ /* 0x010fe20008010008 */
[----:B------:R-:W-:Y:S01]  /*a510*/  ISETP.LT.OR P6, PT, R19, R244, P6 ;  /* 0x000000f41300720c */ /* 0x000fe200037c1670 */
[----:B------:R-:W-:Y:S01]  /*a520*/  IMAD.IADD R8, R248, 0x1, -R24 ;  /* 0x00000001f8087824 */ /* 0x000fe200078e0a18 */
[----:B------:R-:W-:Y:S01]  /*a530*/  ISETP.GE.AND P1, PT, R16, R246, PT ;  /* 0x000000f61000720c */ /* 0x000fe20003f26270 */
[--C-:B------:R-:W-:Y:S01]  /*a540*/  IMAD.IADD R27, R248, 0x1, -R18.reuse ;  /* 0x00000001f81b7824 */ /* 0x100fe200078e0a12 */
[----:B------:R-:W-:Y:S01]  /*a550*/  FSEL R17, R17, -INF , !P0 ;  /* 0xff80000011117808 */ /* 0x000fe20004000000 */
[----:B------:R3:W4:Y:S01]  /*a560*/  I2F R22, R13 ;  /* 0x0000000d00167306 */ /* 0x0007220000201400 */
[----:B------:R-:W-:Y:S01]  /*a570*/  IMAD.IADD R23, R245, 0x1, -R18 ;  /* 0x00000001f5177824 */ /* 0x000fe200078e0a12 */
[----:B------:R-:W-:Y:S01]  /*a580*/  ISETP.GE.AND P0, PT, R16, R239, PT ;  /* 0x000000ef1000720c */ /* 0x000fe20003f06270 */
[----:B-1----:R-:W-:Y:S01]  /*a590*/  FFMA.FTZ R21, R21, -UR32, R10 ;  /* 0x8000002015157c23 */ /* 0x002fe2000801000a */
[----:B------:R-:W-:-:S02]  /*a5a0*/  IABS R27, R27 ;  /* 0x0000001b001b7213 */ /* 0x000fc40000000000 */
[----:B------:R-:W-:Y:S02]  /*a5b0*/  IABS R23, R23 ;  /* 0x0000001700177213 */ /* 0x000fe40000000000 */
[----:B------:R-:W-:Y:S01]  /*a5c0*/  IABS R10, R8 ;  /* 0x00000008000a7213 */ /* 0x000fe20000000000 */
[----:B--2---:R-:W-:Y:S01]  /*a5d0*/  FFMA.FTZ R19, R20, -UR32, R9 ;  /* 0x8000002014137c23 */ /* 0x004fe20008010009 */
[----:B------:R-:W1:Y:S01]  /*a5e0*/  I2F R27, R27 ;  /* 0x0000001b001b7306 */ /* 0x000e620000201400 */
[----:B------:R-:W-:Y:S01]  /*a5f0*/  IADD3 R8, R164, 0x20, RZ ;  /* 0x00000020a4087810 */ /* 0x000fe20007ffe0ff */
[----:B------:R-:W-:Y:S01]  /*a600*/  IMAD.IADD R9, R245, 0x1, -R24 ;  /* 0x00000001f5097824 */ /* 0x000fe200078e0a18 */
[----:B------:R-:W-:Y:S02]  /*a610*/  FSEL R20, R21, -INF , !P6 ;  /* 0xff80000015147808 */ /* 0x000fe40007000000 */
[----:B------:R-:W-:Y:S01]  /*a620*/  ISETP.LT.OR P1, PT, R16, R247, P1 ;  /* 0x000000f71000720c */ /* 0x000fe20000f21670 */
[----:B---3--:R-:W2:Y:S01]  /*a630*/  LDSM.16.M88.4 R12, [R220+0x7000] ;  /* 0x00700000dc0c783b */ /* 0x008ea20000000200 */
[----:B------:R-:W-:Y:S01]  /*a640*/  IMAD.IADD R21, R248, 0x1, -R8 ;  /* 0x00000001f8157824 */ /* 0x000fe200078e0a08 */
[----:B------:R-:W3:Y:S01]  /*a650*/  I2F R23, R23 ;  /* 0x0000001700177306 */ /* 0x000ee20000201400 */
[----:B------:R-:W-:Y:S01]  /*a660*/  ISETP.LT.OR P0, PT, R16, R244, P0 ;  /* 0x000000f41000720c */ /* 0x000fe20000701670 */
[----:B----4-:R-:W-:Y:S01]  /*a670*/  FFMA.FTZ R16, R22, -UR32, R11 ;  /* 0x8000002016107c23 */ /* 0x010fe2000801000b */
[----:B------:R-:W-:-:S02]  /*a680*/  FSEL R19, R19, -INF , !P1 ;  /* 0xff80000013137808 */ /* 0x000fc40004800000 */
[----:B------:R-:W-:Y:S02]  /*a690*/  IABS R11, R21 ;  /* 0x00000015000b7213 */ /* 0x000fe40000000000 */
[CC--:B------:R-:W-:Y:S01]  /*a6a0*/  ISETP.GE.AND P6, PT, R18.reuse, R246.reuse, PT ;  /* 0x000000f61200720c */ /* 0x0c0fe20003fc6270 */
[----:B------:R-:W4:Y:S01]  /*a6b0*/  I2F R10, R10 ;  /* 0x0000000a000a7306 */ /* 0x000f220000201400 */
[----:B------:R-:W-:Y:S01]  /*a6c0*/  ISETP.GE.AND P1, PT, R18, R239, PT ;  /* 0x000000ef1200720c */ /* 0x000fe20003f26270 */
[----:B-1----:R-:W-:Y:S01]  /*a6d0*/  FFMA.FTZ R21, R27, -UR32, R4 ;  /* 0x800000201b157c23 */ /* 0x002fe20008010004 */
[----:B------:R-:W-:Y:S01]  /*a6e0*/  IABS R9, R9 ;  /* 0x0000000900097213 */ /* 0x000fe20000000000 */
[----:B------:R-:W-:Y:S01]  /*a6f0*/  IMAD.MOV.U32 R35, RZ, RZ, R11 ;  /* 0x000000ffff237224 */ /* 0x000fe200078e000b */
[----:B------:R-:W-:Y:S02]  /*a700*/  IADD3 R4, R164, 0x21, RZ ;  /* 0x00000021a4047810 */ /* 0x000fe40007ffe0ff */
[----:B------:R-:W-:Y:S01]  /*a710*/  FSEL R16, R16, -INF , !P0 ;  /* 0xff80000010107808 */ /* 0x000fe20004000000 */
[----:B------:R1:W5:Y:S01]  /*a720*/  I2F R22, R9 ;  /* 0x0000000900167306 */ /* 0x0003620000201400 */
[----:B------:R-:W-:Y:S01]  /*a730*/  ISETP.GE.AND P0, PT, R24, R246, PT ;  /* 0x000000f61800720c */ /* 0x000fe20003f06270 */
[----:B---3--:R-:W-:Y:S01]  /*a740*/  FFMA.FTZ R6, R23, -UR32, R6 ;  /* 0x8000002017067c23 */ /* 0x008fe20008010006 */
[----:B------:R-:W-:-:S02]  /*a750*/  ISETP.LT.OR P6, PT, R18, R247, P6 ;  /* 0x000000f71200720c */ /* 0x000fc400037c1670 */
[----:B------:R-:W-:Y:S01]  /*a760*/  ISETP.LT.OR P1, PT, R18, R244, P1 ;  /* 0x000000f41200720c */ /* 0x000fe20000f21670 */
[----:B------:R-:W-:Y:S01]  /*a770*/  IMAD.IADD R18, R245, 0x1, -R8 ;  /* 0x00000001f5127824 */ /* 0x000fe200078e0a08 */
[----:B------:R-:W-:Y:S01]  /*a780*/  ISETP.LT.OR P0, PT, R24, R247, P0 ;  /* 0x000000f71800720c */ /* 0x000fe20000701670 */
[----:B----4-:R-:W-:Y:S01]  /*a790*/  FFMA.FTZ R5, R10, -UR32, R5 ;  /* 0x800000200a057c23 */ /* 0x010fe20008010005 */
[----:B------:R-:W-:Y:S01]  /*a7a0*/  FSEL R21, R21, -INF , !P6 ;  /* 0xff80000015157808 */ /* 0x000fe20007000000 */
[----:B------:R-:W3:Y:S01]  /*a7b0*/  I2F R35, R35 ;  /* 0x0000002300237306 */ /* 0x000ee20000201400 */
[----:B------:R-:W-:Y:S02]  /*a7c0*/  IABS R11, R18 ;  /* 0x00000012000b7213 */ /* 0x000fe40000000000 */
[----:B------:R-:W-:Y:S02]  /*a7d0*/  ISETP.GE.AND P6, PT, R24, R239, PT ;  /* 0x000000ef1800720c */ /* 0x000fe40003fc6270 */
[----:B------:R-:W-:Y:S01]  /*a7e0*/  FSEL R18, R6, -INF , !P1 ;  /* 0xff80000006127808 */ /* 0x000fe20004800000 */
[----:B-1----:R-:W-:Y:S01]  /*a7f0*/  IMAD.IADD R9, R248, 0x1, -R4 ;  /* 0x00000001f8097824 */ /* 0x002fe200078e0a04 */
[----:B------:R-:W-:Y:S01]  /*a800*/  FSEL R23, R5, -INF , !P0 ;  /* 0xff80000005177808 */ /* 0x000fe20004000000 */
[----:B------:R-:W1:Y:S01]  /*a810*/  I2F R27, R11 ;  /* 0x0000000b001b7306 */ /* 0x000e620000201400 */
[----:B------:R-:W-:Y:S01]  /*a820*/  ISETP.GE.AND P1, PT, R8, R246, PT ;  /* 0x000000f60800720c */ /* 0x000fe20003f26270 */
[----:B-----5:R-:W-:Y:S01]  /*a830*/  FFMA.FTZ R22, R22, -UR32, R7 ;  /* 0x8000002016167c23 */ /* 0x020fe20008010007 */
[----:B------:R-:W-:Y:S01]  /*a840*/  IABS R9, R9 ;  /* 0x0000000900097213 */ /* 0x000fe20000000000 */
[----:B--2---:R-:W-:Y:S01]  /*a850*/  HMMA.16816.F32.BF16 R180, R28, R12, R180 ;  /* 0x0000000c1cb4723c */ /* 0x004fe200000418b4 */
[----:B------:R-:W-:-:S02]  /*a860*/  ISETP.GE.AND P0, PT, R8, R239, PT ;  /* 0x000000ef0800720c */ /* 0x000fc40003f06270 */
[-C--:B------:R-:W-:Y:S02]  /*a870*/  ISETP.LT.OR P6, PT, R24, R244.reuse, P6 ;  /* 0x000000f41800720c */ /* 0x080fe400037c1670 */
[----:B------:R2:W4:Y:S01]  /*a880*/  I2F R24, R9 ;  /* 0x0000000900187306 */ /* 0x0005220000201400 */
[C---:B------:R-:W-:Y:S01]  /*a890*/  ISETP.LT.OR P1, PT, R8.reuse, R247, P1 ;  /* 0x000000f70800720c */ /* 0x040fe20000f21670 */
[C---:B------:R-:W-:Y:S01]  /*a8a0*/  IMAD.IADD R12, R245.reuse, 0x1, -R4 ;  /* 0x00000001f50c7824 */ /* 0x040fe200078e0a04 */
[----:B------:R-:W-:Y:S01]  /*a8b0*/  ISETP.LT.OR P0, PT, R8, R244, P0 ;  /* 0x000000f40800720c */ /* 0x000fe20000701670 */
[----:B------:R-:W-:Y:S01]  /*a8c0*/  HMMA.16816.F32.BF16 R176, R28, R14, R176 ;  /* 0x0000000e1cb0723c */ /* 0x000fe200000418b0 */
[----:B------:R-:W-:Y:S02]  /*a8d0*/  IADD3 R13, R164, 0x28, RZ ;  /* 0x00000028a40d7810 */ /* 0x000fe40007ffe0ff */
[----:B------:R-:W-:Y:S02]  /*a8e0*/  IABS R12, R12 ;  /* 0x0000000c000c7213 */ /* 0x000fe40000000000 */
[----:B------:R-:W-:Y:S01]  /*a8f0*/  FSEL R22, R22, -INF , !P6 ;  /* 0xff80000016167808 */ /* 0x000fe20007000000 */
[--C-:B------:R-:W-:Y:S01]  /*a900*/  IMAD.IADD R5, R245, 0x1, -R13.reuse ;  /* 0x00000001f5057824 */ /* 0x100fe200078e0a0d */
[----:B------:R-:W-:Y:S01]  /*a910*/  ISETP.GE.AND P6, PT, R4, R246, PT ;  /* 0x000000f60400720c */ /* 0x000fe20003fc6270 */
[----:B------:R-:W-:-:S02]  /*a920*/  IMAD.IADD R26, R248, 0x1, -R13 ;  /* 0x00000001f81a7824 */ /* 0x000fc400078e0a0d */
[----:B------:R-:W-:Y:S01]  /*a930*/  IMAD.MOV.U32 R6, RZ, RZ, R12 ;  /* 0x000000ffff067224 */ /* 0x000fe200078e000c */
[----:B------:R-:W-:Y:S01]  /*a940*/  IABS R5, R5 ;  /* 0x0000000500057213 */ /* 0x000fe20000000000 */
[----:B--2---:R-:W2:Y:S01]  /*a950*/  LDSM.16.M88.4 R8, [R220+0x7800] ;  /* 0x00780000dc08783b */ /* 0x004ea20000000200 */
[----:B------:R-:W-:Y:S01]  /*a960*/  IABS R26, R26 ;  /* 0x0000001a001a7213 */ /* 0x000fe20000000000 */
[----:B------:R-:W-:-:S04]  /*a970*/  DEPBAR.LE SB0, 0x0 ;  /* 0x000080000000791a */ /* 0x000fc80000000000 */
[----:B---3--:R-:W-:Y:S01]  /*a980*/  FFMA.FTZ R35, R35, -UR32, R180 ;  /* 0x8000002023237c23 */ /* 0x008fe200080100b4 */
[C---:B------:R-:W-:Y:S01]  /*a990*/  IADD3 R12, R164.reuse, 0x29, RZ ;  /* 0x00000029a40c7810 */ /* 0x040fe20007ffe0ff */
[----:B------:R3:W5:Y:S01]  /*a9a0*/  I2F R15, R26 ;  /* 0x0000001a000f7306 */ /* 0x0007620000201400 */
[----:B------:R-:W-:Y:S01]  /*a9b0*/  IMAD.MOV.U32 R32, RZ, RZ, R5 ;  /* 0x000000ffff207224 */ /* 0x000fe200078e0005 */
[----:B------:R-:W-:Y:S01]  /*a9c0*/  IADD3 R5, R164, 0x30, RZ ;  /* 0x00000030a4057810 */ /* 0x000fe20007ffe0ff */
[----:B-1----:R-:W-:Y:S01]  /*a9d0*/  FFMA.FTZ R27, R27, -UR32, R182 ;  /* 0x800000201b1b7c23 */ /* 0x002fe200080100b6 */
[----:B------:R-:W-:Y:S01]  /*a9e0*/  FSEL R193, R35, -INF , !P1 ;  /* 0xff80000023c17808 */ /* 0x000fe20004800000 */
[----:B------:R-:W-:Y:S01]  /*a9f0*/  IMAD.IADD R7, R248, 0x1, -R12 ;  /* 0x00000001f8077824 */ /* 0x000fe200078e0a0c */
[----:B------:R-:W-:Y:S01]  /*aa00*/  ISETP.GE.AND P1, PT, R4, R239, PT ;  /* 0x000000ef0400720c */ /* 0x000fe20003f26270 */
[----:B----4-:R-:W-:Y:S01]  /*aa10*/  FFMA.FTZ R181, R24, -UR32, R181 ;  /* 0x8000002018b57c23 */ /* 0x010fe200080100b5 */
[C---:B------:R-:W-:Y:S01]  /*aa20*/  ISETP.LT.OR P6, PT, R4.reuse, R247, P6 ;  /* 0x000000f70400720c */ /* 0x040fe200037c1670 */
[----:B------:R-:W1:Y:S01]  /*aa30*/  I2F R6, R6 ;  /* 0x0000000600067306 */ /* 0x000e620000201400 */
[----:B------:R-:W-:Y:S01]  /*aa40*/  ISETP.LT.OR P1, PT, R4, R244, P1 ;  /* 0x000000f40400720c */ /* 0x000fe20000f21670 */
[----:B------:R-:W-:Y:S01]  /*aa50*/  IMAD.IADD R4, R248, 0x1, -R5 ;  /* 0x00000001f8047824 */ /* 0x000fe200078e0a05 */
[----:B------:R-:W-:-:S02]  /*aa60*/  IABS R14, R7 ;  /* 0x00000007000e7213 */ /* 0x000fc40000000000 */
[----:B------:R-:W-:Y:S01]  /*aa70*/  FSEL R188, R27, -INF , !P0 ;  /* 0xff8000001bbc7808 */ /* 0x000fe20004000000 */
[----:B---3--:R-:W-:Y:S02]  /*aa80*/  IMAD.IADD R26, R245, 0x1, -R12 ;  /* 0x00000001f51a7824 */ /* 0x008fe400078e0a0c */
[----:B------:R-:W3:Y:S01]  /*aa90*/  I2F R7, R32 ;  /* 0x0000002000077306 */ /* 0x000ee20000201400 */
[----:B------:R-:W-:Y:S01]  /*aaa0*/  IABS R27, R4 ;  /* 0x00000004001b7213 */ /* 0x000fe20000000000 */
[----:B-----5:R-:W-:Y:S01]  /*aab0*/  FFMA.FTZ R15, R15, -UR32, R176 ;  /* 0x800000200f0f7c23 */ /* 0x020fe200080100b0 */
[----:B------:R-:W-:Y:S02]  /*aac0*/  FSEL R195, R181, -INF , !P6 ;  /* 0xff800000b5c37808 */ /* 0x000fe40007000000 */
[----:B------:R-:W-:Y:S02]  /*aad0*/  IABS R26, R26 ;  /* 0x0000001a001a7213 */ /* 0x000fe40000000000 */
[C---:B------:R-:W-:Y:S01]  /*aae0*/  ISETP.GE.AND P0, PT, R13.reuse, R246, PT ;  /* 0x000000f60d00720c */ /* 0x040fe20003f06270 */
[----:B------:R-:W4:Y:S01]  /*aaf0*/  I2F R14, R14 ;  /* 0x0000000e000e7306 */ /* 0x000f220000201400 */
[----:B------:R-:W-:Y:S01]  /*ab00*/  ISETP.GE.AND P6, PT, R13, R239, PT ;  /* 0x000000ef0d00720c */ /* 0x000fe20003fc6270 */
[----:B------:R-:W-:Y:S01]  /*ab10*/  IMAD.MOV.U32 R24, RZ, RZ, R26 ;  /* 0x000000ffff187224 */ /* 0x000fe200078e001a */
[----:B------:R-:W-:Y:S01]  /*ab20*/  IADD3 R4, R164, 0x31, RZ ;  /* 0x00000031a4047810 */ /* 0x000fe20007ffe0ff */
[----:B------:R-:W-:Y:S01]  /*ab30*/  IMAD.IADD R26, R245, 0x1, -R5 ;  /* 0x00000001f51a7824 */ /* 0x000fe200078e0a05 */
[C---:B------:R-:W-:Y:S01]  /*ab40*/  ISETP.LT.OR P0, PT, R13.reuse, R247, P0 ;  /* 0x000000f70d00720c */ /* 0x040fe20000701670 */
[----:B-1----:R-:W-:Y:S01]  /*ab50*/  FFMA.FTZ R183, R6, -UR32, R183 ;  /* 0x8000002006b77c23 */ /* 0x002fe200080100b7 */
[----:B--2---:R-:W-:Y:S01]  /*ab60*/  HMMA.16816.F32.BF16 R172, R28, R8, R172 ;  /* 0x000000081cac723c */ /* 0x004fe200000418ac */
[----:B------:R-:W-:Y:S01]  /*ab70*/  ISETP.LT.OR P6, PT, R13, R244, P6 ;  /* 0x000000f40d00720c */ /* 0x000fe200037c1670 */
[----:B------:R-:W1:Y:S01]  /*ab80*/  I2F R24, R24 ;  /* 0x0000001800187306 */ /* 0x000e620000201400 */
[----:B------:R-:W-:Y:S01]  /*ab90*/  IABS R26, R26 ;  /* 0x0000001a001a7213 */ /* 0x000fe20000000000 */
[----:B---3--:R-:W-:Y:S01]  /*aba0*/  FFMA.FTZ R7, R7, -UR32, R178 ;  /* 0x8000002007077c23 */ /* 0x008fe200080100b2 */
[----:B------:R-:W-:-:S02]  /*abb0*/  IADD3 R6, R164, 0x38, RZ ;  /* 0x00000038a4067810 */ /* 0x000fc40007ffe0ff */
[----:B------:R-:W-:Y:S01]  /*abc0*/  IMAD.IADD R8, R248, 0x1, -R4 ;  /* 0x00000001f8087824 */ /* 0x000fe200078e0a04 */
[----:B------:R-:W-:Y:S01]  /*abd0*/  HMMA.16816.F32.BF16 R168, R28, R10, R168 ;  /* 0x0000000a1ca8723c */ /* 0x000fe200000418a8 */
[----:B------:R-:W-:Y:S01]  /*abe0*/  IMAD.MOV.U32 R9, RZ, RZ, R26 ;  /* 0x000000ffff097224 */ /* 0x000fe200078e001a */
[----:B------:R-:W2:Y:S01]  /*abf0*/  I2F R13, R27 ;  /* 0x0000001b000d7306 */ /* 0x000ea20000201400 */
[----:B------:R-:W-:Y:S01]  /*ac00*/  IMAD.IADD R26, R245, 0x1, -R4 ;  /* 0x00000001f51a7824 */ /* 0x000fe200078e0a04 */
[----:B------:R-:W-:Y:S01]  /*ac10*/  IABS R8, R8 ;  /* 0x0000000800087213 */ /* 0x000fe20000000000 */
[----:B----4-:R-:W-:Y:S01]  /*ac20*/  FFMA.FTZ R14, R14, -UR32, R177 ;  /* 0x800000200e0e7c23 */ /* 0x010fe200080100b1 */
[----:B------:R-:W-:Y:S01]  /*ac30*/  FSEL R203, R15, -INF , !P0 ;  /* 0xff8000000fcb7808 */ /* 0x000fe20004000000 */
[--C-:B------:R-:W-:Y:S01]  /*ac40*/  IMAD.IADD R10, R245, 0x1, -R6.reuse ;  /* 0x00000001f50a7824 */ /* 0x100fe200078e0a06 */
[----:B------:R-:W-:Y:S01]  /*ac50*/  FSEL R194, R7, -INF , !P6 ;  /* 0xff80000007c27808 */ /* 0x000fe20007000000 */
[----:B------:R-:W-:Y:S01]  /*ac60*/  IMAD.IADD R15, R248, 0x1, -R6 ;  /* 0x00000001f80f7824 */ /* 0x000fe200078e0a06 */
[----:B------:R-:W3:Y:S01]  /*ac70*/  I2F R8, R8 ;  /* 0x0000000800087306 */ /* 0x000ee20000201400 */
[----:B------:R-:W-:Y:S01]  /*ac80*/  ISETP.GE.AND P0, PT, R12, R239, PT ;  /* 0x000000ef0c00720c */ /* 0x000fe20003f06270 */
[----:B-1----:R-:W-:Y:S01]  /*ac90*/  FFMA.FTZ R24, R24, -UR32, R179 ;  /* 0x8000002018187c23 */ /* 0x002fe200080100b3 */
[----:B------:R-:W-:-:S02]  /*aca0*/  ISETP.GE.AND P6, PT, R5, R246, PT ;  /* 0x000000f60500720c */ /* 0x000fc40003fc6270 */
[----:B------:R-:W-:Y:S02]  /*acb0*/  FSEL R190, R183, -INF , !P1 ;  /* 0xff800000b7be7808 */ /* 0x000fe40004800000 */
[C---:B------:R-:W-:Y:S01]  /*acc0*/  ISETP.GE.AND P1, PT, R12.reuse, R246, PT ;  /* 0x000000f60c00720c */ /* 0x040fe20003f26270 */
[----:B--2---:R-:W-:Y:S01]  /*acd0*/  FFMA.FTZ R13, R13, -UR32, R172 ;  /* 0x800000200d0d7c23 */ /* 0x004fe200080100ac */
[----:B------:R-:W-:Y:S01]  /*ace0*/  IABS R26, R26 ;  /* 0x0000001a001a7213 */ /* 0x000fe20000000000 */
[----:B------:R-:W1:Y:S01]  /*acf0*/  I2F R9, R9 ;  /* 0x0000000900097306 */ /* 0x000e620000201400 */
[----:B------:R-:W-:Y:S02]  /*ad00*/  IABS R10, R10 ;  /* 0x0000000a000a7213 */ /* 0x000fe40000000000 */
[----:B------:R-:W-:Y:S02]  /*ad10*/  ISETP.LT.OR P0, PT, R12, R244, P0 ;  /* 0x000000f40c00720c */ /* 0x000fe40000701670 */
[-C--:B------:R-:W-:Y:S01]  /*ad20*/  ISETP.LT.OR P6, PT, R5, R247.reuse, P6 ;  /* 0x000000f70500720c */ /* 0x080fe200037c1670 */
[----:B---3--:R-:W-:Y:S01]  /*ad30*/  FFMA.FTZ R8, R8, -UR32, R173 ;  /* 0x8000002008087c23 */ /* 0x008fe200080100ad */
[----:B------:R-:W-:Y:S01]  /*ad40*/  BAR.SYNC.DEFER_BLOCKING 0x0 ;  /* 0x0000000000007b1d */ /* 0x000fe20000010000 */
[----:B------:R-:W-:Y:S01]  /*ad50*/  ISETP.LT.OR P1, PT, R12, R247, P1 ;  /* 0x000000f70c00720c */ /* 0x000fe20000f21670 */
[----:B------:R-:W-:Y:S01]  /*ad60*/  IMAD.MOV.U32 R12, RZ, RZ, R26 ;  /* 0x000000ffff0c7224 */ /* 0x000fe200078e001a */
[----:B------:R-:W-:-:S02]  /*ad70*/  IABS R15, R15 ;  /* 0x0000000f000f7213 */ /* 0x000fc40000000000 */
[----:B------:R-:W-:Y:S01]  /*ad80*/  FSEL R192, R24, -INF , !P0 ;  /* 0xff80000018c07808 */ /* 0x000fe20004000000 */
[----:B------:R-:W2:Y:S01]  /*ad90*/  I2F R7, R10 ;  /* 0x0000000a00077306 */ /* 0x000ea20000201400 */
[----:B------:R-:W-:Y:S02]  /*ada0*/  FSEL R183, R13, -INF , !P6 ;  /* 0xff8000000db77808 */ /* 0x000fe40007000000 */
[----:B------:R-:W-:Y:S01]  /*adb0*/  IADD3 R164, R164, 0x39, RZ ;  /* 0x00000039a4a47810 */ /* 0x000fe20007ffe0ff */
[----:B-1----:R-:W-:Y:S01]  /*adc0*/  FFMA.FTZ R9, R9, -UR32, R174 ;  /* 0x8000002009097c23 */ /* 0x002fe200080100ae */
[C---:B------:R-:W-:Y:S02]  /*add0*/  ISETP.GE.AND P0, PT, R4.reuse, R246, PT ;  /* 0x000000f60400720c */ /* 0x040fe40003f06270 */
[----:B------:R-:W-:Y:S01]  /*ade0*/  ISETP.GE.AND P6, PT, R4, R239, PT ;  /* 0x000000ef0400720c */ /* 0x000fe20003fc6270 */
[----:B------:R-:W1:Y:S01]  /*adf0*/  I2F R12, R12 ;  /* 0x0000000c000c7306 */ /* 0x000e620000201400 */
[----:B------:R-:W-:Y:S01]  /*ae00*/  FSEL R29, R14, -INF , !P1 ;  /* 0xff8000000e1d7808 */ /* 0x000fe20004800000 */
[----:B------:R-:W-:Y:S01]  /*ae10*/  IMAD.IADD R11, R248, 0x1, -R164 ;  /* 0x00000001f80b7824 */ /* 0x000fe200078e0aa4 */
[----:B------:R-:W-:-:S02]  /*ae20*/  ISETP.LT.OR P0, PT, R4, R247, P0 ;  /* 0x000000f70400720c */ /* 0x000fc40000701670 */
[-C--:B------:R-:W-:Y:S01]  /*ae30*/  ISETP.LT.OR P6, PT, R4, R244.reuse, P6 ;  /* 0x000000f40400720c */ /* 0x080fe200037c1670 */
[----:B------:R-:W-:Y:S01]  /*ae40*/  IMAD.IADD R4, R245, 0x1, -R164 ;  /* 0x00000001f5047824 */ /* 0x000fe200078e0aa4 */
[----:B------:R-:W-:Y:S01]  /*ae50*/  ISETP.GE.AND P1, PT, R5, R239, PT ;  /* 0x000000ef0500720c */ /* 0x000fe20003f26270 */
[----:B------:R-:W3:Y:S01]  /*ae60*/  I2F R15, R15 ;  /* 0x0000000f000f7306 */ /* 0x000ee20000201400 */
[----:B------:R-:W-:Y:S01]  /*ae70*/  IABS R11, R11 ;  /* 0x0000000b000b7213 */ /* 0x000fe20000000000 */
[----:B--2---:R-:W-:Y:S01]  /*ae80*/  FFMA.FTZ R7, R7, -UR32, R170 ;  /* 0x8000002007077c23 */ /* 0x004fe200080100aa */
[----:B------:R-:W-:Y:S02]  /*ae90*/  ISETP.LT.OR P1, PT, R5, R244, P1 ;  /* 0x000000f40500720c */ /* 0x000fe40000f21670 */
[----:B------:R-:W-:Y:S02]  /*aea0*/  IABS R5, R4 ;  /* 0x0000000400057213 */ /* 0x000fe40000000000 */
[----:B------:R-:W-:Y:S01]  /*aeb0*/  FSEL R181, R8, -INF , !P0 ;  /* 0xff80000008b57808 */ /* 0x000fe20004000000 */
[----:B------:R-:W2:Y:S01]  /*aec0*/  I2F R4, R11 ;  /* 0x0000000b00047306 */ /* 0x000ea20000201400 */
[----:B------:R-:W-:Y:S01]  /*aed0*/  ISETP.GE.AND P0, PT, R6, R239, PT ;  /* 0x000000ef0600720c */ /* 0x000fe20003f06270 */
[----:B-1----:R-:W-:Y:S01]  /*aee0*/  FFMA.FTZ R12, R12, -UR32, R175 ;  /* 0x800000200c0c7c23 */ /* 0x002fe200080100af */
[----:B------:R-:W-:-:S02]  /*aef0*/  FSEL R176, R9, -INF , !P1 ;  /* 0xff80000009b07808 */ /* 0x000fc40004800000 */
[C---:B------:R-:W-:Y:S02]  /*af00*/  ISETP.LT.OR P0, PT, R6.reuse, R244, P0 ;  /* 0x000000f40600720c */ /* 0x040fe40000701670 */
[C---:B------:R-:W-:Y:S01]  /*af10*/  ISETP.GE.AND P1, PT, R6.reuse, R246, PT ;  /* 0x000000f60600720c */ /* 0x040fe20003f26270 */
[----:B------:R-:W1:Y:S01]  /*af20*/  I2F R8, R5 ;  /* 0x0000000500087306 */ /* 0x000e620000201400 */
[----:B------:R-:W-:Y:S01]  /*af30*/  FSEL R172, R7, -INF , !P0 ;  /* 0xff80000007ac7808 */ /* 0x000fe20004000000 */
[----:B---3--:R-:W-:Y:S01]  /*af40*/  FFMA.FTZ R15, R15, -UR32, R168 ;  /* 0x800000200f0f7c23 */ /* 0x008fe200080100a8 */
[----:B------:R-:W-:Y:S02]  /*af50*/  PLOP3.LUT P0, PT, PT, PT, UP0, 0x80, 0x0 ;  /* 0x000000000000781c */ /* 0x000fe40003f0f008 */
[----:B------:R-:W-:Y:S02]  /*af60*/  ISETP.LT.OR P1, PT, R6, R247, P1 ;  /* 0x000000f70600720c */ /* 0x000fe40000f21670 */
[----:B------:R-:W-:Y:S01]  /*af70*/  FSEL R174, R12, -INF , !P6 ;  /* 0xff8000000cae7808 */ /* 0x000fe20007000000 */
[----:B--2---:R-:W-:Y:S01]  /*af80*/  FFMA.FTZ R4, R4, -UR32, R169 ;  /* 0x8000002004047c23 */ /* 0x004fe200080100a9 */
[----:B------:R-:W-:-:S02]  /*af90*/  FSEL R179, R15, -INF , !P1 ;  /* 0xff8000000fb37808 */ /* 0x000fc40004800000 */
[C---:B------:R-:W-:Y:S02]  /*afa0*/  ISETP.GE.AND P6, PT, R164.reuse, R246, PT ;  /* 0x000000f6a400720c */ /* 0x040fe40003fc6270 */
[C---:B------:R-:W-:Y:S02]  /*afb0*/  ISETP.GE.AND P1, PT, R164.reuse, R239, PT ;  /* 0x000000efa400720c */ /* 0x040fe40003f26270 */
[----:B------:R-:W-:Y:S01]  /*afc0*/  ISETP.LT.OR P6, PT, R164, R247, P6 ;  /* 0x000000f7a400720c */ /* 0x000fe200037c1670 */
[----:B-1----:R-:W-:Y:S01]  /*afd0*/  FFMA.FTZ R8, R8, -UR32, R171 ;  /* 0x8000002008087c23 */ /* 0x002fe200080100ab */
[----:B------:R-:W-:Y:S02]  /*afe0*/  ISETP.LT.OR P1, PT, R164, R244, P1 ;  /* 0x000000f4a400720c */ /* 0x000fe40000f21670 */
[----:B------:R-:W-:Y:S02]  /*aff0*/  FSEL R177, R4, -INF , !P6 ;  /* 0xff80000004b17808 */ /* 0x000fe40007000000 */
[----:B------:R-:W-:Y:S01]  /*b000*/  FSEL R170, R8, -INF , !P1 ;  /* 0xff80000008aa7808 */ /* 0x000fe20004800000 */
        /* <DEDUP_REMOVED lines=95> */
[----:B------:R1:W-:Y:S01]  /*b600*/  @P3 STS.128 [R238+0xd000], RZ ;  /* 0x00d000ffee003388 */ /* 0x0003e20000000c00 */
[C---:B------:R-:W-:Y:S02]  /*b610*/  @!P3 LEA R6, P0, R4.reuse, c[0x0][0x168], 0x1 ;  /* 0x00005a000406ba11 */ /* 0x040fe400078008ff */
        /* <DEDUP_REMOVED lines=36> */
.L_x_1057:
[----:B------:R-:W-:Y:S05]  /*b860*/  BSYNC B0 ;  /* 0x0000000000007941 */ /* 0x000fea0003800000 */
.L_x_1056:
[----:B------:R-:W0:Y:S02]  /*b870*/  LDGDEPBAR ;  /* 0x00000000000079af */ /* 0x000e240000000000 */
.L_x_1055:
[----:B------:R-:W-:Y:S01]  /*b880*/  FMNMX.FTZ R4, R2, R25, !PT ;  /* 0x0000001902047209 */ /* 0x000fe20007810000 */
[----:B------:R-:W-:Y:S01]  /*b890*/  IMAD.WIDE.U32 R206, R196, -0x326172a9, RZ ;  /* 0xcd9e8d57c4ce7825 */ /* 0x000fe200078e00ff */
[----:B-1----:R-:W-:Y:S01]  /*b8a0*/  FMNMX.FTZ R9, R0, R3, !PT ;  /* 0x0000000300097209 */ /* 0x002fe20007810000 */
[----:B------:R-:W-:Y:S01]  /*b8b0*/  USHF.L.U32 UR4, UR29, 0x1, URZ ;  /* 0x000000011d047899 */ /* 0x000fe2000800063f */
[----:B------:R-:W-:Y:S01]  /*b8c0*/  FMNMX.FTZ R4, R185, R4, !PT ;  /* 0x00000004b9047209 */ /* 0x000fe20007810000 */
[----:B------:R1:W-:Y:S01]  /*b8d0*/  STL.64 [R1+0x50], R198 ;  /* 0x000050c601007387 */ /* 0x0003e20000100a00 */
        /* <DEDUP_REMOVED lines=13> */
[----:B------:R-:W-:Y:S01]  /*b9b0*/  FMNMX.FTZ R4, R193, R4, !PT ;  /* 0x00000004c1047209 */ /* 0x000fe20007810000 */
[----:B-1----:R-:W-:Y:S01]  /*b9c0*/  IMAD.WIDE.U32 R198, R165, -0x2daee0ad, RZ ;  /* 0xd2511f53a5c67825 */ /* 0x002fe200078e00ff */
        /* <DEDUP_REMOVED lines=15> */
[----:B------:R-:W-:Y:S01]  /*bac0*/  LOP3.LUT R204, R207, R197, RZ, 0x3c, !PT ;  /* 0x000000c5cfcc7212 */ /* 0x000fe200078e3cff */
[----:B------:R-:W1:Y:S01]  /*bad0*/  SHFL.BFLY PT, R4, R5, 0x2, 0x1f ;  /* 0x0c401f0005047f89 */ /* 0x000e6200000e0000 */
[----:B------:R-:W-:Y:S01]  /*bae0*/  MOV R7, UR4 ;  /* 0x0000000400077c02 */ /* 0x000fe20008000f00 */
[----:B------:R-:W-:Y:S02]  /*baf0*/  UIADD3 UR4, UR4, 0x1, URZ ;  /* 0x0000000104047890 */ /* 0x000fe4000fffe03f */
        /* <DEDUP_REMOVED lines=8> */
[----:B-1----:R-:W-:-:S03]  /*bb80*/  FMNMX.FTZ R4, R5, R4, !PT ;  /* 0x0000000405047209 */ /* 0x002fc60007810000 */
[----:B------:R-:W-:Y:S01]  /*bb90*/  IMAD.WIDE.U32 R10, R10, -0x2daee0ad, RZ ;  /* 0xd2511f530a0a7825 */ /* 0x000fe200078e00ff */
[----:B------:R-:W1:Y:S01]  /*bba0*/  SHFL.BFLY PT, R5, R6, 0x2, 0x1f ;  /* 0x0c401f0006057f89 */ /* 0x000e6200000e0000 */
[----:B------:R-:W-:-:S03]  /*bbb0*/  LOP3.LUT R7, R9, UR36, R204, 0x96, !PT ;  /* 0x0000002409077c12 */ /* 0x000fc6000f8e96cc */
[----:B------:R-:W2:Y:S01]  /*bbc0*/  SHFL.BFLY PT, R169, R4, 0x1, 0x1f ;  /* 0x0c201f0004a97f89 */ /* 0x000ea200000e0000 */
[----:B------:R-:W-:Y:S01]  /*bbd0*/  LOP3.LUT R8, R11, UR34, R8, 0x96, !PT ;  /* 0x000000220b087c12 */ /* 0x000fe2000f8e9608 */
[----:B------:R-:W-:-:S04]  /*bbe0*/  IMAD.WIDE.U32 R26, R7, -0x326172a9, RZ ;  /* 0xcd9e8d57071a7825 */ /* 0x000fc800078e00ff */
[----:B------:R-:W-:-:S05]  /*bbf0*/  IMAD.WIDE.U32 R8, R8, -0x326172a9, RZ ;  /* 0xcd9e8d5708087825 */ /* 0x000fca00078e00ff */
[----:B------:R-:W-:Y:S02]  /*bc00*/  LOP3.LUT R26, R9, UR33, R26, 0x96, !PT ;  /* 0x00000021091a7c12 */ /* 0x000fe4000f8e961a */
[----:B-1----:R-:W-:Y:S02]  /*bc10*/  FMNMX.FTZ R5, R6, R5, !PT ;  /* 0x0000000506057209 */ /* 0x002fe40007810000 */
[----:B--2---:R-:W-:-:S03]  /*bc20*/  FMNMX.FTZ R169, R4, R169, !PT ;  /* 0x000000a904a97209 */ /* 0x004fc60007810000 */
[----:B------:R-:W1:Y:S01]  /*bc30*/  SHFL.BFLY PT, R168, R5, 0x1, 0x1f ;  /* 0x0c201f0005a87f89 */ /* 0x000e6200000e0000 */
[----:B------:R-:W-:Y:S01]  /*bc40*/  LOP3.LUT R4, R27, UR35, R30, 0x96, !PT ;  /* 0x000000231b047c12 */ /* 0x000fe2000f8e961e */
[----:B------:R-:W-:Y:S01]  /*bc50*/  IMAD.WIDE.U32 R26, R26, -0x2daee0ad, RZ ;  /* 0xd2511f531a1a7825 */ /* 0x000fe200078e00ff */
[----:B------:R-:W-:-:S03]  /*bc60*/  FSETP.NEU.FTZ.AND P1, PT, R169, -INF , PT ;  /* 0xff800000a900780b */ /* 0x000fc60003f3d000 */
[----:B------:R-:W-:-:S04]  /*bc70*/  IMAD.WIDE.U32 R6, R4, -0x2daee0ad, RZ ;  /* 0xd2511f5304067825 */ /* 0x000fc800078e00ff */
[----:B------:R-:W-:Y:S01]  /*bc80*/  FMUL.FTZ R178, R169, c[0x0][0x23c] ;  /* 0x00008f00a9b27a20 */ /* 0x000fe20000410000 */
[----:B------:R-:W-:Y:S02]  /*bc90*/  LOP3.LUT R6, R27, UR19, R6, 0x96, !PT ;  /* 0x000000131b067c12 */ /* 0x000fe4000f8e9606 */
[----:B------:R-:W-:Y:S02]  /*bca0*/  LOP3.LUT R4, R7, UR31, R10, 0x96, !PT ;  /* 0x0000001f07047c12 */ /* 0x000fe4000f8e960a */
[----:B------:R-:W-:Y:S01]  /*bcb0*/  FSEL R178, R178, RZ, P1 ;  /* 0x000000ffb2b27208 */ /* 0x000fe20000800000 */
[----:B------:R-:W-:-:S04]  /*bcc0*/  IMAD.WIDE.U32 R10, R6, -0x326172a9, RZ ;  /* 0xcd9e8d57060a7825 */ /* 0x000fc800078e00ff */
[----:B------:R-:W-:Y:S01]  /*bcd0*/  IMAD.WIDE.U32 R12, R4, -0x326172a9, RZ ;  /* 0xcd9e8d57040c7825 */ /* 0x000fe200078e00ff */
[C---:B------:R-:W-:Y:S02]  /*bce0*/  LOP3.LUT R6, R10.reuse, 0xffff, RZ, 0xc0, !PT ;  /* 0x0000ffff0a067812 */ /* 0x040fe400078ec0ff */
[----:B------:R-:W-:Y:S01]  /*bcf0*/  LOP3.LUT R9, R10, 0xff, RZ, 0xc0, !PT ;  /* 0x000000ff0a097812 */ /* 0x000fe200078ec0ff */
[--C-:B------:R-:W-:Y:S01]  /*bd00*/  FFMA.FTZ R34, R187, c[0x0][0x23c], -R178.reuse ;  /* 0x00008f00bb227a23 */ /* 0x100fe200000108b2 */
[----:B-1----:R-:W-:Y:S01]  /*bd10*/  FMNMX.FTZ R168, R5, R168, !PT ;  /* 0x000000a805a87209 */ /* 0x002fe20007810000 */
[----:B------:R-:W-:Y:S01]  /*bd20*/  FFMA.FTZ R33, R33, c[0x0][0x23c], -R178 ;  /* 0x00008f0021217a23 */ /* 0x000fe200000108b2 */
[----:B------:R-:W-:Y:S01]  /*bd30*/  SHF.R.U32.HI R6, RZ, 0x8, R6 ;  /* 0x00000008ff067819 */ /* 0x000fe20000011606 */
[----:B------:R-:W-:Y:S01]  /*bd40*/  FFMA.FTZ R164, R25, c[0x0][0x23c], -R178 ;  /* 0x00008f0019a47a23 */ /* 0x000fe200000108b2 */
[C---:B------:R-:W-:Y:S01]  /*bd50*/  FSETP.NEU.FTZ.AND P0, PT, R168.reuse, -INF , PT ;  /* 0xff800000a800780b */ /* 0x040fe20003f1d000 */
[----:B------:R-:W-:Y:S01]  /*bd60*/  FMUL.FTZ R175, R168, c[0x0][0x23c] ;  /* 0x00008f00a8af7a20 */ /* 0x000fe20000410000 */
[----:B------:R-:W-:Y:S01]  /*bd70*/  LOP3.LUT R4, R11, UR39, R12, 0x96, !PT ;  /* 0x000000270b047c12 */ /* 0x000fe2000f8e960c */
[----:B------:R-:W-:Y:S01]  /*bd80*/  FFMA.FTZ R35, R185, c[0x0][0x23c], -R178 ;  /* 0x00008f00b9237a23 */ /* 0x000fe200000108b2 */
[----:B------:R-:W-:Y:S01]  /*bd90*/  PRMT R9, R9, 0x5410, R6 ;  /* 0x0000541009097816 */ /* 0x000fe20000000006 */
[----:B------:R-:W-:Y:S01]  /*bda0*/  MUFU.EX2 R34, R34 ;  /* 0x0000002200227308 */ /* 0x000fe20000000800 */
[----:B------:R-:W-:Y:S01]  /*bdb0*/  FSEL R175, R175, RZ, P0 ;  /* 0x000000ffafaf7208 */ /* 0x000fe20000000000 */
[----:B------:R-:W-:Y:S01]  /*bdc0*/  FFMA.FTZ R187, R17, c[0x0][0x23c], -R178 ;  /* 0x00008f0011bb7a23 */ /* 0x000fe200000108b2 */
[C---:B------:R-:W-:Y:S01]  /*bdd0*/  LOP3.LUT R6, R4.reuse, 0xffff, RZ, 0xc0, !PT ;  /* 0x0000ffff04067812 */ /* 0x040fe200078ec0ff */
[----:B------:R-:W-:Y:S01]  /*bde0*/  HSET2.LE.AND R9, R9, R252, PT ;  /* 0x000000fc09097233 */ /* 0x000fe20003803000 */
[----:B------:R-:W-:Y:S01]  /*bdf0*/  LOP3.LUT R24, R13, UR20, R8, 0x96, !PT ;  /* 0x000000140d187c12 */ /* 0x000fe2000f8e9608 */
[--C-:B------:R-:W-:Y:S01]  /*be00*/  FFMA.FTZ R32, R3, c[0x0][0x23c], -R175.reuse ;  /* 0x00008f0003207a23 */ /* 0x100fe200000108af */
[----:B------:R-:W-:Y:S01]  /*be10*/  LOP3.LUT R3, R4, 0xff, RZ, 0xc0, !PT ;  /* 0x000000ff04037812 */ /* 0x000fe200078ec0ff */
[--C-:B------:R-:W-:Y:S01]  /*be20*/  FFMA.FTZ R184, R184, c[0x0][0x23c], -R175.reuse ;  /* 0x00008f00b8b87a23 */ /* 0x100fe200000108af */
[----:B------:R-:W-:Y:S01]  /*be30*/  SHF.R.U32.HI R6, RZ, 0x8, R6 ;  /* 0x00000008ff067819 */ /* 0x000fe20000011606 */
[--C-:B------:R-:W-:Y:S01]  /*be40*/  FFMA.FTZ R171, R202, c[0x0][0x23c], -R175.reuse ;  /* 0x00008f00caab7a23 */ /* 0x100fe200000108af */
[----:B------:R-:W-:Y:S01]  /*be50*/  SHF.R.U32.HI R8, RZ, 0x10, R10 ;  /* 0x00000010ff087819 */ /* 0x000fe2000001160a */
[----:B------:R-:W-:Y:S01]  /*be60*/  MUFU.EX2 R32, R32 ;  /* 0x0000002000207308 */ /* 0x000fe20000000800 */
[----:B------:R-:W-:Y:S01]  /*be70*/  PRMT R11, R3, 0x5410, R6 ;  /* 0x00005410030b7816 */ /* 0x000fe20000000006 */
[----:B------:R-:W-:Y:S01]  /*be80*/  FFMA.FTZ R186, R186, c[0x0][0x23c], -R175 ;  /* 0x00008f00baba7a23 */ /* 0x000fe200000108af */
[----:B------:R-:W-:Y:S01]  /*be90*/  SHF.R.U32.HI R5, RZ, 0x10, R4 ;  /* 0x00000010ff057819 */ /* 0x000fe20000011604 */
[----:B------:R-:W-:Y:S01]  /*bea0*/  IMAD.WIDE.U32 R24, R24, -0x2daee0ad, RZ ;  /* 0xd2511f5318187825 */ /* 0x000fe200078e00ff */
[----:B------:R-:W-:-:S02]  /*beb0*/  SHF.R.U32.HI R7, RZ, 0x18, R10 ;  /* 0x00000018ff077819 */ /* 0x000fc4000001160a */
[----:B------:R-:W-:Y:S01]  /*bec0*/  LOP3.LUT R8, R8, 0xff, RZ, 0xc0, !PT ;  /* 0x000000ff08087812 */ /* 0x000fe200078ec0ff */
[----:B------:R-:W1:Y:S01]  /*bed0*/  MUFU.EX2 R3, R184 ;  /* 0x000000b800037308 */ /* 0x000e620000000800 */
[----:B------:R-:W-:Y:S01]  /*bee0*/  FSEL R13, R169, RZ, P1 ;  /* 0x000000ffa90d7208 */ /* 0x000fe20000800000 */
[----:B------:R-:W-:Y:S01]  /*bef0*/  FFMA.FTZ R185, R21, c[0x0][0x23c], -R178 ;  /* 0x00008f0015b97a23 */ /* 0x000fe200000108b2 */
[----:B------:R-:W-:Y:S01]  /*bf00*/  SHF.R.U32.HI R4, RZ, 0x18, R4 ;  /* 0x00000018ff047819 */ /* 0x000fe20000011604 */
[----:B------:R-:W-:Y:S01]  /*bf10*/  FFMA.FTZ R180, R23, c[0x0][0x23c], -R178 ;  /* 0x00008f0017b47a23 */ /* 0x000fe200000108b2 */
[----:B------:R-:W-:Y:S01]  /*bf20*/  LOP3.LUT R5, R5, 0xff, RZ, 0xc0, !PT ;  /* 0x000000ff05057812 */ /* 0x000fe200078ec0ff */
[----:B------:R-:W-:Y:S01]  /*bf30*/  FFMA.FTZ R182, R20, c[0x0][0x23c], -R175 ;  /* 0x00008f0014b67a23 */ /* 0x000fe200000108af */
[----:B------:R-:W-:Y:S01]  /*bf40*/  PRMT R7, R8, 0x5410, R7 ;  /* 0x0000541008077816 */ /* 0x000fe20000000007 */
[----:B------:R-:W2:Y:S01]  /*bf50*/  MUFU.EX2 R33, R33 ;  /* 0x0000002100217308 */ /* 0x000ea20000000800 */
[----:B------:R-:W-:Y:S01]  /*bf60*/  FADD.FTZ R8, R2, -R13 ;  /* 0x8000000d02087221 */ /* 0x000fe20000010000 */
[----:B------:R-:W-:Y:S01]  /*bf70*/  FSEL R13, R168, RZ, P0 ;  /* 0x000000ffa80d7208 */ /* 0x000fe20000000000 */
[----:B------:R-:W-:Y:S01]  /*bf80*/  FFMA.FTZ R189, R16, c[0x0][0x23c], -R175 ;  /* 0x00008f0010bd7a23 */ /* 0x000fe200000108af */
[----:B------:R-:W-:Y:S01]  /*bf90*/  PRMT R5, R5, 0x5410, R4 ;  /* 0x0000541005057816 */ /* 0x000fe20000000004 */
[--C-:B------:R-:W-:Y:S01]  /*bfa0*/  HSET2.LE.AND R4, R11, R252.reuse, PT ;  /* 0x000000fc0b047233 */ /* 0x100fe20003803000 */
[----:B------:R-:W-:Y:S01]  /*bfb0*/  LOP3.LUT R26, R25, UR6, R26, 0x96, !PT ;  /* 0x00000006191a7c12 */ /* 0x000fe2000f8e961a */
[----:B------:R-:W-:Y:S01]  /*bfc0*/  FADD.FTZ R6, R0, -R13 ;  /* 0x8000000d00067221 */ /* 0x000fe20000010000 */
[----:B------:R-:W-:Y:S01]  /*bfd0*/  MUFU.EX2 R164, R164 ;  /* 0x000000a400a47308 */ /* 0x000fe20000000800 */
[--C-:B------:R-:W-:Y:S01]  /*bfe0*/  HSET2.LE.AND R5, R5, R252.reuse, PT ;  /* 0x000000fc05057233 */ /* 0x100fe20003803000 */
[----:B------:R-:W-:Y:S01]  /*bff0*/  FMUL.FTZ R0, R8, c[0x0][0x23c] ;  /* 0x00008f0008007a20 */ /* 0x000fe20000410000 */
[----:B-1----:R-:W-:Y:S01]  /*c000*/  F2FP.BF16.PACK_AB R8, R3, R32 ;  /* 0x000000200308723e */ /* 0x002fe200000010ff */
[----:B------:R-:W-:Y:S01]  /*c010*/  FMUL.FTZ R173, R6, c[0x0][0x23c] ;  /* 0x00008f0006ad7a20 */ /* 0x000fe20000410000 */
[----:B------:R-:W-:Y:S01]  /*c020*/  HSET2.LE.AND R7, R7, R252, PT ;  /* 0x000000fc07077233 */ /* 0x000fe20003803000 */
[----:B------:R-:W1:Y:S01]  /*c030*/  LDSM.16.MT88.4 R12, [R228+0x10000] ;  /* 0x01000000e40c783b */ /* 0x000e620000004200 */
[----:B------:R-:W-:Y:S01]  /*c040*/  LOP3.LUT R5, R5, R8, RZ, 0xc0, !PT ;  /* 0x0000000805057212 */ /* 0x000fe200078ec0ff */
[----:B------:R-:W3:Y:S01]  /*c050*/  MUFU.EX2 R35, R35 ;  /* 0x0000002300237308 */ /* 0x000ee20000000800 */
[----:B--2---:R-:W-:Y:S01]  /*c060*/  F2FP.BF16.PACK_AB R8, R33, R34 ;  /* 0x000000222108723e */ /* 0x004fe200000010ff */
[----:B------:R-:W-:-:S02]  /*c070*/  FFMA.FTZ R184, R19, c[0x0][0x23c], -R178 ;  /* 0x00008f0013b87a23 */ /* 0x000fc400000108b2 */
[--C-:B------:R-:W-:Y:S01]  /*c080*/  FFMA.FTZ R191, R18, c[0x0][0x23c], -R175.reuse ;  /* 0x00008f0012bf7a23 */ /* 0x100fe200000108af */
[----:B------:R-:W-:Y:S01]  /*c090*/  LOP3.LUT R6, R9, R8, RZ, 0xc0, !PT ;  /* 0x0000000809067212 */ /* 0x000fe200078ec0ff */
[----:B------:R-:W-:Y:S01]  /*c0a0*/  LDSM.16.MT88.4 R16, [R225+0x10800] ;  /* 0x01080000e110783b */ /* 0x000fe20000004200 */
[--C-:B------:R-:W-:Y:S01]  /*c0b0*/  FFMA.FTZ R202, R193, c[0x0][0x23c], -R178.reuse ;  /* 0x00008f00c1ca7a23 */ /* 0x100fe200000108b2 */
[----:B------:R2:W-:Y:S01]  /*c0c0*/  MUFU.EX2 R2, R186 ;  /* 0x000000ba00027308 */ /* 0x0005e20000000800 */
[--C-:B------:R-:W-:Y:S02]  /*c0d0*/  FFMA.FTZ R195, R195, c[0x0][0x23c], -R178.reuse ;  /* 0x00008f00c3c37a23 */ /* 0x100fe400000108b2 */
[----:B------:R-:W-:Y:S02]  /*c0e0*/  FFMA.FTZ R193, R203, c[0x0][0x23c], -R178 ;  /* 0x00008f00cbc17a23 */ /* 0x000fe400000108b2 */
[--C-:B------:R-:W-:Y:S02]  /*c0f0*/  FFMA.FTZ R203, R192, c[0x0][0x23c], -R175.reuse ;  /* 0x00008f00c0cb7a23 */ /* 0x100fe400000108af */
[----:B------:R-:W-:Y:S01]  /*c100*/  FFMA.FTZ R188, R188, c[0x0][0x23c], -R175 ;  /* 0x00008f00bcbc7a23 */ /* 0x000fe200000108af */
[----:B------:R-:W4:Y:S01]  /*c110*/  MUFU.EX2 R171, R171 ;  /* 0x000000ab00ab7308 */ /* 0x000f220000000800 */
[----:B---3--:R-:W-:-:S04]  /*c120*/  F2FP.BF16.PACK_AB R11, R35, R164 ;  /* 0x000000a4230b723e */ /* 0x008fc800000010ff */
[----:B------:R-:W-:-:S03]  /*c130*/  LOP3.LUT R4, R4, R11, RZ, 0xc0, !PT ;  /* 0x0000000b04047212 */ /* 0x000fc600078ec0ff */
[----:B------:R-:W3:Y:S01]  /*c140*/  MUFU.EX2 R0, R0 ;  /* 0x0000000000007308 */ /* 0x000ee20000000800 */
[----:B--2---:R-:W-:Y:S02]  /*c150*/  FFMA.FTZ R186, R22, c[0x0][0x23c], -R175 ;  /* 0x00008f0016ba7a23 */ /* 0x004fe400000108af */
[----:B------:R-:W-:Y:S01]  /*c160*/  LDSM.16.MT88.4 R20, [R226+0x10800] ;  /* 0x01080000e214783b */ /* 0x000fe20000004200 */
[----:B----4-:R-:W-:-:S04]  /*c170*/  F2FP.BF16.PACK_AB R8, R171, R2 ;  /* 0x00000002ab08723e */ /* 0x010fc800000010ff */
[----:B------:R-:W2:Y:S01]  /*c180*/  MUFU.EX2 R173, R173 ;  /* 0x000000ad00ad7308 */ /* 0x000ea20000000800 */
[----:B------:R-:W-:Y:S02]  /*c190*/  LOP3.LUT R7, R7, R8, RZ, 0xc0, !PT ;  /* 0x0000000807077212 */ /* 0x000fe400078ec0ff */
[----:B------:R-:W4:Y:S01]  /*c1a0*/  LDSM.16.MT88.4 R8, [R226+0x10000] ;  /* 0x01000000e208783b */ /* 0x000f220000004200 */
[----:B---3--:R-:W-:-:S04]  /*c1b0*/  FMUL.FTZ R152, R152, R0 ;  /* 0x0000000098987220 */ /* 0x008fc80000410000 */
[----:B------:R-:W-:Y:S01]  /*c1c0*/  MUFU.EX2 R187, R187 ;  /* 0x000000bb00bb7308 */ /* 0x000fe20000000800 */
[-C--:B------:R-:W-:Y:S02]  /*c1d0*/  FMUL.FTZ R153, R153, R0.reuse ;  /* 0x0000000099997220 */ /* 0x080fe40000410000 */
[-C--:B------:R-:W-:Y:S02]  /*c1e0*/  FMUL.FTZ R148, R148, R0.reuse ;  /* 0x0000000094947220 */ /* 0x080fe40000410000 */
[-C--:B------:R-:W-:Y:S02]  /*c1f0*/  FMUL.FTZ R149, R149, R0.reuse ;  /* 0x0000000095957220 */ /* 0x080fe40000410000 */
[----:B------:R-:W-:Y:S01]  /*c200*/  FMUL.FTZ R160, R160, R0 ;  /* 0x00000000a0a07220 */ /* 0x000fe20000410000 */
[----:B------:R-:W3:Y:S01]  /*c210*/  MUFU.EX2 R184, R184 ;  /* 0x000000b800b87308 */ /* 0x000ee20000000800 */
[-C--:B--2---:R-:W-:Y:S02]  /*c220*/  FMUL.FTZ R154, R154, R173.reuse ;  /* 0x000000ad9a9a7220 */ /* 0x084fe40000410000 */
[----:B------:R-:W-:-:S02]  /*c230*/  FMUL.FTZ R155, R155, R173 ;  /* 0x000000ad9b9b7220 */ /* 0x000fc40000410000 */
[-C--:B------:R-:W-:Y:S02]  /*c240*/  FMUL.FTZ R150, R150, R173.reuse ;  /* 0x000000ad96967220 */ /* 0x080fe40000410000 */
[-C--:B------:R-:W-:Y:S01]  /*c250*/  FMUL.FTZ R151, R151, R173.reuse ;  /* 0x000000ad97977220 */ /* 0x080fe20000410000 */
[----:B------:R-:W-:Y:S01]  /*c260*/  MUFU.EX2 R185, R185 ;  /* 0x000000b900b97308 */ /* 0x000fe20000000800 */
[-C--:B------:R-:W-:Y:S02]  /*c270*/  FMUL.FTZ R161, R161, R0.reuse ;  /* 0x00000000a1a17220 */ /* 0x080fe40000410000 */
[-C--:B------:R-:W-:Y:S02]  /*c280*/  FMUL.FTZ R162, R162, R173.reuse ;  /* 0x000000ada2a27220 */ /* 0x080fe40000410000 */
[----:B------:R-:W-:Y:S02]  /*c290*/  FMUL.FTZ R163, R163, R173 ;  /* 0x000000ada3a37220 */ /* 0x000fe40000410000 */
[-C--:B------:R-:W-:Y:S01]  /*c2a0*/  FMUL.FTZ R156, R156, R0.reuse ;  /* 0x000000009c9c7220 */ /* 0x080fe20000410000 */
[----:B------:R-:W-:Y:S01]  /*c2b0*/  MUFU.EX2 R180, R180 ;  /* 0x000000b400b47308 */ /* 0x000fe20000000800 */
[----:B------:R-:W-:-:S02]  /*c2c0*/  FMUL.FTZ R157, R157, R0 ;  /* 0x000000009d9d7220 */ /* 0x000fc40000410000 */
[-C--:B------:R-:W-:Y:S01]  /*c2d0*/  FMUL.FTZ R158, R158, R173.reuse ;  /* 0x000000ad9e9e7220 */ /* 0x080fe20000410000 */
[C---:B-1----:R-:W-:Y:S01]  /*c2e0*/  HMMA.16816.F32.BF16 R160, R4.reuse, R12, R160 ;  /* 0x0000000c04a0723c */ /* 0x042fe200000418a0 */
[-C--:B------:R-:W-:Y:S02]  /*c2f0*/  FMUL.FTZ R159, R159, R173.reuse ;  /* 0x000000ad9f9f7220 */ /* 0x080fe40000410000 */
[-C--:B------:R-:W-:Y:S01]  /*c300*/  FMUL.FTZ R136, R136, R0.reuse ;  /* 0x0000000088887220 */ /* 0x080fe20000410000 */
[----:B------:R-:W-:Y:S01]  /*c310*/  MUFU.EX2 R182, R182 ;  /* 0x000000b600b67308 */ /* 0x000fe20000000800 */
[----:B------:R-:W-:Y:S02]  /*c320*/  FMUL.FTZ R137, R137, R0 ;  /* 0x0000000089897220 */ /* 0x000fe40000410000 */
[-C--:B------:R-:W-:Y:S01]  /*c330*/  FMUL.FTZ R138, R138, R173.reuse ;  /* 0x000000ad8a8a7220 */ /* 0x080fe20000410000 */
[----:B------:R-:W-:Y:S01]  /*c340*/  HMMA.16816.F32.BF16 R156, R4, R14, R156 ;  /* 0x0000000e049c723c */ /* 0x000fe2000004189c */
[----:B------:R-:W1:Y:S01]  /*c350*/  LDSM.16.MT88.4 R12, [R225+0x10000] ;  /* 0x01000000e10c783b */ /* 0x000e620000004200 */
[----:B------:R-:W-:-:S02]  /*c360*/  FMUL.FTZ R139, R139, R173 ;  /* 0x000000ad8b8b7220 */ /* 0x000fc40000410000 */
[-C--:B------:R-:W-:Y:S01]  /*c370*/  FMUL.FTZ R132, R132, R0.reuse ;  /* 0x0000000084847220 */ /* 0x080fe20000410000 */
[----:B------:R-:W2:Y:S01]  /*c380*/  MUFU.EX2 R189, R189 ;  /* 0x000000bd00bd7308 */ /* 0x000ea20000000800 */
[-C--:B------:R-:W-:Y:S02]  /*c390*/  FMUL.FTZ R133, R133, R0.reuse ;  /* 0x0000000085857220 */ /* 0x080fe40000410000 */
[C---:B----4-:R-:W-:Y:S01]  /*c3a0*/  HMMA.16816.F32.BF16 R152, R4.reuse, R8, R152 ;  /* 0x000000080498723c */ /* 0x050fe20000041898 */
[-C--:B------:R-:W-:Y:S02]  /*c3b0*/  FMUL.FTZ R134, R134, R173.reuse ;  /* 0x000000ad86867220 */ /* 0x080fe40000410000 */
[-C--:B------:R-:W-:Y:S02]  /*c3c0*/  FMUL.FTZ R135, R135, R173.reuse ;  /* 0x000000ad87877220 */ /* 0x080fe40000410000 */
[-C--:B------:R-:W-:Y:S01]  /*c3d0*/  FMUL.FTZ R144, R144, R0.reuse ;  /* 0x0000000090907220 */ /* 0x080fe20000410000 */
[----:B------:R-:W-:Y:S01]  /*c3e0*/  MUFU.EX2 R191, R191 ;  /* 0x000000bf00bf7308 */ /* 0x000fe20000000800 */
[----:B------:R-:W-:Y:S01]  /*c3f0*/  FMUL.FTZ R145, R145, R0 ;  /* 0x0000000091917220 */ /* 0x000fe20000410000 */
[----:B------:R-:W-:Y:S01]  /*c400*/  HMMA.16816.F32.BF16 R148, R4, R10, R148 ;  /* 0x0000000a0494723c */ /* 0x000fe20000041894 */
[----:B------:R-:W4:Y:S01]  /*c410*/  LDSM.16.MT88.4 R8, [R224+0x10000] ;  /* 0x01000000e008783b */ /* 0x000f220000004200 */
[----:B------:R-:W-:-:S02]  /*c420*/  FMUL.FTZ R146, R146, R173 ;  /* 0x000000ad92927220 */ /* 0x000fc40000410000 */
[-C--:B------:R-:W-:Y:S02]  /*c430*/  FMUL.FTZ R147, R147, R173.reuse ;  /* 0x000000ad93937220 */ /* 0x080fe40000410000 */
[-C--:B------:R-:W-:Y:S01]  /*c440*/  FMUL.FTZ R140, R140, R0.reuse ;  /* 0x000000008c8c7220 */ /* 0x080fe20000410000 */
[----:B------:R-:W1:Y:S01]  /*c450*/  MUFU.EX2 R186, R186 ;  /* 0x000000ba00ba7308 */ /* 0x000e620000000800 */
[-C--:B------:R-:W-:Y:S02]  /*c460*/  FMUL.FTZ R141, R141, R0.reuse ;  /* 0x000000008d8d7220 */ /* 0x080fe40000410000 */
[-C--:B------:R-:W-:Y:S02]  /*c470*/  FMUL.FTZ R142, R142, R173.reuse ;  /* 0x000000ad8e8e7220 */ /* 0x080fe40000410000 */
[----:B------:R-:W-:Y:S02]  /*c480*/  FMUL.FTZ R143, R143, R173 ;  /* 0x000000ad8f8f7220 */ /* 0x000fe40000410000 */
[-C--:B------:R-:W-:Y:S01]  /*c490*/  FMUL.FTZ R44, R44, R0.reuse ;  /* 0x000000002c2c7220 */ /* 0x080fe20000410000 */
[----:B------:R-:W-:Y:S01]  /*c4a0*/  MUFU.EX2 R202, R202 ;  /* 0x000000ca00ca7308 */ /* 0x000fe20000000800 */
[----:B------:R-:W-:-:S02]  /*c4b0*/  FMUL.FTZ R45, R45, R0 ;  /* 0x000000002d2d7220 */ /* 0x000fc40000410000 */
[-C--:B------:R-:W-:Y:S02]  /*c4c0*/  FMUL.FTZ R46, R46, R173.reuse ;  /* 0x000000ad2e2e7220 */ /* 0x080fe40000410000 */
[-C--:B------:R-:W-:Y:S02]  /*c4d0*/  FMUL.FTZ R47, R47, R173.reuse ;  /* 0x000000ad2f2f7220 */ /* 0x080fe40000410000 */
[-C--:B------:R-:W-:Y:S01]  /*c4e0*/  FMUL.FTZ R48, R48, R0.reuse ;  /* 0x0000000030307220 */ /* 0x080fe20000410000 */
[----:B------:R-:W2:Y:S01]  /*c4f0*/  MUFU.EX2 R195, R195 ;  /* 0x000000c300c37308 */ /* 0x000ea20000000800 */
[----:B------:R-:W-:Y:S01]  /*c500*/  FMUL.FTZ R49, R49, R0 ;  /* 0x0000000031317220 */ /* 0x000fe20000410000 */
[----:B-1----:R-:W-:Y:S01]  /*c510*/  HMMA.16816.F32.BF16 R144, R4, R12, R144 ;  /* 0x0000000c0490723c */ /* 0x002fe20000041890 */
[-C--:B------:R-:W-:Y:S02]  /*c520*/  FMUL.FTZ R50, R50, R173.reuse ;  /* 0x000000ad32327220 */ /* 0x080fe40000410000 */
[----:B------:R-:W-:-:S02]  /*c530*/  FMUL.FTZ R51, R51, R173 ;  /* 0x000000ad33337220 */ /* 0x000fc40000410000 */
[-C--:B------:R-:W-:Y:S01]  /*c540*/  FMUL.FTZ R36, R36, R0.reuse ;  /* 0x0000000024247220 */ /* 0x080fe20000410000 */
[----:B------:R-:W-:Y:S01]  /*c550*/  MUFU.EX2 R193, R193 ;  /* 0x000000c100c17308 */ /* 0x000fe20000000800 */
[-C--:B------:R-:W-:Y:S01]  /*c560*/  FMUL.FTZ R37, R37, R0.reuse ;  /* 0x0000000025257220 */ /* 0x080fe20000410000 */
[C---:B------:R-:W-:Y:S01]  /*c570*/  HMMA.16816.F32.BF16 R140, R4.reuse, R14, R140 ;  /* 0x0000000e048c723c */ /* 0x040fe2000004188c */
[----:B------:R-:W1:Y:S01]  /*c580*/  LDSM.16.MT88.4 R12, [R228+0x12000] ;  /* 0x01200000e40c783b */ /* 0x000e620000004200 */
[-C--:B------:R-:W-:Y:S02]  /*c590*/  FMUL.FTZ R38, R38, R173.reuse ;  /* 0x000000ad26267220 */ /* 0x080fe40000410000 */
[----:B------:R-:W-:Y:S02]  /*c5a0*/  FMUL.FTZ R39, R39, R173 ;  /* 0x000000ad27277220 */ /* 0x000fe40000410000 */
[-C--:B------:R-:W-:Y:S01]  /*c5b0*/  FMUL.FTZ R40, R40, R0.reuse ;  /* 0x0000000028287220 */ /* 0x080fe20000410000 */
[----:B------:R-:W-:Y:S01]  /*c5c0*/  MUFU.EX2 R203, R203 ;  /* 0x000000cb00cb7308 */ /* 0x000fe20000000800 */
[----:B----4-:R-:W-:Y:S01]  /*c5d0*/  HMMA.16816.F32.BF16 R136, R4, R8, R136 ;  /* 0x000000080488723c */ /* 0x010fe20000041888 */
[----:B------:R-:W-:-:S02]  /*c5e0*/  FMUL.FTZ R41, R41, R0 ;  /* 0x0000000029297220 */ /* 0x000fc40000410000 */
[-C--:B------:R-:W-:Y:S02]  /*c5f0*/  FMUL.FTZ R42, R42, R173.reuse ;  /* 0x000000ad2a2a7220 */ /* 0x080fe40000410000 */
[-C--:B------:R-:W-:Y:S02]  /*c600*/  FMUL.FTZ R43, R43, R173.reuse ;  /* 0x000000ad2b2b7220 */ /* 0x080fe40000410000 */
[-C--:B------:R-:W-:Y:S01]  /*c610*/  FMUL.FTZ R60, R60, R0.reuse ;  /* 0x000000003c3c7220 */ /* 0x080fe20000410000 */
[----:B------:R-:W-:Y:S01]  /*c620*/  HMMA.16816.F32.BF16 R132, R4, R10, R132 ;  /* 0x0000000a0484723c */ /* 0x000fe20000041884 */
[----:B------:R-:W4:Y:S01]  /*c630*/  LDSM.16.MT88.4 R8, [R226+0x12000] ;  /* 0x01200000e208783b */ /* 0x000f220000004200 */
[----:B------:R-:W-:Y:S01]  /*c640*/  FMUL.FTZ R61, R61, R0 ;  /* 0x000000003d3d7220 */ /* 0x000fe20000410000 */
[----:B------:R-:W-:Y:S01]  /*c650*/  MUFU.EX2 R188, R188 ;  /* 0x000000bc00bc7308 */ /* 0x000fe20000000800 */
[-C--:B------:R-:W-:Y:S02]  /*c660*/  FMUL.FTZ R62, R62, R173.reuse ;  /* 0x000000ad3e3e7220 */ /* 0x080fe40000410000 */
        /* <DEDUP_REMOVED lines=19> */
[----:B------:R-:W-:Y:S02]  /*c7a0*/  FMUL.FTZ R79, R79, R173 ;  /* 0x000000ad4f4f7220 */ /* 0x000fe40000410000 */
[----:B----4-:R-:W-:Y:S01]  /*c7b0*/  HMMA.16816.F32.BF16 R44, R4, R8, R44 ;  /* 0x00000008042c723c */ /* 0x010fe2000004182c */
[----:B------:R-:W-:-:S02]  /*c7c0*/  FMUL.FTZ R80, R80, R0 ;  /* 0x0000000050507220 */ /* 0x000fc40000410000 */
[-C--:B------:R-:W-:Y:S02]  /*c7d0*/  FMUL.FTZ R81, R81, R0.reuse ;  /* 0x0000000051517220 */ /* 0x080fe40000410000 */
[-C--:B------:R-:W-:Y:S02]  /*c7e0*/  FMUL.FTZ R82, R82, R173.reuse ;  /* 0x000000ad52527220 */ /* 0x080fe40000410000 */
[-C--:B------:R-:W-:Y:S01]  /*c7f0*/  FMUL.FTZ R83, R83, R173.reuse ;  /* 0x000000ad53537220 */ /* 0x080fe20000410000 */
[----:B------:R-:W-:Y:S01]  /*c800*/  HMMA.16816.F32.BF16 R48, R4, R10, R48 ;  /* 0x0000000a0430723c */ /* 0x000fe20000041830 */
[----:B------:R-:W4:Y:S01]  /*c810*/  LDSM.16.MT88.4 R8, [R224+0x12000] ;  /* 0x01200000e008783b */ /* 0x000f220000004200 */
        /* <DEDUP_REMOVED lines=11> */
[-C--:B------:R-:W-:Y:S01]  /*c8d0*/  FMUL.FTZ R95, R95, R173.reuse ;  /* 0x000000ad5f5f7220 */ /* 0x080fe20000410000 */
[----:B-1----:R-:W-:Y:S01]  /*c8e0*/  HMMA.16816.F32.BF16 R52, R4, R12, R52 ;  /* 0x0000000c0434723c */ /* 0x002fe20000041834 */
[-C--:B------:R-:W-:Y:S02]  /*c8f0*/  FMUL.FTZ R96, R96, R0.reuse ;  /* 0x0000000060607220 */ /* 0x080fe40000410000 */
[----:B------:R-:W-:Y:S02]  /*c900*/  FMUL.FTZ R97, R97, R0 ;  /* 0x0000000061617220 */ /* 0x000fe40000410000 */
[----:B------:R-:W-:-:S02]  /*c910*/  FMUL.FTZ R98, R98, R173 ;  /* 0x000000ad62627220 */ /* 0x000fc40000410000 */
[-C--:B------:R-:W-:Y:S01]  /*c920*/  FMUL.FTZ R99, R99, R173.reuse ;  /* 0x000000ad63637220 */ /* 0x080fe20000410000 */
[C---:B------:R-:W-:Y:S01]  /*c930*/  HMMA.16816.F32.BF16 R56, R4.reuse, R14, R56 ;  /* 0x0000000e0438723c */ /* 0x040fe20000041838 */
[----:B------:R-:W1:Y:S01]  /*c940*/  LDSM.16.MT88.4 R12, [R228+0x14000] ;  /* 0x01400000e40c783b */ /* 0x000e620000004200 */
[-C--:B------:R-:W-:Y:S02]  /*c950*/  FMUL.FTZ R84, R84, R0.reuse ;  /* 0x0000000054547220 */ /* 0x080fe40000410000 */
[----:B------:R-:W-:Y:S02]  /*c960*/  FMUL.FTZ R85, R85, R0 ;  /* 0x0000000055557220 */ /* 0x000fe40000410000 */
[-C--:B------:R-:W-:Y:S02]  /*c970*/  FMUL.FTZ R86, R86, R173.reuse ;  /* 0x000000ad56567220 */ /* 0x080fe40000410000 */
        /* <DEDUP_REMOVED lines=45> */
[----:B------:R-:W-:Y:S01]  /*cc50*/  FMUL.FTZ R131, R131, R173 ;  /* 0x000000ad83837220 */ /* 0x000fe20000410000 */
[C---:B-1----:R-:W-:Y:S08]  /*cc60*/  HMMA.16816.F32.BF16 R84, R4.reuse, R12, R84 ;  /* 0x0000000c0454723c */ /* 0x042ff00000041854 */
[C---:B------:R-:W-:Y:S01]  /*cc70*/  HMMA.16816.F32.BF16 R88, R4.reuse, R14, R88 ;  /* 0x0000000e0458723c */ /* 0x040fe20000041858 */
[----:B------:R-:W1:Y:S07]  /*cc80*/  LDSM.16.MT88.4 R12, [R228+0x16000] ;  /* 0x01600000e40c783b */ /* 0x000e6e0000004200 */
[C---:B----4-:R-:W-:Y:S08]  /*cc90*/  HMMA.16816.F32.BF16 R92, R4.reuse, R8, R92 ;  /* 0x00000008045c723c */ /* 0x050ff0000004185c */
[C---:B------:R-:W-:Y:S01]  /*cca0*/  HMMA.16816.F32.BF16 R96, R4.reuse, R10, R96 ;  /* 0x0000000a0460723c */ /* 0x040fe20000041860 */
[----:B------:R-:W4:Y:S07]  /*ccb0*/  LDSM.16.MT88.4 R8, [R226+0x16000] ;  /* 0x01600000e208783b */ /* 0x000f2e0000004200 */
        /* <DEDUP_REMOVED lines=9> */
[C---:B----4-:R-:W-:Y:S07]  /*cd50*/  HMMA.16816.F32.BF16 R124, R4.reuse, R8, R124 ;  /* 0x00000008047c723c */ /* 0x050fee000004187c */
[----:B------:R-:W-:Y:S01]  /*cd60*/  LOP3.LUT R8, R26, 0xffff, RZ, 0xc0, !PT ;  /* 0x0000ffff1a087812 */ /* 0x000fe200078ec0ff */
[----:B------:R-:W-:Y:S03]  /*cd70*/  HMMA.16816.F32.BF16 R128, R4, R10, R128 ;  /* 0x0000000a0480723c */ /* 0x000fe60000041880 */
[----:B------:R-:W-:-:S04]  /*cd80*/  SHF.R.U32.HI R8, RZ, 0x8, R8 ;  /* 0x00000008ff087819 */ /* 0x000fc80000011608 */
[----:B------:R-:W-:Y:S02]  /*cd90*/  LOP3.LUT R7, R26, 0xff, RZ, 0xc0, !PT ;  /* 0x000000ff1a077812 */ /* 0x000fe400078ec0ff */
[C---:B------:R-:W-:Y:S02]  /*cda0*/  LOP3.LUT R4, R24.reuse, 0xffff, RZ, 0xc0, !PT ;  /* 0x0000ffff18047812 */ /* 0x040fe400078ec0ff */
[----:B------:R-:W-:Y:S02]  /*cdb0*/  PRMT R7, R7, 0x5410, R8 ;  /* 0x0000541007077816 */ /* 0x000fe40000000008 */
[----:B------:R-:W-:Y:S02]  /*cdc0*/  SHF.R.U32.HI R8, RZ, 0x10, R26 ;  /* 0x00000010ff087819 */ /* 0x000fe4000001161a */
[----:B------:R-:W-:Y:S02]  /*cdd0*/  SHF.R.U32.HI R5, RZ, 0x10, R24 ;  /* 0x00000010ff057819 */ /* 0x000fe40000011618 */
[----:B------:R-:W-:-:S02]  /*cde0*/  LOP3.LUT R6, R24, 0xff, RZ, 0xc0, !PT ;  /* 0x000000ff18067812 */ /* 0x000fc400078ec0ff */
[----:B------:R-:W-:Y:S02]  /*cdf0*/  SHF.R.U32.HI R26, RZ, 0x18, R26 ;  /* 0x00000018ff1a7819 */ /* 0x000fe4000001161a */
[----:B------:R-:W-:Y:S01]  /*ce00*/  SHF.R.U32.HI R9, RZ, 0x8, R4 ;  /* 0x00000008ff097819 */ /* 0x000fe20000011604 */
[----:B------:R-:W-:Y:S01]  /*ce10*/  HSET2.LE.AND R4, R7, R252, PT ;  /* 0x000000fc07047233 */ /* 0x000fe20003803000 */
[----:B------:R-:W-:Y:S02]  /*ce20*/  LOP3.LUT R11, R8, 0xff, RZ, 0xc0, !PT ;  /* 0x000000ff080b7812 */ /* 0x000fe400078ec0ff */
[----:B------:R-:W-:Y:S02]  /*ce30*/  SHF.R.U32.HI R24, RZ, 0x18, R24 ;  /* 0x00000018ff187819 */ /* 0x000fe40000011618 */
[----:B------:R-:W-:Y:S02]  /*ce40*/  LOP3.LUT R5, R5, 0xff, RZ, 0xc0, !PT ;  /* 0x000000ff05057812 */ /* 0x000fe400078ec0ff */
[----:B------:R-:W-:-:S02]  /*ce50*/  PRMT R9, R6, 0x5410, R9 ;  /* 0x0000541006097816 */ /* 0x000fc40000000009 */
[----:B------:R-:W-:Y:S02]  /*ce60*/  PRMT R11, R11, 0x5410, R26 ;  /* 0x000054100b0b7816 */ /* 0x000fe4000000001a */
[----:B---3--:R-:W-:Y:S01]  /*ce70*/  F2FP.BF16.PACK_AB R7, R184, R187 ;  /* 0x000000bbb807723e */ /* 0x008fe200000010ff */
[--C-:B------:R-:W-:Y:S01]  /*ce80*/  HSET2.LE.AND R6, R9, R252.reuse, PT ;  /* 0x000000fc09067233 */ /* 0x100fe20003803000 */
[----:B------:R-:W-:Y:S01]  /*ce90*/  PRMT R5, R5, 0x5410, R24 ;  /* 0x0000541005057816 */ /* 0x000fe20000000018 */
[--C-:B------:R-:W-:Y:S01]  /*cea0*/  HSET2.LE.AND R10, R11, R252.reuse, PT ;  /* 0x000000fc0b0a7233 */ /* 0x100fe20003803000 */
[----:B------:R-:W-:Y:S01]  /*ceb0*/  LOP3.LUT R4, R4, R7, RZ, 0xc0, !PT ;  /* 0x0000000704047212 */ /* 0x000fe200078ec0ff */
[----:B------:R-:W-:Y:S01]  /*cec0*/  LDSM.16.MT88.4 R24, [R228+0x10800] ;  /* 0x01080000e418783b */ /* 0x000fe20000004200 */
[----:B--2---:R-:W-:Y:S01]  /*ced0*/  F2FP.BF16.PACK_AB R11, R189, R182 ;  /* 0x000000b6bd0b723e */ /* 0x004fe200000010ff */
[----:B------:R-:W-:Y:S01]  /*cee0*/  HSET2.LE.AND R7, R5, R252, PT ;  /* 0x000000fc05077233 */ /* 0x000fe20003803000 */
[----:B------:R-:W-:-:S02]  /*cef0*/  F2FP.BF16.PACK_AB R9, R180, R185 ;  /* 0x000000b9b409723e */ /* 0x000fc400000010ff */
[----:B------:R-:W-:Y:S02]  /*cf00*/  F2FP.BF16.PACK_AB R8, R186, R191 ;  /* 0x000000bfba08723e */ /* 0x000fe400000010ff */
[----:B------:R-:W-:Y:S02]  /*cf10*/  LOP3.LUT R5, R10, R11, RZ, 0xc0, !PT ;  /* 0x0000000b0a057212 */ /* 0x000fe400078ec0ff */
[----:B------:R-:W-:Y:S02]  /*cf20*/  LOP3.LUT R6, R6, R9, RZ, 0xc0, !PT ;  /* 0x0000000906067212 */ /* 0x000fe400078ec0ff */
[----:B------:R-:W-:Y:S02]  /*cf30*/  LOP3.LUT R7, R7, R8, RZ, 0xc0, !PT ;  /* 0x0000000807077212 */ /* 0x000fe400078ec0ff */
[----:B------:R-:W2:Y:S05]  /*cf40*/  LDSM.16.MT88.4 R8, [R228+0x12800] ;  /* 0x01280000e408783b */ /* 0x000eaa0000004200 */
[C---:B------:R-:W-:Y:S08]  /*cf50*/  HMMA.16816.F32.BF16 R144, R4.reuse, R16, R144 ;  /* 0x000000100490723c */ /* 0x040ff00000041890 */
        /* <DEDUP_REMOVED lines=27> */
[C---:B--2---:R-:W-:Y:S07]  /*d110*/  HMMA.16816.F32.BF16 R100, R4.reuse, R8, R100 ;  /* 0x000000080464723c */ /* 0x044fee0000041864 */
[----:B------:R-:W-:Y:S01]  /*d120*/  MOV R8, UR4 ;  /* 0x0000000400087c02 */ /* 0x000fe20008000f00 */
[----:B------:R-:W-:Y:S01]  /*d130*/  HMMA.16816.F32.BF16 R156, R4, R26, R156 ;  /* 0x0000001a049c723c */ /* 0x000fe2000004189c */
[----:B------:R-:W2:Y:S02]  /*d140*/  LDSM.16.MT88.4 R24, [R226+0x12800] ;  /* 0x01280000e218783b */ /* 0x000ea40000004200 */
[----:B------:R-:W-:-:S05]  /*d150*/  LOP3.LUT R8, R199, UR25, R8, 0x96, !PT ;  /* 0x00000019c7087c12 */ /* 0x000fca000f8e9608 */
[----:B------:R-:W-:Y:S01]  /*d160*/  IMAD.WIDE.U32 R8, R8, -0x326172a9, RZ ;  /* 0xcd9e8d5708087825 */ /* 0x000fe200078e00ff */
[----:B---3--:R-:W-:Y:S04]  /*d170*/  HMMA.16816.F32.BF16 R108, R4, R16, R108 ;  /* 0x00000010046c723c */ /* 0x008fe8000004186c */
[----:B------:R-:W-:-:S03]  /*d180*/  LOP3.LUT R206, R9, UR38, R206, 0x96, !PT ;  /* 0x0000002609ce7c12 */ /* 0x000fc6000f8e96ce */
[----:B------:R-:W-:Y:S01]  /*d190*/  LOP3.LUT R16, R31, UR7, R8, 0x96, !PT ;  /* 0x000000071f107c12 */ /* 0x000fe2000f8e9608 */
[----:B------:R-:W-:Y:S01]  /*d1a0*/  HMMA.16816.F32.BF16 R104, R4, R10, R104 ;  /* 0x0000000a0468723c */ /* 0x000fe20000041868 */
[----:B------:R-:W3:Y:S01]  /*d1b0*/  LDSM.16.MT88.4 R8, [R224+0x16800] ;  /* 0x01680000e008783b */ /* 0x000ee20000004200 */
[----:B------:R-:W-:-:S04]  /*d1c0*/  IMAD.WIDE.U32 R206, R206, -0x2daee0ad, RZ ;  /* 0xd2511f53cece7825 */ /* 0x000fc800078e00ff */
[----:B------:R-:W-:Y:S01]  /*d1d0*/  IMAD.WIDE.U32 R16, R16, -0x2daee0ad, RZ ;  /* 0xd2511f5310107825 */ /* 0x000fe200078e00ff */
[----:B------:R-:W-:Y:S01]  /*d1e0*/  LOP3.LUT R204, R207, UR36, R204, 0x96, !PT ;  /* 0x00000024cfcc7c12 */ /* 0x000fe2000f8e96cc */
[----:B-1----:R-:W-:Y:S03]  /*d1f0*/  HMMA.16816.F32.BF16 R116, R4, R12, R116 ;  /* 0x0000000c0474723c */ /* 0x002fe60000041874 */
[----:B------:R-:W-:Y:S01]  /*d200*/  LOP3.LUT R206, R17, UR34, R206, 0x96, !PT ;  /* 0x0000002211ce7c12 */ /* 0x000fe2000f8e96ce */
[----:B------:R-:W-:-:S04]  /*d210*/  IMAD.WIDE.U32 R204, R204, -0x326172a9, RZ ;  /* 0xcd9e8d57cccc7825 */ /* 0x000fc800078e00ff */
[----:B------:R-:W-:Y:S01]  /*d220*/  IMAD.WIDE.U32 R206, R206, -0x326172a9, RZ ;  /* 0xcd9e8d57cece7825 */ /* 0x000fe200078e00ff */
[----:B------:R-:W-:Y:S01]  /*d230*/  LOP3.LUT R30, R205, UR35, R30, 0x96, !PT ;  /* 0x00000023cd1e7c12 */ /* 0x000fe2000f8e961e */
[----:B------:R-:W-:Y:S02]  /*d240*/  HMMA.16816.F32.BF16 R52, R4, R20, R52 ;  /* 0x000000140434723c */ /* 0x000fe40000041834 */
[----:B------:R-:W-:Y:S01]  /*d250*/  FFMA.FTZ R205, R190, c[0x0][0x23c], -R175 ;  /* 0x00008f00becd7a23 */ /* 0x000fe200000108af */
[----:B------:R-:W-:Y:S01]  /*d260*/  LOP3.LUT R12, R207, UR33, R204, 0x96, !PT ;  /* 0x00000021cf0c7c12 */ /* 0x000fe2000f8e96cc */
[----:B------:R-:W-:-:S04]  /*d270*/  IMAD.WIDE.U32 R30, R30, -0x2daee0ad, RZ ;  /* 0xd2511f531e1e7825 */ /* 0x000fc800078e00ff */
[----:B------:R-:W-:Y:S01]  /*d280*/  IMAD.WIDE.U32 R198, R12, -0x2daee0ad, RZ ;  /* 0xd2511f530cc67825 */ /* 0x000fe200078e00ff */
[----:B------:R-:W-:Y:S01]  /*d290*/  LOP3.LUT R13, R31, UR31, R16, 0x96, !PT ;  /* 0x0000001f1f0d7c12 */ /* 0x000fe2000f8e9610 */
[C---:B--2---:R-:W-:Y:S01]  /*d2a0*/  HMMA.16816.F32.BF16 R44, R4.reuse, R24, R44 ;  /* 0x00000018042c723c */ /* 0x044fe2000004182c */
[----:B------:R-:W-:Y:S01]  /*d2b0*/  MUFU.EX2 R205, R205 ;  /* 0x000000cd00cd7308 */ /* 0x000fe20000000800 */
[----:B------:R-:W-:Y:S01]  /*d2c0*/  FFMA.FTZ R204, R29, c[0x0][0x23c], -R178 ;  /* 0x00008f001dcc7a23 */ /* 0x000fe200000108b2 */
[----:B------:R-:W-:Y:S01]  /*d2d0*/  LOP3.LUT R12, R199, UR19, R30, 0x96, !PT ;  /* 0x00000013c70c7c12 */ /* 0x000fe2000f8e961e */
[----:B------:R-:W-:Y:S01]  /*d2e0*/  IMAD.WIDE.U32 R20, R13, -0x326172a9, RZ ;  /* 0xcd9e8d570d147825 */ /* 0x000fe200078e00ff */
[----:B------:R-:W1:Y:S03]  /*d2f0*/  LDSM.16.MT88.4 R28, [R228+0x11000] ;  /* 0x01100000e41c783b */ /* 0x000e660000004200 */
[----:B------:R-:W-:Y:S01]  /*d300*/  IMAD.WIDE.U32 R12, R12, -0x326172a9, RZ ;  /* 0xcd9e8d570c0c7825 */ /* 0x000fe200078e00ff */
[----:B------:R-:W-:Y:S01]  /*d310*/  HMMA.16816.F32.BF16 R48, R4, R26, R48 ;  /* 0x0000001a0430723c */ /* 0x000fe20000041830 */
[----:B------:R-:W2:Y:S01]  /*d320*/  MUFU.EX2 R204, R204 ;  /* 0x000000cc00cc7308 */ /* 0x000ea20000000800 */
[----:B------:R-:W-:Y:S01]  /*d330*/  LDSM.16.MT88.4 R24, [R226+0x11000] ;  /* 0x01100000e218783b */ /* 0x000fe20000004200 */
[----:B------:R-:W-:-:S05]  /*d340*/  FFMA.FTZ R190, R194, c[0x0][0x23c], -R175 ;  /* 0x00008f00c2be7a23 */ /* 0x000fca00000108af */
[C---:B------:R-:W-:Y:S01]  /*d350*/  HMMA.16816.F32.BF16 R56, R4.reuse, R22, R56 ;  /* 0x000000160438723c */ /* 0x040fe20000041838 */
[----:B------:R-:W4:Y:S07]  /*d360*/  MUFU.EX2 R190, R190 ;  /* 0x000000be00be7308 */ /* 0x000f2e0000000800 */
[C---:B------:R-:W-:Y:S01]  /*d370*/  HMMA.16816.F32.BF16 R112, R4.reuse, R18, R112 ;  /* 0x000000120470723c */ /* 0x040fe20000041870 */
[----:B------:R-:W-:Y:S07]  /*d380*/  LDSM.16.MT88.4 R16, [R224+0x11000] ;  /* 0x01100000e010783b */ /* 0x000fee0000004200 */
[C---:B------:R-:W-:Y:S08]  /*d390*/  HMMA.16816.F32.BF16 R120, R4.reuse, R14, R120 ;  /* 0x0000000e0478723c */ /* 0x040ff00000041878 */
[C---:B---3--:R-:W-:Y:S08]  /*d3a0*/  HMMA.16816.F32.BF16 R124, R4.reuse, R8, R124 ;  /* 0x00000008047c723c */ /* 0x048ff0000004187c */
[----:B------:R-:W-:Y:S07]  /*d3b0*/  HMMA.16816.F32.BF16 R128, R4, R10, R128 ;  /* 0x0000000a0480723c */ /* 0x000fee0000041880 */
[----:B------:R-:W-:-:S02]  /*d3c0*/  SHF.R.U32.HI R5, RZ, 0x10, R12 ;  /* 0x00000010ff057819 */ /* 0x000fc4000001160c */
[C---:B------:R-:W-:Y:S02]  /*d3d0*/  LOP3.LUT R6, R12.reuse, 0xffff, RZ, 0xc0, !PT ;  /* 0x0000ffff0c067812 */ /* 0x040fe400078ec0ff */
[----:B------:R-:W-:Y:S02]  /*d3e0*/  LOP3.LUT R7, R12, 0xff, RZ, 0xc0, !PT ;  /* 0x000000ff0c077812 */ /* 0x000fe400078ec0ff */
[----:B------:R-:W-:Y:S02]  /*d3f0*/  SHF.R.U32.HI R12, RZ, 0x18, R12 ;  /* 0x00000018ff0c7819 */ /* 0x000fe4000001160c */
[----:B------:R-:W-:Y:S02]  /*d400*/  LOP3.LUT R5, R5, 0xff, RZ, 0xc0, !PT ;  /* 0x000000ff05057812 */ /* 0x000fe400078ec0ff */
[----:B------:R-:W-:Y:S02]  /*d410*/  LOP3.LUT R4, R13, UR39, R20, 0x96, !PT ;  /* 0x000000270d047c12 */ /* 0x000fe4000f8e9614 */
[----:B------:R-:W-:-:S02]  /*d420*/  PRMT R5, R5, 0x5410, R12 ;  /* 0x0000541005057816 */ /* 0x000fc4000000000c */
[----:B------:R-:W3:Y:S01]  /*d430*/  LDSM.16.MT88.4 R12, [R226+0x13000] ;  /* 0x01300000e20c783b */ /* 0x000ee20000004200 */
[C---:B------:R-:W-:Y:S02]  /*d440*/  LOP3.LUT R9, R4.reuse, 0xffff, RZ, 0xc0, !PT ;  /* 0x0000ffff04097812 */ /* 0x040fe400078ec0ff */
[----:B------:R-:W-:Y:S01]  /*d450*/  SHF.R.U32.HI R8, RZ, 0x8, R6 ;  /* 0x00000008ff087819 */ /* 0x000fe20000011606 */
[----:B------:R-:W-:Y:S01]  /*d460*/  HSET2.LE.AND R5, R5, R252, PT ;  /* 0x000000fc05057233 */ /* 0x000fe20003803000 */
[----:B------:R-:W-:Y:S02]  /*d470*/  SHF.R.U32.HI R6, RZ, 0x8, R9 ;  /* 0x00000008ff067819 */ /* 0x000fe40000011609 */
[----:B------:R-:W-:Y:S02]  /*d480*/  LOP3.LUT R9, R4, 0xff, RZ, 0xc0, !PT ;  /* 0x000000ff04097812 */ /* 0x000fe400078ec0ff */
[----:B------:R-:W-:Y:S02]  /*d490*/  PRMT R7, R7, 0x5410, R8 ;  /* 0x0000541007077816 */ /* 0x000fe40000000008 */
[----:B------:R-:W-:-:S02]  /*d4a0*/  SHF.R.U32.HI R8, RZ, 0x10, R4 ;  /* 0x00000010ff087819 */ /* 0x000fc40000011604 */
[----:B------:R-:W-:Y:S02]  /*d4b0*/  PRMT R9, R9, 0x5410, R6 ;  /* 0x0000541009097816 */ /* 0x000fe40000000006 */
[----:B------:R-:W-:Y:S02]  /*d4c0*/  SHF.R.U32.HI R4, RZ, 0x18, R4 ;  /* 0x00000018ff047819 */ /* 0x000fe40000011604 */
[----:B------:R-:W-:Y:S01]  /*d4d0*/  LOP3.LUT R11, R8, 0xff, RZ, 0xc0, !PT ;  /* 0x000000ff080b7812 */ /* 0x000fe200078ec0ff */
[--C-:B------:R-:W-:Y:S01]  /*d4e0*/  HSET2.LE.AND R9, R9, R252.reuse, PT ;  /* 0x000000fc09097233 */ /* 0x100fe20003803000 */
[----:B------:R-:W-:Y:S02]  /*d4f0*/  F2FP.BF16.PACK_AB R6, R195, R202 ;  /* 0x000000cac306723e */ /* 0x000fe400000010ff */
[----:B------:R-:W-:Y:S02]  /*d500*/  PRMT R11, R11, 0x5410, R4 ;  /* 0x000054100b0b7816 */ /* 0x000fe40000000004 */
[----:B------:R-:W-:Y:S01]  /*d510*/  LOP3.LUT R4, R9, R6, RZ, 0xc0, !PT ;  /* 0x0000000609047212 */ /* 0x000fe200078ec0ff */
[--C-:B------:R-:W-:Y:S01]  /*d520*/  HSET2.LE.AND R6, R7, R252.reuse, PT ;  /* 0x000000fc07067233 */ /* 0x100fe20003803000 */
[----:B--2---:R-:W-:Y:S01]  /*d530*/  F2FP.BF16.PACK_AB R7, R204, R193 ;  /* 0x000000c1cc07723e */ /* 0x004fe200000010ff */
[----:B------:R-:W-:Y:S01]  /*d540*/  HSET2.LE.AND R11, R11, R252, PT ;  /* 0x000000fc0b0b7233 */ /* 0x000fe20003803000 */
[----:B----4-:R-:W-:-:S02]  /*d550*/  F2FP.BF16.PACK_AB R10, R203, R190 ;  /* 0x000000becb0a723e */ /* 0x010fc400000010ff */
[----:B------:R-:W-:Y:S02]  /*d560*/  F2FP.BF16.PACK_AB R8, R205, R188 ;  /* 0x000000bccd08723e */ /* 0x000fe400000010ff */
[----:B------:R-:W-:Y:S02]  /*d570*/  LOP3.LUT R6, R6, R7, RZ, 0xc0, !PT ;  /* 0x0000000706067212 */ /* 0x000fe400078ec0ff */
[----:B------:R-:W-:Y:S02]  /*d580*/  LOP3.LUT R7, R5, R10, RZ, 0xc0, !PT ;  /* 0x0000000a05077212 */ /* 0x000fe400078ec0ff */
[----:B------:R-:W-:Y:S02]  /*d590*/  LOP3.LUT R5, R11, R8, RZ, 0xc0, !PT ;  /* 0x000000080b057212 */ /* 0x000fe400078ec0ff */
[----:B------:R-:W2:Y:S05]  /*d5a0*/  LDSM.16.MT88.4 R8, [R228+0x13000] ;  /* 0x01300000e408783b */ /* 0x000eaa0000004200 */
[C---:B-1----:R-:W-:Y:S07]  /*d5b0*/  HMMA.16816.F32.BF16 R160, R4.reuse, R28, R160 ;  /* 0x0000001c04a0723c */ /* 0x042fee00000418a0 */
[----:B------:R-:W-:Y:S01]  /*d5c0*/  MOV R28, R20 ;  /* 0x00000014001c7202 */ /* 0x000fe20000000f00 */
[----:B---3--:R-:W-:Y:S01]  /*d5d0*/  HMMA.16816.F32.BF16 R44, R4, R12, R44 ;  /* 0x0000000c042c723c */ /* 0x008fe2000004182c */
[----:B------:R-:W-:-:S02]  /*d5e0*/  MOV R29, R21 ;  /* 0x00000015001d7202 */ /* 0x000fc40000000f00 */
[----:B------:R-:W-:Y:S04]  /*d5f0*/  LDSM.16.MT88.4 R20, [R225+0x11000] ;  /* 0x01100000e114783b */ /* 0x000fe80000004200 */
[----:B------:R-:W-:Y:S01]  /*d600*/  MOV R12, R28 ;  /* 0x0000001c000c7202 */ /* 0x000fe20000000f00 */
[C---:B------:R-:W-:Y:S01]  /*d610*/  HMMA.16816.F32.BF16 R156, R4.reuse, R30, R156 ;  /* 0x0000001e049c723c */ /* 0x040fe2000004189c */
[----:B------:R-:W-:Y:S02]  /*d620*/  MOV R13, R29 ;  /* 0x0000001d000d7202 */ /* 0x000fe40000000f00 */
[----:B------:R-:W1:Y:S05]  /*d630*/  LDSM.16.MT88.4 R28, [R225+0x13000] ;  /* 0x01300000e11c783b */ /* 0x000e6a0000004200 */
[C---:B------:R-:W-:Y:S08]  /*d640*/  HMMA.16816.F32.BF16 R136, R4.reuse, R16, R136 ;  /* 0x000000100488723c */ /* 0x040ff00000041888 */
[C---:B------:R-:W-:Y:S01]  /*d650*/  HMMA.16816.F32.BF16 R132, R4.reuse, R18, R132 ;  /* 0x000000120484723c */ /* 0x040fe20000041884 */
[----:B------:R-:W3:Y:S07]  /*d660*/  LDSM.16.MT88.4 R16, [R226+0x15000] ;  /* 0x01500000e210783b */ /* 0x000eee0000004200 */
[C---:B------:R-:W-:Y:S07]  /*d670*/  HMMA.16816.F32.BF16 R48, R4.reuse, R14, R48 ;  /* 0x0000000e0430723c */ /* 0x040fee0000041830 */
[----:B------:R-:W-:Y:S01]  /*d680*/  MOV R14, R198 ;  /* 0x000000c6000e7202 */ /* 0x000fe20000000f00 */
[----:B--2---:R-:W-:Y:S01]  /*d690*/  HMMA.16816.F32.BF16 R36, R4, R8, R36 ;  /* 0x000000080424723c */ /* 0x004fe20000041824 */
[----:B------:R-:W-:-:S02]  /*d6a0*/  MOV R15, R199 ;  /* 0x000000c7000f7202 */ /* 0x000fc40000000f00 */
[----:B------:R2:W5:Y:S05]  /*d6b0*/  LDL.LU.64 R198, [R1+0x50] ;  /* 0x0000500001c67983 */ /* 0x00056a0000300a00 */
[C---:B------:R-:W-:Y:S01]  /*d6c0*/  HMMA.16816.F32.BF16 R40, R4.reuse, R10, R40 ;  /* 0x0000000a0428723c */ /* 0x040fe20000041828 */
[----:B------:R-:W4:Y:S07]  /*d6d0*/  LDSM.16.MT88.4 R8, [R225+0x15000] ;  /* 0x01500000e108783b */ /* 0x000f2e0000004200 */
[C---:B-1----:R-:W-:Y:S07]  /*d6e0*/  HMMA.16816.F32.BF16 R52, R4.reuse, R28, R52 ;  /* 0x0000001c0434723c */ /* 0x042fee0000041834 */
[----:B------:R-:W-:Y:S01]  /*d6f0*/  MOV R28, R14 ;  /* 0x0000000e001c7202 */ /* 0x000fe20000000f00 */
[----:B------:R-:W-:Y:S01]  /*d700*/  HMMA.16816.F32.BF16 R56, R4, R30, R56 ;  /* 0x0000001e0438723c */ /* 0x000fe20000041838 */
[----:B------:R-:W-:-:S06]  /*d710*/  MOV R29, R15 ;  /* 0x0000000f001d7202 */ /* 0x000fcc0000000f00 */
[----:B------:R-:W-:Y:S01]  /*d720*/  MOV R30, R12 ;  /* 0x0000000c001e7202 */ /* 0x000fe20000000f00 */
[C---:B---3--:R-:W-:Y:S01]  /*d730*/  HMMA.16816.F32.BF16 R76, R4.reuse, R16, R76 ;  /* 0x00000010044c723c */ /* 0x048fe2000004184c */
[----:B------:R-:W-:Y:S02]  /*d740*/  MOV R31, R13 ;  /* 0x0000000d001f7202 */ /* 0x000fe40000000f00 */
[----:B------:R-:W1:Y:S05]  /*d750*/  LDSM.16.MT88.4 R12, [R228+0x17000] ;  /* 0x01700000e40c783b */ /* 0x000e6a0000004200 */
[C---:B------:R-:W-:Y:S01]  /*d760*/  HMMA.16816.F32.BF16 R80, R4.reuse, R18, R80 ;  /* 0x000000120450723c */ /* 0x040fe20000041850 */
[----:B------:R-:W3:Y:S07]  /*d770*/  LDSM.16.MT88.4 R16, [R224+0x15000] ;  /* 0x01500000e010783b */ /* 0x000eee0000004200 */
[C---:B------:R-:W-:Y:S08]  /*d780*/  HMMA.16816.F32.BF16 R152, R4.reuse, R24, R152 ;  /* 0x000000180498723c */ /* 0x040ff00000041898 */
[C---:B----4-:R-:W-:Y:S08]  /*d790*/  HMMA.16816.F32.BF16 R84, R4.reuse, R8, R84 ;  /* 0x000000080454723c */ /* 0x050ff00000041854 */
[C---:B------:R-:W-:Y:S01]  /*d7a0*/  HMMA.16816.F32.BF16 R88, R4.reuse, R10, R88 ;  /* 0x0000000a0458723c */ /* 0x040fe20000041858 */
[----:B------:R-:W4:Y:S07]  /*d7b0*/  LDSM.16.MT88.4 R8, [R226+0x17000] ;  /* 0x01700000e208783b */ /* 0x000f2e0000004200 */
[C---:B------:R-:W-:Y:S01]  /*d7c0*/  HMMA.16816.F32.BF16 R148, R4.reuse, R26, R148 ;  /* 0x0000001a0494723c */ /* 0x040fe20000041894 */
[----:B------:R-:W-:Y:S07]  /*d7d0*/  LDSM.16.MT88.4 R24, [R224+0x13000] ;  /* 0x01300000e018783b */ /* 0x000fee0000004200 */
[C---:B-1----:R-:W-:Y:S08]  /*d7e0*/  HMMA.16816.F32.BF16 R100, R4.reuse, R12, R100 ;  /* 0x0000000c0464723c */ /* 0x042ff00000041864 */
[C---:B---3--:R-:W-:Y:S08]  /*d7f0*/  HMMA.16816.F32.BF16 R92, R4.reuse, R16, R92 ;  /* 0x00000010045c723c */ /* 0x048ff0000004185c */
[C---:B------:R-:W-:Y:S01]  /*d800*/  HMMA.16816.F32.BF16 R96, R4.reuse, R18, R96 ;  /* 0x000000120460723c */ /* 0x040fe20000041860 */
[----:B------:R-:W1:Y:S07]  /*d810*/  LDSM.16.MT88.4 R16, [R225+0x17000] ;  /* 0x01700000e110783b */ /* 0x000e6e0000004200 */
[C---:B------:R-:W-:Y:S01]  /*d820*/  HMMA.16816.F32.BF16 R104, R4.reuse, R14, R104 ;  /* 0x0000000e0468723c */ /* 0x040fe20000041868 */
[----:B------:R-:W3:Y:S07]  /*d830*/  LDSM.16.MT88.4 R12, [R224+0x17000] ;  /* 0x01700000e00c783b */ /* 0x000eee0000004200 */
[C---:B------:R-:W-:Y:S08]  /*d840*/  HMMA.16816.F32.BF16 R144, R4.reuse, R20, R144 ;  /* 0x000000140490723c */ /* 0x040ff00000041890 */
[----:B------:R-:W-:Y:S01]  /*d850*/  HMMA.16816.F32.BF16 R140, R4, R22, R140 ;  /* 0x00000016048c723c */ /* 0x000fe2000004188c */
[----:B------:R-:W2:Y:S01]  /*d860*/  LDSM.16.MT88.4 R20, [R228+0x15000] ;  /* 0x01500000e414783b */ /* 0x000ea20000004200 */
[----:B------:R-:W-:-:S05]  /*d870*/  LOP3.LUT R206, R31, UR20, R206, 0x96, !PT ;  /* 0x000000141fce7c12 */ /* 0x000fca000f8e96ce */
[----:B------:R-:W-:Y:S01]  /*d880*/  IMAD.WIDE.U32 R206, R206, -0x2daee0ad, RZ ;  /* 0xd2511f53cece7825 */ /* 0x000fe200078e00ff */
[C---:B----4-:R-:W-:Y:S07]  /*d890*/  HMMA.16816.F32.BF16 R108, R4.reuse, R8, R108 ;  /* 0x00000008046c723c */ /* 0x050fee000004186c */
[----:B------:R-:W-:Y:S01]  /*d8a0*/  LOP3.LUT R8, R207, UR6, R28, 0x96, !PT ;  /* 0x00000006cf087c12 */ /* 0x000fe2000f8e961c */
[----:B-1----:R-:W-:Y:S01]  /*d8b0*/  HMMA.16816.F32.BF16 R116, R4, R16, R116 ;  /* 0x000000100474723c */ /* 0x002fe20000041874 */
[----:B------:R-:W-:-:S02]  /*d8c0*/  FFMA.FTZ R183, R183, c[0x0][0x23c], -R178 ;  /* 0x00008f00b7b77a23 */ /* 0x000fc400000108b2 */
[----:B------:R-:W-:-:S05]  /*d8d0*/  FFMA.FTZ R192, R181, c[0x0][0x23c], -R178 ;  /* 0x00008f00b5c07a23 */ /* 0x000fca00000108b2 */
[----:B---3--:R-:W-:Y:S01]  /*d8e0*/  HMMA.16816.F32.BF16 R124, R4, R12, R124 ;  /* 0x0000000c047c723c */ /* 0x008fe2000004187c */
[----:B------:R-:W-:Y:S01]  /*d8f0*/  LOP3.LUT R16, R206, 0xffff, RZ, 0xc0, !PT ;  /* 0x0000ffffce107812 */ /* 0x000fe200078ec0ff */
[----:B------:R-:W-:-:S06]  /*d900*/  FFMA.FTZ R179, R179, c[0x0][0x23c], -R178 ;  /* 0x00008f00b3b37a23 */ /* 0x000fcc00000108b2 */
[C---:B------:R-:W-:Y:S01]  /*d910*/  HMMA.16816.F32.BF16 R60, R4.reuse, R24, R60 ;  /* 0x00000018043c723c */ /* 0x040fe2000004183c */
[----:B------:R-:W-:Y:S01]  /*d920*/  LOP3.LUT R12, R8, 0xffff, RZ, 0xc0, !PT ;  /* 0x0000ffff080c7812 */ /* 0x000fe200078ec0ff */
[--C-:B------:R-:W-:Y:S01]  /*d930*/  FFMA.FTZ R176, R176, c[0x0][0x23c], -R175.reuse ;  /* 0x00008f00b0b07a23 */ /* 0x100fe200000108af */
[----:B------:R-:W-:Y:S01]  /*d940*/  SHF.R.U32.HI R16, RZ, 0x8, R16 ;  /* 0x00000008ff107819 */ /* 0x000fe20000011610 */
[----:B------:R-:W-:Y:S01]  /*d950*/  FFMA.FTZ R172, R172, c[0x0][0x23c], -R175 ;  /* 0x00008f00acac7a23 */ /* 0x000fe200000108af */
[----:B------:R-:W-:Y:S01]  /*d960*/  SHF.R.U32.HI R12, RZ, 0x8, R12 ;  /* 0x00000008ff0c7819 */ /* 0x000fe2000001160c */
[----:B------:R-:W-:Y:S01]  /*d970*/  FFMA.FTZ R0, R167, R0, R164 ;  /* 0x00000000a7007223 */ /* 0x000fe200000100a4 */
[----:B------:R-:W-:Y:S01]  /*d980*/  LOP3.LUT R25, R206, 0xff, RZ, 0xc0, !PT ;  /* 0x000000ffce197812 */ /* 0x000fe200078ec0ff */
[----:B------:R-:W-:Y:S01]  /*d990*/  HMMA.16816.F32.BF16 R112, R4, R10, R112 ;  /* 0x0000000a0470723c */ /* 0x000fe20000041870 */
[----:B------:R-:W-:Y:S01]  /*d9a0*/  MUFU.EX2 R183, R183 ;  /* 0x000000b700b77308 */ /* 0x000fe20000000800 */
[----:B------:R-:W-:Y:S01]  /*d9b0*/  FFMA.FTZ R178, R177, c[0x0][0x23c], -R178 ;  /* 0x00008f00b1b27a23 */ /* 0x000fe200000108b2 */
[----:B------:R-:W-:Y:S01]  /*d9c0*/  PRMT R25, R25, 0x5410, R16 ;  /* 0x0000541019197816 */ /* 0x000fe20000000010 */
[----:B------:R-:W-:-:S04]  /*d9d0*/  FFMA.FTZ R32, R166, R173, R32 ;  /* 0x000000ada6207223 */ /* 0x000fc80000010020 */
[C---:B------:R-:W-:Y:S01]  /*d9e0*/  HMMA.16816.F32.BF16 R120, R4.reuse, R18, R120 ;  /* 0x000000120478723c */ /* 0x040fe20000041878 */
[----:B------:R-:W-:Y:S01]  /*d9f0*/  LOP3.LUT R11, R8, 0xff, RZ, 0xc0, !PT ;  /* 0x000000ff080b7812 */ /* 0x000fe200078ec0ff */
[----:B------:R-:W1:Y:S01]  /*da00*/  MUFU.EX2 R192, R192 ;  /* 0x000000c000c07308 */ /* 0x000e620000000800 */
[----:B------:R-:W3:Y:S02]  /*da10*/  LDSM.16.MT88.4 R16, [R226+0x11800] ;  /* 0x01180000e210783b */ /* 0x000ee40000004200 */
[----:B------:R-:W-:Y:S01]  /*da20*/  PRMT R11, R11, 0x5410, R12 ;  /* 0x000054100b0b7816 */ /* 0x000fe2000000000c */
[--C-:B------:R-:W-:Y:S02]  /*da30*/  FFMA.FTZ R177, R174, c[0x0][0x23c], -R175.reuse ;  /* 0x00008f00aeb17a23 */ /* 0x100fe400000108af */
[C---:B------:R-:W-:Y:S01]  /*da40*/  HMMA.16816.F32.BF16 R128, R4.reuse, R14, R128 ;  /* 0x0000000e0480723c */ /* 0x040fe20000041880 */
[----:B------:R-:W4:Y:S01]  /*da50*/  LDSM.16.MT88.4 R12, [R225+0x11800] ;  /* 0x01180000e10c783b */ /* 0x000f220000004200 */
[----:B------:R-:W-:Y:S01]  /*da60*/  MUFU.EX2 R176, R176 ;  /* 0x000000b000b07308 */ /* 0x000fe20000000800 */
[----:B------:R-:W-:Y:S01]  /*da70*/  FFMA.FTZ R175, R170, c[0x0][0x23c], -R175 ;  /* 0x00008f00aaaf7a23 */ /* 0x000fe200000108af */
[--C-:B------:R-:W-:Y:S01]  /*da80*/  SHF.R.U32.HI R10, RZ, 0x10, R206.reuse ;  /* 0x00000010ff0a7819 */ /* 0x100fe200000116ce */
[----:B------:R-:W-:Y:S03]  /*da90*/  LDSM.16.MT88.4 R28, [R228+0x13800] ;  /* 0x01380000e41c783b */ /* 0x000fe60000004200 */
[C---:B------:R-:W-:Y:S02]  /*daa0*/  HMMA.16816.F32.BF16 R64, R4.reuse, R26, R64 ;  /* 0x0000001a0440723c */ /* 0x040fe40000041840 */
[----:B------:R-:W1:Y:S06]  /*dab0*/  MUFU.EX2 R177, R177 ;  /* 0x000000b100b17308 */ /* 0x000e6c0000000800 */
[C---:B--2---:R-:W-:Y:S02]  /*dac0*/  HMMA.16816.F32.BF16 R68, R4.reuse, R20, R68 ;  /* 0x000000140444723c */ /* 0x044fe40000041844 */
[----:B------:R-:W-:Y:S06]  /*dad0*/  MUFU.EX2 R179, R179 ;  /* 0x000000b300b37308 */ /* 0x000fec0000000800 */
[----:B------:R-:W-:Y:S02]  /*dae0*/  HMMA.16816.F32.BF16 R72, R4, R22, R72 ;  /* 0x000000160448723c */ /* 0x000fe40000041848 */
[----:B------:R-:W2:Y:S01]  /*daf0*/  MUFU.EX2 R178, R178 ;  /* 0x000000b200b27308 */ /* 0x000ea20000000800 */
[----:B------:R-:W-:Y:S01]  /*db00*/  SHF.R.U32.HI R9, RZ, 0x18, R206 ;  /* 0x00000018ff097819 */ /* 0x000fe200000116ce */
[----:B------:R-:W-:Y:S03]  /*db10*/  LDSM.16.MT88.4 R20, [R228+0x11800] ;  /* 0x01180000e414783b */ /* 0x000fe60000004200 */
[----:B------:R-:W-:-:S02]  /*db20*/  SHF.R.U32.HI R5, RZ, 0x10, R8 ;  /* 0x00000010ff057819 */ /* 0x000fc40000011608 */
[----:B------:R-:W-:Y:S01]  /*db30*/  SHF.R.U32.HI R8, RZ, 0x18, R8 ;  /* 0x00000018ff087819 */ /* 0x000fe20000011608 */
[----:B------:R-:W-:Y:S01]  /*db40*/  MUFU.EX2 R172, R172 ;  /* 0x000000ac00ac7308 */ /* 0x000fe20000000800 */
[----:B------:R-:W-:Y:S01]  /*db50*/  LOP3.LUT R5, R5, 0xff, RZ, 0xc0, !PT ;  /* 0x000000ff05057812 */ /* 0x000fe200078ec0ff */
[----:B------:R-:W-:Y:S01]  /*db60*/  HSET2.LE.AND R4, R11, R252, PT ;  /* 0x000000fc0b047233 */ /* 0x000fe20003803000 */
[----:B------:R-:W-:Y:S02]  /*db70*/  LOP3.LUT R10, R10, 0xff, RZ, 0xc0, !PT ;  /* 0x000000ff0a0a7812 */ /* 0x000fe400078ec0ff */
[----:B-1----:R-:W-:-:S03]  /*db80*/  F2FP.BF16.PACK_AB R11, R192, R183 ;  /* 0x000000b7c00b723e */ /* 0x002fc600000010ff */
[----:B------:R-:W1:Y:S01]  /*db90*/  MUFU.EX2 R175, R175 ;  /* 0x000000af00af7308 */ /* 0x000e620000000800 */
[----:B------:R-:W-:Y:S02]  /*dba0*/  PRMT R5, R5, 0x5410, R8 ;  /* 0x0000541005057816 */ /* 0x000fe40000000008 */
[----:B------:R-:W-:Y:S02]  /*dbb0*/  PRMT R7, R10, 0x5410, R9 ;  /* 0x000054100a077816 */ /* 0x000fe40000000009 */
[----:B------:R-:W-:Y:S01]  /*dbc0*/  LOP3.LUT R4, R4, R11, RZ, 0xc0, !PT ;  /* 0x0000000b04047212 */ /* 0x000fe200078ec0ff */
[--C-:B------:R-:W-:Y:S01]  /*dbd0*/  HSET2.LE.AND R5, R5, R252.reuse, PT ;  /* 0x000000fc05057233 */ /* 0x100fe20003803000 */
[----:B------:R-:W4:Y:S01]  /*dbe0*/  LDSM.16.MT88.4 R8, [R224+0x11800] ;  /* 0x01180000e008783b */ /* 0x000f220000004200 */
[----:B------:R-:W-:Y:S01]  /*dbf0*/  F2FP.BF16.PACK_AB R6, R177, R176 ;  /* 0x000000b0b106723e */ /* 0x000fe200000010ff */
[----:B------:R-:W-:-:S03]  /*dc00*/  HSET2.LE.AND R7, R7, R252, PT ;  /* 0x000000fc07077233 */ /* 0x000fc60003803000 */
[----:B------:R-:W-:Y:S01]  /*dc10*/  LOP3.LUT R5, R5, R6, RZ, 0xc0, !PT ;  /* 0x0000000605057212 */ /* 0x000fe200078ec0ff */
[----:B------:R-:W-:Y:S01]  /*dc20*/  HSET2.LE.AND R6, R25, R252, PT ;  /* 0x000000fc19067233 */ /* 0x000fe20003803000 */
[----:B--2---:R-:W-:Y:S02]  /*dc30*/  F2FP.BF16.PACK_AB R25, R178, R179 ;  /* 0x000000b3b219723e */ /* 0x004fe400000010ff */
[----:B-1----:R-:W-:Y:S02]  /*dc40*/  F2FP.BF16.PACK_AB R24, R175, R172 ;  /* 0x000000acaf18723e */ /* 0x002fe400000010ff */
[----:B------:R-:W-:Y:S02]  /*dc50*/  LOP3.LUT R6, R6, R25, RZ, 0xc0, !PT ;  /* 0x0000001906067212 */ /* 0x000fe400078ec0ff */
[----:B------:R-:W-:Y:S01]  /*dc60*/  LOP3.LUT R7, R7, R24, RZ, 0xc0, !PT ;  /* 0x0000001807077212 */ /* 0x000fe200078ec0ff */
[----:B------:R-:W-:Y:S01]  /*dc70*/  FADD.FTZ R35, R35, R0 ;  /* 0x0000000023237221 */ /* 0x000fe20000010000 */
[----:B------:R-:W-:Y:S05]  /*dc80*/  LDSM.16.MT88.4 R24, [R226+0x13800] ;  /* 0x01380000e218783b */ /* 0x000fea0000004200 */
[C---:B---3--:R-:W-:Y:S08]  /*dc90*/  HMMA.16816.F32.BF16 R152, R4.reuse, R16, R152 ;  /* 0x000000100498723c */ /* 0x048ff00000041898 */
        /* <DEDUP_REMOVED lines=18> */
[----:B------:R-:W-:Y:S01]  /*ddc0*/  HMMA.16816.F32.BF16 R80, R4, R10, R80 ;  /* 0x0000000a0450723c */ /* 0x000fe20000041850 */
[----:B------:R-:W3:Y:S01]  /*ddd0*/  LDSM.16.MT88.4 R8, [R226+0x17800] ;  /* 0x01780000e208783b */ /* 0x000ee20000004200 */
[----:B------:R-:W-:-:S06]  /*dde0*/  FADD.FTZ R3, R3, R32 ;  /* 0x0000002003037221 */ /* 0x000fcc0000010000 */
[----:B----4-:R-:W-:Y:S01]  /*ddf0*/  HMMA.16816.F32.BF16 R60, R4, R20, R60 ;  /* 0x00000014043c723c */ /* 0x010fe2000004183c */
[----:B------:R-:W-:-:S07]  /*de00*/  FADD.FTZ R0, R34, R35 ;  /* 0x0000002322007221 */ /* 0x000fce0000010000 */
[C---:B------:R-:W-:Y:S01]  /*de10*/  HMMA.16816.F32.BF16 R64, R4.reuse, R22, R64 ;  /* 0x000000160440723c */ /* 0x040fe20000041840 */
[----:B------:R-:W4:Y:S07]  /*de20*/  LDSM.16.MT88.4 R20, [R224+0x15800] ;  /* 0x01580000e014783b */ /* 0x000f2e0000004200 */
[----:B-1----:R-:W-:Y:S01]  /*de30*/  HMMA.16816.F32.BF16 R84, R4, R16, R84 ;  /* 0x000000100454723c */ /* 0x002fe20000041854 */
[----:B------:R-:W-:-:S07]  /*de40*/  FADD.FTZ R2, R2, R3 ;  /* 0x0000000302027221 */ /* 0x000fce0000010000 */
[C---:B------:R-:W-:Y:S01]  /*de50*/  HMMA.16816.F32.BF16 R88, R4.reuse, R18, R88 ;  /* 0x000000120458723c */ /* 0x040fe20000041858 */
[----:B------:R-:W1:Y:S07]  /*de60*/  LDSM.16.MT88.4 R16, [R225+0x17800] ;  /* 0x01780000e110783b */ /* 0x000e6e0000004200 */
[C---:B--2---:R-:W-:Y:S08]  /*de70*/  HMMA.16816.F32.BF16 R100, R4.reuse, R12, R100 ;  /* 0x0000000c0464723c */ /* 0x044ff00000041864 */
[----:B------:R-:W-:Y:S01]  /*de80*/  HMMA.16816.F32.BF16 R104, R4, R14, R104 ;  /* 0x0000000e0468723c */ /* 0x000fe20000041868 */
[----:B------:R-:W2:Y:S01]  /*de90*/  LDSM.16.MT88.4 R12, [R224+0x17800] ;  /* 0x01780000e00c783b */ /* 0x000ea20000004200 */
[----:B------:R-:W-:-:S02]  /*dea0*/  FADD.FTZ R0, R33, R0 ;  /* 0x0000000021007221 */ /* 0x000fc40000010000 */
[----:B------:R-:W-:Y:S02]  /*deb0*/  FADD.FTZ R171, R171, R2 ;  /* 0x00000002abab7221 */ /* 0x000fe40000010000 */
[----:B------:R-:W-:Y:S02]  /*dec0*/  FADD.FTZ R187, R187, R0 ;  /* 0x00000000bbbb7221 */ /* 0x000fe40000010000 */
[----:B------:R-:W-:Y:S02]  /*ded0*/  FADD.FTZ R0, R182, R171 ;  /* 0x000000abb6007221 */ /* 0x000fe40000010000 */
[----:B------:R-:W-:Y:S02]  /*dee0*/  FADD.FTZ R184, R184, R187 ;  /* 0x000000bbb8b87221 */ /* 0x000fe40000010000 */
[----:B------:R-:W-:Y:S01]  /*def0*/  FADD.FTZ R0, R189, R0 ;  /* 0x00000000bd007221 */ /* 0x000fe20000010000 */
[----:B---3--:R-:W-:Y:S01]  /*df00*/  HMMA.16816.F32.BF16 R108, R4, R8, R108 ;  /* 0x00000008046c723c */ /* 0x008fe2000004186c */
[----:B------:R-:W-:-:S06]  /*df10*/  FADD.FTZ R3, R185, R184 ;  /* 0x000000b8b9037221 */ /* 0x000fcc0000010000 */
        /* <DEDUP_REMOVED lines=9> */
[----:B------:R-:W-:Y:S01]  /*dfb0*/  HMMA.16816.F32.BF16 R36, R4, R28, R36 ;  /* 0x0000001c0424723c */ /* 0x000fe20000041824 */
[----:B------:R-:W-:Y:S02]  /*dfc0*/  FADD.FTZ R204, R204, R193 ;  /* 0x000000c1cccc7221 */ /* 0x000fe40000010000 */
[----:B------:R-:W-:-:S05]  /*dfd0*/  FADD.FTZ R203, R203, R190 ;  /* 0x000000becbcb7221 */ /* 0x000fca0000010000 */
[----:B------:R-:W-:Y:S01]  /*dfe0*/  HMMA.16816.F32.BF16 R40, R4, R30, R40 ;  /* 0x0000001e0428723c */ /* 0x000fe20000041828 */
[----:B------:R-:W-:-:S07]  /*dff0*/  FADD.FTZ R183, R183, R204 ;  /* 0x000000ccb7b77221 */ /* 0x000fce0000010000 */
[----:B------:R-:W-:Y:S01]  /*e000*/  HMMA.16816.F32.BF16 R44, R4, R24, R44 ;  /* 0x00000018042c723c */ /* 0x000fe2000004182c */
[----:B------:R-:W-:-:S07]  /*e010*/  FADD.FTZ R176, R176, R203 ;  /* 0x000000cbb0b07221 */ /* 0x000fce0000010000 */
[C---:B------:R-:W-:Y:S08]  /*e020*/  HMMA.16816.F32.BF16 R48, R4.reuse, R26, R48 ;  /* 0x0000001a0430723c */ /* 0x040ff00000041830 */
[C---:B----4-:R-:W-:Y:S08]  /*e030*/  HMMA.16816.F32.BF16 R92, R4.reuse, R20, R92 ;  /* 0x00000014045c723c */ /* 0x050ff0000004185c */
[C---:B------:R-:W-:Y:S08]  /*e040*/  HMMA.16816.F32.BF16 R96, R4.reuse, R22, R96 ;  /* 0x000000160460723c */ /* 0x040ff00000041860 */
[C---:B------:R-:W-:Y:S08]  /*e050*/  HMMA.16816.F32.BF16 R112, R4.reuse, R10, R112 ;  /* 0x0000000a0470723c */ /* 0x040ff00000041870 */
[C---:B-1----:R-:W-:Y:S08]  /*e060*/  HMMA.16816.F32.BF16 R116, R4.reuse, R16, R116 ;  /* 0x000000100474723c */ /* 0x042ff00000041874 */
[C---:B------:R-:W-:Y:S08]  /*e070*/  HMMA.16816.F32.BF16 R120, R4.reuse, R18, R120 ;  /* 0x000000120478723c */ /* 0x040ff00000041878 */
[C---:B--2---:R-:W-:Y:S08]  /*e080*/  HMMA.16816.F32.BF16 R124, R4.reuse, R12, R124 ;  /* 0x0000000c047c723c */ /* 0x044ff0000004187c */
[----:B------:R-:W-:Y:S01]  /*e090*/  HMMA.16816.F32.BF16 R128, R4, R14, R128 ;  /* 0x0000000e0480723c */ /* 0x000fe20000041880 */
[----:B------:R-:W-:-:S02]  /*e0a0*/  FADD.FTZ R192, R192, R183 ;  /* 0x000000b7c0c07221 */ /* 0x000fc40000010000 */
[----:B------:R-:W-:Y:S02]  /*e0b0*/  FADD.FTZ R177, R177, R176 ;  /* 0x000000b0b1b17221 */ /* 0x000fe40000010000 */
[----:B------:R-:W-:Y:S02]  /*e0c0*/  FADD.FTZ R167, R179, R192 ;  /* 0x000000c0b3a77221 */ /* 0x000fe40000010000 */
[----:B------:R-:W-:Y:S01]  /*e0d0*/  FADD.FTZ R166, R172, R177 ;  /* 0x000000b1aca67221 */ /* 0x000fe20000010000 */
[----:B------:R-:W-:Y:S01]  /*e0e0*/  MOV R0, R168 ;  /* 0x000000a800007202 */ /* 0x000fe20000000f00 */
[----:B------:R-:W-:Y:S01]  /*e0f0*/  FADD.FTZ R167, R178, R167 ;  /* 0x000000a7b2a77221 */ /* 0x000fe20000010000 */
[----:B------:R-:W-:Y:S01]  /*e100*/  MOV R2, R169 ;  /* 0x000000a900027202 */ /* 0x000fe20000000f00 */
[----:B------:R-:W-:Y:S02]  /*e110*/  FADD.FTZ R166, R175, R166 ;  /* 0x000000a6afa67221 */ /* 0x000fe40000010000 */
.L_x_1054:
        /* <DEDUP_REMOVED lines=9> */
[----:B------:R-:W-:Y:S01]  /*e1b0*/  IMAD.U32 R10, RZ, RZ, UR8 ;  /* 0x00000008ff0a7e24 */ /* 0x000fe2000f8e00ff */
[----:B------:R-:W-:Y:S01]  /*e1c0*/  UIMAD UR6, UR10, UR6, URZ ;  /* 0x000000060a0672a4 */ /* 0x000fe2000f8e023f */
[----:B------:R-:W-:Y:S01]  /*e1d0*/  IMAD.MOV.U32 R4, RZ, RZ, R250 ;  /* 0x000000ffff047224 */ /* 0x000fe200078e00fa */
[----:B------:R-:W-:Y:S01]  /*e1e0*/  UIMAD UR4, UR10, UR4, URZ ;  /* 0x000000040a0472a4 */ /* 0x000fe2000f8e023f */
[----:B------:R-:W-:Y:S01]  /*e1f0*/  IMAD.MOV.U32 R164, RZ, RZ, R2 ;  /* 0x000000ffffa47224 */ /* 0x000fe200078e0002 */
[----:B------:R-:W-:Y:S01]  /*e200*/  UIMAD UR6, UR8, UR7, UR6 ;  /* 0x00000007080672a4 */ /* 0x000fe2000f8e0206 */
[--C-:B------:R-:W-:Y:S01]  /*e210*/  IMAD.WIDE.U32 R12, R12, c[0x0][0x1b0], R4.reuse ;  /* 0x00006c000c0c7a25 */ /* 0x100fe200078e0004 */
[----:B------:R-:W-:Y:S01]  /*e220*/  UIMAD UR4, UR8, UR5, UR4 ;  /* 0x00000005080472a4 */ /* 0x000fe2000f8e0204 */
[----:B------:R-:W-:Y:S01]  /*e230*/  ISETP.GE.AND P5, PT, R250, c[0x0][0x220], PT ;  /* 0x00008800fa007a0c */ /* 0x000fe20003fa6270 */
[----:B------:R-:W-:Y:S01]  /*e240*/  UIADD3 UR8, UR29, -0x2, URZ ;  /* 0xfffffffe1d087890 */ /* 0x000fe2000fffe03f */
        /* <DEDUP_REMOVED lines=8> */
[----:B------:R-:W-:Y:S01]  /*e2d0*/  UMOV UR10, URZ ;  /* 0x0000003f000a7c82 */ /* 0x000fe20008000000 */
[----:B-1----:R-:W-:-:S02]  /*e2e0*/  SHF.R.S32.HI R7, RZ, 0x1f, R8 ;  /* 0x0000001fff077819 */ /* 0x002fc40000011408 */
[----:B------:R-:W-:Y:S02]  /*e2f0*/  IADD3.X R5, R5, UR13, R13, P1, !PT ;  /* 0x0000000d05057c10 */ /* 0x000fe40008ffe40d */
[----:B------:R-:W-:Y:S02]  /*e300*/  LEA.HI R7, R7, R8, RZ, 0x3 ;  /* 0x0000000807077211 */ /* 0x000fe400078f18ff */
[----:B------:R-:W-:Y:S02]  /*e310*/  IADD3.X R3, R3, UR26, R11, P0, !PT ;  /* 0x0000001a03037c10 */ /* 0x000fe400087fe40b */
[----:B------:R-:W-:Y:S02]  /*e320*/  LEA R11, P1, R6, c[0x0][0x168], 0x1 ;  /* 0x00005a00060b7a11 */ /* 0x000fe400078208ff */
[----:B------:R-:W-:Y:S02]  /*e330*/  LEA R10, P0, R4, c[0x0][0x170], 0x1 ;  /* 0x00005c00040a7a11 */ /* 0x000fe400078008ff */
[----:B------:R-:W-:Y:S01]  /*e340*/  SHF.R.S32.HI R8, RZ, 0x3, R7 ;  /* 0x00000003ff087819 */ /* 0x000fe20000011407 */
[----:B------:R-:W-:Y:S01]  /*e350*/  STL [R1+0xc], R11 ;  /* 0x00000c0b01007387 */ /* 0x000fe20000100800 */
[----:B------:R-:W-:-:S02]  /*e360*/  LEA.HI.X R5, R6, c[0x0][0x16c], R5, 0x1, P1 ;  /* 0x00005b0006057a11 */ /* 0x000fc400008f0c05 */
[----:B------:R-:W-:Y:S01]  /*e370*/  LEA.HI.X R3, R4, c[0x0][0x174], R3, 0x1, P0 ;  /* 0x00005d0004037a11 */ /* 0x000fe200000f0c03 */
[----:B------:R1:W-:Y:S01]  /*e380*/  STL [R1+0x4], R10 ;  /* 0x0000040a01007387 */ /* 0x0003e20000100800 */
[----:B------:R-:W-:Y:S02]  /*e390*/  SHF.R.S32.HI R9, RZ, 0x1f, R8 ;  /* 0x0000001fff097819 */ /* 0x000fe40000011408 */
[C---:B------:R-:W-:Y:S01]  /*e3a0*/  IADD3 R12, P2, R8.reuse, 0x10, RZ ;  /* 0x00000010080c7810 */ /* 0x040fe20007f5e0ff */
[----:B------:R2:W-:Y:S01]  /*e3b0*/  STL [R1+0x8], R5 ;  /* 0x0000080501007387 */ /* 0x0005e20000100800 */
[----:B------:R-:W-:-:S03]  /*e3c0*/  IADD3 R6, P0, R8, 0x30, RZ ;  /* 0x0000003008067810 */ /* 0x000fc60007f1e0ff */
[--C-:B------:R-:W-:Y:S01]  /*e3d0*/  IMAD.X R13, RZ, RZ, R9.reuse, P2 ;  /* 0x000000ffff0d7224 */ /* 0x100fe200010e0609 */
[----:B------:R3:W-:Y:S01]  /*e3e0*/  STL [R1], R3 ;  /* 0x0000000301007387 */ /* 0x0007e20000100800 */
[----:B------:R-:W-:Y:S01]  /*e3f0*/  IMAD.X R7, RZ, RZ, R9, P0 ;  /* 0x000000ffff077224 */ /* 0x000fe200000e0609 */
[----:B------:R-:W-:Y:S02]  /*e400*/  ISETP.GE.AND P2, PT, R235, c[0x0][0x220], PT ;  /* 0x00008800eb007a0c */ /* 0x000fe40003f46270 */
[----:B------:R4:W-:Y:S04]  /*e410*/  STL.64 [R1+0x30], R8 ;  /* 0x0000300801007387 */ /* 0x0009e80000100a00 */
[----:B------:R-:W-:Y:S04]  /*e420*/  STL.64 [R1+0x48], R12 ;  /* 0x0000480c01007387 */ /* 0x000fe80000100a00 */
[----:B------:R4:W-:Y:S01]  /*e430*/  STL.64 [R1+0x38], R6 ;  /* 0x0000380601007387 */ /* 0x0009e20000100a00 */
[----:B-1----:R-:W-:Y:S01]  /*e440*/  IADD3 R10, P1, R8, 0x20, RZ ;  /* 0x00000020080a7810 */ /* 0x002fe20007f3e0ff */
[----:B--2---:R-:W-:-:S04]  /*e450*/  IMAD.WIDE.U32 R4, R196, -0x326172a9, RZ ;  /* 0xcd9e8d57c4047825 */ /* 0x004fc800078e00ff */
[----:B------:R-:W-:Y:S01]  /*e460*/  IMAD.X R11, RZ, RZ, R9, P1 ;  /* 0x000000ffff0b7224 */ /* 0x000fe200008e0609 */
[----:B------:R-:W-:Y:S01]  /*e470*/  LOP3.LUT R197, R5, R197, RZ, 0x3c, !PT ;  /* 0x000000c505c57212 */ /* 0x000fe200078e3cff */
[----:B---3--:R-:W-:-:S03]  /*e480*/  IMAD.MOV.U32 R3, RZ, RZ, R0 ;  /* 0x000000ffff037224 */ /* 0x008fc600078e0000 */
[----:B------:R-:W-:Y:S01]  /*e490*/  STL.64 [R1+0x40], R10 ;  /* 0x0000400a01007387 */ /* 0x000fe20000100a00 */
[----:B----4-:R-:W-:-:S03]  /*e4a0*/  IMAD.WIDE.U32 R8, R165, -0x2daee0ad, RZ ;  /* 0xd2511f53a5087825 */ /* 0x010fc600078e00ff */
[----:B------:R1:W-:Y:S04]  /*e4b0*/  STL.64 [R1+0x18], R4 ;  /* 0x0000180401007387 */ /* 0x0003e80000100a00 */
[----:B------:R2:W-:Y:S01]  /*e4c0*/  STL.64 [R1+0x20], R8 ;  /* 0x0000200801007387 */ /* 0x0005e20000100a00 */
[----:B------:R-:W-:-:S04]  /*e4d0*/  IMAD.WIDE.U32 R6, R197, -0x2daee0ad, RZ ;  /* 0xd2511f53c5067825 */ /* 0x000fc800078e00ff */
[----:B-1---5:R-:W-:Y:S02]  /*e4e0*/  IMAD.MOV.U32 R4, RZ, RZ, R198 ;  /* 0x000000ffff047224 */ /* 0x022fe400078e00c6 */
[----:B------:R-:W-:-:S05]  /*e4f0*/  IMAD.MOV.U32 R5, RZ, RZ, R201 ;  /* 0x000000ffff057224 */ /* 0x000fca00078e00c9 */
[----:B------:R2:W-:Y:S04]  /*e500*/  STL.64 [R1+0x28], R4 ;  /* 0x0000280401007387 */ /* 0x0005e80000100a00 */
[----:B------:R2:W-:Y:S01]  /*e510*/  STL.64 [R1+0x10], R6 ;  /* 0x0000100601007387 */ /* 0x0005e20000100a00 */
[----:B------:R-:W-:Y:S05]  /*e520*/  BRA `(.L_x_1059) ;  /* 0x000006c000007947 */ /* 0x000fea0003800000 */
.L_x_1061:
        /* <DEDUP_REMOVED lines=108> */
.L_x_1059:
[----:B--2---:R-:W2:Y:S01]  /*ebf0*/  LDL.64 R6, [R1+0x28] ;  /* 0x0000280001067983 */ /* 0x004ea20000100a00 */
[----:B------:R-:W-:Y:S01]  /*ec00*/  UIADD3 UR6, UR29, -0x1, URZ ;  /* 0xffffffff1d067890 */ /* 0x000fe2000fffe03f */
[----:B------:R-:W-:Y:S04]  /*ec10*/  DEPBAR.LE SB0, 0x0 ;  /* 0x000080000000791a */ /* 0x000fe80000000000 */
[----:B------:R-:W3:Y:S01]  /*ec20*/  LDL.64 R8, [R1+0x30] ;  /* 0x0000300001087983 */ /* 0x000ee20000100a00 */
[----:B------:R-:W-:Y:S01]  /*ec30*/  UIADD3 UR13, UR7, -UR10, URZ ;  /* 0x8000000a070d7290 */ /* 0x000fe2000fffe03f */
[----:B------:R-:W-:Y:S01]  /*ec40*/  IMAD.U32 R2, RZ, RZ, UR6 ;  /* 0x00000006ff027e24 */ /* 0x000fe2000f8e00ff */
[----:B------:R-:W-:Y:S01]  /*ec50*/  USHF.R.S32.HI UR5, URZ, 0x1f, UR6 ;  /* 0x0000001f3f057899 */ /* 0x000fe20008011406 */
[----:B------:R-:W4:Y:S01]  /*ec60*/  LDL R5, [R1+0x4] ;  /* 0x0000040001057983 */ /* 0x000f220000100800 */
[----:B------:R-:W-:Y:S02]  /*ec70*/  UIMAD UR4, UR9, UR6, URZ ;  /* 0x00000006090472a4 */ /* 0x000fe4000f8e023f */
[----:B------:R-:W-:Y:S01]  /*ec80*/  IMAD.U32 R0, RZ, RZ, UR13 ;  /* 0x0000000dff007e24 */ /* 0x000fe2000f8e00ff */
[----:B------:R-:W5:Y:S01]  /*ec90*/  LDL R4, [R1] ;  /* 0x0000000001047983 */ /* 0x000f620000100800 */
[----:B------:R-:W-:Y:S02]  /*eca0*/  UIMAD UR4, UR5, UR16, UR4 ;  /* 0x00000010050472a4 */ /* 0x000fe4000f8e0204 */
[----:B------:R-:W-:Y:S01]  /*ecb0*/  UISETP.GT.AND UP0, UPT, UR6, UR11, UPT ;  /* 0x0000000b0600728c */ /* 0x000fe2000bf04270 */
[----:B------:R-:W4:Y:S04]  /*ecc0*/  LDL.64 R12, [R1+0x48] ;  /* 0x00004800010c7983 */ /* 0x000f280000100a00 */
[----:B------:R-:W4:Y:S04]  /*ecd0*/  LDL.64 R16, [R1+0x40] ;  /* 0x0000400001107983 */ /* 0x000f280000100a00 */
        /* <DEDUP_REMOVED lines=12> */
[C---:B------:R-:W-:Y:S02]  /*eda0*/  @!P5 LEA R174, P6, R178.reuse, c[0x0][0x170], 0x1 ;  /* 0x00005c00b2aeda11 */ /* 0x040fe400078c08ff */
[C---:B------:R-:W-:Y:S02]  /*edb0*/  @!P5 LEA.HI.X R207, R33.reuse, c[0x0][0x174], R2, 0x1, P1 ;  /* 0x00005d0021cfda11 */ /* 0x040fe400008f0c02 */
[----:B------:R-:W-:Y:S01]  /*edc0*/  IADD3 R165, P0, R33, UR17, RZ ;  /* 0x0000001121a57c10 */ /* 0x000fe2000ff1e0ff */
[----:B------:R-:W-:Y:S01]  /*edd0*/  IMAD R33, R183, c[0x0][0x1a0], RZ ;  /* 0x00006800b7217a24 */ /* 0x000fe200078e02ff */
[----:B------:R-:W-:Y:S02]  /*ede0*/  @!P5 LEA.HI.X R175, R178, c[0x0][0x174], R34, 0x1, P6 ;  /* 0x00005d00b2afda11 */ /* 0x000fe400030f0c22 */
[----:B------:R-:W-:Y:S01]  /*edf0*/  IADD3.X R2, R2, UR12, RZ, P0, !PT ;  /* 0x0000000c02027c10 */ /* 0x000fe200087fe4ff */
[----:B------:R-:W-:Y:S01]  /*ee00*/  IMAD R33, R182, c[0x0][0x1a4], R33 ;  /* 0x00006900b6217a24 */ /* 0x000fe200078e0221 */
[C---:B------:R-:W-:Y:S01]  /*ee10*/  @!P5 LEA R178, P0, R165.reuse, c[0x0][0x170], 0x1 ;  /* 0x00005c00a5b2da11 */ /* 0x040fe200078008ff */
[----:B------:R-:W-:Y:S01]  /*ee20*/  @!PT LDS RZ, [RZ] ;  /* 0x00000000fffff984 */ /* 0x000fe20000000800 */
[----:B------:R-:W-:Y:S01]  /*ee30*/  @!PT LDS RZ, [RZ] ;  /* 0x00000000fffff984 */ /* 0x000fe20000000800 */
[----:B------:R-:W-:Y:S01]  /*ee40*/  @!PT LDS RZ, [RZ] ;  /* 0x00000000fffff984 */ /* 0x000fe20000000800 */
[----:B------:R1:W-:Y:S01]  /*ee50*/  @!P5 LDGSTS.E.BYPASS.LTC128B.128 [R238+0x10000], [R174.64] ;  /* 0x10000000aeeedfae */ /* 0x0003e2000b901d56 */
[C---:B------:R-:W-:Y:S02]  /*ee60*/  @!P5 IADD3 R35, P1, R165.reuse, UR17, RZ ;  /* 0x00000011a523dc10 */ /* 0x040fe4000ff3e0ff */
[----:B------:R-:W-:Y:S01]  /*ee70*/  @!P5 LEA.HI.X R179, R165, c[0x0][0x174], R2, 0x1, P0 ;  /* 0x00005d00a5b3da11 */ /* 0x000fe200000f0c02 */
[----:B------:R-:W-:Y:S01]  /*ee80*/  @P4 STS.128 [R238+0x12000], RZ ;  /* 0x012000ffee004388 */ /* 0x000fe20000000c00 */
[----:B------:R-:W-:Y:S01]  /*ee90*/  @!P5 IADD3.X R34, R2, UR12, RZ, P1, !PT ;  /* 0x0000000c0222dc10 */ /* 0x000fe20008ffe4ff */
[----:B------:R-:W-:Y:S01]  /*eea0*/  IMAD.IADD R2, R199, 0x1, R33 ;  /* 0x00000001c7027824 */ /* 0x000fe200078e0221 */
[C---:B----4-:R-:W-:Y:S02]  /*eeb0*/  LEA R182, P0, R198.reuse, R5, 0x1 ;  /* 0x00000005c6b67211 */ /* 0x050fe400078008ff */
[C---:B------:R-:W-:Y:S02]  /*eec0*/  @!P5 LEA R186, P1, R35.reuse, c[0x0][0x170], 0x1 ;  /* 0x00005c0023bada11 */ /* 0x040fe400078208ff */
[----:B-----5:R-:W-:Y:S02]  /*eed0*/  LEA.HI.X R183, R198, R4, R2, 0x1, P0 ;  /* 0x00000004c6b77211 */ /* 0x020fe400000f0c02 */
[----:B------:R-:W-:Y:S02]  /*eee0*/  @!P5 LEA.HI.X R187, R35, c[0x0][0x174], R34, 0x1, P1 ;  /* 0x00005d0023bbda11 */ /* 0x000fe400008f0c22 */
[C---:B------:R-:W-:Y:S01]  /*eef0*/  LEA R34, P6, R0.reuse, R12, 0x6 ;  /* 0x0000000c00227211 */ /* 0x040fe200078c30ff */
[----:B------:R-:W-:Y:S01]  /*ef00*/  @!PT LDS RZ, [RZ] ;  /* 0x00000000fffff984 */ /* 0x000fe20000000800 */
[----:B------:R-:W-:Y:S01]  /*ef10*/  @!PT LDS RZ, [RZ] ;  /* 0x00000000fffff984 */ /* 0x000fe20000000800 */
[----:B------:R-:W-:Y:S01]  /*ef20*/  @!PT LDS RZ, [RZ] ;  /* 0x00000000fffff984 */ /* 0x000fe20000000800 */
[----:B------:R2:W-:Y:S01]  /*ef30*/  @!P4 LDGSTS.E.BYPASS.LTC128B.128 [R238+0x12000], [R182.64+0x80] ;  /* 0x12000080b6eecfae */ /* 0x0005e2000b901d56 */
[C---:B------:R-:W-:Y:S02]  /*ef40*/  LEA R194, P1, R0.reuse, R16, 0x6 ;  /* 0x0000001000c27211 */ /* 0x040fe400078230ff */
[C---:B------:R-:W-:Y:S01]  /*ef50*/  LEA.HI.X.SX32 R35, R0.reuse, R13, 0x6, P6 ;  /* 0x0000000d00237211 */ /* 0x040fe200030f36ff */
[----:B------:R-:W-:Y:S01]  /*ef60*/  @P3 STS.128 [R238+0x14000], RZ ;  /* 0x014000ffee003388 */ /* 0x000fe20000000c00 */
[C---:B------:R-:W-:Y:S02]  /*ef70*/  LEA.HI.X.SX32 R195, R0.reuse, R17, 0x6, P1 ;  /* 0x0000001100c37211 */ /* 0x040fe400008f36ff */
[----:B------:R-:W-:Y:S01]  /*ef80*/  LEA R198, P0, R0, R20, 0x6 ;  /* 0x0000001400c67211 */ /* 0x000fe200078030ff */
[----:B------:R-:W-:Y:S01]  /*ef90*/  @!PT LDS RZ, [RZ] ;  /* 0x00000000fffff984 */ /* 0x000fe20000000800 */
[----:B------:R-:W-:Y:S01]  /*efa0*/  @!PT LDS RZ, [RZ] ;  /* 0x00000000fffff984 */ /* 0x000fe20000000800 */
[----:B------:R-:W-:Y:S01]  /*efb0*/  @!PT LDS RZ, [RZ] ;  /* 0x00000000fffff984 */ /* 0x000fe20000000800 */
[----:B------:R2:W-:Y:S01]  /*efc0*/  @!P3 LDGSTS.E.BYPASS.LTC128B.128 [R238+0x14000], [R182.64+0x100] ;  /* 0x14000100b6eebfae */ /* 0x0005e2000b901d56 */
[----:B------:R-:W-:Y:S02]  /*efd0*/  IMAD R165, R35, c[0x0][0x1a0], RZ ;  /* 0x0000680023a57a24 */ /* 0x000fe400078e02ff */
[----:B------:R-:W-:Y:S01]  /*efe0*/  IMAD R2, R195, c[0x0][0x1a0], RZ ;  /* 0x00006800c3027a24 */ /* 0x000fe200078e02ff */
[----:B------:R-:W-:Y:S01]  /*eff0*/  @P2 STS.128 [R238+0x16000], RZ ;  /* 0x016000ffee002388 */ /* 0x000fe20000000c00 */
[----:B------:R-:W-:Y:S01]  /*f000*/  IMAD R165, R34, c[0x0][0x1a4], R165 ;  /* 0x0000690022a57a24 */ /* 0x000fe200078e02a5 */
[----:B------:R-:W-:Y:S01]  /*f010*/  LEA.HI.X.SX32 R199, R0, R21, 0x6, P0 ;  /* 0x0000001500c77211 */ /* 0x000fe200000f36ff */
[----:B------:R-:W-:Y:S01]  /*f020*/  IMAD.WIDE.U32 R34, R34, c[0x0][0x1a0], RZ ;  /* 0x0000680022227a25 */ /* 0x000fe200078e00ff */
[----:B------:R-:W-:Y:S01]  /*f030*/  @!PT LDS RZ, [RZ] ;  /* 0x00000000fffff984 */ /* 0x000fe20000000800 */
[----:B------:R-:W-:Y:S01]  /*f040*/  @!PT LDS RZ, [RZ] ;  /* 0x00000000fffff984 */ /* 0x000fe20000000800 */
[----:B------:R-:W-:Y:S01]  /*f050*/  @!PT LDS RZ, [RZ] ;  /* 0x00000000fffff984 */ /* 0x000fe20000000800 */
[----:B------:R2:W-:Y:S03]  /*f060*/  @!P2 LDGSTS.E.BYPASS.LTC128B.128 [R238+0x16000], [R182.64+0x180] ;  /* 0x16000180b6eeafae */ /* 0x0005e6000b901d56 */
[----:B------:R-:W-:Y:S01]  /*f070*/  IMAD.IADD R165, R35, 0x1, R165 ;  /* 0x0000000123a57824 */ /* 0x000fe200078e02a5 */
[----:B------:R-:W-:Y:S01]  /*f080*/  @P5 STS.128 [R238+0x10800], RZ ;  /* 0x010800ffee005388 */ /* 0x000fe20000000c00 */
[-C--:B------:R-:W-:Y:S01]  /*f090*/  LEA R202, P6, R34, R5.reuse, 0x1 ;  /* 0x0000000522ca7211 */ /* 0x080fe200078c08ff */
[----:B------:R-:W-:Y:S02]  /*f0a0*/  IMAD R2, R194, c[0x0][0x1a4], R2 ;  /* 0x00006900c2027a24 */ /* 0x000fe400078e0202 */
[----:B------:R-:W-:Y:S01]  /*f0b0*/  @!PT LDS RZ, [RZ] ;  /* 0x00000000fffff984 */ /* 0x000fe20000000800 */
[----:B------:R-:W-:Y:S01]  /*f0c0*/  @!PT LDS RZ, [RZ] ;  /* 0x00000000fffff984 */ /* 0x000fe20000000800 */
[----:B------:R-:W-:Y:S01]  /*f0d0*/  @!PT LDS RZ, [RZ] ;  /* 0x00000000fffff984 */ /* 0x000fe20000000800 */
[----:B------:R3:W-:Y:S01]  /*f0e0*/  @!P5 LDGSTS.E.BYPASS.LTC128B.128 [R238+0x10800], [R206.64] ;  /* 0x10800000ceeedfae */ /* 0x0007e2000b901d56 */
[-C--:B------:R-:W-:Y:S01]  /*f0f0*/  LEA.HI.X R203, R34, R4.reuse, R165, 0x1, P6 ;  /* 0x0000000422cb7211 */ /* 0x080fe200030f0ca5 */
[----:B------:R-:W-:Y:S02]  /*f100*/  IMAD.WIDE.U32 R194, R194, c[0x0][0x1a0], RZ ;  /* 0x00006800c2c27a25 */ /* 0x000fe400078e00ff */
[----:B------:R-:W-:Y:S02]  /*f110*/  @P4 STS.128 [R238+0x12800], RZ ;  /* 0x012800ffee004388 */ /* 0x000fe40000000c00 */
[----:B------:R-:W-:Y:S02]  /*f120*/  IMAD R0, R199, c[0x0][0x1a0], RZ ;  /* 0x00006800c7007a24 */ /* 0x000fe400078e02ff */
[----:B------:R-:W-:Y:S01]  /*f130*/  @!PT LDS RZ, [RZ] ;  /* 0x00000000fffff984 */ /* 0x000fe20000000800 */
[----:B------:R-:W-:Y:S01]  /*f140*/  @!PT LDS RZ, [RZ] ;  /* 0x00000000fffff984 */ /* 0x000fe20000000800 */
[----:B------:R-:W-:Y:S01]  /*f150*/  @!PT LDS RZ, [RZ] ;  /* 0x00000000fffff984 */ /* 0x000fe20000000800 */
[----:B------:R4:W-:Y:S01]  /*f160*/  @!P4 LDGSTS.E.BYPASS.LTC128B.128 [R238+0x12800], [R202.64+0x80] ;  /* 0x12800080caeecfae */ /* 0x0009e2000b901d56 */
[----:B------:R-:W-:Y:S02]  /*f170*/  IMAD.IADD R2, R195, 0x1, R2 ;  /* 0x00000001c3027824 */ /* 0x000fe400078e0202 */
[C---:B------:R-:W-:Y:S01]  /*f180*/  IMAD R0, R198.reuse, c[0x0][0x1a4], R0 ;  /* 0x00006900c6007a24 */ /* 0x040fe200078e0200 */
[----:B------:R-:W-:Y:S01]  /*f190*/  @P3 STS.128 [R238+0x14800], RZ ;  /* 0x014800ffee003388 */ /* 0x000fe20000000c00 */
[----:B------:R-:W-:Y:S01]  /*f1a0*/  IMAD.WIDE.U32 R6, R198, c[0x0][0x1a0], RZ ;  /* 0x00006800c6067a25 */ /* 0x000fe200078e00ff */
[CC--:B------:R-:W-:Y:S02]  /*f1b0*/  LEA R198, P1, R194.reuse, R5.reuse, 0x1 ;  /* 0x00000005c2c67211 */ /* 0x0c0fe400078208ff */
[----:B------:R-:W-:Y:S01]  /*f1c0*/  @!PT LDS RZ, [RZ] ;  /* 0x00000000fffff984 */ /* 0x000fe20000000800 */
[----:B------:R-:W-:Y:S01]  /*f1d0*/  @!PT LDS RZ, [RZ] ;  /* 0x00000000fffff984 */ /* 0x000fe20000000800 */
[----:B------:R-:W-:Y:S01]  /*f1e0*/  @!PT LDS RZ, [RZ] ;  /* 0x00000000fffff984 */ /* 0x000fe20000000800 */
[----:B------:R4:W-:Y:S01]  /*f1f0*/  @!P3 LDGSTS.E.BYPASS.LTC128B.128 [R238+0x14800], [R202.64+0x100] ;  /* 0x14800100caeebfae */ /* 0x0009e2000b901d56 */
[----:B------:R-:W-:Y:S01]  /*f200*/  IMAD.IADD R0, R7, 0x1, R0 ;  /* 0x0000000107007824 */ /* 0x000fe200078e0200 */
[-C--:B------:R-:W-:Y:S02]  /*f210*/  LEA.HI.X R199, R194, R4.reuse, R2, 0x1, P1 ;  /* 0x00000004c2c77211 */ /* 0x080fe400008f0c02 */
[----:B------:R-:W-:Y:S01]  /*f220*/  @P2 STS.128 [R238+0x16800], RZ ;  /* 0x016800ffee002388 */ /* 0x000fe20000000c00 */
[C---:B------:R-:W-:Y:S03]  /*f230*/  LEA R32, P0, R6.reuse, R5, 0x1 ;  /* 0x0000000506207211 */ /* 0x040fe600078008ff */
[----:B------:R-:W-:Y:S01]  /*f240*/  @!PT LDS RZ, [RZ] ;  /* 0x00000000fffff984 */ /* 0x000fe20000000800 */
[----:B------:R-:W-:Y:S01]  /*f250*/  @!PT LDS RZ, [RZ] ;  /* 0x00000000fffff984 */ /* 0x000fe20000000800 */
[----:B------:R-:W-:Y:S01]  /*f260*/  @!PT LDS RZ, [RZ] ;  /* 0x00000000fffff984 */ /* 0x000fe20000000800 */
[----:B------:R4:W-:Y:S01]  /*f270*/  @!P2 LDGSTS.E.BYPASS.LTC128B.128 [R238+0x16800], [R202.64+0x180] ;  /* 0x16800180caeeafae */ /* 0x0009e2000b901d56 */
[----:B------:R-:W-:Y:S02]  /*f280*/  LEA.HI.X R33, R6, R4, R0, 0x1, P0 ;  /* 0x0000000406217211 */ /* 0x000fe400000f0c00 */
[----:B------:R-:W-:Y:S01]  /*f290*/  MOV R0, UR4 ;  /* 0x0000000400007c02 */ /* 0x000fe20008000f00 */
        /* <DEDUP_REMOVED lines=42> */
[----:B-----5:R-:W5:Y:S04]  /*f540*/  LDSM.16.M88.4 R176, [R233+0x8800] ;  /* 0x00880000e9b0783b */ /* 0x020f680000000200 */
[----:B--2---:R-:W2:Y:S04]  /*f550*/  LDSM.16.M88.4 R180, [R233+0x9000] ;  /* 0x00900000e9b4783b */ /* 0x004ea80000000200 */
[----:B------:R-:W0:Y:S04]  /*f560*/  LDGDEPBAR ;  /* 0x00000000000079af */ /* 0x000e280000000000 */
[----:B------:R-:W2:Y:S04]  /*f570*/  LDSM.16.M88.4 R184, [R233+0x9800] ;  /* 0x00980000e9b8783b */ /* 0x000ea80000000200 */
[----:B------:R-:W-:Y:S04]  /*f580*/  LDSM.16.M88.4 R188, [R232] ;  /* 0x00000000e8bc783b */ /* 0x000fe80000000200 */
[----:B------:R-:W2:Y:S04]  /*f590*/  LDSM.16.M88.4 R192, [R231] ;  /* 0x00000000e7c0783b */ /* 0x000ea80000000200 */
[----:B------:R-:W2:Y:S04]  /*f5a0*/  LDSM.16.M88.4 R196, [R223] ;  /* 0x00000000dfc4783b */ /* 0x000ea80000000200 */
[----:B----4-:R-:W4:Y:S04]  /*f5b0*/  LDSM.16.M88.4 R200, [R222] ;  /* 0x00000000dec8783b */ /* 0x010f280000000200 */
[----:B---3--:R-:W3:Y:S01]  /*f5c0*/  LDSM.16.M88.4 R204, [R221] ;  /* 0x00000000ddcc783b */ /* 0x008ee20000000200 */
[C---:B-1----:R-:W-:Y:S07]  /*f5d0*/  HMMA.16816.F32.BF16 R4, R168.reuse, R172, RZ ;  /* 0x000000aca804723c */ /* 0x042fee00000418ff */
[----:B------:R-:W-:Y:S02]  /*f5e0*/  IMAD.MOV.U32 R172, RZ, RZ, R8 ;  /* 0x000000ffffac7224 */ /* 0x000fe400078e0008 */
[----:B------:R-:W-:Y:S02]  /*f5f0*/  IMAD.MOV.U32 R173, RZ, RZ, R9 ;  /* 0x000000ffffad7224 */ /* 0x000fe400078e0009 */
[C---:B------:R-:W-:Y:S07]  /*f600*/  HMMA.16816.F32.BF16 R8, R168.reuse, R174, RZ ;  /* 0x000000aea808723c */ /* 0x040fee00000418ff */
[----:B------:R-:W-:Y:S01]  /*f610*/  MOV R175, R13 ;  /* 0x0000000d00af7202 */ /* 0x000fe20000000f00 */
[----:B------:R-:W-:Y:S02]  /*f620*/  IMAD.MOV.U32 R174, RZ, RZ, R12 ;  /* 0x000000ffffae7224 */ /* 0x000fe400078e000c */
[C---:B-----5:R-:W-:Y:S07]  /*f630*/  HMMA.16816.F32.BF16 R12, R168.reuse, R176, RZ ;  /* 0x000000b0a80c723c */ /* 0x060fee00000418ff */
[----:B------:R-:W-:Y:S02]  /*f640*/  IMAD.MOV.U32 R176, RZ, RZ, R16 ;  /* 0x000000ffffb07224 */ /* 0x000fe400078e0010 */
[----:B------:R-:W-:Y:S02]  /*f650*/  IMAD.MOV.U32 R177, RZ, RZ, R17 ;  /* 0x000000ffffb17224 */ /* 0x000fe400078e0011 */
[C---:B------:R-:W-:Y:S07]  /*f660*/  HMMA.16816.F32.BF16 R16, R168.reuse, R178, RZ ;  /* 0x000000b2a810723c */ /* 0x040fee00000418ff */
[----:B------:R-:W-:Y:S02]  /*f670*/  IMAD.MOV.U32 R178, RZ, RZ, R20 ;  /* 0x000000ffffb27224 */ /* 0x000fe400078e0014 */
[----:B------:R-:W-:Y:S02]  /*f680*/  IMAD.MOV.U32 R179, RZ, RZ, R21 ;  /* 0x000000ffffb37224 */ /* 0x000fe400078e0015 */
[C---:B--2---:R-:W-:Y:S08]  /*f690*/  HMMA.16816.F32.BF16 R20, R168.reuse, R180, RZ ;  /* 0x000000b4a814723c */ /* 0x044ff000000418ff */
[C---:B------:R-:W-:Y:S01]  /*f6a0*/  HMMA.16816.F32.BF16 R24, R168.reuse, R182, RZ ;  /* 0x000000b6a818723c */ /* 0x040fe200000418ff */
[----:B------:R-:W-:Y:S07]  /*f6b0*/  LDSM.16.M88.4 R180, [R227+0x9000] ;  /* 0x00900000e3b4783b */ /* 0x000fee0000000200 */
[C---:B------:R-:W-:Y:S08]  /*f6c0*/  HMMA.16816.F32.BF16 R28, R168.reuse, R184, RZ ;  /* 0x000000b8a81c723c */ /* 0x040ff000000418ff */
[----:B------:R-:W-:Y:S01]  /*f6d0*/  HMMA.16816.F32.BF16 R32, R168, R186, RZ ;  /* 0x000000baa820723c */ /* 0x000fe200000418ff */
[----:B------:R-:W-:Y:S04]  /*f6e0*/  LDSM.16.M88.4 R168, [R230] ;  /* 0x00000000e6a8783b */ /* 0x000fe80000000200 */
[----:B------:R-:W-:Y:S03]  /*f6f0*/  LDSM.16.M88.4 R184, [R227+0x9800] ;  /* 0x00980000e3b8783b */ /* 0x000fe60000000200 */
[C---:B------:R-:W-:Y:S01]  /*f700*/  HMMA.16816.F32.BF16 R4, R188.reuse, R192, R4 ;  /* 0x000000c0bc04723c */ /* 0x040fe20000041804 */
[----:B------:R-:W2:Y:S04]  /*f710*/  LDL R192, [R1+0xc] ;  /* 0x00000c0001c07983 */ /* 0x000ea80000100800 */
[----:B------:R-:W5:Y:S03]  /*f720*/  LDL R193, [R1+0x8] ;  /* 0x0000080001c17983 */ /* 0x000f660000100800 */
[C---:B------:R-:W-:Y:S07]  /*f730*/  HMMA.16816.F32.BF16 R8, R188.reuse, R194, R8 ;  /* 0x000000c2bc08723c */ /* 0x040fee0000041808 */
[----:B------:R-:W-:Y:S01]  /*f740*/  IMAD.MOV.U32 R194, RZ, RZ, R178 ;  /* 0x000000ffffc27224 */ /* 0x000fe200078e00b2 */
[C---:B------:R-:W-:Y:S04]  /*f750*/  HMMA.16816.F32.BF16 R12, R188.reuse, R196, R12 ;  /* 0x000000c4bc0c723c */ /* 0x040fe8000004180c */
[----:B------:R-:W-:Y:S03]  /*f760*/  IMAD.MOV.U32 R195, RZ, RZ, R179 ;  /* 0x000000ffffc37224 */ /* 0x000fe600078e00b3 */
[----:B------:R-:W-:Y:S01]  /*f770*/  MOV R196, R176 ;  /* 0x000000b000c47202 */ /* 0x000fe20000000f00 */
[C---:B------:R-:W-:Y:S04]  /*f780*/  HMMA.16816.F32.BF16 R16, R188.reuse, R198, R16 ;  /* 0x000000c6bc10723c */ /* 0x040fe80000041810 */
[----:B------:R-:W-:Y:S02]  /*f790*/  IMAD.MOV.U32 R197, RZ, RZ, R177 ;  /* 0x000000ffffc57224 */ /* 0x000fe400078e00b1 */
[----:B------:R-:W-:Y:S01]  /*f7a0*/  LDSM.16.M88.4 R176, [R227+0x8800] ;  /* 0x00880000e3b0783b */ /* 0x000fe20000000200 */
[----:B------:R-:W-:Y:S01]  /*f7b0*/  IMAD.MOV.U32 R198, RZ, RZ, R174 ;  /* 0x000000ffffc67224 */ /* 0x000fe200078e00ae */
[C---:B----4-:R-:W-:Y:S04]  /*f7c0*/  HMMA.16816.F32.BF16 R20, R188.reuse, R200, R20 ;  /* 0x000000c8bc14723c */ /* 0x050fe80000041814 */
[----:B------:R-:W-:Y:S03]  /*f7d0*/  IMAD.MOV.U32 R199, RZ, RZ, R175 ;  /* 0x000000ffffc77224 */ /* 0x000fe600078e00af */
[----:B------:R-:W-:Y:S01]  /*f7e0*/  IMAD.MOV.U32 R200, RZ, RZ, R172 ;  /* 0x000000ffffc87224 */ /* 0x000fe200078e00ac */
[C---:B------:R-:W-:Y:S04]  /*f7f0*/  HMMA.16816.F32.BF16 R24, R188.reuse, R202, R24 ;  /* 0x000000cabc18723c */ /* 0x040fe80000041818 */
[----:B------:R-:W-:Y:S02]  /*f800*/  IMAD.MOV.U32 R201, RZ, RZ, R173 ;  /* 0x000000ffffc97224 */ /* 0x000fe400078e00ad */
[----:B------:R-:W1:Y:S02]  /*f810*/  LDSM.16.M88.4 R172, [R227+0x8000] ;  /* 0x00800000e3ac783b */ /* 0x000e640000000200 */
[C---:B---3--:R-:W-:Y:S08]  /*f820*/  HMMA.16816.F32.BF16 R28, R188.reuse, R204, R28 ;  /* 0x000000ccbc1c723c */ /* 0x048ff0000004181c */
[----:B------:R-:W-:Y:S01]  /*f830*/  HMMA.16816.F32.BF16 R32, R188, R206, R32 ;  /* 0x000000cebc20723c */ /* 0x000fe20000041820 */
[----:B------:R-:W-:Y:S06]  /*f840*/  LDSM.16.M88.4 R188, [R220+0x1000] ;  /* 0x00100000dcbc783b */ /* 0x000fec0000000200 */
[C---:B------:R-:W-:Y:S05]  /*f850*/  LEA R206, P0, R0.reuse, R200, 0x6 ;  /* 0x000000c800ce7211 */ /* 0x040fea00078030ff */
[----:B------:R-:W-:Y:S05]  /*f860*/  LEA.HI.X.SX32 R207, R0, R201, 0x6, P0 ;  /* 0x000000c900cf7211 */ /* 0x000fea00000f36ff */
[----:B------:R-:W-:Y:S04]  /*f870*/  IMAD R2, R207, c[0x0][0x198], RZ ;  /* 0x00006600cf027a24 */ /* 0x000fe800078e02ff */
[----:B------:R-:W-:Y:S01]  /*f880*/  IMAD R2, R206, c[0x0][0x19c], R2 ;  /* 0x00006700ce027a24 */ /* 0x000fe200078e0202 */
        /* <DEDUP_REMOVED lines=9> */
[C---:B------:R-:W-:Y:S08]  /*f920*/  HMMA.16816.F32.BF16 R28, R168.reuse, R184, R28 ;  /* 0x000000b8a81c723c */ /* 0x040ff0000004181c */
[----:B------:R-:W-:Y:S01]  /*f930*/  HMMA.16816.F32.BF16 R32, R168, R186, R32 ;  /* 0x000000baa820723c */ /* 0x000fe20000041820 */
[----:B------:R-:W4:Y:S04]  /*f940*/  LDSM.16.M88.4 R168, [R220+0x1800] ;  /* 0x00180000dca8783b */ /* 0x000f280000000200 */
[----:B------:R-:W-:Y:S03]  /*f950*/  LDSM.16.M88.4 R184, [R233+0xa800] ;  /* 0x00a80000e9b8783b */ /* 0x000fe60000000200 */
[C---:B-1----:R-:W-:Y:S08]  /*f960*/  HMMA.16816.F32.BF16 R4, R172.reuse, R176, R4 ;  /* 0x000000b0ac04723c */ /* 0x042ff00000041804 */
[C---:B------:R-:W-:Y:S01]  /*f970*/  HMMA.16816.F32.BF16 R8, R172.reuse, R178, R8 ;  /* 0x000000b2ac08723c */ /* 0x040fe20000041808 */
[----:B------:R-:W-:Y:S07]  /*f980*/  LDSM.16.M88.4 R176, [R234+0x2000] ;  /* 0x00200000eab0783b */ /* 0x000fee0000000200 */
[C---:B---3--:R-:W-:Y:S08]  /*f990*/  HMMA.16816.F32.BF16 R12, R172.reuse, R180, R12 ;  /* 0x000000b4ac0c723c */ /* 0x048ff0000004180c */
[C---:B------:R-:W-:Y:S01]  /*f9a0*/  HMMA.16816.F32.BF16 R16, R172.reuse, R182, R16 ;  /* 0x000000b6ac10723c */ /* 0x040fe20000041810 */
[----:B------:R-:W1:Y:S07]  /*f9b0*/  LDSM.16.M88.4 R180, [R233+0xa000] ;  /* 0x00a00000e9b4783b */ /* 0x000e6e0000000200 */
[C---:B------:R-:W-:Y:S08]  /*f9c0*/  HMMA.16816.F32.BF16 R20, R172.reuse, R188, R20 ;  /* 0x000000bcac14723c */ /* 0x040ff00000041814 */
        /* <DEDUP_REMOVED lines=8> */
[----:B------:R-:W1:Y:S07]  /*fa50*/  LDSM.16.M88.4 R180, [R219] ;  /* 0x00000000dbb4783b */ /* 0x000e6e0000000200 */
[C---:B------:R-:W-:Y:S08]  /*fa60*/  HMMA.16816.F32.BF16 R12, R176.reuse, R184, R12 ;  /* 0x000000b8b00c723c */ /* 0x040ff0000004180c */
[C---:B------:R-:W-:Y:S01]  /*fa70*/  HMMA.16816.F32.BF16 R16, R176.reuse, R186, R16 ;  /* 0x000000bab010723c */ /* 0x040fe20000041810 */
[----:B------:R-:W1:Y:S07]  /*fa80*/  LDSM.16.M88.4 R184, [R218] ;  /* 0x00000000dab8783b */ /* 0x000e6e0000000200 */
[C---:B---3--:R-:W-:Y:S08]  /*fa90*/  HMMA.16816.F32.BF16 R20, R176.reuse, R188, R20 ;  /* 0x000000bcb014723c */ /* 0x048ff00000041814 */
[C---:B------:R-:W-:Y:S01]  /*faa0*/  HMMA.16816.F32.BF16 R24, R176.reuse, R190, R24 ;  /* 0x000000beb018723c */ /* 0x040fe20000041818 */
[----:B------:R-:W3:Y:S07]  /*fab0*/  LDSM.16.M88.4 R188, [R217] ;  /* 0x00000000d9bc783b */ /* 0x000eee0000000200 */
[C---:B----4-:R-:W-:Y:S08]  /*fac0*/  HMMA.16816.F32.BF16 R28, R176.reuse, R168, R28 ;  /* 0x000000a8b01c723c */ /* 0x050ff0000004181c */
[----:B------:R-:W-:Y:S01]  /*fad0*/  HMMA.16816.F32.BF16 R32, R176, R170, R32 ;  /* 0x000000aab020723c */ /* 0x000fe20000041820 */
[----:B------:R-:W4:Y:S04]  /*fae0*/  LDSM.16.M88.4 R168, [R216] ;  /* 0x00000000d8a8783b */ /* 0x000f280000000200 */
[----:B------:R-:W-:Y:S03]  /*faf0*/  LDSM.16.M88.4 R176, [R230+0x2000] ;  /* 0x00200000e6b0783b */ /* 0x000fe60000000200 */
        /* <DEDUP_REMOVED lines=128> */
[----:B------:R-:W4:Y:S01]  /*10300*/  LDSM.16.M88.4 R168, [R220+0x7800] ;  /* 0x00780000dca8783b */ /* 0x000f220000000200 */
[----:B------:R-:W-:Y:S04]  /*10310*/  DEPBAR.LE SB0, 0x0 ;  /* 0x000080000000791a */ /* 0x000fe80000000000 */
[----:B------:R-:W-:Y:S01]  /*10320*/  BAR.SYNC.DEFER_BLOCKING 0x0 ;  /* 0x0000000000007b1d */ /* 0x000fe20000010000 */
[C---:B------:R-:W-:Y:S01]  /*10330*/  LEA R178, P0, R0.reuse, R194, 0x6 ;  /* 0x000000c200b27211 */ /* 0x040fe200078030ff */
[C---:B-1----:R-:W-:Y:S05]  /*10340*/  HMMA.16816.F32.BF16 R4, R172.reuse, R180, R4 ;  /* 0x000000b4ac04723c */ /* 0x042fea0000041804 */
[----:B------:R-:W-:Y:S01]  /*10350*/  LEA.HI.X.SX32 R179, R0, R195, 0x6, P0 ;  /* 0x000000c300b37211 */ /* 0x000fe200000f36ff */
[----:B------:R-:W-:Y:S02]  /*10360*/  IMAD.WIDE.U32 R202, R178, c[0x0][0x198], RZ ;  /* 0x00006600b2ca7a25 */ /* 0x000fe400078e00ff */
[C---:B------:R-:W-:Y:S04]  /*10370*/  HMMA.16816.F32.BF16 R8, R172.reuse, R182, R8 ;  /* 0x000000b6ac08723c */ /* 0x040fe80000041808 */
[----:B------:R-:W-:Y:S03]  /*10380*/  IMAD R165, R179, c[0x0][0x198], RZ ;  /* 0x00006600b3a57a24 */ /* 0x000fe600078e02ff */
[C---:B------:R-:W-:Y:S01]  /*10390*/  LEA R182, P1, R0.reuse, R196, 0x6 ;  /* 0x000000c400b67211 */ /* 0x040fe200078230ff */
[C---:B--2---:R-:W-:Y:S04]  /*103a0*/  HMMA.16816.F32.BF16 R12, R172.reuse, R184, R12 ;  /* 0x000000b8ac0c723c */ /* 0x044fe8000004180c */
[----:B------:R-:W-:Y:S01]  /*103b0*/  LEA.HI.X.SX32 R183, R0, R197, 0x6, P1 ;  /* 0x000000c500b77211 */ /* 0x000fe200008f36ff */
[----:B------:R-:W-:Y:S03]  /*103c0*/  IMAD.WIDE.U32 R194, R182, c[0x0][0x198], RZ ;  /* 0x00006600b6c27a25 */ /* 0x000fe600078e00ff */
[C---:B------:R-:W-:Y:S04]  /*103d0*/  HMMA.16816.F32.BF16 R16, R172.reuse, R186, R16 ;  /* 0x000000baac10723c */ /* 0x040fe80000041810 */
[----:B------:R-:W-:Y:S03]  /*103e0*/  IMAD R165, R178, c[0x0][0x19c], R165 ;  /* 0x00006700b2a57a24 */ /* 0x000fe600078e02a5 */
[C---:B------:R-:W-:Y:S01]  /*103f0*/  LEA R186, P6, R0.reuse, R198, 0x6 ;  /* 0x000000c600ba7211 */ /* 0x040fe200078c30ff */
[C---:B---3--:R-:W-:Y:S04]  /*10400*/  HMMA.16816.F32.BF16 R20, R172.reuse, R188, R20 ;  /* 0x000000bcac14723c */ /* 0x048fe80000041814 */
[----:B------:R-:W-:Y:S01]  /*10410*/  LEA.HI.X.SX32 R187, R0, R199, 0x6, P6 ;  /* 0x000000c700bb7211 */ /* 0x000fe200030f36ff */
[----:B------:R-:W-:Y:S03]  /*10420*/  IMAD.WIDE.U32 R198, R206, c[0x0][0x198], RZ ;  /* 0x00006600cec67a25 */ /* 0x000fe600078e00ff */
[C---:B------:R-:W-:Y:S04]  /*10430*/  HMMA.16816.F32.BF16 R24, R172.reuse, R190, R24 ;  /* 0x000000beac18723c */ /* 0x040fe80000041818 */
[----:B------:R-:W-:Y:S02]  /*10440*/  IMAD R0, R187, c[0x0][0x198], RZ ;  /* 0x00006600bb007a24 */ /* 0x000fe400078e02ff */
[----:B------:R-:W-:Y:S02]  /*10450*/  IMAD R206, R183, c[0x0][0x198], RZ ;  /* 0x00006600b7ce7a24 */ /* 0x000fe400078e02ff */
[C---:B----4-:R-:W-:Y:S04]  /*10460*/  HMMA.16816.F32.BF16 R28, R172.reuse, R168, R28 ;  /* 0x000000a8ac1c723c */ /* 0x050fe8000004181c */
[C---:B------:R-:W-:Y:S02]  /*10470*/  IMAD R0, R186.reuse, c[0x0][0x19c], R0 ;  /* 0x00006700ba007a24 */ /* 0x040fe400078e0200 */
[----:B------:R-:W-:Y:S02]  /*10480*/  IMAD.WIDE.U32 R186, R186, c[0x0][0x198], RZ ;  /* 0x00006600baba7a25 */ /* 0x000fe400078e00ff */
[----:B------:R-:W-:Y:S04]  /*10490*/  HMMA.16816.F32.BF16 R32, R172, R170, R32 ;  /* 0x000000aaac20723c */ /* 0x000fe80000041820 */
[----:B------:R-:W-:Y:S02]  /*104a0*/  IMAD.IADD R0, R187, 0x1, R0 ;  /* 0x00000001bb007824 */ /* 0x000fe400078e0200 */
[----:B------:R-:W-:Y:S01]  /*104b0*/  IMAD R206, R182, c[0x0][0x19c], R206 ;  /* 0x00006700b6ce7a24 */ /* 0x000fe200078e02ce */
[-C--:B------:R-:W-:Y:S01]  /*104c0*/  LEA R182, P0, R186, R192.reuse, 0x1 ;  /* 0x000000c0bab67211 */ /* 0x080fe200078008ff */
[----:B------:R-:W-:Y:S01]  /*104d0*/  IMAD.IADD R2, R199, 0x1, R2 ;  /* 0x00000001c7027824 */ /* 0x000fe200078e0202 */
[-C--:B------:R-:W-:Y:S03]  /*104e0*/  LEA R174, P1, R198, R192.reuse, 0x1 ;  /* 0x000000c0c6ae7211 */ /* 0x080fe600078208ff */
[-C--:B-----5:R-:W-:Y:S01]  /*104f0*/  LEA.HI.X R183, R186, R193.reuse, R0, 0x1, P0 ;  /* 0x000000c1bab77211 */ /* 0x0a0fe200000f0c00 */
[----:B------:R-:W-:Y:S01]  /*10500*/  IMAD.IADD R0, R195, 0x1, R206 ;  /* 0x00000001c3007824 */ /* 0x000fe200078e02ce */
[----:B------:R-:W-:Y:S01]  /*10510*/  PLOP3.LUT P0, PT, PT, PT, UP0, 0x80, 0x0 ;  /* 0x000000000000781c */ /* 0x000fe20003f0f008 */
[----:B------:R-:W-:Y:S01]  /*10520*/  IMAD.IADD R165, R203, 0x1, R165 ;  /* 0x00000001cba57824 */ /* 0x000fe200078e02a5 */
[-C--:B------:R-:W-:Y:S02]  /*10530*/  LEA.HI.X R175, R198, R193.reuse, R2, 0x1, P1 ;  /* 0x000000c1c6af7211 */ /* 0x080fe400008f0c02 */
[-C--:B------:R-:W-:Y:S02]  /*10540*/  LEA R186, P6, R194, R192.reuse, 0x1 ;  /* 0x000000c0c2ba7211 */ /* 0x080fe400078c08ff */
[----:B------:R-:W-:Y:S02]  /*10550*/  LEA R178, P1, R202, R192, 0x1 ;  /* 0x000000c0cab27211 */ /* 0x000fe400078208ff */
[-C--:B------:R-:W-:Y:S02]  /*10560*/  LEA.HI.X R187, R194, R193.reuse, R0, 0x1, P6 ;  /* 0x000000c1c2bb7211 */ /* 0x080fe400030f0c00 */
[----:B------:R-:W-:Y:S03]  /*10570*/  LEA.HI.X R179, R202, R193, R165, 0x1, P1 ;  /* 0x000000c1cab37211 */ /* 0x000fe600008f0ca5 */
[----:B------:R-:W-:-:S05]  /*10580*/  @P0 BRA `(.L_x_1061) ;  /* 0xffffdfa000000947 */ /* 0x000fca000383ffff */
.L_x_1060:
[----:B-1----:R-:W-:Y:S01]  /*10590*/  IMAD.U32 R172, RZ, RZ, UR6 ;  /* 0x00000006ffac7e24 */ /* 0x002fe2000f8e00ff */
[----:B------:R-:W-:Y:S02]  /*105a0*/  USHF.L.U32 UR26, UR6, 0x1, URZ ;  /* 0x00000001061a7899 */ /* 0x000fe4000800063f */
[----:B------:R-:W-:Y:S01]  /*105b0*/  UIADD3 UR4, UR25, -0x4498517b, URZ ;  /* 0xbb67ae8519047890 */ /* 0x000fe2000fffe03f */
[----:B------:R-:W-:Y:S01]  /*105c0*/  IMAD R172, R172, 0x40, R249 ;  /* 0x00000040acac7824 */ /* 0x000fe200078e02f9 */
[----:B------:R-:W-:Y:S02]  /*105d0*/  UIADD3 UR5, UR24, -0x61c88647, URZ ;  /* 0x9e3779b918057890 */ /* 0x000fe4000fffe03f */
[----:B------:R-:W-:Y:S01]  /*105e0*/  UIADD3 UR14, UR24, 0x3c6ef372, URZ ;  /* 0x3c6ef372180e7890 */ /* 0x000fe2000fffe03f */
[--C-:B------:R-:W-:Y:S01]  /*105f0*/  IMAD.IADD R0, R248, 0x1, -R172.reuse ;  /* 0x00000001f8007824 */ /* 0x100fe200078e0aac */
[C---:B------:R-:W-:Y:S01]  /*10600*/  IADD3 R178, R172.reuse, 0x9, RZ ;  /* 0x00000009acb27810 */ /* 0x040fe20007ffe0ff */
[----:B------:R-:W-:Y:S01]  /*10610*/  UIADD3 UR13, UR25, 0x646e171e, URZ ;  /* 0x646e171e190d7890 */ /* 0x000fe2000fffe03f */
[C---:B------:R-:W-:Y:S01]  /*10620*/  IADD3 R185, R172.reuse, 0x8, RZ ;  /* 0x00000008acb97810 */ /* 0x040fe20007ffe0ff */
[----:B------:R-:W-:Y:S01]  /*10630*/  UISETP.GT.AND UP0, UPT, UR6, UR11, UPT ;  /* 0x0000000b0600728c */ /* 0x000fe2000bf04270 */
[----:B------:R-:W-:Y:S01]  /*10640*/  IABS R171, R0 ;  /* 0x0000000000ab7213 */ /* 0x000fe20000000000 */
[C---:B------:R-:W-:Y:S01]  /*10650*/  IMAD.IADD R0, R245.reuse, 0x1, -R172 ;  /* 0x00000001f5007824 */ /* 0x040fe200078e0aac */
[----:B------:R-:W-:Y:S01]  /*10660*/  IADD3 R177, R172, 0x10, RZ ;  /* 0x00000010acb17810 */ /* 0x000fe20007ffe0ff */
[----:B------:R-:W-:Y:S01]  /*10670*/  IMAD.IADD R165, R248, 0x1, -R178 ;  /* 0x00000001f8a57824 */ /* 0x000fe200078e0ab2 */
[C---:B------:R-:W-:Y:S01]  /*10680*/  IADD3 R176, R172.reuse, 0x11, RZ ;  /* 0x00000011acb07810 */ /* 0x040fe20007ffe0ff */
[----:B------:R-:W-:Y:S01]  /*10690*/  UIADD3 UR10, UR10, 0x1, URZ ;  /* 0x000000010a0a7890 */ /* 0x000fe2000fffe03f */
[----:B------:R-:W-:Y:S01]  /*106a0*/  IABS R175, R0 ;  /* 0x0000000000af7213 */ /* 0x000fe20000000000 */
[----:B------:R-:W-:Y:S01]  /*106b0*/  I2F R171, R171 ;  /* 0x000000ab00ab7306 */ /* 0x000fe20000201400 */
[C---:B------:R-:W-:Y:S01]  /*106c0*/  IADD3 R0, R172.reuse, 0x1, RZ ;  /* 0x00000001ac007810 */ /* 0x040fe20007ffe0ff */
[----:B------:R-:W-:Y:S01]  /*106d0*/  UMOV UR29, UR6 ;  /* 0x00000006001d7c82 */ /* 0x000fe20008000000 */
[-C--:B------:R-:W-:Y:S02]  /*106e0*/  ISETP.GE.AND P6, PT, R172, R247.reuse, PT ;  /* 0x000000f7ac00720c */ /* 0x080fe40003fc6270 */
[----:B------:R-:W-:Y:S01]  /*106f0*/  ISETP.GE.AND P1, PT, R0, R247, PT ;  /* 0x000000f70000720c */ /* 0x000fe20003f26270 */
[----:B------:R-:W-:Y:S01]  /*10700*/  IMAD.IADD R2, R248, 0x1, -R0 ;  /* 0x00000001f8027824 */ /* 0x000fe200078e0a00 */
[C---:B------:R-:W-:Y:S02]  /*10710*/  ISETP.GE.AND P0, PT, R0.reuse, R244, PT ;  /* 0x000000f40000720c */ /* 0x040fe40003f06270 */
[----:B------:R-:W-:Y:S01]  /*10720*/  ISETP.GE.OR P1, PT, R0, R246, !P1 ;  /* 0x000000f60000720c */ /* 0x000fe20004f26670 */
[----:B------:R-:W-:Y:S01]  /*10730*/  I2F R175, R175 ;  /* 0x000000af00af7306 */ /* 0x000fe20000201400 */
[----:B------:R-:W-:Y:S01]  /*10740*/  IABS R180, R2 ;  /* 0x0000000200b47213 */ /* 0x000fe20000000000 */
[----:B------:R-:W-:Y:S01]  /*10750*/  IMAD.IADD R2, R248, 0x1, -R185 ;  /* 0x00000001f8027824 */ /* 0x000fe200078e0ab9 */
[----:B------:R-:W-:Y:S02]  /*10760*/  ISETP.GE.OR P0, PT, R0, R239, !P0 ;  /* 0x000000ef0000720c */ /* 0x000fe40004706670 */
[----:B------:R-:W-:Y:S02]  /*10770*/  ISETP.GE.OR P6, PT, R172, R246, !P6 ;  /* 0x000000f6ac00720c */ /* 0x000fe400077c6670 */
[----:B------:R-:W-:Y:S02]  /*10780*/  IABS R169, R2 ;  /* 0x0000000200a97213 */ /* 0x000fe40000000000 */
[----:B------:R-:W-:Y:S01]  /*10790*/  IABS R2, R165 ;  /* 0x000000a500027213 */ /* 0x000fe20000000000 */
[----:B------:R-:W-:Y:S01]  /*107a0*/  IMAD.IADD R165, R248, 0x1, -R177 ;  /* 0x00000001f8a57824 */ /* 0x000fe200078e0ab1 */
[C---:B------:R-:W-:Y:S01]  /*107b0*/  IADD3 R170, R172.reuse, 0x18, RZ ;  /* 0x00000018acaa7810 */ /* 0x040fe20007ffe0ff */
[----:B------:R-:W-:Y:S01]  /*107c0*/  I2F R180, R180 ;  /* 0x000000b400b47306 */ /* 0x000fe20000201400 */
[----:B------:R-:W-:Y:S02]  /*107d0*/  IADD3 R168, R172, 0x19, RZ ;  /* 0x00000019aca87810 */ /* 0x000fe40007ffe0ff */
[----:B------:R-:W-:Y:S01]  /*107e0*/  IABS R173, R165 ;  /* 0x000000a500ad7213 */ /* 0x000fe20000000000 */
[----:B------:R-:W-:Y:S05]  /*107f0*/  IMAD.IADD R165, R248, 0x1, -R176 ;  /* 0x00000001f8a57824 */ /* 0x000fea00078e0ab0 */
[----:B------:R-:W-:Y:S01]  /*10800*/  IABS R188, R165 ;  /* 0x000000a500bc7213 */ /* 0x000fe20000000000 */
[C---:B------:R-:W-:Y:S01]  /*10810*/  IMAD.IADD R165, R245.reuse, 0x1, -R0 ;  /* 0x00000001f5a57824 */ /* 0x040fe200078e0a00 */
[----:B------:R-:W-:Y:S01]  /*10820*/  IADD3 R0, R172, 0x21, RZ ;  /* 0x00000021ac007810 */ /* 0x000fe20007ffe0ff */
[----:B------:R-:W-:Y:S03]  /*10830*/  I2F R2, R2 ;  /* 0x0000000200027306 */ /* 0x000fe60000201400 */
[----:B------:R-:W-:Y:S01]  /*10840*/  IABS R186, R165 ;  /* 0x000000a500ba7213 */ /* 0x000fe20000000000 */
[C---:B------:R-:W-:Y:S05]  /*10850*/  IMAD.IADD R165, R248.reuse, 0x1, -R170 ;  /* 0x00000001f8a57824 */ /* 0x040fea00078e0aaa */
[----:B------:R-:W-:Y:S01]  /*10860*/  IABS R181, R165 ;  /* 0x000000a500b57213 */ /* 0x000fe20000000000 */
[----:B------:R-:W-:Y:S01]  /*10870*/  I2F R169, R169 ;  /* 0x000000a900a97306 */ /* 0x000fe20000201400 */
[C---:B------:R-:W-:Y:S05]  /*10880*/  IMAD.IADD R165, R245.reuse, 0x1, -R185 ;  /* 0x00000001f5a57824 */ /* 0x040fea00078e0ab9 */
[----:B------:R-:W-:Y:S01]  /*10890*/  IABS R187, R165 ;  /* 0x000000a500bb7213 */ /* 0x000fe20000000000 */
[----:B------:R-:W-:Y:S03]  /*108a0*/  IMAD.IADD R165, R248, 0x1, -R168 ;  /* 0x00000001f8a57824 */ /* 0x000fe600078e0aa8 */
[----:B------:R-:W-:Y:S02]  /*108b0*/  I2F R181, R181 ;  /* 0x000000b500b57306 */ /* 0x000fe40000201400 */
[----:B------:R-:W-:Y:S01]  /*108c0*/  IABS R184, R165 ;  /* 0x000000a500b87213 */ /* 0x000fe20000000000 */
[----:B------:R-:W-:Y:S05]  /*108d0*/  IMAD.IADD R165, R245, 0x1, -R178 ;  /* 0x00000001f5a57824 */ /* 0x000fea00078e0ab2 */
[----:B------:R-:W-:Y:S02]  /*108e0*/  IABS R174, R165 ;  /* 0x000000a500ae7213 */ /* 0x000fe40000000000 */
[----:B------:R-:W-:Y:S01]  /*108f0*/  I2F R173, R173 ;  /* 0x000000ad00ad7306 */ /* 0x000fe20000201400 */
[----:B------:R-:W-:Y:S05]  /*10900*/  IADD3 R165, R172, 0x20, RZ ;  /* 0x00000020aca57810 */ /* 0x000fea0007ffe0ff */
[C---:B------:R-:W-:Y:S04]  /*10910*/  IMAD.IADD R179, R248.reuse, 0x1, -R165 ;  /* 0x00000001f8b37824 */ /* 0x040fe800078e0aa5 */
[----:B------:R-:W-:Y:S01]  /*10920*/  I2F R186, R186 ;  /* 0x000000ba00ba7306 */ /* 0x000fe20000201400 */
[----:B------:R-:W-:Y:S09]  /*10930*/  IABS R179, R179 ;  /* 0x000000b300b37213 */ /* 0x000ff20000000000 */
[----:B------:R-:W-:Y:S10]  /*10940*/  I2F R188, R188 ;  /* 0x000000bc00bc7306 */ /* 0x000ff40000201400 */
[----:B------:R-:W-:Y:S10]  /*10950*/  I2F R184, R184 ;  /* 0x000000b800b87306 */ /* 0x000ff40000201400 */
[----:B------:R-:W-:Y:S10]  /*10960*/  I2F R187, R187 ;  /* 0x000000bb00bb7306 */ /* 0x000ff40000201400 */
[----:B------:R-:W-:Y:S10]  /*10970*/  I2F R174, R174 ;  /* 0x000000ae00ae7306 */ /* 0x000ff40000201400 */
[----:B------:R-:W1:Y:S02]  /*10980*/  I2F R179, R179 ;  /* 0x000000b300b37306 */ /* 0x000e640000201400 */
[----:B-1----:R-:W-:Y:S02]  /*10990*/  FFMA.FTZ R20, R179, -UR32, R20 ;  /* 0x80000020b3147c23 */ /* 0x002fe40008010014 */
[----:B------:R-:W-:Y:S02]  /*109a0*/  FFMA.FTZ R6, R175, -UR32, R6 ;  /* 0x80000020af067c23 */ /* 0x000fe40008010006 */
[----:B------:R-:W-:Y:S02]  /*109b0*/  IMAD.IADD R175, R248, 0x1, -R0 ;  /* 0x00000001f8af7824 */ /* 0x000fe400078e0a00 */
[----:B------:R-:W-:Y:S02]  /*109c0*/  FFMA.FTZ R4, R171, -UR32, R4 ;  /* 0x80000020ab047c23 */ /* 0x000fe40008010004 */
[----:B------:R-:W-:Y:S01]  /*109d0*/  IMAD.IADD R171, R245, 0x1, -R177 ;  /* 0x00000001f5ab7824 */ /* 0x000fe200078e0ab1 */
[----:B------:R-:W-:Y:S01]  /*109e0*/  IABS R175, R175 ;  /* 0x000000af00af7213 */ /* 0x000fe20000000000 */
[----:B------:R-:W-:Y:S01]  /*109f0*/  FFMA.FTZ R9, R2, -UR32, R9 ;  /* 0x8000002002097c23 */ /* 0x000fe20008010009 */
[----:B------:R-:W-:Y:S01]  /*10a00*/  IADD3 R2, R172, 0x28, RZ ;  /* 0x00000028ac027810 */ /* 0x000fe20007ffe0ff */
[----:B------:R-:W-:Y:S01]  /*10a10*/  FFMA.FTZ R8, R169, -UR32, R8 ;  /* 0x80000020a9087c23 */ /* 0x000fe20008010008 */
[----:B------:R1:W2:Y:S01]  /*10a20*/  I2F R182, R175 ;  /* 0x000000af00b67306 */ /* 0x0002a20000201400 */
[----:B------:R-:W-:Y:S01]  /*10a30*/  IABS R171, R171 ;  /* 0x000000ab00ab7213 */ /* 0x000fe20000000000 */
[----:B------:R-:W-:Y:S02]  /*10a40*/  FFMA.FTZ R5, R180, -UR32, R5 ;  /* 0x80000020b4057c23 */ /* 0x000fe40008010005 */
[----:B------:R-:W-:Y:S02]  /*10a50*/  FFMA.FTZ R16, R181, -UR32, R16 ;  /* 0x80000020b5107c23 */ /* 0x000fe40008010010 */
[----:B------:R-:W-:Y:S01]  /*10a60*/  IMAD.MOV.U32 R183, RZ, RZ, R171 ;  /* 0x000000ffffb77224 */ /* 0x000fe200078e00ab */
[----:B------:R-:W-:Y:S01]  /*10a70*/  FSEL R171, R4, -INF , !P6 ;  /* 0xff80000004ab7808 */ /* 0x000fe20007000000 */
[----:B------:R-:W-:Y:S01]  /*10a80*/  IMAD.IADD R4, R248, 0x1, -R2 ;  /* 0x00000001f8047824 */ /* 0x000fe200078e0a02 */
[C---:B------:R-:W-:Y:S01]  /*10a90*/  ISETP.GE.AND P6, PT, R172.reuse, R244, PT ;  /* 0x000000f4ac00720c */ /* 0x040fe20003fc6270 */
[----:B------:R-:W-:Y:S01]  /*10aa0*/  FFMA.FTZ R12, R173, -UR32, R12 ;  /* 0x80000020ad0c7c23 */ /* 0x000fe2000801000c */
[----:B------:R-:W-:Y:S01]  /*10ab0*/  FSEL R169, R5, -INF , !P1 ;  /* 0xff80000005a97808 */ /* 0x000fe20004800000 */
[----:B------:R-:W-:Y:S01]  /*10ac0*/  IMAD.IADD R5, R245, 0x1, -R170 ;  /* 0x00000001f5057824 */ /* 0x000fe200078e0aaa */
[----:B------:R-:W-:Y:S01]  /*10ad0*/  ISETP.GE.OR P6, PT, R172, R239, !P6 ;  /* 0x000000efac00720c */ /* 0x000fe200077c6670 */
[----:B------:R-:W-:Y:S01]  /*10ae0*/  FFMA.FTZ R7, R186, -UR32, R7 ;  /* 0x80000020ba077c23 */ /* 0x000fe20008010007 */
[----:B------:R-:W-:Y:S01]  /*10af0*/  IABS R4, R4 ;  /* 0x0000000400047213 */ /* 0x000fe20000000000 */
[----:B------:R-:W-:Y:S01]  /*10b00*/  FFMA.FTZ R13, R188, -UR32, R13 ;  /* 0x80000020bc0d7c23 */ /* 0x000fe2000801000d */
[----:B------:R-:W-:Y:S01]  /*10b10*/  FSEL R6, R6, -INF , !P6 ;  /* 0xff80000006067808 */ /* 0x000fe20007000000 */
[----:B------:R-:W-:Y:S01]  /*10b20*/  FFMA.FTZ R17, R184, -UR32, R17 ;  /* 0x80000020b8117c23 */ /* 0x000fe20008010011 */
[----:B------:R-:W-:Y:S01]  /*10b30*/  ISETP.GE.AND P6, PT, R185, R247, PT ;  /* 0x000000f7b900720c */ /* 0x000fe20003fc6270 */
[----:B------:R-:W-:Y:S01]  /*10b40*/  FFMA.FTZ R10, R187, -UR32, R10 ;  /* 0x80000020bb0a7c23 */ /* 0x000fe2000801000a */
[----:B------:R-:W-:Y:S01]  /*10b50*/  IABS R5, R5 ;  /* 0x0000000500057213 */ /* 0x000fe20000000000 */
[----:B------:R-:W-:Y:S01]  /*10b60*/  IMAD.IADD R180, R245, 0x1, -R176 ;  /* 0x00000001f5b47824 */ /* 0x000fe200078e0ab0 */
[C---:B------:R-:W-:Y:S01]  /*10b70*/  ISETP.GE.OR P6, PT, R185.reuse, R246, !P6 ;  /* 0x000000f6b900720c */ /* 0x040fe200077c6670 */
[----:B------:R-:W3:Y:S01]  /*10b80*/  I2F R183, R183 ;  /* 0x000000b700b77306 */ /* 0x000ee20000201400 */
[----:B------:R-:W-:Y:S01]  /*10b90*/  ISETP.GE.AND P1, PT, R178, R247, PT ;  /* 0x000000f7b200720c */ /* 0x000fe20003f26270 */
[----:B------:R-:W-:Y:S01]  /*10ba0*/  FFMA.FTZ R11, R174, -UR32, R11 ;  /* 0x80000020ae0b7c23 */ /* 0x000fe2000801000b */
[----:B-1----:R-:W-:Y:S01]  /*10bb0*/  FSEL R175, R8, -INF , !P6 ;  /* 0xff80000008af7808 */ /* 0x002fe20007000000 */
[----:B--2---:R-:W-:Y:S01]  /*10bc0*/  FFMA.FTZ R21, R182, -UR32, R21 ;  /* 0x80000020b6157c23 */ /* 0x004fe20008010015 */
[C---:B------:R-:W-:Y:S02]  /*10bd0*/  ISETP.GE.AND P6, PT, R185.reuse, R244, PT ;  /* 0x000000f4b900720c */ /* 0x040fe40003fc6270 */
[-C--:B------:R-:W-:Y:S02]  /*10be0*/  ISETP.GE.OR P1, PT, R178, R246.reuse, !P1 ;  /* 0x000000f6b200720c */ /* 0x080fe40004f26670 */
[----:B------:R-:W-:Y:S01]  /*10bf0*/  ISETP.GE.OR P6, PT, R185, R239, !P6 ;  /* 0x000000efb900720c */ /* 0x000fe200077c6670 */
[----:B------:R-:W1:Y:S01]  /*10c00*/  I2F R181, R5 ;  /* 0x0000000500b57306 */ /* 0x000e620000201400 */
[----:B------:R-:W-:Y:S02]  /*10c10*/  FSEL R173, R9, -INF , !P1 ;  /* 0xff80000009ad7808 */ /* 0x000fe40004800000 */
[-C--:B------:R-:W-:Y:S02]  /*10c20*/  ISETP.GE.AND P1, PT, R177, R247.reuse, PT ;  /* 0x000000f7b100720c */ /* 0x080fe40003f26270 */
[----:B------:R-:W-:Y:S02]  /*10c30*/  FSEL R9, R7, -INF , !P0 ;  /* 0xff80000007097808 */ /* 0x000fe40004000000 */
[-C--:B------:R-:W-:Y:S02]  /*10c40*/  ISETP.GE.OR P1, PT, R177, R246.reuse, !P1 ;  /* 0x000000f6b100720c */ /* 0x080fe40004f26670 */
[-C--:B------:R-:W-:Y:S01]  /*10c50*/  ISETP.GE.AND P0, PT, R168, R247.reuse, PT ;  /* 0x000000f7a800720c */ /* 0x080fe20003f06270 */
[----:B------:R-:W2:Y:S01]  /*10c60*/  I2F R185, R4 ;  /* 0x0000000400b97306 */ /* 0x000ea20000201400 */
[----:B------:R-:W-:Y:S02]  /*10c70*/  FSEL R197, R12, -INF , !P1 ;  /* 0xff8000000cc57808 */ /* 0x000fe40004800000 */
[-C--:B------:R-:W-:Y:S01]  /*10c80*/  ISETP.GE.AND P1, PT, R176, R247.reuse, PT ;  /* 0x000000f7b000720c */ /* 0x080fe20003f26270 */
[----:B---3--:R-:W-:Y:S01]  /*10c90*/  FFMA.FTZ R14, R183, -UR32, R14 ;  /* 0x80000020b70e7c23 */ /* 0x008fe2000801000e */
[-C--:B------:R-:W-:Y:S02]  /*10ca0*/  ISETP.GE.OR P0, PT, R168, R246.reuse, !P0 ;  /* 0x000000f6a800720c */ /* 0x080fe40004706670 */
[----:B------:R-:W-:Y:S02]  /*10cb0*/  ISETP.GE.OR P1, PT, R176, R246, !P1 ;  /* 0x000000f6b000720c */ /* 0x000fe40004f26670 */
[----:B------:R-:W-:Y:S02]  /*10cc0*/  FSEL R195, R17, -INF , !P0 ;  /* 0xff80000011c37808 */ /* 0x000fe40004000000 */
[----:B------:R-:W-:Y:S01]  /*10cd0*/  FSEL R190, R13, -INF , !P1 ;  /* 0xff8000000dbe7808 */ /* 0x000fe20004800000 */
[----:B------:R-:W-:Y:S01]  /*10ce0*/  IMAD.IADD R13, R245, 0x1, -R168 ;  /* 0x00000001f50d7824 */ /* 0x000fe200078e0aa8 */
[----:B------:R-:W-:Y:S01]  /*10cf0*/  IABS R180, R180 ;  /* 0x000000b400b47213 */ /* 0x000fe20000000000 */
[----:B-1----:R-:W-:Y:S01]  /*10d00*/  FFMA.FTZ R18, R181, -UR32, R18 ;  /* 0x80000020b5127c23 */ /* 0x002fe20008010012 */
[----:B------:R-:W-:Y:S02]  /*10d10*/  ISETP.GE.AND P1, PT, R170, R247, PT ;  /* 0x000000f7aa00720c */ /* 0x000fe40003f26270 */
[----:B------:R-:W-:Y:S02]  /*10d20*/  IABS R7, R13 ;  /* 0x0000000d00077213 */ /* 0x000fe40000000000 */
[----:B------:R-:W-:Y:S01]  /*10d30*/  FSEL R13, R10, -INF , !P6 ;  /* 0xff8000000a0d7808 */ /* 0x000fe20007000000 */
[----:B------:R-:W1:Y:S01]  /*10d40*/  I2F R180, R180 ;  /* 0x000000b400b47306 */ /* 0x000e620000201400 */
[----:B------:R-:W-:Y:S02]  /*10d50*/  ISETP.GE.OR P1, PT, R170, R246, !P1 ;  /* 0x000000f6aa00720c */ /* 0x000fe40004f26670 */
[-C--:B------:R-:W-:Y:S01]  /*10d60*/  ISETP.GE.AND P6, PT, R177, R244.reuse, PT ;  /* 0x000000f4b100720c */ /* 0x080fe20003fc6270 */
[----:B--2---:R-:W-:Y:S01]  /*10d70*/  FFMA.FTZ R24, R185, -UR32, R24 ;  /* 0x80000020b9187c23 */ /* 0x004fe20008010018 */
[----:B------:R-:W-:Y:S02]  /*10d80*/  IADD3 R4, R172, 0x29, RZ ;  /* 0x00000029ac047810 */ /* 0x000fe40007ffe0ff */
[----:B------:R-:W-:Y:S01]  /*10d90*/  FSEL R193, R16, -INF , !P1 ;  /* 0xff80000010c17808 */ /* 0x000fe20004800000 */
[----:B------:R-:W-:Y:S01]  /*10da0*/  IMAD.IADD R16, R245, 0x1, -R165 ;  /* 0x00000001f5107824 */ /* 0x000fe200078e0aa5 */
[----:B------:R-:W-:Y:S01]  /*10db0*/  ISETP.GE.AND P1, PT, R178, R244, PT ;  /* 0x000000f4b200720c */ /* 0x000fe20003f26270 */
[----:B------:R-:W-:Y:S01]  /*10dc0*/  IMAD.IADD R8, R248, 0x1, -R4 ;  /* 0x00000001f8087824 */ /* 0x000fe200078e0a04 */
[----:B------:R-:W2:Y:S01]  /*10dd0*/  I2F R10, R7 ;  /* 0x00000007000a7306 */ /* 0x000ea20000201400 */
[-C--:B------:R-:W-:Y:S02]  /*10de0*/  ISETP.GE.OR P6, PT, R177, R239.reuse, !P6 ;  /* 0x000000efb100720c */ /* 0x080fe400077c6670 */
[----:B------:R-:W-:Y:S02]  /*10df0*/  IABS R177, R16 ;  /* 0x0000001000b17213 */ /* 0x000fe40000000000 */
[----:B------:R-:W-:Y:S02]  /*10e00*/  IABS R8, R8 ;  /* 0x0000000800087213 */ /* 0x000fe40000000000 */
[----:B------:R-:W-:Y:S02]  /*10e10*/  ISETP.GE.AND P0, PT, R176, R244, PT ;  /* 0x000000f4b000720c */ /* 0x000fe40003f06270 */
[-C--:B------:R-:W-:Y:S01]  /*10e20*/  ISETP.GE.OR P1, PT, R178, R239.reuse, !P1 ;  /* 0x000000efb200720c */ /* 0x080fe20004f26670 */
[----:B------:R-:W-:Y:S01]  /*10e30*/  IMAD.MOV.U32 R12, RZ, RZ, R8 ;  /* 0x000000ffff0c7224 */ /* 0x000fe200078e0008 */
[----:B------:R-:W-:Y:S01]  /*10e40*/  IADD3 R8, R172, 0x30, RZ ;  /* 0x00000030ac087810 */ /* 0x000fe20007ffe0ff */
[----:B------:R-:W3:Y:S01]  /*10e50*/  I2F R177, R177 ;  /* 0x000000b100b17306 */ /* 0x000ee20000201400 */
[----:B-1----:R-:W-:Y:S01]  /*10e60*/  FFMA.FTZ R15, R180, -UR32, R15 ;  /* 0x80000020b40f7c23 */ /* 0x002fe2000801000f */
[----:B------:R-:W-:Y:S02]  /*10e70*/  ISETP.GE.OR P0, PT, R176, R239, !P0 ;  /* 0x000000efb000720c */ /* 0x000fe40004706670 */
[----:B------:R-:W-:Y:S01]  /*10e80*/  IMAD.IADD R5, R248, 0x1, -R8 ;  /* 0x00000001f8057824 */ /* 0x000fe200078e0a08 */
[----:B------:R-:W-:Y:S02]  /*10e90*/  FSEL R11, R11, -INF , !P1 ;  /* 0xff8000000b0b7808 */ /* 0x000fe40004800000 */
[----:B------:R-:W-:Y:S02]  /*10ea0*/  ISETP.GE.AND P1, PT, R165, R247, PT ;  /* 0x000000f7a500720c */ /* 0x000fe40003f26270 */
[----:B------:R-:W-:Y:S01]  /*10eb0*/  IABS R5, R5 ;  /* 0x0000000500057213 */ /* 0x000fe20000000000 */
[----:B------:R-:W1:Y:S01]  /*10ec0*/  I2F R12, R12 ;  /* 0x0000000c000c7306 */ /* 0x000e620000201400 */
[----:B------:R-:W-:Y:S01]  /*10ed0*/  FSEL R199, R15, -INF , !P0 ;  /* 0xff8000000fc77808 */ /* 0x000fe20004000000 */
[----:B--2---:R-:W-:Y:S01]  /*10ee0*/  FFMA.FTZ R19, R10, -UR32, R19 ;  /* 0x800000200a137c23 */ /* 0x004fe20008010013 */
[-C--:B------:R-:W-:Y:S02]  /*10ef0*/  ISETP.GE.OR P1, PT, R165, R246.reuse, !P1 ;  /* 0x000000f6a500720c */ /* 0x080fe40004f26670 */
[----:B------:R-:W-:Y:S02]  /*10f00*/  FSEL R192, R14, -INF , !P6 ;  /* 0xff8000000ec07808 */ /* 0x000fe40007000000 */
[----:B------:R-:W-:Y:S01]  /*10f10*/  FSEL R207, R20, -INF , !P1 ;  /* 0xff80000014cf7808 */ /* 0x000fe20004800000 */
[----:B------:R-:W-:Y:S01]  /*10f20*/  IMAD.IADD R20, R245, 0x1, -R0 ;  /* 0x00000001f5147824 */ /* 0x000fe200078e0a00 */
[-C--:B------:R-:W-:Y:S01]  /*10f30*/  ISETP.GE.AND P1, PT, R0, R247.reuse, PT ;  /* 0x000000f70000720c */ /* 0x080fe20003f26270 */
[----:B------:R-:W2:Y:S01]  /*10f40*/  I2F R17, R5 ;  /* 0x0000000500117306 */ /* 0x000ea20000201400 */
[----:B------:R-:W-:Y:S02]  /*10f50*/  ISETP.GE.AND P6, PT, R2, R247, PT ;  /* 0x000000f70200720c */ /* 0x000fe40003fc6270 */
[-C--:B------:R-:W-:Y:S01]  /*10f60*/  ISETP.GE.OR P1, PT, R0, R246.reuse, !P1 ;  /* 0x000000f60000720c */ /* 0x080fe20004f26670 */
[----:B---3--:R-:W-:Y:S01]  /*10f70*/  FFMA.FTZ R22, R177, -UR32, R22 ;  /* 0x80000020b1167c23 */ /* 0x008fe20008010016 */
[----:B------:R-:W-:Y:S02]  /*10f80*/  ISETP.GE.OR P6, PT, R2, R246, !P6 ;  /* 0x000000f60200720c */ /* 0x000fe400077c6670 */
[----:B------:R-:W-:Y:S02]  /*10f90*/  FSEL R203, R21, -INF , !P1 ;  /* 0xff80000015cb7808 */ /* 0x000fe40004800000 */
[-C--:B------:R-:W-:Y:S02]  /*10fa0*/  ISETP.GE.AND P1, PT, R170, R244.reuse, PT ;  /* 0x000000f4aa00720c */ /* 0x080fe40003f26270 */
[----:B------:R-:W-:Y:S02]  /*10fb0*/  FSEL R198, R24, -INF , !P6 ;  /* 0xff80000018c67808 */ /* 0x000fe40007000000 */
[-C--:B------:R-:W-:Y:S01]  /*10fc0*/  ISETP.GE.AND P6, PT, R165, R244.reuse, PT ;  /* 0x000000f4a500720c */ /* 0x080fe20003fc6270 */
[----:B-1----:R-:W-:Y:S01]  /*10fd0*/  FFMA.FTZ R25, R12, -UR32, R25 ;  /* 0x800000200c197c23 */ /* 0x002fe20008010019 */
[-C--:B------:R-:W-:Y:S01]  /*10fe0*/  ISETP.GE.OR P1, PT, R170, R239.reuse, !P1 ;  /* 0x000000efaa00720c */ /* 0x080fe20004f26670 */
[----:B------:R-:W-:Y:S01]  /*10ff0*/  IMAD.IADD R12, R245, 0x1, -R4 ;  /* 0x00000001f50c7824 */ /* 0x000fe200078e0a04 */
[----:B------:R-:W-:Y:S02]  /*11000*/  ISETP.GE.OR P6, PT, R165, R239, !P6 ;  /* 0x000000efa500720c */ /* 0x000fe400077c6670 */
[----:B------:R-:W-:Y:S02]  /*11010*/  FSEL R186, R18, -INF , !P1 ;  /* 0xff80000012ba7808 */ /* 0x000fe40004800000 */
[----:B------:R-:W-:Y:S02]  /*11020*/  ISETP.GE.AND P1, PT, R4, R247, PT ;  /* 0x000000f70400720c */ /* 0x000fe40003f26270 */
[----:B------:R-:W-:Y:S01]  /*11030*/  FSEL R205, R22, -INF , !P6 ;  /* 0xff80000016cd7808 */ /* 0x000fe20007000000 */
[----:B--2---:R-:W-:Y:S01]  /*11040*/  FFMA.FTZ R28, R17, -UR32, R28 ;  /* 0x80000020111c7c23 */ /* 0x004fe2000801001c */
[----:B------:R-:W-:Y:S02]  /*11050*/  IADD3 R5, R172, 0x31, RZ ;  /* 0x00000031ac057810 */ /* 0x000fe40007ffe0ff */
[----:B------:R-:W-:Y:S02]  /*11060*/  ISETP.GE.AND P6, PT, R2, R244, PT ;  /* 0x000000f40200720c */ /* 0x000fe40003fc6270 */
[----:B------:R-:W-:Y:S01]  /*11070*/  ISETP.GE.OR P1, PT, R4, R246, !P1 ;  /* 0x000000f60400720c */ /* 0x000fe20004f26670 */
[----:B------:R-:W-:Y:S01]  /*11080*/  IMAD.IADD R7, R248, 0x1, -R5 ;  /* 0x00000001f8077824 */ /* 0x000fe200078e0a05 */
[----:B------:R-:W-:Y:S02]  /*11090*/  ISETP.GE.OR P6, PT, R2, R239, !P6 ;  /* 0x000000ef0200720c */ /* 0x000fe400077c6670 */
[----:B------:R-:W-:Y:S01]  /*110a0*/  IABS R14, R20 ;  /* 0x00000014000e7213 */ /* 0x000fe20000000000 */
[C---:B------:R-:W-:Y:S01]  /*110b0*/  IMAD.IADD R20, R245.reuse, 0x1, -R2 ;  /* 0x00000001f5147824 */ /* 0x040fe200078e0a02 */
[----:B------:R-:W-:Y:S01]  /*110c0*/  IABS R7, R7 ;  /* 0x0000000700077213 */ /* 0x000fe20000000000 */
[----:B------:R-:W-:Y:S01]  /*110d0*/  IMAD.IADD R2, R245, 0x1, -R8 ;  /* 0x00000001f5027824 */ /* 0x000fe200078e0a08 */
[----:B------:R-:W-:Y:S02]  /*110e0*/  FSEL R200, R25, -INF , !P1 ;  /* 0xff80000019c87808 */ /* 0x000fe40004800000 */
[----:B------:R-:W-:Y:S01]  /*110f0*/  ISETP.GE.AND P1, PT, R8, R247, PT ;  /* 0x000000f70800720c */ /* 0x000fe20003f26270 */
[----:B------:R-:W-:Y:S01]  /*11100*/  IMAD.MOV.U32 R16, RZ, RZ, R7 ;  /* 0x000000ffff107224 */ /* 0x000fe200078e0007 */
[C---:B------:R-:W-:Y:S01]  /*11110*/  IADD3 R7, R172.reuse, 0x38, RZ ;  /* 0x00000038ac077810 */ /* 0x040fe20007ffe0ff */
[----:B------:R-:W1:Y:S01]  /*11120*/  I2F R14, R14 ;  /* 0x0000000e000e7306 */ /* 0x000e620000201400 */
[----:B------:R-:W-:Y:S02]  /*11130*/  IADD3 R172, R172, 0x39, RZ ;  /* 0x00000039acac7810 */ /* 0x000fe40007ffe0ff */
[----:B------:R-:W-:Y:S01]  /*11140*/  ISETP.GE.OR P1, PT, R8, R246, !P1 ;  /* 0x000000f60800720c */ /* 0x000fe20004f26670 */
[C---:B------:R-:W-:Y:S01]  /*11150*/  IMAD.IADD R15, R248.reuse, 0x1, -R7 ;  /* 0x00000001f80f7824 */ /* 0x040fe200078e0a07 */
[----:B------:R-:W-:Y:S01]  /*11160*/  IABS R2, R2 ;  /* 0x0000000200027213 */ /* 0x000fe20000000000 */
[----:B------:R-:W-:Y:S01]  /*11170*/  IMAD.IADD R10, R248, 0x1, -R172 ;  /* 0x00000001f80a7824 */ /* 0x000fe200078e0aac */
[----:B------:R-:W-:Y:S02]  /*11180*/  IABS R20, R20 ;  /* 0x0000001400147213 */ /* 0x000fe40000000000 */
[----:B------:R-:W-:Y:S01]  /*11190*/  IABS R15, R15 ;  /* 0x0000000f000f7213 */ /* 0x000fe20000000000 */
[----:B------:R-:W2:Y:S01]  /*111a0*/  I2F R16, R16 ;  /* 0x0000001000107306 */ /* 0x000ea20000201400 */
[----:B------:R-:W-:Y:S02]  /*111b0*/  FSEL R191, R28, -INF , !P1 ;  /* 0xff8000001cbf7808 */ /* 0x000fe40004800000 */
[C---:B------:R-:W-:Y:S02]  /*111c0*/  ISETP.GE.AND P1, PT, R0.reuse, R244, PT ;  /* 0x000000f40000720c */ /* 0x040fe40003f26270 */
[----:B------:R-:W-:Y:S02]  /*111d0*/  IABS R10, R10 ;  /* 0x0000000a000a7213 */ /* 0x000fe40000000000 */
[-C--:B------:R-:W-:Y:S02]  /*111e0*/  ISETP.GE.OR P1, PT, R0, R239.reuse, !P1 ;  /* 0x000000ef0000720c */ /* 0x080fe40004f26670 */
[----:B------:R-:W-:Y:S01]  /*111f0*/  FMNMX.FTZ R0, R171, R164, !PT ;  /* 0x000000a4ab007209 */ /* 0x000fe20007810000 */
[----:B------:R-:W3:Y:S01]  /*11200*/  I2F R15, R15 ;  /* 0x0000000f000f7306 */ /* 0x000ee20000201400 */
[----:B------:R-:W-:Y:S02]  /*11210*/  ISETP.GE.AND P0, PT, R168, R244, PT ;  /* 0x000000f4a800720c */ /* 0x000fe40003f06270 */
[----:B------:R-:W-:Y:S01]  /*11220*/  IABS R12, R12 ;  /* 0x0000000c000c7213 */ /* 0x000fe20000000000 */
[----:B-1----:R-:W-:Y:S01]  /*11230*/  FFMA.FTZ R23, R14, -UR32, R23 ;  /* 0x800000200e177c23 */ /* 0x002fe20008010017 */
[----:B------:R-:W-:Y:S02]  /*11240*/  ISETP.GE.OR P0, PT, R168, R239, !P0 ;  /* 0x000000efa800720c */ /* 0x000fe40004706670 */
[----:B------:R-:W-:Y:S02]  /*11250*/  FMNMX.FTZ R0, R169, R0, !PT ;  /* 0x00000000a9007209 */ /* 0x000fe40007810000 */
[----:B------:R-:W-:Y:S01]  /*11260*/  FSEL R202, R19, -INF , !P0 ;  /* 0xff80000013ca7808 */ /* 0x000fe20004000000 */
[----:B------:R-:W1:Y:S01]  /*11270*/  I2F R17, R20 ;  /* 0x0000001400117306 */ /* 0x000e620000201400 */
[-C--:B------:R-:W-:Y:S02]  /*11280*/  ISETP.GE.AND P0, PT, R5, R247.reuse, PT ;  /* 0x000000f70500720c */ /* 0x080fe40003f06270 */
[----:B------:R-:W-:Y:S01]  /*11290*/  FMNMX.FTZ R0, R175, R0, !PT ;  /* 0x00000000af007209 */ /* 0x000fe20007810000 */
[----:B--2---:R-:W-:Y:S01]  /*112a0*/  FFMA.FTZ R29, R16, -UR32, R29 ;  /* 0x80000020101d7c23 */ /* 0x004fe2000801001d */
[----:B------:R-:W-:Y:S02]  /*112b0*/  ISETP.GE.OR P0, PT, R5, R246, !P0 ;  /* 0x000000f60500720c */ /* 0x000fe40004706670 */
[----:B------:R-:W-:Y:S02]  /*112c0*/  FMNMX.FTZ R0, R173, R0, !PT ;  /* 0x00000000ad007209 */ /* 0x000fe40007810000 */
[----:B------:R-:W-:Y:S01]  /*112d0*/  FSEL R189, R29, -INF , !P0 ;  /* 0xff8000001dbd7808 */ /* 0x000fe20004000000 */
[----:B------:R-:W2:Y:S01]  /*112e0*/  I2F R10, R10 ;  /* 0x0000000a000a7306 */ /* 0x000ea20000201400 */
[----:B------:R-:W-:Y:S02]  /*112f0*/  ISETP.GE.AND P0, PT, R7, R247, PT ;  /* 0x000000f70700720c */ /* 0x000fe40003f06270 */
[----:B------:R-:W-:Y:S01]  /*11300*/  FMNMX.FTZ R19, R197, R0, !PT ;  /* 0x00000000c5137209 */ /* 0x000fe20007810000 */
[----:B---3--:R-:W-:Y:S01]  /*11310*/  FFMA.FTZ R32, R15, -UR32, R32 ;  /* 0x800000200f207c23 */ /* 0x008fe20008010020 */
[----:B------:R-:W-:Y:S02]  /*11320*/  FMNMX.FTZ R0, R6, R3, !PT ;  /* 0x0000000306007209 */ /* 0x000fe40007810000 */
[----:B------:R-:W-:Y:S02]  /*11330*/  ISETP.GE.OR P0, PT, R7, R246, !P0 ;  /* 0x000000f60700720c */ /* 0x000fe40004706670 */
[----:B------:R-:W-:Y:S01]  /*11340*/  FSEL R201, R23, -INF , !P1 ;  /* 0xff80000017c97808 */ /* 0x000fe20004800000 */
[----:B------:R3:W4:Y:S01]  /*11350*/  I2F R15, R2 ;  /* 0x00000002000f7306 */ /* 0x0007220000201400 */
[----:B------:R-:W-:Y:S02]  /*11360*/  FSEL R183, R32, -INF , !P0 ;  /* 0xff80000020b77808 */ /* 0x000fe40004000000 */
[-C--:B------:R-:W-:Y:S01]  /*11370*/  ISETP.GE.AND P0, PT, R8, R244.reuse, PT ;  /* 0x000000f40800720c */ /* 0x080fe20003f06270 */
[----:B-1----:R-:W-:Y:S01]  /*11380*/  FFMA.FTZ R26, R17, -UR32, R26 ;  /* 0x80000020111a7c23 */ /* 0x002fe2000801001a */
[----:B------:R-:W-:Y:S01]  /*11390*/  ISETP.GE.AND P1, PT, R4, R244, PT ;  /* 0x000000f40400720c */ /* 0x000fe20003f26270 */
[C---:B------:R-:W-:Y:S01]  /*113a0*/  IMAD.IADD R17, R245.reuse, 0x1, -R7 ;  /* 0x00000001f5117824 */ /* 0x040fe200078e0a07 */
[----:B------:R-:W-:Y:S02]  /*113b0*/  ISETP.GE.OR P0, PT, R8, R239, !P0 ;  /* 0x000000ef0800720c */ /* 0x000fe40004706670 */
[----:B------:R-:W-:Y:S01]  /*113c0*/  FSEL R196, R26, -INF , !P6 ;  /* 0xff8000001ac47808 */ /* 0x000fe20007000000 */
[----:B------:R-:W1:Y:S01]  /*113d0*/  I2F R12, R12 ;  /* 0x0000000c000c7306 */ /* 0x000e620000201400 */
[----:B------:R-:W-:Y:S02]  /*113e0*/  ISETP.GE.AND P6, PT, R172, R247, PT ;  /* 0x000000f7ac00720c */ /* 0x000fe40003fc6270 */
[----:B------:R-:W-:Y:S01]  /*113f0*/  FMNMX.FTZ R8, R190, R19, !PT ;  /* 0x00000013be087209 */ /* 0x000fe20007810000 */
[----:B--2---:R-:W-:Y:S01]  /*11400*/  FFMA.FTZ R33, R10, -UR32, R33 ;  /* 0x800000200a217c23 */ /* 0x004fe20008010021 */
[----:B------:R-:W-:Y:S02]  /*11410*/  ISETP.GE.OR P6, PT, R172, R246, !P6 ;  /* 0x000000f6ac00720c */ /* 0x000fe400077c6670 */
[----:B------:R-:W-:Y:S01]  /*11420*/  ISETP.GE.OR P1, PT, R4, R239, !P1 ;  /* 0x000000ef0400720c */ /* 0x000fe20004f26670 */
[----:B------:R-:W-:Y:S01]  /*11430*/  IMAD.IADD R4, R245, 0x1, -R5 ;  /* 0x00000001f5047824 */ /* 0x000fe200078e0a05 */
[----:B------:R-:W-:Y:S02]  /*11440*/  FSEL R181, R33, -INF , !P6 ;  /* 0xff80000021b57808 */ /* 0x000fe40007000000 */
[----:B------:R-:W2:Y:S01]  /*11450*/  LDL.64 R32, [R1+0x20] ;  /* 0x0000200001207983 */ /* 0x000ea20000100a00 */
[----:B------:R-:W-:Y:S02]  /*11460*/  IABS R17, R17 ;  /* 0x0000001100117213 */ /* 0x000fe40000000000 */
[----:B---3--:R-:W-:Y:S01]  /*11470*/  FMNMX.FTZ R2, R9, R0, !PT ;  /* 0x0000000009027209 */ /* 0x008fe20007810000 */
[----:B------:R-:W-:Y:S01]  /*11480*/  IMAD.IADD R0, R245, 0x1, -R172 ;  /* 0x00000001f5007824 */ /* 0x000fe200078e0aac */
[----:B------:R-:W-:Y:S01]  /*11490*/  IABS R4, R4 ;  /* 0x0000000400047213 */ /* 0x000fe20000000000 */
[----:B----4-:R-:W-:Y:S01]  /*114a0*/  FFMA.FTZ R30, R15, -UR32, R30 ;  /* 0x800000200f1e7c23 */ /* 0x010fe2000801001e */
[----:B------:R-:W-:Y:S01]  /*114b0*/  FMNMX.FTZ R2, R13, R2, !PT ;  /* 0x000000020d027209 */ /* 0x000fe20007810000 */
[----:B------:R-:W3:Y:S01]  /*114c0*/  I2F R17, R17 ;  /* 0x0000001100117306 */ /* 0x000ee20000201400 */
[----:B------:R-:W-:Y:S02]  /*114d0*/  IABS R0, R0 ;  /* 0x0000000000007213 */ /* 0x000fe40000000000 */
[----:B------:R-:W-:Y:S01]  /*114e0*/  FMNMX.FTZ R19, R11, R2, !PT ;  /* 0x000000020b137209 */ /* 0x000fe20007810000 */
[----:B-1----:R-:W-:Y:S01]  /*114f0*/  FFMA.FTZ R27, R12, -UR32, R27 ;  /* 0x800000200c1b7c23 */ /* 0x002fe2000801001b */
[----:B------:R-:W-:Y:S02]  /*11500*/  FMNMX.FTZ R8, R193, R8, !PT ;  /* 0x00000008c1087209 */ /* 0x000fe40007810000 */
[----:B------:R-:W-:Y:S02]  /*11510*/  FMNMX.FTZ R2, R192, R19, !PT ;  /* 0x00000013c0027209 */ /* 0x000fe40007810000 */
[----:B------:R-:W-:Y:S01]  /*11520*/  FSEL R194, R27, -INF , !P1 ;  /* 0xff8000001bc27808 */ /* 0x000fe20004800000 */
[----:B------:R-:W1:Y:S01]  /*11530*/  I2F R4, R4 ;  /* 0x0000000400047306 */ /* 0x000e620000201400 */
[----:B------:R-:W-:Y:S01]  /*11540*/  FMNMX.FTZ R19, R199, R2, !PT ;  /* 0x00000002c7137209 */ /* 0x000fe20007810000 */
[----:B------:R-:W4:Y:S01]  /*11550*/  LDL.64 R26, [R1+0x10] ;  /* 0x00001000011a7983 */ /* 0x000f220000100a00 */
[----:B------:R-:W-:Y:S02]  /*11560*/  FMNMX.FTZ R8, R195, R8, !PT ;  /* 0x00000008c3087209 */ /* 0x000fe40007810000 */
[----:B------:R-:W-:Y:S02]  /*11570*/  FMNMX.FTZ R19, R186, R19, !PT ;  /* 0x00000013ba137209 */ /* 0x000fe40007810000 */
[----:B------:R-:W-:Y:S02]  /*11580*/  FMNMX.FTZ R8, R207, R8, !PT ;  /* 0x00000008cf087209 */ /* 0x000fe40007810000 */
[----:B------:R-:W-:Y:S01]  /*11590*/  FMNMX.FTZ R2, R202, R19, !PT ;  /* 0x00000013ca027209 */ /* 0x000fe20007810000 */
[----:B------:R-:W5:Y:S01]  /*115a0*/  I2F R0, R0 ;  /* 0x0000000000007306 */ /* 0x000f620000201400 */
[----:B------:R-:W4:Y:S01]  /*115b0*/  LDL.64 R18, [R1+0x18] ;  /* 0x0000180001127983 */ /* 0x000f220000100a00 */
[----:B------:R-:W-:Y:S01]  /*115c0*/  ISETP.GE.AND P6, PT, R5, R244, PT ;  /* 0x000000f40500720c */ /* 0x000fe20003fc6270 */
[----:B---3--:R-:W-:Y:S01]  /*115d0*/  FFMA.FTZ R34, R17, -UR32, R34 ;  /* 0x8000002011227c23 */ /* 0x008fe20008010022 */
[----:B------:R-:W-:Y:S02]  /*115e0*/  FMNMX.FTZ R2, R205, R2, !PT ;  /* 0x00000002cd027209 */ /* 0x000fe40007810000 */
[----:B------:R-:W-:Y:S02]  /*115f0*/  FMNMX.FTZ R21, R203, R8, !PT ;  /* 0x00000008cb157209 */ /* 0x000fe40007810000 */
[----:B------:R-:W-:Y:S02]  /*11600*/  ISETP.GE.OR P6, PT, R5, R239, !P6 ;  /* 0x000000ef0500720c */ /* 0x000fe400077c6670 */
[----:B------:R-:W-:Y:S02]  /*11610*/  FMNMX.FTZ R5, R201, R2, !PT ;  /* 0x00000002c9057209 */ /* 0x000fe40007810000 */
[C---:B------:R-:W-:Y:S02]  /*11620*/  ISETP.GE.AND P1, PT, R7.reuse, R244, PT ;  /* 0x000000f40700720c */ /* 0x040fe40003f26270 */
[----:B------:R-:W-:Y:S01]  /*11630*/  FMNMX.FTZ R21, R198, R21, !PT ;  /* 0x00000015c6157209 */ /* 0x000fe20007810000 */
[----:B-1----:R-:W-:Y:S01]  /*11640*/  FFMA.FTZ R31, R4, -UR32, R31 ;  /* 0x80000020041f7c23 */ /* 0x002fe2000801001f */
[----:B------:R-:W-:Y:S02]  /*11650*/  ISETP.GE.OR P1, PT, R7, R239, !P1 ;  /* 0x000000ef0700720c */ /* 0x000fe40004f26670 */
[----:B------:R-:W-:Y:S02]  /*11660*/  FMNMX.FTZ R7, R196, R5, !PT ;  /* 0x00000005c4077209 */ /* 0x000fe40007810000 */
[----:B------:R-:W-:Y:S02]  /*11670*/  FMNMX.FTZ R8, R200, R21, !PT ;  /* 0x00000015c8087209 */ /* 0x000fe40007810000 */
[----:B------:R-:W-:Y:S01]  /*11680*/  FSEL R187, R30, -INF , !P0 ;  /* 0xff8000001ebb7808 */ /* 0x000fe20004000000 */
[----:B------:R-:W-:Y:S01]  /*11690*/  LDSM.16.MT88.4 R20, [R226+0x10000] ;  /* 0x01000000e214783b */ /* 0x000fe20000004200 */
[----:B------:R-:W-:Y:S01]  /*116a0*/  FMNMX.FTZ R4, R194, R7, !PT ;  /* 0x00000007c2047209 */ /* 0x000fe20007810000 */
[----:B-----5:R-:W-:Y:S01]  /*116b0*/  FFMA.FTZ R35, R0, -UR32, R35 ;  /* 0x8000002000237c23 */ /* 0x020fe20008010023 */
[----:B------:R-:W-:Y:S02]  /*116c0*/  FSEL R185, R31, -INF , !P6 ;  /* 0xff8000001fb97808 */ /* 0x000fe40007000000 */
[----:B------:R-:W-:Y:S02]  /*116d0*/  FMNMX.FTZ R4, R187, R4, !PT ;  /* 0x00000004bb047209 */ /* 0x000fe40007810000 */
[----:B------:R-:W-:Y:S02]  /*116e0*/  ISETP.GE.AND P0, PT, R172, R244, PT ;  /* 0x000000f4ac00720c */ /* 0x000fe40003f06270 */
[----:B------:R-:W-:Y:S02]  /*116f0*/  FMNMX.FTZ R8, R191, R8, !PT ;  /* 0x00000008bf087209 */ /* 0x000fe40007810000 */
[----:B------:R-:W-:Y:S02]  /*11700*/  FSEL R180, R34, -INF , !P1 ;  /* 0xff80000022b47808 */ /* 0x000fe40004800000 */
[----:B------:R-:W-:Y:S02]  /*11710*/  FMNMX.FTZ R17, R185, R4, !PT ;  /* 0x00000004b9117209 */ /* 0x000fe40007810000 */
[----:B------:R-:W-:Y:S02]  /*11720*/  FMNMX.FTZ R8, R189, R8, !PT ;  /* 0x00000008bd087209 */ /* 0x000fe40007810000 */
[----:B------:R-:W-:Y:S02]  /*11730*/  ISETP.GE.OR P0, PT, R172, R239, !P0 ;  /* 0x000000efac00720c */ /* 0x000fe40004706670 */
[----:B------:R-:W-:Y:S02]  /*11740*/  FMNMX.FTZ R8, R183, R8, !PT ;  /* 0x00000008b7087209 */ /* 0x000fe40007810000 */
[----:B------:R-:W-:Y:S02]  /*11750*/  FSEL R165, R35, -INF , !P0 ;  /* 0xff80000023a57808 */ /* 0x000fe40004000000 */
        /* <DEDUP_REMOVED lines=11> */
[----:B------:R-:W-:Y:S01]  /*11810*/  FMUL.FTZ R184, R2, c[0x0][0x23c] ;  /* 0x00008f0002b87a20 */ /* 0x000fe20000410000 */
[----:B---3--:R-:W-:Y:S01]  /*11820*/  FMNMX.FTZ R0, R5, R0, !PT ;  /* 0x0000000005007209 */ /* 0x008fe20007810000 */
[----:B------:R-:W-:Y:S03]  /*11830*/  IMAD.U32 R5, RZ, RZ, UR25 ;  /* 0x00000019ff057e24 */ /* 0x000fe6000f8e00ff */
[----:B------:R-:W-:Y:S02]  /*11840*/  FSEL R184, R184, RZ, P1 ;  /* 0x000000ffb8b87208 */ /* 0x000fe40000800000 */
[C---:B------:R-:W-:Y:S01]  /*11850*/  FSETP.NEU.FTZ.AND P0, PT, R0.reuse, -INF , PT ;  /* 0xff8000000000780b */ /* 0x040fe20003f1d000 */
[----:B------:R-:W-:Y:S02]  /*11860*/  FMUL.FTZ R182, R0, c[0x0][0x23c] ;  /* 0x00008f0000b67a20 */ /* 0x000fe40000410000 */
[--C-:B------:R-:W-:Y:S02]  /*11870*/  FFMA.FTZ R174, R173, c[0x0][0x23c], -R184.reuse ;  /* 0x00008f00adae7a23 */ /* 0x100fe400000108b8 */
[--C-:B------:R-:W-:Y:S01]  /*11880*/  FFMA.FTZ R175, R175, c[0x0][0x23c], -R184.reuse ;  /* 0x00008f00afaf7a23 */ /* 0x100fe200000108b8 */
[----:B------:R-:W-:Y:S01]  /*11890*/  FSEL R182, R182, RZ, P0 ;  /* 0x000000ffb6b67208 */ /* 0x000fe20000000000 */
[--C-:B------:R-:W-:Y:S02]  /*118a0*/  FFMA.FTZ R179, R171, c[0x0][0x23c], -R184.reuse ;  /* 0x00008f00abb37a23 */ /* 0x100fe400000108b8 */
[----:B------:R-:W-:Y:S01]  /*118b0*/  FFMA.FTZ R176, R169, c[0x0][0x23c], -R184 ;  /* 0x00008f00a9b07a23 */ /* 0x000fe200000108b8 */
[----:B------:R-:W-:Y:S01]  /*118c0*/  MUFU.EX2 R174, R174 ;  /* 0x000000ae00ae7308 */ /* 0x000fe20000000800 */
[--C-:B------:R-:W-:Y:S02]  /*118d0*/  FFMA.FTZ R172, R11, c[0x0][0x23c], -R182.reuse ;  /* 0x00008f000bac7a23 */ /* 0x100fe400000108b6 */
[--C-:B------:R-:W-:Y:S02]  /*118e0*/  FFMA.FTZ R173, R13, c[0x0][0x23c], -R182.reuse ;  /* 0x00008f000dad7a23 */ /* 0x100fe400000108b6 */
[--C-:B------:R-:W-:Y:S02]  /*118f0*/  FFMA.FTZ R178, R6, c[0x0][0x23c], -R182.reuse ;  /* 0x00008f0006b27a23 */ /* 0x100fe400000108b6 */
[----:B------:R-:W-:Y:S02]  /*11900*/  FFMA.FTZ R177, R9, c[0x0][0x23c], -R182 ;  /* 0x00008f0009b17a23 */ /* 0x000fe400000108b6 */
[--C-:B------:R-:W-:Y:S01]  /*11910*/  FFMA.FTZ R193, R193, c[0x0][0x23c], -R184.reuse ;  /* 0x00008f00c1c17a23 */ /* 0x100fe200000108b8 */
[----:B------:R-:W-:Y:S01]  /*11920*/  MUFU.EX2 R175, R175 ;  /* 0x000000af00af7308 */ /* 0x000fe20000000800 */
[----:B------:R-:W-:Y:S02]  /*11930*/  FFMA.FTZ R188, R195, c[0x0][0x23c], -R184 ;  /* 0x00008f00c3bc7a23 */ /* 0x000fe400000108b8 */
[--C-:B------:R-:W-:Y:S02]  /*11940*/  FFMA.FTZ R186, R186, c[0x0][0x23c], -R182.reuse ;  /* 0x00008f00baba7a23 */ /* 0x100fe400000108b6 */
[----:B------:R-:W-:Y:S02]  /*11950*/  FFMA.FTZ R195, R202, c[0x0][0x23c], -R182 ;  /* 0x00008f00cac37a23 */ /* 0x000fe400000108b6 */
[--C-:B------:R-:W-:Y:S02]  /*11960*/  FFMA.FTZ R197, R197, c[0x0][0x23c], -R184.reuse ;  /* 0x00008f00c5c57a23 */ /* 0x100fe400000108b8 */
[----:B------:R-:W-:Y:S01]  /*11970*/  FFMA.FTZ R190, R190, c[0x0][0x23c], -R184 ;  /* 0x00008f00bebe7a23 */ /* 0x000fe200000108b8 */
[----:B------:R-:W-:Y:S01]  /*11980*/  MUFU.EX2 R173, R173 ;  /* 0x000000ad00ad7308 */ /* 0x000fe20000000800 */
[--C-:B------:R-:W-:Y:S02]  /*11990*/  FFMA.FTZ R192, R192, c[0x0][0x23c], -R182.reuse ;  /* 0x00008f00c0c07a23 */ /* 0x100fe400000108b6 */
[----:B------:R-:W-:Y:S02]  /*119a0*/  FFMA.FTZ R199, R199, c[0x0][0x23c], -R182 ;  /* 0x00008f00c7c77a23 */ /* 0x000fe400000108b6 */
[----:B------:R-:W-:Y:S02]  /*119b0*/  FFMA.FTZ R207, R207, c[0x0][0x23c], -R184 ;  /* 0x00008f00cfcf7a23 */ /* 0x000fe400000108b8 */
[--C-:B------:R-:W-:Y:S02]  /*119c0*/  FFMA.FTZ R201, R201, c[0x0][0x23c], -R182.reuse ;  /* 0x00008f00c9c97a23 */ /* 0x100fe400000108b6 */
[--C-:B------:R-:W-:Y:S01]  /*119d0*/  FFMA.FTZ R187, R187, c[0x0][0x23c], -R182.reuse ;  /* 0x00008f00bbbb7a23 */ /* 0x100fe200000108b6 */
[----:B------:R-:W-:Y:S01]  /*119e0*/  MUFU.EX2 R172, R172 ;  /* 0x000000ac00ac7308 */ /* 0x000fe20000000800 */
[----:B------:R-:W-:Y:S02]  /*119f0*/  FFMA.FTZ R180, R180, c[0x0][0x23c], -R182 ;  /* 0x00008f00b4b47a23 */ /* 0x000fe400000108b6 */
[--C-:B------:R-:W-:Y:S02]  /*11a00*/  FFMA.FTZ R191, R191, c[0x0][0x23c], -R184.reuse ;  /* 0x00008f00bfbf7a23 */ /* 0x100fe400000108b8 */
[----:B------:R-:W-:Y:S05]  /*11a10*/  FFMA.FTZ R183, R183, c[0x0][0x23c], -R184 ;  /* 0x00008f00b7b77a23 */ /* 0x000fea00000108b8 */
        /* <DEDUP_REMOVED lines=11> */
[----:B--2---:R-:W-:Y:S01]  /*11ad0*/  LOP3.LUT R5, R33, UR26, R5, 0x96, !PT ;  /* 0x0000001a21057c12 */ /* 0x004fe2000f8e9605 */
[----:B------:R-:W-:Y:S04]  /*11ae0*/  UIADD3 UR26, UR26, 0x1, URZ ;  /* 0x000000011a1a7890 */ /* 0x000fe8000fffe03f */
[----:B------:R-:W-:Y:S04]  /*11af0*/  IMAD.WIDE.U32 R14, R5, -0x326172a9, RZ ;  /* 0xcd9e8d57050e7825 */ /* 0x000fe800078e00ff */
[----:B------:R-:W-:Y:S10]  /*11b00*/  MUFU.EX2 R199, R199 ;  /* 0x000000c700c77308 */ /* 0x000ff40000000800 */
[----:B------:R-:W-:Y:S01]  /*11b10*/  MUFU.EX2 R207, R207 ;  /* 0x000000cf00cf7308 */ /* 0x000fe20000000800 */
[----:B----4-:R-:W-:Y:S01]  /*11b20*/  LOP3.LUT R4, R27, UR4, R32, 0x96, !PT ;  /* 0x000000041b047c12 */ /* 0x010fe2000f8e9620 */
[----:B------:R-:W-:Y:S04]  /*11b30*/  UIADD3 UR4, UR24, -0x4ab325aa, URZ ;  /* 0xb54cda5618047890 */ /* 0x000fe8000fffe03f */
[----:B------:R-:W-:Y:S04]  /*11b40*/  IMAD.WIDE.U32 R30, R4, -0x326172a9, RZ ;  /* 0xcd9e8d57041e7825 */ /* 0x000fe800078e00ff */
[----:B------:R-:W-:Y:S01]  /*11b50*/  MUFU.EX2 R201, R201 ;  /* 0x000000c900c97308 */ /* 0x000fe20000000800 */
[----:B------:R-:W-:Y:S02]  /*11b60*/  LOP3.LUT R4, R15, UR5, R18, 0x96, !PT ;  /* 0x000000050f047c12 */ /* 0x000fe4000f8e9612 */
[----:B------:R-:W-:Y:S03]  /*11b70*/  LOP3.LUT R10, R31, UR14, R14, 0x96, !PT ;  /* 0x0000000e1f0a7c12 */ /* 0x000fe6000f8e960e */
[----:B------:R-:W-:Y:S04]  /*11b80*/  IMAD.WIDE.U32 R4, R4, -0x2daee0ad, RZ ;  /* 0xd2511f5304047825 */ /* 0x000fe800078e00ff */
[----:B------:R-:W-:Y:S01]  /*11b90*/  MUFU.EX2 R191, R191 ;  /* 0x000000bf00bf7308 */ /* 0x000fe20000000800 */
[----:B------:R-:W-:Y:S01]  /*11ba0*/  IMAD.WIDE.U32 R10, R10, -0x2daee0ad, RZ ;  /* 0xd2511f530a0a7825 */ /* 0x000fe200078e00ff */
[----:B------:R-:W-:Y:S04]  /*11bb0*/  LOP3.LUT R5, R5, UR36, R26, 0x96, !PT ;  /* 0x0000002405057c12 */ /* 0x000fe8000f8e961a */
[----:B------:R-:W-:Y:S01]  /*11bc0*/  LOP3.LUT R4, R11, UR34, R4, 0x96, !PT ;  /* 0x000000220b047c12 */ /* 0x000fe2000f8e9604 */
[----:B------:R-:W-:Y:S03]  /*11bd0*/  IMAD.WIDE.U32 R12, R5, -0x326172a9, RZ ;  /* 0xcd9e8d57050c7825 */ /* 0x000fe600078e00ff */
[----:B------:R-:W-:Y:S01]  /*11be0*/  MUFU.EX2 R187, R187 ;  /* 0x000000bb00bb7308 */ /* 0x000fe20000000800 */
[----:B------:R-:W-:Y:S01]  /*11bf0*/  IMAD.WIDE.U32 R24, R4, -0x326172a9, RZ ;  /* 0xcd9e8d5704187825 */ /* 0x000fe200078e00ff */
[----:B------:R-:W-:Y:S04]  /*11c00*/  LOP3.LUT R4, R13, UR35, R30, 0x96, !PT ;  /* 0x000000230d047c12 */ /* 0x000fe8000f8e961e */
[----:B------:R-:W-:Y:S01]  /*11c10*/  LOP3.LUT R5, R25, UR33, R12, 0x96, !PT ;  /* 0x0000002119057c12 */ /* 0x000fe2000f8e960c */
[----:B------:R-:W-:Y:S03]  /*11c20*/  IMAD.WIDE.U32 R12, R4, -0x2daee0ad, RZ ;  /* 0xd2511f53040c7825 */ /* 0x000fe600078e00ff */
[----:B------:R-:W-:Y:S01]  /*11c30*/  MUFU.EX2 R183, R183 ;  /* 0x000000b700b77308 */ /* 0x000fe20000000800 */
[----:B------:R-:W-:Y:S01]  /*11c40*/  IMAD.WIDE.U32 R34, R5, -0x2daee0ad, RZ ;  /* 0xd2511f5305227825 */ /* 0x000fe200078e00ff */
[----:B------:R-:W-:Y:S02]  /*11c50*/  LOP3.LUT R4, R13, UR31, R10, 0x96, !PT ;  /* 0x0000001f0d047c12 */ /* 0x000fe4000f8e960a */
[----:B------:R-:W-:Y:S02]  /*11c60*/  FSEL R5, R2, RZ, P1 ;  /* 0x000000ff02057208 */ /* 0x000fe40000800000 */
[----:B------:R-:W-:Y:S01]  /*11c70*/  LOP3.LUT R6, R35, UR19, R12, 0x96, !PT ;  /* 0x0000001323067c12 */ /* 0x000fe2000f8e960c */
[----:B------:R-:W-:Y:S01]  /*11c80*/  IMAD.WIDE.U32 R28, R4, -0x326172a9, RZ ;  /* 0xcd9e8d57041c7825 */ /* 0x000fe200078e00ff */
[----:B------:R-:W-:Y:S01]  /*11c90*/  FSEL R4, R0, RZ, P0 ;  /* 0x000000ff00047208 */ /* 0x000fe20000000000 */
[----:B------:R-:W1:Y:S01]  /*11ca0*/  LDSM.16.MT88.4 R12, [R228+0x10000] ;  /* 0x01000000e40c783b */ /* 0x000e620000004200 */
[----:B------:R-:W-:Y:S01]  /*11cb0*/  MUFU.EX2 R180, R180 ;  /* 0x000000b400b47308 */ /* 0x000fe20000000800 */
[----:B------:R-:W-:Y:S01]  /*11cc0*/  FADD.FTZ R164, -R5, R164 ;  /* 0x000000a405a47221 */ /* 0x000fe20000010100 */
[----:B------:R-:W-:Y:S01]  /*11cd0*/  PLOP3.LUT P0, PT, PT, PT, UP0, 0x80, 0x0 ;  /* 0x000000000000781c */ /* 0x000fe20003f0f008 */
[----:B------:R-:W-:Y:S02]  /*11ce0*/  FADD.FTZ R4, -R4, R3 ;  /* 0x0000000304047221 */ /* 0x000fe40000010100 */
[----:B------:R-:W-:Y:S04]  /*11cf0*/  IMAD.WIDE.U32 R6, R6, -0x326172a9, RZ ;  /* 0xcd9e8d5706067825 */ /* 0x000fe800078e00ff */
[----:B------:R-:W-:Y:S01]  /*11d00*/  FMUL.FTZ R164, R164, c[0x0][0x23c] ;  /* 0x00008f00a4a47a20 */ /* 0x000fe20000410000 */
[--C-:B------:R-:W-:Y:S01]  /*11d10*/  SHF.R.U32.HI R171, RZ, 0x10, R6.reuse ;  /* 0x00000010ffab7819 */ /* 0x100fe20000011606 */
[----:B------:R-:W-:Y:S01]  /*11d20*/  FMUL.FTZ R3, R4, c[0x0][0x23c] ;  /* 0x00008f0004037a20 */ /* 0x000fe20000410000 */
[C---:B------:R-:W-:Y:S02]  /*11d30*/  LOP3.LUT R10, R6.reuse, 0xffff, RZ, 0xc0, !PT ;  /* 0x0000ffff060a7812 */ /* 0x040fe400078ec0ff */
[----:B------:R-:W-:Y:S01]  /*11d40*/  LOP3.LUT R5, R6, 0xff, RZ, 0xc0, !PT ;  /* 0x000000ff06057812 */ /* 0x000fe200078ec0ff */
[----:B------:R-:W2:Y:S01]  /*11d50*/  MUFU.EX2 R164, R164 ;  /* 0x000000a400a47308 */ /* 0x000ea20000000800 */
[----:B------:R-:W-:Y:S02]  /*11d60*/  SHF.R.U32.HI R8, RZ, 0x18, R6 ;  /* 0x00000018ff087819 */ /* 0x000fe40000011606 */
[----:B------:R-:W-:Y:S02]  /*11d70*/  LOP3.LUT R6, R7, UR4, R28, 0x96, !PT ;  /* 0x0000000407067c12 */ /* 0x000fe4000f8e961c */
[----:B------:R-:W-:Y:S02]  /*11d80*/  LOP3.LUT R171, R171, 0xff, RZ, 0xc0, !PT ;  /* 0x000000ffabab7812 */ /* 0x000fe400078ec0ff */
[----:B------:R-:W-:Y:S02]  /*11d90*/  SHF.R.U32.HI R10, RZ, 0x8, R10 ;  /* 0x00000008ff0a7819 */ /* 0x000fe4000001160a */
[----:B------:R-:W-:Y:S01]  /*11da0*/  SHF.R.U32.HI R9, RZ, 0x10, R6 ;  /* 0x00000010ff097819 */ /* 0x000fe20000011606 */
[----:B------:R-:W3:Y:S01]  /*11db0*/  MUFU.EX2 R3, R3 ;  /* 0x0000000300037308 */ /* 0x000ee20000000800 */
[----:B------:R-:W-:Y:S02]  /*11dc0*/  PRMT R171, R171, 0x5410, R8 ;  /* 0x00005410abab7816 */ /* 0x000fe40000000008 */
[C---:B------:R-:W-:Y:S02]  /*11dd0*/  LOP3.LUT R8, R6.reuse, 0xffff, RZ, 0xc0, !PT ;  /* 0x0000ffff06087812 */ /* 0x040fe400078ec0ff */
[----:B------:R-:W-:Y:S01]  /*11de0*/  PRMT R5, R5, 0x5410, R10 ;  /* 0x0000541005057816 */ /* 0x000fe2000000000a */
[--C-:B------:R-:W-:Y:S01]  /*11df0*/  HSET2.LE.AND R171, R171, R252.reuse, PT ;  /* 0x000000fcabab7233 */ /* 0x100fe20003803000 */
[----:B------:R-:W-:Y:S02]  /*11e00*/  SHF.R.U32.HI R8, RZ, 0x8, R8 ;  /* 0x00000008ff087819 */ /* 0x000fe40000011608 */
[----:B------:R-:W-:Y:S01]  /*11e10*/  LOP3.LUT R4, R9, 0xff, RZ, 0xc0, !PT ;  /* 0x000000ff09047812 */ /* 0x000fe200078ec0ff */
[--C-:B------:R-:W-:Y:S01]  /*11e20*/  HSET2.LE.AND R170, R5, R252.reuse, PT ;  /* 0x000000fc05aa7233 */ /* 0x100fe20003803000 */
[----:B------:R-:W-:Y:S02]  /*11e30*/  LOP3.LUT R7, R6, 0xff, RZ, 0xc0, !PT ;  /* 0x000000ff06077812 */ /* 0x000fe400078ec0ff */
[----:B------:R-:W-:Y:S01]  /*11e40*/  SHF.R.U32.HI R169, RZ, 0x18, R6 ;  /* 0x00000018ffa97819 */ /* 0x000fe20000011606 */
[C---:B--2---:R-:W-:Y:S01]  /*11e50*/  FMUL.FTZ R9, R164.reuse, R157 ;  /* 0x0000009da4097220 */ /* 0x044fe20000410000 */
[----:B------:R-:W-:Y:S01]  /*11e60*/  PRMT R7, R7, 0x5410, R8 ;  /* 0x0000541007077816 */ /* 0x000fe20000000008 */
[----:B------:R-:W-:Y:S01]  /*11e70*/  FMUL.FTZ R8, R164, R156 ;  /* 0x0000009ca4087220 */ /* 0x000fe20000410000 */
[----:B------:R-:W-:Y:S01]  /*11e80*/  PRMT R169, R4, 0x5410, R169 ;  /* 0x0000541004a97816 */ /* 0x000fe200000000a9 */
[----:B------:R-:W-:Y:S01]  /*11e90*/  IMAD.MOV.U32 R156, RZ, RZ, R18 ;  /* 0x000000ffff9c7224 */ /* 0x000fe200078e0012 */
[----:B------:R-:W-:Y:S01]  /*11ea0*/  F2FP.BF16.PACK_AB R5, R174, R175 ;  /* 0x000000afae05723e */ /* 0x000fe200000010ff */
[--C-:B------:R-:W-:Y:S01]  /*11eb0*/  HSET2.LE.AND R168, R7, R252.reuse, PT ;  /* 0x000000fc07a87233 */ /* 0x100fe20003803000 */
[----:B------:R-:W-:Y:S01]  /*11ec0*/  F2FP.BF16.PACK_AB R4, R172, R173 ;  /* 0x000000adac04723e */ /* 0x000fe200000010ff */
[--C-:B------:R-:W-:Y:S01]  /*11ed0*/  HSET2.LE.AND R169, R169, R252.reuse, PT ;  /* 0x000000fca9a97233 */ /* 0x100fe20003803000 */
[----:B------:R-:W-:Y:S01]  /*11ee0*/  LOP3.LUT R170, R170, R5, RZ, 0xc0, !PT ;  /* 0x00000005aaaa7212 */ /* 0x000fe200078ec0ff */
[----:B---3--:R-:W-:Y:S01]  /*11ef0*/  FMUL.FTZ R6, R3, R162 ;  /* 0x000000a203067220 */ /* 0x008fe20000410000 */
[----:B------:R-:W-:Y:S01]  /*11f00*/  LOP3.LUT R171, R171, R4, RZ, 0xc0, !PT ;  /* 0x00000004abab7212 */ /* 0x000fe200078ec0ff */
[C---:B------:R-:W-:Y:S01]  /*11f10*/  FMUL.FTZ R7, R3.reuse, R163 ;  /* 0x000000a303077220 */ /* 0x040fe20000410000 */
[----:B------:R-:W-:Y:S01]  /*11f20*/  F2FP.BF16.PACK_AB R5, R176, R179 ;  /* 0x000000b3b005723e */ /* 0x000fe200000010ff */
[----:B------:R-:W-:Y:S01]  /*11f30*/  FMUL.FTZ R10, R3, R158 ;  /* 0x0000009e030a7220 */ /* 0x000fe20000410000 */
[----:B------:R-:W-:Y:S01]  /*11f40*/  F2FP.BF16.PACK_AB R4, R177, R178 ;  /* 0x000000b2b104723e */ /* 0x000fe200000010ff */
[----:B------:R-:W-:Y:S01]  /*11f50*/  FMUL.FTZ R11, R3, R159 ;  /* 0x0000009f030b7220 */ /* 0x000fe20000410000 */
[----:B------:R-:W-:Y:S01]  /*11f60*/  LOP3.LUT R168, R168, R5, RZ, 0xc0, !PT ;  /* 0x00000005a8a87212 */ /* 0x000fe200078ec0ff */
[C---:B------:R-:W-:Y:S01]  /*11f70*/  FMUL.FTZ R5, R164.reuse, R161 ;  /* 0x000000a1a4057220 */ /* 0x040fe20000410000 */
[----:B------:R-:W-:Y:S01]  /*11f80*/  LOP3.LUT R169, R169, R4, RZ, 0xc0, !PT ;  /* 0x00000004a9a97212 */ /* 0x000fe200078ec0ff */
[C---:B------:R-:W-:Y:S02]  /*11f90*/  FMUL.FTZ R4, R164.reuse, R160 ;  /* 0x000000a0a4047220 */ /* 0x040fe40000410000 */
[----:B------:R-:W-:Y:S02]  /*11fa0*/  IMAD.MOV.U32 R160, RZ, RZ, R30 ;  /* 0x000000ffffa07224 */ /* 0x000fe400078e001e */
[----:B------:R-:W-:Y:S02]  /*11fb0*/  IMAD.MOV.U32 R161, RZ, RZ, R31 ;  /* 0x000000ffffa17224 */ /* 0x000fe400078e001f */
[----:B------:R-:W-:Y:S01]  /*11fc0*/  IMAD.MOV.U32 R157, RZ, RZ, R19 ;  /* 0x000000ffff9d7224 */ /* 0x000fe200078e0013 */
[C---:B-1----:R-:W-:Y:S01]  /*11fd0*/  HMMA.16816.F32.BF16 R4, R168.reuse, R12, R4 ;  /* 0x0000000ca804723c */ /* 0x042fe20000041804 */
[----:B------:R-:W-:Y:S02]  /*11fe0*/  IMAD.MOV.U32 R158, RZ, RZ, R32 ;  /* 0x000000ffff9e7224 */ /* 0x000fe400078e0020 */
[----:B------:R-:W-:Y:S02]  /*11ff0*/  IMAD.MOV.U32 R159, RZ, RZ, R33 ;  /* 0x000000ffff9f7224 */ /* 0x000fe400078e0021 */
[C---:B------:R-:W-:Y:S02]  /*12000*/  FMUL.FTZ R32, R164.reuse, R132 ;  /* 0x00000084a4207220 */ /* 0x040fe40000410000 */
[C---:B------:R-:W-:Y:S01]  /*12010*/  FMUL.FTZ R33, R164.reuse, R133 ;  /* 0x00000085a4217220 */ /* 0x040fe20000410000 */
[C---:B------:R-:W-:Y:S01]  /*12020*/  HMMA.16816.F32.BF16 R8, R168.reuse, R14, R8 ;  /* 0x0000000ea808723c */ /* 0x040fe20000041808 */
[C---:B------:R-:W-:Y:S03]  /*12030*/  FMUL.FTZ R12, R164.reuse, R152 ;  /* 0x00000098a40c7220 */ /* 0x040fe60000410000 */
[C---:B------:R-:W-:Y:S02]  /*12040*/  FMUL.FTZ R13, R164.reuse, R153 ;  /* 0x00000099a40d7220 */ /* 0x040fe40000410000 */
[C---:B------:R-:W-:Y:S02]  /*12050*/  FMUL.FTZ R18, R3.reuse, R150 ;  /* 0x0000009603127220 */ /* 0x040fe40000410000 */
[C---:B------:R-:W-:Y:S04]  /*12060*/  FMUL.FTZ R14, R3.reuse, R154 ;  /* 0x0000009a030e7220 */ /* 0x040fe80000410000 */
[----:B------:R-:W-:Y:S02]  /*12070*/  IMAD.MOV.U32 R154, RZ, RZ, R28 ;  /* 0x000000ffff9a7224 */ /* 0x000fe400078e001c */
[C---:B------:R-:W-:Y:S02]  /*12080*/  FMUL.FTZ R15, R3.reuse, R155 ;  /* 0x0000009b030f7220 */ /* 0x040fe40000410000 */
[----:B------:R-:W-:Y:S02]  /*12090*/  IMAD.MOV.U32 R155, RZ, RZ, R29 ;  /* 0x000000ffff9b7224 */ /* 0x000fe400078e001d */
[----:B------:R-:W1:Y:S01]  /*120a0*/  LDSM.16.MT88.4 R28, [R225+0x10000] ;  /* 0x01000000e11c783b */ /* 0x000e620000004200 */
[----:B------:R-:W-:Y:S02]  /*120b0*/  IMAD.MOV.U32 R162, RZ, RZ, R26 ;  /* 0x000000ffffa27224 */ /* 0x000fe400078e001a */
[C---:B------:R-:W-:Y:S01]  /*120c0*/  HMMA.16816.F32.BF16 R12, R168.reuse, R20, R12 ;  /* 0x00000014a80c723c */ /* 0x040fe2000004180c */
[C---:B------:R-:W-:Y:S02]  /*120d0*/  FMUL.FTZ R16, R164.reuse, R148 ;  /* 0x00000094a4107220 */ /* 0x040fe40000410000 */
[C---:B------:R-:W-:Y:S02]  /*120e0*/  FMUL.FTZ R17, R164.reuse, R149 ;  /* 0x00000095a4117220 */ /* 0x040fe40000410000 */
[C---:B------:R-:W-:Y:S02]  /*120f0*/  FMUL.FTZ R19, R3.reuse, R151 ;  /* 0x0000009703137220 */ /* 0x040fe40000410000 */
[C---:B------:R-:W-:Y:S02]  /*12100*/  FMUL.FTZ R20, R164.reuse, R144 ;  /* 0x00000090a4147220 */ /* 0x040fe40000410000 */
[C---:B------:R-:W-:Y:S03]  /*12110*/  FMUL.FTZ R21, R164.reuse, R145 ;  /* 0x00000091a4157220 */ /* 0x040fe60000410000 */
[C---:B------:R-:W-:Y:S01]  /*12120*/  HMMA.16816.F32.BF16 R16, R168.reuse, R22, R16 ;  /* 0x00000016a810723c */ /* 0x040fe20000041810 */
[C---:B------:R-:W-:Y:S02]  /*12130*/  FMUL.FTZ R26, R3.reuse, R142 ;  /* 0x0000008e031a7220 */ /* 0x040fe40000410000 */
[----:B------:R-:W-:Y:S02]  /*12140*/  IMAD.MOV.U32 R163, RZ, RZ, R27 ;  /* 0x000000ffffa37224 */ /* 0x000fe400078e001b */
[C---:B------:R-:W-:Y:S02]  /*12150*/  FMUL.FTZ R27, R3.reuse, R143 ;  /* 0x0000008f031b7220 */ /* 0x040fe40000410000 */
[C---:B------:R-:W-:Y:S02]  /*12160*/  FMUL.FTZ R22, R3.reuse, R146 ;  /* 0x0000009203167220 */ /* 0x040fe40000410000 */
[C---:B------:R-:W-:Y:S02]  /*12170*/  FMUL.FTZ R23, R3.reuse, R147 ;  /* 0x0000009303177220 */ /* 0x040fe40000410000 */
[----:B------:R-:W2:Y:S01]  /*12180*/  LDSM.16.MT88.4 R144, [R224+0x10000] ;  /* 0x01000000e090783b */ /* 0x000ea20000004200 */
[----:B------:R-:W-:Y:S02]  /*12190*/  IMAD.MOV.U32 R152, RZ, RZ, R34 ;  /* 0x000000ffff987224 */ /* 0x000fe400078e0022 */
[C---:B------:R-:W-:Y:S02]  /*121a0*/  FMUL.FTZ R34, R3.reuse, R134 ;  /* 0x0000008603227220 */ /* 0x040fe40000410000 */
[----:B------:R-:W-:Y:S02]  /*121b0*/  IMAD.MOV.U32 R153, RZ, RZ, R35 ;  /* 0x000000ffff997224 */ /* 0x000fe400078e0023 */
[----:B------:R-:W-:Y:S02]  /*121c0*/  FMUL.FTZ R35, R3, R135 ;  /* 0x0000008703237220 */ /* 0x000fe40000410000 */
[----:B------:R-:W-:Y:S01]  /*121d0*/  LDSM.16.MT88.4 R132, [R226+0x12000] ;  /* 0x01200000e284783b */ /* 0x000fe20000004200 */
[C---:B------:R-:W-:Y:S02]  /*121e0*/  FMUL.FTZ R36, R164.reuse, R36 ;  /* 0x00000024a4247220 */ /* 0x040fe40000410000 */
[C---:B------:R-:W-:Y:S01]  /*121f0*/  FMUL.FTZ R37, R164.reuse, R37 ;  /* 0x00000025a4257220 */ /* 0x040fe20000410000 */
[C---:B-1----:R-:W-:Y:S01]  /*12200*/  HMMA.16816.F32.BF16 R20, R168.reuse, R28, R20 ;  /* 0x0000001ca814723c */ /* 0x042fe20000041814 */
[----:B------:R-:W-:Y:S02]  /*12210*/  IMAD.MOV.U32 R148, RZ, RZ, R24 ;  /* 0x000000ffff947224 */ /* 0x000fe400078e0018 */
[----:B------:R-:W-:Y:S02]  /*12220*/  IMAD.MOV.U32 R149, RZ, RZ, R25 ;  /* 0x000000ffff957224 */ /* 0x000fe400078e0019 */
[C---:B------:R-:W-:Y:S01]  /*12230*/  FMUL.FTZ R24, R164.reuse, R140 ;  /* 0x0000008ca4187220 */ /* 0x040fe20000410000 */
[----:B------:R-:W-:Y:S01]  /*12240*/  LOP3.LUT R140, R155, UR20, R148, 0x96, !PT ;  /* 0x000000149b8c7c12 */ /* 0x000fe2000f8e9694 */
[C---:B------:R-:W-:Y:S02]  /*12250*/  FMUL.FTZ R25, R164.reuse, R141 ;  /* 0x0000008da4197220 */ /* 0x040fe40000410000 */
[C---:B------:R-:W-:Y:S03]  /*12260*/  FMUL.FTZ R28, R164.reuse, R136 ;  /* 0x00000088a41c7220 */ /* 0x040fe60000410000 */
[C---:B------:R-:W-:Y:S02]  /*12270*/  FMUL.FTZ R29, R164.reuse, R137 ;  /* 0x00000089a41d7220 */ /* 0x040fe40000410000 */
[C---:B------:R-:W-:Y:S01]  /*12280*/  HMMA.16816.F32.BF16 R24, R168.reuse, R30, R24 ;  /* 0x0000001ea818723c */ /* 0x040fe20000041818 */
[C---:B------:R-:W-:Y:S02]  /*12290*/  FMUL.FTZ R38, R3.reuse, R38 ;  /* 0x0000002603267220 */ /* 0x040fe40000410000 */
[C---:B------:R-:W-:Y:S02]  /*122a0*/  FMUL.FTZ R39, R3.reuse, R39 ;  /* 0x0000002703277220 */ /* 0x040fe40000410000 */
[C---:B------:R-:W-:Y:S02]  /*122b0*/  FMUL.FTZ R40, R164.reuse, R40 ;  /* 0x00000028a4287220 */ /* 0x040fe40000410000 */
[C---:B------:R-:W-:Y:S02]  /*122c0*/  FMUL.FTZ R30, R3.reuse, R138 ;  /* 0x0000008a031e7220 */ /* 0x040fe40000410000 */
[C---:B------:R-:W-:Y:S02]  /*122d0*/  FMUL.FTZ R31, R3.reuse, R139 ;  /* 0x0000008b031f7220 */ /* 0x040fe40000410000 */
[----:B------:R-:W1:Y:S01]  /*122e0*/  LDSM.16.MT88.4 R136, [R228+0x12000] ;  /* 0x01200000e488783b */ /* 0x000e620000004200 */
[C---:B------:R-:W-:Y:S02]  /*122f0*/  FMUL.FTZ R41, R164.reuse, R41 ;  /* 0x00000029a4297220 */ /* 0x040fe40000410000 */
[C---:B------:R-:W-:Y:S02]  /*12300*/  FMUL.FTZ R42, R3.reuse, R42 ;  /* 0x0000002a032a7220 */ /* 0x040fe40000410000 */
[C---:B--2---:R-:W-:Y:S01]  /*12310*/  HMMA.16816.F32.BF16 R28, R168.reuse, R144, R28 ;  /* 0x00000090a81c723c */ /* 0x044fe2000004181c */
[----:B------:R-:W-:Y:S02]  /*12320*/  FMUL.FTZ R43, R3, R43 ;  /* 0x0000002b032b7220 */ /* 0x000fe40000410000 */
[C---:B------:R-:W-:Y:S02]  /*12330*/  FMUL.FTZ R44, R164.reuse, R44 ;  /* 0x0000002ca42c7220 */ /* 0x040fe40000410000 */
[C---:B------:R-:W-:Y:S02]  /*12340*/  FMUL.FTZ R45, R164.reuse, R45 ;  /* 0x0000002da42d7220 */ /* 0x040fe40000410000 */
[----:B------:R-:W-:Y:S01]  /*12350*/  F2FP.BF16.PACK_AB R144, R199, R192 ;  /* 0x000000c0c790723e */ /* 0x000fe200000010ff */
[C---:B------:R-:W-:Y:S01]  /*12360*/  HMMA.16816.F32.BF16 R32, R168.reuse, R146, R32 ;  /* 0x00000092a820723c */ /* 0x040fe20000041820 */
[C---:B------:R-:W-:Y:S03]  /*12370*/  FMUL.FTZ R46, R3.reuse, R46 ;  /* 0x0000002e032e7220 */ /* 0x040fe60000410000 */
[----:B------:R-:W-:Y:S02]  /*12380*/  FMUL.FTZ R47, R3, R47 ;  /* 0x0000002f032f7220 */ /* 0x000fe40000410000 */
[C---:B------:R-:W-:Y:S01]  /*12390*/  FMUL.FTZ R48, R164.reuse, R48 ;  /* 0x00000030a4307220 */ /* 0x040fe20000410000 */
[----:B------:R-:W-:Y:S01]  /*123a0*/  F2FP.BF16.PACK_AB R146, R195, R186 ;  /* 0x000000bac392723e */ /* 0x000fe200000010ff */
[C---:B------:R-:W-:Y:S04]  /*123b0*/  FMUL.FTZ R49, R164.reuse, R49 ;  /* 0x00000031a4317220 */ /* 0x040fe80000410000 */
[C---:B------:R-:W-:Y:S02]  /*123c0*/  FMUL.FTZ R50, R3.reuse, R50 ;  /* 0x0000003203327220 */ /* 0x040fe40000410000 */
[C---:B------:R-:W-:Y:S02]  /*123d0*/  FMUL.FTZ R51, R3.reuse, R51 ;  /* 0x0000003303337220 */ /* 0x040fe40000410000 */
[C---:B------:R-:W-:Y:S02]  /*123e0*/  FMUL.FTZ R52, R164.reuse, R52 ;  /* 0x00000034a4347220 */ /* 0x040fe40000410000 */
[C---:B------:R-:W-:Y:S02]  /*123f0*/  FMUL.FTZ R53, R164.reuse, R53 ;  /* 0x00000035a4357220 */ /* 0x040fe40000410000 */
[C---:B------:R-:W-:Y:S02]  /*12400*/  FMUL.FTZ R54, R3.reuse, R54 ;  /* 0x0000003603367220 */ /* 0x040fe40000410000 */
[C---:B------:R-:W-:Y:S02]  /*12410*/  FMUL.FTZ R55, R3.reuse, R55 ;  /* 0x0000003703377220 */ /* 0x040fe40000410000 */
[C---:B------:R-:W-:Y:S02]  /*12420*/  FMUL.FTZ R56, R164.reuse, R56 ;  /* 0x00000038a4387220 */ /* 0x040fe40000410000 */
[C---:B------:R-:W-:Y:S01]  /*12430*/  FMUL.FTZ R57, R164.reuse, R57 ;  /* 0x00000039a4397220 */ /* 0x040fe20000410000 */
[C---:B-1----:R-:W-:Y:S01]  /*12440*/  HMMA.16816.F32.BF16 R36, R168.reuse, R136, R36 ;  /* 0x00000088a824723c */ /* 0x042fe20000041824 */
[C---:B------:R-:W-:Y:S02]  /*12450*/  FMUL.FTZ R58, R3.reuse, R58 ;  /* 0x0000003a033a7220 */ /* 0x040fe40000410000 */
[C---:B------:R-:W-:Y:S02]  /*12460*/  FMUL.FTZ R59, R3.reuse, R59 ;  /* 0x0000003b033b7220 */ /* 0x040fe40000410000 */
[C---:B------:R-:W-:Y:S02]  /*12470*/  FMUL.FTZ R60, R164.reuse, R60 ;  /* 0x0000003ca43c7220 */ /* 0x040fe40000410000 */
[C---:B------:R-:W-:Y:S01]  /*12480*/  FMUL.FTZ R61, R164.reuse, R61 ;  /* 0x0000003da43d7220 */ /* 0x040fe20000410000 */
[C---:B------:R-:W-:Y:S01]  /*12490*/  HMMA.16816.F32.BF16 R40, R168.reuse, R138, R40 ;  /* 0x0000008aa828723c */ /* 0x040fe20000041828 */
[----:B------:R-:W1:Y:S03]  /*124a0*/  LDSM.16.MT88.4 R136, [R225+0x12000] ;  /* 0x01200000e188783b */ /* 0x000e660000004200 */
[C---:B------:R-:W-:Y:S02]  /*124b0*/  FMUL.FTZ R62, R3.reuse, R62 ;  /* 0x0000003e033e7220 */ /* 0x040fe40000410000 */
[C---:B------:R-:W-:Y:S02]  /*124c0*/  FMUL.FTZ R63, R3.reuse, R63 ;  /* 0x0000003f033f7220 */ /* 0x040fe40000410000 */
[C---:B------:R-:W-:Y:S01]  /*124d0*/  HMMA.16816.F32.BF16 R44, R168.reuse, R132, R44 ;  /* 0x00000084a82c723c */ /* 0x040fe2000004182c */
[C---:B------:R-:W-:Y:S03]  /*124e0*/  FMUL.FTZ R64, R164.reuse, R64 ;  /* 0x00000040a4407220 */ /* 0x040fe60000410000 */
[C---:B------:R-:W-:Y:S02]  /*124f0*/  FMUL.FTZ R65, R164.reuse, R65 ;  /* 0x00000041a4417220 */ /* 0x040fe40000410000 */
[C---:B------:R-:W-:Y:S02]  /*12500*/  FMUL.FTZ R66, R3.reuse, R66 ;  /* 0x0000004203427220 */ /* 0x040fe40000410000 */
[C---:B------:R-:W-:Y:S01]  /*12510*/  HMMA.16816.F32.BF16 R48, R168.reuse, R134, R48 ;  /* 0x00000086a830723c */ /* 0x040fe20000041830 */
[----:B------:R-:W2:Y:S03]  /*12520*/  LDSM.16.MT88.4 R132, [R224+0x12000] ;  /* 0x01200000e084783b */ /* 0x000ea60000004200 */
[C---:B------:R-:W-:Y:S02]  /*12530*/  FMUL.FTZ R67, R3.reuse, R67 ;  /* 0x0000004303437220 */ /* 0x040fe40000410000 */
[C---:B------:R-:W-:Y:S02]  /*12540*/  FMUL.FTZ R68, R164.reuse, R68 ;  /* 0x00000044a4447220 */ /* 0x040fe40000410000 */
[C---:B------:R-:W-:Y:S04]  /*12550*/  FMUL.FTZ R69, R164.reuse, R69 ;  /* 0x00000045a4457220 */ /* 0x040fe80000410000 */
        /* <DEDUP_REMOVED lines=16> */
[C---:B--2---:R-:W-:Y:S01]  /*12660*/  HMMA.16816.F32.BF16 R60, R168.reuse, R132, R60 ;  /* 0x00000084a83c723c */ /* 0x044fe2000004183c */
        /* <DEDUP_REMOVED lines=50> */
[----:B------:R-:W-:Y:S03]  /*12990*/  FMUL.FTZ R121, R164, R121 ;  /* 0x00000079a4797220 */ /* 0x000fe60000410000 */
[C---:B------:R-:W-:Y:S02]  /*129a0*/  FMUL.FTZ R122, R3.reuse, R122 ;  /* 0x0000007a037a7220 */ /* 0x040fe40000410000 */
[----:B------:R-:W-:Y:S02]  /*129b0*/  FMUL.FTZ R123, R3, R123 ;  /* 0x0000007b037b7220 */ /* 0x000fe40000410000 */
[C---:B------:R-:W-:Y:S01]  /*129c0*/  HMMA.16816.F32.BF16 R96, R168.reuse, R134, R96 ;  /* 0x00000086a860723c */ /* 0x040fe20000041860 */
[----:B------:R-:W2:Y:S03]  /*129d0*/  LDSM.16.MT88.4 R132, [R226+0x16000] ;  /* 0x01600000e284783b */ /* 0x000ea60000004200 */
[----:B------:R-:W-:Y:S04]  /*129e0*/  IMAD.WIDE.U32 R140, R140, -0x2daee0ad, RZ ;  /* 0xd2511f538c8c7825 */ /* 0x000fe800078e00ff */
[----:B------:R-:W-:Y:S01]  /*129f0*/  IMAD.U32 R148, RZ, RZ, UR26 ;  /* 0x0000001aff947e24 */ /* 0x000fe2000f8e00ff */
[----:B------:R-:W-:Y:S03]  /*12a00*/  LOP3.LUT R147, R140, 0xff, RZ, 0xc0, !PT ;  /* 0x000000ff8c937812 */ /* 0x000fe600078ec0ff */
[----:B------:R-:W-:Y:S01]  /*12a10*/  SHF.R.U32.HI R145, RZ, 0x10, R140 ;  /* 0x00000010ff917819 */ /* 0x000fe2000001168c */
[C---:B------:R-:W-:Y:S01]  /*12a20*/  FMUL.FTZ R124, R164.reuse, R124 ;  /* 0x0000007ca47c7220 */ /* 0x040fe20000410000 */
[----:B------:R-:W-:Y:S01]  /*12a30*/  LOP3.LUT R148, R159, UR25, R148, 0x96, !PT ;  /* 0x000000199f947c12 */ /* 0x000fe2000f8e9694 */
[C---:B------:R-:W-:Y:S01]  /*12a40*/  FMUL.FTZ R125, R164.reuse, R125 ;  /* 0x0000007da47d7220 */ /* 0x040fe20000410000 */
[----:B------:R-:W-:Y:S01]  /*12a50*/  LOP3.LUT R145, R145, 0xff, RZ, 0xc0, !PT ;  /* 0x000000ff91917812 */ /* 0x000fe200078ec0ff */
[C---:B------:R-:W-:Y:S02]  /*12a60*/  FMUL.FTZ R126, R3.reuse, R126 ;  /* 0x0000007e037e7220 */ /* 0x040fe40000410000 */
[C---:B------:R-:W-:Y:S02]  /*12a70*/  FMUL.FTZ R127, R3.reuse, R127 ;  /* 0x0000007f037f7220 */ /* 0x040fe40000410000 */
[C---:B------:R-:W-:Y:S02]  /*12a80*/  FMUL.FTZ R128, R164.reuse, R128 ;  /* 0x00000080a4807220 */ /* 0x040fe40000410000 */
[C---:B------:R-:W-:Y:S01]  /*12a90*/  FMUL.FTZ R129, R164.reuse, R129 ;  /* 0x00000081a4817220 */ /* 0x040fe20000410000 */
[C---:B-1----:R-:W-:Y:S01]  /*12aa0*/  HMMA.16816.F32.BF16 R100, R168.reuse, R136, R100 ;  /* 0x00000088a864723c */ /* 0x042fe20000041864 */
[C---:B------:R-:W-:Y:S02]  /*12ab0*/  FMUL.FTZ R130, R3.reuse, R130 ;  /* 0x0000008203827220 */ /* 0x040fe40000410000 */
[C---:B------:R-:W-:Y:S02]  /*12ac0*/  FMUL.FTZ R131, R3.reuse, R131 ;  /* 0x0000008303837220 */ /* 0x040fe40000410000 */
[----:B------:R-:W-:Y:S02]  /*12ad0*/  FFMA.FTZ R179, R164, R167, R179 ;  /* 0x000000a7a4b37223 */ /* 0x000fe400000100b3 */
[----:B------:R-:W-:Y:S01]  /*12ae0*/  FFMA.FTZ R178, R3, R166, R178 ;  /* 0x000000a603b27223 */ /* 0x000fe200000100b2 */
[C---:B------:R-:W-:Y:S01]  /*12af0*/  HMMA.16816.F32.BF16 R104, R168.reuse, R138, R104 ;  /* 0x0000008aa868723c */ /* 0x040fe20000041868 */
[----:B------:R-:W1:Y:S03]  /*12b00*/  LDSM.16.MT88.4 R136, [R225+0x16000] ;  /* 0x01600000e188783b */ /* 0x000e660000004200 */
[----:B------:R-:W-:Y:S02]  /*12b10*/  FADD.FTZ R176, R176, R179 ;  /* 0x000000b3b0b07221 */ /* 0x000fe40000010000 */
[----:B------:R-:W-:Y:S02]  /*12b20*/  FADD.FTZ R178, R177, R178 ;  /* 0x000000b2b1b27221 */ /* 0x000fe40000010000 */
[C---:B--2---:R-:W-:Y:S01]  /*12b30*/  HMMA.16816.F32.BF16 R108, R168.reuse, R132, R108 ;  /* 0x00000084a86c723c */ /* 0x044fe2000004186c */
[----:B------:R-:W-:Y:S04]  /*12b40*/  FADD.FTZ R175, R175, R176 ;  /* 0x000000b0afaf7221 */ /* 0x000fe80000010000 */
[----:B------:R-:W-:Y:S03]  /*12b50*/  FADD.FTZ R174, R174, R175 ;  /* 0x000000afaeae7221 */ /* 0x000fe60000010000 */
[C---:B------:R-:W-:Y:S01]  /*12b60*/  HMMA.16816.F32.BF16 R112, R168.reuse, R134, R112 ;  /* 0x00000086a870723c */ /* 0x040fe20000041870 */
[----:B------:R-:W2:Y:S07]  /*12b70*/  LDSM.16.MT88.4 R132, [R224+0x16000] ;  /* 0x01600000e084783b */ /* 0x000eae0000004200 */
[C---:B-1----:R-:W-:Y:S07]  /*12b80*/  HMMA.16816.F32.BF16 R116, R168.reuse, R136, R116 ;  /* 0x00000088a874723c */ /* 0x042fee0000041874 */
[----:B------:R-:W-:Y:S01]  /*12b90*/  SHF.R.U32.HI R136, RZ, 0x18, R140 ;  /* 0x00000018ff887819 */ /* 0x000fe2000001168c */
[C---:B------:R-:W-:Y:S04]  /*12ba0*/  HMMA.16816.F32.BF16 R120, R168.reuse, R138, R120 ;  /* 0x0000008aa878723c */ /* 0x040fe80000041878 */
[----:B------:R-:W-:Y:S03]  /*12bb0*/  PRMT R145, R145, 0x5410, R136 ;  /* 0x0000541091917816 */ /* 0x000fe60000000088 */
[----:B------:R-:W-:Y:S01]  /*12bc0*/  LOP3.LUT R138, R140, 0xffff, RZ, 0xc0, !PT ;  /* 0x0000ffff8c8a7812 */ /* 0x000fe200078ec0ff */
[C---:B--2---:R-:W-:Y:S01]  /*12bd0*/  HMMA.16816.F32.BF16 R124, R168.reuse, R132, R124 ;  /* 0x00000084a87c723c */ /* 0x044fe2000004187c */
[----:B------:R-:W-:Y:S03]  /*12be0*/  LOP3.LUT R140, R141, UR13, R152, 0x96, !PT ;  /* 0x0000000d8d8c7c12 */ /* 0x000fe6000f8e9698 */
[----:B------:R-:W-:Y:S02]  /*12bf0*/  SHF.R.U32.HI R138, RZ, 0x8, R138 ;  /* 0x00000008ff8a7819 */ /* 0x000fe4000001168a */
[C---:B------:R-:W-:Y:S02]  /*12c00*/  LOP3.LUT R141, R140.reuse, 0xffff, RZ, 0xc0, !PT ;  /* 0x0000ffff8c8d7812 */ /* 0x040fe400078ec0ff */
[----:B------:R-:W-:Y:S01]  /*12c10*/  HMMA.16816.F32.BF16 R128, R168, R134, R128 ;  /* 0x00000086a880723c */ /* 0x000fe20000041880 */
[----:B------:R-:W-:Y:S02]  /*12c20*/  PRMT R147, R147, 0x5410, R138 ;  /* 0x0000541093937816 */ /* 0x000fe4000000008a */
[----:B------:R-:W1:Y:S01]  /*12c30*/  LDSM.16.MT88.4 R136, [R228+0x10800] ;  /* 0x01080000e488783b */ /* 0x000e620000004200 */
[--C-:B------:R-:W-:Y:S02]  /*12c40*/  SHF.R.U32.HI R132, RZ, 0x10, R140.reuse ;  /* 0x00000010ff847819 */ /* 0x100fe4000001168c */
[----:B------:R-:W-:Y:S01]  /*12c50*/  LOP3.LUT R149, R140, 0xff, RZ, 0xc0, !PT ;  /* 0x000000ff8c957812 */ /* 0x000fe200078ec0ff */
[--C-:B------:R-:W-:Y:S01]  /*12c60*/  HSET2.LE.AND R134, R147, R252.reuse, PT ;  /* 0x000000fc93867233 */ /* 0x100fe20003803000 */
[----:B------:R-:W-:Y:S01]  /*12c70*/  SHF.R.U32.HI R133, RZ, 0x18, R140 ;  /* 0x00000018ff857819 */ /* 0x000fe2000001168c */
[--C-:B------:R-:W-:Y:S03]  /*12c80*/  HSET2.LE.AND R135, R145, R252.reuse, PT ;  /* 0x000000fc91877233 */ /* 0x100fe60003803000 */
[----:B------:R-:W-:Y:S01]  /*12c90*/  SHF.R.U32.HI R140, RZ, 0x8, R141 ;  /* 0x00000008ff8c7819 */ /* 0x000fe2000001168d */
[--C-:B------:R-:W-:Y:S01]  /*12ca0*/  FFMA.FTZ R170, R196, c[0x0][0x23c], -R182.reuse ;  /* 0x00008f00c4aa7a23 */ /* 0x100fe200000108b6 */
[----:B------:R-:W-:Y:S01]  /*12cb0*/  LOP3.LUT R132, R132, 0xff, RZ, 0xc0, !PT ;  /* 0x000000ff84847812 */ /* 0x000fe200078ec0ff */
[----:B------:R-:W-:Y:S01]  /*12cc0*/  FFMA.FTZ R171, R194, c[0x0][0x23c], -R182 ;  /* 0x00008f00c2ab7a23 */ /* 0x000fe200000108b6 */
[----:B------:R-:W-:Y:S01]  /*12cd0*/  PRMT R149, R149, 0x5410, R140 ;  /* 0x0000541095957816 */ /* 0x000fe2000000008c */
[----:B------:R-:W-:Y:S01]  /*12ce0*/  FFMA.FTZ R194, R203, c[0x0][0x23c], -R184 ;  /* 0x00008f00cbc27a23 */ /* 0x000fe200000108b8 */
[----:B------:R-:W2:Y:S01]  /*12cf0*/  LDSM.16.MT88.4 R140, [R226+0x10800] ;  /* 0x01080000e28c783b */ /* 0x000ea20000004200 */
[----:B------:R-:W-:Y:S01]  /*12d00*/  PRMT R133, R132, 0x5410, R133 ;  /* 0x0000541084857816 */ /* 0x000fe20000000085 */
[----:B------:R-:W-:Y:S01]  /*12d10*/  MUFU.EX2 R170, R170 ;  /* 0x000000aa00aa7308 */ /* 0x000fe20000000800 */
[--C-:B------:R-:W-:Y:S01]  /*12d20*/  HSET2.LE.AND R132, R149, R252.reuse, PT ;  /* 0x000000fc95847233 */ /* 0x100fe20003803000 */
[----:B------:R-:W-:Y:S01]  /*12d30*/  F2FP.BF16.PACK_AB R147, R188, R193 ;  /* 0x000000c1bc93723e */ /* 0x000fe200000010ff */
[----:B------:R-:W-:Y:S01]  /*12d40*/  IMAD.WIDE.U32 R148, R148, -0x326172a9, RZ ;  /* 0xcd9e8d5794947825 */ /* 0x000fe200078e00ff */
[--C-:B------:R-:W-:Y:S01]  /*12d50*/  HSET2.LE.AND R133, R133, R252.reuse, PT ;  /* 0x000000fc85857233 */ /* 0x100fe20003803000 */
[----:B------:R-:W-:Y:S02]  /*12d60*/  F2FP.BF16.PACK_AB R145, R190, R197 ;  /* 0x000000c5be91723e */ /* 0x000fe400000010ff */
[----:B------:R-:W-:Y:S01]  /*12d70*/  LOP3.LUT R134, R134, R147, RZ, 0xc0, !PT ;  /* 0x0000009386867212 */ /* 0x000fe200078ec0ff */
[----:B------:R-:W-:Y:S01]  /*12d80*/  FFMA.FTZ R196, R205, c[0x0][0x23c], -R182 ;  /* 0x00008f00cdc47a23 */ /* 0x000fe200000108b6 */
[----:B------:R-:W-:Y:S01]  /*12d90*/  LOP3.LUT R135, R135, R146, RZ, 0xc0, !PT ;  /* 0x0000009287877212 */ /* 0x000fe200078ec0ff */
[----:B------:R-:W-:Y:S01]  /*12da0*/  MUFU.EX2 R171, R171 ;  /* 0x000000ab00ab7308 */ /* 0x000fe20000000800 */
[----:B------:R-:W-:Y:S01]  /*12db0*/  LOP3.LUT R132, R132, R145, RZ, 0xc0, !PT ;  /* 0x0000009184847212 */ /* 0x000fe200078ec0ff */
[--C-:B------:R-:W-:Y:S01]  /*12dc0*/  FFMA.FTZ R168, R198, c[0x0][0x23c], -R184.reuse ;  /* 0x00008f00c6a87a23 */ /* 0x100fe200000108b8 */
[----:B------:R-:W-:Y:S01]  /*12dd0*/  LOP3.LUT R133, R133, R144, RZ, 0xc0, !PT ;  /* 0x0000009085857212 */ /* 0x000fe200078ec0ff */
[----:B------:R-:W-:Y:S01]  /*12de0*/  FFMA.FTZ R169, R200, c[0x0][0x23c], -R184 ;  /* 0x00008f00c8a97a23 */ /* 0x000fe200000108b8 */
[----:B------:R-:W3:Y:S01]  /*12df0*/  LDSM.16.MT88.4 R144, [R225+0x10800] ;  /* 0x01080000e190783b */ /* 0x000ee20000004200 */
[--C-:B------:R-:W-:Y:S02]  /*12e00*/  FFMA.FTZ R200, R185, c[0x0][0x23c], -R182.reuse ;  /* 0x00008f00b9c87a23 */ /* 0x100fe400000108b6 */
[----:B------:R-:W-:Y:S02]  /*12e10*/  FFMA.FTZ R182, R165, c[0x0][0x23c], -R182 ;  /* 0x00008f00a5b67a23 */ /* 0x000fe400000108b6 */
[----:B------:R-:W-:Y:S01]  /*12e20*/  MUFU.EX2 R194, R194 ;  /* 0x000000c200c27308 */ /* 0x000fe20000000800 */
[--C-:B------:R-:W-:Y:S01]  /*12e30*/  FFMA.FTZ R198, R189, c[0x0][0x23c], -R184.reuse ;  /* 0x00008f00bdc67a23 */ /* 0x100fe200000108b8 */
[C---:B-1----:R-:W-:Y:S01]  /*12e40*/  HMMA.16816.F32.BF16 R4, R132.reuse, R136, R4 ;  /* 0x000000888404723c */ /* 0x042fe20000041804 */
[----:B------:R-:W-:Y:S02]  /*12e50*/  FFMA.FTZ R184, R181, c[0x0][0x23c], -R184 ;  /* 0x00008f00b5b87a23 */ /* 0x000fe400000108b8 */
[----:B------:R-:W-:Y:S05]  /*12e60*/  FADD.FTZ R197, R197, R174 ;  /* 0x000000aec5c57221 */ /* 0x000fea0000010000 */
[----:B------:R-:W-:Y:S01]  /*12e70*/  MUFU.EX2 R196, R196 ;  /* 0x000000c400c47308 */ /* 0x000fe20000000800 */
[C---:B------:R-:W-:Y:S01]  /*12e80*/  HMMA.16816.F32.BF16 R8, R132.reuse, R138, R8 ;  /* 0x0000008a8408723c */ /* 0x040fe20000041808 */
[----:B------:R-:W1:Y:S02]  /*12e90*/  LDSM.16.MT88.4 R136, [R224+0x10800] ;  /* 0x01080000e088783b */ /* 0x000e640000004200 */
[----:B------:R-:W-:Y:S05]  /*12ea0*/  FADD.FTZ R190, R190, R197 ;  /* 0x000000c5bebe7221 */ /* 0x000fea0000010000 */
[C---:B--2---:R-:W-:Y:S01]  /*12eb0*/  HMMA.16816.F32.BF16 R12, R132.reuse, R140, R12 ;  /* 0x0000008c840c723c */ /* 0x044fe2000004180c */
[----:B------:R-:W-:Y:S03]  /*12ec0*/  MUFU.EX2 R168, R168 ;  /* 0x000000a800a87308 */ /* 0x000fe60000000800 */
[----:B------:R-:W-:Y:S04]  /*12ed0*/  FADD.FTZ R193, R193, R190 ;  /* 0x000000bec1c17221 */ /* 0x000fe80000010000 */
[C---:B------:R-:W-:Y:S01]  /*12ee0*/  HMMA.16816.F32.BF16 R16, R132.reuse, R142, R16 ;  /* 0x0000008e8410723c */ /* 0x040fe20000041810 */
[----:B------:R-:W2:Y:S02]  /*12ef0*/  LDSM.16.MT88.4 R140, [R228+0x12800] ;  /* 0x01280000e48c783b */ /* 0x000ea40000004200 */
[----:B------:R-:W-:Y:S01]  /*12f00*/  MUFU.EX2 R169, R169 ;  /* 0x000000a900a97308 */ /* 0x000fe20000000800 */
[----:B------:R-:W-:Y:S04]  /*12f10*/  FADD.FTZ R188, R188, R193 ;  /* 0x000000c1bcbc7221 */ /* 0x000fe80000010000 */
        /* <DEDUP_REMOVED lines=8> */
[----:B------:R-:W4:Y:S06]  /*12fa0*/  MUFU.EX2 R184, R184 ;  /* 0x000000b800b87308 */ /* 0x000f2c0000000800 */
[C---:B--2---:R-:W-:Y:S04]  /*12fb0*/  HMMA.16816.F32.BF16 R36, R132.reuse, R140, R36 ;  /* 0x0000008c8424723c */ /* 0x044fe80000041824 */
[----:B------:R-:W2:Y:S04]  /*12fc0*/  MUFU.EX2 R181, R182 ;  /* 0x000000b600b57308 */ /* 0x000ea80000000800 */
[C---:B------:R-:W-:Y:S01]  /*12fd0*/  HMMA.16816.F32.BF16 R40, R132.reuse, R142, R40 ;  /* 0x0000008e8428723c */ /* 0x040fe20000041828 */
[----:B------:R-:W5:Y:S07]  /*12fe0*/  LDSM.16.MT88.4 R140, [R224+0x12800] ;  /* 0x01280000e08c783b */ /* 0x000f6e0000004200 */
[C---:B---3--:R-:W-:Y:S01]  /*12ff0*/  HMMA.16816.F32.BF16 R44, R132.reuse, R144, R44 ;  /* 0x00000090842c723c */ /* 0x048fe2000004182c */
[----:B----4-:R-:W-:Y:S07]  /*13000*/  F2FP.BF16.PACK_AB R3, R184, R183 ;  /* 0x000000b7b803723e */ /* 0x010fee00000010ff */
[C---:B------:R-:W-:Y:S01]  /*13010*/  HMMA.16816.F32.BF16 R48, R132.reuse, R146, R48 ;  /* 0x000000928430723c */ /* 0x040fe20000041830 */
[----:B------:R-:W3:Y:S07]  /*13020*/  LDSM.16.MT88.4 R144, [R228+0x14800] ;  /* 0x01480000e490783b */ /* 0x000eee0000004200 */
[C---:B-1----:R-:W-:Y:S08]  /*13030*/  HMMA.16816.F32.BF16 R52, R132.reuse, R136, R52 ;  /* 0x000000888434723c */ /* 0x042ff00000041834 */
[C---:B------:R-:W-:Y:S01]  /*13040*/  HMMA.16816.F32.BF16 R56, R132.reuse, R138, R56 ;  /* 0x0000008a8438723c */ /* 0x040fe20000041838 */
[----:B------:R-:W1:Y:S07]  /*13050*/  LDSM.16.MT88.4 R136, [R226+0x14800] ;  /* 0x01480000e288783b */ /* 0x000e6e0000004200 */
        /* <DEDUP_REMOVED lines=12> */
[C---:B---3--:R-:W-:Y:S07]  /*13120*/  HMMA.16816.F32.BF16 R92, R132.reuse, R144, R92 ;  /* 0x00000090845c723c */ /* 0x048fee000004185c */
[----:B------:R-:W-:Y:S01]  /*13130*/  LOP3.LUT R145, R149, UR5, R156, 0x96, !PT ;  /* 0x0000000595917c12 */ /* 0x000fe2000f8e969c */
[C---:B------:R-:W-:Y:S01]  /*13140*/  HMMA.16816.F32.BF16 R96, R132.reuse, R146, R96 ;  /* 0x000000928460723c */ /* 0x040fe20000041860 */
[----:B------:R-:W-:Y:S03]  /*13150*/  LDSM.16.MT88.4 R156, [R228+0x11800] ;  /* 0x01180000e49c783b */ /* 0x000fe60000004200 */
[----:B------:R-:W-:Y:S04]  /*13160*/  LOP3.LUT R144, R161, UR14, R148, 0x96, !PT ;  /* 0x0000000ea1907c12 */ /* 0x000fe8000f8e9694 */
[C---:B-1----:R-:W-:Y:S07]  /*13170*/  HMMA.16816.F32.BF16 R100, R132.reuse, R136, R100 ;  /* 0x000000888464723c */ /* 0x042fee0000041864 */
[----:B------:R-:W-:Y:S01]  /*13180*/  IMAD.WIDE.U32 R136, R145, -0x2daee0ad, RZ ;  /* 0xd2511f5391887825 */ /* 0x000fe200078e00ff */
[C---:B------:R-:W-:Y:S04]  /*13190*/  HMMA.16816.F32.BF16 R104, R132.reuse, R138, R104 ;  /* 0x0000008a8468723c */ /* 0x040fe80000041868 */
[----:B------:R-:W-:Y:S01]  /*131a0*/  IMAD.WIDE.U32 R144, R144, -0x2daee0ad, RZ ;  /* 0xd2511f5390907825 */ /* 0x000fe200078e00ff */
[----:B------:R-:W-:Y:S03]  /*131b0*/  LOP3.LUT R146, R137, UR36, R162, 0x96, !PT ;  /* 0x0000002489927c12 */ /* 0x000fe6000f8e96a2 */
[C---:B----4-:R-:W-:Y:S01]  /*131c0*/  HMMA.16816.F32.BF16 R108, R132.reuse, R140, R108 ;  /* 0x0000008c846c723c */ /* 0x050fe2000004186c */
[----:B------:R-:W-:Y:S02]  /*131d0*/  LOP3.LUT R145, R145, UR34, R136, 0x96, !PT ;  /* 0x0000002291917c12 */ /* 0x000fe4000f8e9688 */
[----:B------:R-:W1:Y:S01]  /*131e0*/  LDSM.16.MT88.4 R136, [R225+0x16800] ;  /* 0x01680000e188783b */ /* 0x000e620000004200 */
[----:B------:R-:W-:Y:S04]  /*131f0*/  IMAD.WIDE.U32 R148, R146, -0x326172a9, RZ ;  /* 0xcd9e8d5792947825 */ /* 0x000fe800078e00ff */
[C---:B------:R-:W-:Y:S01]  /*13200*/  HMMA.16816.F32.BF16 R112, R132.reuse, R142, R112 ;  /* 0x0000008e8470723c */ /* 0x040fe20000041870 */
[----:B------:R-:W-:Y:S02]  /*13210*/  IMAD.WIDE.U32 R146, R145, -0x326172a9, RZ ;  /* 0xcd9e8d5791927825 */ /* 0x000fe400078e00ff */
[----:B------:R-:W3:Y:S01]  /*13220*/  LDSM.16.MT88.4 R140, [R224+0x16800] ;  /* 0x01680000e08c783b */ /* 0x000ee20000004200 */
[----:B------:R-:W-:Y:S02]  /*13230*/  LOP3.LUT R145, R149, UR35, R160, 0x96, !PT ;  /* 0x0000002395917c12 */ /* 0x000fe4000f8e96a0 */
[----:B------:R-:W-:Y:S06]  /*13240*/  LOP3.LUT R148, R147, UR33, R148, 0x96, !PT ;  /* 0x0000002193947c12 */ /* 0x000fec000f8e9694 */
[----:B------:R-:W-:Y:S01]  /*13250*/  IMAD.WIDE.U32 R148, R148, -0x2daee0ad, RZ ;  /* 0xd2511f5394947825 */ /* 0x000fe200078e00ff */
[C---:B-1----:R-:W-:Y:S07]  /*13260*/  HMMA.16816.F32.BF16 R116, R132.reuse, R136, R116 ;  /* 0x000000888474723c */ /* 0x042fee0000041874 */
[----:B------:R-:W-:Y:S01]  /*13270*/  IMAD.WIDE.U32 R136, R145, -0x2daee0ad, RZ ;  /* 0xd2511f5391887825 */ /* 0x000fe200078e00ff */
[C---:B------:R-:W-:Y:S04]  /*13280*/  HMMA.16816.F32.BF16 R120, R132.reuse, R138, R120 ;  /* 0x0000008a8478723c */ /* 0x040fe80000041878 */
[----:B------:R-:W-:Y:S02]  /*13290*/  LOP3.LUT R144, R137, UR31, R144, 0x96, !PT ;  /* 0x0000001f89907c12 */ /* 0x000fe4000f8e9690 */
[----:B------:R-:W-:Y:S02]  /*132a0*/  LOP3.LUT R136, R149, UR19, R136, 0x96, !PT ;  /* 0x0000001395887c12 */ /* 0x000fe4000f8e9688 */
[C---:B---3--:R-:W-:Y:S01]  /*132b0*/  HMMA.16816.F32.BF16 R124, R132.reuse, R140, R124 ;  /* 0x0000008c847c723c */ /* 0x048fe2000004187c */
[----:B------:R-:W-:Y:S04]  /*132c0*/  IMAD.WIDE.U32 R144, R144, -0x326172a9, RZ ;  /* 0xcd9e8d5790907825 */ /* 0x000fe800078e00ff */
[----:B------:R-:W-:Y:S01]  /*132d0*/  IMAD.WIDE.U32 R136, R136, -0x326172a9, RZ ;  /* 0xcd9e8d5788887825 */ /* 0x000fe200078e00ff */
[----:B------:R-:W-:Y:S02]  /*132e0*/  LOP3.LUT R149, R145, UR20, R146, 0x96, !PT ;  /* 0x0000001491957c12 */ /* 0x000fe4000f8e9692 */
[----:B------:R-:W-:Y:S04]  /*132f0*/  HMMA.16816.F32.BF16 R128, R132, R142, R128 ;  /* 0x0000008e8480723c */ /* 0x000fe80000041880 */
[----:B------:R-:W-:Y:S02]  /*13300*/  LOP3.LUT R144, R137, UR4, R144, 0x96, !PT ;  /* 0x0000000489907c12 */ /* 0x000fe4000f8e9690 */
[C---:B------:R-:W-:Y:S02]  /*13310*/  LOP3.LUT R147, R136.reuse, 0xffff, RZ, 0xc0, !PT ;  /* 0x0000ffff88937812 */ /* 0x040fe400078ec0ff */
[--C-:B------:R-:W-:Y:S04]  /*13320*/  SHF.R.U32.HI R150, RZ, 0x10, R136.reuse ;  /* 0x00000010ff967819 */ /* 0x100fe80000011688 */
[----:B------:R-:W-:Y:S02]  /*13330*/  LOP3.LUT R146, R136, 0xff, RZ, 0xc0, !PT ;  /* 0x000000ff88927812 */ /* 0x000fe400078ec0ff */
[----:B------:R-:W-:Y:S02]  /*13340*/  SHF.R.U32.HI R145, RZ, 0x18, R136 ;  /* 0x00000018ff917819 */ /* 0x000fe40000011688 */
[----:B------:R-:W1:Y:S01]  /*13350*/  LDSM.16.MT88.4 R136, [R228+0x11000] ;  /* 0x01100000e488783b */ /* 0x000e620000004200 */
[----:B------:R-:W-:Y:S02]  /*13360*/  SHF.R.U32.HI R141, RZ, 0x8, R147 ;  /* 0x00000008ff8d7819 */ /* 0x000fe40000011693 */
[----:B------:R-:W-:Y:S02]  /*13370*/  LOP3.LUT R132, R144, 0xffff, RZ, 0xc0, !PT ;  /* 0x0000ffff90847812 */ /* 0x000fe400078ec0ff */
[----:B------:R-:W-:Y:S02]  /*13380*/  PRMT R141, R146, 0x5410, R141 ;  /* 0x00005410928d7816 */ /* 0x000fe4000000008d */
[--C-:B------:R-:W-:Y:S02]  /*13390*/  SHF.R.U32.HI R147, RZ, 0x10, R144.reuse ;  /* 0x00000010ff937819 */ /* 0x100fe40000011690 */
[----:B------:R-:W-:Y:S01]  /*133a0*/  LOP3.LUT R150, R150, 0xff, RZ, 0xc0, !PT ;  /* 0x000000ff96967812 */ /* 0x000fe200078ec0ff */
[--C-:B------:R-:W-:Y:S01]  /*133b0*/  HSET2.LE.AND R134, R141, R252.reuse, PT ;  /* 0x000000fc8d867233 */ /* 0x100fe20003803000 */
[----:B------:R-:W-:Y:S01]  /*133c0*/  LOP3.LUT R151, R144, 0xff, RZ, 0xc0, !PT ;  /* 0x000000ff90977812 */ /* 0x000fe200078ec0ff */
[----:B------:R-:W3:Y:S01]  /*133d0*/  LDSM.16.MT88.4 R140, [R226+0x11000] ;  /* 0x01100000e28c783b */ /* 0x000ee20000004200 */
[----:B------:R-:W-:Y:S02]  /*133e0*/  SHF.R.U32.HI R144, RZ, 0x18, R144 ;  /* 0x00000018ff907819 */ /* 0x000fe40000011690 */
[----:B------:R-:W-:Y:S02]  /*133f0*/  SHF.R.U32.HI R132, RZ, 0x8, R132 ;  /* 0x00000008ff847819 */ /* 0x000fe40000011684 */
[----:B------:R-:W-:Y:S02]  /*13400*/  LOP3.LUT R147, R147, 0xff, RZ, 0xc0, !PT ;  /* 0x000000ff93937812 */ /* 0x000fe400078ec0ff */
[----:B------:R-:W-:Y:S02]  /*13410*/  PRMT R145, R150, 0x5410, R145 ;  /* 0x0000541096917816 */ /* 0x000fe40000000091 */
[----:B------:R-:W-:Y:S02]  /*13420*/  PRMT R151, R151, 0x5410, R132 ;  /* 0x0000541097977816 */ /* 0x000fe40000000084 */
[----:B------:R-:W-:Y:S01]  /*13430*/  PRMT R147, R147, 0x5410, R144 ;  /* 0x0000541093937816 */ /* 0x000fe20000000090 */
[--C-:B------:R-:W-:Y:S01]  /*13440*/  HSET2.LE.AND R135, R145, R252.reuse, PT ;  /* 0x000000fc91877233 */ /* 0x100fe20003803000 */
[----:B------:R-:W-:Y:S01]  /*13450*/  F2FP.BF16.PACK_AB R133, R169, R168 ;  /* 0x000000a8a985723e */ /* 0x000fe200000010ff */
[--C-:B------:R-:W-:Y:S01]  /*13460*/  HSET2.LE.AND R132, R151, R252.reuse, PT ;  /* 0x000000fc97847233 */ /* 0x100fe20003803000 */
[----:B------:R-:W-:Y:S02]  /*13470*/  F2FP.BF16.PACK_AB R146, R171, R170 ;  /* 0x000000aaab92723e */ /* 0x000fe400000010ff */
[----:B------:R-:W-:Y:S01]  /*13480*/  LOP3.LUT R134, R134, R133, RZ, 0xc0, !PT ;  /* 0x0000008586867212 */ /* 0x000fe200078ec0ff */
[--C-:B------:R-:W-:Y:S01]  /*13490*/  HSET2.LE.AND R133, R147, R252.reuse, PT ;  /* 0x000000fc93857233 */ /* 0x100fe20003803000 */
[C---:B------:R-:W-:Y:S01]  /*134a0*/  F2FP.BF16.PACK_AB R145, R194.reuse, R207 ;  /* 0x000000cfc291723e */ /* 0x040fe200000010ff */
[----:B------:R-:W-:Y:S01]  /*134b0*/  FADD.FTZ R207, R207, R188 ;  /* 0x000000bccfcf7221 */ /* 0x000fe20000010000 */
[----:B------:R-:W-:Y:S02]  /*134c0*/  F2FP.BF16.PACK_AB R144, R201, R196 ;  /* 0x000000c4c990723e */ /* 0x000fe400000010ff */
[----:B------:R-:W-:Y:S01]  /*134d0*/  LOP3.LUT R135, R135, R146, RZ, 0xc0, !PT ;  /* 0x0000009287877212 */ /* 0x000fe200078ec0ff */
[----:B------:R-:W-:Y:S01]  /*134e0*/  FADD.FTZ R207, R194, R207 ;  /* 0x000000cfc2cf7221 */ /* 0x000fe20000010000 */
[----:B------:R-:W-:Y:S02]  /*134f0*/  LOP3.LUT R132, R132, R145, RZ, 0xc0, !PT ;  /* 0x0000009184847212 */ /* 0x000fe400078ec0ff */
[----:B------:R-:W-:Y:S01]  /*13500*/  LOP3.LUT R133, R133, R144, RZ, 0xc0, !PT ;  /* 0x0000009085857212 */ /* 0x000fe200078ec0ff */
[----:B------:R-:W-:Y:S01]  /*13510*/  FADD.FTZ R168, R168, R207 ;  /* 0x000000cfa8a87221 */ /* 0x000fe20000010000 */
[----:B------:R-:W4:Y:S03]  /*13520*/  LDSM.16.MT88.4 R144, [R225+0x11000] ;  /* 0x01100000e190783b */ /* 0x000f260000004200 */
[----:B------:R-:W-:Y:S02]  /*13530*/  FADD.FTZ R168, R169, R168 ;  /* 0x000000a8a9a87221 */ /* 0x000fe40000010000 */
        /* <DEDUP_REMOVED lines=39> */
[C---:B---3--:R-:W-:Y:S07]  /*137b0*/  HMMA.16816.F32.BF16 R108, R132.reuse, R140, R108 ;  /* 0x0000008c846c723c */ /* 0x048fee000004186c */
[----:B------:R-:W-:Y:S01]  /*137c0*/  IMAD.WIDE.U32 R140, R149, -0x2daee0ad, RZ ;  /* 0xd2511f53958c7825 */ /* 0x000fe200078e00ff */
[C---:B------:R-:W-:Y:S07]  /*137d0*/  HMMA.16816.F32.BF16 R112, R132.reuse, R142, R112 ;  /* 0x0000008e8470723c */ /* 0x040fee0000041870 */
[----:B------:R-:W-:Y:S01]  /*137e0*/  SHF.R.U32.HI R142, RZ, 0x18, R140 ;  /* 0x00000018ff8e7819 */ /* 0x000fe2000001168c */
[C---:B----4-:R-:W-:Y:S07]  /*137f0*/  HMMA.16816.F32.BF16 R116, R132.reuse, R144, R116 ;  /* 0x000000908474723c */ /* 0x050fee0000041874 */
[C---:B------:R-:W-:Y:S01]  /*13800*/  LOP3.LUT R144, R140.reuse, 0xffff, RZ, 0xc0, !PT ;  /* 0x0000ffff8c907812 */ /* 0x040fe200078ec0ff */
[C---:B------:R-:W-:Y:S01]  /*13810*/  HMMA.16816.F32.BF16 R120, R132.reuse, R146, R120 ;  /* 0x000000928478723c */ /* 0x040fe20000041878 */
[----:B------:R-:W-:Y:S03]  /*13820*/  LOP3.LUT R145, R140, 0xff, RZ, 0xc0, !PT ;  /* 0x000000ff8c917812 */ /* 0x000fe600078ec0ff */
[----:B------:R-:W-:Y:S03]  /*13830*/  SHF.R.U32.HI R144, RZ, 0x8, R144 ;  /* 0x00000008ff907819 */ /* 0x000fe60000011690 */
[----:B------:R-:W-:Y:S01]  /*13840*/  SHF.R.U32.HI R147, RZ, 0x10, R140 ;  /* 0x00000010ff937819 */ /* 0x000fe2000001168c */
[C---:B-1----:R-:W-:Y:S01]  /*13850*/  HMMA.16816.F32.BF16 R124, R132.reuse, R136, R124 ;  /* 0x00000088847c723c */ /* 0x042fe2000004187c */
[----:B------:R-:W-:Y:S02]  /*13860*/  LOP3.LUT R140, R141, UR13, R148, 0x96, !PT ;  /* 0x0000000d8d8c7c12 */ /* 0x000fe4000f8e9694 */
[----:B------:R-:W1:Y:S01]  /*13870*/  LDSM.16.MT88.4 R148, [R226+0x11800] ;  /* 0x01180000e294783b */ /* 0x000e620000004200 */
[----:B------:R-:W-:Y:S02]  /*13880*/  LOP3.LUT R147, R147, 0xff, RZ, 0xc0, !PT ;  /* 0x000000ff93937812 */ /* 0x000fe400078ec0ff */
[--C-:B------:R-:W-:Y:S02]  /*13890*/  SHF.R.U32.HI R165, RZ, 0x10, R140.reuse ;  /* 0x00000010ffa57819 */ /* 0x100fe4000001168c */
[----:B------:R-:W-:Y:S01]  /*138a0*/  HMMA.16816.F32.BF16 R128, R132, R138, R128 ;  /* 0x0000008a8480723c */ /* 0x000fe20000041880 */
[C---:B------:R-:W-:Y:S02]  /*138b0*/  LOP3.LUT R136, R140.reuse, 0xffff, RZ, 0xc0, !PT ;  /* 0x0000ffff8c887812 */ /* 0x040fe400078ec0ff */
[----:B------:R-:W-:Y:S01]  /*138c0*/  LDSM.16.MT88.4 R132, [R224+0x11800] ;  /* 0x01180000e084783b */ /* 0x000fe20000004200 */
[----:B------:R-:W-:Y:S02]  /*138d0*/  LOP3.LUT R137, R140, 0xff, RZ, 0xc0, !PT ;  /* 0x000000ff8c897812 */ /* 0x000fe400078ec0ff */
[----:B------:R-:W-:Y:S02]  /*138e0*/  SHF.R.U32.HI R140, RZ, 0x18, R140 ;  /* 0x00000018ff8c7819 */ /* 0x000fe4000001168c */
[----:B------:R-:W-:Y:S04]  /*138f0*/  LOP3.LUT R165, R165, 0xff, RZ, 0xc0, !PT ;  /* 0x000000ffa5a57812 */ /* 0x000fe800078ec0ff */
[----:B------:R-:W-:Y:S02]  /*13900*/  SHF.R.U32.HI R136, RZ, 0x8, R136 ;  /* 0x00000008ff887819 */ /* 0x000fe40000011688 */
        /* <DEDUP_REMOVED lines=8> */
[----:B--2---:R-:W-:Y:S01]  /*13990*/  F2FP.BF16.PACK_AB R136, R181, R180 ;  /* 0x000000b4b588723e */ /* 0x004fe200000010ff */
[----:B------:R-:W-:Y:S01]  /*139a0*/  HSET2.LE.AND R164, R137, R252, PT ;  /* 0x000000fc89a47233 */ /* 0x000fe20003803000 */
[----:B------:R-:W-:Y:S01]  /*139b0*/  F2FP.BF16.PACK_AB R137, R198, R191 ;  /* 0x000000bfc689723e */ /* 0x000fe200000010ff */
[----:B------:R-:W2:Y:S01]  /*139c0*/  LDSM.16.MT88.4 R140, [R225+0x11800] ;  /* 0x01180000e18c783b */ /* 0x000ea20000004200 */
[----:B------:R-:W-:Y:S01]  /*139d0*/  LOP3.LUT R165, R165, R138, RZ, 0xc0, !PT ;  /* 0x0000008aa5a57212 */ /* 0x000fe200078ec0ff */
[----:B------:R-:W-:Y:S01]  /*139e0*/  FADD.FTZ R191, R191, R168 ;  /* 0x000000a8bfbf7221 */ /* 0x000fe20000010000 */
[----:B------:R-:W-:Y:S02]  /*139f0*/  LOP3.LUT R164, R164, R137, RZ, 0xc0, !PT ;  /* 0x00000089a4a47212 */ /* 0x000fe400078ec0ff */
[----:B------:R-:W-:Y:S01]  /*13a00*/  LOP3.LUT R166, R166, R3, RZ, 0xc0, !PT ;  /* 0x00000003a6a67212 */ /* 0x000fe200078ec0ff */
[----:B------:R-:W-:Y:S01]  /*13a10*/  FADD.FTZ R3, R173, R178 ;  /* 0x000000b2ad037221 */ /* 0x000fe20000010000 */
[----:B------:R-:W-:Y:S01]  /*13a20*/  LOP3.LUT R167, R167, R136, RZ, 0xc0, !PT ;  /* 0x00000088a7a77212 */ /* 0x000fe200078ec0ff */
[----:B------:R-:W-:Y:S02]  /*13a30*/  FADD.FTZ R198, R198, R191 ;  /* 0x000000bfc6c67221 */ /* 0x000fe40000010000 */
[----:B------:R-:W-:Y:S04]  /*13a40*/  FADD.FTZ R3, R172, R3 ;  /* 0x00000003ac037221 */ /* 0x000fe80000010000 */
[C---:B------:R-:W-:Y:S01]  /*13a50*/  HMMA.16816.F32.BF16 R160, R164.reuse, R156, R4 ;  /* 0x0000009ca4a0723c */ /* 0x040fe20000041804 */
[----:B------:R-:W3:Y:S01]  /*13a60*/  LDSM.16.MT88.4 R4, [R228+0x13800] ;  /* 0x01380000e404783b */ /* 0x000ee20000004200 */
[----:B------:R-:W-:Y:S02]  /*13a70*/  FADD.FTZ R192, R192, R3 ;  /* 0x00000003c0c07221 */ /* 0x000fe40000010000 */
[----:B------:R-:W-:Y:S02]  /*13a80*/  IMAD.MOV.U32 R3, RZ, RZ, R0 ;  /* 0x000000ffff037224 */ /* 0x000fe400078e0000 */
[----:B------:R-:W-:Y:S02]  /*13a90*/  FADD.FTZ R199, R199, R192 ;  /* 0x000000c0c7c77221 */ /* 0x000fe40000010000 */
        /* <DEDUP_REMOVED lines=13> */
[----:B------:R-:W-:Y:S07]  /*13b70*/  LDSM.16.MT88.4 R24, [R228+0x17800] ;  /* 0x01780000e418783b */ /* 0x000fee0000004200 */
        /* <DEDUP_REMOVED lines=42> */
.L_x_1058:
        /* <DEDUP_REMOVED lines=26> */
[----:B------:R-:W3:Y:S01]  /*13fc0*/  SHFL.BFLY PT, R5, R8, 0x1, 0x1f ;  /* 0x0c201f0008057f89 */ /* 0x000ee200000e0000 */
        /* <DEDUP_REMOVED lines=14> */
[----:B---3--:R-:W-:-:S02]  /*140b0*/  FADD.FTZ R5, R8, R5 ;  /* 0x0000000508057221 */ /* 0x008fc40000010000 */
        /* <DEDUP_REMOVED lines=15> */
[----:B------:R-:W-:-:S02]  /*141b0*/  UIMAD UR11, UR10, UR11, UR4 ;  /* 0x0000000b0a0b72a4 */ /* 0x000fc4000f8e0204 */
        /* <DEDUP_REMOVED lines=351> */
.L_x_1063:
[----:B--234-:R-:W-:Y:S05]  /*157b0*/  BSYNC B0 ;  /* 0x0000000000007941 */ /* 0x01cfea0003800000 */
.L_x_1062:
        /* <DEDUP_REMOVED lines=36> */
.L_x_1065:
[----:B------:R-:W-:Y:S05]  /*15a00*/  BSYNC B0 ;  /* 0x0000000000007941 */ /* 0x000fea0003800000 */
.L_x_1064:
        /* <DEDUP_REMOVED lines=22> */
.L_x_1067:
[----:B------:R-:W-:Y:S05]  /*15b70*/  BSYNC B0 ;  /* 0x0000000000007941 */ /* 0x000fea0003800000 */
.L_x_1066:
        /* <DEDUP_REMOVED lines=22> */
.L_x_1069:
[----:B------:R-:W-:Y:S05]  /*15ce0*/  BSYNC B0 ;  /* 0x0000000000007941 */ /* 0x000fea0003800000 */
.L_x_1068:
        /* <DEDUP_REMOVED lines=23> */
.L_x_1070:
        /* <DEDUP_REMOVED lines=10> */
.L_x_2045:


//--------------------- .text._ZN5flash16flash_fwd_kernelI23Flash_fwd_kernel_traitsILi256ELi64ELi64ELi4ELb0ELb0EN7cutlass10bfloat16_tE19Flash_kernel_traitsILi256ELi64ELi64ELi4ES3_EELb1ELb0ELb1ELb0ELb0ELb0ELb0ELb1EEEvNS_16Flash_fwd_paramsE --------------------------
	.section	.text._ZN5flash16flash_fwd_kernelI23Flash_fwd_kernel_traitsILi256ELi64ELi64ELi4ELb0ELb0EN7cutlass10bfloat16_tE19Flash_kernel_traitsILi256ELi64ELi64ELi4ES3_EELb1ELb0ELb1ELb0ELb0ELb0ELb0ELb1EEEvNS_16Flash_fwd_paramsE,"ax",@progbits
	.sectioninfo	@"SHI_REGISTERS=255"
	.align	128
        .global         _ZN5flash16flash_fwd_kernelI23Flash_fwd_kernel_traitsILi256ELi64ELi64ELi4ELb0ELb0EN7cutlass10bfloat16_tE19Flash_kernel_traitsILi256ELi64ELi64ELi4ES3_EELb1ELb0ELb1ELb0ELb0ELb0ELb0ELb1EEEvNS_16Flash_fwd_paramsE
        .type           _ZN5flash16flash_fwd_kernelI23Flash_fwd_kernel_traitsILi256ELi64ELi64ELi4ELb0ELb0EN7cutlass10bfloat16_tE19Flash_kernel_traitsILi256ELi64ELi64ELi4ES3_EELb1ELb0ELb1ELb0ELb0ELb0ELb0ELb1EEEvNS_16Flash_fwd_paramsE,@function
        .size           _ZN5flash16flash_fwd_kernelI23Flash_fwd_kernel_traitsILi256ELi64ELi64ELi4ELb0ELb0EN7cutlass10bfloat16_tE19Flash_kernel_traitsILi256ELi64ELi64ELi4ES3_EELb1ELb0ELb1ELb0ELb0ELb0ELb0ELb1EEEvNS_16Flash_fwd_paramsE,(.L_x_2046 - _ZN5flash16flash_fwd_kernelI23Flash_fwd_kernel_traitsILi256ELi64ELi64ELi4ELb0ELb0EN7cutlass10bfloat16_tE19Flash_kernel_traitsILi256ELi64ELi64ELi4ES3_EELb1ELb0ELb1ELb0ELb0ELb0ELb0ELb1EEEvNS_16Flash_fwd_paramsE)
        .other          _ZN5flash16flash_fwd_kernelI23Flash_fwd_kernel_traitsILi256ELi64ELi64ELi4ELb0ELb0EN7cutlass10bfloat16_tE19Flash_kernel_traitsILi256ELi64ELi64ELi4ES3_EELb1ELb0ELb1ELb0ELb0ELb0ELb0ELb1EEEvNS_16Flash_fwd_paramsE,@"STO_CUDA_ENTRY STV_DEFAULT"
_ZN5flash16flash_fwd_kernelI23Flash_fwd_kernel_traitsILi256ELi64ELi64ELi4ELb0ELb0EN7cutlass10bfloat16_tE19Flash_kernel_traitsILi256ELi64ELi64ELi4ES3_EELb1ELb0ELb1ELb0ELb0ELb0ELb0ELb1EEEvNS_16Flash_fwd_paramsE:
.text._ZN5flash16flash_fwd_kernelI23Flash_fwd_kernel_traitsILi256ELi64ELi64ELi4ELb0ELb0EN7cutlass10bfloat16_tE19Flash_kernel_traitsILi256ELi64ELi64ELi4ES3_EELb1ELb0ELb1ELb0ELb0ELb0ELb0ELb1EEEvNS_16Flash_fwd_paramsE:
[----:B------:R-:W-:-:S03]  /*0000*/  MOV R1, c[0x0][0x28] ;  /* 0x00000a0000017a02 */ /* 0x000fc60000000f00 */
[----:B------:R-:W-:Y:S01]  /*0010*/  ULDC.U8 UR4, c[0x0][0x304] ;  /* 0x0000c10000047ab9 */ /* 0x000fe20000000000 */
[----:B------:R-:W-:Y:S01]  /*0020*/  IADD3 R1, R1, -0x190, RZ ;  /* 0xfffffe7001017810 */ /* 0x000fe20007ffe0ff */
[----:B------:R-:W-:Y:S01]  /*0030*/  ULDC.64 UR20, c[0x0][0x2f0] ;  /* 0x0000bc0000147ab9 */ /* 0x000fe20000000a00 */
[----:B------:R-:W-:Y:S01]  /*0040*/  ISETP.NE.AND P2, PT, RZ, UR4, PT ;  /* 0x00000004ff007c0c */ /* 0x000fe2000bf45270 */
[----:B------:R-:W-:Y:S01]  /*0050*/  IMAD.U32 R2, RZ, RZ, UR20 ;  /* 0x00000014ff027e24 */ /* 0x000fe2000f8e00ff */
[----:B------:R-:W-:Y:S01]  /*0060*/  ULDC.64 UR18, c[0x0][0x118] ;  /* 0x0000460000127ab9 */ /* 0x000fe20000000a00 */
[----:B------:R-:W-:Y:S01]  /*0070*/  IMAD.U32 R3, RZ, RZ, UR21 ;  /* 0x00000015ff037e24 */ /* 0x000fe2000f8e00ff */
[----:B------:R-:W-:Y:S01]  /*0080*/  MOV R8, c[0x0][0x2fc] ;  /* 0x0000bf0000087a02 */ /* 0x000fe20000000f00 */
[----:B------:R-:W-:Y:S01]  /*0090*/  IMAD.MOV.U32 R7, RZ, RZ, c[0x0][0x2f8] ;  /* 0x0000be00ff077624 */ /* 0x000fe200078e00ff */
[----:B------:R-:W1:Y:S01]  /*00a0*/  S2UR UR13, SR_CTAID.X ;  /* 0x00000000000d79c3 */ /* 0x000e620000002500 */
[----:B------:R-:W2:Y:S01]  /*00b0*/  S2R R29, SR_TID.X ;  /* 0x00000000001d7919 */ /* 0x000ea20000002100 */
[----:B------:R-:W-:-:S05]  /*00c0*/  ULDC.64 UR4, c[0x0][0x240] ;  /* 0x0000900000047ab9 */ /* 0x000fca0000000a00 */
[----:B------:R3:W4:Y:S02]  /*00d0*/  @P2 LDG.E.64 R4, [R2.64] ;  /* 0x0000001202042981 */ /* 0x000724000c1e1b00 */
[----:B---3--:R-:W-:Y:S02]  /*00e0*/  @P2 IMAD.MOV.U32 R2, RZ, RZ, R7 ;  /* 0x000000ffff022224 */ /* 0x008fe400078e0007 */
[----:B------:R-:W-:-:S06]  /*00f0*/  @P2 IMAD.MOV.U32 R3, RZ, RZ, R8 ;  /* 0x000000ffff032224 */ /* 0x000fcc00078e0008 */
[----:B------:R-:W3:Y:S01]  /*0100*/  @P2 LDG.E.64 R2, [R2.64] ;  /* 0x0000001202022981 */ /* 0x000ee2000c1e1b00 */
[----:B------:R-:W5:Y:S01]  /*0110*/  S2UR UR17, SR_CTAID.Y ;  /* 0x00000000001179c3 */ /* 0x000f620000002600 */
[----:B------:R-:W-:Y:S02]  /*0120*/  UISETP.NE.U32.AND UP2, UPT, URZ, UR4, UPT ;  /* 0x000000043f00728c */ /* 0x000fe4000bf45070 */
[----:B------:R-:W-:Y:S02]  /*0130*/  UMOV UR10, 0x4 ;  /* 0x00000004000a7882 */ /* 0x000fe40000000000 */
[----:B------:R-:W-:Y:S02]  /*0140*/  UISETP.NE.AND.EX UP2, UPT, URZ, UR5, UPT, UP2 ;  /* 0x000000053f00728c */ /* 0x000fe4000bf45320 */
[----:B------:R-:W-:Y:S01]  /*0150*/  ULDC.64 UR14, c[0x0][0x240] ;  /* 0x00009000000e7ab9 */ /* 0x000fe20000000a00 */
[----:B------:R-:W1:Y:S01]  /*0160*/  S2UR UR12, SR_CTAID.Z ;  /* 0x00000000000c79c3 */ /* 0x000e620000002700 */
[----:B------:R-:W-:-:S02]  /*0170*/  ULDC.64 UR4, c[0x0][0x250] ;  /* 0x0000940000047ab9 */ /* 0x000fc40000000a00 */
[----:B------:R-:W-:Y:S01]  /*0180*/  PLOP3.LUT P0, PT, PT, PT, UP2, 0x80, 0x0 ;  /* 0x000000000000781c */ /* 0x000fe20003f0f028 */
[----:B------:R-:W-:Y:S02]  /*0190*/  UISETP.NE.U32.AND UP0, UPT, URZ, UR4, UPT ;  /* 0x000000043f00728c */ /* 0x000fe4000bf05070 */
[----:B------:R-:W-:Y:S02]  /*01a0*/  ULDC.U8 UR8, c[0x0][0x312] ;  /* 0x0000c48000087ab9 */ /* 0x000fe40000000000 */
[----:B------:R-:W-:Y:S02]  /*01b0*/  UISETP.NE.AND UP3, UPT, UR8, URZ, UPT ;  /* 0x0000003f0800728c */ /* 0x000fe4000bf65270 */
[----:B------:R-:W-:-:S03]  /*01c0*/  UISETP.NE.AND.EX UP0, UPT, URZ, UR5, UPT, UP0 ;  /* 0x000000053f00728c */ /* 0x000fc6000bf05300 */
[----:B------:R-:W-:Y:S02]  /*01d0*/  ULDC.64 UR4, c[0x0][0x250] ;  /* 0x0000940000047ab9 */ /* 0x000fe40000000a00 */
[----:B-----5:R-:W-:Y:S02]  /*01e0*/  UIMAD.WIDE UR14, UR17, UR10, UR14 ;  /* 0x0000000a110e72a5 */ /* 0x020fe4000f8e020e */
[----:B-1----:R-:W-:-:S06]  /*01f0*/  ULOP3.LUT UR6, UR12, UR13, UR17, 0xfe, !UPT ;  /* 0x0000000d0c067292 */ /* 0x002fcc000f8efe11 */
[----:B--2---:R-:W-:Y:S01]  /*0200*/  LOP3.LUT P3, RZ, R29, UR6, RZ, 0xfc, !PT ;  /* 0x000000061dff7c12 */ /* 0x004fe2000f86fcff */
[----:B------:R-:W-:Y:S02]  /*0210*/  ULDC.64 UR6, c[0x0][0x248] ;  /* 0x0000920000067ab9 */ /* 0x000fe40000000a00 */
[----:B------:R-:W-:-:S04]  /*0220*/  UISETP.EQ.U32.AND UP1, UPT, URZ, UR6, UPT ;  /* 0x000000063f00728c */ /* 0x000fc8000bf22070 */
[----:B------:R-:W-:Y:S02]  /*0230*/  UISETP.EQ.OR.EX UP1, UPT, URZ, UR7, !UP3, UP1 ;  /* 0x000000073f00728c */ /* 0x000fe4000df22710 */
[----:B------:R-:W-:Y:S02]  /*0240*/  @UP0 UIMAD.WIDE UR4, UR17, UR10, UR4 ;  /* 0x0000000a110402a5 */ /* 0x000fe4000f8e0204 */
[----:B------:R-:W-:Y:S02]  /*0250*/  ULDC.64 UR6, c[0x0][0x248] ;  /* 0x0000920000067ab9 */ /* 0x000fe40000000a00 */
[----:B------:R-:W-:Y:S01]  /*0260*/  @!P3 IMAD.MOV.U32 R10, RZ, RZ, c[0x0][0x308] ;  /* 0x0000c200ff0ab624 */ /* 0x000fe200078e00ff */
[----:B------:R-:W-:Y:S01]  /*0270*/  @!P3 MOV R11, c[0x0][0x30c] ;  /* 0x0000c300000bba02 */ /* 0x000fe20000000f00 */
[----:B------:R-:W-:Y:S01]  /*0280*/  UIMAD.WIDE UR6, UR17, UR10, UR6 ;  /* 0x0000000a110672a5 */ /* 0x000fe2000f8e0206 */
[----:B----4-:R-:W1:Y:S08]  /*0290*/  @P2 R2UR UR20, R4 ;  /* 0x00000000041423c2 */ /* 0x010e7000000e0000 */
[----:B------:R-:W2:Y:S01]  /*02a0*/  @P2 R2UR UR21, R5 ;  /* 0x00000000051523c2 */ /* 0x000ea200000e0000 */
[----:B-1----:R-:W-:-:S02]  /*02b0*/  IMAD.U32 R4, RZ, RZ, UR20 ;  /* 0x00000014ff047e24 */ /* 0x002fc4000f8e00ff */
[----:B--2---:R-:W-:Y:S01]  /*02c0*/  IMAD.U32 R5, RZ, RZ, UR21 ;  /* 0x00000015ff057e24 */ /* 0x004fe2000f8e00ff */
[----:B---3--:R-:W-:Y:S02]  /*02d0*/  @P2 IADD3 R7, P1, R2, c[0x0][0x300], RZ ;  /* 0x0000c00002072a10 */ /* 0x008fe40007f3e0ff */
[----:B------:R-:W-:Y:S02]  /*02e0*/  MOV R2, UR14 ;  /* 0x0000000e00027c02 */ /* 0x000fe40008000f00 */
[----:B------:R1:W-:Y:S01]  /*02f0*/  @!P3 STG.E.64 [R10.64], R4 ;  /* 0x000000040a00b986 */ /* 0x0003e2000c101b12 */
[----:B------:R-:W-:Y:S02]  /*0300*/  @P2 IMAD.X R8, RZ, RZ, R3, P1 ;  /* 0x000000ffff082224 */ /* 0x000fe400008e0603 */
[----:B------:R-:W-:Y:S01]  /*0310*/  IMAD.U32 R3, RZ, RZ, UR15 ;  /* 0x0000000fff037e24 */ /* 0x000fe2000f8e00ff */
[----:B------:R-:W-:Y:S01]  /*0320*/  PLOP3.LUT P1, PT, PT, PT, UP0, 0x80, 0x0 ;  /* 0x000000000000781c */ /* 0x000fe20003f2f008 */
[----:B-1----:R-:W-:Y:S01]  /*0330*/  @!P3 IMAD.MOV.U32 R4, RZ, RZ, R7 ;  /* 0x000000ffff04b224 */ /* 0x002fe200078e0007 */
[----:B------:R-:W-:-:S05]  /*0340*/  @!P3 MOV R5, R8 ;  /* 0x000000080005b202 */ /* 0x000fca0000000f00 */
[----:B------:R1:W-:Y:S04]  /*0350*/  @!P3 STG.E.64 [R10.64+0x8], R4 ;  /* 0x000008040a00b986 */ /* 0x0003e8000c101b12 */
[----:B------:R2:W3:Y:S04]  /*0360*/  @P0 LDG.E R9, [R2.64] ;  /* 0x0000001202090981 */ /* 0x0004e8000c1e1900 */
[----:B------:R2:W4:Y:S01]  /*0370*/  @P0 LDG.E R6, [R2.64+0x4] ;  /* 0x0000041202060981 */ /* 0x000522000c1e1900 */
[----:B------:R-:W-:Y:S01]  /*0380*/  PLOP3.LUT P2, PT, PT, PT, UP1, 0x80, 0x0 ;  /* 0x000000000000781c */ /* 0x000fe20003f4f018 */
[----:B-1----:R-:W-:-:S02]  /*0390*/  IMAD.U32 R4, RZ, RZ, UR4 ;  /* 0x00000004ff047e24 */ /* 0x002fc4000f8e00ff */
[----:B------:R-:W-:Y:S01]  /*03a0*/  IMAD.U32 R5, RZ, RZ, UR5 ;  /* 0x00000005ff057e24 */ /* 0x000fe2000f8e00ff */
[----:B--2---:R-:W-:Y:S01]  /*03b0*/  MOV R2, UR6 ;  /* 0x0000000600027c02 */ /* 0x004fe20008000f00 */
[----:B------:R-:W-:-:S03]  /*03c0*/  IMAD.U32 R3, RZ, RZ, UR7 ;  /* 0x00000007ff037e24 */ /* 0x000fc6000f8e00ff */
[----:B------:R-:W2:Y:S05]  /*03d0*/  @P1 LDG.E R4, [R4.64] ;  /* 0x0000001204041981 */ /* 0x000eaa000c1e1900 */
[----:B------:R-:W5:Y:S01]  /*03e0*/  @!P2 LDG.E R0, [R2.64] ;  /* 0x000000120200a981 */ /* 0x000f62000c1e1900 */
[----:B------:R-:W-:Y:S01]  /*03f0*/  UMOV UR11, 0xffffffff ;  /* 0xffffffff000b7882 */ /* 0x000fe20000000000 */
[----:B------:R-:W1:Y:S01]  /*0400*/  LDC.U8 R122, c[0x0][0x2d8] ;  /* 0x0000b600ff7a7b82 */ /* 0x000e620000000000 */
[----:B------:R-:W-:Y:S02]  /*0410*/  UMOV UR24, URZ ;  /* 0x0000003f00187c82 */ /* 0x000fe40008000000 */
[----:B------:R-:W-:-:S05]  /*0420*/  UMOV UR25, 0xffffffff ;  /* 0xffffffff00197882 */ /* 0x000fca0000000000 */
[----:B---3--:R3:W1:Y:S08]  /*0430*/  @P0 R2UR UR11, R9 ;  /* 0x00000000090b03c2 */ /* 0x00867000000e0000 */
[----:B----4-:R-:W1:Y:S01]  /*0440*/  @P0 R2UR UR16, R6 ;  /* 0x00000000061003c2 */ /* 0x010e6200000e0000 */
[----:B------:R-:W-:-:S04]  /*0450*/  ISETP.NE.U32.AND P0, PT, RZ, c[0x0][0x248], PT ;  /* 0x00009200ff007a0c */ /* 0x000fc80003f05070 */
[----:B------:R-:W-:Y:S02]  /*0460*/  ISETP.NE.AND.EX P0, PT, RZ, c[0x0][0x24c], PT, P0 ;  /* 0x00009300ff007a0c */ /* 0x000fe40003f05300 */
[----:B---3--:R-:W-:-:S04]  /*0470*/  SHF.R.S32.HI R9, RZ, 0x1f, R29 ;  /* 0x0000001fff097819 */ /* 0x008fc8000001141d */
[----:B------:R-:W-:Y:S01]  /*0480*/  LEA.HI R14, R9, R29, RZ, 0x5 ;  /* 0x0000001d090e7211 */ /* 0x000fe200078f28ff */
[----:B-1----:R-:W-:Y:S01]  /*0490*/  @UP2 UIADD3 UR16, UR16, -UR11, URZ ;  /* 0x8000000b10102290 */ /* 0x002fe2000fffe03f */
[----:B--2---:R1:W2:Y:S06]  /*04a0*/  @P1 R2UR UR24, R4 ;  /* 0x00000000041813c2 */ /* 0x0042ac00000e0000 */
[----:B------:R-:W-:Y:S02]  /*04b0*/  @!UP2 ULDC UR16, c[0x0][0x214] ;  /* 0x000085000010aab9 */ /* 0x000fe40000000800 */
[----:B-----5:R1:W3:Y:S02]  /*04c0*/  @!P2 R2UR UR25, R0 ;  /* 0x000000000019a3c2 */ /* 0x0202e400000e0000 */
        /* <DEDUP_REMOVED lines=8> */
.L_x_1071:
[----:B------:R-:W-:Y:S02]  /*0550*/  ULDC UR6, c[0x0][0x218] ;  /* 0x0000860000067ab9 */ /* 0x000fe40000000800 */
.L_x_1072:
        /* <DEDUP_REMOVED lines=22> */
[----:B------:R-:W-:Y:S01]  /*06c0*/  LOP3.LUT R0, R14, 0xffffffe0, RZ, 0xc0, !PT ;  /* 0xffffffe00e007812 */ /* 0x000fe200078ec0ff */
[----:B------:R-:W-:Y:S02]  /*06d0*/  UIADD3 UR4, -UR16, 0x7f, UR14 ;  /* 0x0000007f10047890 */ /* 0x000fe4000fffe10e */
[----:B------:R-:W-:Y:S02]  /*06e0*/  ULDC UR9, c[0x0][0x2e4] ;  /* 0x0000b90000097ab9 */ /* 0x000fe40000000800 */
[----:B------:R-:W-:Y:S01]  /*06f0*/  ULDC UR5, c[0x0][0x2e8] ;  /* 0x0000ba0000057ab9 */ /* 0x000fe20000000800 */
[----:B------:R-:W-:Y:S01]  /*0700*/  IMAD.IADD R22, R29, 0x1, -R0 ;  /* 0x000000011d167824 */ /* 0x000fe200078e0a00 */
        /* <DEDUP_REMOVED lines=48> */
[----:B------:R-:W-:Y:S02]  /*0a10*/  @!UP0 UIMAD.WIDE.U32 UR24, UR17, UR4, URZ ;  /* 0x00000004111882a5 */ /* 0x000fe4000f8e003f */
[----:B------:R-:W-:Y:S02]  /*0a20*/  ULDC UR9, c[0x0][0x234] ;  /* 0x00008d0000097ab9 */ /* 0x000fe40000000800 */
        /* <DEDUP_REMOVED lines=49> */
.L_x_1075:
[----:B------:R-:W-:Y:S05]  /*0d40*/  BSYNC B0 ;  /* 0x0000000000007941 */ /* 0x000fea0003800000 */
.L_x_1074:
        /* <DEDUP_REMOVED lines=22> */
.L_x_1077:
[----:B------:R-:W-:Y:S05]  /*0eb0*/  BSYNC B0 ;  /* 0x0000000000007941 */ /* 0x000fea0003800000 */
.L_x_1076:
        /* <DEDUP_REMOVED lines=22> */
.L_x_1079:
[----:B------:R-:W-:Y:S05]  /*1020*/  BSYNC B0 ;  /* 0x0000000000007941 */ /* 0x000fea0003800000 */
.L_x_1078:
        /* <DEDUP_REMOVED lines=21> */
.L_x_1081:
[----:B------:R-:W-:Y:S05]  /*1180*/  BSYNC B0 ;  /* 0x0000000000007941 */ /* 0x000fea0003800000 */
.L_x_1080:
        /* <DEDUP_REMOVED lines=35> */
.L_x_1073:
[----:B------:R-:W-:Y:S01]  /*13c0*/  UISETP.NE.AND UP1, UPT, UR11, -0x1, UPT ;  /* 0xffffffff0b00788c */ /* 0x000fe2000bf25270 */
[----:B------:R-:W-:Y:S01]  /*13d0*/  SHF.R.S32.HI R0, RZ, 0x1f, R22 ;  /* 0x0000001fff007819 */ /* 0x000fe20000011416 */
[----:B------:R-:W-:Y:S02]  /*13e0*/  UISETP.NE.AND UP0, UPT, UR25, -0x1, UPT ;  /* 0xffffffff1900788c */ /* 0x000fe4000bf05270 */
[----:B------:R-:W-:Y:S02]  /*13f0*/  ULDC.64 UR4, c[0x0][0x190] ;  /* 0x0000640000047ab9 */ /* 0x000fe40000000a00 */
[----:B------:R-:W-:Y:S02]  /*1400*/  ULDC.64 UR6, c[0x0][0x178] ;  /* 0x00005e0000067ab9 */ /* 0x000fe40000000a00 */
[----:B------:R-:W-:-:S03]  /*1410*/  PLOP3.LUT P0, PT, PT, PT, UP0, 0x80, 0x0 ;  /* 0x000000000000781c */ /* 0x000fc60003f0f008 */
[----:B------:R-:W-:Y:S02]  /*1420*/  @UP1 UIMAD.WIDE.U32 UR28, UR11, UR4, URZ ;  /* 0x000000040b1c12a5 */ /* 0x000fe4000f8e003f */
[----:B------:R-:W-:Y:S02]  /*1430*/  @UP0 UIADD3 UR26, UR24, UR25, URZ ;  /* 0x00000019181a0290 */ /* 0x000fe4000fffe03f */
[----:B------:R-:W-:Y:S02]  /*1440*/  @UP1 UIMAD UR23, UR11, UR5, UR29 ;  /* 0x000000050b1712a4 */ /* 0x000fe4000f8e021d */
[----:B------:R-:W-:Y:S02]  /*1450*/  @!UP1 USHF.R.S32.HI UR22, URZ, 0x1f, UR17 ;  /* 0x0000001f3f169899 */ /* 0x000fe40008011411 */
[----:B------:R-:W-:Y:S02]  /*1460*/  ULDC.64 UR4, c[0x0][0x198] ;  /* 0x0000660000047ab9 */ /* 0x000fe40000000a00 */
[----:B------:R-:W-:-:S02]  /*1470*/  @UP0 UIMAD.WIDE.U32 UR30, UR26, UR4, URZ ;  /* 0x000000041a1e02a5 */ /* 0x000fc4000f8e003f */
[----:B------:R-:W-:Y:S02]  /*1480*/  @!UP1 UIMAD UR22, UR22, UR6, URZ ;  /* 0x00000006161692a4 */ /* 0x000fe4000f8e023f */
[----:B------:R-:W-:Y:S02]  /*1490*/  @UP0 UIMAD UR26, UR26, UR5, UR31 ;  /* 0x000000051a1a02a4 */ /* 0x000fe4000f8e021f */
[----:B------:R-:W-:Y:S02]  /*14a0*/  ULDC UR4, c[0x0][0x224] ;  /* 0x0000890000047ab9 */ /* 0x000fe40000000800 */
[----:B------:R-:W-:Y:S02]  /*14b0*/  ULDC UR5, c[0x0][0x1c0] ;  /* 0x0000700000057ab9 */ /* 0x000fe40000000800 */
[----:B------:R-:W-:Y:S02]  /*14c0*/  UIMAD UR5, UR17, UR5, UR12 ;  /* 0x00000005110572a4 */ /* 0x000fe4000f8e020c */
[----:B------:R-:W-:-:S02]  /*14d0*/  @!UP1 UIMAD UR7, UR17, UR7, UR22 ;  /* 0x00000007110792a4 */ /* 0x000fc4000f8e0216 */
[----:B------:R-:W-:Y:S02]  /*14e0*/  UIMAD UR4, UR5, UR4, UR14 ;  /* 0x00000004050472a4 */ /* 0x000fe4000f8e020e */
[----:B------:R-:W-:Y:S02]  /*14f0*/  USHF.L.U32 UR5, UR5, 0x5, URZ ;  /* 0x0000000505057899 */ /* 0x000fe4000800063f */
[----:B------:R-:W-:Y:S02]  /*1500*/  ULDC UR22, c[0x0][0x228] ;  /* 0x00008a0000167ab9 */ /* 0x000fe40000000800 */
[----:B------:R-:W-:Y:S02]  /*1510*/  @!UP1 UIMAD.WIDE.U32 UR32, UR17, UR6, URZ ;  /* 0x00000006112092a5 */ /* 0x000fe4000f8e003f */
[----:B------:R-:W-:Y:S01]  /*1520*/  IADD3 R123, P2, P1, R7, UR5, R22 ;  /* 0x00000005077b7c10 */ /* 0x000fe2000f95e016 */
[----:B------:R-:W-:Y:S02]  /*1530*/  UIMAD UR22, UR4, UR22, URZ ;  /* 0x00000016041672a4 */ /* 0x000fe4000f8e023f */
[----:B------:R-:W-:-:S02]  /*1540*/  USHF.R.S32.HI UR4, URZ, 0x1f, UR5 ;  /* 0x0000001f3f047899 */ /* 0x000fc40008011405 */
[----:B------:R1:W-:Y:S01]  /*1550*/  STL [R1+0xe0], R123 ;  /* 0x0000e07b01007387 */ /* 0x0003e20000100800 */
[----:B------:R-:W-:Y:S02]  /*1560*/  @UP1 UMOV UR6, UR28 ;  /* 0x0000001c00061c82 */ /* 0x000fe40008000000 */
[----:B------:R-:W-:Y:S01]  /*1570*/  @!UP1 UIADD3 UR23, UR33, UR7, URZ ;  /* 0x0000000721179290 */ /* 0x000fe2000fffe03f */
[----:B------:R-:W-:Y:S01]  /*1580*/  IADD3.X R105, R8, UR4, R0, P2, P1 ;  /* 0x0000000408697c10 */ /* 0x000fe200097e2400 */
[----:B------:R-:W-:Y:S02]  /*1590*/  @!UP1 UMOV UR6, UR32 ;  /* 0x0000002000069c82 */ /* 0x000fe40008000000 */
[----:B------:R-:W-:Y:S01]  /*15a0*/  @UP0 UMOV UR28, UR30 ;  /* 0x0000001e001c0c82 */ /* 0x000fe20008000000 */
        /* <DEDUP_REMOVED lines=10> */
[----:B------:R-:W-:Y:S02]  /*1650*/  UMOV UR26, UR28 ;  /* 0x0000001c001a7c82 */ /* 0x000fe40008000000 */
[----:B------:R-:W-:Y:S02]  /*1660*/  UIMAD UR5, UR17, UR5, UR7 ;  /* 0x00000005110572a4 */ /* 0x000fe4000f8e0207 */
[----:B------:R-:W-:-:S04]  /*1670*/  UIMAD.WIDE.U32 UR28, UR17, UR4, UR26 ;  /* 0x00000004111c72a5 */ /* 0x000fc8000f8e001a */
[----:B------:R-:W-:Y:S02]  /*1680*/  UIADD3 UR26, UR29, UR5, URZ ;  /* 0x000000051d1a7290 */ /* 0x000fe4000fffe03f */
.L_x_1082:
[----:B------:R-:W-:Y:S01]  /*1690*/  IABS R0, c[0x0][0x1c8] ;  /* 0x0000720000007a13 */ /* 0x000fe20000000000 */
[----:B------:R-:W2:Y:S01]  /*16a0*/  S2R R2, SR_CTAID.Z ;  /* 0x0000000000027919 */ /* 0x000ea20000002700 */
[----:B------:R-:W-:Y:S02]  /*16b0*/  UMOV UR30, URZ ;  /* 0x0000003f001e7c82 */ /* 0x000fe40008000000 */
[----:B------:R-:W3:Y:S01]  /*16c0*/  R2UR UR7, R0 ;  /* 0x00000000000773c2 */ /* 0x000ee200000e0000 */
[----:B------:R-:W-:Y:S01]  /*16d0*/  @UP0 UIADD3 UR29, UR24, UR25, URZ ;  /* 0x00000019181d0290 */ /* 0x000fe2000fffe03f */
[----:B---3--:R-:W3:Y:S08]  /*16e0*/  I2F.RP R0, UR7 ;  /* 0x0000000700007d06 */ /* 0x008ef00008209400 */
[----:B---3--:R-:W3:Y:S02]  /*16f0*/  MUFU.RCP R0, R0 ;  /* 0x0000000000007308 */ /* 0x008ee40000001000 */
[----:B---3--:R-:W-:-:S06]  /*1700*/  IADD3 R0, R0, 0xffffffe, RZ ;  /* 0x0ffffffe00007810 */ /* 0x008fcc0007ffe0ff */
[----:B------:R-:W3:Y:S02]  /*1710*/  F2I.FTZ.U32.TRUNC.NTZ R0, R0 ;  /* 0x0000000000007305 */ /* 0x000ee4000021f000 */
[----:B---3--:R2:W3:Y:S02]  /*1720*/  R2UR UR31, R0 ;  /* 0x00000000001f73c2 */ /* 0x0084e400000e0000 */
[----:B--2---:R-:W-:Y:S01]  /*1730*/  IABS R0, R2 ;  /* 0x0000000200007213 */ /* 0x004fe20000000000 */
[----:B---3--:R-:W-:-:S05]  /*1740*/  UIADD3 UR5, URZ, -UR31, URZ ;  /* 0x8000001f3f057290 */ /* 0x008fca000fffe03f */
[----:B------:R-:W2:Y:S01]  /*1750*/  R2UR UR4, R0 ;  /* 0x00000000000473c2 */ /* 0x000ea200000e0000 */
[----:B------:R-:W-:-:S04]  /*1760*/  UIMAD UR5, UR5, UR7, URZ ;  /* 0x00000007050572a4 */ /* 0x000fc8000f8e023f */
[----:B------:R-:W-:-:S07]  /*1770*/  UIMAD.WIDE.U32 UR30, UR31, UR5, UR30 ;  /* 0x000000051f1e72a5 */ /* 0x000fce000f8e001e */
[----:B------:R-:W-:Y:S02]  /*1780*/  UMOV UR5, UR31 ;  /* 0x0000001f00057c82 */ /* 0x000fe40008000000 */
[----:B--2---:R-:W-:-:S07]  /*1790*/  UIMAD.WIDE.U32 UR30, UR5, UR4, URZ ;  /* 0x00000004051e72a5 */ /* 0x004fce000f8e003f */
[----:B------:R-:W-:Y:S02]  /*17a0*/  UMOV UR5, UR31 ;  /* 0x0000001f00057c82 */ /* 0x000fe40008000000 */
[----:B------:R-:W-:-:S04]  /*17b0*/  UIADD3 UR27, -UR5, URZ, URZ ;  /* 0x0000003f051b7290 */ /* 0x000fc8000fffe13f */
        /* <DEDUP_REMOVED lines=32> */
.L_x_1083:
[CC--:B------:R-:W-:Y:S01]  /*19c0*/  LEA.HI R0, R9.reuse, R29.reuse, RZ, 0x3 ;  /* 0x0000001d09007211 */ /* 0x0c0fe200078f18ff */
[----:B------:R-:W2:Y:S01]  /*19d0*/  S2R R20, SR_CTAID.Z ;  /* 0x0000000000147919 */ /* 0x000ea20000002700 */
[----:B------:R-:W-:Y:S01]  /*19e0*/  LEA.HI R3, R9, R29, RZ, 0x4 ;  /* 0x0000001d09037211 */ /* 0x000fe200078f20ff */
[----:B------:R-:W-:Y:S01]  /*19f0*/  ULDC.64 UR4, c[0x0][0x1b8] ;  /* 0x00006e0000047ab9 */ /* 0x000fe20000000a00 */
[----:B------:R-:W-:Y:S01]  /*1a00*/  SHF.R.S32.HI R6, RZ, 0x3, R0 ;  /* 0x00000003ff067819 */ /* 0x000fe20000011400 */
[----:B------:R-:W-:Y:S01]  /*1a10*/  UIMAD UR4, UR31, UR4, URZ ;  /* 0x000000041f0472a4 */ /* 0x000fe2000f8e023f */
[----:B------:R-:W-:Y:S01]  /*1a20*/  LOP3.LUT R0, R0, 0xfffffff8, RZ, 0xc0, !PT ;  /* 0xfffffff800007812 */ /* 0x000fe200078ec0ff */
[----:B------:R-:W-:Y:S01]  /*1a30*/  IMAD.MOV.U32 R30, RZ, RZ, 0x20 ;  /* 0x00000020ff1e7424 */ /* 0x000fe200078e00ff */
[----:B------:R-:W-:Y:S01]  /*1a40*/  SHF.R.S32.HI R5, RZ, 0x4, R3 ;  /* 0x00000004ff057819 */ /* 0x000fe20000011403 */
[----:B------:R-:W-:Y:S01]  /*1a50*/  IMAD.SHL.U32 R2, R6, 0x40, RZ ;  /* 0x0000004006027824 */ /* 0x000fe200078e00ff */
[----:B------:R-:W-:Y:S01]  /*1a60*/  SHF.R.S32.HI R7, RZ, 0x1f, R6 ;  /* 0x0000001fff077819 */ /* 0x000fe20000011406 */
[----:B------:R-:W-:Y:S01]  /*1a70*/  IMAD.IADD R28, R29, 0x1, -R0 ;  /* 0x000000011d1c7824 */ /* 0x000fe200078e0a00 */
[C---:B------:R-:W-:Y:S01]  /*1a80*/  LEA.HI R0, R3.reuse, R5, RZ, 0x1 ;  /* 0x0000000503007211 */ /* 0x040fe200078f08ff */
[----:B------:R-:W-:Y:S01]  /*1a90*/  UIMAD UR17, UR25, UR5, UR4 ;  /* 0x00000005191172a4 */ /* 0x000fe2000f8e0204 */
[----:B------:R-:W-:Y:S01]  /*1aa0*/  LOP3.LUT R3, R3, 0xfffffff0, RZ, 0xc0, !PT ;  /* 0xfffffff003037812 */ /* 0x000fe200078ec0ff */
[----:B------:R-:W-:Y:S01]  /*1ab0*/  IMAD.SHL.U32 R116, R28, 0x8, RZ ;  /* 0x000000081c747824 */ /* 0x000fe200078e00ff */
[----:B------:R-:W-:Y:S01]  /*1ac0*/  LOP3.LUT R8, R2, 0x1c0, RZ, 0xc0, !PT ;  /* 0x000001c002087812 */ /* 0x000fe200078ec0ff */
[----:B------:R-:W-:Y:S01]  /*1ad0*/  ULDC.64 UR4, c[0x0][0x1a8] ;  /* 0x00006a0000047ab9 */ /* 0x000fe20000000a00 */
[----:B------:R-:W-:Y:S01]  /*1ae0*/  LOP3.LUT R2, R0, 0xfffffffe, RZ, 0xc0, !PT ;  /* 0xfffffffe00027812 */ /* 0x000fe200078ec0ff */
[----:B------:R-:W-:Y:S01]  /*1af0*/  IMAD.IADD R0, R29, 0x1, -R3 ;  /* 0x000000011d007824 */ /* 0x000fe200078e0a03 */
[----:B------:R-:W-:Y:S01]  /*1b00*/  LOP3.LUT R4, R8, 0x38, R116, 0xf8, !PT ;  /* 0x0000003808047812 */ /* 0x000fe200078ef874 */
[----:B------:R-:W-:Y:S01]  /*1b10*/  UIMAD UR4, UR27, UR4, URZ ;  /* 0x000000041b0472a4 */ /* 0x000fe2000f8e023f */
[----:B------:R-:W-:Y:S01]  /*1b20*/  SHF.R.U32.HI R8, RZ, 0x3, R8 ;  /* 0x00000003ff087819 */ /* 0x000fe20000011608 */
[----:B------:R-:W-:Y:S01]  /*1b30*/  IMAD.IADD R27, R5, 0x1, -R2 ;  /* 0x00000001051b7824 */ /* 0x000fe200078e0a02 */
[----:B------:R-:W-:Y:S01]  /*1b40*/  SHF.R.S32.HI R2, RZ, 0x1f, R0 ;  /* 0x0000001fff027819 */ /* 0x000fe20000011400 */
[----:B------:R-:W-:Y:S01]  /*1b50*/  UIMAD UR4, UR12, UR5, UR4 ;  /* 0x000000050c0472a4 */ /* 0x000fe2000f8e0204 */
[----:B------:R-:W-:Y:S01]  /*1b60*/  LOP3.LUT R8, R4, R8, RZ, 0x3c, !PT ;  /* 0x0000000804087212 */ /* 0x000fe200078e3cff */
[----:B------:R-:W-:Y:S01]  /*1b70*/  IMAD.U32 R10, RZ, RZ, UR13 ;  /* 0x0000000dff0a7e24 */ /* 0x000fe2000f8e00ff */
[----:B------:R-:W-:Y:S01]  /*1b80*/  LEA.HI R13, R2, R0, RZ, 0x3 ;  /* 0x00000000020d7211 */ /* 0x000fe200078f18ff */
[----:B------:R-:W-:Y:S01]  /*1b90*/  BSSY B0, `(.L_x_1084) ;  /* 0x000006a000007945 */ /* 0x000fe20003800000 */
[----:B------:R-:W-:Y:S01]  /*1ba0*/  LEA.HI R5, R9, R29, RZ, 0x6 ;  /* 0x0000001d09057211 */ /* 0x000fe200078f30ff */
[----:B------:R-:W-:Y:S01]  /*1bb0*/  IMAD.SHL.U32 R9, R27, 0x8, RZ ;  /* 0x000000081b097824 */ /* 0x000fe200078e00ff */
[----:B------:R-:W-:Y:S01]  /*1bc0*/  LOP3.LUT R4, R13, 0xfffffff8, RZ, 0xc0, !PT ;  /* 0xfffffff80d047812 */ /* 0x000fe200078ec0ff */
[----:B------:R-:W-:Y:S01]  /*1bd0*/  IMAD.WIDE R10, R10, 0x40, R6 ;  /* 0x000000400a0a7825 */ /* 0x000fe200078e0206 */
[----:B------:R-:W-:-:S02]  /*1be0*/  SHF.R.S32.HI R117, RZ, 0x1f, R116 ;  /* 0x0000001fff757819 */ /* 0x000fc40000011474 */
[----:B------:R-:W-:Y:S01]  /*1bf0*/  IADD3 R2, P0, R116, UR6, RZ ;  /* 0x0000000674027c10 */ /* 0x000fe2000ff1e0ff */
[----:B------:R-:W-:Y:S01]  /*1c00*/  IMAD.IADD R0, R0, 0x1, -R4 ;  /* 0x0000000100007824 */ /* 0x000fe200078e0a04 */
[----:B------:R-:W-:Y:S01]  /*1c10*/  ULDC.64 UR6, c[0x0][0x1b0] ;  /* 0x00006c0000067ab9 */ /* 0x000fe20000000a00 */
[----:B------:R-:W-:Y:S01]  /*1c20*/  IMAD.SHL.U32 R5, R5, 0x8, RZ ;  /* 0x0000000805057824 */ /* 0x000fe200078e00ff */
[----:B------:R-:W-:Y:S01]  /*1c30*/  IADD3.X R3, R117, UR23, RZ, P0, !PT ;  /* 0x0000001775037c10 */ /* 0x000fe200087fe4ff */
[C---:B------:R-:W-:Y:S01]  /*1c40*/  IMAD R4, R7.reuse, c[0x0][0x198], RZ ;  /* 0x0000660007047a24 */ /* 0x040fe200078e02ff */
[C---:B------:R-:W-:Y:S01]  /*1c50*/  LOP3.LUT P3, RZ, R0.reuse, 0x4, RZ, 0xc0, !PT ;  /* 0x0000000400ff7812 */ /* 0x040fe2000786c0ff */
[----:B------:R-:W-:Y:S01]  /*1c60*/  UIMAD UR6, UR31, UR6, URZ ;  /* 0x000000061f0672a4 */ /* 0x000fe2000f8e023f */
[C---:B------:R-:W-:Y:S01]  /*1c70*/  LOP3.LUT P2, RZ, R0.reuse, 0x2, RZ, 0xc0, !PT ;  /* 0x0000000200ff7812 */ /* 0x040fe2000784c0ff */
[----:B------:R-:W-:Y:S01]  /*1c80*/  IMAD.SHL.U32 R0, R0, 0x40, RZ ;  /* 0x0000004000007824 */ /* 0x000fe200078e00ff */
[----:B------:R-:W-:Y:S01]  /*1c90*/  LOP3.LUT R209, R8, 0xfffffe00, R5, 0xf8, !PT ;  /* 0xfffffe0008d17812 */ /* 0x000fe200078ef805 */
[----:B--2---:R-:W-:Y:S01]  /*1ca0*/  IMAD.WIDE.U32 R20, R20, c[0x0][0x1a8], R2 ;  /* 0x00006a0014147a25 */ /* 0x004fe200078e0002 */
[----:B------:R-:W-:Y:S01]  /*1cb0*/  UIMAD UR7, UR25, UR7, UR6 ;  /* 0x00000007190772a4 */ /* 0x000fe2000f8e0206 */
[----:B------:R-:W-:Y:S01]  /*1cc0*/  IADD3 R109, R116, 0x40, RZ ;  /* 0x00000040746d7810 */ /* 0x000fe20007ffe0ff */
[----:B------:R2:W-:Y:S01]  /*1cd0*/  STL.64 [R1+0x98], R116 ;  /* 0x0000987401007387 */ /* 0x0005e20000100a00 */
[----:B------:R-:W-:Y:S01]  /*1ce0*/  IMAD R12, R6, c[0x0][0x19c], R4 ;  /* 0x00006700060c7a24 */ /* 0x000fe200078e0204 */
[----:B------:R-:W-:Y:S01]  /*1cf0*/  LOP3.LUT R0, R0, 0x1c0, RZ, 0xc0, !PT ;  /* 0x000001c000007812 */ /* 0x000fe200078ec0ff */
[----:B------:R-:W-:Y:S01]  /*1d00*/  IMAD R8, R7, c[0x0][0x1a0], RZ ;  /* 0x0000680007087a24 */ /* 0x000fe200078e02ff */
[----:B------:R-:W-:Y:S01]  /*1d10*/  IADD3 R108, R116, 0x80, RZ ;  /* 0x00000080746c7810 */ /* 0x000fe20007ffe0ff */
[----:B------:R-:W-:Y:S01]  /*1d20*/  IMAD.WIDE.U32 R4, R6, c[0x0][0x198], R116 ;  /* 0x0000660006047a25 */ /* 0x000fe200078e0074 */
[----:B------:R-:W-:Y:S01]  /*1d30*/  LOP3.LUT R9, R0, 0x8, R9, 0xf8, !PT ;  /* 0x0000000800097812 */ /* 0x000fe200078ef809 */
[----:B------:R-:W-:Y:S01]  /*1d40*/  UIADD3 UR6, -UR14, UR16, URZ ;  /* 0x000000100e067290 */ /* 0x000fe2000fffe13f */
[----:B------:R-:W-:Y:S01]  /*1d50*/  SHF.R.U32.HI R0, RZ, 0x3, R0 ;  /* 0x00000003ff007819 */ /* 0x000fe20000011600 */
[----:B------:R-:W-:Y:S01]  /*1d60*/  IMAD.WIDE.U32 R2, R6, c[0x0][0x1a0], R116 ;  /* 0x0000680006027a25 */ /* 0x000fe200078e0074 */
[----:B------:R-:W-:-:S02]  /*1d70*/  IADD3 R4, P1, R4, UR28, RZ ;  /* 0x0000001c04047c10 */ /* 0x000fc4000ff3e0ff */
[----:B------:R-:W-:Y:S01]  /*1d80*/  LOP3.LUT R9, R9, R0, RZ, 0x3c, !PT ;  /* 0x0000000009097212 */ /* 0x000fe200078e3cff */
[----:B------:R-:W-:Y:S01]  /*1d90*/  IMAD R8, R6, c[0x0][0x1a4], R8 ;  /* 0x0000690006087a24 */ /* 0x000fe200078e0208 */
[----:B------:R-:W-:Y:S01]  /*1da0*/  IADD3 R2, P0, R2, UR30, RZ ;  /* 0x0000001e02027c10 */ /* 0x000fe2000ff1e0ff */
[----:B------:R-:W-:Y:S01]  /*1db0*/  IMAD.U32 R0, RZ, RZ, UR25 ;  /* 0x00000019ff007e24 */ /* 0x000fe2000f8e00ff */
[----:B------:R-:W-:Y:S01]  /*1dc0*/  IADD3.X R5, R5, UR26, R12, P1, !PT ;  /* 0x0000001a05057c10 */ /* 0x000fe20008ffe40c */
[----:B------:R-:W-:Y:S01]  /*1dd0*/  IMAD.SHL.U32 R209, R209, 0x2, RZ ;  /* 0x00000002d1d17824 */ /* 0x000fe200078e00ff */
[----:B------:R-:W-:Y:S01]  /*1de0*/  IADD3.X R3, R3, UR29, R8, P0, !PT ;  /* 0x0000001d03037c10 */ /* 0x000fe200087fe408 */
[----:B------:R-:W-:Y:S01]  /*1df0*/  IMAD.U32 R8, RZ, RZ, UR25 ;  /* 0x00000019ff087e24 */ /* 0x000fe2000f8e00ff */
[----:B------:R-:W-:Y:S02]  /*1e00*/  IADD3 R107, R116, 0xc0, RZ ;  /* 0x000000c0746b7810 */ /* 0x000fe40007ffe0ff */
[----:B------:R-:W-:Y:S01]  /*1e10*/  SHF.R.S32.HI R25, RZ, 0x5, R14 ;  /* 0x00000005ff197819 */ /* 0x000fe2000001140e */
[----:B------:R-:W-:Y:S01]  /*1e20*/  IMAD.WIDE.U32 R36, R8, c[0x0][0x1b0], R4 ;  /* 0x00006c0008247a25 */ /* 0x000fe200078e0004 */
[----:B------:R-:W-:-:S02]  /*1e30*/  ISETP.GE.AND P0, PT, R6, UR6, PT ;  /* 0x0000000606007c0c */ /* 0x000fc4000bf06270 */
[----:B------:R-:W-:Y:S01]  /*1e40*/  SHF.R.S32.HI R5, RZ, 0x1f, R22 ;  /* 0x0000001fff057819 */ /* 0x000fe20000011416 */
[----:B------:R-:W-:Y:S01]  /*1e50*/  IMAD.WIDE.U32 R32, R0, c[0x0][0x1b8], R2 ;  /* 0x00006e0000207a25 */ /* 0x000fe200078e0002 */
[----:B------:R2:W-:Y:S01]  /*1e60*/  STL.64 [R1+0xb8], R36 ;  /* 0x0000b82401007387 */ /* 0x0005e20000100a00 */
[----:B------:R-:W-:Y:S02]  /*1e70*/  IADD3 R39, R37, UR7, RZ ;  /* 0x0000000725277c10 */ /* 0x000fe4000fffe0ff */
[----:B------:R-:W-:Y:S01]  /*1e80*/  SHF.R.S32.HI R0, RZ, 0x1f, R14 ;  /* 0x0000001fff007819 */ /* 0x000fe2000001140e */
[----:B------:R2:W-:Y:S01]  /*1e90*/  STL.64 [R1+0xd8], R32 ;  /* 0x0000d82001007387 */ /* 0x0005e20000100a00 */
[----:B------:R-:W-:Y:S01]  /*1ea0*/  IADD3 R35, R33, UR17, RZ ;  /* 0x0000001121237c10 */ /* 0x000fe2000fffe0ff */
[----:B------:R-:W-:Y:S01]  /*1eb0*/  IMAD.SHL.U32 R4, R13, 0x40, RZ ;  /* 0x000000400d047824 */ /* 0x000fe200078e00ff */
[----:B------:R-:W-:Y:S01]  /*1ec0*/  LEA.HI R0, R0, R25, RZ, 0x2 ;  /* 0x0000001900007211 */ /* 0x000fe200078f10ff */
[----:B------:R2:W-:Y:S01]  /*1ed0*/  STL [R1+0xac], R109 ;  /* 0x0000ac6d01007387 */ /* 0x0005e20000100800 */
[----:B------:R-:W-:Y:S01]  /*1ee0*/  LEA.HI R5, R5, R22, RZ, 0x2 ;  /* 0x0000001605057211 */ /* 0x000fe200078f10ff */
[----:B------:R-:W-:Y:S01]  /*1ef0*/  IMAD.MOV.U32 R3, RZ, RZ, 0x10 ;  /* 0x00000010ff037424 */ /* 0x000fe200078e00ff */
[----:B------:R-:W-:Y:S01]  /*1f00*/  LOP3.LUT R0, R0, 0xffffffc, RZ, 0xc0, !PT ;  /* 0x0ffffffc00007812 */ /* 0x000fe200078ec0ff */
[----:B------:R2:W-:Y:S01]  /*1f10*/  STL [R1+0xa8], R108 ;  /* 0x0000a86c01007387 */ /* 0x0005e20000100800 */
[----:B------:R-:W-:-:S02]  /*1f20*/  SHF.R.S32.HI R26, RZ, 0x2, R5 ;  /* 0x00000002ff1a7819 */ /* 0x000fc40000011405 */
[----:B------:R-:W-:Y:S01]  /*1f30*/  IADD3 R13, R21, UR4, RZ ;  /* 0x00000004150d7c10 */ /* 0x000fe2000fffe0ff */
[----:B------:R2:W-:Y:S01]  /*1f40*/  STL [R1+0xb0], R107 ;  /* 0x0000b06b01007387 */ /* 0x0005e20000100800 */
[----:B------:R-:W-:Y:S01]  /*1f50*/  IMAD.IADD R0, R25, 0x1, -R0 ;  /* 0x0000000119007824 */ /* 0x000fe200078e0a00 */
[----:B------:R-:W-:Y:S02]  /*1f60*/  LOP3.LUT R4, R9, 0xfffffe00, R4, 0xf8, !PT ;  /* 0xfffffe0009047812 */ /* 0x000fe400078ef804 */
[----:B------:R2:W-:Y:S01]  /*1f70*/  STL [R1+0xcc], R35 ;  /* 0x0000cc2301007387 */ /* 0x0005e20000100800 */
[----:B------:R-:W-:Y:S01]  /*1f80*/  IMAD R23, R0, 0x10, R26 ;  /* 0x0000001000177824 */ /* 0x000fe200078e021a */
[----:B------:R-:W-:Y:S02]  /*1f90*/  SEL R3, R3, 0xfffffff0, !P2 ;  /* 0xfffffff003037807 */ /* 0x000fe40005000000 */
[----:B------:R2:W-:Y:S01]  /*1fa0*/  STL [R1+0xa4], R39 ;  /* 0x0000a42701007387 */ /* 0x0005e20000100800 */
        /* <DEDUP_REMOVED lines=40> */
.L_x_1085:
[----:B------:R-:W-:Y:S05]  /*2230*/  BSYNC B0 ;  /* 0x0000000000007941 */ /* 0x000fea0003800000 */
.L_x_1084:
[----:B------:R-:W-:Y:S01]  /*2240*/  LOP3.LUT R0, R5, 0x7ffffffc, RZ, 0xc0, !PT ;  /* 0x7ffffffc05007812 */ /* 0x000fe200078ec0ff */
[----:B------:R-:W-:Y:S01]  /*2250*/  ULEA UR4, UR8, UR22, 0x6 ;  /* 0x0000001608047291 */ /* 0x000fe2000f8e303f */
[----:B------:R-:W-:Y:S01]  /*2260*/  IADD3 R24, R6, 0x10, RZ ;  /* 0x0000001006187810 */ /* 0x000fe20007ffe0ff */
[----:B------:R-:W-:Y:S02]  /*2270*/  BSSY B0, `(.L_x_1086) ;  /* 0x0000034000007945 */ /* 0x000fe40003800000 */
[----:B------:R-:W-:Y:S01]  /*2280*/  IMAD.IADD R0, R22, 0x1, -R0 ;  /* 0x0000000116007824 */ /* 0x000fe200078e0a00 */
[----:B------:R-:W-:Y:S01]  /*2290*/  ISETP.GE.AND P1, PT, R24, UR6, PT ;  /* 0x0000000618007c0c */ /* 0x000fe2000bf26270 */
[----:B------:R-:W-:Y:S02]  /*22a0*/  UIADD3 UR4, UR4, -0x40, URZ ;  /* 0xffffffc004047890 */ /* 0x000fe4000fffe03f */
[----:B------:R-:W-:-:S04]  /*22b0*/  IMAD.SHL.U32 R0, R0, 0x2, RZ ;  /* 0x0000000200007824 */ /* 0x000fc800078e00ff */
[----:B------:R-:W-:Y:S02]  /*22c0*/  IMAD R0, R23, c[0x0][0x228], R0 ;  /* 0x00008a0017007a24 */ /* 0x000fe400078e0200 */
[----:B------:R-:W-:-:S03]  /*22d0*/  IMAD.U32 R5, RZ, RZ, UR4 ;  /* 0x00000004ff057e24 */ /* 0x000fc6000f8e00ff */
[----:B------:R-:W-:Y:S02]  /*22e0*/  IADD3 R127, P0, R0, UR4, RZ ;  /* 0x00000004007f7c10 */ /* 0x000fe4000ff1e0ff */
[----:B------:R-:W-:-:S04]  /*22f0*/  SHF.R.S32.HI R0, RZ, 0x1f, R0 ;  /* 0x0000001fff007819 */ /* 0x000fc80000011400 */
[----:B------:R-:W-:Y:S01]  /*2300*/  LEA.HI.X.SX32 R126, R5, R0, 0x1, P0 ;  /* 0x00000000057e7211 */ /* 0x000fe200000f0eff */
[----:B------:R-:W-:Y:S05]  /*2310*/  @P1 BRA `(.L_x_1087) ;  /* 0x0000029000001947 */ /* 0x000fea0003800000 */
[----:B------:R-:W-:Y:S01]  /*2320*/  IADD3 R0, P0, R10, 0x10, RZ ;  /* 0x000000100a007810 */ /* 0x000fe20007f1e0ff */
[----:B---3--:R-:W-:Y:S01]  /*2330*/  IMAD.MOV.U32 R8, RZ, RZ, R20 ;  /* 0x000000ffff087224 */ /* 0x008fe200078e0014 */
        /* <DEDUP_REMOVED lines=39> */
.L_x_1087:
[----:B------:R-:W-:Y:S05]  /*25b0*/  BSYNC B0 ;  /* 0x0000000000007941 */ /* 0x000fea0003800000 */
.L_x_1086:
[----:B------:R-:W-:Y:S01]  /*25c0*/  IADD3 R22, R6, 0x20, RZ ;  /* 0x0000002006167810 */ /* 0x000fe20007ffe0ff */
[----:B------:R-:W-:Y:S03]  /*25d0*/  BSSY B0, `(.L_x_1088) ;  /* 0x000002c000007945 */ /* 0x000fe60003800000 */
[----:B------:R-:W-:-:S13]  /*25e0*/  ISETP.GE.AND P0, PT, R22, UR6, PT ;  /* 0x0000000616007c0c */ /* 0x000fda000bf06270 */
        /* <DEDUP_REMOVED lines=42> */
.L_x_1089:
[----:B------:R-:W-:Y:S05]  /*2890*/  BSYNC B0 ;  /* 0x0000000000007941 */ /* 0x000fea0003800000 */
.L_x_1088:
[----:B---3--:R-:W-:Y:S01]  /*28a0*/  IADD3 R18, R6, 0x30, RZ ;  /* 0x0000003006127810 */ /* 0x008fe20007ffe0ff */
        /* <DEDUP_REMOVED lines=47> */
.L_x_1091:
[----:B------:R-:W-:Y:S05]  /*2ba0*/  BSYNC B0 ;  /* 0x0000000000007941 */ /* 0x000fea0003800000 */
.L_x_1090:
        /* <DEDUP_REMOVED lines=48> */
.L_x_1093:
[----:B------:R-:W-:Y:S05]  /*2eb0*/  BSYNC B0 ;  /* 0x0000000000007941 */ /* 0x000fea0003800000 */
.L_x_1092:
        /* <DEDUP_REMOVED lines=41> */
.L_x_1095:
[----:B------:R-:W-:Y:S05]  /*3150*/  BSYNC B0 ;  /* 0x0000000000007941 */ /* 0x000fea0003800000 */
.L_x_1094:
[----:B------:R-:W-:Y:S01]  /*3160*/  ISETP.GE.AND P0, PT, R22, UR27, PT ;  /* 0x0000001b16007c0c */ /* 0x000fe2000bf06270 */
[----:B------:R-:W-:-:S12]  /*3170*/  BSSY B0, `(.L_x_1096) ;  /* 0x0000027000007945 */ /* 0x000fd80003800000 */
[----:B------:R-:W-:Y:S05]  /*3180*/  @P0 BRA `(.L_x_1097) ;  /* 0x0000025000000947 */ /* 0x000fea0003800000 */
[----:B------:R-:W-:Y:S01]  /*3190*/  ISETP.GE.AND P5, PT, R116, c[0x0][0x220], PT ;  /* 0x0000880074007a0c */ /* 0x000fe20003fa6270 */
[----:B------:R-:W-:Y:S01]  /*31a0*/  IMAD.MOV.U32 R5, RZ, RZ, c[0x0][0x198] ;  /* 0x00006600ff057624 */ /* 0x000fe200078e00ff */
[----:B------:R-:W-:Y:S01]  /*31b0*/  ISETP.GE.AND P4, PT, R109, c[0x0][0x220], PT ;  /* 0x000088006d007a0c */ /* 0x000fe20003f86270 */
[----:B-1-3--:R-:W-:Y:S01]  /*31c0*/  IMAD.MOV.U32 R12, RZ, RZ, c[0x0][0x19c] ;  /* 0x00006700ff0c7624 */ /* 0x00afe200078e00ff */
        /* <DEDUP_REMOVED lines=33> */
.L_x_1097:
[----:B------:R-:W-:Y:S05]  /*33e0*/  BSYNC B0 ;  /* 0x0000000000007941 */ /* 0x000fea0003800000 */
.L_x_1096:
[----:B------:R-:W-:Y:S01]  /*33f0*/  ISETP.GE.AND P0, PT, R18, UR27, PT ;  /* 0x0000001b12007c0c */ /* 0x000fe2000bf06270 */
[----:B------:R-:W-:Y:S01]  /*3400*/  ULDC.64 UR4, c[0x0][0x1a0] ;  /* 0x0000680000047ab9 */ /* 0x000fe20000000a00 */
[----:B------:R-:W-:Y:S01]  /*3410*/  BSSY B0, `(.L_x_1098) ;  /* 0x000002b000007945 */ /* 0x000fe20003800000 */
[----:B------:R-:W-:Y:S02]  /*3420*/  USHF.L.U64.HI UR12, UR4, UR12, UR5 ;  /* 0x0000000c040c7299 */ /* 0x000fe40008010205 */
[----:B------:R-:W-:-:S08]  /*3430*/  USHF.L.U32 UR17, UR4, 0x6, URZ ;  /* 0x0000000604117899 */ /* 0x000fd0000800063f */
[----:B------:R-:W-:Y:S05]  /*3440*/  @P0 BRA `(.L_x_1099) ;  /* 0x0000027000000947 */ /* 0x000fea0003800000 */
[----:B------:R-:W-:Y:S01]  /*3450*/  ISETP.GE.AND P5, PT, R116, c[0x0][0x220], PT ;  /* 0x0000880074007a0c */ /* 0x000fe20003fa6270 */
[----:B-1-3--:R-:W-:Y:S01]  /*3460*/  IMAD.MOV.U32 R14, RZ, RZ, c[0x0][0x198] ;  /* 0x00006600ff0e7624 */ /* 0x00afe200078e00ff */
        /* <DEDUP_REMOVED lines=37> */
.L_x_1099:
[----:B------:R-:W-:Y:S05]  /*36c0*/  BSYNC B0 ;  /* 0x0000000000007941 */ /* 0x000fea0003800000 */
.L_x_1098:
[----:B------:R-:W0:Y:S01]  /*36d0*/  LDGDEPBAR ;  /* 0x00000000000079af */ /* 0x000e220000000000 */
[----:B------:R-:W-:Y:S01]  /*36e0*/  LEA R0, R25, UR14, 0x4 ;  /* 0x0000000e19007c11 */ /* 0x000fe2000f8e20ff */
[----:B------:R-:W-:Y:S01]  /*36f0*/  IMAD.SHL.U32 R5, R28, 0x40, RZ ;  /* 0x000000401c057824 */ /* 0x000fe200078e00ff */
[C---:B------:R-:W-:Y:S01]  /*3700*/  ISETP.GE.AND P0, PT, R6.reuse, UR27, PT ;  /* 0x0000001b06007c0c */ /* 0x040fe2000bf06270 */
[----:B-1----:R-:W-:Y:S01]  /*3710*/  IMAD.MOV.U32 R10, RZ, RZ, R34 ;  /* 0x000000ffff0a7224 */ /* 0x002fe200078e0022 */
[----:B------:R-:W-:Y:S01]  /*3720*/  SHF.L.U32 R6, R6, 0x3, RZ ;  /* 0x0000000306067819 */ /* 0x000fe200000006ff */
[----:B------:R-:W-:Y:S01]  /*3730*/  IMAD.IADD R104, R26, 0x1, R0 ;  /* 0x000000011a687824 */ /* 0x000fe200078e0200 */
[----:B------:R-:W-:Y:S01]  /*3740*/  LOP3.LUT R0, R5, 0x1c0, RZ, 0xc0, !PT ;  /* 0x000001c005007812 */ /* 0x000fe200078ec0ff */
[----:B------:R-:W-:Y:S01]  /*3750*/  IMAD.MOV.U32 R11, RZ, RZ, R35 ;  /* 0x000000ffff0b7224 */ /* 0x000fe200078e0023 */
[----:B------:R-:W-:Y:S01]  /*3760*/  UIMAD UR5, UR12, UR24, URZ ;  /* 0x000000180c0572a4 */ /* 0x000fe2000f8e023f */
[----:B------:R-:W-:Y:S01]  /*3770*/  IMAD.MOV.U32 R10, RZ, RZ, R32 ;  /* 0x000000ffff0a7224 */ /* 0x000fe200078e0020 */
[----:B------:R-:W-:Y:S01]  /*3780*/  LOP3.LUT R6, R0, 0x8, R6, 0xf8, !PT ;  /* 0x0000000800067812 */ /* 0x000fe200078ef806 */
[----:B------:R-:W-:Y:S01]  /*3790*/  IMAD.U32 R8, RZ, RZ, UR24 ;  /* 0x00000018ff087e24 */ /* 0x000fe2000f8e00ff */
[----:B------:R-:W-:Y:S01]  /*37a0*/  SHF.R.U32.HI R5, RZ, 0x3, R0 ;  /* 0x00000003ff057819 */ /* 0x000fe20000011600 */
[----:B------:R-:W-:Y:S01]  /*37b0*/  IMAD.U32 R0, RZ, RZ, UR13 ;  /* 0x0000000dff007e24 */ /* 0x000fe2000f8e00ff */
[----:B------:R1:W-:Y:S01]  /*37c0*/  STL.64 [R1+0xc8], R10 ;  /* 0x0000c80a01007387 */ /* 0x0003e20000100a00 */
[----:B------:R-:W-:Y:S01]  /*37d0*/  UIMAD UR5, UR23, UR17, UR5 ;  /* 0x00000011170572a4 */ /* 0x000fe2000f8e0205 */
[----:B------:R-:W-:Y:S01]  /*37e0*/  IMAD.WIDE.U32 R8, R8, UR17, R10 ;  /* 0x0000001108087c25 */ /* 0x000fe2000f8e000a */
[----:B------:R-:W-:Y:S01]  /*37f0*/  LOP3.LUT R5, R6, R5, RZ, 0x3c, !PT ;  /* 0x0000000506057212 */ /* 0x000fe200078e3cff */
[----:B------:R-:W-:Y:S01]  /*3800*/  UIADD3 UR22, UR20, -0x4ab325aa, URZ ;  /* 0xb54cda5614167890 */ /* 0x000fe2000fffe03f */
[----:B------:R-:W-:Y:S01]  /*3810*/  LOP3.LUT P1, RZ, R28, 0x4, RZ, 0xc0, !PT ;  /* 0x000000041cff7812 */ /* 0x000fe2000782c0ff */
[----:B------:R-:W-:Y:S01]  /*3820*/  IMAD R120, R0, 0x4, R25 ;  /* 0x0000000400787824 */ /* 0x000fe200078e0219 */
[----:B------:R-:W-:Y:S01]  /*3830*/  SHF.L.U32 R29, R29, 0x1, RZ ;  /* 0x000000011d1d7819 */ /* 0x000fe200000006ff */
[----:B------:R-:W-:Y:S01]  /*3840*/  IMAD R6, R25, 0x400, R4 ;  /* 0x0000040019067824 */ /* 0x000fe200078e0204 */
[----:B------:R-:W-:-:S04]  /*3850*/  DEPBAR.LE SB0, 0x0 ;  /* 0x000080000000791a */ /* 0x000fc80000000000 */
[----:B------:R-:W-:Y:S01]  /*3860*/  BAR.SYNC.DEFER_BLOCKING 0x0 ;  /* 0x0000000000007b1d */ /* 0x000fe20000010000 */
[----:B------:R-:W-:Y:S01]  /*3870*/  UIADD3 UR14, UR21, 0x646e171e, URZ ;  /* 0x646e171e150e7890 */ /* 0x000fe2000fffe03f */
[----:B------:R-:W-:Y:S01]  /*3880*/  IADD3 R7, R9, UR5, RZ ;  /* 0x0000000509077c10 */ /* 0x000fe2000fffe0ff */
[----:B------:R-:W-:Y:S01]  /*3890*/  IMAD.SHL.U32 R189, R6, 0x2, RZ ;  /* 0x0000000206bd7824 */ /* 0x000fe200078e00ff */
[----:B------:R-:W-:Y:S02]  /*38a0*/  LEA R5, R27, R5, 0x9 ;  /* 0x000000051b057211 */ /* 0x000fe400078e48ff */
[----:B------:R1:W-:Y:S01]  /*38b0*/  STL [R1+0xc0], R120 ;  /* 0x0000c07801007387 */ /* 0x0003e20000100800 */
[----:B------:R-:W-:Y:S01]  /*38c0*/  BSSY B0, `(.L_x_1100) ;  /* 0x0000029000007945 */ /* 0x000fe20003800000 */
[----:B------:R-:W-:Y:S02]  /*38d0*/  SEL R0, R30, 0xffffffe0, !P1 ;  /* 0xffffffe01e007807 */ /* 0x000fe40004800000 */
[----:B------:R-:W-:Y:S01]  /*38e0*/  LOP3.LUT R112, R29, 0x6, RZ, 0xc0, !PT ;  /* 0x000000061d707812 */ /* 0x000fe200078ec0ff */
        /* <DEDUP_REMOVED lines=9> */
[C---:B---3--:R-:W-:Y:S01]  /*3980*/  @!P5 LEA R14, P6, R8.reuse, c[0x0][0x170], 0x1 ;  /* 0x00005c00080eda11 */ /* 0x048fe200078c08ff */
[----:B------:R3:W-:Y:S01]  /*3990*/  @P5 STS.128 [R209+0x10000], RZ ;  /* 0x010000ffd1005388 */ /* 0x0007e20000000c00 */
[C---:B------:R-:W-:Y:S02]  /*39a0*/  @!P4 LEA R12, P3, R8.reuse, c[0x0][0x170], 0x1 ;  /* 0x00005c00080cca11 */ /* 0x040fe400078608ff */
[C---:B-1----:R-:W-:Y:S02]  /*39b0*/  @!P2 LEA R10, P1, R8.reuse, c[0x0][0x170], 0x1 ;  /* 0x00005c00080aaa11 */ /* 0x042fe400078208ff */
        /* <DEDUP_REMOVED lines=25> */
.L_x_1101:
[----:B------:R-:W-:Y:S05]  /*3b50*/  BSYNC B0 ;  /* 0x0000000000007941 */ /* 0x000fea0003800000 */
.L_x_1100:
        /* <DEDUP_REMOVED lines=13> */
[----:B-1-3--:R-:W-:-:S04]  /*3c30*/  IADD3 R10, P0, R8, UR23, RZ ;  /* 0x00000017080a7c10 */ /* 0x00afc8000ff1e0ff */
        /* <DEDUP_REMOVED lines=31> */
.L_x_1103:
[----:B------:R-:W-:Y:S05]  /*3e30*/  BSYNC B0 ;  /* 0x0000000000007941 */ /* 0x000fea0003800000 */
.L_x_1102:
        /* <DEDUP_REMOVED lines=8> */
[----:B-1-3--:R-:W-:Y:S01]  /*3ec0*/  IMAD.MOV.U32 R11, RZ, RZ, c[0x0][0x1a0] ;  /* 0x00006800ff0b7624 */ /* 0x00afe200078e00ff */
        /* <DEDUP_REMOVED lines=35> */
.L_x_1105:
[----:B------:R-:W-:Y:S05]  /*4100*/  BSYNC B0 ;  /* 0x0000000000007941 */ /* 0x000fea0003800000 */
.L_x_1104:
[----:B------:R-:W-:Y:S01]  /*4110*/  ISETP.GE.AND P0, PT, R18, UR27, PT ;  /* 0x0000001b12007c0c */ /* 0x000fe2000bf06270 */
[----:B------:R-:W-:Y:S01]  /*4120*/  UIADD3 UR4, UR15, 0x1, -UR16 ;  /* 0x000000010f047890 */ /* 0x000fe2000fffe810 */
[----:B------:R-:W-:Y:S01]  /*4130*/  BSSY B0, `(.L_x_1106) ;  /* 0x0000031000007945 */ /* 0x000fe20003800000 */
[----:B------:R-:W-:Y:S02]  /*4140*/  ULDC UR27, c[0x0][0x2e8] ;  /* 0x0000ba00001b7ab9 */ /* 0x000fe40000000800 */
[----:B------:R-:W-:Y:S02]  /*4150*/  ULDC UR5, c[0x0][0x2e4] ;  /* 0x0000b90000057ab9 */ /* 0x000fe40000000800 */
[----:B------:R-:W-:Y:S02]  /*4160*/  UIADD3 UR27, UR4, UR27, URZ ;  /* 0x0000001b041b7290 */ /* 0x000fe4000fffe03f */
[----:B------:R-:W-:-:S04]  /*4170*/  UIADD3 UR5, UR15, -UR5, -UR16 ;  /* 0x800000050f057290 */ /* 0x000fc8000fffe810 */
        /* <DEDUP_REMOVED lines=44> */
.L_x_1107:
[----:B------:R-:W-:Y:S05]  /*4440*/  BSYNC B0 ;  /* 0x0000000000007941 */ /* 0x000fea0003800000 */
.L_x_1106:
[----:B------:R-:W-:Y:S01]  /*4450*/  IMAD.SHL.U32 R182, R5, 0x2, RZ ;  /* 0x0000000205b67824 */ /* 0x000fe200078e00ff */
[----:B-1-3--:R-:W-:Y:S01]  /*4460*/  LDSM.16.M88.4 R12, [R189] ;  /* 0x00000000bd0c783b */ /* 0x00afe20000000200 */
[----:B------:R-:W-:Y:S01]  /*4470*/  LOP3.LUT P0, RZ, R28, 0x2, RZ, 0xc0, !PT ;  /* 0x000000021cff7812 */ /* 0x000fe2000780c0ff */
[--C-:B------:R-:W-:Y:S01]  /*4480*/  IMAD R190, R3, 0x2, R189.reuse ;  /* 0x0000000203be7824 */ /* 0x100fe200078e02bd */
[----:B------:R-:W-:Y:S01]  /*4490*/  IADD3 R6, R104, UR27, RZ ;  /* 0x0000001b68067c10 */ /* 0x000fe2000fffe0ff */
[----:B------:R-:W1:Y:S01]  /*44a0*/  LDSM.16.M88.4 R16, [R182+0x8000] ;  /* 0x00800000b610783b */ /* 0x000e620000000200 */
[----:B------:R-:W-:Y:S01]  /*44b0*/  IADD3 R5, R182, 0x8000, RZ ;  /* 0x00008000b6057810 */ /* 0x000fe20007ffe0ff */
[----:B------:R-:W-:Y:S01]  /*44c0*/  IMAD R192, R2, 0x2, R189 ;  /* 0x0000000202c07824 */ /* 0x000fe200078e02bd */
[----:B------:R-:W-:Y:S01]  /*44d0*/  IADD3 R193, R182, 0x8020, RZ ;  /* 0x00008020b6c17810 */ /* 0x000fe20007ffe0ff */
[----:B------:R-:W3:Y:S01]  /*44e0*/  LDSM.16.M88.4 R24, [R182+0x8800] ;  /* 0x00880000b618783b */ /* 0x000ee20000000200 */
[----:B------:R-:W-:Y:S01]  /*44f0*/  IMAD R188, R0, 0x2, R182 ;  /* 0x0000000200bc7824 */ /* 0x000fe200078e02b6 */
[----:B------:R-:W-:Y:S01]  /*4500*/  IMNMX R219, R6, UR15, PT ;  /* 0x0000000f06db7c17 */ /* 0x000fe2000b800200 */
[----:B------:R-:W-:Y:S01]  /*4510*/  IMAD R191, R2, 0x2, R190 ;  /* 0x0000000202bf7824 */ /* 0x000fe200078e02be */
[----:B--2---:R-:W2:Y:S01]  /*4520*/  LDSM.16.M88.4 R32, [R182+0x9000] ;  /* 0x00900000b620783b */ /* 0x004ea20000000200 */
[----:B------:R-:W-:Y:S01]  /*4530*/  UISETP.GT.AND UP0, UPT, UR24, UR9, UPT ;  /* 0x000000091800728c */ /* 0x000fe2000bf04270 */
[----:B------:R-:W-:-:S02]  /*4540*/  @P0 IADD3 R193, R5, -0x20, RZ ;  /* 0xffffffe005c10810 */ /* 0x000fc40007ffe0ff */
[----:B------:R-:W5:Y:S01]  /*4550*/  LDSM.16.M88.4 R28, [R182+0x9800] ;  /* 0x00980000b61c783b */ /* 0x000f620000000200 */
[----:B------:R-:W-:Y:S02]  /*4560*/  IADD3 R5, R104, 0x8, RZ ;  /* 0x0000000868057810 */ /* 0x000fe40007ffe0ff */
[----:B------:R-:W-:Y:S01]  /*4570*/  IMAD R187, R0, 0x2, R193 ;  /* 0x0000000200bb7824 */ /* 0x000fe200078e02c1 */
[----:B------:R-:W-:Y:S01]  /*4580*/  LDSM.16.M88.4 R8, [R190] ;  /* 0x00000000be08783b */ /* 0x000fe20000000200 */
[----:B------:R-:W-:Y:S01]  /*4590*/  IMAD.U32 R0, RZ, RZ, UR24 ;  /* 0x00000018ff007e24 */ /* 0x000fe2000f8e00ff */
[C---:B------:R-:W-:Y:S02]  /*45a0*/  IADD3 R7, R5.reuse, UR27, RZ ;  /* 0x0000001b05077c10 */ /* 0x040fe4000fffe0ff */
[----:B------:R-:W4:Y:S01]  /*45b0*/  LDSM.16.M88.4 R48, [R193] ;  /* 0x00000000c130783b */ /* 0x000f220000000200 */
[----:B------:R-:W-:Y:S01]  /*45c0*/  IMAD R0, R0, 0x40, R112 ;  /* 0x0000004000007824 */ /* 0x000fe200078e0270 */
[----:B------:R-:W-:-:S02]  /*45d0*/  IADD3 R6, R5, UR5, RZ ;  /* 0x0000000505067c10 */ /* 0x000fc4000fffe0ff */
[----:B------:R-:W4:Y:S01]  /*45e0*/  LDSM.16.M88.4 R60, [R193+0x800] ;  /* 0x00080000c13c783b */ /* 0x000f220000000200 */
[----:B------:R-:W-:Y:S02]  /*45f0*/  IMNMX R218, R7, UR15, PT ;  /* 0x0000000f07da7c17 */ /* 0x000fe4000b800200 */
[C---:B------:R-:W-:Y:S01]  /*4600*/  IADD3 R5, R0.reuse, 0x1, RZ ;  /* 0x0000000100057810 */ /* 0x040fe20007ffe0ff */
[----:B------:R-:W4:Y:S01]  /*4610*/  LDSM.16.M88.4 R68, [R193+0x1000] ;  /* 0x00100000c144783b */ /* 0x000f220000000200 */
[----:B------:R-:W-:Y:S02]  /*4620*/  IMNMX R216, RZ, R6, !PT ;  /* 0x00000006ffd87217 */ /* 0x000fe40007800200 */
[CC--:B------:R-:W-:Y:S01]  /*4630*/  ISETP.GE.AND P6, PT, R5.reuse, R219.reuse, PT ;  /* 0x000000db0500720c */ /* 0x0c0fe20003fc6270 */
[----:B------:R-:W4:Y:S01]  /*4640*/  LDSM.16.M88.4 R76, [R193+0x1800] ;  /* 0x00180000c14c783b */ /* 0x000f220000000200 */
[-C--:B------:R-:W-:Y:S02]  /*4650*/  ISETP.GE.AND P2, PT, R5, R218.reuse, PT ;  /* 0x000000da0500720c */ /* 0x080fe40003f46270 */
[C---:B------:R-:W-:Y:S01]  /*4660*/  ISETP.GE.AND P0, PT, R0.reuse, R219, PT ;  /* 0x000000db0000720c */ /* 0x040fe20003f06270 */
[----:B------:R-:W-:Y:S01]  /*4670*/  LDSM.16.M88.4 R20, [R192] ;  /* 0x00000000c014783b */ /* 0x000fe20000000200 */
[----:B------:R-:W-:-:S02]  /*4680*/  ISETP.GE.AND P3, PT, R0, R218, PT ;  /* 0x000000da0000720c */ /* 0x000fc40003f66270 */
[-C--:B------:R-:W-:Y:S01]  /*4690*/  ISETP.LT.OR P2, PT, R5, R216.reuse, P2 ;  /* 0x000000d80500720c */ /* 0x080fe20001741670 */
[C---:B-1----:R-:W-:Y:S01]  /*46a0*/  HMMA.16816.F32.BF16 R36, R12.reuse, R16, RZ ;  /* 0x000000100c24723c */ /* 0x042fe200000418ff */
[----:B------:R-:W1:Y:S01]  /*46b0*/  LDSM.16.M88.4 R84, [R188+0x8800] ;  /* 0x00880000bc54783b */ /* 0x000e620000000200 */
[C---:B------:R-:W-:Y:S02]  /*46c0*/  ISETP.LT.OR P3, PT, R0.reuse, R216, P3 ;  /* 0x000000d80000720c */ /* 0x040fe40001f61670 */
[----:B------:R-:W-:Y:S01]  /*46d0*/  IADD3 R6, R0, 0x8, RZ ;  /* 0x0000000800067810 */ /* 0x000fe20007ffe0ff */
[----:B------:R-:W1:Y:S01]  /*46e0*/  LDSM.16.M88.4 R88, [R188+0x9000] ;  /* 0x00900000bc58783b */ /* 0x000e620000000200 */
[----:B------:R-:W-:Y:S02]  /*46f0*/  IADD3 R208, R193, 0x800, RZ ;  /* 0x00000800c1d07810 */ /* 0x000fe40007ffe0ff */
[----:B---3--:R-:W-:Y:S01]  /*4700*/  HMMA.16816.F32.BF16 R44, R12, R24, RZ ;  /* 0x000000180c2c723c */ /* 0x008fe200000418ff */
[----:B------:R-:W3:Y:S01]  /*4710*/  LDSM.16.M88.4 R80, [R188+0x8000] ;  /* 0x00800000bc50783b */ /* 0x000ee20000000200 */
[----:B------:R-:W-:-:S02]  /*4720*/  ISETP.GE.AND P1, PT, R6, R219, PT ;  /* 0x000000db0600720c */ /* 0x000fc40003f26270 */
[C---:B------:R-:W-:Y:S01]  /*4730*/  ISETP.GE.AND P4, PT, R6.reuse, R218, PT ;  /* 0x000000da0600720c */ /* 0x040fe20003f86270 */
[----:B------:R-:W-:Y:S01]  /*4740*/  LDSM.16.M88.4 R96, [R187+0x2000] ;  /* 0x00200000bb60783b */ /* 0x000fe20000000200 */
[C---:B------:R-:W-:Y:S02]  /*4750*/  IADD3 R207, R193.reuse, 0x1000, RZ ;  /* 0x00001000c1cf7810 */ /* 0x040fe40007ffe0ff */
[----:B--2---:R-:W-:Y:S01]  /*4760*/  HMMA.16816.F32.BF16 R56, R12, R32, RZ ;  /* 0x000000200c38723c */ /* 0x004fe200000418ff */
[----:B------:R-:W-:Y:S01]  /*4770*/  LDSM.16.M88.4 R92, [R188+0xb800] ;  /* 0x00b80000bc5c783b */ /* 0x000fe20000000200 */
[----:B------:R-:W-:Y:S02]  /*4780*/  ISETP.LT.OR P4, PT, R6, R216, P4 ;  /* 0x000000d80600720c */ /* 0x000fe40002781670 */
[C---:B------:R-:W-:Y:S01]  /*4790*/  IADD3 R206, R193.reuse, 0x1800, RZ ;  /* 0x00001800c1ce7810 */ /* 0x040fe20007ffe0ff */
[----:B------:R-:W-:Y:S01]  /*47a0*/  LDSM.16.M88.4 R100, [R193+0x6800] ;  /* 0x00680000c164783b */ /* 0x000fe20000000200 */
[----:B------:R-:W-:-:S02]  /*47b0*/  IADD3 R205, R193, 0x2000, RZ ;  /* 0x00002000c1cd7810 */ /* 0x000fc40007ffe0ff */
[C---:B------:R-:W-:Y:S01]  /*47c0*/  HMMA.16816.F32.BF16 R40, R12.reuse, R18, RZ ;  /* 0x000000120c28723c */ /* 0x040fe200000418ff */
[----:B------:R-:W0:Y:S01]  /*47d0*/  LDGDEPBAR ;  /* 0x00000000000079af */ /* 0x000e220000000000 */
[C---:B------:R-:W-:Y:S02]  /*47e0*/  IADD3 R204, R193.reuse, 0x2800, RZ ;  /* 0x00002800c1cc7810 */ /* 0x040fe40007ffe0ff */
[C---:B------:R-:W-:Y:S02]  /*47f0*/  IADD3 R203, R193.reuse, 0x3000, RZ ;  /* 0x00003000c1cb7810 */ /* 0x040fe40007ffe0ff */
[C---:B------:R-:W-:Y:S02]  /*4800*/  IADD3 R202, R193.reuse, 0x3800, RZ ;  /* 0x00003800c1ca7810 */ /* 0x040fe40007ffe0ff */
[----:B------:R-:W-:Y:S01]  /*4810*/  HMMA.16816.F32.BF16 R24, R12, R26, RZ ;  /* 0x0000001a0c18723c */ /* 0x000fe200000418ff */
[C---:B------:R-:W-:Y:S02]  /*4820*/  IADD3 R201, R193.reuse, 0x4000, RZ ;  /* 0x00004000c1c97810 */ /* 0x040fe40007ffe0ff */
[----:B------:R-:W-:-:S02]  /*4830*/  IADD3 R200, R193, 0x4800, RZ ;  /* 0x00004800c1c87810 */ /* 0x000fc40007ffe0ff */
[C---:B------:R-:W-:Y:S02]  /*4840*/  IADD3 R199, R193.reuse, 0x5000, RZ ;  /* 0x00005000c1c77810 */ /* 0x040fe40007ffe0ff */
[C---:B------:R-:W-:Y:S01]  /*4850*/  IADD3 R198, R193.reuse, 0x5800, RZ ;  /* 0x00005800c1c67810 */ /* 0x040fe20007ffe0ff */
[C---:B------:R-:W-:Y:S01]  /*4860*/  HMMA.16816.F32.BF16 R64, R12.reuse, R34, RZ ;  /* 0x000000220c40723c */ /* 0x040fe200000418ff */
[C---:B------:R-:W-:Y:S02]  /*4870*/  IADD3 R197, R193.reuse, 0x6000, RZ ;  /* 0x00006000c1c57810 */ /* 0x040fe40007ffe0ff */
[C---:B------:R-:W-:Y:S02]  /*4880*/  IADD3 R196, R193.reuse, 0x6800, RZ ;  /* 0x00006800c1c47810 */ /* 0x040fe40007ffe0ff */
[C---:B------:R-:W-:Y:S02]  /*4890*/  IADD3 R195, R193.reuse, 0x7000, RZ ;  /* 0x00007000c1c37810 */ /* 0x040fe40007ffe0ff */
[----:B------:R-:W-:Y:S01]  /*48a0*/  IADD3 R194, R193, 0x7800, RZ ;  /* 0x00007800c1c27810 */ /* 0x000fe20007ffe0ff */
[C---:B-----5:R-:W-:Y:S08]  /*48b0*/  HMMA.16816.F32.BF16 R52, R12.reuse, R28, RZ ;  /* 0x0000001c0c34723c */ /* 0x060ff000000418ff */
[----:B------:R-:W-:Y:S08]  /*48c0*/  HMMA.16816.F32.BF16 R12, R12, R30, RZ ;  /* 0x0000001e0c0c723c */ /* 0x000ff000000418ff */
[C---:B----4-:R-:W-:Y:S08]  /*48d0*/  HMMA.16816.F32.BF16 R16, R8.reuse, R48, R36 ;  /* 0x000000300810723c */ /* 0x050ff00000041824 */
[C---:B------:R-:W-:Y:S01]  /*48e0*/  HMMA.16816.F32.BF16 R28, R8.reuse, R60, R44 ;  /* 0x0000003c081c723c */ /* 0x040fe2000004182c */
[----:B------:R-:W-:Y:S07]  /*48f0*/  LDSM.16.M88.4 R44, [R187+0x800] ;  /* 0x00080000bb2c783b */ /* 0x000fee0000000200 */
[C---:B------:R-:W-:Y:S08]  /*4900*/  HMMA.16816.F32.BF16 R36, R8.reuse, R68, R56 ;  /* 0x000000440824723c */ /* 0x040ff00000041838 */
[C---:B------:R-:W-:Y:S01]  /*4910*/  HMMA.16816.F32.BF16 R32, R8.reuse, R50, R40 ;  /* 0x000000320820723c */ /* 0x040fe20000041828 */
[----:B------:R-:W2:Y:S07]  /*4920*/  LDSM.16.M88.4 R48, [R188+0x9800] ;  /* 0x00980000bc30783b */ /* 0x000eae0000000200 */
[C---:B------:R-:W-:Y:S08]  /*4930*/  HMMA.16816.F32.BF16 R24, R8.reuse, R62, R24 ;  /* 0x0000003e0818723c */ /* 0x040ff00000041818 */
[C---:B------:R-:W-:Y:S01]  /*4940*/  HMMA.16816.F32.BF16 R64, R8.reuse, R70, R64 ;  /* 0x000000460840723c */ /* 0x040fe20000041840 */
[----:B------:R-:W-:Y:S07]  /*4950*/  LDSM.16.M88.4 R68, [R187] ;  /* 0x00000000bb44783b */ /* 0x000fee0000000200 */
[C---:B------:R-:W-:Y:S08]  /*4960*/  HMMA.16816.F32.BF16 R72, R8.reuse, R76, R52 ;  /* 0x0000004c0848723c */ /* 0x040ff00000041834 */
[----:B------:R-:W-:Y:S01]  /*4970*/  HMMA.16816.F32.BF16 R60, R8, R78, R12 ;  /* 0x0000004e083c723c */ /* 0x000fe2000004180c */
[----:B------:R-:W4:Y:S04]  /*4980*/  LDSM.16.M88.4 R8, [R191] ;  /* 0x00000000bf08783b */ /* 0x000f280000000200 */
[----:B------:R-:W-:Y:S03]  /*4990*/  LDSM.16.M88.4 R76, [R187+0x1800] ;  /* 0x00180000bb4c783b */ /* 0x000fe60000000200 */
[C---:B-1----:R-:W-:Y:S08]  /*49a0*/  HMMA.16816.F32.BF16 R40, R20.reuse, R84, R28 ;  /* 0x000000541428723c */ /* 0x042ff0000004181c */
[C---:B------:R-:W-:Y:S01]  /*49b0*/  HMMA.16816.F32.BF16 R28, R20.reuse, R88, R36 ;  /* 0x00000058141c723c */ /* 0x040fe20000041824 */
[----:B------:R-:W1:Y:S07]  /*49c0*/  LDSM.16.M88.4 R36, [R187+0x1000] ;  /* 0x00100000bb24783b */ /* 0x000e6e0000000200 */
[C---:B---3--:R-:W-:Y:S01]  /*49d0*/  HMMA.16816.F32.BF16 R56, R20.reuse, R80, R16 ;  /* 0x000000501438723c */ /* 0x048fe20000041810 */
[----:B------:R-:W-:Y:S07]  /*49e0*/  LDSM.16.M88.4 R16, [R189+0x2000] ;  /* 0x00200000bd10783b */ /* 0x000fee0000000200 */
[C---:B------:R-:W-:Y:S01]  /*49f0*/  HMMA.16816.F32.BF16 R52, R20.reuse, R82, R32 ;  /* 0x000000521434723c */ /* 0x040fe20000041820 */
[----:B------:R-:W-:Y:S07]  /*4a00*/  LDSM.16.M88.4 R80, [R182+0xb000] ;  /* 0x00b00000b650783b */ /* 0x000fee0000000200 */
[C---:B------:R-:W-:Y:S01]  /*4a10*/  HMMA.16816.F32.BF16 R32, R20.reuse, R86, R24 ;  /* 0x000000561420723c */ /* 0x040fe20000041818 */
[----:B------:R-:W-:Y:S07]  /*4a20*/  LDSM.16.M88.4 R84, [R188+0xa800] ;  /* 0x00a80000bc54783b */ /* 0x000fee0000000200 */
[C---:B------:R-:W-:Y:S01]  /*4a30*/  HMMA.16816.F32.BF16 R24, R20.reuse, R90, R64 ;  /* 0x0000005a1418723c */ /* 0x040fe20000041840 */
[----:B------:R-:W3:Y:S04]  /*4a40*/  LDSM.16.M88.4 R64, [R182+0xa000] ;  /* 0x00a00000b640783b */ /* 0x000ee80000000200 */
[----:B------:R-:W-:Y:S03]  /*4a50*/  LDSM.16.M88.4 R88, [R188+0xa000] ;  /* 0x00a00000bc58783b */ /* 0x000fe60000000200 */
[C---:B--2---:R-:W-:Y:S01]  /*4a60*/  HMMA.16816.F32.BF16 R12, R20.reuse, R48, R72 ;  /* 0x00000030140c723c */ /* 0x044fe20000041848 */
[----:B------:R-:W2:Y:S07]  /*4a70*/  LDSM.16.M88.4 R72, [R182+0xa800] ;  /* 0x00a80000b648783b */ /* 0x000eae0000000200 */
[----:B------:R-:W-:Y:S08]  /*4a80*/  HMMA.16816.F32.BF16 R20, R20, R50, R60 ;  /* 0x000000321414723c */ /* 0x000ff0000004183c */
[C---:B----4-:R-:W-:Y:S08]  /*4a90*/  HMMA.16816.F32.BF16 R56, R8.reuse, R68, R56 ;  /* 0x000000440838723c */ /* 0x050ff00000041838 */
[C---:B------:R-:W-:Y:S08]  /*4aa0*/  HMMA.16816.F32.BF16 R68, R8.reuse, R70, R52 ;  /* 0x000000460844723c */ /* 0x040ff00000041834 */
[C---:B------:R-:W-:Y:S08]  /*4ab0*/  HMMA.16816.F32.BF16 R60, R8.reuse, R44, R40 ;  /* 0x0000002c083c723c */ /* 0x040ff00000041828 */
[C---:B------:R-:W-:Y:S08]  /*4ac0*/  HMMA.16816.F32.BF16 R52, R8.reuse, R46, R32 ;  /* 0x0000002e0834723c */ /* 0x040ff00000041820 */
[C---:B-1----:R-:W-:Y:S01]  /*4ad0*/  HMMA.16816.F32.BF16 R48, R8.reuse, R36, R28 ;  /* 0x000000240830723c */ /* 0x042fe2000004181c */
[----:B------:R-:W-:Y:S07]  /*4ae0*/  LDSM.16.M88.4 R28, [R193+0x2000] ;  /* 0x00200000c11c783b */ /* 0x000fee0000000200 */
[C---:B------:R-:W-:Y:S01]  /*4af0*/  HMMA.16816.F32.BF16 R44, R8.reuse, R38, R24 ;  /* 0x00000026082c723c */ /* 0x040fe20000041818 */
[----:B------:R-:W1:Y:S07]  /*4b00*/  LDSM.16.M88.4 R36, [R182+0xb800] ;  /* 0x00b80000b624783b */ /* 0x000e6e0000000200 */
[C---:B------:R-:W-:Y:S01]  /*4b10*/  HMMA.16816.F32.BF16 R40, R8.reuse, R76, R12 ;  /* 0x0000004c0828723c */ /* 0x040fe2000004180c */
[----:B------:R-:W4:Y:S07]  /*4b20*/  LDSM.16.M88.4 R12, [R190+0x2000] ;  /* 0x00200000be0c783b */ /* 0x000f2e0000000200 */
[----:B------:R-:W-:Y:S01]  /*4b30*/  HMMA.16816.F32.BF16 R32, R8, R78, R20 ;  /* 0x0000004e0820723c */ /* 0x000fe20000041814 */
[----:B------:R-:W5:Y:S04]  /*4b40*/  LDSM.16.M88.4 R76, [R193+0x2800] ;  /* 0x00280000c14c783b */ /* 0x000f680000000200 */
        /* <DEDUP_REMOVED lines=9> */
[----:B------:R-:W3:Y:S07]  /*4be0*/  LDSM.16.M88.4 R80, [R193+0x3800] ;  /* 0x00380000c150783b */ /* 0x000eee0000000200 */
[C---:B-1----:R-:W-:Y:S08]  /*4bf0*/  HMMA.16816.F32.BF16 R52, R16.reuse, R36, R40 ;  /* 0x000000241034723c */ /* 0x042ff00000041828 */
[----:B------:R-:W-:Y:S01]  /*4c00*/  HMMA.16816.F32.BF16 R44, R16, R38, R32 ;  /* 0x00000026102c723c */ /* 0x000fe20000041820 */
[----:B------:R-:W1:Y:S07]  /*4c10*/  LDSM.16.M88.4 R16, [R191+0x2000] ;  /* 0x00200000bf10783b */ /* 0x000e6e0000000200 */
[C---:B----4-:R-:W-:Y:S08]  /*4c20*/  HMMA.16816.F32.BF16 R40, R12.reuse, R28, R24 ;  /* 0x0000001c0c28723c */ /* 0x050ff00000041818 */
[C---:B------:R-:W-:Y:S08]  /*4c30*/  HMMA.16816.F32.BF16 R36, R12.reuse, R30, R20 ;  /* 0x0000001e0c24723c */ /* 0x040ff00000041814 */
[C---:B-----5:R-:W-:Y:S01]  /*4c40*/  HMMA.16816.F32.BF16 R32, R12.reuse, R76, R64 ;  /* 0x0000004c0c20723c */ /* 0x060fe20000041840 */
[----:B------:R-:W-:Y:S07]  /*4c50*/  LDSM.16.M88.4 R64, [R182+0xc800] ;  /* 0x00c80000b640783b */ /* 0x000fee0000000200 */
[C---:B------:R-:W-:Y:S01]  /*4c60*/  HMMA.16816.F32.BF16 R28, R12.reuse, R78, R60 ;  /* 0x0000004e0c1c723c */ /* 0x040fe2000004183c */
[----:B------:R-:W-:Y:S07]  /*4c70*/  LDSM.16.M88.4 R76, [R187+0x3000] ;  /* 0x00300000bb4c783b */ /* 0x000fee0000000200 */
[C---:B--2---:R-:W-:Y:S08]  /*4c80*/  HMMA.16816.F32.BF16 R24, R12.reuse, R72, R56 ;  /* 0x000000480c18723c */ /* 0x044ff00000041838 */
[C---:B------:R-:W-:Y:S01]  /*4c90*/  HMMA.16816.F32.BF16 R20, R12.reuse, R74, R48 ;  /* 0x0000004a0c14723c */ /* 0x040fe20000041830 */
[----:B------:R-:W2:Y:S07]  /*4ca0*/  LDSM.16.M88.4 R72, [R187+0x2800] ;  /* 0x00280000bb48783b */ /* 0x000eae0000000200 */
[----:B---3--:R-:W-:Y:S08]  /*4cb0*/  HMMA.16816.F32.BF16 R52, R12, R80, R52 ;  /* 0x000000500c34723c */ /* 0x008ff00000041834 */
[----:B------:R-:W-:Y:S08]  /*4cc0*/  HMMA.16816.F32.BF16 R40, R8, R88, R40 ;  /* 0x000000580828723c */ /* 0x000ff00000041828 */
[----:B------:R-:W-:Y:S01]  /*4cd0*/  HMMA.16816.F32.BF16 R12, R12, R82, R44 ;  /* 0x000000520c0c723c */ /* 0x000fe2000004182c */
[----:B------:R-:W-:Y:S07]  /*4ce0*/  LDSM.16.M88.4 R80, [R187+0x4000] ;  /* 0x00400000bb50783b */ /* 0x000fee0000000200 */
[C---:B------:R-:W-:Y:S01]  /*4cf0*/  HMMA.16816.F32.BF16 R36, R8.reuse, R90, R36 ;  /* 0x0000005a0824723c */ /* 0x040fe20000041824 */
[----:B------:R-:W-:Y:S07]  /*4d00*/  LDSM.16.M88.4 R88, [R182+0xf800] ;  /* 0x00f80000b658783b */ /* 0x000fee0000000200 */
[C---:B------:R-:W-:Y:S08]  /*4d10*/  HMMA.16816.F32.BF16 R44, R8.reuse, R84, R32 ;  /* 0x00000054082c723c */ /* 0x040ff00000041820 */
[C---:B------:R-:W-:Y:S01]  /*4d20*/  HMMA.16816.F32.BF16 R56, R8.reuse, R86, R28 ;  /* 0x000000560838723c */ /* 0x040fe2000004181c */
[----:B------:R-:W-:Y:S07]  /*4d30*/  LDSM.16.M88.4 R84, [R188+0xe000] ;  /* 0x00e00000bc54783b */ /* 0x000fee0000000200 */
[C---:B------:R-:W-:Y:S01]  /*4d40*/  HMMA.16816.F32.BF16 R48, R8.reuse, R68, R24 ;  /* 0x000000440830723c */ /* 0x040fe20000041818 */
[----:B------:R-:W3:Y:S07]  /*4d50*/  LDSM.16.M88.4 R24, [R187+0x3800] ;  /* 0x00380000bb18783b */ /* 0x000eee0000000200 */
[----:B------:R-:W-:Y:S01]  /*4d60*/  HMMA.16816.F32.BF16 R32, R8, R70, R20 ;  /* 0x000000460820723c */ /* 0x000fe20000041814 */
[----:B------:R-:W-:Y:S07]  /*4d70*/  LDSM.16.M88.4 R68, [R182+0xd000] ;  /* 0x00d00000b644783b */ /* 0x000fee0000000200 */
[----:B-1----:R-:W-:Y:S08]  /*4d80*/  HMMA.16816.F32.BF16 R28, R16, R96, R40 ;  /* 0x00000060101c723c */ /* 0x002ff00000041828 */
[C---:B------:R-:W-:Y:S08]  /*4d90*/  HMMA.16816.F32.BF16 R60, R8.reuse, R92, R52 ;  /* 0x0000005c083c723c */ /* 0x040ff00000041834 */
[----:B------:R-:W-:Y:S01]  /*4da0*/  HMMA.16816.F32.BF16 R20, R8, R94, R12 ;  /* 0x0000005e0814723c */ /* 0x000fe2000004180c */
[----:B------:R-:W-:Y:S04]  /*4db0*/  LDSM.16.M88.4 R8, [R189+0x4000] ;  /* 0x00400000bd08783b */ /* 0x000fe80000000200 */
[----:B------:R-:W-:Y:S03]  /*4dc0*/  LDSM.16.M88.4 R12, [R190+0x4000] ;  /* 0x00400000be0c783b */ /* 0x000fe60000000200 */
[C---:B------:R-:W-:Y:S01]  /*4dd0*/  HMMA.16816.F32.BF16 R40, R16.reuse, R98, R36 ;  /* 0x000000621028723c */ /* 0x040fe20000041824 */
[----:B------:R-:W1:Y:S04]  /*4de0*/  LDSM.16.M88.4 R36, [R182+0xc000] ;  /* 0x00c00000b624783b */ /* 0x000e680000000200 */
[----:B------:R-:W-:Y:S03]  /*4df0*/  LDSM.16.M88.4 R92, [R182+0xf000] ;  /* 0x00f00000b65c783b */ /* 0x000fe60000000200 */
[C---:B--2---:R-:W-:Y:S01]  /*4e00*/  HMMA.16816.F32.BF16 R44, R16.reuse, R72, R44 ;  /* 0x00000048102c723c */ /* 0x044fe2000004182c */
[----:B------:R-:W-:Y:S07]  /*4e10*/  LDSM.16.M88.4 R96, [R193+0x6000] ;  /* 0x00600000c160783b */ /* 0x000fee0000000200 */
[C---:B------:R-:W-:Y:S01]  /*4e20*/  HMMA.16816.F32.BF16 R56, R16.reuse, R74, R56 ;  /* 0x0000004a1038723c */ /* 0x040fe20000041838 */
[----:B------:R-:W2:Y:S07]  /*4e30*/  LDSM.16.M88.4 R72, [R182+0xd800] ;  /* 0x00d80000b648783b */ /* 0x000eae0000000200 */
[C---:B------:R-:W-:Y:S08]  /*4e40*/  HMMA.16816.F32.BF16 R52, R16.reuse, R76, R48 ;  /* 0x0000004c1034723c */ /* 0x040ff00000041830 */
[C---:B------:R-:W-:Y:S01]  /*4e50*/  HMMA.16816.F32.BF16 R48, R16.reuse, R78, R32 ;  /* 0x0000004e1030723c */ /* 0x040fe20000041820 */
[----:B------:R-:W4:Y:S07]  /*4e60*/  LDSM.16.M88.4 R76, [R193+0x4000] ;  /* 0x00400000c14c783b */ /* 0x000f2e0000000200 */
[C---:B---3--:R-:W-:Y:S08]  /*4e70*/  HMMA.16816.F32.BF16 R60, R16.reuse, R24, R60 ;  /* 0x00000018103c723c */ /* 0x048ff0000004183c */
[----:B------:R-:W-:Y:S01]  /*4e80*/  HMMA.16816.F32.BF16 R16, R16, R26, R20 ;  /* 0x0000001a1010723c */ /* 0x000fe20000041814 */
[----:B------:R-:W3:Y:S07]  /*4e90*/  LDSM.16.M88.4 R20, [R193+0x4800] ;  /* 0x00480000c114783b */ /* 0x000eee0000000200 */
[C---:B-1----:R-:W-:Y:S08]  /*4ea0*/  HMMA.16816.F32.BF16 R24, R8.reuse, R36, R28 ;  /* 0x000000240818723c */ /* 0x042ff0000004181c */
[C---:B------:R-:W-:Y:S01]  /*4eb0*/  HMMA.16816.F32.BF16 R32, R8.reuse, R64, R44 ;  /* 0x000000400820723c */ /* 0x040fe2000004182c */
[----:B------:R-:W1:Y:S07]  /*4ec0*/  LDSM.16.M88.4 R44, [R193+0x5000] ;  /* 0x00500000c12c783b */ /* 0x000e6e0000000200 */
[C---:B------:R-:W-:Y:S01]  /*4ed0*/  HMMA.16816.F32.BF16 R28, R8.reuse, R38, R40 ;  /* 0x00000026081c723c */ /* 0x040fe20000041828 */
[----:B------:R-:W5:Y:S07]  /*4ee0*/  LDSM.16.M88.4 R36, [R193+0x5800] ;  /* 0x00580000c124783b */ /* 0x000f6e0000000200 */
[C---:B------:R-:W-:Y:S01]  /*4ef0*/  HMMA.16816.F32.BF16 R40, R8.reuse, R66, R56 ;  /* 0x000000420828723c */ /* 0x040fe20000041838 */
[----:B------:R-:W-:Y:S07]  /*4f00*/  LDSM.16.M88.4 R64, [R188+0xc800] ;  /* 0x00c80000bc40783b */ /* 0x000fee0000000200 */
[C---:B------:R-:W-:Y:S08]  /*4f10*/  HMMA.16816.F32.BF16 R56, R8.reuse, R68, R52 ;  /* 0x000000440838723c */ /* 0x040ff00000041834 */
[C---:B------:R-:W-:Y:S01]  /*4f20*/  HMMA.16816.F32.BF16 R48, R8.reuse, R70, R48 ;  /* 0x000000460830723c */ /* 0x040fe20000041830 */
[----:B------:R-:W-:Y:S07]  /*4f30*/  LDSM.16.M88.4 R68, [R188+0xd000] ;  /* 0x00d00000bc44783b */ /* 0x000fee0000000200 */
[C---:B--2---:R-:W-:Y:S01]  /*4f40*/  HMMA.16816.F32.BF16 R52, R8.reuse, R72, R60 ;  /* 0x000000480834723c */ /* 0x044fe2000004183c */
[----:B------:R-:W-:Y:S07]  /*4f50*/  LDSM.16.M88.4 R60, [R188+0xc000] ;  /* 0x00c00000bc3c783b */ /* 0x000fee0000000200 */
        /* <DEDUP_REMOVED lines=10> */
[C---:B------:R-:W-:Y:S08]  /*5000*/  HMMA.16816.F32.BF16 R48, R12.reuse, R46, R48 ;  /* 0x0000002e0c30723c */ /* 0x040ff00000041830 */
[C---:B-----5:R-:W-:Y:S01]  /*5010*/  HMMA.16816.F32.BF16 R44, R12.reuse, R36, R52 ;  /* 0x000000240c2c723c */ /* 0x060fe20000041834 */
[----:B------:R-:W-:Y:S07]  /*5020*/  LDSM.16.M88.4 R52, [R187+0x5800] ;  /* 0x00580000bb34783b */ /* 0x000fee0000000200 */
[----:B------:R-:W-:Y:S01]  /*5030*/  HMMA.16816.F32.BF16 R12, R12, R38, R16 ;  /* 0x000000260c0c723c */ /* 0x000fe20000041810 */
[----:B------:R-:W1:Y:S07]  /*5040*/  LDSM.16.M88.4 R36, [R187+0x4800] ;  /* 0x00480000bb24783b */ /* 0x000e6e0000000200 */
[C---:B--2---:R-:W-:Y:S08]  /*5050*/  HMMA.16816.F32.BF16 R16, R8.reuse, R60, R24 ;  /* 0x0000003c0810723c */ /* 0x044ff00000041818 */
[C---:B------:R-:W-:Y:S08]  /*5060*/  HMMA.16816.F32.BF16 R24, R8.reuse, R62, R28 ;  /* 0x0000003e0818723c */ /* 0x040ff0000004181c */
[C---:B------:R-:W-:Y:S08]  /*5070*/  HMMA.16816.F32.BF16 R32, R8.reuse, R64, R32 ;  /* 0x000000400820723c */ /* 0x040ff00000041820 */
[C---:B------:R-:W-:Y:S08]  /*5080*/  HMMA.16816.F32.BF16 R40, R8.reuse, R66, R40 ;  /* 0x000000420828723c */ /* 0x040ff00000041828 */
[C---:B------:R-:W-:Y:S08]  /*5090*/  HMMA.16816.F32.BF16 R60, R8.reuse, R68, R56 ;  /* 0x00000044083c723c */ /* 0x040ff00000041838 */
[C---:B------:R-:W-:Y:S01]  /*50a0*/  HMMA.16816.F32.BF16 R64, R8.reuse, R70, R48 ;  /* 0x000000460840723c */ /* 0x040fe20000041830 */
[----:B------:R-:W-:Y:S07]  /*50b0*/  LDSM.16.M88.4 R68, [R182+0xe000] ;  /* 0x00e00000b644783b */ /* 0x000fee0000000200 */
[C---:B----4-:R-:W-:Y:S08]  /*50c0*/  HMMA.16816.F32.BF16 R56, R8.reuse, R76, R44 ;  /* 0x0000004c0838723c */ /* 0x050ff0000004182c */
[----:B------:R-:W-:Y:S01]  /*50d0*/  HMMA.16816.F32.BF16 R48, R8, R78, R12 ;  /* 0x0000004e0830723c */ /* 0x000fe2000004180c */
[----:B------:R-:W2:Y:S04]  /*50e0*/  LDSM.16.M88.4 R8, [R189+0x6000] ;  /* 0x00600000bd08783b */ /* 0x000ea80000000200 */
[----:B------:R-:W4:Y:S03]  /*50f0*/  LDSM.16.M88.4 R76, [R182+0xe800] ;  /* 0x00e80000b64c783b */ /* 0x000f260000000200 */
[C---:B---3--:R-:W-:Y:S01]  /*5100*/  HMMA.16816.F32.BF16 R28, R20.reuse, R80, R16 ;  /* 0x00000050141c723c */ /* 0x048fe20000041810 */
[----:B------:R-:W3:Y:S07]  /*5110*/  LDSM.16.M88.4 R16, [R190+0x6000] ;  /* 0x00600000be10783b */ /* 0x000eee0000000200 */
[C---:B------:R-:W-:Y:S01]  /*5120*/  HMMA.16816.F32.BF16 R24, R20.reuse, R82, R24 ;  /* 0x000000521418723c */ /* 0x040fe20000041818 */
[----:B------:R-:W-:Y:S07]  /*5130*/  LDSM.16.M88.4 R80, [R193+0x7800] ;  /* 0x00780000c150783b */ /* 0x000fee0000000200 */
[C---:B-1----:R-:W-:Y:S08]  /*5140*/  HMMA.16816.F32.BF16 R12, R20.reuse, R36, R32 ;  /* 0x00000024140c723c */ /* 0x042ff00000041820 */
[C---:B------:R-:W-:Y:S08]  /*5150*/  HMMA.16816.F32.BF16 R36, R20.reuse, R38, R40 ;  /* 0x000000261424723c */ /* 0x040ff00000041828 */
[C---:B------:R-:W-:Y:S08]  /*5160*/  HMMA.16816.F32.BF16 R44, R20.reuse, R72, R60 ;  /* 0x00000048142c723c */ /* 0x040ff0000004183c */
[C---:B------:R-:W-:Y:S08]  /*5170*/  HMMA.16816.F32.BF16 R56, R20.reuse, R52, R56 ;  /* 0x000000341438723c */ /* 0x040ff00000041838 */
[C---:B------:R-:W-:Y:S01]  /*5180*/  HMMA.16816.F32.BF16 R48, R20.reuse, R54, R48 ;  /* 0x000000361430723c */ /* 0x040fe20000041830 */
[----:B------:R-:W-:Y:S07]  /*5190*/  LDSM.16.M88.4 R52, [R188+0xe800] ;  /* 0x00e80000bc34783b */ /* 0x000fee0000000200 */
[----:B------:R-:W-:Y:S01]  /*51a0*/  HMMA.16816.F32.BF16 R64, R20, R74, R64 ;  /* 0x0000004a1440723c */ /* 0x000fe20000041840 */
[----:B------:R-:W1:Y:S07]  /*51b0*/  LDSM.16.M88.4 R72, [R193+0x7000] ;  /* 0x00700000c148783b */ /* 0x000e6e0000000200 */
[C---:B--2---:R-:W-:Y:S08]  /*51c0*/  HMMA.16816.F32.BF16 R40, R8.reuse, R68, R28 ;  /* 0x000000440828723c */ /* 0x044ff0000004181c */
[C---:B------:R-:W-:Y:S01]  /*51d0*/  HMMA.16816.F32.BF16 R32, R8.reuse, R70, R24 ;  /* 0x000000460820723c */ /* 0x040fe20000041818 */
[----:B------:R-:W-:Y:S07]  /*51e0*/  LDSM.16.M88.4 R68, [R188+0xf000] ;  /* 0x00f00000bc44783b */ /* 0x000fee0000000200 */
[C---:B----4-:R-:W-:Y:S08]  /*51f0*/  HMMA.16816.F32.BF16 R20, R8.reuse, R78, R36 ;  /* 0x0000004e0814723c */ /* 0x050ff00000041824 */
[C---:B------:R-:W-:Y:S08]  /*5200*/  HMMA.16816.F32.BF16 R28, R8.reuse, R92, R44 ;  /* 0x0000005c081c723c */ /* 0x040ff0000004182c */
[C---:B------:R-:W-:Y:S08]  /*5210*/  HMMA.16816.F32.BF16 R60, R8.reuse, R88, R56 ;  /* 0x00000058083c723c */ /* 0x040ff00000041838 */
[C---:B------:R-:W-:Y:S01]  /*5220*/  HMMA.16816.F32.BF16 R56, R8.reuse, R90, R48 ;  /* 0x0000005a0838723c */ /* 0x040fe20000041830 */
[----:B------:R-:W-:Y:S07]  /*5230*/  LDSM.16.M88.4 R88, [R187+0x6000] ;  /* 0x00600000bb58783b */ /* 0x000fee0000000200 */
[C---:B------:R-:W-:Y:S01]  /*5240*/  HMMA.16816.F32.BF16 R24, R8.reuse, R76, R12 ;  /* 0x0000004c0818723c */ /* 0x040fe2000004180c */
[----:B------:R-:W2:Y:S04]  /*5250*/  LDSM.16.M88.4 R12, [R192+0x6000] ;  /* 0x00600000c00c783b */ /* 0x000ea80000000200 */
[----:B------:R-:W4:Y:S03]  /*5260*/  LDSM.16.M88.4 R76, [R188+0xf800] ;  /* 0x00f80000bc4c783b */ /* 0x000f260000000200 */
[----:B------:R-:W-:Y:S01]  /*5270*/  HMMA.16816.F32.BF16 R64, R8, R94, R64 ;  /* 0x0000005e0840723c */ /* 0x000fe20000041840 */
[----:B------:R-:W5:Y:S07]  /*5280*/  LDSM.16.M88.4 R8, [R191+0x6000] ;  /* 0x00600000bf08783b */ /* 0x000f6e0000000200 */
[C---:B---3--:R-:W-:Y:S08]  /*5290*/  HMMA.16816.F32.BF16 R48, R16.reuse, R96, R40 ;  /* 0x000000601030723c */ /* 0x048ff00000041828 */
[C---:B------:R-:W-:Y:S08]  /*52a0*/  HMMA.16816.F32.BF16 R44, R16.reuse, R98, R32 ;  /* 0x00000062102c723c */ /* 0x040ff00000041820 */
[C---:B------:R-:W-:Y:S08]  /*52b0*/  HMMA.16816.F32.BF16 R36, R16.reuse, R102, R20 ;  /* 0x000000661024723c */ /* 0x040ff00000041814 */
[C---:B-1----:R-:W-:Y:S08]  /*52c0*/  HMMA.16816.F32.BF16 R32, R16.reuse, R72, R28 ;  /* 0x000000481020723c */ /* 0x042ff0000004181c */
[C---:B------:R-:W-:Y:S08]  /*52d0*/  HMMA.16816.F32.BF16 R20, R16.reuse, R82, R56 ;  /* 0x000000521014723c */ /* 0x040ff00000041838 */
[C---:B------:R-:W-:Y:S08]  /*52e0*/  HMMA.16816.F32.BF16 R40, R16.reuse, R100, R24 ;  /* 0x000000641028723c */ /* 0x040ff00000041818 */
[C---:B------:R-:W-:Y:S08]  /*52f0*/  HMMA.16816.F32.BF16 R28, R16.reuse, R74, R64 ;  /* 0x0000004a101c723c */ /* 0x040ff00000041840 */
[----:B------:R-:W-:Y:S08]  /*5300*/  HMMA.16816.F32.BF16 R24, R16, R80, R60 ;  /* 0x000000501018723c */ /* 0x000ff0000004183c */
[C---:B--2---:R-:W-:Y:S08]  /*5310*/  HMMA.16816.F32.BF16 R16, R12.reuse, R84, R48 ;  /* 0x000000540c10723c */ /* 0x044ff00000041830 */
[C---:B------:R-:W-:Y:S08]  /*5320*/  HMMA.16816.F32.BF16 R48, R12.reuse, R68, R32 ;  /* 0x000000440c30723c */ /* 0x040ff00000041820 */
[C---:B----4-:R-:W-:Y:S01]  /*5330*/  HMMA.16816.F32.BF16 R32, R12.reuse, R78, R20 ;  /* 0x0000004e0c20723c */ /* 0x050fe20000041814 */
[----:B------:R-:W1:Y:S07]  /*5340*/  LDSM.16.M88.4 R20, [R187+0x6800] ;  /* 0x00680000bb14783b */ /* 0x000e6e0000000200 */
[C---:B------:R-:W-:Y:S08]  /*5350*/  HMMA.16816.F32.BF16 R44, R12.reuse, R86, R44 ;  /* 0x000000560c2c723c */ /* 0x040ff0000004182c */
[----:B------:R-:W-:Y:S08]  /*5360*/  HMMA.16816.F32.BF16 R40, R12, R52, R40 ;  /* 0x000000340c28723c */ /* 0x000ff00000041828 */
[----:B-----5:R-:W-:Y:S08]  /*5370*/  HMMA.16816.F32.BF16 R16, R8, R88, R16 ;  /* 0x000000580810723c */ /* 0x020ff00000041810 */
[C---:B------:R-:W-:Y:S08]  /*5380*/  HMMA.16816.F32.BF16 R36, R12.reuse, R54, R36 ;  /* 0x000000360c24723c */ /* 0x040ff00000041824 */
[C---:B------:R-:W-:Y:S01]  /*5390*/  HMMA.16816.F32.BF16 R68, R12.reuse, R70, R28 ;  /* 0x000000460c44723c */ /* 0x040fe2000004181c */
[----:B------:R-:W2:Y:S07]  /*53a0*/  LDSM.16.M88.4 R28, [R187+0x7000] ;  /* 0x00700000bb1c783b */ /* 0x000eae0000000200 */
[----:B------:R-:W-:Y:S07]  /*53b0*/  HMMA.16816.F32.BF16 R52, R12, R76, R24 ;  /* 0x0000004c0c34723c */ /* 0x000fee0000041818 */
[----:B------:R-:W-:Y:S01]  /*53c0*/  IADD3 R12, R104, UR5, RZ ;  /* 0x00000005680c7c10 */ /* 0x000fe2000fffe0ff */
[----:B-1----:R-:W-:Y:S03]  /*53d0*/  HMMA.16816.F32.BF16 R24, R8, R20, R40 ;  /* 0x000000140818723c */ /* 0x002fe60000041828 */
[----:B------:R-:W-:-:S04]  /*53e0*/  IMNMX R217, RZ, R12, !PT ;  /* 0x0000000cffd97217 */ /* 0x000fc80007800200 */
[-C--:B------:R-:W-:Y:S01]  /*53f0*/  ISETP.LT.OR P6, PT, R5, R217.reuse, P6 ;  /* 0x000000d90500720c */ /* 0x080fe200037c1670 */
[----:B------:R-:W-:Y:S01]  /*5400*/  HMMA.16816.F32.BF16 R12, R8, R90, R44 ;  /* 0x0000005a080c723c */ /* 0x000fe2000004182c */
[----:B------:R-:W-:Y:S02]  /*5410*/  ISETP.LT.OR P0, PT, R0, R217, P0 ;  /* 0x000000d90000720c */ /* 0x000fe40000701670 */
[----:B------:R-:W-:Y:S02]  /*5420*/  FSEL R40, R18, -INF , !P3 ;  /* 0xff80000012287808 */ /* 0x000fe40005800000 */
[----:B------:R-:W-:Y:S02]  /*5430*/  FSEL R42, R17, -INF , !P6 ;  /* 0xff800000112a7808 */ /* 0x000fe40007000000 */
[----:B------:R-:W-:Y:S02]  /*5440*/  FSEL R44, R16, -INF , !P0 ;  /* 0xff800000102c7808 */ /* 0x000fe40004000000 */
[----:B------:R-:W-:-:S02]  /*5450*/  FSEL R41, R19, -INF , !P2 ;  /* 0xff80000013297808 */ /* 0x000fc40005000000 */
[----:B------:R-:W-:Y:S01]  /*5460*/  HMMA.16816.F32.BF16 R16, R8, R22, R36 ;  /* 0x000000160810723c */ /* 0x000fe20000041824 */
[----:B------:R-:W1:Y:S01]  /*5470*/  LDSM.16.M88.4 R20, [R187+0x7800] ;  /* 0x00780000bb14783b */ /* 0x000e620000000200 */
[----:B------:R-:W-:Y:S01]  /*5480*/  IADD3 R5, R0, 0x9, RZ ;  /* 0x0000000900057810 */ /* 0x000fe20007ffe0ff */
[----:B------:R-:W-:-:S04]  /*5490*/  DEPBAR.LE SB0, 0x0 ;  /* 0x000080000000791a */ /* 0x000fc80000000000 */
[----:B------:R-:W-:Y:S01]  /*54a0*/  BAR.SYNC.DEFER_BLOCKING 0x0 ;  /* 0x0000000000007b1d */ /* 0x000fe20000010000 */
[C---:B------:R-:W-:Y:S02]  /*54b0*/  ISETP.GE.AND P5, PT, R5.reuse, R219, PT ;  /* 0x000000db0500720c */ /* 0x040fe40003fa6270 */
[C---:B------:R-:W-:Y:S02]  /*54c0*/  ISETP.GE.AND P0, PT, R5.reuse, R218, PT ;  /* 0x000000da0500720c */ /* 0x040fe40003f06270 */
[-C--:B------:R-:W-:Y:S02]  /*54d0*/  ISETP.LT.OR P1, PT, R6, R217.reuse, P1 ;  /* 0x000000d90600720c */ /* 0x080fe40000f21670 */
[C---:B------:R-:W-:Y:S02]  /*54e0*/  ISETP.LT.OR P5, PT, R5.reuse, R217, P5 ;  /* 0x000000d90500720c */ /* 0x040fe40002fa1670 */
[----:B------:R-:W-:Y:S02]  /*54f0*/  ISETP.LT.OR P0, PT, R5, R216, P0 ;  /* 0x000000d80500720c */ /* 0x000fe40000701670 */
[----:B------:R-:W-:-:S02]  /*5500*/  IADD3 R6, R0, 0x10, RZ ;  /* 0x0000001000067810 */ /* 0x000fc40007ffe0ff */
[----:B------:R-:W-:Y:S02]  /*5510*/  IADD3 R5, R0, 0x11, RZ ;  /* 0x0000001100057810 */ /* 0x000fe40007ffe0ff */
        /* <DEDUP_REMOVED lines=38> */
[C---:B-1----:R-:W-:Y:S01]  /*5780*/  HMMA.16816.F32.BF16 R16, R8.reuse, R20, R52 ;  /* 0x000000140810723c */ /* 0x042fe20000041834 */
        /* <DEDUP_REMOVED lines=8> */
[CC--:B------:R-:W-:Y:S02]  /*5810*/  ISETP.GE.AND P2, PT, R6.reuse, R219.reuse, PT ;  /* 0x000000db0600720c */ /* 0x0c0fe40003f46270 */
[C---:B------:R-:W-:Y:S02]  /*5820*/  ISETP.GE.AND P5, PT, R5.reuse, R219, PT ;  /* 0x000000db0500720c */ /* 0x040fe40003fa6270 */
[-C--:B------:R-:W-:Y:S02]  /*5830*/  ISETP.GE.AND P1, PT, R5, R218.reuse, PT ;  /* 0x000000da0500720c */ /* 0x080fe40003f26270 */
[----:B------:R-:W-:-:S02]  /*5840*/  ISETP.GE.AND P4, PT, R6, R218, PT ;  /* 0x000000da0600720c */ /* 0x000fc40003f86270 */
[CC--:B------:R-:W-:Y:S02]  /*5850*/  ISETP.LT.OR P2, PT, R6.reuse, R217.reuse, P2 ;  /* 0x000000d90600720c */ /* 0x0c0fe40001741670 */
        /* <DEDUP_REMOVED lines=15> */
[----:B------:R-:W-:Y:S02]  /*5950*/  IADD3 R0, R0, 0x39, RZ ;  /* 0x0000003900007810 */ /* 0x000fe40007ffe0ff */
[----:B------:R-:W-:-:S02]  /*5960*/  FSEL R97, R16, -INF , !P0 ;  /* 0xff80000010617808 */ /* 0x000fc40004000000 */
[----:B------:R-:W-:Y:S02]  /*5970*/  ISETP.GE.AND P0, PT, R0, R218, PT ;  /* 0x000000da0000720c */ /* 0x000fe40003f06270 */
[----:B------:R-:W-:Y:S02]  /*5980*/  FSEL R90, R14, -INF , !P3 ;  /* 0xff8000000e5a7808 */ /* 0x000fe40005800000 */
[----:B------:R-:W-:Y:S02]  /*5990*/  ISETP.LT.OR P0, PT, R0, R216, P0 ;  /* 0x000000d80000720c */ /* 0x000fe40000701670 */
[----:B------:R-:W-:Y:S02]  /*59a0*/  FSEL R93, R26, -INF , !P4 ;  /* 0xff8000001a5d7808 */ /* 0x000fe40006000000 */
[----:B------:R-:W-:Y:S02]  /*59b0*/  FSEL R115, R11, -INF , !P0 ;  /* 0xff8000000b737808 */ /* 0x000fe40004000000 */
[----:B------:R-:W-:-:S02]  /*59c0*/  PLOP3.LUT P0, PT, PT, PT, UP0, 0x80, 0x0 ;  /* 0x000000000000781c */ /* 0x000fc40003f0f008 */
[----:B------:R-:W-:Y:S02]  /*59d0*/  FSEL R92, R25, -INF , !P5 ;  /* 0xff800000195c7808 */ /* 0x000fe40006800000 */
[----:B------:R-:W-:Y:S02]  /*59e0*/  FSEL R94, R27, -INF , !P1 ;  /* 0xff8000001b5e7808 */ /* 0x000fe40004800000 */
[-C--:B------:R-:W-:Y:S02]  /*59f0*/  ISETP.GE.AND P3, PT, R6, R218.reuse, PT ;  /* 0x000000da0600720c */ /* 0x080fe40003f66270 */
[CC--:B------:R-:W-:Y:S02]  /*5a00*/  ISETP.GE.AND P5, PT, R5.reuse, R219.reuse, PT ;  /* 0x000000db0500720c */ /* 0x0c0fe40003fa6270 */
[----:B------:R-:W-:Y:S02]  /*5a10*/  ISETP.GE.AND P1, PT, R5, R218, PT ;  /* 0x000000da0500720c */ /* 0x000fe40003f26270 */
[----:B------:R-:W-:-:S02]  /*5a20*/  ISETP.GE.AND P4, PT, R0, R219, PT ;  /* 0x000000db0000720c */ /* 0x000fc40003f86270 */
[-C--:B------:R-:W-:Y:S02]  /*5a30*/  ISETP.LT.OR P3, PT, R6, R216.reuse, P3 ;  /* 0x000000d80600720c */ /* 0x080fe40001f61670 */
[CC--:B------:R-:W-:Y:S02]  /*5a40*/  ISETP.LT.OR P5, PT, R5.reuse, R217.reuse, P5 ;  /* 0x000000d90500720c */ /* 0x0c0fe40002fa1670 */
[----:B------:R-:W-:Y:S02]  /*5a50*/  ISETP.LT.OR P1, PT, R5, R216, P1 ;  /* 0x000000d80500720c */ /* 0x000fe40000f21670 */
        /* <DEDUP_REMOVED lines=138> */
.L_x_1110:
[----:B------:R-:W-:Y:S05]  /*6300*/  BSYNC B0 ;  /* 0x0000000000007941 */ /* 0x000fea0003800000 */
.L_x_1109:
[----:B------:R-:W0:Y:S02]  /*6310*/  LDGDEPBAR ;  /* 0x00000000000079af */ /* 0x000e240000000000 */
.L_x_1108:
[----:B------:R-:W-:Y:S01]  /*6320*/  FMNMX.FTZ R0, R40, R41, !PT ;  /* 0x0000002928007209 */ /* 0x000fe20007810000 */
[----:B------:R-:W-:Y:S01]  /*6330*/  IMAD.WIDE.U32 R120, R120, -0x326172a9, RZ ;  /* 0xcd9e8d5778787825 */ /* 0x000fe200078e00ff */
[----:B------:R-:W-:Y:S01]  /*6340*/  FMNMX.FTZ R5, R44, R42, !PT ;  /* 0x0000002a2c057209 */ /* 0x000fe20007810000 */
[----:B------:R-:W-:Y:S01]  /*6350*/  STL [R1+0x11c], R200 ;  /* 0x00011cc801007387 */ /* 0x000fe20000100800 */
[----:B------:R-:W-:Y:S01]  /*6360*/  FMNMX.FTZ R0, R36, R0, !PT ;  /* 0x0000000024007209 */ /* 0x000fe20007810000 */
[----:B------:R-:W-:Y:S01]  /*6370*/  USHF.L.U32 UR4, UR24, 0x1, URZ ;  /* 0x0000000118047899 */ /* 0x000fe2000800063f */
[----:B------:R-:W-:Y:S01]  /*6380*/  FMNMX.FTZ R5, R43, R5, !PT ;  /* 0x000000052b057209 */ /* 0x000fe20007810000 */
[----:B------:R-:W-:Y:S01]  /*6390*/  STL [R1+0x118], R199 ;  /* 0x000118c701007387 */ /* 0x000fe20000100800 */
[----:B------:R-:W-:Y:S01]  /*63a0*/  FMNMX.FTZ R0, R37, R0, !PT ;  /* 0x0000000025007209 */ /* 0x000fe20007810000 */
[----:B------:R-:W-:Y:S01]  /*63b0*/  ULOP3.LUT UR15, UR4, UR21, URZ, 0x3c, !UPT ;  /* 0x00000015040f7292 */ /* 0x000fe2000f8e3c3f */
[----:B------:R-:W-:Y:S01]  /*63c0*/  FMNMX.FTZ R5, R38, R5, !PT ;  /* 0x0000000526057209 */ /* 0x000fe20007810000 */
[----:B------:R-:W-:Y:S01]  /*63d0*/  STL [R1+0x114], R198 ;  /* 0x000114c601007387 */ /* 0x000fe20000100800 */
[----:B------:R-:W-:Y:S01]  /*63e0*/  FMNMX.FTZ R0, R28, R0, !PT ;  /* 0x000000001c007209 */ /* 0x000fe20007810000 */
[----:B------:R-:W-:Y:S01]  /*63f0*/  UIADD3 UR5, UR21, -0x4498517b, URZ ;  /* 0xbb67ae8515057890 */ /* 0x000fe2000fffe03f */
[----:B------:R-:W-:Y:S01]  /*6400*/  FMNMX.FTZ R5, R45, R5, !PT ;  /* 0x000000052d057209 */ /* 0x000fe20007810000 */
[----:B------:R-:W-:Y:S01]  /*6410*/  STL [R1+0x110], R197 ;  /* 0x000110c501007387 */ /* 0x000fe20000100800 */
[----:B------:R-:W-:Y:S01]  /*6420*/  FMNMX.FTZ R0, R29, R0, !PT ;  /* 0x000000001d007209 */ /* 0x000fe20007810000 */
[----:B------:R-:W-:Y:S01]  /*6430*/  IMAD.WIDE.U32 R86, R123, -0x2daee0ad, RZ ;  /* 0xd2511f537b567825 */ /* 0x000fe200078e00ff */
[----:B------:R-:W-:Y:S01]  /*6440*/  FMNMX.FTZ R5, R39, R5, !PT ;  /* 0x0000000527057209 */ /* 0x000fe20007810000 */
[----:B------:R-:W-:Y:S01]  /*6450*/  STL [R1+0x10c], R196 ;  /* 0x00010cc401007387 */ /* 0x000fe20000100800 */
[----:B------:R-:W-:Y:S01]  /*6460*/  FMNMX.FTZ R0, R30, R0, !PT ;  /* 0x000000001e007209 */ /* 0x000fe20007810000 */
[----:B------:R-:W-:Y:S01]  /*6470*/  UIADD3 UR36, UR20, -0x61c88647, URZ ;  /* 0x9e3779b914247890 */ /* 0x000fe2000fffe03f */
[----:B------:R-:W-:Y:S01]  /*6480*/  FMNMX.FTZ R5, R46, R5, !PT ;  /* 0x000000052e057209 */ /* 0x000fe20007810000 */
[----:B------:R-:W-:Y:S01]  /*6490*/  STL [R1+0x108], R195 ;  /* 0x000108c301007387 */ /* 0x000fe20000100800 */
[----:B------:R-:W-:Y:S01]  /*64a0*/  FMNMX.FTZ R0, R47, R0, !PT ;  /* 0x000000002f007209 */ /* 0x000fe20007810000 */
[----:B------:R-:W-:Y:S01]  /*64b0*/  UIADD3 UR35, UR20, 0x3c6ef372, URZ ;  /* 0x3c6ef37214237890 */ /* 0x000fe2000fffe03f */
        /* <DEDUP_REMOVED lines=11> */
[----:B------:R-:W-:Y:S01]  /*6570*/  UIADD3 UR33, UR20, -0x255992d5, URZ ;  /* 0xdaa66d2b14217890 */ /* 0x000fe2000fffe03f */
        /* <DEDUP_REMOVED lines=11> */
[----:B------:R-:W-:Y:S01]  /*6630*/  IMAD.SHL.U32 R183, R4, 0x2, RZ ;  /* 0x0000000204b77824 */ /* 0x000fe200078e00ff */
[----:B------:R-:W-:Y:S01]  /*6640*/  FMNMX.FTZ R5, R96, R5, !PT ;  /* 0x0000000560057209 */ /* 0x000fe20007810000 */
[----:B------:R-:W-:Y:S01]  /*6650*/  STL [R1+0xec], R188 ;  /* 0x0000ecbc01007387 */ /* 0x000fe20000100800 */
[----:B------:R-:W-:Y:S01]  /*6660*/  FMNMX.FTZ R0, R114, R0, !PT ;  /* 0x0000000072007209 */ /* 0x000fe20007810000 */
[--C-:B------:R-:W-:Y:S01]  /*6670*/  IMAD R184, R3, 0x2, R183.reuse ;  /* 0x0000000203b87824 */ /* 0x100fe200078e02b7 */
[----:B------:R-:W-:Y:S01]  /*6680*/  FMNMX.FTZ R5, R113, R5, !PT ;  /* 0x0000000571057209 */ /* 0x000fe20007810000 */
[----:B------:R-:W-:Y:S01]  /*6690*/  STL [R1+0xe8], R187 ;  /* 0x0000e8bb01007387 */ /* 0x000fe20000100800 */
[----:B------:R-:W-:Y:S01]  /*66a0*/  FMNMX.FTZ R0, R115, R0, !PT ;  /* 0x0000000073007209 */ /* 0x000fe20007810000 */
[----:B------:R-:W-:Y:S01]  /*66b0*/  IMAD R185, R2, 0x2, R184 ;  /* 0x0000000202b97824 */ /* 0x000fe200078e02b8 */
[----:B------:R-:W-:Y:S01]  /*66c0*/  LOP3.LUT R7, R105, UR20, RZ, 0x3c, !PT ;  /* 0x0000001469077c12 */ /* 0x000fe2000f8e3cff */
[----:B------:R-:W-:Y:S01]  /*66d0*/  STL [R1+0xe4], R182 ;  /* 0x0000e4b601007387 */ /* 0x000fe20000100800 */
[----:B------:R-:W-:Y:S01]  /*66e0*/  FMNMX.FTZ R5, R112, R5, !PT ;  /* 0x0000000570057209 */ /* 0x000fe20007810000 */
[----:B------:R-:W-:Y:S01]  /*66f0*/  IMAD R186, R2, 0x2, R183 ;  /* 0x0000000202ba7824 */ /* 0x000fe200078e02b7 */
[----:B------:R-:W-:Y:S01]  /*6700*/  UIADD3 UR4, UR4, 0x1, URZ ;  /* 0x0000000104047890 */ /* 0x000fe2000fffe03f */
[----:B------:R-:W2:Y:S03]  /*6710*/  SHFL.BFLY PT, R6, R0, 0x2, 0x1f ;  /* 0x0c401f0000067f89 */ /* 0x000ea600000e0000 */
[----:B------:R-:W-:Y:S01]  /*6720*/  ULOP3.LUT UR4, UR4, UR21, URZ, 0x3c, !UPT ;  /* 0x0000001504047292 */ /* 0x000fe2000f8e3c3f */
[----:B-1----:R-:W1:Y:S04]  /*6730*/  SHFL.BFLY PT, R10, R5, 0x2, 0x1f ;  /* 0x0c401f00050a7f89 */ /* 0x002e6800000e0000 */
[----:B------:R3:W-:Y:S04]  /*6740*/  STL [R1+0xd0], R7 ;  /* 0x0000d00701007387 */ /* 0x0007e80000100800 */
[----:B------:R-:W-:Y:S04]  /*6750*/  LDSM.16.MT88.4 R32, [R184+0x10000] ;  /* 0x01000000b820783b */ /* 0x000fe80000004200 */
[----:B------:R-:W-:Y:S04]  /*6760*/  LDSM.16.MT88.4 R60, [R185+0x10000] ;  /* 0x01000000b93c783b */ /* 0x000fe80000004200 */
[----:B------:R-:W-:Y:S01]  /*6770*/  LDSM.16.MT88.4 R76, [R185+0x10800] ;  /* 0x01080000b94c783b */ /* 0x000fe20000004200 */
[----:B--2---:R-:W-:-:S03]  /*6780*/  FMNMX.FTZ R0, R0, R6, !PT ;  /* 0x0000000600007209 */ /* 0x004fc60007810000 */
[----:B------:R-:W-:Y:S01]  /*6790*/  LDSM.16.MT88.4 R48, [R186+0x10800] ;  /* 0x01080000ba30783b */ /* 0x000fe20000004200 */
[----:B------:R-:W-:Y:S02]  /*67a0*/  LOP3.LUT R6, R121, R7, RZ, 0x3c, !PT ;  /* 0x0000000779067212 */ /* 0x000fe400078e3cff */
[----:B-1----:R-:W-:Y:S01]  /*67b0*/  FMNMX.FTZ R5, R5, R10, !PT ;  /* 0x0000000a05057209 */ /* 0x002fe20007810000 */
[----:B------:R-:W1:Y:S02]  /*67c0*/  SHFL.BFLY PT, R132, R0, 0x1, 0x1f ;  /* 0x0c201f0000847f89 */ /* 0x000e6400000e0000 */
[----:B------:R-:W-:Y:S01]  /*67d0*/  IMAD.WIDE.U32 R82, R6, -0x2daee0ad, RZ ;  /* 0xd2511f5306527825 */ /* 0x000fe200078e00ff */
[----:B------:R-:W-:Y:S01]  /*67e0*/  LOP3.LUT R6, R87, UR15, RZ, 0x3c, !PT ;  /* 0x0000000f57067c12 */ /* 0x000fe2000f8e3cff */
[----:B------:R-:W2:Y:S01]  /*67f0*/  SHFL.BFLY PT, R133, R5, 0x1, 0x1f ;  /* 0x0c201f0005857f89 */ /* 0x000ea200000e0000 */
[----:B------:R-:W-:Y:S02]  /*6800*/  UIADD3 UR15, UR21, -0x56f99767, URZ ;  /* 0xa9066899150f7890 */ /* 0x000fe4000fffe03f */
[----:B------:R-:W-:Y:S01]  /*6810*/  LOP3.LUT R8, R83, UR5, R86, 0x96, !PT ;  /* 0x0000000553087c12 */ /* 0x000fe2000f8e9656 */
[----:B---3--:R-:W-:Y:S01]  /*6820*/  IMAD.WIDE.U32 R6, R6, -0x326172a9, RZ ;  /* 0xcd9e8d5706067825 */ /* 0x008fe200078e00ff */
[----:B------:R-:W-:Y:S01]  /*6830*/  UIADD3 UR5, UR20, 0x78dde6e4, URZ ;  /* 0x78dde6e414057890 */ /* 0x000fe2000fffe03f */
[----:B------:R-:W-:Y:S02]  /*6840*/  LDSM.16.MT88.4 R72, [R184+0x12000] ;  /* 0x01200000b848783b */ /* 0x000fe40000004200 */
[----:B------:R-:W-:Y:S01]  /*6850*/  IMAD.WIDE.U32 R52, R8, -0x326172a9, RZ ;  /* 0xcd9e8d5708347825 */ /* 0x000fe200078e00ff */
[----:B------:R-:W-:Y:S01]  /*6860*/  LOP3.LUT R7, R7, UR36, R120, 0x96, !PT ;  /* 0x0000002407077c12 */ /* 0x000fe2000f8e9678 */
[----:B------:R-:W-:Y:S02]  /*6870*/  LDSM.16.MT88.4 R56, [R183+0x12000] ;  /* 0x01200000b738783b */ /* 0x000fe40000004200 */
[----:B------:R-:W-:Y:S01]  /*6880*/  IMAD R83, R122, 0x10000, R122 ;  /* 0x000100007a537824 */ /* 0x000fe200078e027a */
[----:B------:R-:W-:Y:S01]  /*6890*/  LOP3.LUT R8, R53, UR35, R6, 0x96, !PT ;  /* 0x0000002335087c12 */ /* 0x000fe2000f8e9606 */
[----:B------:R-:W-:Y:S01]  /*68a0*/  IMAD.WIDE.U32 R6, R7, -0x2daee0ad, RZ ;  /* 0xd2511f5307067825 */ /* 0x000fe200078e00ff */
[----:B------:R-:W-:Y:S03]  /*68b0*/  LDSM.16.MT88.4 R68, [R186+0x12000] ;  /* 0x01200000ba44783b */ /* 0x000fe60000004200 */
[----:B------:R-:W-:Y:S01]  /*68c0*/  IMAD.WIDE.U32 R8, R8, -0x2daee0ad, RZ ;  /* 0xd2511f5308087825 */ /* 0x000fe200078e00ff */
[----:B------:R-:W-:-:S02]  /*68d0*/  LOP3.LUT R7, R7, UR34, R82, 0x96, !PT ;  /* 0x0000002207077c12 */ /* 0x000fc4000f8e9652 */
[----:B-1----:R-:W-:Y:S02]  /*68e0*/  FMNMX.FTZ R132, R0, R132, !PT ;  /* 0x0000008400847209 */ /* 0x002fe40007810000 */
[----:B------:R-:W-:Y:S01]  /*68f0*/  LOP3.LUT R10, R9, UR32, R6, 0x96, !PT ;  /* 0x00000020090a7c12 */ /* 0x000fe2000f8e9606 */
[----:B------:R-:W-:Y:S01]  /*6900*/  IMAD.WIDE.U32 R6, R7, -0x326172a9, RZ ;  /* 0xcd9e8d5707067825 */ /* 0x000fe200078e00ff */
[C---:B------:R-:W-:Y:S02]  /*6910*/  FSETP.NEU.FTZ.AND P1, PT, R132.reuse, -INF , PT ;  /* 0xff8000008400780b */ /* 0x040fe40003f3d000 */
[----:B--2---:R-:W-:Y:S01]  /*6920*/  FMNMX.FTZ R133, R5, R133, !PT ;  /* 0x0000008505857209 */ /* 0x004fe20007810000 */
[----:B------:R-:W-:Y:S01]  /*6930*/  FMUL.FTZ R0, R132, c[0x0][0x23c] ;  /* 0x00008f0084007a20 */ /* 0x000fe20000410000 */
[----:B------:R-:W-:-:S04]  /*6940*/  LOP3.LUT R7, R7, UR33, R52, 0x96, !PT ;  /* 0x0000002107077c12 */ /* 0x000fc8000f8e9634 */
[----:B------:R-:W-:Y:S02]  /*6950*/  FSEL R0, R0, RZ, P1 ;  /* 0x000000ff00007208 */ /* 0x000fe40000800000 */
[----:B------:R-:W-:-:S03]  /*6960*/  FSETP.NEU.FTZ.AND P1, PT, R133, -INF , PT ;  /* 0xff8000008500780b */ /* 0x000fc60003f3d000 */
[--C-:B------:R-:W-:Y:S02]  /*6970*/  FFMA.FTZ R11, R40, c[0x0][0x23c], -R0.reuse ;  /* 0x00008f00280b7a23 */ /* 0x100fe40000010800 */
[----:B------:R-:W-:Y:S02]  /*6980*/  FFMA.FTZ R9, R41, c[0x0][0x23c], -R0 ;  /* 0x00008f0029097a23 */ /* 0x000fe40000010800 */
[----:B------:R1:W-:Y:S08]  /*6990*/  MUFU.EX2 R125, R11 ;  /* 0x0000000b007d7308 */ /* 0x0003f00000000800 */
[----:B------:R2:W-:Y:S01]  /*69a0*/  MUFU.EX2 R124, R9 ;  /* 0x00000009007c7308 */ /* 0x0005e20000000800 */
[----:B-1----:R-:W-:-:S05]  /*69b0*/  IMAD.WIDE.U32 R10, R10, -0x326172a9, RZ ;  /* 0xcd9e8d570a0a7825 */ /* 0x002fca00078e00ff */
[----:B--2---:R-:W-:Y:S01]  /*69c0*/  LOP3.LUT R9, R11, UR5, R6, 0x96, !PT ;  /* 0x000000050b097c12 */ /* 0x004fe2000f8e9606 */
[----:B------:R-:W-:-:S04]  /*69d0*/  IMAD.WIDE.U32 R6, R7, -0x2daee0ad, RZ ;  /* 0xd2511f5307067825 */ /* 0x000fc800078e00ff */
        /* <DEDUP_REMOVED lines=8> */
[----:B------:R-:W-:Y:S02]  /*6a60*/  LOP3.LUT R16, R81, UR27, R10, 0x96, !PT ;  /* 0x0000001b51107c12 */ /* 0x000fe4000f8e960a */
[----:B------:R2:W-:Y:S01]  /*6a70*/  MUFU.EX2 R131, R11 ;  /* 0x0000000b00837308 */ /* 0x0005e20000000800 */
[----:B------:R-:W-:Y:S01]  /*6a80*/  FMUL.FTZ R8, R133, c[0x0][0x23c] ;  /* 0x00008f0085087a20 */ /* 0x000fe20000410000 */
[----:B------:R-:W-:Y:S01]  /*6a90*/  LOP3.LUT R5, R6, 0xffff, RZ, 0xc0, !PT ;  /* 0x0000ffff06057812 */ /* 0x000fe200078ec0ff */
[----:B------:R-:W-:Y:S01]  /*6aa0*/  IMAD.WIDE.U32 R16, R16, -0x2daee0ad, RZ ;  /* 0xd2511f5310107825 */ /* 0x000fe200078e00ff */
[----:B------:R-:W-:Y:S02]  /*6ab0*/  LOP3.LUT R12, R6, 0xff, RZ, 0xc0, !PT ;  /* 0x000000ff060c7812 */ /* 0x000fe400078ec0ff */
[----:B------:R-:W-:Y:S01]  /*6ac0*/  SHF.R.U32.HI R19, RZ, 0x18, R6 ;  /* 0x00000018ff137819 */ /* 0x000fe20000011606 */
[----:B-1----:R-:W-:Y:S01]  /*6ad0*/  FFMA.FTZ R9, R28, c[0x0][0x23c], -R0 ;  /* 0x00008f001c097a23 */ /* 0x002fe20000010800 */
[----:B------:R-:W-:-:S03]  /*6ae0*/  LOP3.LUT R14, R16, 0xff, RZ, 0xc0, !PT ;  /* 0x000000ff100e7812 */ /* 0x000fc600078ec0ff */
[----:B------:R1:W-:Y:S01]  /*6af0*/  MUFU.EX2 R134, R9 ;  /* 0x0000000900867308 */ /* 0x0003e20000000800 */
[----:B--2---:R-:W-:Y:S02]  /*6b00*/  SHF.R.U32.HI R11, RZ, 0x8, R5 ;  /* 0x00000008ff0b7819 */ /* 0x004fe40000011605 */
[----:B------:R-:W-:Y:S02]  /*6b10*/  FSEL R5, R8, RZ, P1 ;  /* 0x000000ff08057208 */ /* 0x000fe40000800000 */
[----:B------:R-:W-:Y:S02]  /*6b20*/  LOP3.LUT R8, R7, UR22, R80, 0x96, !PT ;  /* 0x0000001607087c12 */ /* 0x000fe4000f8e9650 */
[----:B------:R-:W-:Y:S01]  /*6b30*/  PRMT R25, R12, 0x5410, R11 ;  /* 0x000054100c197816 */ /* 0x000fe2000000000b */
[--C-:B------:R-:W-:Y:S01]  /*6b40*/  FFMA.FTZ R10, R42, c[0x0][0x23c], -R5.reuse ;  /* 0x00008f002a0a7a23 */ /* 0x100fe20000010805 */
[C---:B------:R-:W-:Y:S01]  /*6b50*/  LOP3.LUT R11, R8.reuse, 0xffff, RZ, 0xc0, !PT ;  /* 0x0000ffff080b7812 */ /* 0x040fe200078ec0ff */
[----:B------:R-:W-:Y:S01]  /*6b60*/  FFMA.FTZ R13, R43, c[0x0][0x23c], -R5 ;  /* 0x00008f002b0d7a23 */ /* 0x000fe20000010805 */
[----:B------:R-:W-:Y:S01]  /*6b70*/  LOP3.LUT R20, R8, 0xff, RZ, 0xc0, !PT ;  /* 0x000000ff08147812 */ /* 0x000fe200078ec0ff */
[----:B------:R2:W-:Y:S01]  /*6b80*/  MUFU.EX2 R86, R10 ;  /* 0x0000000a00567308 */ /* 0x0005e20000000800 */
[----:B-1----:R-:W-:Y:S01]  /*6b90*/  FFMA.FTZ R9, R29, c[0x0][0x23c], -R0 ;  /* 0x00008f001d097a23 */ /* 0x002fe20000010800 */
[--C-:B------:R-:W-:Y:S01]  /*6ba0*/  SHF.R.U32.HI R15, RZ, 0x10, R8.reuse ;  /* 0x00000010ff0f7819 */ /* 0x100fe20000011608 */
[----:B------:R-:W-:Y:S01]  /*6bb0*/  LDSM.16.MT88.4 R40, [R186+0x10000] ;  /* 0x01000000ba28783b */ /* 0x000fe20000004200 */
[----:B------:R-:W-:-:S02]  /*6bc0*/  SHF.R.U32.HI R18, RZ, 0x18, R8 ;  /* 0x00000018ff127819 */ /* 0x000fc40000011608 */
[----:B------:R-:W-:Y:S02]  /*6bd0*/  LOP3.LUT R8, R16, 0xffff, RZ, 0xc0, !PT ;  /* 0x0000ffff10087812 */ /* 0x000fe400078ec0ff */
[----:B------:R1:W3:Y:S02]  /*6be0*/  MUFU.EX2 R247, R9 ;  /* 0x0000000900f77308 */ /* 0x0002e40000000800 */
[----:B------:R-:W-:-:S04]  /*6bf0*/  SHF.R.U32.HI R8, RZ, 0x8, R8 ;  /* 0x00000008ff087819 */ /* 0x000fc80000011608 */
[----:B------:R-:W-:Y:S02]  /*6c00*/  PRMT R37, R14, 0x5410, R8 ;  /* 0x000054100e257816 */ /* 0x000fe40000000008 */
[----:B--2---:R-:W-:Y:S01]  /*6c10*/  SHF.R.U32.HI R10, RZ, 0x8, R11 ;  /* 0x00000008ff0a7819 */ /* 0x004fe2000001160b */
[----:B------:R-:W-:Y:S01]  /*6c20*/  MUFU.EX2 R130, R13 ;  /* 0x0000000d00827308 */ /* 0x000fe20000000800 */
[----:B------:R-:W-:Y:S01]  /*6c30*/  LOP3.LUT R8, R17, UR14, R84, 0x96, !PT ;  /* 0x0000000e11087c12 */ /* 0x000fe2000f8e9654 */
[----:B------:R-:W-:Y:S01]  /*6c40*/  FFMA.FTZ R11, R30, c[0x0][0x23c], -R0 ;  /* 0x00008f001e0b7a23 */ /* 0x000fe20000010800 */
[----:B------:R-:W-:Y:S01]  /*6c50*/  SHF.R.U32.HI R14, RZ, 0x18, R16 ;  /* 0x00000018ff0e7819 */ /* 0x000fe20000011610 */
[----:B-1----:R-:W-:-:S04]  /*6c60*/  FFMA.FTZ R9, R44, c[0x0][0x23c], -R5 ;  /* 0x00008f002c097a23 */ /* 0x002fc80000010805 */
[----:B------:R1:W-:Y:S01]  /*6c70*/  MUFU.EX2 R188, R11 ;  /* 0x0000000b00bc7308 */ /* 0x0003e20000000800 */
[----:B---3--:R-:W-:-:S04]  /*6c80*/  F2FP.BF16.PACK_AB R2, R247, R134 ;  /* 0x00000086f702723e */ /* 0x008fc800000010ff */
[C---:B------:R-:W-:Y:S02]  /*6c90*/  PRMT R238, R2.reuse, 0x7610, R238 ;  /* 0x0000761002ee7816 */ /* 0x040fe400000000ee */
[----:B------:R-:W-:Y:S01]  /*6ca0*/  PRMT R236, R2, 0x7632, R236 ;  /* 0x0000763202ec7816 */ /* 0x000fe200000000ec */
[----:B------:R2:W-:Y:S01]  /*6cb0*/  MUFU.EX2 R129, R9 ;  /* 0x0000000900817308 */ /* 0x0005e20000000800 */
[----:B-1----:R-:W-:Y:S02]  /*6cc0*/  SHF.R.U32.HI R11, RZ, 0x18, R8 ;  /* 0x00000018ff0b7819 */ /* 0x002fe40000011608 */
[----:B--2---:R-:W-:-:S04]  /*6cd0*/  SHF.R.U32.HI R9, RZ, 0x10, R6 ;  /* 0x00000010ff097819 */ /* 0x004fc80000011606 */
[----:B------:R-:W-:Y:S02]  /*6ce0*/  LOP3.LUT R12, R9, 0xff, RZ, 0xc0, !PT ;  /* 0x000000ff090c7812 */ /* 0x000fe400078ec0ff */
[----:B------:R-:W-:Y:S02]  /*6cf0*/  LOP3.LUT R9, R15, 0xff, RZ, 0xc0, !PT ;  /* 0x000000ff0f097812 */ /* 0x000fe400078ec0ff */
[----:B------:R-:W-:Y:S02]  /*6d00*/  PRMT R24, R12, 0x5410, R19 ;  /* 0x000054100c187816 */ /* 0x000fe40000000013 */
[----:B------:R-:W-:Y:S01]  /*6d10*/  PRMT R19, R20, 0x5410, R10 ;  /* 0x0000541014137816 */ /* 0x000fe2000000000a */
[----:B------:R-:W-:Y:S01]  /*6d20*/  FFMA.FTZ R10, R38, c[0x0][0x23c], -R5 ;  /* 0x00008f00260a7a23 */ /* 0x000fe20000010805 */
[----:B------:R-:W-:Y:S01]  /*6d30*/  PRMT R18, R9, 0x5410, R18 ;  /* 0x0000541009127816 */ /* 0x000fe20000000012 */
[----:B------:R-:W1:Y:S01]  /*6d40*/  LDSM.16.MT88.4 R20, [R183+0x10000] ;  /* 0x01000000b714783b */ /* 0x000e620000004200 */
[----:B------:R-:W-:Y:S01]  /*6d50*/  SHF.R.U32.HI R9, RZ, 0x10, R16 ;  /* 0x00000010ff097819 */ /* 0x000fe20000011610 */
[----:B------:R2:W3:Y:S01]  /*6d60*/  MUFU.EX2 R128, R10 ;  /* 0x0000000a00807308 */ /* 0x0004e20000000800 */
[----:B------:R-:W-:Y:S01]  /*6d70*/  LOP3.LUT R15, R8, 0xff, RZ, 0xc0, !PT ;  /* 0x000000ff080f7812 */ /* 0x000fe200078ec0ff */
[----:B------:R-:W-:Y:S01]  /*6d80*/  HSET2.LE.AND R3, R19, R83, PT ;  /* 0x0000005313037233 */ /* 0x000fe20003803000 */
[----:B------:R-:W-:-:S02]  /*6d90*/  LOP3.LUT R12, R9, 0xff, RZ, 0xc0, !PT ;  /* 0x000000ff090c7812 */ /* 0x000fc400078ec0ff */
[----:B------:R-:W-:Y:S02]  /*6da0*/  LOP3.LUT R9, R8, 0xffff, RZ, 0xc0, !PT ;  /* 0x0000ffff08097812 */ /* 0x000fe400078ec0ff */
[----:B------:R-:W-:Y:S02]  /*6db0*/  PRMT R54, R12, 0x5410, R14 ;  /* 0x000054100c367816 */ /* 0x000fe4000000000e */
[----:B------:R-:W-:Y:S01]  /*6dc0*/  SHF.R.U32.HI R13, RZ, 0x8, R9 ;  /* 0x00000008ff0d7819 */ /* 0x000fe20000011609 */
[----:B------:R-:W-:-:S03]  /*6dd0*/  FFMA.FTZ R9, R45, c[0x0][0x23c], -R5 ;  /* 0x00008f002d097a23 */ /* 0x000fc60000010805 */
[----:B------:R-:W-:Y:S01]  /*6de0*/  PRMT R36, R15, 0x5410, R13 ;  /* 0x000054100f247816 */ /* 0x000fe2000000000d */
[----:B------:R4:W-:Y:S01]  /*6df0*/  MUFU.EX2 R85, R9 ;  /* 0x0000000900557308 */ /* 0x0009e20000000800 */
[----:B--2---:R-:W-:Y:S02]  /*6e00*/  SHF.R.U32.HI R10, RZ, 0x10, R8 ;  /* 0x00000010ff0a7819 */ /* 0x004fe40000011608 */
[----:B---3--:R-:W-:Y:S01]  /*6e10*/  F2FP.BF16.PACK_AB R4, R128, R130 ;  /* 0x000000828004723e */ /* 0x008fe200000010ff */
[----:B------:R-:W-:Y:S01]  /*6e20*/  HSET2.LE.AND R2, R36, R83, PT ;  /* 0x0000005324027233 */ /* 0x000fe20003803000 */
[----:B------:R-:W-:Y:S02]  /*6e30*/  LOP3.LUT R8, R10, 0xff, RZ, 0xc0, !PT ;  /* 0x000000ff0a087812 */ /* 0x000fe400078ec0ff */
[----:B------:R-:W-:Y:S02]  /*6e40*/  F2FP.BF16.PACK_AB R10, R86, R129 ;  /* 0x00000081560a723e */ /* 0x000fe400000010ff */
[----:B------:R-:W-:-:S02]  /*6e50*/  PRMT R11, R8, 0x5410, R11 ;  /* 0x00005410080b7816 */ /* 0x000fc4000000000b */
[----:B------:R-:W-:Y:S02]  /*6e60*/  F2FP.BF16.PACK_AB R8, R124, R125 ;  /* 0x0000007d7c08723e */ /* 0x000fe400000010ff */
[----:B------:R-:W-:Y:S02]  /*6e70*/  PRMT R81, R10, 0x7610, R81 ;  /* 0x000076100a517816 */ /* 0x000fe40000000051 */
[C---:B------:R-:W-:Y:S01]  /*6e80*/  PRMT R245, R8.reuse, 0x7610, R245 ;  /* 0x0000761008f57816 */ /* 0x040fe200000000f5 */
[--C-:B----4-:R-:W-:Y:S01]  /*6e90*/  FFMA.FTZ R9, R39, c[0x0][0x23c], -R5.reuse ;  /* 0x00008f0027097a23 */ /* 0x110fe20000010805 */
[----:B------:R-:W-:Y:S01]  /*6ea0*/  PRMT R242, R8, 0x7632, R242 ;  /* 0x0000763208f27816 */ /* 0x000fe200000000f2 */
[----:B------:R-:W-:Y:S01]  /*6eb0*/  FFMA.FTZ R8, R46, c[0x0][0x23c], -R5 ;  /* 0x00008f002e087a23 */ /* 0x000fe20000010805 */
[----:B------:R-:W-:Y:S01]  /*6ec0*/  PRMT R55, R10, 0x7632, R55 ;  /* 0x000076320a377816 */ /* 0x000fe20000000037 */
[----:B------:R2:W3:Y:S01]  /*6ed0*/  MUFU.EX2 R248, R9 ;  /* 0x0000000900f87308 */ /* 0x0004e20000000800 */
[----:B------:R-:W-:-:S02]  /*6ee0*/  PRMT R243, R4, 0x7610, R243 ;  /* 0x0000761004f37816 */ /* 0x000fc400000000f3 */
[----:B------:R-:W-:Y:S02]  /*6ef0*/  PRMT R241, R4, 0x7632, R241 ;  /* 0x0000763204f17816 */ /* 0x000fe400000000f1 */
[----:B------:R-:W-:-:S03]  /*6f00*/  F2FP.BF16.PACK_AB R4, R135, R131 ;  /* 0x000000838704723e */ /* 0x000fc600000010ff */
[----:B------:R4:W-:Y:S01]  /*6f10*/  MUFU.EX2 R187, R8 ;  /* 0x0000000800bb7308 */ /* 0x0009e20000000800 */
[C---:B------:R-:W-:Y:S02]  /*6f20*/  PRMT R246, R4.reuse, 0x7610, R246 ;  /* 0x0000761004f67816 */ /* 0x040fe400000000f6 */
[----:B------:R-:W-:Y:S01]  /*6f30*/  PRMT R244, R4, 0x7632, R244 ;  /* 0x0000763204f47816 */ /* 0x000fe200000000f4 */
[----:B------:R-:W-:Y:S01]  /*6f40*/  HSET2.LE.AND R4, R18, R83, PT ;  /* 0x0000005312047233 */ /* 0x000fe20003803000 */
[----:B--2---:R-:W-:Y:S02]  /*6f50*/  FFMA.FTZ R9, R31, c[0x0][0x23c], -R5 ;  /* 0x00008f001f097a23 */ /* 0x004fe40000010805 */
[----:B------:R-:W2:Y:S02]  /*6f60*/  LDSM.16.MT88.4 R28, [R183+0x10800] ;  /* 0x01080000b71c783b */ /* 0x000ea40000004200 */
[----:B------:R1:W1:Y:S01]  /*6f70*/  MUFU.EX2 R182, R9 ;  /* 0x0000000900b67308 */ /* 0x0002620000000800 */
[----:B----4-:R-:W-:-:S04]  /*6f80*/  PRMT R8, R81, 0x5410, R55 ;  /* 0x0000541051087816 */ /* 0x010fc80000000037 */
[----:B------:R-:W-:Y:S01]  /*6f90*/  LOP3.LUT R12, R3, R8, RZ, 0xc0, !PT ;  /* 0x00000008030c7212 */ /* 0x000fe200078ec0ff */
[----:B------:R-:W-:Y:S01]  /*6fa0*/  HSET2.LE.AND R8, R25, R83, PT ;  /* 0x0000005319087233 */ /* 0x000fe20003803000 */
[----:B------:R-:W-:-:S04]  /*6fb0*/  PRMT R3, R245, 0x5410, R242 ;  /* 0x00005410f5037816 */ /* 0x000fc800000000f2 */
[----:B------:R-:W-:Y:S01]  /*6fc0*/  LOP3.LUT R13, R4, R3, RZ, 0xc0, !PT ;  /* 0x00000003040d7212 */ /* 0x000fe200078ec0ff */
[----:B------:R-:W-:Y:S01]  /*6fd0*/  HSET2.LE.AND R3, R24, R83, PT ;  /* 0x0000005318037233 */ /* 0x000fe20003803000 */
[----:B-1----:R-:W-:Y:S01]  /*6fe0*/  FFMA.FTZ R9, R47, c[0x0][0x23c], -R0 ;  /* 0x00008f002f097a23 */ /* 0x002fe20000010800 */
[----:B------:R-:W-:Y:S01]  /*6ff0*/  PRMT R4, R243, 0x5410, R241 ;  /* 0x00005410f3047816 */ /* 0x000fe200000000f1 */
[----:B------:R-:W1:Y:S02]  /*7000*/  LDSM.16.MT88.4 R44, [R184+0x10800] ;  /* 0x01080000b82c783b */ /* 0x000e640000004200 */
[----:B------:R-:W4:Y:S01]  /*7010*/  MUFU.EX2 R189, R9 ;  /* 0x0000000900bd7308 */ /* 0x000f220000000800 */
[----:B------:R-:W-:Y:S02]  /*7020*/  LOP3.LUT R14, R8, R4, RZ, 0xc0, !PT ;  /* 0x00000004080e7212 */ /* 0x000fe400078ec0ff */
[----:B------:R-:W-:-:S04]  /*7030*/  PRMT R4, R246, 0x5410, R244 ;  /* 0x00005410f6047816 */ /* 0x000fc800000000f4 */
[----:B------:R-:W-:Y:S02]  /*7040*/  LOP3.LUT R15, R3, R4, RZ, 0xc0, !PT ;  /* 0x00000004030f7212 */ /* 0x000fe400078ec0ff */
[----:B---3--:R-:W-:Y:S02]  /*7050*/  F2FP.BF16.PACK_AB R3, R248, R85 ;  /* 0x00000055f803723e */ /* 0x008fe400000010ff */
[----:B------:R-:W-:Y:S02]  /*7060*/  F2FP.BF16.PACK_AB R4, R182, R187 ;  /* 0x000000bbb604723e */ /* 0x000fe400000010ff */
[C---:B------:R-:W-:Y:S01]  /*7070*/  PRMT R240, R3.reuse, 0x7610, R240 ;  /* 0x0000761003f07816 */ /* 0x040fe200000000f0 */
[----:B------:R-:W-:Y:S01]  /*7080*/  HMMA.16816.F32.BF16 R24, R12, R20, RZ ;  /* 0x000000140c18723c */ /* 0x000fe200000418ff */
[----:B------:R-:W-:Y:S02]  /*7090*/  PRMT R239, R3, 0x7632, R239 ;  /* 0x0000763203ef7816 */ /* 0x000fe400000000ef */
[----:B----4-:R-:W-:-:S02]  /*70a0*/  F2FP.BF16.PACK_AB R3, R189, R188 ;  /* 0x000000bcbd03723e */ /* 0x010fc400000010ff */
[C---:B------:R-:W-:Y:S02]  /*70b0*/  PRMT R237, R4.reuse, 0x7610, R237 ;  /* 0x0000761004ed7816 */ /* 0x040fe400000000ed */
[----:B------:R-:W-:Y:S01]  /*70c0*/  PRMT R211, R4, 0x7632, R211 ;  /* 0x0000763204d37816 */ /* 0x000fe200000000d3 */
[C---:B------:R-:W-:Y:S01]  /*70d0*/  HMMA.16816.F32.BF16 R20, R12.reuse, R22, RZ ;  /* 0x000000160c14723c */ /* 0x040fe200000418ff */
[----:B------:R-:W-:Y:S02]  /*70e0*/  PRMT R4, R240, 0x5410, R239 ;  /* 0x00005410f0047816 */ /* 0x000fe400000000ef */
[C---:B------:R-:W-:Y:S02]  /*70f0*/  PRMT R210, R3.reuse, 0x7610, R210 ;  /* 0x0000761003d27816 */ /* 0x040fe400000000d2 */
[----:B------:R-:W-:Y:S01]  /*7100*/  PRMT R181, R3, 0x7632, R181 ;  /* 0x0000763203b57816 */ /* 0x000fe200000000b5 */
[--C-:B------:R-:W-:Y:S01]  /*7110*/  HSET2.LE.AND R3, R11, R83.reuse, PT ;  /* 0x000000530b037233 */ /* 0x100fe20003803000 */
[----:B------:R-:W-:Y:S01]  /*7120*/  LOP3.LUT R8, R2, R4, RZ, 0xc0, !PT ;  /* 0x0000000402087212 */ /* 0x000fe200078ec0ff */
[----:B------:R-:W-:Y:S01]  /*7130*/  HSET2.LE.AND R2, R37, R83, PT ;  /* 0x0000005325027233 */ /* 0x000fe20003803000 */
[----:B------:R-:W-:Y:S01]  /*7140*/  PRMT R4, R238, 0x5410, R236 ;  /* 0x00005410ee047816 */ /* 0x000fe200000000ec */
[----:B------:R-:W-:Y:S03]  /*7150*/  HMMA.16816.F32.BF16 R36, R12, R32, RZ ;  /* 0x000000200c24723c */ /* 0x000fe600000418ff */
[----:B------:R-:W-:-:S02]  /*7160*/  LOP3.LUT R9, R3, R4, RZ, 0xc0, !PT ;  /* 0x0000000403097212 */ /* 0x000fc400078ec0ff */
[----:B------:R-:W-:-:S03]  /*7170*/  PRMT R3, R237, 0x5410, R211 ;  /* 0x00005410ed037816 */ /* 0x000fc600000000d3 */
[----:B------:R-:W-:Y:S01]  /*7180*/  HMMA.16816.F32.BF16 R32, R12, R34, RZ ;  /* 0x000000220c20723c */ /* 0x000fe200000418ff */
[----:B------:R-:W-:Y:S01]  /*7190*/  LOP3.LUT R10, R2, R3, RZ, 0xc0, !PT ;  /* 0x00000003020a7212 */ /* 0x000fe200078ec0ff */
[----:B------:R-:W-:Y:S01]  /*71a0*/  HSET2.LE.AND R2, R54, R83, PT ;  /* 0x0000005336027233 */ /* 0x000fe20003803000 */
[----:B------:R-:W-:-:S04]  /*71b0*/  PRMT R3, R210, 0x5410, R181 ;  /* 0x00005410d2037816 */ /* 0x000fc800000000b5 */
[----:B------:R-:W-:-:S07]  /*71c0*/  LOP3.LUT R11, R2, R3, RZ, 0xc0, !PT ;  /* 0x00000003020b7212 */ /* 0x000fce00078ec0ff */
[----:B--2---:R-:W-:Y:S08]  /*71d0*/  HMMA.16816.F32.BF16 R64, R8, R30, R20 ;  /* 0x0000001e0840723c */ /* 0x004ff00000041814 */
[----:B------:R-:W-:Y:S08]  /*71e0*/  HMMA.16816.F32.BF16 R20, R12, R60, RZ ;  /* 0x0000003c0c14723c */ /* 0x000ff000000418ff */
[----:B------:R-:W-:Y:S08]  /*71f0*/  HMMA.16816.F32.BF16 R164, R8, R28, R24 ;  /* 0x0000001c08a4723c */ /* 0x000ff00000041818 */
[----:B------:R-:W-:Y:S01]  /*7200*/  HMMA.16816.F32.BF16 R24, R12, R42, RZ ;  /* 0x0000002a0c18723c */ /* 0x000fe200000418ff */
[----:B------:R-:W-:-:S02]  /*7210*/  IMAD.MOV.U32 R214, RZ, RZ, R66 ;  /* 0x000000ffffd67224 */ /* 0x000fc400078e0042 */
[----:B------:R-:W-:Y:S02]  /*7220*/  IMAD.MOV.U32 R213, RZ, RZ, R67 ;  /* 0x000000ffffd57224 */ /* 0x000fe400078e0043 */
[----:B------:R-:W-:Y:S02]  /*7230*/  IMAD.MOV.U32 R212, RZ, RZ, R64 ;  /* 0x000000ffffd47224 */ /* 0x000fe400078e0040 */
[----:B------:R-:W-:Y:S01]  /*7240*/  IMAD.MOV.U32 R123, RZ, RZ, R65 ;  /* 0x000000ffff7b7224 */ /* 0x000fe200078e0041 */
[----:B-1----:R-:W-:Y:S01]  /*7250*/  HMMA.16816.F32.BF16 R156, R8, R44, R36 ;  /* 0x0000002c089c723c */ /* 0x002fe20000041824 */
[----:B------:R-:W-:Y:S07]  /*7260*/  LDSM.16.MT88.4 R64, [R186+0x12800] ;  /* 0x01280000ba40783b */ /* 0x000fee0000004200 */
[C---:B------:R-:W-:Y:S01]  /*7270*/  HMMA.16816.F32.BF16 R36, R12.reuse, R62, RZ ;  /* 0x0000003e0c24723c */ /* 0x040fe200000418ff */
[----:B------:R-:W-:Y:S07]  /*7280*/  LDSM.16.MT88.4 R60, [R183+0x14000] ;  /* 0x01400000b73c783b */ /* 0x000fee0000004200 */
[----:B------:R-:W-:Y:S01]  /*7290*/  HMMA.16816.F32.BF16 R28, R12, R40, RZ ;  /* 0x000000280c1c723c */ /* 0x000fe200000418ff */
[----:B------:R-:W1:Y:S07]  /*72a0*/  LDSM.16.MT88.4 R40, [R184+0x12800] ;  /* 0x01280000b828783b */ /* 0x000e6e0000004200 */
[C---:B------:R-:W-:Y:S01]  /*72b0*/  HMMA.16816.F32.BF16 R32, R8.reuse, R46, R32 ;  /* 0x0000002e0820723c */ /* 0x040fe20000041820 */
[----:B------:R-:W2:Y:S07]  /*72c0*/  LDSM.16.MT88.4 R44, [R183+0x12800] ;  /* 0x01280000b72c783b */ /* 0x000eae0000004200 */
[C---:B------:R-:W-:Y:S08]  /*72d0*/  HMMA.16816.F32.BF16 R20, R8.reuse, R76, R20 ;  /* 0x0000004c0814723c */ /* 0x040ff00000041814 */
[----:B------:R-:W-:Y:S08]  /*72e0*/  HMMA.16816.F32.BF16 R140, R8, R50, R24 ;  /* 0x00000032088c723c */ /* 0x000ff00000041818 */
[----:B------:R-:W-:Y:S01]  /*72f0*/  HMMA.16816.F32.BF16 R24, R12, R72, RZ ;  /* 0x000000480c18723c */ /* 0x000fe200000418ff */
[----:B------:R-:W-:-:S02]  /*7300*/  IMAD.MOV.U32 R138, RZ, RZ, R32 ;  /* 0x000000ffff8a7224 */ /* 0x000fc400078e0020 */
[----:B------:R-:W-:Y:S02]  /*7310*/  IMAD.MOV.U32 R137, RZ, RZ, R33 ;  /* 0x000000ffff897224 */ /* 0x000fe400078e0021 */
[----:B------:R-:W-:Y:S02]  /*7320*/  IMAD.MOV.U32 R136, RZ, RZ, R34 ;  /* 0x000000ffff887224 */ /* 0x000fe400078e0022 */
[----:B------:R-:W-:Y:S01]  /*7330*/  IMAD.MOV.U32 R19, RZ, RZ, R35 ;  /* 0x000000ffff137224 */ /* 0x000fe200078e0023 */
[----:B------:R-:W-:Y:S01]  /*7340*/  HMMA.16816.F32.BF16 R36, R8, R78, R36 ;  /* 0x0000004e0824723c */ /* 0x000fe20000041824 */
[----:B------:R-:W-:Y:S02]  /*7350*/  IMAD.MOV.U32 R18, RZ, RZ, R21 ;  /* 0x000000ffff127224 */ /* 0x000fe400078e0015 */
[----:B------:R-:W-:Y:S02]  /*7360*/  IMAD.MOV.U32 R4, RZ, RZ, R23 ;  /* 0x000000ffff047224 */ /* 0x000fe400078e0017 */
[----:B------:R-:W-:-:S02]  /*7370*/  IMAD.MOV.U32 R3, RZ, RZ, R20 ;  /* 0x000000ffff037224 */ /* 0x000fc400078e0014 */
[----:B------:R-:W-:Y:S01]  /*7380*/  IMAD.MOV.U32 R54, RZ, RZ, R22 ;  /* 0x000000ffff367224 */ /* 0x000fe200078e0016 */
[----:B------:R-:W-:Y:S01]  /*7390*/  HMMA.16816.F32.BF16 R148, R8, R48, R28 ;  /* 0x000000300894723c */ /* 0x000fe2000004181c */
[----:B------:R-:W-:Y:S07]  /*73a0*/  LDSM.16.MT88.4 R48, [R184+0x14000] ;  /* 0x01400000b830783b */ /* 0x000fee0000004200 */
[C---:B------:R-:W-:Y:S08]  /*73b0*/  HMMA.16816.F32.BF16 R32, R12.reuse, R56, RZ ;  /* 0x000000380c20723c */ /* 0x040ff000000418ff */
[----:B------:R-:W-:Y:S01]  /*73c0*/  HMMA.16816.F32.BF16 R28, R12, R58, RZ ;  /* 0x0000003a0c1c723c */ /* 0x000fe200000418ff */
[----:B------:R-:W3:Y:S01]  /*73d0*/  LDSM.16.MT88.4 R56, [R185+0x12000] ;  /* 0x01200000b938783b */ /* 0x000ee20000004200 */
[----:B------:R-:W-:-:S02]  /*73e0*/  IMAD.MOV.U32 R139, RZ, RZ, R39 ;  /* 0x000000ffff8b7224 */ /* 0x000fc400078e0027 */
[----:B------:R-:W-:Y:S02]  /*73f0*/  IMAD.MOV.U32 R227, RZ, RZ, R36 ;  /* 0x000000ffffe37224 */ /* 0x000fe400078e0024 */
[----:B------:R-:W-:Y:S02]  /*7400*/  IMAD.MOV.U32 R226, RZ, RZ, R37 ;  /* 0x000000ffffe27224 */ /* 0x000fe400078e0025 */
[----:B------:R-:W-:Y:S01]  /*7410*/  HMMA.16816.F32.BF16 R20, R12, R74, RZ ;  /* 0x0000004a0c14723c */ /* 0x000fe200000418ff */
[----:B------:R-:W-:-:S07]  /*7420*/  IMAD.MOV.U32 R225, RZ, RZ, R38 ;  /* 0x000000ffffe17224 */ /* 0x000fce00078e0026 */
[----:B-1----:R-:W-:Y:S08]  /*7430*/  HMMA.16816.F32.BF16 R24, R8, R40, R24 ;  /* 0x000000280818723c */ /* 0x002ff00000041818 */
[----:B------:R-:W-:Y:S08]  /*7440*/  HMMA.16816.F32.BF16 R36, R12, R68, RZ ;  /* 0x000000440c24723c */ /* 0x000ff000000418ff */
[C---:B--2---:R-:W-:Y:S08]  /*7450*/  HMMA.16816.F32.BF16 R32, R8.reuse, R44, R32 ;  /* 0x0000002c0820723c */ /* 0x044ff00000041820 */
[----:B------:R-:W-:Y:S01]  /*7460*/  HMMA.16816.F32.BF16 R28, R8, R46, R28 ;  /* 0x0000002e081c723c */ /* 0x000fe2000004181c */
[----:B------:R-:W1:Y:S01]  /*7470*/  LDSM.16.MT88.4 R44, [R185+0x12800] ;  /* 0x01280000b92c783b */ /* 0x000e620000004200 */
[----:B------:R-:W-:-:S02]  /*7480*/  IMAD.MOV.U32 R249, RZ, RZ, R24 ;  /* 0x000000fffff97224 */ /* 0x000fc400078e0018 */
[----:B------:R-:W-:Y:S02]  /*7490*/  IMAD.MOV.U32 R200, RZ, RZ, R25 ;  /* 0x000000ffffc87224 */ /* 0x000fe400078e0019 */
[----:B------:R-:W-:Y:S02]  /*74a0*/  IMAD.MOV.U32 R199, RZ, RZ, R26 ;  /* 0x000000ffffc77224 */ /* 0x000fe400078e001a */
[----:B------:R-:W-:Y:S01]  /*74b0*/  HMMA.16816.F32.BF16 R20, R8, R42, R20 ;  /* 0x0000002a0814723c */ /* 0x000fe20000041814 */
[----:B------:R-:W-:Y:S01]  /*74c0*/  IMAD.MOV.U32 R198, RZ, RZ, R27 ;  /* 0x000000ffffc67224 */ /* 0x000fe200078e001b */
[----:B------:R-:W2:Y:S06]  /*74d0*/  LDSM.16.MT88.4 R40, [R183+0x14800] ;  /* 0x01480000b728783b */ /* 0x000eac0000004200 */
        /* <DEDUP_REMOVED lines=10> */
[C---:B---3--:R-:W-:Y:S01]  /*7580*/  HMMA.16816.F32.BF16 R36, R12.reuse, R58, RZ ;  /* 0x0000003a0c24723c */ /* 0x048fe200000418ff */
[----:B------:R-:W-:Y:S02]  /*7590*/  IMAD.MOV.U32 R220, RZ, RZ, R22 ;  /* 0x000000ffffdc7224 */ /* 0x000fe400078e0016 */
[----:B------:R-:W-:Y:S02]  /*75a0*/  IMAD.MOV.U32 R215, RZ, RZ, R23 ;  /* 0x000000ffffd77224 */ /* 0x000fe400078e0017 */
[----:B------:R-:W-:Y:S02]  /*75b0*/  IMAD.MOV.U32 R68, RZ, RZ, R20 ;  /* 0x000000ffff447224 */ /* 0x000fe400078e0014 */
[----:B------:R-:W-:Y:S01]  /*75c0*/  IMAD.MOV.U32 R69, RZ, RZ, R21 ;  /* 0x000000ffff457224 */ /* 0x000fe200078e0015 */
[----:B------:R-:W-:Y:S01]  /*75d0*/  HMMA.16816.F32.BF16 R32, R12, R60, RZ ;  /* 0x0000003c0c20723c */ /* 0x000fe200000418ff */
[----:B------:R-:W-:Y:S01]  /*75e0*/  IMAD.MOV.U32 R65, RZ, RZ, R2 ;  /* 0x000000ffff417224 */ /* 0x000fe200078e0002 */
[----:B------:R-:W-:Y:S01]  /*75f0*/  LOP3.LUT R2, R87, UR4, RZ, 0x3c, !PT ;  /* 0x0000000457027c12 */ /* 0x000fe2000f8e3cff */
[----:B------:R-:W-:-:S02]  /*7600*/  IMAD.MOV.U32 R71, RZ, RZ, R139 ;  /* 0x000000ffff477224 */ /* 0x000fc400078e008b */
[----:B------:R-:W-:-:S03]  /*7610*/  IMAD.MOV.U32 R70, RZ, RZ, R136 ;  /* 0x000000ffff467224 */ /* 0x000fc600078e0088 */
[C---:B------:R-:W-:Y:S01]  /*7620*/  HMMA.16816.F32.BF16 R20, R12.reuse, R56, RZ ;  /* 0x000000380c14723c */ /* 0x040fe200000418ff */
[----:B------:R-:W-:Y:S07]  /*7630*/  LDSM.16.MT88.4 R56, [R186+0x14000] ;  /* 0x01400000ba38783b */ /* 0x000fee0000004200 */
[----:B------:R-:W-:Y:S01]  /*7640*/  HMMA.16816.F32.BF16 R28, R12, R62, RZ ;  /* 0x0000003e0c1c723c */ /* 0x000fe200000418ff */
[----:B------:R-:W3:Y:S07]  /*7650*/  LDSM.16.MT88.4 R60, [R184+0x14800] ;  /* 0x01480000b83c783b */ /* 0x000eee0000004200 */
[C---:B------:R-:W-:Y:S07]  /*7660*/  HMMA.16816.F32.BF16 R76, R8.reuse, R66, R24 ;  /* 0x00000042084c723c */ /* 0x040fee0000041818 */
[----:B------:R-:W-:Y:S01]  /*7670*/  IMAD.MOV.U32 R67, RZ, RZ, R18 ;  /* 0x000000ffff437224 */ /* 0x000fe200078e0012 */
[C---:B-1----:R-:W-:Y:S01]  /*7680*/  HMMA.16816.F32.BF16 R24, R8.reuse, R46, R36 ;  /* 0x0000002e0818723c */ /* 0x042fe20000041824 */
[----:B------:R-:W1:Y:S07]  /*7690*/  LDSM.16.MT88.4 R36, [R186+0x14800] ;  /* 0x01480000ba24783b */ /* 0x000e6e0000004200 */
[----:B------:R-:W-:Y:S07]  /*76a0*/  HMMA.16816.F32.BF16 R144, R8, R44, R20 ;  /* 0x0000002c0890723c */ /* 0x000fee0000041814 */
[----:B------:R-:W-:Y:S01]  /*76b0*/  IMAD.MOV.U32 R44, RZ, RZ, R137 ;  /* 0x000000ffff2c7224 */ /* 0x000fe200078e0089 */
[----:B------:R-:W-:Y:S07]  /*76c0*/  HMMA.16816.F32.BF16 R20, R12, R48, RZ ;  /* 0x000000300c14723c */ /* 0x000fee00000418ff */
[----:B------:R-:W-:Y:S01]  /*76d0*/  IMAD.MOV.U32 R48, RZ, RZ, R19 ;  /* 0x000000ffff307224 */ /* 0x000fe200078e0013 */
[----:B--2---:R-:W-:Y:S01]  /*76e0*/  HMMA.16816.F32.BF16 R160, R8, R42, R28 ;  /* 0x0000002a08a0723c */ /* 0x004fe2000004181c */
[----:B------:R-:W-:-:S02]  /*76f0*/  IMAD.MOV.U32 R193, RZ, RZ, R24 ;  /* 0x000000ffffc17224 */ /* 0x000fc400078e0018 */
[----:B------:R-:W-:Y:S02]  /*7700*/  IMAD.MOV.U32 R192, RZ, RZ, R25 ;  /* 0x000000ffffc07224 */ /* 0x000fe400078e0019 */
[----:B------:R-:W-:Y:S02]  /*7710*/  IMAD.MOV.U32 R191, RZ, RZ, R26 ;  /* 0x000000ffffbf7224 */ /* 0x000fe400078e001a */
[----:B------:R-:W-:Y:S01]  /*7720*/  IMAD.MOV.U32 R190, RZ, RZ, R27 ;  /* 0x000000ffffbe7224 */ /* 0x000fe200078e001b */
[----:B------:R-:W-:Y:S01]  /*7730*/  HMMA.16816.F32.BF16 R228, R8, R40, R32 ;  /* 0x0000002808e4723c */ /* 0x000fe20000041820 */
[----:B------:R-:W-:Y:S01]  /*7740*/  IMAD.MOV.U32 R43, RZ, RZ, R4 ;  /* 0x000000ffff2b7224 */ /* 0x000fe200078e0004 */
[----:B------:R-:W-:Y:S01]  /*7750*/  LOP3.LUT R42, R16, 0xffff, RZ, 0xc0, !PT ;  /* 0x0000ffff102a7812 */ /* 0x000fe200078ec0ff */
[----:B------:R-:W-:Y:S02]  /*7760*/  IMAD.MOV.U32 R49, RZ, RZ, R138 ;  /* 0x000000ffff317224 */ /* 0x000fe400078e008a */
[----:B------:R-:W-:-:S02]  /*7770*/  IMAD.MOV.U32 R197, RZ, RZ, R144 ;  /* 0x000000ffffc57224 */ /* 0x000fc400078e0090 */
[----:B------:R-:W-:Y:S01]  /*7780*/  LOP3.LUT R41, R6, 0xffff, RZ, 0xc0, !PT ;  /* 0x0000ffff06297812 */ /* 0x000fe200078ec0ff */
[----:B------:R-:W-:Y:S01]  /*7790*/  HMMA.16816.F32.BF16 R24, R12, R50, RZ ;  /* 0x000000320c18723c */ /* 0x000fe200000418ff */
[----:B------:R-:W-:Y:S02]  /*77a0*/  IMAD.MOV.U32 R196, RZ, RZ, R145 ;  /* 0x000000ffffc47224 */ /* 0x000fe400078e0091 */
[----:B------:R-:W-:Y:S02]  /*77b0*/  IMAD.MOV.U32 R195, RZ, RZ, R146 ;  /* 0x000000ffffc37224 */ /* 0x000fe400078e0092 */
[----:B------:R-:W-:Y:S02]  /*77c0*/  IMAD.MOV.U32 R194, RZ, RZ, R147 ;  /* 0x000000ffffc27224 */ /* 0x000fe400078e0093 */
[----:B------:R-:W-:Y:S01]  /*77d0*/  IMAD.MOV.U32 R51, RZ, RZ, R3 ;  /* 0x000000ffff337224 */ /* 0x000fe200078e0003 */
[----:B---3--:R-:W-:Y:S01]  /*77e0*/  HMMA.16816.F32.BF16 R232, R8, R60, R20 ;  /* 0x0000003c08e8723c */ /* 0x008fe20000041814 */
[----:B------:R-:W-:-:S05]  /*77f0*/  IMAD.WIDE.U32 R2, R2, -0x326172a9, RZ ;  /* 0xcd9e8d5702027825 */ /* 0x000fca00078e00ff */
[----:B------:R-:W-:Y:S01]  /*7800*/  LOP3.LUT R3, R3, UR36, R120, 0x96, !PT ;  /* 0x0000002403037c12 */ /* 0x000fe2000f8e9678 */
[----:B------:R-:W-:Y:S01]  /*7810*/  IMAD.MOV.U32 R60, RZ, RZ, R43 ;  /* 0x000000ffff3c7224 */ /* 0x000fe200078e002b */
[----:B------:R-:W-:Y:S01]  /*7820*/  LOP3.LUT R4, R53, UR35, R2, 0x96, !PT ;  /* 0x0000002335047c12 */ /* 0x000fe2000f8e9602 */
[----:B------:R-:W-:Y:S01]  /*7830*/  HMMA.16816.F32.BF16 R32, R12, R58, RZ ;  /* 0x0000003a0c20723c */ /* 0x000fe200000418ff */
[----:B------:R-:W-:Y:S02]  /*7840*/  IMAD.MOV.U32 R61, RZ, RZ, R51 ;  /* 0x000000ffff3d7224 */ /* 0x000fe400078e0033 */
[----:B------:R-:W-:-:S04]  /*7850*/  IMAD.WIDE.U32 R2, R3, -0x2daee0ad, RZ ;  /* 0xd2511f5303027825 */ /* 0x000fc800078e00ff */
[----:B------:R-:W-:Y:S01]  /*7860*/  IMAD.WIDE.U32 R20, R4, -0x2daee0ad, RZ ;  /* 0xd2511f5304147825 */ /* 0x000fe200078e00ff */
[----:B------:R-:W-:Y:S01]  /*7870*/  LOP3.LUT R3, R3, UR34, R82, 0x96, !PT ;  /* 0x0000002203037c12 */ /* 0x000fe2000f8e9652 */
[----:B------:R-:W-:Y:S02]  /*7880*/  HMMA.16816.F32.BF16 R28, R12, R56, RZ ;  /* 0x000000380c1c723c */ /* 0x000fe400000418ff */
[----:B------:R-:W-:Y:S01]  /*7890*/  IMAD.MOV.U32 R51, RZ, RZ, R123 ;  /* 0x000000ffff337224 */ /* 0x000fe200078e007b */
[----:B------:R-:W-:Y:S01]  /*78a0*/  LOP3.LUT R4, R21, UR32, R2, 0x96, !PT ;  /* 0x0000002015047c12 */ /* 0x000fe2000f8e9602 */
[----:B------:R-:W-:-:S04]  /*78b0*/  IMAD.WIDE.U32 R2, R3, -0x326172a9, RZ ;  /* 0xcd9e8d5703027825 */ /* 0x000fc800078e00ff */
[----:B------:R-:W-:Y:S01]  /*78c0*/  IMAD.WIDE.U32 R18, R4, -0x326172a9, RZ ;  /* 0xcd9e8d5704127825 */ /* 0x000fe200078e00ff */
[----:B------:R-:W-:Y:S01]  /*78d0*/  LOP3.LUT R4, R3, UR33, R52, 0x96, !PT ;  /* 0x0000002103047c12 */ /* 0x000fe2000f8e9634 */
[C---:B------:R-:W-:Y:S02]  /*78e0*/  HMMA.16816.F32.BF16 R152, R8.reuse, R62, R24 ;  /* 0x0000003e0898723c */ /* 0x040fe40000041818 */
[----:B------:R-:W-:Y:S01]  /*78f0*/  IMAD.MOV.U32 R53, RZ, RZ, R48 ;  /* 0x000000ffff357224 */ /* 0x000fe200078e0030 */
[----:B------:R-:W-:Y:S01]  /*7900*/  LOP3.LUT R22, R19, UR5, R2, 0x96, !PT ;  /* 0x0000000513167c12 */ /* 0x000fe2000f8e9602 */
[----:B------:R-:W-:Y:S02]  /*7910*/  IMAD.MOV.U32 R48, RZ, RZ, R214 ;  /* 0x000000ffff307224 */ /* 0x000fe400078e00d6 */
[----:B------:R-:W-:Y:S01]  /*7920*/  IMAD.MOV.U32 R58, RZ, RZ, R224 ;  /* 0x000000ffff3a7224 */ /* 0x000fe200078e00e0 */
[----:B------:R-:W-:Y:S01]  /*7930*/  LOP3.LUT R25, R3, UR33, R52, 0x96, !PT ;  /* 0x0000002103197c12 */ /* 0x000fe2000f8e9634 */
[----:B------:R-:W-:Y:S01]  /*7940*/  IMAD.WIDE.U32 R22, R22, -0x2daee0ad, RZ ;  /* 0xd2511f5316167825 */ /* 0x000fe200078e00ff */
[----:B------:R-:W-:Y:S01]  /*7950*/  LOP3.LUT R24, R19, UR5, R2, 0x96, !PT ;  /* 0x0000000513187c12 */ /* 0x000fe2000f8e9602 */
[----:B-1----:R-:W-:Y:S01]  /*7960*/  HMMA.16816.F32.BF16 R136, R8, R38, R32 ;  /* 0x000000260888723c */ /* 0x002fe20000041820 */
[----:B------:R-:W-:Y:S01]  /*7970*/  LOP3.LUT R19, R7, UR22, R80, 0x96, !PT ;  /* 0x0000001607137c12 */ /* 0x000fe2000f8e9650 */
[----:B------:R-:W-:-:S04]  /*7980*/  IMAD.WIDE.U32 R2, R4, -0x2daee0ad, RZ ;  /* 0xd2511f5304027825 */ /* 0x000fc800078e00ff */
[----:B------:R-:W-:Y:S01]  /*7990*/  IMAD R4, R25, -0x2daee0ad, RZ ;  /* 0xd2511f5319047824 */ /* 0x000fe200078e02ff */
[----:B------:R-:W-:Y:S01]  /*79a0*/  LOP3.LUT R21, R3, UR31, R20, 0x96, !PT ;  /* 0x0000001f03157c12 */ /* 0x000fe2000f8e9614 */
[----:B------:R-:W-:Y:S01]  /*79b0*/  IMAD.WIDE.U32 R34, R24, -0x2daee0ad, RZ ;  /* 0xd2511f5318227825 */ /* 0x000fe200078e00ff */
[----:B------:R-:W-:Y:S01]  /*79c0*/  LOP3.LUT R2, R23, UR15, R2, 0x96, !PT ;  /* 0x0000000f17027c12 */ /* 0x000fe2000f8e9602 */
[----:B------:R-:W-:Y:S01]  /*79d0*/  HMMA.16816.F32.BF16 R144, R8, R36, R28 ;  /* 0x000000240890723c */ /* 0x000fe2000004181c */
[----:B------:R-:W-:Y:S01]  /*79e0*/  LOP3.LUT R25, R6, 0xff, RZ, 0xc0, !PT ;  /* 0x000000ff06197812 */ /* 0x000fe200078ec0ff */
[----:B------:R-:W-:Y:S01]  /*79f0*/  IMAD.MOV.U32 R63, RZ, RZ, R44 ;  /* 0x000000ffff3f7224 */ /* 0x000fe200078e002c */
[--C-:B------:R-:W-:Y:S01]  /*7a00*/  SHF.R.U32.HI R39, RZ, 0x10, R6.reuse ;  /* 0x00000010ff277819 */ /* 0x100fe20000011606 */
[----:B------:R-:W-:Y:S01]  /*7a10*/  IMAD.WIDE.U32 R2, R2, -0x326172a9, RZ ;  /* 0xcd9e8d5702027825 */ /* 0x000fe200078e00ff */
[----:B------:R-:W-:Y:S02]  /*7a20*/  SHF.R.U32.HI R24, RZ, 0x18, R6 ;  /* 0x00000018ff187819 */ /* 0x000fe40000011606 */
[----:B------:R-:W-:Y:S01]  /*7a30*/  LOP3.LUT R20, R35, UR15, R4, 0x96, !PT ;  /* 0x0000000f23147c12 */ /* 0x000fe2000f8e9604 */
[----:B------:R-:W-:Y:S01]  /*7a40*/  IMAD.WIDE.U32 R6, R21, -0x326172a9, RZ ;  /* 0xcd9e8d5715067825 */ /* 0x000fe200078e00ff */
[----:B------:R-:W-:-:S02]  /*7a50*/  LOP3.LUT R23, R2, 0xff, RZ, 0xc0, !PT ;  /* 0x000000ff02177812 */ /* 0x000fc400078ec0ff */
[----:B------:R-:W-:Y:S01]  /*7a60*/  LOP3.LUT R27, R2, 0xffff, RZ, 0xc0, !PT ;  /* 0x0000ffff021b7812 */ /* 0x000fe200078ec0ff */
[----:B------:R-:W-:Y:S01]  /*7a70*/  IMAD.MOV.U32 R62, RZ, RZ, R49 ;  /* 0x000000ffff3e7224 */ /* 0x000fe200078e0031 */
[--C-:B------:R-:W-:Y:S01]  /*7a80*/  SHF.R.U32.HI R26, RZ, 0x10, R2.reuse ;  /* 0x00000010ff1a7819 */ /* 0x100fe20000011602 */
[----:B------:R-:W-:Y:S01]  /*7a90*/  IMAD.MOV.U32 R49, RZ, RZ, R213 ;  /* 0x000000ffff317224 */ /* 0x000fe200078e00d5 */
[----:B------:R-:W-:Y:S01]  /*7aa0*/  SHF.R.U32.HI R21, RZ, 0x18, R2 ;  /* 0x00000018ff157819 */ /* 0x000fe20000011602 */
[----:B------:R-:W-:Y:S01]  /*7ab0*/  IMAD.MOV.U32 R80, RZ, RZ, R70 ;  /* 0x000000ffff507224 */ /* 0x000fe200078e0046 */
[----:B------:R-:W-:Y:S01]  /*7ac0*/  LOP3.LUT R4, R3, UR22, R6, 0x96, !PT ;  /* 0x0000001603047c12 */ /* 0x000fe2000f8e9606 */
[----:B------:R-:W-:Y:S01]  /*7ad0*/  IMAD.WIDE.U32 R2, R20, -0x326172a9, RZ ;  /* 0xcd9e8d5714027825 */ /* 0x000fe200078e00ff */
[C-C-:B------:R-:W-:Y:S02]  /*7ae0*/  LOP3.LUT R28, R7.reuse, UR27, R18.reuse, 0x96, !PT ;  /* 0x0000001b071c7c12 */ /* 0x140fe4000f8e9612 */
[----:B------:R-:W-:Y:S01]  /*7af0*/  LOP3.LUT R40, R7, UR27, R18, 0x96, !PT ;  /* 0x0000001b07287c12 */ /* 0x000fe2000f8e9612 */
[----:B------:R-:W-:Y:S01]  /*7b00*/  IMAD.MOV.U32 R70, RZ, RZ, R220 ;  /* 0x000000ffff467224 */ /* 0x000fe200078e00dc */
[----:B------:R-:W-:-:S02]  /*7b10*/  LOP3.LUT R33, R2, 0xffff, RZ, 0xc0, !PT ;  /* 0x0000ffff02217812 */ /* 0x000fc400078ec0ff */
[----:B------:R-:W-:Y:S02]  /*7b20*/  LOP3.LUT R36, R2, 0xff, RZ, 0xc0, !PT ;  /* 0x000000ff02247812 */ /* 0x000fe400078ec0ff */
[--C-:B------:R-:W-:Y:S02]  /*7b30*/  SHF.R.U32.HI R38, RZ, 0x10, R2.reuse ;  /* 0x00000010ff267819 */ /* 0x100fe40000011602 */
[----:B------:R-:W-:Y:S01]  /*7b40*/  SHF.R.U32.HI R37, RZ, 0x18, R2 ;  /* 0x00000018ff257819 */ /* 0x000fe20000011602 */
[----:B------:R-:W-:Y:S01]  /*7b50*/  FFMA.FTZ R2, R89, c[0x0][0x23c], -R5 ;  /* 0x00008f0059027a23 */ /* 0x000fe20000010805 */
[----:B------:R-:W-:Y:S02]  /*7b60*/  LOP3.LUT R7, R3, UR22, R6, 0x96, !PT ;  /* 0x0000001603077c12 */ /* 0x000fe4000f8e9606 */
[----:B------:R-:W-:Y:S01]  /*7b70*/  LOP3.LUT R3, R4, 0xff, RZ, 0xc0, !PT ;  /* 0x000000ff04037812 */ /* 0x000fe200078ec0ff */
[----:B------:R1:W-:Y:S01]  /*7b80*/  MUFU.EX2 R56, R2 ;  /* 0x0000000200387308 */ /* 0x0003e20000000800 */
[----:B------:R-:W-:Y:S01]  /*7b90*/  LOP3.LUT R6, R17, UR14, R84, 0x96, !PT ;  /* 0x0000000e11067c12 */ /* 0x000fe2000f8e9654 */
[----:B------:R-:W-:Y:S01]  /*7ba0*/  FFMA.FTZ R17, R93, c[0x0][0x23c], -R0 ;  /* 0x00008f005d117a23 */ /* 0x000fe20000010800 */
[----:B------:R-:W-:-:S02]  /*7bb0*/  ISETP.GE.U32.AND P1, PT, R122, R3, PT ;  /* 0x000000037a00720c */ /* 0x000fc40003f26070 */
[----:B------:R-:W-:Y:S02]  /*7bc0*/  LOP3.LUT R32, R16, 0xff, RZ, 0xc0, !PT ;  /* 0x000000ff10207812 */ /* 0x000fe400078ec0ff */
[--C-:B------:R-:W-:Y:S01]  /*7bd0*/  SHF.R.U32.HI R35, RZ, 0x10, R16.reuse ;  /* 0x00000010ff237819 */ /* 0x100fe20000011610 */
[----:B------:R-:W-:Y:S01]  /*7be0*/  MUFU.EX2 R87, R17 ;  /* 0x0000001100577308 */ /* 0x000fe20000000800 */
[----:B------:R-:W-:Y:S02]  /*7bf0*/  SHF.R.U32.HI R18, RZ, 0x18, R16 ;  /* 0x00000018ff127819 */ /* 0x000fe40000011610 */
[C---:B------:R-:W-:Y:S02]  /*7c00*/  ISETP.GE.U32.AND P2, PT, R122.reuse, R23, PT ;  /* 0x000000177a00720c */ /* 0x040fe40003f46070 */
[C---:B------:R-:W-:Y:S02]  /*7c10*/  ISETP.GE.U32.AND P4, PT, R122.reuse, R21, PT ;  /* 0x000000157a00720c */ /* 0x040fe40003f86070 */
[----:B------:R-:W-:Y:S01]  /*7c20*/  ISETP.GE.U32.AND P6, PT, R122, R25, PT ;  /* 0x000000197a00720c */ /* 0x000fe20003fc6070 */
[----:B-1----:R-:W-:Y:S01]  /*7c30*/  FFMA.FTZ R2, R88, c[0x0][0x23c], -R5 ;  /* 0x00008f0058027a23 */ /* 0x002fe20000010805 */
[----:B------:R-:W-:-:S03]  /*7c40*/  ISETP.GE.U32.AND P3, PT, R122, R24, PT ;  /* 0x000000187a00720c */ /* 0x000fc60003f66070 */
[----:B------:R1:W2:Y:S08]  /*7c50*/  MUFU.EX2 R66, R2 ;  /* 0x0000000200427308 */ /* 0x0002b00000000800 */
[----:B------:R-:W-:Y:S02]  /*7c60*/  @!P6 HFMA2.BF16_V2 R108, -RZ.H0_H0, RZ.H0_H0, -R243.H0_H0 ;  /* 0x200000ffff6ce231 */ /* 0x000fe400003409f3 */
[----:B------:R-:W-:-:S03]  /*7c70*/  @!P3 HFMA2.BF16_V2 R111, -RZ.H0_H0, RZ.H0_H0, -R244.H0_H0 ;  /* 0x200000ffff6fb231 */ /* 0x000fc600003409f4 */
[----:B------:R-:W-:Y:S02]  /*7c80*/  @!P6 PRMT R243, R108, 0x5410, RZ ;  /* 0x000054106cf3e816 */ /* 0x000fe400000000ff */
[----:B------:R-:W-:Y:S02]  /*7c90*/  @!P3 PRMT R244, R111, 0x5410, RZ ;  /* 0x000054106ff4b816 */ /* 0x000fe400000000ff */
[----:B-1----:R-:W-:Y:S02]  /*7ca0*/  LOP3.LUT R2, R4, 0xffff, RZ, 0xc0, !PT ;  /* 0x0000ffff04027812 */ /* 0x002fe400078ec0ff */
[----:B--2---:R-:W-:Y:S02]  /*7cb0*/  F2FP.BF16.PACK_AB R3, R66, R56 ;  /* 0x000000384203723e */ /* 0x004fe400000010ff */
[----:B------:R-:W-:Y:S02]  /*7cc0*/  SHF.R.U32.HI R2, RZ, 0x8, R2 ;  /* 0x00000008ff027819 */ /* 0x000fe40000011602 */
[----:B------:R-:W-:-:S02]  /*7cd0*/  PRMT R180, R3, 0x7610, R180 ;  /* 0x0000761003b47816 */ /* 0x000fc400000000b4 */
[----:B------:R-:W-:Y:S02]  /*7ce0*/  LOP3.LUT R2, R2, 0xffff, RZ, 0xc0, !PT ;  /* 0x0000ffff02027812 */ /* 0x000fe400078ec0ff */
[----:B------:R-:W-:Y:S01]  /*7cf0*/  PRMT R179, R3, 0x7632, R179 ;  /* 0x0000763203b37816 */ /* 0x000fe200000000b3 */
[----:B------:R-:W-:Y:S01]  /*7d00*/  @!P1 HFMA2.BF16_V2 R88, -RZ.H0_H0, RZ.H0_H0, -R180.H0_H0 ;  /* 0x200000ffff589231 */ /* 0x000fe200003409b4 */
[----:B------:R-:W-:Y:S01]  /*7d10*/  ISETP.GE.U32.AND P5, PT, R122, R2, PT ;  /* 0x000000027a00720c */ /* 0x000fe20003fa6070 */
[----:B------:R-:W-:Y:S01]  /*7d20*/  FFMA.FTZ R2, R90, c[0x0][0x23c], -R0 ;  /* 0x00008f005a027a23 */ /* 0x000fe20000010800 */
[----:B------:R-:W-:Y:S01]  /*7d30*/  PRMT R45, R180, 0x5410, R179 ;  /* 0x00005410b42d7816 */ /* 0x000fe200000000b3 */
[----:B------:R-:W-:Y:S01]  /*7d40*/  FFMA.FTZ R3, R95, c[0x0][0x23c], -R5 ;  /* 0x00008f005f037a23 */ /* 0x000fe20000010805 */
[----:B------:R-:W-:Y:S01]  /*7d50*/  @!P1 PRMT R180, R88, 0x5410, RZ ;  /* 0x0000541058b49816 */ /* 0x000fe200000000ff */
[----:B------:R1:W-:Y:S01]  /*7d60*/  MUFU.EX2 R59, R2 ;  /* 0x00000002003b7308 */ /* 0x0003e20000000800 */
[----:B------:R-:W-:-:S07]  /*7d70*/  IMAD.MOV.U32 R88, RZ, RZ, R226 ;  /* 0x000000ffff587224 */ /* 0x000fce00078e00e2 */
[----:B------:R-:W-:Y:S01]  /*7d80*/  @!P5 HFMA2.BF16_V2 R89, -RZ.H0_H0, RZ.H0_H0, -R179.H0_H0 ;  /* 0x200000ffff59d231 */ /* 0x000fe200003409b3 */
[----:B------:R2:W-:Y:S04]  /*7d90*/  MUFU.EX2 R84, R3 ;  /* 0x0000000300547308 */ /* 0x0005e80000000800 */
[----:B------:R-:W-:Y:S01]  /*7da0*/  @!P5 PRMT R179, R89, 0x5410, RZ ;  /* 0x0000541059b3d816 */ /* 0x000fe200000000ff */
[----:B------:R-:W-:Y:S02]  /*7db0*/  IMAD.MOV.U32 R89, RZ, RZ, R227 ;  /* 0x000000ffff597224 */ /* 0x000fe400078e00e3 */
[----:B-1----:R-:W-:-:S04]  /*7dc0*/  FFMA.FTZ R2, R91, c[0x0][0x23c], -R0 ;  /* 0x00008f005b027a23 */ /* 0x002fc80000010800 */
[----:B------:R1:W-:Y:S01]  /*7dd0*/  MUFU.EX2 R57, R2 ;  /* 0x0000000200397308 */ /* 0x0003e20000000800 */
[----:B--2---:R-:W-:-:S07]  /*7de0*/  FFMA.FTZ R3, R92, c[0x0][0x23c], -R5 ;  /* 0x00008f005c037a23 */ /* 0x004fce0000010805 */
[----:B------:R-:W2:Y:S01]  /*7df0*/  MUFU.EX2 R82, R3 ;  /* 0x0000000300527308 */ /* 0x000ea20000000800 */
[----:B-1----:R-:W-:-:S04]  /*7e00*/  SHF.R.U32.HI R2, RZ, 0x18, R4 ;  /* 0x00000018ff027819 */ /* 0x002fc80000011604 */
[----:B------:R-:W-:Y:S02]  /*7e10*/  ISETP.GE.U32.AND P1, PT, R122, R2, PT ;  /* 0x000000027a00720c */ /* 0x000fe40003f26070 */
[----:B------:R-:W-:Y:S02]  /*7e20*/  SHF.R.U32.HI R2, RZ, 0x10, R4 ;  /* 0x00000010ff027819 */ /* 0x000fe40000011604 */
[----:B--2---:R-:W-:Y:S02]  /*7e30*/  F2FP.BF16.PACK_AB R16, R82, R84 ;  /* 0x000000545210723e */ /* 0x004fe400000010ff */
[----:B------:R-:W-:Y:S02]  /*7e40*/  LOP3.LUT R2, R2, 0xff, RZ, 0xc0, !PT ;  /* 0x000000ff02027812 */ /* 0x000fe400078ec0ff */
[----:B------:R-:W-:Y:S02]  /*7e50*/  PRMT R176, R16, 0x7610, R176 ;  /* 0x0000761010b07816 */ /* 0x000fe400000000b0 */
[----:B------:R-:W-:-:S02]  /*7e60*/  ISETP.GE.U32.AND P5, PT, R122, R2, PT ;  /* 0x000000027a00720c */ /* 0x000fc40003fa6070 */
[----:B------:R-:W-:Y:S01]  /*7e70*/  F2FP.BF16.PACK_AB R2, R57, R59 ;  /* 0x0000003b3902723e */ /* 0x000fe200000010ff */
[----:B------:R-:W-:Y:S01]  /*7e80*/  @!P2 HFMA2.BF16_V2 R93, -RZ.H0_H0, RZ.H0_H0, -R176.H0_H0 ;  /* 0x200000ffff5da231 */ /* 0x000fe200003409b0 */
[----:B------:R-:W-:Y:S01]  /*7e90*/  PRMT R175, R16, 0x7632, R175 ;  /* 0x0000763210af7816 */ /* 0x000fe200000000af */
[----:B------:R-:W-:Y:S01]  /*7ea0*/  FFMA.FTZ R16, R94, c[0x0][0x23c], -R0 ;  /* 0x00008f005e107a23 */ /* 0x000fe20000010800 */
[C---:B------:R-:W-:Y:S02]  /*7eb0*/  PRMT R178, R2.reuse, 0x7632, R178 ;  /* 0x0000763202b27816 */ /* 0x040fe400000000b2 */
[----:B------:R-:W-:Y:S01]  /*7ec0*/  PRMT R177, R2, 0x7610, R177 ;  /* 0x0000761002b17816 */ /* 0x000fe200000000b1 */
[----:B------:R-:W1:Y:S01]  /*7ed0*/  MUFU.EX2 R64, R16 ;  /* 0x0000001000407308 */ /* 0x000e620000000800 */
[----:B------:R-:W-:Y:S01]  /*7ee0*/  LOP3.LUT R2, R26, 0xff, RZ, 0xc0, !PT ;  /* 0x000000ff1a027812 */ /* 0x000fe200078ec0ff */
[----:B------:R-:W-:Y:S01]  /*7ef0*/  @!P1 HFMA2.BF16_V2 R90, -RZ.H0_H0, RZ.H0_H0, -R178.H0_H0 ;  /* 0x200000ffff5a9231 */ /* 0x000fe200003409b2 */
[----:B------:R-:W-:Y:S01]  /*7f00*/  PRMT R52, R177, 0x5410, R178 ;  /* 0x00005410b1347816 */ /* 0x000fe200000000b2 */
[----:B------:R-:W-:Y:S01]  /*7f10*/  @!P5 HFMA2.BF16_V2 R91, -RZ.H0_H0, RZ.H0_H0, -R177.H0_H0 ;  /* 0x200000ffff5bd231 */ /* 0x000fe200003409b1 */
[----:B------:R-:W-:-:S02]  /*7f20*/  PRMT R47, R176, 0x5410, R175 ;  /* 0x00005410b02f7816 */ /* 0x000fc400000000af */
[----:B------:R-:W-:Y:S01]  /*7f30*/  @!P1 PRMT R178, R90, 0x5410, RZ ;  /* 0x000054105ab29816 */ /* 0x000fe200000000ff */
[----:B------:R-:W-:Y:S01]  /*7f40*/  IMAD.MOV.U32 R90, RZ, RZ, R71 ;  /* 0x000000ffff5a7224 */ /* 0x000fe200078e0047 */
[----:B------:R-:W-:Y:S01]  /*7f50*/  ISETP.GE.U32.AND P1, PT, R122, R2, PT ;  /* 0x000000027a00720c */ /* 0x000fe20003f26070 */
[----:B------:R-:W-:Y:S01]  /*7f60*/  IMAD.MOV.U32 R71, RZ, RZ, R215 ;  /* 0x000000ffff477224 */ /* 0x000fe200078e00d7 */
[----:B------:R-:W-:Y:S02]  /*7f70*/  SHF.R.U32.HI R2, RZ, 0x8, R27 ;  /* 0x00000008ff027819 */ /* 0x000fe4000001161b */
[----:B------:R-:W-:Y:S01]  /*7f80*/  @!P5 PRMT R177, R91, 0x5410, RZ ;  /* 0x000054105bb1d816 */ /* 0x000fe200000000ff */
[----:B------:R-:W-:Y:S01]  /*7f90*/  LDSM.16.MT88.4 R24, [R185+0x14800] ;  /* 0x01480000b918783b */ /* 0x000fe20000004200 */
[----:B------:R-:W-:Y:S01]  /*7fa0*/  LOP3.LUT R2, R2, 0xffff, RZ, 0xc0, !PT ;  /* 0x0000ffff02027812 */ /* 0x000fe200078ec0ff */
[----:B------:R-:W-:Y:S01]  /*7fb0*/  IMAD.MOV.U32 R91, RZ, RZ, R225 ;  /* 0x000000ffff5b7224 */ /* 0x000fe200078e00e1 */
[----:B------:R-:W-:-:S02]  /*7fc0*/  @!P2 PRMT R176, R93, 0x5410, RZ ;  /* 0x000054105db0a816 */ /* 0x000fc400000000ff */
[----:B------:R-:W-:Y:S01]  /*7fd0*/  ISETP.GE.U32.AND P5, PT, R122, R2, PT ;  /* 0x000000027a00720c */ /* 0x000fe20003fa6070 */
[----:B------:R-:W-:Y:S01]  /*7fe0*/  IMAD.WIDE.U32 R2, R28, -0x2daee0ad, RZ ;  /* 0xd2511f531c027825 */ /* 0x000fe200078e00ff */
[----:B-1----:R-:W-:Y:S01]  /*7ff0*/  F2FP.BF16.PACK_AB R17, R64, R87 ;  /* 0x000000574011723e */ /* 0x002fe200000010ff */
[----:B------:R-:W1:Y:S03]  /*8000*/  LDSM.16.MT88.4 R28, [R185+0x14000] ;  /* 0x01400000b91c783b */ /* 0x000e660000004200 */
[----:B------:R-:W-:Y:S02]  /*8010*/  LOP3.LUT R4, R3, UR14, R22, 0x96, !PT ;  /* 0x0000000e03047c12 */ /* 0x000fe4000f8e9616 */
[----:B------:R-:W-:Y:S02]  /*8020*/  PRMT R174, R17, 0x7632, R174 ;  /* 0x0000763211ae7816 */ /* 0x000fe400000000ae */
[----:B------:R-:W-:-:S02]  /*8030*/  SHF.R.U32.HI R16, RZ, 0x10, R4 ;  /* 0x00000010ff107819 */ /* 0x000fc40000011604 */
[----:B------:R-:W-:Y:S01]  /*8040*/  PRMT R173, R17, 0x7610, R173 ;  /* 0x0000761011ad7816 */ /* 0x000fe200000000ad */
[----:B------:R-:W-:Y:S01]  /*8050*/  @!P5 HFMA2.BF16_V2 R92, -RZ.H0_H0, RZ.H0_H0, -R175.H0_H0 ;  /* 0x200000ffff5cd231 */ /* 0x000fe200003409af */
[----:B------:R-:W-:Y:S01]  /*8060*/  LOP3.LUT R16, R16, 0xff, RZ, 0xc0, !PT ;  /* 0x000000ff10107812 */ /* 0x000fe200078ec0ff */
[----:B------:R-:W-:Y:S01]  /*8070*/  @!P4 HFMA2.BF16_V2 R94, -RZ.H0_H0, RZ.H0_H0, -R174.H0_H0 ;  /* 0x200000ffff5ec231 */ /* 0x000fe200003409ae */
[----:B------:R-:W-:Y:S01]  /*8080*/  PRMT R46, R173, 0x5410, R174 ;  /* 0x00005410ad2e7816 */ /* 0x000fe200000000ae */
[----:B------:R-:W-:Y:S01]  /*8090*/  @!P1 HFMA2.BF16_V2 R95, -RZ.H0_H0, RZ.H0_H0, -R173.H0_H0 ;  /* 0x200000ffff5f9231 */ /* 0x000fe200003409ad */
[----:B------:R-:W-:Y:S02]  /*80a0*/  ISETP.GE.U32.AND P2, PT, R122, R16, PT ;  /* 0x000000107a00720c */ /* 0x000fe40003f46070 */
[----:B------:R-:W-:Y:S02]  /*80b0*/  LOP3.LUT R16, R4, 0xff, RZ, 0xc0, !PT ;  /* 0x000000ff04107812 */ /* 0x000fe400078ec0ff */
[----:B------:R-:W-:-:S02]  /*80c0*/  @!P5 PRMT R175, R92, 0x5410, RZ ;  /* 0x000054105cafd816 */ /* 0x000fc400000000ff */
[----:B------:R-:W-:Y:S01]  /*80d0*/  ISETP.GE.U32.AND P5, PT, R122, R16, PT ;  /* 0x000000107a00720c */ /* 0x000fe20003fa6070 */
[----:B------:R-:W-:Y:S01]  /*80e0*/  FFMA.FTZ R16, R97, c[0x0][0x23c], -R5 ;  /* 0x00008f0061107a23 */ /* 0x000fe20000010805 */
[----:B------:R-:W-:Y:S02]  /*80f0*/  @!P4 PRMT R174, R94, 0x5410, RZ ;  /* 0x000054105eaec816 */ /* 0x000fe400000000ff */
[----:B------:R-:W-:Y:S01]  /*8100*/  @!P1 PRMT R173, R95, 0x5410, RZ ;  /* 0x000054105fad9816 */ /* 0x000fe200000000ff */
[----:B------:R2:W-:Y:S01]  /*8110*/  MUFU.EX2 R92, R16 ;  /* 0x00000010005c7308 */ /* 0x0005e20000000800 */
[----:B------:R-:W-:Y:S01]  /*8120*/  SHF.R.U32.HI R17, RZ, 0x18, R2 ;  /* 0x00000018ff117819 */ /* 0x000fe20000011602 */
[----:B-1----:R-:W-:Y:S01]  /*8130*/  HMMA.16816.F32.BF16 R20, R12, R28, RZ ;  /* 0x0000001c0c14723c */ /* 0x002fe200000418ff */
[----:B--2---:R-:W-:Y:S02]  /*8140*/  SHF.R.U32.HI R16, RZ, 0x18, R4 ;  /* 0x00000018ff107819 */ /* 0x004fe40000011604 */
[----:B------:R-:W-:-:S02]  /*8150*/  LOP3.LUT R4, R4, 0xffff, RZ, 0xc0, !PT ;  /* 0x0000ffff04047812 */ /* 0x000fc400078ec0ff */
[----:B------:R-:W-:Y:S01]  /*8160*/  ISETP.GE.U32.AND P4, PT, R122, R16, PT ;  /* 0x000000107a00720c */ /* 0x000fe20003f86070 */
[----:B------:R-:W-:Y:S01]  /*8170*/  FFMA.FTZ R16, R96, c[0x0][0x23c], -R5 ;  /* 0x00008f0060107a23 */ /* 0x000fe20000010805 */
[----:B------:R-:W-:-:S03]  /*8180*/  SHF.R.U32.HI R4, RZ, 0x8, R4 ;  /* 0x00000008ff047819 */ /* 0x000fc60000011604 */
[----:B------:R1:W2:Y:S01]  /*8190*/  MUFU.EX2 R50, R16 ;  /* 0x0000001000327308 */ /* 0x0002a20000000800 */
[----:B------:R-:W-:-:S04]  /*81a0*/  LOP3.LUT R4, R4, 0xffff, RZ, 0xc0, !PT ;  /* 0x0000ffff04047812 */ /* 0x000fc800078ec0ff */
[----:B------:R-:W-:Y:S01]  /*81b0*/  ISETP.GE.U32.AND P1, PT, R122, R4, PT ;  /* 0x000000047a00720c */ /* 0x000fe20003f26070 */
[----:B-1----:R-:W-:Y:S02]  /*81c0*/  FFMA.FTZ R16, R99, c[0x0][0x23c], -R0 ;  /* 0x00008f0063107a23 */ /* 0x002fe40000010800 */
[----:B--2---:R-:W-:Y:S02]  /*81d0*/  IMAD.MOV.U32 R95, RZ, RZ, R50 ;  /* 0x000000ffff5f7224 */ /* 0x004fe400078e0032 */
[----:B------:R1:W-:Y:S01]  /*81e0*/  MUFU.EX2 R93, R16 ;  /* 0x00000010005d7308 */ /* 0x0003e20000000800 */
[----:B------:R-:W-:Y:S02]  /*81f0*/  IMAD.MOV.U32 R50, RZ, RZ, R212 ;  /* 0x000000ffff327224 */ /* 0x000fe400078e00d4 */
[----:B------:R-:W-:-:S04]  /*8200*/  F2FP.BF16.PACK_AB R4, R95, R92 ;  /* 0x0000005c5f04723e */ /* 0x000fc800000010ff */
[C---:B------:R-:W-:Y:S02]  /*8210*/  PRMT R172, R4.reuse, 0x7610, R172 ;  /* 0x0000761004ac7816 */ /* 0x040fe400000000ac */
[----:B------:R-:W-:Y:S02]  /*8220*/  PRMT R171, R4, 0x7632, R171 ;  /* 0x0000763204ab7816 */ /* 0x000fe400000000ab */
[----:B------:R-:W-:Y:S01]  /*8230*/  LOP3.LUT R4, R6, 0xff, RZ, 0xc0, !PT ;  /* 0x000000ff06047812 */ /* 0x000fe200078ec0ff */
[----:B------:R-:W-:Y:S01]  /*8240*/  @!P5 HFMA2.BF16_V2 R96, -RZ.H0_H0, RZ.H0_H0, -R172.H0_H0 ;  /* 0x200000ffff60d231 */ /* 0x000fe200003409ac */
[----:B------:R-:W-:Y:S01]  /*8250*/  PRMT R44, R172, 0x5410, R171 ;  /* 0x00005410ac2c7816 */ /* 0x000fe200000000ab */
[----:B------:R-:W-:Y:S01]  /*8260*/  @!P1 HFMA2.BF16_V2 R97, -RZ.H0_H0, RZ.H0_H0, -R171.H0_H0 ;  /* 0x200000ffff619231 */ /* 0x000fe200003409ab */
[----:B-1----:R-:W-:Y:S02]  /*8270*/  FFMA.FTZ R16, R98, c[0x0][0x23c], -R0 ;  /* 0x00008f0062107a23 */ /* 0x002fe40000010800 */
[----:B------:R-:W-:Y:S01]  /*8280*/  @!P5 PRMT R172, R96, 0x5410, RZ ;  /* 0x0000541060acd816 */ /* 0x000fe200000000ff */
[----:B------:R-:W-:Y:S01]  /*8290*/  IMAD.MOV.U32 R96, RZ, RZ, R223 ;  /* 0x000000ffff607224 */ /* 0x000fe200078e00df */
[----:B------:R-:W-:Y:S01]  /*82a0*/  ISETP.GE.U32.AND P5, PT, R122, R4, PT ;  /* 0x000000047a00720c */ /* 0x000fe20003fa6070 */
[----:B------:R-:W1:Y:S01]  /*82b0*/  MUFU.EX2 R94, R16 ;  /* 0x00000010005e7308 */ /* 0x000e620000000800 */
[----:B------:R-:W-:-:S02]  /*82c0*/  SHF.R.U32.HI R4, RZ, 0x18, R6 ;  /* 0x00000018ff047819 */ /* 0x000fc40000011606 */
[----:B------:R-:W-:Y:S01]  /*82d0*/  @!P1 PRMT R171, R97, 0x5410, RZ ;  /* 0x0000541061ab9816 */ /* 0x000fe200000000ff */
[----:B------:R-:W-:Y:S01]  /*82e0*/  IMAD.MOV.U32 R97, RZ, RZ, R221 ;  /* 0x000000ffff617224 */ /* 0x000fe200078e00dd */
[----:B------:R-:W-:Y:S02]  /*82f0*/  ISETP.GE.U32.AND P1, PT, R122, R4, PT ;  /* 0x000000047a00720c */ /* 0x000fe40003f26070 */
[----:B------:R-:W-:Y:S02]  /*8300*/  SHF.R.U32.HI R4, RZ, 0x10, R6 ;  /* 0x00000010ff047819 */ /* 0x000fe40000011606 */
[----:B------:R-:W-:Y:S02]  /*8310*/  LOP3.LUT R6, R6, 0xffff, RZ, 0xc0, !PT ;  /* 0x0000ffff06067812 */ /* 0x000fe400078ec0ff */
[----:B------:R-:W-:Y:S01]  /*8320*/  LOP3.LUT R4, R4, 0xff, RZ, 0xc0, !PT ;  /* 0x000000ff04047812 */ /* 0x000fe200078ec0ff */
[----:B------:R-:W-:Y:S01]  /*8330*/  @!P5 HFMA2.BF16_V2 R100, -RZ.H0_H0, RZ.H0_H0, -R240.H0_H0 ;  /* 0x200000ffff64d231 */ /* 0x000fe200003409f0 */
[----:B-1----:R-:W-:-:S04]  /*8340*/  F2FP.BF16.PACK_AB R16, R94, R93 ;  /* 0x0000005d5e10723e */ /* 0x002fc800000010ff */
[----:B------:R-:W-:Y:S01]  /*8350*/  @!P5 PRMT R240, R100, 0x5410, RZ ;  /* 0x0000541064f0d816 */ /* 0x000fe200000000ff */
[----:B------:R-:W-:Y:S01]  /*8360*/  @!P1 HFMA2.BF16_V2 R101, -RZ.H0_H0, RZ.H0_H0, -R236.H0_H0 ;  /* 0x200000ffff659231 */ /* 0x000fe200003409ec */
[C---:B------:R-:W-:Y:S01]  /*8370*/  PRMT R169, R16.reuse, 0x7610, R169 ;  /* 0x0000761010a97816 */ /* 0x040fe200000000a9 */
[----:B------:R-:W-:Y:S01]  /*8380*/  IMAD.MOV.U32 R100, RZ, RZ, R91 ;  /* 0x000000ffff647224 */ /* 0x000fe200078e005b */
[----:B------:R-:W-:Y:S01]  /*8390*/  PRMT R170, R16, 0x7632, R170 ;  /* 0x0000763210aa7816 */ /* 0x000fe200000000aa */
[----:B------:R-:W-:Y:S01]  /*83a0*/  IMAD.MOV.U32 R91, RZ, RZ, R62 ;  /* 0x000000ffff5b7224 */ /* 0x000fe200078e003e */
[----:B------:R-:W-:Y:S01]  /*83b0*/  @!P1 PRMT R236, R101, 0x5410, RZ ;  /* 0x0000541065ec9816 */ /* 0x000fe200000000ff */
[----:B------:R-:W-:Y:S01]  /*83c0*/  @!P2 HFMA2.BF16_V2 R99, -RZ.H0_H0, RZ.H0_H0, -R169.H0_H0 ;  /* 0x200000ffff63a231 */ /* 0x000fe200003409a9 */
[----:B------:R-:W-:Y:S01]  /*83d0*/  PRMT R43, R169, 0x5410, R170 ;  /* 0x00005410a92b7816 */ /* 0x000fe200000000aa */
[----:B------:R-:W-:Y:S01]  /*83e0*/  @!P4 HFMA2.BF16_V2 R98, -RZ.H0_H0, RZ.H0_H0, -R170.H0_H0 ;  /* 0x200000ffff62c231 */ /* 0x000fe200003409aa */
[----:B------:R-:W-:Y:S01]  /*83f0*/  LOP3.LUT R16, R7, 0xff, RZ, 0xc0, !PT ;  /* 0x000000ff07107812 */ /* 0x000fe200078ec0ff */
[----:B------:R-:W-:Y:S01]  /*8400*/  IMAD.MOV.U32 R101, RZ, RZ, R127 ;  /* 0x000000ffff657224 */ /* 0x000fe200078e007f */
[----:B------:R-:W-:Y:S01]  /*8410*/  @!P2 PRMT R169, R99, 0x5410, RZ ;  /* 0x0000541063a9a816 */ /* 0x000fe200000000ff */
[----:B------:R-:W-:Y:S01]  /*8420*/  IMAD.MOV.U32 R62, RZ, RZ, R60 ;  /* 0x000000ffff3e7224 */ /* 0x000fe200078e003c */
[----:B------:R-:W1:Y:S01]  /*8430*/  LDC.U8 R99, c[0x0][0x2d8] ;  /* 0x0000b600ff637b82 */ /* 0x000e620000000000 */
[----:B------:R-:W-:Y:S01]  /*8440*/  @!P4 PRMT R170, R98, 0x5410, RZ ;  /* 0x0000541062aac816 */ /* 0x000fe200000000ff */
[----:B------:R-:W-:Y:S01]  /*8450*/  IMAD.MOV.U32 R98, RZ, RZ, R222 ;  /* 0x000000ffff627224 */ /* 0x000fe200078e00de */
[----:B------:R-:W-:Y:S01]  /*8460*/  ISETP.GE.U32.AND P4, PT, R122, R4, PT ;  /* 0x000000047a00720c */ /* 0x000fe20003f86070 */
[----:B------:R-:W-:Y:S01]  /*8470*/  IMAD.MOV.U32 R60, RZ, RZ, R251 ;  /* 0x000000ffff3c7224 */ /* 0x000fe200078e00fb */
[----:B------:R-:W-:Y:S01]  /*8480*/  SHF.R.U32.HI R4, RZ, 0x8, R6 ;  /* 0x00000008ff047819 */ /* 0x000fe20000011606 */
[----:B------:R-:W-:Y:S01]  /*8490*/  HMMA.16816.F32.BF16 R120, R8, R24, R20 ;  /* 0x000000180878723c */ /* 0x000fe20000041814 */
[----:B------:R-:W-:-:S02]  /*84a0*/  LOP3.LUT R6, R2, 0xff, RZ, 0xc0, !PT ;  /* 0x000000ff02067812 */ /* 0x000fc400078ec0ff */
[----:B------:R-:W-:-:S05]  /*84b0*/  LOP3.LUT R4, R4, 0xffff, RZ, 0xc0, !PT ;  /* 0x0000ffff04047812 */ /* 0x000fca00078ec0ff */
[----:B------:R-:W-:Y:S02]  /*84c0*/  HMMA.16816.F32.BF16 R20, R12, R30, RZ ;  /* 0x0000001e0c14723c */ /* 0x000fe400000418ff */
[----:B------:R-:W-:-:S05]  /*84d0*/  @!P4 HFMA2.BF16_V2 R102, -RZ.H0_H0, RZ.H0_H0, -R238.H0_H0 ;  /* 0x200000ffff66c231 */ /* 0x000fca00003409ee */
[----:B------:R-:W-:Y:S01]  /*84e0*/  @!P4 PRMT R238, R102, 0x5410, RZ ;  /* 0x0000541066eec816 */ /* 0x000fe200000000ff */
[----:B------:R-:W-:Y:S01]  /*84f0*/  IMAD.MOV.U32 R102, RZ, RZ, R89 ;  /* 0x000000ffff667224 */ /* 0x000fe200078e0059 */
[----:B-1----:R-:W-:Y:S01]  /*8500*/  ISETP.GE.U32.AND P2, PT, R99, R4, PT ;  /* 0x000000046300720c */ /* 0x002fe20003f46070 */
[----:B------:R-:W-:Y:S01]  /*8510*/  IMAD.MOV.U32 R89, RZ, RZ, R80 ;  /* 0x000000ffff597224 */ /* 0x000fe200078e0050 */
[----:B------:R-:W-:Y:S01]  /*8520*/  SHF.R.U32.HI R4, RZ, 0x10, R19 ;  /* 0x00000010ff047819 */ /* 0x000fe20000011613 */
[----:B------:R-:W-:Y:S02]  /*8530*/  IMAD.MOV.U32 R80, RZ, RZ, R61 ;  /* 0x000000ffff507224 */ /* 0x000fe400078e003d */
[----:B------:R-:W-:Y:S01]  /*8540*/  IMAD.MOV.U32 R61, RZ, RZ, R250 ;  /* 0x000000ffff3d7224 */ /* 0x000fe200078e00fa */
[----:B------:R-:W-:-:S04]  /*8550*/  LOP3.LUT R4, R4, 0xff, RZ, 0xc0, !PT ;  /* 0x000000ff04047812 */ /* 0x000fc800078ec0ff */
[----:B------:R-:W-:Y:S02]  /*8560*/  ISETP.GE.U32.AND P5, PT, R99, R4, PT ;  /* 0x000000046300720c */ /* 0x000fe40003fa6070 */
[----:B------:R-:W-:Y:S01]  /*8570*/  LOP3.LUT R4, R19, 0xffff, RZ, 0xc0, !PT ;  /* 0x0000ffff13047812 */ /* 0x000fe200078ec0ff */
[----:B------:R-:W-:Y:S02]  /*8580*/  @!P2 HFMA2.BF16_V2 R103, -RZ.H0_H0, RZ.H0_H0, -R239.H0_H0 ;  /* 0x200000ffff67a231 */ /* 0x000fe400003409ef */
[----:B------:R-:W-:Y:S01]  /*8590*/  HMMA.16816.F32.BF16 R212, R8, R26, R20 ;  /* 0x0000001a08d4723c */ /* 0x000fe20000041814 */
[----:B------:R-:W1:Y:S01]  /*85a0*/  LDSM.16.MT88.4 R24, [R183+0x16000] ;  /* 0x01600000b718783b */ /* 0x000e620000004200 */
[----:B------:R-:W-:Y:S02]  /*85b0*/  SHF.R.U32.HI R4, RZ, 0x8, R4 ;  /* 0x00000008ff047819 */ /* 0x000fe40000011604 */
[----:B------:R-:W-:Y:S01]  /*85c0*/  @!P2 PRMT R239, R103, 0x5410, RZ ;  /* 0x0000541067efa816 */ /* 0x000fe200000000ff */
[----:B------:R-:W2:Y:S01]  /*85d0*/  LDSM.16.MT88.4 R20, [R183+0x16800] ;  /* 0x01680000b714783b */ /* 0x000ea20000004200 */
[----:B------:R-:W-:Y:S01]  /*85e0*/  LOP3.LUT R4, R4, 0xffff, RZ, 0xc0, !PT ;  /* 0x0000ffff04047812 */ /* 0x000fe200078ec0ff */
[----:B------:R-:W-:Y:S01]  /*85f0*/  IMAD.MOV.U32 R103, RZ, RZ, R88 ;  /* 0x000000ffff677224 */ /* 0x000fe200078e0058 */
[----:B------:R-:W-:-:S02]  /*8600*/  @!P5 HFMA2.BF16_V2 R104, -RZ.H0_H0, RZ.H0_H0, -R245.H0_H0 ;  /* 0x200000ffff68d231 */ /* 0x000fc400003409f5 */
[----:B------:R-:W-:Y:S01]  /*8610*/  ISETP.GE.U32.AND P2, PT, R99, R4, PT ;  /* 0x000000046300720c */ /* 0x000fe20003f46070 */
[----:B------:R-:W-:Y:S01]  /*8620*/  IMAD.MOV.U32 R88, RZ, RZ, R53 ;  /* 0x000000ffff587224 */ /* 0x000fe200078e0035 */
[----:B------:R-:W-:Y:S01]  /*8630*/  LOP3.LUT R4, R19, 0xff, RZ, 0xc0, !PT ;  /* 0x000000ff13047812 */ /* 0x000fe200078ec0ff */
[----:B------:R-:W-:Y:S01]  /*8640*/  IMAD.MOV.U32 R53, RZ, RZ, R67 ;  /* 0x000000ffff357224 */ /* 0x000fe200078e0043 */
[----:B------:R-:W-:Y:S01]  /*8650*/  @!P5 PRMT R245, R104, 0x5410, RZ ;  /* 0x0000541068f5d816 */ /* 0x000fe200000000ff */
[----:B------:R-:W-:Y:S01]  /*8660*/  IMAD.MOV.U32 R67, RZ, RZ, R252 ;  /* 0x000000ffff437224 */ /* 0x000fe200078e00fc */
[C---:B------:R-:W-:Y:S01]  /*8670*/  ISETP.GE.U32.AND P1, PT, R99.reuse, R4, PT ;  /* 0x000000046300720c */ /* 0x040fe20003f26070 */
[----:B------:R-:W-:Y:S01]  /*8680*/  IMAD.MOV.U32 R104, RZ, RZ, R58 ;  /* 0x000000ffff687224 */ /* 0x000fe200078e003a */
[----:B------:R-:W-:Y:S02]  /*8690*/  SHF.R.U32.HI R4, RZ, 0x18, R19 ;  /* 0x00000018ff047819 */ /* 0x000fe40000011613 */
[----:B------:R-:W-:-:S02]  /*86a0*/  ISETP.GE.U32.AND P5, PT, R99, R18, PT ;  /* 0x000000126300720c */ /* 0x000fc40003fa6070 */
[----:B------:R-:W-:Y:S01]  /*86b0*/  ISETP.GE.U32.AND P4, PT, R99, R4, PT ;  /* 0x000000046300720c */ /* 0x000fe20003f86070 */
[----:B------:R-:W-:Y:S01]  /*86c0*/  @!P2 HFMA2.BF16_V2 R105, -RZ.H0_H0, RZ.H0_H0, -R55.H0_H0 ;  /* 0x200000ffff69a231 */ /* 0x000fe20000340937 */
[----:B------:R-:W-:-:S04]  /*86d0*/  LOP3.LUT R4, R39, 0xff, RZ, 0xc0, !PT ;  /* 0x000000ff27047812 */ /* 0x000fc800078ec0ff */
[----:B------:R-:W-:Y:S01]  /*86e0*/  @!P2 PRMT R55, R105, 0x5410, RZ ;  /* 0x000054106937a816 */ /* 0x000fe200000000ff */
[----:B------:R-:W-:Y:S01]  /*86f0*/  @!P1 HFMA2.BF16_V2 R106, -RZ.H0_H0, RZ.H0_H0, -R81.H0_H0 ;  /* 0x200000ffff6a9231 */ /* 0x000fe20000340951 */
[C---:B------:R-:W-:Y:S01]  /*8700*/  ISETP.GE.U32.AND P2, PT, R99.reuse, R32, PT ;  /* 0x000000206300720c */ /* 0x040fe20003f46070 */
[----:B------:R-:W-:Y:S01]  /*8710*/  IMAD.MOV.U32 R105, RZ, RZ, R98 ;  /* 0x000000ffff697224 */ /* 0x000fe200078e0062 */
[----:B------:R-:W-:Y:S01]  /*8720*/  SHF.R.U32.HI R32, RZ, 0x10, R2 ;  /* 0x00000010ff207819 */ /* 0x000fe20000011602 */
[----:B------:R-:W-:Y:S01]  /*8730*/  IMAD.MOV.U32 R98, RZ, RZ, R59 ;  /* 0x000000ffff627224 */ /* 0x000fe200078e003b */
[----:B------:R-:W-:Y:S01]  /*8740*/  @!P1 PRMT R81, R106, 0x5410, RZ ;  /* 0x000054106a519816 */ /* 0x000fe200000000ff */
[----:B------:R-:W-:Y:S01]  /*8750*/  @!P4 HFMA2.BF16_V2 R107, -RZ.H0_H0, RZ.H0_H0, -R242.H0_H0 ;  /* 0x200000ffff6bc231 */ /* 0x000fe200003409f2 */
[----:B------:R-:W-:Y:S01]  /*8760*/  ISETP.GE.U32.AND P1, PT, R99, R4, PT ;  /* 0x000000046300720c */ /* 0x000fe20003f26070 */
[----:B------:R-:W-:Y:S01]  /*8770*/  IMAD.MOV.U32 R106, RZ, RZ, R126 ;  /* 0x000000ffff6a7224 */ /* 0x000fe200078e007e */
[----:B------:R-:W-:-:S02]  /*8780*/  SHF.R.U32.HI R4, RZ, 0x8, R33 ;  /* 0x00000008ff047819 */ /* 0x000fc40000011621 */
[----:B------:R-:W-:Y:S02]  /*8790*/  LOP3.LUT R33, R2, 0xffff, RZ, 0xc0, !PT ;  /* 0x0000ffff02217812 */ /* 0x000fe400078ec0ff */
[----:B------:R-:W-:Y:S01]  /*87a0*/  SHF.R.U32.HI R2, RZ, 0x8, R41 ;  /* 0x00000008ff027819 */ /* 0x000fe20000011629 */
[----:B------:R-:W-:Y:S01]  /*87b0*/  @!P2 HFMA2.BF16_V2 R116, -RZ.H0_H0, RZ.H0_H0, -R237.H0_H0 ;  /* 0x200000ffff74a231 */ /* 0x000fe200003409ed */
[----:B------:R-:W-:Y:S02]  /*87c0*/  LOP3.LUT R3, R38, 0xff, RZ, 0xc0, !PT ;  /* 0x000000ff26037812 */ /* 0x000fe400078ec0ff */
[----:B------:R-:W-:Y:S02]  /*87d0*/  LOP3.LUT R2, R2, 0xffff, RZ, 0xc0, !PT ;  /* 0x0000ffff02027812 */ /* 0x000fe400078ec0ff */
[----:B------:R-:W-:Y:S01]  /*87e0*/  @!P4 PRMT R242, R107, 0x5410, RZ ;  /* 0x000054106bf2c816 */ /* 0x000fe200000000ff */
[----:B------:R-:W-:Y:S01]  /*87f0*/  @!P1 HFMA2.BF16_V2 R110, -RZ.H0_H0, RZ.H0_H0, -R246.H0_H0 ;  /* 0x200000ffff6e9231 */ /* 0x000fe200003409f6 */
[----:B------:R-:W-:-:S02]  /*8800*/  ISETP.GE.U32.AND P4, PT, R99, R2, PT ;  /* 0x000000026300720c */ /* 0x000fc40003f86070 */
[----:B------:R-:W-:Y:S01]  /*8810*/  PRMT R38, R3, 0x5410, R37 ;  /* 0x0000541003267816 */ /* 0x000fe20000000025 */
[----:B------:R-:W-:Y:S01]  /*8820*/  IMAD.WIDE.U32 R2, R40, -0x2daee0ad, RZ ;  /* 0xd2511f5328027825 */ /* 0x000fe200078e00ff */
[----:B------:R-:W-:Y:S02]  /*8830*/  PRMT R39, R36, 0x5410, R4 ;  /* 0x0000541024277816 */ /* 0x000fe40000000004 */
[----:B------:R-:W-:Y:S02]  /*8840*/  @!P1 PRMT R246, R110, 0x5410, RZ ;  /* 0x000054106ef69816 */ /* 0x000fe400000000ff */
[C---:B------:R-:W-:Y:S02]  /*8850*/  LOP3.LUT R28, R2.reuse, 0xffff, RZ, 0xc0, !PT ;  /* 0x0000ffff021c7812 */ /* 0x040fe400078ec0ff */
[----:B------:R-:W-:Y:S02]  /*8860*/  LOP3.LUT R29, R2, 0xff, RZ, 0xc0, !PT ;  /* 0x000000ff021d7812 */ /* 0x000fe400078ec0ff */
[--C-:B------:R-:W-:Y:S01]  /*8870*/  SHF.R.U32.HI R31, RZ, 0x10, R2.reuse ;  /* 0x00000010ff1f7819 */ /* 0x100fe20000011602 */
[----:B------:R-:W-:Y:S01]  /*8880*/  @!P4 HFMA2.BF16_V2 R109, -RZ.H0_H0, RZ.H0_H0, -R241.H0_H0 ;  /* 0x200000ffff6dc231 */ /* 0x000fe200003409f1 */
[----:B------:R-:W-:-:S02]  /*8890*/  SHF.R.U32.HI R30, RZ, 0x18, R2 ;  /* 0x00000018ff1e7819 */ /* 0x000fc40000011602 */
[----:B------:R-:W-:Y:S02]  /*88a0*/  LOP3.LUT R2, R35, 0xff, RZ, 0xc0, !PT ;  /* 0x000000ff23027812 */ /* 0x000fe400078ec0ff */
[----:B------:R-:W-:Y:S02]  /*88b0*/  LOP3.LUT R4, R3, UR14, R34, 0x96, !PT ;  /* 0x0000000e03047c12 */ /* 0x000fe4000f8e9622 */
[----:B------:R-:W-:Y:S02]  /*88c0*/  ISETP.GE.U32.AND P6, PT, R99, R2, PT ;  /* 0x000000026300720c */ /* 0x000fe40003fc6070 */
[----:B------:R-:W-:Y:S02]  /*88d0*/  LOP3.LUT R2, R7, 0xffff, RZ, 0xc0, !PT ;  /* 0x0000ffff07027812 */ /* 0x000fe400078ec0ff */
[----:B------:R-:W-:Y:S02]  /*88e0*/  ISETP.GE.U32.AND P1, PT, R99, R17, PT ;  /* 0x000000116300720c */ /* 0x000fe40003f26070 */
[----:B------:R-:W-:-:S02]  /*88f0*/  SHF.R.U32.HI R3, RZ, 0x8, R2 ;  /* 0x00000008ff037819 */ /* 0x000fc40000011602 */
[----:B------:R-:W-:Y:S02]  /*8900*/  @!P4 PRMT R241, R109, 0x5410, RZ ;  /* 0x000054106df1c816 */ /* 0x000fe400000000ff */
[----:B------:R-:W-:Y:S02]  /*8910*/  PRMT R36, R16, 0x5410, R3 ;  /* 0x0000541010247816 */ /* 0x000fe40000000003 */
[----:B-1----:R-:W-:Y:S01]  /*8920*/  HMMA.16816.F32.BF16 R16, R12, R24, RZ ;  /* 0x000000180c10723c */ /* 0x002fe200000418ff */
[----:B------:R-:W-:Y:S02]  /*8930*/  ISETP.GE.U32.AND P4, PT, R99, R6, PT ;  /* 0x000000066300720c */ /* 0x000fe40003f86070 */
[--C-:B------:R-:W-:Y:S02]  /*8940*/  SHF.R.U32.HI R6, RZ, 0x10, R7.reuse ;  /* 0x00000010ff067819 */ /* 0x100fe40000011607 */
[----:B------:R-:W-:Y:S02]  /*8950*/  SHF.R.U32.HI R7, RZ, 0x18, R7 ;  /* 0x00000018ff077819 */ /* 0x000fe40000011607 */
[----:B------:R-:W-:-:S02]  /*8960*/  LOP3.LUT R2, R6, 0xff, RZ, 0xc0, !PT ;  /* 0x000000ff06027812 */ /* 0x000fc400078ec0ff */
[----:B------:R-:W-:Y:S02]  /*8970*/  LOP3.LUT R3, R32, 0xff, RZ, 0xc0, !PT ;  /* 0x000000ff20037812 */ /* 0x000fe400078ec0ff */
[----:B------:R-:W-:Y:S01]  /*8980*/  PRMT R37, R2, 0x5410, R7 ;  /* 0x0000541002257816 */ /* 0x000fe20000000007 */
[----:B------:R-:W-:Y:S01]  /*8990*/  FADD.FTZ R7, R129, R86 ;  /* 0x0000005681077221 */ /* 0x000fe20000010000 */
[----:B------:R-:W-:Y:S02]  /*89a0*/  SHF.R.U32.HI R2, RZ, 0x8, R42 ;  /* 0x00000008ff027819 */ /* 0x000fe4000001162a */
[----:B------:R-:W-:Y:S01]  /*89b0*/  @!P2 PRMT R237, R116, 0x5410, RZ ;  /* 0x0000541074eda816 */ /* 0x000fe200000000ff */
[----:B------:R-:W-:Y:S01]  /*89c0*/  IMAD.MOV.U32 R116, RZ, RZ, R50 ;  /* 0x000000ffff747224 */ /* 0x000fe200078e0032 */
[----:B------:R-:W-:Y:S02]  /*89d0*/  LOP3.LUT R2, R2, 0xffff, RZ, 0xc0, !PT ;  /* 0x0000ffff02027812 */ /* 0x000fe400078ec0ff */
[----:B------:R-:W-:Y:S01]  /*89e0*/  ISETP.GE.U32.AND P2, PT, R99, R3, PT ;  /* 0x000000036300720c */ /* 0x000fe20003f46070 */
[--C-:B------:R-:W-:Y:S01]  /*89f0*/  FFMA.FTZ R3, R113, c[0x0][0x23c], -R5.reuse ;  /* 0x00008f0071037a23 */ /* 0x100fe20000010805 */
[----:B------:R-:W-:Y:S01]  /*8a00*/  ISETP.GE.U32.AND P3, PT, R99, R2, PT ;  /* 0x000000026300720c */ /* 0x000fe20003f66070 */
[----:B------:R-:W-:Y:S01]  /*8a10*/  FFMA.FTZ R5, R112, c[0x0][0x23c], -R5 ;  /* 0x00008f0070057a23 */ /* 0x000fe20000010805 */
[----:B------:R-:W-:Y:S01]  /*8a20*/  SHF.R.U32.HI R2, RZ, 0x8, R28 ;  /* 0x00000008ff027819 */ /* 0x000fe2000001161c */
[----:B--2---:R-:W-:Y:S01]  /*8a30*/  HMMA.16816.F32.BF16 R224, R8, R20, R16 ;  /* 0x0000001408e0723c */ /* 0x004fe20000041810 */
[----:B------:R-:W-:Y:S01]  /*8a40*/  MUFU.EX2 R252, R3 ;  /* 0x0000000300fc7308 */ /* 0x000fe20000000800 */
[----:B------:R-:W-:Y:S01]  /*8a50*/  @!P6 HFMA2.BF16_V2 R112, -RZ.H0_H0, RZ.H0_H0, -R210.H0_H0 ;  /* 0x200000ffff70e231 */ /* 0x000fe200003409d2 */
[----:B------:R-:W-:Y:S01]  /*8a60*/  PRMT R35, R29, 0x5410, R2 ;  /* 0x000054101d237816 */ /* 0x000fe20000000002 */
[----:B------:R-:W-:Y:S01]  /*8a70*/  @!P5 HFMA2.BF16_V2 R113, -RZ.H0_H0, RZ.H0_H0, -R181.H0_H0 ;  /* 0x200000ffff71d231 */ /* 0x000fe200003409b5 */
[----:B------:R-:W-:-:S02]  /*8a80*/  LOP3.LUT R2, R31, 0xff, RZ, 0xc0, !PT ;  /* 0x000000ff1f027812 */ /* 0x000fc400078ec0ff */
[----:B------:R-:W-:Y:S01]  /*8a90*/  @!P6 PRMT R210, R112, 0x5410, RZ ;  /* 0x0000541070d2e816 */ /* 0x000fe200000000ff */
[----:B------:R-:W-:Y:S01]  /*8aa0*/  HMMA.16816.F32.BF16 R16, R12, R26, RZ ;  /* 0x0000001a0c10723c */ /* 0x000fe200000418ff */
[----:B------:R-:W-:Y:S01]  /*8ab0*/  LDSM.16.MT88.4 R24, [R184+0x16800] ;  /* 0x01680000b818783b */ /* 0x000fe20000004200 */
[----:B------:R-:W-:Y:S01]  /*8ac0*/  PRMT R34, R2, 0x5410, R30 ;  /* 0x0000541002227816 */ /* 0x000fe2000000001e */
[----:B------:R-:W-:Y:S01]  /*8ad0*/  @!P3 HFMA2.BF16_V2 R117, -RZ.H0_H0, RZ.H0_H0, -R211.H0_H0 ;  /* 0x200000ffff75b231 */ /* 0x000fe200003409d3 */
[----:B------:R-:W-:Y:S01]  /*8ae0*/  SHF.R.U32.HI R2, RZ, 0x8, R33 ;  /* 0x00000008ff027819 */ /* 0x000fe20000011621 */
[----:B------:R1:W-:Y:S01]  /*8af0*/  MUFU.EX2 R251, R5 ;  /* 0x0000000500fb7308 */ /* 0x0003e20000000800 */
[----:B------:R-:W-:Y:S01]  /*8b00*/  LDSM.16.MT88.4 R28, [R186+0x16800] ;  /* 0x01680000ba1c783b */ /* 0x000fe20000004200 */
[----:B------:R-:W-:Y:S01]  /*8b10*/  @!P5 PRMT R181, R113, 0x5410, RZ ;  /* 0x0000541071b5d816 */ /* 0x000fe200000000ff */
[----:B------:R-:W-:Y:S01]  /*8b20*/  IMAD.MOV.U32 R112, RZ, RZ, R102 ;  /* 0x000000ffff707224 */ /* 0x000fe200078e0066 */
[----:B------:R-:W-:Y:S01]  /*8b30*/  LOP3.LUT R2, R2, 0xffff, RZ, 0xc0, !PT ;  /* 0x0000ffff02027812 */ /* 0x000fe200078ec0ff */
[----:B------:R-:W-:Y:S01]  /*8b40*/  IMAD.MOV.U32 R113, RZ, RZ, R103 ;  /* 0x000000ffff717224 */ /* 0x000fe200078e0067 */
[----:B------:R-:W-:Y:S01]  /*8b50*/  @!P3 PRMT R211, R117, 0x5410, RZ ;  /* 0x0000541075d3b816 */ /* 0x000fe200000000ff */
[----:B------:R-:W-:Y:S01]  /*8b60*/  IMAD.MOV.U32 R117, RZ, RZ, R51 ;  /* 0x000000ffff757224 */ /* 0x000fe200078e0033 */
[----:B------:R-:W-:Y:S01]  /*8b70*/  ISETP.GE.U32.AND P3, PT, R99, R2, PT ;  /* 0x000000026300720c */ /* 0x000fe20003f66070 */
[----:B------:R-:W-:-:S02]  /*8b80*/  FADD.FTZ R2, R125, R124 ;  /* 0x0000007c7d027221 */ /* 0x000fc40000010000 */
[----:B------:R-:W-:Y:S02]  /*8b90*/  IMAD.MOV.U32 R99, RZ, RZ, R90 ;  /* 0x000000ffff637224 */ /* 0x000fe400078e005a */
[----:B------:R-:W-:Y:S02]  /*8ba0*/  IMAD.MOV.U32 R90, RZ, RZ, R63 ;  /* 0x000000ffff5a7224 */ /* 0x000fe400078e003f */
[----:B------:R-:W-:Y:S02]  /*8bb0*/  IMAD.MOV.U32 R63, RZ, RZ, R65 ;  /* 0x000000ffff3f7224 */ /* 0x000fe400078e0041 */
[--C-:B-1----:R-:W-:Y:S02]  /*8bc0*/  FFMA.FTZ R5, R114, c[0x0][0x23c], -R0.reuse ;  /* 0x00008f0072057a23 */ /* 0x102fe40000010800 */
[----:B------:R-:W-:Y:S01]  /*8bd0*/  HMMA.16816.F32.BF16 R220, R8, R22, R16 ;  /* 0x0000001608dc723c */ /* 0x000fe20000041810 */
[----:B------:R-:W1:Y:S01]  /*8be0*/  LDSM.16.MT88.4 R20, [R184+0x16000] ;  /* 0x01600000b814783b */ /* 0x000e620000004200 */
[----:B------:R-:W-:Y:S01]  /*8bf0*/  FFMA.FTZ R0, R115, c[0x0][0x23c], -R0 ;  /* 0x00008f0073007a23 */ /* 0x000fe20000010800 */
[----:B------:R-:W-:Y:S01]  /*8c00*/  MUFU.EX2 R250, R5 ;  /* 0x0000000500fa7308 */ /* 0x000fe20000000800 */
[----:B------:R-:W-:-:S02]  /*8c10*/  IMAD.MOV.U32 R65, RZ, RZ, R249 ;  /* 0x000000ffff417224 */ /* 0x000fc400078e00f9 */
[----:B------:R-:W-:Y:S01]  /*8c20*/  FADD.FTZ R6, R131, R2 ;  /* 0x0000000283067221 */ /* 0x000fe20000010000 */
[C---:B------:R-:W-:Y:S01]  /*8c30*/  LOP3.LUT R2, R4.reuse, 0xffff, RZ, 0xc0, !PT ;  /* 0x0000ffff04027812 */ /* 0x040fe200078ec0ff */
[----:B------:R-:W-:Y:S02]  /*8c40*/  IMAD.MOV.U32 R102, RZ, RZ, R64 ;  /* 0x000000ffff667224 */ /* 0x000fe400078e0040 */
[----:B------:R-:W-:Y:S01]  /*8c50*/  IMAD.MOV.U32 R64, RZ, RZ, R65 ;  /* 0x000000ffff407224 */ /* 0x000fe200078e0041 */
[----:B------:R-:W2:Y:S01]  /*8c60*/  MUFU.EX2 R249, R0 ;  /* 0x0000000000f97308 */ /* 0x000ea20000000800 */
[----:B------:R-:W-:Y:S01]  /*8c70*/  SHF.R.U32.HI R3, RZ, 0x8, R2 ;  /* 0x00000008ff037819 */ /* 0x000fe20000011602 */
[----:B------:R-:W-:Y:S01]  /*8c80*/  IMAD.MOV.U32 R65, RZ, RZ, R200 ;  /* 0x000000ffff417224 */ /* 0x000fe200078e00c8 */
[----:B------:R-:W-:Y:S01]  /*8c90*/  LOP3.LUT R2, R4, 0xff, RZ, 0xc0, !PT ;  /* 0x000000ff04027812 */ /* 0x000fe200078ec0ff */
[----:B------:R-:W-:Y:S01]  /*8ca0*/  IMAD.MOV.U32 R107, RZ, RZ, R194 ;  /* 0x000000ffff6b7224 */ /* 0x000fe200078e00c2 */
[----:B------:R3:W5:Y:S01]  /*8cb0*/  LDL.LU R200, [R1+0x11c] ;  /* 0x00011c0001c87983 */ /* 0x0007620000300800 */
[----:B--2---:R-:W-:-:S04]  /*8cc0*/  F2FP.BF16.PACK_AB R0, R249, R250 ;  /* 0x000000faf900723e */ /* 0x004fc800000010ff */
[----:B------:R-:W-:-:S05]  /*8cd0*/  PRMT R33, R0, 0x7632, R33 ;  /* 0x0000763200217816 */ /* 0x000fca0000000021 */
[----:B------:R-:W-:Y:S01]  /*8ce0*/  @!P1 HFMA2.BF16_V2 R115, -RZ.H0_H0, RZ.H0_H0, -R33.H0_H0 ;  /* 0x200000ffff739231 */ /* 0x000fe20000340921 */
[----:B-1----:R-:W-:Y:S11]  /*8cf0*/  HMMA.16816.F32.BF16 R16, R12, R20, RZ ;  /* 0x000000140c10723c */ /* 0x002ff600000418ff */
[----:B------:R-:W-:Y:S11]  /*8d00*/  @!UPT UIADD3 URZ, URZ, URZ, URZ ;  /* 0x0000003f3f3ff290 */ /* 0x000ff6000fffe03f */
[----:B------:R-:W-:Y:S02]  /*8d10*/  @!UPT UIADD3 URZ, URZ, URZ, URZ ;  /* 0x0000003f3f3ff290 */ /* 0x000fe4000fffe03f */
[----:B------:R-:W-:Y:S08]  /*8d20*/  HMMA.16816.F32.BF16 R124, R8, R24, R16 ;  /* 0x00000018087c723c */ /* 0x000ff00000041810 */
[----:B------:R-:W-:Y:S01]  /*8d30*/  HMMA.16816.F32.BF16 R16, R12, R22, RZ ;  /* 0x000000160c10723c */ /* 0x000fe200000418ff */
[----:B------:R-:W1:Y:S11]  /*8d40*/  LDSM.16.MT88.4 R20, [R186+0x16000] ;  /* 0x01600000ba14783b */ /* 0x000e760000004200 */
[----:B------:R-:W-:Y:S11]  /*8d50*/  @!UPT UIADD3 URZ, URZ, URZ, URZ ;  /* 0x0000003f3f3ff290 */ /* 0x000ff6000fffe03f */
[----:B------:R-:W-:Y:S01]  /*8d60*/  @!UPT UIADD3 URZ, URZ, URZ, URZ ;  /* 0x0000003f3f3ff290 */ /* 0x000fe2000fffe03f */
[----:B------:R-:W-:Y:S07]  /*8d70*/  HMMA.16816.F32.BF16 R108, R8, R26, R16 ;  /* 0x0000001a086c723c */ /* 0x000fee0000041810 */
[----:B------:R-:W-:Y:S02]  /*8d80*/  PRMT R26, R2, 0x5410, R3 ;  /* 0x00005410021a7816 */ /* 0x000fe40000000003 */
[--C-:B------:R-:W-:Y:S02]  /*8d90*/  SHF.R.U32.HI R2, RZ, 0x10, R4.reuse ;  /* 0x00000010ff027819 */ /* 0x100fe40000011604 */
[----:B------:R-:W-:Y:S01]  /*8da0*/  SHF.R.U32.HI R3, RZ, 0x18, R4 ;  /* 0x00000018ff037819 */ /* 0x000fe20000011604 */
[----:B------:R-:W-:Y:S01]  /*8db0*/  FADD.FTZ R4, R130, R7 ;  /* 0x0000000782047221 */ /* 0x000fe20000010000 */
[----:B------:R-:W-:Y:S01]  /*8dc0*/  LOP3.LUT R2, R2, 0xff, RZ, 0xc0, !PT ;  /* 0x000000ff02027812 */ /* 0x000fe200078ec0ff */
[----:B-1----:R-:W-:Y:S03]  /*8dd0*/  HMMA.16816.F32.BF16 R16, R12, R20, RZ ;  /* 0x000000140c10723c */ /* 0x002fe600000418ff */
[----:B------:R-:W-:Y:S01]  /*8de0*/  PRMT R7, R2, 0x5410, R3 ;  /* 0x0000541002077816 */ /* 0x000fe20000000003 */
[----:B------:R-:W-:-:S02]  /*8df0*/  FADD.FTZ R2, R135, R6 ;  /* 0x0000000687027221 */ /* 0x000fc40000010000 */
[----:B------:R-:W-:Y:S02]  /*8e00*/  FADD.FTZ R3, R128, R4 ;  /* 0x0000000480037221 */ /* 0x000fe40000010000 */
[----:B------:R-:W-:Y:S01]  /*8e10*/  FADD.FTZ R4, R134, R2 ;  /* 0x0000000286047221 */ /* 0x000fe20000010000 */
[----:B------:R-:W-:Y:S01]  /*8e20*/  PRMT R134, R0, 0x7610, R134 ;  /* 0x0000761000867816 */ /* 0x000fe20000000086 */
[----:B------:R-:W-:Y:S01]  /*8e30*/  HSET2.LE.AND R0, R36, R83, PT ;  /* 0x0000005324007233 */ /* 0x000fe20003803000 */
[----:B------:R-:W-:Y:S01]  /*8e40*/  F2FP.BF16.PACK_AB R2, R251, R252 ;  /* 0x000000fcfb02723e */ /* 0x000fe200000010ff */
[----:B------:R-:W-:Y:S01]  /*8e50*/  FADD.FTZ R247, R247, R4 ;  /* 0x00000004f7f77221 */ /* 0x000fe20000010000 */
[----:B------:R-:W-:Y:S01]  /*8e60*/  PRMT R32, R134, 0x5410, R33 ;  /* 0x0000541086207816 */ /* 0x000fe20000000021 */
[----:B------:R-:W-:Y:S01]  /*8e70*/  @!P2 HFMA2.BF16_V2 R118, -RZ.H0_H0, RZ.H0_H0, -R134.H0_H0 ;  /* 0x200000ffff76a231 */ /* 0x000fe20000340986 */
[----:B------:R-:W-:Y:S01]  /*8e80*/  @!P1 PRMT R33, R115, 0x5410, RZ ;  /* 0x0000541073219816 */ /* 0x000fe200000000ff */
[----:B------:R-:W-:Y:S01]  /*8e90*/  IMAD.MOV.U32 R36, RZ, RZ, R91 ;  /* 0x000000ffff247224 */ /* 0x000fe200078e005b */
[----:B------:R-:W-:Y:S01]  /*8ea0*/  LEA R24, P1, R101, c[0x0][0x1f8], 0x1 ;  /* 0x00007e0065187a11 */ /* 0x000fe200078208ff */
[----:B------:R-:W-:Y:S01]  /*8eb0*/  FADD.FTZ R3, R85, R3 ;  /* 0x0000000355037221 */ /* 0x000fe20000010000 */
[C---:B------:R-:W-:Y:S01]  /*8ec0*/  PRMT R135, R2.reuse, 0x7632, R135 ;  /* 0x0000763202877816 */ /* 0x040fe20000000087 */
[----:B------:R-:W-:Y:S01]  /*8ed0*/  IMAD.MOV.U32 R115, RZ, RZ, R99 ;  /* 0x000000ffff737224 */ /* 0x000fe200078e0063 */
[----:B------:R-:W-:Y:S01]  /*8ee0*/  LEA.HI.X R25, R101, c[0x0][0x1fc], R106, 0x1, P1 ;  /* 0x00007f0065197a11 */ /* 0x000fe200008f0c6a */
[----:B------:R-:W-:Y:S01]  /*8ef0*/  IMAD.MOV.U32 R106, RZ, RZ, R97 ;  /* 0x000000ffff6a7224 */ /* 0x000fe200078e0061 */
[----:B------:R-:W-:Y:S01]  /*8f00*/  PRMT R168, R2, 0x7610, R168 ;  /* 0x0000761002a87816 */ /* 0x000fe200000000a8 */
[----:B------:R-:W-:Y:S01]  /*8f10*/  IMAD.MOV.U32 R101, RZ, RZ, R96 ;  /* 0x000000ffff657224 */ /* 0x000fe200078e0060 */
[----:B------:R-:W-:Y:S01]  /*8f20*/  @!P3 HFMA2.BF16_V2 R119, -RZ.H0_H0, RZ.H0_H0, -R135.H0_H0 ;  /* 0x200000ffff77b231 */ /* 0x000fe20000340987 */
[----:B------:R-:W-:Y:S01]  /*8f30*/  IMAD.MOV.U32 R97, RZ, RZ, R56 ;  /* 0x000000ffff617224 */ /* 0x000fe200078e0038 */
[----:B------:R-:W-:Y:S01]  /*8f40*/  PRMT R27, R168, 0x5410, R135 ;  /* 0x00005410a81b7816 */ /* 0x000fe20000000087 */
[----:B------:R-:W-:Y:S01]  /*8f50*/  IMAD.MOV.U32 R96, RZ, RZ, R57 ;  /* 0x000000ffff607224 */ /* 0x000fe200078e0039 */
[----:B------:R-:W-:Y:S01]  /*8f60*/  @!P2 PRMT R134, R118, 0x5410, RZ ;  /* 0x000054107686a816 */ /* 0x000fe200000000ff */
[----:B------:R-:W-:Y:S01]  /*8f70*/  HMMA.16816.F32.BF16 R56, R8, R28, R16 ;  /* 0x0000001c0838723c */ /* 0x000fe20000041810 */
[----:B------:R-:W-:Y:S01]  /*8f80*/  @!P3 PRMT R135, R119, 0x5410, RZ ;  /* 0x000054107787b816 */ /* 0x000fe200000000ff */
[----:B------:R-:W-:Y:S01]  /*8f90*/  IMAD.MOV.U32 R118, RZ, RZ, R48 ;  /* 0x000000ffff767224 */ /* 0x000fe200078e0030 */
[----:B------:R-:W-:Y:S01]  /*8fa0*/  LOP3.LUT R4, R0, R45, RZ, 0xc0, !PT ;  /* 0x0000002d00047212 */ /* 0x000fe200078ec0ff */
[----:B------:R-:W-:Y:S01]  /*8fb0*/  IMAD.MOV.U32 R119, RZ, RZ, R49 ;  /* 0x000000ffff777224 */ /* 0x000fe200078e0031 */
[--C-:B------:R-:W-:Y:S01]  /*8fc0*/  HSET2.LE.AND R0, R37, R83.reuse, PT ;  /* 0x0000005325007233 */ /* 0x100fe20003803000 */
[----:B------:R-:W-:Y:S01]  /*8fd0*/  IMAD.MOV.U32 R37, RZ, RZ, R90 ;  /* 0x000000ffff257224 */ /* 0x000fe200078e005a */
[--C-:B------:R-:W-:Y:S01]  /*8fe0*/  HSET2.LE.AND R2, R38, R83.reuse, PT ;  /* 0x0000005326027233 */ /* 0x100fe20003803000 */
[----:B------:R-:W-:Y:S01]  /*8ff0*/  HMMA.16816.F32.BF16 R16, R12, R22, RZ ;  /* 0x000000160c10723c */ /* 0x000fe200000418ff */
[----:B------:R-:W1:Y:S01]  /*9000*/  LDSM.16.MT88.4 R20, [R185+0x16000] ;  /* 0x01600000b914783b */ /* 0x000e620000004200 */
[----:B------:R-:W-:Y:S01]  /*9010*/  LOP3.LUT R5, R0, R52, RZ, 0xc0, !PT ;  /* 0x0000003400057212 */ /* 0x000fe200078ec0ff */
[--C-:B------:R-:W-:Y:S01]  /*9020*/  HSET2.LE.AND R0, R39, R83.reuse, PT ;  /* 0x0000005327007233 */ /* 0x100fe20003803000 */
[----:B------:R-:W-:Y:S01]  /*9030*/  IMAD.MOV.U32 R38, RZ, RZ, R89 ;  /* 0x000000ffff267224 */ /* 0x000fe200078e0059 */
[----:B------:R-:W-:Y:S01]  /*9040*/  @!P4 HFMA2.BF16_V2 R114, -RZ.H0_H0, RZ.H0_H0, -R168.H0_H0 ;  /* 0x200000ffff72c231 */ /* 0x000fe200003409a8 */
[----:B------:R-:W-:Y:S01]  /*9050*/  IMAD.MOV.U32 R39, RZ, RZ, R88 ;  /* 0x000000ffff277224 */ /* 0x000fe200078e0058 */
[----:B------:R2:W-:Y:S01]  /*9060*/  STG.E.U16 [R24.64+0x2], R55 ;  /* 0x0000023718007986 */ /* 0x0005e2000c101512 */
[----:B------:R-:W-:Y:S01]  /*9070*/  LOP3.LUT R6, R0, R47, RZ, 0xc0, !PT ;  /* 0x0000002f00067212 */ /* 0x000fe200078ec0ff */
[----:B------:R-:W-:Y:S01]  /*9080*/  FADD.FTZ R248, R248, R3 ;  /* 0x00000003f8f87221 */ /* 0x000fe20000010000 */
[----:B------:R-:W-:Y:S01]  /*9090*/  @!P4 PRMT R168, R114, 0x5410, RZ ;  /* 0x0000541072a8c816 */ /* 0x000fe200000000ff */
[----:B------:R-:W-:Y:S01]  /*90a0*/  IMAD.MOV.U32 R114, RZ, RZ, R100 ;  /* 0x000000ffff727224 */ /* 0x000fe200078e0064 */
[----:B------:R-:W-:Y:S01]  /*90b0*/  HSET2.LE.AND R3, R26, R83, PT ;  /* 0x000000531a037233 */ /* 0x000fe20003803000 */
[----:B------:R-:W-:Y:S01]  /*90c0*/  IMAD.MOV.U32 R52, RZ, RZ, R80 ;  /* 0x000000ffff347224 */ /* 0x000fe200078e0050 */
[----:B------:R-:W-:Y:S03]  /*90d0*/  STG.E.U16 [R24.64], R81 ;  /* 0x0000005118007986 */ /* 0x000fe6000c101512 */
[----:B------:R-:W-:-:S07]  /*90e0*/  LOP3.LUT R128, R3, R44, RZ, 0xc0, !PT ;  /* 0x0000002c03807212 */ /* 0x000fce00078ec0ff */
[----:B------:R-:W-:Y:S07]  /*90f0*/  HMMA.16816.F32.BF16 R48, R8, R30, R16 ;  /* 0x0000001e0830723c */ /* 0x000fee0000041810 */
[--C-:B------:R-:W-:Y:S01]  /*9100*/  HSET2.LE.AND R16, R7, R83.reuse, PT ;  /* 0x0000005307107233 */ /* 0x100fe20003803000 */
[----:B------:R-:W-:Y:S01]  /*9110*/  LOP3.LUT R7, R2, R46, RZ, 0xc0, !PT ;  /* 0x0000002e02077212 */ /* 0x000fe200078ec0ff */
[--C-:B------:R-:W-:Y:S01]  /*9120*/  HSET2.LE.AND R17, R35, R83.reuse, PT ;  /* 0x0000005323117233 */ /* 0x100fe20003803000 */
[----:B--2---:R-:W-:Y:S01]  /*9130*/  IMAD.MOV.U32 R55, RZ, RZ, R62 ;  /* 0x000000ffff377224 */ /* 0x004fe200078e003e */
[----:B------:R-:W-:Y:S01]  /*9140*/  HSET2.LE.AND R18, R34, R83, PT ;  /* 0x0000005322127233 */ /* 0x000fe20003803000 */
[----:B------:R-:W-:Y:S01]  /*9150*/  LOP3.LUT R129, R16, R43, RZ, 0xc0, !PT ;  /* 0x0000002b10817212 */ /* 0x000fe200078ec0ff */
[----:B------:R-:W-:Y:S01]  /*9160*/  IMAD.MOV.U32 R62, RZ, RZ, R63 ;  /* 0x000000ffff3e7224 */ /* 0x000fe200078e003f */
[----:B------:R-:W-:Y:S01]  /*9170*/  LOP3.LUT R130, R17, R27, RZ, 0xc0, !PT ;  /* 0x0000001b11827212 */ /* 0x000fe200078ec0ff */
[----:B------:R-:W-:Y:S01]  /*9180*/  IMAD.MOV.U32 R63, RZ, RZ, R67 ;  /* 0x000000ffff3f7224 */ /* 0x000fe200078e0043 */
[----:B------:R-:W-:Y:S01]  /*9190*/  LOP3.LUT R131, R18, R32, RZ, 0xc0, !PT ;  /* 0x0000002012837212 */ /* 0x000fe200078ec0ff */
[C---:B-1----:R-:W-:Y:S08]  /*91a0*/  HMMA.16816.F32.BF16 R28, R12.reuse, R20, RZ ;  /* 0x000000140c1c723c */ /* 0x042ff000000418ff */
[----:B------:R-:W-:Y:S01]  /*91b0*/  HMMA.16816.F32.BF16 R20, R12, R22, RZ ;  /* 0x000000160c14723c */ /* 0x000fe200000418ff */
[----:B------:R-:W1:Y:S11]  /*91c0*/  LDSM.16.MT88.4 R12, [R185+0x16800] ;  /* 0x01680000b90c783b */ /* 0x000e760000004200 */
[----:B------:R-:W-:Y:S04]  /*91d0*/  @!UPT UIADD3 URZ, URZ, URZ, URZ ;  /* 0x0000003f3f3ff290 */ /* 0x000fe8000fffe03f */
[C---:B-1----:R-:W-:Y:S08]  /*91e0*/  HMMA.16816.F32.BF16 R28, R8.reuse, R12, R28 ;  /* 0x0000000c081c723c */ /* 0x042ff0000004181c */
[----:B------:R-:W-:Y:S01]  /*91f0*/  HMMA.16816.F32.BF16 R20, R8, R14, R20 ;  /* 0x0000000e0814723c */ /* 0x000fe20000041814 */
[----:B------:R-:W1:Y:S04]  /*9200*/  LDSM.16.MT88.4 R8, [R183+0x11000] ;  /* 0x01100000b708783b */ /* 0x000e680000004200 */
[----:B------:R-:W2:Y:S03]  /*9210*/  LDSM.16.MT88.4 R12, [R184+0x11000] ;  /* 0x01100000b80c783b */ /* 0x000ea60000004200 */
[C---:B-1----:R-:W-:Y:S08]  /*9220*/  HMMA.16816.F32.BF16 R164, R4.reuse, R8, R164 ;  /* 0x0000000804a4723c */ /* 0x042ff000000418a4 */
[C---:B------:R-:W-:Y:S01]  /*9230*/  HMMA.16816.F32.BF16 R16, R4.reuse, R10, R116 ;  /* 0x0000000a0410723c */ /* 0x040fe20000041874 */
[----:B------:R-:W1:Y:S06]  /*9240*/  LDSM.16.MT88.4 R8, [R186+0x11000] ;  /* 0x01100000ba08783b */ /* 0x000e6c0000004200 */
[----:B------:R-:W-:Y:S01]  /*9250*/  IMAD.MOV.U32 R116, RZ, RZ, R104 ;  /* 0x000000ffff747224 */ /* 0x000fe200078e0068 */
[----:B--2---:R-:W-:Y:S01]  /*9260*/  HMMA.16816.F32.BF16 R156, R4, R12, R156 ;  /* 0x0000000c049c723c */ /* 0x004fe2000004189c */
[----:B------:R-:W-:-:S02]  /*9270*/  IMAD.MOV.U32 R117, RZ, RZ, R105 ;  /* 0x000000ffff757224 */ /* 0x000fc400078e0069 */
[----:B------:R-:W-:Y:S02]  /*9280*/  IMAD.MOV.U32 R118, RZ, RZ, R106 ;  /* 0x000000ffff767224 */ /* 0x000fe400078e006a */
[----:B------:R-:W-:Y:S02]  /*9290*/  IMAD.MOV.U32 R119, RZ, RZ, R101 ;  /* 0x000000ffff777224 */ /* 0x000fe400078e0065 */
[----:B------:R-:W-:Y:S01]  /*92a0*/  IMAD.MOV.U32 R101, RZ, RZ, R66 ;  /* 0x000000ffff657224 */ /* 0x000fe200078e0042 */
        /* <DEDUP_REMOVED lines=9> */
[----:B------:R-:W-:Y:S01]  /*9340*/  HMMA.16816.F32.BF16 R60, R4, R10, R60 ;  /* 0x0000000a043c723c */ /* 0x000fe2000004183c */
[----:B------:R-:W1:Y:S01]  /*9350*/  LDSM.16.MT88.4 R8, [R186+0x13000] ;  /* 0x01300000ba08783b */ /* 0x000e620000004200 */
[----:B------:R-:W-:-:S02]  /*9360*/  IMAD.MOV.U32 R66, RZ, RZ, R199 ;  /* 0x000000ffff427224 */ /* 0x000fc400078e00c7 */
[----:B------:R-:W-:Y:S01]  /*9370*/  IMAD.MOV.U32 R67, RZ, RZ, R198 ;  /* 0x000000ffff437224 */ /* 0x000fe200078e00c6 */
[----:B------:R3:W5:Y:S03]  /*9380*/  LDL.LU R199, [R1+0x118] ;  /* 0x0001180001c77983 */ /* 0x0007660000300800 */
[C---:B--2---:R-:W-:Y:S01]  /*9390*/  HMMA.16816.F32.BF16 R68, R4.reuse, R14, R68 ;  /* 0x0000000e0444723c */ /* 0x044fe20000041844 */
[----:B------:R-:W-:Y:S01]  /*93a0*/  IMAD.MOV.U32 R104, RZ, RZ, R197 ;  /* 0x000000ffff687224 */ /* 0x000fe200078e00c5 */
[----:B------:R3:W5:Y:S01]  /*93b0*/  LDL.LU R198, [R1+0x114] ;  /* 0x0001140001c67983 */ /* 0x0007620000300800 */
[----:B------:R-:W-:Y:S02]  /*93c0*/  IMAD.MOV.U32 R105, RZ, RZ, R196 ;  /* 0x000000ffff697224 */ /* 0x000fe400078e00c4 */
[----:B------:R-:W-:Y:S01]  /*93d0*/  IMAD.MOV.U32 R106, RZ, RZ, R195 ;  /* 0x000000ffff6a7224 */ /* 0x000fe200078e00c3 */
[----:B------:R3:W5:Y:S02]  /*93e0*/  LDL.LU R197, [R1+0x110] ;  /* 0x0001100001c57983 */ /* 0x0007640000300800 */
[----:B------:R-:W-:Y:S02]  /*93f0*/  HMMA.16816.F32.BF16 R64, R4, R12, R64 ;  /* 0x0000000c0440723c */ /* 0x000fe40000041840 */
[----:B------:R-:W2:Y:S01]  /*9400*/  LDSM.16.MT88.4 R12, [R185+0x13000] ;  /* 0x01300000b90c783b */ /* 0x000ea20000004200 */
[----:B------:R-:W-:-:S02]  /*9410*/  IMAD.MOV.U32 R88, RZ, RZ, R193 ;  /* 0x000000ffff587224 */ /* 0x000fc400078e00c1 */
[----:B------:R-:W-:Y:S01]  /*9420*/  IMAD.MOV.U32 R89, RZ, RZ, R192 ;  /* 0x000000ffff597224 */ /* 0x000fe200078e00c0 */
[----:B------:R3:W5:Y:S01]  /*9430*/  LDL.LU R196, [R1+0x10c] ;  /* 0x00010c0001c47983 */ /* 0x0007620000300800 */
[----:B------:R-:W-:Y:S02]  /*9440*/  IMAD.MOV.U32 R90, RZ, RZ, R191 ;  /* 0x000000ffff5a7224 */ /* 0x000fe400078e00bf */
[----:B------:R-:W-:Y:S01]  /*9450*/  IMAD.MOV.U32 R91, RZ, RZ, R190 ;  /* 0x000000ffff5b7224 */ /* 0x000fe200078e00be */
[----:B------:R3:W5:Y:S01]  /*9460*/  LDL.LU R195, [R1+0x108] ;  /* 0x0001080001c37983 */ /* 0x0007620000300800 */
[----:B------:R-:W-:Y:S02]  /*9470*/  IMAD.MOV.U32 R99, RZ, RZ, R182 ;  /* 0x000000ffff637224 */ /* 0x000fe400078e00b6 */
[----:B------:R-:W-:Y:S01]  /*9480*/  IMAD.MOV.U32 R112, RZ, RZ, R84 ;  /* 0x000000ffff707224 */ /* 0x000fe200078e0054 */
[----:B------:R3:W5:Y:S01]  /*9490*/  LDL.LU R194, [R1+0x104] ;  /* 0x0001040001c27983 */ /* 0x0007620000300800 */
[C---:B-1----:R-:W-:Y:S08]  /*94a0*/  HMMA.16816.F32.BF16 R72, R4.reuse, R8, R72 ;  /* 0x000000080448723c */ /* 0x042ff00000041848 */
[----:B------:R-:W-:Y:S01]  /*94b0*/  HMMA.16816.F32.BF16 R76, R4, R10, R76 ;  /* 0x0000000a044c723c */ /* 0x000fe2000004184c */
[----:B------:R-:W1:Y:S01]  /*94c0*/  LDSM.16.MT88.4 R8, [R183+0x15000] ;  /* 0x01500000b708783b */ /* 0x000e620000004200 */
[----:B------:R-:W-:-:S02]  /*94d0*/  IMAD.MOV.U32 R117, RZ, RZ, R87 ;  /* 0x000000ffff757224 */ /* 0x000fc400078e0057 */
[----:B------:R-:W-:Y:S01]  /*94e0*/  IMAD.MOV.U32 R83, RZ, RZ, R99 ;  /* 0x000000ffff537224 */ /* 0x000fe200078e0063 */
[----:B------:R3:W5:Y:S01]  /*94f0*/  LDL.LU R193, [R1+0x100] ;  /* 0x0001000001c17983 */ /* 0x0007620000300800 */
[----:B------:R-:W-:Y:S02]  /*9500*/  IMAD.MOV.U32 R0, RZ, RZ, R98 ;  /* 0x000000ffff007224 */ /* 0x000fe400078e0062 */
[----:B------:R-:W-:Y:S01]  /*9510*/  IMAD.MOV.U32 R2, RZ, RZ, R97 ;  /* 0x000000ffff027224 */ /* 0x000fe200078e0061 */
[C---:B--2---:R-:W-:Y:S01]  /*9520*/  HMMA.16816.F32.BF16 R84, R4.reuse, R12, R104 ;  /* 0x0000000c0454723c */ /* 0x044fe20000041868 */
[----:B------:R-:W-:Y:S01]  /*9530*/  IMAD.MOV.U32 R3, RZ, RZ, R96 ;  /* 0x000000ffff037224 */ /* 0x000fe200078e0060 */
[----:B------:R3:W5:Y:S01]  /*9540*/  LDL.LU R192, [R1+0xfc] ;  /* 0x0000fc0001c07983 */ /* 0x0007620000300800 */
[----:B------:R-:W-:Y:S02]  /*9550*/  IMAD.MOV.U32 R35, RZ, RZ, R95 ;  /* 0x000000ffff237224 */ /* 0x000fe400078e005f */
[----:B------:R-:W-:Y:S01]  /*9560*/  IMAD.MOV.U32 R34, RZ, RZ, R94 ;  /* 0x000000ffff227224 */ /* 0x000fe200078e005e */
[----:B------:R3:W5:Y:S01]  /*9570*/  LDL.LU R191, [R1+0xf8] ;  /* 0x0000f80001bf7983 */ /* 0x0007620000300800 */
[----:B------:R-:W-:Y:S01]  /*9580*/  IMAD.MOV.U32 R26, RZ, RZ, R92 ;  /* 0x000000ffff1a7224 */ /* 0x000fe200078e005c */
[----:B------:R-:W-:Y:S01]  /*9590*/  HMMA.16816.F32.BF16 R88, R4, R14, R88 ;  /* 0x0000000e0458723c */ /* 0x000fe20000041858 */
[----:B------:R-:W-:Y:S01]  /*95a0*/  IMAD.MOV.U32 R27, RZ, RZ, R93 ;  /* 0x000000ffff1b7224 */ /* 0x000fe200078e005d */
[----:B------:R-:W2:Y:S01]  /*95b0*/  LDSM.16.MT88.4 R12, [R184+0x15000] ;  /* 0x01500000b80c783b */ /* 0x000ea20000004200 */
[----:B------:R-:W-:-:S02]  /*95c0*/  IMAD.MOV.U32 R103, RZ, RZ, R82 ;  /* 0x000000ffff677224 */ /* 0x000fc400078e0052 */
[----:B------:R-:W-:Y:S01]  /*95d0*/  IMAD.MOV.U32 R100, RZ, RZ, R187 ;  /* 0x000000ffff647224 */ /* 0x000fe200078e00bb */
[----:B------:R3:W5:Y:S02]  /*95e0*/  LDL.LU R190, [R1+0xf4] ;  /* 0x0000f40001be7983 */ /* 0x0007640000300800 */
[C---:B-1----:R-:W-:Y:S08]  /*95f0*/  HMMA.16816.F32.BF16 R92, R4.reuse, R8, R228 ;  /* 0x00000008045c723c */ /* 0x042ff000000418e4 */
[----:B------:R-:W-:Y:S01]  /*9600*/  HMMA.16816.F32.BF16 R96, R4, R10, R160 ;  /* 0x0000000a0460723c */ /* 0x000fe200000418a0 */
[----:B------:R-:W1:Y:S01]  /*9610*/  LDSM.16.MT88.4 R8, [R186+0x15000] ;  /* 0x01500000ba08783b */ /* 0x000e620000004200 */
[----:B------:R-:W-:-:S02]  /*9620*/  IMAD.MOV.U32 R116, RZ, RZ, R101 ;  /* 0x000000ffff747224 */ /* 0x000fc400078e0065 */
[----:B------:R-:W-:Y:S01]  /*9630*/  IMAD.MOV.U32 R113, RZ, RZ, R102 ;  /* 0x000000ffff717224 */ /* 0x000fe200078e0066 */
[----:B------:R-:W-:Y:S01]  /*9640*/  LDSM.16.MT88.4 R160, [R183+0x11800] ;  /* 0x01180000b7a0783b */ /* 0x000fe20000004200 */
[----:B------:R-:W-:Y:S02]  /*9650*/  IMAD.MOV.U32 R32, RZ, RZ, R103 ;  /* 0x000000ffff207224 */ /* 0x000fe400078e0067 */
[----:B------:R-:W-:Y:S01]  /*9660*/  IMAD.MOV.U32 R81, RZ, RZ, R100 ;  /* 0x000000ffff517224 */ /* 0x000fe200078e0064 */
[C---:B--2---:R-:W-:Y:S07]  /*9670*/  HMMA.16816.F32.BF16 R104, R4.reuse, R14, R152 ;  /* 0x0000000e0468723c */ /* 0x044fee0000041898 */
[----:B------:R-:W-:Y:S01]  /*9680*/  IMAD.MOV.U32 R152, RZ, RZ, R113 ;  /* 0x000000ffff987224 */ /* 0x000fe200078e0071 */
[----:B------:R-:W-:Y:S01]  /*9690*/  HMMA.16816.F32.BF16 R100, R4, R12, R232 ;  /* 0x0000000c0464723c */ /* 0x000fe200000418e8 */
[----:B------:R-:W-:Y:S01]  /*96a0*/  IMAD.MOV.U32 R153, RZ, RZ, R112 ;  /* 0x000000ffff997224 */ /* 0x000fe200078e0070 */
[----:B------:R-:W2:Y:S01]  /*96b0*/  LDSM.16.MT88.4 R12, [R185+0x15000] ;  /* 0x01500000b90c783b */ /* 0x000ea20000004200 */
[----:B------:R-:W-:-:S02]  /*96c0*/  IMAD.MOV.U32 R154, RZ, RZ, R117 ;  /* 0x000000ffff9a7224 */ /* 0x000fc400078e0075 */
[----:B------:R-:W-:-:S03]  /*96d0*/  IMAD.MOV.U32 R155, RZ, RZ, R116 ;  /* 0x000000ffff9b7224 */ /* 0x000fc600078e0074 */
[C---:B-1----:R-:W-:Y:S01]  /*96e0*/  HMMA.16816.F32.BF16 R112, R4.reuse, R8, R144 ;  /* 0x000000080470723c */ /* 0x042fe20000041890 */
[----:B------:R-:W-:Y:S07]  /*96f0*/  LDSM.16.MT88.4 R144, [R186+0x11800] ;  /* 0x01180000ba90783b */ /* 0x000fee0000004200 */
[C---:B------:R-:W-:Y:S01]  /*9700*/  HMMA.16816.F32.BF16 R116, R4.reuse, R10, R136 ;  /* 0x0000000a0474723c */ /* 0x040fe20000041888 */
[----:B------:R-:W1:Y:S04]  /*9710*/  LDSM.16.MT88.4 R8, [R183+0x17000] ;  /* 0x01700000b708783b */ /* 0x000e680000004200 */
[----:B------:R-:W-:Y:S03]  /*9720*/  LDSM.16.MT88.4 R136, [R185+0x11800] ;  /* 0x01180000b988783b */ /* 0x000fe60000004200 */
[C---:B--2---:R-:W-:Y:S08]  /*9730*/  HMMA.16816.F32.BF16 R120, R4.reuse, R12, R120 ;  /* 0x0000000c0478723c */ /* 0x044ff00000041878 */
[C---:B------:R-:W-:Y:S01]  /*9740*/  HMMA.16816.F32.BF16 R212, R4.reuse, R14, R212 ;  /* 0x0000000e04d4723c */ /* 0x040fe200000418d4 */
[----:B------:R-:W2:Y:S07]  /*9750*/  LDSM.16.MT88.4 R12, [R184+0x17000] ;  /* 0x01700000b80c783b */ /* 0x000eae0000004200 */
[C---:B-1----:R-:W-:Y:S08]  /*9760*/  HMMA.16816.F32.BF16 R224, R4.reuse, R8, R224 ;  /* 0x0000000804e0723c */ /* 0x042ff000000418e0 */
[C---:B------:R-:W-:Y:S01]  /*9770*/  HMMA.16816.F32.BF16 R220, R4.reuse, R10, R220 ;  /* 0x0000000a04dc723c */ /* 0x040fe200000418dc */
[----:B------:R-:W1:Y:S07]  /*9780*/  LDSM.16.MT88.4 R8, [R186+0x17000] ;  /* 0x01700000ba08783b */ /* 0x000e6e0000004200 */
[C---:B--2---:R-:W-:Y:S08]  /*9790*/  HMMA.16816.F32.BF16 R232, R4.reuse, R12, R124 ;  /* 0x0000000c04e8723c */ /* 0x044ff0000004187c */
[C---:B------:R-:W-:Y:S08]  /*97a0*/  HMMA.16816.F32.BF16 R228, R4.reuse, R14, R108 ;  /* 0x0000000e04e4723c */ /* 0x040ff0000004186c */
[C---:B-1----:R-:W-:Y:S01]  /*97b0*/  HMMA.16816.F32.BF16 R124, R4.reuse, R8, R56 ;  /* 0x00000008047c723c */ /* 0x042fe20000041838 */
[----:B------:R-:W-:Y:S07]  /*97c0*/  LDSM.16.MT88.4 R56, [R186+0x13800] ;  /* 0x01380000ba38783b */ /* 0x000fee0000004200 */
[----:B------:R-:W-:Y:S01]  /*97d0*/  HMMA.16816.F32.BF16 R12, R4, R10, R48 ;  /* 0x0000000a040c723c */ /* 0x000fe20000041830 */
[----:B------:R-:W1:Y:S04]  /*97e0*/  LDSM.16.MT88.4 R8, [R185+0x17000] ;  /* 0x01700000b908783b */ /* 0x000e680000004200 */
[----:B------:R-:W-:Y:S03]  /*97f0*/  LDSM.16.MT88.4 R48, [R184+0x13800] ;  /* 0x01380000b830783b */ /* 0x000fe60000004200 */
[C---:B------:R-:W-:Y:S08]  /*9800*/  HMMA.16816.F32.BF16 R148, R128.reuse, R144, R148 ;  /* 0x000000908094723c */ /* 0x040ff00000041894 */
[----:B------:R-:W-:Y:S01]  /*9810*/  HMMA.16816.F32.BF16 R144, R128, R146, R40 ;  /* 0x000000928090723c */ /* 0x000fe20000041828 */
[----:B------:R-:W-:Y:S07]  /*9820*/  LDSM.16.MT88.4 R40, [R183+0x13800] ;  /* 0x01380000b728783b */ /* 0x000fee0000004200 */
[C---:B-1----:R-:W-:Y:S07]  /*9830*/  HMMA.16816.F32.BF16 R28, R4.reuse, R8, R28 ;  /* 0x00000008041c723c */ /* 0x042fee000004181c */
[----:B------:R-:W-:Y:S01]  /*9840*/  IMAD.MOV.U32 R9, RZ, RZ, R152 ;  /* 0x000000ffff097224 */ /* 0x000fe200078e0098 */
[----:B------:R-:W-:Y:S01]  /*9850*/  HMMA.16816.F32.BF16 R20, R4, R10, R20 ;  /* 0x0000000a0414723c */ /* 0x000fe20000041814 */
[----:B------:R-:W-:Y:S01]  /*9860*/  IMAD.MOV.U32 R8, RZ, RZ, R153 ;  /* 0x000000ffff087224 */ /* 0x000fe200078e0099 */
[----:B------:R-:W-:Y:S05]  /*9870*/  LDSM.16.MT88.4 R4, [R185+0x17800] ;  /* 0x01780000b904783b */ /* 0x000fea0000004200 */
[----:B------:R-:W-:-:S02]  /*9880*/  IMAD.MOV.U32 R11, RZ, RZ, R154 ;  /* 0x000000ffff0b7224 */ /* 0x000fc400078e009a */
[----:B------:R-:W-:Y:S02]  /*9890*/  IMAD.MOV.U32 R10, RZ, RZ, R155 ;  /* 0x000000ffff0a7224 */ /* 0x000fe400078e009b */
[----:B------:R-:W1:Y:S02]  /*98a0*/  LDSM.16.MT88.4 R152, [R184+0x11800] ;  /* 0x01180000b898783b */ /* 0x000e640000004200 */
[C---:B-1----:R-:W-:Y:S08]  /*98b0*/  HMMA.16816.F32.BF16 R156, R128.reuse, R152, R156 ;  /* 0x00000098809c723c */ /* 0x042ff0000004189c */
[C---:B------:R-:W-:Y:S08]  /*98c0*/  HMMA.16816.F32.BF16 R152, R128.reuse, R154, R36 ;  /* 0x0000009a8098723c */ /* 0x040ff00000041824 */
[C---:B------:R-:W-:Y:S08]  /*98d0*/  HMMA.16816.F32.BF16 R36, R128.reuse, R40, R52 ;  /* 0x000000288024723c */ /* 0x040ff00000041834 */
[C---:B------:R-:W-:Y:S01]  /*98e0*/  HMMA.16816.F32.BF16 R52, R128.reuse, R56, R72 ;  /* 0x000000388034723c */ /* 0x040fe20000041848 */
[----:B------:R-:W1:Y:S07]  /*98f0*/  LDSM.16.MT88.4 R72, [R183+0x15800] ;  /* 0x01580000b748783b */ /* 0x000e6e0000004200 */
[C---:B------:R-:W-:Y:S08]  /*9900*/  HMMA.16816.F32.BF16 R140, R128.reuse, R136, R140 ;  /* 0x00000088808c723c */ /* 0x040ff0000004188c */
[C---:B------:R-:W-:Y:S08]  /*9910*/  HMMA.16816.F32.BF16 R136, R128.reuse, R138, R44 ;  /* 0x0000008a8088723c */ /* 0x040ff0000004182c */
[C---:B------:R-:W-:Y:S01]  /*9920*/  HMMA.16816.F32.BF16 R44, R128.reuse, R48, R64 ;  /* 0x00000030802c723c */ /* 0x040fe20000041840 */
[----:B------:R-:W2:Y:S07]  /*9930*/  LDSM.16.MT88.4 R64, [R185+0x13800] ;  /* 0x01380000b940783b */ /* 0x000eae0000004200 */
[C---:B------:R-:W-:Y:S08]  /*9940*/  HMMA.16816.F32.BF16 R48, R128.reuse, R50, R68 ;  /* 0x000000328030723c */ /* 0x040ff00000041844 */
[C---:B-1----:R-:W-:Y:S08]  /*9950*/  HMMA.16816.F32.BF16 R68, R128.reuse, R72, R92 ;  /* 0x000000488044723c */ /* 0x042ff0000004185c */
[C---:B------:R-:W-:Y:S01]  /*9960*/  HMMA.16816.F32.BF16 R72, R128.reuse, R74, R96 ;  /* 0x0000004a8048723c */ /* 0x040fe20000041860 */
[----:B------:R-:W1:Y:S07]  /*9970*/  LDSM.16.MT88.4 R96, [R185+0x15800] ;  /* 0x01580000b960783b */ /* 0x000e6e0000004200 */
[C---:B------:R-:W-:Y:S08]  /*9980*/  HMMA.16816.F32.BF16 R40, R128.reuse, R42, R60 ;  /* 0x0000002a8028723c */ /* 0x040ff0000004183c */
[C---:B--2---:R-:W-:Y:S08]  /*9990*/  HMMA.16816.F32.BF16 R60, R128.reuse, R64, R84 ;  /* 0x00000040803c723c */ /* 0x044ff00000041854 */
[----:B------:R-:W-:Y:S01]  /*99a0*/  HMMA.16816.F32.BF16 R64, R128, R66, R88 ;  /* 0x000000428040723c */ /* 0x000fe20000041858 */
[----:B------:R-:W2:Y:S01]  /*99b0*/  LDSM.16.MT88.4 R88, [R186+0x15800] ;  /* 0x01580000ba58783b */ /* 0x000ea20000004200 */
[----:B------:R-:W-:-:S02]  /*99c0*/  IMAD.MOV.U32 R82, RZ, RZ, R189 ;  /* 0x000000ffff527224 */ /* 0x000fc400078e00bd */
[----:B------:R-:W-:Y:S01]  /*99d0*/  IMAD.MOV.U32 R80, RZ, RZ, R188 ;  /* 0x000000ffff507224 */ /* 0x000fe200078e00bc */
[----:B------:R3:W5:Y:S03]  /*99e0*/  LDL.LU R189, [R1+0xf0] ;  /* 0x0000f00001bd7983 */ /* 0x0007660000300800 */
[C---:B------:R-:W-:Y:S01]  /*99f0*/  HMMA.16816.F32.BF16 R164, R128.reuse, R160, R164 ;  /* 0x000000a080a4723c */ /* 0x040fe200000418a4 */
[----:B------:R3:W5:Y:S04]  /*9a00*/  LDL.LU R188, [R1+0xec] ;  /* 0x0000ec0001bc7983 */ /* 0x0007680000300800 */
[----:B------:R3:W5:Y:S03]  /*9a10*/  LDL.LU R187, [R1+0xe8] ;  /* 0x0000e80001bb7983 */ /* 0x0007660000300800 */
[C---:B-1----:R-:W-:Y:S01]  /*9a20*/  HMMA.16816.F32.BF16 R92, R128.reuse, R96, R120 ;  /* 0x00000060805c723c */ /* 0x042fe20000041878 */
[----:B------:R-:W1:Y:S04]  /*9a30*/  LDSM.16.MT88.4 R120, [R186+0x17800] ;  /* 0x01780000ba78783b */ /* 0x000e680000004200 */
[----:B------:R3:W5:Y:S03]  /*9a40*/  LDL.LU R182, [R1+0xe4] ;  /* 0x0000e40001b67983 */ /* 0x0007660000300800 */
[----:B------:R-:W-:Y:S07]  /*9a50*/  HMMA.16816.F32.BF16 R160, R128, R162, R16 ;  /* 0x000000a280a0723c */ /* 0x000fee0000041810 */
[----:B------:R-:W-:-:S02]  /*9a60*/  IMAD.MOV.U32 R19, RZ, RZ, R3 ;  /* 0x000000ffff137224 */ /* 0x000fc400078e0003 */
[----:B------:R-:W-:Y:S02]  /*9a70*/  IMAD.MOV.U32 R18, RZ, RZ, R2 ;  /* 0x000000ffff127224 */ /* 0x000fe400078e0002 */
[----:B------:R-:W-:Y:S02]  /*9a80*/  IMAD.MOV.U32 R17, RZ, RZ, R0 ;  /* 0x000000ffff117224 */ /* 0x000fe400078e0000 */
[----:B------:R-:W-:Y:S02]  /*9a90*/  IMAD.MOV.U32 R16, RZ, RZ, R83 ;  /* 0x000000ffff107224 */ /* 0x000fe400078e0053 */
[----:B------:R-:W-:Y:S02]  /*9aa0*/  IMAD.MOV.U32 R3, RZ, RZ, R81 ;  /* 0x000000ffff037224 */ /* 0x000fe400078e0051 */
[----:B------:R-:W-:Y:S02]  /*9ab0*/  IMAD.MOV.U32 R0, RZ, RZ, R80 ;  /* 0x000000ffff007224 */ /* 0x000fe400078e0050 */
[----:B------:R-:W-:-:S02]  /*9ac0*/  IMAD.MOV.U32 R2, RZ, RZ, R82 ;  /* 0x000000ffff027224 */ /* 0x000fc400078e0052 */
[----:B------:R-:W4:Y:S01]  /*9ad0*/  LDSM.16.MT88.4 R80, [R184+0x15800] ;  /* 0x01580000b850783b */ /* 0x000f220000004200 */
[----:B------:R-:W-:Y:S01]  /*9ae0*/  HMMA.16816.F32.BF16 R96, R128, R98, R212 ;  /* 0x000000628060723c */ /* 0x000fe200000418d4 */
[----:B------:R-:W-:-:S06]  /*9af0*/  FADD.FTZ R0, R0, R247 ;  /* 0x000000f700007221 */ /* 0x000fcc0000010000 */
[----:B------:R-:W-:Y:S01]  /*9b00*/  IMAD.MOV.U32 R215, RZ, RZ, R2 ;  /* 0x000000ffffd77224 */ /* 0x000fe200078e0002 */
[----:B--2---:R-:W-:Y:S01]  /*9b10*/  HMMA.16816.F32.BF16 R84, R128, R88, R112 ;  /* 0x000000588054723c */ /* 0x004fe20000041870 */
[----:B------:R-:W-:Y:S01]  /*9b20*/  IMAD.MOV.U32 R2, RZ, RZ, c[0x0][0x228] ;  /* 0x00008a00ff027624 */ /* 0x000fe200078e00ff */
[----:B------:R-:W-:Y:S03]  /*9b30*/  LDSM.16.MT88.4 R112, [R184+0x17800] ;  /* 0x01780000b870783b */ /* 0x000fe60000004200 */
[----:B------:R-:W-:-:S03]  /*9b40*/  IMAD.SHL.U32 R2, R2, 0x8, RZ ;  /* 0x0000000802027824 */ /* 0x000fc600078e00ff */
[----:B------:R-:W-:Y:S01]  /*9b50*/  HMMA.16816.F32.BF16 R88, R128, R90, R116 ;  /* 0x0000005a8058723c */ /* 0x000fe20000041874 */
[----:B------:R-:W-:-:S07]  /*9b60*/  FADD.FTZ R0, R215, R0 ;  /* 0x00000000d7007221 */ /* 0x000fce0000010000 */
[C---:B-1----:R-:W-:Y:S08]  /*9b70*/  HMMA.16816.F32.BF16 R116, R128.reuse, R120, R124 ;  /* 0x000000788074723c */ /* 0x042ff0000004187c */
[----:B------:R-:W-:Y:S07]  /*9b80*/  HMMA.16816.F32.BF16 R124, R128, R4, R28 ;  /* 0x00000004807c723c */ /* 0x000fee000004181c */
[----:B------:R-:W-:-:S02]  /*9b90*/  FADD.FTZ R4, R3, R248 ;  /* 0x000000f803047221 */ /* 0x000fc40000010000 */
[----:B------:R-:W-:-:S04]  /*9ba0*/  IMAD.WIDE R2, R2, 0x2, R24 ;  /* 0x0000000202027825 */ /* 0x000fc800078e0218 */
[----:B------:R-:W-:Y:S02]  /*9bb0*/  FADD.FTZ R4, R16, R4 ;  /* 0x0000000410047221 */ /* 0x000fe40000010000 */
[----:B------:R-:W-:Y:S01]  /*9bc0*/  FADD.FTZ R0, R17, R0 ;  /* 0x0000000011007221 */ /* 0x000fe20000010000 */
[----:B------:R-:W-:Y:S01]  /*9bd0*/  STG.E.U16 [R2.64], R245 ;  /* 0x000000f502007986 */ /* 0x000fe2000c101512 */
[----:B------:R-:W-:-:S03]  /*9be0*/  FADD.FTZ R4, R18, R4 ;  /* 0x0000000412047221 */ /* 0x000fc60000010000 */
[----:B------:R-:W-:Y:S01]  /*9bf0*/  STG.E.U16 [R2.64+0x2], R242 ;  /* 0x000002f202007986 */ /* 0x000fe2000c101512 */
[----:B------:R-:W-:-:S03]  /*9c00*/  FADD.FTZ R0, R19, R0 ;  /* 0x0000000013007221 */ /* 0x000fc60000010000 */
[----:B------:R-:W-:Y:S01]  /*9c10*/  STG.E.U16 [R24.64+0x10], R243 ;  /* 0x000010f318007986 */ /* 0x000fe2000c101512 */
[----:B------:R-:W-:-:S03]  /*9c20*/  FADD.FTZ R4, R10, R4 ;  /* 0x000000040a047221 */ /* 0x000fc60000010000 */
[----:B------:R-:W-:Y:S01]  /*9c30*/  STG.E.U16 [R24.64+0x12], R241 ;  /* 0x000012f118007986 */ /* 0x000fe2000c101512 */
[C---:B------:R-:W-:Y:S03]  /*9c40*/  HMMA.16816.F32.BF16 R56, R128.reuse, R58, R76 ;  /* 0x0000003a8038723c */ /* 0x040fe6000004184c */
[----:B------:R-:W-:Y:S04]  /*9c50*/  STG.E.U16 [R2.64+0x10], R246 ;  /* 0x000010f602007986 */ /* 0x000fe8000c101512 */
[----:B------:R-:W-:Y:S01]  /*9c60*/  STG.E.U16 [R2.64+0x12], R244 ;  /* 0x000012f402007986 */ /* 0x000fe2000c101512 */
[----:B----4-:R-:W-:Y:S03]  /*9c70*/  HMMA.16816.F32.BF16 R76, R128, R80, R100 ;  /* 0x00000050804c723c */ /* 0x010fe60000041864 */
[----:B------:R-:W-:Y:S01]  /*9c80*/  STG.E.U16 [R24.64+0x20], R240 ;  /* 0x000020f018007986 */ /* 0x000fe2000c101512 */
[----:B------:R-:W-:-:S03]  /*9c90*/  FADD.FTZ R0, R11, R0 ;  /* 0x000000000b007221 */ /* 0x000fc60000010000 */
[----:B------:R-:W-:Y:S01]  /*9ca0*/  STG.E.U16 [R24.64+0x22], R239 ;  /* 0x000022ef18007986 */ /* 0x000fe2000c101512 */
[----:B------:R-:W-:Y:S03]  /*9cb0*/  HMMA.16816.F32.BF16 R80, R128, R82, R104 ;  /* 0x000000528050723c */ /* 0x000fe60000041868 */
[----:B------:R-:W-:Y:S01]  /*9cc0*/  STG.E.U16 [R2.64+0x20], R238 ;  /* 0x000020ee02007986 */ /* 0x000fe2000c101512 */
[----:B------:R-:W-:-:S03]  /*9cd0*/  FADD.FTZ R4, R8, R4 ;  /* 0x0000000408047221 */ /* 0x000fc60000010000 */
[----:B------:R-:W-:Y:S04]  /*9ce0*/  STG.E.U16 [R2.64+0x22], R236 ;  /* 0x000022ec02007986 */ /* 0x000fe8000c101512 */
[----:B------:R-:W-:Y:S04]  /*9cf0*/  STG.E.U16 [R24.64+0x30], R237 ;  /* 0x000030ed18007986 */ /* 0x000fe8000c101512 */
[----:B------:R-:W-:Y:S04]  /*9d00*/  STG.E.U16 [R24.64+0x32], R211 ;  /* 0x000032d318007986 */ /* 0x000fe8000c101512 */
[----:B------:R-:W-:Y:S04]  /*9d10*/  STG.E.U16 [R2.64+0x30], R210 ;  /* 0x000030d202007986 */ /* 0x000fe8000c101512 */
[----:B------:R-:W-:Y:S01]  /*9d20*/  STG.E.U16 [R2.64+0x32], R181 ;  /* 0x000032b502007986 */ /* 0x000fe2000c101512 */
[----:B------:R-:W-:-:S03]  /*9d30*/  FADD.FTZ R0, R9, R0 ;  /* 0x0000000009007221 */ /* 0x000fc60000010000 */
[----:B------:R-:W1:Y:S04]  /*9d40*/  LDSM.16.MT88.4 R104, [R183+0x17800] ;  /* 0x01780000b768783b */ /* 0x000e680000004200 */
[----:B------:R-:W-:Y:S04]  /*9d50*/  STG.E.U16 [R24.64+0x40], R180 ;  /* 0x000040b418007986 */ /* 0x000fe8000c101512 */
[----:B------:R-:W-:Y:S01]  /*9d60*/  STG.E.U16 [R24.64+0x42], R179 ;  /* 0x000042b318007986 */ /* 0x000fe2000c101512 */
[----:B------:R-:W-:-:S03]  /*9d70*/  FADD.FTZ R4, R32, R4 ;  /* 0x0000000420047221 */ /* 0x000fc60000010000 */
[----:B------:R-:W-:Y:S04]  /*9d80*/  STG.E.U16 [R2.64+0x40], R177 ;  /* 0x000040b102007986 */ /* 0x000fe8000c101512 */
[----:B------:R-:W-:Y:S04]  /*9d90*/  STG.E.U16 [R2.64+0x42], R178 ;  /* 0x000042b202007986 */ /* 0x000fe8000c101512 */
[----:B------:R-:W-:Y:S04]  /*9da0*/  STG.E.U16 [R24.64+0x50], R176 ;  /* 0x000050b018007986 */ /* 0x000fe8000c101512 */
[----:B------:R-:W-:Y:S04]  /*9db0*/  STG.E.U16 [R24.64+0x52], R175 ;  /* 0x000052af18007986 */ /* 0x000fe8000c101512 */
        /* <DEDUP_REMOVED lines=8> */
[----:B------:R-:W-:Y:S04]  /*9e40*/  STG.E.U16 [R24.64+0x72], R135 ;  /* 0x0000728718007986 */ /* 0x000fe8000c101512 */
[----:B------:R-:W-:Y:S04]  /*9e50*/  STG.E.U16 [R2.64+0x70], R134 ;  /* 0x0000708602007986 */ /* 0x000fe8000c101512 */
[----:B------:R2:W-:Y:S01]  /*9e60*/  STG.E.U16 [R2.64+0x72], R33 ;  /* 0x0000722102007986 */ /* 0x0005e2000c101512 */
[----:B------:R-:W-:-:S04]  /*9e70*/  FADD.FTZ R0, R34, R0 ;  /* 0x0000000022007221 */ /* 0x000fc80000010000 */
[----:B------:R-:W-:-:S04]  /*9e80*/  FADD.FTZ R0, R250, R0 ;  /* 0x00000000fa007221 */ /* 0x000fc80000010000 */
[----:B------:R-:W-:Y:S02]  /*9e90*/  FADD.FTZ R248, R249, R0 ;  /* 0x00000000f9f87221 */ /* 0x000fe40000010000 */
[----:B--2---:R-:W-:-:S04]  /*9ea0*/  FADD.FTZ R2, R26, R4 ;  /* 0x000000041a027221 */ /* 0x004fc80000010000 */
[----:B------:R-:W-:-:S04]  /*9eb0*/  FADD.FTZ R2, R35, R2 ;  /* 0x0000000223027221 */ /* 0x000fc80000010000 */
[----:B------:R-:W-:-:S04]  /*9ec0*/  FADD.FTZ R2, R252, R2 ;  /* 0x00000002fc027221 */ /* 0x000fc80000010000 */
[----:B------:R-:W-:Y:S01]  /*9ed0*/  FADD.FTZ R251, R251, R2 ;  /* 0x00000002fbfb7221 */ /* 0x000fe20000010000 */
[----:B------:R3:W-:Y:S04]  /*9ee0*/  STL [R1+0x80], R248 ;  /* 0x000080f801007387 */ /* 0x0007e80000100800 */
[----:B------:R3:W-:Y:S01]  /*9ef0*/  STL [R1+0x84], R251 ;  /* 0x000084fb01007387 */ /* 0x0007e20000100800 */
[----:B-1----:R-:W-:Y:S01]  /*9f00*/  HMMA.16816.F32.BF16 R100, R128, R104, R224 ;  /* 0x000000688064723c */ /* 0x002fe200000418e0 */
[----:B------:R-:W-:-:S07]  /*9f10*/  IADD3 R212, P1, R24, -0x80, RZ ;  /* 0xffffff8018d47810 */ /* 0x000fce0007f3e0ff */
[----:B------:R-:W-:Y:S01]  /*9f20*/  HMMA.16816.F32.BF16 R108, R128, R112, R232 ;  /* 0x00000070806c723c */ /* 0x000fe200000418e8 */
[----:B------:R-:W-:-:S07]  /*9f30*/  IADD3.X R213, R25, -0x1, RZ, P1, !PT ;  /* 0xffffffff19d57810 */ /* 0x000fce0000ffe4ff */
[C---:B------:R-:W-:Y:S08]  /*9f40*/  HMMA.16816.F32.BF16 R104, R128.reuse, R106, R220 ;  /* 0x0000006a8068723c */ /* 0x040ff000000418dc */
[C---:B------:R-:W-:Y:S08]  /*9f50*/  HMMA.16816.F32.BF16 R112, R128.reuse, R114, R228 ;  /* 0x000000728070723c */ /* 0x040ff000000418e4 */
[C---:B------:R-:W-:Y:S08]  /*9f60*/  HMMA.16816.F32.BF16 R120, R128.reuse, R122, R12 ;  /* 0x0000007a8078723c */ /* 0x040ff0000004180c */
[----:B------:R-:W-:Y:S01]  /*9f70*/  HMMA.16816.F32.BF16 R128, R128, R6, R20 ;  /* 0x000000068080723c */ /* 0x000fe20000041814 */
[----:B------:R-:W-:Y:S07]  /*9f80*/  @!P0 BRA `(.L_x_1111) ;  /* 0x00007e7000008947 */ /* 0x000fee0003800000 */
[----:B---3--:R-:W2:Y:S04]  /*9f90*/  LDL.64 R10, [R1+0x98] ;  /* 0x00009800010a7983 */ /* 0x008ea80000100a00 */
[----:B------:R-:W3:Y:S04]  /*9fa0*/  LDL.64 R8, [R1+0xc8] ;  /* 0x0000c80001087983 */ /* 0x000ee80000100a00 */
[----:B------:R-:W4:Y:S04]  /*9fb0*/  LDL.64 R26, [R1+0xd8] ;  /* 0x0000d800011a7983 */ /* 0x000f280000100a00 */
[----:B------:R-:W4:Y:S04]  /*9fc0*/  LDL R32, [R1+0xac] ;  /* 0x0000ac0001207983 */ /* 0x000f280000100800 */
[----:B------:R-:W4:Y:S04]  /*9fd0*/  LDL R34, [R1+0xa8] ;  /* 0x0000a80001227983 */ /* 0x000f280000100800 */
[----:B------:R-:W4:Y:S01]  /*9fe0*/  LDL R35, [R1+0xb0] ;  /* 0x0000b00001237983 */ /* 0x000f220000100800 */
[----:B------:R-:W-:Y:S01]  /*9ff0*/  UIADD3 UR24, UR8, -0x2, URZ ;  /* 0xfffffffe08187890 */ /* 0x000fe2000fffe03f */
[----:B------:R-:W-:-:S04]  /*a000*/  DEPBAR.LE SB0, 0x0 ;  /* 0x000080000000791a */ /* 0x000fc80000000000 */
[----:B------:R-:W-:Y:S01]  /*a010*/  USHF.R.S32.HI UR5, URZ, 0x1f, UR24 ;  /* 0x0000001f3f057899 */ /* 0x000fe20008011418 */
[----:B------:R-:W-:Y:S01]  /*a020*/  IMAD.U32 R0, RZ, RZ, UR24 ;  /* 0x00000018ff007e24 */ /* 0x000fe2000f8e00ff */
[----:B------:R-:W-:-:S04]  /*a030*/  UIMAD UR4, UR12, UR24, URZ ;  /* 0x000000180c0472a4 */ /* 0x000fc8000f8e023f */
[----:B------:R-:W-:Y:S01]  /*a040*/  UIMAD UR4, UR5, UR17, UR4 ;  /* 0x00000011050472a4 */ /* 0x000fe2000f8e0204 */
[----:B------:R-:W-:Y:S01]  /*a050*/  BAR.SYNC.DEFER_BLOCKING 0x0 ;  /* 0x0000000000007b1d */ /* 0x000fe20000010000 */
[----:B--2---:R-:W-:Y:S01]  /*a060*/  ISETP.GE.AND P6, PT, R10, c[0x0][0x220], PT ;  /* 0x000088000a007a0c */ /* 0x004fe20003fc6270 */
[----:B---3--:R-:W-:Y:S02]  /*a070*/  IMAD.MOV.U32 R3, RZ, RZ, R9 ;  /* 0x000000ffff037224 */ /* 0x008fe400078e0009 */
[----:B----4-:R-:W-:Y:S01]  /*a080*/  IMAD.MOV.U32 R2, RZ, RZ, R26 ;  /* 0x000000ffff027224 */ /* 0x010fe200078e001a */
[----:B------:R-:W-:Y:S02]  /*a090*/  ISETP.GE.AND P5, PT, R32, c[0x0][0x220], PT ;  /* 0x0000880020007a0c */ /* 0x000fe40003fa6270 */
[----:B------:R-:W-:Y:S01]  /*a0a0*/  ISETP.GE.AND P4, PT, R34, c[0x0][0x220], PT ;  /* 0x0000880022007a0c */ /* 0x000fe20003f86270 */
[----:B------:R-:W-:Y:S01]  /*a0b0*/  IMAD.WIDE.U32 R2, R0, UR17, R2 ;  /* 0x0000001100027c25 */ /* 0x000fe2000f8e0002 */
[----:B------:R-:W-:-:S04]  /*a0c0*/  ISETP.GE.AND P3, PT, R35, c[0x0][0x220], PT ;  /* 0x0000880023007a0c */ /* 0x000fc80003f66270 */
[----:B------:R-:W-:Y:S02]  /*a0d0*/  IADD3 R0, R3, UR4, RZ ;  /* 0x0000000403007c10 */ /* 0x000fe4000fffe0ff */
[----:B------:R-:W-:-:S03]  /*a0e0*/  @!P6 LEA R134, P2, R2, c[0x0][0x170], 0x1 ;  /* 0x00005c000286ea11 */ /* 0x000fc600078408ff */
[C---:B------:R-:W-:Y:S02]  /*a0f0*/  @!P5 LEA R32, P1, R2.reuse, c[0x0][0x170], 0x1 ;  /* 0x00005c000220da11 */ /* 0x040fe400078208ff */
[C-C-:B------:R-:W-:Y:S02]  /*a100*/  @!P6 LEA.HI.X R135, R2.reuse, c[0x0][0x174], R0.reuse, 0x1, P2 ;  /* 0x00005d000287ea11 */ /* 0x140fe400010f0c00 */
[C---:B------:R-:W-:Y:S02]  /*a110*/  @!P4 LEA R30, P0, R2.reuse, c[0x0][0x170], 0x1 ;  /* 0x00005c00021eca11 */ /* 0x040fe400078008ff */
[C---:B------:R-:W-:Y:S02]  /*a120*/  IADD3 R3, P2, R2.reuse, UR23, RZ ;  /* 0x0000001702037c10 */ /* 0x040fe4000ff5e0ff */
[C-C-:B------:R-:W-:Y:S02]  /*a130*/  @!P5 LEA.HI.X R33, R2.reuse, c[0x0][0x174], R0.reuse, 0x1, P1 ;  /* 0x00005d000221da11 */ /* 0x140fe400008f0c00 */
[----:B------:R-:W-:-:S02]  /*a140*/  @!P4 LEA.HI.X R31, R2, c[0x0][0x174], R0, 0x1, P0 ;  /* 0x00005d00021fca11 */ /* 0x000fc400000f0c00 */
[----:B------:R-:W-:Y:S02]  /*a150*/  @!P3 LEA R28, P1, R2, c[0x0][0x170], 0x1 ;  /* 0x00005c00021cba11 */ /* 0x000fe400078208ff */
[----:B------:R-:W-:Y:S02]  /*a160*/  IADD3.X R4, R0, UR10, RZ, P2, !PT ;  /* 0x0000000a00047c10 */ /* 0x000fe400097fe4ff */
[C---:B------:R-:W-:Y:S02]  /*a170*/  @!P6 LEA R34, P0, R3.reuse, c[0x0][0x170], 0x1 ;  /* 0x00005c000322ea11 */ /* 0x040fe400078008ff */
[C---:B------:R-:W-:Y:S01]  /*a180*/  @!P5 LEA R26, P2, R3.reuse, c[0x0][0x170], 0x1 ;  /* 0x00005c00031ada11 */ /* 0x040fe200078408ff */
[----:B------:R-:W-:Y:S01]  /*a190*/  @P6 STS.128 [R209+0x10000], RZ ;  /* 0x010000ffd1006388 */ /* 0x000fe20000000c00 */
[----:B------:R-:W-:Y:S02]  /*a1a0*/  @!P3 LEA.HI.X R29, R2, c[0x0][0x174], R0, 0x1, P1 ;  /* 0x00005d00021dba11 */ /* 0x000fe400008f0c00 */
        /* <DEDUP_REMOVED lines=23> */
[----:B------:R-:W-:-:S03]  /*a320*/  @!P5 LEA R16, P2, R0, c[0x0][0x170], 0x1 ;  /* 0x00005c000010da11 */ /* 0x000fc600078408ff */
[----:B------:R-:W-:Y:S01]  /*a330*/  @P3 STS.128 [R209+0x16000], RZ ;  /* 0x016000ffd1003388 */ /* 0x000fe20000000c00 */
[----:B------:R-:W-:-:S03]  /*a340*/  @!P6 LEA.HI.X R19, R0, c[0x0][0x174], R3, 0x1, P0 ;  /* 0x00005d000013ea11 */ /* 0x000fc600000f0c03 */
[----:B------:R-:W-:Y:S01]  /*a350*/  @!PT LDS RZ, [RZ] ;  /* 0x00000000fffff984 */ /* 0x000fe20000000800 */
[----:B------:R-:W-:Y:S01]  /*a360*/  @!PT LDS RZ, [RZ] ;  /* 0x00000000fffff984 */ /* 0x000fe20000000800 */
[----:B------:R-:W-:Y:S01]  /*a370*/  @!PT LDS RZ, [RZ] ;  /* 0x00000000fffff984 */ /* 0x000fe20000000800 */
[----:B------:R3:W-:Y:S01]  /*a380*/  @!P3 LDGSTS.E.BYPASS.LTC128B.128 [R209+0x16000], [R28.64+0x180] ;  /* 0x160001801cd1bfae */ /* 0x0007e2000b901d52 */
[----:B------:R-:W-:-:S03]  /*a390*/  @!P4 LEA R14, P1, R0, c[0x0][0x170], 0x1 ;  /* 0x00005c00000eca11 */ /* 0x000fc600078208ff */
[----:B------:R-:W-:Y:S01]  /*a3a0*/  @P6 STS.128 [R209+0x10800], RZ ;  /* 0x010800ffd1006388 */ /* 0x000fe20000000c00 */
[----:B------:R-:W-:-:S03]  /*a3b0*/  @!P3 LEA R12, P0, R0, c[0x0][0x170], 0x1 ;  /* 0x00005c00000cba11 */ /* 0x000fc600078008ff */
[----:B------:R-:W-:Y:S01]  /*a3c0*/  @!PT LDS RZ, [RZ] ;  /* 0x00000000fffff984 */ /* 0x000fe20000000800 */
[----:B------:R-:W-:Y:S01]  /*a3d0*/  @!PT LDS RZ, [RZ] ;  /* 0x00000000fffff984 */ /* 0x000fe20000000800 */
[----:B------:R-:W-:Y:S01]  /*a3e0*/  @!PT LDS RZ, [RZ] ;  /* 0x00000000fffff984 */ /* 0x000fe20000000800 */
[----:B------:R2:W-:Y:S01]  /*a3f0*/  @!P6 LDGSTS.E.BYPASS.LTC128B.128 [R209+0x10800], [R34.64] ;  /* 0x1080000022d1efae */ /* 0x0005e2000b901d52 */
[----:B------:R-:W-:-:S03]  /*a400*/  @!P5 LEA.HI.X R17, R0, c[0x0][0x174], R3, 0x1, P2 ;  /* 0x00005d000011da11 */ /* 0x000fc600010f0c03 */
[----:B------:R-:W-:Y:S01]  /*a410*/  @P5 STS.128 [R209+0x12800], RZ ;  /* 0x012800ffd1005388 */ /* 0x000fe20000000c00 */
[----:B------:R-:W-:-:S03]  /*a420*/  IADD3 R2, P2, R0, UR23, RZ ;  /* 0x0000001700027c10 */ /* 0x000fc6000ff5e0ff */
        /* <DEDUP_REMOVED lines=10> */
[----:B------:R1:W-:Y:S01]  /*a4d0*/  @!P4 LDGSTS.E.BYPASS.LTC128B.128 [R209+0x14800], [R22.64+0x100] ;  /* 0x1480010016d1cfae */ /* 0x0003e2000b901d52 */
[----:B------:R-:W-:-:S03]  /*a4e0*/  IADD3.X R3, R3, UR10, RZ, P2, !PT ;  /* 0x0000000a03037c10 */ /* 0x000fc600097fe4ff */
[----:B------:R-:W-:Y:S01]  /*a4f0*/  @P3 STS.128 [R209+0x16800], RZ ;  /* 0x016800ffd1003388 */ /* 0x000fe20000000c00 */
[----:B------:R-:W-:-:S03]  /*a500*/  @!P6 LEA R10, P0, R2, c[0x0][0x170], 0x1 ;  /* 0x00005c00020aea11 */ /* 0x000fc600078008ff */
        /* <DEDUP_REMOVED lines=13> */
[----:B------:R-:W-:-:S03]  /*a5e0*/  @!P3 LEA R4, P0, R2, c[0x0][0x170], 0x1 ;  /* 0x00005c000204ba11 */ /* 0x000fc600078008ff */
        /* <DEDUP_REMOVED lines=37> */
[----:B-1---5:R-:W-:Y:S04]  /*a840*/  LDSM.16.M88.4 R16, [R182+0x8000] ;  /* 0x00800000b610783b */ /* 0x022fe80000000200 */
[----:B------:R-:W-:Y:S04]  /*a850*/  LDSM.16.M88.4 R172, [R193] ;  /* 0x00000000c1ac783b */ /* 0x000fe80000000200 */
[----:B--2---:R-:W-:Y:S04]  /*a860*/  LDSM.16.M88.4 R8, [R190] ;  /* 0x00000000be08783b */ /* 0x004fe80000000200 */
[----:B------:R-:W-:Y:S04]  /*a870*/  LDSM.16.M88.4 R32, [R182+0x8800] ;  /* 0x00880000b620783b */ /* 0x000fe80000000200 */
[----:B---3--:R-:W-:Y:S04]  /*a880*/  LDSM.16.M88.4 R28, [R182+0x9000] ;  /* 0x00900000b61c783b */ /* 0x008fe80000000200 */
[----:B------:R-:W-:Y:S04]  /*a890*/  LDSM.16.M88.4 R20, [R182+0x9800] ;  /* 0x00980000b614783b */ /* 0x000fe80000000200 */
[----:B----4-:R-:W1:Y:S04]  /*a8a0*/  LDSM.16.M88.4 R4, [R189] ;  /* 0x00000000bd04783b */ /* 0x010e680000000200 */
[----:B------:R-:W2:Y:S04]  /*a8b0*/  LDSM.16.M88.4 R228, [R208] ;  /* 0x00000000d0e4783b */ /* 0x000ea80000000200 */
[----:B------:R-:W3:Y:S01]  /*a8c0*/  S2R R211, SR_TID.X ;  /* 0x0000000000d37919 */ /* 0x000ee20000002100 */
[----:B------:R-:W-:-:S03]  /*a8d0*/  IMAD.U32 R0, RZ, RZ, UR24 ;  /* 0x00000018ff007e24 */ /* 0x000fc6000f8e00ff */
[----:B------:R-:W0:Y:S01]  /*a8e0*/  LDGDEPBAR ;  /* 0x00000000000079af */ /* 0x000e220000000000 */
[C---:B-1----:R-:W-:Y:S08]  /*a8f0*/  HMMA.16816.F32.BF16 R12, R4.reuse, R16, RZ ;  /* 0x00000010040c723c */ /* 0x042ff000000418ff */
[C---:B------:R-:W-:Y:S08]  /*a900*/  HMMA.16816.F32.BF16 R16, R4.reuse, R18, RZ ;  /* 0x000000120410723c */ /* 0x040ff000000418ff */
[----:B------:R-:W-:Y:S08]  /*a910*/  HMMA.16816.F32.BF16 R224, R4, R32, RZ ;  /* 0x0000002004e0723c */ /* 0x000ff000000418ff */
[C---:B------:R-:W-:Y:S08]  /*a920*/  HMMA.16816.F32.BF16 R12, R8.reuse, R172, R12 ;  /* 0x000000ac080c723c */ /* 0x040ff0000004180c */
[----:B------:R-:W-:Y:S01]  /*a930*/  HMMA.16816.F32.BF16 R172, R8, R174, R16 ;  /* 0x000000ae08ac723c */ /* 0x000fe20000041810 */
[----:B------:R-:W1:Y:S07]  /*a940*/  LDSM.16.M88.4 R16, [R206] ;  /* 0x00000000ce10783b */ /* 0x000e6e0000000200 */
[C---:B------:R-:W-:Y:S08]  /*a950*/  HMMA.16816.F32.BF16 R220, R4.reuse, R34, RZ ;  /* 0x0000002204dc723c */ /* 0x040ff000000418ff */
[C---:B------:R-:W-:Y:S08]  /*a960*/  HMMA.16816.F32.BF16 R212, R4.reuse, R28, RZ ;  /* 0x0000001c04d4723c */ /* 0x040ff000000418ff */
[C---:B------:R-:W-:Y:S01]  /*a970*/  HMMA.16816.F32.BF16 R176, R4.reuse, R30, RZ ;  /* 0x0000001e04b0723c */ /* 0x040fe200000418ff */
[----:B------:R-:W-:Y:S07]  /*a980*/  LDSM.16.M88.4 R28, [R188+0x8000] ;  /* 0x00800000bc1c783b */ /* 0x000fee0000000200 */
[C---:B------:R-:W-:Y:S08]  /*a990*/  HMMA.16816.F32.BF16 R168, R4.reuse, R20, RZ ;  /* 0x0000001404a8723c */ /* 0x040ff000000418ff */
[----:B------:R-:W-:Y:S01]  /*a9a0*/  HMMA.16816.F32.BF16 R32, R4, R22, RZ ;  /* 0x000000160420723c */ /* 0x000fe200000418ff */
[----:B------:R-:W4:Y:S04]  /*a9b0*/  LDSM.16.M88.4 R4, [R192] ;  /* 0x00000000c004783b */ /* 0x000f280000000200 */
[----:B------:R-:W3:Y:S03]  /*a9c0*/  LDSM.16.M88.4 R20, [R207] ;  /* 0x00000000cf14783b */ /* 0x000ee60000000200 */
[C---:B--2---:R-:W-:Y:S08]  /*a9d0*/  HMMA.16816.F32.BF16 R240, R8.reuse, R230, R220 ;  /* 0x000000e608f0723c */ /* 0x044ff000000418dc */
[C---:B------:R-:W-:Y:S01]  /*a9e0*/  HMMA.16816.F32.BF16 R236, R8.reuse, R228, R224 ;  /* 0x000000e408ec723c */ /* 0x040fe200000418e0 */
[----:B------:R-:W2:Y:S07]  /*a9f0*/  LDSM.16.M88.4 R224, [R188+0x8800] ;  /* 0x00880000bce0783b */ /* 0x000eae0000000200 */
[C---:B-1----:R-:W-:Y:S08]  /*aa00*/  HMMA.16816.F32.BF16 R220, R8.reuse, R16, R168 ;  /* 0x0000001008dc723c */ /* 0x042ff000000418a8 */
[----:B------:R-:W-:Y:S01]  /*aa10*/  HMMA.16816.F32.BF16 R168, R8, R18, R32 ;  /* 0x0000001208a8723c */ /* 0x000fe20000041820 */
[----:B------:R-:W1:Y:S07]  /*aa20*/  LDSM.16.M88.4 R32, [R188+0x9000] ;  /* 0x00900000bc20783b */ /* 0x000e6e0000000200 */
[C---:B----4-:R-:W-:Y:S08]  /*aa30*/  HMMA.16816.F32.BF16 R16, R4.reuse, R28, R12 ;  /* 0x0000001c0410723c */ /* 0x050ff0000004180c */
[----:B------:R-:W-:Y:S01]  /*aa40*/  HMMA.16816.F32.BF16 R12, R4, R30, R172 ;  /* 0x0000001e040c723c */ /* 0x000fe200000418ac */
[----:B------:R-:W4:Y:S04]  /*aa50*/  LDSM.16.M88.4 R28, [R188+0x9800] ;  /* 0x00980000bc1c783b */ /* 0x000f280000000200 */
[----:B------:R-:W-:Y:S03]  /*aa60*/  LDSM.16.M88.4 R172, [R187+0x1000] ;  /* 0x00100000bbac783b */ /* 0x000fe60000000200 */
[C---:B---3--:R-:W-:Y:S01]  /*aa70*/  HMMA.16816.F32.BF16 R232, R8.reuse, R20, R212 ;  /* 0x0000001408e8723c */ /* 0x048fe200000418d4 */
[----:B------:R-:W-:Y:S07]  /*aa80*/  LDSM.16.M88.4 R212, [R187+0x800] ;  /* 0x00080000bbd4783b */ /* 0x000fee0000000200 */
[----:B------:R-:W-:Y:S01]  /*aa90*/  HMMA.16816.F32.BF16 R228, R8, R22, R176 ;  /* 0x0000001608e4723c */ /* 0x000fe200000418b0 */
[----:B------:R-:W-:Y:S04]  /*aaa0*/  LDSM.16.M88.4 R8, [R191] ;  /* 0x00000000bf08783b */ /* 0x000fe80000000200 */
[----:B------:R-:W3:Y:S03]  /*aab0*/  LDSM.16.M88.4 R20, [R187] ;  /* 0x00000000bb14783b */ /* 0x000ee60000000200 */
[C---:B--2---:R-:W-:Y:S08]  /*aac0*/  HMMA.16816.F32.BF16 R176, R4.reuse, R224, R236 ;  /* 0x000000e004b0723c */ /* 0x044ff000000418ec */
        /* <DEDUP_REMOVED lines=8> */
[----:B------:R-:W-:Y:S03]  /*ab50*/  LDSM.16.M88.4 R4, [R189+0x2000] ;  /* 0x00200000bd04783b */ /* 0x000fe60000000200 */
[C---:B---3--:R-:W-:Y:S08]  /*ab60*/  HMMA.16816.F32.BF16 R168, R8.reuse, R20, R16 ;  /* 0x0000001408a8723c */ /* 0x048ff00000041810 */
[C---:B------:R-:W-:Y:S01]  /*ab70*/  HMMA.16816.F32.BF16 R16, R8.reuse, R22, R12 ;  /* 0x000000160810723c */ /* 0x040fe2000004180c */
[----:B------:R-:W2:Y:S07]  /*ab80*/  LDSM.16.M88.4 R20, [R182+0xa000] ;  /* 0x00a00000b614783b */ /* 0x000eae0000000200 */
[C---:B------:R-:W-:Y:S08]  /*ab90*/  HMMA.16816.F32.BF16 R12, R8.reuse, R212, R176 ;  /* 0x000000d4080c723c */ /* 0x040ff000000418b0 */
[C---:B------:R-:W-:Y:S08]  /*aba0*/  HMMA.16816.F32.BF16 R176, R8.reuse, R214, R224 ;  /* 0x000000d608b0723c */ /* 0x040ff000000418e0 */
[C---:B------:R-:W-:Y:S08]  /*abb0*/  HMMA.16816.F32.BF16 R212, R8.reuse, R172, R236 ;  /* 0x000000ac08d4723c */ /* 0x040ff000000418ec */
[C---:B------:R-:W-:Y:S08]  /*abc0*/  HMMA.16816.F32.BF16 R236, R8.reuse, R174, R232 ;  /* 0x000000ae08ec723c */ /* 0x040ff000000418e8 */
[----:B-1----:R-:W-:Y:S01]  /*abd0*/  HMMA.16816.F32.BF16 R232, R8, R28, R228 ;  /* 0x0000001c08e8723c */ /* 0x002fe200000418e4 */
[----:B------:R-:W1:Y:S07]  /*abe0*/  LDSM.16.M88.4 R228, [R182+0xb800] ;  /* 0x00b80000b6e4783b */ /* 0x000e6e0000000200 */
[C---:B--2---:R-:W-:Y:S08]  /*abf0*/  HMMA.16816.F32.BF16 R172, R4.reuse, R20, R168 ;  /* 0x0000001404ac723c */ /* 0x044ff000000418a8 */
[----:B------:R-:W-:Y:S08]  /*ac00*/  HMMA.16816.F32.BF16 R168, R4, R22, R16 ;  /* 0x0000001604a8723c */ /* 0x000ff00000041810 */
[----:B------:R-:W-:Y:S01]  /*ac10*/  HMMA.16816.F32.BF16 R224, R8, R30, R220 ;  /* 0x0000001e08e0723c */ /* 0x000fe200000418dc */
[----:B------:R-:W-:Y:S04]  /*ac20*/  LDSM.16.M88.4 R8, [R190+0x2000] ;  /* 0x00200000be08783b */ /* 0x000fe80000000200 */
[----:B------:R-:W-:Y:S03]  /*ac30*/  LDSM.16.M88.4 R28, [R204] ;  /* 0x00000000cc1c783b */ /* 0x000fe60000000200 */
[C---:B------:R-:W-:Y:S08]  /*ac40*/  HMMA.16816.F32.BF16 R20, R4.reuse, R32, R12 ;  /* 0x000000200414723c */ /* 0x040ff0000004180c */
[C---:B------:R-:W-:Y:S01]  /*ac50*/  HMMA.16816.F32.BF16 R16, R4.reuse, R34, R176 ;  /* 0x000000220410723c */ /* 0x040fe200000418b0 */
[----:B------:R-:W2:Y:S04]  /*ac60*/  LDSM.16.M88.4 R32, [R205] ;  /* 0x00000000cd20783b */ /* 0x000ea80000000200 */
[----:B------:R-:W3:Y:S03]  /*ac70*/  LDSM.16.M88.4 R176, [R203] ;  /* 0x00000000cbb0783b */ /* 0x000ee60000000200 */
[C---:B------:R-:W-:Y:S08]  /*ac80*/  HMMA.16816.F32.BF16 R220, R4.reuse, R242, R236 ;  /* 0x000000f204dc723c */ /* 0x040ff000000418ec */
[C---:B------:R-:W-:Y:S08]  /*ac90*/  HMMA.16816.F32.BF16 R12, R4.reuse, R240, R212 ;  /* 0x000000f0040c723c */ /* 0x040ff000000418d4 */
[C---:B-1----:R-:W-:Y:S01]  /*aca0*/  HMMA.16816.F32.BF16 R236, R4.reuse, R230, R224 ;  /* 0x000000e604ec723c */ /* 0x042fe200000418e0 */
[----:B------:R-:W1:Y:S07]  /*acb0*/  LDSM.16.M88.4 R224, [R202] ;  /* 0x00000000cae0783b */ /* 0x000e6e0000000200 */
[----:B------:R-:W-:Y:S01]  /*acc0*/  HMMA.16816.F32.BF16 R240, R4, R228, R232 ;  /* 0x000000e404f0723c */ /* 0x000fe200000418e8 */
[----:B------:R-:W-:Y:S07]  /*acd0*/  LDSM.16.M88.4 R4, [R192+0x2000] ;  /* 0x00200000c004783b */ /* 0x000fee0000000200 */
[C---:B--2---:R-:W-:Y:S01]  /*ace0*/  HMMA.16816.F32.BF16 R228, R8.reuse, R34, R168 ;  /* 0x0000002208e4723c */ /* 0x044fe200000418a8 */
[----:B------:R-:W2:Y:S07]  /*acf0*/  LDSM.16.M88.4 R168, [R188+0xa000] ;  /* 0x00a00000bca8783b */ /* 0x000eae0000000200 */
[C---:B------:R-:W-:Y:S01]  /*ad00*/  HMMA.16816.F32.BF16 R232, R8.reuse, R32, R172 ;  /* 0x0000002008e8723c */ /* 0x040fe200000418ac */
[----:B------:R-:W4:Y:S07]  /*ad10*/  LDSM.16.M88.4 R32, [R188+0xa800] ;  /* 0x00a80000bc20783b */ /* 0x000f2e0000000200 */
[C---:B------:R-:W-:Y:S08]  /*ad20*/  HMMA.16816.F32.BF16 R212, R8.reuse, R28, R20 ;  /* 0x0000001c08d4723c */ /* 0x040ff00000041814 */
[C---:B------:R-:W-:Y:S01]  /*ad30*/  HMMA.16816.F32.BF16 R172, R8.reuse, R30, R16 ;  /* 0x0000001e08ac723c */ /* 0x040fe20000041810 */
[----:B------:R-:W4:Y:S07]  /*ad40*/  LDSM.16.M88.4 R28, [R188+0xb000] ;  /* 0x00b00000bc1c783b */ /* 0x000f2e0000000200 */
[C---:B---3--:R-:W-:Y:S01]  /*ad50*/  HMMA.16816.F32.BF16 R16, R8.reuse, R178, R220 ;  /* 0x000000b20810723c */ /* 0x048fe200000418dc */
[----:B------:R-:W3:Y:S07]  /*ad60*/  LDSM.16.M88.4 R220, [R188+0xb800] ;  /* 0x00b80000bcdc783b */ /* 0x000eee0000000200 */
[C---:B------:R-:W-:Y:S08]  /*ad70*/  HMMA.16816.F32.BF16 R20, R8.reuse, R176, R12 ;  /* 0x000000b00814723c */ /* 0x040ff0000004180c */
[C---:B-1----:R-:W-:Y:S01]  /*ad80*/  HMMA.16816.F32.BF16 R12, R8.reuse, R224, R240 ;  /* 0x000000e0080c723c */ /* 0x042fe200000418f0 */
[----:B------:R-:W-:Y:S07]  /*ad90*/  LDSM.16.M88.4 R240, [R182+0xc000] ;  /* 0x00c00000b6f0783b */ /* 0x000fee0000000200 */
[----:B------:R-:W-:Y:S01]  /*ada0*/  HMMA.16816.F32.BF16 R224, R8, R226, R236 ;  /* 0x000000e208e0723c */ /* 0x000fe200000418ec */
[----:B------:R-:W-:Y:S07]  /*adb0*/  LDSM.16.M88.4 R8, [R191+0x2000] ;  /* 0x00200000bf08783b */ /* 0x000fee0000000200 */
[C---:B--2---:R-:W-:Y:S08]  /*adc0*/  HMMA.16816.F32.BF16 R236, R4.reuse, R168, R232 ;  /* 0x000000a804ec723c */ /* 0x044ff000000418e8 */
[C---:B------:R-:W-:Y:S01]  /*add0*/  HMMA.16816.F32.BF16 R232, R4.reuse, R170, R228 ;  /* 0x000000aa04e8723c */ /* 0x040fe200000418e4 */
[----:B------:R-:W1:Y:S07]  /*ade0*/  LDSM.16.M88.4 R168, [R187+0x2000] ;  /* 0x00200000bba8783b */ /* 0x000e6e0000000200 */
[C---:B----4-:R-:W-:Y:S08]  /*adf0*/  HMMA.16816.F32.BF16 R228, R4.reuse, R32, R212 ;  /* 0x0000002004e4723c */ /* 0x050ff000000418d4 */
[C---:B------:R-:W-:Y:S01]  /*ae00*/  HMMA.16816.F32.BF16 R212, R4.reuse, R34, R172 ;  /* 0x0000002204d4723c */ /* 0x040fe200000418ac */
[----:B------:R-:W2:Y:S07]  /*ae10*/  LDSM.16.M88.4 R32, [R187+0x2800] ;  /* 0x00280000bb20783b */ /* 0x000eae0000000200 */
[C---:B------:R-:W-:Y:S01]  /*ae20*/  HMMA.16816.F32.BF16 R172, R4.reuse, R30, R16 ;  /* 0x0000001e04ac723c */ /* 0x040fe20000041810 */
[----:B------:R-:W4:Y:S07]  /*ae30*/  LDSM.16.M88.4 R16, [R187+0x3800] ;  /* 0x00380000bb10783b */ /* 0x000f2e0000000200 */
        /* <DEDUP_REMOVED lines=8> */
[C---:B--2---:R-:W-:Y:S08]  /*aec0*/  HMMA.16816.F32.BF16 R232, R8.reuse, R32, R228 ;  /* 0x0000002008e8723c */ /* 0x044ff000000418e4 */
[C---:B------:R-:W-:Y:S08]  /*aed0*/  HMMA.16816.F32.BF16 R228, R8.reuse, R34, R212 ;  /* 0x0000002208e4723c */ /* 0x040ff000000418d4 */
[C---:B----4-:R-:W-:Y:S01]  /*aee0*/  HMMA.16816.F32.BF16 R32, R8.reuse, R16, R28 ;  /* 0x000000100820723c */ /* 0x050fe2000004181c */
[----:B------:R-:W2:Y:S07]  /*aef0*/  LDSM.16.M88.4 R28, [R182+0xd000] ;  /* 0x00d00000b61c783b */ /* 0x000eae0000000200 */
[C---:B------:R-:W-:Y:S08]  /*af00*/  HMMA.16816.F32.BF16 R224, R8.reuse, R20, R176 ;  /* 0x0000001408e0723c */ /* 0x040ff000000418b0 */
[C---:B------:R-:W-:Y:S01]  /*af10*/  HMMA.16816.F32.BF16 R212, R8.reuse, R22, R172 ;  /* 0x0000001608d4723c */ /* 0x040fe200000418ac */
[----:B------:R-:W4:Y:S04]  /*af20*/  LDSM.16.M88.4 R20, [R182+0xd800] ;  /* 0x00d80000b614783b */ /* 0x000f280000000200 */
[----:B------:R-:W-:Y:S03]  /*af30*/  LDSM.16.M88.4 R172, [R201] ;  /* 0x00000000c9ac783b */ /* 0x000fe60000000200 */
[----:B------:R-:W-:Y:S01]  /*af40*/  HMMA.16816.F32.BF16 R16, R8, R18, R12 ;  /* 0x000000120810723c */ /* 0x000fe2000004180c */
[----:B------:R-:W4:Y:S07]  /*af50*/  LDSM.16.M88.4 R8, [R190+0x4000] ;  /* 0x00400000be08783b */ /* 0x000f2e0000000200 */
[C---:B---3--:R-:W-:Y:S08]  /*af60*/  HMMA.16816.F32.BF16 R12, R4.reuse, R240, R220 ;  /* 0x000000f0040c723c */ /* 0x048ff000000418dc */
[C---:B------:R-:W-:Y:S01]  /*af70*/  HMMA.16816.F32.BF16 R176, R4.reuse, R242, R236 ;  /* 0x000000f204b0723c */ /* 0x040fe200000418ec */
[----:B------:R-:W-:Y:S04]  /*af80*/  LDSM.16.M88.4 R236, [R188+0xc800] ;  /* 0x00c80000bcec783b */ /* 0x000fe80000000200 */
[----:B------:R-:W-:Y:S03]  /*af90*/  LDSM.16.M88.4 R240, [R182+0xf000] ;  /* 0x00f00000b6f0783b */ /* 0x000fe60000000200 */
[C---:B-1----:R-:W-:Y:S08]  /*afa0*/  HMMA.16816.F32.BF16 R232, R4.reuse, R168, R232 ;  /* 0x000000a804e8723c */ /* 0x042ff000000418e8 */
[C---:B------:R-:W-:Y:S01]  /*afb0*/  HMMA.16816.F32.BF16 R228, R4.reuse, R170, R228 ;  /* 0x000000aa04e4723c */ /* 0x040fe200000418e4 */
[----:B------:R-:W1:Y:S07]  /*afc0*/  LDSM.16.M88.4 R168, [R200] ;  /* 0x00000000c8a8783b */ /* 0x000e6e0000000200 */
[C---:B--2---:R-:W-:Y:S08]  /*afd0*/  HMMA.16816.F32.BF16 R220, R4.reuse, R30, R212 ;  /* 0x0000001e04dc723c */ /* 0x044ff000000418d4 */
[C---:B----4-:R-:W-:Y:S08]  /*afe0*/  HMMA.16816.F32.BF16 R212, R4.reuse, R20, R32 ;  /* 0x0000001404d4723c */ /* 0x050ff00000041820 */
[C---:B------:R-:W-:Y:S01]  /*aff0*/  HMMA.16816.F32.BF16 R32, R4.reuse, R22, R16 ;  /* 0x000000160420723c */ /* 0x040fe20000041810 */
[----:B------:R-:W2:Y:S04]  /*b000*/  LDSM.16.M88.4 R20, [R199] ;  /* 0x00000000c714783b */ /* 0x000ea80000000200 */
[----:B------:R-:W3:Y:S03]  /*b010*/  LDSM.16.M88.4 R16, [R198] ;  /* 0x00000000c610783b */ /* 0x000ee60000000200 */
[----:B------:R-:W-:Y:S01]  /*b020*/  HMMA.16816.F32.BF16 R224, R4, R28, R224 ;  /* 0x0000001c04e0723c */ /* 0x000fe200000418e0 */
[----:B------:R-:W-:Y:S04]  /*b030*/  LDSM.16.M88.4 R4, [R192+0x4000] ;  /* 0x00400000c004783b */ /* 0x000fe80000000200 */
[----:B------:R-:W4:Y:S03]  /*b040*/  LDSM.16.M88.4 R28, [R188+0xc000] ;  /* 0x00c00000bc1c783b */ /* 0x000f260000000200 */
[C---:B------:R-:W-:Y:S08]  /*b050*/  HMMA.16816.F32.BF16 R12, R8.reuse, R172, R12 ;  /* 0x000000ac080c723c */ /* 0x040ff0000004180c */
[C---:B------:R-:W-:Y:S08]  /*b060*/  HMMA.16816.F32.BF16 R172, R8.reuse, R174, R176 ;  /* 0x000000ae08ac723c */ /* 0x040ff000000418b0 */
[C---:B-1----:R-:W-:Y:S08]  /*b070*/  HMMA.16816.F32.BF16 R176, R8.reuse, R168, R232 ;  /* 0x000000a808b0723c */ /* 0x042ff000000418e8 */
[C---:B------:R-:W-:Y:S08]  /*b080*/  HMMA.16816.F32.BF16 R232, R8.reuse, R170, R228 ;  /* 0x000000aa08e8723c */ /* 0x040ff000000418e4 */
[C---:B--2---:R-:W-:Y:S08]  /*b090*/  HMMA.16816.F32.BF16 R228, R8.reuse, R20, R224 ;  /* 0x0000001408e4723c */ /* 0x044ff000000418e0 */
[C---:B------:R-:W-:Y:S01]  /*b0a0*/  HMMA.16816.F32.BF16 R224, R8.reuse, R22, R220 ;  /* 0x0000001608e0723c */ /* 0x040fe200000418dc */
[----:B------:R-:W-:Y:S07]  /*b0b0*/  LDSM.16.M88.4 R20, [R187+0x4000] ;  /* 0x00400000bb14783b */ /* 0x000fee0000000200 */
[C---:B---3--:R-:W-:Y:S08]  /*b0c0*/  HMMA.16816.F32.BF16 R220, R8.reuse, R16, R212 ;  /* 0x0000001008dc723c */ /* 0x048ff000000418d4 */
[----:B------:R-:W-:Y:S01]  /*b0d0*/  HMMA.16816.F32.BF16 R212, R8, R18, R32 ;  /* 0x0000001208d4723c */ /* 0x000fe20000041820 */
[----:B------:R-:W1:Y:S07]  /*b0e0*/  LDSM.16.M88.4 R32, [R188+0xd000] ;  /* 0x00d00000bc20783b */ /* 0x000e6e0000000200 */
[C---:B----4-:R-:W-:Y:S01]  /*b0f0*/  HMMA.16816.F32.BF16 R16, R4.reuse, R28, R12 ;  /* 0x0000001c0410723c */ /* 0x050fe2000004180c */
[----:B------:R-:W-:Y:S07]  /*b100*/  LDSM.16.M88.4 R12, [R191+0x4000] ;  /* 0x00400000bf0c783b */ /* 0x000fee0000000200 */
[C---:B------:R-:W-:Y:S01]  /*b110*/  HMMA.16816.F32.BF16 R8, R4.reuse, R30, R172 ;  /* 0x0000001e0408723c */ /* 0x040fe200000418ac */
[----:B------:R-:W2:Y:S04]  /*b120*/  LDSM.16.M88.4 R28, [R188+0xd800] ;  /* 0x00d80000bc1c783b */ /* 0x000ea80000000200 */
[----:B------:R-:W3:Y:S03]  /*b130*/  LDSM.16.M88.4 R172, [R187+0x4800] ;  /* 0x00480000bbac783b */ /* 0x000ee60000000200 */
[C---:B------:R-:W-:Y:S08]  /*b140*/  HMMA.16816.F32.BF16 R168, R4.reuse, R236, R176 ;  /* 0x000000ec04a8723c */ /* 0x040ff000000418b0 */
[C---:B------:R-:W-:Y:S08]  /*b150*/  HMMA.16816.F32.BF16 R176, R4.reuse, R238, R232 ;  /* 0x000000ee04b0723c */ /* 0x040ff000000418e8 */
[C---:B-1----:R-:W-:Y:S08]  /*b160*/  HMMA.16816.F32.BF16 R236, R4.reuse, R32, R228 ;  /* 0x0000002004ec723c */ /* 0x042ff000000418e4 */
[C---:B------:R-:W-:Y:S01]  /*b170*/  HMMA.16816.F32.BF16 R232, R4.reuse, R34, R224 ;  /* 0x0000002204e8723c */ /* 0x040fe200000418e0 */
[----:B------:R-:W1:Y:S04]  /*b180*/  LDSM.16.M88.4 R224, [R187+0x5000] ;  /* 0x00500000bbe0783b */ /* 0x000e680000000200 */
[----:B------:R-:W-:Y:S03]  /*b190*/  LDSM.16.M88.4 R32, [R182+0xe000] ;  /* 0x00e00000b620783b */ /* 0x000fe60000000200 */
[C---:B--2---:R-:W-:Y:S08]  /*b1a0*/  HMMA.16816.F32.BF16 R228, R4.reuse, R28, R220 ;  /* 0x0000001c04e4723c */ /* 0x044ff000000418dc */
[----:B------:R-:W-:Y:S01]  /*b1b0*/  HMMA.16816.F32.BF16 R220, R4, R30, R212 ;  /* 0x0000001e04dc723c */ /* 0x000fe200000418d4 */
[----:B------:R-:W-:Y:S07]  /*b1c0*/  LDSM.16.M88.4 R28, [R182+0xe800] ;  /* 0x00e80000b61c783b */ /* 0x000fee0000000200 */
[C---:B------:R-:W-:Y:S08]  /*b1d0*/  HMMA.16816.F32.BF16 R212, R12.reuse, R20, R16 ;  /* 0x000000140cd4723c */ /* 0x040ff00000041810 */
[C---:B---3--:R-:W-:Y:S01]  /*b1e0*/  HMMA.16816.F32.BF16 R16, R12.reuse, R172, R168 ;  /* 0x000000ac0c10723c */ /* 0x048fe200000418a8 */
[----:B------:R-:W2:Y:S07]  /*b1f0*/  LDSM.16.M88.4 R168, [R187+0x5800] ;  /* 0x00580000bba8783b */ /* 0x000eae0000000200 */
[C---:B------:R-:W-:Y:S01]  /*b200*/  HMMA.16816.F32.BF16 R20, R12.reuse, R22, R8 ;  /* 0x000000160c14723c */ /* 0x040fe20000041808 */
[----:B------:R-:W3:Y:S07]  /*b210*/  LDSM.16.M88.4 R8, [R189+0x6000] ;  /* 0x00600000bd08783b */ /* 0x000eee0000000200 */
[C---:B------:R-:W-:Y:S08]  /*b220*/  HMMA.16816.F32.BF16 R4, R12.reuse, R174, R176 ;  /* 0x000000ae0c04723c */ /* 0x040ff000000418b0 */
[C---:B-1----:R-:W-:Y:S08]  /*b230*/  HMMA.16816.F32.BF16 R172, R12.reuse, R224, R236 ;  /* 0x000000e00cac723c */ /* 0x042ff000000418ec */
[C---:B------:R-:W-:Y:S08]  /*b240*/  HMMA.16816.F32.BF16 R232, R12.reuse, R226, R232 ;  /* 0x000000e20ce8723c */ /* 0x040ff000000418e8 */
[C---:B--2---:R-:W-:Y:S08]  /*b250*/  HMMA.16816.F32.BF16 R236, R12.reuse, R168, R228 ;  /* 0x000000a80cec723c */ /* 0x044ff000000418e4 */
[----:B------:R-:W-:Y:S08]  /*b260*/  HMMA.16816.F32.BF16 R228, R12, R170, R220 ;  /* 0x000000aa0ce4723c */ /* 0x000ff000000418dc */
[C---:B---3--:R-:W-:Y:S08]  /*b270*/  HMMA.16816.F32.BF16 R168, R8.reuse, R28, R16 ;  /* 0x0000001c08a8723c */ /* 0x048ff00000041810 */
[C---:B------:R-:W-:Y:S01]  /*b280*/  HMMA.16816.F32.BF16 R16, R8.reuse, R30, R4 ;  /* 0x0000001e0810723c */ /* 0x040fe20000041804 */
[----:B------:R-:W-:Y:S04]  /*b290*/  LDSM.16.M88.4 R4, [R190+0x6000] ;  /* 0x00600000be04783b */ /* 0x000fe80000000200 */
[----:B------:R-:W1:Y:S03]  /*b2a0*/  LDSM.16.M88.4 R28, [R197] ;  /* 0x00000000c51c783b */ /* 0x000e660000000200 */
[C---:B------:R-:W-:Y:S08]  /*b2b0*/  HMMA.16816.F32.BF16 R220, R8.reuse, R32, R212 ;  /* 0x0000002008dc723c */ /* 0x040ff000000418d4 */
[C---:B------:R-:W-:Y:S01]  /*b2c0*/  HMMA.16816.F32.BF16 R176, R8.reuse, R34, R20 ;  /* 0x0000002208b0723c */ /* 0x040fe20000041814 */
[----:B------:R-:W2:Y:S04]  /*b2d0*/  LDSM.16.M88.4 R32, [R182+0xf800] ;  /* 0x00f80000b620783b */ /* 0x000ea80000000200 */
[----:B------:R-:W3:Y:S03]  /*b2e0*/  LDSM.16.M88.4 R20, [R196] ;  /* 0x00000000c414783b */ /* 0x000ee60000000200 */
[C---:B------:R-:W-:Y:S01]  /*b2f0*/  HMMA.16816.F32.BF16 R12, R8.reuse, R240, R172 ;  /* 0x000000f0080c723c */ /* 0x040fe200000418ac */
[----:B------:R-:W4:Y:S07]  /*b300*/  LDSM.16.M88.4 R172, [R195] ;  /* 0x00000000c3ac783b */ /* 0x000f2e0000000200 */
[----:B------:R-:W-:Y:S01]  /*b310*/  HMMA.16816.F32.BF16 R212, R8, R242, R232 ;  /* 0x000000f208d4723c */ /* 0x000fe200000418e8 */
[----:B------:R-:W3:Y:S07]  /*b320*/  LDSM.16.M88.4 R240, [R194] ;  /* 0x00000000c2f0783b */ /* 0x000eee0000000200 */
[----:B-1----:R-:W-:Y:S08]  /*b330*/  HMMA.16816.F32.BF16 R224, R4, R30, R176 ;  /* 0x0000001e04e0723c */ /* 0x002ff000000418b0 */
[C---:B--2---:R-:W-:Y:S08]  /*b340*/  HMMA.16816.F32.BF16 R236, R8.reuse, R32, R236 ;  /* 0x0000002008ec723c */ /* 0x044ff000000418ec */
[----:B------:R-:W-:Y:S01]  /*b350*/  HMMA.16816.F32.BF16 R228, R8, R34, R228 ;  /* 0x0000002208e4723c */ /* 0x000fe200000418e4 */
[----:B------:R-:W-:Y:S04]  /*b360*/  LDSM.16.M88.4 R8, [R192+0x6000] ;  /* 0x00600000c008783b */ /* 0x000fe80000000200 */
[----:B------:R-:W-:Y:S03]  /*b370*/  LDSM.16.M88.4 R32, [R188+0xe800] ;  /* 0x00e80000bc20783b */ /* 0x000fe60000000200 */
[C---:B---3--:R-:W-:Y:S01]  /*b380*/  HMMA.16816.F32.BF16 R176, R4.reuse, R22, R16 ;  /* 0x0000001604b0723c */ /* 0x048fe20000041810 */
[----:B------:R-:W1:Y:S07]  /*b390*/  LDSM.16.M88.4 R16, [R188+0xe000] ;  /* 0x00e00000bc10783b */ /* 0x000e6e0000000200 */
[C---:B------:R-:W-:Y:S08]  /*b3a0*/  HMMA.16816.F32.BF16 R232, R4.reuse, R28, R220 ;  /* 0x0000001c04e8723c */ /* 0x040ff000000418dc */
[C---:B------:R-:W-:Y:S01]  /*b3b0*/  HMMA.16816.F32.BF16 R220, R4.reuse, R20, R168 ;  /* 0x0000001404dc723c */ /* 0x040fe200000418a8 */
[----:B------:R-:W2:Y:S04]  /*b3c0*/  LDSM.16.M88.4 R168, [R188+0xf000] ;  /* 0x00f00000bca8783b */ /* 0x000ea80000000200 */
[----:B------:R-:W-:Y:S03]  /*b3d0*/  LDSM.16.M88.4 R20, [R187+0x6000] ;  /* 0x00600000bb14783b */ /* 0x000fe60000000200 */
[C---:B----4-:R-:W-:Y:S08]  /*b3e0*/  HMMA.16816.F32.BF16 R28, R4.reuse, R172, R12 ;  /* 0x000000ac041c723c */ /* 0x050ff0000004180c */
[C---:B------:R-:W-:Y:S01]  /*b3f0*/  HMMA.16816.F32.BF16 R172, R4.reuse, R174, R212 ;  /* 0x000000ae04ac723c */ /* 0x040fe200000418d4 */
[----:B------:R-:W-:Y:S01]  /*b400*/  IMAD.SHL.U32 R211, R211, 0x2, RZ ;  /* 0x00000002d3d37824 */ /* 0x000fe200078e00ff */
[----:B------:R-:W-:Y:S06]  /*b410*/  LDSM.16.M88.4 R212, [R188+0xf800] ;  /* 0x00f80000bcd4783b */ /* 0x000fec0000000200 */
[C---:B------:R-:W-:Y:S08]  /*b420*/  HMMA.16816.F32.BF16 R236, R4.reuse, R240, R236 ;  /* 0x000000f004ec723c */ /* 0x040ff000000418ec */
[----:B------:R-:W-:Y:S01]  /*b430*/  HMMA.16816.F32.BF16 R244, R4, R242, R228 ;  /* 0x000000f204f4723c */ /* 0x000fe200000418e4 */
[----:B------:R-:W3:Y:S07]  /*b440*/  LDSM.16.M88.4 R4, [R191+0x6000] ;  /* 0x00600000bf04783b */ /* 0x000eee0000000200 */
[C---:B-1----:R-:W-:Y:S08]  /*b450*/  HMMA.16816.F32.BF16 R12, R8.reuse, R16, R232 ;  /* 0x00000010080c723c */ /* 0x042ff000000418e8 */
[C---:B------:R-:W-:Y:S08]  /*b460*/  HMMA.16816.F32.BF16 R16, R8.reuse, R18, R224 ;  /* 0x000000120810723c */ /* 0x040ff000000418e0 */
[C---:B------:R-:W-:Y:S08]  /*b470*/  HMMA.16816.F32.BF16 R220, R8.reuse, R32, R220 ;  /* 0x0000002008dc723c */ /* 0x040ff000000418dc */
[C---:B------:R-:W-:Y:S01]  /*b480*/  HMMA.16816.F32.BF16 R224, R8.reuse, R34, R176 ;  /* 0x0000002208e0723c */ /* 0x040fe200000418b0 */
[----:B------:R-:W1:Y:S07]  /*b490*/  LDSM.16.M88.4 R32, [R187+0x6800] ;  /* 0x00680000bb20783b */ /* 0x000e6e0000000200 */
[----:B--2---:R-:W-:Y:S01]  /*b4a0*/  HMMA.16816.F32.BF16 R240, R8, R168, R28 ;  /* 0x000000a808f0723c */ /* 0x004fe2000004181c */
[----:B------:R-:W-:-:S07]  /*b4b0*/  LOP3.LUT R211, R211, 0x6, RZ, 0xc0, !PT ;  /* 0x00000006d3d37812 */ /* 0x000fce00078ec0ff */
[----:B---3--:R-:W-:Y:S01]  /*b4c0*/  HMMA.16816.F32.BF16 R28, R4, R20, R12 ;  /* 0x00000014041c723c */ /* 0x008fe2000004180c */
[----:B------:R-:W-:-:S07]  /*b4d0*/  IMAD R0, R0, 0x40, R211 ;  /* 0x0000004000007824 */ /* 0x000fce00078e02d3 */
[----:B------:R-:W-:Y:S01]  /*b4e0*/  HMMA.16816.F32.BF16 R12, R4, R22, R16 ;  /* 0x00000016040c723c */ /* 0x000fe20000041810 */
[----:B------:R-:W2:Y:S01]  /*b4f0*/  LDSM.16.M88.4 R20, [R187+0x7000] ;  /* 0x00700000bb14783b */ /* 0x000ea20000000200 */
[C---:B------:R-:W-:Y:S02]  /*b500*/  ISETP.GE.AND P2, PT, R0.reuse, R219, PT ;  /* 0x000000db0000720c */ /* 0x040fe40003f46270 */
[C---:B------:R-:W-:Y:S02]  /*b510*/  IADD3 R2, R0.reuse, 0x1, RZ ;  /* 0x0000000100027810 */ /* 0x040fe40007ffe0ff */
[----:B------:R-:W-:Y:S02]  /*b520*/  ISETP.LT.OR P2, PT, R0, R217, P2 ;  /* 0x000000d90000720c */ /* 0x000fe40001741670 */
[C---:B------:R-:W-:Y:S02]  /*b530*/  ISETP.GE.AND P1, PT, R2.reuse, R219, PT ;  /* 0x000000db0200720c */ /* 0x040fe40003f26270 */
[----:B------:R-:W-:-:S06]  /*b540*/  ISETP.GE.AND P0, PT, R2, R218, PT ;  /* 0x000000da0200720c */ /* 0x000fcc0003f06270 */
[----:B------:R-:W-:Y:S02]  /*b550*/  FSEL R177, R28, -INF , !P2 ;  /* 0xff8000001cb17808 */ /* 0x000fe40005000000 */
[----:B------:R-:W-:Y:S01]  /*b560*/  ISETP.GE.AND P2, PT, R0, R218, PT ;  /* 0x000000da0000720c */ /* 0x000fe20003f46270 */
[----:B-1----:R-:W-:Y:S01]  /*b570*/  HMMA.16816.F32.BF16 R16, R4, R32, R220 ;  /* 0x000000200410723c */ /* 0x002fe200000418dc */
[C---:B------:R-:W-:Y:S01]  /*b580*/  ISETP.LT.OR P1, PT, R2.reuse, R217, P1 ;  /* 0x000000d90200720c */ /* 0x040fe20000f21670 */
[----:B------:R-:W1:Y:S01]  /*b590*/  LDSM.16.M88.4 R220, [R187+0x7800] ;  /* 0x00780000bbdc783b */ /* 0x000e620000000200 */
[-C--:B------:R-:W-:Y:S01]  /*b5a0*/  ISETP.LT.OR P0, PT, R2, R216.reuse, P0 ;  /* 0x000000d80200720c */ /* 0x080fe20000701670 */
[----:B------:R-:W-:Y:S01]  /*b5b0*/  UISETP.GT.AND UP0, UPT, UR24, UR9, UPT ;  /* 0x000000091800728c */ /* 0x000fe2000bf04270 */
[----:B------:R-:W-:Y:S01]  /*b5c0*/  ISETP.LT.OR P2, PT, R0, R216, P2 ;  /* 0x000000d80000720c */ /* 0x000fe20001741670 */
[----:B------:R-:W-:-:S04]  /*b5d0*/  DEPBAR.LE SB0, 0x0 ;  /* 0x000080000000791a */ /* 0x000fc80000000000 */
[C---:B------:R-:W-:Y:S02]  /*b5e0*/  IADD3 R2, R0.reuse, 0x8, RZ ;  /* 0x0000000800027810 */ /* 0x040fe40007ffe0ff */
[----:B------:R-:W-:Y:S01]  /*b5f0*/  IADD3 R3, R0, 0x9, RZ ;  /* 0x0000000900037810 */ /* 0x000fe20007ffe0ff */
[----:B------:R-:W-:Y:S01]  /*b600*/  HMMA.16816.F32.BF16 R232, R8, R170, R172 ;  /* 0x000000aa08e8723c */ /* 0x000fe200000418ac */
[----:B------:R-:W-:Y:S02]  /*b610*/  FSEL R179, R29, -INF , !P1 ;  /* 0xff8000001db37808 */ /* 0x000fe40004800000 */
[----:B------:R-:W-:Y:S01]  /*b620*/  FSEL R178, R31, -INF , !P0 ;  /* 0xff8000001fb27808 */ /* 0x000fe20004000000 */
[----:B------:R-:W-:Y:S01]  /*b630*/  BAR.SYNC.DEFER_BLOCKING 0x0 ;  /* 0x0000000000007b1d */ /* 0x000fe20000010000 */
[----:B------:R-:W-:Y:S02]  /*b640*/  ISETP.GE.AND P1, PT, R2, R218, PT ;  /* 0x000000da0200720c */ /* 0x000fe40003f26270 */
[----:B------:R-:W-:-:S02]  /*b650*/  FSEL R174, R30, -INF , !P2 ;  /* 0xff8000001eae7808 */ /* 0x000fc40005000000 */
[CC--:B------:R-:W-:Y:S02]  /*b660*/  ISETP.GE.AND P2, PT, R2.reuse, R219.reuse, PT ;  /* 0x000000db0200720c */ /* 0x0c0fe40003f46270 */
[C---:B------:R-:W-:Y:S01]  /*b670*/  ISETP.GE.AND P0, PT, R3.reuse, R219, PT ;  /* 0x000000db0300720c */ /* 0x040fe20003f06270 */
[----:B------:R-:W-:Y:S01]  /*b680*/  HMMA.16816.F32.BF16 R168, R4, R34, R224 ;  /* 0x0000002204a8723c */ /* 0x000fe200000418e0 */
[CC--:B------:R-:W-:Y:S02]  /*b690*/  ISETP.LT.OR P2, PT, R2.reuse, R217.reuse, P2 ;  /* 0x000000d90200720c */ /* 0x0c0fe40001741670 */
[----:B------:R-:W-:Y:S02]  /*b6a0*/  ISETP.LT.OR P1, PT, R2, R216, P1 ;  /* 0x000000d80200720c */ /* 0x000fe40000f21670 */
[----:B------:R-:W-:Y:S02]  /*b6b0*/  ISETP.LT.OR P0, PT, R3, R217, P0 ;  /* 0x000000d90300720c */ /* 0x000fe40000701670 */
[----:B------:R-:W-:-:S02]  /*b6c0*/  IADD3 R2, R0, 0x10, RZ ;  /* 0x0000001000027810 */ /* 0x000fc40007ffe0ff */
[----:B------:R-:W-:Y:S02]  /*b6d0*/  FSEL R176, R12, -INF , !P2 ;  /* 0xff8000000cb07808 */ /* 0x000fe40005000000 */
        /* <DEDUP_REMOVED lines=66> */
[----:B------:R-:W-:Y:S02]  /*bb00*/  ISETP.GE.AND P2, PT, R8, R219, PT ;  /* 0x000000db0800720c */ /* 0x000fe40003f46270 */
[----:B------:R-:W-:Y:S02]  /*bb10*/  FSEL R19, R19, -INF , !P1 ;  /* 0xff80000013137808 */ /* 0x000fe40004800000 */
[----:B------:R-:W-:Y:S02]  /*bb20*/  FSEL R20, R12, -INF , !P0 ;  /* 0xff8000000c147808 */ /* 0x000fe40004000000 */
[----:B------:R-:W-:-:S02]  /*bb30*/  ISETP.GE.AND P1, PT, R3, R218, PT ;  /* 0x000000da0300720c */ /* 0x000fc40003f26270 */
[----:B------:R-:W-:Y:S02]  /*bb40*/  ISETP.GE.AND P0, PT, R2, R218, PT ;  /* 0x000000da0200720c */ /* 0x000fe40003f06270 */
[----:B------:R-:W-:Y:S02]  /*bb50*/  ISETP.LT.OR P2, PT, R8, R217, P2 ;  /* 0x000000d90800720c */ /* 0x000fe40001741670 */
[-C--:B------:R-:W-:Y:S02]  /*bb60*/  ISETP.LT.OR P1, PT, R3, R216.reuse, P1 ;  /* 0x000000d80300720c */ /* 0x080fe40000f21670 */
[----:B------:R-:W-:Y:S02]  /*bb70*/  ISETP.LT.OR P0, PT, R2, R216, P0 ;  /* 0x000000d80200720c */ /* 0x000fe40000701670 */
[----:B------:R-:W-:Y:S02]  /*bb80*/  IADD3 R3, R0, 0x38, RZ ;  /* 0x0000003800037810 */ /* 0x000fe40007ffe0ff */
[----:B------:R-:W-:-:S02]  /*bb90*/  FSEL R21, R17, -INF , !P2 ;  /* 0xff80000011157808 */ /* 0x000fc40005000000 */
[C---:B------:R-:W-:Y:S02]  /*bba0*/  ISETP.GE.AND P2, PT, R2.reuse, R219, PT ;  /* 0x000000db0200720c */ /* 0x040fe40003f46270 */
[----:B------:R-:W-:Y:S02]  /*bbb0*/  FSEL R16, R15, -INF , !P0 ;  /* 0xff8000000f107808 */ /* 0x000fe40004000000 */
[C---:B------:R-:W-:Y:S02]  /*bbc0*/  ISETP.GE.AND P0, PT, R3.reuse, R218, PT ;  /* 0x000000da0300720c */ /* 0x040fe40003f06270 */
[----:B------:R-:W-:Y:S02]  /*bbd0*/  ISETP.LT.OR P2, PT, R2, R217, P2 ;  /* 0x000000d90200720c */ /* 0x000fe40001741670 */
[----:B------:R-:W-:Y:S02]  /*bbe0*/  ISETP.LT.OR P0, PT, R3, R216, P0 ;  /* 0x000000d80300720c */ /* 0x000fe40000701670 */
[----:B------:R-:W-:-:S02]  /*bbf0*/  FSEL R17, R14, -INF , !P1 ;  /* 0xff8000000e117808 */ /* 0x000fc40004800000 */
[----:B------:R-:W-:Y:S02]  /*bc00*/  ISETP.GE.AND P1, PT, R3, R219, PT ;  /* 0x000000db0300720c */ /* 0x000fe40003f26270 */
[----:B------:R-:W-:Y:S02]  /*bc10*/  FSEL R18, R13, -INF , !P2 ;  /* 0xff8000000d127808 */ /* 0x000fe40005000000 */
[----:B------:R-:W-:Y:S02]  /*bc20*/  FSEL R13, R6, -INF , !P0 ;  /* 0xff800000060d7808 */ /* 0x000fe40004000000 */
[----:B------:R-:W-:Y:S02]  /*bc30*/  PLOP3.LUT P0, PT, PT, PT, UP0, 0x80, 0x0 ;  /* 0x000000000000781c */ /* 0x000fe40003f0f008 */
[----:B------:R-:W-:Y:S02]  /*bc40*/  ISETP.LT.OR P1, PT, R3, R217, P1 ;  /* 0x000000d90300720c */ /* 0x000fe40000f21670 */
[----:B------:R-:W-:-:S02]  /*bc50*/  IADD3 R0, R0, 0x39, RZ ;  /* 0x0000003900007810 */ /* 0x000fc40007ffe0ff */
        /* <DEDUP_REMOVED lines=8> */
[----:B------:R-:W2:Y:S01]  /*bce0*/  LDL.64 R180, [R1+0xa0] ;  /* 0x0000a00001b47983 */ /* 0x000ea20000100a00 */
[----:B------:R-:W-:-:S03]  /*bcf0*/  ULDC.64 UR4, c[0x0][0x198] ;  /* 0x0000660000047ab9 */ /* 0x000fc60000000a00 */
[----:B------:R-:W3:Y:S01]  /*bd00*/  LDL.64 R210, [R1+0xb8] ;  /* 0x0000b80001d27983 */ /* 0x000ee20000100a00 */
[----:B------:R-:W-:Y:S01]  /*bd10*/  UMOV UR32, 0x6 ;  /* 0x0000000600207882 */ /* 0x000fe20000000000 */
[----:B------:R-:W-:Y:S01]  /*bd20*/  BSSY B0, `(.L_x_1113) ;  /* 0x0000083000007945 */ /* 0x000fe20003800000 */
[----:B------:R-:W-:Y:S01]  /*bd30*/  UIADD3 UR33, UR8, -0x3, URZ ;  /* 0xfffffffd08217890 */ /* 0x000fe2000fffe03f */
[----:B------:R1:W-:Y:S01]  /*bd40*/  @P6 STS.128 [R209+0x8000], RZ ;  /* 0x008000ffd1006388 */ /* 0x0003e20000000c00 */
[----:B------:R-:W-:Y:S02]  /*bd50*/  USHF.L.U32 UR8, UR4, 0x6, URZ ;  /* 0x0000000604087899 */ /* 0x000fe4000800063f */
[----:B------:R-:W-:Y:S02]  /*bd60*/  USHF.L.U64.HI UR5, UR4, UR32, UR5 ;  /* 0x0000002004057299 */ /* 0x000fe40008010205 */
[----:B------:R-:W-:Y:S02]  /*bd70*/  USHF.R.S32.HI UR4, URZ, 0x1f, UR33 ;  /* 0x0000001f3f047899 */ /* 0x000fe40008011421 */
[----:B------:R-:W-:Y:S01]  /*bd80*/  UIMAD UR5, UR5, UR33, URZ ;  /* 0x00000021050572a4 */ /* 0x000fe2000f8e023f */
[----:B------:R-:W-:-:S03]  /*bd90*/  IMAD.U32 R0, RZ, RZ, UR8 ;  /* 0x00000008ff007e24 */ /* 0x000fc6000f8e00ff */
[----:B------:R-:W-:Y:S01]  /*bda0*/  UIMAD UR4, UR4, UR8, UR5 ;  /* 0x00000008040472a4 */ /* 0x000fe2000f8e0205 */
[----:B--2---:R-:W-:Y:S02]  /*bdb0*/  IMAD.MOV.U32 R3, RZ, RZ, R181 ;  /* 0x000000ffff037224 */ /* 0x004fe400078e00b5 */
[----:B---3--:R-:W-:-:S04]  /*bdc0*/  IMAD.MOV.U32 R2, RZ, RZ, R210 ;  /* 0x000000ffff027224 */ /* 0x008fc800078e00d2 */
[----:B------:R-:W-:-:S05]  /*bdd0*/  IMAD.WIDE.U32 R2, R0, UR33, R2 ;  /* 0x0000002100027c25 */ /* 0x000fca000f8e0002 */
[----:B------:R-:W-:Y:S02]  /*bde0*/  IADD3 R0, R3, UR4, RZ ;  /* 0x0000000403007c10 */ /* 0x000fe4000fffe0ff */
[C---:B------:R-:W-:Y:S02]  /*bdf0*/  @!P6 LEA R6, P0, R2.reuse, c[0x0][0x168], 0x1 ;  /* 0x00005a000206ea11 */ /* 0x040fe400078008ff */
        /* <DEDUP_REMOVED lines=17> */
[----:B------:R-:W-:Y:S02]  /*bf10*/  IADD3.X R2, R0, UR7, RZ, P2, !PT ;  /* 0x0000000700027c10 */ /* 0x000fe400097fe4ff */
[C---:B------:R-:W-:Y:S01]  /*bf20*/  IADD3 R0, P2, R3.reuse, UR6, RZ ;  /* 0x0000000603007c10 */ /* 0x040fe2000ff5e0ff */
        /* <DEDUP_REMOVED lines=21> */
[----:B------:R1:W-:Y:S01]  /*c080*/  @P5 STS.128 [R209+0xa800], RZ ;  /* 0x00a800ffd1005388 */ /* 0x0003e20000000c00 */
[----:B-----5:R-:W-:-:S03]  /*c090*/  @!P4 LEA R10, P1, R3, c[0x0][0x168], 0x1 ;  /* 0x00005a00030aca11 */ /* 0x020fc600078208ff */
[----:B------:R-:W-:Y:S01]  /*c0a0*/  @!PT LDS RZ, [RZ] ;  /* 0x00000000fffff984 */ /* 0x000fe20000000800 */
[----:B------:R-:W-:Y:S01]  /*c0b0*/  @!PT LDS RZ, [RZ] ;  /* 0x00000000fffff984 */ /* 0x000fe20000000800 */
[----:B------:R-:W-:Y:S01]  /*c0c0*/  @!PT LDS RZ, [RZ] ;  /* 0x00000000fffff984 */ /* 0x000fe20000000800 */
[----:B------:R3:W-:Y:S01]  /*c0d0*/  @!P5 LDGSTS.E.BYPASS.LTC128B.128 [R209+0xa800], [R6.64+0x80] ;  /* 0x0a80008006d1dfae */ /* 0x0007e2000b901d52 */
[----:B------:R-:W-:-:S03]  /*c0e0*/  @!P4 LEA.HI.X R11, R3, c[0x0][0x16c], R2, 0x1, P1 ;  /* 0x00005b00030bca11 */ /* 0x000fc600008f0c02 */
[----:B------:R1:W-:Y:S01]  /*c0f0*/  @P4 STS.128 [R209+0xc800], RZ ;  /* 0x00c800ffd1004388 */ /* 0x0003e20000000c00 */
[----:B------:R-:W-:Y:S02]  /*c100*/  IADD3.X R3, R2, UR7, RZ, P2, !PT ;  /* 0x0000000702037c10 */ /* 0x000fe400097fe4ff */
[C---:B------:R-:W-:Y:S01]  /*c110*/  IADD3 R2, P2, R0.reuse, UR6, RZ ;  /* 0x0000000600027c10 */ /* 0x040fe2000ff5e0ff */
        /* <DEDUP_REMOVED lines=27> */
[----:B------:R-:W-:Y:S02]  /*c2d0*/  @!P4 LEA.HI.X R9, R0, c[0x0][0x16c], R3, 0x1, P1 ;  /* 0x00005b000009ca11 */ /* 0x000fe400008f0c03 */
[----:B------:R-:W-:-:S03]  /*c2e0*/  IADD3.X R3, R3, UR7, RZ, P2, !PT ;  /* 0x0000000703037c10 */ /* 0x000fc600097fe4ff */
        /* <DEDUP_REMOVED lines=10> */
[----:B------:R1:W-:Y:S01]  /*c390*/  @!P3 LDGSTS.E.BYPASS.LTC128B.128 [R209+0xf000], [R10.64+0x180] ;  /* 0x0f0001800ad1bfae */ /* 0x0003e2000b901d52 */
[----:B---3--:R-:W-:-:S03]  /*c3a0*/  @!P5 LEA R6, P1, R2, c[0x0][0x168], 0x1 ;  /* 0x00005a000206da11 */ /* 0x008fc600078208ff */
[----:B------:R1:W-:Y:S01]  /*c3b0*/  @P6 STS.128 [R209+0x9800], RZ ;  /* 0x009800ffd1006388 */ /* 0x0003e20000000c00 */
[C---:B------:R-:W-:Y:S02]  /*c3c0*/  @!P5 LEA.HI.X R7, R2.reuse, c[0x0][0x16c], R3, 0x1, P1 ;  /* 0x00005b000207da11 */ /* 0x040fe400008f0c03 */
[----:B----4-:R-:W-:-:S04]  /*c3d0*/  @!P6 LEA R8, P2, R2, c[0x0][0x168], 0x1 ;  /* 0x00005a000208ea11 */ /* 0x010fc800078408ff */
[----:B------:R-:W-:-:S05]  /*c3e0*/  @!P6 LEA.HI.X R9, R2, c[0x0][0x16c], R3, 0x1, P2 ;  /* 0x00005b000209ea11 */ /* 0x000fca00010f0c03 */
        /* <DEDUP_REMOVED lines=22> */
.L_x_1114:
[----:B------:R-:W-:Y:S05]  /*c550*/  BSYNC B0 ;  /* 0x0000000000007941 */ /* 0x000fea0003800000 */
.L_x_1113:
[----:B------:R-:W0:Y:S02]  /*c560*/  LDGDEPBAR ;  /* 0x00000000000079af */ /* 0x000e240000000000 */
.L_x_1112:
[----:B-1----:R-:W2:Y:S04]  /*c570*/  LDL R9, [R1+0xc0] ;  /* 0x0000c00001097983 */ /* 0x002ea80000100800 */
[----:B------:R-:W3:Y:S04]  /*c580*/  LDL R7, [R1+0xd0] ;  /* 0x0000d00001077983 */ /* 0x000ee80000100800 */
[----:B------:R-:W4:Y:S01]  /*c590*/  LDL R5, [R1+0xe0] ;  /* 0x0000e00001057983 */ /* 0x000f220000100800 */
[----:B------:R-:W-:Y:S01]  /*c5a0*/  FMNMX.FTZ R2, R133, R177, !PT ;  /* 0x000000b185027209 */ /* 0x000fe20007810000 */
[----:B------:R-:W-:Y:S01]  /*c5b0*/  USHF.L.U32 UR8, UR24, 0x1, URZ ;  /* 0x0000000118087899 */ /* 0x000fe2000800063f */
[----:B------:R-:W-:Y:S01]  /*c5c0*/  FMNMX.FTZ R0, R132, R174, !PT ;  /* 0x000000ae84007209 */ /* 0x000fe20007810000 */
[----:B------:R-:W-:Y:S01]  /*c5d0*/  STL [R1+0x150], R219 ;  /* 0x000150db01007387 */ /* 0x000fe20000100800 */
[----:B------:R-:W-:Y:S01]  /*c5e0*/  FMNMX.FTZ R2, R179, R2, !PT ;  /* 0x00000002b3027209 */ /* 0x000fe20007810000 */
[----:B------:R-:W-:Y:S01]  /*c5f0*/  UIADD3 UR5, UR8, 0x1, URZ ;  /* 0x0000000108057890 */ /* 0x000fe2000fffe03f */
        /* <DEDUP_REMOVED lines=9> */
[----:B------:R-:W-:Y:S01]  /*c690*/  STL.64 [R1+0x140], R216 ;  /* 0x000140d801007387 */ /* 0x000fe20000100a00 */
        /* <DEDUP_REMOVED lines=17> */
[----:B------:R-:W1:Y:S01]  /*c7b0*/  LDC.U8 R232, c[0x0][0x2d8] ;  /* 0x0000b600ffe87b82 */ /* 0x000e620000000000 */
        /* <DEDUP_REMOVED lines=22> */
[----:B------:R-:W-:Y:S04]  /*c920*/  STL [R1+0x110], R197 ;  /* 0x000110c501007387 */ /* 0x000fe80000100800 */
[----:B------:R-:W1:Y:S04]  /*c930*/  SHFL.BFLY PT, R2, R0, 0x2, 0x1f ;  /* 0x0c401f0000027f89 */ /* 0x000e6800000e0000 */
[----:B------:R-:W1:Y:S04]  /*c940*/  SHFL.BFLY PT, R4, R3, 0x2, 0x1f ;  /* 0x0c401f0003047f89 */ /* 0x000e6800000e0000 */
[----:B------:R-:W-:Y:S04]  /*c950*/  STL [R1+0x10c], R196 ;  /* 0x00010cc401007387 */ /* 0x000fe80000100800 */
[----:B------:R-:W-:Y:S04]  /*c960*/  STL [R1+0x108], R195 ;  /* 0x000108c301007387 */ /* 0x000fe80000100800 */
[----:B------:R-:W-:Y:S04]  /*c970*/  STL [R1+0x104], R194 ;  /* 0x000104c201007387 */ /* 0x000fe80000100800 */
[----:B------:R-:W-:Y:S01]  /*c980*/  STL [R1+0x100], R193 ;  /* 0x000100c101007387 */ /* 0x000fe20000100800 */
[----:B-1----:R-:W-:-:S03]  /*c990*/  FMNMX.FTZ R2, R0, R2, !PT ;  /* 0x0000000200027209 */ /* 0x002fc60007810000 */
[----:B------:R-:W-:Y:S01]  /*c9a0*/  STL [R1+0xfc], R192 ;  /* 0x0000fcc001007387 */ /* 0x000fe20000100800 */
[----:B------:R-:W-:-:S03]  /*c9b0*/  FMNMX.FTZ R0, R3, R4, !PT ;  /* 0x0000000403007209 */ /* 0x000fc60007810000 */
[----:B------:R-:W-:Y:S04]  /*c9c0*/  STL [R1+0xf8], R191 ;  /* 0x0000f8bf01007387 */ /* 0x000fe80000100800 */
[----:B------:R-:W1:Y:S04]  /*c9d0*/  SHFL.BFLY PT, R3, R0, 0x1, 0x1f ;  /* 0x0c201f0000037f89 */ /* 0x000e6800000e0000 */
[----:B------:R-:W1:Y:S04]  /*c9e0*/  SHFL.BFLY PT, R4, R2, 0x1, 0x1f ;  /* 0x0c201f0002047f89 */ /* 0x000e6800000e0000 */
[----:B------:R-:W-:Y:S04]  /*c9f0*/  STL [R1+0xf4], R190 ;  /* 0x0000f4be01007387 */ /* 0x000fe80000100800 */
[----:B------:R2:W-:Y:S04]  /*ca00*/  STL [R1+0xf0], R189 ;  /* 0x0000f0bd01007387 */ /* 0x0005e80000100800 */
[----:B------:R2:W-:Y:S04]  /*ca10*/  STL [R1+0xec], R188 ;  /* 0x0000ecbc01007387 */ /* 0x0005e80000100800 */
[----:B------:R2:W-:Y:S01]  /*ca20*/  STL [R1+0xe8], R187 ;  /* 0x0000e8bb01007387 */ /* 0x0005e20000100800 */
[----:B-1----:R-:W-:-:S03]  /*ca30*/  FMNMX.FTZ R192, R0, R3, !PT ;  /* 0x0000000300c07209 */ /* 0x002fc60007810000 */
[----:B------:R1:W-:Y:S01]  /*ca40*/  STL [R1+0xe4], R182 ;  /* 0x0000e4b601007387 */ /* 0x0003e20000100800 */
[----:B------:R-:W-:Y:S01]  /*ca50*/  FMNMX.FTZ R204, R2, R4, !PT ;  /* 0x0000000402cc7209 */ /* 0x000fe20007810000 */
[C---:B------:R-:W-:Y:S01]  /*ca60*/  FMUL.FTZ R0, R192.reuse, c[0x0][0x23c] ;  /* 0x00008f00c0007a20 */ /* 0x040fe20000410000 */
[----:B------:R-:W-:Y:S01]  /*ca70*/  FSETP.NEU.FTZ.AND P0, PT, R192, -INF , PT ;  /* 0xff800000c000780b */ /* 0x000fe20003f1d000 */
[----:B------:R-:W-:Y:S01]  /*ca80*/  STL [R1+0x154], R192 ;  /* 0x000154c001007387 */ /* 0x000fe20000100800 */
[C---:B------:R-:W-:Y:S01]  /*ca90*/  FSETP.NEU.FTZ.AND P1, PT, R204.reuse, -INF , PT ;  /* 0xff800000cc00780b */ /* 0x040fe20003f3d000 */
[----:B------:R-:W-:Y:S01]  /*caa0*/  FMUL.FTZ R2, R204, c[0x0][0x23c] ;  /* 0x00008f00cc027a20 */ /* 0x000fe20000410000 */
[----:B------:R-:W-:Y:S02]  /*cab0*/  FSEL R0, R0, RZ, P0 ;  /* 0x000000ff00007208 */ /* 0x000fe40000000000 */
[----:B------:R-:W-:Y:S02]  /*cac0*/  FSEL R4, R204, RZ, P1 ;  /* 0x000000ffcc047208 */ /* 0x000fe40000800000 */
[----:B------:R-:W-:Y:S01]  /*cad0*/  FSEL R2, R2, RZ, P1 ;  /* 0x000000ff02027208 */ /* 0x000fe20000800000 */
[----:B------:R-:W-:-:S02]  /*cae0*/  FFMA.FTZ R180, R23, c[0x0][0x23c], -R0 ;  /* 0x00008f0017b47a23 */ /* 0x000fc40000010800 */
[----:B------:R-:W-:Y:S02]  /*caf0*/  FFMA.FTZ R23, R22, c[0x0][0x23c], -R0 ;  /* 0x00008f0016177a23 */ /* 0x000fe40000010800 */
[--C-:B------:R-:W-:Y:S02]  /*cb00*/  FFMA.FTZ R6, R177, c[0x0][0x23c], -R2.reuse ;  /* 0x00008f00b1067a23 */ /* 0x100fe40000010802 */
[--C-:B------:R-:W-:Y:S02]  /*cb10*/  FFMA.FTZ R171, R135, c[0x0][0x23c], -R2.reuse ;  /* 0x00008f0087ab7a23 */ /* 0x100fe40000010802 */
[----:B------:R-:W-:Y:S01]  /*cb20*/  FFMA.FTZ R230, R29, c[0x0][0x23c], -R2 ;  /* 0x00008f001de67a23 */ /* 0x000fe20000010802 */
[----:B------:R-:W-:Y:S01]  /*cb30*/  MUFU.EX2 R23, R23 ;  /* 0x0000001700177308 */ /* 0x000fe20000000800 */
[--C-:B------:R-:W-:Y:S02]  /*cb40*/  FFMA.FTZ R174, R174, c[0x0][0x23c], -R0.reuse ;  /* 0x00008f00aeae7a23 */ /* 0x100fe40000010800 */
[----:B------:R-:W-:-:S02]  /*cb50*/  FFMA.FTZ R178, R178, c[0x0][0x23c], -R0 ;  /* 0x00008f00b2b27a23 */ /* 0x000fc40000010800 */
[--C-:B------:R-:W-:Y:S02]  /*cb60*/  FFMA.FTZ R175, R175, c[0x0][0x23c], -R0.reuse ;  /* 0x00008f00afaf7a23 */ /* 0x100fe40000010800 */
[--C-:B------:R-:W-:Y:S01]  /*cb70*/  FFMA.FTZ R172, R172, c[0x0][0x23c], -R0.reuse ;  /* 0x00008f00acac7a23 */ /* 0x100fe20000010800 */
[----:B------:R-:W-:Y:S01]  /*cb80*/  MUFU.EX2 R174, R174 ;  /* 0x000000ae00ae7308 */ /* 0x000fe20000000800 */
[--C-:B------:R-:W-:Y:S02]  /*cb90*/  FFMA.FTZ R134, R134, c[0x0][0x23c], -R0.reuse ;  /* 0x00008f0086867a23 */ /* 0x100fe40000010800 */
[--C-:B------:R-:W-:Y:S02]  /*cba0*/  FFMA.FTZ R29, R33, c[0x0][0x23c], -R0.reuse ;  /* 0x00008f00211d7a23 */ /* 0x100fe40000010800 */
[--C-:B------:R-:W-:Y:S02]  /*cbb0*/  FFMA.FTZ R135, R31, c[0x0][0x23c], -R0.reuse ;  /* 0x00008f001f877a23 */ /* 0x100fe40000010800 */
[--C-:B------:R-:W-:Y:S01]  /*cbc0*/  FFMA.FTZ R170, R30, c[0x0][0x23c], -R0.reuse ;  /* 0x00008f001eaa7a23 */ /* 0x100fe20000010800 */
[----:B------:R-:W-:Y:S01]  /*cbd0*/  MUFU.EX2 R175, R175 ;  /* 0x000000af00af7308 */ /* 0x000fe20000000800 */
[----:B------:R-:W-:-:S02]  /*cbe0*/  FFMA.FTZ R177, R28, c[0x0][0x23c], -R0 ;  /* 0x00008f001cb17a23 */ /* 0x000fc40000010800 */
[--C-:B------:R-:W-:Y:S02]  /*cbf0*/  FFMA.FTZ R22, R19, c[0x0][0x23c], -R0.reuse ;  /* 0x00008f0013167a23 */ /* 0x100fe40000010800 */
[--C-:B------:R-:W-:Y:S02]  /*cc00*/  FFMA.FTZ R194, R17, c[0x0][0x23c], -R0.reuse ;  /* 0x00008f0011c27a23 */ /* 0x100fe40000010800 */
[--C-:B------:R-:W-:Y:S01]  /*cc10*/  FFMA.FTZ R191, R16, c[0x0][0x23c], -R0.reuse ;  /* 0x00008f0010bf7a23 */ /* 0x100fe20000010800 */
[----:B------:R-:W-:Y:S01]  /*cc20*/  MUFU.EX2 R172, R172 ;  /* 0x000000ac00ac7308 */ /* 0x000fe20000000800 */
[--C-:B------:R-:W-:Y:S02]  /*cc30*/  FFMA.FTZ R197, R13, c[0x0][0x23c], -R0.reuse ;  /* 0x00008f000dc57a23 */ /* 0x100fe40000010800 */
[----:B------:R-:W-:Y:S02]  /*cc40*/  FFMA.FTZ R205, R12, c[0x0][0x23c], -R0 ;  /* 0x00008f000ccd7a23 */ /* 0x000fe40000010800 */
[----:B------:R-:W-:-:S02]  /*cc50*/  FFMA.FTZ R179, R179, c[0x0][0x23c], -R2 ;  /* 0x00008f00b3b37a23 */ /* 0x000fc40000010802 */
        /* <DEDUP_REMOVED lines=13> */
[--C-:B------:R-:W-:Y:S02]  /*cd30*/  FFMA.FTZ R195, R15, c[0x0][0x23c], -R2.reuse ;  /* 0x00008f000fc37a23 */ /* 0x100fe40000010802 */
[----:B------:R-:W-:-:S03]  /*cd40*/  FFMA.FTZ R203, R14, c[0x0][0x23c], -R2 ;  /* 0x00008f000ecb7a23 */ /* 0x000fc60000010802 */
[----:B------:R-:W-:Y:S08]  /*cd50*/  MUFU.EX2 R18, R178 ;  /* 0x000000b200127308 */ /* 0x000ff00000000800 */
        /* <DEDUP_REMOVED lines=9> */
[----:B------:R-:W-:Y:S01]  /*cdf0*/  MUFU.EX2 R203, R203 ;  /* 0x000000cb00cb7308 */ /* 0x000fe20000000800 */
[----:B--2---:R-:W-:-:S07]  /*ce00*/  IMAD.WIDE.U32 R216, R9, -0x326172a9, RZ ;  /* 0xcd9e8d5709d87825 */ /* 0x004fce00078e00ff */
[----:B------:R-:W-:Y:S01]  /*ce10*/  MUFU.EX2 R197, R197 ;  /* 0x000000c500c57308 */ /* 0x000fe20000000800 */
[----:B---3--:R-:W-:Y:S01]  /*ce20*/  LOP3.LUT R0, R217, R7, RZ, 0x3c, !PT ;  /* 0x00000007d9007212 */ /* 0x008fe200078e3cff */
[----:B----4-:R-:W-:-:S06]  /*ce30*/  IMAD.WIDE.U32 R2, R5, -0x2daee0ad, RZ ;  /* 0xd2511f5305027825 */ /* 0x010fcc00078e00ff */
[----:B------:R2:W-:Y:S01]  /*ce40*/  MUFU.EX2 R9, R6 ;  /* 0x0000000600097308 */ /* 0x0005e20000000800 */
[----:B------:R-:W-:Y:S01]  /*ce50*/  IMAD.WIDE.U32 R168, R0, -0x2daee0ad, RZ ;  /* 0xd2511f5300a87825 */ /* 0x000fe200078e00ff */
[C---:B------:R-:W-:Y:S01]  /*ce60*/  LOP3.LUT R0, R3.reuse, UR8, RZ, 0x3c, !PT ;  /* 0x0000000803007c12 */ /* 0x040fe2000f8e3cff */
[----:B------:R-:W-:Y:S01]  /*ce70*/  UIADD3 UR8, UR21, 0x76cf5d0a, URZ ;  /* 0x76cf5d0a15087890 */ /* 0x000fe2000fffe03f */
[----:B------:R-:W-:Y:S01]  /*ce80*/  LOP3.LUT R212, R3, UR5, RZ, 0x3c, !PT ;  /* 0x0000000503d47c12 */ /* 0x000fe2000f8e3cff */
[----:B------:R-:W-:Y:S01]  /*ce90*/  FADD.FTZ R5, R133, -R4 ;  /* 0x8000000485057221 */ /* 0x000fe20000010000 */
[----:B------:R-:W-:Y:S01]  /*cea0*/  LOP3.LUT R20, R169, UR4, R2, 0x96, !PT ;  /* 0x00000004a9147c12 */ /* 0x000fe2000f8e9602 */
[----:B------:R-:W-:Y:S01]  /*ceb0*/  IMAD.WIDE.U32 R2, R0, -0x326172a9, RZ ;  /* 0xcd9e8d5700027825 */ /* 0x000fe200078e00ff */
[----:B------:R-:W-:Y:S01]  /*cec0*/  UIADD3 UR4, UR21, 0x32370b8f, URZ ;  /* 0x32370b8f15047890 */ /* 0x000fe2000fffe03f */
[----:B------:R-:W-:Y:S01]  /*ced0*/  MUFU.EX2 R205, R205 ;  /* 0x000000cd00cd7308 */ /* 0x000fe20000000800 */
[----:B------:R-:W-:Y:S01]  /*cee0*/  UIADD3 UR5, UR20, -0x255992d5, URZ ;  /* 0xdaa66d2b14057890 */ /* 0x000fe2000fffe03f */
[----:B------:R-:W-:Y:S01]  /*cef0*/  IMAD.WIDE.U32 R20, R20, -0x326172a9, RZ ;  /* 0xcd9e8d5714147825 */ /* 0x000fe200078e00ff */
[----:B------:R-:W-:-:S04]  /*cf00*/  LOP3.LUT R4, R3, UR33, R216, 0x96, !PT ;  /* 0x0000002103047c12 */ /* 0x000fc8000f8e96d8 */
[----:B--2---:R-:W-:Y:S01]  /*cf10*/  LOP3.LUT R6, R21, UR32, R2, 0x96, !PT ;  /* 0x0000002015067c12 */ /* 0x004fe2000f8e9602 */
[----:B------:R-:W-:Y:S02]  /*cf20*/  FMUL.FTZ R2, R5, c[0x0][0x23c] ;  /* 0x00008f0005027a20 */ /* 0x000fe40000410000 */
[----:B------:R-:W-:-:S04]  /*cf30*/  IMAD.WIDE.U32 R4, R4, -0x2daee0ad, RZ ;  /* 0xd2511f5304047825 */ /* 0x000fc800078e00ff */
[----:B------:R-:W-:Y:S01]  /*cf40*/  IMAD.WIDE.U32 R6, R6, -0x2daee0ad, RZ ;  /* 0xd2511f5306067825 */ /* 0x000fe200078e00ff */
[----:B------:R-:W-:Y:S01]  /*cf50*/  LOP3.LUT R12, R5, UR8, R168, 0x96, !PT ;  /* 0x00000008050c7c12 */ /* 0x000fe2000f8e96a8 */
[----:B------:R-:W2:Y:S03]  /*cf60*/  MUFU.EX2 R2, R2 ;  /* 0x0000000200027308 */ /* 0x000ea60000000800 */
[----:B------:R-:W-:Y:S01]  /*cf70*/  LOP3.LUT R10, R7, UR4, R4, 0x96, !PT ;  /* 0x00000004070a7c12 */ /* 0x000fe2000f8e9604 */
[----:B------:R-:W-:-:S04]  /*cf80*/  IMAD.WIDE.U32 R12, R12, -0x326172a9, RZ ;  /* 0xcd9e8d570c0c7825 */ /* 0x000fc800078e00ff */
[----:B------:R-:W-:Y:S01]  /*cf90*/  IMAD.WIDE.U32 R10, R10, -0x326172a9, RZ ;  /* 0xcd9e8d570a0a7825 */ /* 0x000fe200078e00ff */
[C-C-:B------:R-:W-:Y:S02]  /*cfa0*/  LOP3.LUT R4, R13.reuse, UR5, R20.reuse, 0x96, !PT ;  /* 0x000000050d047c12 */ /* 0x140fe4000f8e9614 */
[----:B------:R-:W-:Y:S02]  /*cfb0*/  LOP3.LUT R13, R13, UR5, R20, 0x96, !PT ;  /* 0x000000050d0d7c12 */ /* 0x000fe4000f8e9614 */
[C-C-:B------:R-:W-:Y:S01]  /*cfc0*/  LOP3.LUT R7, R11.reuse, UR34, R12.reuse, 0x96, !PT ;  /* 0x000000220b077c12 */ /* 0x140fe2000f8e960c */
[----:B------:R-:W-:Y:S01]  /*cfd0*/  IMAD.WIDE.U32 R4, R4, -0x2daee0ad, RZ ;  /* 0xd2511f5304047825 */ /* 0x000fe200078e00ff */
[----:B------:R-:W-:-:S03]  /*cfe0*/  LOP3.LUT R11, R11, UR34, R12, 0x96, !PT ;  /* 0x000000220b0b7c12 */ /* 0x000fc6000f8e960c */
[----:B--2---:R-:W-:Y:S01]  /*cff0*/  FFMA.FTZ R0, R251, R2, R9 ;  /* 0x00000002fb007223 */ /* 0x004fe20000010009 */
[----:B------:R-:W-:Y:S01]  /*d000*/  LOP3.LUT R14, R5, UR31, R6, 0x96, !PT ;  /* 0x0000001f050e7c12 */ /* 0x000fe2000f8e9606 */
[----:B------:R-:W-:-:S04]  /*d010*/  IMAD.WIDE.U32 R6, R7, -0x2daee0ad, RZ ;  /* 0xd2511f5307067825 */ /* 0x000fc800078e00ff */
[----:B------:R-:W-:Y:S01]  /*d020*/  FADD.FTZ R16, R17, R0 ;  /* 0x0000000011107221 */ /* 0x000fe20000010000 */
[----:B------:R-:W-:Y:S01]  /*d030*/  LOP3.LUT R4, R7, UR15, R4, 0x96, !PT ;  /* 0x0000000f07047c12 */ /* 0x000fe2000f8e9604 */
[----:B------:R-:W-:Y:S01]  /*d040*/  IMAD.WIDE.U32 R14, R14, -0x326172a9, RZ ;  /* 0xcd9e8d570e0e7825 */ /* 0x000fe200078e00ff */
[----:B------:R-:W-:Y:S02]  /*d050*/  FSEL R0, R192, RZ, P0 ;  /* 0x000000ffc0007208 */ /* 0x000fe40000000000 */
[----:B------:R-:W-:Y:S01]  /*d060*/  F2FP.BF16.PACK_AB R17, R17, R9 ;  /* 0x000000091111723e */ /* 0x000fe200000010ff */
[----:B------:R-:W-:-:S04]  /*d070*/  IMAD.WIDE.U32 R4, R4, -0x326172a9, RZ ;  /* 0xcd9e8d5704047825 */ /* 0x000fc800078e00ff */
[----:B------:R-:W-:Y:S01]  /*d080*/  FADD.FTZ R7, R132, -R0 ;  /* 0x8000000084077221 */ /* 0x000fe20000010000 */
[----:B------:R-:W-:Y:S01]  /*d090*/  LOP3.LUT R0, R5, UR22, R14, 0x96, !PT ;  /* 0x0000001605007c12 */ /* 0x000fe2000f8e960e */
[-C--:B------:R-:W-:Y:S01]  /*d0a0*/  FMUL.FTZ R233, R65, R2.reuse ;  /* 0x0000000241e97220 */ /* 0x080fe20000410000 */
[----:B------:R-:W-:Y:S01]  /*d0b0*/  LOP3.LUT R5, R4, 0xffff, RZ, 0xc0, !PT ;  /* 0x0000ffff04057812 */ /* 0x000fe200078ec0ff */
[----:B------:R-:W-:Y:S01]  /*d0c0*/  FMUL.FTZ R7, R7, c[0x0][0x23c] ;  /* 0x00008f0007077a20 */ /* 0x000fe20000410000 */
[----:B------:R-:W-:Y:S01]  /*d0d0*/  LOP3.LUT R3, R0, 0xff, RZ, 0xc0, !PT ;  /* 0x000000ff00037812 */ /* 0x000fe200078ec0ff */
[-C--:B------:R-:W-:Y:S02]  /*d0e0*/  FMUL.FTZ R164, R164, R2.reuse ;  /* 0x00000002a4a47220 */ /* 0x080fe40000410000 */
[-C--:B------:R-:W-:Y:S01]  /*d0f0*/  FMUL.FTZ R165, R165, R2.reuse ;  /* 0x00000002a5a57220 */ /* 0x080fe20000410000 */
[----:B------:R-:W-:Y:S01]  /*d100*/  ISETP.GE.U32.AND P2, PT, R232, R3, PT ;  /* 0x00000003e800720c */ /* 0x000fe20003f46070 */
[-C--:B------:R-:W-:Y:S01]  /*d110*/  FMUL.FTZ R160, R160, R2.reuse ;  /* 0x00000002a0a07220 */ /* 0x080fe20000410000 */
[----:B------:R-:W-:Y:S01]  /*d120*/  LOP3.LUT R3, R0, 0xffff, RZ, 0xc0, !PT ;  /* 0x0000ffff00037812 */ /* 0x000fe200078ec0ff */
[----:B------:R-:W-:-:S02]  /*d130*/  FMUL.FTZ R161, R161, R2 ;  /* 0x00000002a1a17220 */ /* 0x000fc40000410000 */
[-C--:B------:R-:W-:Y:S01]  /*d140*/  FMUL.FTZ R156, R156, R2.reuse ;  /* 0x000000029c9c7220 */ /* 0x080fe20000410000 */
[----:B------:R-:W-:Y:S01]  /*d150*/  SHF.R.U32.HI R3, RZ, 0x8, R3 ;  /* 0x00000008ff037819 */ /* 0x000fe20000011603 */
[-C--:B------:R-:W-:Y:S02]  /*d160*/  FMUL.FTZ R157, R157, R2.reuse ;  /* 0x000000029d9d7220 */ /* 0x080fe40000410000 */
[-C--:B------:R-:W-:Y:S01]  /*d170*/  FMUL.FTZ R152, R152, R2.reuse ;  /* 0x0000000298987220 */ /* 0x080fe20000410000 */
[----:B------:R-:W-:Y:S01]  /*d180*/  LOP3.LUT R3, R3, 0xffff, RZ, 0xc0, !PT ;  /* 0x0000ffff03037812 */ /* 0x000fe200078ec0ff */
[-C--:B------:R-:W-:Y:S02]  /*d190*/  FMUL.FTZ R153, R153, R2.reuse ;  /* 0x0000000299997220 */ /* 0x080fe40000410000 */
[----:B------:R-:W-:Y:S01]  /*d1a0*/  @!P2 HFMA2.BF16_V2 R8, -RZ.H0_H0, RZ.H0_H0, -R17.H0_H0 ;  /* 0x200000ffff08a231 */ /* 0x000fe20000340911 */
[----:B------:R-:W-:Y:S01]  /*d1b0*/  ISETP.GE.U32.AND P5, PT, R232, R3, PT ;  /* 0x00000003e800720c */ /* 0x000fe20003fa6070 */
[-C--:B------:R-:W-:Y:S01]  /*d1c0*/  FMUL.FTZ R148, R148, R2.reuse ;  /* 0x0000000294947220 */ /* 0x080fe20000410000 */
[--C-:B------:R-:W-:Y:S01]  /*d1d0*/  SHF.R.U32.HI R3, RZ, 0x18, R0.reuse ;  /* 0x00000018ff037819 */ /* 0x100fe20000011600 */
[-C--:B------:R-:W-:Y:S01]  /*d1e0*/  FMUL.FTZ R149, R149, R2.reuse ;  /* 0x0000000295957220 */ /* 0x080fe20000410000 */
[----:B------:R-:W-:Y:S01]  /*d1f0*/  SHF.R.U32.HI R0, RZ, 0x10, R0 ;  /* 0x00000010ff007819 */ /* 0x000fe20000011600 */
[-C--:B------:R-:W-:Y:S01]  /*d200*/  FMUL.FTZ R144, R144, R2.reuse ;  /* 0x0000000290907220 */ /* 0x080fe20000410000 */
[----:B------:R-:W-:Y:S01]  /*d210*/  ISETP.GE.U32.AND P4, PT, R232, R3, PT ;  /* 0x00000003e800720c */ /* 0x000fe20003f86070 */
[-C--:B------:R-:W-:Y:S01]  /*d220*/  FMUL.FTZ R145, R145, R2.reuse ;  /* 0x0000000291917220 */ /* 0x080fe20000410000 */
[----:B------:R-:W-:Y:S01]  /*d230*/  LOP3.LUT R0, R0, 0xff, RZ, 0xc0, !PT ;  /* 0x000000ff00007812 */ /* 0x000fe200078ec0ff */
[-C--:B------:R-:W-:Y:S01]  /*d240*/  FMUL.FTZ R140, R140, R2.reuse ;  /* 0x000000028c8c7220 */ /* 0x080fe20000410000 */
[----:B------:R-:W-:Y:S01]  /*d250*/  LOP3.LUT R3, R4, 0xff, RZ, 0xc0, !PT ;  /* 0x000000ff04037812 */ /* 0x000fe200078ec0ff */
[----:B------:R-:W-:Y:S01]  /*d260*/  FMUL.FTZ R141, R141, R2 ;  /* 0x000000028d8d7220 */ /* 0x000fe20000410000 */
[----:B------:R-:W-:Y:S01]  /*d270*/  ISETP.GE.U32.AND P6, PT, R232, R0, PT ;  /* 0x00000000e800720c */ /* 0x000fe20003fc6070 */
[-C--:B------:R-:W-:Y:S01]  /*d280*/  FMUL.FTZ R136, R136, R2.reuse ;  /* 0x0000000288887220 */ /* 0x080fe20000410000 */
[----:B------:R-:W2:Y:S01]  /*d290*/  MUFU.EX2 R0, R7 ;  /* 0x0000000700007308 */ /* 0x000ea20000000800 */
[----:B------:R-:W-:Y:S01]  /*d2a0*/  ISETP.GE.U32.AND P3, PT, R232, R3, PT ;  /* 0x00000003e800720c */ /* 0x000fe20003f66070 */
[-C--:B------:R-:W-:Y:S01]  /*d2b0*/  FMUL.FTZ R137, R137, R2.reuse ;  /* 0x0000000289897220 */ /* 0x080fe20000410000 */
[--C-:B------:R-:W-:Y:S01]  /*d2c0*/  SHF.R.U32.HI R3, RZ, 0x10, R4.reuse ;  /* 0x00000010ff037819 */ /* 0x100fe20000011604 */
[-C--:B------:R-:W-:Y:S01]  /*d2d0*/  FMUL.FTZ R44, R44, R2.reuse ;  /* 0x000000022c2c7220 */ /* 0x080fe20000410000 */
[----:B------:R-:W-:Y:S01]  /*d2e0*/  SHF.R.U32.HI R4, RZ, 0x18, R4 ;  /* 0x00000018ff047819 */ /* 0x000fe20000011604 */
[----:B------:R-:W-:Y:S01]  /*d2f0*/  FMUL.FTZ R45, R45, R2 ;  /* 0x000000022d2d7220 */ /* 0x000fe20000410000 */
[----:B------:R-:W-:Y:S01]  /*d300*/  LOP3.LUT R3, R3, 0xff, RZ, 0xc0, !PT ;  /* 0x000000ff03037812 */ /* 0x000fe200078ec0ff */
[----:B------:R-:W3:Y:S01]  /*d310*/  MUFU.EX2 R7, R173 ;  /* 0x000000ad00077308 */ /* 0x000ee20000000800 */
[----:B------:R-:W-:Y:S01]  /*d320*/  ISETP.GE.U32.AND P0, PT, R232, R4, PT ;  /* 0x00000004e800720c */ /* 0x000fe20003f06070 */
[--C-:B------:R-:W-:Y:S01]  /*d330*/  FADD.FTZ R4, R176, R16.reuse ;  /* 0x00000010b0047221 */ /* 0x100fe20000010000 */
[----:B------:R-:W-:Y:S01]  /*d340*/  ISETP.GE.U32.AND P1, PT, R232, R3, PT ;  /* 0x00000003e800720c */ /* 0x000fe20003f26070 */
[-C--:B------:R-:W-:Y:S01]  /*d350*/  FMUL.FTZ R56, R56, R2.reuse ;  /* 0x0000000238387220 */ /* 0x080fe20000410000 */
[----:B------:R-:W-:Y:S01]  /*d360*/  PRMT R16, R17, 0x7632, R16 ;  /* 0x0000763211107816 */ /* 0x000fe20000000010 */
[----:B------:R-:W-:-:S02]  /*d370*/  FMUL.FTZ R57, R57, R2 ;  /* 0x0000000239397220 */ /* 0x000fc40000410000 */
[----:B--2---:R-:W-:Y:S01]  /*d380*/  FFMA.FTZ R3, R248, R0, R174 ;  /* 0x00000000f8037223 */ /* 0x004fe200000100ae */
[----:B------:R-:W-:Y:S01]  /*d390*/  PRMT R193, R17, 0x5410, R16 ;  /* 0x0000541011c17816 */ /* 0x000fe20000000010 */
[----:B------:R-:W-:Y:S01]  /*d3a0*/  @!P5 HFMA2.BF16_V2 R215, -RZ.H0_H0, RZ.H0_H0, -R16.H0_H0 ;  /* 0x200000ffffd7d231 */ /* 0x000fe20000340910 */
[----:B------:R-:W-:Y:S01]  /*d3b0*/  @!P2 PRMT R17, R8, 0x5410, RZ ;  /* 0x000054100811a816 */ /* 0x000fe200000000ff */
[----:B------:R-:W-:Y:S01]  /*d3c0*/  FADD.FTZ R169, R18, R3 ;  /* 0x0000000312a97221 */ /* 0x000fe20000010000 */
[----:B------:R-:W-:Y:S01]  /*d3d0*/  SHF.R.U32.HI R3, RZ, 0x8, R5 ;  /* 0x00000008ff037819 */ /* 0x000fe20000011605 */
[----:B------:R-:W-:Y:S01]  /*d3e0*/  FMUL.FTZ R60, R60, R2 ;  /* 0x000000023c3c7220 */ /* 0x000fe20000410000 */
[----:B------:R-:W-:Y:S01]  /*d3f0*/  F2FP.BF16.PACK_AB R18, R18, R174 ;  /* 0x000000ae1212723e */ /* 0x000fe200000010ff */
[----:B---3--:R-:W-:Y:S01]  /*d400*/  FADD.FTZ R9, R7, R4 ;  /* 0x0000000407097221 */ /* 0x008fe20000010000 */
[----:B------:R-:W-:Y:S01]  /*d410*/  LOP3.LUT R4, R15, UR27, R10, 0x96, !PT ;  /* 0x0000001b0f047c12 */ /* 0x000fe2000f8e960a */
[----:B------:R-:W-:Y:S01]  /*d420*/  FADD.FTZ R8, R175, R169 ;  /* 0x000000a9af087221 */ /* 0x000fe20000010000 */
[----:B------:R-:W-:Y:S01]  /*d430*/  LOP3.LUT R3, R3, 0xffff, RZ, 0xc0, !PT ;  /* 0x0000ffff03037812 */ /* 0x000fe200078ec0ff */
[----:B------:R-:W-:Y:S01]  /*d440*/  @!P6 HFMA2.BF16_V2 R214, -RZ.H0_H0, RZ.H0_H0, -R18.H0_H0 ;  /* 0x200000ffffd6e231 */ /* 0x000fe20000340912 */
[----:B------:R-:W-:Y:S01]  /*d450*/  F2FP.BF16.PACK_AB R7, R7, R176 ;  /* 0x000000b00707723e */ /* 0x000fe200000010ff */
[----:B------:R-:W-:Y:S01]  /*d460*/  IMAD.WIDE.U32 R4, R4, -0x2daee0ad, RZ ;  /* 0xd2511f5304047825 */ /* 0x000fe200078e00ff */
[----:B------:R-:W-:Y:S01]  /*d470*/  ISETP.GE.U32.AND P2, PT, R232, R3, PT ;  /* 0x00000003e800720c */ /* 0x000fe20003f46070 */
[----:B------:R-:W-:Y:S01]  /*d480*/  STG.E.U16 [R24.64+-0x80], R17 ;  /* 0xffff801118007986 */ /* 0x000fe2000c101512 */
[----:B------:R-:W-:Y:S01]  /*d490*/  @!P5 PRMT R16, R215, 0x5410, RZ ;  /* 0x00005410d710d816 */ /* 0x000fe200000000ff */
[----:B------:R-:W-:Y:S01]  /*d4a0*/  FADD.FTZ R8, R172, R8 ;  /* 0x00000008ac087221 */ /* 0x000fe20000010000 */
[----:B------:R-:W-:Y:S01]  /*d4b0*/  LOP3.LUT R3, R5, UR14, R6, 0x96, !PT ;  /* 0x0000000e05037c12 */ /* 0x000fe2000f8e9606 */
[-C--:B------:R-:W-:Y:S01]  /*d4c0*/  FMUL.FTZ R173, R37, R2.reuse ;  /* 0x0000000225ad7220 */ /* 0x080fe20000410000 */
[----:B------:R-:W-:Y:S01]  /*d4d0*/  PRMT R189, R7, 0x7610, R189 ;  /* 0x0000761007bd7816 */ /* 0x000fe200000000bd */
[-C--:B------:R-:W-:Y:S01]  /*d4e0*/  FMUL.FTZ R176, R40, R2.reuse ;  /* 0x0000000228b07220 */ /* 0x080fe20000410000 */
[----:B------:R-:W-:Y:S01]  /*d4f0*/  SHF.R.U32.HI R6, RZ, 0x10, R3 ;  /* 0x00000010ff067819 */ /* 0x000fe20000011603 */
[-C--:B------:R-:W-:Y:S01]  /*d500*/  FMUL.FTZ R61, R61, R2.reuse ;  /* 0x000000023d3d7220 */ /* 0x080fe20000410000 */
[----:B------:R-:W-:Y:S01]  /*d510*/  PRMT R190, R18, 0x7632, R190 ;  /* 0x0000763212be7816 */ /* 0x000fe200000000be */
[----:B------:R-:W-:Y:S01]  /*d520*/  @!P3 HFMA2.BF16_V2 R221, -RZ.H0_H0, RZ.H0_H0, -R189.H0_H0 ;  /* 0x200000ffffddb231 */ /* 0x000fe200003409bd */
[----:B------:R-:W-:Y:S01]  /*d530*/  LOP3.LUT R6, R6, 0xff, RZ, 0xc0, !PT ;  /* 0x000000ff06067812 */ /* 0x000fe200078ec0ff */
[----:B------:R-:W-:Y:S01]  /*d540*/  FMUL.FTZ R236, R68, R2 ;  /* 0x0000000244ec7220 */ /* 0x000fe20000410000 */
[----:B------:R-:W-:Y:S01]  /*d550*/  PRMT R188, R7, 0x7632, R188 ;  /* 0x0000763207bc7816 */ /* 0x000fe200000000bc */
[----:B------:R-:W-:Y:S01]  /*d560*/  @!P4 HFMA2.BF16_V2 R133, -RZ.H0_H0, RZ.H0_H0, -R190.H0_H0 ;  /* 0x200000ffff85c231 */ /* 0x000fe200003409be */
[----:B------:R-:W-:Y:S01]  /*d570*/  ISETP.GE.U32.AND P5, PT, R232, R6, PT ;  /* 0x00000006e800720c */ /* 0x000fe20003fa6070 */
[-C--:B------:R-:W-:Y:S01]  /*d580*/  FMUL.FTZ R237, R69, R2.reuse ;  /* 0x0000000245ed7220 */ /* 0x080fe20000410000 */
[----:B------:R-:W-:Y:S01]  /*d590*/  F2FP.BF16.PACK_AB R6, R172, R175 ;  /* 0x000000afac06723e */ /* 0x000fe200000010ff */
[----:B------:R-:W-:Y:S01]  /*d5a0*/  @!P2 HFMA2.BF16_V2 R220, -RZ.H0_H0, RZ.H0_H0, -R188.H0_H0 ;  /* 0x200000ffffdca231 */ /* 0x000fe200003409bc */
[----:B------:R-:W-:Y:S01]  /*d5b0*/  PRMT R215, R18, 0x5410, R190 ;  /* 0x0000541012d77816 */ /* 0x000fe200000000be */
[-C--:B------:R-:W-:Y:S01]  /*d5c0*/  FMUL.FTZ R172, R36, R2.reuse ;  /* 0x0000000224ac7220 */ /* 0x080fe20000410000 */
[----:B------:R-:W-:Y:S01]  /*d5d0*/  PRMT R187, R6, 0x7610, R187 ;  /* 0x0000761006bb7816 */ /* 0x000fe200000000bb */
[-C--:B------:R-:W-:Y:S01]  /*d5e0*/  FMUL.FTZ R240, R72, R2.reuse ;  /* 0x0000000248f07220 */ /* 0x080fe20000410000 */
[----:B------:R-:W-:Y:S01]  /*d5f0*/  PRMT R209, R6, 0x7632, R209 ;  /* 0x0000763206d17816 */ /* 0x000fe200000000d1 */
[-C--:B------:R-:W-:Y:S01]  /*d600*/  FMUL.FTZ R241, R73, R2.reuse ;  /* 0x0000000249f17220 */ /* 0x080fe20000410000 */
[----:B------:R-:W-:Y:S01]  /*d610*/  LOP3.LUT R6, R4, 0xff, RZ, 0xc0, !PT ;  /* 0x000000ff04067812 */ /* 0x000fe200078ec0ff */
[----:B------:R-:W-:Y:S01]  /*d620*/  @!P1 HFMA2.BF16_V2 R213, -RZ.H0_H0, RZ.H0_H0, -R187.H0_H0 ;  /* 0x200000ffffd59231 */ /* 0x000fe200003409bb */
[----:B------:R-:W-:Y:S01]  /*d630*/  @!P6 PRMT R18, R214, 0x5410, RZ ;  /* 0x00005410d612e816 */ /* 0x000fe200000000ff */
[----:B------:R-:W-:Y:S01]  /*d640*/  @!P0 HFMA2.BF16_V2 R132, -RZ.H0_H0, RZ.H0_H0, -R209.H0_H0 ;  /* 0x200000ffff848231 */ /* 0x000fe200003409d1 */
[----:B------:R-:W-:Y:S01]  /*d650*/  PRMT R214, R189, 0x5410, R188 ;  /* 0x00005410bdd67816 */ /* 0x000fe200000000bc */
[-C--:B------:R-:W-:Y:S01]  /*d660*/  FMUL.FTZ R244, R76, R2.reuse ;  /* 0x000000024cf47220 */ /* 0x080fe20000410000 */
[----:B------:R-:W-:Y:S01]  /*d670*/  @!P3 PRMT R189, R221, 0x5410, RZ ;  /* 0x00005410ddbdb816 */ /* 0x000fe200000000ff */
[----:B------:R-:W-:Y:S01]  /*d680*/  FMUL.FTZ R221, R49, R2 ;  /* 0x0000000231dd7220 */ /* 0x000fe20000410000 */
[----:B------:R-:W-:Y:S01]  /*d690*/  ISETP.GE.U32.AND P3, PT, R232, R6, PT ;  /* 0x00000006e800720c */ /* 0x000fe20003f66070 */
[-C--:B------:R-:W-:Y:S01]  /*d6a0*/  FMUL.FTZ R245, R77, R2.reuse ;  /* 0x000000024df57220 */ /* 0x080fe20000410000 */
[----:B------:R-:W-:Y:S01]  /*d6b0*/  LOP3.LUT R6, R3, 0xff, RZ, 0xc0, !PT ;  /* 0x000000ff03067812 */ /* 0x000fe200078ec0ff */
[-C--:B------:R-:W-:Y:S01]  /*d6c0*/  FMUL.FTZ R80, R80, R2.reuse ;  /* 0x0000000250507220 */ /* 0x080fe20000410000 */
[----:B------:R-:W-:Y:S01]  /*d6d0*/  @!P2 PRMT R188, R220, 0x5410, RZ ;  /* 0x00005410dcbca816 */ /* 0x000fe200000000ff */
[----:B------:R-:W-:Y:S01]  /*d6e0*/  FMUL.FTZ R220, R48, R2 ;  /* 0x0000000230dc7220 */ /* 0x000fe20000410000 */
[----:B------:R-:W-:Y:S01]  /*d6f0*/  ISETP.GE.U32.AND P2, PT, R232, R6, PT ;  /* 0x00000006e800720c */ /* 0x000fe20003f46070 */
[-C--:B------:R-:W-:Y:S01]  /*d700*/  FMUL.FTZ R81, R81, R2.reuse ;  /* 0x0000000251517220 */ /* 0x080fe20000410000 */
[----:B------:R-:W-:Y:S01]  /*d710*/  SHF.R.U32.HI R6, RZ, 0x18, R3 ;  /* 0x00000018ff067819 */ /* 0x000fe20000011603 */
[-C--:B------:R-:W-:Y:S01]  /*d720*/  FMUL.FTZ R248, R84, R2.reuse ;  /* 0x0000000254f87220 */ /* 0x080fe20000410000 */
[----:B------:R-:W-:Y:S01]  /*d730*/  LOP3.LUT R3, R3, 0xffff, RZ, 0xc0, !PT ;  /* 0x0000ffff03037812 */ /* 0x000fe200078ec0ff */
[-C--:B------:R-:W-:Y:S01]  /*d740*/  FMUL.FTZ R249, R85, R2.reuse ;  /* 0x0000000255f97220 */ /* 0x080fe20000410000 */
[----:B------:R-:W-:Y:S01]  /*d750*/  @!P4 PRMT R190, R133, 0x5410, RZ ;  /* 0x0000541085bec816 */ /* 0x000fe200000000ff */
[----:B------:R-:W-:Y:S01]  /*d760*/  FMUL.FTZ R88, R88, R2 ;  /* 0x0000000258587220 */ /* 0x000fe20000410000 */
[----:B------:R-:W-:Y:S01]  /*d770*/  SHF.R.U32.HI R3, RZ, 0x8, R3 ;  /* 0x00000008ff037819 */ /* 0x000fe20000011603 */
[----:B------:R-:W2:Y:S01]  /*d780*/  MUFU.EX2 R133, R180 ;  /* 0x000000b400857308 */ /* 0x000ea20000000800 */
[----:B------:R-:W-:Y:S01]  /*d790*/  ISETP.GE.U32.AND P4, PT, R232, R6, PT ;  /* 0x00000006e800720c */ /* 0x000fe20003f86070 */
[----:B------:R-:W-:Y:S01]  /*d7a0*/  STL [R1+0x158], R190 ;  /* 0x000158be01007387 */ /* 0x000fe20000100800 */
[----:B------:R-:W-:Y:S01]  /*d7b0*/  LOP3.LUT R3, R3, 0xffff, RZ, 0xc0, !PT ;  /* 0x0000ffff03037812 */ /* 0x000fe200078ec0ff */
[-C--:B------:R-:W-:Y:S01]  /*d7c0*/  FMUL.FTZ R89, R89, R2.reuse ;  /* 0x0000000259597220 */ /* 0x080fe20000410000 */
[--C-:B------:R-:W-:Y:S01]  /*d7d0*/  SHF.R.U32.HI R6, RZ, 0x18, R4.reuse ;  /* 0x00000018ff067819 */ /* 0x100fe20000011604 */
[----:B------:R-:W-:Y:S01]  /*d7e0*/  STL [R1+0x15c], R189 ;  /* 0x00015cbd01007387 */ /* 0x000fe20000100800 */
[----:B------:R-:W-:Y:S01]  /*d7f0*/  LOP3.LUT R7, R4, 0xffff, RZ, 0xc0, !PT ;  /* 0x0000ffff04077812 */ /* 0x000fe200078ec0ff */
[-C--:B------:R-:W-:Y:S01]  /*d800*/  FMUL.FTZ R92, R92, R2.reuse ;  /* 0x000000025c5c7220 */ /* 0x080fe20000410000 */
[----:B------:R-:W-:Y:S01]  /*d810*/  SHF.R.U32.HI R4, RZ, 0x10, R4 ;  /* 0x00000010ff047819 */ /* 0x000fe20000011604 */
[----:B------:R-:W-:Y:S01]  /*d820*/  STL [R1+0x160], R188 ;  /* 0x000160bc01007387 */ /* 0x000fe20000100800 */
[----:B------:R-:W-:Y:S01]  /*d830*/  ISETP.GE.U32.AND P6, PT, R232, R3, PT ;  /* 0x00000003e800720c */ /* 0x000fe20003fc6070 */
[-C--:B------:R-:W-:Y:S01]  /*d840*/  FMUL.FTZ R93, R93, R2.reuse ;  /* 0x000000025d5d7220 */ /* 0x080fe20000410000 */
[----:B------:R-:W-:Y:S01]  /*d850*/  F2FP.BF16.PACK_AB R3, R181, R171 ;  /* 0x000000abb503723e */ /* 0x000fe200000010ff */
[-C--:B------:R-:W-:Y:S01]  /*d860*/  FMUL.FTZ R96, R96, R2.reuse ;  /* 0x0000000260607220 */ /* 0x080fe20000410000 */
[----:B------:R-:W-:Y:S01]  /*d870*/  LOP3.LUT R4, R4, 0xff, RZ, 0xc0, !PT ;  /* 0x000000ff04047812 */ /* 0x000fe200078ec0ff */
[-C--:B------:R-:W-:Y:S01]  /*d880*/  FMUL.FTZ R97, R97, R2.reuse ;  /* 0x0000000261617220 */ /* 0x080fe20000410000 */
[----:B------:R-:W-:Y:S01]  /*d890*/  PRMT R218, R3, 0x7610, R218 ;  /* 0x0000761003da7816 */ /* 0x000fe200000000da */
[-C--:B------:R-:W-:Y:S01]  /*d8a0*/  FMUL.FTZ R65, R101, R2.reuse ;  /* 0x0000000265417220 */ /* 0x080fe20000410000 */
[----:B------:R-:W-:Y:S01]  /*d8b0*/  PRMT R169, R187, 0x5410, R209 ;  /* 0x00005410bba97816 */ /* 0x000fe200000000d1 */
[-C--:B------:R-:W-:Y:S01]  /*d8c0*/  FMUL.FTZ R104, R104, R2.reuse ;  /* 0x0000000268687220 */ /* 0x080fe20000410000 */
[----:B------:R-:W-:Y:S01]  /*d8d0*/  @!P1 PRMT R187, R213, 0x5410, RZ ;  /* 0x00005410d5bb9816 */ /* 0x000fe200000000ff */
[----:B------:R-:W-:Y:S01]  /*d8e0*/  @!P2 HFMA2.BF16_V2 R223, -RZ.H0_H0, RZ.H0_H0, -R218.H0_H0 ;  /* 0x200000ffffdfa231 */ /* 0x000fe200003409da */
[----:B-1----:R-:W-:Y:S01]  /*d8f0*/  PRMT R182, R3, 0x7632, R182 ;  /* 0x0000763203b67816 */ /* 0x002fe200000000b6 */
[----:B------:R-:W-:Y:S01]  /*d900*/  FMUL.FTZ R105, R105, R2 ;  /* 0x0000000269697220 */ /* 0x000fe20000410000 */
[----:B------:R-:W-:Y:S01]  /*d910*/  ISETP.GE.U32.AND P1, PT, R232, R4, PT ;  /* 0x00000004e800720c */ /* 0x000fe20003f26070 */
[----:B------:R-:W-:Y:S01]  /*d920*/  FADD.FTZ R4, R134, R8 ;  /* 0x0000000886047221 */ /* 0x000fe20000010000 */
[----:B------:R-:W-:Y:S01]  /*d930*/  SHF.R.U32.HI R3, RZ, 0x8, R7 ;  /* 0x00000008ff037819 */ /* 0x000fe20000011607 */
[----:B------:R-:W-:Y:S01]  /*d940*/  @!P6 HFMA2.BF16_V2 R222, -RZ.H0_H0, RZ.H0_H0, -R182.H0_H0 ;  /* 0x200000ffffdee231 */ /* 0x000fe200003409b6 */
[----:B------:R-:W-:Y:S01]  /*d950*/  PRMT R206, R218, 0x5410, R182 ;  /* 0x00005410dace7816 */ /* 0x000fe200000000b6 */
[----:B------:R-:W-:Y:S01]  /*d960*/  FADD.FTZ R4, R29, R4 ;  /* 0x000000041d047221 */ /* 0x000fe20000010000 */
[----:B------:R-:W-:Y:S01]  /*d970*/  LOP3.LUT R3, R3, 0xffff, RZ, 0xc0, !PT ;  /* 0x0000ffff03037812 */ /* 0x000fe200078ec0ff */
[----:B------:R-:W-:Y:S01]  /*d980*/  STL [R1+0x164], R187 ;  /* 0x000164bb01007387 */ /* 0x000fe20000100800 */
[----:B------:R-:W-:Y:S01]  /*d990*/  @!P2 PRMT R218, R223, 0x5410, RZ ;  /* 0x00005410dfdaa816 */ /* 0x000fe200000000ff */
[----:B------:R-:W-:Y:S01]  /*d9a0*/  FMUL.FTZ R112, R112, R2 ;  /* 0x0000000270707220 */ /* 0x000fe20000410000 */
[----:B------:R-:W-:Y:S01]  /*d9b0*/  F2FP.BF16.PACK_AB R5, R29, R134 ;  /* 0x000000861d05723e */ /* 0x000fe200000010ff */
[-C--:B------:R-:W-:Y:S01]  /*d9c0*/  FMUL.FTZ R113, R113, R2.reuse ;  /* 0x0000000271717220 */ /* 0x080fe20000410000 */
[----:B------:R-:W-:Y:S01]  /*d9d0*/  ISETP.GE.U32.AND P2, PT, R232, R3, PT ;  /* 0x00000003e800720c */ /* 0x000fe20003f46070 */
[----:B------:R-:W-:Y:S01]  /*d9e0*/  FADD.FTZ R3, R135, R4 ;  /* 0x0000000487037221 */ /* 0x000fe20000010000 */
[C---:B------:R-:W-:Y:S01]  /*d9f0*/  PRMT R208, R5.reuse, 0x7610, R208 ;  /* 0x0000761005d07816 */ /* 0x040fe200000000d0 */
[----:B------:R-:W-:Y:S01]  /*da00*/  FMUL.FTZ R120, R120, R2 ;  /* 0x0000000278787220 */ /* 0x000fe20000410000 */
[----:B------:R-:W-:Y:S01]  /*da10*/  PRMT R198, R5, 0x7632, R198 ;  /* 0x0000763205c67816 */ /* 0x000fe200000000c6 */
[C---:B------:R-:W-:Y:S01]  /*da20*/  FADD.FTZ R5, R170.reuse, R3 ;  /* 0x00000003aa057221 */ /* 0x040fe20000010000 */
[----:B------:R-:W-:Y:S01]  /*da30*/  F2FP.BF16.PACK_AB R3, R170, R135 ;  /* 0x00000087aa03723e */ /* 0x000fe200000010ff */
[----:B------:R-:W-:Y:S01]  /*da40*/  @!P5 HFMA2.BF16_V2 R226, -RZ.H0_H0, RZ.H0_H0, -R208.H0_H0 ;  /* 0x200000ffffe2d231 */ /* 0x000fe200003409d0 */
[----:B------:R-:W-:Y:S01]  /*da50*/  F2FP.BF16.PACK_AB R4, R211, R210 ;  /* 0x000000d2d304723e */ /* 0x000fe200000010ff */
[----:B------:R-:W-:Y:S01]  /*da60*/  @!P4 HFMA2.BF16_V2 R225, -RZ.H0_H0, RZ.H0_H0, -R198.H0_H0 ;  /* 0x200000ffffe1c231 */ /* 0x000fe200003409c6 */
[----:B------:R-:W-:Y:S01]  /*da70*/  PRMT R201, R3, 0x7610, R201 ;  /* 0x0000761003c97816 */ /* 0x000fe200000000c9 */
[-C--:B------:R-:W-:Y:S01]  /*da80*/  FMUL.FTZ R121, R121, R2.reuse ;  /* 0x0000000279797220 */ /* 0x080fe20000410000 */
[----:B------:R-:W-:Y:S01]  /*da90*/  PRMT R207, R3, 0x7632, R207 ;  /* 0x0000763203cf7816 */ /* 0x000fe200000000cf */
[----:B------:R-:W-:Y:S01]  /*daa0*/  FADD.FTZ R3, R177, R5 ;  /* 0x00000005b1037221 */ /* 0x000fe20000010000 */
[----:B------:R-:W-:Y:S01]  /*dab0*/  PRMT R199, R4, 0x7610, R199 ;  /* 0x0000761004c77816 */ /* 0x000fe200000000c7 */
[----:B------:R-:W-:Y:S01]  /*dac0*/  FMUL.FTZ R124, R124, R2 ;  /* 0x000000027c7c7220 */ /* 0x000fe20000410000 */
[----:B------:R-:W-:Y:S01]  /*dad0*/  @!P0 PRMT R209, R132, 0x5410, RZ ;  /* 0x0000541084d18816 */ /* 0x000fe200000000ff */
[----:B--2---:R-:W-:Y:S01]  /*dae0*/  FADD.FTZ R3, R133, R3 ;  /* 0x0000000385037221 */ /* 0x004fe20000010000 */
[----:B------:R-:W-:Y:S01]  /*daf0*/  PRMT R200, R4, 0x7632, R200 ;  /* 0x0000763204c87816 */ /* 0x000fe200000000c8 */
[----:B------:R-:W-:Y:S01]  /*db00*/  @!P3 HFMA2.BF16_V2 R229, -RZ.H0_H0, RZ.H0_H0, -R199.H0_H0 ;  /* 0x200000ffffe5b231 */ /* 0x000fe200003409c7 */
[----:B------:R-:W-:Y:S01]  /*db10*/  @!P6 PRMT R182, R222, 0x5410, RZ ;  /* 0x00005410deb6e816 */ /* 0x000fe200000000ff */
[----:B------:R1:W-:Y:S01]  /*db20*/  STL [R1+0x168], R209 ;  /* 0x000168d101007387 */ /* 0x0003e20000100800 */
[----:B------:R-:W-:Y:S01]  /*db30*/  PRMT R213, R208, 0x5410, R198 ;  /* 0x00005410d0d57816 */ /* 0x000fe200000000c6 */
[----:B------:R-:W-:Y:S01]  /*db40*/  FADD.FTZ R3, R23, R3 ;  /* 0x0000000317037221 */ /* 0x000fe20000010000 */
[----:B------:R-:W-:Y:S01]  /*db50*/  ISETP.GE.U32.AND P0, PT, R232, R6, PT ;  /* 0x00000006e800720c */ /* 0x000fe20003f06070 */
[----:B------:R-:W-:Y:S01]  /*db60*/  FADD.FTZ R6, R171, R9 ;  /* 0x00000009ab067221 */ /* 0x000fe20000010000 */
[----:B------:R-:W-:Y:S01]  /*db70*/  @!P5 PRMT R208, R226, 0x5410, RZ ;  /* 0x00005410e2d0d816 */ /* 0x000fe200000000ff */
[----:B------:R-:W-:Y:S01]  /*db80*/  STL [R1+0x16c], R206 ;  /* 0x00016cce01007387 */ /* 0x000fe20000100800 */
[----:B------:R-:W-:Y:S01]  /*db90*/  @!P4 PRMT R198, R225, 0x5410, RZ ;  /* 0x00005410e1c6c816 */ /* 0x000fe200000000ff */
[----:B------:R-:W-:Y:S01]  /*dba0*/  @!P2 HFMA2.BF16_V2 R224, -RZ.H0_H0, RZ.H0_H0, -R200.H0_H0 ;  /* 0x200000ffffe0a231 */ /* 0x000fe200003409c8 */
[----:B------:R-:W-:Y:S01]  /*dbb0*/  PRMT R171, R199, 0x5410, R200 ;  /* 0x00005410c7ab7816 */ /* 0x000fe200000000c8 */
[----:B------:R-:W-:Y:S01]  /*dbc0*/  STL [R1+0x170], R218 ;  /* 0x000170da01007387 */ /* 0x000fe20000100800 */
[----:B------:R-:W-:Y:S01]  /*dbd0*/  @!P3 PRMT R199, R229, 0x5410, RZ ;  /* 0x00005410e5c7b816 */ /* 0x000fe200000000ff */
[C---:B------:R-:W-:Y:S01]  /*dbe0*/  FADD.FTZ R135, R22.reuse, R3 ;  /* 0x0000000316877221 */ /* 0x040fe20000010000 */
[----:B------:R-:W-:Y:S01]  /*dbf0*/  F2FP.BF16.PACK_AB R134, R22, R23 ;  /* 0x000000171686723e */ /* 0x000fe200000010ff */
[----:B------:R2:W-:Y:S01]  /*dc00*/  STL [R1+0x174], R182 ;  /* 0x000174b601007387 */ /* 0x0005e20000100800 */
[----:B------:R-:W-:Y:S01]  /*dc10*/  IMAD.WIDE.U32 R22, R212, -0x326172a9, RZ ;  /* 0xcd9e8d57d4167825 */ /* 0x000fe200078e00ff */
[----:B------:R-:W-:Y:S01]  /*dc20*/  @!P2 PRMT R200, R224, 0x5410, RZ ;  /* 0x00005410e0c8a816 */ /* 0x000fe200000000ff */
[----:B------:R-:W3:Y:S01]  /*dc30*/  LDC.U8 R48, c[0x0][0x2d8] ;  /* 0x0000b600ff307b82 */ /* 0x000ee20000000000 */
[----:B------:R4:W-:Y:S01]  /*dc40*/  STL [R1+0x178], R213 ;  /* 0x000178d501007387 */ /* 0x0009e20000100800 */
[----:B------:R-:W-:Y:S01]  /*dc50*/  F2FP.BF16.PACK_AB R133, R133, R177 ;  /* 0x000000b18585723e */ /* 0x000fe200000010ff */
[-C--:B------:R-:W-:Y:S01]  /*dc60*/  FMUL.FTZ R224, R52, R2.reuse ;  /* 0x0000000234e07220 */ /* 0x080fe20000410000 */
[----:B------:R-:W-:Y:S01]  /*dc70*/  @!P0 HFMA2.BF16_V2 R227, -RZ.H0_H0, RZ.H0_H0, -R207.H0_H0 ;  /* 0x200000ffffe38231 */ /* 0x000fe200003409cf */
[----:B------:R-:W-:Y:S01]  /*dc80*/  STL [R1+0x17c], R208 ;  /* 0x00017cd001007387 */ /* 0x000fe20000100800 */
[-C--:B------:R-:W-:Y:S01]  /*dc90*/  FMUL.FTZ R177, R41, R2.reuse ;  /* 0x0000000229b17220 */ /* 0x080fe20000410000 */
[----:B------:R-:W-:Y:S01]  /*dca0*/  PRMT R170, R201, 0x5410, R207 ;  /* 0x00005410c9aa7816 */ /* 0x000fe200000000cf */
[-C--:B------:R-:W-:Y:S01]  /*dcb0*/  FMUL.FTZ R225, R53, R2.reuse ;  /* 0x0000000235e17220 */ /* 0x080fe20000410000 */
[----:B------:R-:W-:Y:S01]  /*dcc0*/  STL [R1+0x180], R198 ;  /* 0x000180c601007387 */ /* 0x000fe20000100800 */
[-C--:B------:R-:W-:Y:S01]  /*dcd0*/  FMUL.FTZ R232, R64, R2.reuse ;  /* 0x0000000240e87220 */ /* 0x080fe20000410000 */
[----:B------:R-:W-:Y:S01]  /*dce0*/  @!P0 PRMT R207, R227, 0x5410, RZ ;  /* 0x00005410e3cf8816 */ /* 0x000fe200000000ff */
[-C--:B------:R-:W-:Y:S01]  /*dcf0*/  FMUL.FTZ R52, R100, R2.reuse ;  /* 0x0000000264347220 */ /* 0x080fe20000410000 */
[----:B------:R3:W-:Y:S01]  /*dd00*/  STL [R1+0x184], R171 ;  /* 0x000184ab01007387 */ /* 0x0007e20000100800 */
[-C--:B------:R-:W-:Y:S01]  /*dd10*/  FMUL.FTZ R125, R125, R2.reuse ;  /* 0x000000027d7d7220 */ /* 0x080fe20000410000 */
[----:B------:R4:W-:Y:S01]  /*dd20*/  MUFU.EX2 R29, R230 ;  /* 0x000000e6001d7308 */ /* 0x0009e20000000800 */
[-C--:B-1----:R-:W-:Y:S01]  /*dd30*/  FMUL.FTZ R209, R128, R2.reuse ;  /* 0x0000000280d17220 */ /* 0x082fe20000410000 */
[----:B------:R1:W-:Y:S01]  /*dd40*/  STL [R1+0x188], R199 ;  /* 0x000188c701007387 */ /* 0x0003e20000100800 */
[----:B------:R-:W-:Y:S01]  /*dd50*/  FMUL.FTZ R187, R129, R2 ;  /* 0x0000000281bb7220 */ /* 0x000fe20000410000 */
[----:B------:R-:W-:Y:S01]  /*dd60*/  @!P1 HFMA2.BF16_V2 R228, -RZ.H0_H0, RZ.H0_H0, -R201.H0_H0 ;  /* 0x200000ffffe49231 */ /* 0x000fe200003409c9 */
[----:B------:R-:W-:Y:S01]  /*dd70*/  FADD.FTZ R6, R181, R6 ;  /* 0x00000006b5067221 */ /* 0x000fe20000010000 */
[----:B------:R-:W-:Y:S01]  /*dd80*/  MOV R69, R234 ;  /* 0x000000ea00457202 */ /* 0x000fe20000000f00 */
[-C--:B--2---:R-:W-:Y:S01]  /*dd90*/  FMUL.FTZ R182, R117, R2.reuse ;  /* 0x0000000275b67220 */ /* 0x084fe20000410000 */
[C---:B------:R-:W-:Y:S01]  /*dda0*/  PRMT R196, R133.reuse, 0x7632, R196 ;  /* 0x0000763285c47816 */ /* 0x040fe200000000c4 */
[----:B------:R-:W-:Y:S01]  /*ddb0*/  FADD.FTZ R4, R210, R6 ;  /* 0x00000006d2047221 */ /* 0x000fe20000010000 */
[----:B------:R-:W-:Y:S01]  /*ddc0*/  @!P1 PRMT R201, R228, 0x5410, RZ ;  /* 0x00005410e4c99816 */ /* 0x000fe200000000ff */
[----:B----4-:R-:W-:Y:S01]  /*ddd0*/  FMUL.FTZ R213, R116, R2 ;  /* 0x0000000274d57220 */ /* 0x010fe20000410000 */
[----:B------:R-:W-:Y:S01]  /*dde0*/  PRMT R219, R133, 0x7610, R219 ;  /* 0x0000761085db7816 */ /* 0x000fe200000000db */
[----:B------:R-:W-:Y:S01]  /*ddf0*/  FADD.FTZ R132, R211, R4 ;  /* 0x00000004d3847221 */ /* 0x000fe20000010000 */
[----:B------:R-:W-:Y:S01]  /*de00*/  LOP3.LUT R4, R21, UR32, R22, 0x96, !PT ;  /* 0x0000002015047c12 */ /* 0x000fe2000f8e9616 */
[----:B------:R-:W-:Y:S01]  /*de10*/  IMAD.MOV.U32 R73, RZ, RZ, R238 ;  /* 0x000000ffff497224 */ /* 0x000fe200078e00ee */
[----:B------:R-:W-:Y:S01]  /*de20*/  PRMT R230, R134, 0x7610, R230 ;  /* 0x0000761086e67816 */ /* 0x000fe200000000e6 */
[----:B------:R-:W-:Y:S01]  /*de30*/  IMAD.MOV.U32 R68, RZ, RZ, R235 ;  /* 0x000000ffff447224 */ /* 0x000fe200078e00eb */
[----:B------:R-:W2:Y:S01]  /*de40*/  LDC.U8 R17, c[0x0][0x2d8] ;  /* 0x0000b600ff117b82 */ /* 0x000ea20000000000 */
[----:B------:R-:W-:Y:S01]  /*de50*/  IMAD.WIDE.U32 R4, R4, -0x2daee0ad, RZ ;  /* 0xd2511f5304047825 */ /* 0x000fe200078e00ff */
[----:B------:R-:W-:Y:S01]  /*de60*/  LOP3.LUT R15, R15, UR27, R10, 0x96, !PT ;  /* 0x0000001b0f0f7c12 */ /* 0x000fe2000f8e960a */
[----:B------:R4:W-:Y:S01]  /*de70*/  STG.E.U16 [R24.64+-0x7e], R16 ;  /* 0xffff821018007986 */ /* 0x0009e2000c101512 */
[----:B------:R-:W-:Y:S01]  /*de80*/  MOV R128, R52 ;  /* 0x0000003400807202 */ /* 0x000fe20000000f00 */
[----:B---3--:R-:W-:Y:S01]  /*de90*/  FMUL.FTZ R171, R109, R2 ;  /* 0x000000026dab7220 */ /* 0x008fe20000410000 */
[----:B------:R-:W-:Y:S01]  /*dea0*/  MOV R129, R65 ;  /* 0x0000004100817202 */ /* 0x000fe20000000f00 */
[----:B------:R-:W-:-:S02]  /*deb0*/  FMUL.FTZ R166, R166, R0 ;  /* 0x00000000a6a67220 */ /* 0x000fc40000410000 */
[----:B-1----:R-:W-:Y:S01]  /*dec0*/  FMUL.FTZ R199, R108, R2 ;  /* 0x000000026cc77220 */ /* 0x002fe20000410000 */
[----:B------:R-:W-:Y:S01]  /*ded0*/  LOP3.LUT R2, R23, UR33, R216, 0x96, !PT ;  /* 0x0000002117027c12 */ /* 0x000fe2000f8e96d8 */
[-C--:B------:R-:W-:Y:S02]  /*dee0*/  FMUL.FTZ R167, R167, R0.reuse ;  /* 0x00000000a7a77220 */ /* 0x080fe40000410000 */
[----:B------:R-:W-:Y:S02]  /*def0*/  FMUL.FTZ R162, R162, R0 ;  /* 0x00000000a2a27220 */ /* 0x000fe40000410000 */
[----:B------:R-:W-:-:S04]  /*df00*/  IMAD.WIDE.U32 R2, R2, -0x2daee0ad, RZ ;  /* 0xd2511f5302027825 */ /* 0x000fc800078e00ff */
[-C--:B------:R-:W-:Y:S01]  /*df10*/  FMUL.FTZ R163, R163, R0.reuse ;  /* 0x00000000a3a37220 */ /* 0x080fe20000410000 */
[----:B------:R-:W-:Y:S01]  /*df20*/  LOP3.LUT R3, R3, UR8, R168, 0x96, !PT ;  /* 0x0000000803037c12 */ /* 0x000fe2000f8e96a8 */
[-C--:B------:R-:W-:Y:S01]  /*df30*/  FMUL.FTZ R158, R158, R0.reuse ;  /* 0x000000009e9e7220 */ /* 0x080fe20000410000 */
[----:B------:R-:W-:Y:S01]  /*df40*/  LOP3.LUT R6, R5, UR4, R2, 0x96, !PT ;  /* 0x0000000405067c12 */ /* 0x000fe2000f8e9602 */
[----:B------:R-:W-:Y:S02]  /*df50*/  FMUL.FTZ R159, R159, R0 ;  /* 0x000000009f9f7220 */ /* 0x000fe40000410000 */
[----:B------:R-:W-:-:S04]  /*df60*/  IMAD.WIDE.U32 R8, R3, -0x326172a9, RZ ;  /* 0xcd9e8d5703087825 */ /* 0x000fc800078e00ff */
[----:B------:R-:W-:Y:S01]  /*df70*/  IMAD.WIDE.U32 R6, R6, -0x326172a9, RZ ;  /* 0xcd9e8d5706067825 */ /* 0x000fe200078e00ff */
[----:B------:R-:W-:-:S03]  /*df80*/  LOP3.LUT R3, R9, UR5, R20, 0x96, !PT ;  /* 0x0000000509037c12 */ /* 0x000fc6000f8e9614 */
        /* <DEDUP_REMOVED lines=10> */
[-C--:B------:R-:W-:Y:S01]  /*e030*/  FMUL.FTZ R146, R146, R0.reuse ;  /* 0x0000000092927220 */ /* 0x080fe20000410000 */
[----:B------:R-:W-:Y:S01]  /*e040*/  LOP3.LUT R2, R9, UR15, R2, 0x96, !PT ;  /* 0x0000000f09027c12 */ /* 0x000fe2000f8e9602 */
[-C--:B------:R-:W-:Y:S02]  /*e050*/  FMUL.FTZ R147, R147, R0.reuse ;  /* 0x0000000093937220 */ /* 0x080fe40000410000 */
[----:B------:R-:W-:Y:S02]  /*e060*/  FMUL.FTZ R142, R142, R0 ;  /* 0x000000008e8e7220 */ /* 0x000fe40000410000 */
[----:B------:R-:W-:-:S04]  /*e070*/  IMAD.WIDE.U32 R2, R2, -0x326172a9, RZ ;  /* 0xcd9e8d5702027825 */ /* 0x000fc800078e00ff */
[-C--:B------:R-:W-:Y:S01]  /*e080*/  FMUL.FTZ R143, R143, R0.reuse ;  /* 0x000000008f8f7220 */ /* 0x080fe20000410000 */
[----:B------:R-:W-:Y:S01]  /*e090*/  LOP3.LUT R4, R3, UR22, R4, 0x96, !PT ;  /* 0x0000001603047c12 */ /* 0x000fe2000f8e9604 */
[-C--:B------:R-:W-:Y:S01]  /*e0a0*/  FMUL.FTZ R138, R138, R0.reuse ;  /* 0x000000008a8a7220 */ /* 0x080fe20000410000 */
[----:B------:R-:W-:Y:S01]  /*e0b0*/  LOP3.LUT R6, R2, 0xffff, RZ, 0xc0, !PT ;  /* 0x0000ffff02067812 */ /* 0x000fe200078ec0ff */
[-C--:B------:R-:W-:Y:S01]  /*e0c0*/  FMUL.FTZ R139, R139, R0.reuse ;  /* 0x000000008b8b7220 */ /* 0x080fe20000410000 */
        /* <DEDUP_REMOVED lines=13> */
[-C--:B------:R-:W-:Y:S01]  /*e1a0*/  FMUL.FTZ R226, R54, R0.reuse ;  /* 0x0000000036e27220 */ /* 0x080fe20000410000 */
[----:B------:R-:W-:Y:S01]  /*e1b0*/  ISETP.GE.U32.AND P3, PT, R48, R5, PT ;  /* 0x000000053000720c */ /* 0x000fe20003f66070 */
[-C--:B------:R-:W-:Y:S01]  /*e1c0*/  FMUL.FTZ R227, R55, R0.reuse ;  /* 0x0000000037e37220 */ /* 0x080fe20000410000 */
[--C-:B------:R-:W-:Y:S01]  /*e1d0*/  SHF.R.U32.HI R5, RZ, 0x10, R4.reuse ;  /* 0x00000010ff057819 */ /* 0x100fe20000011604 */
[-C--:B------:R-:W-:Y:S01]  /*e1e0*/  FMUL.FTZ R58, R58, R0.reuse ;  /* 0x000000003a3a7220 */ /* 0x080fe20000410000 */
[----:B------:R-:W-:Y:S01]  /*e1f0*/  SHF.R.U32.HI R4, RZ, 0x18, R4 ;  /* 0x00000018ff047819 */ /* 0x000fe20000011604 */
[-C--:B------:R-:W-:Y:S01]  /*e200*/  FMUL.FTZ R59, R59, R0.reuse ;  /* 0x000000003b3b7220 */ /* 0x080fe20000410000 */
[----:B------:R-:W-:Y:S01]  /*e210*/  LOP3.LUT R5, R5, 0xff, RZ, 0xc0, !PT ;  /* 0x000000ff05057812 */ /* 0x000fe200078ec0ff */
[----:B------:R-:W-:Y:S01]  /*e220*/  FMUL.FTZ R62, R62, R0 ;  /* 0x000000003e3e7220 */ /* 0x000fe20000410000 */
[----:B------:R-:W-:Y:S01]  /*e230*/  ISETP.GE.U32.AND P0, PT, R48, R4, PT ;  /* 0x000000043000720c */ /* 0x000fe20003f06070 */
[-C--:B------:R-:W-:Y:S01]  /*e240*/  FMUL.FTZ R63, R63, R0.reuse ;  /* 0x000000003f3f7220 */ /* 0x080fe20000410000 */
[----:B------:R-:W-:Y:S01]  /*e250*/  LOP3.LUT R4, R2, 0xff, RZ, 0xc0, !PT ;  /* 0x000000ff02047812 */ /* 0x000fe200078ec0ff */
[-C--:B------:R-:W-:Y:S01]  /*e260*/  FMUL.FTZ R234, R66, R0.reuse ;  /* 0x0000000042ea7220 */ /* 0x080fe20000410000 */
[C---:B------:R-:W-:Y:S01]  /*e270*/  ISETP.GE.U32.AND P5, PT, R48.reuse, R5, PT ;  /* 0x000000053000720c */ /* 0x040fe20003fa6070 */
[----:B------:R-:W-:Y:S01]  /*e280*/  FMUL.FTZ R235, R67, R0 ;  /* 0x0000000043eb7220 */ /* 0x000fe20000410000 */
[----:B------:R-:W-:Y:S01]  /*e290*/  ISETP.GE.U32.AND P2, PT, R48, R4, PT ;  /* 0x000000043000720c */ /* 0x000fe20003f46070 */
[----:B------:R1:W3:Y:S01]  /*e2a0*/  MUFU.EX2 R5, R231 ;  /* 0x000000e700057308 */ /* 0x0002e20000000800 */
[--C-:B------:R-:W-:Y:S01]  /*e2b0*/  SHF.R.U32.HI R4, RZ, 0x10, R2.reuse ;  /* 0x00000010ff047819 */ /* 0x100fe20000011602 */
[-C--:B------:R-:W-:Y:S01]  /*e2c0*/  FMUL.FTZ R238, R70, R0.reuse ;  /* 0x0000000046ee7220 */ /* 0x080fe20000410000 */
[----:B------:R-:W-:Y:S01]  /*e2d0*/  SHF.R.U32.HI R2, RZ, 0x18, R2 ;  /* 0x00000018ff027819 */ /* 0x000fe20000011602 */
[-C--:B------:R-:W-:Y:S01]  /*e2e0*/  FMUL.FTZ R239, R71, R0.reuse ;  /* 0x0000000047ef7220 */ /* 0x080fe20000410000 */
[----:B------:R-:W-:Y:S01]  /*e2f0*/  LOP3.LUT R3, R4, 0xff, RZ, 0xc0, !PT ;  /* 0x000000ff04037812 */ /* 0x000fe200078ec0ff */
[----:B------:R-:W-:Y:S01]  /*e300*/  FMUL.FTZ R242, R74, R0 ;  /* 0x000000004af27220 */ /* 0x000fe20000410000 */
[C---:B------:R-:W-:Y:S01]  /*e310*/  ISETP.GE.U32.AND P1, PT, R48.reuse, R2, PT ;  /* 0x000000023000720c */ /* 0x040fe20003f26070 */
[----:B------:R-:W-:Y:S01]  /*e320*/  FMUL.FTZ R243, R75, R0 ;  /* 0x000000004bf37220 */ /* 0x000fe20000410000 */
[----:B------:R-:W-:Y:S01]  /*e330*/  ISETP.GE.U32.AND P6, PT, R48, R3, PT ;  /* 0x000000033000720c */ /* 0x000fe20003fc6070 */
[----:B------:R-:W-:Y:S01]  /*e340*/  IMAD.WIDE.U32 R2, R7, -0x2daee0ad, RZ ;  /* 0xd2511f5307027825 */ /* 0x000fe200078e00ff */
[----:B------:R-:W-:-:S02]  /*e350*/  @!P0 HFMA2.BF16_V2 R26, -RZ.H0_H0, RZ.H0_H0, -R196.H0_H0 ;  /* 0x200000ffff1a8231 */ /* 0x000fc400003409c4 */
[----:B------:R-:W-:Y:S01]  /*e360*/  @!P5 HFMA2.BF16_V2 R27, -RZ.H0_H0, RZ.H0_H0, -R219.H0_H0 ;  /* 0x200000ffff1bd231 */ /* 0x000fe200003409db */
[-C--:B------:R-:W-:Y:S01]  /*e370*/  FMUL.FTZ R246, R78, R0.reuse ;  /* 0x000000004ef67220 */ /* 0x080fe20000410000 */
[----:B------:R-:W-:Y:S01]  /*e380*/  LOP3.LUT R4, R3, UR14, R8, 0x96, !PT ;  /* 0x0000000e03047c12 */ /* 0x000fe2000f8e9608 */
[-C--:B------:R-:W-:Y:S01]  /*e390*/  FMUL.FTZ R247, R79, R0.reuse ;  /* 0x000000004ff77220 */ /* 0x080fe20000410000 */
[----:B------:R-:W-:Y:S01]  /*e3a0*/  LOP3.LUT R9, R2, 0xffff, RZ, 0xc0, !PT ;  /* 0x0000ffff02097812 */ /* 0x000fe200078ec0ff */
[-C--:B------:R-:W-:Y:S01]  /*e3b0*/  FMUL.FTZ R82, R82, R0.reuse ;  /* 0x0000000052527220 */ /* 0x080fe20000410000 */
[----:B------:R-:W-:Y:S01]  /*e3c0*/  LOP3.LUT R7, R2, 0xff, RZ, 0xc0, !PT ;  /* 0x000000ff02077812 */ /* 0x000fe200078ec0ff */
[-C--:B------:R-:W-:Y:S01]  /*e3d0*/  FMUL.FTZ R83, R83, R0.reuse ;  /* 0x0000000053537220 */ /* 0x080fe20000410000 */
[--C-:B------:R-:W-:Y:S01]  /*e3e0*/  SHF.R.U32.HI R8, RZ, 0x10, R2.reuse ;  /* 0x00000010ff087819 */ /* 0x100fe20000011602 */
[-C--:B------:R-:W-:Y:S01]  /*e3f0*/  FMUL.FTZ R250, R86, R0.reuse ;  /* 0x0000000056fa7220 */ /* 0x080fe20000410000 */
[----:B------:R-:W-:Y:S01]  /*e400*/  SHF.R.U32.HI R3, RZ, 0x18, R2 ;  /* 0x00000018ff037819 */ /* 0x000fe20000011602 */
[-C--:B------:R-:W-:Y:S01]  /*e410*/  FMUL.FTZ R251, R87, R0.reuse ;  /* 0x0000000057fb7220 */ /* 0x080fe20000410000 */
[----:B-1----:R-:W-:Y:S01]  /*e420*/  PRMT R231, R134, 0x7632, R231 ;  /* 0x0000763286e77816 */ /* 0x002fe200000000e7 */
[-C--:B------:R-:W-:Y:S01]  /*e430*/  FMUL.FTZ R90, R90, R0.reuse ;  /* 0x000000005a5a7220 */ /* 0x080fe20000410000 */
[----:B------:R-:W-:Y:S01]  /*e440*/  @!P6 HFMA2.BF16_V2 R33, -RZ.H0_H0, RZ.H0_H0, -R230.H0_H0 ;  /* 0x200000ffff21e231 */ /* 0x000fe200003409e6 */
[----:B------:R-:W-:-:S02]  /*e450*/  FMUL.FTZ R91, R91, R0 ;  /* 0x000000005b5b7220 */ /* 0x000fc40000410000 */
[-C--:B------:R-:W-:Y:S01]  /*e460*/  FMUL.FTZ R94, R94, R0.reuse ;  /* 0x000000005e5e7220 */ /* 0x080fe20000410000 */
[----:B------:R-:W-:Y:S01]  /*e470*/  @!P1 HFMA2.BF16_V2 R32, -RZ.H0_H0, RZ.H0_H0, -R231.H0_H0 ;  /* 0x200000ffff209231 */ /* 0x000fe200003409e7 */
        /* <DEDUP_REMOVED lines=8> */
[----:B------:R-:W-:Y:S01]  /*e500*/  MOV R134, R106 ;  /* 0x0000006a00867202 */ /* 0x000fe20000000f00 */
[-C--:B------:R-:W-:Y:S02]  /*e510*/  FMUL.FTZ R208, R111, R0.reuse ;  /* 0x000000006fd07220 */ /* 0x080fe40000410000 */
        /* <DEDUP_REMOVED lines=9> */
[----:B------:R-:W-:Y:S01]  /*e5b0*/  FMUL.FTZ R189, R131, R0 ;  /* 0x0000000083bd7220 */ /* 0x000fe20000410000 */
[----:B---3--:R-:W-:Y:S01]  /*e5c0*/  F2FP.BF16.PACK_AB R0, R5, R29 ;  /* 0x0000001d0500723e */ /* 0x008fe200000010ff */
[----:B------:R-:W-:Y:S01]  /*e5d0*/  FADD.FTZ R2, R29, R132 ;  /* 0x000000841d027221 */ /* 0x000fe20000010000 */
[----:B------:R-:W-:Y:S01]  /*e5e0*/  MOV R29, R93 ;  /* 0x0000005d001d7202 */ /* 0x000fe20000000f00 */
[----:B------:R-:W-:Y:S01]  /*e5f0*/  IMAD.MOV.U32 R72, RZ, RZ, R68 ;  /* 0x000000ffff487224 */ /* 0x000fe200078e0044 */
[C---:B------:R-:W-:Y:S01]  /*e600*/  PRMT R190, R0.reuse, 0x7610, R190 ;  /* 0x0000761000be7816 */ /* 0x040fe200000000be */
[----:B------:R-:W-:Y:S01]  /*e610*/  FADD.FTZ R2, R5, R2 ;  /* 0x0000000205027221 */ /* 0x000fe20000010000 */
[----:B------:R-:W-:Y:S01]  /*e620*/  PRMT R192, R0, 0x7632, R192 ;  /* 0x0000763200c07816 */ /* 0x000fe200000000c0 */
[----:B------:R-:W1:Y:S01]  /*e630*/  MUFU.EX2 R5, R252 ;  /* 0x000000fc00057308 */ /* 0x000e620000000800 */
[----:B------:R-:W-:Y:S01]  /*e640*/  SHF.R.U32.HI R0, RZ, 0x8, R6 ;  /* 0x00000008ff007819 */ /* 0x000fe20000011606 */
[----:B------:R-:W-:Y:S01]  /*e650*/  @!P4 HFMA2.BF16_V2 R19, -RZ.H0_H0, RZ.H0_H0, -R190.H0_H0 ;  /* 0x200000ffff13c231 */ /* 0x000fe200003409be */
[----:B------:R-:W-:Y:S01]  /*e660*/  PRMT R49, R190, 0x5410, R192 ;  /* 0x00005410be317816 */ /* 0x000fe200000000c0 */
[----:B------:R-:W-:Y:S01]  /*e670*/  IMAD.MOV.U32 R68, RZ, RZ, R194 ;  /* 0x000000ffff447224 */ /* 0x000fe200078e00c2 */
[----:B------:R-:W-:Y:S01]  /*e680*/  LOP3.LUT R0, R0, 0xffff, RZ, 0xc0, !PT ;  /* 0x0000ffff00007812 */ /* 0x000fe200078ec0ff */
[----:B------:R-:W-:Y:S01]  /*e690*/  @!P3 HFMA2.BF16_V2 R28, -RZ.H0_H0, RZ.H0_H0, -R192.H0_H0 ;  /* 0x200000ffff1cb231 */ /* 0x000fe200003409c0 */
[----:B------:R-:W-:Y:S01]  /*e6a0*/  @!P4 PRMT R190, R19, 0x5410, RZ ;  /* 0x0000541013bec816 */ /* 0x000fe200000000ff */
[----:B------:R3:W1:Y:S01]  /*e6b0*/  MUFU.EX2 R6, R69 ;  /* 0x0000004500067308 */ /* 0x0006620000000800 */
[----:B------:R-:W-:Y:S01]  /*e6c0*/  ISETP.GE.U32.AND P4, PT, R48, R0, PT ;  /* 0x000000003000720c */ /* 0x000fe20003f86070 */
[----:B------:R-:W-:Y:S01]  /*e6d0*/  IMAD.MOV.U32 R131, RZ, RZ, R53 ;  /* 0x000000ffff837224 */ /* 0x000fe200078e0035 */
[----:B------:R-:W-:Y:S01]  /*e6e0*/  SHF.R.U32.HI R0, RZ, 0x10, R4 ;  /* 0x00000010ff007819 */ /* 0x000fe20000011604 */
[----:B------:R-:W-:Y:S01]  /*e6f0*/  IMAD.MOV.U32 R130, RZ, RZ, R64 ;  /* 0x000000ffff827224 */ /* 0x000fe200078e0040 */
[----:B------:R-:W-:Y:S01]  /*e700*/  PRMT R19, R230, 0x5410, R231 ;  /* 0x00005410e6137816 */ /* 0x000fe200000000e7 */
[----:B------:R-:W-:Y:S01]  /*e710*/  IMAD.MOV.U32 R133, RZ, RZ, R105 ;  /* 0x000000ffff857224 */ /* 0x000fe200078e0069 */
[----:B------:R-:W-:Y:S01]  /*e720*/  LOP3.LUT R0, R0, 0xff, RZ, 0xc0, !PT ;  /* 0x000000ff00007812 */ /* 0x000fe200078ec0ff */
[----:B------:R-:W-:Y:S01]  /*e730*/  IMAD.MOV.U32 R132, RZ, RZ, R104 ;  /* 0x000000ffff847224 */ /* 0x000fe200078e0068 */
[----:B------:R-:W-:-:S02]  /*e740*/  @!P1 PRMT R231, R32, 0x5410, RZ ;  /* 0x0000541020e79816 */ /* 0x000fc400000000ff */
[----:B------:R-:W-:Y:S02]  /*e750*/  @!P3 PRMT R192, R28, 0x5410, RZ ;  /* 0x000054101cc0b816 */ /* 0x000fe400000000ff */
[----:B------:R-:W-:Y:S02]  /*e760*/  ISETP.GE.U32.AND P3, PT, R48, R7, PT ;  /* 0x000000073000720c */ /* 0x000fe40003f66070 */
[----:B------:R-:W-:Y:S02]  /*e770*/  @!P6 PRMT R230, R33, 0x5410, RZ ;  /* 0x0000541021e6e816 */ /* 0x000fe400000000ff */
[----:B---3--:R-:W-:Y:S02]  /*e780*/  MOV R69, R195 ;  /* 0x000000c300457202 */ /* 0x008fe40000000f00 */
[----:B------:R-:W-:Y:S02]  /*e790*/  PRMT R195, R219, 0x5410, R196 ;  /* 0x00005410dbc37816 */ /* 0x000fe400000000c4 */
[----:B------:R-:W-:Y:S01]  /*e7a0*/  @!P0 PRMT R196, R26, 0x5410, RZ ;  /* 0x000054101ac48816 */ /* 0x000fe200000000ff */
[----:B------:R-:W-:Y:S01]  /*e7b0*/  MUFU.EX2 R7, R69 ;  /* 0x0000004500077308 */ /* 0x000fe20000000800 */
[----:B------:R-:W-:Y:S01]  /*e7c0*/  ISETP.GE.U32.AND P0, PT, R48, R3, PT ;  /* 0x000000033000720c */ /* 0x000fe20003f06070 */
[----:B-1----:R-:W-:Y:S01]  /*e7d0*/  FADD.FTZ R3, R5, R2 ;  /* 0x0000000205037221 */ /* 0x002fe20000010000 */
[----:B------:R-:W-:-:S02]  /*e7e0*/  F2FP.BF16.PACK_AB R2, R6, R5 ;  /* 0x000000050602723e */ /* 0x000fc400000010ff */
[----:B------:R-:W-:Y:S01]  /*e7f0*/  @!P5 PRMT R219, R27, 0x5410, RZ ;  /* 0x000054101bdbd816 */ /* 0x000fe200000000ff */
[----:B------:R-:W-:Y:S01]  /*e800*/  FADD.FTZ R3, R6, R3 ;  /* 0x0000000306037221 */ /* 0x000fe20000010000 */
[C---:B------:R-:W-:Y:S01]  /*e810*/  PRMT R212, R2.reuse, 0x7610, R212 ;  /* 0x0000761002d47816 */ /* 0x040fe200000000d4 */
[----:B------:R-:W-:Y:S01]  /*e820*/  MUFU.EX2 R6, R72 ;  /* 0x0000004800067308 */ /* 0x000fe20000000800 */
[----:B------:R-:W-:Y:S02]  /*e830*/  PRMT R252, R2, 0x7632, R252 ;  /* 0x0000763202fc7816 */ /* 0x000fe400000000fc */
[----:B------:R-:W-:Y:S01]  /*e840*/  ISETP.GE.U32.AND P5, PT, R48, R0, PT ;  /* 0x000000003000720c */ /* 0x000fe20003fa6070 */
[----:B------:R-:W-:Y:S01]  /*e850*/  @!P2 HFMA2.BF16_V2 R31, -RZ.H0_H0, RZ.H0_H0, -R212.H0_H0 ;  /* 0x200000ffff1fa231 */ /* 0x000fe200003409d4 */
[----:B------:R-:W-:Y:S01]  /*e860*/  LOP3.LUT R0, R4, 0xff, RZ, 0xc0, !PT ;  /* 0x000000ff04007812 */ /* 0x000fe200078ec0ff */
[----:B------:R-:W-:Y:S01]  /*e870*/  @!P4 HFMA2.BF16_V2 R30, -RZ.H0_H0, RZ.H0_H0, -R252.H0_H0 ;  /* 0x200000ffff1ec231 */ /* 0x000fe200003409fc */
[----:B------:R-:W-:Y:S01]  /*e880*/  PRMT R194, R212, 0x5410, R252 ;  /* 0x00005410d4c27816 */ /* 0x000fe200000000fc */
[----:B------:R-:W1:Y:S01]  /*e890*/  MUFU.EX2 R2, R73 ;  /* 0x0000004900027308 */ /* 0x000e620000000800 */
[----:B------:R-:W-:Y:S01]  /*e8a0*/  @!P2 PRMT R212, R31, 0x5410, RZ ;  /* 0x000054101fd4a816 */ /* 0x000fe200000000ff */
[----:B------:R-:W-:Y:S01]  /*e8b0*/  IMAD.MOV.U32 R31, RZ, RZ, R95 ;  /* 0x000000ffff1f7224 */ /* 0x000fe200078e005f */
[----:B------:R-:W-:-:S02]  /*e8c0*/  ISETP.GE.U32.AND P2, PT, R48, R0, PT ;  /* 0x000000003000720c */ /* 0x000fc40003f46070 */
[----:B------:R-:W-:Y:S02]  /*e8d0*/  SHF.R.U32.HI R0, RZ, 0x18, R4 ;  /* 0x00000018ff007819 */ /* 0x000fe40000011604 */
[----:B------:R-:W-:Y:S01]  /*e8e0*/  @!P4 PRMT R252, R30, 0x5410, RZ ;  /* 0x000054101efcc816 */ /* 0x000fe200000000ff */
[----:B------:R3:W-:Y:S01]  /*e8f0*/  MUFU.EX2 R5, R191 ;  /* 0x000000bf00057308 */ /* 0x0007e20000000800 */
[----:B------:R-:W-:Y:S01]  /*e900*/  ISETP.GE.U32.AND P4, PT, R48, R0, PT ;  /* 0x000000003000720c */ /* 0x000fe20003f86070 */
[----:B------:R-:W-:Y:S01]  /*e910*/  IMAD.MOV.U32 R30, RZ, RZ, R94 ;  /* 0x000000ffff1e7224 */ /* 0x000fe200078e005e */
[----:B------:R-:W-:Y:S02]  /*e920*/  LOP3.LUT R0, R8, 0xff, RZ, 0xc0, !PT ;  /* 0x000000ff08007812 */ /* 0x000fe400078ec0ff */
[----:B--2---:R-:W-:Y:S02]  /*e930*/  PRMT R8, R17, 0x7054, R17 ;  /* 0x0000705411087816 */ /* 0x004fe40000000011 */
[----:B------:R-:W-:Y:S01]  /*e940*/  ISETP.GE.U32.AND P1, PT, R48, R0, PT ;  /* 0x000000003000720c */ /* 0x000fe20003f26070 */
[----:B-1----:R-:W-:Y:S01]  /*e950*/  FADD.FTZ R3, R2, R3 ;  /* 0x0000000302037221 */ /* 0x002fe20000010000 */
[----:B------:R-:W-:-:S02]  /*e960*/  LOP3.LUT R0, R4, 0xffff, RZ, 0xc0, !PT ;  /* 0x0000ffff04007812 */ /* 0x000fc400078ec0ff */
[----:B------:R-:W1:Y:S01]  /*e970*/  MUFU.EX2 R4, R68 ;  /* 0x0000004400047308 */ /* 0x000e620000000800 */
[C---:B------:R-:W-:Y:S01]  /*e980*/  F2FP.BF16.PACK_AB R2, R6.reuse, R2 ;  /* 0x000000020602723e */ /* 0x040fe200000010ff */
[----:B------:R-:W-:Y:S01]  /*e990*/  FADD.FTZ R3, R6, R3 ;  /* 0x0000000306037221 */ /* 0x000fe20000010000 */
[----:B------:R-:W-:Y:S02]  /*e9a0*/  SHF.R.U32.HI R0, RZ, 0x8, R0 ;  /* 0x00000008ff007819 */ /* 0x000fe40000011600 */
[----:B------:R-:W-:Y:S02]  /*e9b0*/  PRMT R229, R2, 0x7610, R229 ;  /* 0x0000761002e57816 */ /* 0x000fe400000000e5 */
[----:B------:R-:W-:Y:S02]  /*e9c0*/  LOP3.LUT R0, R0, 0xffff, RZ, 0xc0, !PT ;  /* 0x0000ffff00007812 */ /* 0x000fe400078ec0ff */
[----:B------:R-:W-:Y:S01]  /*e9d0*/  PRMT R228, R2, 0x7632, R228 ;  /* 0x0000763202e47816 */ /* 0x000fe200000000e4 */
[----:B------:R-:W-:Y:S01]  /*e9e0*/  @!P2 HFMA2.BF16_V2 R34, -RZ.H0_H0, RZ.H0_H0, -R229.H0_H0 ;  /* 0x200000ffff22a231 */ /* 0x000fe200003409e5 */
[----:B------:R-:W-:-:S02]  /*e9f0*/  ISETP.GE.U32.AND P6, PT, R48, R0, PT ;  /* 0x000000003000720c */ /* 0x000fc40003fc6070 */
[----:B------:R-:W-:Y:S02]  /*ea00*/  SHF.R.U32.HI R0, RZ, 0x8, R9 ;  /* 0x00000008ff007819 */ /* 0x000fe40000011609 */
[----:B---3--:R-:W-:Y:S01]  /*ea10*/  PRMT R191, R229, 0x5410, R228 ;  /* 0x00005410e5bf7816 */ /* 0x008fe200000000e4 */
[----:B-1----:R-:W-:Y:S01]  /*ea20*/  FADD.FTZ R2, R4, R135 ;  /* 0x0000008704027221 */ /* 0x002fe20000010000 */
[----:B------:R-:W-:Y:S01]  /*ea30*/  LOP3.LUT R0, R0, 0xffff, RZ, 0xc0, !PT ;  /* 0x0000ffff00007812 */ /* 0x000fe200078ec0ff */
[----:B------:R-:W-:Y:S01]  /*ea40*/  IMAD.MOV.U32 R68, RZ, RZ, R193 ;  /* 0x000000ffff447224 */ /* 0x000fe200078e00c1 */
[----:B------:R-:W-:Y:S01]  /*ea50*/  @!P2 PRMT R229, R34, 0x5410, RZ ;  /* 0x0000541022e5a816 */ /* 0x000fe200000000ff */
[----:B------:R-:W-:Y:S01]  /*ea60*/  FADD.FTZ R193, R5, R2 ;  /* 0x0000000205c17221 */ /* 0x000fe20000010000 */
[----:B------:R-:W-:Y:S01]  /*ea70*/  ISETP.GE.U32.AND P2, PT, R48, R0, PT ;  /* 0x000000003000720c */ /* 0x000fe20003f46070 */
[----:B------:R-:W-:Y:S01]  /*ea80*/  IMAD R2, R13, -0x2daee0ad, RZ ;  /* 0xd2511f530d027824 */ /* 0x000fe200078e02ff */
[----:B------:R-:W-:Y:S01]  /*ea90*/  F2FP.BF16.PACK_AB R0, R5, R4 ;  /* 0x000000040500723e */ /* 0x000fe200000010ff */
[----:B------:R-:W-:Y:S01]  /*eaa0*/  IMAD.WIDE.U32 R12, R11, -0x2daee0ad, RZ ;  /* 0xd2511f530b0c7825 */ /* 0x000fe200078e00ff */
[----:B------:R-:W-:Y:S01]  /*eab0*/  MOV R32, c[0x0][0x228] ;  /* 0x00008a0000207a02 */ /* 0x000fe20000000f00 */
[----:B------:R-:W-:Y:S01]  /*eac0*/  @!P6 HFMA2.BF16_V2 R40, -RZ.H0_H0, RZ.H0_H0, -R228.H0_H0 ;  /* 0x200000ffff28e231 */ /* 0x000fe200003409e4 */
[C---:B------:R-:W-:Y:S01]  /*ead0*/  PRMT R211, R0.reuse, 0x7610, R211 ;  /* 0x0000761000d37816 */ /* 0x040fe200000000d3 */
[----:B------:R-:W-:Y:S01]  /*eae0*/  IMAD.MOV.U32 R48, RZ, RZ, R204 ;  /* 0x000000ffff307224 */ /* 0x000fe200078e00cc */
[----:B------:R-:W-:Y:S01]  /*eaf0*/  LOP3.LUT R2, R13, UR15, R2, 0x96, !PT ;  /* 0x0000000f0d027c12 */ /* 0x000fe2000f8e9602 */
[----:B------:R-:W-:Y:S01]  /*eb00*/  FADD.FTZ R204, R7, R3 ;  /* 0x0000000307cc7221 */ /* 0x000fe20000010000 */
[----:B------:R-:W-:Y:S01]  /*eb10*/  PRMT R210, R0, 0x7632, R210 ;  /* 0x0000763200d27816 */ /* 0x000fe200000000d2 */
[----:B------:R-:W-:Y:S01]  /*eb20*/  IMAD.SHL.U32 R32, R32, 0x8, RZ ;  /* 0x0000000820207824 */ /* 0x000fe200078e00ff */
[----:B------:R-:W-:Y:S01]  /*eb30*/  F2FP.BF16.PACK_AB R0, R203, R7 ;  /* 0x00000007cb00723e */ /* 0x000fe200000010ff */
[----:B------:R-:W-:Y:S01]  /*eb40*/  IMAD.WIDE.U32 R2, R2, -0x326172a9, RZ ;  /* 0xcd9e8d5702027825 */ /* 0x000fe200078e00ff */
[----:B------:R-:W-:Y:S01]  /*eb50*/  MOV R28, R92 ;  /* 0x0000005c001c7202 */ /* 0x000fe20000000f00 */
[----:B------:R-:W-:Y:S01]  /*eb60*/  @!P5 HFMA2.BF16_V2 R38, -RZ.H0_H0, RZ.H0_H0, -R211.H0_H0 ;  /* 0x200000ffff26d231 */ /* 0x000fe200003409d3 */
[----:B------:R-:W-:Y:S01]  /*eb70*/  PRMT R181, R0, 0x7610, R181 ;  /* 0x0000761000b57816 */ /* 0x000fe200000000b5 */
[----:B------:R-:W-:Y:S01]  /*eb80*/  IMAD.WIDE R32, R32, 0x2, R24 ;  /* 0x0000000220207825 */ /* 0x000fe200078e0218 */
[----:B------:R-:W-:Y:S01]  /*eb90*/  PRMT R180, R0, 0x7632, R180 ;  /* 0x0000763200b47816 */ /* 0x000fe200000000b4 */
[----:B------:R-:W-:Y:S01]  /*eba0*/  @!P4 HFMA2.BF16_V2 R36, -RZ.H0_H0, RZ.H0_H0, -R210.H0_H0 ;  /* 0x200000ffff24c231 */ /* 0x000fe200003409d2 */
[----:B------:R-:W-:Y:S01]  /*ebb0*/  LOP3.LUT R0, R3, UR22, R14, 0x96, !PT ;  /* 0x0000001603007c12 */ /* 0x000fe2000f8e960e */
[----:B----4-:R-:W-:Y:S01]  /*ebc0*/  IMAD.MOV.U32 R16, RZ, RZ, R48 ;  /* 0x000000ffff107224 */ /* 0x010fe200078e0030 */
[----:B------:R-:W-:Y:S01]  /*ebd0*/  LOP3.LUT R7, R2, 0xff, RZ, 0xc0, !PT ;  /* 0x000000ff02077812 */ /* 0x000fe200078ec0ff */
[----:B------:R1:W-:Y:S01]  /*ebe0*/  STG.E.U16 [R32.64+-0x80], R18 ;  /* 0xffff801220007986 */ /* 0x0003e2000c101512 */
[C---:B------:R-:W-:Y:S01]  /*ebf0*/  LOP3.LUT R4, R0.reuse, 0xffff, RZ, 0xc0, !PT ;  /* 0x0000ffff00047812 */ /* 0x040fe200078ec0ff */
[----:B------:R-:W-:Y:S01]  /*ec00*/  IMAD.MOV.U32 R14, RZ, RZ, R115 ;  /* 0x000000ffff0e7224 */ /* 0x000fe200078e0073 */
[----:B------:R-:W-:Y:S01]  /*ec10*/  SHF.R.U32.HI R6, RZ, 0x10, R0 ;  /* 0x00000010ff067819 */ /* 0x000fe20000011600 */
[----:B------:R-:W-:Y:S01]  /*ec20*/  @!P3 HFMA2.BF16_V2 R41, -RZ.H0_H0, RZ.H0_H0, -R181.H0_H0 ;  /* 0x200000ffff29b231 */ /* 0x000fe200003409b5 */
[----:B------:R-:W-:Y:S01]  /*ec30*/  SHF.R.U32.HI R5, RZ, 0x8, R4 ;  /* 0x00000008ff057819 */ /* 0x000fe20000011604 */
[----:B------:R-:W-:Y:S01]  /*ec40*/  @!P2 HFMA2.BF16_V2 R39, -RZ.H0_H0, RZ.H0_H0, -R180.H0_H0 ;  /* 0x200000ffff27a231 */ /* 0x000fe200003409b4 */
[----:B------:R-:W-:Y:S01]  /*ec50*/  LOP3.LUT R4, R0, 0xff, RZ, 0xc0, !PT ;  /* 0x000000ff00047812 */ /* 0x000fe200078ec0ff */
[----:B------:R-:W-:Y:S01]  /*ec60*/  IMAD.MOV.U32 R135, RZ, RZ, R107 ;  /* 0x000000ffff877224 */ /* 0x000fe200078e006b */
[----:B------:R-:W-:-:S02]  /*ec70*/  F2FP.BF16.PACK_AB R34, R205, R197 ;  /* 0x000000c5cd22723e */ /* 0x000fc400000010ff */
[----:B------:R-:W-:Y:S02]  /*ec80*/  PRMT R4, R4, 0x5410, R5 ;  /* 0x0000541004047816 */ /* 0x000fe40000000005 */
[----:B------:R-:W-:Y:S01]  /*ec90*/  SHF.R.U32.HI R5, RZ, 0x18, R0 ;  /* 0x00000018ff057819 */ /* 0x000fe20000011600 */
[----:B------:R-:W-:Y:S01]  /*eca0*/  @!P0 HFMA2.BF16_V2 R35, -RZ.H0_H0, RZ.H0_H0, -R34.H1_H1 ;  /* 0x200000ffff238231 */ /* 0x000fe20000360922 */
[----:B------:R-:W-:Y:S01]  /*ecb0*/  LOP3.LUT R0, R6, 0xff, RZ, 0xc0, !PT ;  /* 0x000000ff06007812 */ /* 0x000fe200078ec0ff */
[----:B------:R-:W-:Y:S01]  /*ecc0*/  HSET2.LE.AND R4, R4, R8, PT ;  /* 0x0000000804047233 */ /* 0x000fe20003803000 */
[----:B------:R-:W-:Y:S01]  /*ecd0*/  SHF.R.U32.HI R6, RZ, 0x10, R2 ;  /* 0x00000010ff067819 */ /* 0x000fe20000011602 */
[----:B------:R-:W-:Y:S01]  /*ece0*/  @!P1 HFMA2.BF16_V2 R37, -RZ.H0_H0, RZ.H0_H0, -R34.H0_H0 ;  /* 0x200000ffff259231 */ /* 0x000fe20000340922 */
[----:B------:R-:W-:Y:S02]  /*ecf0*/  PRMT R0, R0, 0x5410, R5 ;  /* 0x0000541000007816 */ /* 0x000fe40000000005 */
[----:B------:R-:W-:-:S02]  /*ed00*/  LOP3.LUT R4, R4, R68, RZ, 0xc0, !PT ;  /* 0x0000004404047212 */ /* 0x000fc400078ec0ff */
[----:B------:R-:W-:Y:S01]  /*ed10*/  @P0 PRMT R27, R34, 0x7632, R27 ;  /* 0x00007632221b0816 */ /* 0x000fe2000000001b */
[----:B------:R-:W-:Y:S01]  /*ed20*/  HSET2.LE.AND R0, R0, R8, PT ;  /* 0x0000000800007233 */ /* 0x000fe20003803000 */
[----:B------:R-:W-:Y:S01]  /*ed30*/  @!P0 PRMT R27, R35, 0x5410, RZ ;  /* 0x00005410231b8816 */ /* 0x000fe200000000ff */
[----:B-1----:R-:W-:Y:S01]  /*ed40*/  IMAD.MOV.U32 R18, RZ, RZ, R49 ;  /* 0x000000ffff127224 */ /* 0x002fe200078e0031 */
[----:B------:R-:W-:Y:S02]  /*ed50*/  PRMT R35, R181, 0x5410, R180 ;  /* 0x00005410b5237816 */ /* 0x000fe400000000b4 */
[----:B------:R-:W-:Y:S02]  /*ed60*/  LOP3.LUT R5, R0, R215, RZ, 0xc0, !PT ;  /* 0x000000d700057212 */ /* 0x000fe400078ec0ff */
[----:B------:R-:W-:Y:S02]  /*ed70*/  LOP3.LUT R0, R2, 0xffff, RZ, 0xc0, !PT ;  /* 0x0000ffff02007812 */ /* 0x000fe400078ec0ff */
[----:B------:R-:W-:-:S02]  /*ed80*/  SHF.R.U32.HI R3, RZ, 0x18, R2 ;  /* 0x00000018ff037819 */ /* 0x000fc40000011602 */
[----:B------:R-:W-:Y:S02]  /*ed90*/  SHF.R.U32.HI R0, RZ, 0x8, R0 ;  /* 0x00000008ff007819 */ /* 0x000fe40000011600 */
[----:B------:R-:W-:Y:S02]  /*eda0*/  LOP3.LUT R2, R6, 0xff, RZ, 0xc0, !PT ;  /* 0x000000ff06027812 */ /* 0x000fe400078ec0ff */
[----:B------:R-:W-:Y:S02]  /*edb0*/  PRMT R0, R7, 0x5410, R0 ;  /* 0x0000541007007816 */ /* 0x000fe40000000000 */
[----:B------:R-:W-:Y:S01]  /*edc0*/  PRMT R2, R2, 0x5410, R3 ;  /* 0x0000541002027816 */ /* 0x000fe20000000003 */
[----:B------:R-:W-:Y:S01]  /*edd0*/  IMAD.MOV.U32 R3, RZ, RZ, R113 ;  /* 0x000000ffff037224 */ /* 0x000fe200078e0071 */
[----:B------:R-:W-:Y:S01]  /*ede0*/  MOV R215, R114 ;  /* 0x0000007200d77202 */ /* 0x000fe20000000f00 */
[--C-:B------:R-:W-:Y:S01]  /*edf0*/  HSET2.LE.AND R0, R0, R8.reuse, PT ;  /* 0x0000000800007233 */ /* 0x100fe20003803000 */
[----:B------:R-:W-:Y:S01]  /*ee00*/  @!P6 PRMT R228, R40, 0x5410, RZ ;  /* 0x0000541028e4e816 */ /* 0x000fe200000000ff */
[----:B------:R-:W-:Y:S01]  /*ee10*/  HSET2.LE.AND R2, R2, R8, PT ;  /* 0x0000000802027233 */ /* 0x000fe20003803000 */
[----:B------:R-:W-:Y:S01]  /*ee20*/  @!P3 PRMT R181, R41, 0x5410, RZ ;  /* 0x0000541029b5b816 */ /* 0x000fe200000000ff */
[----:B------:R-:W1:Y:S01]  /*ee30*/  LDSM.16.MT88.4 R8, [R183+0x10000] ;  /* 0x01000000b708783b */ /* 0x000e620000004200 */
[----:B------:R-:W-:Y:S01]  /*ee40*/  LOP3.LUT R6, R0, R214, RZ, 0xc0, !PT ;  /* 0x000000d600067212 */ /* 0x000fe200078ec0ff */
[----:B------:R-:W-:Y:S01]  /*ee50*/  IMAD.MOV.U32 R214, RZ, RZ, R112 ;  /* 0x000000ffffd67224 */ /* 0x000fe200078e0070 */
[----:B------:R-:W-:Y:S01]  /*ee60*/  LOP3.LUT R7, R2, R169, RZ, 0xc0, !PT ;  /* 0x000000a902077212 */ /* 0x000fe200078ec0ff */
[----:B------:R-:W-:Y:S01]  /*ee70*/  IMAD.MOV.U32 R2, RZ, RZ, R122 ;  /* 0x000000ffff027224 */ /* 0x000fe200078e007a */
[----:B------:R-:W-:-:S02]  /*ee80*/  MOV R0, R123 ;  /* 0x0000007b00007202 */ /* 0x000fc40000000f00 */
[----:B------:R-:W-:Y:S02]  /*ee90*/  PRMT R26, R211, 0x5410, R210 ;  /* 0x00005410d31a7816 */ /* 0x000fe400000000d2 */
[----:B------:R-:W-:Y:S02]  /*eea0*/  @P1 PRMT R202, R34, 0x7610, R202 ;  /* 0x0000761022ca1816 */ /* 0x000fe400000000ca */
[----:B------:R-:W-:Y:S02]  /*eeb0*/  @!P5 PRMT R211, R38, 0x5410, RZ ;  /* 0x0000541026d3d816 */ /* 0x000fe400000000ff */
[----:B------:R-:W-:Y:S02]  /*eec0*/  @!P4 PRMT R210, R36, 0x5410, RZ ;  /* 0x0000541024d2c816 */ /* 0x000fe400000000ff */
[----:B------:R-:W-:Y:S02]  /*eed0*/  @!P1 PRMT R202, R37, 0x5410, RZ ;  /* 0x0000541025ca9816 */ /* 0x000fe400000000ff */
[----:B------:R-:W-:Y:S01]  /*eee0*/  @!P2 PRMT R180, R39, 0x5410, RZ ;  /* 0x0000541027b4a816 */ /* 0x000fe200000000ff */
[C---:B-1----:R-:W-:Y:S07]  /*eef0*/  HMMA.16816.F32.BF16 R100, R4.reuse, R8, R164 ;  /* 0x000000080464723c */ /* 0x042fee00000418a4 */
[----:B------:R-:W-:Y:S01]  /*ef00*/  IMAD.MOV.U32 R167, RZ, RZ, R121 ;  /* 0x000000ffffa77224 */ /* 0x000fe200078e0079 */
[----:B------:R-:W-:Y:S01]  /*ef10*/  HMMA.16816.F32.BF16 R76, R4, R10, R160 ;  /* 0x0000000a044c723c */ /* 0x000fe200000418a0 */
[----:B------:R-:W1:Y:S01]  /*ef20*/  LDSM.16.MT88.4 R8, [R184+0x10000] ;  /* 0x01000000b808783b */ /* 0x000e620000004200 */
[----:B------:R-:W-:Y:S01]  /*ef30*/  MOV R166, R120 ;  /* 0x0000007800a67202 */ /* 0x000fe20000000f00 */
[----:B------:R-:W-:Y:S01]  /*ef40*/  IMAD.MOV.U32 R164, RZ, RZ, R126 ;  /* 0x000000ffffa47224 */ /* 0x000fe200078e007e */
[----:B------:R-:W-:Y:S01]  /*ef50*/  MOV R126, R98 ;  /* 0x00000062007e7202 */ /* 0x000fe20000000f00 */
[----:B------:R-:W-:-:S02]  /*ef60*/  IMAD.MOV.U32 R165, RZ, RZ, R127 ;  /* 0x000000ffffa57224 */ /* 0x000fc400078e007f */
[----:B------:R-:W-:Y:S01]  /*ef70*/  MOV R163, R125 ;  /* 0x0000007d00a37202 */ /* 0x000fe20000000f00 */
[----:B------:R-:W-:Y:S02]  /*ef80*/  IMAD.MOV.U32 R162, RZ, RZ, R124 ;  /* 0x000000ffffa27224 */ /* 0x000fe400078e007c */
[----:B------:R-:W-:Y:S01]  /*ef90*/  IMAD.MOV.U32 R125, RZ, RZ, R97 ;  /* 0x000000ffff7d7224 */ /* 0x000fe200078e0061 */
[----:B------:R-:W-:Y:S01]  /*efa0*/  MOV R161, R165 ;  /* 0x000000a500a17202 */ /* 0x000fe20000000f00 */
[----:B------:R-:W-:Y:S02]  /*efb0*/  IMAD.MOV.U32 R127, RZ, RZ, R99 ;  /* 0x000000ffff7f7224 */ /* 0x000fe400078e0063 */
[----:B------:R-:W-:Y:S02]  /*efc0*/  IMAD.MOV.U32 R124, RZ, RZ, R96 ;  /* 0x000000ffff7c7224 */ /* 0x000fe400078e0060 */
[----:B------:R-:W-:Y:S01]  /*efd0*/  IMAD.MOV.U32 R160, RZ, RZ, R164 ;  /* 0x000000ffffa07224 */ /* 0x000fe200078e00a4 */
[----:B------:R-:W-:Y:S01]  /*efe0*/  MOV R164, R2 ;  /* 0x0000000200a47202 */ /* 0x000fe20000000f00 */
[----:B------:R-:W-:Y:S01]  /*eff0*/  IMAD.MOV.U32 R2, RZ, RZ, R215 ;  /* 0x000000ffff027224 */ /* 0x000fe200078e00d7 */
[----:B-1----:R-:W-:Y:S01]  /*f000*/  HMMA.16816.F32.BF16 R52, R4, R8, R156 ;  /* 0x000000080434723c */ /* 0x002fe2000004189c */
[----:B------:R-:W-:-:S07]  /*f010*/  IMAD.MOV.U32 R165, RZ, RZ, R0 ;  /* 0x000000ffffa57224 */ /* 0x000fce00078e0000 */
[C---:B------:R-:W-:Y:S01]  /*f020*/  HMMA.16816.F32.BF16 R120, R4.reuse, R10, R152 ;  /* 0x0000000a0478723c */ /* 0x040fe20000041898 */
[----:B------:R-:W1:Y:S01]  /*f030*/  LDSM.16.MT88.4 R8, [R186+0x10000] ;  /* 0x01000000ba08783b */ /* 0x000e620000004200 */
[----:B------:R-:W-:Y:S01]  /*f040*/  IMAD.MOV.U32 R156, RZ, RZ, R88 ;  /* 0x000000ffff9c7224 */ /* 0x000fe200078e0058 */
[----:B------:R-:W-:Y:S01]  /*f050*/  MOV R157, R89 ;  /* 0x00000059009d7202 */ /* 0x000fe20000000f00 */
[----:B------:R-:W-:Y:S02]  /*f060*/  IMAD.MOV.U32 R158, RZ, RZ, R90 ;  /* 0x000000ffff9e7224 */ /* 0x000fe400078e005a */
[----:B------:R-:W-:Y:S02]  /*f070*/  IMAD.MOV.U32 R159, RZ, RZ, R91 ;  /* 0x000000ffff9f7224 */ /* 0x000fe400078e005b */
[----:B------:R-:W-:Y:S02]  /*f080*/  IMAD.MOV.U32 R215, RZ, RZ, R198 ;  /* 0x000000ffffd77224 */ /* 0x000fe400078e00c6 */
[----:B------:R-:W-:Y:S01]  /*f090*/  IMAD.MOV.U32 R0, RZ, RZ, R14 ;  /* 0x000000ffff007224 */ /* 0x000fe200078e000e */
        /* <DEDUP_REMOVED lines=22> */
[----:B------:R-:W-:Y:S01]  /*f200*/  HMMA.16816.F32.BF16 R104, R4, R10, R80 ;  /* 0x0000000a0468723c */ /* 0x000fe20000041850 */
[----:B------:R-:W1:Y:S01]  /*f210*/  LDSM.16.MT88.4 R8, [R186+0x14000] ;  /* 0x01400000ba08783b */ /* 0x000e620000004200 */
[----:B------:R-:W-:-:S06]  /*f220*/  MOV R14, R208 ;  /* 0x000000d0000e7202 */ /* 0x000fcc0000000f00 */
[C---:B-1----:R-:W-:Y:S07]  /*f230*/  HMMA.16816.F32.BF16 R56, R4.reuse, R10, R156 ;  /* 0x0000000a0438723c */ /* 0x042fee000004189c */
[----:B------:R-:W-:Y:S01]  /*f240*/  MOV R158, R162 ;  /* 0x000000a2009e7202 */ /* 0x000fe20000000f00 */
[----:B------:R-:W-:Y:S01]  /*f250*/  IMAD.MOV.U32 R159, RZ, RZ, R163 ;  /* 0x000000ffff9f7224 */ /* 0x000fe200078e00a3 */
[----:B------:R-:W-:Y:S01]  /*f260*/  HMMA.16816.F32.BF16 R80, R4, R8, R248 ;  /* 0x000000080450723c */ /* 0x000fe200000418f8 */
[----:B------:R-:W-:Y:S01]  /*f270*/  IMAD.MOV.U32 R162, RZ, RZ, R166 ;  /* 0x000000ffffa27224 */ /* 0x000fe200078e00a6 */
[----:B------:R-:W1:Y:S01]  /*f280*/  LDSM.16.MT88.4 R8, [R185+0x14000] ;  /* 0x01400000b908783b */ /* 0x000e620000004200 */
[----:B------:R-:W-:Y:S01]  /*f290*/  IMAD.MOV.U32 R163, RZ, RZ, R167 ;  /* 0x000000ffffa37224 */ /* 0x000fe200078e00a7 */
[----:B------:R-:W-:Y:S01]  /*f2a0*/  MOV R167, R3 ;  /* 0x0000000300a77202 */ /* 0x000fe20000000f00 */
[----:B------:R-:W-:Y:S01]  /*f2b0*/  IMAD.MOV.U32 R166, RZ, RZ, R214 ;  /* 0x000000ffffa67224 */ /* 0x000fe200078e00d6 */
[----:B------:R-:W-:Y:S01]  /*f2c0*/  MOV R214, R199 ;  /* 0x000000c700d67202 */ /* 0x000fe20000000f00 */
[----:B------:R-:W-:Y:S01]  /*f2d0*/  IMAD.MOV.U32 R3, RZ, RZ, R171 ;  /* 0x000000ffff037224 */ /* 0x000fe200078e00ab */
[----:B------:R-:W2:Y:S04]  /*f2e0*/  LDL.LU R199, [R1+0x188] ;  /* 0x0001880001c77983 */ /* 0x000ea80000300800 */
[----:B------:R-:W4:Y:S04]  /*f2f0*/  LDL.LU R171, [R1+0x184] ;  /* 0x0001840001ab7983 */ /* 0x000f280000300800 */
[----:B------:R-:W4:Y:S01]  /*f300*/  LDL.LU R198, [R1+0x180] ;  /* 0x0001800001c67983 */ /* 0x000f220000300800 */
[----:B------:R-:W-:Y:S01]  /*f310*/  IMAD.MOV.U32 R156, RZ, RZ, R158 ;  /* 0x000000ffff9c7224 */ /* 0x000fe200078e009e */
[----:B------:R-:W-:Y:S01]  /*f320*/  MOV R158, R160 ;  /* 0x000000a0009e7202 */ /* 0x000fe20000000f00 */
[----:B------:R-:W-:Y:S01]  /*f330*/  IMAD.MOV.U32 R154, RZ, RZ, R162 ;  /* 0x000000ffff9a7224 */ /* 0x000fe200078e00a2 */
[----:B------:R-:W-:Y:S01]  /*f340*/  MOV R155, R163 ;  /* 0x000000a3009b7202 */ /* 0x000fe20000000f00 */
[----:B------:R-:W-:Y:S01]  /*f350*/  IMAD.MOV.U32 R157, RZ, RZ, R159 ;  /* 0x000000ffff9d7224 */ /* 0x000fe200078e009f */
[----:B------:R-:W-:Y:S01]  /*f360*/  MOV R162, R166 ;  /* 0x000000a600a27202 */ /* 0x000fe20000000f00 */
[----:B------:R-:W-:Y:S01]  /*f370*/  IMAD.MOV.U32 R159, RZ, RZ, R161 ;  /* 0x000000ffff9f7224 */ /* 0x000fe200078e00a1 */
[----:B------:R-:W2:Y:S01]  /*f380*/  LDL.LU R208, [R1+0x17c] ;  /* 0x00017c0001d07983 */ /* 0x000ea20000300800 */
        /* <DEDUP_REMOVED lines=10> */
[----:B------:R-:W4:Y:S01]  /*f430*/  LDL.LU R213, [R1+0x178] ;  /* 0x0001780001d57983 */ /* 0x000f220000300800 */
[----:B------:R-:W-:Y:S02]  /*f440*/  IMAD.MOV.U32 R0, RZ, RZ, R14 ;  /* 0x000000ffff007224 */ /* 0x000fe400078e000e */
[----:B------:R-:W-:Y:S01]  /*f450*/  IMAD.MOV.U32 R215, RZ, RZ, R218 ;  /* 0x000000ffffd77224 */ /* 0x000fe200078e00da */
[----:B------:R-:W4:Y:S01]  /*f460*/  LDL.LU R182, [R1+0x174] ;  /* 0x0001740001b67983 */ /* 0x000f220000300800 */
[----:B------:R-:W-:Y:S01]  /*f470*/  IMAD.MOV.U32 R14, RZ, RZ, R206 ;  /* 0x000000ffff0e7224 */ /* 0x000fe200078e00ce */
[C---:B-1----:R-:W-:Y:S02]  /*f480*/  HMMA.16816.F32.BF16 R28, R4.reuse, R8, R28 ;  /* 0x00000008041c723c */ /* 0x042fe4000004181c */
[----:B------:R-:W4:Y:S04]  /*f490*/  LDL.LU R218, [R1+0x170] ;  /* 0x0001700001da7983 */ /* 0x000f280000300800 */
[----:B------:R-:W4:Y:S02]  /*f4a0*/  LDL.LU R206, [R1+0x16c] ;  /* 0x00016c0001ce7983 */ /* 0x000f240000300800 */
[----:B------:R-:W-:Y:S02]  /*f4b0*/  HMMA.16816.F32.BF16 R124, R4, R10, R124 ;  /* 0x0000000a047c723c */ /* 0x000fe4000004187c */
[----:B------:R-:W1:Y:S01]  /*f4c0*/  LDSM.16.MT88.4 R8, [R183+0x16000] ;  /* 0x01600000b708783b */ /* 0x000e620000004200 */
        /* <DEDUP_REMOVED lines=9> */
[C---:B-1----:R-:W-:Y:S08]  /*f560*/  HMMA.16816.F32.BF16 R128, R4.reuse, R8, R128 ;  /* 0x000000080480723c */ /* 0x042ff00000041880 */
[----:B------:R-:W-:Y:S01]  /*f570*/  HMMA.16816.F32.BF16 R132, R4, R10, R132 ;  /* 0x0000000a0484723c */ /* 0x000fe20000041884 */
[----:B------:R-:W1:Y:S01]  /*f580*/  LDSM.16.MT88.4 R8, [R184+0x16000] ;  /* 0x01600000b808783b */ /* 0x000e620000004200 */
[----:B------:R-:W-:-:S02]  /*f590*/  IMAD.MOV.U32 R162, RZ, RZ, R0 ;  /* 0x000000ffffa27224 */ /* 0x000fc400078e0000 */
[----:B------:R-:W-:Y:S02]  /*f5a0*/  IMAD.MOV.U32 R150, RZ, RZ, R165 ;  /* 0x000000ffff967224 */ /* 0x000fe400078e00a5 */
[----:B------:R-:W-:Y:S01]  /*f5b0*/  IMAD.MOV.U32 R161, RZ, RZ, R2 ;  /* 0x000000ffffa17224 */ /* 0x000fe200078e0002 */
[----:B------:R-:W-:Y:S01]  /*f5c0*/  MOV R141, R148 ;  /* 0x00000094008d7202 */ /* 0x000fe20000000f00 */
[----:B------:R-:W-:Y:S01]  /*f5d0*/  IMAD.MOV.U32 R140, RZ, RZ, R147 ;  /* 0x000000ffff8c7224 */ /* 0x000fe200078e0093 */
[----:B------:R-:W-:Y:S01]  /*f5e0*/  MOV R136, R151 ;  /* 0x0000009700887202 */ /* 0x000fe20000000f00 */
[----:B------:R-:W-:Y:S01]  /*f5f0*/  IMAD.MOV.U32 R142, RZ, RZ, R149 ;  /* 0x000000ffff8e7224 */ /* 0x000fe200078e0095 */
[----:B------:R-:W-:Y:S01]  /*f600*/  MOV R139, R162 ;  /* 0x000000a2008b7202 */ /* 0x000fe20000000f00 */
[----:B------:R-:W-:Y:S02]  /*f610*/  IMAD.MOV.U32 R143, RZ, RZ, R150 ;  /* 0x000000ffff8f7224 */ /* 0x000fe400078e0096 */
[----:B------:R-:W-:-:S02]  /*f620*/  IMAD.MOV.U32 R137, RZ, RZ, R160 ;  /* 0x000000ffff897224 */ /* 0x000fc400078e00a0 */
[----:B------:R-:W-:-:S07]  /*f630*/  IMAD.MOV.U32 R138, RZ, RZ, R161 ;  /* 0x000000ffff8a7224 */ /* 0x000fce00078e00a1 */
[C---:B-1----:R-:W-:Y:S08]  /*f640*/  HMMA.16816.F32.BF16 R136, R4.reuse, R8, R136 ;  /* 0x000000080488723c */ /* 0x042ff00000041888 */
[----:B------:R-:W-:Y:S01]  /*f650*/  HMMA.16816.F32.BF16 R140, R4, R10, R140 ;  /* 0x0000000a048c723c */ /* 0x000fe2000004188c */
[----:B------:R-:W1:Y:S01]  /*f660*/  LDSM.16.MT88.4 R8, [R186+0x16000] ;  /* 0x01600000ba08783b */ /* 0x000e620000004200 */
[----:B------:R-:W-:Y:S01]  /*f670*/  MOV R163, R214 ;  /* 0x000000d600a37202 */ /* 0x000fe20000000f00 */
[----:B------:R-:W-:Y:S01]  /*f680*/  IMAD.MOV.U32 R165, RZ, RZ, R215 ;  /* 0x000000ffffa57224 */ /* 0x000fe200078e00d7 */
[----:B------:R-:W-:Y:S01]  /*f690*/  MOV R166, R14 ;  /* 0x0000000e00a67202 */ /* 0x000fe20000000f00 */
[----:B------:R-:W-:-:S02]  /*f6a0*/  IMAD.MOV.U32 R164, RZ, RZ, R3 ;  /* 0x000000ffffa47224 */ /* 0x000fc400078e0003 */
[----:B------:R-:W-:Y:S01]  /*f6b0*/  IMAD.MOV.U32 R144, RZ, RZ, R163 ;  /* 0x000000ffff907224 */ /* 0x000fe200078e00a3 */
[----:B------:R-:W-:Y:S01]  /*f6c0*/  MOV R146, R165 ;  /* 0x000000a500927202 */ /* 0x000fe20000000f00 */
[----:B------:R-:W-:Y:S02]  /*f6d0*/  IMAD.MOV.U32 R145, RZ, RZ, R164 ;  /* 0x000000ffff917224 */ /* 0x000fe400078e00a4 */
[----:B------:R-:W-:Y:S02]  /*f6e0*/  IMAD.MOV.U32 R147, RZ, RZ, R166 ;  /* 0x000000ffff937224 */ /* 0x000fe400078e00a6 */
[----:B------:R-:W-:Y:S01]  /*f6f0*/  IMAD.MOV.U32 R2, RZ, RZ, R187 ;  /* 0x000000ffff027224 */ /* 0x000fe200078e00bb */
[----:B------:R-:W-:Y:S01]  /*f700*/  MOV R3, R192 ;  /* 0x000000c000037202 */ /* 0x000fe20000000f00 */
[----:B------:R-:W-:Y:S01]  /*f710*/  IMAD.MOV.U32 R167, RZ, RZ, R209 ;  /* 0x000000ffffa77224 */ /* 0x000fe200078e00d1 */
[C---:B-1----:R-:W-:Y:S08]  /*f720*/  HMMA.16816.F32.BF16 R152, R4.reuse, R10, R152 ;  /* 0x0000000a0498723c */ /* 0x042ff00000041898 */
[----:B------:R-:W-:Y:S01]  /*f730*/  HMMA.16816.F32.BF16 R144, R4, R8, R144 ;  /* 0x000000080490723c */ /* 0x000fe20000041890 */
        /* <DEDUP_REMOVED lines=9> */
[----:B------:R-:W3:Y:S01]  /*f7d0*/  LDL.LU R209, [R1+0x168] ;  /* 0x0001680001d17983 */ /* 0x000ee20000300800 */
[----:B------:R-:W-:-:S02]  /*f7e0*/  IMAD.MOV.U32 R178, RZ, RZ, R172 ;  /* 0x000000ffffb27224 */ /* 0x000fc400078e00ac */
[----:B------:R-:W-:Y:S01]  /*f7f0*/  IMAD.MOV.U32 R172, RZ, RZ, R2 ;  /* 0x000000ffffac7224 */ /* 0x000fe200078e0002 */
[----:B------:R-:W-:Y:S01]  /*f800*/  PRMT R221, R17, 0x7054, R17 ;  /* 0x0000705411dd7816 */ /* 0x000fe20000000011 */
        /* <DEDUP_REMOVED lines=10> */
[C---:B-1----:R-:W-:Y:S08]  /*f8b0*/  HMMA.16816.F32.BF16 R156, R4.reuse, R8, R156 ;  /* 0x00000008049c723c */ /* 0x042ff0000004189c */
[----:B------:R-:W-:Y:S01]  /*f8c0*/  HMMA.16816.F32.BF16 R148, R4, R10, R148 ;  /* 0x0000000a0494723c */ /* 0x000fe20000041894 */
[----:B------:R-:W1:Y:S01]  /*f8d0*/  LDSM.16.MT88.4 R8, [R183+0x10800] ;  /* 0x01080000b708783b */ /* 0x000e620000004200 */
[----:B------:R-:W-:Y:S01]  /*f8e0*/  MOV R18, R197 ;  /* 0x000000c500127202 */ /* 0x000fe20000000f00 */
[----:B------:R-:W-:-:S02]  /*f8f0*/  IMAD.MOV.U32 R175, RZ, RZ, R205 ;  /* 0x000000ffffaf7224 */ /* 0x000fc400078e00cd */
[----:B------:R-:W-:Y:S01]  /*f900*/  IMAD.MOV.U32 R166, RZ, RZ, R215 ;  /* 0x000000ffffa67224 */ /* 0x000fe200078e00d7 */
[----:B------:R-:W3:Y:S01]  /*f910*/  LDL.LU R188, [R1+0x160] ;  /* 0x0001600001bc7983 */ /* 0x000ee20000300800 */
[----:B------:R-:W-:Y:S02]  /*f920*/  IMAD.MOV.U32 R176, RZ, RZ, R18 ;  /* 0x000000ffffb07224 */ /* 0x000fe400078e0012 */
[----:B--2---:R-:W-:Y:S02]  /*f930*/  IMAD.MOV.U32 R160, RZ, RZ, R208 ;  /* 0x000000ffffa07224 */ /* 0x004fe400078e00d0 */
[----:B----4-:R-:W-:Y:S01]  /*f940*/  IMAD.MOV.U32 R3, RZ, RZ, R198 ;  /* 0x000000ffff037224 */ /* 0x010fe200078e00c6 */
[----:B------:R-:W2:Y:S01]  /*f950*/  LDL.LU R189, [R1+0x15c] ;  /* 0x00015c0001bd7983 */ /* 0x000ea20000300800 */
[----:B------:R-:W-:Y:S02]  /*f960*/  IMAD.MOV.U32 R0, RZ, RZ, R199 ;  /* 0x000000ffff007224 */ /* 0x000fe400078e00c7 */
[----:B------:R-:W-:-:S02]  /*f970*/  IMAD.MOV.U32 R223, RZ, RZ, R3 ;  /* 0x000000ffffdf7224 */ /* 0x000fc400078e0003 */
[----:B------:R-:W-:Y:S01]  /*f980*/  IMAD.WIDE.U32 R2, R15, -0x2daee0ad, RZ ;  /* 0xd2511f530f027825 */ /* 0x000fe200078e00ff */
[----:B------:R-:W-:-:S04]  /*f990*/  MOV R222, R0 ;  /* 0x0000000000de7202 */ /* 0x000fc80000000f00 */
[----:B------:R-:W-:Y:S02]  /*f9a0*/  LOP3.LUT R0, R3, UR14, R12, 0x96, !PT ;  /* 0x0000000e03007c12 */ /* 0x000fe4000f8e960c */
[C---:B------:R-:W-:Y:S02]  /*f9b0*/  LOP3.LUT R3, R2.reuse, 0xffff, RZ, 0xc0, !PT ;  /* 0x0000ffff02037812 */ /* 0x040fe400078ec0ff */
[--C-:B------:R-:W-:Y:S02]  /*f9c0*/  SHF.R.U32.HI R6, RZ, 0x10, R2.reuse ;  /* 0x00000010ff067819 */ /* 0x100fe40000011602 */
[----:B------:R-:W-:Y:S02]  /*f9d0*/  SHF.R.U32.HI R4, RZ, 0x8, R3 ;  /* 0x00000008ff047819 */ /* 0x000fe40000011603 */
[----:B------:R-:W-:Y:S02]  /*f9e0*/  LOP3.LUT R3, R2, 0xff, RZ, 0xc0, !PT ;  /* 0x000000ff02037812 */ /* 0x000fe400078ec0ff */
[----:B------:R-:W-:-:S02]  /*f9f0*/  SHF.R.U32.HI R7, RZ, 0x18, R2 ;  /* 0x00000018ff077819 */ /* 0x000fc40000011602 */
[C---:B------:R-:W-:Y:S02]  /*fa00*/  LOP3.LUT R2, R0.reuse, 0xffff, RZ, 0xc0, !PT ;  /* 0x0000ffff00027812 */ /* 0x040fe400078ec0ff */
[----:B------:R-:W-:Y:S02]  /*fa10*/  PRMT R12, R3, 0x5410, R4 ;  /* 0x00005410030c7816 */ /* 0x000fe40000000004 */
[----:B------:R-:W-:Y:S02]  /*fa20*/  SHF.R.U32.HI R3, RZ, 0x8, R2 ;  /* 0x00000008ff037819 */ /* 0x000fe40000011602 */
[----:B------:R-:W-:-:S04]  /*fa30*/  LOP3.LUT R2, R0, 0xff, RZ, 0xc0, !PT ;  /* 0x000000ff00027812 */ /* 0x000fc800078ec0ff */
[----:B------:R-:W-:Y:S02]  /*fa40*/  PRMT R3, R2, 0x5410, R3 ;  /* 0x0000541002037816 */ /* 0x000fe40000000003 */
[--C-:B------:R-:W-:Y:S02]  /*fa50*/  SHF.R.U32.HI R2, RZ, 0x10, R0.reuse ;  /* 0x00000010ff027819 */ /* 0x100fe40000011600 */
[----:B------:R-:W-:Y:S02]  /*fa60*/  SHF.R.U32.HI R5, RZ, 0x18, R0 ;  /* 0x00000018ff057819 */ /* 0x000fe40000011600 */
[----:B------:R-:W-:Y:S02]  /*fa70*/  LOP3.LUT R2, R2, 0xff, RZ, 0xc0, !PT ;  /* 0x000000ff02027812 */ /* 0x000fe400078ec0ff */
[----:B------:R-:W-:Y:S01]  /*fa80*/  LOP3.LUT R4, R6, 0xff, RZ, 0xc0, !PT ;  /* 0x000000ff06047812 */ /* 0x000fe200078ec0ff */
[----:B------:R-:W-:Y:S01]  /*fa90*/  HSET2.LE.AND R0, R3, R221, PT ;  /* 0x000000dd03007233 */ /* 0x000fe20003803000 */
[----:B------:R-:W-:-:S02]  /*faa0*/  MOV R19, R206 ;  /* 0x000000ce00137202 */ /* 0x000fc40000000f00 */
[----:B------:R-:W-:Y:S02]  /*fab0*/  PRMT R2, R2, 0x5410, R5 ;  /* 0x0000541002027816 */ /* 0x000fe40000000005 */
[----:B------:R-:W-:Y:S02]  /*fac0*/  PRMT R3, R4, 0x5410, R7 ;  /* 0x0000541004037816 */ /* 0x000fe40000000007 */
[----:B------:R-:W-:Y:S01]  /*fad0*/  LOP3.LUT R4, R0, R19, RZ, 0xc0, !PT ;  /* 0x0000001300047212 */ /* 0x000fe200078ec0ff */
[--C-:B------:R-:W-:Y:S01]  /*fae0*/  HSET2.LE.AND R0, R2, R221.reuse, PT ;  /* 0x000000dd02007233 */ /* 0x100fe20003803000 */
[----:B------:R-:W-:Y:S01]  /*faf0*/  IMAD.MOV.U32 R226, RZ, RZ, R222 ;  /* 0x000000ffffe27224 */ /* 0x000fe200078e00de */
[--C-:B------:R-:W-:Y:S01]  /*fb00*/  HSET2.LE.AND R2, R12, R221.reuse, PT ;  /* 0x000000dd0c027233 */ /* 0x100fe20003803000 */
[----:B------:R-:W-:Y:S01]  /*fb10*/  IMAD.MOV.U32 R227, RZ, RZ, R223 ;  /* 0x000000ffffe37224 */ /* 0x000fe200078e00df */
[----:B------:R-:W-:Y:S01]  /*fb20*/  HSET2.LE.AND R3, R3, R221, PT ;  /* 0x000000dd03037233 */ /* 0x000fe20003803000 */
[----:B------:R-:W-:Y:S01]  /*fb30*/  LOP3.LUT R5, R0, R213, RZ, 0xc0, !PT ;  /* 0x000000d500057212 */ /* 0x000fe200078ec0ff */
[----:B------:R-:W-:Y:S01]  /*fb40*/  LDSM.16.MT88.4 R16, [R184+0x10800] ;  /* 0x01080000b810783b */ /* 0x000fe20000004200 */
[----:B------:R-:W-:-:S02]  /*fb50*/  LOP3.LUT R6, R2, R171, RZ, 0xc0, !PT ;  /* 0x000000ab02067212 */ /* 0x000fc400078ec0ff */
[----:B------:R-:W-:Y:S01]  /*fb60*/  LOP3.LUT R7, R3, R170, RZ, 0xc0, !PT ;  /* 0x000000aa03077212 */ /* 0x000fe200078ec0ff */
        /* <DEDUP_REMOVED lines=8> */
[----:B------:R-:W-:Y:S02]  /*fbf0*/  IMAD.MOV.U32 R179, RZ, RZ, R161 ;  /* 0x000000ffffb37224 */ /* 0x000fe400078e00a1 */
[----:B------:R-:W-:Y:S01]  /*fc00*/  IMAD.MOV.U32 R174, RZ, RZ, R162 ;  /* 0x000000ffffae7224 */ /* 0x000fe200078e00a2 */
[----:B------:R-:W-:Y:S01]  /*fc10*/  MOV R162, R164 ;  /* 0x000000a400a27202 */ /* 0x000fe20000000f00 */
[----:B------:R-:W-:Y:S01]  /*fc20*/  IMAD.MOV.U32 R161, RZ, RZ, R165 ;  /* 0x000000ffffa17224 */ /* 0x000fe200078e00a5 */
[----:B-1----:R-:W-:Y:S01]  /*fc30*/  HMMA.16816.F32.BF16 R232, R4, R10, R76 ;  /* 0x0000000a04e8723c */ /* 0x002fe2000004184c */
[----:B------:R-:W-:-:S07]  /*fc40*/  IMAD.MOV.U32 R160, RZ, RZ, R166 ;  /* 0x000000ffffa07224 */ /* 0x000fce00078e00a6 */
[----:B------:R-:W-:Y:S01]  /*fc50*/  HMMA.16816.F32.BF16 R164, R4, R8, R100 ;  /* 0x0000000804a4723c */ /* 0x000fe20000041864 */
[----:B------:R-:W1:Y:S01]  /*fc60*/  LDSM.16.MT88.4 R8, [R186+0x10800] ;  /* 0x01080000ba08783b */ /* 0x000e620000004200 */
[----:B------:R-:W-:Y:S01]  /*fc70*/  IMAD.MOV.U32 R243, RZ, RZ, R226 ;  /* 0x000000fffff37224 */ /* 0x000fe200078e00e2 */
[----:B------:R-:W-:-:S05]  /*fc80*/  MOV R242, R227 ;  /* 0x000000e300f27202 */ /* 0x000fca0000000f00 */
[C---:B-1----:R-:W-:Y:S08]  /*fc90*/  HMMA.16816.F32.BF16 R224, R4.reuse, R8, R96 ;  /* 0x0000000804e0723c */ /* 0x042ff00000041860 */
[----:B------:R-:W-:Y:S01]  /*fca0*/  HMMA.16816.F32.BF16 R100, R4, R10, R72 ;  /* 0x0000000a0464723c */ /* 0x000fe20000041848 */
[----:B------:R-:W1:Y:S01]  /*fcb0*/  LDSM.16.MT88.4 R8, [R183+0x12800] ;  /* 0x01280000b708783b */ /* 0x000e620000004200 */
[----:B------:R-:W-:Y:S01]  /*fcc0*/  IMAD.MOV.U32 R78, RZ, RZ, R234 ;  /* 0x000000ffff4e7224 */ /* 0x000fe200078e00ea */
[----:B------:R-:W-:Y:S01]  /*fcd0*/  MOV R3, R232 ;  /* 0x000000e800037202 */ /* 0x000fe20000000f00 */
[----:B------:R-:W-:-:S02]  /*fce0*/  IMAD.MOV.U32 R77, RZ, RZ, R235 ;  /* 0x000000ffff4d7224 */ /* 0x000fc400078e00eb */
[----:B------:R-:W-:Y:S02]  /*fcf0*/  IMAD.MOV.U32 R76, RZ, RZ, R233 ;  /* 0x000000ffff4c7224 */ /* 0x000fe400078e00e9 */
[C---:B------:R-:W-:Y:S08]  /*fd00*/  HMMA.16816.F32.BF16 R248, R4.reuse, R16, R52 ;  /* 0x0000001004f8723c */ /* 0x040ff00000041834 */
[C---:B------:R-:W-:Y:S01]  /*fd10*/  HMMA.16816.F32.BF16 R236, R4.reuse, R18, R120 ;  /* 0x0000001204ec723c */ /* 0x040fe20000041878 */
[----:B------:R-:W4:Y:S07]  /*fd20*/  LDSM.16.MT88.4 R16, [R184+0x12800] ;  /* 0x01280000b810783b */ /* 0x000f2e0000004200 */
[C---:B-1----:R-:W-:Y:S08]  /*fd30*/  HMMA.16816.F32.BF16 R92, R4.reuse, R8, R92 ;  /* 0x00000008045c723c */ /* 0x042ff0000004185c */
[----:B------:R-:W-:Y:S01]  /*fd40*/  HMMA.16816.F32.BF16 R232, R4, R10, R68 ;  /* 0x0000000a04e8723c */ /* 0x000fe20000041844 */
[----:B------:R-:W1:Y:S01]  /*fd50*/  LDSM.16.MT88.4 R8, [R186+0x12800] ;  /* 0x01280000ba08783b */ /* 0x000e620000004200 */
[----:B------:R-:W-:Y:S01]  /*fd60*/  IMAD.MOV.U32 R14, RZ, RZ, R190 ;  /* 0x000000ffff0e7224 */ /* 0x000fe200078e00be */
[----:B------:R-:W-:Y:S01]  /*fd70*/  MOV R213, R222 ;  /* 0x000000de00d57202 */ /* 0x000fe20000000f00 */
[----:B------:R-:W-:Y:S01]  /*fd80*/  IMAD.MOV.U32 R170, RZ, RZ, R174 ;  /* 0x000000ffffaa7224 */ /* 0x000fe200078e00ae */
[----:B------:R-:W2:Y:S01]  /*fd90*/  LDL.LU R190, [R1+0x158] ;  /* 0x0001580001be7983 */ /* 0x000ea20000300800 */
[----:B------:R-:W-:-:S02]  /*fda0*/  IMAD.MOV.U32 R241, RZ, RZ, R220 ;  /* 0x000000fffff17224 */ /* 0x000fc400078e00dc */
[----:B------:R-:W-:Y:S02]  /*fdb0*/  IMAD.MOV.U32 R240, RZ, RZ, R221 ;  /* 0x000000fffff07224 */ /* 0x000fe400078e00dd */
[----:B------:R-:W-:Y:S02]  /*fdc0*/  IMAD.MOV.U32 R79, RZ, RZ, R223 ;  /* 0x000000ffff4f7224 */ /* 0x000fe400078e00df */
[----:B------:R-:W-:Y:S02]  /*fdd0*/  IMAD.MOV.U32 R163, RZ, RZ, R218 ;  /* 0x000000ffffa37224 */ /* 0x000fe400078e00da */
[----:B------:R-:W-:Y:S01]  /*fde0*/  IMAD.MOV.U32 R173, RZ, RZ, R201 ;  /* 0x000000ffffad7224 */ /* 0x000fe200078e00c9 */
[----:B------:R-:W-:Y:S01]  /*fdf0*/  MOV R171, R177 ;  /* 0x000000b100ab7202 */ /* 0x000fe20000000f00 */
[----:B------:R-:W-:Y:S01]  /*fe00*/  IMAD.MOV.U32 R174, RZ, RZ, R14 ;  /* 0x000000ffffae7224 */ /* 0x000fe200078e000e */
[----:B----4-:R-:W-:Y:S01]  /*fe10*/  HMMA.16816.F32.BF16 R244, R4, R16, R44 ;  /* 0x0000001004f4723c */ /* 0x010fe2000004182c */
[----:B------:R-:W4:Y:S01]  /*fe20*/  LDSM.16.MT88.4 R12, [R185+0x10800] ;  /* 0x01080000b90c783b */ /* 0x000f220000004200 */
[----:B------:R-:W-:Y:S01]  /*fe30*/  IMAD.MOV.U32 R55, RZ, RZ, R176 ;  /* 0x000000ffff377224 */ /* 0x000fe200078e00b0 */
[----:B------:R-:W-:Y:S01]  /*fe40*/  MOV R74, R77 ;  /* 0x0000004d004a7202 */ /* 0x000fe20000000f00 */
[----:B------:R-:W-:-:S02]  /*fe50*/  IMAD.MOV.U32 R0, RZ, RZ, R178 ;  /* 0x000000ffff007224 */ /* 0x000fc400078e00b2 */
        /* <DEDUP_REMOVED lines=8> */
[----:B------:R-:W-:Y:S01]  /*fee0*/  LDSM.16.MT88.4 R16, [R184+0x14800] ;  /* 0x01480000b810783b */ /* 0x000fe20000004200 */
[----:B------:R-:W-:-:S03]  /*fef0*/  MOV R214, R216 ;  /* 0x000000d800d67202 */ /* 0x000fc60000000f00 */
[----:B------:R-:W2:Y:S02]  /*ff00*/  LDL.LU R192, [R1+0x154] ;  /* 0x0001540001c07983 */ /* 0x000ea40000300800 */
[C---:B-1----:R-:W-:Y:S08]  /*ff10*/  HMMA.16816.F32.BF16 R220, R4.reuse, R8, R88 ;  /* 0x0000000804dc723c */ /* 0x042ff00000041858 */
[C---:B------:R-:W-:Y:S01]  /*ff20*/  HMMA.16816.F32.BF16 R112, R4.reuse, R10, R64 ;  /* 0x0000000a0470723c */ /* 0x040fe20000041840 */
[----:B------:R-:W1:Y:S07]  /*ff30*/  LDSM.16.MT88.4 R8, [R183+0x14800] ;  /* 0x01480000b708783b */ /* 0x000e6e0000004200 */
[C---:B----4-:R-:W-:Y:S08]  /*ff40*/  HMMA.16816.F32.BF16 R96, R4.reuse, R12, R48 ;  /* 0x0000000c0460723c */ /* 0x050ff00000041830 */
[----:B------:R-:W-:Y:S01]  /*ff50*/  HMMA.16816.F32.BF16 R116, R4, R14, R116 ;  /* 0x0000000e0474723c */ /* 0x000fe20000041874 */
[----:B------:R-:W4:Y:S01]  /*ff60*/  LDSM.16.MT88.4 R12, [R185+0x12800] ;  /* 0x01280000b90c783b */ /* 0x000f220000004200 */
[----:B------:R-:W-:Y:S01]  /*ff70*/  IMAD.MOV.U32 R72, RZ, RZ, R173 ;  /* 0x000000ffff487224 */ /* 0x000fe200078e00ad */
[----:B------:R-:W-:-:S02]  /*ff80*/  MOV R3, R175 ;  /* 0x000000af00037202 */ /* 0x000fc40000000f00 */
[----:B------:R-:W-:Y:S01]  /*ff90*/  MOV R77, R162 ;  /* 0x000000a2004d7202 */ /* 0x000fe20000000f00 */
[----:B---3--:R-:W-:Y:S02]  /*ffa0*/  IMAD.MOV.U32 R212, RZ, RZ, R209 ;  /* 0x000000ffffd47224 */ /* 0x008fe400078e00d1 */
[----:B------:R-:W-:Y:S01]  /*ffb0*/  IMAD.MOV.U32 R215, RZ, RZ, R217 ;  /* 0x000000ffffd77224 */ /* 0x000fe200078e00d9 */
[----:B------:R-:W-:Y:S01]  /*ffc0*/  MOV R46, R241 ;  /* 0x000000f1002e7202 */ /* 0x000fe20000000f00 */
[----:B------:R-:W-:Y:S01]  /*ffd0*/  IMAD.MOV.U32 R44, RZ, RZ, R213 ;  /* 0x000000ffff2c7224 */ /* 0x000fe200078e00d5 */
[----:B------:R3:W5:Y:S01]  /*ffe0*/  LDL.LU R219, [R1+0x150] ;  /* 0x0001500001db7983 */ /* 0x0007620000300800 */
[----:B-1----:R-:W-:Y:S01]  /*fff0*/  HMMA.16816.F32.BF16 R48, R4, R8, R84 ;  /* 0x000000080430723c */ /* 0x002fe20000041854 */
[----:B------:R-:W-:Y:S01]  /*10000*/  MOV R67, R170 ;  /* 0x000000aa00437202 */ /* 0x000fe20000000f00 */
[----:B------:R-:W-:Y:S02]  /*10010*/  IMAD.MOV.U32 R89, RZ, RZ, R160 ;  /* 0x000000ffff597224 */ /* 0x000fe400078e00a0 */
[----:B------:R-:W-:-:S02]  /*10020*/  IMAD.MOV.U32 R88, RZ, RZ, R161 ;  /* 0x000000ffff587224 */ /* 0x000fc400078e00a1 */
[----:B------:R-:W-:Y:S02]  /*10030*/  IMAD.MOV.U32 R91, RZ, RZ, R163 ;  /* 0x000000ffff5b7224 */ /* 0x000fe400078e00a3 */
[----:B------:R-:W-:Y:S01]  /*10040*/  IMAD.MOV.U32 R45, RZ, RZ, R240 ;  /* 0x000000ffff2d7224 */ /* 0x000fe200078e00f0 */
[C---:B------:R-:W-:Y:S08]  /*10050*/  HMMA.16816.F32.BF16 R8, R4.reuse, R10, R60 ;  /* 0x0000000a0408723c */ /* 0x040ff0000004183c */
[C---:B----4-:R-:W-:Y:S08]  /*10060*/  HMMA.16816.F32.BF16 R176, R4.reuse, R12, R40 ;  /* 0x0000000c04b0723c */ /* 0x050ff00000041828 */
[----:B------:R-:W-:Y:S01]  /*10070*/  HMMA.16816.F32.BF16 R120, R4, R14, R108 ;  /* 0x0000000e0478723c */ /* 0x000fe2000004186c */
[----:B------:R-:W-:Y:S01]  /*10080*/  MOV R87, R48 ;  /* 0x0000003000577202 */ /* 0x000fe20000000f00 */
[----:B------:R-:W-:Y:S01]  /*10090*/  IMAD.MOV.U32 R86, RZ, RZ, R49 ;  /* 0x000000ffff567224 */ /* 0x000fe200078e0031 */
[----:B------:R-:W-:Y:S01]  /*100a0*/  MOV R84, R51 ;  /* 0x0000003300547202 */ /* 0x000fe20000000f00 */
[----:B------:R-:W-:Y:S01]  /*100b0*/  IMAD.MOV.U32 R85, RZ, RZ, R50 ;  /* 0x000000ffff557224 */ /* 0x000fe200078e0032 */
[----:B------:R-:W-:Y:S03]  /*100c0*/  LDSM.16.MT88.4 R12, [R185+0x14800] ;  /* 0x01480000b90c783b */ /* 0x000fe60000004200 */
[----:B------:R-:W-:Y:S01]  /*100d0*/  IMAD.MOV.U32 R51, RZ, RZ, R8 ;  /* 0x000000ffff337224 */ /* 0x000fe200078e0008 */
[----:B------:R-:W-:Y:S01]  /*100e0*/  MOV R49, R10 ;  /* 0x0000000a00317202 */ /* 0x000fe20000000f00 */
[----:B------:R-:W-:-:S02]  /*100f0*/  IMAD.MOV.U32 R50, RZ, RZ, R9 ;  /* 0x000000ffff327224 */ /* 0x000fc400078e0009 */
[----:B------:R-:W-:Y:S02]  /*10100*/  IMAD.MOV.U32 R47, RZ, RZ, R242 ;  /* 0x000000ffff2f7224 */ /* 0x000fe400078e00f2 */
[----:B------:R-:W-:Y:S01]  /*10110*/  IMAD.MOV.U32 R73, RZ, RZ, R78 ;  /* 0x000000ffff497224 */ /* 0x000fe200078e004e */
[----:B------:R-:W-:Y:S01]  /*10120*/  MOV R64, R55 ;  /* 0x0000003700407202 */ /* 0x000fe20000000f00 */
[----:B------:R-:W-:Y:S01]  /*10130*/  IMAD.MOV.U32 R48, RZ, RZ, R11 ;  /* 0x000000ffff307224 */ /* 0x000fe200078e000b */
[----:B------:R3:W5:Y:S04]  /*10140*/  LDL.LU R218, [R1+0x14c] ;  /* 0x00014c0001da7983 */ /* 0x0007680000300800 */
[----:B------:R-:W1:Y:S01]  /*10150*/  LDSM.16.MT88.4 R8, [R186+0x14800] ;  /* 0x01480000ba08783b */ /* 0x000e620000004200 */
[----:B------:R-:W-:Y:S01]  /*10160*/  IMAD.MOV.U32 R170, RZ, RZ, R174 ;  /* 0x000000ffffaa7224 */ /* 0x000fe200078e00ae */
[----:B------:R-:W-:Y:S01]  /*10170*/  MOV R78, R214 ;  /* 0x000000d6004e7202 */ /* 0x000fe20000000f00 */
[----:B------:R-:W-:-:S02]  /*10180*/  IMAD.MOV.U32 R65, RZ, RZ, R79 ;  /* 0x000000ffff417224 */ /* 0x000fc400078e004f */
[----:B------:R-:W-:Y:S02]  /*10190*/  IMAD.MOV.U32 R43, RZ, RZ, R54 ;  /* 0x000000ffff2b7224 */ /* 0x000fe400078e0036 */
[----:B------:R-:W-:Y:S02]  /*101a0*/  IMAD.MOV.U32 R66, RZ, RZ, R52 ;  /* 0x000000ffff427224 */ /* 0x000fe400078e0034 */
[----:B------:R-:W-:Y:S02]  /*101b0*/  IMAD.MOV.U32 R90, RZ, RZ, R212 ;  /* 0x000000ffff5a7224 */ /* 0x000fe400078e00d4 */
[----:B------:R-:W-:Y:S01]  /*101c0*/  IMAD.MOV.U32 R70, RZ, RZ, R243 ;  /* 0x000000ffff467224 */ /* 0x000fe200078e00f3 */
[----:B------:R-:W-:Y:S01]  /*101d0*/  MOV R111, R64 ;  /* 0x00000040006f7202 */ /* 0x000fe20000000f00 */
[----:B------:R-:W-:Y:S01]  /*101e0*/  IMAD.MOV.U32 R109, RZ, RZ, R72 ;  /* 0x000000ffff6d7224 */ /* 0x000fe200078e0048 */
[----:B------:R-:W-:Y:S01]  /*101f0*/  MOV R108, R71 ;  /* 0x00000047006c7202 */ /* 0x000fe20000000f00 */
[----:B------:R-:W-:Y:S01]  /*10200*/  IMAD.MOV.U32 R27, RZ, RZ, R207 ;  /* 0x000000ffff1b7224 */ /* 0x000fe200078e00cf */
[----:B------:R3:W5:Y:S01]  /*10210*/  LDL.LU R209, [R1+0x148] ;  /* 0x0001480001d17983 */ /* 0x0007620000300800 */
[C---:B-1----:R-:W-:Y:S08]  /*10220*/  HMMA.16816.F32.BF16 R172, R4.reuse, R8, R80 ;  /* 0x0000000804ac723c */ /* 0x042ff00000041850 */
[----:B------:R-:W-:Y:S01]  /*10230*/  HMMA.16816.F32.BF16 R160, R4, R10, R56 ;  /* 0x0000000a04a0723c */ /* 0x000fe20000041838 */
[----:B------:R-:W1:Y:S01]  /*10240*/  LDSM.16.MT88.4 R8, [R183+0x16800] ;  /* 0x01680000b708783b */ /* 0x000e620000004200 */
[----:B------:R-:W-:-:S02]  /*10250*/  IMAD.MOV.U32 R79, RZ, RZ, R215 ;  /* 0x000000ffff4f7224 */ /* 0x000fc400078e00d7 */
[----:B------:R-:W-:Y:S01]  /*10260*/  IMAD.MOV.U32 R110, RZ, RZ, R65 ;  /* 0x000000ffff6e7224 */ /* 0x000fe200078e0041 */
[----:B------:R3:W5:Y:S03]  /*10270*/  LDL.LU.64 R216, [R1+0x140] ;  /* 0x0001400001d87983 */ /* 0x0007660000300a00 */
[C---:B------:R-:W-:Y:S01]  /*10280*/  HMMA.16816.F32.BF16 R212, R4.reuse, R18, R104 ;  /* 0x0000001204d4723c */ /* 0x040fe20000041868 */
[----:B------:R3:W5:Y:S04]  /*10290*/  LDL.LU R208, [R1+0x13c] ;  /* 0x00013c0001d07983 */ /* 0x0007680000300800 */
[----:B------:R3:W5:Y:S02]  /*102a0*/  LDL.LU R207, [R1+0x138] ;  /* 0x0001380001cf7983 */ /* 0x0007640000300800 */
[----:B------:R-:W-:Y:S01]  /*102b0*/  IMAD.MOV.U32 R104, RZ, RZ, R45 ;  /* 0x000000ffff687224 */ /* 0x000fe200078e002d */
[C---:B------:R-:W-:Y:S01]  /*102c0*/  HMMA.16816.F32.BF16 R52, R4.reuse, R12, R28 ;  /* 0x0000000c0434723c */ /* 0x040fe2000004181c */
[----:B------:R-:W-:Y:S01]  /*102d0*/  MOV R105, R46 ;  /* 0x0000002e00697202 */ /* 0x000fe20000000f00 */
[----:B------:R-:W-:Y:S01]  /*102e0*/  IMAD.MOV.U32 R106, RZ, RZ, R47 ;  /* 0x000000ffff6a7224 */ /* 0x000fe200078e002f */
[----:B------:R3:W5:Y:S04]  /*102f0*/  LDL.LU R206, [R1+0x134] ;  /* 0x0001340001ce7983 */ /* 0x0007680000300800 */
[----:B------:R-:W-:Y:S01]  /*10300*/  IMAD.MOV.U32 R30, RZ, RZ, R44 ;  /* 0x000000ffff1e7224 */ /* 0x000fe200078e002c */
[C---:B------:R-:W-:Y:S01]  /*10310*/  HMMA.16816.F32.BF16 R240, R4.reuse, R16, R36 ;  /* 0x0000001004f0723c */ /* 0x040fe20000041824 */
[----:B------:R-:W4:Y:S07]  /*10320*/  LDSM.16.MT88.4 R16, [R184+0x16800] ;  /* 0x01680000b810783b */ /* 0x000f2e0000004200 */
[C---:B-1----:R-:W-:Y:S01]  /*10330*/  HMMA.16816.F32.BF16 R80, R4.reuse, R8, R128 ;  /* 0x000000080450723c */ /* 0x042fe20000041880 */
[----:B------:R-:W-:Y:S01]  /*10340*/  IMAD.MOV.U32 R37, RZ, RZ, R76 ;  /* 0x000000ffff257224 */ /* 0x000fe200078e004c */
[----:B------:R-:W-:Y:S01]  /*10350*/  MOV R29, R67 ;  /* 0x00000043001d7202 */ /* 0x000fe20000000f00 */
[----:B------:R-:W-:Y:S01]  /*10360*/  IMAD.MOV.U32 R31, RZ, RZ, R43 ;  /* 0x000000ffff1f7224 */ /* 0x000fe200078e002b */
[----:B------:R3:W5:Y:S03]  /*10370*/  LDL.LU R205, [R1+0x130] ;  /* 0x0001300001cd7983 */ /* 0x0007660000300800 */
[----:B------:R-:W-:Y:S01]  /*10380*/  IMAD.MOV.U32 R130, RZ, RZ, R78 ;  /* 0x000000ffff827224 */ /* 0x000fe200078e004e */
[----:B------:R-:W-:Y:S01]  /*10390*/  HMMA.16816.F32.BF16 R44, R4, R14, R124 ;  /* 0x0000000e042c723c */ /* 0x000fe2000004187c */
[----:B------:R-:W-:Y:S01]  /*103a0*/  IMAD.MOV.U32 R131, RZ, RZ, R79 ;  /* 0x000000ffff837224 */ /* 0x000fe200078e004f */
[----:B------:R-:W1:Y:S01]  /*103b0*/  LDSM.16.MT88.4 R12, [R186+0x16800] ;  /* 0x01680000ba0c783b */ /* 0x000e620000004200 */
[----:B------:R-:W-:Y:S01]  /*103c0*/  IMAD.MOV.U32 R28, RZ, RZ, R66 ;  /* 0x000000ffff1c7224 */ /* 0x000fe200078e0042 */
[----:B------:R-:W-:Y:S01]  /*103d0*/  MOV R39, R74 ;  /* 0x0000004a00277202 */ /* 0x000fe20000000f00 */
[----:B------:R-:W-:Y:S01]  /*103e0*/  IMAD.MOV.U32 R107, RZ, RZ, R70 ;  /* 0x000000ffff6b7224 */ /* 0x000fe200078e0046 */
[----:B------:R3:W5:Y:S01]  /*103f0*/  LDL.LU R204, [R1+0x12c] ;  /* 0x00012c0001cc7983 */ /* 0x0007620000300800 */
[----:B------:R-:W-:-:S02]  /*10400*/  MOV R124, R77 ;  /* 0x0000004d007c7202 */ /* 0x000fc40000000f00 */
[C---:B------:R-:W-:Y:S01]  /*10410*/  HMMA.16816.F32.BF16 R76, R4.reuse, R10, R132 ;  /* 0x0000000a044c723c */ /* 0x040fe20000041884 */
[----:B------:R-:W3:Y:S01]  /*10420*/  LDSM.16.MT88.4 R8, [R185+0x16800] ;  /* 0x01680000b908783b */ /* 0x000ee20000004200 */
[----:B------:R-:W-:Y:S01]  /*10430*/  IMAD.MOV.U32 R126, RZ, RZ, R68 ;  /* 0x000000ffff7e7224 */ /* 0x000fe200078e0044 */
[----:B------:R-:W-:Y:S02]  /*10440*/  MOV R127, R2 ;  /* 0x00000002007f7202 */ /* 0x000fe40000000f00 */
[----:B------:R-:W-:Y:S01]  /*10450*/  LOP3.LUT R2, R23, UR33, R130, 0x96, !PT ;  /* 0x0000002117027c12 */ /* 0x000fe2000f8e9682 */
[----:B------:R-:W-:Y:S02]  /*10460*/  IMAD.MOV.U32 R38, RZ, RZ, R73 ;  /* 0x000000ffff267224 */ /* 0x000fe400078e0049 */
[----:B------:R-:W-:Y:S02]  /*10470*/  IMAD.MOV.U32 R36, RZ, RZ, R75 ;  /* 0x000000ffff247224 */ /* 0x000fe400078e004b */
[----:B------:R-:W-:Y:S01]  /*10480*/  IMAD.MOV.U32 R125, RZ, RZ, R69 ;  /* 0x000000ffff7d7224 */ /* 0x000fe200078e0045 */
[----:B------:R-:W-:Y:S01]  /*10490*/  MOV R128, R28 ;  /* 0x0000001c00807202 */ /* 0x000fe20000000f00 */
[----:B------:R-:W-:Y:S01]  /*104a0*/  IMAD.MOV.U32 R132, RZ, RZ, R88 ;  /* 0x000000ffff847224 */ /* 0x000fe200078e0058 */
[----:B------:R2:W5:Y:S01]  /*104b0*/  LDL.LU R203, [R1+0x128] ;  /* 0x0001280001cb7983 */ /* 0x0005620000300800 */
[----:B------:R-:W-:Y:S01]  /*104c0*/  IMAD.MOV.U32 R88, RZ, RZ, R0 ;  /* 0x000000ffff587224 */ /* 0x000fe200078e0000 */
[----:B------:R-:W-:Y:S01]  /*104d0*/  LOP3.LUT R0, R21, UR32, R22, 0x96, !PT ;  /* 0x0000002015007c12 */ /* 0x000fe2000f8e9616 */
[----:B------:R-:W-:Y:S01]  /*104e0*/  IMAD.MOV.U32 R130, RZ, RZ, R126 ;  /* 0x000000ffff827224 */ /* 0x000fe200078e007e */
[----:B----4-:R-:W-:Y:S01]  /*104f0*/  HMMA.16816.F32.BF16 R72, R4, R16, R136 ;  /* 0x000000100448723c */ /* 0x010fe20000041888 */
[----:B------:R-:W-:Y:S01]  /*10500*/  MOV R126, R3 ;  /* 0x00000003007e7202 */ /* 0x000fe20000000f00 */
[----:B------:R-:W-:-:S06]  /*10510*/  IMAD.WIDE.U32 R2, R2, -0x2daee0ad, RZ ;  /* 0xd2511f5302027825 */ /* 0x000fcc00078e00ff */
[----:B------:R-:W-:Y:S01]  /*10520*/  HMMA.16816.F32.BF16 R68, R4, R18, R140 ;  /* 0x000000120444723c */ /* 0x000fe2000004188c */
[----:B------:R-:W-:-:S07]  /*10530*/  LOP3.LUT R3, R3, UR8, R168, 0x96, !PT ;  /* 0x0000000803037c12 */ /* 0x000fce000f8e96a8 */
[C---:B-1----:R-:W-:Y:S08]  /*10540*/  HMMA.16816.F32.BF16 R64, R4.reuse, R12, R144 ;  /* 0x0000000c0440723c */ /* 0x042ff00000041890 */
[C---:B------:R-:W-:Y:S08]  /*10550*/  HMMA.16816.F32.BF16 R60, R4.reuse, R14, R152 ;  /* 0x0000000e043c723c */ /* 0x040ff00000041898 */
[C---:B---3--:R-:W-:Y:S08]  /*10560*/  HMMA.16816.F32.BF16 R56, R4.reuse, R8, R156 ;  /* 0x000000080438723c */ /* 0x048ff0000004189c */
[----:B------:R-:W-:Y:S01]  /*10570*/  HMMA.16816.F32.BF16 R40, R4, R10, R148 ;  /* 0x0000000a0428723c */ /* 0x000fe20000041894 */
[----:B------:R-:W-:Y:S01]  /*10580*/  IMAD.MOV.U32 R134, RZ, RZ, R30 ;  /* 0x000000ffff867224 */ /* 0x000fe200078e001e */
[----:B------:R-:W-:Y:S01]  /*10590*/  MOV R133, R31 ;  /* 0x0000001f00857202 */ /* 0x000fe20000000f00 */
[----:B------:R-:W-:Y:S01]  /*105a0*/  IMAD.MOV.U32 R135, RZ, RZ, R29 ;  /* 0x000000ffff877224 */ /* 0x000fe200078e001d */
[----:B------:R-:W1:Y:S01]  /*105b0*/  LDC.U8 R139, c[0x0][0x2d8] ;  /* 0x0000b600ff8b7b82 */ /* 0x000e620000000000 */
[----:B------:R-:W-:Y:S01]  /*105c0*/  MOV R129, R125 ;  /* 0x0000007d00817202 */ /* 0x000fe20000000f00 */
[----:B------:R-:W-:Y:S01]  /*105d0*/  IMAD.MOV.U32 R131, RZ, RZ, R127 ;  /* 0x000000ffff837224 */ /* 0x000fe200078e007f */
[----:B------:R-:W3:Y:S01]  /*105e0*/  LDSM.16.MT88.4 R16, [R184+0x11000] ;  /* 0x01100000b810783b */ /* 0x000ee20000004200 */
[----:B------:R-:W-:-:S03]  /*105f0*/  IMAD.WIDE.U32 R4, R0, -0x2daee0ad, RZ ;  /* 0xd2511f5300047825 */ /* 0x000fc600078e00ff */
[----:B------:R-:W-:Y:S02]  /*10600*/  LDSM.16.MT88.4 R12, [R186+0x11000] ;  /* 0x01100000ba0c783b */ /* 0x000fe40000004200 */
[----:B------:R-:W-:Y:S01]  /*10610*/  LOP3.LUT R0, R5, UR4, R2, 0x96, !PT ;  /* 0x0000000405007c12 */ /* 0x000fe2000f8e9602 */
[----:B------:R-:W-:Y:S01]  /*10620*/  IMAD.WIDE.U32 R2, R3, -0x326172a9, RZ ;  /* 0xcd9e8d5703027825 */ /* 0x000fe200078e00ff */
[----:B------:R4:W5:Y:S03]  /*10630*/  LDL.LU R202, [R1+0x124] ;  /* 0x0001240001ca7983 */ /* 0x0009660000300800 */
[----:B------:R-:W-:Y:S01]  /*10640*/  IMAD.WIDE.U32 R30, R0, -0x326172a9, RZ ;  /* 0xcd9e8d57001e7825 */ /* 0x000fe200078e00ff */
[----:B------:R-:W-:Y:S01]  /*10650*/  LOP3.LUT R3, R3, UR5, R20, 0x96, !PT ;  /* 0x0000000503037c12 */ /* 0x000fe2000f8e9614 */
[----:B------:R4:W5:Y:S03]  /*10660*/  LDL.LU R201, [R1+0x120] ;  /* 0x0001200001c97983 */ /* 0x0009660000300800 */
[----:B------:R-:W-:Y:S01]  /*10670*/  LOP3.LUT R0, R31, UR34, R2, 0x96, !PT ;  /* 0x000000221f007c12 */ /* 0x000fe2000f8e9602 */
[----:B------:R-:W-:Y:S01]  /*10680*/  IMAD.WIDE.U32 R2, R3, -0x2daee0ad, RZ ;  /* 0xd2511f5303027825 */ /* 0x000fe200078e00ff */
[----:B------:R-:W2:Y:S03]  /*10690*/  LDSM.16.MT88.4 R20, [R183+0x11000] ;  /* 0x01100000b714783b */ /* 0x000ea60000004200 */
[----:B------:R-:W-:Y:S01]  /*106a0*/  IMAD.WIDE.U32 R28, R0, -0x2daee0ad, RZ ;  /* 0xd2511f53001c7825 */ /* 0x000fe200078e00ff */
[----:B------:R-:W-:Y:S01]  /*106b0*/  LOP3.LUT R0, R3, UR31, R4, 0x96, !PT ;  /* 0x0000001f03007c12 */ /* 0x000fe2000f8e9604 */
[----:B------:R4:W5:Y:S03]  /*106c0*/  LDL.LU R200, [R1+0x11c] ;  /* 0x00011c0001c87983 */ /* 0x0009660000300800 */
[----:B------:R-:W-:Y:S01]  /*106d0*/  LOP3.LUT R2, R29, UR15, R2, 0x96, !PT ;  /* 0x0000000f1d027c12 */ /* 0x000fe2000f8e9602 */
[----:B------:R-:W-:Y:S01]  /*106e0*/  IMAD.MOV.U32 R125, RZ, RZ, R89 ;  /* 0x000000ffff7d7224 */ /* 0x000fe200078e0059 */
[----:B------:R-:W-:Y:S01]  /*106f0*/  MOV R89, R27 ;  /* 0x0000001b00597202 */ /* 0x000fe20000000f00 */
[----:B------:R-:W-:Y:S01]  /*10700*/  IMAD.MOV.U32 R127, RZ, RZ, R170 ;  /* 0x000000ffff7f7224 */ /* 0x000fe200078e00aa */
[----:B-1----:R-:W-:Y:S01]  /*10710*/  PRMT R139, R139, 0x7054, R139 ;  /* 0x000070548b8b7816 */ /* 0x002fe2000000008b */
[----:B------:R-:W-:-:S04]  /*10720*/  IMAD.WIDE.U32 R2, R2, -0x326172a9, RZ ;  /* 0xcd9e8d5702027825 */ /* 0x000fc800078e00ff */
[----:B------:R-:W-:Y:S01]  /*10730*/  IMAD.MOV.U32 R138, RZ, RZ, R132 ;  /* 0x000000ffff8a7224 */ /* 0x000fe200078e0084 */
[----:B------:R-:W-:Y:S01]  /*10740*/  MOV R145, R126 ;  /* 0x0000007e00917202 */ /* 0x000fe20000000f00 */
[----:B------:R-:W-:Y:S01]  /*10750*/  IMAD.MOV.U32 R170, RZ, RZ, R26 ;  /* 0x000000ffffaa7224 */ /* 0x000fe200078e001a */
[----:B------:R-:W-:Y:S01]  /*10760*/  LOP3.LUT R4, R2, 0xffff, RZ, 0xc0, !PT ;  /* 0x0000ffff02047812 */ /* 0x000fe200078ec0ff */
[----:B------:R-:W-:Y:S01]  /*10770*/  IMAD.WIDE.U32 R26, R0, -0x326172a9, RZ ;  /* 0xcd9e8d57001a7825 */ /* 0x000fe200078e00ff */
[----:B------:R4:W5:Y:S02]  /*10780*/  LDL.LU R199, [R1+0x118] ;  /* 0x0001180001c77983 */ /* 0x0009640000300800 */
[----:B------:R-:W-:Y:S02]  /*10790*/  SHF.R.U32.HI R5, RZ, 0x8, R4 ;  /* 0x00000008ff057819 */ /* 0x000fe40000011604 */
[----:B------:R-:W-:Y:S02]  /*107a0*/  LOP3.LUT R0, R3, UR22, R26, 0x96, !PT ;  /* 0x0000001603007c12 */ /* 0x000fe4000f8e961a */
[----:B------:R-:W-:-:S02]  /*107b0*/  SHF.R.U32.HI R7, RZ, 0x18, R2 ;  /* 0x00000018ff077819 */ /* 0x000fc40000011602 */
[----:B------:R-:W-:Y:S01]  /*107c0*/  MOV R132, R133 ;  /* 0x0000008500847202 */ /* 0x000fe20000000f00 */
[----:B------:R-:W-:Y:S01]  /*107d0*/  IMAD.MOV.U32 R144, RZ, RZ, R125 ;  /* 0x000000ffff907224 */ /* 0x000fe200078e007d */
[----:B------:R-:W-:Y:S01]  /*107e0*/  LOP3.LUT R4, R2, 0xff, RZ, 0xc0, !PT ;  /* 0x000000ff02047812 */ /* 0x000fe200078ec0ff */
[----:B------:R-:W-:Y:S01]  /*107f0*/  IMAD.MOV.U32 R126, RZ, RZ, R85 ;  /* 0x000000ffff7e7224 */ /* 0x000fe200078e0055 */
[----:B------:R-:W-:Y:S01]  /*10800*/  SHF.R.U32.HI R3, RZ, 0x10, R2 ;  /* 0x00000010ff037819 */ /* 0x000fe20000011602 */
[----:B------:R-:W-:Y:S01]  /*10810*/  IMAD.MOV.U32 R147, RZ, RZ, R90 ;  /* 0x000000ffff937224 */ /* 0x000fe200078e005a */
[----:B------:R-:W-:Y:S01]  /*10820*/  PRMT R8, R4, 0x5410, R5 ;  /* 0x0000541004087816 */ /* 0x000fe20000000005 */
[----:B------:R-:W-:Y:S01]  /*10830*/  IMAD.MOV.U32 R136, RZ, RZ, R91 ;  /* 0x000000ffff887224 */ /* 0x000fe200078e005b */
[----:B------:R-:W-:Y:S01]  /*10840*/  LOP3.LUT R3, R3, 0xff, RZ, 0xc0, !PT ;  /* 0x000000ff03037812 */ /* 0x000fe200078ec0ff */
[----:B------:R-:W-:Y:S01]  /*10850*/  IMAD.MOV.U32 R168, RZ, RZ, R182 ;  /* 0x000000ffffa87224 */ /* 0x000fe200078e00b6 */
[C---:B------:R-:W-:Y:S01]  /*10860*/  LOP3.LUT R2, R0.reuse, 0xffff, RZ, 0xc0, !PT ;  /* 0x0000ffff00027812 */ /* 0x040fe200078ec0ff */
[----:B------:R4:W5:Y:S01]  /*10870*/  LDL.LU R198, [R1+0x114] ;  /* 0x0001140001c67983 */ /* 0x0009620000300800 */
[----:B------:R-:W-:-:S02]  /*10880*/  LOP3.LUT R6, R0, 0xff, RZ, 0xc0, !PT ;  /* 0x000000ff00067812 */ /* 0x000fc400078ec0ff */
[--C-:B------:R-:W-:Y:S02]  /*10890*/  SHF.R.U32.HI R4, RZ, 0x10, R0.reuse ;  /* 0x00000010ff047819 */ /* 0x100fe40000011600 */
[----:B------:R-:W-:Y:S01]  /*108a0*/  SHF.R.U32.HI R5, RZ, 0x18, R0 ;  /* 0x00000018ff057819 */ /* 0x000fe20000011600 */
[----:B------:R-:W-:Y:S01]  /*108b0*/  IMAD.MOV.U32 R133, RZ, RZ, R134 ;  /* 0x000000ffff857224 */ /* 0x000fe200078e0086 */
[----:B------:R-:W-:Y:S01]  /*108c0*/  PRMT R7, R3, 0x5410, R7 ;  /* 0x0000541003077816 */ /* 0x000fe20000000007 */
[----:B------:R-:W-:Y:S01]  /*108d0*/  HSET2.LE.AND R3, R8, R139, PT ;  /* 0x0000008b08037233 */ /* 0x000fe20003803000 */
[----:B------:R-:W-:Y:S01]  /*108e0*/  SHF.R.U32.HI R0, RZ, 0x8, R2 ;  /* 0x00000008ff007819 */ /* 0x000fe20000011602 */
[----:B------:R-:W1:Y:S01]  /*108f0*/  LDSM.16.MT88.4 R8, [R185+0x11000] ;  /* 0x01100000b908783b */ /* 0x000e620000004200 */
[----:B------:R-:W-:Y:S02]  /*10900*/  LOP3.LUT R2, R4, 0xff, RZ, 0xc0, !PT ;  /* 0x000000ff04027812 */ /* 0x000fe400078ec0ff */
[----:B------:R-:W-:Y:S01]  /*10910*/  PRMT R0, R6, 0x5410, R0 ;  /* 0x0000541006007816 */ /* 0x000fe20000000000 */
[----:B------:R-:W-:Y:S01]  /*10920*/  IMAD.MOV.U32 R125, RZ, RZ, R86 ;  /* 0x000000ffff7d7224 */ /* 0x000fe200078e0056 */
[----:B------:R-:W-:-:S02]  /*10930*/  PRMT R2, R2, 0x5410, R5 ;  /* 0x0000541002027816 */ /* 0x000fc40000000005 */
[----:B------:R-:W-:Y:S01]  /*10940*/  MOV R146, R89 ;  /* 0x0000005900927202 */ /* 0x000fe20000000f00 */
[--C-:B------:R-:W-:Y:S01]  /*10950*/  HSET2.LE.AND R0, R0, R139.reuse, PT ;  /* 0x0000008b00007233 */ /* 0x100fe20003803000 */
[----:B------:R-:W-:Y:S01]  /*10960*/  IMAD.MOV.U32 R169, RZ, RZ, R136 ;  /* 0x000000ffffa97224 */ /* 0x000fe200078e0088 */
[--C-:B------:R-:W-:Y:S01]  /*10970*/  HSET2.LE.AND R2, R2, R139.reuse, PT ;  /* 0x0000008b02027233 */ /* 0x100fe20003803000 */
[----:B------:R4:W5:Y:S02]  /*10980*/  LDL.LU R197, [R1+0x110] ;  /* 0x0001100001c57983 */ /* 0x0009640000300800 */
[----:B------:R-:W-:Y:S01]  /*10990*/  LOP3.LUT R4, R0, R138, RZ, 0xc0, !PT ;  /* 0x0000008a00047212 */ /* 0x000fe200078ec0ff */
[----:B------:R-:W-:Y:S01]  /*109a0*/  HSET2.LE.AND R0, R7, R139, PT ;  /* 0x0000008b07007233 */ /* 0x000fe20003803000 */
[----:B------:R-:W-:Y:S01]  /*109b0*/  IMAD.MOV.U32 R134, RZ, RZ, R135 ;  /* 0x000000ffff867224 */ /* 0x000fe200078e0087 */
[----:B------:R-:W-:Y:S02]  /*109c0*/  MOV R135, R128 ;  /* 0x0000008000877202 */ /* 0x000fe40000000f00 */
[----:B------:R-:W-:-:S02]  /*109d0*/  LOP3.LUT R5, R2, R195, RZ, 0xc0, !PT ;  /* 0x000000c302057212 */ /* 0x000fc400078ec0ff */
[----:B------:R-:W-:Y:S02]  /*109e0*/  LOP3.LUT R6, R3, R194, RZ, 0xc0, !PT ;  /* 0x000000c203067212 */ /* 0x000fe400078ec0ff */
[----:B------:R-:W-:Y:S01]  /*109f0*/  LOP3.LUT R7, R0, R132, RZ, 0xc0, !PT ;  /* 0x0000008400077212 */ /* 0x000fe200078ec0ff */
        /* <DEDUP_REMOVED lines=8> */
[----:B---3--:R-:W-:Y:S01]  /*10a80*/  HMMA.16816.F32.BF16 R156, R4, R16, R248 ;  /* 0x00000010049c723c */ /* 0x008fe200000418f8 */
[----:B------:R-:W-:-:S02]  /*10a90*/  IMAD.MOV.U32 R124, RZ, RZ, R196 ;  /* 0x000000ffff7c7224 */ /* 0x000fc400078e00c4 */
[----:B------:R-:W-:Y:S01]  /*10aa0*/  IMAD.MOV.U32 R132, RZ, RZ, R51 ;  /* 0x000000ffff847224 */ /* 0x000fe200078e0033 */
[----:B------:R-:W-:Y:S01]  /*10ab0*/  MOV R153, R128 ;  /* 0x0000008000997202 */ /* 0x000fe20000000f00 */
[----:B------:R-:W-:Y:S02]  /*10ac0*/  IMAD.MOV.U32 R133, RZ, RZ, R50 ;  /* 0x000000ffff857224 */ /* 0x000fe400078e0032 */
[----:B------:R-:W-:Y:S02]  /*10ad0*/  IMAD.MOV.U32 R139, RZ, RZ, R88 ;  /* 0x000000ffff8b7224 */ /* 0x000fe400078e0058 */
[----:B------:R-:W-:Y:S01]  /*10ae0*/  IMAD.MOV.U32 R135, RZ, RZ, R48 ;  /* 0x000000ffff877224 */ /* 0x000fe200078e0030 */
[----:B--2---:R-:W-:Y:S01]  /*10af0*/  HMMA.16816.F32.BF16 R164, R4, R20, R164 ;  /* 0x0000001404a4723c */ /* 0x004fe200000418a4 */
[----:B------:R-:W-:-:S07]  /*10b00*/  IMAD.MOV.U32 R155, RZ, RZ, R130 ;  /* 0x000000ffff9b7224 */ /* 0x000fce00078e0082 */
[----:B------:R-:W-:Y:S01]  /*10b10*/  HMMA.16816.F32.BF16 R36, R4, R22, R36 ;  /* 0x000000160424723c */ /* 0x000fe20000041824 */
[----:B------:R-:W-:Y:S01]  /*10b20*/  IMAD.MOV.U32 R128, RZ, RZ, R124 ;  /* 0x000000ffff807224 */ /* 0x000fe200078e007c */
[----:B------:R-:W2:Y:S01]  /*10b30*/  LDSM.16.MT88.4 R20, [R183+0x13000] ;  /* 0x01300000b714783b */ /* 0x000ea20000004200 */
[----:B------:R-:W-:Y:S01]  /*10b40*/  IMAD.MOV.U32 R130, RZ, RZ, R127 ;  /* 0x000000ffff827224 */ /* 0x000fe200078e007f */
[----:B------:R-:W-:-:S04]  /*10b50*/  MOV R124, R87 ;  /* 0x00000057007c7202 */ /* 0x000fc80000000f00 */
[----:B------:R-:W-:Y:S01]  /*10b60*/  HMMA.16816.F32.BF16 R148, R4, R12, R224 ;  /* 0x0000000c0494723c */ /* 0x000fe200000418e0 */
[----:B------:R-:W-:-:S07]  /*10b70*/  MOV R127, R84 ;  /* 0x00000054007f7202 */ /* 0x000fce0000000f00 */
[C---:B-1----:R-:W-:Y:S01]  /*10b80*/  HMMA.16816.F32.BF16 R140, R4.reuse, R8, R96 ;  /* 0x00000008048c723c */ /* 0x042fe20000041860 */
[----:B------:R-:W-:Y:S01]  /*10b90*/  IMAD.MOV.U32 R154, RZ, RZ, R129 ;  /* 0x000000ffff9a7224 */ /* 0x000fe200078e0081 */
[----:B------:R-:W-:Y:S01]  /*10ba0*/  MOV R136, R105 ;  /* 0x0000006900887202 */ /* 0x000fe20000000f00 */
[----:B------:R-:W-:Y:S01]  /*10bb0*/  IMAD.MOV.U32 R248, RZ, RZ, R107 ;  /* 0x000000fffff87224 */ /* 0x000fe200078e006b */
[----:B------:R-:W-:Y:S01]  /*10bc0*/  MOV R249, R108 ;  /* 0x0000006c00f97202 */ /* 0x000fe20000000f00 */
[----:B------:R-:W-:Y:S02]  /*10bd0*/  IMAD.MOV.U32 R250, RZ, RZ, R109 ;  /* 0x000000fffffa7224 */ /* 0x000fe400078e006d */
[----:B------:R-:W-:Y:S01]  /*10be0*/  IMAD.MOV.U32 R2, RZ, RZ, R187 ;  /* 0x000000ffff027224 */ /* 0x000fe200078e00bb */
[C---:B------:R-:W-:Y:S01]  /*10bf0*/  HMMA.16816.F32.BF16 R48, R4.reuse, R18, R236 ;  /* 0x000000120430723c */ /* 0x040fe200000418ec */
[----:B------:R-:W1:Y:S01]  /*10c00*/  LDSM.16.MT88.4 R16, [R184+0x13000] ;  /* 0x01300000b810783b */ /* 0x000e620000004200 */
[----:B------:R-:W-:Y:S01]  /*10c10*/  IMAD.MOV.U32 R251, RZ, RZ, R190 ;  /* 0x000000fffffb7224 */ /* 0x000fe200078e00be */
[----:B------:R-:W-:Y:S01]  /*10c20*/  MOV R3, R188 ;  /* 0x000000bc00037202 */ /* 0x000fe20000000f00 */
[----:B------:R-:W-:Y:S01]  /*10c30*/  IMAD.MOV.U32 R0, RZ, RZ, R189 ;  /* 0x000000ffff007224 */ /* 0x000fe200078e00bd */
[----:B------:R4:W5:Y:S03]  /*10c40*/  LDL.LU R196, [R1+0x10c] ;  /* 0x00010c0001c47983 */ /* 0x0009660000300800 */
[C---:B------:R-:W-:Y:S01]  /*10c50*/  HMMA.16816.F32.BF16 R84, R4.reuse, R14, R100 ;  /* 0x0000000e0454723c */ /* 0x040fe20000041864 */
[----:B------:R-:W3:Y:S07]  /*10c60*/  LDSM.16.MT88.4 R12, [R186+0x13000] ;  /* 0x01300000ba0c783b */ /* 0x000eee0000004200 */
[----:B------:R-:W-:Y:S01]  /*10c70*/  HMMA.16816.F32.BF16 R88, R4, R10, R116 ;  /* 0x0000000a0458723c */ /* 0x000fe20000041874 */
[----:B------:R-:W3:Y:S01]  /*10c80*/  LDSM.16.MT88.4 R8, [R185+0x13000] ;  /* 0x01300000b908783b */ /* 0x000ee20000004200 */
[----:B------:R-:W-:-:S02]  /*10c90*/  IMAD.MOV.U32 R238, RZ, RZ, R104 ;  /* 0x000000ffffee7224 */ /* 0x000fc400078e0068 */
[----:B------:R-:W-:-:S04]  /*10ca0*/  IMAD.MOV.U32 R239, RZ, RZ, R106 ;  /* 0x000000ffffef7224 */ /* 0x000fc800078e006a */
[C---:B--2---:R-:W-:Y:S01]  /*10cb0*/  HMMA.16816.F32.BF16 R92, R4.reuse, R20, R92 ;  /* 0x00000014045c723c */ /* 0x044fe2000004185c */
[----:B------:R-:W-:Y:S01]  /*10cc0*/  MOV R129, R131 ;  /* 0x0000008300817202 */ /* 0x000fe20000000f00 */
[----:B------:R4:W5:Y:S06]  /*10cd0*/  LDL.LU R195, [R1+0x108] ;  /* 0x0001080001c37983 */ /* 0x00096c0000300800 */
[C---:B------:R-:W-:Y:S01]  /*10ce0*/  HMMA.16816.F32.BF16 R96, R4.reuse, R22, R152 ;  /* 0x000000160460723c */ /* 0x040fe20000041898 */
[----:B------:R-:W-:Y:S07]  /*10cf0*/  LDSM.16.MT88.4 R20, [R183+0x15000] ;  /* 0x01500000b714783b */ /* 0x000fee0000004200 */
[----:B-1----:R-:W-:Y:S01]  /*10d00*/  HMMA.16816.F32.BF16 R100, R4, R16, R244 ;  /* 0x000000100464723c */ /* 0x002fe200000418f4 */
[----:B------:R-:W-:Y:S01]  /*10d10*/  IMAD.MOV.U32 R153, RZ, RZ, R146 ;  /* 0x000000ffff997224 */ /* 0x000fe200078e0092 */
[----:B------:R-:W-:Y:S01]  /*10d20*/  MOV R152, R147 ;  /* 0x0000009300987202 */ /* 0x000fe20000000f00 */
[----:B------:R-:W-:Y:S01]  /*10d30*/  IMAD.MOV.U32 R147, RZ, RZ, R110 ;  /* 0x000000ffff937224 */ /* 0x000fe200078e006e */
[----:B------:R-:W-:-:S04]  /*10d40*/  MOV R146, R111 ;  /* 0x0000006f00927202 */ /* 0x000fc80000000f00 */
[C---:B------:R-:W-:Y:S01]  /*10d50*/  HMMA.16816.F32.BF16 R104, R4.reuse, R18, R232 ;  /* 0x000000120468723c */ /* 0x040fe200000418e8 */
[----:B------:R-:W1:Y:S07]  /*10d60*/  LDSM.16.MT88.4 R16, [R184+0x15000] ;  /* 0x01500000b810783b */ /* 0x000e6e0000004200 */
[C---:B---3--:R-:W-:Y:S08]  /*10d70*/  HMMA.16816.F32.BF16 R112, R4.reuse, R14, R112 ;  /* 0x0000000e0470723c */ /* 0x048ff00000041870 */
[C---:B------:R-:W-:Y:S08]  /*10d80*/  HMMA.16816.F32.BF16 R116, R4.reuse, R8, R176 ;  /* 0x000000080474723c */ /* 0x040ff000000418b0 */
[----:B------:R-:W-:Y:S01]  /*10d90*/  HMMA.16816.F32.BF16 R120, R4, R10, R120 ;  /* 0x0000000a0478723c */ /* 0x000fe20000041878 */
[----:B------:R-:W-:Y:S01]  /*10da0*/  LDSM.16.MT88.4 R8, [R185+0x15000] ;  /* 0x01500000b908783b */ /* 0x000fe20000004200 */
[----:B------:R-:W-:Y:S01]  /*10db0*/  MOV R227, R238 ;  /* 0x000000ee00e37202 */ /* 0x000fe20000000f00 */
[----:B------:R-:W-:-:S02]  /*10dc0*/  IMAD.MOV.U32 R131, RZ, RZ, R193 ;  /* 0x000000ffff837224 */ /* 0x000fc400078e00c1 */
[----:B------:R4:W5:Y:S03]  /*10dd0*/  LDL.LU R194, [R1+0x104] ;  /* 0x0001040001c27983 */ /* 0x0009660000300800 */
[C---:B------:R-:W-:Y:S01]  /*10de0*/  HMMA.16816.F32.BF16 R108, R4.reuse, R12, R220 ;  /* 0x0000000c046c723c */ /* 0x040fe200000418dc */
[----:B------:R-:W2:Y:S01]  /*10df0*/  LDSM.16.MT88.4 R12, [R186+0x15000] ;  /* 0x01500000ba0c783b */ /* 0x000ea20000004200 */
[----:B------:R-:W-:Y:S02]  /*10e00*/  IMAD.MOV.U32 R179, RZ, RZ, R251 ;  /* 0x000000ffffb37224 */ /* 0x000fe400078e00fb */
[----:B------:R-:W-:Y:S01]  /*10e10*/  IMAD.MOV.U32 R154, RZ, RZ, R145 ;  /* 0x000000ffff9a7224 */ /* 0x000fe200078e0091 */
[----:B------:R-:W-:Y:S01]  /*10e20*/  MOV R155, R144 ;  /* 0x00000090009b7202 */ /* 0x000fe20000000f00 */
[----:B------:R4:W5:Y:S01]  /*10e30*/  LDL.LU R193, [R1+0x100] ;  /* 0x0001000001c17983 */ /* 0x0009620000300800 */
[----:B------:R-:W-:Y:S01]  /*10e40*/  IMAD.MOV.U32 R221, RZ, RZ, R248 ;  /* 0x000000ffffdd7224 */ /* 0x000fe200078e00f8 */
[----:B------:R-:W-:Y:S01]  /*10e50*/  MOV R222, R249 ;  /* 0x000000f900de7202 */ /* 0x000fe20000000f00 */
[----:B------:R-:W-:Y:S01]  /*10e60*/  IMAD.MOV.U32 R223, RZ, RZ, R250 ;  /* 0x000000ffffdf7224 */ /* 0x000fe200078e00fa */
[----:B-1----:R-:W-:Y:S01]  /*10e70*/  HMMA.16816.F32.BF16 R244, R4, R18, R212 ;  /* 0x0000001204f4723c */ /* 0x002fe200000418d4 */
[----:B------:R-:W-:-:S07]  /*10e80*/  IMAD.MOV.U32 R220, RZ, RZ, R239 ;  /* 0x000000ffffdc7224 */ /* 0x000fce00078e00ef */
[C---:B------:R-:W-:Y:S01]  /*10e90*/  HMMA.16816.F32.BF16 R248, R4.reuse, R16, R240 ;  /* 0x0000001004f8723c */ /* 0x040fe200000418f0 */
[----:B------:R-:W1:Y:S07]  /*10ea0*/  LDSM.16.MT88.4 R16, [R183+0x17000] ;  /* 0x01700000b710783b */ /* 0x000e6e0000004200 */
[C---:B------:R-:W-:Y:S08]  /*10eb0*/  HMMA.16816.F32.BF16 R124, R4.reuse, R20, R124 ;  /* 0x00000014047c723c */ /* 0x040ff0000004187c */
[C---:B--2---:R-:W-:Y:S08]  /*10ec0*/  HMMA.16816.F32.BF16 R240, R4.reuse, R12, R172 ;  /* 0x0000000c04f0723c */ /* 0x044ff000000418ac */
[C---:B------:R-:W-:Y:S01]  /*10ed0*/  HMMA.16816.F32.BF16 R236, R4.reuse, R14, R160 ;  /* 0x0000000e04ec723c */ /* 0x040fe200000418a0 */
[----:B------:R-:W2:Y:S07]  /*10ee0*/  LDSM.16.MT88.4 R12, [R184+0x17000] ;  /* 0x01700000b80c783b */ /* 0x000eae0000004200 */
[C---:B------:R-:W-:Y:S08]  /*10ef0*/  HMMA.16816.F32.BF16 R232, R4.reuse, R8, R52 ;  /* 0x0000000804e8723c */ /* 0x040ff00000041834 */
[----:B------:R-:W-:Y:S01]  /*10f00*/  HMMA.16816.F32.BF16 R132, R4, R22, R132 ;  /* 0x000000160484723c */ /* 0x000fe20000041884 */
[----:B------:R-:W-:Y:S01]  /*10f10*/  MOV R52, R227 ;  /* 0x000000e300347202 */ /* 0x000fe20000000f00 */
[----:B------:R-:W3:Y:S01]  /*10f20*/  LDSM.16.MT88.4 R20, [R185+0x17000] ;  /* 0x01700000b914783b */ /* 0x000ee20000004200 */
[----:B------:R-:W-:-:S02]  /*10f30*/  IMAD.MOV.U32 R145, RZ, RZ, R171 ;  /* 0x000000ffff917224 */ /* 0x000fc400078e00ab */
[----:B------:R-:W-:Y:S01]  /*10f40*/  IMAD.MOV.U32 R144, RZ, RZ, R192 ;  /* 0x000000ffff907224 */ /* 0x000fe200078e00c0 */
[----:B------:R-:W-:Y:S02]  /*10f50*/  LDSM.16.MT88.4 R160, [R183+0x11800] ;  /* 0x01180000b7a0783b */ /* 0x000fe40000004200 */
[----:B------:R-:W-:Y:S02]  /*10f60*/  HMMA.16816.F32.BF16 R224, R4, R10, R44 ;  /* 0x0000000a04e0723c */ /* 0x000fe4000004182c */
[----:B------:R-:W3:Y:S01]  /*10f70*/  LDSM.16.MT88.4 R8, [R186+0x17000] ;  /* 0x01700000ba08783b */ /* 0x000ee20000004200 */
[----:B------:R-:W-:Y:S01]  /*10f80*/  MOV R171, R191 ;  /* 0x000000bf00ab7202 */ /* 0x000fe20000000f00 */
[----:B------:R-:W-:Y:S01]  /*10f90*/  IMAD.MOV.U32 R54, RZ, RZ, R169 ;  /* 0x000000ffff367224 */ /* 0x000fe200078e00a9 */
[----:B------:R-:W-:-:S03]  /*10fa0*/  MOV R53, R168 ;  /* 0x000000a800357202 */ /* 0x000fc60000000f00 */
[----:B-1----:R-:W-:Y:S01]  /*10fb0*/  HMMA.16816.F32.BF16 R212, R4, R18, R76 ;  /* 0x0000001204d4723c */ /* 0x002fe2000004184c */
[----:B------:R-:W-:Y:S01]  /*10fc0*/  IMAD.MOV.U32 R47, RZ, RZ, R220 ;  /* 0x000000ffff2f7224 */ /* 0x000fe200078e00dc */
[----:B------:R-:W-:Y:S01]  /*10fd0*/  MOV R45, R222 ;  /* 0x000000de002d7202 */ /* 0x000fe20000000f00 */
[----:B------:R-:W-:Y:S01]  /*10fe0*/  IMAD.MOV.U32 R46, RZ, RZ, R221 ;  /* 0x000000ffff2e7224 */ /* 0x000fe200078e00dd */
[----:B------:R4:W5:Y:S01]  /*10ff0*/  LDL.LU R192, [R1+0xfc] ;  /* 0x0000fc0001c07983 */ /* 0x0009620000300800 */
[----:B------:R-:W-:-:S03]  /*11000*/  IMAD.MOV.U32 R44, RZ, RZ, R223 ;  /* 0x000000ffff2c7224 */ /* 0x000fc600078e00df */
[----:B------:R-:W-:Y:S01]  /*11010*/  HMMA.16816.F32.BF16 R220, R4, R16, R80 ;  /* 0x0000001004dc723c */ /* 0x000fe20000041850 */
[----:B------:R-:W-:-:S07]  /*11020*/  MOV R76, R128 ;  /* 0x00000080004c7202 */ /* 0x000fce0000000f00 */
[C---:B--2---:R-:W-:Y:S01]  /*11030*/  HMMA.16816.F32.BF16 R172, R4.reuse, R14, R68 ;  /* 0x0000000e04ac723c */ /* 0x044fe20000041844 */
[----:B------:R-:W-:Y:S01]  /*11040*/  IMAD.MOV.U32 R80, RZ, RZ, R2 ;  /* 0x000000ffff507224 */ /* 0x000fe200078e0002 */
[----:B------:R-:W-:Y:S01]  /*11050*/  LOP3.LUT R2, R27, UR27, R30, 0x96, !PT ;  /* 0x0000001b1b027c12 */ /* 0x000fe2000f8e961e */
[----:B------:R-:W-:Y:S01]  /*11060*/  IMAD.MOV.U32 R83, RZ, RZ, R179 ;  /* 0x000000ffff537224 */ /* 0x000fe200078e00b3 */
[----:B------:R-:W-:Y:S01]  /*11070*/  MOV R79, R153 ;  /* 0x00000099004f7202 */ /* 0x000fe20000000f00 */
[----:B------:R-:W-:Y:S01]  /*11080*/  IMAD.MOV.U32 R81, RZ, RZ, R3 ;  /* 0x000000ffff517224 */ /* 0x000fe200078e0003 */
[----:B------:R4:W5:Y:S02]  /*11090*/  LDL.LU R191, [R1+0xf8] ;  /* 0x0000f80001bf7983 */ /* 0x0009640000300800 */
[C---:B------:R-:W-:Y:S01]  /*110a0*/  HMMA.16816.F32.BF16 R176, R4.reuse, R12, R72 ;  /* 0x0000000c04b0723c */ /* 0x040fe20000041848 */
[----:B------:R-:W1:Y:S01]  /*110b0*/  LDC.U8 R74, c[0x0][0x2d8] ;  /* 0x0000b600ff4a7b82 */ /* 0x000e620000000000 */
[----:B------:R-:W-:Y:S01]  /*110c0*/  IMAD.WIDE.U32 R2, R2, -0x2daee0ad, RZ ;  /* 0xd2511f5302027825 */ /* 0x000fe200078e00ff */
[----:B------:R-:W-:Y:S01]  /*110d0*/  MOV R82, R0 ;  /* 0x0000000000527202 */ /* 0x000fe20000000f00 */
[----:B------:R4:W5:Y:S03]  /*110e0*/  LDL.LU R190, [R1+0xf4] ;  /* 0x0000f40001be7983 */ /* 0x0009660000300800 */
[----:B------:R-:W-:Y:S01]  /*110f0*/  LOP3.LUT R0, R3, UR14, R28, 0x96, !PT ;  /* 0x0000000e03007c12 */ /* 0x000fe2000f8e961c */
[----:B------:R-:W-:Y:S01]  /*11100*/  IMAD.MOV.U32 R75, RZ, RZ, R129 ;  /* 0x000000ffff4b7224 */ /* 0x000fe200078e0081 */
[----:B------:R-:W-:Y:S01]  /*11110*/  LOP3.LUT R3, R2, 0xffff, RZ, 0xc0, !PT ;  /* 0x0000ffff02037812 */ /* 0x000fe200078ec0ff */
[----:B------:R-:W-:Y:S01]  /*11120*/  IMAD.MOV.U32 R129, RZ, RZ, R170 ;  /* 0x000000ffff817224 */ /* 0x000fe200078e00aa */
[----:B------:R-:W-:Y:S01]  /*11130*/  MOV R128, R171 ;  /* 0x000000ab00807202 */ /* 0x000fe20000000f00 */
[----:B---3--:R-:W-:Y:S01]  /*11140*/  HMMA.16816.F32.BF16 R12, R4, R20, R56 ;  /* 0x00000014040c723c */ /* 0x008fe20000041838 */
[----:B------:R-:W-:Y:S01]  /*11150*/  IMAD.MOV.U32 R55, RZ, RZ, R152 ;  /* 0x000000ffff377224 */ /* 0x000fe200078e0098 */
[----:B------:R-:W-:Y:S01]  /*11160*/  LDSM.16.MT88.4 R56, [R186+0x13800] ;  /* 0x01380000ba38783b */ /* 0x000fe20000004200 */
[----:B------:R-:W-:-:S02]  /*11170*/  IMAD.MOV.U32 R78, RZ, RZ, R154 ;  /* 0x000000ffff4e7224 */ /* 0x000fc400078e009a */
[----:B------:R-:W-:Y:S01]  /*11180*/  IMAD.MOV.U32 R77, RZ, RZ, R155 ;  /* 0x000000ffff4d7224 */ /* 0x000fe200078e009b */
[----:B------:R4:W5:Y:S02]  /*11190*/  LDL.LU R189, [R1+0xf0] ;  /* 0x0000f00001bd7983 */ /* 0x0009640000300800 */
[C---:B------:R-:W-:Y:S02]  /*111a0*/  HMMA.16816.F32.BF16 R168, R4.reuse, R8, R64 ;  /* 0x0000000804a8723c */ /* 0x040fe40000041840 */
[----:B------:R-:W2:Y:S06]  /*111b0*/  LDSM.16.MT88.4 R152, [R184+0x11800] ;  /* 0x01180000b898783b */ /* 0x000eac0000004200 */
[----:B------:R-:W-:Y:S01]  /*111c0*/  HMMA.16816.F32.BF16 R16, R4, R10, R60 ;  /* 0x0000000a0410723c */ /* 0x000fe2000004183c */
[----:B------:R-:W-:Y:S01]  /*111d0*/  SHF.R.U32.HI R8, RZ, 0x18, R2 ;  /* 0x00000018ff087819 */ /* 0x000fe20000011602 */
[----:B------:R-:W-:Y:S01]  /*111e0*/  LDSM.16.MT88.4 R64, [R185+0x13800] ;  /* 0x01380000b940783b */ /* 0x000fe20000004200 */
[----:B-1----:R-:W-:-:S03]  /*111f0*/  PRMT R74, R74, 0x7054, R74 ;  /* 0x000070544a4a7816 */ /* 0x002fc6000000004a */
[----:B------:R4:W5:Y:S02]  /*11200*/  LDL.LU R188, [R1+0xec] ;  /* 0x0000ec0001bc7983 */ /* 0x0009640000300800 */
[----:B------:R-:W-:Y:S02]  /*11210*/  HMMA.16816.F32.BF16 R20, R4, R22, R40 ;  /* 0x000000160414723c */ /* 0x000fe40000041828 */
[----:B------:R-:W-:Y:S04]  /*11220*/  LDSM.16.MT88.4 R40, [R183+0x13800] ;  /* 0x01380000b728783b */ /* 0x000fe80000004200 */
[----:B------:R4:W5:Y:S01]  /*11230*/  LDL.LU R187, [R1+0xe8] ;  /* 0x0000e80001bb7983 */ /* 0x0009620000300800 */
[----:B------:R-:W-:Y:S02]  /*11240*/  SHF.R.U32.HI R4, RZ, 0x8, R3 ;  /* 0x00000008ff047819 */ /* 0x000fe40000011603 */
[----:B------:R-:W-:Y:S01]  /*11250*/  LOP3.LUT R3, R2, 0xff, RZ, 0xc0, !PT ;  /* 0x000000ff02037812 */ /* 0x000fe200078ec0ff */
[----:B------:R4:W5:Y:S01]  /*11260*/  LDL.LU R182, [R1+0xe4] ;  /* 0x0000e40001b67983 */ /* 0x0009620000300800 */
[----:B------:R-:W-:-:S02]  /*11270*/  SHF.R.U32.HI R5, RZ, 0x10, R2 ;  /* 0x00000010ff057819 */ /* 0x000fc40000011602 */
[----:B------:R-:W-:Y:S02]  /*11280*/  PRMT R9, R3, 0x5410, R4 ;  /* 0x0000541003097816 */ /* 0x000fe40000000004 */
[C---:B------:R-:W-:Y:S02]  /*11290*/  LOP3.LUT R2, R0.reuse, 0xffff, RZ, 0xc0, !PT ;  /* 0x0000ffff00027812 */ /* 0x040fe400078ec0ff */
[--C-:B------:R-:W-:Y:S02]  /*112a0*/  SHF.R.U32.HI R3, RZ, 0x10, R0.reuse ;  /* 0x00000010ff037819 */ /* 0x100fe40000011600 */
[----:B------:R-:W-:Y:S02]  /*112b0*/  LOP3.LUT R7, R0, 0xff, RZ, 0xc0, !PT ;  /* 0x000000ff00077812 */ /* 0x000fe400078ec0ff */
[----:B------:R-:W-:Y:S02]  /*112c0*/  SHF.R.U32.HI R6, RZ, 0x18, R0 ;  /* 0x00000018ff067819 */ /* 0x000fe40000011600 */
[----:B------:R-:W-:-:S02]  /*112d0*/  SHF.R.U32.HI R4, RZ, 0x8, R2 ;  /* 0x00000008ff047819 */ /* 0x000fc40000011602 */
[----:B------:R-:W-:Y:S02]  /*112e0*/  LOP3.LUT R0, R5, 0xff, RZ, 0xc0, !PT ;  /* 0x000000ff05007812 */ /* 0x000fe400078ec0ff */
[----:B------:R-:W-:Y:S02]  /*112f0*/  LOP3.LUT R2, R3, 0xff, RZ, 0xc0, !PT ;  /* 0x000000ff03027812 */ /* 0x000fe400078ec0ff */
[----:B------:R-:W-:Y:S02]  /*11300*/  PRMT R4, R7, 0x5410, R4 ;  /* 0x0000541007047816 */ /* 0x000fe40000000004 */
[----:B------:R-:W-:Y:S02]  /*11310*/  PRMT R0, R0, 0x5410, R8 ;  /* 0x0000541000007816 */ /* 0x000fe40000000008 */
[----:B------:R-:W-:Y:S01]  /*11320*/  PRMT R3, R2, 0x5410, R6 ;  /* 0x0000541002037816 */ /* 0x000fe20000000006 */
[--C-:B------:R-:W-:Y:S02]  /*11330*/  HSET2.LE.AND R2, R4, R74.reuse, PT ;  /* 0x0000004a04027233 */ /* 0x100fe40003803000 */
[----:B------:R-:W-:-:S02]  /*11340*/  HSET2.LE.AND R0, R0, R74, PT ;  /* 0x0000004a00007233 */ /* 0x000fc40003803000 */
[--C-:B------:R-:W-:Y:S02]  /*11350*/  HSET2.LE.AND R3, R3, R74.reuse, PT ;  /* 0x0000004a03037233 */ /* 0x100fe40003803000 */
[----:B------:R-:W-:Y:S01]  /*11360*/  HSET2.LE.AND R4, R9, R74, PT ;  /* 0x0000004a09047233 */ /* 0x000fe20003803000 */
[----:B------:R-:W-:Y:S02]  /*11370*/  IMAD.MOV.U32 R74, RZ, RZ, R75 ;  /* 0x000000ffff4a7224 */ /* 0x000fe400078e004b */
[----:B------:R-:W-:Y:S01]  /*11380*/  IMAD.MOV.U32 R75, RZ, RZ, R76 ;  /* 0x000000ffff4b7224 */ /* 0x000fe200078e004c */
[----:B------:R-:W-:Y:S01]  /*11390*/  MOV R76, R77 ;  /* 0x0000004d004c7202 */ /* 0x000fe20000000f00 */
[----:B------:R-:W-:Y:S02]  /*113a0*/  IMAD.MOV.U32 R77, RZ, RZ, R78 ;  /* 0x000000ffff4d7224 */ /* 0x000fe400078e004e */
[----:B------:R-:W-:Y:S01]  /*113b0*/  IMAD.MOV.U32 R78, RZ, RZ, R79 ;  /* 0x000000ffff4e7224 */ /* 0x000fe200078e004f */
[----:B------:R-:W-:Y:S01]  /*113c0*/  MOV R79, R80 ;  /* 0x00000050004f7202 */ /* 0x000fe20000000f00 */
[----:B------:R-:W-:-:S02]  /*113d0*/  IMAD.MOV.U32 R80, RZ, RZ, R81 ;  /* 0x000000ffff507224 */ /* 0x000fc400078e0051 */
[----:B------:R-:W-:Y:S01]  /*113e0*/  IMAD.MOV.U32 R81, RZ, RZ, R82 ;  /* 0x000000ffff517224 */ /* 0x000fe200078e0052 */
[----:B------:R-:W-:Y:S01]  /*113f0*/  MOV R82, R83 ;  /* 0x0000005300527202 */ /* 0x000fe20000000f00 */
        /* <DEDUP_REMOVED lines=11> */
[----:B------:R-:W-:Y:S01]  /*114b0*/  MOV R136, R137 ;  /* 0x0000008900887202 */ /* 0x000fe20000000f00 */
[----:B------:R-:W-:Y:S01]  /*114c0*/  IMAD.MOV.U32 R137, RZ, RZ, R138 ;  /* 0x000000ffff897224 */ /* 0x000fe200078e008a */
[----:B------:R-:W-:Y:S02]  /*114d0*/  LOP3.LUT R129, R3, R129, RZ, 0xc0, !PT ;  /* 0x0000008103817212 */ /* 0x000fe400078ec0ff */
[----:B------:R-:W-:Y:S02]  /*114e0*/  MOV R138, R131 ;  /* 0x00000083008a7202 */ /* 0x000fe40000000f00 */
[----:B------:R-:W-:Y:S02]  /*114f0*/  MOV R3, R130 ;  /* 0x0000008200037202 */ /* 0x000fe40000000f00 */
[----:B------:R-:W-:Y:S02]  /*11500*/  LOP3.LUT R131, R0, R5, RZ, 0xc0, !PT ;  /* 0x0000000500837212 */ /* 0x000fe400078ec0ff */
        /* <DEDUP_REMOVED lines=15> */
[----:B------:R-:W1:Y:S01]  /*11600*/  LDSM.16.MT88.4 R144, [R186+0x11800] ;  /* 0x01180000ba90783b */ /* 0x000e620000004200 */
        /* <DEDUP_REMOVED lines=10> */
[----:B------:R-:W2:Y:S02]  /*116b0*/  LDSM.16.MT88.4 R136, [R185+0x11800] ;  /* 0x01180000b988783b */ /* 0x000ea40000004200 */
[----:B------:R-:W-:Y:S02]  /*116c0*/  HMMA.16816.F32.BF16 R152, R128, R154, R48 ;  /* 0x0000009a8098723c */ /* 0x000fe40000041830 */
[----:B------:R-:W3:Y:S01]  /*116d0*/  LDSM.16.MT88.4 R48, [R184+0x13800] ;  /* 0x01380000b830783b */ /* 0x000ee20000004200 */
[----:B------:R-:W-:-:S03]  /*116e0*/  IMAD.MOV.U32 R34, RZ, RZ, R75 ;  /* 0x000000ffff227224 */ /* 0x000fc600078e004b */
[----:B------:R-:W2:Y:S01]  /*116f0*/  LDSM.16.MT88.4 R72, [R183+0x15800] ;  /* 0x01580000b748783b */ /* 0x000ea20000004200 */
[----:B------:R-:W-:Y:S01]  /*11700*/  IMAD.MOV.U32 R10, RZ, RZ, R80 ;  /* 0x000000ffff0a7224 */ /* 0x000fe200078e0050 */
[----:B------:R-:W-:Y:S01]  /*11710*/  MOV R31, R81 ;  /* 0x00000051001f7202 */ /* 0x000fe20000000f00 */
[----:B------:R-:W-:Y:S01]  /*11720*/  IMAD.MOV.U32 R27, RZ, RZ, R82 ;  /* 0x000000ffff1b7224 */ /* 0x000fe200078e0052 */
[----:B------:R-:W-:Y:S01]  /*11730*/  MOV R30, R83 ;  /* 0x00000053001e7202 */ /* 0x000fe20000000f00 */
[----:B------:R-:W-:Y:S04]  /*11740*/  LDSM.16.MT88.4 R4, [R185+0x17800] ;  /* 0x01780000b904783b */ /* 0x000fe80000004200 */
[----:B------:R-:W2:Y:S01]  /*11750*/  LDSM.16.MT88.4 R80, [R184+0x15800] ;  /* 0x01580000b850783b */ /* 0x000ea20000004200 */
        /* <DEDUP_REMOVED lines=9> */
[----:B------:R-:W-:-:S06]  /*117f0*/  MOV R79, R47 ;  /* 0x0000002f004f7202 */ /* 0x000fcc0000000f00 */
[C---:B-1----:R-:W-:Y:S08]  /*11800*/  HMMA.16816.F32.BF16 R148, R128.reuse, R144, R148 ;  /* 0x000000908094723c */ /* 0x042ff00000041894 */
[C---:B------:R-:W-:Y:S07]  /*11810*/  HMMA.16816.F32.BF16 R144, R128.reuse, R146, R84 ;  /* 0x000000928090723c */ /* 0x040fee0000041854 */
[----:B------:R-:W-:Y:S01]  /*11820*/  MOV R87, R63 ;  /* 0x0000003f00577202 */ /* 0x000fe20000000f00 */
[C---:B------:R-:W-:Y:S07]  /*11830*/  HMMA.16816.F32.BF16 R36, R128.reuse, R40, R92 ;  /* 0x000000288024723c */ /* 0x040fee000004185c */
[----:B------:R-:W-:Y:S01]  /*11840*/  IMAD.MOV.U32 R95, RZ, RZ, R52 ;  /* 0x000000ffff5f7224 */ /* 0x000fe200078e0034 */
[----:B------:R-:W-:Y:S01]  /*11850*/  MOV R94, R53 ;  /* 0x00000035005e7202 */ /* 0x000fe20000000f00 */
[----:B------:R-:W-:Y:S01]  /*11860*/  IMAD.MOV.U32 R93, RZ, RZ, R54 ;  /* 0x000000ffff5d7224 */ /* 0x000fe200078e0036 */
[----:B------:R-:W-:Y:S01]  /*11870*/  MOV R92, R55 ;  /* 0x00000037005c7202 */ /* 0x000fe20000000f00 */
[C---:B--2---:R-:W-:Y:S08]  /*11880*/  HMMA.16816.F32.BF16 R140, R128.reuse, R136, R140 ;  /* 0x00000088808c723c */ /* 0x044ff0000004188c */
[C---:B---3--:R-:W-:Y:S08]  /*11890*/  HMMA.16816.F32.BF16 R44, R128.reuse, R48, R100 ;  /* 0x00000030802c723c */ /* 0x048ff00000041864 */
[C---:B------:R-:W-:Y:S08]  /*118a0*/  HMMA.16816.F32.BF16 R52, R128.reuse, R56, R108 ;  /* 0x000000388034723c */ /* 0x040ff0000004186c */
[C---:B------:R-:W-:Y:S08]  /*118b0*/  HMMA.16816.F32.BF16 R60, R128.reuse, R64, R116 ;  /* 0x00000040803c723c */ /* 0x040ff00000041874 */
[C---:B------:R-:W-:Y:S01]  /*118c0*/  HMMA.16816.F32.BF16 R136, R128.reuse, R138, R88 ;  /* 0x0000008a8088723c */ /* 0x040fe20000041858 */
[----:B------:R-:W1:Y:S07]  /*118d0*/  LDSM.16.MT88.4 R88, [R186+0x15800] ;  /* 0x01580000ba58783b */ /* 0x000e6e0000004200 */
[C---:B------:R-:W-:Y:S01]  /*118e0*/  HMMA.16816.F32.BF16 R40, R128.reuse, R42, R96 ;  /* 0x0000002a8028723c */ /* 0x040fe20000041860 */
[----:B------:R-:W2:Y:S07]  /*118f0*/  LDSM.16.MT88.4 R96, [R185+0x15800] ;  /* 0x01580000b960783b */ /* 0x000eae0000004200 */
[C---:B------:R-:W-:Y:S01]  /*11900*/  HMMA.16816.F32.BF16 R48, R128.reuse, R50, R104 ;  /* 0x000000328030723c */ /* 0x040fe20000041868 */
[----:B------:R-:W3:Y:S07]  /*11910*/  LDSM.16.MT88.4 R104, [R183+0x17800] ;  /* 0x01780000b768783b */ /* 0x000eee0000004200 */
[C---:B------:R-:W-:Y:S01]  /*11920*/  HMMA.16816.F32.BF16 R56, R128.reuse, R58, R112 ;  /* 0x0000003a8038723c */ /* 0x040fe20000041870 */
[----:B------:R-:W1:Y:S07]  /*11930*/  LDSM.16.MT88.4 R112, [R184+0x17800] ;  /* 0x01780000b870783b */ /* 0x000e6e0000004200 */
[----:B------:R-:W-:Y:S01]  /*11940*/  HMMA.16816.F32.BF16 R64, R128, R66, R120 ;  /* 0x000000428040723c */ /* 0x000fe20000041878 */
[----:B------:R-:W1:Y:S01]  /*11950*/  LDSM.16.MT88.4 R120, [R186+0x17800] ;  /* 0x01780000ba78783b */ /* 0x000e620000004200 */
[----:B------:R-:W-:Y:S01]  /*11960*/  MOV R8, R71 ;  /* 0x0000004700087202 */ /* 0x000fe20000000f00 */
[----:B------:R-:W-:Y:S01]  /*11970*/  IMAD.MOV.U32 R86, RZ, RZ, R68 ;  /* 0x000000ffff567224 */ /* 0x000fe200078e0044 */
[----:B------:R-:W-:Y:S01]  /*11980*/  MOV R85, R69 ;  /* 0x0000004500557202 */ /* 0x000fe20000000f00 */
[----:B------:R-:W-:-:S03]  /*11990*/  IMAD.MOV.U32 R84, RZ, RZ, R70 ;  /* 0x000000ffff547224 */ /* 0x000fc600078e0046 */
[C---:B------:R-:W-:Y:S08]  /*119a0*/  HMMA.16816.F32.BF16 R68, R128.reuse, R72, R124 ;  /* 0x000000488044723c */ /* 0x040ff0000004187c */
        /* <DEDUP_REMOVED lines=9> */
[C---:B------:R-:W-:Y:S08]  /*11a40*/  HMMA.16816.F32.BF16 R76, R128.reuse, R80, R248 ;  /* 0x00000050804c723c */ /* 0x040ff000000418f8 */
[----:B------:R-:W-:Y:S01]  /*11a50*/  HMMA.16816.F32.BF16 R80, R128, R82, R244 ;  /* 0x000000528050723c */ /* 0x000fe200000418f4 */
[----:B------:R-:W-:Y:S01]  /*11a60*/  IMAD.MOV.U32 R248, RZ, RZ, R92 ;  /* 0x000000fffff87224 */ /* 0x000fe200078e005c */
[----:B------:R-:W-:Y:S01]  /*11a70*/  MOV R249, R93 ;  /* 0x0000005d00f97202 */ /* 0x000fe20000000f00 */
[----:B------:R-:W-:-:S04]  /*11a80*/  IMAD.MOV.U32 R250, RZ, RZ, R94 ;  /* 0x000000fffffa7224 */ /* 0x000fc800078e005e */
[----:B------:R-:W-:Y:S01]  /*11a90*/  IMAD.MOV.U32 R244, RZ, RZ, R84 ;  /* 0x000000fffff47224 */ /* 0x000fe200078e0054 */
[----:B------:R-:W-:Y:S01]  /*11aa0*/  MOV R245, R85 ;  /* 0x0000005500f57202 */ /* 0x000fe20000000f00 */
[----:B------:R-:W-:Y:S01]  /*11ab0*/  IMAD.MOV.U32 R246, RZ, RZ, R86 ;  /* 0x000000fffff67224 */ /* 0x000fe200078e0056 */
[----:B------:R-:W-:Y:S02]  /*11ac0*/  MOV R247, R87 ;  /* 0x0000005700f77202 */ /* 0x000fe40000000f00 */
[----:B------:R-:W-:Y:S01]  /*11ad0*/  MOV R251, R95 ;  /* 0x0000005f00fb7202 */ /* 0x000fe20000000f00 */
[----:B------:R-:W-:Y:S04]  /*11ae0*/  STG.E.U16 [R32.64+-0x7e], R244 ;  /* 0xffff82f420007986 */ /* 0x000fe8000c101512 */
        /* <DEDUP_REMOVED lines=13> */
[----:B------:R1:W-:Y:S04]  /*11bc0*/  STG.E.U16 [R24.64+-0x3e], R2 ;  /* 0xffffc20218007986 */ /* 0x0003e8000c101512 */
[----:B------:R2:W-:Y:S04]  /*11bd0*/  STG.E.U16 [R32.64+-0x40], R0 ;  /* 0xffffc00020007986 */ /* 0x0005e8000c101512 */
[----:B------:R4:W-:Y:S04]  /*11be0*/  STG.E.U16 [R32.64+-0x3e], R34 ;  /* 0xffffc22220007986 */ /* 0x0009e8000c101512 */
[----:B------:R4:W-:Y:S04]  /*11bf0*/  STG.E.U16 [R24.64+-0x30], R9 ;  /* 0xffffd00918007986 */ /* 0x0009e8000c101512 */
[----:B------:R4:W-:Y:S04]  /*11c00*/  STG.E.U16 [R24.64+-0x2e], R252 ;  /* 0xffffd2fc18007986 */ /* 0x0009e8000c101512 */
[----:B------:R4:W-:Y:S04]  /*11c10*/  STG.E.U16 [R32.64+-0x30], R230 ;  /* 0xffffd0e620007986 */ /* 0x0009e8000c101512 */
[----:B------:R4:W-:Y:S01]  /*11c20*/  STG.E.U16 [R32.64+-0x2e], R231 ;  /* 0xffffd2e720007986 */ /* 0x0009e2000c101512 */
[----:B-1----:R-:W-:-:S02]  /*11c30*/  FADD.FTZ R2, R30, R27 ;  /* 0x0000001b1e027221 */ /* 0x002fc40000010000 */
[----:B--2---:R-:W-:Y:S01]  /*11c40*/  FADD.FTZ R0, R26, R29 ;  /* 0x0000001d1a007221 */ /* 0x004fe20000010000 */
[----:B------:R4:W-:Y:S03]  /*11c50*/  STG.E.U16 [R24.64+-0x20], R229 ;  /* 0xffffe0e518007986 */ /* 0x0009e6000c101512 */
[----:B------:R-:W-:Y:S01]  /*11c60*/  FADD.FTZ R0, R31, R0 ;  /* 0x000000001f007221 */ /* 0x000fe20000010000 */
[----:B------:R4:W-:Y:S01]  /*11c70*/  STG.E.U16 [R24.64+-0x1e], R228 ;  /* 0xffffe2e418007986 */ /* 0x0009e2000c101512 */
[C---:B------:R-:W-:Y:S03]  /*11c80*/  HMMA.16816.F32.BF16 R84, R128.reuse, R88, R240 ;  /* 0x000000588054723c */ /* 0x040fe600000418f0 */
[----:B------:R4:W-:Y:S04]  /*11c90*/  STG.E.U16 [R32.64+-0x20], R211 ;  /* 0xffffe0d320007986 */ /* 0x0009e8000c101512 */
[----:B------:R4:W-:Y:S01]  /*11ca0*/  STG.E.U16 [R32.64+-0x1e], R210 ;  /* 0xffffe2d220007986 */ /* 0x0009e2000c101512 */
[C---:B------:R-:W-:Y:S03]  /*11cb0*/  HMMA.16816.F32.BF16 R92, R128.reuse, R96, R232 ;  /* 0x00000060805c723c */ /* 0x040fe600000418e8 */
[----:B------:R4:W-:Y:S04]  /*11cc0*/  STG.E.U16 [R24.64+-0x10], R181 ;  /* 0xfffff0b518007986 */ /* 0x0009e8000c101512 */
[----:B------:R4:W-:Y:S01]  /*11cd0*/  STG.E.U16 [R24.64+-0xe], R180 ;  /* 0xfffff2b418007986 */ /* 0x0009e2000c101512 */
[C---:B---3--:R-:W-:Y:S03]  /*11ce0*/  HMMA.16816.F32.BF16 R100, R128.reuse, R104, R220 ;  /* 0x000000688064723c */ /* 0x048fe600000418dc */
[----:B------:R4:W-:Y:S04]  /*11cf0*/  STL [R1+0x84], R2 ;  /* 0x0000840201007387 */ /* 0x0009e80000100800 */
[----:B------:R4:W-:Y:S01]  /*11d00*/  STG.E.U16 [R32.64+-0x10], R8 ;  /* 0xfffff00820007986 */ /* 0x0009e2000c101512 */
[C---:B------:R-:W-:Y:S03]  /*11d10*/  HMMA.16816.F32.BF16 R108, R128.reuse, R112, R176 ;  /* 0x00000070806c723c */ /* 0x040fe600000418b0 */
[----:B------:R4:W-:Y:S04]  /*11d20*/  STG.E.U16 [R32.64+-0xe], R28 ;  /* 0xfffff21c20007986 */ /* 0x0009e8000c101512 */
        /* <DEDUP_REMOVED lines=9> */
[----:B------:R-:W-:Y:S01]  /*11dc0*/  IADD3 R212, P0, R24, -0x100, RZ ;  /* 0xffffff0018d47810 */ /* 0x000fe20007f1e0ff */
[----:B------:R-:W-:Y:S01]  /*11dd0*/  IMAD.MOV.U32 R132, RZ, RZ, R10 ;  /* 0x000000ffff847224 */ /* 0x000fe200078e000a */
[----:B------:R-:W-:-:S02]  /*11de0*/  MOV R133, R11 ;  /* 0x0000000b00857202 */ /* 0x000fc40000000f00 */
[----:B------:R-:W-:-:S03]  /*11df0*/  IADD3.X R213, R25, -0x1, RZ, P0, !PT ;  /* 0xffffffff19d57810 */ /* 0x000fc600007fe4ff */
.L_x_1111:
[----:B---34-:R-:W-:-:S06]  /*11e00*/  UISETP.GT.AND UP0, UPT, UR24, UR9, UPT ;  /* 0x000000091800728c */ /* 0x018fcc000bf04270 */
[----:B------:R-:W-:-:S13]  /*11e10*/  PLOP3.LUT P0, PT, PT, PT, UP0, 0x80, 0x0 ;  /* 0x000000000000781c */ /* 0x000fda0003f0f008 */
[----:B------:R-:W-:Y:S05]  /*11e20*/  @!P0 BRA `(.L_x_1115) ;  /* 0x0000683000008947 */ /* 0x000fea0003800000 */
[----:B------:R-:W2:Y:S01]  /*11e30*/  LDL.64 R16, [R1+0x98] ;  /* 0x0000980001107983 */ /* 0x000ea20000100a00 */
[----:B------:R-:W-:Y:S01]  /*11e40*/  USHF.R.S32.HI UR8, URZ, 0x1f, UR25 ;  /* 0x0000001f3f087899 */ /* 0x000fe20008011419 */
[----:B------:R-:W-:Y:S01]  /*11e50*/  IMAD.U32 R4, RZ, RZ, UR25 ;  /* 0x00000019ff047e24 */ /* 0x000fe2000f8e00ff */
[----:B------:R-:W-:Y:S01]  /*11e60*/  ULDC.64 UR4, c[0x0][0x1b0] ;  /* 0x00006c0000047ab9 */ /* 0x000fe20000000a00 */
[----:B------:R-:W3:Y:S01]  /*11e70*/  LDL.LU R13, [R1+0xd0] ;  /* 0x0000d000010d7983 */ /* 0x000ee20000300800 */
[----:B------:R-:W-:Y:S01]  /*11e80*/  UIMAD UR4, UR8, UR4, URZ ;  /* 0x00000004080472a4 */ /* 0x000fe2000f8e023f */
[----:B------:R-:W-:Y:S02]  /*11e90*/  IMAD.U32 R0, RZ, RZ, UR25 ;  /* 0x00000019ff007e24 */ /* 0x000fe4000f8e00ff */
[----:B------:R-:W4:Y:S01]  /*11ea0*/  LDL.LU R12, [R1+0xe0] ;  /* 0x0000e000010c7983 */ /* 0x000f220000300800 */
[----:B------:R-:W-:-:S03]  /*11eb0*/  UIMAD UR15, UR25, UR5, UR4 ;  /* 0x00000005190f72a4 */ /* 0x000fc6000f8e0204 */
[----:B------:R-:W3:Y:S01]  /*11ec0*/  LDL.LU.64 R10, [R1+0xc8] ;  /* 0x0000c800010a7983 */ /* 0x000ee20000300a00 */
[----:B------:R-:W-:Y:S02]  /*11ed0*/  ULDC.64 UR4, c[0x0][0x1b8] ;  /* 0x00006e0000047ab9 */ /* 0x000fe40000000a00 */
[----:B------:R-:W-:Y:S01]  /*11ee0*/  UIMAD UR4, UR8, UR4, URZ ;  /* 0x00000004080472a4 */ /* 0x000fe2000f8e023f */
[----:B------:R-:W3:Y:S03]  /*11ef0*/  LDL.LU.64 R8, [R1+0xd8] ;  /* 0x0000d80001087983 */ /* 0x000ee60000300a00 */
[----:B------:R-:W-:Y:S01]  /*11f00*/  UIMAD UR4, UR25, UR5, UR4 ;  /* 0x00000005190472a4 */ /* 0x000fe2000f8e0204 */
[----:B------:R-:W3:Y:S01]  /*11f10*/  LDL.LU R18, [R1+0xc0] ;  /* 0x0000c00001127983 */ /* 0x000ee20000300800 */
[----:B------:R-:W-:-:S03]  /*11f20*/  UIADD3 UR25, UR24, -0x2, URZ ;  /* 0xfffffffe18197890 */ /* 0x000fc6000fffe03f */
[----:B------:R-:W3:Y:S04]  /*11f30*/  LDL R7, [R1+0xa8] ;  /* 0x0000a80001077983 */ /* 0x000ee80000100800 */
[----:B------:R-:W4:Y:S04]  /*11f40*/  LDL R15, [R1+0xac] ;  /* 0x0000ac00010f7983 */ /* 0x000f280000100800 */
[----:B------:R-:W4:Y:S04]  /*11f50*/  LDL R14, [R1+0xb0] ;  /* 0x0000b000010e7983 */ /* 0x000f280000100800 */
[----:B------:R-:W1:Y:S02]  /*11f60*/  S2R R6, SR_TID.X ;  /* 0x0000000000067919 */ /* 0x000e640000002100 */
[----:B-1----:R-:W-:-:S04]  /*11f70*/  SHF.R.S32.HI R238, RZ, 0x1f, R6 ;  /* 0x0000001fffee7819 */ /* 0x002fc80000011406 */
[----:B------:R-:W-:Y:S01]  /*11f80*/  LEA.HI R238, R238, R6, RZ, 0x3 ;  /* 0x00000006eeee7211 */ /* 0x000fe200078f18ff */
[----:B------:R-:W-:-:S03]  /*11f90*/  IMAD.U32 R6, RZ, RZ, UR4 ;  /* 0x00000004ff067e24 */ /* 0x000fc6000f8e00ff */
[----:B------:R-:W-:-:S04]  /*11fa0*/  SHF.R.S32.HI R238, RZ, 0x3, R238 ;  /* 0x00000003ffee7819 */ /* 0x000fc800000114ee */
[----:B------:R-:W-:Y:S02]  /*11fb0*/  SHF.R.S32.HI R239, RZ, 0x1f, R238 ;  /* 0x0000001fffef7819 */ /* 0x000fe400000114ee */
[----:B------:R-:W-:-:S05]  /*11fc0*/  IADD3 R244, P2, R238, 0x10, RZ ;  /* 0x00000010eef47810 */ /* 0x000fca0007f5e0ff */
[----:B------:R-:W-:Y:S01]  /*11fd0*/  IMAD.X R245, RZ, RZ, R239, P2 ;  /* 0x000000fffff57224 */ /* 0x000fe200010e06ef */
[--C-:B--2---:R-:W-:Y:S01]  /*11fe0*/  SHF.R.S32.HI R3, RZ, 0x1f, R16.reuse ;  /* 0x0000001fff037819 */ /* 0x104fe20000011410 */
[----:B------:R-:W-:-:S04]  /*11ff0*/  IMAD.MOV.U32 R2, RZ, RZ, R16 ;  /* 0x000000ffff027224 */ /* 0x000fc800078e0010 */
[----:B------:R-:W-:-:S04]  /*12000*/  IMAD.WIDE.U32 R4, R4, c[0x0][0x1b0], R2 ;  /* 0x00006c0004047a25 */ /* 0x000fc800078e0002 */
[----:B------:R-:W-:Y:S01]  /*12010*/  IMAD.WIDE.U32 R2, R0, c[0x0][0x1b8], R2 ;  /* 0x00006e0000027a25 */ /* 0x000fe200078e0002 */
[----:B------:R-:W-:Y:S01]  /*12020*/  IADD3 R247, P1, R4, UR28, RZ ;  /* 0x0000001c04f77c10 */ /* 0x000fe2000ff3e0ff */
[----:B------:R-:W-:Y:S02]  /*12030*/  UMOV UR28, URZ ;  /* 0x0000003f001c7c82 */ /* 0x000fe40008000000 */
[----:B------:R-:W-:Y:S01]  /*12040*/  IMAD.U32 R0, RZ, RZ, UR15 ;  /* 0x0000000fff007e24 */ /* 0x000fe2000f8e00ff */
[----:B------:R-:W-:Y:S01]  /*12050*/  IADD3 R237, P0, R2, UR30, RZ ;  /* 0x0000001e02ed7c10 */ /* 0x000fe2000ff1e0ff */
[----:B------:R-:W-:-:S03]  /*12060*/  UIADD3 UR15, UR24, -0x1, URZ ;  /* 0xffffffff180f7890 */ /* 0x000fc6000fffe03f */
[----:B------:R-:W-:Y:S01]  /*12070*/  IADD3.X R4, R0, UR26, R5, P1, !PT ;  /* 0x0000001a00047c10 */ /* 0x000fe20008ffe405 */
[----:B------:R-:W-:Y:S01]  /*12080*/  ULDC UR26, c[0x0][0x228] ;  /* 0x00008a00001a7ab9 */ /* 0x000fe20000000800 */
[C---:B------:R-:W-:Y:S01]  /*12090*/  LEA R248, P1, R247.reuse, c[0x0][0x168], 0x1 ;  /* 0x00005a00f7f87a11 */ /* 0x040fe200078208ff */
[----:B------:R-:W-:Y:S01]  /*120a0*/  USHF.L.U32 UR26, UR26, 0x3, URZ ;  /* 0x000000031a1a7899 */ /* 0x000fe2000800063f */
[----:B------:R-:W-:Y:S01]  /*120b0*/  IADD3.X R2, R6, UR29, R3, P0, !PT ;  /* 0x0000001d06027c10 */ /* 0x000fe200087fe403 */
[----:B------:R-:W-:Y:S01]  /*120c0*/  IMAD.MOV.U32 R3, RZ, RZ, R132 ;  /* 0x000000ffff037224 */ /* 0x000fe200078e0084 */
[----:B------:R-:W-:Y:S01]  /*120d0*/  LEA.HI.X R247, R247, c[0x0][0x16c], R4, 0x1, P1 ;  /* 0x00005b00f7f77a11 */ /* 0x000fe200008f0c04 */
[----:B---3--:R-:W-:Y:S01]  /*120e0*/  IMAD.WIDE.U32 R4, R18, -0x326172a9, RZ ;  /* 0xcd9e8d5712047825 */ /* 0x008fe200078e00ff */
[----:B------:R-:W-:Y:S01]  /*120f0*/  ISETP.GE.AND P3, PT, R7, c[0x0][0x220], PT ;  /* 0x0000880007007a0c */ /* 0x000fe20003f66270 */
[----:B------:R-:W-:Y:S01]  /*12100*/  USHF.R.S32.HI UR4, URZ, 0x1f, UR26 ;  /* 0x0000001f3f047899 */ /* 0x000fe2000801141a */
[----:B------:R-:W-:Y:S01]  /*12110*/  LEA R246, P0, R237, c[0x0][0x170], 0x1 ;  /* 0x00005c00edf67a11 */ /* 0x000fe200078008ff */
[----:B------:R-:W-:Y:S01]  /*12120*/  USHF.L.U32 UR27, UR26, 0x1, URZ ;  /* 0x000000011a1b7899 */ /* 0x000fe2000800063f */
[----:B------:R4:W-:Y:S01]  /*12130*/  STL.64 [R1+0x88], R4 ;  /* 0x0000880401007387 */ /* 0x0009e20000100a00 */
[----:B------:R-:W-:Y:S01]  /*12140*/  LOP3.LUT R250, R5, R13, RZ, 0x3c, !PT ;  /* 0x0000000d05fa7212 */ /* 0x000fe200078e3cff */
[----:B------:R-:W1:Y:S01]  /*12150*/  LDC.U8 R7, c[0x0][0x2d8] ;  /* 0x0000b600ff077b82 */ /* 0x000e620000000000 */
[----:B------:R-:W-:Y:S01]  /*12160*/  LEA.HI.X R237, R237, c[0x0][0x174], R2, 0x1, P0 ;  /* 0x00005d00eded7a11 */ /* 0x000fe200000f0c02 */
[----:B------:R-:W-:Y:S01]  /*12170*/  IMAD.MOV.U32 R2, RZ, RZ, R133 ;  /* 0x000000ffff027224 */ /* 0x000fe200078e0085 */
[C---:B------:R-:W-:Y:S01]  /*12180*/  IADD3 R242, P1, R238.reuse, 0x20, RZ ;  /* 0x00000020eef27810 */ /* 0x040fe20007f3e0ff */
[----:B------:R-:W-:Y:S01]  /*12190*/  USHF.L.U64.HI UR26, UR26, 0x1, UR4 ;  /* 0x000000011a1a7899 */ /* 0x000fe20008010204 */
[----:B------:R-:W-:Y:S01]  /*121a0*/  IADD3 R240, P0, R238, 0x30, RZ ;  /* 0x00000030eef07810 */ /* 0x000fe20007f1e0ff */
[----:B----4-:R-:W-:Y:S01]  /*121b0*/  IMAD.WIDE.U32 R4, R12, -0x2daee0ad, RZ ;  /* 0xd2511f530c047825 */ /* 0x010fe200078e00ff */
[----:B------:R-:W-:-:S02]  /*121c0*/  ISETP.GE.AND P5, PT, R16, c[0x0][0x220], PT ;  /* 0x0000880010007a0c */ /* 0x000fc40003fa6270 */
[----:B------:R-:W-:Y:S01]  /*121d0*/  ISETP.GE.AND P4, PT, R15, c[0x0][0x220], PT ;  /* 0x000088000f007a0c */ /* 0x000fe20003f86270 */
[--C-:B------:R-:W-:Y:S01]  /*121e0*/  IMAD.X R243, RZ, RZ, R239.reuse, P1 ;  /* 0x000000fffff37224 */ /* 0x100fe200008e06ef */
[----:B------:R2:W-:Y:S01]  /*121f0*/  STL.64 [R1], R4 ;  /* 0x0000000401007387 */ /* 0x0005e20000100a00 */
[----:B------:R-:W-:Y:S01]  /*12200*/  IMAD.X R241, RZ, RZ, R239, P0 ;  /* 0x000000fffff17224 */ /* 0x000fe200000e06ef */
[----:B------:R-:W-:Y:S01]  /*12210*/  ISETP.GE.AND P2, PT, R14, c[0x0][0x220], PT ;  /* 0x000088000e007a0c */ /* 0x000fe20003f46270 */
[----:B--2---:R-:W-:Y:S02]  /*12220*/  IMAD.MOV.U32 R4, RZ, RZ, R8 ;  /* 0x000000ffff047224 */ /* 0x004fe400078e0008 */
[----:B------:R-:W-:-:S05]  /*12230*/  IMAD.MOV.U32 R5, RZ, RZ, R11 ;  /* 0x000000ffff057224 */ /* 0x000fca00078e000b */
[----:B------:R2:W-:Y:S01]  /*12240*/  STL.64 [R1+0x90], R4 ;  /* 0x0000900401007387 */ /* 0x0005e20000100a00 */
[----:B-1----:R-:W-:Y:S01]  /*12250*/  PRMT R0, R7, 0x7054, R7 ;  /* 0x0000705407007816 */ /* 0x002fe20000000007 */
[----:B------:R-:W-:Y:S01]  /*12260*/  IMAD.WIDE.U32 R250, R250, -0x2daee0ad, RZ ;  /* 0xd2511f53fafa7825 */ /* 0x000fe200078e00ff */
[----:B------:R-:W-:Y:S05]  /*12270*/  BRA `(.L_x_1116) ;  /* 0x000006e000007947 */ /* 0x000fea0003800000 */
.L_x_1118:
        /* <DEDUP_REMOVED lines=11> */
[----:B------:R-:W-:Y:S02]  /*12330*/  UIADD3 UR24, UR31, UR24, URZ ;  /* 0x000000181f187290 */ /* 0x000fe4000fffe03f */
[----:B--2---:R-:W-:Y:S04]  /*12340*/  LEA R0, P0, R0, R174, 0x6 ;  /* 0x000000ae00007211 */ /* 0x004fe800078030ff */
[----:B------:R-:W-:Y:S05]  /*12350*/  IMAD.U32 R174, RZ, RZ, UR24 ;  /* 0x00000018ffae7e24 */ /* 0x000fea000f8e00ff */
[----:B---3--:R-:W-:Y:S02]  /*12360*/  LEA.HI.X R174, R172, R177, R174, 0x6, P0 ;  /* 0x000000b1acae7211 */ /* 0x008fe400000f34ae */
[C---:B------:R-:W-:Y:S04]  /*12370*/  @!P5 LEA R172, P0, R0.reuse, c[0x0][0x168], 0x1 ;  /* 0x00005a0000acda11 */ /* 0x040fe800078008ff */
[C---:B------:R-:W-:Y:S02]  /*12380*/  @!P5 LEA.HI.X R173, R0.reuse, c[0x0][0x16c], R174, 0x1, P0 ;  /* 0x00005b0000adda11 */ /* 0x040fe400000f0cae */
[----:B------:R-:W-:Y:S03]  /*12390*/  IADD3 R0, P1, R0, UR6, RZ ;  /* 0x0000000600007c10 */ /* 0x000fe6000ff3e0ff */
        /* <DEDUP_REMOVED lines=19> */
[----:B--2---:R-:W-:Y:S03]  /*124d0*/  IADD3.X R173, R174, UR7, RZ, P1, !PT ;  /* 0x00000007aead7c10 */ /* 0x004fe60008ffe4ff */
[----:B------:R1:W-:Y:S01]  /*124e0*/  @P5 STS.128 [R209+0x8800], RZ ;  /* 0x008800ffd1005388 */ /* 0x0003e20000000c00 */
[C---:B---3--:R-:W-:Y:S04]  /*124f0*/  @!P5 LEA R170, P0, R0.reuse, c[0x0][0x168], 0x1 ;  /* 0x00005a0000aada11 */ /* 0x048fe800078008ff */
[C---:B------:R-:W-:Y:S02]  /*12500*/  @!P5 LEA.HI.X R171, R0.reuse, c[0x0][0x16c], R173, 0x1, P0 ;  /* 0x00005b0000abda11 */ /* 0x040fe400000f0cad */
[----:B------:R-:W-:Y:S03]  /*12510*/  IADD3 R0, P0, R0, UR6, RZ ;  /* 0x0000000600007c10 */ /* 0x000fe6000ff1e0ff */
[----:B------:R-:W-:Y:S01]  /*12520*/  @!PT LDS RZ, [RZ] ;  /* 0x00000000fffff984 */ /* 0x000fe20000000800 */
[----:B------:R-:W-:Y:S01]  /*12530*/  @!PT LDS RZ, [RZ] ;  /* 0x00000000fffff984 */ /* 0x000fe20000000800 */
[----:B------:R-:W-:Y:S01]  /*12540*/  @!PT LDS RZ, [RZ] ;  /* 0x00000000fffff984 */ /* 0x000fe20000000800 */
[----:B------:R2:W-:Y:S01]  /*12550*/  @!P5 LDGSTS.E.BYPASS.LTC128B.128 [R209+0x8800], [R170.64] ;  /* 0x08800000aad1dfae */ /* 0x0005e2000b901d52 */
[C---:B------:R-:W-:Y:S03]  /*12560*/  IADD3 R172, P1, R0.reuse, UR6, RZ ;  /* 0x0000000600ac7c10 */ /* 0x040fe6000ff3e0ff */
        /* <DEDUP_REMOVED lines=15> */
[----:B--2---:R-:W-:Y:S03]  /*12660*/  @!P5 LEA R170, P6, R0, c[0x0][0x168], 0x1 ;  /* 0x00005a0000aada11 */ /* 0x004fe600078c08ff */
[----:B------:R1:W-:Y:S01]  /*12670*/  @P5 STS.128 [R209+0x9000], RZ ;  /* 0x009000ffd1005388 */ /* 0x0003e20000000c00 */
[----:B---3--:R-:W-:Y:S02]  /*12680*/  IADD3.X R169, R173, UR7, RZ, P0, !PT ;  /* 0x00000007ada97c10 */ /* 0x008fe400087fe4ff */
[----:B------:R-:W-:Y:S02]  /*12690*/  @!P5 LEA R168, P0, R172, c[0x0][0x168], 0x1 ;  /* 0x00005a00aca8da11 */ /* 0x000fe400078008ff */
[----:B------:R-:W-:Y:S02]  /*126a0*/  @!P5 LEA.HI.X R171, R0, c[0x0][0x16c], R169, 0x1, P6 ;  /* 0x00005b0000abda11 */ /* 0x000fe400030f0ca9 */
[----:B------:R-:W-:Y:S03]  /*126b0*/  IADD3.X R169, R169, UR7, RZ, P1, !PT ;  /* 0x00000007a9a97c10 */ /* 0x000fe60008ffe4ff */
[----:B------:R-:W-:Y:S01]  /*126c0*/  @!PT LDS RZ, [RZ] ;  /* 0x00000000fffff984 */ /* 0x000fe20000000800 */
[----:B------:R-:W-:Y:S01]  /*126d0*/  @!PT LDS RZ, [RZ] ;  /* 0x00000000fffff984 */ /* 0x000fe20000000800 */
[----:B------:R-:W-:Y:S01]  /*126e0*/  @!PT LDS RZ, [RZ] ;  /* 0x00000000fffff984 */ /* 0x000fe20000000800 */
[----:B------:R1:W-:Y:S01]  /*126f0*/  @!P5 LDGSTS.E.BYPASS.LTC128B.128 [R209+0x9000], [R170.64] ;  /* 0x09000000aad1dfae */ /* 0x0003e2000b901d52 */
        /* <DEDUP_REMOVED lines=38> */
.L_x_1116:
[----:B--2---:R-:W2:Y:S01]  /*12960*/  LDL.64 R4, [R1+0x90] ;  /* 0x0000900001047983 */ /* 0x004ea20000100a00 */
[----:B------:R-:W-:Y:S01]  /*12970*/  UIADD3 UR8, UR24, -0x1, URZ ;  /* 0xffffffff18087890 */ /* 0x000fe2000fffe03f */
[----:B------:R-:W-:Y:S04]  /*12980*/  DEPBAR.LE SB0, 0x0 ;  /* 0x000080000000791a */ /* 0x000fe80000000000 */
[----:B------:R-:W-:Y:S01]  /*12990*/  UIADD3 UR29, UR15, -UR28, URZ ;  /* 0x8000001c0f1d7290 */ /* 0x000fe2000fffe03f */
[----:B------:R-:W-:Y:S01]  /*129a0*/  BAR.SYNC.DEFER_BLOCKING 0x0 ;  /* 0x0000000000007b1d */ /* 0x000fe20000010000 */
[----:B------:R-:W-:Y:S01]  /*129b0*/  USHF.R.S32.HI UR5, URZ, 0x1f, UR8 ;  /* 0x0000001f3f057899 */ /* 0x000fe20008011408 */
[----:B------:R-:W-:Y:S01]  /*129c0*/  IMAD.U32 R6, RZ, RZ, UR8 ;  /* 0x00000008ff067e24 */ /* 0x000fe2000f8e00ff */
[----:B------:R-:W-:Y:S02]  /*129d0*/  UIMAD UR4, UR12, UR8, URZ ;  /* 0x000000080c0472a4 */ /* 0x000fe4000f8e023f */
[----:B------:R-:W-:Y:S01]  /*129e0*/  IMAD.U32 R22, RZ, RZ, UR29 ;  /* 0x0000001dff167e24 */ /* 0x000fe2000f8e00ff */
[----:B------:R-:W-:Y:S02]  /*129f0*/  UISETP.GT.AND UP0, UPT, UR8, UR9, UPT ;  /* 0x000000090800728c */ /* 0x000fe4000bf04270 */
[----:B------:R-:W-:Y:S01]  /*12a00*/  UIMAD UR4, UR5, UR17, UR4 ;  /* 0x00000011050472a4 */ /* 0x000fe2000f8e0204 */
[----:B-----5:R-:W-:Y:S01]  /*12a10*/  @P5 STS.128 [R209+0x10000], RZ ;  /* 0x010000ffd1005388 */ /* 0x020fe20000000c00 */
[----:B--2---:R-:W-:Y:S01]  /*12a20*/  IMAD.WIDE.U32 R6, R6, UR17, R4 ;  /* 0x0000001106067c25 */ /* 0x004fe2000f8e0004 */
[----:B------:R-:W-:Y:S04]  /*12a30*/  LEA R4, P0, R22, R238, 0x6 ;  /* 0x000000ee16047211 */ /* 0x000fe800078030ff */
[----:B------:R-:W-:Y:S01]  /*12a40*/  IADD3 R9, R7, UR4, RZ ;  /* 0x0000000407097c10 */ /* 0x000fe2000fffe0ff */
[----:B------:R-:W-:Y:S01]  /*12a50*/  IMAD.WIDE.U32 R20, R4, c[0x0][0x1a0], RZ ;  /* 0x0000680004147a25 */ /* 0x000fe200078e00ff */
[----:B------:R-:W-:Y:S01]  /*12a60*/  IADD3 R7, P1, R6, UR23, RZ ;  /* 0x0000001706077c10 */ /* 0x000fe2000ff3e0ff */
[----:B------:R-:W-:Y:S01]  /*12a70*/  UIADD3 UR4, UR25, -UR28, URZ ;  /* 0x8000001c19047290 */ /* 0x000fe2000fffe03f */
[----:B------:R-:W-:Y:S02]  /*12a80*/  LEA.HI.X.SX32 R5, R22, R239, 0x6, P0 ;  /* 0x000000ef16057211 */ /* 0x000fe400000f36ff */
[----:B------:R-:W-:Y:S02]  /*12a90*/  IADD3.X R8, R9, UR10, RZ, P1, !PT ;  /* 0x0000000a09087c10 */ /* 0x000fe40008ffe4ff */
[C---:B------:R-:W-:Y:S01]  /*12aa0*/  @!P5 LEA R16, P1, R7.reuse, c[0x0][0x170], 0x1 ;  /* 0x00005c000710da11 */ /* 0x040fe200078208ff */
[----:B------:R-:W-:Y:S01]  /*12ab0*/  IMAD.U32 R172, RZ, RZ, UR4 ;  /* 0x00000004ffac7e24 */ /* 0x000fe2000f8e00ff */
[C---:B------:R-:W-:Y:S02]  /*12ac0*/  IADD3 R0, P0, R7.reuse, UR23, RZ ;  /* 0x0000001707007c10 */ /* 0x040fe4000ff1e0ff */
[----:B------:R-:W-:Y:S01]  /*12ad0*/  @!P5 LEA.HI.X R17, R7, c[0x0][0x174], R8, 0x1, P1 ;  /* 0x00005d000711da11 */ /* 0x000fe200008f0c08 */
[----:B------:R-:W-:Y:S01]  /*12ae0*/  IMAD R7, R5, c[0x0][0x1a0], RZ ;  /* 0x0000680005077a24 */ /* 0x000fe200078e02ff */
[----:B------:R-:W-:Y:S02]  /*12af0*/  @!P5 LEA R18, P6, R6, c[0x0][0x170], 0x1 ;  /* 0x00005c000612da11 */ /* 0x000fe400078c08ff */
[----:B------:R-:W-:Y:S01]  /*12b00*/  @!P5 IADD3 R5, P1, R0, UR23, RZ ;  /* 0x000000170005dc10 */ /* 0x000fe2000ff3e0ff */
[----:B------:R-:W-:Y:S01]  /*12b10*/  IMAD R7, R4, c[0x0][0x1a4], R7 ;  /* 0x0000690004077a24 */ /* 0x000fe200078e0207 */
[----:B------:R-:W-:Y:S02]  /*12b20*/  @!P5 LEA.HI.X R19, R6, c[0x0][0x174], R9, 0x1, P6 ;  /* 0x00005d000613da11 */ /* 0x000fe400030f0c09 */
[----:B------:R-:W-:Y:S01]  /*12b30*/  IADD3.X R6, R8, UR10, RZ, P0, !PT ;  /* 0x0000000a08067c10 */ /* 0x000fe200087fe4ff */
[----:B------:R-:W-:Y:S01]  /*12b40*/  IMAD.IADD R7, R21, 0x1, R7 ;  /* 0x0000000115077824 */ /* 0x000fe200078e0207 */
[----:B------:R-:W-:Y:S01]  /*12b50*/  @!P5 LEA R14, P0, R0, c[0x0][0x170], 0x1 ;  /* 0x00005c00000eda11 */ /* 0x000fe200078008ff */
[----:B------:R-:W-:Y:S01]  /*12b60*/  @!PT LDS RZ, [RZ] ;  /* 0x00000000fffff984 */ /* 0x000fe20000000800 */
[----:B------:R-:W-:Y:S01]  /*12b70*/  @!PT LDS RZ, [RZ] ;  /* 0x00000000fffff984 */ /* 0x000fe20000000800 */
[----:B------:R-:W-:Y:S01]  /*12b80*/  @!PT LDS RZ, [RZ] ;  /* 0x00000000fffff984 */ /* 0x000fe20000000800 */
[----:B------:R1:W-:Y:S01]  /*12b90*/  @!P5 LDGSTS.E.BYPASS.LTC128B.128 [R209+0x10000], [R18.64] ;  /* 0x1000000012d1dfae */ /* 0x0003e2000b901d52 */
[----:B------:R-:W-:Y:S02]  /*12ba0*/  LEA R8, P6, R22, R244, 0x6 ;  /* 0x000000f416087211 */ /* 0x000fe400078c30ff */
[----:B------:R-:W-:Y:S01]  /*12bb0*/  @!P5 LEA.HI.X R15, R0, c[0x0][0x174], R6, 0x1, P0 ;  /* 0x00005d00000fda11 */ /* 0x000fe200000f0c06 */
[----:B------:R-:W-:Y:S01]  /*12bc0*/  @P4 STS.128 [R209+0x12000], RZ ;  /* 0x012000ffd1004388 */ /* 0x000fe20000000c00 */
[----:B------:R-:W-:Y:S02]  /*12bd0*/  LEA R10, P0, R20, R246, 0x1 ;  /* 0x000000f6140a7211 */ /* 0x000fe400078008ff */
[----:B------:R-:W-:Y:S02]  /*12be0*/  @!P5 IADD3.X R4, R6, UR10, RZ, P1, !PT ;  /* 0x0000000a0604dc10 */ /* 0x000fe40008ffe4ff */
[----:B------:R-:W-:Y:S02]  /*12bf0*/  LEA.HI.X R11, R20, R237, R7, 0x1, P0 ;  /* 0x000000ed140b7211 */ /* 0x000fe400000f0c07 */
[C---:B------:R-:W-:Y:S02]  /*12c00*/  @!P5 LEA R12, P1, R5.reuse, c[0x0][0x170], 0x1 ;  /* 0x00005c00050cda11 */ /* 0x040fe400078208ff */
[C---:B------:R-:W-:Y:S01]  /*12c10*/  LEA.HI.X.SX32 R9, R22.reuse, R245, 0x6, P6 ;  /* 0x000000f516097211 */ /* 0x040fe200030f36ff */
[----:B------:R-:W-:Y:S01]  /*12c20*/  @!PT LDS RZ, [RZ] ;  /* 0x00000000fffff984 */ /* 0x000fe20000000800 */
[----:B------:R-:W-:Y:S01]  /*12c30*/  @!PT LDS RZ, [RZ] ;  /* 0x00000000fffff984 */ /* 0x000fe20000000800 */
[----:B------:R-:W-:Y:S01]  /*12c40*/  @!PT LDS RZ, [RZ] ;  /* 0x00000000fffff984 */ /* 0x000fe20000000800 */
[----:B------:R2:W-:Y:S01]  /*12c50*/  @!P4 LDGSTS.E.BYPASS.LTC128B.128 [R209+0x12000], [R10.64+0x80] ;  /* 0x120000800ad1cfae */ /* 0x0005e2000b901d52 */
[----:B------:R-:W-:Y:S02]  /*12c60*/  @!P5 LEA.HI.X R13, R5, c[0x0][0x174], R4, 0x1, P1 ;  /* 0x00005d00050dda11 */ /* 0x000fe400008f0c04 */
[C---:B------:R-:W-:Y:S01]  /*12c70*/  LEA R6, P1, R22.reuse, R242, 0x6 ;  /* 0x000000f216067211 */ /* 0x040fe200078230ff */
[----:B------:R-:W-:Y:S01]  /*12c80*/  @P3 STS.128 [R209+0x14000], RZ ;  /* 0x014000ffd1003388 */ /* 0x000fe20000000c00 */
[----:B------:R-:W-:Y:S01]  /*12c90*/  IMAD R0, R9, c[0x0][0x1a0], RZ ;  /* 0x0000680009007a24 */ /* 0x000fe200078e02ff */
[C---:B------:R-:W-:Y:S02]  /*12ca0*/  LEA R4, P0, R22.reuse, R240, 0x6 ;  /* 0x000000f016047211 */ /* 0x040fe400078030ff */
[----:B------:R-:W-:Y:S01]  /*12cb0*/  @!PT LDS RZ, [RZ] ;  /* 0x00000000fffff984 */ /* 0x000fe20000000800 */
[----:B------:R-:W-:Y:S01]  /*12cc0*/  @!PT LDS RZ, [RZ] ;  /* 0x00000000fffff984 */ /* 0x000fe20000000800 */
[----:B------:R-:W-:Y:S01]  /*12cd0*/  @!PT LDS RZ, [RZ] ;  /* 0x00000000fffff984 */ /* 0x000fe20000000800 */
[----:B------:R2:W-:Y:S01]  /*12ce0*/  @!P3 LDGSTS.E.BYPASS.LTC128B.128 [R209+0x14000], [R10.64+0x100] ;  /* 0x140001000ad1bfae */ /* 0x0005e2000b901d52 */
[----:B------:R-:W-:Y:S01]  /*12cf0*/  LEA.HI.X.SX32 R7, R22, R243, 0x6, P1 ;  /* 0x000000f316077211 */ /* 0x000fe200008f36ff */
[----:B------:R-:W-:Y:S01]  /*12d00*/  IMAD R0, R8, c[0x0][0x1a4], R0 ;  /* 0x0000690008007a24 */ /* 0x000fe200078e0200 */
[----:B------:R-:W-:Y:S01]  /*12d10*/  LEA.HI.X.SX32 R5, R22, R241, 0x6, P0 ;  /* 0x000000f116057211 */ /* 0x000fe200000f36ff */
[----:B------:R-:W-:Y:S01]  /*12d20*/  @P2 STS.128 [R209+0x16000], RZ ;  /* 0x016000ffd1002388 */ /* 0x000fe20000000c00 */
[----:B------:R-:W-:Y:S03]  /*12d30*/  IMAD.WIDE.U32 R22, R8, c[0x0][0x1a0], RZ ;  /* 0x0000680008167a25 */ /* 0x000fe600078e00ff */
[----:B------:R-:W-:Y:S01]  /*12d40*/  @!PT LDS RZ, [RZ] ;  /* 0x00000000fffff984 */ /* 0x000fe20000000800 */
[----:B------:R-:W-:Y:S01]  /*12d50*/  @!PT LDS RZ, [RZ] ;  /* 0x00000000fffff984 */ /* 0x000fe20000000800 */
[----:B------:R-:W-:Y:S01]  /*12d60*/  @!PT LDS RZ, [RZ] ;  /* 0x00000000fffff984 */ /* 0x000fe20000000800 */
[----:B------:R2:W-:Y:S01]  /*12d70*/  @!P2 LDGSTS.E.BYPASS.LTC128B.128 [R209+0x16000], [R10.64+0x180] ;  /* 0x160001800ad1afae */ /* 0x0005e2000b901d52 */
[----:B------:R-:W-:Y:S02]  /*12d80*/  IMAD R7, R7, c[0x0][0x1a0], RZ ;  /* 0x0000680007077a24 */ /* 0x000fe400078e02ff */
[----:B------:R-:W-:Y:S01]  /*12d90*/  IMAD.IADD R23, R23, 0x1, R0 ;  /* 0x0000000117177824 */ /* 0x000fe200078e0200 */
[----:B------:R-:W-:Y:S01]  /*12da0*/  @P5 STS.128 [R209+0x10800], RZ ;  /* 0x010800ffd1005388 */ /* 0x000fe20000000c00 */
[C---:B------:R-:W-:Y:S02]  /*12db0*/  IMAD R7, R6.reuse, c[0x0][0x1a4], R7 ;  /* 0x0000690006077a24 */ /* 0x040fe400078e0207 */
[----:B------:R-:W-:Y:S01]  /*12dc0*/  IMAD.WIDE.U32 R20, R6, c[0x0][0x1a0], RZ ;  /* 0x0000680006147a25 */ /* 0x000fe200078e00ff */
[CC--:B------:R-:W-:Y:S01]  /*12dd0*/  LEA R6, P6, R22.reuse, R246.reuse, 0x1 ;  /* 0x000000f616067211 */ /* 0x0c0fe200078c08ff */
[----:B------:R-:W-:Y:S01]  /*12de0*/  @!PT LDS RZ, [RZ] ;  /* 0x00000000fffff984 */ /* 0x000fe20000000800 */
[----:B------:R-:W-:Y:S01]  /*12df0*/  @!PT LDS RZ, [RZ] ;  /* 0x00000000fffff984 */ /* 0x000fe20000000800 */
[----:B------:R-:W-:Y:S01]  /*12e00*/  @!PT LDS RZ, [RZ] ;  /* 0x00000000fffff984 */ /* 0x000fe20000000800 */
[----:B------:R1:W-:Y:S02]  /*12e10*/  @!P5 LDGSTS.E.BYPASS.LTC128B.128 [R209+0x10800], [R16.64] ;  /* 0x1080000010d1dfae */ /* 0x0003e4000b901d52 */
[----:B------:R-:W-:Y:S01]  /*12e20*/  IMAD.IADD R21, R21, 0x1, R7 ;  /* 0x0000000115157824 */ /* 0x000fe200078e0207 */
[-C--:B------:R-:W-:Y:S01]  /*12e30*/  LEA.HI.X R7, R22, R237.reuse, R23, 0x1, P6 ;  /* 0x000000ed16077211 */ /* 0x080fe200030f0c17 */
[----:B------:R-:W-:Y:S01]  /*12e40*/  @P4 STS.128 [R209+0x12800], RZ ;  /* 0x012800ffd1004388 */ /* 0x000fe20000000c00 */
[----:B------:R-:W-:Y:S02]  /*12e50*/  IMAD R5, R5, c[0x0][0x1a0], RZ ;  /* 0x0000680005057a24 */ /* 0x000fe400078e02ff */
[C---:B------:R-:W-:Y:S01]  /*12e60*/  IMAD.WIDE.U32 R8, R4.reuse, c[0x0][0x1a0], RZ ;  /* 0x0000680004087a25 */ /* 0x040fe200078e00ff */
[----:B------:R-:W-:Y:S01]  /*12e70*/  @!PT LDS RZ, [RZ] ;  /* 0x00000000fffff984 */ /* 0x000fe20000000800 */
[----:B------:R-:W-:Y:S01]  /*12e80*/  @!PT LDS RZ, [RZ] ;  /* 0x00000000fffff984 */ /* 0x000fe20000000800 */
[----:B------:R-:W-:Y:S01]  /*12e90*/  @!PT LDS RZ, [RZ] ;  /* 0x00000000fffff984 */ /* 0x000fe20000000800 */
[----:B------:R3:W-:Y:S03]  /*12ea0*/  @!P4 LDGSTS.E.BYPASS.LTC128B.128 [R209+0x12800], [R6.64+0x80] ;  /* 0x1280008006d1cfae */ /* 0x0007e6000b901d52 */
[----:B------:R-:W-:Y:S01]  /*12eb0*/  IMAD R5, R4, c[0x0][0x1a4], R5 ;  /* 0x0000690004057a24 */ /* 0x000fe200078e0205 */
[----:B------:R-:W-:Y:S01]  /*12ec0*/  @P3 STS.128 [R209+0x14800], RZ ;  /* 0x014800ffd1003388 */ /* 0x000fe20000000c00 */
[CC--:B------:R-:W-:Y:S02]  /*12ed0*/  LEA R4, P1, R20.reuse, R246.reuse, 0x1 ;  /* 0x000000f614047211 */ /* 0x0c0fe400078208ff */
[----:B------:R-:W-:Y:S01]  /*12ee0*/  IMAD.IADD R0, R9, 0x1, R5 ;  /* 0x0000000109007824 */ /* 0x000fe200078e0205 */
[----:B------:R-:W-:Y:S01]  /*12ef0*/  @!PT LDS RZ, [RZ] ;  /* 0x00000000fffff984 */ /* 0x000fe20000000800 */
[----:B------:R-:W-:Y:S01]  /*12f00*/  @!PT LDS RZ, [RZ] ;  /* 0x00000000fffff984 */ /* 0x000fe20000000800 */
[----:B------:R-:W-:Y:S01]  /*12f10*/  @!PT LDS RZ, [RZ] ;  /* 0x00000000fffff984 */ /* 0x000fe20000000800 */
[----:B------:R3:W-:Y:S01]  /*12f20*/  @!P3 LDGSTS.E.BYPASS.LTC128B.128 [R209+0x14800], [R6.64+0x100] ;  /* 0x1480010006d1bfae */ /* 0x0007e2000b901d52 */
[-C--:B------:R-:W-:Y:S02]  /*12f30*/  LEA.HI.X R5, R20, R237.reuse, R21, 0x1, P1 ;  /* 0x000000ed14057211 */ /* 0x080fe400008f0c15 */
[C---:B------:R-:W-:Y:S01]  /*12f40*/  LEA R28, P0, R8.reuse, R246, 0x1 ;  /* 0x000000f6081c7211 */ /* 0x040fe200078008ff */
[----:B------:R-:W-:Y:S03]  /*12f50*/  @P2 STS.128 [R209+0x16800], RZ ;  /* 0x016800ffd1002388 */ /* 0x000fe60000000c00 */
[----:B------:R-:W-:Y:S01]  /*12f60*/  LEA.HI.X R29, R8, R237, R0, 0x1, P0 ;  /* 0x000000ed081d7211 */ /* 0x000fe200000f0c00 */
        /* <DEDUP_REMOVED lines=45> */
[----:B--2---:R-:W3:Y:S04]  /*13240*/  LDSM.16.M88.4 R8, [R182+0x8000] ;  /* 0x00800000b608783b */ /* 0x004ee80000000200 */
[----:B-1----:R-:W4:Y:S04]  /*13250*/  LDSM.16.M88.4 R16, [R182+0x8800] ;  /* 0x00880000b610783b */ /* 0x002f280000000200 */
[----:B------:R-:W1:Y:S04]  /*13260*/  LDSM.16.M88.4 R24, [R182+0x9000] ;  /* 0x00900000b618783b */ /* 0x000e680000000200 */
[----:B------:R-:W0:Y:S04]  /*13270*/  LDGDEPBAR ;  /* 0x00000000000079af */ /* 0x000e280000000000 */
[----:B------:R-:W2:Y:S04]  /*13280*/  LDSM.16.M88.4 R132, [R182+0x9800] ;  /* 0x00980000b684783b */ /* 0x000ea80000000200 */
[----:B------:R-:W-:Y:S01]  /*13290*/  LDSM.16.M88.4 R168, [R190] ;  /* 0x00000000bea8783b */ /* 0x000fe20000000200 */
[C---:B---3--:R-:W-:Y:S08]  /*132a0*/  HMMA.16816.F32.BF16 R4, R32.reuse, R8, RZ ;  /* 0x000000082004723c */ /* 0x048ff000000418ff */
[C---:B------:R-:W-:Y:S08]  /*132b0*/  HMMA.16816.F32.BF16 R8, R32.reuse, R10, RZ ;  /* 0x0000000a2008723c */ /* 0x040ff000000418ff */
[C---:B----4-:R-:W-:Y:S08]  /*132c0*/  HMMA.16816.F32.BF16 R12, R32.reuse, R16, RZ ;  /* 0x00000010200c723c */ /* 0x050ff000000418ff */
[C---:B------:R-:W-:Y:S08]  /*132d0*/  HMMA.16816.F32.BF16 R16, R32.reuse, R18, RZ ;  /* 0x000000122010723c */ /* 0x040ff000000418ff */
[C---:B-1----:R-:W-:Y:S08]  /*132e0*/  HMMA.16816.F32.BF16 R20, R32.reuse, R24, RZ ;  /* 0x000000182014723c */ /* 0x042ff000000418ff */
[C---:B------:R-:W-:Y:S08]  /*132f0*/  HMMA.16816.F32.BF16 R24, R32.reuse, R26, RZ ;  /* 0x0000001a2018723c */ /* 0x040ff000000418ff */
[C---:B--2---:R-:W-:Y:S08]  /*13300*/  HMMA.16816.F32.BF16 R28, R32.reuse, R132, RZ ;  /* 0x00000084201c723c */ /* 0x044ff000000418ff */
[----:B------:R-:W-:Y:S01]  /*13310*/  HMMA.16816.F32.BF16 R32, R32, R134, RZ ;  /* 0x000000862020723c */ /* 0x000fe200000418ff */
        /* <DEDUP_REMOVED lines=194> */
[C---:B-1----:R-:W-:Y:S08]  /*13f40*/  HMMA.16816.F32.BF16 R28, R132.reuse, R168, R28 ;  /* 0x000000a8841c723c */ /* 0x042ff0000004181c */
[----:B------:R-:W-:Y:S07]  /*13f50*/  HMMA.16816.F32.BF16 R32, R132, R170, R32 ;  /* 0x000000aa8420723c */ /* 0x000fee0000041820 */
[----:B------:R-:W-:Y:S05]  /*13f60*/  LEA R134, P0, R172, R238, 0x6 ;  /* 0x000000eeac867211 */ /* 0x000fea00078030ff */
[----:B------:R-:W-:Y:S01]  /*13f70*/  IMAD.WIDE.U32 R168, R134, c[0x0][0x198], RZ ;  /* 0x0000660086a87a25 */ /* 0x000fe200078e00ff */
[C---:B------:R-:W-:Y:S02]  /*13f80*/  LEA.HI.X.SX32 R135, R172.reuse, R239, 0x6, P0 ;  /* 0x000000efac877211 */ /* 0x040fe400000f36ff */
[C---:B------:R-:W-:Y:S03]  /*13f90*/  LEA R132, P0, R172.reuse, R244, 0x6 ;  /* 0x000000f4ac847211 */ /* 0x040fe600078030ff */
[----:B------:R-:W-:Y:S01]  /*13fa0*/  IMAD R0, R135, c[0x0][0x198], RZ ;  /* 0x0000660087007a24 */ /* 0x000fe200078e02ff */
[----:B------:R-:W-:Y:S02]  /*13fb0*/  LEA.HI.X.SX32 R133, R172, R245, 0x6, P0 ;  /* 0x000000f5ac857211 */ /* 0x000fe400000f36ff */
[-C--:B------:R-:W-:Y:S01]  /*13fc0*/  LEA R170, P0, R168, R248.reuse, 0x1 ;  /* 0x000000f8a8aa7211 */ /* 0x080fe200078008ff */
[----:B------:R-:W-:Y:S02]  /*13fd0*/  IMAD R134, R134, c[0x0][0x19c], R0 ;  /* 0x0000670086867a24 */ /* 0x000fe400078e0200 */
[----:B------:R-:W-:Y:S02]  /*13fe0*/  IMAD R0, R133, c[0x0][0x198], RZ ;  /* 0x0000660085007a24 */ /* 0x000fe400078e02ff */
[----:B------:R-:W-:Y:S02]  /*13ff0*/  IMAD.IADD R134, R169, 0x1, R134 ;  /* 0x00000001a9867824 */ /* 0x000fe400078e0286 */
[C---:B------:R-:W-:Y:S02]  /*14000*/  IMAD R0, R132.reuse, c[0x0][0x19c], R0 ;  /* 0x0000670084007a24 */ /* 0x040fe400078e0200 */
[----:B------:R-:W-:Y:S01]  /*14010*/  IMAD.WIDE.U32 R132, R132, c[0x0][0x198], RZ ;  /* 0x0000660084847a25 */ /* 0x000fe200078e00ff */
[-C--:B------:R-:W-:Y:S03]  /*14020*/  LEA.HI.X R171, R168, R247.reuse, R134, 0x1, P0 ;  /* 0x000000f7a8ab7211 */ /* 0x080fe600000f0c86 */
[----:B------:R-:W-:Y:S01]  /*14030*/  IMAD.IADD R0, R133, 0x1, R0 ;  /* 0x0000000185007824 */ /* 0x000fe200078e0200 */
[C---:B------:R-:W-:Y:S04]  /*14040*/  LEA R168, P0, R132.reuse, R248, 0x1 ;  /* 0x000000f884a87211 */ /* 0x040fe800078008ff */
[----:B------:R-:W-:Y:S02]  /*14050*/  LEA.HI.X R169, R132, R247, R0, 0x1, P0 ;  /* 0x000000f784a97211 */ /* 0x000fe400000f0c00 */
[C---:B------:R-:W-:Y:S04]  /*14060*/  LEA R132, P0, R172.reuse, R242, 0x6 ;  /* 0x000000f2ac847211 */ /* 0x040fe800078030ff */
[----:B------:R-:W-:Y:S05]  /*14070*/  LEA.HI.X.SX32 R133, R172, R243, 0x6, P0 ;  /* 0x000000f3ac857211 */ /* 0x000fea00000f36ff */
[----:B------:R-:W-:Y:S04]  /*14080*/  IMAD R0, R133, c[0x0][0x198], RZ ;  /* 0x0000660085007a24 */ /* 0x000fe800078e02ff */
[C---:B------:R-:W-:Y:S02]  /*14090*/  IMAD R0, R132.reuse, c[0x0][0x19c], R0 ;  /* 0x0000670084007a24 */ /* 0x040fe400078e0200 */
[----:B------:R-:W-:Y:S04]  /*140a0*/  IMAD.WIDE.U32 R132, R132, c[0x0][0x198], RZ ;  /* 0x0000660084847a25 */ /* 0x000fe800078e00ff */
[----:B------:R-:W-:Y:S01]  /*140b0*/  IMAD.IADD R0, R133, 0x1, R0 ;  /* 0x0000000185007824 */ /* 0x000fe200078e0200 */
[C---:B------:R-:W-:Y:S04]  /*140c0*/  LEA R134, P0, R132.reuse, R248, 0x1 ;  /* 0x000000f884867211 */ /* 0x040fe800078008ff */
[----:B------:R-:W-:Y:S02]  /*140d0*/  LEA.HI.X R135, R132, R247, R0, 0x1, P0 ;  /* 0x000000f784877211 */ /* 0x000fe400000f0c00 */
[C---:B------:R-:W-:Y:S04]  /*140e0*/  LEA R132, P0, R172.reuse, R240, 0x6 ;  /* 0x000000f0ac847211 */ /* 0x040fe800078030ff */
[----:B------:R-:W-:Y:S01]  /*140f0*/  LEA.HI.X.SX32 R133, R172, R241, 0x6, P0 ;  /* 0x000000f1ac857211 */ /* 0x000fe200000f36ff */
[C---:B------:R-:W-:Y:S04]  /*14100*/  IMAD.WIDE.U32 R172, R132.reuse, c[0x0][0x198], RZ ;  /* 0x0000660084ac7a25 */ /* 0x040fe800078e00ff */
[----:B------:R-:W-:Y:S04]  /*14110*/  IMAD R0, R133, c[0x0][0x198], RZ ;  /* 0x0000660085007a24 */ /* 0x000fe800078e02ff */
[----:B------:R-:W-:Y:S01]  /*14120*/  IMAD R0, R132, c[0x0][0x19c], R0 ;  /* 0x0000670084007a24 */ /* 0x000fe200078e0200 */
[C---:B------:R-:W-:Y:S03]  /*14130*/  LEA R132, P0, R172.reuse, R248, 0x1 ;  /* 0x000000f8ac847211 */ /* 0x040fe600078008ff */
[----:B------:R-:W-:Y:S05]  /*14140*/  IMAD.IADD R0, R173, 0x1, R0 ;  /* 0x00000001ad007824 */ /* 0x000fea00078e0200 */
[----:B------:R-:W-:Y:S02]  /*14150*/  LEA.HI.X R133, R172, R247, R0, 0x1, P0 ;  /* 0x000000f7ac857211 */ /* 0x000fe400000f0c00 */
[----:B------:R-:W-:Y:S11]  /*14160*/  PLOP3.LUT P0, PT, PT, PT, UP0, 0x80, 0x0 ;  /* 0x000000000000781c */ /* 0x000ff60003f0f008 */
[----:B------:R-:W-:Y:S02]  /*14170*/  @!UPT UIADD3 URZ, URZ, URZ, URZ ;  /* 0x0000003f3f3ff290 */ /* 0x000fe4000fffe03f */
[----:B------:R-:W-:-:S05]  /*14180*/  @P0 BRA `(.L_x_1118) ;  /* 0xffffe0f000000947 */ /* 0x000fca000383ffff */
.L_x_1117:
[----:B-1----:R-:W1:Y:S01]  /*14190*/  S2R R132, SR_TID.X ;  /* 0x0000000000847919 */ /* 0x002e620000002100 */
[----:B------:R-:W-:Y:S01]  /*141a0*/  IMAD.U32 R0, RZ, RZ, UR8 ;  /* 0x00000008ff007e24 */ /* 0x000fe2000f8e00ff */
[----:B------:R-:W-:Y:S01]  /*141b0*/  USHF.L.U32 UR35, UR8, 0x1, URZ ;  /* 0x0000000108237899 */ /* 0x000fe2000800063f */
[----:B------:R-:W-:Y:S01]  /*141c0*/  P2R R236, PR, RZ, 0x4 ;  /* 0x00000004ffec7803 */ /* 0x000fe20000000000 */
[----:B------:R-:W-:Y:S02]  /*141d0*/  UIADD3 UR4, UR21, -0x4498517b, URZ ;  /* 0xbb67ae8515047890 */ /* 0x000fe4000fffe03f */
[----:B------:R-:W-:Y:S02]  /*141e0*/  ULOP3.LUT UR5, UR35, UR21, URZ, 0x3c, !UPT ;  /* 0x0000001523057292 */ /* 0x000fe4000f8e3c3f */
[----:B------:R-:W2:Y:S01]  /*141f0*/  LDL.LU R175, [R1+0x84] ;  /* 0x0000840001af7983 */ /* 0x000ea20000300800 */
[----:B------:R-:W-:Y:S02]  /*14200*/  UIADD3 UR29, UR20, -0x61c88647, URZ ;  /* 0x9e3779b9141d7890 */ /* 0x000fe4000fffe03f */
[----:B------:R-:W-:Y:S01]  /*14210*/  UIADD3 UR33, UR20, 0x3c6ef372, URZ ;  /* 0x3c6ef37214217890 */ /* 0x000fe2000fffe03f */
[----:B------:R-:W3:Y:S01]  /*14220*/  LDL.64 R214, [R1] ;  /* 0x0000000001d67983 */ /* 0x000ee20000100a00 */
[----:B------:R-:W-:Y:S02]  /*14230*/  UIADD3 UR30, UR21, 0x76cf5d0a, URZ ;  /* 0x76cf5d0a151e7890 */ /* 0x000fe4000fffe03f */
[----:B------:R-:W-:Y:S02]  /*14240*/  UIADD3 UR34, UR21, 0x32370b8f, URZ ;  /* 0x32370b8f15227890 */ /* 0x000fe4000fffe03f */
[----:B------:R-:W-:Y:S02]  /*14250*/  UIADD3 UR32, UR20, -0x255992d5, URZ ;  /* 0xdaa66d2b14207890 */ /* 0x000fe4000fffe03f */
[----:B------:R-:W-:Y:S02]  /*14260*/  UIADD3 UR31, UR20, 0x78dde6e4, URZ ;  /* 0x78dde6e4141f7890 */ /* 0x000fe4000fffe03f */
[----:B------:R-:W-:Y:S02]  /*14270*/  UIADD3 UR24, UR21, -0x126145ec, URZ ;  /* 0xed9eba1415187890 */ /* 0x000fe4000fffe03f */
[----:B------:R-:W-:Y:S02]  /*14280*/  UIADD3 UR35, UR35, 0x1, URZ ;  /* 0x0000000123237890 */ /* 0x000fe4000fffe03f */
[----:B------:R-:W-:Y:S02]  /*14290*/  UISETP.GT.AND UP0, UPT, UR8, UR9, UPT ;  /* 0x000000090800728c */ /* 0x000fe4000bf04270 */
[----:B------:R-:W-:Y:S02]  /*142a0*/  ULOP3.LUT UR35, UR35, UR21, URZ, 0x3c, !UPT ;  /* 0x0000001523237292 */ /* 0x000fe4000f8e3c3f */
[----:B------:R-:W-:Y:S01]  /*142b0*/  UIADD3 UR28, UR28, 0x1, URZ ;  /* 0x000000011c1c7890 */ /* 0x000fe2000fffe03f */
[----:B-1----:R-:W-:Y:S05]  /*142c0*/  IMAD.SHL.U32 R132, R132, 0x2, RZ ;  /* 0x0000000284847824 */ /* 0x002fea00078e00ff */
[----:B------:R-:W-:Y:S05]  /*142d0*/  LOP3.LUT R132, R132, 0x6, RZ, 0xc0, !PT ;  /* 0x0000000684847812 */ /* 0x000fea00078ec0ff */
[----:B------:R-:W-:Y:S05]  /*142e0*/  IMAD R0, R0, 0x40, R132 ;  /* 0x0000004000007824 */ /* 0x000fea00078e0284 */
[C---:B------:R-:W-:Y:S02]  /*142f0*/  ISETP.GE.AND P1, PT, R0.reuse, R217, PT ;  /* 0x000000d90000720c */ /* 0x040fe40003f26270 */
[C---:B------:R-:W-:Y:S02]  /*14300*/  ISETP.GE.AND P0, PT, R0.reuse, R216, PT ;  /* 0x000000d80000720c */ /* 0x040fe40003f06270 */
[C---:B------:R-:W-:Y:S02]  /*14310*/  IADD3 R132, R0.reuse, 0x1, RZ ;  /* 0x0000000100847810 */ /* 0x040fe40007ffe0ff */
[C---:B------:R-:W-:Y:S02]  /*14320*/  ISETP.GE.OR P1, PT, R0.reuse, R219, !P1 ;  /* 0x000000db0000720c */ /* 0x040fe40004f26670 */
[C---:B------:R-:W-:Y:S02]  /*14330*/  IADD3 R133, R0.reuse, 0x8, RZ ;  /* 0x0000000800857810 */ /* 0x040fe40007ffe0ff */
[----:B------:R-:W-:Y:S02]  /*14340*/  ISETP.GE.OR P0, PT, R0, R218, !P0 ;  /* 0x000000da0000720c */ /* 0x000fe40004706670 */
[-C--:B------:R-:W-:Y:S02]  /*14350*/  ISETP.GE.AND P6, PT, R132, R217.reuse, PT ;  /* 0x000000d98400720c */ /* 0x080fe40003fc6270 */
[----:B------:R-:W-:Y:S02]  /*14360*/  FSEL R135, R4, -INF , !P1 ;  /* 0xff80000004877808 */ /* 0x000fe40004800000 */
[----:B------:R-:W-:Y:S02]  /*14370*/  ISETP.GE.AND P1, PT, R132, R216, PT ;  /* 0x000000d88400720c */ /* 0x000fe40003f26270 */
[----:B------:R-:W-:Y:S02]  /*14380*/  FSEL R134, R6, -INF , !P0 ;  /* 0xff80000006867808 */ /* 0x000fe40004000000 */
[C---:B------:R-:W-:Y:S02]  /*14390*/  ISETP.GE.AND P0, PT, R133.reuse, R217, PT ;  /* 0x000000d98500720c */ /* 0x040fe40003f06270 */
[C---:B------:R-:W-:Y:S02]  /*143a0*/  ISETP.GE.OR P1, PT, R132.reuse, R218, !P1 ;  /* 0x000000da8400720c */ /* 0x040fe40004f26670 */
[-C--:B------:R-:W-:Y:S02]  /*143b0*/  ISETP.GE.OR P6, PT, R132, R219.reuse, !P6 ;  /* 0x000000db8400720c */ /* 0x080fe400077c6670 */
[----:B------:R-:W-:Y:S02]  /*143c0*/  IADD3 R4, R0, 0x9, RZ ;  /* 0x0000000900047810 */ /* 0x000fe40007ffe0ff */
[----:B------:R-:W-:Y:S02]  /*143d0*/  ISETP.GE.OR P0, PT, R133, R219, !P0 ;  /* 0x000000db8500720c */ /* 0x000fe40004706670 */
[----:B------:R-:W-:Y:S02]  /*143e0*/  FSEL R7, R7, -INF , !P1 ;  /* 0xff80000007077808 */ /* 0x000fe40004800000 */
[----:B------:R-:W-:Y:S02]  /*143f0*/  FSEL R8, R8, -INF , !P0 ;  /* 0xff80000008087808 */ /* 0x000fe40004000000 */
[----:B------:R-:W-:Y:S02]  /*14400*/  FSEL R168, R5, -INF , !P6 ;  /* 0xff80000005a87808 */ /* 0x000fe40007000000 */
[CC--:B------:R-:W-:Y:S02]  /*14410*/  ISETP.GE.AND P1, PT, R133.reuse, R216.reuse, PT ;  /* 0x000000d88500720c */ /* 0x0c0fe40003f26270 */
[C---:B------:R-:W-:Y:S02]  /*14420*/  ISETP.GE.AND P6, PT, R4.reuse, R217, PT ;  /* 0x000000d90400720c */ /* 0x040fe40003fc6270 */
[----:B------:R-:W-:Y:S02]  /*14430*/  ISETP.GE.AND P0, PT, R4, R216, PT ;  /* 0x000000d80400720c */ /* 0x000fe40003f06270 */
[----:B------:R-:W-:Y:S02]  /*14440*/  IADD3 R5, R0, 0x10, RZ ;  /* 0x0000001000057810 */ /* 0x000fe40007ffe0ff */
[C---:B------:R-:W-:Y:S02]  /*14450*/  ISETP.GE.OR P6, PT, R4.reuse, R219, !P6 ;  /* 0x000000db0400720c */ /* 0x040fe400077c6670 */
[-C--:B------:R-:W-:Y:S02]  /*14460*/  ISETP.GE.OR P1, PT, R133, R218.reuse, !P1 ;  /* 0x000000da8500720c */ /* 0x080fe40004f26670 */
[----:B------:R-:W-:Y:S02]  /*14470*/  ISETP.GE.OR P0, PT, R4, R218, !P0 ;  /* 0x000000da0400720c */ /* 0x000fe40004706670 */
[----:B------:R-:W-:Y:S02]  /*14480*/  IADD3 R4, R0, 0x11, RZ ;  /* 0x0000001100047810 */ /* 0x000fe40007ffe0ff */
[----:B------:R-:W-:Y:S02]  /*14490*/  FSEL R9, R9, -INF , !P6 ;  /* 0xff80000009097808 */ /* 0x000fe40007000000 */
[----:B------:R-:W-:Y:S02]  /*144a0*/  FSEL R11, R11, -INF , !P0 ;  /* 0xff8000000b0b7808 */ /* 0x000fe40004000000 */
[CC--:B------:R-:W-:Y:S02]  /*144b0*/  ISETP.GE.AND P6, PT, R5.reuse, R217.reuse, PT ;  /* 0x000000d90500720c */ /* 0x0c0fe40003fc6270 */
[----:B------:R-:W-:Y:S02]  /*144c0*/  FSEL R10, R10, -INF , !P1 ;  /* 0xff8000000a0a7808 */ /* 0x000fe40004800000 */
[C---:B------:R-:W-:Y:S02]  /*144d0*/  ISETP.GE.AND P0, PT, R5.reuse, R216, PT ;  /* 0x000000d80500720c */ /* 0x040fe40003f06270 */
[C---:B------:R-:W-:Y:S02]  /*144e0*/  ISETP.GE.AND P1, PT, R4.reuse, R217, PT ;  /* 0x000000d90400720c */ /* 0x040fe40003f26270 */
[CC--:B------:R-:W-:Y:S02]  /*144f0*/  ISETP.GE.OR P6, PT, R5.reuse, R219.reuse, !P6 ;  /* 0x000000db0500720c */ /* 0x0c0fe400077c6670 */
[----:B------:R-:W-:Y:S02]  /*14500*/  ISETP.GE.OR P0, PT, R5, R218, !P0 ;  /* 0x000000da0500720c */ /* 0x000fe40004706670 */
[----:B------:R-:W-:Y:S02]  /*14510*/  ISETP.GE.OR P1, PT, R4, R219, !P1 ;  /* 0x000000db0400720c */ /* 0x000fe40004f26670 */
[----:B------:R-:W-:Y:S02]  /*14520*/  IADD3 R5, R0, 0x18, RZ ;  /* 0x0000001800057810 */ /* 0x000fe40007ffe0ff */
[----:B------:R-:W-:Y:S02]  /*14530*/  FSEL R12, R12, -INF , !P6 ;  /* 0xff8000000c0c7808 */ /* 0x000fe40007000000 */
[----:B------:R-:W-:Y:S02]  /*14540*/  FSEL R13, R13, -INF , !P1 ;  /* 0xff8000000d0d7808 */ /* 0x000fe40004800000 */
[C---:B------:R-:W-:Y:S02]  /*14550*/  ISETP.GE.AND P6, PT, R4.reuse, R216, PT ;  /* 0x000000d80400720c */ /* 0x040fe40003fc6270 */
[C---:B------:R-:W-:Y:S02]  /*14560*/  ISETP.GE.AND P1, PT, R5.reuse, R217, PT ;  /* 0x000000d90500720c */ /* 0x040fe40003f26270 */
[----:B------:R-:W-:Y:S02]  /*14570*/  ISETP.GE.OR P6, PT, R4, R218, !P6 ;  /* 0x000000da0400720c */ /* 0x000fe400077c6670 */
[----:B------:R-:W-:Y:S02]  /*14580*/  IADD3 R4, R0, 0x19, RZ ;  /* 0x0000001900047810 */ /* 0x000fe40007ffe0ff */
[----:B------:R-:W-:Y:S02]  /*14590*/  ISETP.GE.OR P1, PT, R5, R219, !P1 ;  /* 0x000000db0500720c */ /* 0x000fe40004f26670 */
[----:B------:R-:W-:Y:S02]  /*145a0*/  FSEL R14, R14, -INF , !P0 ;  /* 0xff8000000e0e7808 */ /* 0x000fe40004000000 */
[----:B------:R-:W-:Y:S02]  /*145b0*/  FSEL R15, R15, -INF , !P6 ;  /* 0xff8000000f0f7808 */ /* 0x000fe40007000000 */
[----:B------:R-:W-:Y:S02]  /*145c0*/  FSEL R16, R16, -INF , !P1 ;  /* 0xff80000010107808 */ /* 0x000fe40004800000 */
[CC--:B------:R-:W-:Y:S02]  /*145d0*/  ISETP.GE.AND P1, PT, R4.reuse, R216.reuse, PT ;  /* 0x000000d80400720c */ /* 0x0c0fe40003f26270 */
[C---:B------:R-:W-:Y:S02]  /*145e0*/  ISETP.GE.AND P0, PT, R4.reuse, R217, PT ;  /* 0x000000d90400720c */ /* 0x040fe40003f06270 */
[C---:B------:R-:W-:Y:S02]  /*145f0*/  ISETP.GE.AND P6, PT, R5.reuse, R216, PT ;  /* 0x000000d80500720c */ /* 0x040fe40003fc6270 */
[-C--:B------:R-:W-:Y:S02]  /*14600*/  ISETP.GE.OR P1, PT, R4, R218.reuse, !P1 ;  /* 0x000000da0400720c */ /* 0x080fe40004f26670 */
[----:B------:R-:W-:Y:S02]  /*14610*/  IADD3 R6, R0, 0x20, RZ ;  /* 0x0000002000067810 */ /* 0x000fe40007ffe0ff */
[----:B------:R-:W-:Y:S02]  /*14620*/  ISETP.GE.OR P0, PT, R4, R219, !P0 ;  /* 0x000000db0400720c */ /* 0x000fe40004706670 */
[----:B------:R-:W-:Y:S02]  /*14630*/  ISETP.GE.OR P6, PT, R5, R218, !P6 ;  /* 0x000000da0500720c */ /* 0x000fe400077c6670 */
[----:B------:R-:W-:Y:S02]  /*14640*/  IADD3 R5, R0, 0x21, RZ ;  /* 0x0000002100057810 */ /* 0x000fe40007ffe0ff */
[----:B------:R-:W-:Y:S02]  /*14650*/  FSEL R19, R19, -INF , !P1 ;  /* 0xff80000013137808 */ /* 0x000fe40004800000 */
[----:B------:R-:W-:Y:S02]  /*14660*/  FSEL R17, R17, -INF , !P0 ;  /* 0xff80000011117808 */ /* 0x000fe40004000000 */
[CC--:B------:R-:W-:Y:S02]  /*14670*/  ISETP.GE.AND P1, PT, R5.reuse, R217.reuse, PT ;  /* 0x000000d90500720c */ /* 0x0c0fe40003f26270 */
[C---:B------:R-:W-:Y:S02]  /*14680*/  ISETP.GE.AND P0, PT, R6.reuse, R217, PT ;  /* 0x000000d90600720c */ /* 0x040fe40003f06270 */
        /* <DEDUP_REMOVED lines=12> */
[C---:B------:R-:W-:Y:S02]  /*14750*/  ISETP.GE.AND P0, PT, R5.reuse, R217, PT ;  /* 0x000000d90500720c */ /* 0x040fe40003f06270 */
[C---:B------:R-:W-:Y:S02]  /*14760*/  ISETP.GE.AND P1, PT, R5.reuse, R216, PT ;  /* 0x000000d80500720c */ /* 0x040fe40003f26270 */
[C---:B------:R-:W-:Y:S02]  /*14770*/  ISETP.GE.OR P0, PT, R5.reuse, R219, !P0 ;  /* 0x000000db0500720c */ /* 0x040fe40004706670 */
[----:B------:R-:W-:Y:S02]  /*14780*/  ISETP.GE.OR P1, PT, R5, R218, !P1 ;  /* 0x000000da0500720c */ /* 0x000fe40004f26670 */
[----:B------:R-:W-:Y:S02]  /*14790*/  FMNMX.FTZ R5, R134, R3, !PT ;  /* 0x0000000386057209 */ /* 0x000fe40007810000 */
[----:B------:R-:W-:Y:S02]  /*147a0*/  FSEL R18, R18, -INF , !P6 ;  /* 0xff80000012127808 */ /* 0x000fe40007000000 */
[----:B------:R-:W-:Y:S02]  /*147b0*/  FMNMX.FTZ R5, R7, R5, !PT ;  /* 0x0000000507057209 */ /* 0x000fe40007810000 */
[----:B------:R-:W-:Y:S02]  /*147c0*/  ISETP.GE.AND P6, PT, R6, R216, PT ;  /* 0x000000d80600720c */ /* 0x000fe40003fc6270 */
[----:B------:R-:W-:Y:S02]  /*147d0*/  FMNMX.FTZ R5, R10, R5, !PT ;  /* 0x000000050a057209 */ /* 0x000fe40007810000 */
[----:B------:R-:W-:Y:S02]  /*147e0*/  ISETP.GE.OR P6, PT, R6, R218, !P6 ;  /* 0x000000da0600720c */ /* 0x000fe400077c6670 */
[----:B------:R-:W-:Y:S02]  /*147f0*/  FMNMX.FTZ R5, R11, R5, !PT ;  /* 0x000000050b057209 */ /* 0x000fe40007810000 */
[----:B------:R-:W-:Y:S02]  /*14800*/  FSEL R22, R22, -INF , !P6 ;  /* 0xff80000016167808 */ /* 0x000fe40007000000 */
[----:B------:R-:W-:Y:S02]  /*14810*/  ISETP.GE.AND P6, PT, R4, R216, PT ;  /* 0x000000d80400720c */ /* 0x000fe40003fc6270 */
[----:B------:R-:W-:Y:S02]  /*14820*/  FMNMX.FTZ R5, R14, R5, !PT ;  /* 0x000000050e057209 */ /* 0x000fe40007810000 */
[----:B------:R-:W-:Y:S02]  /*14830*/  ISETP.GE.OR P6, PT, R4, R218, !P6 ;  /* 0x000000da0400720c */ /* 0x000fe400077c6670 */
[----:B------:R-:W-:Y:S02]  /*14840*/  IADD3 R4, R0, 0x30, RZ ;  /* 0x0000003000047810 */ /* 0x000fe40007ffe0ff */
[----:B------:R-:W-:Y:S02]  /*14850*/  FSEL R25, R25, -INF , !P0 ;  /* 0xff80000019197808 */ /* 0x000fe40004000000 */
[----:B------:R-:W-:Y:S02]  /*14860*/  FSEL R26, R26, -INF , !P6 ;  /* 0xff8000001a1a7808 */ /* 0x000fe40007000000 */
[----:B------:R-:W-:Y:S02]  /*14870*/  FMNMX.FTZ R5, R15, R5, !PT ;  /* 0x000000050f057209 */ /* 0x000fe40007810000 */
[C---:B------:R-:W-:Y:S02]  /*14880*/  ISETP.GE.AND P0, PT, R4.reuse, R217, PT ;  /* 0x000000d90400720c */ /* 0x040fe40003f06270 */
[----:B------:R-:W-:Y:S02]  /*14890*/  ISETP.GE.AND P6, PT, R4, R216, PT ;  /* 0x000000d80400720c */ /* 0x000fe40003fc6270 */
[----:B------:R-:W-:Y:S02]  /*148a0*/  FMNMX.FTZ R5, R18, R5, !PT ;  /* 0x0000000512057209 */ /* 0x000fe40007810000 */
[C---:B------:R-:W-:Y:S02]  /*148b0*/  ISETP.GE.OR P0, PT, R4.reuse, R219, !P0 ;  /* 0x000000db0400720c */ /* 0x040fe40004706670 */
        /* <DEDUP_REMOVED lines=10> */
[----:B------:R-:W-:Y:S02]  /*14960*/  IADD3 R4, R0, 0x38, RZ ;  /* 0x0000003800047810 */ /* 0x000fe40007ffe0ff */
[----:B------:R-:W-:Y:S02]  /*14970*/  FSEL R29, R29, -INF , !P1 ;  /* 0xff8000001d1d7808 */ /* 0x000fe40004800000 */
[----:B------:R-:W-:Y:S02]  /*14980*/  FSEL R31, R31, -INF , !P0 ;  /* 0xff8000001f1f7808 */ /* 0x000fe40004000000 */
[----:B------:R-:W-:Y:S02]  /*14990*/  FMNMX.FTZ R5, R23, R5, !PT ;  /* 0x0000000517057209 */ /* 0x000fe40007810000 */
[C---:B------:R-:W-:Y:S02]  /*149a0*/  ISETP.GE.AND P0, PT, R4.reuse, R217, PT ;  /* 0x000000d90400720c */ /* 0x040fe40003f06270 */
[C---:B------:R-:W-:Y:S02]  /*149b0*/  ISETP.GE.AND P1, PT, R4.reuse, R216, PT ;  /* 0x000000d80400720c */ /* 0x040fe40003f26270 */
[C---:B------:R-:W-:Y:S02]  /*149c0*/  ISETP.GE.OR P0, PT, R4.reuse, R219, !P0 ;  /* 0x000000db0400720c */ /* 0x040fe40004706670 */
[----:B------:R-:W-:Y:S02]  /*149d0*/  ISETP.GE.OR P1, PT, R4, R218, !P1 ;  /* 0x000000da0400720c */ /* 0x000fe40004f26670 */
[----:B------:R-:W-:Y:S02]  /*149e0*/  FMNMX.FTZ R4, R26, R5, !PT ;  /* 0x000000051a047209 */ /* 0x000fe40007810000 */
[----:B------:R-:W-:Y:S02]  /*149f0*/  FSEL R30, R30, -INF , !P6 ;  /* 0xff8000001e1e7808 */ /* 0x000fe40007000000 */
[----:B------:R-:W-:Y:S02]  /*14a00*/  IADD3 R0, R0, 0x39, RZ ;  /* 0x0000003900007810 */ /* 0x000fe40007ffe0ff */
[----:B------:R-:W-:Y:S02]  /*14a10*/  FMNMX.FTZ R4, R27, R4, !PT ;  /* 0x000000041b047209 */ /* 0x000fe40007810000 */
[----:B------:R-:W-:Y:S02]  /*14a20*/  ISETP.GE.AND P6, PT, R0, R217, PT ;  /* 0x000000d90000720c */ /* 0x000fe40003fc6270 */
[----:B------:R-:W-:Y:S02]  /*14a30*/  FSEL R32, R32, -INF , !P0 ;  /* 0xff80000020207808 */ /* 0x000fe40004000000 */
[----:B------:R-:W-:Y:S02]  /*14a40*/  FMNMX.FTZ R4, R30, R4, !PT ;  /* 0x000000041e047209 */ /* 0x000fe40007810000 */
[C---:B------:R-:W-:Y:S02]  /*14a50*/  ISETP.GE.AND P0, PT, R0.reuse, R216, PT ;  /* 0x000000d80000720c */ /* 0x040fe40003f06270 */
[C---:B------:R-:W-:Y:S02]  /*14a60*/  ISETP.GE.OR P6, PT, R0.reuse, R219, !P6 ;  /* 0x000000db0000720c */ /* 0x040fe400077c6670 */
[----:B------:R-:W-:Y:S02]  /*14a70*/  ISETP.GE.OR P0, PT, R0, R218, !P0 ;  /* 0x000000da0000720c */ /* 0x000fe40004706670 */
[----:B------:R-:W-:Y:S02]  /*14a80*/  FSEL R34, R34, -INF , !P1 ;  /* 0xff80000022227808 */ /* 0x000fe40004800000 */
[----:B------:R-:W-:Y:S02]  /*14a90*/  FMNMX.FTZ R0, R31, R4, !PT ;  /* 0x000000041f007209 */ /* 0x000fe40007810000 */
[----:B------:R-:W-:Y:S02]  /*14aa0*/  FSEL R35, R35, -INF , !P0 ;  /* 0xff80000023237808 */ /* 0x000fe40004000000 */
[----:B------:R-:W-:Y:S02]  /*14ab0*/  FMNMX.FTZ R0, R34, R0, !PT ;  /* 0x0000000022007209 */ /* 0x000fe40007810000 */
[----:B------:R-:W-:Y:S02]  /*14ac0*/  FMNMX.FTZ R6, R135, R2, !PT ;  /* 0x0000000287067209 */ /* 0x000fe40007810000 */
[----:B------:R-:W-:Y:S02]  /*14ad0*/  FMNMX.FTZ R0, R35, R0, !PT ;  /* 0x0000000023007209 */ /* 0x000fe40007810000 */
[----:B------:R-:W-:Y:S02]  /*14ae0*/  FMNMX.FTZ R6, R168, R6, !PT ;  /* 0x00000006a8067209 */ /* 0x000fe40007810000 */
[----:B------:R-:W-:Y:S01]  /*14af0*/  FSEL R33, R33, -INF , !P6 ;  /* 0xff80000021217808 */ /* 0x000fe20007000000 */
        /* <DEDUP_REMOVED lines=8> */
[----:B------:R-:W-:Y:S02]  /*14b80*/  FMNMX.FTZ R133, R20, R6, !PT ;  /* 0x0000000614857209 */ /* 0x000fe40007810000 */
[----:B---3--:R-:W-:Y:S01]  /*14b90*/  LOP3.LUT R6, R215, UR5, RZ, 0x3c, !PT ;  /* 0x00000005d7067c12 */ /* 0x008fe2000f8e3cff */
[----:B------:R-:W1:Y:S01]  /*14ba0*/  SHFL.BFLY PT, R132, R0, 0x1, 0x1f ;  /* 0x0c201f0000847f89 */ /* 0x000e6200000e0000 */
[----:B------:R-:W-:Y:S01]  /*14bb0*/  FMNMX.FTZ R133, R21, R133, !PT ;  /* 0x0000008515857209 */ /* 0x000fe20007810000 */
[----:B------:R-:W-:Y:S03]  /*14bc0*/  UIADD3 UR5, UR20, 0x1715609d, URZ ;  /* 0x1715609d14057890 */ /* 0x000fe6000fffe03f */
[----:B------:R-:W-:Y:S04]  /*14bd0*/  FMNMX.FTZ R133, R24, R133, !PT ;  /* 0x0000008518857209 */ /* 0x000fe80007810000 */
[----:B------:R-:W-:Y:S04]  /*14be0*/  FMNMX.FTZ R133, R25, R133, !PT ;  /* 0x0000008519857209 */ /* 0x000fe80007810000 */
[----:B------:R-:W-:Y:S04]  /*14bf0*/  FMNMX.FTZ R133, R28, R133, !PT ;  /* 0x000000851c857209 */ /* 0x000fe80007810000 */
[----:B------:R-:W-:Y:S04]  /*14c00*/  FMNMX.FTZ R133, R29, R133, !PT ;  /* 0x000000851d857209 */ /* 0x000fe80007810000 */
[----:B------:R-:W-:Y:S02]  /*14c10*/  FMNMX.FTZ R133, R32, R133, !PT ;  /* 0x0000008520857209 */ /* 0x000fe40007810000 */
[----:B-1----:R-:W-:Y:S02]  /*14c20*/  FMNMX.FTZ R132, R0, R132, !PT ;  /* 0x0000008400847209 */ /* 0x002fe40007810000 */
[----:B------:R-:W-:Y:S02]  /*14c30*/  FMNMX.FTZ R133, R33, R133, !PT ;  /* 0x0000008521857209 */ /* 0x000fe40007810000 */
[C---:B------:R-:W-:Y:S01]  /*14c40*/  FSETP.NEU.FTZ.AND P0, PT, R132.reuse, -INF , PT ;  /* 0xff8000008400780b */ /* 0x040fe20003f1d000 */
[----:B------:R-:W-:Y:S02]  /*14c50*/  FMUL.FTZ R4, R132, c[0x0][0x23c] ;  /* 0x00008f0084047a20 */ /* 0x000fe40000410000 */
[----:B------:R-:W1:Y:S03]  /*14c60*/  SHFL.BFLY PT, R5, R133, 0x2, 0x1f ;  /* 0x0c401f0085057f89 */ /* 0x000e6600000e0000 */
[----:B------:R-:W-:Y:S05]  /*14c70*/  FSEL R4, R4, RZ, P0 ;  /* 0x000000ff04047208 */ /* 0x000fea0000000000 */
[--C-:B------:R-:W-:Y:S02]  /*14c80*/  FFMA.FTZ R7, R7, c[0x0][0x23c], -R4.reuse ;  /* 0x00008f0007077a23 */ /* 0x100fe40000010804 */
[--C-:B------:R-:W-:Y:S02]  /*14c90*/  FFMA.FTZ R134, R134, c[0x0][0x23c], -R4.reuse ;  /* 0x00008f0086867a23 */ /* 0x100fe40000010804 */
[----:B------:R3:W-:Y:S01]  /*14ca0*/  MUFU.EX2 R172, R7 ;  /* 0x0000000700ac7308 */ /* 0x0007e20000000800 */
[--C-:B------:R-:W-:Y:S02]  /*14cb0*/  FFMA.FTZ R10, R10, c[0x0][0x23c], -R4.reuse ;  /* 0x00008f000a0a7a23 */ /* 0x100fe40000010804 */
[--C-:B------:R-:W-:Y:S02]  /*14cc0*/  FFMA.FTZ R177, R14, c[0x0][0x23c], -R4.reuse ;  /* 0x00008f000eb17a23 */ /* 0x100fe40000010804 */
[--C-:B------:R-:W-:Y:S02]  /*14cd0*/  FFMA.FTZ R178, R15, c[0x0][0x23c], -R4.reuse ;  /* 0x00008f000fb27a23 */ /* 0x100fe40000010804 */
[--C-:B------:R-:W-:Y:S02]  /*14ce0*/  FFMA.FTZ R220, R22, c[0x0][0x23c], -R4.reuse ;  /* 0x00008f0016dc7a23 */ /* 0x100fe40000010804 */
[--C-:B------:R-:W-:Y:S01]  /*14cf0*/  FFMA.FTZ R221, R23, c[0x0][0x23c], -R4.reuse ;  /* 0x00008f0017dd7a23 */ /* 0x100fe20000010804 */
[----:B------:R-:W-:Y:S01]  /*14d00*/  MUFU.EX2 R173, R134 ;  /* 0x0000008600ad7308 */ /* 0x000fe20000000800 */
[--C-:B------:R-:W-:Y:S01]  /*14d10*/  FFMA.FTZ R181, R18, c[0x0][0x23c], -R4.reuse ;  /* 0x00008f0012b57a23 */ /* 0x100fe20000010804 */
[----:B-1----:R-:W-:Y:S01]  /*14d20*/  FMNMX.FTZ R133, R133, R5, !PT ;  /* 0x0000000585857209 */ /* 0x002fe20007810000 */
[--C-:B------:R-:W-:Y:S02]  /*14d30*/  FFMA.FTZ R210, R19, c[0x0][0x23c], -R4.reuse ;  /* 0x00008f0013d27a23 */ /* 0x100fe40000010804 */
[--C-:B------:R-:W-:Y:S02]  /*14d40*/  FFMA.FTZ R226, R26, c[0x0][0x23c], -R4.reuse ;  /* 0x00008f001ae27a23 */ /* 0x100fe40000010804 */
[----:B------:R-:W1:Y:S01]  /*14d50*/  SHFL.BFLY PT, R5, R133, 0x1, 0x1f ;  /* 0x0c201f0085057f89 */ /* 0x000e6200000e0000 */
[--C-:B------:R-:W-:Y:S02]  /*14d60*/  FFMA.FTZ R227, R27, c[0x0][0x23c], -R4.reuse ;  /* 0x00008f001be37a23 */ /* 0x100fe40000010804 */
[--C-:B------:R-:W-:Y:S02]  /*14d70*/  FFMA.FTZ R228, R30, c[0x0][0x23c], -R4.reuse ;  /* 0x00008f001ee47a23 */ /* 0x100fe40000010804 */
[--C-:B------:R-:W-:Y:S02]  /*14d80*/  FFMA.FTZ R229, R31, c[0x0][0x23c], -R4.reuse ;  /* 0x00008f001fe57a23 */ /* 0x100fe40000010804 */
[--C-:B------:R-:W-:Y:S01]  /*14d90*/  FFMA.FTZ R235, R34, c[0x0][0x23c], -R4.reuse ;  /* 0x00008f0022eb7a23 */ /* 0x100fe20000010804 */
[----:B---3--:R-:W3:Y:S01]  /*14da0*/  LDL.LU R7, [R1+0x80] ;  /* 0x0000800001077983 */ /* 0x008ee20000300800 */
[----:B------:R-:W-:Y:S01]  /*14db0*/  FFMA.FTZ R234, R35, c[0x0][0x23c], -R4 ;  /* 0x00008f0023ea7a23 */ /* 0x000fe20000010804 */
[----:B-1----:R-:W-:Y:S04]  /*14dc0*/  FMNMX.FTZ R133, R133, R5, !PT ;  /* 0x0000000585857209 */ /* 0x002fe80007810000 */
[C---:B------:R-:W-:Y:S01]  /*14dd0*/  FSETP.NEU.FTZ.AND P1, PT, R133.reuse, -INF , PT ;  /* 0xff8000008500780b */ /* 0x040fe20003f3d000 */
[C---:B------:R-:W-:Y:S03]  /*14de0*/  FMUL.FTZ R5, R133.reuse, c[0x0][0x23c] ;  /* 0x00008f0085057a20 */ /* 0x040fe60000410000 */
[----:B------:R-:W-:Y:S02]  /*14df0*/  FSEL R0, R133, RZ, P1 ;  /* 0x000000ff85007208 */ /* 0x000fe40000800000 */
[----:B------:R-:W-:Y:S03]  /*14e00*/  FSEL R5, R5, RZ, P1 ;  /* 0x000000ff05057208 */ /* 0x000fe60000800000 */
[----:B------:R-:W-:Y:S01]  /*14e10*/  FADD.FTZ R2, -R0, R2 ;  /* 0x0000000200027221 */ /* 0x000fe20000010100 */
[----:B------:R-:W-:Y:S01]  /*14e20*/  FSEL R0, R132, RZ, P0 ;  /* 0x000000ff84007208 */ /* 0x000fe20000000000 */
[--C-:B------:R-:W-:Y:S02]  /*14e30*/  FFMA.FTZ R224, R24, c[0x0][0x23c], -R5.reuse ;  /* 0x00008f0018e07a23 */ /* 0x100fe40000010805 */
[----:B------:R-:W-:Y:S02]  /*14e40*/  FFMA.FTZ R225, R25, c[0x0][0x23c], -R5 ;  /* 0x00008f0019e17a23 */ /* 0x000fe40000010805 */
[----:B------:R-:W-:Y:S02]  /*14e50*/  FADD.FTZ R3, -R0, R3 ;  /* 0x0000000300037221 */ /* 0x000fe40000010100 */
[----:B------:R-:W-:Y:S02]  /*14e60*/  FMUL.FTZ R0, R2, c[0x0][0x23c] ;  /* 0x00008f0002007a20 */ /* 0x000fe40000410000 */
[----:B------:R-:W-:Y:S01]  /*14e70*/  FMUL.FTZ R2, R3, c[0x0][0x23c] ;  /* 0x00008f0003027a20 */ /* 0x000fe20000410000 */
[----:B------:R-:W-:Y:S01]  /*14e80*/  LOP3.LUT R3, R251, UR4, R214, 0x96, !PT ;  /* 0x00000004fb037c12 */ /* 0x000fe2000f8e96d6 */
[--C-:B------:R-:W-:Y:S01]  /*14e90*/  FFMA.FTZ R230, R28, c[0x0][0x23c], -R5.reuse ;  /* 0x00008f001ce67a23 */ /* 0x100fe20000010805 */
[----:B------:R-:W-:Y:S01]  /*14ea0*/  UIADD3 UR4, UR21, -0x56f99767, URZ ;  /* 0xa906689915047890 */ /* 0x000fe2000fffe03f */
[----:B------:R-:W1:Y:S01]  /*14eb0*/  MUFU.EX2 R0, R0 ;  /* 0x0000000000007308 */ /* 0x000e620000000800 */
[--C-:B------:R-:W-:Y:S02]  /*14ec0*/  FFMA.FTZ R176, R12, c[0x0][0x23c], -R5.reuse ;  /* 0x00008f000cb07a23 */ /* 0x100fe40000010805 */
[--C-:B------:R-:W-:Y:S02]  /*14ed0*/  FFMA.FTZ R223, R21, c[0x0][0x23c], -R5.reuse ;  /* 0x00008f0015df7a23 */ /* 0x100fe40000010805 */
        /* <DEDUP_REMOVED lines=11> */
[--C-:B------:R-:W-:Y:S02]  /*14f90*/  FFMA.FTZ R231, R29, c[0x0][0x23c], -R5.reuse ;  /* 0x00008f001de77a23 */ /* 0x100fe40000010805 */
[C---:B-1----:R-:W-:Y:S02]  /*14fa0*/  FMUL.FTZ R24, R0.reuse, R144 ;  /* 0x0000009000187220 */ /* 0x042fe40000410000 */
[C---:B------:R-:W-:Y:S02]  /*14fb0*/  FMUL.FTZ R25, R0.reuse, R145 ;  /* 0x0000009100197220 */ /* 0x040fe40000410000 */
[----:B------:R-:W-:Y:S01]  /*14fc0*/  FMUL.FTZ R28, R0, R140 ;  /* 0x0000008c001c7220 */ /* 0x000fe20000410000 */
[----:B------:R-:W1:Y:S01]  /*14fd0*/  MUFU.EX2 R170, R168 ;  /* 0x000000a800aa7308 */ /* 0x000e620000000800 */
[----:B------:R-:W-:Y:S04]  /*14fe0*/  IMAD.WIDE.U32 R144, R6, -0x326172a9, RZ ;  /* 0xcd9e8d5706907825 */ /* 0x000fe800078e00ff */
[----:B----4-:R-:W-:Y:S02]  /*14ff0*/  FMUL.FTZ R6, R2, R166 ;  /* 0x000000a602067220 */ /* 0x010fe40000410000 */
[C---:B------:R-:W-:Y:S02]  /*15000*/  FMUL.FTZ R12, R0.reuse, R156 ;  /* 0x0000009c000c7220 */ /* 0x040fe40000410000 */
[----:B------:R4:W5:Y:S01]  /*15010*/  LDL.S16 R156, [R1+0x78] ;  /* 0x00007800019c7983 */ /* 0x0009620000100600 */
[----:B------:R-:W-:Y:S01]  /*15020*/  FMUL.FTZ R21, R0, R149 ;  /* 0x0000009500157220 */ /* 0x000fe20000410000 */
[----:B------:R2:W-:Y:S01]  /*15030*/  MUFU.EX2 R168, R10 ;  /* 0x0000000a00a87308 */ /* 0x0005e20000000800 */
[C---:B------:R-:W-:Y:S01]  /*15040*/  FMUL.FTZ R19, R2.reuse, R155 ;  /* 0x0000009b02137220 */ /* 0x040fe20000410000 */
[----:B------:R4:W4:Y:S01]  /*15050*/  LDL.S16 R149, [R1+0x74] ;  /* 0x0000740001957983 */ /* 0x0009220000100600 */
[C---:B------:R-:W-:Y:S02]  /*15060*/  FMUL.FTZ R14, R2.reuse, R158 ;  /* 0x0000009e020e7220 */ /* 0x040fe40000410000 */
[C---:B------:R-:W-:Y:S02]  /*15070*/  FMUL.FTZ R15, R2.reuse, R159 ;  /* 0x0000009f020f7220 */ /* 0x040fe40000410000 */
[C---:B------:R-:W-:Y:S02]  /*15080*/  FMUL.FTZ R18, R2.reuse, R154 ;  /* 0x0000009a02127220 */ /* 0x040fe40000410000 */
[C---:B------:R-:W-:Y:S01]  /*15090*/  FMUL.FTZ R22, R2.reuse, R150 ;  /* 0x0000009602167220 */ /* 0x040fe20000410000 */
[----:B------:R2:W2:Y:S01]  /*150a0*/  MUFU.EX2 R174, R8 ;  /* 0x0000000800ae7308 */ /* 0x0004a20000000800 */
[C---:B------:R-:W-:Y:S02]  /*150b0*/  FMUL.FTZ R23, R2.reuse, R151 ;  /* 0x0000009702177220 */ /* 0x040fe40000410000 */
[----:B------:R-:W-:Y:S01]  /*150c0*/  FMUL.FTZ R26, R2, R146 ;  /* 0x00000092021a7220 */ /* 0x000fe20000410000 */
[----:B-1----:R-:W-:Y:S01]  /*150d0*/  F2FP.BF16.PACK_AB R134, R170, R171 ;  /* 0x000000abaa86723e */ /* 0x002fe200000010ff */
[C---:B------:R-:W-:Y:S02]  /*150e0*/  FMUL.FTZ R27, R2.reuse, R147 ;  /* 0x00000093021b7220 */ /* 0x040fe40000410000 */
[C---:B------:R-:W-:Y:S02]  /*150f0*/  FMUL.FTZ R30, R2.reuse, R142 ;  /* 0x0000008e021e7220 */ /* 0x040fe40000410000 */
[C---:B------:R-:W-:Y:S01]  /*15100*/  FMUL.FTZ R31, R2.reuse, R143 ;  /* 0x0000008f021f7220 */ /* 0x040fe20000410000 */
[----:B------:R1:W1:Y:S01]  /*15110*/  MUFU.EX2 R169, R9 ;  /* 0x0000000900a97308 */ /* 0x0002620000000800 */
[C---:B------:R-:W-:Y:S02]  /*15120*/  FMUL.FTZ R34, R2.reuse, R138 ;  /* 0x0000008a02227220 */ /* 0x040fe40000410000 */
[C---:B------:R-:W-:Y:S02]  /*15130*/  FMUL.FTZ R35, R2.reuse, R139 ;  /* 0x0000008b02237220 */ /* 0x040fe40000410000 */
[C---:B--2---:R-:W-:Y:S02]  /*15140*/  FMUL.FTZ R10, R2.reuse, R162 ;  /* 0x000000a2020a7220 */ /* 0x044fe40000410000 */
        /* <DEDUP_REMOVED lines=48> */
[----:B------:R-:W-:Y:S02]  /*15450*/  FFMA.FTZ R135, R11, c[0x0][0x23c], -R4 ;  /* 0x00008f000b877a23 */ /* 0x000fe40000010804 */
[----:B------:R-:W-:Y:S02]  /*15460*/  FMUL.FTZ R11, R2, R163 ;  /* 0x000000a3020b7220 */ /* 0x000fe40000410000 */
[C---:B------:R-:W-:Y:S02]  /*15470*/  FMUL.FTZ R4, R0.reuse, R164 ;  /* 0x000000a400047220 */ /* 0x040fe40000410000 */
[----:B------:R-:W2:Y:S01]  /*15480*/  MUFU.EX2 R135, R135 ;  /* 0x0000008700877308 */ /* 0x000ea20000000800 */
[----:B------:R-:W-:Y:S02]  /*15490*/  FFMA.FTZ R233, R33, c[0x0][0x23c], -R5 ;  /* 0x00008f0021e97a23 */ /* 0x000fe40000010805 */
[----:B------:R-:W-:Y:S02]  /*154a0*/  FMUL.FTZ R5, R0, R165 ;  /* 0x000000a500057220 */ /* 0x000fe40000410000 */
[----:B------:R-:W-:Y:S01]  /*154b0*/  IMAD.WIDE.U32 R164, R3, -0x326172a9, RZ ;  /* 0xcd9e8d5703a47825 */ /* 0x000fe200078e00ff */
[----:B------:R-:W-:Y:S03]  /*154c0*/  F2FP.BF16.PACK_AB R3, R172, R173 ;  /* 0x000000adac03723e */ /* 0x000fe600000010ff */
[C---:B------:R-:W-:Y:S01]  /*154d0*/  FMUL.FTZ R32, R0.reuse, R136 ;  /* 0x0000008800207220 */ /* 0x040fe20000410000 */
[----:B------:R-:W-:Y:S01]  /*154e0*/  LOP3.LUT R138, R165, UR33, R144, 0x96, !PT ;  /* 0x00000021a58a7c12 */ /* 0x000fe2000f8e9690 */
[C---:B------:R-:W-:Y:S01]  /*154f0*/  FFMA.FTZ R175, R0.reuse, R175, R171 ;  /* 0x000000af00af7223 */ /* 0x040fe200000100ab */
[----:B------:R-:W-:Y:S01]  /*15500*/  MUFU.EX2 R144, R179 ;  /* 0x000000b300907308 */ /* 0x000fe20000000800 */
[----:B------:R-:W-:Y:S02]  /*15510*/  FMUL.FTZ R33, R0, R137 ;  /* 0x0000008900217220 */ /* 0x000fe40000410000 */
[----:B------:R-:W-:Y:S04]  /*15520*/  IMAD.WIDE.U32 R138, R138, -0x2daee0ad, RZ ;  /* 0xd2511f538a8a7825 */ /* 0x000fe800078e00ff */
[C---:B------:R-:W-:Y:S02]  /*15530*/  FMUL.FTZ R8, R0.reuse, R160 ;  /* 0x000000a000087220 */ /* 0x040fe40000410000 */
[C---:B-1----:R-:W-:Y:S02]  /*15540*/  FMUL.FTZ R9, R0.reuse, R161 ;  /* 0x000000a100097220 */ /* 0x042fe40000410000 */
        /* <DEDUP_REMOVED lines=32> */
[C---:B---3--:R-:W-:Y:S02]  /*15750*/  FFMA.FTZ R140, R2.reuse, R7, R173 ;  /* 0x00000007028c7223 */ /* 0x048fe400000100ad */
[----:B------:R-:W-:Y:S02]  /*15760*/  FMUL.FTZ R7, R2, R167 ;  /* 0x000000a702077220 */ /* 0x000fe40000410000 */
[----:B------:R-:W3:Y:S01]  /*15770*/  LDL.64 R166, [R1+0x88] ;  /* 0x0000880001a67983 */ /* 0x000ee20000100a00 */
[----:B------:R1:W1:Y:S01]  /*15780*/  MUFU.EX2 R2, R176 ;  /* 0x000000b000027308 */ /* 0x0002620000000800 */
        /* <DEDUP_REMOVED lines=12> */
[----:B-1----:R1:W4:Y:S01]  /*15850*/  LDL.S16 R176, [R1+0x7c] ;  /* 0x00007c0001b07983 */ /* 0x0023220000100600 */
        /* <DEDUP_REMOVED lines=9> */
[----:B------:R-:W-:Y:S02]  /*158f0*/  FADD.FTZ R0, R170, R175 ;  /* 0x000000afaa007221 */ /* 0x000fe40000010000 */
[----:B------:R-:W-:Y:S01]  /*15900*/  FADD.FTZ R140, R172, R140 ;  /* 0x0000008cac8c7221 */ /* 0x000fe20000010000 */
[----:B------:R-:W1:Y:S01]  /*15910*/  LDC.U8 R175, c[0x0][0x2d8] ;  /* 0x0000b600ffaf7b82 */ /* 0x000e620000000000 */
[----:B------:R-:W-:Y:S01]  /*15920*/  IMAD.MOV.U32 R157, RZ, RZ, R215 ;  /* 0x000000ffff9d7224 */ /* 0x000fe200078e00d7 */
[----:B---3--:R-:W-:Y:S02]  /*15930*/  LOP3.LUT R136, R145, UR29, R166, 0x96, !PT ;  /* 0x0000001d91887c12 */ /* 0x008fe4000f8e96a6 */
[----:B------:R-:W3:Y:S03]  /*15940*/  MUFU.EX2 R145, R177 ;  /* 0x000000b100917308 */ /* 0x000ee60000000800 */
[----:B------:R-:W-:Y:S05]  /*15950*/  IMAD.WIDE.U32 R136, R136, -0x2daee0ad, RZ ;  /* 0xd2511f5388887825 */ /* 0x000fea00078e00ff */
[----:B------:R-:W-:Y:S02]  /*15960*/  LOP3.LUT R137, R137, UR30, R250, 0x96, !PT ;  /* 0x0000001e89897c12 */ /* 0x000fe4000f8e96fa */
[----:B------:R-:W-:Y:S01]  /*15970*/  LOP3.LUT R141, R139, UR34, R136, 0x96, !PT ;  /* 0x000000228b8d7c12 */ /* 0x000fe2000f8e9688 */
[----:B------:R-:W-:Y:S01]  /*15980*/  FADD.FTZ R139, R174, R0 ;  /* 0x00000000ae8b7221 */ /* 0x000fe20000010000 */
[----:B------:R-:W-:Y:S01]  /*15990*/  F2FP.BF16.PACK_AB R0, R169, R174 ;  /* 0x000000aea900723e */ /* 0x000fe200000010ff */
[----:B------:R-:W-:Y:S04]  /*159a0*/  IMAD.WIDE.U32 R136, R137, -0x326172a9, RZ ;  /* 0xcd9e8d5789887825 */ /* 0x000fe800078e00ff */
[----:B------:R-:W-:Y:S01]  /*159b0*/  FADD.FTZ R146, R169, R139 ;  /* 0x0000008ba9927221 */ /* 0x000fe20000010000 */
[----:B------:R-:W-:Y:S01]  /*159c0*/  LOP3.LUT R142, R137, UR32, R164, 0x96, !PT ;  /* 0x00000020898e7c12 */ /* 0x000fe2000f8e96a4 */
[----:B------:R-:W-:Y:S01]  /*159d0*/  FADD.FTZ R139, R168, R140 ;  /* 0x0000008ca88b7221 */ /* 0x000fe20000010000 */
[----:B--2---:R-:W-:Y:S01]  /*159e0*/  F2FP.BF16.PACK_AB R168, R135, R168 ;  /* 0x000000a887a8723e */ /* 0x004fe200000010ff */
[----:B------:R-:W-:Y:S04]  /*159f0*/  IMAD.WIDE.U32 R140, R141, -0x326172a9, RZ ;  /* 0xcd9e8d578d8c7825 */ /* 0x000fe800078e00ff */
[----:B------:R-:W-:Y:S01]  /*15a00*/  FADD.FTZ R137, R135, R139 ;  /* 0x0000008b87897221 */ /* 0x000fe20000010000 */
[----:B------:R-:W-:Y:S01]  /*15a10*/  LOP3.LUT R150, R141, UR31, R136, 0x96, !PT ;  /* 0x0000001f8d967c12 */ /* 0x000fe2000f8e9688 */
[----:B------:R-:W2:Y:S01]  /*15a20*/  MUFU.EX2 R135, R178 ;  /* 0x000000b200877308 */ /* 0x000ea20000000800 */
[----:B------:R-:W-:Y:S04]  /*15a30*/  IMAD.WIDE.U32 R142, R142, -0x2daee0ad, RZ ;  /* 0xd2511f538e8e7825 */ /* 0x000fe800078e00ff */
[----:B------:R-:W-:Y:S01]  /*15a40*/  IMAD.WIDE.U32 R150, R150, -0x2daee0ad, RZ ;  /* 0xd2511f5396967825 */ /* 0x000fe200078e00ff */
[----:B------:R-:W-:Y:S03]  /*15a50*/  LOP3.LUT R138, R143, UR24, R138, 0x96, !PT ;  /* 0x000000188f8a7c12 */ /* 0x000fe6000f8e968a */
[----:B------:R-:W-:Y:S01]  /*15a60*/  FADD.FTZ R136, R2, R146 ;  /* 0x0000009202887221 */ /* 0x000fe20000010000 */
[----:B------:R-:W-:Y:S01]  /*15a70*/  LOP3.LUT R142, R151, UR4, R142, 0x96, !PT ;  /* 0x00000004978e7c12 */ /* 0x000fe2000f8e968e */
[----:B------:R-:W-:Y:S01]  /*15a80*/  IMAD.WIDE.U32 R138, R138, -0x326172a9, RZ ;  /* 0xcd9e8d578a8a7825 */ /* 0x000fe200078e00ff */
[----:B------:R-:W-:Y:S01]  /*15a90*/  F2FP.BF16.PACK_AB R2, R144, R2 ;  /* 0x000000029002723e */ /* 0x000fe200000010ff */
[----:B------:R-:W4:Y:S02]  /*15aa0*/  MUFU.EX2 R141, R180 ;  /* 0x000000b4008d7308 */ /* 0x000f240000000800 */
[----:B------:R-:W-:Y:S01]  /*15ab0*/  IMAD.WIDE.U32 R142, R142, -0x326172a9, RZ ;  /* 0xcd9e8d578e8e7825 */ /* 0x000fe200078e00ff */
[----:B------:R-:W-:Y:S03]  /*15ac0*/  LOP3.LUT R148, R139, UR5, R140, 0x96, !PT ;  /* 0x000000058b947c12 */ /* 0x000fe6000f8e968c */
[----:B------:R-:W-:Y:S01]  /*15ad0*/  FADD.FTZ R144, R144, R136 ;  /* 0x0000008890907221 */ /* 0x000fe20000010000 */
[----:B------:R-:W-:Y:S01]  /*15ae0*/  LOP3.LUT R136, R143, UR22, R138, 0x96, !PT ;  /* 0x000000168f887c12 */ /* 0x000fe2000f8e968a */
[----:B---3--:R-:W-:Y:S02]  /*15af0*/  FADD.FTZ R139, R145, R137 ;  /* 0x00000089918b7221 */ /* 0x008fe40000010000 */
[----:B------:R-:W3:Y:S01]  /*15b00*/  MUFU.EX2 R137, R211 ;  /* 0x000000d300897308 */ /* 0x000ee20000000800 */
[C---:B--2---:R-:W-:Y:S01]  /*15b10*/  F2FP.BF16.PACK_AB R152, R135.reuse, R145 ;  /* 0x000000918798723e */ /* 0x044fe200000010ff */
[----:B------:R-:W-:Y:S01]  /*15b20*/  FADD.FTZ R145, R135, R139 ;  /* 0x0000008b87917221 */ /* 0x000fe20000010000 */
[----:B------:R-:W-:Y:S04]  /*15b30*/  LOP3.LUT R135, R136, 0xff, RZ, 0xc0, !PT ;  /* 0x000000ff88877812 */ /* 0x000fe800078ec0ff */
[----:B-1----:R-:W-:Y:S02]  /*15b40*/  ISETP.GE.U32.AND P0, PT, R175, R135, PT ;  /* 0x00000087af00720c */ /* 0x002fe40003f06070 */
[----:B------:R-:W-:Y:S01]  /*15b50*/  PRMT R135, R134, 0x7632, R135 ;  /* 0x0000763286877816 */ /* 0x000fe20000000087 */
[----:B------:R-:W-:Y:S01]  /*15b60*/  MUFU.EX2 R180, R228 ;  /* 0x000000e400b47308 */ /* 0x000fe20000000800 */
[----:B----4-:R-:W-:Y:S09]  /*15b70*/  FADD.FTZ R139, R141, R144 ;  /* 0x000000908d8b7221 */ /* 0x010ff20000010000 */
[----:B-----5:R-:W-:Y:S01]  /*15b80*/  @!P0 HFMA2.BF16_V2 R156, -RZ.H0_H0, RZ.H0_H0, -R134.H0_H0 ;  /* 0x200000ffff9c8231 */ /* 0x020fe20000340986 */
[C---:B---3--:R-:W-:Y:S01]  /*15b90*/  F2FP.BF16.PACK_AB R154, R137.reuse, R141 ;  /* 0x0000008d899a723e */ /* 0x048fe200000010ff */
[----:B------:R-:W-:Y:S03]  /*15ba0*/  FADD.FTZ R147, R137, R139 ;  /* 0x0000008b89937221 */ /* 0x000fe60000010000 */
[----:B------:R-:W-:Y:S01]  /*15bb0*/  PRMT R140, R156, 0x7610, R140 ;  /* 0x000076109c8c7816 */ /* 0x000fe2000000008c */
[----:B------:R1:W-:Y:S01]  /*15bc0*/  @!P0 STL.S16 [R1+0x78], R156 ;  /* 0x0000789c01008387 */ /* 0x0003e20000100600 */
[----:B------:R-:W-:Y:S01]  /*15bd0*/  PRMT R137, R134, 0x5410, R135 ;  /* 0x0000541086897816 */ /* 0x000fe20000000087 */
[----:B------:R-:W-:Y:S01]  /*15be0*/  MUFU.EX2 R139, R210 ;  /* 0x000000d2008b7308 */ /* 0x000fe20000000800 */
[----:B------:R-:W-:Y:S01]  /*15bf0*/  @!P0 PRMT R134, R140, 0x5410, RZ ;  /* 0x000054108c868816 */ /* 0x000fe200000000ff */
[----:B------:R2:W3:Y:S04]  /*15c00*/  LDL.S16 R160, [R1+0x70] ;  /* 0x0000700001a07983 */ /* 0x0004e80000100600 */
[----:B------:R4:W-:Y:S04]  /*15c10*/  STG.E.U16 [R212.64], R134 ;  /* 0x00000086d4007986 */ /* 0x0009e8000c101512 */
[----:B------:R2:W5:Y:S01]  /*15c20*/  LDL.S16 R155, [R1+0x6c] ;  /* 0x00006c00019b7983 */ /* 0x0005620000100600 */
[----:B------:R-:W2:Y:S01]  /*15c30*/  MUFU.EX2 R140, R181 ;  /* 0x000000b5008c7308 */ /* 0x000ea20000000800 */
[----:B-1----:R-:W-:Y:S01]  /*15c40*/  IMAD.MOV.U32 R156, RZ, RZ, R214 ;  /* 0x000000ffff9c7224 */ /* 0x002fe200078e00d6 */
[----:B----4-:R-:W-:Y:S02]  /*15c50*/  LOP3.LUT R134, R136, 0xffff, RZ, 0xc0, !PT ;  /* 0x0000ffff88867812 */ /* 0x010fe400078ec0ff */
[----:B--2---:R-:W-:Y:S02]  /*15c60*/  F2FP.BF16.PACK_AB R153, R139, R140 ;  /* 0x0000008c8b99723e */ /* 0x004fe400000010ff */
[----:B------:R-:W-:Y:S04]  /*15c70*/  SHF.R.U32.HI R134, RZ, 0x8, R134 ;  /* 0x00000008ff867819 */ /* 0x000fe80000011686 */
[----:B------:R-:W-:Y:S04]  /*15c80*/  LOP3.LUT R134, R134, 0xffff, RZ, 0xc0, !PT ;  /* 0x0000ffff86867812 */ /* 0x000fe800078ec0ff */
[C---:B------:R-:W-:Y:S02]  /*15c90*/  ISETP.GE.U32.AND P0, PT, R175.reuse, R134, PT ;  /* 0x00000086af00720c */ /* 0x040fe40003f06070 */
[--C-:B------:R-:W-:Y:S02]  /*15ca0*/  SHF.R.U32.HI R134, RZ, 0x10, R136.reuse ;  /* 0x00000010ff867819 */ /* 0x100fe40000011688 */
[----:B------:R-:W-:Y:S02]  /*15cb0*/  SHF.R.U32.HI R136, RZ, 0x18, R136 ;  /* 0x00000018ff887819 */ /* 0x000fe40000011688 */
[----:B------:R-:W-:Y:S02]  /*15cc0*/  LOP3.LUT R134, R134, 0xff, RZ, 0xc0, !PT ;  /* 0x000000ff86867812 */ /* 0x000fe400078ec0ff */
[C---:B------:R-:W-:Y:S02]  /*15cd0*/  ISETP.GE.U32.AND P1, PT, R175.reuse, R136, PT ;  /* 0x00000088af00720c */ /* 0x040fe40003f26070 */
[----:B------:R-:W-:Y:S02]  /*15ce0*/  ISETP.GE.U32.AND P6, PT, R175, R134, PT ;  /* 0x00000086af00720c */ /* 0x000fe40003fc6070 */
[----:B------:R-:W-:Y:S01]  /*15cf0*/  PRMT R134, R3, 0x7632, R134 ;  /* 0x0000763203867816 */ /* 0x000fe20000000086 */
[----:B------:R-:W-:Y:S05]  /*15d00*/  @!P0 HFMA2.BF16_V2 R149, -RZ.H0_H0, RZ.H0_H0, -R135.H0_H0 ;  /* 0x200000ffff958231 */ /* 0x000fea0000340987 */
[----:B------:R1:W-:Y:S01]  /*15d10*/  @!P0 STL.S16 [R1+0x74], R149 ;  /* 0x0000749501008387 */ /* 0x0003e20000100600 */
[----:B------:R-:W-:Y:S04]  /*15d20*/  PRMT R141, R149, 0x7610, R141 ;  /* 0x00007610958d7816 */ /* 0x000fe8000000008d */
[----:B------:R-:W-:Y:S01]  /*15d30*/  @!P0 PRMT R135, R141, 0x5410, RZ ;  /* 0x000054108d878816 */ /* 0x000fe200000000ff */
[----:B------:R-:W-:Y:S01]  /*15d40*/  @!P6 HFMA2.BF16_V2 R176, -RZ.H0_H0, RZ.H0_H0, -R3.H0_H0 ;  /* 0x200000ffffb0e231 */ /* 0x000fe20000340903 */
[----:B------:R2:W4:Y:S01]  /*15d50*/  LDL.S16 R141, [R1+0x60] ;  /* 0x00006000018d7983 */ /* 0x0005220000100600 */
[----:B------:R-:W-:Y:S03]  /*15d60*/  IADD3 R214, P0, R212, UR27, RZ ;  /* 0x0000001bd4d67c10 */ /* 0x000fe6000ff1e0ff */
[----:B------:R2:W-:Y:S01]  /*15d70*/  STG.E.U16 [R212.64+0x2], R135 ;  /* 0x00000287d4007986 */ /* 0x0005e2000c101512 */
[----:B------:R-:W-:Y:S02]  /*15d80*/  PRMT R136, R176, 0x7610, R136 ;  /* 0x00007610b0887816 */ /* 0x000fe40000000088 */
[----:B------:R-:W-:Y:S01]  /*15d90*/  IADD3.X R215, R213, UR26, RZ, P0, !PT ;  /* 0x0000001ad5d77c10 */ /* 0x000fe200087fe4ff */
[----:B-1----:R1:W4:Y:S04]  /*15da0*/  LDL.S16 R149, [R1+0x64] ;  /* 0x0000640001957983 */ /* 0x0023280000100600 */
[----:B------:R-:W-:Y:S04]  /*15db0*/  @!P6 STL.S16 [R1+0x7c], R176 ;  /* 0x00007cb00100e387 */ /* 0x000fe80000100600 */
[----:B------:R-:W-:Y:S01]  /*15dc0*/  LDSM.16.MT88.4 R176, [R183+0x13800] ;  /* 0x01380000b7b0783b */ /* 0x000fe20000004200 */
[----:B--2---:R-:W-:Y:S01]  /*15dd0*/  FADD.FTZ R135, R140, R145 ;  /* 0x000000918c877221 */ /* 0x004fe20000010000 */
[----:B------:R-:W-:Y:S02]  /*15de0*/  PRMT R140, R3, 0x5410, R134 ;  /* 0x00005410038c7816 */ /* 0x000fe40000000086 */
[----:B------:R-:W-:Y:S01]  /*15df0*/  @!P6 PRMT R3, R136, 0x5410, RZ ;  /* 0x000054108803e816 */ /* 0x000fe200000000ff */
[--C-:B------:R-:W-:Y:S03]  /*15e00*/  FADD.FTZ R146, R139, R135.reuse ;  /* 0x000000878b927221 */ /* 0x100fe60000010000 */
[----:B------:R1:W2:Y:S01]  /*15e10*/  LDL.S16 R136, [R1+0x3c] ;  /* 0x00003c0001887983 */ /* 0x0002a20000100600 */
[----:B------:R-:W-:Y:S03]  /*15e20*/  PRMT R135, R0, 0x7632, R135 ;  /* 0x0000763200877816 */ /* 0x000fe60000000087 */
[----:B------:R1:W-:Y:S02]  /*15e30*/  STG.E.U16 [R214.64], R3 ;  /* 0x00000003d6007986 */ /* 0x0003e4000c101512 */
[----:B-1----:R-:W-:Y:S04]  /*15e40*/  LOP3.LUT R3, R142, 0xff, RZ, 0xc0, !PT ;  /* 0x000000ff8e037812 */ /* 0x002fe800078ec0ff */
[----:B------:R-:W-:Y:S02]  /*15e50*/  ISETP.GE.U32.AND P0, PT, R175, R3, PT ;  /* 0x00000003af00720c */ /* 0x000fe40003f06070 */
[----:B------:R-:W-:Y:S01]  /*15e60*/  PRMT R3, R168, 0x7610, R3 ;  /* 0x00007610a8037816 */ /* 0x000fe20000000003 */
[----:B---3--:R-:W-:Y:S05]  /*15e70*/  @!P1 HFMA2.BF16_V2 R160, -RZ.H0_H0, RZ.H0_H0, -R134.H0_H0 ;  /* 0x200000ffffa09231 */ /* 0x008fea0000340986 */
[----:B------:R-:W-:Y:S01]  /*15e80*/  PRMT R139, R160, 0x7610, R139 ;  /* 0x00007610a08b7816 */ /* 0x000fe2000000008b */
[----:B------:R1:W-:Y:S04]  /*15e90*/  @!P1 STL.S16 [R1+0x70], R160 ;  /* 0x000070a001009387 */ /* 0x0003e80000100600 */
[----:B-----5:R-:W-:Y:S01]  /*15ea0*/  @!P0 HFMA2.BF16_V2 R155, -RZ.H0_H0, RZ.H0_H0, -R0.H0_H0 ;  /* 0x200000ffff9b8231 */ /* 0x020fe20000340900 */
[----:B------:R-:W-:Y:S02]  /*15eb0*/  @!P1 PRMT R134, R139, 0x5410, RZ ;  /* 0x000054108b869816 */ /* 0x000fe400000000ff */
[----:B------:R-:W-:Y:S02]  /*15ec0*/  PRMT R139, R0, 0x5410, R135 ;  /* 0x00005410008b7816 */ /* 0x000fe40000000087 */
[----:B------:R-:W-:Y:S01]  /*15ed0*/  PRMT R145, R155, 0x7610, R145 ;  /* 0x000076109b917816 */ /* 0x000fe20000000091 */
[----:B------:R-:W-:Y:S03]  /*15ee0*/  STG.E.U16 [R214.64+0x2], R134 ;  /* 0x00000286d6007986 */ /* 0x000fe6000c101512 */
[----:B------:R-:W-:Y:S01]  /*15ef0*/  @!P0 PRMT R0, R145, 0x5410, RZ ;  /* 0x0000541091008816 */ /* 0x000fe200000000ff */
[----:B------:R-:W-:Y:S04]  /*15f00*/  @!P0 STL.S16 [R1+0x6c], R155 ;  /* 0x00006c9b01008387 */ /* 0x000fe80000100600 */
[----:B------:R3:W-:Y:S04]  /*15f10*/  STG.E.U16 [R212.64+0x10], R0 ;  /* 0x00001000d4007986 */ /* 0x0007e8000c101512 */
[----:B-1----:R1:W5:Y:S01]  /*15f20*/  LDL.S16 R160, [R1+0x5c] ;  /* 0x00005c0001a07983 */ /* 0x0023620000100600 */
[----:B---3--:R-:W-:Y:S04]  /*15f30*/  LOP3.LUT R0, R142, 0xffff, RZ, 0xc0, !PT ;  /* 0x0000ffff8e007812 */ /* 0x008fe800078ec0ff */
[----:B------:R-:W-:Y:S04]  /*15f40*/  SHF.R.U32.HI R0, RZ, 0x8, R0 ;  /* 0x00000008ff007819 */ /* 0x000fe80000011600 */
[----:B------:R-:W-:Y:S04]  /*15f50*/  LOP3.LUT R0, R0, 0xffff, RZ, 0xc0, !PT ;  /* 0x0000ffff00007812 */ /* 0x000fe800078ec0ff */
[C---:B------:R-:W-:Y:S02]  /*15f60*/  ISETP.GE.U32.AND P1, PT, R175.reuse, R0, PT ;  /* 0x00000000af00720c */ /* 0x040fe40003f26070 */
[----:B------:R-:W-:Y:S04]  /*15f70*/  SHF.R.U32.HI R0, RZ, 0x10, R142 ;  /* 0x00000010ff007819 */ /* 0x000fe8000001168e */
[----:B------:R-:W-:Y:S04]  /*15f80*/  LOP3.LUT R0, R0, 0xff, RZ, 0xc0, !PT ;  /* 0x000000ff00007812 */ /* 0x000fe800078ec0ff */
[----:B------:R-:W-:Y:S02]  /*15f90*/  ISETP.GE.U32.AND P0, PT, R175, R0, PT ;  /* 0x00000000af00720c */ /* 0x000fe40003f06070 */
[----:B------:R-:W-:Y:S11]  /*15fa0*/  PRMT R0, R168, 0x7632, R0 ;  /* 0x00007632a8007816 */ /* 0x000ff60000000000 */
[----:B----4-:R-:W-:Y:S02]  /*15fb0*/  @!P0 HFMA2.BF16_V2 R141, -RZ.H0_H0, RZ.H0_H0, -R3.H0_H0 ;  /* 0x200000ffff8d8231 */ /* 0x010fe40000340903 */
[----:B------:R-:W-:Y:S03]  /*15fc0*/  @!P1 HFMA2.BF16_V2 R149, -RZ.H0_H0, RZ.H0_H0, -R135.H0_H0 ;  /* 0x200000ffff959231 */ /* 0x000fe60000340987 */
[----:B------:R-:W-:Y:S02]  /*15fd0*/  PRMT R134, R141, 0x7610, R134 ;  /* 0x000076108d867816 */ /* 0x000fe40000000086 */
[----:B------:R3:W-:Y:S01]  /*15fe0*/  @!P1 STL.S16 [R1+0x64], R149 ;  /* 0x0000649501009387 */ /* 0x0007e20000100600 */
[----:B------:R-:W-:Y:S03]  /*15ff0*/  PRMT R144, R149, 0x7610, R144 ;  /* 0x0000761095907816 */ /* 0x000fe60000000090 */
[----:B------:R4:W-:Y:S01]  /*16000*/  @!P0 STL.S16 [R1+0x60], R141 ;  /* 0x0000608d01008387 */ /* 0x0009e20000100600 */
[----:B------:R-:W-:Y:S02]  /*16010*/  @!P1 PRMT R135, R144, 0x5410, RZ ;  /* 0x0000541090879816 */ /* 0x000fe400000000ff */
[----:B------:R-:W-:Y:S02]  /*16020*/  PRMT R144, R3, 0x5410, R0 ;  /* 0x0000541003907816 */ /* 0x000fe40000000000 */
[----:B------:R-:W-:Y:S01]  /*16030*/  @!P0 PRMT R3, R134, 0x5410, RZ ;  /* 0x0000541086038816 */ /* 0x000fe200000000ff */
[----:B------:R1:W-:Y:S01]  /*16040*/  STG.E.U16 [R212.64+0x12], R135 ;  /* 0x00001287d4007986 */ /* 0x0003e2000c101512 */
[----:B------:R-:W-:Y:S03]  /*16050*/  MUFU.EX2 R134, R223 ;  /* 0x000000df00867308 */ /* 0x000fe60000000800 */
[----:B------:R2:W-:Y:S01]  /*16060*/  STG.E.U16 [R214.64+0x10], R3 ;  /* 0x00001003d6007986 */ /* 0x0005e2000c101512 */
[----:B---3--:R-:W-:Y:S06]  /*16070*/  IMAD.WIDE.U32 R148, R148, -0x2daee0ad, RZ ;  /* 0xd2511f5394947825 */ /* 0x008fec00078e00ff */
[----:B----4-:R3:W4:Y:S10]  /*16080*/  MUFU.EX2 R141, R222 ;  /* 0x000000de008d7308 */ /* 0x0107340000000800 */
[----:B-1----:R-:W-:Y:S01]  /*16090*/  MUFU.EX2 R135, R221 ;  /* 0x000000dd00877308 */ /* 0x002fe20000000800 */
[----:B--2---:R-:W-:Y:S01]  /*160a0*/  SHF.R.U32.HI R3, RZ, 0x18, R142 ;  /* 0x00000018ff037819 */ /* 0x004fe2000001168e */
[----:B---3--:R-:W1:Y:S01]  /*160b0*/  LDC.U8 R222, c[0x0][0x2d8] ;  /* 0x0000b600ffde7b82 */ /* 0x008e620000000000 */
[----:B----4-:R-:W-:Y:S04]  /*160c0*/  FADD.FTZ R145, R141, R147 ;  /* 0x000000938d917221 */ /* 0x010fe80000010000 */
[----:B------:R-:W-:Y:S01]  /*160d0*/  FADD.FTZ R145, R134, R145 ;  /* 0x0000009186917221 */ /* 0x000fe20000010000 */
[----:B-1----:R-:W-:Y:S11]  /*160e0*/  ISETP.GE.U32.AND P0, PT, R222, R3, PT ;  /* 0x00000003de00720c */ /* 0x002ff60003f06070 */
[----:B------:R-:W-:Y:S02]  /*160f0*/  @!UPT UIADD3 URZ, URZ, URZ, URZ ;  /* 0x0000003f3f3ff290 */ /* 0x000fe4000fffe03f */
[----:B------:R-:W-:Y:S05]  /*16100*/  @!P0 HFMA2.BF16_V2 R136, -RZ.H0_H0, RZ.H0_H0, -R0.H0_H0 ;  /* 0x200000ffff888231 */ /* 0x000fea0000340900 */
[----:B------:R1:W-:Y:S01]  /*16110*/  @!P0 STL.S16 [R1+0x3c], R136 ;  /* 0x00003c8801008387 */ /* 0x0003e20000100600 */
[----:B------:R-:W-:Y:S03]  /*16120*/  PRMT R3, R136, 0x7610, R3 ;  /* 0x0000761088037816 */ /* 0x000fe60000000003 */
[----:B------:R2:W3:Y:S01]  /*16130*/  LDL.S16 R155, [R1+0x58] ;  /* 0x00005800019b7983 */ /* 0x0004e20000100600 */
[----:B------:R-:W-:Y:S02]  /*16140*/  @!P0 PRMT R0, R3, 0x5410, RZ ;  /* 0x0000541003008816 */ /* 0x000fe400000000ff */
[C-C-:B------:R-:W-:Y:S01]  /*16150*/  LOP3.LUT R3, R149.reuse, UR14, R150.reuse, 0x96, !PT ;  /* 0x0000000e95037c12 */ /* 0x140fe2000f8e9696 */
[----:B------:R2:W4:Y:S01]  /*16160*/  LDL.S16 R174, [R1+0x54] ;  /* 0x0000540001ae7983 */ /* 0x0005220000100600 */
[----:B------:R-:W-:Y:S03]  /*16170*/  LOP3.LUT R150, R149, UR14, R150, 0x96, !PT ;  /* 0x0000000e95967c12 */ /* 0x000fe6000f8e9696 */
[----:B------:R2:W-:Y:S01]  /*16180*/  STG.E.U16 [R214.64+0x12], R0 ;  /* 0x00001200d6007986 */ /* 0x0005e2000c101512 */
[----:B-1----:R-:W1:Y:S01]  /*16190*/  MUFU.EX2 R136, R220 ;  /* 0x000000dc00887308 */ /* 0x002e620000000800 */
[----:B--2---:R-:W-:Y:S02]  /*161a0*/  F2FP.BF16.PACK_AB R0, R134, R141 ;  /* 0x0000008d8600723e */ /* 0x004fe400000010ff */
[----:B------:R-:W-:Y:S04]  /*161b0*/  LOP3.LUT R134, R3, 0xff, RZ, 0xc0, !PT ;  /* 0x000000ff03867812 */ /* 0x000fe800078ec0ff */
[----:B------:R-:W-:Y:S02]  /*161c0*/  ISETP.GE.U32.AND P0, PT, R222, R134, PT ;  /* 0x00000086de00720c */ /* 0x000fe40003f06070 */
[----:B------:R-:W-:Y:S01]  /*161d0*/  PRMT R134, R2, 0x7632, R134 ;  /* 0x0000763202867816 */ /* 0x000fe20000000086 */
[----:B-1----:R-:W-:Y:S01]  /*161e0*/  FADD.FTZ R141, R136, R146 ;  /* 0x00000092888d7221 */ /* 0x002fe20000010000 */
[C---:B------:R-:W-:Y:S02]  /*161f0*/  F2FP.BF16.PACK_AB R162, R135.reuse, R136 ;  /* 0x0000008887a2723e */ /* 0x040fe400000010ff */
[----:B------:R-:W-:Y:S01]  /*16200*/  PRMT R147, R2, 0x5410, R134 ;  /* 0x0000541002937816 */ /* 0x000fe20000000086 */
[----:B------:R-:W-:Y:S01]  /*16210*/  FADD.FTZ R151, R135, R141 ;  /* 0x0000008d87977221 */ /* 0x000fe20000010000 */
[----:B------:R-:W-:Y:S10]  /*16220*/  MUFU.EX2 R136, R224 ;  /* 0x000000e000887308 */ /* 0x000ff40000000800 */
[----:B------:R-:W1:Y:S02]  /*16230*/  MUFU.EX2 R135, R225 ;  /* 0x000000e100877308 */ /* 0x000e640000000800 */
[----:B-1----:R-:W-:Y:S01]  /*16240*/  F2FP.BF16.PACK_AB R161, R135, R136 ;  /* 0x0000008887a1723e */ /* 0x002fe200000010ff */
[----:B-----5:R-:W-:Y:S05]  /*16250*/  @!P0 HFMA2.BF16_V2 R160, -RZ.H0_H0, RZ.H0_H0, -R2.H0_H0 ;  /* 0x200000ffffa08231 */ /* 0x020fea0000340902 */
[----:B------:R-:W-:Y:S01]  /*16260*/  PRMT R158, R160, 0x7610, R158 ;  /* 0x00007610a09e7816 */ /* 0x000fe2000000009e */
[----:B------:R1:W-:Y:S03]  /*16270*/  @!P0 STL.S16 [R1+0x5c], R160 ;  /* 0x00005ca001008387 */ /* 0x0003e60000100600 */
[----:B------:R-:W-:Y:S01]  /*16280*/  @!P0 PRMT R2, R158, 0x5410, RZ ;  /* 0x000054109e028816 */ /* 0x000fe200000000ff */
[----:B------:R2:W5:Y:S04]  /*16290*/  LDL.S16 R172, [R1+0x50] ;  /* 0x0000500001ac7983 */ /* 0x0005680000100600 */
[----:B------:R2:W-:Y:S04]  /*162a0*/  STG.E.U16 [R212.64+0x20], R2 ;  /* 0x00002002d4007986 */ /* 0x0005e8000c101512 */
[----:B-1----:R1:W5:Y:S01]  /*162b0*/  LDL.S16 R160, [R1+0x4c] ;  /* 0x00004c0001a07983 */ /* 0x0023620000100600 */
[----:B--2---:R-:W-:Y:S04]  /*162c0*/  LOP3.LUT R2, R3, 0xffff, RZ, 0xc0, !PT ;  /* 0x0000ffff03027812 */ /* 0x004fe800078ec0ff */
[----:B------:R-:W-:Y:S04]  /*162d0*/  SHF.R.U32.HI R2, RZ, 0x8, R2 ;  /* 0x00000008ff027819 */ /* 0x000fe80000011602 */
[----:B------:R-:W-:Y:S04]  /*162e0*/  LOP3.LUT R2, R2, 0xffff, RZ, 0xc0, !PT ;  /* 0x0000ffff02027812 */ /* 0x000fe800078ec0ff */
[----:B------:R-:W-:Y:S02]  /*162f0*/  ISETP.GE.U32.AND P0, PT, R222, R2, PT ;  /* 0x00000002de00720c */ /* 0x000fe40003f06070 */
[--C-:B------:R-:W-:Y:S02]  /*16300*/  SHF.R.U32.HI R2, RZ, 0x10, R3.reuse ;  /* 0x00000010ff027819 */ /* 0x100fe40000011603 */
[----:B------:R-:W-:Y:S02]  /*16310*/  SHF.R.U32.HI R3, RZ, 0x18, R3 ;  /* 0x00000018ff037819 */ /* 0x000fe40000011603 */
[----:B------:R-:W-:Y:S02]  /*16320*/  LOP3.LUT R2, R2, 0xff, RZ, 0xc0, !PT ;  /* 0x000000ff02027812 */ /* 0x000fe400078ec0ff */
[C---:B------:R-:W-:Y:S02]  /*16330*/  ISETP.GE.U32.AND P1, PT, R222.reuse, R3, PT ;  /* 0x00000003de00720c */ /* 0x040fe40003f26070 */
[----:B------:R-:W-:Y:S02]  /*16340*/  ISETP.GE.U32.AND P6, PT, R222, R2, PT ;  /* 0x00000002de00720c */ /* 0x000fe40003fc6070 */
[----:B------:R-:W-:Y:S02]  /*16350*/  PRMT R3, R152, 0x7610, R3 ;  /* 0x0000761098037816 */ /* 0x000fe40000000003 */
[----:B------:R-:W-:Y:S01]  /*16360*/  LOP3.LUT R2, R148, 0xff, RZ, 0xc0, !PT ;  /* 0x000000ff94027812 */ /* 0x000fe200078ec0ff */
[----:B---3--:R-:W-:Y:S08]  /*16370*/  @!P0 HFMA2.BF16_V2 R155, -RZ.H0_H0, RZ.H0_H0, -R134.H0_H0 ;  /* 0x200000ffff9b8231 */ /* 0x008ff00000340986 */
[----:B----4-:R-:W-:Y:S01]  /*16380*/  @!P6 HFMA2.BF16_V2 R174, -RZ.H0_H0, RZ.H0_H0, -R3.H0_H0 ;  /* 0x200000ffffaee231 */ /* 0x010fe20000340903 */
[----:B------:R2:W-:Y:S01]  /*16390*/  @!P0 STL.S16 [R1+0x58], R155 ;  /* 0x0000589b01008387 */ /* 0x0005e20000100600 */
[----:B------:R-:W-:Y:S03]  /*163a0*/  PRMT R141, R155, 0x7610, R141 ;  /* 0x000076109b8d7816 */ /* 0x000fe6000000008d */
[----:B------:R1:W3:Y:S01]  /*163b0*/  LDL.S16 R169, [R1+0x38] ;  /* 0x0000380001a97983 */ /* 0x0002e20000100600 */
[----:B------:R-:W-:Y:S02]  /*163c0*/  @!P0 PRMT R134, R141, 0x5410, RZ ;  /* 0x000054108d868816 */ /* 0x000fe400000000ff */
[----:B------:R-:W-:Y:S01]  /*163d0*/  ISETP.GE.U32.AND P0, PT, R222, R2, PT ;  /* 0x00000002de00720c */ /* 0x000fe20003f06070 */
[----:B------:R1:W4:Y:S01]  /*163e0*/  LDL.S16 R158, [R1+0x34] ;  /* 0x00003400019e7983 */ /* 0x0003220000100600 */
[----:B------:R-:W-:Y:S02]  /*163f0*/  PRMT R159, R174, 0x7610, R159 ;  /* 0x00007610ae9f7816 */ /* 0x000fe4000000009f */
[----:B------:R-:W-:Y:S01]  /*16400*/  PRMT R2, R152, 0x7632, R2 ;  /* 0x0000763298027816 */ /* 0x000fe20000000002 */
[----:B------:R1:W-:Y:S01]  /*16410*/  STG.E.U16 [R212.64+0x22], R134 ;  /* 0x00002286d4007986 */ /* 0x0003e2000c101512 */
[----:B------:R-:W-:Y:S02]  /*16420*/  LOP3.LUT R141, R148, 0xffff, RZ, 0xc0, !PT ;  /* 0x0000ffff948d7812 */ /* 0x000fe400078ec0ff */
[----:B------:R-:W-:Y:S02]  /*16430*/  PRMT R146, R3, 0x5410, R2 ;  /* 0x0000541003927816 */ /* 0x000fe40000000002 */
[----:B------:R-:W-:Y:S02]  /*16440*/  @!P6 PRMT R3, R159, 0x5410, RZ ;  /* 0x000054109f03e816 */ /* 0x000fe400000000ff */
[----:B------:R-:W-:Y:S03]  /*16450*/  SHF.R.U32.HI R141, RZ, 0x8, R141 ;  /* 0x00000008ff8d7819 */ /* 0x000fe6000001168d */
[----:B------:R1:W-:Y:S04]  /*16460*/  STG.E.U16 [R214.64+0x20], R3 ;  /* 0x00002003d6007986 */ /* 0x0003e8000c101512 */
[----:B--2---:R2:W2:Y:S04]  /*16470*/  LDL.S16 R155, [R1+0x30] ;  /* 0x00003000019b7983 */ /* 0x0044a80000100600 */
[----:B------:R-:W-:Y:S01]  /*16480*/  @!P6 STL.S16 [R1+0x54], R174 ;  /* 0x000054ae0100e387 */ /* 0x000fe20000100600 */
[----:B-1----:R-:W-:Y:S01]  /*16490*/  LOP3.LUT R134, R141, 0xffff, RZ, 0xc0, !PT ;  /* 0x0000ffff8d867812 */ /* 0x002fe200078ec0ff */
[----:B------:R-:W-:Y:S03]  /*164a0*/  FADD.FTZ R141, R136, R145 ;  /* 0x00000091888d7221 */ /* 0x000fe60000010000 */
[----:B------:R-:W-:Y:S01]  /*164b0*/  ISETP.GE.U32.AND P6, PT, R222, R134, PT ;  /* 0x00000086de00720c */ /* 0x000fe20003fc6070 */
[----:B------:R-:W-:Y:S01]  /*164c0*/  FADD.FTZ R159, R135, R141 ;  /* 0x0000008d879f7221 */ /* 0x000fe20000010000 */
[----:B------:R-:W-:Y:S02]  /*164d0*/  PRMT R135, R154, 0x7610, R135 ;  /* 0x000076109a877816 */ /* 0x000fe40000000087 */
[--C-:B------:R-:W-:Y:S02]  /*164e0*/  SHF.R.U32.HI R134, RZ, 0x10, R148.reuse ;  /* 0x00000010ff867819 */ /* 0x100fe40000011694 */
[----:B------:R-:W-:Y:S02]  /*164f0*/  SHF.R.U32.HI R3, RZ, 0x18, R148 ;  /* 0x00000018ff037819 */ /* 0x000fe40000011694 */
[----:B------:R-:W-:Y:S02]  /*16500*/  LOP3.LUT R136, R134, 0xff, RZ, 0xc0, !PT ;  /* 0x000000ff86887812 */ /* 0x000fe400078ec0ff */
[----:B------:R-:W-:Y:S01]  /*16510*/  PRMT R134, R154, 0x7632, R134 ;  /* 0x000076329a867816 */ /* 0x000fe20000000086 */
[----:B-----5:R-:W-:Y:S05]  /*16520*/  @!P1 HFMA2.BF16_V2 R172, -RZ.H0_H0, RZ.H0_H0, -R2.H0_H0 ;  /* 0x200000ffffac9231 */ /* 0x020fea0000340902 */
[----:B------:R-:W-:Y:S01]  /*16530*/  PRMT R152, R172, 0x7610, R152 ;  /* 0x00007610ac987816 */ /* 0x000fe20000000098 */
[----:B------:R-:W-:Y:S03]  /*16540*/  @!P1 STL.S16 [R1+0x50], R172 ;  /* 0x000050ac01009387 */ /* 0x000fe60000100600 */
[----:B------:R-:W-:Y:S02]  /*16550*/  @!P1 PRMT R2, R152, 0x5410, RZ ;  /* 0x0000541098029816 */ /* 0x000fe400000000ff */
[----:B------:R-:W-:Y:S02]  /*16560*/  ISETP.GE.U32.AND P1, PT, R222, R136, PT ;  /* 0x00000088de00720c */ /* 0x000fe40003f26070 */
[----:B------:R-:W-:Y:S01]  /*16570*/  PRMT R152, R135, 0x5410, R134 ;  /* 0x0000541087987816 */ /* 0x000fe20000000086 */
[----:B------:R1:W-:Y:S01]  /*16580*/  STG.E.U16 [R214.64+0x22], R2 ;  /* 0x00002202d6007986 */ /* 0x0003e2000c101512 */
[----:B------:R-:W-:Y:S01]  /*16590*/  MUFU.EX2 R136, R227 ;  /* 0x000000e300887308 */ /* 0x000fe20000000800 */
[----:B------:R-:W-:Y:S05]  /*165a0*/  @!P0 HFMA2.BF16_V2 R160, -RZ.H0_H0, RZ.H0_H0, -R135.H0_H0 ;  /* 0x200000ffffa08231 */ /* 0x000fea0000340987 */
[----:B------:R-:W-:Y:S01]  /*165b0*/  PRMT R141, R160, 0x7610, R141 ;  /* 0x00007610a08d7816 */ /* 0x000fe2000000008d */
[----:B------:R5:W-:Y:S03]  /*165c0*/  @!P0 STL.S16 [R1+0x4c], R160 ;  /* 0x00004ca001008387 */ /* 0x000be60000100600 */
[----:B------:R-:W-:Y:S02]  /*165d0*/  @!P0 PRMT R135, R141, 0x5410, RZ ;  /* 0x000054108d878816 */ /* 0x000fe400000000ff */
[----:B------:R-:W-:Y:S02]  /*165e0*/  ISETP.GE.U32.AND P0, PT, R222, R3, PT ;  /* 0x00000003de00720c */ /* 0x000fe40003f06070 */
[----:B------:R-:W-:Y:S01]  /*165f0*/  PRMT R3, R153, 0x7610, R3 ;  /* 0x0000761099037816 */ /* 0x000fe20000000003 */
[----:B------:R-:W-:Y:S01]  /*16600*/  STG.E.U16 [R212.64+0x30], R135 ;  /* 0x00003087d4007986 */ /* 0x000fe2000c101512 */
[----:B------:R-:W-:Y:S02]  /*16610*/  LOP3.LUT R141, R157, UR35, RZ, 0x3c, !PT ;  /* 0x000000239d8d7c12 */ /* 0x000fe4000f8e3cff */
[----:B-1----:R-:W-:Y:S03]  /*16620*/  PRMT R2, R153, 0x7632, R2 ;  /* 0x0000763299027816 */ /* 0x002fe60000000002 */
[----:B------:R-:W-:Y:S02]  /*16630*/  IMAD.WIDE.U32 R156, R141, -0x326172a9, RZ ;  /* 0xcd9e8d578d9c7825 */ /* 0x000fe400078e00ff */
[----:B------:R-:W-:Y:S03]  /*16640*/  MUFU.EX2 R141, R231 ;  /* 0x000000e7008d7308 */ /* 0x000fe60000000800 */
[----:B------:R-:W-:Y:S07]  /*16650*/  LOP3.LUT R156, R165, UR33, R156, 0x96, !PT ;  /* 0x00000021a59c7c12 */ /* 0x000fee000f8e969c */
[----:B-----5:R-:W1:Y:S01]  /*16660*/  MUFU.EX2 R160, R226 ;  /* 0x000000e200a07308 */ /* 0x020e620000000800 */
[----:B---3--:R-:W-:Y:S02]  /*16670*/  @!P6 HFMA2.BF16_V2 R169, -RZ.H0_H0, RZ.H0_H0, -R134.H0_H0 ;  /* 0x200000ffffa9e231 */ /* 0x008fe40000340986 */
[----:B----4-:R-:W-:Y:S03]  /*16680*/  @!P1 HFMA2.BF16_V2 R158, -RZ.H0_H0, RZ.H0_H0, -R3.H0_H0 ;  /* 0x200000ffff9e9231 */ /* 0x010fe60000340903 */
[----:B------:R3:W-:Y:S01]  /*16690*/  @!P6 STL.S16 [R1+0x38], R169 ;  /* 0x000038a90100e387 */ /* 0x0007e20000100600 */
[----:B------:R-:W-:Y:S03]  /*166a0*/  PRMT R153, R169, 0x7610, R153 ;  /* 0x00007610a9997816 */ /* 0x000fe60000000099 */
[----:B------:R-:W-:Y:S01]  /*166b0*/  @!P1 STL.S16 [R1+0x34], R158 ;  /* 0x0000349e01009387 */ /* 0x000fe20000100600 */
[----:B------:R-:W-:Y:S02]  /*166c0*/  @!P6 PRMT R134, R153, 0x5410, RZ ;  /* 0x000054109986e816 */ /* 0x000fe400000000ff */
[----:B------:R-:W-:Y:S02]  /*166d0*/  PRMT R154, R158, 0x7610, R154 ;  /* 0x000076109e9a7816 */ /* 0x000fe4000000009a */
[----:B------:R-:W-:Y:S01]  /*166e0*/  PRMT R153, R3, 0x5410, R2 ;  /* 0x0000541003997816 */ /* 0x000fe20000000002 */
[----:B------:R1:W-:Y:S01]  /*166f0*/  STG.E.U16 [R212.64+0x32], R134 ;  /* 0x00003286d4007986 */ /* 0x0003e2000c101512 */
[----:B------:R-:W-:Y:S05]  /*16700*/  @!P1 PRMT R3, R154, 0x5410, RZ ;  /* 0x000054109a039816 */ /* 0x000fea00000000ff */
[----:B------:R4:W-:Y:S01]  /*16710*/  STG.E.U16 [R214.64+0x30], R3 ;  /* 0x00003003d6007986 */ /* 0x0009e2000c101512 */
[----:B--2---:R-:W-:Y:S05]  /*16720*/  @!P0 HFMA2.BF16_V2 R155, -RZ.H0_H0, RZ.H0_H0, -R2.H0_H0 ;  /* 0x200000ffff9b8231 */ /* 0x004fea0000340902 */
[----:B------:R-:W-:Y:S01]  /*16730*/  @!P0 STL.S16 [R1+0x30], R155 ;  /* 0x0000309b01008387 */ /* 0x000fe20000100600 */
[----:B------:R-:W-:Y:S03]  /*16740*/  PRMT R145, R155, 0x7610, R145 ;  /* 0x000076109b917816 */ /* 0x000fe60000000091 */
[----:B------:R2:W5:Y:S01]  /*16750*/  LDL.S16 R172, [R1+0x68] ;  /* 0x0000680001ac7983 */ /* 0x0005620000100600 */
[----:B------:R-:W-:Y:S02]  /*16760*/  @!P0 PRMT R2, R145, 0x5410, RZ ;  /* 0x0000541091028816 */ /* 0x000fe400000000ff */
[----:B------:R-:W2:Y:S01]  /*16770*/  MUFU.EX2 R145, R230 ;  /* 0x000000e600917308 */ /* 0x000ea20000000800 */
[----:B---3--:R3:W3:Y:S04]  /*16780*/  LDL.S16 R169, [R1+0x48] ;  /* 0x0000480001a97983 */ /* 0x0086e80000100600 */
[----:B------:R2:W-:Y:S01]  /*16790*/  STG.E.U16 [R214.64+0x32], R2 ;  /* 0x00003202d6007986 */ /* 0x0005e2000c101512 */
[----:B-1----:R-:W-:Y:S01]  /*167a0*/  FADD.FTZ R134, R160, R151 ;  /* 0x00000097a0867221 */ /* 0x002fe20000010000 */
[C---:B------:R-:W-:Y:S02]  /*167b0*/  F2FP.BF16.PACK_AB R160, R136.reuse, R160 ;  /* 0x000000a088a0723e */ /* 0x040fe400000010ff */
[----:B------:R1:W3:Y:S01]  /*167c0*/  LDL.S16 R174, [R1+0x44] ;  /* 0x0000440001ae7983 */ /* 0x0002e20000100600 */
[----:B------:R-:W-:Y:S01]  /*167d0*/  FADD.FTZ R151, R136, R134 ;  /* 0x0000008688977221 */ /* 0x000fe20000010000 */
[----:B----4-:R-:W-:Y:S01]  /*167e0*/  LOP3.LUT R3, R157, UR29, R166, 0x96, !PT ;  /* 0x0000001d9d037c12 */ /* 0x010fe2000f8e96a6 */
[----:B------:R-:W-:Y:S01]  /*167f0*/  IMAD.WIDE.U32 R156, R156, -0x2daee0ad, RZ ;  /* 0xd2511f539c9c7825 */ /* 0x000fe200078e00ff */
[----:B------:R-:W-:Y:S01]  /*16800*/  MUFU.EX2 R136, R232 ;  /* 0x000000e800887308 */ /* 0x000fe20000000800 */
[----:B--2---:R-:W-:Y:S04]  /*16810*/  F2FP.BF16.PACK_AB R163, R141, R145 ;  /* 0x000000918da3723e */ /* 0x004fe800000010ff */
[----:B------:R-:W-:Y:S01]  /*16820*/  PRMT R181, R163, 0x7632, R181 ;  /* 0x00007632a3b57816 */ /* 0x000fe200000000b5 */
[----:B------:R-:W-:Y:S05]  /*16830*/  IMAD.WIDE.U32 R2, R3, -0x2daee0ad, RZ ;  /* 0xd2511f5303027825 */ /* 0x000fea00078e00ff */
[----:B------:R-:W-:Y:S02]  /*16840*/  LOP3.LUT R154, R3, UR30, R250, 0x96, !PT ;  /* 0x0000001e039a7c12 */ /* 0x000fe4000f8e96fa */
[----:B------:R-:W-:Y:S03]  /*16850*/  LOP3.LUT R2, R157, UR34, R2, 0x96, !PT ;  /* 0x000000229d027c12 */ /* 0x000fe6000f8e9602 */
[----:B------:R-:W-:Y:S04]  /*16860*/  IMAD.WIDE.U32 R154, R154, -0x326172a9, RZ ;  /* 0xcd9e8d579a9a7825 */ /* 0x000fe800078e00ff */
[----:B------:R-:W-:Y:S01]  /*16870*/  IMAD.WIDE.U32 R2, R2, -0x326172a9, RZ ;  /* 0xcd9e8d5702027825 */ /* 0x000fe200078e00ff */
[----:B------:R-:W-:Y:S04]  /*16880*/  LOP3.LUT R134, R155, UR32, R164, 0x96, !PT ;  /* 0x000000209b867c12 */ /* 0x000fe8000f8e96a4 */
[----:B------:R-:W-:Y:S01]  /*16890*/  LOP3.LUT R154, R3, UR31, R154, 0x96, !PT ;  /* 0x0000001f039a7c12 */ /* 0x000fe2000f8e969a */
[----:B------:R-:W-:Y:S04]  /*168a0*/  IMAD.WIDE.U32 R134, R134, -0x2daee0ad, RZ ;  /* 0xd2511f5386867825 */ /* 0x000fe800078e00ff */
[----:B------:R-:W-:Y:S01]  /*168b0*/  IMAD.WIDE.U32 R166, R154, -0x2daee0ad, RZ ;  /* 0xd2511f539aa67825 */ /* 0x000fe200078e00ff */
[----:B------:R-:W-:Y:S01]  /*168c0*/  LOP3.LUT R156, R135, UR24, R156, 0x96, !PT ;  /* 0x00000018879c7c12 */ /* 0x000fe2000f8e969c */
[----:B------:R-:W-:Y:S01]  /*168d0*/  UMOV UR24, UR8 ;  /* 0x0000000800187c82 */ /* 0x000fe20008000000 */
[----:B------:R-:W2:Y:S02]  /*168e0*/  MUFU.EX2 R135, R229 ;  /* 0x000000e500877308 */ /* 0x000ea40000000800 */
[----:B------:R-:W-:Y:S01]  /*168f0*/  LOP3.LUT R158, R167, UR4, R134, 0x96, !PT ;  /* 0x00000004a79e7c12 */ /* 0x000fe2000f8e9686 */
[----:B------:R-:W-:Y:S05]  /*16900*/  IMAD.WIDE.U32 R164, R156, -0x326172a9, RZ ;  /* 0xcd9e8d579ca47825 */ /* 0x000fea00078e00ff */
[----:B------:R-:W-:Y:S01]  /*16910*/  LOP3.LUT R210, R165, UR5, R2, 0x96, !PT ;  /* 0x00000005a5d27c12 */ /* 0x000fe2000f8e9602 */
[----:B------:R-:W-:Y:S01]  /*16920*/  FADD.FTZ R2, R145, R159 ;  /* 0x0000009f91027221 */ /* 0x000fe20000010000 */
[----:B------:R-:W4:Y:S01]  /*16930*/  MUFU.EX2 R134, R233 ;  /* 0x000000e900867308 */ /* 0x000f220000000800 */
[----:B------:R-:W-:Y:S04]  /*16940*/  IMAD.WIDE.U32 R158, R158, -0x326172a9, RZ ;  /* 0xcd9e8d579e9e7825 */ /* 0x000fe800078e00ff */
[----:B------:R-:W-:Y:S01]  /*16950*/  FADD.FTZ R141, R141, R2 ;  /* 0x000000028d8d7221 */ /* 0x000fe20000010000 */
[----:B------:R-:W-:Y:S01]  /*16960*/  LOP3.LUT R3, R159, UR22, R164, 0x96, !PT ;  /* 0x000000169f037c12 */ /* 0x000fe2000f8e96a4 */
[----:B------:R-:W-:Y:S02]  /*16970*/  FADD.FTZ R2, R180, R151 ;  /* 0x00000097b4027221 */ /* 0x000fe40000010000 */
[----:B------:R-:W-:Y:S04]  /*16980*/  IMAD.WIDE.U32 R210, R210, -0x2daee0ad, RZ ;  /* 0xd2511f53d2d27825 */ /* 0x000fe800078e00ff */
[----:B--2---:R-:W-:Y:S01]  /*16990*/  FADD.FTZ R145, R135, R2 ;  /* 0x0000000287917221 */ /* 0x004fe20000010000 */
[----:B------:R-:W-:Y:S02]  /*169a0*/  LOP3.LUT R2, R3, 0xff, RZ, 0xc0, !PT ;  /* 0x000000ff03027812 */ /* 0x000fe400078ec0ff */
[----:B------:R-:W-:Y:S01]  /*169b0*/  F2FP.BF16.PACK_AB R180, R135, R180 ;  /* 0x000000b487b4723e */ /* 0x000fe200000010ff */
[----:B------:R-:W-:Y:S01]  /*169c0*/  FADD.FTZ R135, R136, R141 ;  /* 0x0000008d88877221 */ /* 0x000fe20000010000 */
[----:B------:R-:W-:Y:S02]  /*169d0*/  ISETP.GE.U32.AND P0, PT, R222, R2, PT ;  /* 0x00000002de00720c */ /* 0x000fe40003f06070 */
[----:B------:R-:W-:Y:S02]  /*169e0*/  PRMT R2, R0, 0x7632, R2 ;  /* 0x0000763200027816 */ /* 0x000fe40000000002 */
[C---:B----4-:R-:W-:Y:S01]  /*169f0*/  F2FP.BF16.PACK_AB R165, R134.reuse, R136 ;  /* 0x0000008886a5723e */ /* 0x050fe200000010ff */
[--C-:B------:R-:W-:Y:S01]  /*16a00*/  FADD.FTZ R134, R134, R135.reuse ;  /* 0x0000008786867221 */ /* 0x100fe20000010000 */
[----:B------:R-:W-:Y:S02]  /*16a10*/  PRMT R157, R0, 0x5410, R2 ;  /* 0x00005410009d7816 */ /* 0x000fe40000000002 */
[----:B------:R-:W-:Y:S05]  /*16a20*/  PRMT R135, R161, 0x7610, R135 ;  /* 0x00007610a1877816 */ /* 0x000fea0000000087 */
[----:B-----5:R-:W-:Y:S05]  /*16a30*/  @!P0 HFMA2.BF16_V2 R172, -RZ.H0_H0, RZ.H0_H0, -R0.H0_H0 ;  /* 0x200000ffffac8231 */ /* 0x020fea0000340900 */
[----:B------:R2:W-:Y:S01]  /*16a40*/  @!P0 STL.S16 [R1+0x68], R172 ;  /* 0x000068ac01008387 */ /* 0x0005e20000100600 */
[----:B------:R-:W-:Y:S03]  /*16a50*/  PRMT R155, R172, 0x7610, R155 ;  /* 0x00007610ac9b7816 */ /* 0x000fe6000000009b */
[----:B------:R4:W-:Y:S01]  /*16a60*/  STL [R1+0x84], R134 ;  /* 0x0000848601007387 */ /* 0x0009e20000100800 */
[----:B------:R-:W-:Y:S03]  /*16a70*/  @!P0 PRMT R0, R155, 0x5410, RZ ;  /* 0x000054109b008816 */ /* 0x000fe600000000ff */
[----:B------:R1:W5:Y:S04]  /*16a80*/  LDL.S16 R136, [R1+0x40] ;  /* 0x0000400001887983 */ /* 0x0003680000100600 */
[----:B------:R1:W-:Y:S04]  /*16a90*/  STG.E.U16 [R212.64+0x40], R0 ;  /* 0x00004000d4007986 */ /* 0x0003e8000c101512 */
[----:B--2---:R2:W2:Y:S01]  /*16aa0*/  LDL.S16 R172, [R1+0x2c] ;  /* 0x00002c0001ac7983 */ /* 0x0044a20000100600 */
[----:B----4-:R-:W-:Y:S04]  /*16ab0*/  LOP3.LUT R134, R158, 0xff, RZ, 0xc0, !PT ;  /* 0x000000ff9e867812 */ /* 0x010fe800078ec0ff */
[----:B------:R-:W-:Y:S02]  /*16ac0*/  ISETP.GE.U32.AND P2, PT, R222, R134, PT ;  /* 0x00000086de00720c */ /* 0x000fe40003f46070 */
[----:B-1----:R-:W-:Y:S04]  /*16ad0*/  LOP3.LUT R0, R3, 0xffff, RZ, 0xc0, !PT ;  /* 0x0000ffff03007812 */ /* 0x002fe800078ec0ff */
        /* <DEDUP_REMOVED lines=8> */
[----:B------:R-:W-:Y:S01]  /*16b60*/  PRMT R0, R162, 0x7610, R0 ;  /* 0x00007610a2007816 */ /* 0x000fe20000000000 */
[----:B---3--:R-:W-:Y:S01]  /*16b70*/  @!P6 HFMA2.BF16_V2 R169, -RZ.H0_H0, RZ.H0_H0, -R2.H0_H0 ;  /* 0x200000ffffa9e231 */ /* 0x008fe20000340902 */
[----:B------:R-:W-:Y:S04]  /*16b80*/  LOP3.LUT R3, R158, 0xffff, RZ, 0xc0, !PT ;  /* 0x0000ffff9e037812 */ /* 0x000fe800078ec0ff */
[----:B------:R1:W-:Y:S01]  /*16b90*/  @!P6 STL.S16 [R1+0x48], R169 ;  /* 0x000048a90100e387 */ /* 0x0003e20000100600 */
[----:B------:R-:W-:Y:S02]  /*16ba0*/  PRMT R154, R169, 0x7610, R154 ;  /* 0x00007610a99a7816 */ /* 0x000fe4000000009a */
[--C-:B------:R-:W-:Y:S01]  /*16bb0*/  SHF.R.U32.HI R134, RZ, 0x8, R3.reuse ;  /* 0x00000008ff867819 */ /* 0x100fe20000011603 */
[----:B------:R3:W4:Y:S01]  /*16bc0*/  LDL.S16 R155, [R1+0x24] ;  /* 0x00002400019b7983 */ /* 0x0007220000100600 */
[----:B------:R-:W-:Y:S01]  /*16bd0*/  @!P6 PRMT R2, R154, 0x5410, RZ ;  /* 0x000054109a02e816 */ /* 0x000fe200000000ff */
[----:B------:R-:W-:Y:S01]  /*16be0*/  @!P1 HFMA2.BF16_V2 R174, -RZ.H0_H0, RZ.H0_H0, -R0.H0_H0 ;  /* 0x200000ffffae9231 */ /* 0x000fe20000340900 */
[----:B------:R-:W-:Y:S01]  /*16bf0*/  PRMT R3, R162, 0x7632, R3 ;  /* 0x00007632a2037816 */ /* 0x000fe20000000003 */
[----:B------:R3:W3:Y:S01]  /*16c00*/  LDL.S16 R154, [R1+0x20] ;  /* 0x00002000019a7983 */ /* 0x0006e20000100600 */
[----:B------:R-:W-:Y:S02]  /*16c10*/  LOP3.LUT R134, R134, 0xffff, RZ, 0xc0, !PT ;  /* 0x0000ffff86867812 */ /* 0x000fe400078ec0ff */
[----:B------:R-:W-:Y:S01]  /*16c20*/  PRMT R173, R174, 0x7610, R173 ;  /* 0x00007610aead7816 */ /* 0x000fe200000000ad */
[----:B------:R1:W-:Y:S01]  /*16c30*/  STG.E.U16 [R212.64+0x42], R2 ;  /* 0x00004202d4007986 */ /* 0x0003e2000c101512 */
[----:B------:R-:W-:Y:S02]  /*16c40*/  ISETP.GE.U32.AND P6, PT, R222, R134, PT ;  /* 0x00000086de00720c */ /* 0x000fe40003fc6070 */
[--C-:B------:R-:W-:Y:S02]  /*16c50*/  SHF.R.U32.HI R134, RZ, 0x10, R158.reuse ;  /* 0x00000010ff867819 */ /* 0x100fe4000001169e */
[----:B------:R-:W-:Y:S02]  /*16c60*/  PRMT R156, R0, 0x5410, R3 ;  /* 0x00005410009c7816 */ /* 0x000fe40000000003 */
[----:B------:R-:W-:Y:S02]  /*16c70*/  LOP3.LUT R134, R134, 0xff, RZ, 0xc0, !PT ;  /* 0x000000ff86867812 */ /* 0x000fe400078ec0ff */
[----:B------:R-:W-:Y:S02]  /*16c80*/  @!P1 PRMT R0, R173, 0x5410, RZ ;  /* 0x00005410ad009816 */ /* 0x000fe400000000ff */
[----:B------:R-:W-:Y:S01]  /*16c90*/  SHF.R.U32.HI R162, RZ, 0x18, R158 ;  /* 0x00000018ffa27819 */ /* 0x000fe2000001169e */
[----:B-1----:R1:W3:Y:S04]  /*16ca0*/  LDL.S16 R169, [R1+0x28] ;  /* 0x0000280001a97983 */ /* 0x0022e80000100600 */
[----:B------:R-:W-:Y:S01]  /*16cb0*/  @!P1 STL.S16 [R1+0x44], R174 ;  /* 0x000044ae01009387 */ /* 0x000fe20000100600 */
[----:B------:R-:W-:Y:S03]  /*16cc0*/  ISETP.GE.U32.AND P1, PT, R222, R134, PT ;  /* 0x00000086de00720c */ /* 0x000fe60003f26070 */
[----:B------:R-:W-:Y:S01]  /*16cd0*/  STG.E.U16 [R214.64+0x40], R0 ;  /* 0x00004000d6007986 */ /* 0x000fe2000c101512 */
[----:B------:R-:W-:Y:S02]  /*16ce0*/  PRMT R2, R161, 0x7632, R2 ;  /* 0x00007632a1027816 */ /* 0x000fe40000000002 */
[----:B------:R-:W-:Y:S01]  /*16cf0*/  PRMT R161, R160, 0x7632, R161 ;  /* 0x00007632a0a17816 */ /* 0x000fe200000000a1 */
[----:B-----5:R-:W-:Y:S05]  /*16d00*/  @!P0 HFMA2.BF16_V2 R136, -RZ.H0_H0, RZ.H0_H0, -R3.H0_H0 ;  /* 0x200000ffff888231 */ /* 0x020fea0000340903 */
[----:B------:R5:W-:Y:S01]  /*16d10*/  @!P0 STL.S16 [R1+0x40], R136 ;  /* 0x0000408801008387 */ /* 0x000be20000100600 */
[----:B------:R-:W-:Y:S04]  /*16d20*/  PRMT R134, R136, 0x7610, R134 ;  /* 0x0000761088867816 */ /* 0x000fe80000000086 */
[----:B------:R-:W-:Y:S02]  /*16d30*/  @!P0 PRMT R3, R134, 0x5410, RZ ;  /* 0x0000541086038816 */ /* 0x000fe400000000ff */
[----:B------:R-:W1:Y:S03]  /*16d40*/  MUFU.EX2 R134, R235 ;  /* 0x000000eb00867308 */ /* 0x000e660000000800 */
[----:B------:R-:W-:Y:S01]  /*16d50*/  STG.E.U16 [R214.64+0x42], R3 ;  /* 0x00004203d6007986 */ /* 0x000fe2000c101512 */
[----:B--2---:R-:W-:Y:S05]  /*16d60*/  @!P2 HFMA2.BF16_V2 R172, -RZ.H0_H0, RZ.H0_H0, -R135.H0_H0 ;  /* 0x200000ffffaca231 */ /* 0x004fea0000340987 */
[----:B------:R2:W-:Y:S01]  /*16d70*/  @!P2 STL.S16 [R1+0x2c], R172 ;  /* 0x00002cac0100a387 */ /* 0x0005e20000100600 */
[----:B------:R-:W-:Y:S01]  /*16d80*/  PRMT R141, R172, 0x7610, R141 ;  /* 0x00007610ac8d7816 */ /* 0x000fe2000000008d */
[----:B-----5:R-:W5:Y:S01]  /*16d90*/  MUFU.EX2 R136, R234 ;  /* 0x000000ea00887308 */ /* 0x020f620000000800 */
[----:B-1----:R-:W-:Y:S01]  /*16da0*/  FADD.FTZ R0, R134, R145 ;  /* 0x0000009186007221 */ /* 0x002fe20000010000 */
[----:B--2---:R-:W-:Y:S02]  /*16db0*/  PRMT R172, R175, 0x7054, R175 ;  /* 0x00007054afac7816 */ /* 0x004fe400000000af */
[C---:B-----5:R-:W-:Y:S01]  /*16dc0*/  F2FP.BF16.PACK_AB R134, R136.reuse, R134 ;  /* 0x000000868886723e */ /* 0x060fe200000010ff */
[----:B------:R-:W-:Y:S01]  /*16dd0*/  FADD.FTZ R136, R136, R0 ;  /* 0x0000000088887221 */ /* 0x000fe20000010000 */
[----:B------:R-:W-:Y:S04]  /*16de0*/  SHF.R.U32.HI R0, RZ, 0x18, R158 ;  /* 0x00000018ff007819 */ /* 0x000fe8000001169e */
[----:B------:R1:W-:Y:S01]  /*16df0*/  STL [R1+0x80], R136 ;  /* 0x0000808801007387 */ /* 0x0003e20000100800 */
[----:B------:R-:W-:Y:S02]  /*16e00*/  ISETP.GE.U32.AND P0, PT, R222, R0, PT ;  /* 0x00000000de00720c */ /* 0x000fe40003f06070 */
[----:B------:R-:W-:Y:S02]  /*16e10*/  PRMT R0, R135, 0x5410, R2 ;  /* 0x0000541087007816 */ /* 0x000fe40000000002 */
[----:B------:R-:W-:Y:S01]  /*16e20*/  @!P2 PRMT R135, R141, 0x5410, RZ ;  /* 0x000054108d87a816 */ /* 0x000fe200000000ff */
[----:B----4-:R-:W-:Y:S01]  /*16e30*/  @!P1 HFMA2.BF16_V2 R155, -RZ.H0_H0, RZ.H0_H0, -R160.H0_H0 ;  /* 0x200000ffff9b9231 */ /* 0x010fe200003409a0 */
[----:B------:R-:W-:Y:S03]  /*16e40*/  ISETP.NE.AND P2, PT, R236, RZ, PT ;  /* 0x000000ffec00720c */ /* 0x000fe60003f45270 */
[----:B------:R2:W-:Y:S01]  /*16e50*/  STG.E.U16 [R212.64+0x50], R135 ;  /* 0x00005087d4007986 */ /* 0x0005e2000c101512 */
[----:B------:R-:W-:Y:S03]  /*16e60*/  PRMT R170, R155, 0x7610, R170 ;  /* 0x000076109baa7816 */ /* 0x000fe600000000aa */
[----:B---3--:R-:W-:Y:S05]  /*16e70*/  @!P0 HFMA2.BF16_V2 R154, -RZ.H0_H0, RZ.H0_H0, -R161.H0_H0 ;  /* 0x200000ffff9a8231 */ /* 0x008fea00003409a1 */
[----:B------:R-:W-:Y:S02]  /*16e80*/  PRMT R168, R154, 0x7610, R168 ;  /* 0x000076109aa87816 */ /* 0x000fe400000000a8 */
[----:B-1----:R-:W-:Y:S01]  /*16e90*/  LOP3.LUT R136, R143, UR22, R138, 0x96, !PT ;  /* 0x000000168f887c12 */ /* 0x002fe2000f8e968a */
[----:B------:R-:W-:Y:S03]  /*16ea0*/  @!P6 HFMA2.BF16_V2 R169, -RZ.H0_H0, RZ.H0_H0, -R2.H0_H0 ;  /* 0x200000ffffa9e231 */ /* 0x000fe60000340902 */
[C---:B------:R-:W-:Y:S02]  /*16eb0*/  LOP3.LUT R141, R136.reuse, 0xffff, RZ, 0xc0, !PT ;  /* 0x0000ffff888d7812 */ /* 0x040fe400078ec0ff */
[----:B------:R-:W-:Y:S01]  /*16ec0*/  LOP3.LUT R138, R136, 0xff, RZ, 0xc0, !PT ;  /* 0x000000ff888a7812 */ /* 0x000fe200078ec0ff */
[----:B------:R1:W-:Y:S01]  /*16ed0*/  @!P6 STL.S16 [R1+0x28], R169 ;  /* 0x000028a90100e387 */ /* 0x0003e20000100600 */
[----:B------:R-:W-:Y:S02]  /*16ee0*/  SHF.R.U32.HI R141, RZ, 0x8, R141 ;  /* 0x00000008ff8d7819 */ /* 0x000fe4000001168d */
[----:B------:R-:W-:Y:S01]  /*16ef0*/  PRMT R171, R169, 0x7610, R171 ;  /* 0x00007610a9ab7816 */ /* 0x000fe200000000ab */
[----:B------:R-:W-:Y:S01]  /*16f00*/  @!P1 STL.S16 [R1+0x24], R155 ;  /* 0x0000249b01009387 */ /* 0x000fe20000100600 */
[----:B------:R-:W-:Y:S02]  /*16f10*/  PRMT R145, R138, 0x5410, R141 ;  /* 0x000054108a917816 */ /* 0x000fe4000000008d */
[--C-:B------:R-:W-:Y:S01]  /*16f20*/  SHF.R.U32.HI R141, RZ, 0x10, R136.reuse ;  /* 0x00000010ff8d7819 */ /* 0x100fe20000011688 */
[----:B------:R-:W-:Y:S01]  /*16f30*/  @!P0 STL.S16 [R1+0x20], R154 ;  /* 0x0000209a01008387 */ /* 0x000fe20000100600 */
[----:B------:R-:W-:Y:S02]  /*16f40*/  SHF.R.U32.HI R138, RZ, 0x18, R136 ;  /* 0x00000018ff8a7819 */ /* 0x000fe40000011688 */
[----:B------:R-:W-:Y:S02]  /*16f50*/  LOP3.LUT R136, R141, 0xff, RZ, 0xc0, !PT ;  /* 0x000000ff8d887812 */ /* 0x000fe400078ec0ff */
[----:B------:R-:W-:Y:S02]  /*16f60*/  LOP3.LUT R141, R142, 0xff, RZ, 0xc0, !PT ;  /* 0x000000ff8e8d7812 */ /* 0x000fe400078ec0ff */
[----:B------:R-:W-:Y:S02]  /*16f70*/  PRMT R151, R136, 0x5410, R138 ;  /* 0x0000541088977816 */ /* 0x000fe4000000008a */
[----:B------:R-:W-:Y:S02]  /*16f80*/  LOP3.LUT R136, R142, 0xffff, RZ, 0xc0, !PT ;  /* 0x0000ffff8e887812 */ /* 0x000fe400078ec0ff */
[----:B------:R-:W-:Y:S02]  /*16f90*/  @!P6 PRMT R2, R171, 0x5410, RZ ;  /* 0x00005410ab02e816 */ /* 0x000fe400000000ff */
[----:B------:R-:W-:Y:S01]  /*16fa0*/  SHF.R.U32.HI R138, RZ, 0x8, R136 ;  /* 0x00000008ff8a7819 */ /* 0x000fe20000011688 */
[--C-:B------:R-:W-:Y:S01]  /*16fb0*/  HSET2.LE.AND R136, R145, R172.reuse, PT ;  /* 0x000000ac91887233 */ /* 0x100fe20003803000 */
[----:B--2---:R-:W-:Y:S01]  /*16fc0*/  SHF.R.U32.HI R135, RZ, 0x10, R210 ;  /* 0x00000010ff877819 */ /* 0x004fe200000116d2 */
[----:B------:R2:W-:Y:S01]  /*16fd0*/  STG.E.U16 [R212.64+0x52], R2 ;  /* 0x00005202d4007986 */ /* 0x0005e2000c101512 */
[----:B------:R-:W-:Y:S02]  /*16fe0*/  PRMT R138, R141, 0x5410, R138 ;  /* 0x000054108d8a7816 */ /* 0x000fe4000000008a */
[--C-:B------:R-:W-:Y:S01]  /*16ff0*/  SHF.R.U32.HI R141, RZ, 0x10, R142.reuse ;  /* 0x00000010ff8d7819 */ /* 0x100fe2000001168e */
[----:B-1----:R1:W3:Y:S01]  /*17000*/  LDL.S16 R169, [R1+0x10] ;  /* 0x0000100001a97983 */ /* 0x0022e20000100600 */
[----:B------:R-:W-:Y:S01]  /*17010*/  LOP3.LUT R136, R136, R137, RZ, 0xc0, !PT ;  /* 0x0000008988887212 */ /* 0x000fe200078ec0ff */
[--C-:B------:R-:W-:Y:S01]  /*17020*/  HSET2.LE.AND R137, R151, R172.reuse, PT ;  /* 0x000000ac97897233 */ /* 0x100fe20003803000 */
[----:B------:R-:W-:Y:S01]  /*17030*/  SHF.R.U32.HI R142, RZ, 0x18, R142 ;  /* 0x00000018ff8e7819 */ /* 0x000fe2000001168e */
[--C-:B------:R-:W-:Y:S01]  /*17040*/  HSET2.LE.AND R138, R138, R172.reuse, PT ;  /* 0x000000ac8a8a7233 */ /* 0x100fe20003803000 */
[----:B------:R-:W-:Y:S02]  /*17050*/  LOP3.LUT R141, R141, 0xff, RZ, 0xc0, !PT ;  /* 0x000000ff8d8d7812 */ /* 0x000fe400078ec0ff */
[----:B------:R-:W-:Y:S02]  /*17060*/  LOP3.LUT R137, R137, R140, RZ, 0xc0, !PT ;  /* 0x0000008c89897212 */ /* 0x000fe400078ec0ff */
[----:B------:R-:W-:Y:S02]  /*17070*/  PRMT R145, R141, 0x5410, R142 ;  /* 0x000054108d917816 */ /* 0x000fe4000000008e */
[----:B------:R-:W4:Y:S01]  /*17080*/  LDSM.16.MT88.4 R140, [R183+0x10000] ;  /* 0x01000000b78c783b */ /* 0x000f220000004200 */
[----:B------:R-:W-:Y:S02]  /*17090*/  LOP3.LUT R138, R138, R139, RZ, 0xc0, !PT ;  /* 0x0000008b8a8a7212 */ /* 0x000fe400078ec0ff */
[--C-:B------:R-:W-:Y:S01]  /*170a0*/  HSET2.LE.AND R139, R145, R172.reuse, PT ;  /* 0x000000ac918b7233 */ /* 0x100fe20003803000 */
[----:B------:R-:W-:Y:S02]  /*170b0*/  LOP3.LUT R145, R150, 0xff, RZ, 0xc0, !PT ;  /* 0x000000ff96917812 */ /* 0x000fe400078ec0ff */
[----:B------:R-:W-:Y:S02]  /*170c0*/  LOP3.LUT R135, R135, 0xff, RZ, 0xc0, !PT ;  /* 0x000000ff87877812 */ /* 0x000fe400078ec0ff */
[----:B------:R-:W-:Y:S02]  /*170d0*/  LOP3.LUT R139, R139, R144, RZ, 0xc0, !PT ;  /* 0x000000908b8b7212 */ /* 0x000fe400078ec0ff */
[C---:B------:R-:W-:Y:S02]  /*170e0*/  LOP3.LUT R144, R148.reuse, 0xffff, RZ, 0xc0, !PT ;  /* 0x0000ffff94907812 */ /* 0x040fe400078ec0ff */
[----:B--2---:R-:W-:Y:S03]  /*170f0*/  LOP3.LUT R2, R211, UR14, R166, 0x96, !PT ;  /* 0x0000000ed3027c12 */ /* 0x004fe6000f8e96a6 */
[C---:B----4-:R-:W-:Y:S08]  /*17100*/  HMMA.16816.F32.BF16 R4, R136.reuse, R140, R4 ;  /* 0x0000008c8804723c */ /* 0x050ff00000041804 */
[C---:B------:R-:W-:Y:S01]  /*17110*/  HMMA.16816.F32.BF16 R8, R136.reuse, R142, R8 ;  /* 0x0000008e8808723c */ /* 0x040fe20000041808 */
[----:B------:R-:W2:Y:S07]  /*17120*/  LDSM.16.MT88.4 R140, [R184+0x10000] ;  /* 0x01000000b88c783b */ /* 0x000eae0000004200 */
[C---:B--2---:R-:W-:Y:S08]  /*17130*/  HMMA.16816.F32.BF16 R12, R136.reuse, R140, R12 ;  /* 0x0000008c880c723c */ /* 0x044ff0000004180c */
        /* <DEDUP_REMOVED lines=35> */
[C---:B--2---:R-:W-:Y:S07]  /*17370*/  HMMA.16816.F32.BF16 R108, R136.reuse, R140, R108 ;  /* 0x0000008c886c723c */ /* 0x044fee000004186c */
[----:B------:R-:W-:Y:S01]  /*17380*/  LOP3.LUT R140, R148, 0xff, RZ, 0xc0, !PT ;  /* 0x000000ff948c7812 */ /* 0x000fe200078ec0ff */
[C---:B------:R-:W-:Y:S01]  /*17390*/  HMMA.16816.F32.BF16 R112, R136.reuse, R142, R112 ;  /* 0x0000008e8870723c */ /* 0x040fe20000041870 */
[----:B------:R-:W-:Y:S03]  /*173a0*/  SHF.R.U32.HI R141, RZ, 0x8, R144 ;  /* 0x00000008ff8d7819 */ /* 0x000fe60000011690 */
[--C-:B------:R-:W-:Y:S02]  /*173b0*/  SHF.R.U32.HI R144, RZ, 0x10, R148.reuse ;  /* 0x00000010ff907819 */ /* 0x100fe40000011694 */
[----:B------:R-:W-:Y:S02]  /*173c0*/  PRMT R155, R140, 0x5410, R141 ;  /* 0x000054108c9b7816 */ /* 0x000fe4000000008d */
[----:B------:R-:W2:Y:S01]  /*173d0*/  LDSM.16.MT88.4 R140, [R186+0x16000] ;  /* 0x01600000ba8c783b */ /* 0x000ea20000004200 */
[----:B------:R-:W-:Y:S03]  /*173e0*/  SHF.R.U32.HI R148, RZ, 0x18, R148 ;  /* 0x00000018ff947819 */ /* 0x000fe60000011694 */
[----:B------:R-:W-:Y:S04]  /*173f0*/  LOP3.LUT R144, R144, 0xff, RZ, 0xc0, !PT ;  /* 0x000000ff90907812 */ /* 0x000fe800078ec0ff */
[----:B------:R-:W-:Y:S02]  /*17400*/  PRMT R154, R144, 0x5410, R148 ;  /* 0x00005410909a7816 */ /* 0x000fe40000000094 */
[--C-:B------:R-:W-:Y:S01]  /*17410*/  SHF.R.U32.HI R144, RZ, 0x10, R150.reuse ;  /* 0x00000010ff907819 */ /* 0x100fe20000011696 */
[C---:B--2---:R-:W-:Y:S07]  /*17420*/  HMMA.16816.F32.BF16 R116, R136.reuse, R140, R116 ;  /* 0x0000008c8874723c */ /* 0x044fee0000041874 */
[----:B------:R-:W-:Y:S01]  /*17430*/  LOP3.LUT R140, R150, 0xffff, RZ, 0xc0, !PT ;  /* 0x0000ffff968c7812 */ /* 0x000fe200078ec0ff */
[C---:B------:R-:W-:Y:S01]  /*17440*/  HMMA.16816.F32.BF16 R120, R136.reuse, R142, R120 ;  /* 0x0000008e8878723c */ /* 0x040fe20000041878 */
[----:B------:R-:W-:Y:S03]  /*17450*/  SHF.R.U32.HI R150, RZ, 0x18, R150 ;  /* 0x00000018ff967819 */ /* 0x000fe60000011696 */
[----:B------:R-:W-:Y:S02]  /*17460*/  SHF.R.U32.HI R141, RZ, 0x8, R140 ;  /* 0x00000008ff8d7819 */ /* 0x000fe4000001168c */
[----:B------:R-:W-:Y:S02]  /*17470*/  LOP3.LUT R140, R144, 0xff, RZ, 0xc0, !PT ;  /* 0x000000ff908c7812 */ /* 0x000fe400078ec0ff */
[----:B------:R-:W-:Y:S04]  /*17480*/  PRMT R144, R145, 0x5410, R141 ;  /* 0x0000541091907816 */ /* 0x000fe8000000008d */
[----:B------:R-:W-:Y:S01]  /*17490*/  PRMT R145, R140, 0x5410, R150 ;  /* 0x000054108c917816 */ /* 0x000fe20000000096 */
[--C-:B------:R-:W-:Y:S01]  /*174a0*/  HSET2.LE.AND R144, R144, R172.reuse, PT ;  /* 0x000000ac90907233 */ /* 0x100fe20003803000 */
[----:B------:R-:W2:Y:S03]  /*174b0*/  LDSM.16.MT88.4 R140, [R185+0x16000] ;  /* 0x01600000b98c783b */ /* 0x000ea60000004200 */
[--C-:B------:R-:W-:Y:S01]  /*174c0*/  HSET2.LE.AND R145, R145, R172.reuse, PT ;  /* 0x000000ac91917233 */ /* 0x100fe20003803000 */
[----:B------:R-:W-:Y:S01]  /*174d0*/  LOP3.LUT R144, R144, R147, RZ, 0xc0, !PT ;  /* 0x0000009390907212 */ /* 0x000fe200078ec0ff */
[--C-:B------:R-:W-:Y:S03]  /*174e0*/  HSET2.LE.AND R147, R154, R172.reuse, PT ;  /* 0x000000ac9a937233 */ /* 0x100fe60003803000 */
[----:B------:R-:W4:Y:S01]  /*174f0*/  LDSM.16.MT88.4 R148, [R183+0x10800] ;  /* 0x01080000b794783b */ /* 0x000f220000004200 */
[----:B------:R-:W-:Y:S01]  /*17500*/  LOP3.LUT R145, R145, R146, RZ, 0xc0, !PT ;  /* 0x0000009291917212 */ /* 0x000fe200078ec0ff */
[--C-:B------:R-:W-:Y:S01]  /*17510*/  HSET2.LE.AND R146, R155, R172.reuse, PT ;  /* 0x000000ac9b927233 */ /* 0x100fe20003803000 */
[----:B------:R-:W-:Y:S04]  /*17520*/  LOP3.LUT R147, R147, R153, RZ, 0xc0, !PT ;  /* 0x0000009993937212 */ /* 0x000fe800078ec0ff */
[----:B------:R-:W-:Y:S02]  /*17530*/  LOP3.LUT R146, R146, R152, RZ, 0xc0, !PT ;  /* 0x0000009892927212 */ /* 0x000fe400078ec0ff */
[----:B------:R-:W-:Y:S01]  /*17540*/  LDSM.16.MT88.4 R152, [R183+0x11000] ;  /* 0x01100000b798783b */ /* 0x000fe20000004200 */
[C---:B--2---:R-:W-:Y:S08]  /*17550*/  HMMA.16816.F32.BF16 R124, R136.reuse, R140, R124 ;  /* 0x0000008c887c723c */ /* 0x044ff0000004187c */
[----:B------:R-:W-:Y:S01]  /*17560*/  HMMA.16816.F32.BF16 R128, R136, R142, R128 ;  /* 0x0000008e8880723c */ /* 0x000fe20000041880 */
[----:B------:R-:W2:Y:S07]  /*17570*/  LDSM.16.MT88.4 R136, [R184+0x10800] ;  /* 0x01080000b888783b */ /* 0x000eae0000004200 */
[C---:B----4-:R-:W-:Y:S01]  /*17580*/  HMMA.16816.F32.BF16 R4, R144.reuse, R148, R4 ;  /* 0x000000949004723c */ /* 0x050fe20000041804 */
[----:B------:R-:W4:Y:S07]  /*17590*/  LDSM.16.MT88.4 R140, [R186+0x10800] ;  /* 0x01080000ba8c783b */ /* 0x000f2e0000004200 */
[C---:B------:R-:W-:Y:S01]  /*175a0*/  HMMA.16816.F32.BF16 R8, R144.reuse, R150, R8 ;  /* 0x000000969008723c */ /* 0x040fe20000041808 */
[----:B------:R-:W5:Y:S07]  /*175b0*/  LDSM.16.MT88.4 R148, [R185+0x10800] ;  /* 0x01080000b994783b */ /* 0x000f6e0000004200 */
[C---:B--2---:R-:W-:Y:S08]  /*175c0*/  HMMA.16816.F32.BF16 R12, R144.reuse, R136, R12 ;  /* 0x00000088900c723c */ /* 0x044ff0000004180c */
        /* <DEDUP_REMOVED lines=37> */
[C---:B------:R-:W-:Y:S04]  /*17820*/  HMMA.16816.F32.BF16 R112, R144.reuse, R138, R112 ;  /* 0x0000008a9070723c */ /* 0x040fe80000041870 */
[----:B------:R-:W-:Y:S03]  /*17830*/  LOP3.LUT R137, R136, 0xffff, RZ, 0xc0, !PT ;  /* 0x0000ffff88897812 */ /* 0x000fe600078ec0ff */
[C---:B------:R-:W-:Y:S01]  /*17840*/  LOP3.LUT R138, R158.reuse, 0xffff, RZ, 0xc0, !PT ;  /* 0x0000ffff9e8a7812 */ /* 0x040fe200078ec0ff */
[C---:B----4-:R-:W-:Y:S01]  /*17850*/  HMMA.16816.F32.BF16 R116, R144.reuse, R140, R116 ;  /* 0x0000008c9074723c */ /* 0x050fe20000041874 */
[----:B------:R-:W-:Y:S03]  /*17860*/  SHF.R.U32.HI R137, RZ, 0x8, R137 ;  /* 0x00000008ff897819 */ /* 0x000fe60000011689 */
[----:B------:R-:W-:Y:S02]  /*17870*/  SHF.R.U32.HI R138, RZ, 0x8, R138 ;  /* 0x00000008ff8a7819 */ /* 0x000fe4000001168a */
[----:B------:R-:W-:Y:S02]  /*17880*/  SHF.R.U32.HI R139, RZ, 0x10, R136 ;  /* 0x00000010ff8b7819 */ /* 0x000fe40000011688 */
[C---:B------:R-:W-:Y:S01]  /*17890*/  HMMA.16816.F32.BF16 R120, R144.reuse, R142, R120 ;  /* 0x0000008e9078723c */ /* 0x040fe20000041878 */
[----:B------:R-:W-:Y:S03]  /*178a0*/  LOP3.LUT R141, R158, 0xff, RZ, 0xc0, !PT ;  /* 0x000000ff9e8d7812 */ /* 0x000fe600078ec0ff */
[----:B------:R-:W-:Y:S02]  /*178b0*/  LOP3.LUT R140, R136, 0xff, RZ, 0xc0, !PT ;  /* 0x000000ff888c7812 */ /* 0x000fe400078ec0ff */
[----:B------:R-:W-:Y:S02]  /*178c0*/  SHF.R.U32.HI R159, RZ, 0x10, R158 ;  /* 0x00000010ff9f7819 */ /* 0x000fe4000001169e */
[C---:B-----5:R-:W-:Y:S01]  /*178d0*/  HMMA.16816.F32.BF16 R124, R144.reuse, R148, R124 ;  /* 0x00000094907c723c */ /* 0x060fe2000004187c */
[----:B------:R-:W-:Y:S03]  /*178e0*/  PRMT R158, R141, 0x5410, R138 ;  /* 0x000054108d9e7816 */ /* 0x000fe6000000008a */
[----:B------:R-:W-:Y:S02]  /*178f0*/  SHF.R.U32.HI R138, RZ, 0x18, R136 ;  /* 0x00000018ff8a7819 */ /* 0x000fe40000011688 */
[----:B------:R-:W-:Y:S02]  /*17900*/  PRMT R136, R140, 0x5410, R137 ;  /* 0x000054108c887816 */ /* 0x000fe40000000089 */
[----:B------:R-:W-:Y:S01]  /*17910*/  HMMA.16816.F32.BF16 R128, R144, R150, R128 ;  /* 0x000000969080723c */ /* 0x000fe20000041880 */
[----:B------:R-:W-:Y:S01]  /*17920*/  LOP3.LUT R139, R139, 0xff, RZ, 0xc0, !PT ;  /* 0x000000ff8b8b7812 */ /* 0x000fe200078ec0ff */
[----:B------:R-:W2:Y:S02]  /*17930*/  LDSM.16.MT88.4 R140, [R184+0x11000] ;  /* 0x01100000b88c783b */ /* 0x000ea40000004200 */
[--C-:B------:R-:W-:Y:S01]  /*17940*/  HSET2.LE.AND R136, R136, R172.reuse, PT ;  /* 0x000000ac88887233 */ /* 0x100fe20003803000 */
[----:B------:R-:W-:Y:S01]  /*17950*/  PRMT R137, R139, 0x5410, R138 ;  /* 0x000054108b897816 */ /* 0x000fe2000000008a */
[--C-:B------:R-:W-:Y:S01]  /*17960*/  HSET2.LE.AND R138, R158, R172.reuse, PT ;  /* 0x000000ac9e8a7233 */ /* 0x100fe20003803000 */
[----:B------:R-:W-:Y:S02]  /*17970*/  LOP3.LUT R139, R159, 0xff, RZ, 0xc0, !PT ;  /* 0x000000ff9f8b7812 */ /* 0x000fe400078ec0ff */
[----:B------:R-:W-:Y:S01]  /*17980*/  LOP3.LUT R136, R136, R157, RZ, 0xc0, !PT ;  /* 0x0000009d88887212 */ /* 0x000fe200078ec0ff */
[----:B------:R-:W-:Y:S02]  /*17990*/  LDSM.16.MT88.4 R144, [R185+0x11000] ;  /* 0x01100000b990783b */ /* 0x000fe40000004200 */
[----:B------:R-:W-:Y:S01]  /*179a0*/  PRMT R139, R139, 0x5410, R162 ;  /* 0x000054108b8b7816 */ /* 0x000fe200000000a2 */
[--C-:B------:R-:W-:Y:S01]  /*179b0*/  HSET2.LE.AND R137, R137, R172.reuse, PT ;  /* 0x000000ac89897233 */ /* 0x100fe20003803000 */
[----:B------:R-:W-:Y:S02]  /*179c0*/  LOP3.LUT R138, R138, R0, RZ, 0xc0, !PT ;  /* 0x000000008a8a7212 */ /* 0x000fe400078ec0ff */
[----:B------:R-:W-:Y:S01]  /*179d0*/  PRMT R0, R160, 0x5410, R161 ;  /* 0x00005410a0007816 */ /* 0x000fe200000000a1 */
[----:B------:R-:W-:Y:S01]  /*179e0*/  HSET2.LE.AND R139, R139, R172, PT ;  /* 0x000000ac8b8b7233 */ /* 0x000fe20003803000 */
[----:B------:R-:W-:Y:S01]  /*179f0*/  LOP3.LUT R137, R137, R156, RZ, 0xc0, !PT ;  /* 0x0000009c89897212 */ /* 0x000fe200078ec0ff */
[----:B------:R-:W-:Y:S01]  /*17a00*/  LDSM.16.MT88.4 R148, [R183+0x13000] ;  /* 0x01300000b794783b */ /* 0x000fe20000004200 */
[----:B------:R-:W-:Y:S02]  /*17a10*/  @!P1 PRMT R160, R170, 0x5410, RZ ;  /* 0x00005410aaa09816 */ /* 0x000fe400000000ff */
[----:B------:R-:W-:Y:S02]  /*17a20*/  LOP3.LUT R139, R139, R0, RZ, 0xc0, !PT ;  /* 0x000000008b8b7212 */ /* 0x000fe400078ec0ff */
[----:B------:R-:W-:Y:S02]  /*17a30*/  @!P0 PRMT R161, R168, 0x5410, RZ ;  /* 0x00005410a8a18816 */ /* 0x000fe400000000ff */
[----:B------:R-:W-:Y:S01]  /*17a40*/  LOP3.LUT R0, R2, 0xff, RZ, 0xc0, !PT ;  /* 0x000000ff02007812 */ /* 0x000fe200078ec0ff */
[----:B------:R-:W4:Y:S02]  /*17a50*/  LDSM.16.MT88.4 R156, [R186+0x11000] ;  /* 0x01100000ba9c783b */ /* 0x000f240000004200 */
[C---:B------:R-:W-:Y:S01]  /*17a60*/  HMMA.16816.F32.BF16 R4, R136.reuse, R152, R4 ;  /* 0x000000988804723c */ /* 0x040fe20000041804 */
[----:B------:R-:W-:Y:S02]  /*17a70*/  ISETP.GE.U32.AND P1, PT, R222, R0, PT ;  /* 0x00000000de00720c */ /* 0x000fe40003f26070 */
[----:B------:R-:W-:Y:S03]  /*17a80*/  PRMT R0, R163, 0x7610, R0 ;  /* 0x00007610a3007816 */ /* 0x000fe60000000000 */
[----:B------:R-:W-:Y:S02]  /*17a90*/  STG.E.U16 [R214.64+0x50], R160 ;  /* 0x000050a0d6007986 */ /* 0x000fe4000c101512 */
[C---:B------:R-:W-:Y:S02]  /*17aa0*/  HMMA.16816.F32.BF16 R8, R136.reuse, R154, R8 ;  /* 0x0000009a8808723c */ /* 0x040fe40000041808 */
[----:B------:R-:W5:Y:S04]  /*17ab0*/  LDSM.16.MT88.4 R152, [R184+0x13000] ;  /* 0x01300000b898783b */ /* 0x000f680000004200 */
[----:B---3--:R-:W-:Y:S02]  /*17ac0*/  @!P1 HFMA2.BF16_V2 R169, -RZ.H0_H0, RZ.H0_H0, -R0.H0_H0 ;  /* 0x200000ffffa99231 */ /* 0x008fe40000340900 */
[C---:B--2---:R-:W-:Y:S02]  /*17ad0*/  HMMA.16816.F32.BF16 R12, R136.reuse, R140, R12 ;  /* 0x0000008c880c723c */ /* 0x044fe4000004180c */
[----:B------:R-:W-:Y:S02]  /*17ae0*/  STG.E.U16 [R214.64+0x52], R161 ;  /* 0x000052a1d6007986 */ /* 0x000fe4000c101512 */
[----:B------:R-:W-:Y:S02]  /*17af0*/  PRMT R3, R169, 0x7610, R3 ;  /* 0x00007610a9037816 */ /* 0x000fe40000000003 */
[----:B------:R-:W-:Y:S02]  /*17b00*/  LDSM.16.MT88.4 R160, [R183+0x11800] ;  /* 0x01180000b7a0783b */ /* 0x000fe40000004200 */
[C---:B------:R-:W-:Y:S06]  /*17b10*/  HMMA.16816.F32.BF16 R16, R136.reuse, R142, R16 ;  /* 0x0000008e8810723c */ /* 0x040fec0000041810 */
[----:B------:R-:W2:Y:S02]  /*17b20*/  LDSM.16.MT88.4 R140, [R186+0x13000] ;  /* 0x01300000ba8c783b */ /* 0x000ea40000004200 */
[C---:B----4-:R-:W-:Y:S06]  /*17b30*/  HMMA.16816.F32.BF16 R20, R136.reuse, R156, R20 ;  /* 0x0000009c8814723c */ /* 0x050fec0000041814 */
[----:B------:R-:W-:Y:S04]  /*17b40*/  @!P1 STL.S16 [R1+0x10], R169 ;  /* 0x000010a901009387 */ /* 0x000fe80000100600 */
[----:B------:R1:W3:Y:S01]  /*17b50*/  LDL.S16 R225, [R1+0x14] ;  /* 0x0000140001e17983 */ /* 0x0002e20000100600 */
[C---:B------:R-:W-:Y:S03]  /*17b60*/  HMMA.16816.F32.BF16 R24, R136.reuse, R158, R24 ;  /* 0x0000009e8818723c */ /* 0x040fe60000041818 */
[----:B------:R-:W4:Y:S05]  /*17b70*/  LDSM.16.MT88.4 R156, [R185+0x13000] ;  /* 0x01300000b99c783b */ /* 0x000f2a0000004200 */
[C---:B------:R-:W-:Y:S03]  /*17b80*/  HMMA.16816.F32.BF16 R28, R136.reuse, R144, R28 ;  /* 0x00000090881c723c */ /* 0x040fe6000004181c */
[----:B------:R1:W3:Y:S04]  /*17b90*/  LDL.S16 R224, [R1+0x1c] ;  /* 0x00001c0001e07983 */ /* 0x0002e80000100600 */
[----:B------:R1:W3:Y:S01]  /*17ba0*/  LDL.S16 R223, [R1+0x18] ;  /* 0x0000180001df7983 */ /* 0x0002e20000100600 */
[C---:B------:R-:W-:Y:S03]  /*17bb0*/  HMMA.16816.F32.BF16 R32, R136.reuse, R146, R32 ;  /* 0x000000928820723c */ /* 0x040fe60000041820 */
[----:B------:R-:W1:Y:S05]  /*17bc0*/  LDSM.16.MT88.4 R144, [R183+0x15000] ;  /* 0x01500000b790783b */ /* 0x000e6a0000004200 */
[C---:B------:R-:W-:Y:S03]  /*17bd0*/  HMMA.16816.F32.BF16 R36, R136.reuse, R148, R36 ;  /* 0x000000948824723c */ /* 0x040fe60000041824 */
[----:B------:R1:W3:Y:S04]  /*17be0*/  LDL.S16 R221, [R1+0xc] ;  /* 0x00000c0001dd7983 */ /* 0x0002e80000100600 */
[----:B------:R1:W3:Y:S01]  /*17bf0*/  LDL.S16 R220, [R1+0x8] ;  /* 0x0000080001dc7983 */ /* 0x0002e20000100600 */
[C---:B------:R-:W-:Y:S03]  /*17c00*/  HMMA.16816.F32.BF16 R40, R136.reuse, R150, R40 ;  /* 0x000000968828723c */ /* 0x040fe60000041828 */
[----:B------:R-:W1:Y:S05]  /*17c10*/  LDSM.16.MT88.4 R148, [R184+0x15000] ;  /* 0x01500000b894783b */ /* 0x000e6a0000004200 */
        /* <DEDUP_REMOVED lines=15> */
[C---:B-----5:R-:W-:Y:S07]  /*17d10*/  HMMA.16816.F32.BF16 R84, R136.reuse, R152, R84 ;  /* 0x000000988854723c */ /* 0x060fee0000041854 */
[----:B------:R-:W-:Y:S01]  /*17d20*/  LOP3.LUT R152, R210, 0xff, RZ, 0xc0, !PT ;  /* 0x000000ffd2987812 */ /* 0x000fe200078ec0ff */
[C---:B------:R-:W-:Y:S08]  /*17d30*/  HMMA.16816.F32.BF16 R88, R136.reuse, R154, R88 ;  /* 0x0000009a8858723c */ /* 0x040ff00000041858 */
[C---:B--2---:R-:W-:Y:S08]  /*17d40*/  HMMA.16816.F32.BF16 R92, R136.reuse, R140, R92 ;  /* 0x0000008c885c723c */ /* 0x044ff0000004185c */
[C---:B------:R-:W-:Y:S01]  /*17d50*/  HMMA.16816.F32.BF16 R96, R136.reuse, R142, R96 ;  /* 0x0000008e8860723c */ /* 0x040fe20000041860 */
[----:B------:R-:W2:Y:S07]  /*17d60*/  LDSM.16.MT88.4 R140, [R186+0x17000] ;  /* 0x01700000ba8c783b */ /* 0x000eae0000004200 */
[C---:B----4-:R-:W-:Y:S07]  /*17d70*/  HMMA.16816.F32.BF16 R100, R136.reuse, R156, R100 ;  /* 0x0000009c8864723c */ /* 0x050fee0000041864 */
[----:B------:R-:W-:Y:S01]  /*17d80*/  PRMT R156, R0, 0x5410, R181 ;  /* 0x00005410009c7816 */ /* 0x000fe200000000b5 */
[C---:B------:R-:W-:Y:S01]  /*17d90*/  HMMA.16816.F32.BF16 R104, R136.reuse, R158, R104 ;  /* 0x0000009e8868723c */ /* 0x040fe20000041868 */
[----:B------:R-:W-:Y:S03]  /*17da0*/  @!P1 PRMT R0, R3, 0x5410, RZ ;  /* 0x0000541003009816 */ /* 0x000fe600000000ff */
[----:B------:R-:W-:Y:S02]  /*17db0*/  LOP3.LUT R3, R2, 0xffff, RZ, 0xc0, !PT ;  /* 0x0000ffff02037812 */ /* 0x000fe400078ec0ff */
[----:B------:R4:W-:Y:S02]  /*17dc0*/  STG.E.U16 [R212.64+0x60], R0 ;  /* 0x00006000d4007986 */ /* 0x0009e4000c101512 */
[C---:B-1----:R-:W-:Y:S01]  /*17dd0*/  HMMA.16816.F32.BF16 R108, R136.reuse, R144, R108 ;  /* 0x00000090886c723c */ /* 0x042fe2000004186c */
[----:B------:R-:W-:Y:S04]  /*17de0*/  SHF.R.U32.HI R3, RZ, 0x8, R3 ;  /* 0x00000008ff037819 */ /* 0x000fe80000011603 */
[----:B------:R-:W-:Y:S02]  /*17df0*/  LOP3.LUT R3, R3, 0xffff, RZ, 0xc0, !PT ;  /* 0x0000ffff03037812 */ /* 0x000fe400078ec0ff */
[----:B------:R-:W-:Y:S01]  /*17e00*/  SHF.R.U32.HI R145, RZ, 0x18, R210 ;  /* 0x00000018ff917819 */ /* 0x000fe200000116d2 */
[C---:B------:R-:W-:Y:S01]  /*17e10*/  HMMA.16816.F32.BF16 R112, R136.reuse, R146, R112 ;  /* 0x000000928870723c */ /* 0x040fe20000041870 */
[C---:B------:R-:W-:Y:S03]  /*17e20*/  ISETP.GE.U32.AND P0, PT, R222.reuse, R3, PT ;  /* 0x00000003de00720c */ /* 0x040fe60003f06070 */
[----:B------:R-:W-:Y:S02]  /*17e30*/  PRMT R171, R135, 0x5410, R145 ;  /* 0x0000541087ab7816 */ /* 0x000fe40000000091 */
[--C-:B------:R-:W-:Y:S02]  /*17e40*/  SHF.R.U32.HI R145, RZ, 0x18, R2.reuse ;  /* 0x00000018ff917819 */ /* 0x100fe40000011602 */
[----:B------:R-:W-:Y:S01]  /*17e50*/  SHF.R.U32.HI R146, RZ, 0x10, R2 ;  /* 0x00000010ff927819 */ /* 0x000fe20000011602 */
[C---:B--2---:R-:W-:Y:S01]  /*17e60*/  HMMA.16816.F32.BF16 R116, R136.reuse, R140, R116 ;  /* 0x0000008c8874723c */ /* 0x044fe20000041874 */
[----:B------:R-:W-:Y:S02]  /*17e70*/  ISETP.GE.U32.AND P6, PT, R222, R145, PT ;  /* 0x00000091de00720c */ /* 0x000fe40003fc6070 */
[--C-:B------:R-:W-:Y:S05]  /*17e80*/  HSET2.LE.AND R171, R171, R172.reuse, PT ;  /* 0x000000acabab7233 */ /* 0x100fea0003803000 */
[C---:B------:R-:W-:Y:S01]  /*17e90*/  HMMA.16816.F32.BF16 R120, R136.reuse, R142, R120 ;  /* 0x0000008e8878723c */ /* 0x040fe20000041878 */
[----:B----4-:R-:W-:Y:S04]  /*17ea0*/  LOP3.LUT R0, R210, 0xffff, RZ, 0xc0, !PT ;  /* 0x0000ffffd2007812 */ /* 0x010fe800078ec0ff */
[----:B------:R-:W-:Y:S02]  /*17eb0*/  SHF.R.U32.HI R144, RZ, 0x8, R0 ;  /* 0x00000008ff907819 */ /* 0x000fe40000011600 */
[----:B------:R-:W-:Y:S01]  /*17ec0*/  LOP3.LUT R0, R211, UR14, R166, 0x96, !PT ;  /* 0x0000000ed3007c12 */ /* 0x000fe2000f8e96a6 */
[C---:B------:R-:W-:Y:S01]  /*17ed0*/  HMMA.16816.F32.BF16 R124, R136.reuse, R148, R124 ;  /* 0x00000094887c723c */ /* 0x040fe2000004187c */
[----:B------:R-:W-:Y:S02]  /*17ee0*/  PRMT R170, R152, 0x5410, R144 ;  /* 0x0000541098aa7816 */ /* 0x000fe40000000090 */
[----:B------:R-:W1:Y:S01]  /*17ef0*/  LDSM.16.MT88.4 R152, [R184+0x11800] ;  /* 0x01180000b898783b */ /* 0x000e620000004200 */
[--C-:B------:R-:W-:Y:S02]  /*17f00*/  SHF.R.U32.HI R3, RZ, 0x10, R0.reuse ;  /* 0x00000010ff037819 */ /* 0x100fe40000011600 */
[C---:B------:R-:W-:Y:S01]  /*17f10*/  LOP3.LUT R2, R0.reuse, 0xffff, RZ, 0xc0, !PT ;  /* 0x0000ffff00027812 */ /* 0x040fe200078ec0ff */
[--C-:B------:R-:W-:Y:S01]  /*17f20*/  HSET2.LE.AND R170, R170, R172.reuse, PT ;  /* 0x000000acaaaa7233 */ /* 0x100fe20003803000 */
[----:B------:R-:W-:Y:S01]  /*17f30*/  HMMA.16816.F32.BF16 R128, R136, R150, R128 ;  /* 0x000000968880723c */ /* 0x000fe20000041880 */
[----:B------:R-:W-:Y:S03]  /*17f40*/  SHF.R.U32.HI R135, RZ, 0x18, R0 ;  /* 0x00000018ff877819 */ /* 0x000fe60000011600 */
[----:B------:R-:W-:Y:S02]  /*17f50*/  LOP3.LUT R3, R3, 0xff, RZ, 0xc0, !PT ;  /* 0x000000ff03037812 */ /* 0x000fe400078ec0ff */
[----:B------:R-:W-:Y:S02]  /*17f60*/  LOP3.LUT R144, R0, 0xff, RZ, 0xc0, !PT ;  /* 0x000000ff00907812 */ /* 0x000fe400078ec0ff */
[----:B------:R-:W-:Y:S04]  /*17f70*/  SHF.R.U32.HI R2, RZ, 0x8, R2 ;  /* 0x00000008ff027819 */ /* 0x000fe80000011602 */
[--C-:B------:R-:W-:Y:S02]  /*17f80*/  PRMT R169, R3, 0x5410, R135.reuse ;  /* 0x0000541003a97816 */ /* 0x100fe40000000087 */
[----:B------:R-:W-:Y:S02]  /*17f90*/  PRMT R2, R144, 0x5410, R2 ;  /* 0x0000541090027816 */ /* 0x000fe40000000002 */
[----:B------:R-:W-:Y:S01]  /*17fa0*/  LOP3.LUT R0, R146, 0xff, RZ, 0xc0, !PT ;  /* 0x000000ff92007812 */ /* 0x000fe200078ec0ff */
[--C-:B------:R-:W-:Y:S01]  /*17fb0*/  HSET2.LE.AND R169, R169, R172.reuse, PT ;  /* 0x000000aca9a97233 */ /* 0x100fe20003803000 */
[----:B------:R-:W-:Y:S01]  /*17fc0*/  PRMT R135, R180, 0x7632, R135 ;  /* 0x00007632b4877816 */ /* 0x000fe20000000087 */
[----:B------:R-:W-:Y:S01]  /*17fd0*/  HSET2.LE.AND R168, R2, R172, PT ;  /* 0x000000ac02a87233 */ /* 0x000fe20003803000 */
[----:B------:R-:W-:Y:S01]  /*17fe0*/  ISETP.GE.U32.AND P1, PT, R222, R0, PT ;  /* 0x00000000de00720c */ /* 0x000fe20003f26070 */
[----:B------:R-:W2:Y:S01]  /*17ff0*/  LDSM.16.MT88.4 R144, [R186+0x11800] ;  /* 0x01180000ba90783b */ /* 0x000ea20000004200 */
[C---:B------:R-:W-:Y:S02]  /*18000*/  PRMT R0, R165.reuse, 0x7632, R0 ;  /* 0x00007632a5007816 */ /* 0x040fe40000000000 */
[----:B------:R-:W-:Y:S02]  /*18010*/  PRMT R2, R165, 0x7610, R2 ;  /* 0x00007610a5027816 */ /* 0x000fe40000000002 */
[----:B------:R-:W-:Y:S02]  /*18020*/  PRMT R3, R134, 0x7632, R3 ;  /* 0x0000763286037816 */ /* 0x000fe40000000003 */
[----:B------:R-:W-:Y:S01]  /*18030*/  PRMT R140, R180, 0x5410, R135 ;  /* 0x00005410b48c7816 */ /* 0x000fe20000000087 */
[----:B------:R-:W4:Y:S01]  /*18040*/  LDSM.16.MT88.4 R172, [R185+0x11800] ;  /* 0x01180000b9ac783b */ /* 0x000f220000004200 */
[----:B------:R-:W-:Y:S02]  /*18050*/  PRMT R136, R134, 0x5410, R3 ;  /* 0x0000541086887816 */ /* 0x000fe40000000003 */
[----:B------:R-:W-:Y:S02]  /*18060*/  LOP3.LUT R169, R169, R140, RZ, 0xc0, !PT ;  /* 0x0000008ca9a97212 */ /* 0x000fe400078ec0ff */
[----:B------:R-:W-:Y:S02]  /*18070*/  PRMT R140, R2, 0x5410, R0 ;  /* 0x00005410028c7816 */ /* 0x000fe40000000000 */
[----:B------:R-:W-:Y:S02]  /*18080*/  LOP3.LUT R168, R168, R156, RZ, 0xc0, !PT ;  /* 0x0000009ca8a87212 */ /* 0x000fe400078ec0ff */
[----:B------:R-:W-:Y:S02]  /*18090*/  LOP3.LUT R170, R170, R140, RZ, 0xc0, !PT ;  /* 0x0000008caaaa7212 */ /* 0x000fe400078ec0ff */
[----:B------:R-:W-:Y:S07]  /*180a0*/  LOP3.LUT R171, R171, R136, RZ, 0xc0, !PT ;  /* 0x00000088abab7212 */ /* 0x000fee00078ec0ff */
[C---:B------:R-:W-:Y:S01]  /*180b0*/  HMMA.16816.F32.BF16 R164, R168.reuse, R160, R4 ;  /* 0x000000a0a8a4723c */ /* 0x040fe20000041804 */
[----:B------:R-:W5:Y:S07]  /*180c0*/  LDSM.16.MT88.4 R4, [R184+0x13800] ;  /* 0x01380000b804783b */ /* 0x000f6e0000004200 */
[C---:B------:R-:W-:Y:S01]  /*180d0*/  HMMA.16816.F32.BF16 R160, R168.reuse, R162, R8 ;  /* 0x000000a2a8a0723c */ /* 0x040fe20000041808 */
[----:B------:R-:W3:Y:S07]  /*180e0*/  LDSM.16.MT88.4 R8, [R186+0x13800] ;  /* 0x01380000ba08783b */ /* 0x000eee0000004200 */
[C---:B-1----:R-:W-:Y:S01]  /*180f0*/  HMMA.16816.F32.BF16 R156, R168.reuse, R152, R12 ;  /* 0x00000098a89c723c */ /* 0x042fe2000004180c */
[----:B------:R-:W1:Y:S07]  /*18100*/  LDSM.16.MT88.4 R12, [R185+0x13800] ;  /* 0x01380000b90c783b */ /* 0x000e6e0000004200 */
[C---:B------:R-:W-:Y:S01]  /*18110*/  HMMA.16816.F32.BF16 R152, R168.reuse, R154, R16 ;  /* 0x0000009aa898723c */ /* 0x040fe20000041810 */
[----:B------:R-:W1:Y:S07]  /*18120*/  LDSM.16.MT88.4 R16, [R183+0x15800] ;  /* 0x01580000b710783b */ /* 0x000e6e0000004200 */
[C---:B--2---:R-:W-:Y:S01]  /*18130*/  HMMA.16816.F32.BF16 R148, R168.reuse, R144, R20 ;  /* 0x00000090a894723c */ /* 0x044fe20000041814 */
[----:B------:R-:W2:Y:S07]  /*18140*/  LDSM.16.MT88.4 R20, [R184+0x15800] ;  /* 0x01580000b814783b */ /* 0x000eae0000004200 */
[C---:B------:R-:W-:Y:S01]  /*18150*/  HMMA.16816.F32.BF16 R144, R168.reuse, R146, R24 ;  /* 0x00000092a890723c */ /* 0x040fe20000041818 */
[----:B------:R-:W-:Y:S03]  /*18160*/  LDSM.16.MT88.4 R24, [R185+0x15800] ;  /* 0x01580000b918783b */ /* 0x000fe60000004200 */
[----:B---3--:R-:W-:Y:S04]  /*18170*/  @!P0 HFMA2.BF16_V2 R225, -RZ.H0_H0, RZ.H0_H0, -R181.H0_H0 ;  /* 0x200000ffffe18231 */ /* 0x008fe800003409b5 */
[C---:B----4-:R-:W-:Y:S01]  /*18180*/  HMMA.16816.F32.BF16 R140, R168.reuse, R172, R28 ;  /* 0x000000aca88c723c */ /* 0x050fe2000004181c */
[----:B------:R-:W-:Y:S03]  /*18190*/  @!P0 STL.S16 [R1+0x14], R225 ;  /* 0x000014e101008387 */ /* 0x000fe60000100600 */
[----:B------:R-:W-:Y:S04]  /*181a0*/  @!P1 HFMA2.BF16_V2 R224, -RZ.H0_H0, RZ.H0_H0, -R180.H0_H0 ;  /* 0x200000ffffe09231 */ /* 0x000fe800003409b4 */
[C---:B------:R-:W-:Y:S01]  /*181b0*/  HMMA.16816.F32.BF16 R136, R168.reuse, R174, R32 ;  /* 0x000000aea888723c */ /* 0x040fe20000041820 */
[----:B------:R-:W-:Y:S01]  /*181c0*/  @!P6 HFMA2.BF16_V2 R223, -RZ.H0_H0, RZ.H0_H0, -R135.H0_H0 ;  /* 0x200000ffffdfe231 */ /* 0x000fe20000340987 */
[----:B------:R-:W-:Y:S04]  /*181d0*/  @!P1 STL.S16 [R1+0x1c], R224 ;  /* 0x00001ce001009387 */ /* 0x000fe80000100600 */
[----:B------:R-:W-:Y:S02]  /*181e0*/  @!P6 STL.S16 [R1+0x18], R223 ;  /* 0x000018df0100e387 */ /* 0x000fe40000100600 */
[C---:B------:R-:W-:Y:S08]  /*181f0*/  HMMA.16816.F32.BF16 R36, R168.reuse, R176, R36 ;  /* 0x000000b0a824723c */ /* 0x040ff00000041824 */
[C---:B------:R-:W-:Y:S08]  /*18200*/  HMMA.16816.F32.BF16 R40, R168.reuse, R178, R40 ;  /* 0x000000b2a828723c */ /* 0x040ff00000041828 */
[C---:B-----5:R-:W-:Y:S08]  /*18210*/  HMMA.16816.F32.BF16 R44, R168.reuse, R4, R44 ;  /* 0x00000004a82c723c */ /* 0x060ff0000004182c */
[C---:B------:R-:W-:Y:S01]  /*18220*/  HMMA.16816.F32.BF16 R48, R168.reuse, R6, R48 ;  /* 0x00000006a830723c */ /* 0x040fe20000041830 */
[----:B------:R-:W3:Y:S07]  /*18230*/  LDSM.16.MT88.4 R4, [R186+0x15800] ;  /* 0x01580000ba04783b */ /* 0x000eee0000004200 */
[C---:B------:R-:W-:Y:S08]  /*18240*/  HMMA.16816.F32.BF16 R52, R168.reuse, R8, R52 ;  /* 0x00000008a834723c */ /* 0x040ff00000041834 */
[C---:B------:R-:W-:Y:S01]  /*18250*/  HMMA.16816.F32.BF16 R56, R168.reuse, R10, R56 ;  /* 0x0000000aa838723c */ /* 0x040fe20000041838 */
[----:B------:R-:W4:Y:S07]  /*18260*/  LDSM.16.MT88.4 R8, [R183+0x17800] ;  /* 0x01780000b708783b */ /* 0x000f2e0000004200 */
[C---:B-1----:R-:W-:Y:S08]  /*18270*/  HMMA.16816.F32.BF16 R60, R168.reuse, R12, R60 ;  /* 0x0000000ca83c723c */ /* 0x042ff0000004183c */
[C---:B------:R-:W-:Y:S01]  /*18280*/  HMMA.16816.F32.BF16 R64, R168.reuse, R14, R64 ;  /* 0x0000000ea840723c */ /* 0x040fe20000041840 */
[----:B------:R-:W-:Y:S07]  /*18290*/  LDSM.16.MT88.4 R12, [R186+0x17800] ;  /* 0x01780000ba0c783b */ /* 0x000fee0000004200 */
[C---:B------:R-:W-:Y:S08]  /*182a0*/  HMMA.16816.F32.BF16 R68, R168.reuse, R16, R68 ;  /* 0x00000010a844723c */ /* 0x040ff00000041844 */
[C---:B------:R-:W-:Y:S01]  /*182b0*/  HMMA.16816.F32.BF16 R72, R168.reuse, R18, R72 ;  /* 0x00000012a848723c */ /* 0x040fe20000041848 */
[----:B------:R-:W-:Y:S07]  /*182c0*/  LDSM.16.MT88.4 R16, [R185+0x17800] ;  /* 0x01780000b910783b */ /* 0x000fee0000004200 */
[C---:B--2---:R-:W-:Y:S07]  /*182d0*/  HMMA.16816.F32.BF16 R76, R168.reuse, R20, R76 ;  /* 0x00000014a84c723c */ /* 0x044fee000004184c */
[----:B------:R-:W-:Y:S01]  /*182e0*/  PRMT R21, R225, 0x7610, R21 ;  /* 0x00007610e1157816 */ /* 0x000fe20000000015 */
[C---:B------:R-:W-:Y:S01]  /*182f0*/  HMMA.16816.F32.BF16 R80, R168.reuse, R22, R80 ;  /* 0x00000016a850723c */ /* 0x040fe20000041850 */
[----:B------:R-:W-:Y:S03]  /*18300*/  LOP3.LUT R20, R210, 0xff, RZ, 0xc0, !PT ;  /* 0x000000ffd2147812 */ /* 0x000fe600078ec0ff */
[----:B------:R-:W-:Y:S02]  /*18310*/  @!P0 PRMT R181, R21, 0x5410, RZ ;  /* 0x0000541015b58816 */ /* 0x000fe400000000ff */
[----:B------:R-:W-:Y:S02]  /*18320*/  ISETP.GE.U32.AND P0, PT, R222, R20, PT ;  /* 0x00000014de00720c */ /* 0x000fe40003f06070 */
[C---:B---3--:R-:W-:Y:S01]  /*18330*/  HMMA.16816.F32.BF16 R84, R168.reuse, R4, R84 ;  /* 0x00000004a854723c */ /* 0x048fe20000041854 */
[----:B------:R-:W-:Y:S03]  /*18340*/  STG.E.U16 [R212.64+0x62], R181 ;  /* 0x000062b5d4007986 */ /* 0x000fe6000c101512 */
[----:B------:R-:W-:Y:S02]  /*18350*/  PRMT R22, R223, 0x7610, R22 ;  /* 0x00007610df167816 */ /* 0x000fe40000000016 */
[----:B------:R-:W-:Y:S02]  /*18360*/  PRMT R23, R224, 0x7610, R23 ;  /* 0x00007610e0177816 */ /* 0x000fe40000000017 */
[C---:B------:R-:W-:Y:S01]  /*18370*/  HMMA.16816.F32.BF16 R88, R168.reuse, R6, R88 ;  /* 0x00000006a858723c */ /* 0x040fe20000041858 */
[----:B------:R-:W1:Y:S03]  /*18380*/  LDSM.16.MT88.4 R4, [R184+0x17800] ;  /* 0x01780000b804783b */ /* 0x000e660000004200 */
[----:B------:R-:W-:Y:S01]  /*18390*/  @!P0 HFMA2.BF16_V2 R221, -RZ.H0_H0, RZ.H0_H0, -R2.H0_H0 ;  /* 0x200000ffffdd8231 */ /* 0x000fe20000340902 */
[----:B------:R-:W-:Y:S02]  /*183a0*/  @!P6 PRMT R135, R22, 0x5410, RZ ;  /* 0x000054101687e816 */ /* 0x000fe400000000ff */
[----:B------:R-:W-:Y:S01]  /*183b0*/  @!P1 PRMT R180, R23, 0x5410, RZ ;  /* 0x0000541017b49816 */ /* 0x000fe200000000ff */
[C---:B------:R-:W-:Y:S01]  /*183c0*/  HMMA.16816.F32.BF16 R92, R168.reuse, R24, R92 ;  /* 0x00000018a85c723c */ /* 0x040fe2000004185c */
[----:B------:R-:W-:Y:S03]  /*183d0*/  @!P0 STL.S16 [R1+0xc], R221 ;  /* 0x00000cdd01008387 */ /* 0x000fe60000100600 */
[----:B------:R-:W-:Y:S01]  /*183e0*/  SHF.R.U32.HI R21, RZ, 0x10, R210 ;  /* 0x00000010ff157819 */ /* 0x000fe200000116d2 */
[----:B------:R-:W-:Y:S01]  /*183f0*/  STG.E.U16 [R214.64+0x60], R180 ;  /* 0x000060b4d6007986 */ /* 0x000fe2000c101512 */
[----:B------:R-:W-:Y:S02]  /*18400*/  LOP3.LUT R20, R210, 0xffff, RZ, 0xc0, !PT ;  /* 0x0000ffffd2147812 */ /* 0x000fe400078ec0ff */
[C---:B------:R-:W-:Y:S01]  /*18410*/  HMMA.16816.F32.BF16 R96, R168.reuse, R26, R96 ;  /* 0x0000001aa860723c */ /* 0x040fe20000041860 */
[----:B------:R-:W-:Y:S03]  /*18420*/  STG.E.U16 [R214.64+0x62], R135 ;  /* 0x00006287d6007986 */ /* 0x000fe6000c101512 */
[----:B------:R-:W-:Y:S02]  /*18430*/  SHF.R.U32.HI R20, RZ, 0x8, R20 ;  /* 0x00000008ff147819 */ /* 0x000fe40000011614 */
[----:B------:R-:W-:Y:S02]  /*18440*/  SHF.R.U32.HI R210, RZ, 0x18, R210 ;  /* 0x00000018ffd27819 */ /* 0x000fe400000116d2 */
[C---:B----4-:R-:W-:Y:S07]  /*18450*/  HMMA.16816.F32.BF16 R100, R168.reuse, R8, R100 ;  /* 0x00000008a864723c */ /* 0x050fee0000041864 */
[----:B------:R-:W-:Y:S01]  /*18460*/  LOP3.LUT R8, R20, 0xffff, RZ, 0xc0, !PT ;  /* 0x0000ffff14087812 */ /* 0x000fe200078ec0ff */
[C---:B------:R-:W-:Y:S01]  /*18470*/  HMMA.16816.F32.BF16 R104, R168.reuse, R10, R104 ;  /* 0x0000000aa868723c */ /* 0x040fe20000041868 */
[----:B------:R-:W-:Y:S02]  /*18480*/  LOP3.LUT R9, R21, 0xff, RZ, 0xc0, !PT ;  /* 0x000000ff15097812 */ /* 0x000fe400078ec0ff */
[C---:B------:R-:W-:Y:S02]  /*18490*/  ISETP.GE.U32.AND P6, PT, R222.reuse, R8, PT ;  /* 0x00000008de00720c */ /* 0x040fe40003fc6070 */
[----:B------:R-:W-:Y:S02]  /*184a0*/  PRMT R21, R221, 0x7610, R21 ;  /* 0x00007610dd157816 */ /* 0x000fe40000000015 */
[C---:B------:R-:W-:Y:S01]  /*184b0*/  ISETP.GE.U32.AND P1, PT, R222.reuse, R9, PT ;  /* 0x00000009de00720c */ /* 0x040fe20003f26070 */
[C---:B-1----:R-:W-:Y:S01]  /*184c0*/  HMMA.16816.F32.BF16 R108, R168.reuse, R4, R108 ;  /* 0x00000004a86c723c */ /* 0x042fe2000004186c */
[----:B------:R-:W-:Y:S02]  /*184d0*/  @!P0 PRMT R2, R21, 0x5410, RZ ;  /* 0x0000541015028816 */ /* 0x000fe400000000ff */
[----:B------:R-:W-:Y:S05]  /*184e0*/  ISETP.GE.U32.AND P0, PT, R222, R210, PT ;  /* 0x000000d2de00720c */ /* 0x000fea0003f06070 */
[----:B------:R-:W-:Y:S01]  /*184f0*/  @!P6 HFMA2.BF16_V2 R220, -RZ.H0_H0, RZ.H0_H0, -R0.H0_H0 ;  /* 0x200000ffffdce231 */ /* 0x000fe20000340900 */
[C---:B------:R-:W-:Y:S01]  /*18500*/  HMMA.16816.F32.BF16 R112, R168.reuse, R6, R112 ;  /* 0x00000006a870723c */ /* 0x040fe20000041870 */
[----:B------:R1:W-:Y:S03]  /*18510*/  STG.E.U16 [R212.64+0x70], R2 ;  /* 0x00007002d4007986 */ /* 0x0003e6000c101512 */
[----:B------:R-:W-:Y:S01]  /*18520*/  PRMT R4, R220, 0x7610, R4 ;  /* 0x00007610dc047816 */ /* 0x000fe20000000004 */
[----:B------:R-:W-:Y:S01]  /*18530*/  @!P6 STL.S16 [R1+0x8], R220 ;  /* 0x000008dc0100e387 */ /* 0x000fe20000100600 */
[----:B------:R-:W-:Y:S02]  /*18540*/  @!P1 HFMA2.BF16_V2 R252, -RZ.H0_H0, RZ.H0_H0, -R134.H0_H0 ;  /* 0x200000fffffc9231 */ /* 0x000fe40000340986 */
[C---:B------:R-:W-:Y:S01]  /*18550*/  HMMA.16816.F32.BF16 R116, R168.reuse, R12, R116 ;  /* 0x0000000ca874723c */ /* 0x040fe20000041874 */
[----:B------:R-:W-:Y:S03]  /*18560*/  @!P6 PRMT R0, R4, 0x5410, RZ ;  /* 0x000054100400e816 */ /* 0x000fe600000000ff */
[----:B------:R-:W-:Y:S01]  /*18570*/  @!P0 HFMA2.BF16_V2 R249, -RZ.H0_H0, RZ.H0_H0, -R3.H0_H0 ;  /* 0x200000fffff98231 */ /* 0x000fe20000340903 */
[----:B------:R-:W-:Y:S01]  /*18580*/  @!P1 PRMT R134, R252, 0x5410, RZ ;  /* 0x00005410fc869816 */ /* 0x000fe200000000ff */
[----:B------:R2:W-:Y:S02]  /*18590*/  STG.E.U16 [R212.64+0x72], R0 ;  /* 0x00007200d4007986 */ /* 0x0005e4000c101512 */
[C---:B------:R-:W-:Y:S01]  /*185a0*/  HMMA.16816.F32.BF16 R120, R168.reuse, R14, R120 ;  /* 0x0000000ea878723c */ /* 0x040fe20000041878 */
[----:B------:R-:W-:Y:S01]  /*185b0*/  @!P0 PRMT R3, R249, 0x5410, RZ ;  /* 0x00005410f9038816 */ /* 0x000fe200000000ff */
[----:B------:R-:W-:Y:S01]  /*185c0*/  STG.E.U16 [R214.64+0x70], R134 ;  /* 0x00007086d6007986 */ /* 0x000fe2000c101512 */
[----:B------:R-:W-:Y:S03]  /*185d0*/  PLOP3.LUT P0, PT, PT, PT, UP0, 0x80, 0x0 ;  /* 0x000000000000781c */ /* 0x000fe60003f0f008 */
[----:B------:R3:W-:Y:S02]  /*185e0*/  STG.E.U16 [R214.64+0x72], R3 ;  /* 0x00007203d6007986 */ /* 0x0007e4000c101512 */
[C---:B------:R-:W-:Y:S01]  /*185f0*/  HMMA.16816.F32.BF16 R124, R168.reuse, R16, R124 ;  /* 0x00000010a87c723c */ /* 0x040fe2000004187c */
[----:B-1----:R-:W-:Y:S07]  /*18600*/  IMAD.MOV.U32 R2, RZ, RZ, R133 ;  /* 0x000000ffff027224 */ /* 0x002fee00078e0085 */
[----:B------:R-:W-:Y:S01]  /*18610*/  HMMA.16816.F32.BF16 R128, R168, R18, R128 ;  /* 0x00000012a880723c */ /* 0x000fe20000041880 */
[----:B--2---:R-:W-:Y:S04]  /*18620*/  IADD3 R212, P1, R212, -0x80, RZ ;  /* 0xffffff80d4d47810 */ /* 0x004fe80007f3e0ff */
[----:B------:R-:W-:Y:S01]  /*18630*/  IADD3.X R213, R213, -0x1, RZ, P1, !PT ;  /* 0xffffffffd5d57810 */ /* 0x000fe20000ffe4ff */
[----:B---3--:R-:W-:Y:S01]  /*18640*/  IMAD.MOV.U32 R3, RZ, RZ, R132 ;  /* 0x000000ffff037224 */ /* 0x008fe200078e0084 */
[----:B------:R-:W-:-:S05]  /*18650*/  @P0 BRA `(.L_x_1116) ;  /* 0xffffa30000000947 */ /* 0x000fca000383ffff */
.L_x_1115:
[----:B------:R-:W2:Y:S04]  /*18660*/  LDL.LU R4, [R1+0x84] ;  /* 0x0000840001047983 */ /* 0x000ea80000300800 */
[----:B------:R-:W1:Y:S01]  /*18670*/  S2R R176, SR_TID.X ;  /* 0x0000000000b07919 */ /* 0x000e620000002100 */
[----:B------:R-:W3:Y:S01]  /*18680*/  S2UR UR6, SR_CTAID.Y ;  /* 0x00000000000679c3 */ /* 0x000ee20000002600 */
[----:B------:R-:W-:-:S02]  /*18690*/  UISETP.NE.AND UP3, UPT, UR11, -0x1, UPT ;  /* 0xffffffff0b00788c */ /* 0x000fc4000bf65270 */
[----:B------:R-:W4:Y:S01]  /*186a0*/  LDL.LU R5, [R1+0x80] ;  /* 0x0000800001057983 */ /* 0x000f220000300800 */
[----:B------:R-:W-:Y:S01]  /*186b0*/  ULDC.64 UR4, c[0x0][0x1e8] ;  /* 0x00007a0000047ab9 */ /* 0x000fe20000000a00 */
[----:B------:R-:W-:Y:S01]  /*186c0*/  BSSY B0, `(.L_x_1119) ;  /* 0x0000195000007945 */ /* 0x000fe20003800000 */
[----:B------:R-:W-:Y:S02]  /*186d0*/  ULDC.U8 UR9, c[0x0][0x329] ;  /* 0x0000ca4000097ab9 */ /* 0x000fe40000000000 */
[----:B------:R-:W-:Y:S01]  /*186e0*/  UISETP.NE.AND UP1, UPT, UR9, URZ, UPT ;  /* 0x0000003f0900728c */ /* 0x000fe2000bf25270 */
[----:B------:R-:W3:Y:S01]  /*186f0*/  S2UR UR10, SR_CTAID.Z ;  /* 0x00000000000a79c3 */ /* 0x000ee20000002700 */
[----:B------:R-:W-:Y:S02]  /*18700*/  ULDC UR8, c[0x0][0x214] ;  /* 0x0000850000087ab9 */ /* 0x000fe40000000800 */
[----:B------:R-:W-:Y:S02]  /*18710*/  @UP3 UIMAD.WIDE.U32 UR14, UR11, UR4, URZ ;  /* 0x000000040b0e32a5 */ /* 0x000fe4000f8e003f */
[----:B------:R-:W-:-:S02]  /*18720*/  UMOV UR22, URZ ;  /* 0x0000003f00167c82 */ /* 0x000fc40008000000 */
[----:B------:R-:W-:Y:S02]  /*18730*/  @UP3 UIMAD UR7, UR11, UR5, UR15 ;  /* 0x000000050b0732a4 */ /* 0x000fe4000f8e020f */
[----:B------:R-:W-:Y:S02]  /*18740*/  UMOV UR23, URZ ;  /* 0x0000003f00177c82 */ /* 0x000fe40008000000 */
[----:B------:R-:W-:Y:S02]  /*18750*/  ULDC.64 UR4, c[0x0][0x1e0] ;  /* 0x0000780000047ab9 */ /* 0x000fe40000000a00 */
[----:B------:R-:W-:Y:S01]  /*18760*/  @UP1 ULDC UR15, c[0x0][0x210] ;  /* 0x00008400000f1ab9 */ /* 0x000fe20000000800 */
[----:B-1----:R-:W-:Y:S01]  /*18770*/  SHF.R.S32.HI R177, RZ, 0x1f, R176 ;  /* 0x0000001fffb17819 */ /* 0x002fe200000114b0 */
[----:B---3--:R-:W-:Y:S02]  /*18780*/  @!UP3 USHF.R.S32.HI UR12, URZ, 0x1f, UR6 ;  /* 0x0000001f3f0cb899 */ /* 0x008fe40008011406 */
[----:B------:R-:W-:Y:S01]  /*18790*/  @!UP3 UIMAD.WIDE.U32 UR20, UR6, UR4, URZ ;  /* 0x000000040614b2a5 */ /* 0x000fe2000f8e003f */
[----:B------:R-:W-:Y:S01]  /*187a0*/  LEA.HI R175, R177, R176, RZ, 0x5 ;  /* 0x000000b0b1af7211 */ /* 0x000fe200078f28ff */
[----:B------:R-:W-:-:S02]  /*187b0*/  @!UP3 UIMAD UR12, UR12, UR4, URZ ;  /* 0x000000040c0cb2a4 */ /* 0x000fc4000f8e023f */
[----:B------:R-:W-:Y:S01]  /*187c0*/  @UP1 UIMAD UR15, UR15, UR8, URZ ;  /* 0x000000080f0f12a4 */ /* 0x000fe2000f8e023f */
[----:B------:R-:W-:Y:S01]  /*187d0*/  SHF.R.S32.HI R6, RZ, 0x5, R175 ;  /* 0x00000005ff067819 */ /* 0x000fe200000114af */
        /* <DEDUP_REMOVED lines=18> */
[----:B------:R-:W-:Y:S02]  /*18900*/  UIMAD UR15, UR10, UR15, UR5 ;  /* 0x0000000f0a0f72a4 */ /* 0x000fe4000f8e0205 */
        /* <DEDUP_REMOVED lines=9> */
[----:B----4-:R-:W2:Y:S01]  /*189a0*/  SHFL.BFLY PT, R0, R5, 0x2, 0x1f ;  /* 0x0c401f0005007f89 */ /* 0x010ea200000e0000 */
[----:B-1----:R-:W-:-:S05]  /*189b0*/  FADD.FTZ R2, R2, R4 ;  /* 0x0000000402027221 */ /* 0x002fca0000010000 */
[----:B------:R-:W1:Y:S01]  /*189c0*/  SHFL.BFLY PT, R4, R2, 0x1, 0x1f ;  /* 0x0c201f0002047f89 */ /* 0x000e6200000e0000 */
[----:B--2---:R-:W-:Y:S01]  /*189d0*/  FADD.FTZ R0, R0, R5 ;  /* 0x0000000500007221 */ /* 0x004fe20000010000 */
[----:B------:R-:W-:-:S04]  /*189e0*/  LEA.HI R5, R177, R176, RZ, 0x2 ;  /* 0x000000b0b1057211 */ /* 0x000fc800078f10ff */
[----:B------:R-:W2:Y:S01]  /*189f0*/  SHFL.BFLY PT, R3, R0, 0x1, 0x1f ;  /* 0x0c201f0000037f89 */ /* 0x000ea200000e0000 */
[----:B-1----:R-:W-:Y:S01]  /*18a00*/  FADD.FTZ R135, R2, R4 ;  /* 0x0000000402877221 */ /* 0x002fe20000010000 */
[----:B------:R-:W-:Y:S02]  /*18a10*/  MOV R2, 0x3f800000 ;  /* 0x3f80000000027802 */ /* 0x000fe40000000f00 */
[----:B------:R-:W-:Y:S02]  /*18a20*/  SHF.R.S32.HI R4, RZ, 0x1f, R5 ;  /* 0x0000001fff047819 */ /* 0x000fe40000011405 */
[----:B------:R-:W-:Y:S01]  /*18a30*/  FSETP.NE.FTZ.AND P4, PT, R135, RZ, PT ;  /* 0x000000ff8700720b */ /* 0x000fe20003f95000 */
[----:B--2---:R-:W-:Y:S01]  /*18a40*/  FADD.FTZ R134, R0, R3 ;  /* 0x0000000300867221 */ /* 0x004fe20000010000 */
[----:B------:R-:W-:Y:S02]  /*18a50*/  MOV R3, 0x3f800000 ;  /* 0x3f80000000037802 */ /* 0x000fe40000000f00 */
[----:B------:R-:W-:-:S02]  /*18a60*/  SHF.R.S32.HI R0, RZ, 0x2, R5 ;  /* 0x00000002ff007819 */ /* 0x000fc40000011405 */
[----:B------:R-:W-:Y:S02]  /*18a70*/  FSETP.NE.FTZ.AND P3, PT, R134, RZ, PT ;  /* 0x000000ff8600720b */ /* 0x000fe40003f75000 */
[----:B------:R-:W-:Y:S02]  /*18a80*/  LEA.HI R4, R4, R0, RZ, 0x3 ;  /* 0x0000000004047211 */ /* 0x000fe400078f18ff */
[----:B------:R-:W-:-:S03]  /*18a90*/  LOP3.LUT R5, R5, 0x3ffffffc, RZ, 0xc0, !PT ;  /* 0x3ffffffc05057812 */ /* 0x000fc600078ec0ff */
[----:B------:R-:W1:Y:S01]  /*18aa0*/  @P4 MUFU.RCP R2, R135 ;  /* 0x0000008700024308 */ /* 0x000e620000001000 */
[----:B------:R-:W-:Y:S02]  /*18ab0*/  LOP3.LUT R4, R4, 0xfffffff8, RZ, 0xc0, !PT ;  /* 0xfffffff804047812 */ /* 0x000fe400078ec0ff */
[----:B------:R-:W-:Y:S02]  /*18ac0*/  IADD3 R5, -R5, R176, RZ ;  /* 0x000000b005057210 */ /* 0x000fe40007ffe1ff */
[----:B------:R-:W-:Y:S02]  /*18ad0*/  IADD3 R18, R0, -R4, RZ ;  /* 0x8000000400127210 */ /* 0x000fe40007ffe0ff */
[----:B------:R-:W-:Y:S01]  /*18ae0*/  LEA R174, R6, R5, 0x9 ;  /* 0x0000000506ae7211 */ /* 0x000fe200078e48ff */
[----:B------:R-:W2:Y:S01]  /*18af0*/  @P3 MUFU.RCP R3, R134 ;  /* 0x0000008600033308 */ /* 0x000ea20000001000 */
[----:B------:R-:W-:Y:S01]  /*18b00*/  R2P PR, R18, 0x6 ;  /* 0x0000000612007804 */ /* 0x000fe20000000000 */
[----:B-1----:R-:W-:-:S04]  /*18b10*/  FMUL.FTZ R2, R2, c[0x0][0x2dc] ;  /* 0x0000b70002027a20 */ /* 0x002fc80000410000 */
[C---:B------:R-:W-:Y:S02]  /*18b20*/  FMUL.FTZ R4, R2.reuse, R165 ;  /* 0x000000a502047220 */ /* 0x040fe40000410000 */
[C---:B------:R-:W-:Y:S02]  /*18b30*/  FMUL.FTZ R173, R2.reuse, R164 ;  /* 0x000000a402ad7220 */ /* 0x040fe40000410000 */
[----:B--2---:R-:W-:Y:S02]  /*18b40*/  FMUL.FTZ R0, R3, c[0x0][0x2dc] ;  /* 0x0000b70003007a20 */ /* 0x004fe40000410000 */
[----:B------:R-:W-:Y:S01]  /*18b50*/  FMUL.FTZ R172, R2, R160 ;  /* 0x000000a002ac7220 */ /* 0x000fe20000410000 */
[----:B------:R-:W-:Y:S01]  /*18b60*/  F2FP.BF16.PACK_AB R4, R4, R173 ;  /* 0x000000ad0404723e */ /* 0x000fe200000010ff */
        /* <DEDUP_REMOVED lines=37> */
[C---:B------:R-:W-:Y:S01]  /*18dc0*/  FMUL.FTZ R144, R2.reuse, R68 ;  /* 0x0000004402907220 */ /* 0x040fe20000410000 */
[----:B------:R-:W-:Y:S01]  /*18dd0*/  F2FP.BF16.PACK_AB R68, R145, R168 ;  /* 0x000000a89144723e */ /* 0x000fe200000010ff */
        /* <DEDUP_REMOVED lines=39> */
[----:B------:R-:W-:Y:S02]  /*19050*/  FMUL.FTZ R129, R2, R129 ;  /* 0x0000008102817220 */ /* 0x000fe40000410000 */
        /* <DEDUP_REMOVED lines=29> */
[C---:B------:R-:W-:Y:S01]  /*19230*/  FMUL.FTZ R46, R0.reuse, R46 ;  /* 0x0000002e002e7220 */ /* 0x040fe20000410000 */
[----:B------:R-:W-:Y:S01]  /*19240*/  F2FP.BF16.PACK_AB R61, R61, R38 ;  /* 0x000000263d3d723e */ /* 0x000fe200000010ff */
[----:B------:R-:W-:Y:S01]  /*19250*/  FMUL.FTZ R17, R0, R54 ;  /* 0x0000003600117220 */ /* 0x000fe20000410000 */
[----:B------:R-:W-:Y:S01]  /*19260*/  F2FP.BF16.PACK_AB R54, R22, R153 ;  /* 0x000000991636723e */ /* 0x000fe200000010ff */
[----:B------:R-:W-:Y:S01]  /*19270*/  FMUL.FTZ R53, R0, R55 ;  /* 0x0000003700357220 */ /* 0x000fe20000410000 */
[----:B------:R-:W-:Y:S01]  /*19280*/  F2FP.BF16.PACK_AB R55, R2, R50 ;  /* 0x000000320237723e */ /* 0x000fe200000010ff */
[----:B------:R-:W-:Y:S01]  /*19290*/  FMUL.FTZ R16, R0, R58 ;  /* 0x0000003a00107220 */ /* 0x000fe20000410000 */
[----:B------:R-:W-:Y:S01]  /*192a0*/  LOP3.LUT R2, R18, 0x1, RZ, 0xc0, !PT ;  /* 0x0000000112027812 */ /* 0x000fe200078ec0ff */
[----:B------:R-:W-:Y:S01]  /*192b0*/  FMUL.FTZ R51, R0, R59 ;  /* 0x0000003b00337220 */ /* 0x000fe20000410000 */
[----:B------:R-:W-:Y:S01]  /*192c0*/  F2FP.BF16.PACK_AB R59, R6, R42 ;  /* 0x0000002a063b723e */ /* 0x000fe200000010ff */
[----:B------:R-:W-:Y:S01]  /*192d0*/  FMUL.FTZ R15, R0, R62 ;  /* 0x0000003e000f7220 */ /* 0x000fe20000410000 */
[----:B------:R-:W-:Y:S01]  /*192e0*/  ISETP.NE.U32.AND P0, PT, R2, 0x1, PT ;  /* 0x000000010200780c */ /* 0x000fe20003f05070 */
        /* <DEDUP_REMOVED lines=69> */
[----:B------:R-:W-:-:S02]  /*19740*/  SHF.L.U32 R0, R18, 0x6, RZ ;  /* 0x0000000612007819 */ /* 0x000fc400000006ff */
[----:B------:R-:W-:Y:S02]  /*19750*/  F2FP.BF16.PACK_AB R19, R19, R122 ;  /* 0x0000007a1313723e */ /* 0x000fe400000010ff */
[----:B------:R-:W-:Y:S02]  /*19760*/  LOP3.LUT R0, R0, 0x1c0, RZ, 0xc0, !PT ;  /* 0x000001c000007812 */ /* 0x000fe400078ec0ff */
[----:B------:R-:W-:Y:S02]  /*19770*/  F2FP.BF16.PACK_AB R18, R125, R124 ;  /* 0x0000007c7d12723e */ /* 0x000fe400000010ff */
[----:B------:R-:W-:Y:S02]  /*19780*/  LEA.HI R0, R0, R0, RZ, 0x1d ;  /* 0x0000000000007211 */ /* 0x000fe400078fe8ff */
[----:B------:R-:W-:Y:S02]  /*19790*/  F2FP.BF16.PACK_AB R17, R127, R126 ;  /* 0x0000007e7f11723e */ /* 0x000fe400000010ff */
[----:B------:R-:W-:-:S02]  /*197a0*/  LEA R0, R174, R0, 0x1 ;  /* 0x00000000ae007211 */ /* 0x000fc400078e08ff */
[----:B------:R-:W-:Y:S02]  /*197b0*/  F2FP.BF16.PACK_AB R16, R129, R128 ;  /* 0x000000808110723e */ /* 0x000fe400000010ff */
[----:B------:R-:W-:Y:S02]  /*197c0*/  SHF.L.U32 R0, R0, 0x1, RZ ;  /* 0x0000000100007819 */ /* 0x000fe400000006ff */
[----:B------:R-:W-:Y:S02]  /*197d0*/  F2FP.BF16.PACK_AB R15, R131, R130 ;  /* 0x00000082830f723e */ /* 0x000fe400000010ff */
[C---:B------:R-:W-:Y:S01]  /*197e0*/  IADD3 R2, R0.reuse, -0x10, RZ ;  /* 0xfffffff000027810 */ /* 0x040fe20007ffe0ff */
[----:B------:R1:W-:Y:S01]  /*197f0*/  STS [R0+0x400], R3 ;  /* 0x0004000300007388 */ /* 0x0003e20000000800 */
[----:B------:R-:W-:-:S03]  /*19800*/  @P0 IADD3 R2, R0, 0x10, RZ ;  /* 0x0000001000020810 */ /* 0x000fc60007ffe0ff */
[----:B------:R2:W-:Y:S04]  /*19810*/  STS [R0], R4 ;  /* 0x0000000400007388 */ /* 0x0005e80000000800 */
[----:B------:R3:W-:Y:S04]  /*19820*/  STS [R2], R5 ;  /* 0x0000000502007388 */ /* 0x0007e80000000800 */
[----:B------:R-:W-:Y:S01]  /*19830*/  STS [R2+0x400], R9 ;  /* 0x0004000902007388 */ /* 0x000fe20000000800 */
[----:B-1----:R-:W-:Y:S02]  /*19840*/  IADD3 R3, R0, R8, RZ ;  /* 0x0000000800037210 */ /* 0x002fe40007ffe0ff */
[----:B------:R-:W-:-:S02]  /*19850*/  IADD3 R8, R8, R2, RZ ;  /* 0x0000000208087210 */ /* 0x000fc40007ffe0ff */
[-C--:B--2---:R-:W-:Y:S01]  /*19860*/  IADD3 R4, R3, R6.reuse, RZ ;  /* 0x0000000603047210 */ /* 0x084fe20007ffe0ff */
[----:B------:R1:W-:Y:S01]  /*19870*/  STS [R3], R7 ;  /* 0x0000000703007388 */ /* 0x0003e20000000800 */
[----:B---3--:R-:W-:-:S03]  /*19880*/  IADD3 R5, R0, R6, RZ ;  /* 0x0000000600057210 */ /* 0x008fc60007ffe0ff */
[----:B------:R-:W-:Y:S04]  /*19890*/  STS [R3+0x400], R12 ;  /* 0x0004000c03007388 */ /* 0x000fe80000000800 */
[----:B------:R-:W-:Y:S04]  /*198a0*/  STS [R8], R11 ;  /* 0x0000000b08007388 */ /* 0x000fe80000000800 */
        /* <DEDUP_REMOVED lines=53> */
[----:B------:R-:W-:-:S03]  /*19c00*/  IADD3 R0, R176, -R0, RZ ;  /* 0x80000000b0007210 */ /* 0x000fc60007ffe0ff */
[----:B------:R-:W-:Y:S01]  /*19c10*/  STS [R5+0x6400], R21 ;  /* 0x0064001505007388 */ /* 0x000fe20000000800 */
[----:B--2---:R-:W1:Y:S01]  /*19c20*/  @P4 MUFU.LG2 R2, R135 ;  /* 0x0000008700024308 */ /* 0x004e620000000c00 */
[----:B------:R-:W-:Y:S02]  /*19c30*/  LOP3.LUT P0, RZ, R0, 0x3, RZ, 0xc0, !PT ;  /* 0x0000000300ff7812 */ /* 0x000fe4000780c0ff */
[----:B------:R-:W-:Y:S04]  /*19c40*/  STS [R7+0x6000], R20 ;  /* 0x0060001407007388 */ /* 0x000fe80000000800 */
[----:B------:R2:W-:Y:S01]  /*19c50*/  STS [R7+0x6400], R19 ;  /* 0x0064001307007388 */ /* 0x0005e20000000800 */
[----:B---3--:R-:W3:Y:S03]  /*19c60*/  @P3 MUFU.LG2 R3, R134 ;  /* 0x0000008600033308 */ /* 0x008ee60000000c00 */
[----:B------:R2:W-:Y:S04]  /*19c70*/  STS [R4+0x6000], R18 ;  /* 0x0060001204007388 */ /* 0x0005e80000000800 */
[----:B------:R2:W-:Y:S01]  /*19c80*/  STS [R4+0x6400], R17 ;  /* 0x0064001104007388 */ /* 0x0005e20000000800 */
[----:B-1----:R-:W-:Y:S01]  /*19c90*/  @P4 FMUL.FTZ R2, R2, 0.69314718246459960938 ;  /* 0x3f31721802024820 */ /* 0x002fe20000410000 */
[----:B----4-:R-:W-:-:S02]  /*19ca0*/  MOV R8, 0x7f800000 ;  /* 0x7f80000000087802 */ /* 0x010fc40000000f00 */
[----:B------:R1:W-:Y:S04]  /*19cb0*/  STS [R6+0x6000], R16 ;  /* 0x0060001006007388 */ /* 0x0003e80000000800 */
[----:B------:R1:W-:Y:S01]  /*19cc0*/  STS [R6+0x6400], R15 ;  /* 0x0064000f06007388 */ /* 0x0003e20000000800 */
[----:B---3--:R-:W-:-:S03]  /*19cd0*/  @P3 FMUL.FTZ R0, R3, 0.69314718246459960938 ;  /* 0x3f31721803003820 */ /* 0x008fc60000410000 */
[----:B------:R-:W-:Y:S01]  /*19ce0*/  BAR.SYNC.DEFER_BLOCKING 0x0 ;  /* 0x0000000000007b1d */ /* 0x000fe20000010000 */
[----:B------:R-:W-:Y:S01]  /*19cf0*/  @P3 FFMA.FTZ R8, R132, c[0x0][0x238], R0 ;  /* 0x00008e0084083a23 */ /* 0x000fe20000010000 */
[----:B--2---:R-:W-:Y:S01]  /*19d00*/  MOV R7, 0x7f800000 ;  /* 0x7f80000000077802 */ /* 0x004fe20000000f00 */
[----:B------:R-:W-:-:S03]  /*19d10*/  @P4 FFMA.FTZ R7, R133, c[0x0][0x238], R2 ;  /* 0x00008e0085074a23 */ /* 0x000fc60000010002 */
[----:B-----5:R1:W2:Y:S04]  /*19d20*/  LDS.128 R28, [R209] ;  /* 0x00000000d11c7984 */ /* 0x0202a80000000c00 */
        /* <DEDUP_REMOVED lines=37> */
[----:B-1----:R-:W-:Y:S02]  /*19f80*/  @!P2 IADD3 R6, P0, R2, UR4, RZ ;  /* 0x000000040206ac10 */ /* 0x002fe4000ff1e0ff */
        /* <DEDUP_REMOVED lines=8> */
.L_x_1120:
[----:B--234-:R-:W-:Y:S05]  /*1a010*/  BSYNC B0 ;  /* 0x0000000000007941 */ /* 0x01cfea0003800000 */
.L_x_1119:
[----:B------:R-:W2:Y:S04]  /*1a020*/  LDL.64 R82, [R1+0x98] ;  /* 0x0000980001527983 */ /* 0x000ea80000100a00 */
[----:B------:R3:W5:Y:S04]  /*1a030*/  LDL R80, [R1+0xac] ;  /* 0x0000ac0001507983 */ /* 0x0007680000100800 */
[----:B-1----:R3:W5:Y:S04]  /*1a040*/  LDL R15, [R1+0xa8] ;  /* 0x0000a800010f7983 */ /* 0x0027680000100800 */
[----:B------:R3:W5:Y:S01]  /*1a050*/  LDL R14, [R1+0xb0] ;  /* 0x0000b000010e7983 */ /* 0x0007620000100800 */
[----:B------:R-:W-:Y:S01]  /*1a060*/  LEA.HI R13, R177, R176, RZ, 0x3 ;  /* 0x000000b0b10d7211 */ /* 0x000fe200078f18ff */
[----:B------:R-:W-:Y:S01]  /*1a070*/  UIMAD UR9, UR9, -0x40, UR16 ;  /* 0xffffffc0090978a4 */ /* 0x000fe2000f8e0210 */
[----:B------:R-:W-:Y:S01]  /*1a080*/  BSSY B0, `(.L_x_1121) ;  /* 0x0000024000007945 */ /* 0x000fe20003800000 */
[----:B------:R-:W1:Y:S01]  /*1a090*/  S2R R0, SR_TID.X ;  /* 0x0000000000007919 */ /* 0x000e620000002100 */
[----:B------:R-:W-:Y:S01]  /*1a0a0*/  SHF.R.S32.HI R3, RZ, 0x3, R13 ;  /* 0x00000003ff037819 */ /* 0x000fe2000001140d */
[----:B------:R-:W-:-:S02]  /*1a0b0*/  USHF.R.S32.HI UR6, URZ, 0x1f, UR10 ;  /* 0x0000001f3f067899 */ /* 0x000fc4000801140a */
[----:B------:R-:W4:Y:S01]  /*1a0c0*/  S2R R10, SR_CTAID.Z ;  /* 0x00000000000a7919 */ /* 0x000f220000002700 */
[----:B------:R-:W-:Y:S02]  /*1a0d0*/  ULDC.64 UR4, c[0x0][0x1f0] ;  /* 0x00007c0000047ab9 */ /* 0x000fe40000000a00 */
[----:B------:R-:W-:-:S04]  /*1a0e0*/  UIMAD UR4, UR6, UR4, URZ ;  /* 0x00000004060472a4 */ /* 0x000fc8000f8e023f */
[----:B------:R-:W-:Y:S01]  /*1a0f0*/  UIMAD UR4, UR10, UR5, UR4 ;  /* 0x000000050a0472a4 */ /* 0x000fe2000f8e0204 */
[----:B-1----:R-:W-:-:S04]  /*1a100*/  SHF.R.S32.HI R2, RZ, 0x1f, R0 ;  /* 0x0000001fff027819 */ /* 0x002fc80000011400 */
        /* <DEDUP_REMOVED lines=27> */
.L_x_1122:
[----:B---3--:R-:W-:Y:S05]  /*1a2c0*/  BSYNC B0 ;  /* 0x0000000000007941 */ /* 0x008fea0003800000 */
.L_x_1121:
        /* <DEDUP_REMOVED lines=22> */
.L_x_1124:
[----:B------:R-:W-:Y:S05]  /*1a430*/  BSYNC B0 ;  /* 0x0000000000007941 */ /* 0x000fea0003800000 */
.L_x_1123:
        /* <DEDUP_REMOVED lines=22> */
.L_x_1126:
[----:B------:R-:W-:Y:S05]  /*1a5a0*/  BSYNC B0 ;  /* 0x0000000000007941 */ /* 0x000fea0003800000 */
.L_x_1125:
        /* <DEDUP_REMOVED lines=23> */
.L_x_1127:
        /* <DEDUP_REMOVED lines=14> */
.L_x_2046:


//--------------------- .text._ZN5flash16flash_fwd_kernelI23Flash_fwd_kernel_traitsILi256ELi64ELi64ELi4ELb0ELb0EN7cutlass10bfloat16_tE19Flash_kernel_traitsILi256ELi64ELi64ELi4ES3_EELb0ELb0ELb1ELb0ELb0ELb0ELb1ELb0EEEvNS_16Flash_fwd_paramsE --------------------------
	.section	.text._ZN5flash16flash_fwd_kernelI23Flash_fwd_kernel_traitsILi256ELi64ELi64ELi4ELb0ELb0EN7cutlass10bfloat16_tE19Flash_kernel_traitsILi256ELi64ELi64ELi4ES3_EELb0ELb0ELb1ELb0ELb0ELb0ELb1ELb0EEEvNS_16Flash_fwd_paramsE,"ax",@progbits
	.sectioninfo	@"SHI_REGISTERS=255"
	.align	128
        .global         _ZN5flash16flash_fwd_kernelI23Flash_fwd_kernel_traitsILi256ELi64ELi64ELi4ELb0ELb0EN7cutlass10bfloat16_tE19Flash_kernel_traitsILi256ELi64ELi64ELi4ES3_EELb0ELb0ELb1ELb0ELb0ELb0ELb1ELb0EEEvNS_16Flash_fwd_paramsE
        .type           _ZN5flash16flash_fwd_kernelI23Flash_fwd_kernel_traitsILi256ELi64ELi64ELi4ELb0ELb0EN7cutlass10bfloat16_tE19Flash_kernel_traitsILi256ELi64ELi64ELi4ES3_EELb0ELb0ELb1ELb0ELb0ELb0ELb1ELb0EEEvNS_16Flash_fwd_paramsE,@function
        .size           _ZN5flash16flash_fwd_kernelI23Flash_fwd_kernel_traitsILi256ELi64ELi64ELi4ELb0ELb0EN7cutlass10bfloat16_tE19Flash_kernel_traitsILi256ELi64ELi64ELi4ES3_EELb0ELb0ELb1ELb0ELb0ELb0ELb1ELb0EEEvNS_16Flash_fwd_paramsE,(.L_x_2047 - _ZN5flash16flash_fwd_kernelI23Flash_fwd_kernel_traitsILi256ELi64ELi64ELi4ELb0ELb0EN7cutlass10bfloat16_tE19Flash_kernel_traitsILi256ELi64ELi64ELi4ES3_EELb0ELb0ELb1ELb0ELb0ELb0ELb1ELb0EEEvNS_16Flash_fwd_paramsE)
        .other          _ZN5flash16flash_fwd_kernelI23Flash_fwd_kernel_traitsILi256ELi64ELi64ELi4ELb0ELb0EN7cutlass10bfloat16_tE19Flash_kernel_traitsILi256ELi64ELi64ELi4ES3_EELb0ELb0ELb1ELb0ELb0ELb0ELb1ELb0EEEvNS_16Flash_fwd_paramsE,@"STO_CUDA_ENTRY STV_DEFAULT"
_ZN5flash16flash_fwd_kernelI23Flash_fwd_kernel_traitsILi256ELi64ELi64ELi4ELb0ELb0EN7cutlass10bfloat16_tE19Flash_kernel_traitsILi256ELi64ELi64ELi4ES3_EELb0ELb0ELb1ELb0ELb0ELb0ELb1ELb0EEEvNS_16Flash_fwd_paramsE:
.text._ZN5flash16flash_fwd_kernelI23Flash_fwd_kernel_traitsILi256ELi64ELi64ELi4ELb0ELb0EN7cutlass10bfloat16_tE19Flash_kernel_traitsILi256ELi64ELi64ELi4ES3_EELb0ELb0ELb1ELb0ELb0ELb0ELb1ELb0EEEvNS_16Flash_fwd_paramsE:
        /* <DEDUP_REMOVED lines=57> */
.L_x_1128:
[----:B------:R-:W-:Y:S02]  /*0390*/  ULDC UR6, c[0x0][0x218] ;  /* 0x0000860000067ab9 */ /* 0x000fe40000000800 */
.L_x_1129:
        /* <DEDUP_REMOVED lines=124> */
.L_x_1132:
[----:B------:R-:W-:Y:S05]  /*0b60*/  BSYNC B0 ;  /* 0x0000000000007941 */ /* 0x000fea0003800000 */
.L_x_1131:
        /* <DEDUP_REMOVED lines=22> */
.L_x_1134:
[----:B------:R-:W-:Y:S05]  /*0cd0*/  BSYNC B0 ;  /* 0x0000000000007941 */ /* 0x000fea0003800000 */
.L_x_1133:
        /* <DEDUP_REMOVED lines=22> */
.L_x_1136:
[----:B------:R-:W-:Y:S05]  /*0e40*/  BSYNC B0 ;  /* 0x0000000000007941 */ /* 0x000fea0003800000 */
.L_x_1135:
        /* <DEDUP_REMOVED lines=21> */
.L_x_1138:
[----:B------:R-:W-:Y:S05]  /*0fa0*/  BSYNC B0 ;  /* 0x0000000000007941 */ /* 0x000fea0003800000 */
.L_x_1137:
        /* <DEDUP_REMOVED lines=35> */
.L_x_1130:
        /* <DEDUP_REMOVED lines=32> */
.L_x_1139:
        /* <DEDUP_REMOVED lines=50> */
.L_x_1140:
        /* <DEDUP_REMOVED lines=121> */
.L_x_1142:
[----:B------:R-:W-:Y:S05]  /*1e90*/  BSYNC B0 ;  /* 0x0000000000007941 */ /* 0x000fea0003800000 */
.L_x_1141:
        /* <DEDUP_REMOVED lines=45> */
.L_x_1144:
[----:B------:R-:W-:Y:S05]  /*2170*/  BSYNC B0 ;  /* 0x0000000000007941 */ /* 0x000fea0003800000 */
.L_x_1143:
        /* <DEDUP_REMOVED lines=45> */
.L_x_1146:
[----:B------:R-:W-:Y:S05]  /*2450*/  BSYNC B0 ;  /* 0x0000000000007941 */ /* 0x000fea0003800000 */
.L_x_1145:
        /* <DEDUP_REMOVED lines=48> */
.L_x_1148:
[----:B------:R-:W-:Y:S05]  /*2760*/  BSYNC B0 ;  /* 0x0000000000007941 */ /* 0x000fea0003800000 */
.L_x_1147:
        /* <DEDUP_REMOVED lines=45> */
.L_x_1150:
[----:B------:R-:W-:Y:S05]  /*2a40*/  BSYNC B0 ;  /* 0x0000000000007941 */ /* 0x000fea0003800000 */
.L_x_1149:
        /* <DEDUP_REMOVED lines=41> */
.L_x_1152:
[----:B------:R-:W-:Y:S05]  /*2ce0*/  BSYNC B0 ;  /* 0x0000000000007941 */ /* 0x000fea0003800000 */
.L_x_1151:
        /* <DEDUP_REMOVED lines=40> */
.L_x_1154:
[----:B------:R-:W-:Y:S05]  /*2f70*/  BSYNC B0 ;  /* 0x0000000000007941 */ /* 0x000fea0003800000 */
.L_x_1153:
        /* <DEDUP_REMOVED lines=47> */
.L_x_1156:
[----:B------:R-:W-:Y:S05]  /*3270*/  BSYNC B0 ;  /* 0x0000000000007941 */ /* 0x000fea0003800000 */
.L_x_1155:
        /* <DEDUP_REMOVED lines=52> */
.L_x_1158:
[----:B------:R-:W-:Y:S05]  /*35c0*/  BSYNC B0 ;  /* 0x0000000000007941 */ /* 0x000fea0003800000 */
.L_x_1157:
        /* <DEDUP_REMOVED lines=45> */
.L_x_1160:
[----:B------:R-:W-:Y:S05]  /*38a0*/  BSYNC B0 ;  /* 0x0000000000007941 */ /* 0x000fea0003800000 */
.L_x_1159:
        /* <DEDUP_REMOVED lines=44> */
.L_x_1162:
[----:B------:R-:W-:Y:S05]  /*3b70*/  BSYNC B0 ;  /* 0x0000000000007941 */ /* 0x000fea0003800000 */
.L_x_1161:
        /* <DEDUP_REMOVED lines=46> */
.L_x_1164:
[----:B------:R-:W-:Y:S05]  /*3e60*/  BSYNC B0 ;  /* 0x0000000000007941 */ /* 0x000fea0003800000 */
.L_x_1163:
[C---:B------:R-:W-:Y:S01]  /*3e70*/  IMAD.SHL.U32 R8, R2.reuse, 0x40, RZ ;  /* 0x0000004002087824 */ /* 0x040fe200078e00ff */
[----:B------:R-:W-:Y:S01]  /*3e80*/  R2P PR, R2, 0x6 ;  /* 0x0000000602007804 */ /* 0x000fe20000000000 */
[----:B------:R-:W-:Y:S01]  /*3e90*/  IMAD.SHL.U32 R14, R14, 0x8, RZ ;  /* 0x000000080e0e7824 */ /* 0x000fe200078e00ff */
[----:B------:R-:W-:Y:S01]  /*3ea0*/  ULDC UR5, c[0x0][0x2e4] ;  /* 0x0000b90000057ab9 */ /* 0x000fe20000000800 */
[C---:B------:R-:W-:Y:S01]  /*3eb0*/  IMAD R226, R89.reuse, 0x400, R0 ;  /* 0x0000040059e27824 */ /* 0x040fe200078e0200 */
[----:B------:R-:W-:Y:S01]  /*3ec0*/  LOP3.LUT R9, R8, 0x1c0, RZ, 0xc0, !PT ;  /* 0x000001c008097812 */ /* 0x000fe200078ec0ff */
[----:B------:R-:W-:Y:S01]  /*3ed0*/  ULDC UR4, c[0x0][0x2e8] ;  /* 0x0000ba0000047ab9 */ /* 0x000fe20000000800 */
[----:B------:R-:W-:Y:S01]  /*3ee0*/  LEA R89, R89, UR14, 0x4 ;  /* 0x0000000e59597c11 */ /* 0x000fe2000f8e20ff */
[----:B------:R-:W-:Y:S01]  /*3ef0*/  IMAD.SHL.U32 R226, R226, 0x2, RZ ;  /* 0x00000002e2e27824 */ /* 0x000fe200078e00ff */
[----:B------:R-:W-:Y:S01]  /*3f00*/  LOP3.LUT R8, R9, 0x8, R14, 0xf8, !PT ;  /* 0x0000000809087812 */ /* 0x000fe200078ef80e */
[----:B------:R-:W-:Y:S01]  /*3f10*/  UIADD3 UR14, UR15, 0x1, -UR16 ;  /* 0x000000010f0e7890 */ /* 0x000fe2000fffe810 */
[----:B------:R-:W-:Y:S01]  /*3f20*/  SHF.R.U32.HI R9, RZ, 0x3, R9 ;  /* 0x00000003ff097819 */ /* 0x000fe20000011609 */
[--C-:B------:R-:W-:Y:S01]  /*3f30*/  IMAD R224, R7, 0x2, R226.reuse ;  /* 0x0000000207e07824 */ /* 0x100fe200078e02e2 */
[----:B------:R-:W-:Y:S01]  /*3f40*/  LDSM.16.M88.4 R80, [R226] ;  /* 0x00000000e250783b */ /* 0x000fe20000000200 */
[C---:B------:R-:W-:Y:S01]  /*3f50*/  IMAD R222, R5.reuse, 0x2, R226 ;  /* 0x0000000205de7824 */ /* 0x040fe200078e02e2 */
[----:B------:R-:W-:Y:S01]  /*3f60*/  LOP3.LUT R8, R8, R9, RZ, 0x3c, !PT ;  /* 0x0000000908087212 */ /* 0x000fe200078e3cff */
[----:B------:R-:W-:Y:S01]  /*3f70*/  IMAD R221, R5, 0x2, R224 ;  /* 0x0000000205dd7824 */ /* 0x000fe200078e02e0 */
[----:B------:R-:W-:Y:S01]  /*3f80*/  LDSM.16.M88.4 R60, [R224] ;  /* 0x00000000e03c783b */ /* 0x000fe20000000200 */
[----:B------:R-:W-:Y:S01]  /*3f90*/  UIADD3 UR5, UR15, -UR5, -UR16 ;  /* 0x800000050f057290 */ /* 0x000fe2000fffe810 */
[----:B------:R-:W-:Y:S01]  /*3fa0*/  IMAD.SHL.U32 R239, R4, 0x2, RZ ;  /* 0x0000000204ef7824 */ /* 0x000fe200078e00ff */
[----:B------:R-:W-:Y:S01]  /*3fb0*/  UIADD3 UR4, UR14, UR4, URZ ;  /* 0x000000040e047290 */ /* 0x000fe2000fffe03f */
[----:B------:R-:W-:Y:S01]  /*3fc0*/  IMAD R225, R225, 0x200, R8 ;  /* 0x00000200e1e17824 */ /* 0x000fe200078e0208 */
[----:B------:R-:W-:Y:S01]  /*3fd0*/  LDSM.16.M88.4 R76, [R222] ;  /* 0x00000000de4c783b */ /* 0x000fe20000000200 */
[----:B------:R-:W-:Y:S01]  /*3fe0*/  IMAD.IADD R6, R6, 0x1, R89 ;  /* 0x0000000106067824 */ /* 0x000fe200078e0259 */
[----:B------:R-:W-:Y:S01]  /*3ff0*/  LOP3.LUT R239, R239, 0x6, RZ, 0xc0, !PT ;  /* 0x00000006efef7812 */ /* 0x000fe200078ec0ff */
[----:B------:R-:W-:Y:S01]  /*4000*/  IMAD.SHL.U32 R225, R225, 0x2, RZ ;  /* 0x00000002e1e17824 */ /* 0x000fe200078e00ff */
[----:B------:R-:W-:Y:S01]  /*4010*/  LDSM.16.M88.4 R68, [R221] ;  /* 0x00000000dd44783b */ /* 0x000fe20000000200 */
[----:B------:R-:W-:Y:S01]  /*4020*/  UISETP.GT.AND UP0, UPT, UR27, UR9, UPT ;  /* 0x000000091b00728c */ /* 0x000fe2000bf04270 */
[----:B------:R-:W-:-:S02]  /*4030*/  IADD3 R238, R6, UR5, RZ ;  /* 0x0000000506ee7c10 */ /* 0x000fc4000fffe0ff */
[----:B------:R-:W5:Y:S01]  /*4040*/  LDSM.16.M88.4 R48, [R225+0x8000] ;  /* 0x00800000e130783b */ /* 0x000f620000000200 */
[C---:B------:R-:W-:Y:S02]  /*4050*/  IADD3 R2, R225.reuse, 0x8000, RZ ;  /* 0x00008000e1027810 */ /* 0x040fe40007ffe0ff */
[----:B------:R-:W-:Y:S01]  /*4060*/  IADD3 R223, R225, 0x8020, RZ ;  /* 0x00008020e1df7810 */ /* 0x000fe20007ffe0ff */
[----:B------:R-:W1:Y:S01]  /*4070*/  LDSM.16.M88.4 R40, [R225+0x8800] ;  /* 0x00880000e128783b */ /* 0x000e620000000200 */
[----:B------:R-:W-:Y:S01]  /*4080*/  @P1 IADD3 R223, R2, -0x20, RZ ;  /* 0xffffffe002df1810 */ /* 0x000fe20007ffe0ff */
[----:B------:R-:W-:Y:S01]  /*4090*/  IMAD.MOV.U32 R2, RZ, RZ, 0x40 ;  /* 0x00000040ff027424 */ /* 0x000fe200078e00ff */
[C---:B------:R-:W-:Y:S01]  /*40a0*/  IADD3 R237, R6.reuse, UR4, RZ ;  /* 0x0000000406ed7c10 */ /* 0x040fe2000fffe0ff */
[----:B------:R-:W2:Y:S01]  /*40b0*/  LDSM.16.M88.4 R32, [R225+0x9000] ;  /* 0x00900000e120783b */ /* 0x000ea20000000200 */
[----:B------:R-:W-:Y:S02]  /*40c0*/  IADD3 R6, R6, 0x8, RZ ;  /* 0x0000000806067810 */ /* 0x000fe40007ffe0ff */
[----:B------:R-:W-:Y:S01]  /*40d0*/  SEL R2, R2, 0xffffffc0, !P2 ;  /* 0xffffffc002027807 */ /* 0x000fe20005000000 */
[----:B-1----:R-:W1:Y:S01]  /*40e0*/  LDSM.16.M88.4 R8, [R225+0x9800] ;  /* 0x00980000e108783b */ /* 0x002e620000000200 */
[----:B------:R-:W-:-:S02]  /*40f0*/  IADD3 R231, R6, UR4, RZ ;  /* 0x0000000406e77c10 */ /* 0x000fc4000fffe0ff */
[----:B------:R-:W-:Y:S01]  /*4100*/  IADD3 R236, R6, UR5, RZ ;  /* 0x0000000506ec7c10 */ /* 0x000fe2000fffe0ff */
[----:B------:R-:W3:Y:S01]  /*4110*/  LDSM.16.M88.4 R56, [R223] ;  /* 0x00000000df38783b */ /* 0x000ee20000000200 */
[----:B------:R-:W-:Y:S01]  /*4120*/  IMAD.IADD R219, R225, 0x1, R2 ;  /* 0x00000001e1db7824 */ /* 0x000fe200078e0202 */
[----:B------:R-:W-:Y:S01]  /*4130*/  IMNMX R237, R237, UR15, PT ;  /* 0x0000000feded7c17 */ /* 0x000fe2000b800200 */
[----:B------:R-:W-:Y:S01]  /*4140*/  IMAD.IADD R212, R2, 0x1, R223 ;  /* 0x0000000102d47824 */ /* 0x000fe200078e02df */
[----:B------:R-:W4:Y:S01]  /*4150*/  LDSM.16.M88.4 R24, [R223+0x800] ;  /* 0x00080000df18783b */ /* 0x000f220000000200 */
[----:B------:R-:W-:Y:S02]  /*4160*/  IMNMX R231, R231, UR15, PT ;  /* 0x0000000fe7e77c17 */ /* 0x000fe4000b800200 */
[----:B------:R-:W-:Y:S01]  /*4170*/  IMNMX R238, RZ, R238, !PT ;  /* 0x000000eeffee7217 */ /* 0x000fe20007800200 */
[----:B--2-4-:R-:W2:Y:S01]  /*4180*/  LDSM.16.M88.4 R20, [R223+0x1000] ;  /* 0x00100000df14783b */ /* 0x014ea20000000200 */
[----:B------:R-:W-:-:S02]  /*4190*/  IMNMX R236, RZ, R236, !PT ;  /* 0x000000ecffec7217 */ /* 0x000fc40007800200 */
[C---:B------:R-:W-:Y:S01]  /*41a0*/  IADD3 R215, R223.reuse, 0x800, RZ ;  /* 0x00000800dfd77810 */ /* 0x040fe20007ffe0ff */
[----:B------:R-:W4:Y:S01]  /*41b0*/  LDSM.16.M88.4 R64, [R223+0x1800] ;  /* 0x00180000df40783b */ /* 0x000f220000000200 */
[C---:B------:R-:W-:Y:S02]  /*41c0*/  IADD3 R214, R223.reuse, 0x1000, RZ ;  /* 0x00001000dfd67810 */ /* 0x040fe40007ffe0ff */
[C---:B------:R-:W-:Y:S01]  /*41d0*/  IADD3 R213, R223.reuse, 0x1800, RZ ;  /* 0x00001800dfd57810 */ /* 0x040fe20007ffe0ff */
[----:B------:R-:W1:Y:S01]  /*41e0*/  LDSM.16.M88.4 R16, [R219+0x8000] ;  /* 0x00800000db10783b */ /* 0x000e620000000200 */
[C---:B------:R-:W-:Y:S02]  /*41f0*/  IADD3 R211, R223.reuse, 0x2000, RZ ;  /* 0x00002000dfd37810 */ /* 0x040fe40007ffe0ff */
[C---:B------:R-:W-:Y:S01]  /*4200*/  IADD3 R210, R223.reuse, 0x2800, RZ ;  /* 0x00002800dfd27810 */ /* 0x040fe20007ffe0ff */
[----:B------:R-:W1:Y:S01]  /*4210*/  LDSM.16.M88.4 R12, [R219+0x8800] ;  /* 0x00880000db0c783b */ /* 0x000e620000000200 */
[----:B------:R-:W-:-:S02]  /*4220*/  IADD3 R209, R223, 0x3000, RZ ;  /* 0x00003000dfd17810 */ /* 0x000fc40007ffe0ff */
[C---:B------:R-:W-:Y:S01]  /*4230*/  IADD3 R208, R223.reuse, 0x3800, RZ ;  /* 0x00003800dfd07810 */ /* 0x040fe20007ffe0ff */
[C---:B-----5:R-:W-:Y:S01]  /*4240*/  HMMA.16816.F32.BF16 R52, R80.reuse, R48, RZ ;  /* 0x000000305034723c */ /* 0x060fe200000418ff */
[----:B------:R-:W-:Y:S01]  /*4250*/  LDSM.16.M88.4 R84, [R219+0x9800] ;  /* 0x00980000db54783b */ /* 0x000fe20000000200 */
[C---:B------:R-:W-:Y:S02]  /*4260*/  IADD3 R207, R223.reuse, 0x4000, RZ ;  /* 0x00004000dfcf7810 */ /* 0x040fe40007ffe0ff */
[C---:B------:R-:W-:Y:S01]  /*4270*/  IADD3 R206, R223.reuse, 0x4800, RZ ;  /* 0x00004800dfce7810 */ /* 0x040fe20007ffe0ff */
[----:B------:R-:W-:Y:S01]  /*4280*/  LDSM.16.M88.4 R72, [R212+0x1800] ;  /* 0x00180000d448783b */ /* 0x000fe20000000200 */
[C---:B------:R-:W-:Y:S02]  /*4290*/  IADD3 R205, R223.reuse, 0x5000, RZ ;  /* 0x00005000dfcd7810 */ /* 0x040fe40007ffe0ff */
[----:B------:R-:W-:Y:S01]  /*42a0*/  HMMA.16816.F32.BF16 R48, R80, R50, RZ ;  /* 0x000000325030723c */ /* 0x000fe200000418ff */
[----:B------:R-:W0:Y:S01]  /*42b0*/  LDGDEPBAR ;  /* 0x00000000000079af */ /* 0x000e220000000000 */
[----:B------:R-:W-:-:S02]  /*42c0*/  IADD3 R204, R223, 0x5800, RZ ;  /* 0x00005800dfcc7810 */ /* 0x000fc40007ffe0ff */
[C---:B------:R-:W-:Y:S02]  /*42d0*/  IADD3 R203, R223.reuse, 0x6000, RZ ;  /* 0x00006000dfcb7810 */ /* 0x040fe40007ffe0ff */
[C---:B------:R-:W-:Y:S02]  /*42e0*/  IADD3 R202, R223.reuse, 0x6800, RZ ;  /* 0x00006800dfca7810 */ /* 0x040fe40007ffe0ff */
[----:B------:R-:W-:Y:S01]  /*42f0*/  HMMA.16816.F32.BF16 R44, R80, R40, RZ ;  /* 0x00000028502c723c */ /* 0x000fe200000418ff */
[C---:B------:R-:W-:Y:S02]  /*4300*/  IADD3 R201, R223.reuse, 0x7000, RZ ;  /* 0x00007000dfc97810 */ /* 0x040fe40007ffe0ff */
[----:B------:R-:W-:-:S05]  /*4310*/  IADD3 R200, R223, 0x7800, RZ ;  /* 0x00007800dfc87810 */ /* 0x000fca0007ffe0ff */
[C---:B------:R-:W-:Y:S08]  /*4320*/  HMMA.16816.F32.BF16 R36, R80.reuse, R32, RZ ;  /* 0x000000205024723c */ /* 0x040ff000000418ff */
[C---:B------:R-:W-:Y:S08]  /*4330*/  HMMA.16816.F32.BF16 R40, R80.reuse, R42, RZ ;  /* 0x0000002a5028723c */ /* 0x040ff000000418ff */
[C---:B------:R-:W-:Y:S08]  /*4340*/  HMMA.16816.F32.BF16 R32, R80.reuse, R34, RZ ;  /* 0x000000225020723c */ /* 0x040ff000000418ff */
[C---:B-1----:R-:W-:Y:S08]  /*4350*/  HMMA.16816.F32.BF16 R28, R80.reuse, R8, RZ ;  /* 0x00000008501c723c */ /* 0x042ff000000418ff */
[----:B------:R-:W-:Y:S01]  /*4360*/  HMMA.16816.F32.BF16 R80, R80, R10, RZ ;  /* 0x0000000a5050723c */ /* 0x000fe200000418ff */
[----:B------:R-:W1:Y:S07]  /*4370*/  LDSM.16.M88.4 R8, [R219+0x9000] ;  /* 0x00900000db08783b */ /* 0x000e6e0000000200 */
[C---:B---3--:R-:W-:Y:S08]  /*4380*/  HMMA.16816.F32.BF16 R52, R60.reuse, R56, R52 ;  /* 0x000000383c34723c */ /* 0x048ff00000041834 */
[C---:B------:R-:W-:Y:S01]  /*4390*/  HMMA.16816.F32.BF16 R48, R60.reuse, R58, R48 ;  /* 0x0000003a3c30723c */ /* 0x040fe20000041830 */
[----:B------:R-:W3:Y:S07]  /*43a0*/  LDSM.16.M88.4 R56, [R212] ;  /* 0x00000000d438783b */ /* 0x000eee0000000200 */
        /* <DEDUP_REMOVED lines=15> */
[----:B------:R-:W2:Y:S07]  /*44a0*/  LDSM.16.M88.4 R12, [R225+0xa800] ;  /* 0x00a80000e10c783b */ /* 0x000eae0000000200 */
[C---:B-1----:R-:W-:Y:S08]  /*44b0*/  HMMA.16816.F32.BF16 R36, R76.reuse, R8, R36 ;  /* 0x000000084c24723c */ /* 0x042ff00000041824 */
[C---:B------:R-:W-:Y:S01]  /*44c0*/  HMMA.16816.F32.BF16 R32, R76.reuse, R10, R32 ;  /* 0x0000000a4c20723c */ /* 0x040fe20000041820 */
[----:B------:R-:W1:Y:S07]  /*44d0*/  LDSM.16.M88.4 R8, [R225+0xb000] ;  /* 0x00b00000e108783b */ /* 0x000e6e0000000200 */
[C---:B------:R-:W-:Y:S08]  /*44e0*/  HMMA.16816.F32.BF16 R28, R76.reuse, R84, R28 ;  /* 0x000000544c1c723c */ /* 0x040ff0000004181c */
[----:B------:R-:W-:Y:S01]  /*44f0*/  HMMA.16816.F32.BF16 R76, R76, R86, R80 ;  /* 0x000000564c4c723c */ /* 0x000fe20000041850 */
[----:B------:R-:W-:Y:S04]  /*4500*/  LDSM.16.M88.4 R80, [R224+0x2000] ;  /* 0x00200000e050783b */ /* 0x000fe80000000200 */
[----:B------:R-:W-:Y:S03]  /*4510*/  LDSM.16.M88.4 R84, [R223+0x3800] ;  /* 0x00380000df54783b */ /* 0x000fe60000000200 */
[C---:B---3--:R-:W-:Y:S08]  /*4520*/  HMMA.16816.F32.BF16 R52, R68.reuse, R56, R52 ;  /* 0x000000384434723c */ /* 0x048ff00000041834 */
[C---:B------:R-:W-:Y:S01]  /*4530*/  HMMA.16816.F32.BF16 R48, R68.reuse, R58, R48 ;  /* 0x0000003a4430723c */ /* 0x040fe20000041830 */
[----:B------:R-:W3:Y:S07]  /*4540*/  LDSM.16.M88.4 R56, [R223+0x2000] ;  /* 0x00200000df38783b */ /* 0x000eee0000000200 */
[C---:B-----5:R-:W-:Y:S08]  /*4550*/  HMMA.16816.F32.BF16 R44, R68.reuse, R24, R44 ;  /* 0x00000018442c723c */ /* 0x060ff0000004182c */
[C---:B------:R-:W-:Y:S01]  /*4560*/  HMMA.16816.F32.BF16 R40, R68.reuse, R26, R40 ;  /* 0x0000001a4428723c */ /* 0x040fe20000041828 */
[----:B------:R-:W5:Y:S07]  /*4570*/  LDSM.16.M88.4 R24, [R223+0x2800] ;  /* 0x00280000df18783b */ /* 0x000f6e0000000200 */
[C---:B--2---:R-:W-:Y:S08]  /*4580*/  HMMA.16816.F32.BF16 R36, R68.reuse, R20, R36 ;  /* 0x000000144424723c */ /* 0x044ff00000041824 */
[C---:B------:R-:W-:Y:S01]  /*4590*/  HMMA.16816.F32.BF16 R32, R68.reuse, R22, R32 ;  /* 0x000000164420723c */ /* 0x040fe20000041820 */
[----:B------:R-:W2:Y:S07]  /*45a0*/  LDSM.16.M88.4 R20, [R223+0x3000] ;  /* 0x00300000df14783b */ /* 0x000eae0000000200 */
[C---:B------:R-:W-:Y:S08]  /*45b0*/  HMMA.16816.F32.BF16 R28, R68.reuse, R72, R28 ;  /* 0x00000048441c723c */ /* 0x040ff0000004181c */
[----:B------:R-:W-:Y:S01]  /*45c0*/  HMMA.16816.F32.BF16 R76, R68, R74, R76 ;  /* 0x0000004a444c723c */ /* 0x000fe2000004184c */
[----:B------:R-:W-:Y:S04]  /*45d0*/  LDSM.16.M88.4 R68, [R222+0x2000] ;  /* 0x00200000de44783b */ /* 0x000fe80000000200 */
[----:B------:R-:W-:Y:S03]  /*45e0*/  LDSM.16.M88.4 R72, [R219+0xb800] ;  /* 0x00b80000db48783b */ /* 0x000fe60000000200 */
[C---:B----4-:R-:W-:Y:S08]  /*45f0*/  HMMA.16816.F32.BF16 R52, R60.reuse, R16, R52 ;  /* 0x000000103c34723c */ /* 0x050ff00000041834 */
        /* <DEDUP_REMOVED lines=14> */
[----:B------:R-:W-:Y:S07]  /*46e0*/  LDSM.16.M88.4 R56, [R212+0x3000] ;  /* 0x00300000d438783b */ /* 0x000fee0000000200 */
        /* <DEDUP_REMOVED lines=25> */
[----:B------:R-:W2:Y:S07]  /*4880*/  LDSM.16.M88.4 R64, [R223+0x4800] ;  /* 0x00480000df40783b */ /* 0x000eae0000000200 */
[C---:B------:R-:W-:Y:S08]  /*4890*/  HMMA.16816.F32.BF16 R44, R20.reuse, R60, R44 ;  /* 0x0000003c142c723c */ /* 0x040ff0000004182c */
        /* <DEDUP_REMOVED lines=18> */
[C---:B------:R-:W-:Y:S08]  /*49c0*/  HMMA.16816.F32.BF16 R28, R80.reuse, R84, R28 ;  /* 0x00000054501c723c */ /* 0x040ff0000004181c */
[----:B------:R-:W-:Y:S08]  /*49d0*/  HMMA.16816.F32.BF16 R76, R80, R86, R76 ;  /* 0x00000056504c723c */ /* 0x000ff0000004184c */
[C---:B-----5:R-:W-:Y:S08]  /*49e0*/  HMMA.16816.F32.BF16 R52, R72.reuse, R68, R52 ;  /* 0x000000444834723c */ /* 0x060ff00000041834 */
        /* <DEDUP_REMOVED lines=8> */
[C---:B------:R-:W-:Y:S01]  /*4a70*/  HMMA.16816.F32.BF16 R80, R72.reuse, R56, R28 ;  /* 0x000000384850723c */ /* 0x040fe2000004181c */
[----:B------:R-:W5:Y:S07]  /*4a80*/  LDSM.16.M88.4 R28, [R212+0x5000] ;  /* 0x00500000d41c783b */ /* 0x000f6e0000000200 */
[----:B------:R-:W-:Y:S01]  /*4a90*/  HMMA.16816.F32.BF16 R76, R72, R58, R76 ;  /* 0x0000003a484c723c */ /* 0x000fe2000004184c */
[----:B------:R-:W-:Y:S07]  /*4aa0*/  LDSM.16.M88.4 R56, [R219+0xe000] ;  /* 0x00e00000db38783b */ /* 0x000fee0000000200 */
[C---:B------:R-:W-:Y:S08]  /*4ab0*/  HMMA.16816.F32.BF16 R52, R24.reuse, R20, R52 ;  /* 0x000000141834723c */ /* 0x040ff00000041834 */
[C---:B------:R-:W-:Y:S01]  /*4ac0*/  HMMA.16816.F32.BF16 R48, R24.reuse, R22, R48 ;  /* 0x000000161830723c */ /* 0x040fe20000041830 */
[----:B------:R-:W-:Y:S07]  /*4ad0*/  LDSM.16.M88.4 R20, [R223+0x6000] ;  /* 0x00600000df14783b */ /* 0x000fee0000000200 */
[C---:B---3--:R-:W-:Y:S08]  /*4ae0*/  HMMA.16816.F32.BF16 R44, R24.reuse, R16, R44 ;  /* 0x00000010182c723c */ /* 0x048ff0000004182c */
[C---:B------:R-:W-:Y:S01]  /*4af0*/  HMMA.16816.F32.BF16 R40, R24.reuse, R18, R40 ;  /* 0x000000121828723c */ /* 0x040fe20000041828 */
[----:B------:R-:W-:Y:S07]  /*4b00*/  LDSM.16.M88.4 R16, [R226+0x6000] ;  /* 0x00600000e210783b */ /* 0x000fee0000000200 */
[C---:B----4-:R-:W-:Y:S08]  /*4b10*/  HMMA.16816.F32.BF16 R36, R24.reuse, R12, R36 ;  /* 0x0000000c1824723c */ /* 0x050ff00000041824 */
[C---:B------:R-:W-:Y:S01]  /*4b20*/  HMMA.16816.F32.BF16 R32, R24.reuse, R14, R32 ;  /* 0x0000000e1820723c */ /* 0x040fe20000041820 */
[----:B------:R-:W3:Y:S07]  /*4b30*/  LDSM.16.M88.4 R12, [R225+0xe000] ;  /* 0x00e00000e10c783b */ /* 0x000eee0000000200 */
[C---:B-1----:R-:W-:Y:S08]  /*4b40*/  HMMA.16816.F32.BF16 R80, R24.reuse, R8, R80 ;  /* 0x000000081850723c */ /* 0x042ff00000041850 */
[----:B------:R-:W-:Y:S01]  /*4b50*/  HMMA.16816.F32.BF16 R76, R24, R10, R76 ;  /* 0x0000000a184c723c */ /* 0x000fe2000004184c */
[----:B------:R-:W1:Y:S04]  /*4b60*/  LDSM.16.M88.4 R8, [R212+0x5800] ;  /* 0x00580000d408783b */ /* 0x000e680000000200 */
[----:B------:R-:W4:Y:S03]  /*4b70*/  LDSM.16.M88.4 R24, [R224+0x6000] ;  /* 0x00600000e018783b */ /* 0x000f260000000200 */
[C---:B--2---:R-:W-:Y:S08]  /*4b80*/  HMMA.16816.F32.BF16 R52, R68.reuse, R64, R52 ;  /* 0x000000404434723c */ /* 0x044ff00000041834 */
[C---:B------:R-:W-:Y:S01]  /*4b90*/  HMMA.16816.F32.BF16 R48, R68.reuse, R66, R48 ;  /* 0x000000424430723c */ /* 0x040fe20000041830 */
[----:B------:R-:W-:Y:S07]  /*4ba0*/  LDSM.16.M88.4 R64, [R212+0x6000] ;  /* 0x00600000d440783b */ /* 0x000fee0000000200 */
[----:B-----5:R-:W-:Y:S08]  /*4bb0*/  HMMA.16816.F32.BF16 R36, R68, R28, R36 ;  /* 0x0000001c4424723c */ /* 0x020ff00000041824 */
[C---:B---3--:R-:W-:Y:S08]  /*4bc0*/  HMMA.16816.F32.BF16 R52, R16.reuse, R12, R52 ;  /* 0x0000000c1034723c */ /* 0x048ff00000041834 */
[----:B------:R-:W-:Y:S01]  /*4bd0*/  HMMA.16816.F32.BF16 R48, R16, R14, R48 ;  /* 0x0000000e1030723c */ /* 0x000fe20000041830 */
[----:B------:R-:W-:Y:S07]  /*4be0*/  LDSM.16.M88.4 R12, [R223+0x6800] ;  /* 0x00680000df0c783b */ /* 0x000fee0000000200 */
[C---:B------:R-:W-:Y:S01]  /*4bf0*/  HMMA.16816.F32.BF16 R32, R68.reuse, R30, R32 ;  /* 0x0000001e4420723c */ /* 0x040fe20000041820 */
[----:B------:R-:W2:Y:S07]  /*4c00*/  LDSM.16.M88.4 R28, [R225+0xe800] ;  /* 0x00e80000e11c783b */ /* 0x000eae0000000200 */
[C---:B-1----:R-:W-:Y:S08]  /*4c10*/  HMMA.16816.F32.BF16 R80, R68.reuse, R8, R80 ;  /* 0x000000084450723c */ /* 0x042ff00000041850 */
[C---:B------:R-:W-:Y:S01]  /*4c20*/  HMMA.16816.F32.BF16 R76, R68.reuse, R10, R76 ;  /* 0x0000000a444c723c */ /* 0x040fe2000004184c */
[----:B------:R-:W1:Y:S07]  /*4c30*/  LDSM.16.M88.4 R8, [R222+0x6000] ;  /* 0x00600000de08783b */ /* 0x000e6e0000000200 */
[C---:B------:R-:W-:Y:S08]  /*4c40*/  HMMA.16816.F32.BF16 R44, R68.reuse, R60, R44 ;  /* 0x0000003c442c723c */ /* 0x040ff0000004182c */
[----:B------:R-:W-:Y:S01]  /*4c50*/  HMMA.16816.F32.BF16 R40, R68, R62, R40 ;  /* 0x0000003e4428723c */ /* 0x000fe20000041828 */
[----:B------:R-:W3:Y:S07]  /*4c60*/  LDSM.16.M88.4 R60, [R225+0xf000] ;  /* 0x00f00000e13c783b */ /* 0x000eee0000000200 */
[C---:B----4-:R-:W-:Y:S08]  /*4c70*/  HMMA.16816.F32.BF16 R52, R24.reuse, R20, R52 ;  /* 0x000000141834723c */ /* 0x050ff00000041834 */
[----:B------:R-:W-:Y:S01]  /*4c80*/  HMMA.16816.F32.BF16 R48, R24, R22, R48 ;  /* 0x000000161830723c */ /* 0x000fe20000041830 */
[----:B------:R-:W4:Y:S07]  /*4c90*/  LDSM.16.M88.4 R20, [R225+0xf800] ;  /* 0x00f80000e114783b */ /* 0x000f2e0000000200 */
[C---:B--2---:R-:W-:Y:S01]  /*4ca0*/  HMMA.16816.F32.BF16 R68, R16.reuse, R28, R44 ;  /* 0x0000001c1044723c */ /* 0x044fe2000004182c */
[----:B------:R-:W-:Y:S07]  /*4cb0*/  LDSM.16.M88.4 R44, [R221+0x6000] ;  /* 0x00600000dd2c783b */ /* 0x000fee0000000200 */
[----:B------:R-:W-:Y:S01]  /*4cc0*/  HMMA.16816.F32.BF16 R40, R16, R30, R40 ;  /* 0x0000001e1028723c */ /* 0x000fe20000041828 */
[----:B------:R-:W2:Y:S07]  /*4cd0*/  LDSM.16.M88.4 R28, [R223+0x7000] ;  /* 0x00700000df1c783b */ /* 0x000eae0000000200 */
[C---:B-1----:R-:W-:Y:S08]  /*4ce0*/  HMMA.16816.F32.BF16 R52, R8.reuse, R56, R52 ;  /* 0x000000380834723c */ /* 0x042ff00000041834 */
[----:B------:R-:W-:Y:S01]  /*4cf0*/  HMMA.16816.F32.BF16 R48, R8, R58, R48 ;  /* 0x0000003a0830723c */ /* 0x000fe20000041830 */
[----:B------:R-:W1:Y:S07]  /*4d00*/  LDSM.16.M88.4 R56, [R223+0x7800] ;  /* 0x00780000df38783b */ /* 0x000e6e0000000200 */
[C---:B---3--:R-:W-:Y:S01]  /*4d10*/  HMMA.16816.F32.BF16 R72, R16.reuse, R60, R36 ;  /* 0x0000003c1048723c */ /* 0x048fe20000041824 */
[----:B------:R-:W3:Y:S07]  /*4d20*/  LDSM.16.M88.4 R36, [R219+0xe800] ;  /* 0x00e80000db24783b */ /* 0x000eee0000000200 */
[C---:B----4-:R-:W-:Y:S08]  /*4d30*/  HMMA.16816.F32.BF16 R80, R16.reuse, R20, R80 ;  /* 0x000000141050723c */ /* 0x050ff00000041850 */
[----:B------:R-:W-:Y:S01]  /*4d40*/  HMMA.16816.F32.BF16 R76, R16, R22, R76 ;  /* 0x00000016104c723c */ /* 0x000fe2000004184c */
[----:B------:R-:W-:Y:S07]  /*4d50*/  LDSM.16.M88.4 R20, [R212+0x7000] ;  /* 0x00700000d414783b */ /* 0x000fee0000000200 */
[C---:B------:R-:W-:Y:S08]  /*4d60*/  HMMA.16816.F32.BF16 R68, R24.reuse, R12, R68 ;  /* 0x0000000c1844723c */ /* 0x040ff00000041844 */
[----:B------:R-:W-:Y:S01]  /*4d70*/  HMMA.16816.F32.BF16 R40, R24, R14, R40 ;  /* 0x0000000e1828723c */ /* 0x000fe20000041828 */
[----:B------:R-:W4:Y:S07]  /*4d80*/  LDSM.16.M88.4 R12, [R219+0xf000] ;  /* 0x00f00000db0c783b */ /* 0x000f2e0000000200 */
[----:B------:R-:W-:Y:S01]  /*4d90*/  HMMA.16816.F32.BF16 R32, R16, R62, R32 ;  /* 0x0000003e1020723c */ /* 0x000fe20000041820 */
[----:B------:R-:W5:Y:S04]  /*4da0*/  LDSM.16.M88.4 R16, [R219+0xf800] ;  /* 0x00f80000db10783b */ /* 0x000f680000000200 */
[----:B------:R-:W4:Y:S03]  /*4db0*/  LDSM.16.M88.4 R60, [R212+0x6800] ;  /* 0x00680000d43c783b */ /* 0x000f260000000200 */
[C---:B--2---:R-:W-:Y:S08]  /*4dc0*/  HMMA.16816.F32.BF16 R72, R24.reuse, R28, R72 ;  /* 0x0000001c1848723c */ /* 0x044ff00000041848 */
[C---:B-1----:R-:W-:Y:S08]  /*4dd0*/  HMMA.16816.F32.BF16 R80, R24.reuse, R56, R80 ;  /* 0x000000381850723c */ /* 0x042ff00000041850 */
[----:B------:R-:W-:Y:S08]  /*4de0*/  HMMA.16816.F32.BF16 R76, R24, R58, R76 ;  /* 0x0000003a184c723c */ /* 0x000ff0000004184c */
[----:B---3--:R-:W-:Y:S08]  /*4df0*/  HMMA.16816.F32.BF16 R68, R8, R36, R68 ;  /* 0x000000240844723c */ /* 0x008ff00000041844 */
[----:B------:R-:W-:Y:S08]  /*4e00*/  HMMA.16816.F32.BF16 R52, R44, R64, R52 ;  /* 0x000000402c34723c */ /* 0x000ff00000041834 */
[C---:B------:R-:W-:Y:S08]  /*4e10*/  HMMA.16816.F32.BF16 R40, R8.reuse, R38, R40 ;  /* 0x000000260828723c */ /* 0x040ff00000041828 */
[----:B----4-:R-:W-:Y:S08]  /*4e20*/  HMMA.16816.F32.BF16 R72, R8, R12, R72 ;  /* 0x0000000c0848723c */ /* 0x010ff00000041848 */
[----:B------:R-:W-:Y:S01]  /*4e30*/  HMMA.16816.F32.BF16 R32, R24, R30, R32 ;  /* 0x0000001e1820723c */ /* 0x000fe20000041820 */
[----:B------:R-:W-:-:S02]  /*4e40*/  FMUL.FTZ R2, R52, c[0x0][0x2ec] ;  /* 0x0000bb0034027a20 */ /* 0x000fc40000410000 */
[----:B------:R-:W-:Y:S02]  /*4e50*/  FMUL.FTZ R28, R53, c[0x0][0x2ec] ;  /* 0x0000bb00351c7a20 */ /* 0x000fe40000410000 */
[----:B------:R-:W-:Y:S02]  /*4e60*/  FMUL.FTZ R29, R54, c[0x0][0x2ec] ;  /* 0x0000bb00361d7a20 */ /* 0x000fe40000410000 */
[----:B------:R-:W1:Y:S01]  /*4e70*/  MUFU.TANH R2, R2 ;  /* 0x0000000200027308 */ /* 0x000e620000002400 */
[----:B-----5:R-:W-:Y:S01]  /*4e80*/  HMMA.16816.F32.BF16 R80, R8, R16, R80 ;  /* 0x000000100850723c */ /* 0x020fe20000041850 */
[----:B------:R-:W-:-:S06]  /*4e90*/  FMUL.FTZ R24, R55, c[0x0][0x2ec] ;  /* 0x0000bb0037187a20 */ /* 0x000fcc0000410000 */
[----:B------:R-:W2:Y:S01]  /*4ea0*/  MUFU.TANH R28, R28 ;  /* 0x0000001c001c7308 */ /* 0x000ea20000002400 */
[----:B------:R-:W-:Y:S01]  /*4eb0*/  HMMA.16816.F32.BF16 R76, R8, R18, R76 ;  /* 0x00000012084c723c */ /* 0x000fe2000004184c */
[----:B------:R-:W3:Y:S01]  /*4ec0*/  LDSM.16.M88.4 R16, [R212+0x7800] ;  /* 0x00780000d410783b */ /* 0x000ee20000000200 */
[----:B------:R-:W-:-:S05]  /*4ed0*/  DEPBAR.LE SB0, 0x0 ;  /* 0x000080000000791a */ /* 0x000fca0000000000 */
[----:B------:R-:W4:Y:S01]  /*4ee0*/  MUFU.TANH R29, R29 ;  /* 0x0000001d001d7308 */ /* 0x000f220000002400 */
[C---:B------:R-:W-:Y:S07]  /*4ef0*/  HMMA.16816.F32.BF16 R48, R44.reuse, R66, R48 ;  /* 0x000000422c30723c */ /* 0x040fee0000041830 */
[----:B------:R-:W5:Y:S01]  /*4f00*/  MUFU.TANH R24, R24 ;  /* 0x0000001800187308 */ /* 0x000f620000002400 */
[C---:B------:R-:W-:Y:S08]  /*4f10*/  HMMA.16816.F32.BF16 R68, R44.reuse, R60, R68 ;  /* 0x0000003c2c44723c */ /* 0x040ff00000041844 */
[C---:B------:R-:W-:Y:S08]  /*4f20*/  HMMA.16816.F32.BF16 R40, R44.reuse, R62, R40 ;  /* 0x0000003e2c28723c */ /* 0x040ff00000041828 */
[----:B------:R-:W-:Y:S01]  /*4f30*/  HMMA.16816.F32.BF16 R72, R44, R20, R72 ;  /* 0x000000142c48723c */ /* 0x000fe20000041848 */
[----:B------:R-:W-:-:S02]  /*4f40*/  FMUL.FTZ R25, R48, c[0x0][0x2ec] ;  /* 0x0000bb0030197a20 */ /* 0x000fc40000410000 */
[----:B------:R-:W-:Y:S02]  /*4f50*/  FMUL.FTZ R26, R49, c[0x0][0x2ec] ;  /* 0x0000bb00311a7a20 */ /* 0x000fe40000410000 */
[----:B------:R-:W-:Y:S02]  /*4f60*/  FMUL.FTZ R12, R50, c[0x0][0x2ec] ;  /* 0x0000bb00320c7a20 */ /* 0x000fe40000410000 */
[----:B------:R-:W-:Y:S01]  /*4f70*/  IMAD.U32 R20, RZ, RZ, UR27 ;  /* 0x0000001bff147e24 */ /* 0x000fe2000f8e00ff */
[----:B------:R-:W-:Y:S01]  /*4f80*/  HMMA.16816.F32.BF16 R32, R8, R14, R32 ;  /* 0x0000000e0820723c */ /* 0x000fe20000041820 */
[----:B------:R-:W1:Y:S01]  /*4f90*/  MUFU.TANH R25, R25 ;  /* 0x0000001900197308 */ /* 0x000e620000002400 */
[----:B------:R-:W-:Y:S02]  /*4fa0*/  FMUL.FTZ R13, R51, c[0x0][0x2ec] ;  /* 0x0000bb00330d7a20 */ /* 0x000fe40000410000 */
[----:B------:R-:W-:Y:S02]  /*4fb0*/  IMAD R20, R20, 0x40, R239 ;  /* 0x0000004014147824 */ /* 0x000fe400078e02ef */
[----:B------:R-:W-:-:S02]  /*4fc0*/  FMUL.FTZ R27, R69, c[0x0][0x2ec] ;  /* 0x0000bb00451b7a20 */ /* 0x000fc40000410000 */
[----:B------:R-:W-:Y:S01]  /*4fd0*/  FMUL.FTZ R15, R68, c[0x0][0x2ec] ;  /* 0x0000bb00440f7a20 */ /* 0x000fe20000410000 */
[C---:B------:R-:W-:Y:S01]  /*4fe0*/  IADD3 R6, R20.reuse, 0x1, RZ ;  /* 0x0000000114067810 */ /* 0x040fe20007ffe0ff */
[----:B------:R-:W-:Y:S01]  /*4ff0*/  MUFU.TANH R26, R26 ;  /* 0x0000001a001a7308 */ /* 0x000fe20000002400 */
[----:B------:R-:W-:Y:S01]  /*5000*/  IADD3 R4, R20, 0x8, RZ ;  /* 0x0000000814047810 */ /* 0x000fe20007ffe0ff */
[----:B------:R-:W-:Y:S01]  /*5010*/  FMUL.FTZ R37, R70, c[0x0][0x2ec] ;  /* 0x0000bb0046257a20 */ /* 0x000fe20000410000 */
[-C--:B------:R-:W-:Y:S01]  /*5020*/  ISETP.GE.AND P2, PT, R6, R237.reuse, PT ;  /* 0x000000ed0600720c */ /* 0x080fe20003f46270 */
[C---:B---3--:R-:W-:Y:S01]  /*5030*/  HMMA.16816.F32.BF16 R80, R44.reuse, R16, R80 ;  /* 0x000000102c50723c */ /* 0x048fe20000041850 */
[----:B------:R-:W-:Y:S01]  /*5040*/  ISETP.GE.AND P5, PT, R4, R237, PT ;  /* 0x000000ed0400720c */ /* 0x000fe20003fa6270 */
[----:B------:R-:W-:Y:S01]  /*5050*/  FMUL.FTZ R36, R71, c[0x0][0x2ec] ;  /* 0x0000bb0047247a20 */ /* 0x000fe20000410000 */
[-C--:B------:R-:W-:Y:S01]  /*5060*/  ISETP.GE.AND P4, PT, R6, R231.reuse, PT ;  /* 0x000000e70600720c */ /* 0x080fe20003f86270 */
[----:B------:R-:W3:Y:S01]  /*5070*/  MUFU.TANH R12, R12 ;  /* 0x0000000c000c7308 */ /* 0x000ee20000002400 */
[----:B------:R-:W-:Y:S01]  /*5080*/  ISETP.GE.AND P0, PT, R4, R231, PT ;  /* 0x000000e70400720c */ /* 0x000fe20003f06270 */
[----:B------:R-:W-:Y:S01]  /*5090*/  FMUL.FTZ R31, R40, c[0x0][0x2ec] ;  /* 0x0000bb00281f7a20 */ /* 0x000fe20000410000 */
[C---:B------:R-:W-:Y:S01]  /*50a0*/  ISETP.GE.AND P1, PT, R20.reuse, R237, PT ;  /* 0x000000ed1400720c */ /* 0x040fe20003f26270 */
[----:B------:R-:W-:Y:S01]  /*50b0*/  FMUL.FTZ R30, R41, c[0x0][0x2ec] ;  /* 0x0000bb00291e7a20 */ /* 0x000fe20000410000 */
[----:B------:R-:W-:Y:S01]  /*50c0*/  ISETP.GE.AND P3, PT, R20, R231, PT ;  /* 0x000000e71400720c */ /* 0x000fe20003f66270 */
[C---:B------:R-:W-:Y:S01]  /*50d0*/  HMMA.16816.F32.BF16 R32, R44.reuse, R22, R32 ;  /* 0x000000162c20723c */ /* 0x040fe20000041820 */
[C---:B------:R-:W-:Y:S01]  /*50e0*/  ISETP.LT.OR P2, PT, R6.reuse, R238, P2 ;  /* 0x000000ee0600720c */ /* 0x040fe20001741670 */
[----:B------:R-:W2:Y:S01]  /*50f0*/  MUFU.TANH R13, R13 ;  /* 0x0000000d000d7308 */ /* 0x000ea20000002400 */
[----:B------:R-:W-:Y:S01]  /*5100*/  ISETP.LT.OR P4, PT, R6, R236, P4 ;  /* 0x000000ec0600720c */ /* 0x000fe20002781670 */
[----:B------:R-:W-:Y:S01]  /*5110*/  FMUL.FTZ R42, R42, c[0x0][0x2ec] ;  /* 0x0000bb002a2a7a20 */ /* 0x000fe20000410000 */
[C---:B------:R-:W-:Y:S01]  /*5120*/  ISETP.LT.OR P5, PT, R4.reuse, R238, P5 ;  /* 0x000000ee0400720c */ /* 0x040fe20002fa1670 */
[----:B------:R-:W-:Y:S01]  /*5130*/  FMUL.FTZ R73, R73, c[0x0][0x2ec] ;  /* 0x0000bb0049497a20 */ /* 0x000fe20000410000 */
[----:B------:R-:W-:Y:S01]  /*5140*/  ISETP.LT.OR P0, PT, R4, R236, P0 ;  /* 0x000000ec0400720c */ /* 0x000fe20000701670 */
[----:B------:R-:W-:Y:S01]  /*5150*/  HMMA.16816.F32.BF16 R76, R44, R18, R76 ;  /* 0x000000122c4c723c */ /* 0x000fe2000004184c */
[C---:B------:R-:W-:Y:S01]  /*5160*/  ISETP.LT.OR P1, PT, R20.reuse, R238, P1 ;  /* 0x000000ee1400720c */ /* 0x040fe20000f21670 */
[----:B------:R-:W3:Y:S01]  /*5170*/  MUFU.TANH R15, R15 ;  /* 0x0000000f000f7308 */ /* 0x000ee20000002400 */
[C---:B------:R-:W-:Y:S01]  /*5180*/  IADD3 R6, R20.reuse, 0x9, RZ ;  /* 0x0000000914067810 */ /* 0x040fe20007ffe0ff */
[----:B------:R-:W-:Y:S01]  /*5190*/  FMUL.FTZ R38, R43, c[0x0][0x2ec] ;  /* 0x0000bb002b267a20 */ /* 0x000fe20000410000 */
[----:B------:R-:W-:Y:S01]  /*51a0*/  IADD3 R4, R20, 0x10, RZ ;  /* 0x0000001014047810 */ /* 0x000fe20007ffe0ff */
[----:B------:R-:W-:Y:S01]  /*51b0*/  FMUL.FTZ R72, R72, c[0x0][0x2ec] ;  /* 0x0000bb0048487a20 */ /* 0x000fe20000410000 */
[----:B------:R-:W-:Y:S01]  /*51c0*/  ISETP.LT.OR P3, PT, R20, R236, P3 ;  /* 0x000000ec1400720c */ /* 0x000fe20001f61670 */
[----:B------:R-:W-:Y:S01]  /*51d0*/  FMUL.FTZ R74, R74, c[0x0][0x2ec] ;  /* 0x0000bb004a4a7a20 */ /* 0x000fe20000410000 */
[----:B-1----:R-:W-:Y:S01]  /*51e0*/  FSEL R21, R2, -INF , !P1 ;  /* 0xff80000002157808 */ /* 0x002fe20004800000 */
[----:B------:R-:W-:Y:S01]  /*51f0*/  MUFU.TANH R27, R27 ;  /* 0x0000001b001b7308 */ /* 0x000fe20000002400 */
[----:B--2---:R-:W-:Y:S01]  /*5200*/  FSEL R14, R28, -INF , !P2 ;  /* 0xff8000001c0e7808 */ /* 0x004fe20005000000 */
[----:B------:R-:W-:Y:S01]  /*5210*/  FMUL.FTZ R82, R82, c[0x0][0x2ec] ;  /* 0x0000bb0052527a20 */ /* 0x000fe20000410000 */
[-C--:B------:R-:W-:Y:S01]  /*5220*/  ISETP.GE.AND P6, PT, R6, R237.reuse, PT ;  /* 0x000000ed0600720c */ /* 0x080fe20003fc6270 */
[----:B------:R-:W-:Y:S01]  /*5230*/  FMUL.FTZ R75, R75, c[0x0][0x2ec] ;  /* 0x0000bb004b4b7a20 */ /* 0x000fe20000410000 */
[----:B------:R-:W-:Y:S01]  /*5240*/  ISETP.GE.AND P1, PT, R4, R237, PT ;  /* 0x000000ed0400720c */ /* 0x000fe20003f26270 */
[----:B------:R-:W-:Y:S01]  /*5250*/  FMUL.FTZ R32, R32, c[0x0][0x2ec] ;  /* 0x0000bb0020207a20 */ /* 0x000fe20000410000 */
[-C--:B------:R-:W-:Y:S01]  /*5260*/  ISETP.GE.AND P2, PT, R4, R231.reuse, PT ;  /* 0x000000e70400720c */ /* 0x080fe20003f46270 */
[----:B------:R-:W1:Y:S01]  /*5270*/  MUFU.TANH R37, R37 ;  /* 0x0000002500257308 */ /* 0x000e620000002400 */
[----:B----4-:R-:W-:Y:S01]  /*5280*/  FSEL R2, R29, -INF , !P3 ;  /* 0xff8000001d027808 */ /* 0x010fe20005800000 */
[----:B------:R-:W-:Y:S01]  /*5290*/  FMUL.FTZ R33, R33, c[0x0][0x2ec] ;  /* 0x0000bb0021217a20 */ /* 0x000fe20000410000 */
[----:B------:R-:W-:Y:S01]  /*52a0*/  ISETP.GE.AND P3, PT, R6, R231, PT ;  /* 0x000000e70600720c */ /* 0x000fe20003f66270 */
[----:B------:R-:W-:Y:S01]  /*52b0*/  FMUL.FTZ R34, R34, c[0x0][0x2ec] ;  /* 0x0000bb0022227a20 */ /* 0x000fe20000410000 */
[-C--:B------:R-:W-:Y:S01]  /*52c0*/  ISETP.LT.OR P6, PT, R6, R238.reuse, P6 ;  /* 0x000000ee0600720c */ /* 0x080fe200037c1670 */
[----:B------:R-:W-:Y:S01]  /*52d0*/  FMUL.FTZ R35, R35, c[0x0][0x2ec] ;  /* 0x0000bb0023237a20 */ /* 0x000fe20000410000 */
[C---:B------:R-:W-:Y:S01]  /*52e0*/  ISETP.LT.OR P1, PT, R4.reuse, R238, P1 ;  /* 0x000000ee0400720c */ /* 0x040fe20000f21670 */
[----:B------:R-:W2:Y:S01]  /*52f0*/  MUFU.TANH R36, R36 ;  /* 0x0000002400247308 */ /* 0x000ea20000002400 */
[-C--:B------:R-:W-:Y:S01]  /*5300*/  ISETP.LT.OR P2, PT, R4, R236.reuse, P2 ;  /* 0x000000ec0400720c */ /* 0x080fe20001741670 */
[----:B------:R-:W-:Y:S01]  /*5310*/  FMUL.FTZ R80, R80, c[0x0][0x2ec] ;  /* 0x0000bb0050507a20 */ /* 0x000fe20000410000 */
[C---:B------:R-:W-:Y:S01]  /*5320*/  IADD3 R9, R20.reuse, 0x11, RZ ;  /* 0x0000001114097810 */ /* 0x040fe20007ffe0ff */
[----:B------:R-:W-:Y:S01]  /*5330*/  FMUL.FTZ R28, R79, c[0x0][0x2ec] ;  /* 0x0000bb004f1c7a20 */ /* 0x000fe20000410000 */
[----:B------:R-:W-:Y:S01]  /*5340*/  IADD3 R4, R20, 0x18, RZ ;  /* 0x0000001814047810 */ /* 0x000fe20007ffe0ff */
[----:B------:R-:W-:Y:S01]  /*5350*/  FMUL.FTZ R81, R81, c[0x0][0x2ec] ;  /* 0x0000bb0051517a20 */ /* 0x000fe20000410000 */
[----:B------:R-:W-:Y:S01]  /*5360*/  ISETP.LT.OR P3, PT, R6, R236, P3 ;  /* 0x000000ec0600720c */ /* 0x000fe20001f61670 */
[----:B------:R-:W4:Y:S01]  /*5370*/  MUFU.TANH R31, R31 ;  /* 0x0000001f001f7308 */ /* 0x000f220000002400 */
[----:B-----5:R-:W-:Y:S01]  /*5380*/  FSEL R24, R24, -INF , !P4 ;  /* 0xff80000018187808 */ /* 0x020fe20006000000 */
[----:B------:R-:W-:Y:S01]  /*5390*/  FMUL.FTZ R83, R83, c[0x0][0x2ec] ;  /* 0x0000bb0053537a20 */ /* 0x000fe20000410000 */
[----:B------:R-:W-:Y:S01]  /*53a0*/  FSEL R25, R25, -INF , !P5 ;  /* 0xff80000019197808 */ /* 0x000fe20006800000 */
[----:B------:R-:W-:Y:S01]  /*53b0*/  FMUL.FTZ R76, R76, c[0x0][0x2ec] ;  /* 0x0000bb004c4c7a20 */ /* 0x000fe20000410000 */
[----:B---3--:R-:W-:-:S02]  /*53c0*/  FSEL R6, R12, -INF , !P0 ;  /* 0xff8000000c067808 */ /* 0x008fc40004000000 */
[----:B------:R-:W-:Y:S01]  /*53d0*/  FSEL R23, R26, -INF , !P6 ;  /* 0xff8000001a177808 */ /* 0x000fe20007000000 */
[----:B------:R-:W3:Y:S01]  /*53e0*/  MUFU.TANH R30, R30 ;  /* 0x0000001e001e7308 */ /* 0x000ee20000002400 */
[CC--:B------:R-:W-:Y:S02]  /*53f0*/  ISETP.GE.AND P4, PT, R9.reuse, R237.reuse, PT ;  /* 0x000000ed0900720c */ /* 0x0c0fe40003f86270 */
[C---:B------:R-:W-:Y:S02]  /*5400*/  ISETP.GE.AND P5, PT, R4.reuse, R237, PT ;  /* 0x000000ed0400720c */ /* 0x040fe40003fa6270 */
[-C--:B------:R-:W-:Y:S02]  /*5410*/  ISETP.GE.AND P0, PT, R9, R231.reuse, PT ;  /* 0x000000e70900720c */ /* 0x080fe40003f06270 */
[----:B------:R-:W-:Y:S01]  /*5420*/  ISETP.GE.AND P6, PT, R4, R231, PT ;  /* 0x000000e70400720c */ /* 0x000fe20003fc6270 */
[----:B------:R-:W5:Y:S01]  /*5430*/  MUFU.TANH R8, R42 ;  /* 0x0000002a00087308 */ /* 0x000f620000002400 */
[----:B------:R-:W-:-:S02]  /*5440*/  IADD3 R10, R20, 0x19, RZ ;  /* 0x00000019140a7810 */ /* 0x000fc40007ffe0ff */
[C---:B------:R-:W-:Y:S02]  /*5450*/  ISETP.LT.OR P4, PT, R9.reuse, R238, P4 ;  /* 0x000000ee0900720c */ /* 0x040fe40002781670 */
[----:B------:R-:W-:Y:S02]  /*5460*/  ISETP.LT.OR P0, PT, R9, R236, P0 ;  /* 0x000000ec0900720c */ /* 0x000fe40000701670 */
[C---:B------:R-:W-:Y:S01]  /*5470*/  ISETP.LT.OR P5, PT, R4.reuse, R238, P5 ;  /* 0x000000ee0400720c */ /* 0x040fe20002fa1670 */
[----:B------:R-:W2:Y:S01]  /*5480*/  MUFU.TANH R179, R73 ;  /* 0x0000004900b37308 */ /* 0x000ea20000002400 */
[----:B------:R-:W-:Y:S02]  /*5490*/  ISETP.LT.OR P6, PT, R4, R236, P6 ;  /* 0x000000ec0400720c */ /* 0x000fe400037c1670 */
[----:B------:R-:W-:Y:S02]  /*54a0*/  IADD3 R9, R20, 0x20, RZ ;  /* 0x0000002014097810 */ /* 0x000fe40007ffe0ff */
[----:B------:R-:W-:-:S02]  /*54b0*/  FSEL R4, R13, -INF , !P3 ;  /* 0xff8000000d047808 */ /* 0x000fc40005800000 */
[CC--:B------:R-:W-:Y:S01]  /*54c0*/  ISETP.GE.AND P3, PT, R10.reuse, R237.reuse, PT ;  /* 0x000000ed0a00720c */ /* 0x0c0fe20003f66270 */
[----:B------:R-:W2:Y:S01]  /*54d0*/  MUFU.TANH R38, R38 ;  /* 0x0000002600267308 */ /* 0x000ea20000002400 */
[----:B------:R-:W-:Y:S02]  /*54e0*/  FSEL R15, R15, -INF , !P1 ;  /* 0xff8000000f0f7808 */ /* 0x000fe40004800000 */
[----:B-1----:R-:W-:Y:S02]  /*54f0*/  FSEL R12, R37, -INF , !P2 ;  /* 0xff800000250c7808 */ /* 0x002fe40005000000 */
[----:B------:R-:W-:Y:S02]  /*5500*/  FSEL R13, R27, -INF , !P4 ;  /* 0xff8000001b0d7808 */ /* 0x000fe40006000000 */
[----:B------:R-:W-:Y:S01]  /*5510*/  ISETP.GE.AND P1, PT, R9, R237, PT ;  /* 0x000000ed0900720c */ /* 0x000fe20003f26270 */
[----:B------:R-:W1:Y:S01]  /*5520*/  MUFU.TANH R185, R72 ;  /* 0x0000004800b97308 */ /* 0x000e620000002400 */
[----:B------:R-:W-:-:S02]  /*5530*/  ISETP.GE.AND P2, PT, R10, R231, PT ;  /* 0x000000e70a00720c */ /* 0x000fc40003f46270 */
[C---:B------:R-:W-:Y:S02]  /*5540*/  ISETP.GE.AND P4, PT, R9.reuse, R231, PT ;  /* 0x000000e70900720c */ /* 0x040fe40003f86270 */
[----:B------:R-:W-:Y:S02]  /*5550*/  ISETP.LT.OR P3, PT, R10, R238, P3 ;  /* 0x000000ee0a00720c */ /* 0x000fe40001f61670 */
[C---:B------:R-:W-:Y:S01]  /*5560*/  IADD3 R16, R20.reuse, 0x21, RZ ;  /* 0x0000002114107810 */ /* 0x040fe20007ffe0ff */
[----:B------:R-:W1:Y:S01]  /*5570*/  MUFU.TANH R180, R74 ;  /* 0x0000004a00b47308 */ /* 0x000e620000002400 */
[----:B------:R-:W-:Y:S02]  /*5580*/  IADD3 R17, R20, 0x28, RZ ;  /* 0x0000002814117810 */ /* 0x000fe40007ffe0ff */
[----:B------:R-:W-:Y:S02]  /*5590*/  ISETP.LT.OR P2, PT, R10, R236, P2 ;  /* 0x000000ec0a00720c */ /* 0x000fe40001741670 */
[----:B------:R-:W-:-:S02]  /*55a0*/  ISETP.LT.OR P1, PT, R9, R238, P1 ;  /* 0x000000ee0900720c */ /* 0x000fc40000f21670 */
[----:B------:R-:W-:Y:S01]  /*55b0*/  ISETP.LT.OR P4, PT, R9, R236, P4 ;  /* 0x000000ec0900720c */ /* 0x000fe20002781670 */
[----:B------:R-:W1:Y:S01]  /*55c0*/  MUFU.TANH R186, R82 ;  /* 0x0000005200ba7308 */ /* 0x000e620000002400 */
[----:B--2---:R-:W-:Y:S02]  /*55d0*/  FSEL R10, R36, -INF , !P0 ;  /* 0xff800000240a7808 */ /* 0x004fe40004000000 */
[----:B----4-:R-:W-:Y:S01]  /*55e0*/  FSEL R11, R31, -INF , !P5 ;  /* 0xff8000001f0b7808 */ /* 0x010fe20006800000 */
[----:B------:R-:W-:Y:S01]  /*55f0*/  FMUL.FTZ R31, R77, c[0x0][0x2ec] ;  /* 0x0000bb004d1f7a20 */ /* 0x000fe20000410000 */
[----:B---3--:R-:W-:Y:S01]  /*5600*/  FSEL R9, R30, -INF , !P3 ;  /* 0xff8000001e097808 */ /* 0x008fe20005800000 */
[----:B------:R-:W-:Y:S01]  /*5610*/  FMUL.FTZ R30, R78, c[0x0][0x2ec] ;  /* 0x0000bb004e1e7a20 */ /* 0x000fe20000410000 */
[-C--:B------:R-:W-:Y:S01]  /*5620*/  ISETP.GE.AND P0, PT, R16, R237.reuse, PT ;  /* 0x000000ed1000720c */ /* 0x080fe20003f06270 */
[----:B------:R-:W2:Y:S01]  /*5630*/  MUFU.TANH R192, R75 ;  /* 0x0000004b00c07308 */ /* 0x000ea20000002400 */
[----:B------:R-:W-:-:S02]  /*5640*/  ISETP.GE.AND P5, PT, R17, R237, PT ;  /* 0x000000ed1100720c */ /* 0x000fc40003fa6270 */
[C---:B------:R-:W-:Y:S02]  /*5650*/  ISETP.GE.AND P3, PT, R17.reuse, R231, PT ;  /* 0x000000e71100720c */ /* 0x040fe40003f66270 */
[-C--:B------:R-:W-:Y:S02]  /*5660*/  ISETP.LT.OR P0, PT, R16, R238.reuse, P0 ;  /* 0x000000ee1000720c */ /* 0x080fe40000701670 */
[C---:B------:R-:W-:Y:S01]  /*5670*/  ISETP.LT.OR P5, PT, R17.reuse, R238, P5 ;  /* 0x000000ee1100720c */ /* 0x040fe20002fa1670 */
[----:B------:R-:W3:Y:S01]  /*5680*/  MUFU.TANH R183, R32 ;  /* 0x0000002000b77308 */ /* 0x000ee20000002400 */
[----:B------:R-:W-:Y:S02]  /*5690*/  ISETP.LT.OR P3, PT, R17, R236, P3 ;  /* 0x000000ec1100720c */ /* 0x000fe40001f61670 */
[----:B------:R-:W-:Y:S02]  /*56a0*/  IADD3 R17, R20, 0x30, RZ ;  /* 0x0000003014117810 */ /* 0x000fe40007ffe0ff */
[----:B-----5:R-:W-:-:S02]  /*56b0*/  FSEL R8, R8, -INF , !P6 ;  /* 0xff80000008087808 */ /* 0x020fc40007000000 */
[----:B------:R-:W-:Y:S01]  /*56c0*/  FSEL R179, R179, -INF , !P0 ;  /* 0xff800000b3b37808 */ /* 0x000fe20004000000 */
[----:B------:R-:W-:Y:S01]  /*56d0*/  MUFU.TANH R181, R33 ;  /* 0x0000002100b57308 */ /* 0x000fe20000002400 */
[-C--:B------:R-:W-:Y:S02]  /*56e0*/  ISETP.GE.AND P6, PT, R16, R231.reuse, PT ;  /* 0x000000e71000720c */ /* 0x080fe40003fc6270 */
[C---:B------:R-:W-:Y:S02]  /*56f0*/  ISETP.GE.AND P0, PT, R17.reuse, R231, PT ;  /* 0x000000e71100720c */ /* 0x040fe40003f06270 */
[----:B------:R-:W-:Y:S02]  /*5700*/  IADD3 R18, R20, 0x29, RZ ;  /* 0x0000002914127810 */ /* 0x000fe40007ffe0ff */
[-C--:B------:R-:W-:Y:S01]  /*5710*/  ISETP.LT.OR P6, PT, R16, R236.reuse, P6 ;  /* 0x000000ec1000720c */ /* 0x080fe200037c1670 */
[----:B------:R-:W4:Y:S01]  /*5720*/  MUFU.TANH R182, R34 ;  /* 0x0000002200b67308 */ /* 0x000f220000002400 */
[----:B------:R-:W-:-:S02]  /*5730*/  ISETP.LT.OR P0, PT, R17, R236, P0 ;  /* 0x000000ec1100720c */ /* 0x000fc40000701670 */
[----:B------:R-:W-:Y:S02]  /*5740*/  FSEL R16, R38, -INF , !P2 ;  /* 0xff80000026107808 */ /* 0x000fe40005000000 */
[----:B-1----:R-:W-:Y:S02]  /*5750*/  FSEL R185, R185, -INF , !P1 ;  /* 0xff800000b9b97808 */ /* 0x002fe40004800000 */
[----:B------:R-:W-:Y:S01]  /*5760*/  FSEL R180, R180, -INF , !P4 ;  /* 0xff800000b4b47808 */ /* 0x000fe20006000000 */
[----:B------:R-:W1:Y:S01]  /*5770*/  MUFU.TANH R190, R35 ;  /* 0x0000002300be7308 */ /* 0x000e620000002400 */
[CC--:B------:R-:W-:Y:S02]  /*5780*/  ISETP.GE.AND P2, PT, R18.reuse, R237.reuse, PT ;  /* 0x000000ed1200720c */ /* 0x0c0fe40003f46270 */
[----:B------:R-:W-:Y:S02]  /*5790*/  ISETP.GE.AND P1, PT, R17, R237, PT ;  /* 0x000000ed1100720c */ /* 0x000fe40003f26270 */
[----:B------:R-:W-:-:S02]  /*57a0*/  ISETP.GE.AND P4, PT, R18, R231, PT ;  /* 0x000000e71200720c */ /* 0x000fc40003f86270 */
[----:B------:R-:W-:Y:S01]  /*57b0*/  FSEL R186, R186, -INF , !P0 ;  /* 0xff800000baba7808 */ /* 0x000fe20004000000 */
[----:B------:R-:W5:Y:S01]  /*57c0*/  MUFU.TANH R191, R80 ;  /* 0x0000005000bf7308 */ /* 0x000f620000002400 */
[----:B------:R-:W-:Y:S02]  /*57d0*/  PLOP3.LUT P0, PT, PT, PT, UP0, 0x80, 0x0 ;  /* 0x000000000000781c */ /* 0x000fe40003f0f008 */
[C---:B------:R-:W-:Y:S02]  /*57e0*/  ISETP.LT.OR P2, PT, R18.reuse, R238, P2 ;  /* 0x000000ee1200720c */ /* 0x040fe40001741670 */
[----:B------:R-:W-:Y:S02]  /*57f0*/  ISETP.LT.OR P4, PT, R18, R236, P4 ;  /* 0x000000ec1200720c */ /* 0x000fe40002781670 */
[----:B------:R-:W-:Y:S01]  /*5800*/  ISETP.LT.OR P1, PT, R17, R238, P1 ;  /* 0x000000ee1100720c */ /* 0x000fe20000f21670 */
[----:B------:R-:W5:Y:S01]  /*5810*/  MUFU.TANH R189, R81 ;  /* 0x0000005100bd7308 */ /* 0x000f620000002400 */
[----:B------:R-:W-:-:S02]  /*5820*/  IADD3 R18, R20, 0x31, RZ ;  /* 0x0000003114127810 */ /* 0x000fc40007ffe0ff */
[C---:B------:R-:W-:Y:S02]  /*5830*/  IADD3 R17, R20.reuse, 0x38, RZ ;  /* 0x0000003814117810 */ /* 0x040fe40007ffe0ff */
[----:B------:R-:W-:Y:S02]  /*5840*/  IADD3 R20, R20, 0x39, RZ ;  /* 0x0000003914147810 */ /* 0x000fe40007ffe0ff */
[----:B--2---:R-:W-:Y:S01]  /*5850*/  FSEL R192, R192, -INF , !P6 ;  /* 0xff800000c0c07808 */ /* 0x004fe20007000000 */
[----:B------:R-:W2:Y:S01]  /*5860*/  MUFU.TANH R184, R83 ;  /* 0x0000005300b87308 */ /* 0x000ea20000002400 */
[----:B---3--:R-:W-:Y:S02]  /*5870*/  FSEL R183, R183, -INF , !P5 ;  /* 0xff800000b7b77808 */ /* 0x008fe40006800000 */
[----:B----4-:R-:W-:Y:S02]  /*5880*/  FSEL R182, R182, -INF , !P3 ;  /* 0xff800000b6b67808 */ /* 0x010fe40005800000 */
[----:B------:R-:W-:-:S02]  /*5890*/  FSEL R181, R181, -INF , !P2 ;  /* 0xff800000b5b57808 */ /* 0x000fc40005000000 */
[----:B-1----:R-:W-:Y:S01]  /*58a0*/  FSEL R190, R190, -INF , !P4 ;  /* 0xff800000bebe7808 */ /* 0x002fe20006000000 */
[----:B------:R-:W1:Y:S01]  /*58b0*/  MUFU.TANH R187, R76 ;  /* 0x0000004c00bb7308 */ /* 0x000e620000002400 */
[----:B-----5:R-:W-:Y:S02]  /*58c0*/  FSEL R191, R191, -INF , !P1 ;  /* 0xff800000bfbf7808 */ /* 0x020fe40004800000 */
[CC--:B------:R-:W-:Y:S02]  /*58d0*/  ISETP.GE.AND P6, PT, R18.reuse, R237.reuse, PT ;  /* 0x000000ed1200720c */ /* 0x0c0fe40003fc6270 */
[C---:B------:R-:W-:Y:S02]  /*58e0*/  ISETP.GE.AND P5, PT, R17.reuse, R237, PT ;  /* 0x000000ed1100720c */ /* 0x040fe40003fa6270 */
[-C--:B------:R-:W-:Y:S01]  /*58f0*/  ISETP.GE.AND P3, PT, R18, R231.reuse, PT ;  /* 0x000000e71200720c */ /* 0x080fe20003f66270 */
[----:B------:R-:W-:Y:S01]  /*5900*/  MUFU.TANH R31, R31 ;  /* 0x0000001f001f7308 */ /* 0x000fe20000002400 */
[----:B------:R-:W-:-:S02]  /*5910*/  ISETP.GE.AND P2, PT, R17, R231, PT ;  /* 0x000000e71100720c */ /* 0x000fc40003f46270 */
[C---:B------:R-:W-:Y:S02]  /*5920*/  ISETP.GE.AND P4, PT, R20.reuse, R237, PT ;  /* 0x000000ed1400720c */ /* 0x040fe40003f86270 */
[----:B------:R-:W-:Y:S02]  /*5930*/  ISETP.GE.AND P1, PT, R20, R231, PT ;  /* 0x000000e71400720c */ /* 0x000fe40003f26270 */
[C---:B------:R-:W-:Y:S01]  /*5940*/  ISETP.LT.OR P6, PT, R18.reuse, R238, P6 ;  /* 0x000000ee1200720c */ /* 0x040fe200037c1670 */
[----:B------:R-:W3:Y:S01]  /*5950*/  MUFU.TANH R30, R30 ;  /* 0x0000001e001e7308 */ /* 0x000ee20000002400 */
[----:B------:R-:W-:Y:S01]  /*5960*/  BAR.SYNC.DEFER_BLOCKING 0x0 ;  /* 0x0000000000007b1d */ /* 0x000fe20000010000 */
[----:B------:R-:W-:Y:S02]  /*5970*/  ISETP.LT.OR P3, PT, R18, R236, P3 ;  /* 0x000000ec1200720c */ /* 0x000fe40001f61670 */
[C---:B------:R-:W-:Y:S02]  /*5980*/  ISETP.LT.OR P5, PT, R17.reuse, R238, P5 ;  /* 0x000000ee1100720c */ /* 0x040fe40002fa1670 */
[----:B------:R-:W-:-:S02]  /*5990*/  ISETP.LT.OR P2, PT, R17, R236, P2 ;  /* 0x000000ec1100720c */ /* 0x000fc40001741670 */
[----:B------:R-:W4:Y:S01]  /*59a0*/  MUFU.TANH R28, R28 ;  /* 0x0000001c001c7308 */ /* 0x000f220000002400 */
[C---:B------:R-:W-:Y:S02]  /*59b0*/  ISETP.LT.OR P4, PT, R20.reuse, R238, P4 ;  /* 0x000000ee1400720c */ /* 0x040fe40002781670 */
[----:B------:R-:W-:Y:S02]  /*59c0*/  ISETP.LT.OR P1, PT, R20, R236, P1 ;  /* 0x000000ec1400720c */ /* 0x000fe40000f21670 */
[----:B------:R-:W-:Y:S02]  /*59d0*/  FSEL R189, R189, -INF , !P6 ;  /* 0xff800000bdbd7808 */ /* 0x000fe40007000000 */
[----:B--2---:R-:W-:Y:S02]  /*59e0*/  FSEL R184, R184, -INF , !P3 ;  /* 0xff800000b8b87808 */ /* 0x004fe40005800000 */
[----:B-1----:R-:W-:Y:S02]  /*59f0*/  FSEL R187, R187, -INF , !P5 ;  /* 0xff800000bbbb7808 */ /* 0x002fe40006800000 */
[----:B---3--:R-:W-:-:S02]  /*5a00*/  FSEL R30, R30, -INF , !P2 ;  /* 0xff8000001e1e7808 */ /* 0x008fc40005000000 */
[----:B------:R-:W-:Y:S02]  /*5a10*/  FSEL R31, R31, -INF , !P4 ;  /* 0xff8000001f1f7808 */ /* 0x000fe40006000000 */
[----:B----4-:R-:W-:Y:S01]  /*5a20*/  FSEL R28, R28, -INF , !P1 ;  /* 0xff8000001c1c7808 */ /* 0x010fe20004800000 */
        /* <DEDUP_REMOVED lines=84> */
[C---:B-1----:R-:W-:Y:S01]  /*5f70*/  @!P3 LEA R26, P1, R18.reuse, c[0x0][0x168], 0x1 ;  /* 0x00005a00121aba11 */ /* 0x042fe200078208ff */
[----:B------:R4:W-:Y:S03]  /*5f80*/  @P5 STS.128 [R230+0xb000], RZ ;  /* 0x00b000ffe6005388 */ /* 0x0009e60000000c00 */
[----:B------:R-:W-:Y:S01]  /*5f90*/  @!P3 LEA.HI.X R27, R18, c[0x0][0x16c], R17, 0x1, P1 ;  /* 0x00005b00121bba11 */ /* 0x000fe200008f0c11 */
[----:B------:R-:W-:Y:S01]  /*5fa0*/  @!PT LDS RZ, [RZ] ;  /* 0x00000000fffff984 */ /* 0x000fe20000000800 */
[----:B------:R-:W-:Y:S01]  /*5fb0*/  @!PT LDS RZ, [RZ] ;  /* 0x00000000fffff984 */ /* 0x000fe20000000800 */
[----:B------:R-:W-:Y:S01]  /*5fc0*/  @!PT LDS RZ, [RZ] ;  /* 0x00000000fffff984 */ /* 0x000fe20000000800 */
[----:B------:R4:W-:Y:S01]  /*5fd0*/  @!P5 LDGSTS.E.BYPASS.LTC128B.128 [R230+0xb000], [R34.64+0x80] ;  /* 0x0b00008022e6dfae */ /* 0x0009e2000b901d52 */
[----:B------:R-:W-:Y:S02]  /*5fe0*/  IADD3.X R18, R17, UR20, RZ, P2, !PT ;  /* 0x0000001411127c10 */ /* 0x000fe400097fe4ff */
[C---:B---3--:R-:W-:Y:S01]  /*5ff0*/  @!P6 LEA R40, P1, R3.reuse, c[0x0][0x168], 0x1 ;  /* 0x00005a000328ea11 */ /* 0x048fe200078208ff */
        /* <DEDUP_REMOVED lines=38> */
.L_x_1167:
[----:B------:R-:W-:Y:S05]  /*6260*/  BSYNC B0 ;  /* 0x0000000000007941 */ /* 0x000fea0003800000 */
.L_x_1166:
[----:B------:R-:W0:Y:S02]  /*6270*/  LDGDEPBAR ;  /* 0x00000000000079af */ /* 0x000e240000000000 */
.L_x_1165:
        /* <DEDUP_REMOVED lines=31> */
[----:B------:R-:W2:Y:S03]  /*6470*/  SHFL.BFLY PT, R17, R20, 0x2, 0x1f ;  /* 0x0c401f0014117f89 */ /* 0x000ea600000e0000 */
[-C--:B------:R-:W-:Y:S01]  /*6480*/  LEA R218, R7, R220.reuse, 0x1 ;  /* 0x000000dc07da7211 */ /* 0x080fe200078e08ff */
[----:B------:R-:W3:Y:S01]  /*6490*/  SHFL.BFLY PT, R18, R19, 0x2, 0x1f ;  /* 0x0c401f0013127f89 */ /* 0x000ee200000e0000 */
[C---:B------:R-:W-:Y:S02]  /*64a0*/  LEA R217, R5.reuse, R220, 0x1 ;  /* 0x000000dc05d97211 */ /* 0x040fe400078e08ff */
[----:B------:R-:W-:Y:S01]  /*64b0*/  LEA R216, R5, R218, 0x1 ;  /* 0x000000da05d87211 */ /* 0x000fe200078e08ff */
[----:B------:R-:W-:Y:S04]  /*64c0*/  LDSM.16.MT88.4 R156, [R220+0x10000] ;  /* 0x01000000dc9c783b */ /* 0x000fe80000004200 */
[----:B------:R-:W-:Y:S04]  /*64d0*/  LDSM.16.MT88.4 R148, [R218+0x10000] ;  /* 0x01000000da94783b */ /* 0x000fe80000004200 */
[----:B------:R-:W-:Y:S04]  /*64e0*/  LDSM.16.MT88.4 R140, [R217+0x10000] ;  /* 0x01000000d98c783b */ /* 0x000fe80000004200 */
[----:B------:R-:W-:Y:S01]  /*64f0*/  LDSM.16.MT88.4 R132, [R216+0x10000] ;  /* 0x01000000d884783b */ /* 0x000fe20000004200 */
[----:B--2---:R-:W-:-:S03]  /*6500*/  FMNMX.FTZ R17, R20, R17, !PT ;  /* 0x0000001114117209 */ /* 0x004fc60007810000 */
[----:B----4-:R-:W-:Y:S01]  /*6510*/  LDSM.16.MT88.4 R40, [R220+0x12000] ;  /* 0x01200000dc28783b */ /* 0x010fe20000004200 */
[----:B---3--:R-:W-:-:S03]  /*6520*/  FMNMX.FTZ R18, R19, R18, !PT ;  /* 0x0000001213127209 */ /* 0x008fc60007810000 */
[----:B------:R-:W2:Y:S04]  /*6530*/  SHFL.BFLY PT, R164, R17, 0x1, 0x1f ;  /* 0x0c201f0011a47f89 */ /* 0x000ea800000e0000 */
[----:B------:R-:W3:Y:S04]  /*6540*/  SHFL.BFLY PT, R3, R18, 0x1, 0x1f ;  /* 0x0c201f0012037f89 */ /* 0x000ee800000e0000 */
[----:B------:R-:W4:Y:S04]  /*6550*/  LDSM.16.MT88.4 R48, [R218+0x12000] ;  /* 0x01200000da30783b */ /* 0x000f280000004200 */
[----:B------:R-:W5:Y:S04]  /*6560*/  LDSM.16.MT88.4 R56, [R217+0x12000] ;  /* 0x01200000d938783b */ /* 0x000f680000004200 */
[----:B------:R-:W1:Y:S04]  /*6570*/  LDSM.16.MT88.4 R64, [R216+0x12000] ;  /* 0x01200000d840783b */ /* 0x000e680000004200 */
[----:B------:R-:W1:Y:S01]  /*6580*/  LDSM.16.MT88.4 R72, [R220+0x14000] ;  /* 0x01400000dc48783b */ /* 0x000e620000004200 */
[----:B--2---:R-:W-:-:S03]  /*6590*/  FMNMX.FTZ R164, R17, R164, !PT ;  /* 0x000000a411a47209 */ /* 0x004fc60007810000 */
[----:B------:R-:W2:Y:S01]  /*65a0*/  LDSM.16.MT88.4 R80, [R218+0x14000] ;  /* 0x01400000da50783b */ /* 0x000ea20000004200 */
[----:B---3--:R-:W-:Y:S01]  /*65b0*/  FMNMX.FTZ R3, R18, R3, !PT ;  /* 0x0000000312037209 */ /* 0x008fe20007810000 */
[C---:B------:R-:W-:Y:S01]  /*65c0*/  FMUL.FTZ R188, R164.reuse, c[0x0][0x23c] ;  /* 0x00008f00a4bc7a20 */ /* 0x040fe20000410000 */
[----:B------:R-:W-:Y:S01]  /*65d0*/  FSETP.NEU.FTZ.AND P1, PT, R164, -INF , PT ;  /* 0xff800000a400780b */ /* 0x000fe20003f3d000 */
[----:B------:R-:W3:Y:S02]  /*65e0*/  LDSM.16.MT88.4 R88, [R217+0x14000] ;  /* 0x01400000d958783b */ /* 0x000ee40000004200 */
        /* <DEDUP_REMOVED lines=17> */
[----:B------:R-:W-:Y:S01]  /*6700*/  LDSM.16.MT88.4 R20, [R217+0x10800] ;  /* 0x01080000d914783b */ /* 0x000fe20000004200 */
[--C-:B------:R-:W-:Y:S01]  /*6710*/  FFMA.FTZ R171, R15, c[0x0][0x23c], -R188.reuse ;  /* 0x00008f000fab7a23 */ /* 0x100fe200000108bc */
[----:B------:R-:W2:Y:S01]  /*6720*/  MUFU.EX2 R172, R172 ;  /* 0x000000ac00ac7308 */ /* 0x000ea20000000800 */
[--C-:B------:R-:W-:Y:S01]  /*6730*/  FFMA.FTZ R34, R13, c[0x0][0x23c], -R188.reuse ;  /* 0x00008f000d227a23 */ /* 0x100fe200000108bc */
[----:B------:R-:W1:Y:S01]  /*6740*/  LDSM.16.MT88.4 R4, [R216+0x16000] ;  /* 0x01600000d804783b */ /* 0x000e620000004200 */
[--C-:B------:R-:W-:Y:S02]  /*6750*/  FFMA.FTZ R169, R12, c[0x0][0x23c], -R29.reuse ;  /* 0x00008f000ca97a23 */ /* 0x100fe4000001081d */
[--C-:B------:R-:W-:Y:S01]  /*6760*/  FFMA.FTZ R35, R11, c[0x0][0x23c], -R188.reuse ;  /* 0x00008f000b237a23 */ /* 0x100fe200000108bc */
[----:B------:R-:W1:Y:S01]  /*6770*/  LDSM.16.MT88.4 R12, [R220+0x10800] ;  /* 0x01080000dc0c783b */ /* 0x000e620000004200 */
[----:B------:R-:W-:Y:S01]  /*6780*/  FFMA.FTZ R2, R9, c[0x0][0x23c], -R188 ;  /* 0x00008f0009027a23 */ /* 0x000fe200000108bc */
[----:B------:R-:W-:Y:S01]  /*6790*/  MUFU.EX2 R170, R170 ;  /* 0x000000aa00aa7308 */ /* 0x000fe20000000800 */
[--C-:B------:R-:W-:Y:S01]  /*67a0*/  FFMA.FTZ R32, R10, c[0x0][0x23c], -R29.reuse ;  /* 0x00008f000a207a23 */ /* 0x100fe2000001081d */
[----:B-1----:R-:W-:Y:S01]  /*67b0*/  LDSM.16.MT88.4 R24, [R220+0x12800] ;  /* 0x01280000dc18783b */ /* 0x002fe20000004200 */
        /* <DEDUP_REMOVED lines=54> */
[C---:B-----5:R-:W-:Y:S02]  /*6b20*/  HMMA.16816.F32.BF16 R52, R128.reuse, R56, RZ ;  /* 0x000000388034723c */ /* 0x060fe400000418ff */
        /* <DEDUP_REMOVED lines=62> */
[C---:B---3--:R-:W-:Y:S08]  /*6f10*/  HMMA.16816.F32.BF16 R52, R4.reuse, R8, R52 ;  /* 0x000000080434723c */ /* 0x048ff00000041834 */
[C---:B------:R-:W-:Y:S01]  /*6f20*/  HMMA.16816.F32.BF16 R56, R4.reuse, R10, R56 ;  /* 0x0000000a0438723c */ /* 0x040fe20000041838 */
[----:B------:R-:W2:Y:S07]  /*6f30*/  LDSM.16.MT88.4 R8, [R216+0x14800] ;  /* 0x01480000d808783b */ /* 0x000eae0000004200 */
        /* <DEDUP_REMOVED lines=29> */
[C---:B---3--:R-:W-:Y:S08]  /*7110*/  HMMA.16816.F32.BF16 R108, R4.reuse, R16, R108 ;  /* 0x00000010046c723c */ /* 0x048ff0000004186c */
[----:B------:R-:W-:Y:S01]  /*7120*/  HMMA.16816.F32.BF16 R112, R4, R18, R112 ;  /* 0x000000120470723c */ /* 0x000fe20000041870 */
[----:B------:R-:W3:Y:S06]  /*7130*/  LDSM.16.MT88.4 R16, [R220+0x11000] ;  /* 0x01100000dc10783b */ /* 0x000eec0000004200 */
[----:B------:R-:W-:Y:S01]  /*7140*/  F2FP.BF16.PACK_AB R4, R179, R176 ;  /* 0x000000b0b304723e */ /* 0x000fe200000010ff */
[----:B------:R-:W-:Y:S01]  /*7150*/  FADD.FTZ R176, R176, R35 ;  /* 0x00000023b0b07221 */ /* 0x000fe20000010000 */
[----:B-----5:R-:W-:Y:S01]  /*7160*/  F2FP.BF16.PACK_AB R5, R183, R180 ;  /* 0x000000b4b705723e */ /* 0x020fe200000010ff */
        /* <DEDUP_REMOVED lines=246> */
[----:B------:R-:W5:Y:S04]  /*80d0*/  LDSM.16.M88.4 R16, [R225+0x8000] ;  /* 0x00800000e110783b */ /* 0x000f680000000200 */
[----:B------:R-:W1:Y:S04]  /*80e0*/  LDSM.16.M88.4 R168, [R225+0x9000] ;  /* 0x00900000e1a8783b */ /* 0x000e680000000200 */
[----:B------:R-:W1:Y:S04]  /*80f0*/  LDSM.16.M88.4 R176, [R225+0x8800] ;  /* 0x00880000e1b0783b */ /* 0x000e680000000200 */
[----:B--2---:R-:W2:Y:S04]  /*8100*/  LDSM.16.M88.4 R12, [R225+0x9800] ;  /* 0x00980000e10c783b */ /* 0x004ea80000000200 */
[----:B------:R-:W-:Y:S04]  /*8110*/  LDSM.16.M88.4 R184, [R224] ;  /* 0x00000000e0b8783b */ /* 0x000fe80000000200 */
[----:B---3--:R-:W3:Y:S04]  /*8120*/  LDSM.16.M88.4 R8, [R223] ;  /* 0x00000000df08783b */ /* 0x008ee80000000200 */
[----:B----4-:R-:W4:Y:S04]  /*8130*/  LDSM.16.M88.4 R20, [R214] ;  /* 0x00000000d614783b */ /* 0x010f280000000200 */
[----:B------:R-:W2:Y:S04]  /*8140*/  LDSM.16.M88.4 R192, [R215] ;  /* 0x00000000d7c0783b */ /* 0x000ea80000000200 */
[----:B------:R-:W2:Y:S04]  /*8150*/  LDSM.16.M88.4 R188, [R213] ;  /* 0x00000000d5bc783b */ /* 0x000ea80000000200 */
[----:B------:R-:W-:Y:S01]  /*8160*/  LDSM.16.M88.4 R24, [R219+0x8800] ;  /* 0x00880000db18783b */ /* 0x000fe20000000200 */
[C---:B-----5:R-:W-:Y:S03]  /*8170*/  HMMA.16816.F32.BF16 R4, R28.reuse, R16, RZ ;  /* 0x000000101c04723c */ /* 0x060fe600000418ff */
[----:B------:R-:W-:Y:S04]  /*8180*/  LDSM.16.M88.4 R196, [R219+0xe000] ;  /* 0x00e00000dbc4783b */ /* 0x000fe80000000200 */
[----:B------:R-:W0:Y:S01]  /*8190*/  LDGDEPBAR ;  /* 0x00000000000079af */ /* 0x000e220000000000 */
[C---:B-1----:R-:W-:Y:S08]  /*81a0*/  HMMA.16816.F32.BF16 R172, R28.reuse, R168, RZ ;  /* 0x000000a81cac723c */ /* 0x042ff000000418ff */
[C---:B------:R-:W-:Y:S08]  /*81b0*/  HMMA.16816.F32.BF16 R16, R28.reuse, R18, RZ ;  /* 0x000000121c10723c */ /* 0x040ff000000418ff */
[C---:B------:R-:W-:Y:S08]  /*81c0*/  HMMA.16816.F32.BF16 R168, R28.reuse, R170, RZ ;  /* 0x000000aa1ca8723c */ /* 0x040ff000000418ff */
[C---:B------:R-:W-:Y:S08]  /*81d0*/  HMMA.16816.F32.BF16 R180, R28.reuse, R176, RZ ;  /* 0x000000b01cb4723c */ /* 0x040ff000000418ff */
[C---:B------:R-:W-:Y:S08]  /*81e0*/  HMMA.16816.F32.BF16 R176, R28.reuse, R178, RZ ;  /* 0x000000b21cb0723c */ /* 0x040ff000000418ff */
[C---:B--2---:R-:W-:Y:S08]  /*81f0*/  HMMA.16816.F32.BF16 R32, R28.reuse, R12, RZ ;  /* 0x0000000c1c20723c */ /* 0x044ff000000418ff */
[----:B------:R-:W-:Y:S01]  /*8200*/  HMMA.16816.F32.BF16 R28, R28, R14, RZ ;  /* 0x0000000e1c1c723c */ /* 0x000fe200000418ff */
[----:B------:R-:W-:Y:S07]  /*8210*/  LDSM.16.M88.4 R12, [R222] ;  /* 0x00000000de0c783b */ /* 0x000fee0000000200 */
[C---:B---3--:R-:W-:Y:S08]  /*8220*/  HMMA.16816.F32.BF16 R4, R184.reuse, R8, R4 ;  /* 0x00000008b804723c */ /* 0x048ff00000041804 */
        /* <DEDUP_REMOVED lines=37> */
[----:B------:R-:W4:Y:S03]  /*8480*/  LDSM.16.M88.4 R188, [R211] ;  /* 0x00000000d3bc783b */ /* 0x000f260000000200 */
[C---:B-1----:R-:W-:Y:S08]  /*8490*/  HMMA.16816.F32.BF16 R180, R12.reuse, R184, R180 ;  /* 0x000000b80cb4723c */ /* 0x042ff000000418b4 */
[C---:B------:R-:W-:Y:S08]  /*84a0*/  HMMA.16816.F32.BF16 R4, R12.reuse, R192, R4 ;  /* 0x000000c00c04723c */ /* 0x040ff00000041804 */
[C---:B------:R-:W-:Y:S01]  /*84b0*/  HMMA.16816.F32.BF16 R16, R12.reuse, R194, R16 ;  /* 0x000000c20c10723c */ /* 0x040fe20000041810 */
[----:B------:R-:W-:Y:S07]  /*84c0*/  LDSM.16.M88.4 R192, [R219+0xa000] ;  /* 0x00a00000dbc0783b */ /* 0x000fee0000000200 */
[C---:B------:R-:W-:Y:S01]  /*84d0*/  HMMA.16816.F32.BF16 R176, R12.reuse, R186, R176 ;  /* 0x000000ba0cb0723c */ /* 0x040fe200000418b0 */
[----:B------:R-:W1:Y:S07]  /*84e0*/  LDSM.16.M88.4 R184, [R210] ;  /* 0x00000000d2b8783b */ /* 0x000e6e0000000200 */
[C---:B---3--:R-:W-:Y:S08]  /*84f0*/  HMMA.16816.F32.BF16 R172, R12.reuse, R24, R172 ;  /* 0x000000180cac723c */ /* 0x048ff000000418ac */
[C---:B------:R-:W-:Y:S01]  /*8500*/  HMMA.16816.F32.BF16 R168, R12.reuse, R26, R168 ;  /* 0x0000001a0ca8723c */ /* 0x040fe200000418a8 */
[----:B------:R-:W3:Y:S07]  /*8510*/  LDSM.16.M88.4 R24, [R209] ;  /* 0x00000000d118783b */ /* 0x000eee0000000200 */
[C---:B--2---:R-:W-:Y:S08]  /*8520*/  HMMA.16816.F32.BF16 R32, R12.reuse, R20, R32 ;  /* 0x000000140c20723c */ /* 0x044ff00000041820 */
[----:B------:R-:W-:Y:S01]  /*8530*/  HMMA.16816.F32.BF16 R28, R12, R22, R28 ;  /* 0x000000160c1c723c */ /* 0x000fe2000004181c */
[----:B------:R-:W2:Y:S04]  /*8540*/  LDSM.16.M88.4 R12, [R208] ;  /* 0x00000000d00c783b */ /* 0x000ea80000000200 */
[----:B------:R-:W5:Y:S03]  /*8550*/  LDSM.16.M88.4 R20, [R222+0x2000] ;  /* 0x00200000de14783b */ /* 0x000f660000000200 */
[C---:B----4-:R-:W-:Y:S08]  /*8560*/  HMMA.16816.F32.BF16 R4, R8.reuse, R188, R4 ;  /* 0x000000bc0804723c */ /* 0x050ff00000041804 */
[C---:B------:R-:W-:Y:S01]  /*8570*/  HMMA.16816.F32.BF16 R16, R8.reuse, R190, R16 ;  /* 0x000000be0810723c */ /* 0x040fe20000041810 */
[----:B------:R-:W4:Y:S07]  /*8580*/  LDSM.16.M88.4 R188, [R219+0xa800] ;  /* 0x00a80000dbbc783b */ /* 0x000f2e0000000200 */
[C---:B-1----:R-:W-:Y:S08]  /*8590*/  HMMA.16816.F32.BF16 R180, R8.reuse, R184, R180 ;  /* 0x000000b808b4723c */ /* 0x042ff000000418b4 */
[C---:B------:R-:W-:Y:S01]  /*85a0*/  HMMA.16816.F32.BF16 R176, R8.reuse, R186, R176 ;  /* 0x000000ba08b0723c */ /* 0x040fe200000418b0 */
[----:B------:R-:W1:Y:S07]  /*85b0*/  LDSM.16.M88.4 R184, [R219+0xb000] ;  /* 0x00b00000dbb8783b */ /* 0x000e6e0000000200 */
[C---:B---3--:R-:W-:Y:S08]  /*85c0*/  HMMA.16816.F32.BF16 R172, R8.reuse, R24, R172 ;  /* 0x0000001808ac723c */ /* 0x048ff000000418ac */
[C---:B------:R-:W-:Y:S01]  /*85d0*/  HMMA.16816.F32.BF16 R168, R8.reuse, R26, R168 ;  /* 0x0000001a08a8723c */ /* 0x040fe200000418a8 */
[----:B------:R-:W3:Y:S07]  /*85e0*/  LDSM.16.M88.4 R24, [R219+0xb800] ;  /* 0x00b80000db18783b */ /* 0x000eee0000000200 */
[C---:B--2---:R-:W-:Y:S08]  /*85f0*/  HMMA.16816.F32.BF16 R32, R8.reuse, R12, R32 ;  /* 0x0000000c0820723c */ /* 0x044ff00000041820 */
[----:B------:R-:W-:Y:S01]  /*8600*/  HMMA.16816.F32.BF16 R28, R8, R14, R28 ;  /* 0x0000000e081c723c */ /* 0x000fe2000004181c */
[----:B------:R-:W-:Y:S04]  /*8610*/  LDSM.16.M88.4 R12, [R221+0x2000] ;  /* 0x00200000dd0c783b */ /* 0x000fe80000000200 */
[----:B------:R-:W2:Y:S03]  /*8620*/  LDSM.16.M88.4 R8, [R212+0x2000] ;  /* 0x00200000d408783b */ /* 0x000ea60000000200 */
[C---:B-----5:R-:W-:Y:S08]  /*8630*/  HMMA.16816.F32.BF16 R4, R20.reuse, R192, R4 ;  /* 0x000000c01404723c */ /* 0x060ff00000041804 */
[C---:B------:R-:W-:Y:S01]  /*8640*/  HMMA.16816.F32.BF16 R16, R20.reuse, R194, R16 ;  /* 0x000000c21410723c */ /* 0x040fe20000041810 */
[----:B------:R-:W5:Y:S07]  /*8650*/  LDSM.16.M88.4 R192, [R212+0x2800] ;  /* 0x00280000d4c0783b */ /* 0x000f6e0000000200 */
[C---:B----4-:R-:W-:Y:S08]  /*8660*/  HMMA.16816.F32.BF16 R180, R20.reuse, R188, R180 ;  /* 0x000000bc14b4723c */ /* 0x050ff000000418b4 */
[C---:B------:R-:W-:Y:S01]  /*8670*/  HMMA.16816.F32.BF16 R176, R20.reuse, R190, R176 ;  /* 0x000000be14b0723c */ /* 0x040fe200000418b0 */
[----:B------:R-:W-:Y:S07]  /*8680*/  LDSM.16.M88.4 R188, [R225+0xc800] ;  /* 0x00c80000e1bc783b */ /* 0x000fee0000000200 */
[C---:B-1----:R-:W-:Y:S08]  /*8690*/  HMMA.16816.F32.BF16 R172, R20.reuse, R184, R172 ;  /* 0x000000b814ac723c */ /* 0x042ff000000418ac */
[C---:B------:R-:W-:Y:S01]  /*86a0*/  HMMA.16816.F32.BF16 R168, R20.reuse, R186, R168 ;  /* 0x000000ba14a8723c */ /* 0x040fe200000418a8 */
[----:B------:R-:W1:Y:S07]  /*86b0*/  LDSM.16.M88.4 R184, [R212+0x3000] ;  /* 0x00300000d4b8783b */ /* 0x000e6e0000000200 */
[C---:B---3--:R-:W-:Y:S08]  /*86c0*/  HMMA.16816.F32.BF16 R32, R20.reuse, R24, R32 ;  /* 0x000000181420723c */ /* 0x048ff00000041820 */
[----:B------:R-:W-:Y:S01]  /*86d0*/  HMMA.16816.F32.BF16 R28, R20, R26, R28 ;  /* 0x0000001a141c723c */ /* 0x000fe2000004181c */
[----:B------:R-:W3:Y:S04]  /*86e0*/  LDSM.16.M88.4 R24, [R212+0x3800] ;  /* 0x00380000d418783b */ /* 0x000ee80000000200 */
[----:B------:R-:W-:Y:S03]  /*86f0*/  LDSM.16.M88.4 R20, [R226+0x4000] ;  /* 0x00400000e214783b */ /* 0x000fe60000000200 */
[C---:B--2---:R-:W-:Y:S08]  /*8700*/  HMMA.16816.F32.BF16 R4, R12.reuse, R8, R4 ;  /* 0x000000080c04723c */ /* 0x044ff00000041804 */
[C---:B------:R-:W-:Y:S01]  /*8710*/  HMMA.16816.F32.BF16 R16, R12.reuse, R10, R16 ;  /* 0x0000000a0c10723c */ /* 0x040fe20000041810 */
[----:B------:R-:W2:Y:S07]  /*8720*/  LDSM.16.M88.4 R8, [R225+0xc000] ;  /* 0x00c00000e108783b */ /* 0x000eae0000000200 */
[C---:B-----5:R-:W-:Y:S08]  /*8730*/  HMMA.16816.F32.BF16 R180, R12.reuse, R192, R180 ;  /* 0x000000c00cb4723c */ /* 0x060ff000000418b4 */
[C---:B------:R-:W-:Y:S01]  /*8740*/  HMMA.16816.F32.BF16 R176, R12.reuse, R194, R176 ;  /* 0x000000c20cb0723c */ /* 0x040fe200000418b0 */
[----:B------:R-:W-:Y:S07]  /*8750*/  LDSM.16.M88.4 R192, [R225+0xd000] ;  /* 0x00d00000e1c0783b */ /* 0x000fee0000000200 */
[C---:B-1----:R-:W-:Y:S08]  /*8760*/  HMMA.16816.F32.BF16 R172, R12.reuse, R184, R172 ;  /* 0x000000b80cac723c */ /* 0x042ff000000418ac */
[C---:B------:R-:W-:Y:S01]  /*8770*/  HMMA.16816.F32.BF16 R168, R12.reuse, R186, R168 ;  /* 0x000000ba0ca8723c */ /* 0x040fe200000418a8 */
[----:B------:R-:W1:Y:S07]  /*8780*/  LDSM.16.M88.4 R184, [R225+0xd800] ;  /* 0x00d80000e1b8783b */ /* 0x000e6e0000000200 */
[C---:B---3--:R-:W-:Y:S08]  /*8790*/  HMMA.16816.F32.BF16 R32, R12.reuse, R24, R32 ;  /* 0x000000180c20723c */ /* 0x048ff00000041820 */
        /* <DEDUP_REMOVED lines=8> */
[----:B------:R-:W-:Y:S07]  /*8820*/  LDSM.16.M88.4 R188, [R205] ;  /* 0x00000000cdbc783b */ /* 0x000fee0000000200 */
[C---:B-1----:R-:W-:Y:S08]  /*8830*/  HMMA.16816.F32.BF16 R32, R20.reuse, R184, R32 ;  /* 0x000000b81420723c */ /* 0x042ff00000041820 */
[----:B------:R-:W-:Y:S01]  /*8840*/  HMMA.16816.F32.BF16 R28, R20, R186, R28 ;  /* 0x000000ba141c723c */ /* 0x000fe2000004181c */
[----:B------:R-:W-:Y:S07]  /*8850*/  LDSM.16.M88.4 R184, [R222+0x4000] ;  /* 0x00400000deb8783b */ /* 0x000fee0000000200 */
[C---:B---3--:R-:W-:Y:S08]  /*8860*/  HMMA.16816.F32.BF16 R4, R24.reuse, R12, R4 ;  /* 0x0000000c1804723c */ /* 0x048ff00000041804 */
[C---:B------:R-:W-:Y:S01]  /*8870*/  HMMA.16816.F32.BF16 R16, R24.reuse, R14, R16 ;  /* 0x0000000e1810723c */ /* 0x040fe20000041810 */
[----:B------:R-:W1:Y:S07]  /*8880*/  LDSM.16.M88.4 R12, [R219+0xc000] ;  /* 0x00c00000db0c783b */ /* 0x000e6e0000000200 */
[C---:B--2---:R-:W-:Y:S08]  /*8890*/  HMMA.16816.F32.BF16 R180, R24.reuse, R8, R180 ;  /* 0x0000000818b4723c */ /* 0x044ff000000418b4 */
[----:B------:R-:W-:Y:S01]  /*88a0*/  HMMA.16816.F32.BF16 R176, R24, R10, R176 ;  /* 0x0000000a18b0723c */ /* 0x000fe200000418b0 */
[----:B------:R-:W2:Y:S07]  /*88b0*/  LDSM.16.M88.4 R8, [R219+0xc800] ;  /* 0x00c80000db08783b */ /* 0x000eae0000000200 */
[C---:B------:R-:W-:Y:S08]  /*88c0*/  HMMA.16816.F32.BF16 R172, R20.reuse, R192, R172 ;  /* 0x000000c014ac723c */ /* 0x040ff000000418ac */
[----:B------:R-:W-:Y:S01]  /*88d0*/  HMMA.16816.F32.BF16 R168, R20, R194, R168 ;  /* 0x000000c214a8723c */ /* 0x000fe200000418a8 */
[----:B------:R-:W3:Y:S04]  /*88e0*/  LDSM.16.M88.4 R192, [R204] ;  /* 0x00000000ccc0783b */ /* 0x000ee80000000200 */
[----:B------:R-:W4:Y:S03]  /*88f0*/  LDSM.16.M88.4 R20, [R219+0xd000] ;  /* 0x00d00000db14783b */ /* 0x000f260000000200 */
[----:B-1----:R-:W-:Y:S08]  /*8900*/  HMMA.16816.F32.BF16 R4, R184, R12, R4 ;  /* 0x0000000cb804723c */ /* 0x002ff00000041804 */
[C---:B------:R-:W-:Y:S08]  /*8910*/  HMMA.16816.F32.BF16 R172, R24.reuse, R188, R172 ;  /* 0x000000bc18ac723c */ /* 0x040ff000000418ac */
[----:B------:R-:W-:Y:S01]  /*8920*/  HMMA.16816.F32.BF16 R168, R24, R190, R168 ;  /* 0x000000be18a8723c */ /* 0x000fe200000418a8 */
[----:B------:R-:W1:Y:S07]  /*8930*/  LDSM.16.M88.4 R188, [R219+0xd800] ;  /* 0x00d80000dbbc783b */ /* 0x000e6e0000000200 */
[C---:B------:R-:W-:Y:S01]  /*8940*/  HMMA.16816.F32.BF16 R16, R184.reuse, R14, R16 ;  /* 0x0000000eb810723c */ /* 0x040fe20000041810 */
[----:B------:R-:W-:Y:S07]  /*8950*/  LDSM.16.M88.4 R12, [R221+0x4000] ;  /* 0x00400000dd0c783b */ /* 0x000fee0000000200 */
[C---:B--2---:R-:W-:Y:S08]  /*8960*/  HMMA.16816.F32.BF16 R180, R184.reuse, R8, R180 ;  /* 0x00000008b8b4723c */ /* 0x044ff000000418b4 */
[----:B------:R-:W-:Y:S01]  /*8970*/  HMMA.16816.F32.BF16 R176, R184, R10, R176 ;  /* 0x0000000ab8b0723c */ /* 0x000fe200000418b0 */
[----:B------:R-:W2:Y:S07]  /*8980*/  LDSM.16.M88.4 R8, [R212+0x4800] ;  /* 0x00480000d408783b */ /* 0x000eae0000000200 */
[C---:B---3--:R-:W-:Y:S08]  /*8990*/  HMMA.16816.F32.BF16 R32, R24.reuse, R192, R32 ;  /* 0x000000c01820723c */ /* 0x048ff00000041820 */
[----:B------:R-:W-:Y:S01]  /*89a0*/  HMMA.16816.F32.BF16 R28, R24, R194, R28 ;  /* 0x000000c2181c723c */ /* 0x000fe2000004181c */
[----:B------:R-:W3:Y:S04]  /*89b0*/  LDSM.16.M88.4 R24, [R212+0x4000] ;  /* 0x00400000d418783b */ /* 0x000ee80000000200 */
[----:B------:R-:W5:Y:S03]  /*89c0*/  LDSM.16.M88.4 R192, [R212+0x5000] ;  /* 0x00500000d4c0783b */ /* 0x000f660000000200 */
        /* <DEDUP_REMOVED lines=13> */
[C---:B-----5:R-:W-:Y:S08]  /*8aa0*/  HMMA.16816.F32.BF16 R172, R12.reuse, R192, R172 ;  /* 0x000000c00cac723c */ /* 0x060ff000000418ac */
[C---:B------:R-:W-:Y:S01]  /*8ab0*/  HMMA.16816.F32.BF16 R168, R12.reuse, R194, R168 ;  /* 0x000000c20ca8723c */ /* 0x040fe200000418a8 */
[----:B------:R-:W-:Y:S07]  /*8ac0*/  LDSM.16.M88.4 R192, [R224+0x6000] ;  /* 0x00600000e0c0783b */ /* 0x000fee0000000200 */
[C---:B----4-:R-:W-:Y:S08]  /*8ad0*/  HMMA.16816.F32.BF16 R32, R12.reuse, R20, R32 ;  /* 0x000000140c20723c */ /* 0x050ff00000041820 */
[----:B------:R-:W-:Y:S01]  /*8ae0*/  HMMA.16816.F32.BF16 R28, R12, R22, R28 ;  /* 0x000000160c1c723c */ /* 0x000fe2000004181c */
[----:B------:R-:W3:Y:S04]  /*8af0*/  LDSM.16.M88.4 R20, [R203] ;  /* 0x00000000cb14783b */ /* 0x000ee80000000200 */
[----:B------:R-:W4:Y:S03]  /*8b00*/  LDSM.16.M88.4 R12, [R225+0xf800] ;  /* 0x00f80000e10c783b */ /* 0x000f260000000200 */
[C---:B-1----:R-:W-:Y:S08]  /*8b10*/  HMMA.16816.F32.BF16 R16, R8.reuse, R190, R16 ;  /* 0x000000be0810723c */ /* 0x042ff00000041810 */
[C---:B--2---:R-:W-:Y:S08]  /*8b20*/  HMMA.16816.F32.BF16 R180, R8.reuse, R24, R180 ;  /* 0x0000001808b4723c */ /* 0x044ff000000418b4 */
[C---:B------:R-:W-:Y:S01]  /*8b30*/  HMMA.16816.F32.BF16 R176, R8.reuse, R26, R176 ;  /* 0x0000001a08b0723c */ /* 0x040fe200000418b0 */
[----:B------:R-:W1:Y:S07]  /*8b40*/  LDSM.16.M88.4 R24, [R222+0x6000] ;  /* 0x00600000de18783b */ /* 0x000e6e0000000200 */
[C---:B------:R-:W-:Y:S01]  /*8b50*/  HMMA.16816.F32.BF16 R4, R8.reuse, R188, R4 ;  /* 0x000000bc0804723c */ /* 0x040fe20000041804 */
[----:B------:R-:W2:Y:S07]  /*8b60*/  LDSM.16.M88.4 R188, [R202] ;  /* 0x00000000cabc783b */ /* 0x000eae0000000200 */
[----:B------:R-:W-:Y:S08]  /*8b70*/  HMMA.16816.F32.BF16 R172, R8, R184, R172 ;  /* 0x000000b808ac723c */ /* 0x000ff000000418ac */
[----:B---3--:R-:W-:Y:S08]  /*8b80*/  HMMA.16816.F32.BF16 R16, R192, R22, R16 ;  /* 0x00000016c010723c */ /* 0x008ff00000041810 */
[C---:B------:R-:W-:Y:S01]  /*8b90*/  HMMA.16816.F32.BF16 R168, R8.reuse, R186, R168 ;  /* 0x000000ba08a8723c */ /* 0x040fe200000418a8 */
[----:B------:R-:W-:Y:S07]  /*8ba0*/  LDSM.16.M88.4 R184, [R201] ;  /* 0x00000000c9b8783b */ /* 0x000fee0000000200 */
[C---:B----4-:R-:W-:Y:S08]  /*8bb0*/  HMMA.16816.F32.BF16 R32, R8.reuse, R12, R32 ;  /* 0x0000000c0820723c */ /* 0x050ff00000041820 */
[----:B------:R-:W-:Y:S01]  /*8bc0*/  HMMA.16816.F32.BF16 R28, R8, R14, R28 ;  /* 0x0000000e081c723c */ /* 0x000fe2000004181c */
[----:B------:R-:W-:Y:S04]  /*8bd0*/  LDSM.16.M88.4 R12, [R221+0x6000] ;  /* 0x00600000dd0c783b */ /* 0x000fe80000000200 */
[----:B------:R-:W3:Y:S03]  /*8be0*/  LDSM.16.M88.4 R8, [R212+0x6000] ;  /* 0x00600000d408783b */ /* 0x000ee60000000200 */
[----:B------:R-:W-:Y:S01]  /*8bf0*/  HMMA.16816.F32.BF16 R4, R192, R20, R4 ;  /* 0x00000014c004723c */ /* 0x000fe20000041804 */
[----:B------:R-:W4:Y:S07]  /*8c00*/  LDSM.16.M88.4 R20, [R219+0xe800] ;  /* 0x00e80000db14783b */ /* 0x000f2e0000000200 */
[----:B-1----:R-:W-:Y:S08]  /*8c10*/  HMMA.16816.F32.BF16 R16, R24, R198, R16 ;  /* 0x000000c61810723c */ /* 0x002ff00000041810 */
[C---:B--2---:R-:W-:Y:S08]  /*8c20*/  HMMA.16816.F32.BF16 R180, R192.reuse, R188, R180 ;  /* 0x000000bcc0b4723c */ /* 0x044ff000000418b4 */
[----:B------:R-:W-:Y:S01]  /*8c30*/  HMMA.16816.F32.BF16 R176, R192, R190, R176 ;  /* 0x000000bec0b0723c */ /* 0x000fe200000418b0 */
[----:B------:R-:W1:Y:S07]  /*8c40*/  LDSM.16.M88.4 R188, [R212+0x6800] ;  /* 0x00680000d4bc783b */ /* 0x000e6e0000000200 */
[----:B------:R-:W-:Y:S08]  /*8c50*/  HMMA.16816.F32.BF16 R4, R24, R196, R4 ;  /* 0x000000c41804723c */ /* 0x000ff00000041804 */
[----:B---3--:R-:W-:Y:S08]  /*8c60*/  HMMA.16816.F32.BF16 R16, R12, R10, R16 ;  /* 0x0000000a0c10723c */ /* 0x008ff00000041810 */
[C---:B----4-:R-:W-:Y:S08]  /*8c70*/  HMMA.16816.F32.BF16 R180, R24.reuse, R20, R180 ;  /* 0x0000001418b4723c */ /* 0x050ff000000418b4 */
[----:B------:R-:W-:Y:S01]  /*8c80*/  HMMA.16816.F32.BF16 R176, R24, R22, R176 ;  /* 0x0000001618b0723c */ /* 0x000fe200000418b0 */
[----:B------:R-:W2:Y:S07]  /*8c90*/  LDSM.16.M88.4 R20, [R200] ;  /* 0x00000000c814783b */ /* 0x000eae0000000200 */
[----:B------:R-:W-:Y:S01]  /*8ca0*/  HMMA.16816.F32.BF16 R4, R12, R8, R4 ;  /* 0x000000080c04723c */ /* 0x000fe20000041804 */
[----:B------:R-:W3:Y:S01]  /*8cb0*/  LDSM.16.M88.4 R8, [R219+0xf000] ;  /* 0x00f00000db08783b */ /* 0x000ee20000000200 */
[----:B------:R-:W-:-:S06]  /*8cc0*/  FMUL.FTZ R16, R16, c[0x0][0x2ec] ;  /* 0x0000bb0010107a20 */ /* 0x000fcc0000410000 */
[----:B------:R-:W-:Y:S01]  /*8cd0*/  HMMA.16816.F32.BF16 R172, R192, R184, R172 ;  /* 0x000000b8c0ac723c */ /* 0x000fe200000418ac */
[----:B------:R4:W2:Y:S07]  /*8ce0*/  MUFU.TANH R185, R16 ;  /* 0x0000001000b97308 */ /* 0x0008ae0000002400 */
[----:B-1----:R-:W-:Y:S07]  /*8cf0*/  HMMA.16816.F32.BF16 R180, R12, R188, R180 ;  /* 0x000000bc0cb4723c */ /* 0x002fee00000418b4 */
[----:B------:R-:W-:Y:S01]  /*8d00*/  FMUL.FTZ R188, R19, c[0x0][0x2ec] ;  /* 0x0000bb0013bc7a20 */ /* 0x000fe20000410000 */
[----:B------:R-:W-:Y:S01]  /*8d10*/  HMMA.16816.F32.BF16 R168, R192, R186, R168 ;  /* 0x000000bac0a8723c */ /* 0x000fe200000418a8 */
[----:B------:R-:W-:-:S02]  /*8d20*/  FMUL.FTZ R0, R4, c[0x0][0x2ec] ;  /* 0x0000bb0004007a20 */ /* 0x000fc40000410000 */
[----:B------:R-:W-:Y:S02]  /*8d30*/  FMUL.FTZ R2, R5, c[0x0][0x2ec] ;  /* 0x0000bb0005027a20 */ /* 0x000fe40000410000 */
[----:B------:R-:W-:Y:S01]  /*8d40*/  FMUL.FTZ R165, R6, c[0x0][0x2ec] ;  /* 0x0000bb0006a57a20 */ /* 0x000fe20000410000 */
[----:B------:R-:W1:Y:S01]  /*8d50*/  MUFU.TANH R188, R188 ;  /* 0x000000bc00bc7308 */ /* 0x000e620000002400 */
[----:B------:R-:W-:Y:S01]  /*8d60*/  FMUL.FTZ R186, R17, c[0x0][0x2ec] ;  /* 0x0000bb0011ba7a20 */ /* 0x000fe20000410000 */
[----:B------:R-:W-:Y:S01]  /*8d70*/  HMMA.16816.F32.BF16 R176, R12, R190, R176 ;  /* 0x000000be0cb0723c */ /* 0x000fe200000418b0 */
[----:B------:R-:W-:Y:S02]  /*8d80*/  FMUL.FTZ R187, R18, c[0x0][0x2ec] ;  /* 0x0000bb0012bb7a20 */ /* 0x000fe40000410000 */
[----:B----4-:R-:W4:Y:S01]  /*8d90*/  LDSM.16.M88.4 R16, [R219+0xf800] ;  /* 0x00f80000db10783b */ /* 0x010f220000000200 */
[----:B------:R-:W-:Y:S02]  /*8da0*/  FMUL.FTZ R184, R7, c[0x0][0x2ec] ;  /* 0x0000bb0007b87a20 */ /* 0x000fe40000410000 */
[----:B------:R-:W1:Y:S01]  /*8db0*/  MUFU.TANH R0, R0 ;  /* 0x0000000000007308 */ /* 0x000e620000002400 */
[----:B------:R-:W5:Y:S01]  /*8dc0*/  LDSM.16.M88.4 R4, [R212+0x7000] ;  /* 0x00700000d404783b */ /* 0x000f620000000200 */
[----:B--2---:R-:W-:Y:S01]  /*8dd0*/  HMMA.16816.F32.BF16 R28, R192, R22, R28 ;  /* 0x00000016c01c723c */ /* 0x004fe2000004181c */
[----:B------:R-:W-:-:S02]  /*8de0*/  FMUL.FTZ R180, R180, c[0x0][0x2ec] ;  /* 0x0000bb00b4b47a20 */ /* 0x000fc40000410000 */
[----:B------:R-:W-:Y:S02]  /*8df0*/  FMUL.FTZ R183, R183, c[0x0][0x2ec] ;  /* 0x0000bb00b7b77a20 */ /* 0x000fe40000410000 */
[----:B------:R-:W-:Y:S01]  /*8e00*/  FMUL.FTZ R182, R182, c[0x0][0x2ec] ;  /* 0x0000bb00b6b67a20 */ /* 0x000fe20000410000 */
[----:B------:R-:W2:Y:S02]  /*8e10*/  MUFU.TANH R2, R2 ;  /* 0x0000000200027308 */ /* 0x000ea40000002400 */
[----:B------:R-:W-:Y:S06]  /*8e20*/  HMMA.16816.F32.BF16 R32, R192, R20, R32 ;  /* 0x00000014c020723c */ /* 0x000fec0000041820 */
[----:B------:R1:W1:Y:S01]  /*8e30*/  MUFU.TANH R189, R183 ;  /* 0x000000b700bd7308 */ /* 0x0002620000002400 */
[----:B------:R-:W-:Y:S01]  /*8e40*/  FMUL.FTZ R20, R181, c[0x0][0x2ec] ;  /* 0x0000bb00b5147a20 */ /* 0x000fe20000410000 */
[----:B---3--:R-:W-:Y:S01]  /*8e50*/  HMMA.16816.F32.BF16 R172, R24, R8, R172 ;  /* 0x0000000818ac723c */ /* 0x008fe200000418ac */
[----:B------:R-:W-:-:S02]  /*8e60*/  FMUL.FTZ R21, R177, c[0x0][0x2ec] ;  /* 0x0000bb00b1157a20 */ /* 0x000fc40000410000 */
[----:B------:R-:W-:-:S03]  /*8e70*/  FMUL.FTZ R176, R176, c[0x0][0x2ec] ;  /* 0x0000bb00b0b07a20 */ /* 0x000fc60000410000 */
[----:B------:R-:W3:Y:S02]  /*8e80*/  MUFU.TANH R165, R165 ;  /* 0x000000a500a57308 */ /* 0x000ee40000002400 */
[----:B------:R-:W-:Y:S01]  /*8e90*/  HMMA.16816.F32.BF16 R168, R24, R10, R168 ;  /* 0x0000000a18a8723c */ /* 0x000fe200000418a8 */
[----:B------:R-:W1:Y:S01]  /*8ea0*/  LDSM.16.M88.4 R8, [R212+0x7800] ;  /* 0x00780000d408783b */ /* 0x000e620000000200 */
[----:B------:R-:W-:-:S04]  /*8eb0*/  DEPBAR.LE SB0, 0x0 ;  /* 0x000080000000791a */ /* 0x000fc80000000000 */
[----:B------:R-:W1:Y:S02]  /*8ec0*/  MUFU.TANH R184, R184 ;  /* 0x000000b800b87308 */ /* 0x000e640000002400 */
[C---:B----4-:R-:W-:Y:S06]  /*8ed0*/  HMMA.16816.F32.BF16 R28, R24.reuse, R18, R28 ;  /* 0x00000012181c723c */ /* 0x050fec000004181c */
[----:B------:R-:W4:Y:S02]  /*8ee0*/  MUFU.TANH R186, R186 ;  /* 0x000000ba00ba7308 */ /* 0x000f240000002400 */
[----:B------:R-:W-:Y:S06]  /*8ef0*/  HMMA.16816.F32.BF16 R32, R24, R16, R32 ;  /* 0x000000101820723c */ /* 0x000fec0000041820 */
[----:B------:R-:W1:Y:S01]  /*8f00*/  MUFU.TANH R187, R187 ;  /* 0x000000bb00bb7308 */ /* 0x000e620000002400 */
[----:B------:R-:W-:Y:S01]  /*8f10*/  FMUL.FTZ R16, R179, c[0x0][0x2ec] ;  /* 0x0000bb00b3107a20 */ /* 0x000fe20000410000 */
[C---:B-----5:R-:W-:Y:S06]  /*8f20*/  HMMA.16816.F32.BF16 R172, R12.reuse, R4, R172 ;  /* 0x000000040cac723c */ /* 0x060fec00000418ac */
[----:B------:R-:W2:Y:S01]  /*8f30*/  MUFU.TANH R180, R180 ;  /* 0x000000b400b47308 */ /* 0x000ea20000002400 */
[----:B------:R-:W-:Y:S01]  /*8f40*/  FMUL.FTZ R5, R178, c[0x0][0x2ec] ;  /* 0x0000bb00b2057a20 */ /* 0x000fe20000410000 */
[C---:B------:R-:W-:Y:S06]  /*8f50*/  HMMA.16816.F32.BF16 R168, R12.reuse, R6, R168 ;  /* 0x000000060ca8723c */ /* 0x040fec00000418a8 */
[----:B------:R-:W2:Y:S02]  /*8f60*/  MUFU.TANH R20, R20 ;  /* 0x0000001400147308 */ /* 0x000ea40000002400 */
[C---:B-1----:R-:W-:Y:S06]  /*8f70*/  HMMA.16816.F32.BF16 R28, R12.reuse, R10, R28 ;  /* 0x0000000a0c1c723c */ /* 0x042fec000004181c */
[----:B------:R1:W1:Y:S02]  /*8f80*/  MUFU.TANH R191, R182 ;  /* 0x000000b600bf7308 */ /* 0x0002640000002400 */
[----:B------:R-:W-:Y:S01]  /*8f90*/  HMMA.16816.F32.BF16 R32, R12, R8, R32 ;  /* 0x000000080c20723c */ /* 0x000fe20000041820 */
[----:B------:R-:W-:-:S02]  /*8fa0*/  FMUL.FTZ R6, R172, c[0x0][0x2ec] ;  /* 0x0000bb00ac067a20 */ /* 0x000fc40000410000 */
[----:B------:R-:W-:-:S03]  /*8fb0*/  FMUL.FTZ R173, R173, c[0x0][0x2ec] ;  /* 0x0000bb00adad7a20 */ /* 0x000fc60000410000 */
[----:B------:R1:W1:Y:S01]  /*8fc0*/  MUFU.TANH R4, R176 ;  /* 0x000000b000047308 */ /* 0x0002620000002400 */
[----:B------:R-:W-:Y:S02]  /*8fd0*/  FMUL.FTZ R175, R175, c[0x0][0x2ec] ;  /* 0x0000bb00afaf7a20 */ /* 0x000fe40000410000 */
[----:B------:R-:W-:Y:S02]  /*8fe0*/  FMUL.FTZ R174, R174, c[0x0][0x2ec] ;  /* 0x0000bb00aeae7a20 */ /* 0x000fe40000410000 */
[----:B------:R-:W-:Y:S02]  /*8ff0*/  FMUL.FTZ R168, R168, c[0x0][0x2ec] ;  /* 0x0000bb00a8a87a20 */ /* 0x000fe40000410000 */
[----:B------:R-:W-:Y:S01]  /*9000*/  FMUL.FTZ R169, R169, c[0x0][0x2ec] ;  /* 0x0000bb00a9a97a20 */ /* 0x000fe20000410000 */
[----:B------:R1:W1:Y:S01]  /*9010*/  MUFU.TANH R178, R173 ;  /* 0x000000ad00b27308 */ /* 0x0002620000002400 */
[----:B------:R-:W-:Y:S02]  /*9020*/  FMUL.FTZ R170, R170, c[0x0][0x2ec] ;  /* 0x0000bb00aaaa7a20 */ /* 0x000fe40000410000 */
[----:B------:R-:W-:-:S02]  /*9030*/  FMUL.FTZ R171, R171, c[0x0][0x2ec] ;  /* 0x0000bb00abab7a20 */ /* 0x000fc40000410000 */
[----:B------:R-:W-:Y:S02]  /*9040*/  FMUL.FTZ R177, R29, c[0x0][0x2ec] ;  /* 0x0000bb001db17a20 */ /* 0x000fe40000410000 */
[----:B------:R-:W-:Y:S01]  /*9050*/  FMUL.FTZ R8, R30, c[0x0][0x2ec] ;  /* 0x0000bb001e087a20 */ /* 0x000fe20000410000 */
[----:B------:R1:W1:Y:S01]  /*9060*/  MUFU.TANH R197, R175 ;  /* 0x000000af00c57308 */ /* 0x0002620000002400 */
[----:B------:R-:W-:Y:S02]  /*9070*/  FMUL.FTZ R29, R31, c[0x0][0x2ec] ;  /* 0x0000bb001f1d7a20 */ /* 0x000fe40000410000 */
[----:B------:R-:W-:Y:S02]  /*9080*/  FMUL.FTZ R28, R28, c[0x0][0x2ec] ;  /* 0x0000bb001c1c7a20 */ /* 0x000fe40000410000 */
[----:B------:R-:W-:Y:S02]  /*9090*/  FMUL.FTZ R32, R32, c[0x0][0x2ec] ;  /* 0x0000bb0020207a20 */ /* 0x000fe40000410000 */
[----:B------:R-:W-:Y:S01]  /*90a0*/  FMUL.FTZ R33, R33, c[0x0][0x2ec] ;  /* 0x0000bb0021217a20 */ /* 0x000fe20000410000 */
[----:B------:R-:W1:Y:S01]  /*90b0*/  MUFU.TANH R21, R21 ;  /* 0x0000001500157308 */ /* 0x000e620000002400 */
[----:B------:R-:W-:-:S02]  /*90c0*/  FMUL.FTZ R34, R34, c[0x0][0x2ec] ;  /* 0x0000bb0022227a20 */ /* 0x000fc40000410000 */
[----:B------:R-:W-:-:S05]  /*90d0*/  FMUL.FTZ R35, R35, c[0x0][0x2ec] ;  /* 0x0000bb0023237a20 */ /* 0x000fca0000410000 */
[----:B------:R-:W1:Y:S08]  /*90e0*/  MUFU.TANH R5, R5 ;  /* 0x0000000500057308 */ /* 0x000e700000002400 */
[----:B------:R-:W1:Y:S08]  /*90f0*/  MUFU.TANH R16, R16 ;  /* 0x0000001000107308 */ /* 0x000e700000002400 */
[----:B------:R-:W1:Y:S08]  /*9100*/  MUFU.TANH R6, R6 ;  /* 0x0000000600067308 */ /* 0x000e700000002400 */
[----:B------:R1:W1:Y:S08]  /*9110*/  MUFU.TANH R199, R174 ;  /* 0x000000ae00c77308 */ /* 0x0002700000002400 */
        /* <DEDUP_REMOVED lines=9> */
[----:B------:R-:W1:Y:S08]  /*91b0*/  MUFU.TANH R177, R177 ;  /* 0x000000b100b17308 */ /* 0x000e700000002400 */
[----:B------:R-:W1:Y:S08]  /*91c0*/  MUFU.TANH R8, R8 ;  /* 0x0000000800087308 */ /* 0x000e700000002400 */
[----:B------:R-:W1:Y:S01]  /*91d0*/  MUFU.TANH R29, R29 ;  /* 0x0000001d001d7308 */ /* 0x000e620000002400 */
[----:B------:R-:W-:Y:S06]  /*91e0*/  BAR.SYNC.DEFER_BLOCKING 0x0 ;  /* 0x0000000000007b1d */ /* 0x000fec0000010000 */
[----:B------:R-:W-:Y:S05]  /*91f0*/  @!P0 BRA `(.L_x_1169) ;  /* 0x0000086000008947 */ /* 0x000fea0003800000 */
[----:B--234-:R-:W-:Y:S01]  /*9200*/  UIADD3 UR14, UR8, -0x3, URZ ;  /* 0xfffffffd080e7890 */ /* 0x01cfe2000fffe03f */
        /* <DEDUP_REMOVED lines=62> */
[C---:B-----5:R-:W-:Y:S01]  /*95f0*/  @!P5 LEA R22, P1, R10.reuse, c[0x0][0x168], 0x1 ;  /* 0x00005a000a16da11 */ /* 0x060fe200078208ff */
[----:B------:R2:W-:Y:S03]  /*9600*/  @P3 STS.128 [R230+0xc800], RZ ;  /* 0x00c800ffe6003388 */ /* 0x0005e60000000c00 */
[C-C-:B------:R-:W-:Y:S01]  /*9610*/  @!P5 LEA.HI.X R23, R10.reuse, c[0x0][0x16c], R9.reuse, 0x1, P1 ;  /* 0x00005b000a17da11 */ /* 0x140fe200008f0c09 */
[----:B------:R-:W-:Y:S01]  /*9620*/  @!PT LDS RZ, [RZ] ;  /* 0x00000000fffff984 */ /* 0x000fe20000000800 */
[----:B------:R-:W-:Y:S01]  /*9630*/  @!PT LDS RZ, [RZ] ;  /* 0x00000000fffff984 */ /* 0x000fe20000000800 */
[----:B------:R-:W-:Y:S01]  /*9640*/  @!PT LDS RZ, [RZ] ;  /* 0x00000000fffff984 */ /* 0x000fe20000000800 */
[----:B------:R4:W-:Y:S01]  /*9650*/  @!P3 LDGSTS.E.BYPASS.LTC128B.128 [R230+0xc800], [R26.64+0x100] ;  /* 0x0c8001001ae6bfae */ /* 0x0009e2000b901d52 */
[C---:B------:R-:W-:Y:S02]  /*9660*/  IADD3 R7, P1, R10.reuse, UR12, RZ ;  /* 0x0000000c0a077c10 */ /* 0x040fe4000ff3e0ff */
[C---:B-1----:R-:W-:Y:S01]  /*9670*/  @!P4 LEA R18, P0, R10.reuse, c[0x0][0x168], 0x1 ;  /* 0x00005a000a12ca11 */ /* 0x042fe200078008ff */
[----:B------:R2:W-:Y:S03]  /*9680*/  @P2 STS.128 [R230+0xe800], RZ ;  /* 0x00e800ffe6002388 */ /* 0x0005e60000000c00 */
[C---:B------:R-:W-:Y:S01]  /*9690*/  @!P4 LEA.HI.X R19, R10.reuse, c[0x0][0x16c], R9, 0x1, P0 ;  /* 0x00005b000a13ca11 */ /* 0x040fe200000f0c09 */
[----:B------:R-:W-:Y:S01]  /*96a0*/  @!PT LDS RZ, [RZ] ;  /* 0x00000000fffff984 */ /* 0x000fe20000000800 */
[----:B------:R-:W-:Y:S01]  /*96b0*/  @!PT LDS RZ, [RZ] ;  /* 0x00000000fffff984 */ /* 0x000fe20000000800 */
[----:B------:R-:W-:Y:S01]  /*96c0*/  @!PT LDS RZ, [RZ] ;  /* 0x00000000fffff984 */ /* 0x000fe20000000800 */
[----:B------:R1:W-:Y:S01]  /*96d0*/  @!P2 LDGSTS.E.BYPASS.LTC128B.128 [R230+0xe800], [R24.64+0x180] ;  /* 0x0e80018018e6afae */ /* 0x0003e2000b901d52 */
[----:B------:R-:W-:-:S02]  /*96e0*/  @!P2 LEA R12, P0, R10, c[0x0][0x168], 0x1 ;  /* 0x00005a000a0caa11 */ /* 0x000fc400078008ff */
[C---:B---3--:R-:W-:Y:S01]  /*96f0*/  @!P3 LEA R14, P6, R10.reuse, c[0x0][0x168], 0x1 ;  /* 0x00005a000a0eba11 */ /* 0x048fe200078c08ff */
        /* <DEDUP_REMOVED lines=52> */
.L_x_1171:
[----:B------:R-:W-:Y:S05]  /*9a40*/  BSYNC B0 ;  /* 0x0000000000007941 */ /* 0x000fea0003800000 */
.L_x_1170:
[----:B------:R-:W0:Y:S02]  /*9a50*/  LDGDEPBAR ;  /* 0x00000000000079af */ /* 0x000e240000000000 */
.L_x_1169:
[----:B--234-:R-:W-:-:S04]  /*9a60*/  MOV R10, UR27 ;  /* 0x0000001b000a7c02 */ /* 0x01cfc80008000f00 */
[----:B------:R-:W-:-:S04]  /*9a70*/  LEA R10, R10, R239, 0x6 ;  /* 0x000000ef0a0a7211 */ /* 0x000fc800078e30ff */
[C---:B------:R-:W-:Y:S02]  /*9a80*/  IADD3 R7, R10.reuse, 0x8, RZ ;  /* 0x000000080a077810 */ /* 0x040fe40007ffe0ff */
[C---:B------:R-:W-:Y:S02]  /*9a90*/  IADD3 R9, R10.reuse, 0x1, RZ ;  /* 0x000000010a097810 */ /* 0x040fe40007ffe0ff */
[C---:B------:R-:W-:Y:S02]  /*9aa0*/  ISETP.GE.AND P1, PT, R7.reuse, R237, PT ;  /* 0x000000ed0700720c */ /* 0x040fe40003f26270 */
[----:B------:R-:W-:Y:S02]  /*9ab0*/  ISETP.GE.AND P4, PT, R7, R231, PT ;  /* 0x000000e70700720c */ /* 0x000fe40003f86270 */
[-C--:B------:R-:W-:Y:S02]  /*9ac0*/  ISETP.GE.AND P3, PT, R10, R237.reuse, PT ;  /* 0x000000ed0a00720c */ /* 0x080fe40003f66270 */
[----:B------:R-:W-:-:S02]  /*9ad0*/  ISETP.GE.AND P2, PT, R9, R237, PT ;  /* 0x000000ed0900720c */ /* 0x000fc40003f46270 */
[-C--:B------:R-:W-:Y:S02]  /*9ae0*/  ISETP.GE.AND P5, PT, R9, R231.reuse, PT ;  /* 0x000000e70900720c */ /* 0x080fe40003fa6270 */
[C---:B------:R-:W-:Y:S02]  /*9af0*/  ISETP.GE.AND P6, PT, R10.reuse, R231, PT ;  /* 0x000000e70a00720c */ /* 0x040fe40003fc6270 */
[C---:B------:R-:W-:Y:S02]  /*9b00*/  ISETP.LT.OR P1, PT, R7.reuse, R238, P1 ;  /* 0x000000ee0700720c */ /* 0x040fe40000f21670 */
[----:B------:R-:W-:Y:S02]  /*9b10*/  ISETP.LT.OR P4, PT, R7, R236, P4 ;  /* 0x000000ec0700720c */ /* 0x000fe40002781670 */
[C---:B------:R-:W-:Y:S02]  /*9b20*/  ISETP.LT.OR P3, PT, R10.reuse, R238, P3 ;  /* 0x000000ee0a00720c */ /* 0x040fe40001f61670 */
[----:B------:R-:W-:-:S02]  /*9b30*/  IADD3 R7, R10, 0x9, RZ ;  /* 0x000000090a077810 */ /* 0x000fc40007ffe0ff */
[C---:B------:R-:W-:Y:S02]  /*9b40*/  ISETP.LT.OR P2, PT, R9.reuse, R238, P2 ;  /* 0x000000ee0900720c */ /* 0x040fe40001741670 */
[-C--:B------:R-:W-:Y:S02]  /*9b50*/  ISETP.LT.OR P5, PT, R9, R236.reuse, P5 ;  /* 0x000000ec0900720c */ /* 0x080fe40002fa1670 */
[C---:B------:R-:W-:Y:S02]  /*9b60*/  ISETP.LT.OR P6, PT, R10.reuse, R236, P6 ;  /* 0x000000ec0a00720c */ /* 0x040fe400037c1670 */
[----:B------:R-:W-:Y:S02]  /*9b70*/  IADD3 R9, R10, 0x10, RZ ;  /* 0x000000100a097810 */ /* 0x000fe40007ffe0ff */
[----:B------:R-:W-:Y:S02]  /*9b80*/  FSEL R15, R0, -INF , !P3 ;  /* 0xff800000000f7808 */ /* 0x000fe40005800000 */
[----:B------:R-:W-:-:S02]  /*9b90*/  ISETP.GE.AND P0, PT, R7, R237, PT ;  /* 0x000000ed0700720c */ /* 0x000fc40003f06270 */
[----:B------:R-:W-:Y:S02]  /*9ba0*/  ISETP.GE.AND P3, PT, R7, R231, PT ;  /* 0x000000e70700720c */ /* 0x000fe40003f66270 */
[----:B------:R-:W-:Y:S02]  /*9bb0*/  FSEL R0, R165, -INF , !P6 ;  /* 0xff800000a5007808 */ /* 0x000fe40007000000 */
[----:B-1----:R-:W-:Y:S02]  /*9bc0*/  FSEL R13, R2, -INF , !P2 ;  /* 0xff800000020d7808 */ /* 0x002fe40005000000 */
[C---:B------:R-:W-:Y:S02]  /*9bd0*/  ISETP.GE.AND P6, PT, R9.reuse, R237, PT ;  /* 0x000000ed0900720c */ /* 0x040fe40003fc6270 */
[----:B------:R-:W-:Y:S02]  /*9be0*/  ISETP.GE.AND P2, PT, R9, R231, PT ;  /* 0x000000e70900720c */ /* 0x000fe40003f46270 */
[----:B------:R-:W-:-:S02]  /*9bf0*/  ISETP.LT.OR P0, PT, R7, R238, P0 ;  /* 0x000000ee0700720c */ /* 0x000fc40000701670 */
[----:B------:R-:W-:Y:S02]  /*9c00*/  ISETP.LT.OR P3, PT, R7, R236, P3 ;  /* 0x000000ec0700720c */ /* 0x000fe40001f61670 */
[----:B------:R-:W-:Y:S02]  /*9c10*/  IADD3 R7, R10, 0x11, RZ ;  /* 0x000000110a077810 */ /* 0x000fe40007ffe0ff */
[C---:B------:R-:W-:Y:S02]  /*9c20*/  ISETP.LT.OR P6, PT, R9.reuse, R238, P6 ;  /* 0x000000ee0900720c */ /* 0x040fe400037c1670 */
[----:B------:R-:W-:Y:S02]  /*9c30*/  ISETP.LT.OR P2, PT, R9, R236, P2 ;  /* 0x000000ec0900720c */ /* 0x000fe40001741670 */
[----:B------:R-:W-:Y:S02]  /*9c40*/  FSEL R9, R184, -INF , !P5 ;  /* 0xff800000b8097808 */ /* 0x000fe40006800000 */
[----:B------:R-:W-:-:S02]  /*9c50*/  FSEL R19, R185, -INF , !P1 ;  /* 0xff800000b9137808 */ /* 0x000fc40004800000 */
[C---:B------:R-:W-:Y:S02]  /*9c60*/  ISETP.GE.AND P5, PT, R7.reuse, R237, PT ;  /* 0x000000ed0700720c */ /* 0x040fe40003fa6270 */
[----:B------:R-:W-:Y:S02]  /*9c70*/  ISETP.GE.AND P1, PT, R7, R231, PT ;  /* 0x000000e70700720c */ /* 0x000fe40003f26270 */
[C---:B------:R-:W-:Y:S02]  /*9c80*/  IADD3 R2, R10.reuse, 0x18, RZ ;  /* 0x000000180a027810 */ /* 0x040fe40007ffe0ff */
[----:B------:R-:W-:Y:S02]  /*9c90*/  IADD3 R12, R10, 0x19, RZ ;  /* 0x000000190a0c7810 */ /* 0x000fe40007ffe0ff */
[----:B------:R-:W-:Y:S02]  /*9ca0*/  FSEL R11, R187, -INF , !P4 ;  /* 0xff800000bb0b7808 */ /* 0x000fe40006000000 */
[----:B------:R-:W-:-:S02]  /*9cb0*/  ISETP.LT.OR P5, PT, R7, R238, P5 ;  /* 0x000000ee0700720c */ /* 0x000fc40002fa1670 */
[----:B------:R-:W-:Y:S02]  /*9cc0*/  ISETP.LT.OR P1, PT, R7, R236, P1 ;  /* 0x000000ec0700720c */ /* 0x000fe40000f21670 */
        /* <DEDUP_REMOVED lines=11> */
[----:B------:R-:W-:Y:S02]  /*9d80*/  ISETP.LT.OR P0, PT, R2, R236, P0 ;  /* 0x000000ec0200720c */ /* 0x000fe40000701670 */
        /* <DEDUP_REMOVED lines=9> */
[----:B------:R-:W-:Y:S02]  /*9e20*/  FMNMX.FTZ R12, R164, R15, !PT ;  /* 0x0000000fa40c7209 */ /* 0x000fe40007810000 */
[----:B------:R-:W-:-:S02]  /*9e30*/  ISETP.LT.OR P2, PT, R2, R238, P2 ;  /* 0x000000ee0200720c */ /* 0x000fc40001741670 */
[----:B------:R-:W-:Y:S02]  /*9e40*/  FMNMX.FTZ R12, R13, R12, !PT ;  /* 0x0000000c0d0c7209 */ /* 0x000fe40007810000 */
[----:B------:R-:W-:Y:S02]  /*9e50*/  FSEL R180, R6, -INF , !P2 ;  /* 0xff80000006b47808 */ /* 0x000fe40005000000 */
[----:B------:R-:W-:Y:S02]  /*9e60*/  FMNMX.FTZ R6, R19, R12, !PT ;  /* 0x0000000c13067209 */ /* 0x000fe40007810000 */
[----:B------:R-:W-:Y:S02]  /*9e70*/  FSEL R185, R20, -INF , !P5 ;  /* 0xff80000014b97808 */ /* 0x000fe40006800000 */
[----:B------:R-:W-:Y:S02]  /*9e80*/  FMNMX.FTZ R6, R17, R6, !PT ;  /* 0x0000000611067209 */ /* 0x000fe40007810000 */
[----:B------:R-:W-:-:S02]  /*9e90*/  ISETP.GE.AND P5, PT, R2, R231, PT ;  /* 0x000000e70200720c */ /* 0x000fc40003fa6270 */
[----:B------:R-:W-:Y:S02]  /*9ea0*/  FMNMX.FTZ R12, R187, R6, !PT ;  /* 0x00000006bb0c7209 */ /* 0x000fe40007810000 */
[----:B------:R-:W-:Y:S02]  /*9eb0*/  FMNMX.FTZ R6, R3, R0, !PT ;  /* 0x0000000003067209 */ /* 0x000fe40007810000 */
[----:B------:R-:W-:Y:S02]  /*9ec0*/  FMNMX.FTZ R12, R185, R12, !PT ;  /* 0x0000000cb90c7209 */ /* 0x000fe40007810000 */
[----:B------:R-:W-:Y:S02]  /*9ed0*/  FMNMX.FTZ R6, R9, R6, !PT ;  /* 0x0000000609067209 */ /* 0x000fe40007810000 */
[----:B------:R-:W-:Y:S02]  /*9ee0*/  ISETP.LT.OR P5, PT, R2, R236, P5 ;  /* 0x000000ec0200720c */ /* 0x000fe40002fa1670 */
[----:B------:R-:W-:-:S02]  /*9ef0*/  FMNMX.FTZ R6, R11, R6, !PT ;  /* 0x000000060b067209 */ /* 0x000fc40007810000 */
[----:B------:R-:W-:Y:S02]  /*9f00*/  FSEL R27, R5, -INF , !P0 ;  /* 0xff800000051b7808 */ /* 0x000fe40004000000 */
[----:B------:R-:W-:Y:S02]  /*9f10*/  FMNMX.FTZ R6, R7, R6, !PT ;  /* 0x0000000607067209 */ /* 0x000fe40007810000 */
[----:B------:R-:W-:Y:S02]  /*9f20*/  IADD3 R2, R10, 0x28, RZ ;  /* 0x000000280a027810 */ /* 0x000fe40007ffe0ff */
[----:B------:R-:W-:Y:S02]  /*9f30*/  FMNMX.FTZ R6, R191, R6, !PT ;  /* 0x00000006bf067209 */ /* 0x000fe40007810000 */
[----:B------:R-:W-:Y:S02]  /*9f40*/  FSEL R21, R21, -INF , !P3 ;  /* 0xff80000015157808 */ /* 0x000fe40005800000 */
[----:B------:R-:W-:-:S02]  /*9f50*/  FMNMX.FTZ R6, R189, R6, !PT ;  /* 0x00000006bd067209 */ /* 0x000fc40007810000 */
[----:B------:R-:W-:Y:S02]  /*9f60*/  FMNMX.FTZ R12, R23, R12, !PT ;  /* 0x0000000c170c7209 */ /* 0x000fe40007810000 */
[----:B------:R-:W-:Y:S02]  /*9f70*/  FSEL R25, R16, -INF , !P6 ;  /* 0xff80000010197808 */ /* 0x000fe40007000000 */
[----:B------:R-:W-:Y:S02]  /*9f80*/  FMNMX.FTZ R6, R27, R6, !PT ;  /* 0x000000061b067209 */ /* 0x000fe40007810000 */
[C---:B------:R-:W-:Y:S02]  /*9f90*/  ISETP.GE.AND P0, PT, R2.reuse, R237, PT ;  /* 0x000000ed0200720c */ /* 0x040fe40003f06270 */
[----:B------:R-:W-:Y:S02]  /*9fa0*/  ISETP.GE.AND P3, PT, R2, R231, PT ;  /* 0x000000e70200720c */ /* 0x000fe40003f66270 */
[----:B------:R-:W-:-:S02]  /*9fb0*/  IADD3 R4, R10, 0x29, RZ ;  /* 0x000000290a047810 */ /* 0x000fc40007ffe0ff */
[----:B------:R-:W-:Y:S02]  /*9fc0*/  FMNMX.FTZ R5, R21, R12, !PT ;  /* 0x0000000c15057209 */ /* 0x000fe40007810000 */
[----:B------:R-:W-:Y:S02]  /*9fd0*/  FSEL R199, R199, -INF , !P5 ;  /* 0xff800000c7c77808 */ /* 0x000fe40006800000 */
[----:B------:R-:W-:Y:S02]  /*9fe0*/  FMNMX.FTZ R6, R25, R6, !PT ;  /* 0x0000000619067209 */ /* 0x000fe40007810000 */
[C---:B------:R-:W-:Y:S02]  /*9ff0*/  ISETP.LT.OR P0, PT, R2.reuse, R238, P0 ;  /* 0x000000ee0200720c */ /* 0x040fe40000701670 */
[----:B------:R-:W-:Y:S02]  /*a000*/  ISETP.LT.OR P3, PT, R2, R236, P3 ;  /* 0x000000ec0200720c */ /* 0x000fe40001f61670 */
[----:B------:R-:W-:-:S02]  /*a010*/  IADD3 R2, R10, 0x30, RZ ;  /* 0x000000300a027810 */ /* 0x000fc40007ffe0ff */
[C---:B------:R-:W-:Y:S02]  /*a020*/  ISETP.GE.AND P6, PT, R4.reuse, R237, PT ;  /* 0x000000ed0400720c */ /* 0x040fe40003fc6270 */
[----:B------:R-:W-:Y:S02]  /*a030*/  ISETP.GE.AND P2, PT, R4, R231, PT ;  /* 0x000000e70400720c */ /* 0x000fe40003f46270 */
[----:B------:R-:W-:Y:S02]  /*a040*/  FSEL R178, R178, -INF , !P1 ;  /* 0xff800000b2b27808 */ /* 0x000fe40004800000 */
[----:B------:R-:W-:Y:S02]  /*a050*/  FMNMX.FTZ R5, R180, R5, !PT ;  /* 0x00000005b4057209 */ /* 0x000fe40007810000 */
[----:B------:R-:W-:Y:S02]  /*a060*/  FSEL R197, R197, -INF , !P4 ;  /* 0xff800000c5c57808 */ /* 0x000fe40006000000 */
[----:B------:R-:W-:-:S02]  /*a070*/  FMNMX.FTZ R6, R199, R6, !PT ;  /* 0x00000006c7067209 */ /* 0x000fc40007810000 */
[C---:B------:R-:W-:Y:S02]  /*a080*/  ISETP.GE.AND P5, PT, R2.reuse, R237, PT ;  /* 0x000000ed0200720c */ /* 0x040fe40003fa6270 */
[----:B------:R-:W-:Y:S02]  /*a090*/  ISETP.GE.AND P1, PT, R2, R231, PT ;  /* 0x000000e70200720c */ /* 0x000fe40003f26270 */
[C---:B------:R-:W-:Y:S02]  /*a0a0*/  ISETP.LT.OR P6, PT, R4.reuse, R238, P6 ;  /* 0x000000ee0400720c */ /* 0x040fe400037c1670 */
[----:B------:R-:W-:Y:S02]  /*a0b0*/  ISETP.LT.OR P2, PT, R4, R236, P2 ;  /* 0x000000ec0400720c */ /* 0x000fe40001741670 */
[----:B------:R-:W-:Y:S02]  /*a0c0*/  IADD3 R4, R10, 0x31, RZ ;  /* 0x000000310a047810 */ /* 0x000fe40007ffe0ff */
[----:B------:R-:W-:-:S02]  /*a0d0*/  FSEL R245, R245, -INF , !P0 ;  /* 0xff800000f5f57808 */ /* 0x000fc40004000000 */
        /* <DEDUP_REMOVED lines=12> */
[----:B------:R-:W-:Y:S02]  /*a1a0*/  IADD3 R10, R10, 0x39, RZ ;  /* 0x000000390a0a7810 */ /* 0x000fe40007ffe0ff */
[----:B------:R-:W-:Y:S02]  /*a1b0*/  ISETP.GE.AND P6, PT, R2, R237, PT ;  /* 0x000000ed0200720c */ /* 0x000fe40003fc6270 */
[----:B------:R-:W-:Y:S02]  /*a1c0*/  FSEL R183, R183, -INF , !P5 ;  /* 0xff800000b7b77808 */ /* 0x000fe40006800000 */
[C---:B------:R-:W-:Y:S02]  /*a1d0*/  ISETP.LT.OR P4, PT, R4.reuse, R238, P4 ;  /* 0x000000ee0400720c */ /* 0x040fe40002781670 */
[----:B------:R-:W-:Y:S02]  /*a1e0*/  FMNMX.FTZ R12, R243, R12, !PT ;  /* 0x0000000cf30c7209 */ /* 0x000fe40007810000 */
[----:B------:R-:W-:-:S02]  /*a1f0*/  ISETP.LT.OR P0, PT, R4, R236, P0 ;  /* 0x000000ec0400720c */ /* 0x000fc40000701670 */
[----:B------:R-:W-:Y:S02]  /*a200*/  ISETP.GE.AND P3, PT, R2, R231, PT ;  /* 0x000000e70200720c */ /* 0x000fe40003f66270 */
[----:B------:R-:W-:Y:S02]  /*a210*/  FSEL R175, R175, -INF , !P1 ;  /* 0xff800000afaf7808 */ /* 0x000fe40004800000 */
[----:B------:R-:W-:Y:S02]  /*a220*/  FMNMX.FTZ R4, R193, R6, !PT ;  /* 0x00000006c1047209 */ /* 0x000fe40007810000 */
[----:B------:R-:W-:Y:S02]  /*a230*/  ISETP.GE.AND P5, PT, R10, R237, PT ;  /* 0x000000ed0a00720c */ /* 0x000fe40003fa6270 */
[----:B------:R-:W-:Y:S02]  /*a240*/  ISETP.LT.OR P6, PT, R2, R238, P6 ;  /* 0x000000ee0200720c */ /* 0x000fe400037c1670 */
[----:B------:R-:W-:-:S02]  /*a250*/  FSEL R181, R181, -INF , !P4 ;  /* 0xff800000b5b57808 */ /* 0x000fc40006000000 */
[----:B------:R-:W-:Y:S02]  /*a260*/  FMNMX.FTZ R12, R183, R12, !PT ;  /* 0x0000000cb70c7209 */ /* 0x000fe40007810000 */
[----:B------:R-:W-:Y:S02]  /*a270*/  ISETP.LT.OR P3, PT, R2, R236, P3 ;  /* 0x000000ec0200720c */ /* 0x000fe40001f61670 */
[C---:B------:R-:W-:Y:S02]  /*a280*/  ISETP.GE.AND P1, PT, R10.reuse, R231, PT ;  /* 0x000000e70a00720c */ /* 0x040fe40003f26270 */
[----:B------:R-:W-:Y:S02]  /*a290*/  FSEL R173, R173, -INF , !P0 ;  /* 0xff800000adad7808 */ /* 0x000fe40004000000 */
[----:B------:R-:W-:Y:S02]  /*a2a0*/  FMNMX.FTZ R4, R175, R4, !PT ;  /* 0x00000004af047209 */ /* 0x000fe40007810000 */
[----:B------:R-:W-:-:S02]  /*a2b0*/  ISETP.LT.OR P5, PT, R10, R238, P5 ;  /* 0x000000ee0a00720c */ /* 0x000fc40002fa1670 */
[----:B------:R-:W-:Y:S02]  /*a2c0*/  FSEL R179, R179, -INF , !P6 ;  /* 0xff800000b3b37808 */ /* 0x000fe40007000000 */
        /* <DEDUP_REMOVED lines=25> */
[--C-:B------:R-:W-:Y:S01]  /*a460*/  FFMA.FTZ R168, R15, c[0x0][0x23c], -R30.reuse ;  /* 0x00008f000fa87a23 */ /* 0x100fe2000001081e */
[----:B------:R-:W-:Y:S01]  /*a470*/  FSEL R6, R165, RZ, P0 ;  /* 0x000000ffa5067208 */ /* 0x000fe20000000000 */
[----:B------:R-:W-:-:S02]  /*a480*/  FFMA.FTZ R35, R13, c[0x0][0x23c], -R30 ;  /* 0x00008f000d237a23 */ /* 0x000fc4000001081e */
[--C-:B------:R-:W-:Y:S01]  /*a490*/  FFMA.FTZ R32, R0, c[0x0][0x23c], -R28.reuse ;  /* 0x00008f0000207a23 */ /* 0x100fe2000001081c */
[----:B------:R-:W-:Y:S01]  /*a4a0*/  LDSM.16.MT88.4 R12, [R217+0x10000] ;  /* 0x01000000d90c783b */ /* 0x000fe20000004200 */
[--C-:B------:R-:W-:Y:S01]  /*a4b0*/  FFMA.FTZ R2, R9, c[0x0][0x23c], -R28.reuse ;  /* 0x00008f0009027a23 */ /* 0x100fe2000001081c */
[----:B------:R-:W-:Y:S01]  /*a4c0*/  MUFU.EX2 R168, R168 ;  /* 0x000000a800a87308 */ /* 0x000fe20000000800 */
[----:B------:R-:W-:Y:S02]  /*a4d0*/  FFMA.FTZ R0, R11, c[0x0][0x23c], -R28 ;  /* 0x00008f000b007a23 */ /* 0x000fe4000001081c */
[----:B------:R-:W1:Y:S01]  /*a4e0*/  LDSM.16.MT88.4 R8, [R218+0x10000] ;  /* 0x01000000da08783b */ /* 0x000e620000004200 */
[----:B------:R-:W-:Y:S02]  /*a4f0*/  FADD.FTZ R4, R164, -R5 ;  /* 0x80000005a4047221 */ /* 0x000fe40000010000 */
[----:B------:R-:W-:Y:S02]  /*a500*/  FADD.FTZ R6, R3, -R6 ;  /* 0x8000000603067221 */ /* 0x000fe40000010000 */
[--C-:B------:R-:W-:Y:S01]  /*a510*/  FFMA.FTZ R34, R19, c[0x0][0x23c], -R30.reuse ;  /* 0x00008f0013227a23 */ /* 0x100fe2000001081e */
[----:B------:R-:W2:Y:S01]  /*a520*/  MUFU.EX2 R35, R35 ;  /* 0x0000002300237308 */ /* 0x000ea20000000800 */
[----:B------:R-:W-:-:S02]  /*a530*/  FFMA.FTZ R33, R17, c[0x0][0x23c], -R30 ;  /* 0x00008f0011217a23 */ /* 0x000fc4000001081e */
[----:B------:R-:W-:Y:S01]  /*a540*/  FFMA.FTZ R171, R7, c[0x0][0x23c], -R28 ;  /* 0x00008f0007ab7a23 */ /* 0x000fe2000001081c */
[----:B------:R-:W3:Y:S01]  /*a550*/  LDSM.16.MT88.4 R16, [R220+0x10000] ;  /* 0x01000000dc10783b */ /* 0x000ee20000004200 */
[----:B------:R-:W-:Y:S02]  /*a560*/  FMUL.FTZ R164, R4, c[0x0][0x23c] ;  /* 0x00008f0004a47a20 */ /* 0x000fe40000410000 */
[----:B------:R-:W-:Y:S01]  /*a570*/  FMUL.FTZ R3, R6, c[0x0][0x23c] ;  /* 0x00008f0006037a20 */ /* 0x000fe20000410000 */
[----:B------:R-:W-:Y:S01]  /*a580*/  MUFU.EX2 R34, R34 ;  /* 0x0000002200227308 */ /* 0x000fe20000000800 */
[--C-:B------:R-:W-:Y:S02]  /*a590*/  FFMA.FTZ R170, R187, c[0x0][0x23c], -R30.reuse ;  /* 0x00008f00bbaa7a23 */ /* 0x100fe4000001081e */
[--C-:B------:R-:W-:Y:S02]  /*a5a0*/  FFMA.FTZ R172, R23, c[0x0][0x23c], -R30.reuse ;  /* 0x00008f0017ac7a23 */ /* 0x100fe4000001081e */
[----:B------:R-:W-:-:S02]  /*a5b0*/  FFMA.FTZ R187, R21, c[0x0][0x23c], -R30 ;  /* 0x00008f0015bb7a23 */ /* 0x000fc4000001081e */
[----:B------:R-:W-:Y:S01]  /*a5c0*/  LDSM.16.MT88.4 R20, [R216+0x16000] ;  /* 0x01600000d814783b */ /* 0x000fe20000004200 */
[----:B------:R-:W4:Y:S01]  /*a5d0*/  MUFU.EX2 R33, R33 ;  /* 0x0000002100217308 */ /* 0x000f220000000800 */
[----:B--2---:R-:W-:Y:S01]  /*a5e0*/  F2FP.BF16.PACK_AB R4, R35, R168 ;  /* 0x000000a82304723e */ /* 0x004fe200000010ff */
[----:B------:R-:W-:Y:S02]  /*a5f0*/  FFMA.FTZ R174, R191, c[0x0][0x23c], -R28 ;  /* 0x00008f00bfae7a23 */ /* 0x000fe4000001081c */
[----:B------:R-:W-:Y:S02]  /*a600*/  FFMA.FTZ R185, R185, c[0x0][0x23c], -R30 ;  /* 0x00008f00b9b97a23 */ /* 0x000fe4000001081e */
[--C-:B------:R-:W-:Y:S02]  /*a610*/  FFMA.FTZ R189, R189, c[0x0][0x23c], -R28.reuse ;  /* 0x00008f00bdbd7a23 */ /* 0x100fe4000001081c */
[----:B------:R-:W-:Y:S01]  /*a620*/  MUFU.EX2 R32, R32 ;  /* 0x0000002000207308 */ /* 0x000fe20000000800 */
[----:B------:R-:W-:-:S02]  /*a630*/  FFMA.FTZ R176, R27, c[0x0][0x23c], -R28 ;  /* 0x00008f001bb07a23 */ /* 0x000fc4000001081c */
[----:B------:R-:W-:Y:S02]  /*a640*/  FFMA.FTZ R191, R25, c[0x0][0x23c], -R28 ;  /* 0x00008f0019bf7a23 */ /* 0x000fe4000001081c */
[----:B------:R-:W-:Y:S01]  /*a650*/  LDSM.16.MT88.4 R24, [R216+0x10800] ;  /* 0x01080000d818783b */ /* 0x000fe20000004200 */
[--C-:B------:R-:W-:Y:S02]  /*a660*/  FFMA.FTZ R180, R180, c[0x0][0x23c], -R30.reuse ;  /* 0x00008f00b4b47a23 */ /* 0x100fe4000001081e */
[----:B------:R-:W2:Y:S01]  /*a670*/  MUFU.EX2 R2, R2 ;  /* 0x0000000200027308 */ /* 0x000ea20000000800 */
[----:B----4-:R-:W-:Y:S01]  /*a680*/  F2FP.BF16.PACK_AB R6, R33, R34 ;  /* 0x000000222106723e */ /* 0x010fe200000010ff */
[--C-:B------:R-:W-:Y:S02]  /*a690*/  FFMA.FTZ R178, R178, c[0x0][0x23c], -R30.reuse ;  /* 0x00008f00b2b27a23 */ /* 0x100fe4000001081e */
[--C-:B------:R-:W-:Y:S02]  /*a6a0*/  FFMA.FTZ R182, R245, c[0x0][0x23c], -R30.reuse ;  /* 0x00008f00f5b67a23 */ /* 0x100fe4000001081e */
[----:B------:R-:W-:-:S02]  /*a6b0*/  FFMA.FTZ R243, R243, c[0x0][0x23c], -R30 ;  /* 0x00008f00f3f37a23 */ /* 0x000fc4000001081e */
[----:B------:R-:W-:Y:S01]  /*a6c0*/  MUFU.EX2 R0, R0 ;  /* 0x0000000000007308 */ /* 0x000fe20000000800 */
[--C-:B------:R-:W-:Y:S02]  /*a6d0*/  FFMA.FTZ R184, R199, c[0x0][0x23c], -R28.reuse ;  /* 0x00008f00c7b87a23 */ /* 0x100fe4000001081c */
[--C-:B------:R-:W-:Y:S02]  /*a6e0*/  FFMA.FTZ R197, R197, c[0x0][0x23c], -R28.reuse ;  /* 0x00008f00c5c57a23 */ /* 0x100fe4000001081c */
[--C-:B------:R-:W-:Y:S02]  /*a6f0*/  FFMA.FTZ R186, R195, c[0x0][0x23c], -R28.reuse ;  /* 0x00008f00c3ba7a23 */ /* 0x100fe4000001081c */
[--C-:B------:R-:W-:Y:S01]  /*a700*/  FFMA.FTZ R193, R193, c[0x0][0x23c], -R28.reuse ;  /* 0x00008f00c1c17a23 */ /* 0x100fe2000001081c */
[----:B------:R-:W4:Y:S01]  /*a710*/  MUFU.EX2 R171, R171 ;  /* 0x000000ab00ab7308 */ /* 0x000f220000000800 */
[----:B--2---:R-:W-:Y:S01]  /*a720*/  F2FP.BF16.PACK_AB R5, R2, R32 ;  /* 0x000000200205723e */ /* 0x004fe200000010ff */
[----:B------:R-:W-:-:S02]  /*a730*/  FFMA.FTZ R192, R173, c[0x0][0x23c], -R28 ;  /* 0x00008f00adc07a23 */ /* 0x000fc4000001081c */
[--C-:B------:R-:W-:Y:S02]  /*a740*/  FFMA.FTZ R183, R183, c[0x0][0x23c], -R30.reuse ;  /* 0x00008f00b7b77a23 */ /* 0x100fe4000001081e */
[--C-:B------:R-:W-:Y:S02]  /*a750*/  FFMA.FTZ R188, R181, c[0x0][0x23c], -R30.reuse ;  /* 0x00008f00b5bc7a23 */ /* 0x100fe4000001081e */
[----:B------:R-:W2:Y:S01]  /*a760*/  MUFU.EX2 R164, R164 ;  /* 0x000000a400a47308 */ /* 0x000ea20000000800 */
[--C-:B------:R-:W-:Y:S02]  /*a770*/  FFMA.FTZ R179, R179, c[0x0][0x23c], -R30.reuse ;  /* 0x00008f00b3b37a23 */ /* 0x100fe4000001081e */
[----:B------:R-:W-:Y:S02]  /*a780*/  FFMA.FTZ R190, R177, c[0x0][0x23c], -R30 ;  /* 0x00008f00b1be7a23 */ /* 0x000fe4000001081e */
[--C-:B------:R-:W-:Y:S02]  /*a790*/  FFMA.FTZ R175, R175, c[0x0][0x23c], -R28.reuse ;  /* 0x00008f00afaf7a23 */ /* 0x100fe4000001081c */
[--C-:B------:R-:W-:Y:S01]  /*a7a0*/  FFMA.FTZ R173, R31, c[0x0][0x23c], -R28.reuse ;  /* 0x00008f001fad7a23 */ /* 0x100fe2000001081c */
[----:B------:R-:W5:Y:S01]  /*a7b0*/  MUFU.EX2 R3, R3 ;  /* 0x0000000300037308 */ /* 0x000f620000000800 */
[----:B----4-:R-:W-:Y:S01]  /*a7c0*/  F2FP.BF16.PACK_AB R7, R171, R0 ;  /* 0x00000000ab07723e */ /* 0x010fe200000010ff */
[----:B------:R-:W-:-:S02]  /*a7d0*/  FFMA.FTZ R194, R29, c[0x0][0x23c], -R28 ;  /* 0x00008f001dc27a23 */ /* 0x000fc4000001081c */
[----:B------:R-:W-:Y:S01]  /*a7e0*/  LDSM.16.MT88.4 R28, [R216+0x11800] ;  /* 0x01180000d81c783b */ /* 0x000fe20000004200 */
[----:B--2---:R-:W-:-:S03]  /*a7f0*/  FMUL.FTZ R152, R152, R164 ;  /* 0x000000a498987220 */ /* 0x004fc60000410000 */
[----:B------:R-:W-:Y:S01]  /*a800*/  MUFU.EX2 R170, R170 ;  /* 0x000000aa00aa7308 */ /* 0x000fe20000000800 */
[-C--:B------:R-:W-:Y:S02]  /*a810*/  FMUL.FTZ R153, R153, R164.reuse ;  /* 0x000000a499997220 */ /* 0x080fe40000410000 */
[-C--:B------:R-:W-:Y:S02]  /*a820*/  FMUL.FTZ R148, R148, R164.reuse ;  /* 0x000000a494947220 */ /* 0x080fe40000410000 */
[----:B------:R-:W-:Y:S02]  /*a830*/  FMUL.FTZ R149, R149, R164 ;  /* 0x000000a495957220 */ /* 0x000fe40000410000 */
[-C--:B-----5:R-:W-:Y:S01]  /*a840*/  FMUL.FTZ R154, R154, R3.reuse ;  /* 0x000000039a9a7220 */ /* 0x0a0fe20000410000 */
        /* <DEDUP_REMOVED lines=15> */
[----:B------:R-:W4:Y:S01]  /*a940*/  MUFU.EX2 R187, R187 ;  /* 0x000000bb00bb7308 */ /* 0x000f220000000800 */
        /* <DEDUP_REMOVED lines=10> */
[----:B------:R-:W5:Y:S01]  /*a9f0*/  LDSM.16.MT88.4 R12, [R218+0x12000] ;  /* 0x01200000da0c783b */ /* 0x000f620000004200 */
[-C--:B------:R-:W-:Y:S01]  /*aa00*/  FMUL.FTZ R158, R158, R3.reuse ;  /* 0x000000039e9e7220 */ /* 0x080fe20000410000 */
[----:B------:R-:W1:Y:S01]  /*aa10*/  MUFU.EX2 R189, R189 ;  /* 0x000000bd00bd7308 */ /* 0x000e620000000800 */
[----:B------:R-:W-:-:S02]  /*aa20*/  FMUL.FTZ R159, R159, R3 ;  /* 0x000000039f9f7220 */ /* 0x000fc40000410000 */
[-C--:B------:R-:W-:Y:S01]  /*aa30*/  FMUL.FTZ R36, R36, R164.reuse ;  /* 0x000000a424247220 */ /* 0x080fe20000410000 */
[C---:B---3--:R-:W-:Y:S01]  /*aa40*/  HMMA.16816.F32.BF16 R160, R4.reuse, R16, R160 ;  /* 0x0000001004a0723c */ /* 0x048fe200000418a0 */
[-C--:B------:R-:W-:Y:S02]  /*aa50*/  FMUL.FTZ R37, R37, R164.reuse ;  /* 0x000000a425257220 */ /* 0x080fe40000410000 */
[-C--:B------:R-:W-:Y:S01]  /*aa60*/  FMUL.FTZ R38, R38, R3.reuse ;  /* 0x0000000326267220 */ /* 0x080fe20000410000 */
[----:B------:R-:W-:Y:S01]  /*aa70*/  MUFU.EX2 R176, R176 ;  /* 0x000000b000b07308 */ /* 0x000fe20000000800 */
[----:B------:R-:W-:Y:S02]  /*aa80*/  FMUL.FTZ R39, R39, R3 ;  /* 0x0000000327277220 */ /* 0x000fe40000410000 */
[-C--:B------:R-:W-:Y:S01]  /*aa90*/  FMUL.FTZ R40, R40, R164.reuse ;  /* 0x000000a428287220 */ /* 0x080fe20000410000 */
[----:B------:R-:W-:Y:S01]  /*aaa0*/  HMMA.16816.F32.BF16 R156, R4, R18, R156 ;  /* 0x00000012049c723c */ /* 0x000fe2000004189c */
[----:B------:R-:W3:Y:S01]  /*aab0*/  LDSM.16.MT88.4 R16, [R216+0x10000] ;  /* 0x01000000d810783b */ /* 0x000ee20000004200 */
        /* <DEDUP_REMOVED lines=12> */
[----:B------:R-:W1:Y:S01]  /*ab80*/  LDSM.16.MT88.4 R8, [R216+0x12000] ;  /* 0x01200000d808783b */ /* 0x000e620000004200 */
[-C--:B------:R-:W-:Y:S02]  /*ab90*/  FMUL.FTZ R49, R49, R164.reuse ;  /* 0x000000a431317220 */ /* 0x080fe40000410000 */
[-C--:B------:R-:W-:Y:S01]  /*aba0*/  FMUL.FTZ R50, R50, R3.reuse ;  /* 0x0000000332327220 */ /* 0x080fe20000410000 */
[----:B------:R-:W1:Y:S01]  /*abb0*/  MUFU.EX2 R178, R178 ;  /* 0x000000b200b27308 */ /* 0x000e620000000800 */
[----:B------:R-:W-:Y:S02]  /*abc0*/  FMUL.FTZ R51, R51, R3 ;  /* 0x0000000333337220 */ /* 0x000fe40000410000 */
[----:B-----5:R-:W-:Y:S01]  /*abd0*/  HMMA.16816.F32.BF16 R44, R4, R12, R44 ;  /* 0x0000000c042c723c */ /* 0x020fe2000004182c */
[----:B------:R-:W-:-:S02]  /*abe0*/  FMUL.FTZ R136, R136, R164 ;  /* 0x000000a488887220 */ /* 0x000fc40000410000 */
[-C--:B------:R-:W-:Y:S02]  /*abf0*/  FMUL.FTZ R137, R137, R164.reuse ;  /* 0x000000a489897220 */ /* 0x080fe40000410000 */
[-C--:B------:R-:W-:Y:S01]  /*ac00*/  FMUL.FTZ R138, R138, R3.reuse ;  /* 0x000000038a8a7220 */ /* 0x080fe20000410000 */
[----:B------:R-:W5:Y:S01]  /*ac10*/  MUFU.EX2 R182, R182 ;  /* 0x000000b600b67308 */ /* 0x000f620000000800 */
[-C--:B------:R-:W-:Y:S01]  /*ac20*/  FMUL.FTZ R139, R139, R3.reuse ;  /* 0x000000038b8b7220 */ /* 0x080fe20000410000 */
[C---:B------:R-:W-:Y:S01]  /*ac30*/  HMMA.16816.F32.BF16 R48, R4.reuse, R14, R48 ;  /* 0x0000000e0430723c */ /* 0x040fe20000041830 */
[-C--:B------:R-:W-:Y:S01]  /*ac40*/  FMUL.FTZ R132, R132, R164.reuse ;  /* 0x000000a484847220 */ /* 0x080fe20000410000 */
[----:B------:R-:W2:Y:S01]  /*ac50*/  LDSM.16.MT88.4 R12, [R220+0x14000] ;  /* 0x01400000dc0c783b */ /* 0x000ea20000004200 */
[-C--:B------:R-:W-:Y:S02]  /*ac60*/  FMUL.FTZ R133, R133, R164.reuse ;  /* 0x000000a485857220 */ /* 0x080fe40000410000 */
[-C--:B------:R-:W-:Y:S01]  /*ac70*/  FMUL.FTZ R134, R134, R3.reuse ;  /* 0x0000000386867220 */ /* 0x080fe20000410000 */
[----:B------:R-:W1:Y:S01]  /*ac80*/  MUFU.EX2 R243, R243 ;  /* 0x000000f300f37308 */ /* 0x000e620000000800 */
[----:B------:R-:W-:Y:S01]  /*ac90*/  FMUL.FTZ R135, R135, R3 ;  /* 0x0000000387877220 */ /* 0x000fe20000410000 */
[----:B---3--:R-:W-:Y:S01]  /*aca0*/  HMMA.16816.F32.BF16 R136, R4, R16, R136 ;  /* 0x000000100488723c */ /* 0x008fe20000041888 */
[----:B------:R-:W-:-:S02]  /*acb0*/  FMUL.FTZ R60, R60, R164 ;  /* 0x000000a43c3c7220 */ /* 0x000fc40000410000 */
[-C--:B------:R-:W-:Y:S02]  /*acc0*/  FMUL.FTZ R61, R61, R164.reuse ;  /* 0x000000a43d3d7220 */ /* 0x080fe40000410000 */
[-C--:B------:R-:W-:Y:S01]  /*acd0*/  FMUL.FTZ R62, R62, R3.reuse ;  /* 0x000000033e3e7220 */ /* 0x080fe20000410000 */
[----:B------:R-:W-:Y:S01]  /*ace0*/  MUFU.EX2 R184, R184 ;  /* 0x000000b800b87308 */ /* 0x000fe20000000800 */
[-C--:B------:R-:W-:Y:S01]  /*acf0*/  FMUL.FTZ R63, R63, R3.reuse ;  /* 0x000000033f3f7220 */ /* 0x080fe20000410000 */
[C---:B------:R-:W-:Y:S01]  /*ad00*/  HMMA.16816.F32.BF16 R132, R4.reuse, R18, R132 ;  /* 0x000000120484723c */ /* 0x040fe20000041884 */
[----:B------:R-:W3:Y:S01]  /*ad10*/  LDSM.16.MT88.4 R16, [R217+0x12000] ;  /* 0x01200000d910783b */ /* 0x000ee20000004200 */
        /* <DEDUP_REMOVED lines=98> */
[-C--:B------:R-:W-:Y:S01]  /*b340*/  FMUL.FTZ R104, R104, R164.reuse ;  /* 0x000000a468687220 */ /* 0x080fe20000410000 */
[----:B------:R-:W2:Y:S01]  /*b350*/  LDSM.16.MT88.4 R12, [R217+0x10800] ;  /* 0x01080000d90c783b */ /* 0x000ea20000004200 */
[----:B------:R-:W-:-:S02]  /*b360*/  FMUL.FTZ R105, R105, R164 ;  /* 0x000000a469697220 */ /* 0x000fc40000410000 */
[-C--:B------:R-:W-:Y:S02]  /*b370*/  FMUL.FTZ R106, R106, R3.reuse ;  /* 0x000000036a6a7220 */ /* 0x080fe40000410000 */
        /* <DEDUP_REMOVED lines=39> */
[----:B------:R-:W1:Y:S02]  /*b5f0*/  LDSM.16.MT88.4 R8, [R220+0x12800] ;  /* 0x01280000dc08783b */ /* 0x000e640000004200 */
[----:B------:R-:W-:-:S04]  /*b600*/  FADD.FTZ R3, R178, R3 ;  /* 0x00000003b2037221 */ /* 0x000fc80000010000 */
[----:B-----5:R-:W-:Y:S01]  /*b610*/  FADD.FTZ R0, R182, R3 ;  /* 0x00000003b6007221 */ /* 0x020fe20000010000 */
[----:B--2---:R-:W-:Y:S01]  /*b620*/  HMMA.16816.F32.BF16 R144, R4, R12, R144 ;  /* 0x0000000c0490723c */ /* 0x004fe20000041890 */
[----:B------:R-:W-:Y:S02]  /*b630*/  MOV R3, R165 ;  /* 0x000000a500037202 */ /* 0x000fe40000000f00 */
        /* <DEDUP_REMOVED lines=45> */
[----:B------:R-:W-:-:S02]  /*b910*/  F2FP.BF16.PACK_AB R4, R178, R180 ;  /* 0x000000b4b204723e */ /* 0x000fc400000010ff */
[----:B------:R-:W-:Y:S02]  /*b920*/  F2FP.BF16.PACK_AB R6, R243, R182 ;  /* 0x000000b6f306723e */ /* 0x000fe400000010ff */
[----:B------:R-:W-:Y:S01]  /*b930*/  F2FP.BF16.PACK_AB R5, R197, R184 ;  /* 0x000000b8c505723e */ /* 0x000fe200000010ff */
[----:B------:R-:W-:Y:S01]  /*b940*/  FADD.FTZ R184, R184, R191 ;  /* 0x000000bfb8b87221 */ /* 0x000fe20000010000 */
[----:B------:R-:W-:-:S03]  /*b950*/  F2FP.BF16.PACK_AB R7, R193, R186 ;  /* 0x000000bac107723e */ /* 0x000fc600000010ff */
[----:B------:R-:W-:-:S04]  /*b960*/  FADD.FTZ R197, R197, R184 ;  /* 0x000000b8c5c57221 */ /* 0x000fc80000010000 */
[----:B--2---:R-:W-:Y:S01]  /*b970*/  HMMA.16816.F32.BF16 R160, R4, R12, R160 ;  /* 0x0000000c04a0723c */ /* 0x004fe200000418a0 */
[----:B------:R-:W-:-:S04]  /*b980*/  FADD.FTZ R2, R186, R197 ;  /* 0x000000c5ba027221 */ /* 0x000fc80000010000 */
[----:B------:R-:W-:-:S03]  /*b990*/  FADD.FTZ R2, R193, R2 ;  /* 0x00000002c1027221 */ /* 0x000fc60000010000 */
        /* <DEDUP_REMOVED lines=22> */
[----:B------:R-:W-:Y:S07]  /*bb00*/  LDSM.16.MT88.4 R8, [R218+0x17000] ;  /* 0x01700000da08783b */ /* 0x000fee0000004200 */
[C---:B--2---:R-:W-:Y:S08]  /*bb10*/  HMMA.16816.F32.BF16 R68, R4.reuse, R12, R68 ;  /* 0x0000000c0444723c */ /* 0x044ff00000041844 */
[C---:B------:R-:W-:Y:S01]  /*bb20*/  HMMA.16816.F32.BF16 R72, R4.reuse, R14, R72 ;  /* 0x0000000e0448723c */ /* 0x040fe20000041848 */
[----:B------:R-:W1:Y:S07]  /*bb30*/  LDSM.16.MT88.4 R12, [R220+0x17000] ;  /* 0x01700000dc0c783b */ /* 0x000e6e0000004200 */
        /* <DEDUP_REMOVED lines=14> */
[----:B------:R-:W5:Y:S07]  /*bc20*/  LDSM.16.MT88.4 R8, [R217+0x11800] ;  /* 0x01180000d908783b */ /* 0x000f6e0000004200 */
[C---:B--2---:R-:W-:Y:S08]  /*bc30*/  HMMA.16816.F32.BF16 R116, R4.reuse, R24, R116 ;  /* 0x000000180474723c */ /* 0x044ff00000041874 */
        /* <DEDUP_REMOVED lines=14> */
[----:B---3--:R-:W-:Y:S01]  /*bd20*/  HMMA.16816.F32.BF16 R160, R4, R16, R160 ;  /* 0x0000001004a0723c */ /* 0x008fe200000418a0 */
        /* <DEDUP_REMOVED lines=44> */
.L_x_1168:
        /* <DEDUP_REMOVED lines=43> */
.L_x_1175:
        /* <DEDUP_REMOVED lines=108> */
.L_x_1173:
[----:B------:R-:W2:Y:S01]  /*c960*/  LDL.64 R12, [R1] ;  /* 0x00000000010c7983 */ /* 0x000ea20000100a00 */
[----:B------:R-:W-:Y:S01]  /*c970*/  UIADD3 UR6, UR27, -0x1, URZ ;  /* 0xffffffff1b067890 */ /* 0x000fe2000fffe03f */
[----:B------:R-:W-:Y:S04]  /*c980*/  DEPBAR.LE SB0, 0x0 ;  /* 0x000080000000791a */ /* 0x000fe80000000000 */
[----:B------:R3:W-:Y:S01]  /*c990*/  STL.64 [R1+0x30], R40 ;  /* 0x0000302801007387 */ /* 0x0007e20000100a00 */
[----:B------:R-:W-:Y:S01]  /*c9a0*/  UIADD3 UR15, UR7, -UR14, URZ ;  /* 0x8000000e070f7290 */ /* 0x000fe2000fffe03f */
[----:B------:R-:W-:Y:S01]  /*c9b0*/  MOV R246, UR6 ;  /* 0x0000000600f67c02 */ /* 0x000fe20008000f00 */
[----:B------:R-:W-:Y:S02]  /*c9c0*/  USHF.R.S32.HI UR5, URZ, 0x1f, UR6 ;  /* 0x0000001f3f057899 */ /* 0x000fe40008011406 */
[----:B------:R-:W-:Y:S01]  /*c9d0*/  BAR.SYNC.DEFER_BLOCKING 0x0 ;  /* 0x0000000000007b1d */ /* 0x000fe20000010000 */
[----:B------:R-:W-:Y:S01]  /*c9e0*/  UIMAD UR4, UR17, UR6, URZ ;  /* 0x00000006110472a4 */ /* 0x000fe2000f8e023f */
[----:B------:R-:W-:Y:S01]  /*c9f0*/  MOV R3, UR15 ;  /* 0x0000000f00037c02 */ /* 0x000fe20008000f00 */
[----:B------:R-:W-:Y:S01]  /*ca00*/  IMAD.WIDE.U32 R10, R246, UR31, R248 ;  /* 0x0000001ff60a7c25 */ /* 0x000fe2000f8e00f8 */
[----:B------:R-:W-:Y:S02]  /*ca10*/  UISETP.GT.AND UP0, UPT, UR6, UR9, UPT ;  /* 0x000000090600728c */ /* 0x000fe4000bf04270 */
[----:B------:R-:W-:Y:S02]  /*ca20*/  UIMAD UR4, UR5, UR31, UR4 ;  /* 0x0000001f050472a4 */ /* 0x000fe4000f8e0204 */
        /* <DEDUP_REMOVED lines=8> */
[----:B------:R-:W-:Y:S05]  /*cab0*/  @P5 STS.128 [R230+0x10000], RZ ;  /* 0x010000ffe6005388 */ /* 0x000fea0000000c00 */
[----:B---3--:R-:W3:Y:S05]  /*cac0*/  LDL.64 R40, [R1+0x18] ;  /* 0x0000180001287983 */ /* 0x008eea0000100a00 */
[----:B------:R4:W-:Y:S05]  /*cad0*/  STL.64 [R1+0x28], R38 ;  /* 0x0000282601007387 */ /* 0x0009ea0000100a00 */
[----:B------:R-:W-:Y:S01]  /*cae0*/  @!PT LDS RZ, [RZ] ;  /* 0x00000000fffff984 */ /* 0x000fe20000000800 */
[----:B------:R-:W-:Y:S01]  /*caf0*/  @!PT LDS RZ, [RZ] ;  /* 0x00000000fffff984 */ /* 0x000fe20000000800 */
[----:B------:R-:W-:Y:S01]  /*cb00*/  @!PT LDS RZ, [RZ] ;  /* 0x00000000fffff984 */ /* 0x000fe20000000800 */
[----:B------:R1:W-:Y:S05]  /*cb10*/  @!P5 LDGSTS.E.BYPASS.LTC128B.128 [R230+0x10000], [R26.64] ;  /* 0x100000001ae6dfae */ /* 0x0003ea000b901d52 */
[----:B------:R-:W-:Y:S05]  /*cb20*/  @P4 STS.128 [R230+0x12000], RZ ;  /* 0x012000ffe6004388 */ /* 0x000fea0000000c00 */
[----:B----4-:R-:W4:Y:S05]  /*cb30*/  LDL.64 R38, [R1+0x10] ;  /* 0x0000100001267983 */ /* 0x010f2a0000100a00 */
[----:B------:R1:W-:Y:S05]  /*cb40*/  STL.64 [R1+0x20], R36 ;  /* 0x0000202401007387 */ /* 0x0003ea0000100a00 */
        /* <DEDUP_REMOVED lines=20> */
[----:B------:R-:W-:Y:S04]  /*cc90*/  @!P5 LEA.HI.X R15, R10, c[0x0][0x174], R9, 0x1, P1 ;  /* 0x00005d000a0fda11 */ /* 0x000fe800008f0c09 */
[----:B------:R-:W-:Y:S05]  /*cca0*/  @P3 STS.128 [R230+0x14000], RZ ;  /* 0x014000ffe6003388 */ /* 0x000fea0000000c00 */
[----:B------:R-:W-:Y:S01]  /*ccb0*/  @!PT LDS RZ, [RZ] ;  /* 0x00000000fffff984 */ /* 0x000fe20000000800 */
[----:B------:R-:W-:Y:S01]  /*ccc0*/  @!PT LDS RZ, [RZ] ;  /* 0x00000000fffff984 */ /* 0x000fe20000000800 */
[----:B------:R-:W-:Y:S01]  /*ccd0*/  @!PT LDS RZ, [RZ] ;  /* 0x00000000fffff984 */ /* 0x000fe20000000800 */
[----:B------:R1:W-:Y:S01]  /*cce0*/  @!P3 LDGSTS.E.BYPASS.LTC128B.128 [R230+0x14000], [R30.64+0x100] ;  /* 0x140001001ee6bfae */ /* 0x0003e2000b901d52 */
[C---:B---3--:R-:W-:Y:S04]  /*ccf0*/  LEA R10, P6, R3.reuse, R40, 0x6 ;  /* 0x00000028030a7211 */ /* 0x048fe800078c30ff */
[----:B------:R-:W-:Y:S01]  /*cd00*/  @P2 STS.128 [R230+0x16000], RZ ;  /* 0x016000ffe6002388 */ /* 0x000fe20000000c00 */
[----:B------:R-:W-:Y:S04]  /*cd10*/  LEA.HI.X.SX32 R11, R3, R41, 0x6, P6 ;  /* 0x00000029030b7211 */ /* 0x000fe800030f36ff */
[----:B------:R-:W-:Y:S01]  /*cd20*/  @!PT LDS RZ, [RZ] ;  /* 0x00000000fffff984 */ /* 0x000fe20000000800 */
[----:B------:R-:W-:Y:S01]  /*cd30*/  @!PT LDS RZ, [RZ] ;  /* 0x00000000fffff984 */ /* 0x000fe20000000800 */
[----:B------:R-:W-:Y:S01]  /*cd40*/  @!PT LDS RZ, [RZ] ;  /* 0x00000000fffff984 */ /* 0x000fe20000000800 */
[----:B------:R1:W-:Y:S01]  /*cd50*/  @!P2 LDGSTS.E.BYPASS.LTC128B.128 [R230+0x16000], [R30.64+0x180] ;  /* 0x160001801ee6afae */ /* 0x0003e2000b901d52 */
[----:B------:R-:W-:Y:S04]  /*cd60*/  IMAD R250, R11, c[0x0][0x1a0], RZ ;  /* 0x000068000bfa7a24 */ /* 0x000fe800078e02ff */
[----:B------:R-:W-:Y:S01]  /*cd70*/  @P5 STS.128 [R230+0x10800], RZ ;  /* 0x010800ffe6005388 */ /* 0x000fe20000000c00 */
[C---:B------:R-:W-:Y:S02]  /*cd80*/  IMAD R250, R10.reuse, c[0x0][0x1a4], R250 ;  /* 0x000069000afa7a24 */ /* 0x040fe400078e02fa */
[----:B------:R-:W-:Y:S02]  /*cd90*/  IMAD.WIDE.U32 R10, R10, c[0x0][0x1a0], RZ ;  /* 0x000068000a0a7a25 */ /* 0x000fe400078e00ff */
[----:B------:R-:W-:Y:S01]  /*cda0*/  @!PT LDS RZ, [RZ] ;  /* 0x00000000fffff984 */ /* 0x000fe20000000800 */
[----:B------:R-:W-:Y:S01]  /*cdb0*/  @!PT LDS RZ, [RZ] ;  /* 0x00000000fffff984 */ /* 0x000fe20000000800 */
[----:B------:R-:W-:Y:S01]  /*cdc0*/  @!PT LDS RZ, [RZ] ;  /* 0x00000000fffff984 */ /* 0x000fe20000000800 */
[----:B------:R2:W-:Y:S03]  /*cdd0*/  @!P5 LDGSTS.E.BYPASS.LTC128B.128 [R230+0x10800], [R22.64] ;  /* 0x1080000016e6dfae */ /* 0x0005e6000b901d52 */
[C---:B------:R-:W-:Y:S02]  /*cde0*/  LEA R198, P6, R10.reuse, R243, 0x1 ;  /* 0x000000f30ac67211 */ /* 0x040fe400078c08ff */
[----:B------:R-:W-:Y:S01]  /*cdf0*/  IADD3 R250, R11, R250, RZ ;  /* 0x000000fa0bfa7210 */ /* 0x000fe20007ffe0ff */
[----:B------:R-:W-:Y:S03]  /*ce00*/  @P4 STS.128 [R230+0x12800], RZ ;  /* 0x012800ffe6004388 */ /* 0x000fe60000000c00 */
[----:B------:R-:W-:Y:S05]  /*ce10*/  LEA.HI.X R199, R10, R242, R250, 0x1, P6 ;  /* 0x000000f20ac77211 */ /* 0x000fea00030f0cfa */
[----:B------:R-:W-:Y:S01]  /*ce20*/  @!PT LDS RZ, [RZ] ;  /* 0x00000000fffff984 */ /* 0x000fe20000000800 */
[----:B------:R-:W-:Y:S01]  /*ce30*/  @!PT LDS RZ, [RZ] ;  /* 0x00000000fffff984 */ /* 0x000fe20000000800 */
[----:B------:R-:W-:Y:S01]  /*ce40*/  @!PT LDS RZ, [RZ] ;  /* 0x00000000fffff984 */ /* 0x000fe20000000800 */
[----:B------:R3:W-:Y:S01]  /*ce50*/  @!P4 LDGSTS.E.BYPASS.LTC128B.128 [R230+0x12800], [R198.64+0x80] ;  /* 0x12800080c6e6cfae */ /* 0x0007e2000b901d52 */
[C---:B----4-:R-:W-:Y:S04]  /*ce60*/  LEA R34, P1, R3.reuse, R38, 0x6 ;  /* 0x0000002603227211 */ /* 0x050fe800078230ff */
        /* <DEDUP_REMOVED lines=13> */
[----:B------:R3:W-:Y:S03]  /*cf40*/  @!P2 LDGSTS.E.BYPASS.LTC128B.128 [R230+0x16800], [R198.64+0x180] ;  /* 0x16800180c6e6afae */ /* 0x0007e6000b901d52 */
[----:B------:R-:W-:Y:S02]  /*cf50*/  IADD3 R246, R35, R246, RZ ;  /* 0x000000f623f67210 */ /* 0x000fe40007ffe0ff */
[----:B------:R-:W-:Y:S05]  /*cf60*/  @P5 STS.128 [R230+0x11000], RZ ;  /* 0x011000ffe6005388 */ /* 0x000fea0000000c00 */
[----:B------:R-:W-:Y:S01]  /*cf70*/  @!PT LDS RZ, [RZ] ;  /* 0x00000000fffff984 */ /* 0x000fe20000000800 */
[----:B------:R-:W-:Y:S01]  /*cf80*/  @!PT LDS RZ, [RZ] ;  /* 0x00000000fffff984 */ /* 0x000fe20000000800 */
[----:B------:R-:W-:Y:S01]  /*cf90*/  @!PT LDS RZ, [RZ] ;  /* 0x00000000fffff984 */ /* 0x000fe20000000800 */
[----:B------:R4:W-:Y:S01]  /*cfa0*/  @!P5 LDGSTS.E.BYPASS.LTC128B.128 [R230+0x11000], [R18.64] ;  /* 0x1100000012e6dfae */ /* 0x0009e2000b901d52 */
[C---:B------:R-:W-:Y:S04]  /*cfb0*/  LEA R190, P0, R3.reuse, R36, 0x6 ;  /* 0x0000002403be7211 */ /* 0x040fe800078030ff */
[----:B------:R-:W-:Y:S01]  /*cfc0*/  @P4 STS.128 [R230+0x13000], RZ ;  /* 0x013000ffe6004388 */ /* 0x000fe20000000c00 */
[----:B------:R-:W-:Y:S01]  /*cfd0*/  LEA.HI.X.SX32 R191, R3, R37, 0x6, P0 ;  /* 0x0000002503bf7211 */ /* 0x000fe200000f36ff */
[----:B------:R-:W-:Y:S04]  /*cfe0*/  IMAD.WIDE.U32 R174, R190, c[0x0][0x1a0], RZ ;  /* 0x00006800beae7a25 */ /* 0x000fe800078e00ff */
[----:B------:R-:W-:Y:S01]  /*cff0*/  IMAD R3, R191, c[0x0][0x1a0], RZ ;  /* 0x00006800bf037a24 */ /* 0x000fe200078e02ff */
[-C--:B------:R-:W-:Y:S03]  /*d000*/  LEA R194, P0, R174, R243.reuse, 0x1 ;  /* 0x000000f3aec27211 */ /* 0x080fe600078008ff */
[----:B------:R-:W-:Y:S01]  /*d010*/  IMAD R3, R190, c[0x0][0x1a4], R3 ;  /* 0x00006900be037a24 */ /* 0x000fe200078e0203 */
[C---:B------:R-:W-:Y:S03]  /*d020*/  LEA R190, P1, R34.reuse, R243, 0x1 ;  /* 0x000000f322be7211 */ /* 0x040fe600078208ff */
[----:B------:R-:W-:Y:S01]  /*d030*/  IMAD.IADD R3, R175, 0x1, R3 ;  /* 0x00000001af037824 */ /* 0x000fe200078e0203 */
[-C--:B------:R-:W-:Y:S04]  /*d040*/  LEA.HI.X R191, R34, R242.reuse, R246, 0x1, P1 ;  /* 0x000000f222bf7211 */ /* 0x080fe800008f0cf6 */
[----:B------:R-:W-:Y:S01]  /*d050*/  LEA.HI.X R195, R174, R242, R3, 0x1, P0 ;  /* 0x000000f2aec37211 */ /* 0x000fe200000f0c03 */
        /* <DEDUP_REMOVED lines=35> */
[----:B------:R-:W2:Y:S05]  /*d290*/  LDSM.16.M88.4 R168, [R225+0x8000] ;  /* 0x00800000e1a8783b */ /* 0x000eaa0000000200 */
[----:B------:R-:W4:Y:S05]  /*d2a0*/  LDSM.16.M88.4 R172, [R225+0x8800] ;  /* 0x00880000e1ac783b */ /* 0x000f2a0000000200 */
[----:B------:R-:W4:Y:S05]  /*d2b0*/  LDSM.16.M88.4 R176, [R225+0x9000] ;  /* 0x00900000e1b0783b */ /* 0x000f2a0000000200 */
[----:B------:R-:W0:Y:S05]  /*d2c0*/  LDGDEPBAR ;  /* 0x00000000000079af */ /* 0x000e2a0000000000 */
[----:B------:R-:W4:Y:S05]  /*d2d0*/  LDSM.16.M88.4 R180, [R225+0x9800] ;  /* 0x00980000e1b4783b */ /* 0x000f2a0000000200 */
[----:B------:R-:W-:Y:S05]  /*d2e0*/  LDSM.16.M88.4 R184, [R224] ;  /* 0x00000000e0b8783b */ /* 0x000fea0000000200 */
[----:B-1----:R-:W1:Y:S05]  /*d2f0*/  LDSM.16.M88.4 R188, [R223] ;  /* 0x00000000dfbc783b */ /* 0x002e6a0000000200 */
[----:B------:R-:W1:Y:S01]  /*d300*/  LDSM.16.M88.4 R192, [R215] ;  /* 0x00000000d7c0783b */ /* 0x000e620000000200 */
[C---:B--2---:R-:W-:Y:S04]  /*d310*/  HMMA.16816.F32.BF16 R4, R164.reuse, R168, RZ ;  /* 0x000000a8a404723c */ /* 0x044fe800000418ff */
[----:B---3--:R-:W2:Y:S03]  /*d320*/  LDSM.16.M88.4 R196, [R214] ;  /* 0x00000000d6c4783b */ /* 0x008ea60000000200 */
[----:B------:R-:W-:Y:S01]  /*d330*/  MOV R168, R12 ;  /* 0x0000000c00a87202 */ /* 0x000fe20000000f00 */
[C---:B------:R-:W-:Y:S01]  /*d340*/  HMMA.16816.F32.BF16 R8, R164.reuse, R170, RZ ;  /* 0x000000aaa408723c */ /* 0x040fe200000418ff */
[----:B------:R-:W-:Y:S07]  /*d350*/  MOV R169, R13 ;  /* 0x0000000d00a97202 */ /* 0x000fee0000000f00 */
[C---:B----4-:R-:W-:Y:S08]  /*d360*/  HMMA.16816.F32.BF16 R12, R164.reuse, R172, RZ ;  /* 0x000000aca40c723c */ /* 0x050ff000000418ff */
[C---:B------:R-:W-:Y:S01]  /*d370*/  HMMA.16816.F32.BF16 R16, R164.reuse, R174, RZ ;  /* 0x000000aea410723c */ /* 0x040fe200000418ff */
[----:B------:R-:W-:Y:S07]  /*d380*/  LDSM.16.M88.4 R172, [R219+0x8000] ;  /* 0x00800000dbac783b */ /* 0x000fee0000000200 */
[C---:B------:R-:W-:Y:S08]  /*d390*/  HMMA.16816.F32.BF16 R20, R164.reuse, R176, RZ ;  /* 0x000000b0a414723c */ /* 0x040ff000000418ff */
[C---:B------:R-:W-:Y:S01]  /*d3a0*/  HMMA.16816.F32.BF16 R24, R164.reuse, R178, RZ ;  /* 0x000000b2a418723c */ /* 0x040fe200000418ff */
[----:B------:R-:W-:Y:S07]  /*d3b0*/  LDSM.16.M88.4 R176, [R219+0x8800] ;  /* 0x00880000dbb0783b */ /* 0x000fee0000000200 */
[C---:B------:R-:W-:Y:S08]  /*d3c0*/  HMMA.16816.F32.BF16 R28, R164.reuse, R180, RZ ;  /* 0x000000b4a41c723c */ /* 0x040ff000000418ff */
[----:B------:R-:W-:Y:S01]  /*d3d0*/  HMMA.16816.F32.BF16 R32, R164, R182, RZ ;  /* 0x000000b6a420723c */ /* 0x000fe200000418ff */
[----:B------:R-:W3:Y:S05]  /*d3e0*/  LDSM.16.M88.4 R164, [R213] ;  /* 0x00000000d5a4783b */ /* 0x000eea0000000200 */
[----:B------:R-:W-:Y:S02]  /*d3f0*/  LDSM.16.M88.4 R180, [R219+0x9000] ;  /* 0x00900000dbb4783b */ /* 0x000fe40000000200 */
[C---:B-1----:R-:W-:Y:S07]  /*d400*/  HMMA.16816.F32.BF16 R4, R184.reuse, R188, R4 ;  /* 0x000000bcb804723c */ /* 0x042fee0000041804 */
[----:B------:R-:W-:Y:S01]  /*d410*/  IMAD.MOV.U32 R188, RZ, RZ, R168 ;  /* 0x000000ffffbc7224 */ /* 0x000fe200078e00a8 */
[C---:B------:R-:W-:Y:S04]  /*d420*/  HMMA.16816.F32.BF16 R8, R184.reuse, R190, R8 ;  /* 0x000000beb808723c */ /* 0x040fe80000041808 */
[----:B------:R-:W-:Y:S02]  /*d430*/  MOV R189, R169 ;  /* 0x000000a900bd7202 */ /* 0x000fe40000000f00 */
[----:B------:R-:W1:Y:S02]  /*d440*/  LDSM.16.M88.4 R168, [R222] ;  /* 0x00000000dea8783b */ /* 0x000e640000000200 */
[C---:B------:R-:W-:Y:S08]  /*d450*/  HMMA.16816.F32.BF16 R12, R184.reuse, R192, R12 ;  /* 0x000000c0b80c723c */ /* 0x040ff0000004180c */
[C---:B------:R-:W-:Y:S01]  /*d460*/  HMMA.16816.F32.BF16 R16, R184.reuse, R194, R16 ;  /* 0x000000c2b810723c */ /* 0x040fe20000041810 */
[----:B------:R-:W-:Y:S07]  /*d470*/  LDSM.16.M88.4 R192, [R212+0x1000] ;  /* 0x00100000d4c0783b */ /* 0x000fee0000000200 */
[C---:B--2---:R-:W-:Y:S07]  /*d480*/  HMMA.16816.F32.BF16 R20, R184.reuse, R196, R20 ;  /* 0x000000c4b814723c */ /* 0x044fee0000041814 */
[----:B------:R-:W-:Y:S01]  /*d490*/  MOV R196, R188 ;  /* 0x000000bc00c47202 */ /* 0x000fe20000000f00 */
[C---:B------:R-:W-:Y:S04]  /*d4a0*/  HMMA.16816.F32.BF16 R24, R184.reuse, R198, R24 ;  /* 0x000000c6b818723c */ /* 0x040fe80000041818 */
[----:B------:R-:W-:Y:S02]  /*d4b0*/  IMAD.MOV.U32 R197, RZ, RZ, R189 ;  /* 0x000000ffffc57224 */ /* 0x000fe400078e00bd */
[----:B------:R-:W2:Y:S02]  /*d4c0*/  LDSM.16.M88.4 R188, [R219+0x9800] ;  /* 0x00980000dbbc783b */ /* 0x000ea40000000200 */
[C---:B---3--:R-:W-:Y:S08]  /*d4d0*/  HMMA.16816.F32.BF16 R28, R184.reuse, R164, R28 ;  /* 0x000000a4b81c723c */ /* 0x048ff0000004181c */
[----:B------:R-:W-:Y:S01]  /*d4e0*/  HMMA.16816.F32.BF16 R32, R184, R166, R32 ;  /* 0x000000a6b820723c */ /* 0x000fe20000041820 */
[----:B------:R-:W-:Y:S05]  /*d4f0*/  LDSM.16.M88.4 R164, [R221] ;  /* 0x00000000dda4783b */ /* 0x000fea0000000200 */
[----:B------:R-:W-:Y:S02]  /*d500*/  LDSM.16.M88.4 R184, [R212+0x800] ;  /* 0x00080000d4b8783b */ /* 0x000fe40000000200 */
[C---:B-1----:R-:W-:Y:S08]  /*d510*/  HMMA.16816.F32.BF16 R4, R168.reuse, R172, R4 ;  /* 0x000000aca804723c */ /* 0x042ff00000041804 */
[C---:B------:R-:W-:Y:S01]  /*d520*/  HMMA.16816.F32.BF16 R8, R168.reuse, R174, R8 ;  /* 0x000000aea808723c */ /* 0x040fe20000041808 */
[----:B------:R-:W1:Y:S07]  /*d530*/  LDSM.16.M88.4 R172, [R212] ;  /* 0x00000000d4ac783b */ /* 0x000e6e0000000200 */
[C---:B------:R-:W-:Y:S08]  /*d540*/  HMMA.16816.F32.BF16 R12, R168.reuse, R176, R12 ;  /* 0x000000b0a80c723c */ /* 0x040ff0000004180c */
[C---:B------:R-:W-:Y:S01]  /*d550*/  HMMA.16816.F32.BF16 R16, R168.reuse, R178, R16 ;  /* 0x000000b2a810723c */ /* 0x040fe20000041810 */
[----:B------:R-:W3:Y:S07]  /*d560*/  LDSM.16.M88.4 R176, [R212+0x1800] ;  /* 0x00180000d4b0783b */ /* 0x000eee0000000200 */
[C---:B------:R-:W-:Y:S08]  /*d570*/  HMMA.16816.F32.BF16 R20, R168.reuse, R180, R20 ;  /* 0x000000b4a814723c */ /* 0x040ff00000041814 */
[C---:B------:R-:W-:Y:S01]  /*d580*/  HMMA.16816.F32.BF16 R24, R168.reuse, R182, R24 ;  /* 0x000000b6a818723c */ /* 0x040fe20000041818 */
[----:B------:R-:W-:Y:S07]  /*d590*/  LDSM.16.M88.4 R180, [R225+0xa000] ;  /* 0x00a00000e1b4783b */ /* 0x000fee0000000200 */
[C---:B--2---:R-:W-:Y:S08]  /*d5a0*/  HMMA.16816.F32.BF16 R28, R168.reuse, R188, R28 ;  /* 0x000000bca81c723c */ /* 0x044ff0000004181c */
[----:B------:R-:W-:Y:S01]  /*d5b0*/  HMMA.16816.F32.BF16 R32, R168, R190, R32 ;  /* 0x000000bea820723c */ /* 0x000fe20000041820 */
[----:B------:R-:W2:Y:S05]  /*d5c0*/  LDSM.16.M88.4 R168, [R226+0x2000] ;  /* 0x00200000e2a8783b */ /* 0x000eaa0000000200 */
[----:B------:R-:W4:Y:S02]  /*d5d0*/  LDSM.16.M88.4 R188, [R225+0xa800] ;  /* 0x00a80000e1bc783b */ /* 0x000f240000000200 */
        /* <DEDUP_REMOVED lines=8> */
[----:B------:R-:W-:Y:S07]  /*d660*/  LDSM.16.M88.4 R192, [R210] ;  /* 0x00000000d2c0783b */ /* 0x000fee0000000200 */
[C---:B---3--:R-:W-:Y:S08]  /*d670*/  HMMA.16816.F32.BF16 R28, R164.reuse, R176, R28 ;  /* 0x000000b0a41c723c */ /* 0x048ff0000004181c */
[----:B------:R-:W-:Y:S01]  /*d680*/  HMMA.16816.F32.BF16 R32, R164, R178, R32 ;  /* 0x000000b2a420723c */ /* 0x000fe20000041820 */
[----:B------:R-:W-:Y:S05]  /*d690*/  LDSM.16.M88.4 R164, [R224+0x2000] ;  /* 0x00200000e0a4783b */ /* 0x000fea0000000200 */
[----:B------:R-:W3:Y:S02]  /*d6a0*/  LDSM.16.M88.4 R176, [R211] ;  /* 0x00000000d3b0783b */ /* 0x000ee40000000200 */
[C---:B--2---:R-:W-:Y:S08]  /*d6b0*/  HMMA.16816.F32.BF16 R4, R168.reuse, R180, R4 ;  /* 0x000000b4a804723c */ /* 0x044ff00000041804 */
[C---:B------:R-:W-:Y:S01]  /*d6c0*/  HMMA.16816.F32.BF16 R8, R168.reuse, R182, R8 ;  /* 0x000000b6a808723c */ /* 0x040fe20000041808 */
[----:B------:R-:W2:Y:S07]  /*d6d0*/  LDSM.16.M88.4 R180, [R209] ;  /* 0x00000000d1b4783b */ /* 0x000eae0000000200 */
[C---:B----4-:R-:W-:Y:S08]  /*d6e0*/  HMMA.16816.F32.BF16 R12, R168.reuse, R188, R12 ;  /* 0x000000bca80c723c */ /* 0x050ff0000004180c */
[C---:B------:R-:W-:Y:S01]  /*d6f0*/  HMMA.16816.F32.BF16 R16, R168.reuse, R190, R16 ;  /* 0x000000bea810723c */ /* 0x040fe20000041810 */
[----:B------:R-:W-:Y:S07]  /*d700*/  LDSM.16.M88.4 R188, [R219+0xb000] ;  /* 0x00b00000dbbc783b */ /* 0x000fee0000000200 */
[C---:B-1----:R-:W-:Y:S08]  /*d710*/  HMMA.16816.F32.BF16 R20, R168.reuse, R172, R20 ;  /* 0x000000aca814723c */ /* 0x042ff00000041814 */
[C---:B------:R-:W-:Y:S01]  /*d720*/  HMMA.16816.F32.BF16 R24, R168.reuse, R174, R24 ;  /* 0x000000aea818723c */ /* 0x040fe20000041818 */
[----:B------:R-:W-:Y:S07]  /*d730*/  LDSM.16.M88.4 R172, [R222+0x2000] ;  /* 0x00200000deac783b */ /* 0x000fee0000000200 */
[C---:B------:R-:W-:Y:S08]  /*d740*/  HMMA.16816.F32.BF16 R28, R168.reuse, R184, R28 ;  /* 0x000000b8a81c723c */ /* 0x040ff0000004181c */
[----:B------:R-:W-:Y:S01]  /*d750*/  HMMA.16816.F32.BF16 R32, R168, R186, R32 ;  /* 0x000000baa820723c */ /* 0x000fe20000041820 */
[----:B------:R-:W1:Y:S05]  /*d760*/  LDSM.16.M88.4 R168, [R208] ;  /* 0x00000000d0a8783b */ /* 0x000e6a0000000200 */
[----:B------:R-:W4:Y:S02]  /*d770*/  LDSM.16.M88.4 R184, [R219+0xa000] ;  /* 0x00a00000dbb8783b */ /* 0x000f240000000200 */
[C---:B---3--:R-:W-:Y:S08]  /*d780*/  HMMA.16816.F32.BF16 R4, R164.reuse, R176, R4 ;  /* 0x000000b0a404723c */ /* 0x048ff00000041804 */
[C---:B------:R-:W-:Y:S01]  /*d790*/  HMMA.16816.F32.BF16 R8, R164.reuse, R178, R8 ;  /* 0x000000b2a408723c */ /* 0x040fe20000041808 */
[----:B------:R-:W3:Y:S07]  /*d7a0*/  LDSM.16.M88.4 R176, [R219+0xa800] ;  /* 0x00a80000dbb0783b */ /* 0x000eee0000000200 */
[C---:B------:R-:W-:Y:S08]  /*d7b0*/  HMMA.16816.F32.BF16 R12, R164.reuse, R192, R12 ;  /* 0x000000c0a40c723c */ /* 0x040ff0000004180c */
[C---:B------:R-:W-:Y:S01]  /*d7c0*/  HMMA.16816.F32.BF16 R16, R164.reuse, R194, R16 ;  /* 0x000000c2a410723c */ /* 0x040fe20000041810 */
[----:B------:R-:W3:Y:S07]  /*d7d0*/  LDSM.16.M88.4 R192, [R219+0xb800] ;  /* 0x00b80000dbc0783b */ /* 0x000eee0000000200 */
[C---:B--2---:R-:W-:Y:S08]  /*d7e0*/  HMMA.16816.F32.BF16 R20, R164.reuse, R180, R20 ;  /* 0x000000b4a414723c */ /* 0x044ff00000041814 */
[C---:B------:R-:W-:Y:S01]  /*d7f0*/  HMMA.16816.F32.BF16 R24, R164.reuse, R182, R24 ;  /* 0x000000b6a418723c */ /* 0x040fe20000041818 */
[----:B------:R-:W-:Y:S07]  /*d800*/  LDSM.16.M88.4 R180, [R212+0x2800] ;  /* 0x00280000d4b4783b */ /* 0x000fee0000000200 */
[C---:B-1----:R-:W-:Y:S08]  /*d810*/  HMMA.16816.F32.BF16 R28, R164.reuse, R168, R28 ;  /* 0x000000a8a41c723c */ /* 0x042ff0000004181c */
[----:B------:R-:W-:Y:S01]  /*d820*/  HMMA.16816.F32.BF16 R32, R164, R170, R32 ;  /* 0x000000aaa420723c */ /* 0x000fe20000041820 */
[----:B------:R-:W-:Y:S05]  /*d830*/  LDSM.16.M88.4 R164, [R221+0x2000] ;  /* 0x00200000dda4783b */ /* 0x000fea0000000200 */
[----:B------:R-:W1:Y:S02]  /*d840*/  LDSM.16.M88.4 R168, [R212+0x2000] ;  /* 0x00200000d4a8783b */ /* 0x000e640000000200 */
[C---:B----4-:R-:W-:Y:S08]  /*d850*/  HMMA.16816.F32.BF16 R4, R172.reuse, R184, R4 ;  /* 0x000000b8ac04723c */ /* 0x050ff00000041804 */
        /* <DEDUP_REMOVED lines=10> */
[----:B------:R-:W3:Y:S05]  /*d900*/  LDSM.16.M88.4 R172, [R212+0x3800] ;  /* 0x00380000d4ac783b */ /* 0x000eea0000000200 */
[----:B------:R-:W4:Y:S02]  /*d910*/  LDSM.16.M88.4 R192, [R225+0xc800] ;  /* 0x00c80000e1c0783b */ /* 0x000f240000000200 */
[C---:B-1----:R-:W-:Y:S08]  /*d920*/  HMMA.16816.F32.BF16 R4, R164.reuse, R168, R4 ;  /* 0x000000a8a404723c */ /* 0x042ff00000041804 */
[C---:B------:R-:W-:Y:S01]  /*d930*/  HMMA.16816.F32.BF16 R8, R164.reuse, R170, R8 ;  /* 0x000000aaa408723c */ /* 0x040fe20000041808 */
[----:B------:R-:W1:Y:S07]  /*d940*/  LDSM.16.M88.4 R168, [R225+0xd000] ;  /* 0x00d00000e1a8783b */ /* 0x000e6e0000000200 */
[C---:B------:R-:W-:Y:S08]  /*d950*/  HMMA.16816.F32.BF16 R12, R164.reuse, R180, R12 ;  /* 0x000000b4a40c723c */ /* 0x040ff0000004180c */
[C---:B------:R-:W-:Y:S01]  /*d960*/  HMMA.16816.F32.BF16 R16, R164.reuse, R182, R16 ;  /* 0x000000b6a410723c */ /* 0x040fe20000041810 */
[----:B------:R-:W-:Y:S07]  /*d970*/  LDSM.16.M88.4 R180, [R206] ;  /* 0x00000000ceb4783b */ /* 0x000fee0000000200 */
[C---:B--2---:R-:W-:Y:S08]  /*d980*/  HMMA.16816.F32.BF16 R20, R164.reuse, R176, R20 ;  /* 0x000000b0a414723c */ /* 0x044ff00000041814 */
[C---:B------:R-:W-:Y:S01]  /*d990*/  HMMA.16816.F32.BF16 R24, R164.reuse, R178, R24 ;  /* 0x000000b2a418723c */ /* 0x040fe20000041818 */
[----:B------:R-:W2:Y:S07]  /*d9a0*/  LDSM.16.M88.4 R176, [R225+0xd800] ;  /* 0x00d80000e1b0783b */ /* 0x000eae0000000200 */
[C---:B---3--:R-:W-:Y:S08]  /*d9b0*/  HMMA.16816.F32.BF16 R28, R164.reuse, R172, R28 ;  /* 0x000000aca41c723c */ /* 0x048ff0000004181c */
[----:B------:R-:W-:Y:S01]  /*d9c0*/  HMMA.16816.F32.BF16 R32, R164, R174, R32 ;  /* 0x000000aea420723c */ /* 0x000fe20000041820 */
[----:B------:R-:W-:Y:S05]  /*d9d0*/  LDSM.16.M88.4 R164, [R224+0x4000] ;  /* 0x00400000e0a4783b */ /* 0x000fea0000000200 */
[----:B------:R-:W3:Y:S02]  /*d9e0*/  LDSM.16.M88.4 R172, [R207] ;  /* 0x00000000cfac783b */ /* 0x000ee40000000200 */
        /* <DEDUP_REMOVED lines=8> */
[----:B------:R-:W-:Y:S07]  /*da70*/  LDSM.16.M88.4 R168, [R222+0x4000] ;  /* 0x00400000dea8783b */ /* 0x000fee0000000200 */
[C---:B--2---:R-:W-:Y:S08]  /*da80*/  HMMA.16816.F32.BF16 R28, R184.reuse, R176, R28 ;  /* 0x000000b0b81c723c */ /* 0x044ff0000004181c */
[----:B------:R-:W-:Y:S01]  /*da90*/  HMMA.16816.F32.BF16 R32, R184, R178, R32 ;  /* 0x000000b2b820723c */ /* 0x000fe20000041820 */
[----:B------:R-:W1:Y:S05]  /*daa0*/  LDSM.16.M88.4 R176, [R219+0xc000] ;  /* 0x00c00000dbb0783b */ /* 0x000e6a0000000200 */
[----:B------:R-:W-:Y:S02]  /*dab0*/  LDSM.16.M88.4 R184, [R221+0x4000] ;  /* 0x00400000ddb8783b */ /* 0x000fe40000000200 */
[C---:B---3--:R-:W-:Y:S08]  /*dac0*/  HMMA.16816.F32.BF16 R4, R164.reuse, R172, R4 ;  /* 0x000000aca404723c */ /* 0x048ff00000041804 */
[C---:B------:R-:W-:Y:S01]  /*dad0*/  HMMA.16816.F32.BF16 R8, R164.reuse, R174, R8 ;  /* 0x000000aea408723c */ /* 0x040fe20000041808 */
[----:B------:R-:W2:Y:S07]  /*dae0*/  LDSM.16.M88.4 R172, [R219+0xc800] ;  /* 0x00c80000dbac783b */ /* 0x000eae0000000200 */
[C---:B------:R-:W-:Y:S08]  /*daf0*/  HMMA.16816.F32.BF16 R12, R164.reuse, R180, R12 ;  /* 0x000000b4a40c723c */ /* 0x040ff0000004180c */
[C---:B------:R-:W-:Y:S01]  /*db00*/  HMMA.16816.F32.BF16 R16, R164.reuse, R182, R16 ;  /* 0x000000b6a410723c */ /* 0x040fe20000041810 */
[----:B------:R-:W3:Y:S07]  /*db10*/  LDSM.16.M88.4 R180, [R219+0xd000] ;  /* 0x00d00000dbb4783b */ /* 0x000eee0000000200 */
[C---:B------:R-:W-:Y:S08]  /*db20*/  HMMA.16816.F32.BF16 R20, R164.reuse, R188, R20 ;  /* 0x000000bca414723c */ /* 0x040ff00000041814 */
[C---:B------:R-:W-:Y:S01]  /*db30*/  HMMA.16816.F32.BF16 R24, R164.reuse, R190, R24 ;  /* 0x000000bea418723c */ /* 0x040fe20000041818 */
[----:B------:R-:W-:Y:S07]  /*db40*/  LDSM.16.M88.4 R188, [R212+0x4000] ;  /* 0x00400000d4bc783b */ /* 0x000fee0000000200 */
[C---:B----4-:R-:W-:Y:S08]  /*db50*/  HMMA.16816.F32.BF16 R28, R164.reuse, R192, R28 ;  /* 0x000000c0a41c723c */ /* 0x050ff0000004181c */
[----:B------:R-:W-:Y:S01]  /*db60*/  HMMA.16816.F32.BF16 R32, R164, R194, R32 ;  /* 0x000000c2a420723c */ /* 0x000fe20000041820 */
[----:B------:R-:W4:Y:S05]  /*db70*/  LDSM.16.M88.4 R164, [R219+0xd800] ;  /* 0x00d80000dba4783b */ /* 0x000f2a0000000200 */
[----:B------:R-:W4:Y:S02]  /*db80*/  LDSM.16.M88.4 R192, [R212+0x4800] ;  /* 0x00480000d4c0783b */ /* 0x000f240000000200 */
[C---:B-1----:R-:W-:Y:S08]  /*db90*/  HMMA.16816.F32.BF16 R4, R168.reuse, R176, R4 ;  /* 0x000000b0a804723c */ /* 0x042ff00000041804 */
[C---:B------:R-:W-:Y:S01]  /*dba0*/  HMMA.16816.F32.BF16 R8, R168.reuse, R178, R8 ;  /* 0x000000b2a808723c */ /* 0x040fe20000041808 */
[----:B------:R-:W-:Y:S07]  /*dbb0*/  LDSM.16.M88.4 R176, [R225+0xe000] ;  /* 0x00e00000e1b0783b */ /* 0x000fee0000000200 */
[C---:B--2---:R-:W-:Y:S08]  /*dbc0*/  HMMA.16816.F32.BF16 R12, R168.reuse, R172, R12 ;  /* 0x000000aca80c723c */ /* 0x044ff0000004180c */
[C---:B------:R-:W-:Y:S01]  /*dbd0*/  HMMA.16816.F32.BF16 R16, R168.reuse, R174, R16 ;  /* 0x000000aea810723c */ /* 0x040fe20000041810 */
[----:B------:R-:W1:Y:S07]  /*dbe0*/  LDSM.16.M88.4 R172, [R212+0x5000] ;  /* 0x00500000d4ac783b */ /* 0x000e6e0000000200 */
[C---:B---3--:R-:W-:Y:S08]  /*dbf0*/  HMMA.16816.F32.BF16 R20, R168.reuse, R180, R20 ;  /* 0x000000b4a814723c */ /* 0x048ff00000041814 */
[C---:B------:R-:W-:Y:S01]  /*dc00*/  HMMA.16816.F32.BF16 R24, R168.reuse, R182, R24 ;  /* 0x000000b6a818723c */ /* 0x040fe20000041818 */
[----:B------:R-:W-:Y:S07]  /*dc10*/  LDSM.16.M88.4 R180, [R225+0xe800] ;  /* 0x00e80000e1b4783b */ /* 0x000fee0000000200 */
[C---:B----4-:R-:W-:Y:S08]  /*dc20*/  HMMA.16816.F32.BF16 R28, R168.reuse, R164, R28 ;  /* 0x000000a4a81c723c */ /* 0x050ff0000004181c */
[----:B------:R-:W-:Y:S01]  /*dc30*/  HMMA.16816.F32.BF16 R32, R168, R166, R32 ;  /* 0x000000a6a820723c */ /* 0x000fe20000041820 */
[----:B------:R-:W2:Y:S05]  /*dc40*/  LDSM.16.M88.4 R164, [R212+0x5800] ;  /* 0x00580000d4a4783b */ /* 0x000eaa0000000200 */
[----:B------:R-:W3:Y:S02]  /*dc50*/  LDSM.16.M88.4 R168, [R226+0x6000] ;  /* 0x00600000e2a8783b */ /* 0x000ee40000000200 */
[C---:B------:R-:W-:Y:S08]  /*dc60*/  HMMA.16816.F32.BF16 R4, R184.reuse, R188, R4 ;  /* 0x000000bcb804723c */ /* 0x040ff00000041804 */
[C---:B------:R-:W-:Y:S01]  /*dc70*/  HMMA.16816.F32.BF16 R8, R184.reuse, R190, R8 ;  /* 0x000000beb808723c */ /* 0x040fe20000041808 */
[----:B------:R-:W4:Y:S07]  /*dc80*/  LDSM.16.M88.4 R188, [R225+0xf000] ;  /* 0x00f00000e1bc783b */ /* 0x000f2e0000000200 */
[C---:B------:R-:W-:Y:S08]  /*dc90*/  HMMA.16816.F32.BF16 R12, R184.reuse, R192, R12 ;  /* 0x000000c0b80c723c */ /* 0x040ff0000004180c */
[C---:B------:R-:W-:Y:S01]  /*dca0*/  HMMA.16816.F32.BF16 R16, R184.reuse, R194, R16 ;  /* 0x000000c2b810723c */ /* 0x040fe20000041810 */
[----:B------:R-:W4:Y:S07]  /*dcb0*/  LDSM.16.M88.4 R192, [R225+0xf800] ;  /* 0x00f80000e1c0783b */ /* 0x000f2e0000000200 */
[C---:B-1----:R-:W-:Y:S08]  /*dcc0*/  HMMA.16816.F32.BF16 R20, R184.reuse, R172, R20 ;  /* 0x000000acb814723c */ /* 0x042ff00000041814 */
[C---:B------:R-:W-:Y:S01]  /*dcd0*/  HMMA.16816.F32.BF16 R24, R184.reuse, R174, R24 ;  /* 0x000000aeb818723c */ /* 0x040fe20000041818 */
[----:B------:R-:W-:Y:S07]  /*dce0*/  LDSM.16.M88.4 R172, [R203] ;  /* 0x00000000cbac783b */ /* 0x000fee0000000200 */
[C---:B--2---:R-:W-:Y:S08]  /*dcf0*/  HMMA.16816.F32.BF16 R28, R184.reuse, R164, R28 ;  /* 0x000000a4b81c723c */ /* 0x044ff0000004181c */
[----:B------:R-:W-:Y:S01]  /*dd00*/  HMMA.16816.F32.BF16 R32, R184, R166, R32 ;  /* 0x000000a6b820723c */ /* 0x000fe20000041820 */
[----:B------:R-:W1:Y:S05]  /*dd10*/  LDSM.16.M88.4 R164, [R224+0x6000] ;  /* 0x00600000e0a4783b */ /* 0x000e6a0000000200 */
[----:B------:R-:W-:Y:S02]  /*dd20*/  LDSM.16.M88.4 R184, [R200] ;  /* 0x00000000c8b8783b */ /* 0x000fe40000000200 */
[C---:B---3--:R-:W-:Y:S08]  /*dd30*/  HMMA.16816.F32.BF16 R4, R168.reuse, R176, R4 ;  /* 0x000000b0a804723c */ /* 0x048ff00000041804 */
[C---:B------:R-:W-:Y:S01]  /*dd40*/  HMMA.16816.F32.BF16 R8, R168.reuse, R178, R8 ;  /* 0x000000b2a808723c */ /* 0x040fe20000041808 */
[----:B------:R-:W2:Y:S07]  /*dd50*/  LDSM.16.M88.4 R176, [R202] ;  /* 0x00000000cab0783b */ /* 0x000eae0000000200 */
        /* <DEDUP_REMOVED lines=20> */
[----:B------:R-:W3:Y:S05]  /*dea0*/  LDSM.16.M88.4 R164, [R219+0xf800] ;  /* 0x00f80000dba4783b */ /* 0x000eea0000000200 */
[----:B------:R-:W3:Y:S02]  /*deb0*/  LDSM.16.M88.4 R184, [R212+0x6000] ;  /* 0x00600000d4b8783b */ /* 0x000ee40000000200 */
[C---:B----4-:R-:W-:Y:S07]  /*dec0*/  HMMA.16816.F32.BF16 R4, R168.reuse, R188, R4 ;  /* 0x000000bca804723c */ /* 0x050fee0000041804 */
[----:B------:R-:W-:Y:S01]  /*ded0*/  MOV R188, R196 ;  /* 0x000000c400bc7202 */ /* 0x000fe20000000f00 */
[C---:B------:R-:W-:Y:S04]  /*dee0*/  HMMA.16816.F32.BF16 R8, R168.reuse, R190, R8 ;  /* 0x000000bea808723c */ /* 0x040fe80000041808 */
[----:B------:R-:W-:Y:S04]  /*def0*/  MOV R189, R197 ;  /* 0x000000c500bd7202 */ /* 0x000fe80000000f00 */
[C---:B-1----:R-:W-:Y:S08]  /*df00*/  HMMA.16816.F32.BF16 R12, R168.reuse, R172, R12 ;  /* 0x000000aca80c723c */ /* 0x042ff0000004180c */
[C---:B------:R-:W-:Y:S08]  /*df10*/  HMMA.16816.F32.BF16 R16, R168.reuse, R174, R16 ;  /* 0x000000aea810723c */ /* 0x040ff00000041810 */
[C---:B--2---:R-:W-:Y:S08]  /*df20*/  HMMA.16816.F32.BF16 R20, R168.reuse, R176, R20 ;  /* 0x000000b0a814723c */ /* 0x044ff00000041814 */
[C---:B------:R-:W-:Y:S08]  /*df30*/  HMMA.16816.F32.BF16 R24, R168.reuse, R178, R24 ;  /* 0x000000b2a818723c */ /* 0x040ff00000041818 */
[C---:B---3--:R-:W-:Y:S08]  /*df40*/  HMMA.16816.F32.BF16 R28, R168.reuse, R164, R28 ;  /* 0x000000a4a81c723c */ /* 0x048ff0000004181c */
[----:B------:R-:W-:Y:S01]  /*df50*/  HMMA.16816.F32.BF16 R32, R168, R166, R32 ;  /* 0x000000a6a820723c */ /* 0x000fe20000041820 */
[----:B------:R-:W1:Y:S05]  /*df60*/  LDSM.16.M88.4 R164, [R212+0x6800] ;  /* 0x00680000d4a4783b */ /* 0x000e6a0000000200 */
[----:B------:R-:W2:Y:S02]  /*df70*/  LDSM.16.M88.4 R168, [R212+0x7000] ;  /* 0x00700000d4a8783b */ /* 0x000ea40000000200 */
[C---:B------:R-:W-:Y:S08]  /*df80*/  HMMA.16816.F32.BF16 R4, R180.reuse, R184, R4 ;  /* 0x000000b8b404723c */ /* 0x040ff00000041804 */
[C---:B------:R-:W-:Y:S11]  /*df90*/  HMMA.16816.F32.BF16 R8, R180.reuse, R186, R8 ;  /* 0x000000bab408723c */ /* 0x040ff60000041808 */
[----:B------:R-:W-:Y:S05]  /*dfa0*/  @!UPT UIADD3 URZ, URZ, URZ, URZ ;  /* 0x0000003f3f3ff290 */ /* 0x000fea000fffe03f */
[----:B------:R-:W-:Y:S02]  /*dfb0*/  FMUL.FTZ R246, R4, c[0x0][0x2ec] ;  /* 0x0000bb0004f67a20 */ /* 0x000fe40000410000 */
[----:B------:R-:W-:Y:S02]  /*dfc0*/  FMUL.FTZ R250, R5, c[0x0][0x2ec] ;  /* 0x0000bb0005fa7a20 */ /* 0x000fe40000410000 */
[----:B------:R-:W-:Y:S02]  /*dfd0*/  FMUL.FTZ R252, R6, c[0x0][0x2ec] ;  /* 0x0000bb0006fc7a20 */ /* 0x000fe40000410000 */
[----:B------:R-:W3:Y:S01]  /*dfe0*/  MUFU.TANH R246, R246 ;  /* 0x000000f600f67308 */ /* 0x000ee20000002400 */
[----:B------:R-:W-:Y:S01]  /*dff0*/  FMUL.FTZ R3, R7, c[0x0][0x2ec] ;  /* 0x0000bb0007037a20 */ /* 0x000fe20000410000 */
[C---:B-1----:R-:W-:Y:S03]  /*e000*/  HMMA.16816.F32.BF16 R12, R180.reuse, R164, R12 ;  /* 0x000000a4b40c723c */ /* 0x042fe6000004180c */
[----:B------:R-:W-:Y:S02]  /*e010*/  FMUL.FTZ R190, R8, c[0x0][0x2ec] ;  /* 0x0000bb0008be7a20 */ /* 0x000fe40000410000 */
[----:B------:R-:W-:Y:S03]  /*e020*/  FMUL.FTZ R191, R9, c[0x0][0x2ec] ;  /* 0x0000bb0009bf7a20 */ /* 0x000fe60000410000 */
[----:B------:R-:W1:Y:S01]  /*e030*/  MUFU.TANH R250, R250 ;  /* 0x000000fa00fa7308 */ /* 0x000e620000002400 */
[C---:B------:R-:W-:Y:S01]  /*e040*/  HMMA.16816.F32.BF16 R16, R180.reuse, R166, R16 ;  /* 0x000000a6b410723c */ /* 0x040fe20000041810 */
[----:B------:R-:W4:Y:S01]  /*e050*/  LDSM.16.M88.4 R164, [R212+0x7800] ;  /* 0x00780000d4a4783b */ /* 0x000f220000000200 */
[----:B------:R-:W-:Y:S04]  /*e060*/  DEPBAR.LE SB0, 0x0 ;  /* 0x000080000000791a */ /* 0x000fe80000000000 */
[----:B------:R-:W-:Y:S02]  /*e070*/  FMUL.FTZ R10, R10, c[0x0][0x2ec] ;  /* 0x0000bb000a0a7a20 */ /* 0x000fe40000410000 */
[C---:B--2---:R-:W-:Y:S01]  /*e080*/  HMMA.16816.F32.BF16 R20, R180.reuse, R168, R20 ;  /* 0x000000a8b414723c */ /* 0x044fe20000041814 */
[----:B------:R-:W2:Y:S01]  /*e090*/  MUFU.TANH R252, R252 ;  /* 0x000000fc00fc7308 */ /* 0x000ea20000002400 */
[----:B------:R-:W-:Y:S03]  /*e0a0*/  BAR.SYNC.DEFER_BLOCKING 0x0 ;  /* 0x0000000000007b1d */ /* 0x000fe60000010000 */
[----:B------:R-:W-:Y:S03]  /*e0b0*/  FMUL.FTZ R9, R11, c[0x0][0x2ec] ;  /* 0x0000bb000b097a20 */ /* 0x000fe60000410000 */
[C---:B------:R-:W-:Y:S03]  /*e0c0*/  HMMA.16816.F32.BF16 R24, R180.reuse, R170, R24 ;  /* 0x000000aab418723c */ /* 0x040fe60000041818 */
[----:B------:R-:W1:Y:S01]  /*e0d0*/  MUFU.TANH R3, R3 ;  /* 0x0000000300037308 */ /* 0x000e620000002400 */
[----:B------:R-:W-:Y:S02]  /*e0e0*/  FMUL.FTZ R193, R13, c[0x0][0x2ec] ;  /* 0x0000bb000dc17a20 */ /* 0x000fe40000410000 */
[----:B------:R-:W-:Y:S02]  /*e0f0*/  FMUL.FTZ R13, R14, c[0x0][0x2ec] ;  /* 0x0000bb000e0d7a20 */ /* 0x000fe40000410000 */
[----:B------:R-:W-:Y:S04]  /*e100*/  FMUL.FTZ R17, R17, c[0x0][0x2ec] ;  /* 0x0000bb0011117a20 */ /* 0x000fe80000410000 */
[----:B------:R-:W-:Y:S01]  /*e110*/  FMUL.FTZ R14, R19, c[0x0][0x2ec] ;  /* 0x0000bb00130e7a20 */ /* 0x000fe20000410000 */
[----:B------:R1:W1:Y:S01]  /*e120*/  MUFU.TANH R197, R17 ;  /* 0x0000001100c57308 */ /* 0x0002620000002400 */
[----:B------:R-:W-:Y:S02]  /*e130*/  FMUL.FTZ R194, R12, c[0x0][0x2ec] ;  /* 0x0000bb000cc27a20 */ /* 0x000fe40000410000 */
[----:B------:R-:W-:Y:S02]  /*e140*/  FMUL.FTZ R23, R23, c[0x0][0x2ec] ;  /* 0x0000bb0017177a20 */ /* 0x000fe40000410000 */
[----:B------:R-:W-:Y:S02]  /*e150*/  FMUL.FTZ R21, R21, c[0x0][0x2ec] ;  /* 0x0000bb0015157a20 */ /* 0x000fe40000410000 */
[----:B------:R-:W-:Y:S02]  /*e160*/  FMUL.FTZ R11, R15, c[0x0][0x2ec] ;  /* 0x0000bb000f0b7a20 */ /* 0x000fe40000410000 */
[----:B------:R-:W-:Y:S01]  /*e170*/  FMUL.FTZ R195, R16, c[0x0][0x2ec] ;  /* 0x0000bb0010c37a20 */ /* 0x000fe20000410000 */
[----:B------:R2:W2:Y:S01]  /*e180*/  MUFU.TANH R199, R23 ;  /* 0x0000001700c77308 */ /* 0x0004a20000002400 */
[----:B------:R-:W-:Y:S01]  /*e190*/  FMUL.FTZ R26, R26, c[0x0][0x2ec] ;  /* 0x0000bb001a1a7a20 */ /* 0x000fe20000410000 */
[C---:B----4-:R-:W-:Y:S03]  /*e1a0*/  HMMA.16816.F32.BF16 R28, R180.reuse, R164, R28 ;  /* 0x000000a4b41c723c */ /* 0x050fe6000004181c */
[----:B------:R-:W-:Y:S02]  /*e1b0*/  FMUL.FTZ R19, R27, c[0x0][0x2ec] ;  /* 0x0000bb001b137a20 */ /* 0x000fe40000410000 */
[----:B------:R-:W-:Y:S02]  /*e1c0*/  FMUL.FTZ R15, R18, c[0x0][0x2ec] ;  /* 0x0000bb00120f7a20 */ /* 0x000fe40000410000 */
[----:B------:R-:W-:Y:S01]  /*e1d0*/  FMUL.FTZ R18, R20, c[0x0][0x2ec] ;  /* 0x0000bb0014127a20 */ /* 0x000fe20000410000 */
[----:B------:R-:W4:Y:S01]  /*e1e0*/  MUFU.TANH R198, R21 ;  /* 0x0000001500c67308 */ /* 0x000f220000002400 */
[----:B------:R-:W-:Y:S03]  /*e1f0*/  HMMA.16816.F32.BF16 R32, R180, R166, R32 ;  /* 0x000000a6b420723c */ /* 0x000fe60000041820 */
[----:B-1----:R-:W-:Y:S02]  /*e200*/  FMUL.FTZ R17, R22, c[0x0][0x2ec] ;  /* 0x0000bb0016117a20 */ /* 0x002fe40000410000 */
[----:B------:R-:W-:Y:S02]  /*e210*/  FMUL.FTZ R173, R24, c[0x0][0x2ec] ;  /* 0x0000bb0018ad7a20 */ /* 0x000fe40000410000 */
[----:B------:R-:W-:Y:S02]  /*e220*/  FMUL.FTZ R22, R25, c[0x0][0x2ec] ;  /* 0x0000bb0019167a20 */ /* 0x000fe40000410000 */
[----:B------:R1:W1:Y:S03]  /*e230*/  MUFU.TANH R21, R26 ;  /* 0x0000001a00157308 */ /* 0x0002660000002400 */
[----:B--2---:R-:W-:Y:S03]  /*e240*/  MOV R23, UR4 ;  /* 0x0000000400177c02 */ /* 0x004fe60008000f00 */
[----:B------:R-:W-:Y:S01]  /*e250*/  FMUL.FTZ R178, R29, c[0x0][0x2ec] ;  /* 0x0000bb001db27a20 */ /* 0x000fe20000410000 */
[C---:B------:R-:W-:Y:S01]  /*e260*/  LEA R182, P6, R23.reuse, R40, 0x6 ;  /* 0x0000002817b67211 */ /* 0x040fe200078c30ff */
[----:B------:R-:W-:Y:S02]  /*e270*/  FMUL.FTZ R29, R30, c[0x0][0x2ec] ;  /* 0x0000bb001e1d7a20 */ /* 0x000fe40000410000 */
[----:B------:R-:W2:Y:S01]  /*e280*/  MUFU.TANH R190, R190 ;  /* 0x000000be00be7308 */ /* 0x000ea20000002400 */
[C---:B------:R-:W-:Y:S01]  /*e290*/  LEA R186, P1, R23.reuse, R38, 0x6 ;  /* 0x0000002617ba7211 */ /* 0x040fe200078230ff */
[----:B------:R-:W-:Y:S01]  /*e2a0*/  FMUL.FTZ R25, R28, c[0x0][0x2ec] ;  /* 0x0000bb001c197a20 */ /* 0x000fe20000410000 */
[C---:B------:R-:W-:Y:S02]  /*e2b0*/  LEA.HI.X.SX32 R183, R23.reuse, R41, 0x6, P6 ;  /* 0x0000002917b77211 */ /* 0x040fe400030f36ff */
[----:B------:R2:W5:Y:S01]  /*e2c0*/  LDL.LU.64 R40, [R1+0x30] ;  /* 0x0000300001287983 */ /* 0x0005620000300a00 */
[C---:B------:R-:W-:Y:S01]  /*e2d0*/  LEA R174, P0, R23.reuse, R188, 0x6 ;  /* 0x000000bc17ae7211 */ /* 0x040fe200078030ff */
[----:B------:R-:W-:Y:S01]  /*e2e0*/  FMUL.FTZ R27, R32, c[0x0][0x2ec] ;  /* 0x0000bb00201b7a20 */ /* 0x000fe20000410000 */
[----:B------:R-:W-:Y:S01]  /*e2f0*/  LEA.HI.X.SX32 R187, R23, R39, 0x6, P1 ;  /* 0x0000002717bb7211 */ /* 0x000fe200008f36ff */
[----:B------:R-:W-:Y:S01]  /*e300*/  FMUL.FTZ R30, R35, c[0x0][0x2ec] ;  /* 0x0000bb00231e7a20 */ /* 0x000fe20000410000 */
[----:B------:R-:W2:Y:S01]  /*e310*/  MUFU.TANH R191, R191 ;  /* 0x000000bf00bf7308 */ /* 0x000ea20000002400 */
[C---:B------:R-:W-:Y:S01]  /*e320*/  LEA.HI.X.SX32 R175, R23.reuse, R189, 0x6, P0 ;  /* 0x000000bd17af7211 */ /* 0x040fe200000f36ff */
[----:B------:R2:W5:Y:S01]  /*e330*/  LDL.LU.64 R38, [R1+0x28] ;  /* 0x0000280001267983 */ /* 0x0005620000300a00 */
[----:B------:R-:W-:Y:S01]  /*e340*/  LEA R176, P0, R23, R36, 0x6 ;  /* 0x0000002417b07211 */ /* 0x000fe200078030ff */
[----:B-1----:R-:W-:Y:S02]  /*e350*/  FMUL.FTZ R26, R31, c[0x0][0x2ec] ;  /* 0x0000bb001f1a7a20 */ /* 0x002fe40000410000 */
[----:B------:R-:W-:Y:S01]  /*e360*/  FMUL.FTZ R31, R34, c[0x0][0x2ec] ;  /* 0x0000bb00221f7a20 */ /* 0x000fe20000410000 */
[----:B------:R-:W-:Y:S01]  /*e370*/  LEA.HI.X.SX32 R177, R23, R37, 0x6, P0 ;  /* 0x0000002517b17211 */ /* 0x000fe200000f36ff */
[----:B------:R-:W-:Y:S01]  /*e380*/  IMAD R35, R183, c[0x0][0x198], RZ ;  /* 0x00006600b7237a24 */ /* 0x000fe200078e02ff */
[----:B------:R1:W5:Y:S01]  /*e390*/  LDL.LU.64 R36, [R1+0x20] ;  /* 0x0000200001247983 */ /* 0x0003620000300a00 */
[----:B------:R1:W1:Y:S01]  /*e3a0*/  MUFU.TANH R34, R27 ;  /* 0x0000001b00227308 */ /* 0x0002620000002400 */
[----:B------:R-:W-:Y:S02]  /*e3b0*/  FMUL.FTZ R33, R33, c[0x0][0x2ec] ;  /* 0x0000bb0021217a20 */ /* 0x000fe40000410000 */
[C---:B------:R-:W-:Y:S02]  /*e3c0*/  IMAD R35, R182.reuse, c[0x0][0x19c], R35 ;  /* 0x00006700b6237a24 */ /* 0x040fe400078e0223 */
[----:B------:R-:W-:Y:S04]  /*e3d0*/  IMAD.WIDE.U32 R182, R182, c[0x0][0x198], RZ ;  /* 0x00006600b6b67a25 */ /* 0x000fe800078e00ff */
[----:B------:R-:W-:Y:S01]  /*e3e0*/  IMAD.WIDE.U32 R6, R186, c[0x0][0x198], RZ ;  /* 0x00006600ba067a25 */ /* 0x000fe200078e00ff */
[----:B------:R-:W2:Y:S01]  /*e3f0*/  MUFU.TANH R10, R10 ;  /* 0x0000000a000a7308 */ /* 0x000ea20000002400 */
[----:B------:R-:W-:Y:S02]  /*e400*/  IADD3 R35, R183, R35, RZ ;  /* 0x00000023b7237210 */ /* 0x000fe40007ffe0ff */
[----:B------:R-:W-:Y:S02]  /*e410*/  IMAD R175, R175, c[0x0][0x198], RZ ;  /* 0x00006600afaf7a24 */ /* 0x000fe400078e02ff */
[C---:B------:R-:W-:Y:S04]  /*e420*/  IMAD.WIDE.U32 R188, R174.reuse, c[0x0][0x198], RZ ;  /* 0x00006600aebc7a25 */ /* 0x040fe800078e00ff */
[----:B------:R-:W-:Y:S01]  /*e430*/  IMAD R175, R174, c[0x0][0x19c], R175 ;  /* 0x00006700aeaf7a24 */ /* 0x000fe200078e02af */
[----:B------:R-:W2:Y:S01]  /*e440*/  MUFU.TANH R9, R9 ;  /* 0x0000000900097308 */ /* 0x000ea20000002400 */
[----:B------:R-:W-:Y:S01]  /*e450*/  IMAD R23, R177, c[0x0][0x198], RZ ;  /* 0x00006600b1177a24 */ /* 0x000fe200078e02ff */
[-C--:B------:R-:W-:Y:S01]  /*e460*/  LEA R170, P1, R188, R245.reuse, 0x1 ;  /* 0x000000f5bcaa7211 */ /* 0x080fe200078208ff */
[----:B------:R-:W-:Y:S02]  /*e470*/  IMAD.IADD R175, R189, 0x1, R175 ;  /* 0x00000001bdaf7824 */ /* 0x000fe400078e02af */
[----:B-1----:R-:W-:Y:S02]  /*e480*/  IMAD R27, R187, c[0x0][0x198], RZ ;  /* 0x00006600bb1b7a24 */ /* 0x002fe400078e02ff */
[----:B------:R-:W-:Y:S01]  /*e490*/  IMAD R23, R176, c[0x0][0x19c], R23 ;  /* 0x00006700b0177a24 */ /* 0x000fe200078e0217 */
[-C--:B------:R-:W-:Y:S01]  /*e4a0*/  LEA.HI.X R171, R188, R244.reuse, R175, 0x1, P1 ;  /* 0x000000f4bcab7211 */ /* 0x080fe200008f0caf */
[----:B------:R-:W-:Y:S01]  /*e4b0*/  IMAD R27, R186, c[0x0][0x19c], R27 ;  /* 0x00006700ba1b7a24 */ /* 0x000fe200078e021b */
[----:B------:R-:W1:Y:S01]  /*e4c0*/  MUFU.TANH R194, R194 ;  /* 0x000000c200c27308 */ /* 0x000e620000002400 */
[----:B------:R-:W-:Y:S01]  /*e4d0*/  LEA R186, P0, R182, R245, 0x1 ;  /* 0x000000f5b6ba7211 */ /* 0x000fe200078008ff */
[----:B------:R-:W-:Y:S02]  /*e4e0*/  IMAD.WIDE.U32 R176, R176, c[0x0][0x198], RZ ;  /* 0x00006600b0b07a25 */ /* 0x000fe400078e00ff */
[----:B------:R-:W-:Y:S02]  /*e4f0*/  IADD3 R27, R7, R27, RZ ;  /* 0x0000001b071b7210 */ /* 0x000fe40007ffe0ff */
[-C--:B------:R-:W-:Y:S02]  /*e500*/  LEA.HI.X R187, R182, R244.reuse, R35, 0x1, P0 ;  /* 0x000000f4b6bb7211 */ /* 0x080fe400000f0c23 */
[----:B------:R-:W-:Y:S02]  /*e510*/  PLOP3.LUT P0, PT, PT, PT, UP0, 0x80, 0x0 ;  /* 0x000000000000781c */ /* 0x000fe40003f0f008 */
[----:B------:R-:W1:Y:S01]  /*e520*/  MUFU.TANH R193, R193 ;  /* 0x000000c100c17308 */ /* 0x000e620000002400 */
[-C--:B------:R-:W-:Y:S02]  /*e530*/  LEA R182, P6, R6, R245.reuse, 0x1 ;  /* 0x000000f506b67211 */ /* 0x080fe400078c08ff */
[----:B------:R-:W-:Y:S02]  /*e540*/  LEA R174, P1, R176, R245, 0x1 ;  /* 0x000000f5b0ae7211 */ /* 0x000fe400078208ff */
[----:B------:R-:W-:Y:S02]  /*e550*/  IADD3 R23, R177, R23, RZ ;  /* 0x00000017b1177210 */ /* 0x000fe40007ffe0ff */
[-C--:B------:R-:W-:Y:S02]  /*e560*/  LEA.HI.X R183, R6, R244.reuse, R27, 0x1, P6 ;  /* 0x000000f406b77211 */ /* 0x080fe400030f0c1b */
[----:B------:R-:W-:Y:S01]  /*e570*/  LEA.HI.X R175, R176, R244, R23, 0x1, P1 ;  /* 0x000000f4b0af7211 */ /* 0x000fe200008f0c17 */
        /* <DEDUP_REMOVED lines=16> */
[----:B------:R-:W1:Y:S02]  /*e680*/  MUFU.TANH R30, R30 ;  /* 0x0000001e001e7308 */ /* 0x000e640000002400 */
[----:B-12345:R-:W-:-:S05]  /*e690*/  @P0 BRA `(.L_x_1175) ;  /* 0xffffdc0000000947 */ /* 0x03efca000383ffff */
.L_x_1174:
[----:B------:R-:W-:Y:S01]  /*e6a0*/  MOV R4, UR6 ;  /* 0x0000000600047c02 */ /* 0x000fe20008000f00 */
[----:B------:R-:W-:Y:S02]  /*e6b0*/  UISETP.GT.AND UP0, UPT, UR6, UR9, UPT ;  /* 0x000000090600728c */ /* 0x000fe4000bf04270 */
[----:B------:R-:W-:Y:S01]  /*e6c0*/  UIADD3 UR14, UR14, 0x1, URZ ;  /* 0x000000010e0e7890 */ /* 0x000fe2000fffe03f */
[----:B------:R-:W-:Y:S01]  /*e6d0*/  LEA R4, R4, R239, 0x6 ;  /* 0x000000ef04047211 */ /* 0x000fe200078e30ff */
[----:B------:R-:W-:Y:S03]  /*e6e0*/  UMOV UR27, UR6 ;  /* 0x00000006001b7c82 */ /* 0x000fe60008000000 */
[C---:B------:R-:W-:Y:S02]  /*e6f0*/  IADD3 R8, R4.reuse, 0x1, RZ ;  /* 0x0000000104087810 */ /* 0x040fe40007ffe0ff */
[CC--:B------:R-:W-:Y:S02]  /*e700*/  ISETP.GE.AND P1, PT, R4.reuse, R238.reuse, PT ;  /* 0x000000ee0400720c */ /* 0x0c0fe40003f26270 */
[----:B------:R-:W-:Y:S02]  /*e710*/  IADD3 R27, R4, 0x8, RZ ;  /* 0x00000008041b7810 */ /* 0x000fe40007ffe0ff */
[-C--:B------:R-:W-:Y:S02]  /*e720*/  ISETP.GE.AND P6, PT, R8, R238.reuse, PT ;  /* 0x000000ee0800720c */ /* 0x080fe40003fc6270 */
[CC--:B------:R-:W-:Y:S02]  /*e730*/  ISETP.GE.OR P1, PT, R4.reuse, R237.reuse, !P1 ;  /* 0x000000ed0400720c */ /* 0x0c0fe40004f26670 */
[----:B------:R-:W-:Y:S02]  /*e740*/  IADD3 R35, R4, 0x10, RZ ;  /* 0x0000001004237810 */ /* 0x000fe40007ffe0ff */
[-C--:B------:R-:W-:Y:S02]  /*e750*/  ISETP.GE.OR P6, PT, R8, R237.reuse, !P6 ;  /* 0x000000ed0800720c */ /* 0x080fe400077c6670 */
[----:B------:R-:W-:Y:S02]  /*e760*/  FSEL R7, R246, -INF , !P1 ;  /* 0xff800000f6077808 */ /* 0x000fe40004800000 */
[-C--:B------:R-:W-:Y:S02]  /*e770*/  ISETP.GE.AND P1, PT, R27, R238.reuse, PT ;  /* 0x000000ee1b00720c */ /* 0x080fe40003f26270 */
[----:B------:R-:W-:Y:S02]  /*e780*/  FSEL R20, R250, -INF , !P6 ;  /* 0xff800000fa147808 */ /* 0x000fe40007000000 */
[----:B------:R-:W-:Y:S02]  /*e790*/  ISETP.GE.AND P6, PT, R35, R238, PT ;  /* 0x000000ee2300720c */ /* 0x000fe40003fc6270 */
[-C--:B------:R-:W-:Y:S02]  /*e7a0*/  ISETP.GE.OR P1, PT, R27, R237.reuse, !P1 ;  /* 0x000000ed1b00720c */ /* 0x080fe40004f26670 */
[----:B------:R-:W-:Y:S02]  /*e7b0*/  IADD3 R28, R4, 0x18, RZ ;  /* 0x00000018041c7810 */ /* 0x000fe40007ffe0ff */
[----:B------:R-:W-:Y:S02]  /*e7c0*/  ISETP.GE.OR P6, PT, R35, R237, !P6 ;  /* 0x000000ed2300720c */ /* 0x000fe400077c6670 */
[----:B------:R-:W-:Y:S02]  /*e7d0*/  FSEL R16, R190, -INF , !P1 ;  /* 0xff800000be107808 */ /* 0x000fe40004800000 */
[----:B------:R-:W-:Y:S02]  /*e7e0*/  ISETP.GE.AND P1, PT, R8, R236, PT ;  /* 0x000000ec0800720c */ /* 0x000fe40003f26270 */
[----:B-1----:R-:W-:Y:S02]  /*e7f0*/  FSEL R187, R194, -INF , !P6 ;  /* 0xff800000c2bb7808 */ /* 0x002fe40007000000 */
[----:B------:R-:W-:Y:S02]  /*e800*/  ISETP.GE.AND P6, PT, R28, R238, PT ;  /* 0x000000ee1c00720c */ /* 0x000fe40003fc6270 */
[----:B------:R-:W-:Y:S02]  /*e810*/  ISETP.GE.OR P1, PT, R8, R231, !P1 ;  /* 0x000000e70800720c */ /* 0x000fe40004f26670 */
[----:B------:R-:W-:Y:S02]  /*e820*/  IADD3 R8, R4, 0x20, RZ ;  /* 0x0000002004087810 */ /* 0x000fe40007ffe0ff */
[-C--:B------:R-:W-:Y:S02]  /*e830*/  ISETP.GE.OR P6, PT, R28, R237.reuse, !P6 ;  /* 0x000000ed1c00720c */ /* 0x080fe400077c6670 */
[----:B------:R-:W-:Y:S02]  /*e840*/  FSEL R23, R3, -INF , !P1 ;  /* 0xff80000003177808 */ /* 0x000fe40004800000 */
[----:B------:R-:W-:Y:S02]  /*e850*/  ISETP.GE.AND P0, PT, R4, R236, PT ;  /* 0x000000ec0400720c */ /* 0x000fe40003f06270 */
[----:B------:R-:W-:Y:S02]  /*e860*/  ISETP.GE.AND P1, PT, R8, R238, PT ;  /* 0x000000ee0800720c */ /* 0x000fe40003f26270 */
[C---:B------:R-:W-:Y:S02]  /*e870*/  IADD3 R32, R4.reuse, 0x21, RZ ;  /* 0x0000002104207810 */ /* 0x040fe40007ffe0ff */
[----:B------:R-:W-:Y:S02]  /*e880*/  IADD3 R164, R4, 0x9, RZ ;  /* 0x0000000904a47810 */ /* 0x000fe40007ffe0ff */
[----:B------:R-:W-:Y:S02]  /*e890*/  FSEL R189, R195, -INF , !P6 ;  /* 0xff800000c3bd7808 */ /* 0x000fe40007000000 */
[C---:B------:R-:W-:Y:S02]  /*e8a0*/  ISETP.GE.AND P6, PT, R27.reuse, R236, PT ;  /* 0x000000ec1b00720c */ /* 0x040fe40003fc6270 */
[----:B------:R-:W-:Y:S02]  /*e8b0*/  ISETP.GE.OR P1, PT, R8, R237, !P1 ;  /* 0x000000ed0800720c */ /* 0x000fe40004f26670 */
[-C--:B------:R-:W-:Y:S02]  /*e8c0*/  ISETP.GE.OR P0, PT, R4, R231.reuse, !P0 ;  /* 0x000000e70400720c */ /* 0x080fe40004706670 */
[----:B------:R-:W-:Y:S02]  /*e8d0*/  ISETP.GE.OR P6, PT, R27, R231, !P6 ;  /* 0x000000e71b00720c */ /* 0x000fe400077c6670 */
[----:B------:R-:W-:Y:S02]  /*e8e0*/  FSEL R5, R252, -INF , !P0 ;  /* 0xff800000fc057808 */ /* 0x000fe40004000000 */
[----:B------:R-:W-:Y:S02]  /*e8f0*/  FSEL R252, R18, -INF , !P1 ;  /* 0xff80000012fc7808 */ /* 0x000fe40004800000 */
[-C--:B------:R-:W-:Y:S02]  /*e900*/  ISETP.GE.AND P1, PT, R32, R238.reuse, PT ;  /* 0x000000ee2000720c */ /* 0x080fe40003f26270 */
[----:B------:R-:W-:Y:S02]  /*e910*/  ISETP.GE.AND P0, PT, R164, R238, PT ;  /* 0x000000eea400720c */ /* 0x000fe40003f06270 */
[----:B------:R-:W-:Y:S02]  /*e920*/  FSEL R27, R10, -INF , !P6 ;  /* 0xff8000000a1b7808 */ /* 0x000fe40007000000 */
[-C--:B------:R-:W-:Y:S02]  /*e930*/  ISETP.GE.OR P0, PT, R164, R237.reuse, !P0 ;  /* 0x000000eda400720c */ /* 0x080fe40004706670 */
[----:B------:R-:W-:Y:S02]  /*e940*/  ISETP.GE.AND P6, PT, R35, R236, PT ;  /* 0x000000ec2300720c */ /* 0x000fe40003fc6270 */
[----:B------:R-:W-:Y:S02]  /*e950*/  ISETP.GE.OR P1, PT, R32, R237, !P1 ;  /* 0x000000ed2000720c */ /* 0x000fe40004f26670 */
[----:B------:R-:W-:Y:S02]  /*e960*/  IADD3 R6, R4, 0x11, RZ ;  /* 0x0000001104067810 */ /* 0x000fe40007ffe0ff */
[----:B------:R-:W-:Y:S02]  /*e970*/  FSEL R12, R191, -INF , !P0 ;  /* 0xff800000bf0c7808 */ /* 0x000fe40004000000 */
[----:B------:R-:W-:Y:S02]  /*e980*/  ISETP.GE.OR P6, PT, R35, R231, !P6 ;  /* 0x000000e72300720c */ /* 0x000fe400077c6670 */
[----:B------:R-:W-:Y:S02]  /*e990*/  FSEL R250, R198, -INF , !P1 ;  /* 0xff800000c6fa7808 */ /* 0x000fe40004800000 */
[C---:B------:R-:W-:Y:S02]  /*e9a0*/  ISETP.GE.AND P0, PT, R6.reuse, R238, PT ;  /* 0x000000ee0600720c */ /* 0x040fe40003f06270 */
[----:B------:R-:W-:Y:S02]  /*e9b0*/  ISETP.GE.AND P1, PT, R6, R236, PT ;  /* 0x000000ec0600720c */ /* 0x000fe40003f26270 */
[----:B------:R-:W-:Y:S02]  /*e9c0*/  IADD3 R24, R4, 0x19, RZ ;  /* 0x0000001904187810 */ /* 0x000fe40007ffe0ff */
[----:B------:R-:W-:Y:S02]  /*e9d0*/  FSEL R191, R13, -INF , !P6 ;  /* 0xff8000000dbf7808 */ /* 0x000fe40007000000 */
[----:B------:R-:W-:Y:S02]  /*e9e0*/  FMNMX.FTZ R13, R7, R2, !PT ;  /* 0x00000002070d7209 */ /* 0x000fe40007810000 */
[C---:B------:R-:W-:Y:S02]  /*e9f0*/  ISETP.GE.OR P0, PT, R6.reuse, R237, !P0 ;  /* 0x000000ed0600720c */ /* 0x040fe40004706670 */
[----:B------:R-:W-:Y:S02]  /*ea00*/  ISETP.GE.OR P1, PT, R6, R231, !P1 ;  /* 0x000000e70600720c */ /* 0x000fe40004f26670 */
[----:B------:R-:W-:Y:S02]  /*ea10*/  FSEL R188, R193, -INF , !P0 ;  /* 0xff800000c1bc7808 */ /* 0x000fe40004000000 */
[----:B------:R-:W-:Y:S02]  /*ea20*/  ISETP.GE.AND P0, PT, R24, R238, PT ;  /* 0x000000ee1800720c */ /* 0x000fe40003f06270 */
[----:B------:R-:W-:Y:S02]  /*ea30*/  FSEL R192, R11, -INF , !P1 ;  /* 0xff8000000bc07808 */ /* 0x000fe40004800000 */
[----:B------:R-:W-:Y:S02]  /*ea40*/  FMNMX.FTZ R11, R20, R13, !PT ;  /* 0x0000000d140b7209 */ /* 0x000fe40007810000 */
[----:B------:R-:W-:Y:S02]  /*ea50*/  ISETP.GE.OR P0, PT, R24, R237, !P0 ;  /* 0x000000ed1800720c */ /* 0x000fe40004706670 */
[----:B------:R-:W-:Y:S02]  /*ea60*/  FMNMX.FTZ R11, R16, R11, !PT ;  /* 0x0000000b100b7209 */ /* 0x000fe40007810000 */
[----:B------:R-:W-:Y:S02]  /*ea70*/  FSEL R190, R197, -INF , !P0 ;  /* 0xff800000c5be7808 */ /* 0x000fe40004000000 */
[----:B------:R-:W-:Y:S02]  /*ea80*/  FMNMX.FTZ R18, R12, R11, !PT ;  /* 0x0000000b0c127209 */ /* 0x000fe40007810000 */
[-C--:B------:R-:W-:Y:S02]  /*ea90*/  ISETP.GE.AND P0, PT, R164, R236.reuse, PT ;  /* 0x000000eca400720c */ /* 0x080fe40003f06270 */
[-C--:B------:R-:W-:Y:S02]  /*eaa0*/  ISETP.GE.AND P6, PT, R28, R236.reuse, PT ;  /* 0x000000ec1c00720c */ /* 0x080fe40003fc6270 */
[----:B------:R-:W-:Y:S02]  /*eab0*/  ISETP.GE.AND P1, PT, R24, R236, PT ;  /* 0x000000ec1800720c */ /* 0x000fe40003f26270 */
[-C--:B------:R-:W-:Y:S02]  /*eac0*/  ISETP.GE.OR P0, PT, R164, R231.reuse, !P0 ;  /* 0x000000e7a400720c */ /* 0x080fe40004706670 */
[----:B------:R-:W-:Y:S02]  /*ead0*/  IADD3 R10, R4, 0x28, RZ ;  /* 0x00000028040a7810 */ /* 0x000fe40007ffe0ff */
[----:B------:R-:W-:Y:S02]  /*eae0*/  FMNMX.FTZ R11, R187, R18, !PT ;  /* 0x00000012bb0b7209 */ /* 0x000fe40007810000 */
[-C--:B------:R-:W-:Y:S02]  /*eaf0*/  ISETP.GE.OR P6, PT, R28, R231.reuse, !P6 ;  /* 0x000000e71c00720c */ /* 0x080fe400077c6670 */
[----:B------:R-:W-:Y:S02]  /*eb00*/  ISETP.GE.OR P1, PT, R24, R231, !P1 ;  /* 0x000000e71800720c */ /* 0x000fe40004f26670 */
[----:B------:R-:W-:Y:S02]  /*eb10*/  FSEL R9, R9, -INF , !P0 ;  /* 0xff80000009097808 */ /* 0x000fe40004000000 */
[----:B------:R-:W-:Y:S02]  /*eb20*/  FMNMX.FTZ R18, R188, R11, !PT ;  /* 0x0000000bbc127209 */ /* 0x000fe40007810000 */
[----:B------:R-:W-:Y:S02]  /*eb30*/  ISETP.GE.AND P0, PT, R10, R238, PT ;  /* 0x000000ee0a00720c */ /* 0x000fe40003f06270 */
[----:B------:R-:W-:Y:S02]  /*eb40*/  FSEL R194, R14, -INF , !P1 ;  /* 0xff8000000ec27808 */ /* 0x000fe40004800000 */
[----:B------:R-:W-:Y:S02]  /*eb50*/  FMNMX.FTZ R14, R5, R0, !PT ;  /* 0x00000000050e7209 */ /* 0x000fe40007810000 */
[----:B------:R-:W-:Y:S02]  /*eb60*/  FSEL R193, R15, -INF , !P6 ;  /* 0xff8000000fc17808 */ /* 0x000fe40007000000 */
[----:B------:R-:W-:Y:S02]  /*eb70*/  ISETP.GE.AND P6, PT, R8, R236, PT ;  /* 0x000000ec0800720c */ /* 0x000fe40003fc6270 */
[----:B------:R-:W-:Y:S02]  /*eb80*/  IADD3 R3, R4, 0x29, RZ ;  /* 0x0000002904037810 */ /* 0x000fe40007ffe0ff */
[----:B------:R-:W-:Y:S02]  /*eb90*/  FMNMX.FTZ R13, R189, R18, !PT ;  /* 0x00000012bd0d7209 */ /* 0x000fe40007810000 */
[----:B------:R-:W-:Y:S02]  /*eba0*/  ISETP.GE.OR P0, PT, R10, R237, !P0 ;  /* 0x000000ed0a00720c */ /* 0x000fe40004706670 */
[----:B------:R-:W-:Y:S02]  /*ebb0*/  FMNMX.FTZ R14, R23, R14, !PT ;  /* 0x0000000e170e7209 */ /* 0x000fe40007810000 */
[----:B------:R-:W-:Y:S02]  /*ebc0*/  ISETP.GE.OR P6, PT, R8, R231, !P6 ;  /* 0x000000e70800720c */ /* 0x000fe400077c6670 */
[----:B------:R-:W-:Y:S02]  /*ebd0*/  IADD3 R8, R4, 0x31, RZ ;  /* 0x0000003104087810 */ /* 0x000fe40007ffe0ff */
[----:B------:R-:W-:Y:S02]  /*ebe0*/  FSEL R246, R173, -INF , !P0 ;  /* 0xff800000adf67808 */ /* 0x000fe40004000000 */
[----:B------:R-:W-:Y:S02]  /*ebf0*/  ISETP.GE.AND P0, PT, R3, R238, PT ;  /* 0x000000ee0300720c */ /* 0x000fe40003f06270 */
[----:B------:R-:W-:Y:S02]  /*ec00*/  FMNMX.FTZ R13, R190, R13, !PT ;  /* 0x0000000dbe0d7209 */ /* 0x000fe40007810000 */
[----:B------:R-:W-:Y:S02]  /*ec10*/  FMNMX.FTZ R14, R27, R14, !PT ;  /* 0x0000000e1b0e7209 */ /* 0x000fe40007810000 */
[----:B------:R-:W-:Y:S02]  /*ec20*/  ISETP.GE.AND P1, PT, R8, R238, PT ;  /* 0x000000ee0800720c */ /* 0x000fe40003f26270 */
[----:B------:R-:W-:Y:S02]  /*ec30*/  ISETP.GE.OR P0, PT, R3, R237, !P0 ;  /* 0x000000ed0300720c */ /* 0x000fe40004706670 */
[----:B------:R-:W-:Y:S02]  /*ec40*/  FMNMX.FTZ R13, R252, R13, !PT ;  /* 0x0000000dfc0d7209 */ /* 0x000fe40007810000 */
[----:B------:R-:W-:Y:S02]  /*ec50*/  IADD3 R6, R4, 0x30, RZ ;  /* 0x0000003004067810 */ /* 0x000fe40007ffe0ff */
[----:B------:R-:W-:Y:S02]  /*ec60*/  FMNMX.FTZ R14, R9, R14, !PT ;  /* 0x0000000e090e7209 */ /* 0x000fe40007810000 */
[----:B------:R-:W-:Y:S02]  /*ec70*/  ISETP.GE.OR P1, PT, R8, R237, !P1 ;  /* 0x000000ed0800720c */ /* 0x000fe40004f26670 */
[----:B------:R-:W-:Y:S02]  /*ec80*/  FSEL R198, R22, -INF , !P0 ;  /* 0xff80000016c67808 */ /* 0x000fe40004000000 */
[----:B------:R-:W-:Y:S02]  /*ec90*/  FMNMX.FTZ R15, R250, R13, !PT ;  /* 0x0000000dfa0f7209 */ /* 0x000fe40007810000 */
[----:B------:R-:W-:Y:S02]  /*eca0*/  IADD3 R11, R4, 0x38, RZ ;  /* 0x00000038040b7810 */ /* 0x000fe40007ffe0ff */
[----:B------:R-:W-:Y:S02]  /*ecb0*/  ISETP.GE.AND P0, PT, R6, R238, PT ;  /* 0x000000ee0600720c */ /* 0x000fe40003f06270 */
[----:B------:R-:W-:Y:S02]  /*ecc0*/  FMNMX.FTZ R13, R191, R14, !PT ;  /* 0x0000000ebf0d7209 */ /* 0x000fe40007810000 */
[----:B------:R-:W-:Y:S02]  /*ecd0*/  FSEL R178, R178, -INF , !P1 ;  /* 0xff800000b2b27808 */ /* 0x000fe40004800000 */
[----:B------:R-:W-:Y:S02]  /*ece0*/  ISETP.GE.AND P1, PT, R10, R236, PT ;  /* 0x000000ec0a00720c */ /* 0x000fe40003f26270 */
[----:B------:R-:W-:Y:S02]  /*ecf0*/  FSEL R196, R17, -INF , !P6 ;  /* 0xff80000011c47808 */ /* 0x000fe40007000000 */
[----:B------:R-:W-:Y:S02]  /*ed00*/  ISETP.GE.OR P0, PT, R6, R237, !P0 ;  /* 0x000000ed0600720c */ /* 0x000fe40004706670 */
[----:B------:R-:W-:Y:S02]  /*ed10*/  ISETP.GE.AND P6, PT, R11, R238, PT ;  /* 0x000000ee0b00720c */ /* 0x000fe40003fc6270 */
[----:B------:R-:W-:Y:S02]  /*ed20*/  FMNMX.FTZ R15, R246, R15, !PT ;  /* 0x0000000ff60f7209 */ /* 0x000fe40007810000 */
[----:B------:R-:W-:Y:S02]  /*ed30*/  ISETP.GE.OR P1, PT, R10, R231, !P1 ;  /* 0x000000e70a00720c */ /* 0x000fe40004f26670 */
[----:B------:R-:W-:Y:S02]  /*ed40*/  FMNMX.FTZ R10, R192, R13, !PT ;  /* 0x0000000dc00a7209 */ /* 0x000fe40007810000 */
[----:B------:R-:W-:Y:S02]  /*ed50*/  FSEL R186, R25, -INF , !P0 ;  /* 0xff80000019ba7808 */ /* 0x000fe40004000000 */
[----:B------:R-:W-:Y:S02]  /*ed60*/  ISETP.GE.OR P6, PT, R11, R237, !P6 ;  /* 0x000000ed0b00720c */ /* 0x000fe400077c6670 */
[----:B------:R-:W-:Y:S02]  /*ed70*/  IADD3 R4, R4, 0x39, RZ ;  /* 0x0000003904047810 */ /* 0x000fe40007ffe0ff */
[----:B------:R-:W-:Y:S02]  /*ed80*/  FMNMX.FTZ R15, R198, R15, !PT ;  /* 0x0000000fc60f7209 */ /* 0x000fe40007810000 */
[----:B------:R-:W-:Y:S02]  /*ed90*/  ISETP.GE.AND P0, PT, R32, R236, PT ;  /* 0x000000ec2000720c */ /* 0x000fe40003f06270 */
[----:B------:R-:W-:Y:S02]  /*eda0*/  FMNMX.FTZ R13, R193, R10, !PT ;  /* 0x0000000ac10d7209 */ /* 0x000fe40007810000 */
[----:B------:R-:W-:Y:S02]  /*edb0*/  FSEL R176, R34, -INF , !P6 ;  /* 0xff80000022b07808 */ /* 0x000fe40007000000 */
[----:B------:R-:W-:Y:S02]  /*edc0*/  ISETP.GE.AND P6, PT, R4, R238, PT ;  /* 0x000000ee0400720c */ /* 0x000fe40003fc6270 */
[----:B------:R-:W-:Y:S02]  /*edd0*/  FMNMX.FTZ R15, R186, R15, !PT ;  /* 0x0000000fba0f7209 */ /* 0x000fe40007810000 */
[----:B------:R-:W-:Y:S02]  /*ede0*/  FMNMX.FTZ R13, R194, R13, !PT ;  /* 0x0000000dc20d7209 */ /* 0x000fe40007810000 */
[----:B------:R-:W-:Y:S02]  /*edf0*/  ISETP.GE.OR P0, PT, R32, R231, !P0 ;  /* 0x000000e72000720c */ /* 0x000fe40004706670 */
[----:B------:R-:W-:Y:S02]  /*ee00*/  ISETP.GE.OR P6, PT, R4, R237, !P6 ;  /* 0x000000ed0400720c */ /* 0x000fe400077c6670 */
[----:B------:R-:W-:Y:S02]  /*ee10*/  FMNMX.FTZ R15, R178, R15, !PT ;  /* 0x0000000fb20f7209 */ /* 0x000fe40007810000 */
[----:B------:R-:W-:Y:S02]  /*ee20*/  FMNMX.FTZ R10, R196, R13, !PT ;  /* 0x0000000dc40a7209 */ /* 0x000fe40007810000 */
[----:B------:R-:W-:Y:S02]  /*ee30*/  FSEL R199, R199, -INF , !P0 ;  /* 0xff800000c7c77808 */ /* 0x000fe40004000000 */
[----:B------:R-:W-:Y:S02]  /*ee40*/  FSEL R174, R33, -INF , !P6 ;  /* 0xff80000021ae7808 */ /* 0x000fe40007000000 */
[----:B------:R-:W-:Y:S02]  /*ee50*/  FMNMX.FTZ R15, R176, R15, !PT ;  /* 0x0000000fb00f7209 */ /* 0x000fe40007810000 */
[-C--:B------:R-:W-:Y:S02]  /*ee60*/  ISETP.GE.AND P0, PT, R3, R236.reuse, PT ;  /* 0x000000ec0300720c */ /* 0x080fe40003f06270 */
[----:B------:R-:W-:Y:S02]  /*ee70*/  FSEL R197, R21, -INF , !P1 ;  /* 0xff80000015c57808 */ /* 0x000fe40004800000 */
[----:B------:R-:W-:Y:S02]  /*ee80*/  ISETP.GE.AND P6, PT, R6, R236, PT ;  /* 0x000000ec0600720c */ /* 0x000fe40003fc6270 */
[----:B------:R-:W-:Y:S02]  /*ee90*/  FMNMX.FTZ R10, R199, R10, !PT ;  /* 0x0000000ac70a7209 */ /* 0x000fe40007810000 */
[----:B------:R-:W-:Y:S02]  /*eea0*/  ISETP.GE.OR P0, PT, R3, R231, !P0 ;  /* 0x000000e70300720c */ /* 0x000fe40004706670 */
[----:B------:R-:W-:Y:S02]  /*eeb0*/  FMNMX.FTZ R3, R174, R15, !PT ;  /* 0x0000000fae037209 */ /* 0x000fe40007810000 */
[-C--:B------:R-:W-:Y:S02]  /*eec0*/  ISETP.GE.OR P6, PT, R6, R231.reuse, !P6 ;  /* 0x000000e70600720c */ /* 0x080fe400077c6670 */
[----:B------:R-:W-:Y:S02]  /*eed0*/  FMNMX.FTZ R6, R197, R10, !PT ;  /* 0x0000000ac5067209 */ /* 0x000fe40007810000 */
[----:B------:R-:W1:Y:S01]  /*eee0*/  SHFL.BFLY PT, R10, R3, 0x2, 0x1f ;  /* 0x0c401f00030a7f89 */ /* 0x000e6200000e0000 */
[----:B------:R-:W-:Y:S02]  /*eef0*/  FSEL R195, R19, -INF , !P0 ;  /* 0xff80000013c37808 */ /* 0x000fe40004000000 */
[CC--:B------:R-:W-:Y:S02]  /*ef00*/  ISETP.GE.AND P1, PT, R8.reuse, R236.reuse, PT ;  /* 0x000000ec0800720c */ /* 0x0c0fe40003f26270 */
[----:B------:R-:W-:Y:S02]  /*ef10*/  FSEL R177, R29, -INF , !P6 ;  /* 0xff8000001db17808 */ /* 0x000fe40007000000 */
[----:B------:R-:W-:Y:S02]  /*ef20*/  ISETP.GE.AND P0, PT, R11, R236, PT ;  /* 0x000000ec0b00720c */ /* 0x000fe40003f06270 */
[-C--:B------:R-:W-:Y:S02]  /*ef30*/  ISETP.GE.OR P1, PT, R8, R231.reuse, !P1 ;  /* 0x000000e70800720c */ /* 0x080fe40004f26670 */
[----:B------:R-:W-:Y:S02]  /*ef40*/  FMNMX.FTZ R6, R195, R6, !PT ;  /* 0x00000006c3067209 */ /* 0x000fe40007810000 */
[-C--:B------:R-:W-:Y:S02]  /*ef50*/  ISETP.GE.OR P6, PT, R11, R231.reuse, !P0 ;  /* 0x000000e70b00720c */ /* 0x080fe400047c6670 */
[----:B------:R-:W-:Y:S02]  /*ef60*/  FSEL R175, R26, -INF , !P1 ;  /* 0xff8000001aaf7808 */ /* 0x000fe40004800000 */
[----:B------:R-:W-:Y:S02]  /*ef70*/  FMNMX.FTZ R8, R177, R6, !PT ;  /* 0x00000006b1087209 */ /* 0x000fe40007810000 */
[C---:B------:R-:W-:Y:S02]  /*ef80*/  ISETP.GE.AND P0, PT, R4.reuse, R236, PT ;  /* 0x000000ec0400720c */ /* 0x040fe40003f06270 */
[----:B------:R-:W-:Y:S02]  /*ef90*/  FSEL R173, R31, -INF , !P6 ;  /* 0xff8000001fad7808 */ /* 0x000fe40007000000 */
[----:B------:R-:W-:Y:S02]  /*efa0*/  ISETP.GE.OR P0, PT, R4, R231, !P0 ;  /* 0x000000e70400720c */ /* 0x000fe40004706670 */
[----:B------:R-:W-:Y:S02]  /*efb0*/  FMNMX.FTZ R8, R175, R8, !PT ;  /* 0x00000008af087209 */ /* 0x000fe40007810000 */
[----:B------:R-:W-:Y:S02]  /*efc0*/  FSEL R165, R30, -INF , !P0 ;  /* 0xff8000001ea57808 */ /* 0x000fe40004000000 */
[----:B------:R-:W-:Y:S01]  /*efd0*/  FMNMX.FTZ R8, R173, R8, !PT ;  /* 0x00000008ad087209 */ /* 0x000fe20007810000 */
[----:B------:R-:W-:Y:S03]  /*efe0*/  LDSM.16.MT88.4 R28, [R217+0x10000] ;  /* 0x01000000d91c783b */ /* 0x000fe60000004200 */
[----:B------:R-:W-:Y:S02]  /*eff0*/  FMNMX.FTZ R6, R165, R8, !PT ;  /* 0x00000008a5067209 */ /* 0x000fe40007810000 */
[----:B-1----:R-:W-:Y:S03]  /*f000*/  FMNMX.FTZ R11, R3, R10, !PT ;  /* 0x0000000a030b7209 */ /* 0x002fe60007810000 */
[----:B------:R-:W1:Y:S08]  /*f010*/  SHFL.BFLY PT, R3, R6, 0x2, 0x1f ;  /* 0x0c401f0006037f89 */ /* 0x000e7000000e0000 */
[----:B------:R-:W2:Y:S01]  /*f020*/  SHFL.BFLY PT, R164, R11, 0x1, 0x1f ;  /* 0x0c201f000ba47f89 */ /* 0x000ea200000e0000 */
[----:B-1----:R-:W-:Y:S07]  /*f030*/  FMNMX.FTZ R4, R6, R3, !PT ;  /* 0x0000000306047209 */ /* 0x002fee0007810000 */
[----:B------:R-:W1:Y:S01]  /*f040*/  SHFL.BFLY PT, R3, R4, 0x1, 0x1f ;  /* 0x0c201f0004037f89 */ /* 0x000e6200000e0000 */
[----:B--2---:R-:W-:Y:S04]  /*f050*/  FMNMX.FTZ R164, R11, R164, !PT ;  /* 0x000000a40ba47209 */ /* 0x004fe80007810000 */
[C---:B------:R-:W-:Y:S01]  /*f060*/  FSETP.NEU.FTZ.AND P1, PT, R164.reuse, -INF , PT ;  /* 0xff800000a400780b */ /* 0x040fe20003f3d000 */
[----:B------:R-:W-:Y:S05]  /*f070*/  FMUL.FTZ R179, R164, c[0x0][0x23c] ;  /* 0x00008f00a4b37a20 */ /* 0x000fea0000410000 */
[----:B------:R-:W-:Y:S05]  /*f080*/  FSEL R179, R179, RZ, P1 ;  /* 0x000000ffb3b37208 */ /* 0x000fea0000800000 */
[--C-:B------:R-:W-:Y:S02]  /*f090*/  FFMA.FTZ R183, R12, c[0x0][0x23c], -R179.reuse ;  /* 0x00008f000cb77a23 */ /* 0x100fe400000108b3 */
[----:B------:R-:W2:Y:S01]  /*f0a0*/  LDSM.16.MT88.4 R12, [R220+0x10000] ;  /* 0x01000000dc0c783b */ /* 0x000ea20000004200 */
[--C-:B------:R-:W-:Y:S02]  /*f0b0*/  FFMA.FTZ R166, R20, c[0x0][0x23c], -R179.reuse ;  /* 0x00008f0014a67a23 */ /* 0x100fe400000108b3 */
[--C-:B------:R-:W-:Y:S01]  /*f0c0*/  FFMA.FTZ R185, R7, c[0x0][0x23c], -R179.reuse ;  /* 0x00008f0007b97a23 */ /* 0x100fe200000108b3 */
[----:B-1----:R-:W-:Y:S01]  /*f0d0*/  FMNMX.FTZ R3, R4, R3, !PT ;  /* 0x0000000304037209 */ /* 0x002fe20007810000 */
[--C-:B------:R-:W-:Y:S01]  /*f0e0*/  FFMA.FTZ R184, R16, c[0x0][0x23c], -R179.reuse ;  /* 0x00008f0010b87a23 */ /* 0x100fe200000108b3 */
        /* <DEDUP_REMOVED lines=9> */
[--C-:B------:R-:W-:Y:S02]  /*f180*/  FFMA.FTZ R189, R189, c[0x0][0x23c], -R179.reuse ;  /* 0x00008f00bdbd7a23 */ /* 0x100fe400000108b3 */
[--C-:B------:R-:W-:Y:S01]  /*f190*/  FFMA.FTZ R182, R5, c[0x0][0x23c], -R172.reuse ;  /* 0x00008f0005b67a23 */ /* 0x100fe200000108ac */
[----:B------:R-:W-:Y:S01]  /*f1a0*/  FSEL R5, R164, RZ, P1 ;  /* 0x000000ffa4057208 */ /* 0x000fe20000800000 */
[--C-:B------:R-:W-:Y:S02]  /*f1b0*/  FFMA.FTZ R181, R23, c[0x0][0x23c], -R172.reuse ;  /* 0x00008f0017b57a23 */ /* 0x100fe400000108ac */
[----:B------:R-:W-:Y:S01]  /*f1c0*/  FFMA.FTZ R180, R27, c[0x0][0x23c], -R172 ;  /* 0x00008f001bb47a23 */ /* 0x000fe200000108ac */
[----:B------:R-:W1:Y:S01]  /*f1d0*/  LDSM.16.MT88.4 R20, [R218+0x10000] ;  /* 0x01000000da14783b */ /* 0x000e620000004200 */
[----:B------:R-:W-:Y:S01]  /*f1e0*/  FADD.FTZ R4, -R5, R2 ;  /* 0x0000000205047221 */ /* 0x000fe20000010100 */
[----:B------:R-:W-:Y:S01]  /*f1f0*/  FSEL R5, R3, RZ, P0 ;  /* 0x000000ff03057208 */ /* 0x000fe20000000000 */
[----:B------:R-:W-:Y:S01]  /*f200*/  FFMA.FTZ R167, R9, c[0x0][0x23c], -R172 ;  /* 0x00008f0009a77a23 */ /* 0x000fe200000108ac */
[----:B------:R-:W3:Y:S01]  /*f210*/  MUFU.EX2 R166, R166 ;  /* 0x000000a600a67308 */ /* 0x000ee20000000800 */
[----:B------:R-:W-:Y:S01]  /*f220*/  FMUL.FTZ R2, R4, c[0x0][0x23c] ;  /* 0x00008f0004027a20 */ /* 0x000fe20000410000 */
[----:B------:R-:W-:Y:S01]  /*f230*/  PLOP3.LUT P0, PT, PT, PT, UP0, 0x80, 0x0 ;  /* 0x000000000000781c */ /* 0x000fe20003f0f008 */
[----:B------:R-:W-:Y:S02]  /*f240*/  FADD.FTZ R5, -R5, R0 ;  /* 0x0000000005057221 */ /* 0x000fe40000010100 */
[--C-:B------:R-:W-:Y:S02]  /*f250*/  FFMA.FTZ R177, R177, c[0x0][0x23c], -R172.reuse ;  /* 0x00008f00b1b17a23 */ /* 0x100fe400000108ac */
[----:B------:R-:W-:Y:S02]  /*f260*/  FMUL.FTZ R0, R5, c[0x0][0x23c] ;  /* 0x00008f0005007a20 */ /* 0x000fe40000410000 */
[--C-:B------:R-:W-:Y:S01]  /*f270*/  FFMA.FTZ R175, R175, c[0x0][0x23c], -R172.reuse ;  /* 0x00008f00afaf7a23 */ /* 0x100fe200000108ac */
[----:B------:R-:W4:Y:S01]  /*f280*/  MUFU.EX2 R2, R2 ;  /* 0x0000000200027308 */ /* 0x000f220000000800 */
[--C-:B------:R-:W-:Y:S02]  /*f290*/  FFMA.FTZ R173, R173, c[0x0][0x23c], -R172.reuse ;  /* 0x00008f00adad7a23 */ /* 0x100fe400000108ac */
[--C-:B------:R-:W-:Y:S02]  /*f2a0*/  FFMA.FTZ R190, R190, c[0x0][0x23c], -R179.reuse ;  /* 0x00008f00bebe7a23 */ /* 0x100fe400000108b3 */
[--C-:B------:R-:W-:Y:S02]  /*f2b0*/  FFMA.FTZ R191, R191, c[0x0][0x23c], -R172.reuse ;  /* 0x00008f00bfbf7a23 */ /* 0x100fe400000108ac */
[--C-:B------:R-:W-:Y:S02]  /*f2c0*/  FFMA.FTZ R192, R192, c[0x0][0x23c], -R172.reuse ;  /* 0x00008f00c0c07a23 */ /* 0x100fe400000108ac */
[--C-:B------:R-:W-:Y:S01]  /*f2d0*/  FFMA.FTZ R193, R193, c[0x0][0x23c], -R172.reuse ;  /* 0x00008f00c1c17a23 */ /* 0x100fe200000108ac */
[----:B------:R-:W5:Y:S01]  /*f2e0*/  MUFU.EX2 R0, R0 ;  /* 0x0000000000007308 */ /* 0x000f620000000800 */
[--C-:B------:R-:W-:Y:S02]  /*f2f0*/  FFMA.FTZ R194, R194, c[0x0][0x23c], -R172.reuse ;  /* 0x00008f00c2c27a23 */ /* 0x100fe400000108ac */
[--C-:B------:R-:W-:Y:S01]  /*f300*/  FFMA.FTZ R252, R252, c[0x0][0x23c], -R179.reuse ;  /* 0x00008f00fcfc7a23 */ /* 0x100fe200000108b3 */
[----:B---3--:R-:W-:Y:S01]  /*f310*/  F2FP.BF16.PACK_AB R168, R166, R185 ;  /* 0x000000b9a6a8723e */ /* 0x008fe200000010ff */
[--C-:B------:R-:W-:Y:S02]  /*f320*/  FFMA.FTZ R250, R250, c[0x0][0x23c], -R179.reuse ;  /* 0x00008f00fafa7a23 */ /* 0x100fe400000108b3 */
[--C-:B------:R-:W-:Y:S02]  /*f330*/  FFMA.FTZ R246, R246, c[0x0][0x23c], -R179.reuse ;  /* 0x00008f00f6f67a23 */ /* 0x100fe400000108b3 */
[--C-:B------:R-:W-:Y:S01]  /*f340*/  FFMA.FTZ R198, R198, c[0x0][0x23c], -R179.reuse ;  /* 0x00008f00c6c67a23 */ /* 0x100fe200000108b3 */
[----:B------:R-:W3:Y:S01]  /*f350*/  MUFU.EX2 R184, R184 ;  /* 0x000000b800b87308 */ /* 0x000ee20000000800 */
[--C-:B------:R-:W-:Y:S02]  /*f360*/  FFMA.FTZ R196, R196, c[0x0][0x23c], -R172.reuse ;  /* 0x00008f00c4c47a23 */ /* 0x100fe400000108ac */
[--C-:B------:R-:W-:Y:S02]  /*f370*/  FFMA.FTZ R199, R199, c[0x0][0x23c], -R172.reuse ;  /* 0x00008f00c7c77a23 */ /* 0x100fe400000108ac */
[C---:B----4-:R-:W-:Y:S02]  /*f380*/  FMUL.FTZ R4, R2.reuse, R160 ;  /* 0x000000a002047220 */ /* 0x050fe40000410000 */
[C---:B------:R-:W-:Y:S02]  /*f390*/  FMUL.FTZ R5, R2.reuse, R161 ;  /* 0x000000a102057220 */ /* 0x040fe40000410000 */
[C---:B------:R-:W-:Y:S01]  /*f3a0*/  FMUL.FTZ R8, R2.reuse, R156 ;  /* 0x0000009c02087220 */ /* 0x040fe20000410000 */
[----:B------:R-:W-:Y:S01]  /*f3b0*/  MUFU.EX2 R182, R182 ;  /* 0x000000b600b67308 */ /* 0x000fe20000000800 */
[C---:B------:R-:W-:Y:S02]  /*f3c0*/  FMUL.FTZ R9, R2.reuse, R157 ;  /* 0x0000009d02097220 */ /* 0x040fe40000410000 */
[----:B------:R-:W-:Y:S02]  /*f3d0*/  FMUL.FTZ R16, R2, R148 ;  /* 0x0000009402107220 */ /* 0x000fe40000410000 */
[C---:B-----5:R-:W-:Y:S02]  /*f3e0*/  FMUL.FTZ R6, R0.reuse, R162 ;  /* 0x000000a200067220 */ /* 0x060fe40000410000 */
[C---:B------:R-:W-:Y:S02]  /*f3f0*/  FMUL.FTZ R7, R0.reuse, R163 ;  /* 0x000000a300077220 */ /* 0x040fe40000410000 */
[C---:B------:R-:W-:Y:S01]  /*f400*/  FMUL.FTZ R10, R0.reuse, R158 ;  /* 0x0000009e000a7220 */ /* 0x040fe20000410000 */
[----:B------:R-:W4:Y:S01]  /*f410*/  MUFU.EX2 R181, R181 ;  /* 0x000000b500b57308 */ /* 0x000f220000000800 */
        /* <DEDUP_REMOVED lines=14> */
[----:B------:R-:W3:Y:S01]  /*f500*/  MUFU.EX2 R167, R167 ;  /* 0x000000a700a77308 */ /* 0x000ee20000000800 */
[C---:B------:R-:W-:Y:S01]  /*f510*/  FMUL.FTZ R34, R0.reuse, R134 ;  /* 0x0000008600227220 */ /* 0x040fe20000410000 */
[----:B------:R-:W-:Y:S01]  /*f520*/  LDSM.16.MT88.4 R140, [R216+0x12000] ;  /* 0x01200000d88c783b */ /* 0x000fe20000004200 */
[----:B------:R-:W-:Y:S01]  /*f530*/  FMUL.FTZ R35, R0, R135 ;  /* 0x0000008700237220 */ /* 0x000fe20000410000 */
[----:B----4-:R-:W-:Y:S01]  /*f540*/  F2FP.BF16.PACK_AB R169, R181, R182 ;  /* 0x000000b6b5a9723e */ /* 0x010fe200000010ff */
        /* <DEDUP_REMOVED lines=12> */
[----:B---3--:R-:W-:Y:S01]  /*f610*/  F2FP.BF16.PACK_AB R171, R167, R180 ;  /* 0x000000b4a7ab723e */ /* 0x008fe200000010ff */
[----:B------:R-:W-:Y:S02]  /*f620*/  FMUL.FTZ R45, R2, R45 ;  /* 0x0000002d022d7220 */ /* 0x000fe40000410000 */
[C---:B------:R-:W-:Y:S02]  /*f630*/  FMUL.FTZ R46, R0.reuse, R46 ;  /* 0x0000002e002e7220 */ /* 0x040fe40000410000 */
[----:B------:R-:W-:Y:S02]  /*f640*/  FMUL.FTZ R47, R0, R47 ;  /* 0x0000002f002f7220 */ /* 0x000fe40000410000 */
[C---:B--2---:R-:W-:Y:S01]  /*f650*/  HMMA.16816.F32.BF16 R4, R168.reuse, R12, R4 ;  /* 0x0000000ca804723c */ /* 0x044fe20000041804 */
        /* <DEDUP_REMOVED lines=10> */
[----:B------:R-:W2:Y:S01]  /*f700*/  LDSM.16.MT88.4 R152, [R216+0x10000] ;  /* 0x01000000d898783b */ /* 0x000ea20000004200 */
[C---:B------:R-:W-:Y:S02]  /*f710*/  FMUL.FTZ R50, R0.reuse, R50 ;  /* 0x0000003200327220 */ /* 0x040fe40000410000 */
[----:B------:R-:W-:Y:S02]  /*f720*/  FMUL.FTZ R51, R0, R51 ;  /* 0x0000003300337220 */ /* 0x000fe40000410000 */
[C---:B-1----:R-:W-:Y:S03]  /*f730*/  HMMA.16816.F32.BF16 R12, R168.reuse, R20, R12 ;  /* 0x00000014a80c723c */ /* 0x042fe6000004180c */
        /* <DEDUP_REMOVED lines=10> */
[----:B------:R-:W1:Y:S01]  /*f7e0*/  LDSM.16.MT88.4 R144, [R220+0x12000] ;  /* 0x01200000dc90783b */ /* 0x000e620000004200 */
        /* <DEDUP_REMOVED lines=17> */
[C---:B--2---:R-:W-:Y:S02]  /*f900*/  HMMA.16816.F32.BF16 R28, R168.reuse, R152, R28 ;  /* 0x00000098a81c723c */ /* 0x044fe4000004181c */
[----:B------:R-:W-:Y:S01]  /*f910*/  MUFU.EX2 R187, R187 ;  /* 0x000000bb00bb7308 */ /* 0x000fe20000000800 */
[C---:B------:R-:W-:Y:S02]  /*f920*/  FMUL.FTZ R62, R0.reuse, R62 ;  /* 0x0000003e003e7220 */ /* 0x040fe40000410000 */
[----:B------:R-:W-:Y:S02]  /*f930*/  FMUL.FTZ R63, R0, R63 ;  /* 0x0000003f003f7220 */ /* 0x000fe40000410000 */
[C---:B------:R-:W-:Y:S01]  /*f940*/  FMUL.FTZ R64, R2.reuse, R64 ;  /* 0x0000004002407220 */ /* 0x040fe20000410000 */
[C---:B------:R-:W-:Y:S01]  /*f950*/  HMMA.16816.F32.BF16 R32, R168.reuse, R154, R32 ;  /* 0x0000009aa820723c */ /* 0x040fe20000041820 */
[----:B------:R-:W-:Y:S03]  /*f960*/  LDSM.16.MT88.4 R152, [R220+0x12800] ;  /* 0x01280000dc98783b */ /* 0x000fe60000004200 */
[----:B------:R-:W-:Y:S01]  /*f970*/  FMUL.FTZ R65, R2, R65 ;  /* 0x0000004102417220 */ /* 0x000fe20000410000 */
[----:B------:R-:W2:Y:S01]  /*f980*/  MUFU.EX2 R188, R188 ;  /* 0x000000bc00bc7308 */ /* 0x000ea20000000800 */
[C---:B------:R-:W-:Y:S02]  /*f990*/  FMUL.FTZ R66, R0.reuse, R66 ;  /* 0x0000004200427220 */ /* 0x040fe40000410000 */
[C---:B-1----:R-:W-:Y:S04]  /*f9a0*/  HMMA.16816.F32.BF16 R36, R168.reuse, R144, R36 ;  /* 0x00000090a824723c */ /* 0x042fe80000041824 */
        /* <DEDUP_REMOVED lines=14> */
[----:B------:R-:W1:Y:S01]  /*fa90*/  LDSM.16.MT88.4 R136, [R220+0x14000] ;  /* 0x01400000dc88783b */ /* 0x000e620000004200 */
[----:B------:R-:W-:Y:S02]  /*faa0*/  MUFU.EX2 R191, R191 ;  /* 0x000000bf00bf7308 */ /* 0x000fe40000000800 */
[----:B------:R-:W-:Y:S02]  /*fab0*/  FMUL.FTZ R75, R0, R75 ;  /* 0x0000004b004b7220 */ /* 0x000fe40000410000 */
[C---:B------:R-:W-:Y:S02]  /*fac0*/  FMUL.FTZ R76, R2.reuse, R76 ;  /* 0x0000004c024c7220 */ /* 0x040fe40000410000 */
[C---:B------:R-:W-:Y:S04]  /*fad0*/  HMMA.16816.F32.BF16 R52, R168.reuse, R132, R52 ;  /* 0x00000084a834723c */ /* 0x040fe80000041834 */
[----:B------:R-:W-:Y:S01]  /*fae0*/  FMUL.FTZ R77, R2, R77 ;  /* 0x0000004d024d7220 */ /* 0x000fe20000410000 */
[----:B------:R-:W3:Y:S01]  /*faf0*/  MUFU.EX2 R192, R192 ;  /* 0x000000c000c07308 */ /* 0x000ee20000000800 */
[C---:B------:R-:W-:Y:S02]  /*fb00*/  FMUL.FTZ R78, R0.reuse, R78 ;  /* 0x0000004e004e7220 */ /* 0x040fe40000410000 */
[C---:B------:R-:W-:Y:S01]  /*fb10*/  HMMA.16816.F32.BF16 R56, R168.reuse, R134, R56 ;  /* 0x00000086a838723c */ /* 0x040fe20000041838 */
[----:B------:R-:W4:Y:S03]  /*fb20*/  LDSM.16.MT88.4 R132, [R218+0x14000] ;  /* 0x01400000da84783b */ /* 0x000f260000004200 */
[----:B------:R-:W-:Y:S02]  /*fb30*/  FMUL.FTZ R79, R0, R79 ;  /* 0x0000004f004f7220 */ /* 0x000fe40000410000 */
[C---:B------:R-:W-:Y:S01]  /*fb40*/  FMUL.FTZ R80, R2.reuse, R80 ;  /* 0x0000005002507220 */ /* 0x040fe20000410000 */
[----:B------:R-:W-:Y:S01]  /*fb50*/  MUFU.EX2 R193, R193 ;  /* 0x000000c100c17308 */ /* 0x000fe20000000800 */
[C---:B------:R-:W-:Y:S04]  /*fb60*/  HMMA.16816.F32.BF16 R60, R168.reuse, R140, R60 ;  /* 0x0000008ca83c723c */ /* 0x040fe8000004183c */
[----:B------:R-:W-:Y:S02]  /*fb70*/  FMUL.FTZ R81, R2, R81 ;  /* 0x0000005102517220 */ /* 0x000fe40000410000 */
[C---:B------:R-:W-:Y:S02]  /*fb80*/  FMUL.FTZ R82, R0.reuse, R82 ;  /* 0x0000005200527220 */ /* 0x040fe40000410000 */
[C---:B------:R-:W-:Y:S01]  /*fb90*/  HMMA.16816.F32.BF16 R64, R168.reuse, R142, R64 ;  /* 0x0000008ea840723c */ /* 0x040fe20000041840 */
[----:B------:R-:W5:Y:S01]  /*fba0*/  LDSM.16.MT88.4 R140, [R217+0x14000] ;  /* 0x01400000d98c783b */ /* 0x000f620000004200 */
[----:B------:R-:W2:Y:S02]  /*fbb0*/  MUFU.EX2 R194, R194 ;  /* 0x000000c200c27308 */ /* 0x000ea40000000800 */
        /* <DEDUP_REMOVED lines=18> */
[C---:B-----5:R-:W-:Y:S04]  /*fce0*/  HMMA.16816.F32.BF16 R84, R168.reuse, R140, R84 ;  /* 0x0000008ca854723c */ /* 0x060fe80000041854 */
        /* <DEDUP_REMOVED lines=41> */
[--C-:B------:R-:W-:Y:S02]  /*ff80*/  FFMA.FTZ R197, R197, c[0x0][0x23c], -R172.reuse ;  /* 0x00008f00c5c57a23 */ /* 0x100fe400000108ac */
[--C-:B------:R-:W-:Y:S03]  /*ff90*/  FFMA.FTZ R195, R195, c[0x0][0x23c], -R172.reuse ;  /* 0x00008f00c3c37a23 */ /* 0x100fe600000108ac */
[C---:B------:R-:W-:Y:S01]  /*ffa0*/  HMMA.16816.F32.BF16 R120, R168.reuse, R138, R120 ;  /* 0x0000008aa878723c */ /* 0x040fe20000041878 */
[----:B------:R-:W1:Y:S01]  /*ffb0*/  LDSM.16.MT88.4 R136, [R216+0x10800] ;  /* 0x01080000d888783b */ /* 0x000e620000004200 */
[----:B------:R-:W-:Y:S01]  /*ffc0*/  MUFU.EX2 R197, R197 ;  /* 0x000000c500c57308 */ /* 0x000fe20000000800 */
[C---:B------:R-:W-:Y:S02]  /*ffd0*/  FMUL.FTZ R124, R2.reuse, R124 ;  /* 0x0000007c027c7220 */ /* 0x040fe40000410000 */
[----:B------:R-:W-:Y:S02]  /*ffe0*/  FMUL.FTZ R125, R2, R125 ;  /* 0x0000007d027d7220 */ /* 0x000fe40000410000 */
[C---:B------:R-:W-:Y:S02]  /*fff0*/  FMUL.FTZ R126, R0.reuse, R126 ;  /* 0x0000007e007e7220 */ /* 0x040fe40000410000 */
[----:B------:R-:W-:Y:S03]  /*10000*/  FMUL.FTZ R127, R0, R127 ;  /* 0x0000007f007f7220 */ /* 0x000fe60000410000 */
[----:B------:R-:W-:Y:S01]  /*10010*/  FFMA.FTZ R172, R165, c[0x0][0x23c], -R172 ;  /* 0x00008f00a5ac7a23 */ /* 0x000fe200000108ac */
[----:B------:R-:W1:Y:S01]  /*10020*/  MUFU.EX2 R195, R195 ;  /* 0x000000c300c37308 */ /* 0x000e620000000800 */
[--C-:B------:R-:W-:Y:S02]  /*10030*/  FFMA.FTZ R186, R186, c[0x0][0x23c], -R179.reuse ;  /* 0x00008f00baba7a23 */ /* 0x100fe400000108b3 */
[C---:B----4-:R-:W-:Y:S03]  /*10040*/  HMMA.16816.F32.BF16 R124, R168.reuse, R132, R124 ;  /* 0x00000084a87c723c */ /* 0x050fe6000004187c */
[C---:B------:R-:W-:Y:S02]  /*10050*/  FMUL.FTZ R128, R2.reuse, R128 ;  /* 0x0000008002807220 */ /* 0x040fe40000410000 */
[----:B------:R-:W-:Y:S02]  /*10060*/  FMUL.FTZ R129, R2, R129 ;  /* 0x0000008102817220 */ /* 0x000fe40000410000 */
[----:B------:R-:W-:Y:S01]  /*10070*/  FMUL.FTZ R130, R0, R130 ;  /* 0x0000008200827220 */ /* 0x000fe20000410000 */
[----:B--2---:R-:W-:Y:S01]  /*10080*/  F2FP.BF16.PACK_AB R132, R188, R187 ;  /* 0x000000bbbc84723e */ /* 0x004fe200000010ff */
[----:B------:R-:W-:Y:S01]  /*10090*/  FMUL.FTZ R131, R0, R131 ;  /* 0x0000008300837220 */ /* 0x000fe20000410000 */
[----:B------:R-:W-:Y:S02]  /*100a0*/  MUFU.EX2 R165, R172 ;  /* 0x000000ac00a57308 */ /* 0x000fe40000000800 */
[----:B------:R-:W-:Y:S01]  /*100b0*/  FFMA.FTZ R179, R174, c[0x0][0x23c], -R179 ;  /* 0x00008f00aeb37a23 */ /* 0x000fe200000108b3 */
[----:B---3--:R-:W-:Y:S01]  /*100c0*/  F2FP.BF16.PACK_AB R133, R192, R191 ;  /* 0x000000bfc085723e */ /* 0x008fe200000010ff */
[----:B------:R-:W-:Y:S01]  /*100d0*/  FFMA.FTZ R185, R2, R251, R185 ;  /* 0x000000fb02b97223 */ /* 0x000fe200000100b9 */
[----:B------:R-:W-:Y:S01]  /*100e0*/  MOV R2, R164 ;  /* 0x000000a400027202 */ /* 0x000fe20000000f00 */
[----:B------:R-:W-:Y:S03]  /*100f0*/  HMMA.16816.F32.BF16 R128, R168, R134, R128 ;  /* 0x00000086a880723c */ /* 0x000fe60000041880 */
[----:B------:R-:W-:Y:S01]  /*10100*/  FFMA.FTZ R182, R0, R247, R182 ;  /* 0x000000f700b67223 */ /* 0x000fe200000100b6 */
[----:B------:R2:W3:Y:S01]  /*10110*/  MUFU.EX2 R170, R179 ;  /* 0x000000b300aa7308 */ /* 0x0004e20000000800 */
[----:B------:R-:W-:Y:S02]  /*10120*/  FADD.FTZ R185, R166, R185 ;  /* 0x000000b9a6b97221 */ /* 0x000fe40000010000 */
[----:B------:R-:W-:Y:S01]  /*10130*/  F2FP.BF16.PACK_AB R134, R190, R189 ;  /* 0x000000bdbe86723e */ /* 0x000fe200000010ff */
[----:B------:R-:W-:Y:S01]  /*10140*/  FADD.FTZ R181, R181, R182 ;  /* 0x000000b6b5b57221 */ /* 0x000fe20000010000 */
[----:B------:R-:W-:Y:S03]  /*10150*/  F2FP.BF16.PACK_AB R135, R194, R193 ;  /* 0x000000c1c287723e */ /* 0x000fe600000010ff */
[----:B------:R-:W-:Y:S02]  /*10160*/  FADD.FTZ R184, R184, R185 ;  /* 0x000000b9b8b87221 */ /* 0x000fe40000010000 */
[----:B------:R4:W1:Y:S01]  /*10170*/  MUFU.EX2 R171, R173 ;  /* 0x000000ad00ab7308 */ /* 0x0008620000000800 */
[----:B------:R-:W-:Y:S01]  /*10180*/  FADD.FTZ R0, R180, R181 ;  /* 0x000000b5b4007221 */ /* 0x000fe20000010000 */
[C---:B-----5:R-:W-:Y:S05]  /*10190*/  HMMA.16816.F32.BF16 R4, R132.reuse, R140, R4 ;  /* 0x0000008c8404723c */ /* 0x060fea0000041804 */
[----:B------:R-:W-:Y:S02]  /*101a0*/  FADD.FTZ R184, R183, R184 ;  /* 0x000000b8b7b87221 */ /* 0x000fe40000010000 */
[----:B------:R-:W-:Y:S01]  /*101b0*/  FADD.FTZ R0, R167, R0 ;  /* 0x00000000a7007221 */ /* 0x000fe20000010000 */
[C---:B------:R-:W-:Y:S01]  /*101c0*/  HMMA.16816.F32.BF16 R8, R132.reuse, R142, R8 ;  /* 0x0000008e8408723c */ /* 0x040fe20000041808 */
[----:B------:R-:W5:Y:S01]  /*101d0*/  LDSM.16.MT88.4 R140, [R217+0x12800] ;  /* 0x01280000d98c783b */ /* 0x000f620000004200 */
[----:B------:R-:W1:Y:S02]  /*101e0*/  MUFU.EX2 R186, R186 ;  /* 0x000000ba00ba7308 */ /* 0x000e640000000800 */
[----:B------:R-:W-:Y:S02]  /*101f0*/  FADD.FTZ R187, R187, R184 ;  /* 0x000000b8bbbb7221 */ /* 0x000fe40000010000 */
[----:B------:R-:W-:Y:S02]  /*10200*/  FADD.FTZ R191, R191, R0 ;  /* 0x00000000bfbf7221 */ /* 0x000fe40000010000 */
[C---:B------:R-:W-:Y:S01]  /*10210*/  HMMA.16816.F32.BF16 R12, R132.reuse, R144, R12 ;  /* 0x00000090840c723c */ /* 0x040fe2000004180c */
[----:B--2---:R-:W-:Y:S03]  /*10220*/  LDSM.16.MT88.4 R176, [R218+0x13800] ;  /* 0x01380000dab0783b */ /* 0x004fe60000004200 */
[----:B------:R-:W-:Y:S02]  /*10230*/  FADD.FTZ R188, R188, R187 ;  /* 0x000000bbbcbc7221 */ /* 0x000fe40000010000 */
[----:B------:R-:W-:Y:S02]  /*10240*/  FADD.FTZ R192, R192, R191 ;  /* 0x000000bfc0c07221 */ /* 0x000fe40000010000 */
[C---:B------:R-:W-:Y:S01]  /*10250*/  HMMA.16816.F32.BF16 R16, R132.reuse, R146, R16 ;  /* 0x000000928410723c */ /* 0x040fe20000041810 */
[----:B------:R-:W-:Y:S03]  /*10260*/  LDSM.16.MT88.4 R144, [R220+0x14800] ;  /* 0x01480000dc90783b */ /* 0x000fe60000004200 */
[----:B------:R-:W-:Y:S04]  /*10270*/  FADD.FTZ R189, R189, R188 ;  /* 0x000000bcbdbd7221 */ /* 0x000fe80000010000 */
[C---:B------:R-:W-:Y:S01]  /*10280*/  HMMA.16816.F32.BF16 R20, R132.reuse, R148, R20 ;  /* 0x000000948414723c */ /* 0x040fe20000041814 */
[----:B----4-:R-:W-:Y:S07]  /*10290*/  LDSM.16.MT88.4 R172, [R220+0x13800] ;  /* 0x01380000dcac783b */ /* 0x010fee0000004200 */
[C---:B------:R-:W-:Y:S01]  /*102a0*/  HMMA.16816.F32.BF16 R24, R132.reuse, R150, R24 ;  /* 0x000000968418723c */ /* 0x040fe20000041818 */
[----:B------:R-:W-:Y:S07]  /*102b0*/  LDSM.16.MT88.4 R148, [R218+0x14800] ;  /* 0x01480000da94783b */ /* 0x000fee0000004200 */
[C---:B-1----:R-:W-:Y:S08]  /*102c0*/  HMMA.16816.F32.BF16 R28, R132.reuse, R136, R28 ;  /* 0x00000088841c723c */ /* 0x042ff0000004181c */
[C---:B------:R-:W-:Y:S01]  /*102d0*/  HMMA.16816.F32.BF16 R32, R132.reuse, R138, R32 ;  /* 0x0000008a8420723c */ /* 0x040fe20000041820 */
[----:B------:R-:W1:Y:S07]  /*102e0*/  LDSM.16.MT88.4 R136, [R216+0x12800] ;  /* 0x01280000d888783b */ /* 0x000e6e0000004200 */
[C---:B------:R-:W-:Y:S08]  /*102f0*/  HMMA.16816.F32.BF16 R36, R132.reuse, R152, R36 ;  /* 0x000000988424723c */ /* 0x040ff00000041824 */
[C---:B------:R-:W-:Y:S01]  /*10300*/  HMMA.16816.F32.BF16 R40, R132.reuse, R154, R40 ;  /* 0x0000009a8428723c */ /* 0x040fe20000041828 */
[----:B------:R-:W2:Y:S07]  /*10310*/  LDSM.16.MT88.4 R152, [R217+0x14800] ;  /* 0x01480000d998783b */ /* 0x000eae0000004200 */
[C---:B------:R-:W-:Y:S08]  /*10320*/  HMMA.16816.F32.BF16 R44, R132.reuse, R156, R44 ;  /* 0x0000009c842c723c */ /* 0x040ff0000004182c */
[C---:B------:R-:W-:Y:S01]  /*10330*/  HMMA.16816.F32.BF16 R48, R132.reuse, R158, R48 ;  /* 0x0000009e8430723c */ /* 0x040fe20000041830 */
[----:B------:R-:W-:Y:S07]  /*10340*/  LDSM.16.MT88.4 R156, [R220+0x13000] ;  /* 0x01300000dc9c783b */ /* 0x000fee0000004200 */
[C---:B-----5:R-:W-:Y:S08]  /*10350*/  HMMA.16816.F32.BF16 R52, R132.reuse, R140, R52 ;  /* 0x0000008c8434723c */ /* 0x060ff00000041834 */
[C---:B------:R-:W-:Y:S01]  /*10360*/  HMMA.16816.F32.BF16 R56, R132.reuse, R142, R56 ;  /* 0x0000008e8438723c */ /* 0x040fe20000041838 */
[----:B------:R-:W4:Y:S07]  /*10370*/  LDSM.16.MT88.4 R140, [R216+0x14800] ;  /* 0x01480000d88c783b */ /* 0x000f2e0000004200 */
[C---:B-1----:R-:W-:Y:S08]  /*10380*/  HMMA.16816.F32.BF16 R60, R132.reuse, R136, R60 ;  /* 0x00000088843c723c */ /* 0x042ff0000004183c */
[C---:B------:R-:W-:Y:S01]  /*10390*/  HMMA.16816.F32.BF16 R64, R132.reuse, R138, R64 ;  /* 0x0000008a8440723c */ /* 0x040fe20000041840 */
[----:B------:R-:W1:Y:S07]  /*103a0*/  LDSM.16.MT88.4 R136, [R220+0x16800] ;  /* 0x01680000dc88783b */ /* 0x000e6e0000004200 */
[C---:B------:R-:W-:Y:S08]  /*103b0*/  HMMA.16816.F32.BF16 R68, R132.reuse, R144, R68 ;  /* 0x000000908444723c */ /* 0x040ff00000041844 */
[C---:B------:R-:W-:Y:S01]  /*103c0*/  HMMA.16816.F32.BF16 R72, R132.reuse, R146, R72 ;  /* 0x000000928448723c */ /* 0x040fe20000041848 */
[----:B------:R-:W5:Y:S07]  /*103d0*/  LDSM.16.MT88.4 R144, [R218+0x16800] ;  /* 0x01680000da90783b */ /* 0x000f6e0000004200 */
[C---:B------:R-:W-:Y:S08]  /*103e0*/  HMMA.16816.F32.BF16 R76, R132.reuse, R148, R76 ;  /* 0x00000094844c723c */ /* 0x040ff0000004184c */
[C---:B------:R-:W-:Y:S01]  /*103f0*/  HMMA.16816.F32.BF16 R80, R132.reuse, R150, R80 ;  /* 0x000000968450723c */ /* 0x040fe20000041850 */
[----:B------:R-:W3:Y:S07]  /*10400*/  LDSM.16.MT88.4 R148, [R217+0x16800] ;  /* 0x01680000d994783b */ /* 0x000eee0000004200 */
[C---:B--2---:R-:W-:Y:S08]  /*10410*/  HMMA.16816.F32.BF16 R84, R132.reuse, R152, R84 ;  /* 0x000000988454723c */ /* 0x044ff00000041854 */
[C---:B------:R-:W-:Y:S01]  /*10420*/  HMMA.16816.F32.BF16 R88, R132.reuse, R154, R88 ;  /* 0x0000009a8458723c */ /* 0x040fe20000041858 */
[----:B------:R-:W-:Y:S07]  /*10430*/  LDSM.16.MT88.4 R152, [R217+0x11000] ;  /* 0x01100000d998783b */ /* 0x000fee0000004200 */
[C---:B----4-:R-:W-:Y:S08]  /*10440*/  HMMA.16816.F32.BF16 R92, R132.reuse, R140, R92 ;  /* 0x0000008c845c723c */ /* 0x050ff0000004185c */
[C---:B------:R-:W-:Y:S01]  /*10450*/  HMMA.16816.F32.BF16 R96, R132.reuse, R142, R96 ;  /* 0x0000008e8460723c */ /* 0x040fe20000041860 */
[----:B------:R-:W2:Y:S07]  /*10460*/  LDSM.16.MT88.4 R140, [R216+0x16800] ;  /* 0x01680000d88c783b */ /* 0x000eae0000004200 */
        /* <DEDUP_REMOVED lines=9> */
[C---:B--2---:R-:W-:Y:S08]  /*10500*/  HMMA.16816.F32.BF16 R124, R132.reuse, R140, R124 ;  /* 0x0000008c847c723c */ /* 0x044ff0000004187c */
[----:B------:R-:W-:Y:S01]  /*10510*/  HMMA.16816.F32.BF16 R128, R132, R142, R128 ;  /* 0x0000008e8480723c */ /* 0x000fe20000041880 */
[----:B------:R-:W2:Y:S06]  /*10520*/  LDSM.16.MT88.4 R140, [R218+0x13000] ;  /* 0x01300000da8c783b */ /* 0x000eac0000004200 */
        /* <DEDUP_REMOVED lines=19> */
[C---:B--2---:R-:W-:Y:S08]  /*10660*/  HMMA.16816.F32.BF16 R44, R132.reuse, R140, R44 ;  /* 0x0000008c842c723c */ /* 0x044ff0000004182c */
[C---:B------:R-:W-:Y:S01]  /*10670*/  HMMA.16816.F32.BF16 R48, R132.reuse, R142, R48 ;  /* 0x0000008e8430723c */ /* 0x040fe20000041830 */
[----:B------:R-:W-:Y:S07]  /*10680*/  LDSM.16.MT88.4 R140, [R220+0x17000] ;  /* 0x01700000dc8c783b */ /* 0x000fee0000004200 */
[C---:B-1----:R-:W-:Y:S08]  /*10690*/  HMMA.16816.F32.BF16 R52, R132.reuse, R136, R52 ;  /* 0x000000888434723c */ /* 0x042ff00000041834 */
        /* <DEDUP_REMOVED lines=112> */
.L_x_1172:
        /* <DEDUP_REMOVED lines=406> */
.L_x_1177:
[----:B---34-:R-:W-:Y:S05]  /*12700*/  BSYNC B0 ;  /* 0x0000000000007941 */ /* 0x018fea0003800000 */
.L_x_1176:
        /* <DEDUP_REMOVED lines=36> */
.L_x_1179:
[----:B------:R-:W-:Y:S05]  /*12950*/  BSYNC B0 ;  /* 0x0000000000007941 */ /* 0x000fea0003800000 */
.L_x_1178:
        /* <DEDUP_REMOVED lines=22> */
.L_x_1181:
[----:B------:R-:W-:Y:S05]  /*12ac0*/  BSYNC B0 ;  /* 0x0000000000007941 */ /* 0x000fea0003800000 */
.L_x_1180:
        /* <DEDUP_REMOVED lines=22> */
.L_x_1183:
[----:B------:R-:W-:Y:S05]  /*12c30*/  BSYNC B0 ;  /* 0x0000000000007941 */ /* 0x000fea0003800000 */
.L_x_1182:
        /* <DEDUP_REMOVED lines=23> */
.L_x_1184:
        /* <DEDUP_REMOVED lines=13> */
.L_x_2047:


//--------------------- .text._ZN5flash16flash_fwd_kernelI23Flash_fwd_kernel_traitsILi256ELi64ELi64ELi4ELb0ELb0EN7cutlass10bfloat16_tE19Flash_kernel_traitsILi256ELi64ELi64ELi4ES3_EELb1ELb0ELb1ELb1ELb0ELb0ELb0ELb1EEEvNS_16Flash_fwd_paramsE --------------------------
	.section	.text._ZN5flash16flash_fwd_kernelI23Flash_fwd_kernel_traitsILi256ELi64ELi64ELi4ELb0ELb0EN7cutlass10bfloat16_tE19Flash_kernel_traitsILi256ELi64ELi64ELi4ES3_EELb1ELb0ELb1ELb1ELb0ELb0ELb0ELb1EEEvNS_16Flash_fwd_paramsE,"ax",@progbits
	.sectioninfo	@"SHI_REGISTERS=255"
	.align	128
        .global         _ZN5flash16flash_fwd_kernelI23Flash_fwd_kernel_traitsILi256ELi64ELi64ELi4ELb0ELb0EN7cutlass10bfloat16_tE19Flash_kernel_traitsILi256ELi64ELi64ELi4ES3_EELb1ELb0ELb1ELb1ELb0ELb0ELb0ELb1EEEvNS_16Flash_fwd_paramsE
        .type           _ZN5flash16flash_fwd_kernelI23Flash_fwd_kernel_traitsILi256ELi64ELi64ELi4ELb0ELb0EN7cutlass10bfloat16_tE19Flash_kernel_traitsILi256ELi64ELi64ELi4ES3_EELb1ELb0ELb1ELb1ELb0ELb0ELb0ELb1EEEvNS_16Flash_fwd_paramsE,@function
        .size           _ZN5flash16flash_fwd_kernelI23Flash_fwd_kernel_traitsILi256ELi64ELi64ELi4ELb0ELb0EN7cutlass10bfloat16_tE19Flash_kernel_traitsILi256ELi64ELi64ELi4ES3_EELb1ELb0ELb1ELb1ELb0ELb0ELb0ELb1EEEvNS_16Flash_fwd_paramsE,(.L_x_2048 - _ZN5flash16flash_fwd_kernelI23Flash_fwd_kernel_traitsILi256ELi64ELi64ELi4ELb0ELb0EN7cutlass10bfloat16_tE19Flash_kernel_traitsILi256ELi64ELi64ELi4ES3_EELb1ELb0ELb1ELb1ELb0ELb0ELb0ELb1EEEvNS_16Flash_fwd_paramsE)
        .other          _ZN5flash16flash_fwd_kernelI23Flash_fwd_kernel_traitsILi256ELi64ELi64ELi4ELb0ELb0EN7cutlass10bfloat16_tE19Flash_kernel_traitsILi256ELi64ELi64ELi4ES3_EELb1ELb0ELb1ELb1ELb0ELb0ELb0ELb1EEEvNS_16Flash_fwd_paramsE,@"STO_CUDA_ENTRY STV_DEFAULT"
_ZN5flash16flash_fwd_kernelI23Flash_fwd_kernel_traitsILi256ELi64ELi64ELi4ELb0ELb0EN7cutlass10bfloat16_tE19Flash_kernel_traitsILi256ELi64ELi64ELi4ES3_EELb1ELb0ELb1ELb1ELb0ELb0ELb0ELb1EEEvNS_16Flash_fwd_paramsE:
.text._ZN5flash16flash_fwd_kernelI23Flash_fwd_kernel_traitsILi256ELi64ELi64ELi4ELb0ELb0EN7cutlass10bfloat16_tE19Flash_kernel_traitsILi256ELi64ELi64ELi4ES3_EELb1ELb0ELb1ELb1ELb0ELb0ELb0ELb1EEEvNS_16Flash_fwd_paramsE:
        /* <DEDUP_REMOVED lines=85> */
.L_x_1185:
[----:B------:R-:W-:Y:S02]  /*0550*/  ULDC UR6, c[0x0][0x218] ;  /* 0x0000860000067ab9 */ /* 0x000fe40000000800 */
.L_x_1186:
        /* <DEDUP_REMOVED lines=126> */
.L_x_1189:
[----:B------:R-:W-:Y:S05]  /*0d40*/  BSYNC B0 ;  /* 0x0000000000007941 */ /* 0x000fea0003800000 */
.L_x_1188:
        /* <DEDUP_REMOVED lines=22> */
.L_x_1191:
[----:B------:R-:W-:Y:S05]  /*0eb0*/  BSYNC B0 ;  /* 0x0000000000007941 */ /* 0x000fea0003800000 */
.L_x_1190:
        /* <DEDUP_REMOVED lines=22> */
.L_x_1193:
[----:B------:R-:W-:Y:S05]  /*1020*/  BSYNC B0 ;  /* 0x0000000000007941 */ /* 0x000fea0003800000 */
.L_x_1192:
        /* <DEDUP_REMOVED lines=21> */
.L_x_1195:
[----:B------:R-:W-:Y:S05]  /*1180*/  BSYNC B0 ;  /* 0x0000000000007941 */ /* 0x000fea0003800000 */
.L_x_1194:
        /* <DEDUP_REMOVED lines=35> */
.L_x_1187:
[----:B------:R-:W-:Y:S01]  /*13c0*/  UISETP.NE.AND UP0, UPT, UR8, -0x1, UPT ;  /* 0xffffffff0800788c */ /* 0x000fe2000bf05270 */
[----:B------:R-:W-:Y:S01]  /*13d0*/  SHF.R.S32.HI R0, RZ, 0x1f, R22 ;  /* 0x0000001fff007819 */ /* 0x000fe20000011416 */
[----:B------:R-:W-:Y:S02]  /*13e0*/  ULDC.64 UR4, c[0x0][0x198] ;  /* 0x0000660000047ab9 */ /* 0x000fe40000000a00 */
[----:B------:R-:W-:Y:S02]  /*13f0*/  UISETP.NE.AND UP1, UPT, UR15, -0x1, UPT ;  /* 0xffffffff0f00788c */ /* 0x000fe4000bf25270 */
[----:B------:R-:W-:Y:S01]  /*1400*/  ULDC.64 UR26, c[0x0][0x190] ;  /* 0x00006400001a7ab9 */ /* 0x000fe20000000a00 */
[----:B------:R-:W-:Y:S01]  /*1410*/  PLOP3.LUT P0, PT, PT, PT, UP0, 0x80, 0x0 ;  /* 0x000000000000781c */ /* 0x000fe20003f0f008 */
[----:B------:R-:W-:-:S03]  /*1420*/  ULDC.64 UR6, c[0x0][0x178] ;  /* 0x00005e0000067ab9 */ /* 0x000fc60000000a00 */
[----:B------:R-:W-:-:S04]  /*1430*/  @UP0 UIADD3 UR13, UR29, UR8, URZ ;  /* 0x000000081d0d0290 */ /* 0x000fc8000fffe03f */
[----:B------:R-:W-:Y:S02]  /*1440*/  @UP0 UIMAD.WIDE.U32 UR32, UR13, UR4, URZ ;  /* 0x000000040d2002a5 */ /* 0x000fe4000f8e003f */
[----:B------:R-:W-:Y:S02]  /*1450*/  @!UP1 USHF.R.S32.HI UR9, URZ, 0x1f, UR17 ;  /* 0x0000001f3f099899 */ /* 0x000fe40008011411 */
[----:B------:R-:W-:Y:S02]  /*1460*/  @UP0 UIMAD UR13, UR13, UR5, UR33 ;  /* 0x000000050d0d02a4 */ /* 0x000fe4000f8e0221 */
[----:B------:R-:W-:Y:S02]  /*1470*/  ULDC UR4, c[0x0][0x224] ;  /* 0x0000890000047ab9 */ /* 0x000fe40000000800 */
[----:B------:R-:W-:Y:S02]  /*1480*/  ULDC UR5, c[0x0][0x1c0] ;  /* 0x0000700000057ab9 */ /* 0x000fe40000000800 */
[----:B------:R-:W-:-:S02]  /*1490*/  UIMAD UR5, UR17, UR5, UR16 ;  /* 0x00000005110572a4 */ /* 0x000fc4000f8e0210 */
[----:B------:R-:W-:Y:S02]  /*14a0*/  @UP1 UIMAD.WIDE.U32 UR30, UR15, UR26, URZ ;  /* 0x0000001a0f1e12a5 */ /* 0x000fe4000f8e003f */
[----:B------:R-:W-:Y:S02]  /*14b0*/  UIMAD UR4, UR5, UR4, UR19 ;  /* 0x00000004050472a4 */ /* 0x000fe4000f8e0213 */
[----:B------:R-:W-:Y:S02]  /*14c0*/  USHF.L.U32 UR5, UR5, 0x5, URZ ;  /* 0x0000000505057899 */ /* 0x000fe4000800063f */
[----:B------:R-:W-:Y:S02]  /*14d0*/  ULDC UR26, c[0x0][0x228] ;  /* 0x00008a00001a7ab9 */ /* 0x000fe40000000800 */
[----:B------:R-:W-:Y:S02]  /*14e0*/  @!UP1 UIMAD UR9, UR9, UR6, URZ ;  /* 0x00000006090992a4 */ /* 0x000fe4000f8e023f */
[----:B------:R-:W-:Y:S01]  /*14f0*/  IADD3 R119, P2, P1, R7, UR5, R22 ;  /* 0x0000000507777c10 */ /* 0x000fe2000f95e016 */
[----:B------:R-:W-:-:S02]  /*1500*/  @!UP1 UIMAD.WIDE.U32 UR34, UR17, UR6, URZ ;  /* 0x00000006112292a5 */ /* 0x000fc4000f8e003f */
[----:B------:R-:W-:Y:S02]  /*1510*/  UIMAD UR26, UR4, UR26, URZ ;  /* 0x0000001a041a72a4 */ /* 0x000fe4000f8e023f */
[----:B------:R1:W-:Y:S01]  /*1520*/  STL [R1+0xd8], R119 ;  /* 0x0000d87701007387 */ /* 0x0003e20000100800 */
[----:B------:R-:W-:Y:S02]  /*1530*/  USHF.R.S32.HI UR4, URZ, 0x1f, UR5 ;  /* 0x0000001f3f047899 */ /* 0x000fe40008011405 */
[----:B------:R-:W-:Y:S02]  /*1540*/  @!UP1 UIMAD UR7, UR17, UR7, UR9 ;  /* 0x00000007110792a4 */ /* 0x000fe4000f8e0209 */
[----:B------:R-:W-:Y:S02]  /*1550*/  @UP1 UIMAD UR27, UR15, UR27, UR31 ;  /* 0x0000001b0f1b12a4 */ /* 0x000fe4000f8e021f */
[----:B------:R-:W-:Y:S01]  /*1560*/  @UP1 UMOV UR6, UR30 ;  /* 0x0000001e00061c82 */ /* 0x000fe20008000000 */
[----:B------:R-:W-:Y:S01]  /*1570*/  IADD3.X R102, R8, UR4, R0, P2, P1 ;  /* 0x0000000408667c10 */ /* 0x000fe200097e2400 */
[----:B------:R-:W-:-:S02]  /*1580*/  USHF.R.S32.HI UR9, URZ, 0x1f, UR16 ;  /* 0x0000001f3f097899 */ /* 0x000fc40008011410 */
[----:B------:R-:W-:Y:S02]  /*1590*/  @!UP1 UIADD3 UR27, UR35, UR7, URZ ;  /* 0x00000007231b9290 */ /* 0x000fe4000fffe03f */
[----:B------:R-:W-:Y:S02]  /*15a0*/  @!UP1 UMOV UR6, UR34 ;  /* 0x0000002200069c82 */ /* 0x000fe40008000000 */
[----:B------:R-:W-:Y:S01]  /*15b0*/  @UP0 UMOV UR14, UR32 ;  /* 0x00000020000e0c82 */ /* 0x000fe20008000000 */
[----:B------:R-:W-:Y:S05]  /*15c0*/  @P0 BRA `(.L_x_1196) ;  /* 0x000000d000000947 */ /* 0x000fea0003800000 */
[----:B------:R-:W-:Y:S02]  /*15d0*/  USHF.R.S32.HI UR13, URZ, 0x1f, UR29 ;  /* 0x0000001f3f0d7899 */ /* 0x000fe4000801141d */
[----:B------:R-:W-:Y:S02]  /*15e0*/  ULDC.64 UR4, c[0x0][0x198] ;  /* 0x0000660000047ab9 */ /* 0x000fe40000000a00 */
[----:B------:R-:W-:Y:S02]  /*15f0*/  UIMAD UR13, UR13, UR4, URZ ;  /* 0x000000040d0d72a4 */ /* 0x000fe4000f8e023f */
[----:B------:R-:W-:-:S02]  /*1600*/  UIMAD.WIDE.U32 UR30, UR29, UR4, URZ ;  /* 0x000000041d1e72a5 */ /* 0x000fc4000f8e003f */
[----:B------:R-:W-:Y:S02]  /*1610*/  UIMAD UR13, UR29, UR5, UR13 ;  /* 0x000000051d0d72a4 */ /* 0x000fe4000f8e020d */
[----:B------:R-:W-:Y:S02]  /*1620*/  USHF.R.S32.HI UR7, URZ, 0x1f, UR17 ;  /* 0x0000001f3f077899 */ /* 0x000fe40008011411 */
[----:B------:R-:W-:Y:S02]  /*1630*/  UIADD3 UR31, UR31, UR13, URZ ;  /* 0x0000000d1f1f7290 */ /* 0x000fe4000fffe03f */
[----:B------:R-:W-:Y:S02]  /*1640*/  ULDC.64 UR4, c[0x0][0x180] ;  /* 0x0000600000047ab9 */ /* 0x000fe40000000a00 */
[----:B------:R-:W-:Y:S02]  /*1650*/  UIMAD UR7, UR7, UR4, URZ ;  /* 0x00000004070772a4 */ /* 0x000fe4000f8e023f */
[----:B------:R-:W-:-:S02]  /*1660*/  UIMAD.WIDE.U32 UR30, UR17, UR4, UR30 ;  /* 0x00000004111e72a5 */ /* 0x000fc4000f8e001e */
[----:B------:R-:W-:-:S04]  /*1670*/  UIMAD UR5, UR17, UR5, UR7 ;  /* 0x00000005110572a4 */ /* 0x000fc8000f8e0207 */
[----:B------:R-:W-:Y:S02]  /*1680*/  UIADD3 UR13, UR31, UR5, URZ ;  /* 0x000000051f0d7290 */ /* 0x000fe4000fffe03f */
[----:B------:R-:W-:Y:S02]  /*1690*/  UMOV UR14, UR30 ;  /* 0x0000001e000e7c82 */ /* 0x000fe40008000000 */
.L_x_1196:
[----:B------:R-:W-:Y:S01]  /*16a0*/  IABS R0, c[0x0][0x1c8] ;  /* 0x0000720000007a13 */ /* 0x000fe20000000000 */
[----:B------:R-:W2:Y:S01]  /*16b0*/  S2R R2, SR_CTAID.Z ;  /* 0x0000000000027919 */ /* 0x000ea20000002700 */
[----:B------:R-:W-:Y:S02]  /*16c0*/  UMOV UR30, URZ ;  /* 0x0000003f001e7c82 */ /* 0x000fe40008000000 */
[----:B------:R-:W3:Y:S02]  /*16d0*/  R2UR UR7, R0 ;  /* 0x00000000000773c2 */ /* 0x000ee400000e0000 */
        /* <DEDUP_REMOVED lines=46> */
.L_x_1197:
[CC--:B------:R-:W-:Y:S01]  /*19c0*/  LEA.HI R0, R9.reuse, R26.reuse, RZ, 0x3 ;  /* 0x0000001a09007211 */ /* 0x0c0fe200078f18ff */
[----:B------:R-:W2:Y:S01]  /*19d0*/  S2R R20, SR_CTAID.Z ;  /* 0x0000000000147919 */ /* 0x000ea20000002700 */
[----:B------:R-:W-:Y:S01]  /*19e0*/  LEA.HI R3, R9, R26, RZ, 0x4 ;  /* 0x0000001a09037211 */ /* 0x000fe200078f20ff */
[----:B------:R-:W-:Y:S01]  /*19f0*/  ULDC.64 UR4, c[0x0][0x1b8] ;  /* 0x00006e0000047ab9 */ /* 0x000fe20000000a00 */
[----:B------:R-:W-:Y:S01]  /*1a00*/  SHF.R.S32.HI R18, RZ, 0x3, R0 ;  /* 0x00000003ff127819 */ /* 0x000fe20000011400 */
[----:B------:R-:W-:Y:S01]  /*1a10*/  UIMAD UR4, UR31, UR4, URZ ;  /* 0x000000041f0472a4 */ /* 0x000fe2000f8e023f */
[----:B------:R-:W-:Y:S01]  /*1a20*/  LOP3.LUT R0, R0, 0xfffffff8, RZ, 0xc0, !PT ;  /* 0xfffffff800007812 */ /* 0x000fe200078ec0ff */
[----:B------:R-:W-:Y:S01]  /*1a30*/  IMAD.U32 R16, RZ, RZ, UR18 ;  /* 0x00000012ff107e24 */ /* 0x000fe2000f8e00ff */
[----:B------:R-:W-:Y:S01]  /*1a40*/  SHF.R.S32.HI R5, RZ, 0x4, R3 ;  /* 0x00000004ff057819 */ /* 0x000fe20000011403 */
[----:B------:R-:W-:Y:S01]  /*1a50*/  IMAD.SHL.U32 R2, R18, 0x40, RZ ;  /* 0x0000004012027824 */ /* 0x000fe200078e00ff */
[----:B------:R-:W-:Y:S01]  /*1a60*/  SHF.R.S32.HI R19, RZ, 0x1f, R18 ;  /* 0x0000001fff137819 */ /* 0x000fe20000011412 */
[----:B------:R-:W-:Y:S01]  /*1a70*/  IMAD.IADD R28, R26, 0x1, -R0 ;  /* 0x000000011a1c7824 */ /* 0x000fe200078e0a00 */
[C---:B------:R-:W-:Y:S01]  /*1a80*/  LEA.HI R0, R3.reuse, R5, RZ, 0x1 ;  /* 0x0000000503007211 */ /* 0x040fe200078f08ff */
[----:B------:R-:W-:Y:S01]  /*1a90*/  BSSY B0, `(.L_x_1198) ;  /* 0x000007b000007945 */ /* 0x000fe20003800000 */
[----:B------:R-:W-:Y:S01]  /*1aa0*/  LOP3.LUT R3, R3, 0xfffffff0, RZ, 0xc0, !PT ;  /* 0xfffffff003037812 */ /* 0x000fe200078ec0ff */
[----:B------:R-:W-:Y:S01]  /*1ab0*/  IMAD.SHL.U32 R110, R28, 0x8, RZ ;  /* 0x000000081c6e7824 */ /* 0x000fe200078e00ff */
[----:B------:R-:W-:Y:S01]  /*1ac0*/  LOP3.LUT R6, R2, 0x1c0, RZ, 0xc0, !PT ;  /* 0x000001c002067812 */ /* 0x000fe200078ec0ff */
[----:B------:R-:W-:Y:S01]  /*1ad0*/  IMAD.WIDE R16, R16, 0x40, R18 ;  /* 0x0000004010107825 */ /* 0x000fe200078e0212 */
[----:B------:R-:W-:-:S02]  /*1ae0*/  LOP3.LUT R2, R0, 0xfffffffe, RZ, 0xc0, !PT ;  /* 0xfffffffe00027812 */ /* 0x000fc400078ec0ff */
[----:B------:R-:W-:Y:S01]  /*1af0*/  LOP3.LUT R4, R6, 0x38, R110, 0xf8, !PT ;  /* 0x0000003806047812 */ /* 0x000fe200078ef86e */
[----:B------:R-:W-:Y:S01]  /*1b00*/  IMAD.IADD R0, R26, 0x1, -R3 ;  /* 0x000000011a007824 */ /* 0x000fe200078e0a03 */
[----:B------:R-:W-:Y:S01]  /*1b10*/  SHF.R.U32.HI R6, RZ, 0x3, R6 ;  /* 0x00000003ff067819 */ /* 0x000fe20000011606 */
[----:B------:R-:W-:Y:S01]  /*1b20*/  IMAD.IADD R25, R5, 0x1, -R2 ;  /* 0x0000000105197824 */ /* 0x000fe200078e0a02 */
[----:B------:R-:W-:Y:S02]  /*1b30*/  LEA.HI R5, R9, R26, RZ, 0x6 ;  /* 0x0000001a09057211 */ /* 0x000fe400078f30ff */
[----:B------:R-:W-:Y:S01]  /*1b40*/  SHF.R.S32.HI R2, RZ, 0x1f, R0 ;  /* 0x0000001fff027819 */ /* 0x000fe20000011400 */
[----:B------:R-:W-:Y:S01]  /*1b50*/  IMAD.SHL.U32 R7, R25, 0x8, RZ ;  /* 0x0000000819077824 */ /* 0x000fe200078e00ff */
[----:B------:R-:W-:Y:S01]  /*1b60*/  LOP3.LUT R6, R4, R6, RZ, 0x3c, !PT ;  /* 0x0000000604067212 */ /* 0x000fe200078e3cff */
[----:B------:R-:W-:Y:S01]  /*1b70*/  IMAD.SHL.U32 R5, R5, 0x8, RZ ;  /* 0x0000000805057824 */ /* 0x000fe200078e00ff */
[----:B------:R-:W-:-:S02]  /*1b80*/  LEA.HI R9, R2, R0, RZ, 0x3 ;  /* 0x0000000002097211 */ /* 0x000fc400078f18ff */
[----:B------:R-:W-:Y:S02]  /*1b90*/  SHF.R.S32.HI R111, RZ, 0x1f, R110 ;  /* 0x0000001fff6f7819 */ /* 0x000fe4000001146e */
[----:B------:R-:W-:Y:S02]  /*1ba0*/  LOP3.LUT R4, R9, 0xfffffff8, RZ, 0xc0, !PT ;  /* 0xfffffff809047812 */ /* 0x000fe400078ec0ff */
[----:B------:R-:W-:Y:S01]  /*1bb0*/  IADD3 R2, P0, R110, UR6, RZ ;  /* 0x000000066e027c10 */ /* 0x000fe2000ff1e0ff */
[----:B------:R-:W-:Y:S01]  /*1bc0*/  ULDC.64 UR6, c[0x0][0x1b0] ;  /* 0x00006c0000067ab9 */ /* 0x000fe20000000a00 */
[----:B------:R-:W-:Y:S01]  /*1bd0*/  LOP3.LUT R208, R6, 0xfffffe00, R5, 0xf8, !PT ;  /* 0xfffffe0006d07812 */ /* 0x000fe200078ef805 */
[----:B------:R-:W-:Y:S01]  /*1be0*/  IMAD.IADD R0, R0, 0x1, -R4 ;  /* 0x0000000100007824 */ /* 0x000fe200078e0a04 */
[----:B------:R-:W-:Y:S01]  /*1bf0*/  IADD3.X R3, R111, UR27, RZ, P0, !PT ;  /* 0x0000001b6f037c10 */ /* 0x000fe200087fe4ff */
[C---:B------:R-:W-:Y:S01]  /*1c00*/  IMAD R6, R19.reuse, c[0x0][0x1a0], RZ ;  /* 0x0000680013067a24 */ /* 0x040fe200078e02ff */
[----:B------:R-:W-:Y:S01]  /*1c10*/  SHF.R.S32.HI R100, RZ, 0x5, R10 ;  /* 0x00000005ff647819 */ /* 0x000fe2000001140a */
[----:B------:R-:W-:Y:S01]  /*1c20*/  IMAD R4, R19, c[0x0][0x198], RZ ;  /* 0x0000660013047a24 */ /* 0x000fe200078e02ff */
[----:B------:R-:W-:Y:S01]  /*1c30*/  LOP3.LUT P3, RZ, R0, 0x4, RZ, 0xc0, !PT ;  /* 0x0000000400ff7812 */ /* 0x000fe2000786c0ff */
[----:B--2---:R-:W-:Y:S01]  /*1c40*/  IMAD.WIDE.U32 R20, R20, c[0x0][0x1a8], R2 ;  /* 0x00006a0014147a25 */ /* 0x004fe200078e0002 */
[----:B------:R-:W-:Y:S01]  /*1c50*/  LOP3.LUT P2, RZ, R0, 0x2, RZ, 0xc0, !PT ;  /* 0x0000000200ff7812 */ /* 0x000fe2000784c0ff */
[----:B------:R-:W-:Y:S01]  /*1c60*/  UIMAD UR6, UR31, UR6, URZ ;  /* 0x000000061f0672a4 */ /* 0x000fe2000f8e023f */
[----:B------:R-:W-:Y:S01]  /*1c70*/  IADD3 R108, R110, 0x40, RZ ;  /* 0x000000406e6c7810 */ /* 0x000fe20007ffe0ff */
[----:B------:R-:W-:Y:S01]  /*1c80*/  IMAD.SHL.U32 R0, R0, 0x40, RZ ;  /* 0x0000004000007824 */ /* 0x000fe200078e00ff */
[----:B------:R-:W-:Y:S01]  /*1c90*/  UIMAD UR27, UR8, UR5, UR4 ;  /* 0x00000005081b72a4 */ /* 0x000fe2000f8e0204 */
[----:B------:R-:W-:Y:S01]  /*1ca0*/  IMAD.WIDE.U32 R2, R18, c[0x0][0x1a0], R110 ;  /* 0x0000680012027a25 */ /* 0x000fe200078e006e */
[----:B------:R-:W-:Y:S01]  /*1cb0*/  UIMAD UR7, UR8, UR7, UR6 ;  /* 0x00000007080772a4 */ /* 0x000fe2000f8e0206 */
[----:B------:R2:W-:Y:S01]  /*1cc0*/  STL.64 [R1+0x98], R110 ;  /* 0x0000986e01007387 */ /* 0x0005e20000100a00 */
[----:B------:R-:W-:Y:S01]  /*1cd0*/  LOP3.LUT R0, R0, 0x1c0, RZ, 0xc0, !PT ;  /* 0x000001c000007812 */ /* 0x000fe200078ec0ff */
[----:B------:R-:W-:Y:S01]  /*1ce0*/  IMAD R6, R18, c[0x0][0x1a4], R6 ;  /* 0x0000690012067a24 */ /* 0x000fe200078e0206 */
[----:B------:R-:W-:Y:S01]  /*1cf0*/  IADD3 R2, P0, R2, UR30, RZ ;  /* 0x0000001e02027c10 */ /* 0x000fe2000ff1e0ff */
[----:B------:R-:W-:Y:S01]  /*1d00*/  IMAD R8, R18, c[0x0][0x19c], R4 ;  /* 0x0000670012087a24 */ /* 0x000fe200078e0204 */
[----:B------:R-:W-:Y:S01]  /*1d10*/  LOP3.LUT R7, R0, 0x8, R7, 0xf8, !PT ;  /* 0x0000000800077812 */ /* 0x000fe200078ef807 */
[----:B------:R-:W-:Y:S01]  /*1d20*/  IMAD.WIDE.U32 R4, R18, c[0x0][0x198], R110 ;  /* 0x0000660012047a25 */ /* 0x000fe200078e006e */
[----:B------:R-:W-:Y:S01]  /*1d30*/  SHF.R.U32.HI R0, RZ, 0x3, R0 ;  /* 0x00000003ff007819 */ /* 0x000fe20000011600 */
[----:B------:R-:W-:Y:S01]  /*1d40*/  UIADD3 UR6, -UR19, UR21, URZ ;  /* 0x0000001513067290 */ /* 0x000fe2000fffe13f */
[----:B------:R-:W-:Y:S01]  /*1d50*/  IADD3.X R3, R3, UR28, R6, P0, !PT ;  /* 0x0000001c03037c10 */ /* 0x000fe200087fe406 */
[----:B------:R-:W-:Y:S01]  /*1d60*/  IMAD.U32 R6, RZ, RZ, UR8 ;  /* 0x00000008ff067e24 */ /* 0x000fe2000f8e00ff */
[----:B------:R-:W-:Y:S01]  /*1d70*/  LOP3.LUT R7, R7, R0, RZ, 0x3c, !PT ;  /* 0x0000000007077212 */ /* 0x000fe200078e3cff */
[----:B------:R-:W-:Y:S01]  /*1d80*/  IMAD.U32 R0, RZ, RZ, UR8 ;  /* 0x00000008ff007e24 */ /* 0x000fe2000f8e00ff */
[----:B------:R-:W-:Y:S01]  /*1d90*/  IADD3 R4, P1, R4, UR14, RZ ;  /* 0x0000000e04047c10 */ /* 0x000fe2000ff3e0ff */
[----:B------:R-:W-:Y:S01]  /*1da0*/  ULDC.64 UR4, c[0x0][0x1a8] ;  /* 0x00006a0000047ab9 */ /* 0x000fe20000000a00 */
[----:B------:R-:W-:Y:S01]  /*1db0*/  IADD3 R105, R110, 0x80, RZ ;  /* 0x000000806e697810 */ /* 0x000fe20007ffe0ff */
[----:B------:R-:W-:Y:S01]  /*1dc0*/  IMAD.WIDE.U32 R30, R0, c[0x0][0x1b8], R2 ;  /* 0x00006e00001e7a25 */ /* 0x000fe200078e0002 */
[----:B------:R-:W-:Y:S01]  /*1dd0*/  SHF.R.S32.HI R0, RZ, 0x1f, R10 ;  /* 0x0000001fff007819 */ /* 0x000fe2000001140a */
[----:B------:R-:W-:Y:S01]  /*1de0*/  UIMAD UR4, UR9, UR4, URZ ;  /* 0x00000004090472a4 */ /* 0x000fe2000f8e023f */
[----:B------:R-:W-:Y:S01]  /*1df0*/  SHF.R.S32.HI R3, RZ, 0x1f, R22 ;  /* 0x0000001fff037819 */ /* 0x000fe20000011416 */
[----:B------:R-:W-:Y:S01]  /*1e00*/  IMAD.MOV.U32 R2, RZ, RZ, 0x20 ;  /* 0x00000020ff027424 */ /* 0x000fe200078e00ff */
[----:B------:R-:W-:Y:S01]  /*1e10*/  LEA.HI R0, R0, R100, RZ, 0x2 ;  /* 0x0000006400007211 */ /* 0x000fe200078f10ff */
[----:B------:R-:W-:Y:S01]  /*1e20*/  UIMAD UR4, UR16, UR5, UR4 ;  /* 0x00000005100472a4 */ /* 0x000fe2000f8e0204 */
[----:B------:R-:W-:Y:S01]  /*1e30*/  LEA.HI R3, R3, R22, RZ, 0x2 ;  /* 0x0000001603037211 */ /* 0x000fe200078f10ff */
[----:B------:R-:W-:Y:S01]  /*1e40*/  IMAD.SHL.U32 R208, R208, 0x2, RZ ;  /* 0x00000002d0d07824 */ /* 0x000fe200078e00ff */
[----:B------:R-:W-:-:S02]  /*1e50*/  LOP3.LUT R0, R0, 0xffffffc, RZ, 0xc0, !PT ;  /* 0x0ffffffc00007812 */ /* 0x000fc400078ec0ff */
[----:B------:R-:W-:Y:S02]  /*1e60*/  IADD3.X R5, R5, UR13, R8, P1, !PT ;  /* 0x0000000d05057c10 */ /* 0x000fe40008ffe408 */
[----:B------:R-:W-:Y:S01]  /*1e70*/  SHF.R.S32.HI R101, RZ, 0x2, R3 ;  /* 0x00000002ff657819 */ /* 0x000fe20000011403 */
[----:B------:R-:W-:Y:S01]  /*1e80*/  IMAD.IADD R0, R100, 0x1, -R0 ;  /* 0x0000000164007824 */ /* 0x000fe200078e0a00 */
[----:B------:R-:W-:Y:S01]  /*1e90*/  IADD3 R104, R110, 0xc0, RZ ;  /* 0x000000c06e687810 */ /* 0x000fe20007ffe0ff */
[----:B------:R-:W-:Y:S01]  /*1ea0*/  IMAD.WIDE.U32 R34, R6, c[0x0][0x1b0], R4 ;  /* 0x00006c0006227a25 */ /* 0x000fe200078e0004 */
[----:B------:R-:W-:Y:S02]  /*1eb0*/  IADD3 R33, R31, UR27, RZ ;  /* 0x0000001b1f217c10 */ /* 0x000fe4000fffe0ff */
[----:B------:R-:W-:Y:S01]  /*1ec0*/  ISETP.GE.AND P0, PT, R18, UR6, PT ;  /* 0x0000000612007c0c */ /* 0x000fe2000bf06270 */
[----:B------:R-:W-:Y:S01]  /*1ed0*/  IMAD R23, R0, 0x10, R101 ;  /* 0x0000001000177824 */ /* 0x000fe200078e0265 */
[----:B------:R2:W-:Y:S01]  /*1ee0*/  STL.64 [R1+0xb8], R34 ;  /* 0x0000b82201007387 */ /* 0x0005e20000100a00 */
[----:B------:R-:W-:Y:S01]  /*1ef0*/  IADD3 R37, R35, UR7, RZ ;  /* 0x0000000723257c10 */ /* 0x000fe2000fffe0ff */
[----:B------:R-:W-:Y:S01]  /*1f00*/  IMAD.SHL.U32 R5, R9, 0x40, RZ ;  /* 0x0000004009057824 */ /* 0x000fe200078e00ff */
[----:B------:R-:W-:Y:S01]  /*1f10*/  IADD3 R15, R21, UR4, RZ ;  /* 0x00000004150f7c10 */ /* 0x000fe2000fffe0ff */
[----:B------:R2:W-:Y:S01]  /*1f20*/  STL.64 [R1+0xd0], R30 ;  /* 0x0000d01e01007387 */ /* 0x0005e20000100a00 */
[----:B------:R-:W-:Y:S01]  /*1f30*/  IMAD.MOV.U32 R4, RZ, RZ, 0x10 ;  /* 0x00000010ff047424 */ /* 0x000fe200078e00ff */
[----:B------:R-:W-:-:S02]  /*1f40*/  SEL R2, R2, 0xffffffe0, !P3 ;  /* 0xffffffe002027807 */ /* 0x000fc40005800000 */
[----:B------:R2:W-:Y:S01]  /*1f50*/  STL [R1+0xdc], R23 ;  /* 0x0000dc1701007387 */ /* 0x0005e20000100800 */
[----:B------:R-:W-:Y:S02]  /*1f60*/  LOP3.LUT R5, R7, 0xfffffe00, R5, 0xf8, !PT ;  /* 0xfffffe0007057812 */ /* 0x000fe400078ef805 */
        /* <DEDUP_REMOVED lines=45> */
.L_x_1199:
[----:B------:R-:W-:Y:S05]  /*2240*/  BSYNC B0 ;  /* 0x0000000000007941 */ /* 0x000fea0003800000 */
.L_x_1198:
        /* <DEDUP_REMOVED lines=55> */
.L_x_1201:
[----:B------:R-:W-:Y:S05]  /*25c0*/  BSYNC B0 ;  /* 0x0000000000007941 */ /* 0x000fea0003800000 */
.L_x_1200:
[----:B--2---:R-:W-:Y:S01]  /*25d0*/  IADD3 R23, R18, 0x20, RZ ;  /* 0x0000002012177810 */ /* 0x004fe20007ffe0ff */
        /* <DEDUP_REMOVED lines=44> */
.L_x_1203:
[----:B------:R-:W-:Y:S05]  /*28a0*/  BSYNC B0 ;  /* 0x0000000000007941 */ /* 0x000fea0003800000 */
.L_x_1202:
        /* <DEDUP_REMOVED lines=49> */
.L_x_1205:
[----:B------:R-:W-:Y:S05]  /*2bc0*/  BSYNC B0 ;  /* 0x0000000000007941 */ /* 0x000fea0003800000 */
.L_x_1204:
        /* <DEDUP_REMOVED lines=11> */
[----:B--23--:R-:W-:Y:S01]  /*2c80*/  IMAD.WIDE.U32 R6, R103, UR7, R106 ;  /* 0x0000000767067c25 */ /* 0x00cfe2000f8e006a */
        /* <DEDUP_REMOVED lines=36> */
.L_x_1207:
[----:B------:R-:W-:Y:S05]  /*2ed0*/  BSYNC B0 ;  /* 0x0000000000007941 */ /* 0x000fea0003800000 */
.L_x_1206:
        /* <DEDUP_REMOVED lines=41> */
.L_x_1209:
[----:B------:R-:W-:Y:S05]  /*3170*/  BSYNC B0 ;  /* 0x0000000000007941 */ /* 0x000fea0003800000 */
.L_x_1208:
[----:B------:R-:W-:Y:S01]  /*3180*/  ISETP.GE.AND P0, PT, R23, UR29, PT ;  /* 0x0000001d17007c0c */ /* 0x000fe2000bf06270 */
[----:B------:R-:W-:-:S12]  /*3190*/  BSSY B0, `(.L_x_1210) ;  /* 0x0000027000007945 */ /* 0x000fd80003800000 */
[----:B------:R-:W-:Y:S05]  /*31a0*/  @P0 BRA `(.L_x_1211) ;  /* 0x0000025000000947 */ /* 0x000fea0003800000 */
[----:B------:R-:W-:Y:S01]  /*31b0*/  ISETP.GE.AND P5, PT, R110, c[0x0][0x220], PT ;  /* 0x000088006e007a0c */ /* 0x000fe20003fa6270 */
[----:B------:R-:W-:Y:S01]  /*31c0*/  IMAD.MOV.U32 R3, RZ, RZ, c[0x0][0x198] ;  /* 0x00006600ff037624 */ /* 0x000fe200078e00ff */
[----:B------:R-:W-:Y:S01]  /*31d0*/  ISETP.GE.AND P4, PT, R108, c[0x0][0x220], PT ;  /* 0x000088006c007a0c */ /* 0x000fe20003f86270 */
[----:B--23--:R-:W-:Y:S01]  /*31e0*/  IMAD.MOV.U32 R10, RZ, RZ, c[0x0][0x19c] ;  /* 0x00006700ff0a7624 */ /* 0x00cfe200078e00ff */
        /* <DEDUP_REMOVED lines=33> */
.L_x_1211:
[----:B------:R-:W-:Y:S05]  /*3400*/  BSYNC B0 ;  /* 0x0000000000007941 */ /* 0x000fea0003800000 */
.L_x_1210:
[----:B------:R-:W-:Y:S01]  /*3410*/  ISETP.GE.AND P0, PT, R22, UR29, PT ;  /* 0x0000001d16007c0c */ /* 0x000fe2000bf06270 */
[----:B------:R-:W-:-:S12]  /*3420*/  BSSY B0, `(.L_x_1212) ;  /* 0x0000029000007945 */ /* 0x000fd80003800000 */
[----:B------:R-:W-:Y:S05]  /*3430*/  @P0 BRA `(.L_x_1213) ;  /* 0x0000027000000947 */ /* 0x000fea0003800000 */
[----:B------:R-:W-:Y:S01]  /*3440*/  ISETP.GE.AND P5, PT, R110, c[0x0][0x220], PT ;  /* 0x000088006e007a0c */ /* 0x000fe20003fa6270 */
[----:B--23--:R-:W-:Y:S01]  /*3450*/  IMAD.MOV.U32 R12, RZ, RZ, c[0x0][0x198] ;  /* 0x00006600ff0c7624 */ /* 0x00cfe200078e00ff */
        /* <DEDUP_REMOVED lines=37> */
.L_x_1213:
[----:B------:R-:W-:Y:S05]  /*36b0*/  BSYNC B0 ;  /* 0x0000000000007941 */ /* 0x000fea0003800000 */
.L_x_1212:
[----:B------:R-:W-:Y:S01]  /*36c0*/  ULDC.64 UR4, c[0x0][0x318] ;  /* 0x0000c60000047ab9 */ /* 0x000fe20000000a00 */
[----:B------:R-:W0:Y:S01]  /*36d0*/  LDGDEPBAR ;  /* 0x00000000000079af */ /* 0x000e220000000000 */
[----:B------:R-:W-:Y:S01]  /*36e0*/  UISETP.NE.U32.AND UP1, UPT, URZ, UR4, UPT ;  /* 0x000000043f00728c */ /* 0x000fe2000bf25070 */
[----:B--23--:R-:W-:Y:S01]  /*36f0*/  IMAD.MOV.U32 R10, RZ, RZ, R32 ;  /* 0x000000ffff0a7224 */ /* 0x00cfe200078e0020 */
[----:B------:R-:W-:Y:S02]  /*3700*/  MOV R11, R33 ;  /* 0x00000021000b7202 */ /* 0x000fe40000000f00 */
        /* <DEDUP_REMOVED lines=22> */
[----:B------:R-:W-:Y:S01]  /*3870*/  USHF.L.U64.HI UR27, UR4, UR27, UR5 ;  /* 0x0000001b041b7299 */ /* 0x000fe20008010205 */
[----:B------:R-:W-:Y:S01]  /*3880*/  IMAD.SHL.U32 R26, R26, 0x2, RZ ;  /* 0x000000021a1a7824 */ /* 0x000fe200078e00ff */
[----:B------:R-:W-:Y:S01]  /*3890*/  BAR.SYNC.DEFER_BLOCKING 0x0 ;  /* 0x0000000000007b1d */ /* 0x000fe20000010000 */
[----:B------:R-:W-:Y:S02]  /*38a0*/  USHF.L.U32 UR9, UR4, 0x6, URZ ;  /* 0x0000000604097899 */ /* 0x000fe4000800063f */
[----:B------:R-:W-:Y:S01]  /*38b0*/  UIMAD UR5, UR27, UR7, URZ ;  /* 0x000000071b0572a4 */ /* 0x000fe2000f8e023f */
[----:B------:R-:W-:Y:S02]  /*38c0*/  LOP3.LUT R109, R26, 0x6, RZ, 0xc0, !PT ;  /* 0x000000061a6d7812 */ /* 0x000fe400078ec0ff */
[----:B------:R1:W-:Y:S01]  /*38d0*/  STL.64 [R1+0xc8], R10 ;  /* 0x0000c80a01007387 */ /* 0x0003e20000100a00 */
[----:B------:R-:W-:Y:S01]  /*38e0*/  UIMAD UR31, UR31, UR9, UR5 ;  /* 0x000000091f1f72a4 */ /* 0x000fe2000f8e0205 */
[----:B------:R-:W-:Y:S01]  /*38f0*/  BSSY B0, `(.L_x_1214) ;  /* 0x0000031000007945 */ /* 0x000fe20003800000 */
[----:B------:R-:W-:Y:S01]  /*3900*/  UMOV UR17, URZ ;  /* 0x0000003f00117c82 */ /* 0x000fe20008000000 */
[----:B---3--:R-:W-:Y:S01]  /*3910*/  IMAD.U32 R6, RZ, RZ, UR7 ;  /* 0x00000007ff067e24 */ /* 0x008fe2000f8e00ff */
[----:B------:R1:W-:Y:S03]  /*3920*/  @P1 STS.128 [R208+0x10000], RZ ;  /* 0x010000ffd0001388 */ /* 0x0003e60000000c00 */
[----:B------:R-:W-:Y:S01]  /*3930*/  IMAD.WIDE.U32 R6, R6, UR9, R10 ;  /* 0x0000000906067c25 */ /* 0x000fe2000f8e000a */
[----:B------:R1:W-:Y:S04]  /*3940*/  @P1 STS.128 [R208+0x12000], RZ ;  /* 0x012000ffd0001388 */ /* 0x0003e80000000c00 */
[----:B------:R-:W-:Y:S01]  /*3950*/  IADD3 R9, R7, UR31, RZ ;  /* 0x0000001f07097c10 */ /* 0x000fe2000fffe0ff */
[----:B------:R1:W-:Y:S04]  /*3960*/  @P1 STS.128 [R208+0x14000], RZ ;  /* 0x014000ffd0001388 */ /* 0x0003e80000000c00 */
[----:B------:R1:W-:Y:S01]  /*3970*/  @P1 STS.128 [R208+0x16000], RZ ;  /* 0x016000ffd0001388 */ /* 0x0003e20000000c00 */
[----:B--2---:R-:W-:-:S04]  /*3980*/  @P0 FMUL.FTZ R0, R0, R3 ;  /* 0x0000000300000220 */ /* 0x004fc80000410000 */
[----:B------:R2:W3:Y:S02]  /*3990*/  @P0 R2UR UR16, R0 ;  /* 0x00000000001003c2 */ /* 0x0004e400000e0000 */
[----:B--2---:R-:W-:Y:S01]  /*39a0*/  MOV R0, UR18 ;  /* 0x0000001200007c02 */ /* 0x004fe20008000f00 */
[----:B---3--:R-:W-:-:S04]  /*39b0*/  @UP1 UMOV UR17, UR16 ;  /* 0x0000001000111c82 */ /* 0x008fc80008000000 */
[----:B------:R-:W-:-:S05]  /*39c0*/  IMAD R116, R0, 0x4, R100 ;  /* 0x0000000400747824 */ /* 0x000fca00078e0264 */
[----:B------:R1:W-:Y:S01]  /*39d0*/  STL [R1+0xc0], R116 ;  /* 0x0000c07401007387 */ /* 0x0003e20000100800 */
        /* <DEDUP_REMOVED lines=34> */
.L_x_1215:
[----:B------:R-:W-:Y:S05]  /*3c00*/  BSYNC B0 ;  /* 0x0000000000007941 */ /* 0x000fea0003800000 */
.L_x_1214:
        /* <DEDUP_REMOVED lines=19> */
[C---:B-1----:R-:W-:Y:S02]  /*3d40*/  @!P2 LEA R10, P1, R0.reuse, c[0x0][0x170], 0x1 ;  /* 0x00005c00000aaa11 */ /* 0x042fe400078208ff */
        /* <DEDUP_REMOVED lines=25> */
.L_x_1217:
[----:B------:R-:W-:Y:S05]  /*3ee0*/  BSYNC B0 ;  /* 0x0000000000007941 */ /* 0x000fea0003800000 */
.L_x_1216:
        /* <DEDUP_REMOVED lines=10> */
[----:B-12---:R-:W-:Y:S01]  /*3f90*/  IMAD.MOV.U32 R10, RZ, RZ, c[0x0][0x1a4] ;  /* 0x00006900ff0a7624 */ /* 0x006fe200078e00ff */
        /* <DEDUP_REMOVED lines=33> */
.L_x_1219:
[----:B------:R-:W-:Y:S05]  /*41b0*/  BSYNC B0 ;  /* 0x0000000000007941 */ /* 0x000fea0003800000 */
.L_x_1218:
        /* <DEDUP_REMOVED lines=8> */
[----:B-12---:R-:W-:Y:S01]  /*4240*/  IMAD.MOV.U32 R12, RZ, RZ, c[0x0][0x1a0] ;  /* 0x00006800ff0c7624 */ /* 0x006fe200078e00ff */
        /* <DEDUP_REMOVED lines=37> */
.L_x_1221:
[----:B------:R-:W-:Y:S05]  /*44a0*/  BSYNC B0 ;  /* 0x0000000000007941 */ /* 0x000fea0003800000 */
.L_x_1220:
        /* <DEDUP_REMOVED lines=17> */
[----:B-12---:R-:W-:Y:S01]  /*45c0*/  LDSM.16.M88.4 R12, [R188] ;  /* 0x00000000bc0c783b */ /* 0x006fe20000000200 */
[C---:B------:R-:W-:Y:S01]  /*45d0*/  IMAD R191, R2.reuse, 0x2, R188 ;  /* 0x0000000202bf7824 */ /* 0x040fe200078e02bc */
[C---:B------:R-:W-:Y:S01]  /*45e0*/  IADD3 R0, R181.reuse, 0x8000, RZ ;  /* 0x00008000b5007810 */ /* 0x040fe20007ffe0ff */
[----:B------:R-:W-:Y:S01]  /*45f0*/  IMAD R190, R2, 0x2, R189 ;  /* 0x0000000202be7824 */ /* 0x000fe200078e02bd */
[----:B------:R-:W1:Y:S01]  /*4600*/  LDSM.16.M88.4 R8, [R181+0x8000] ;  /* 0x00800000b508783b */ /* 0x000e620000000200 */
[----:B------:R-:W-:Y:S01]  /*4610*/  IADD3 R192, R181, 0x8020, RZ ;  /* 0x00008020b5c07810 */ /* 0x000fe20007ffe0ff */
[----:B------:R-:W-:Y:S01]  /*4620*/  IMAD.IADD R3, R101, 0x1, R3 ;  /* 0x0000000165037824 */ /* 0x000fe200078e0203 */
[----:B------:R-:W-:Y:S01]  /*4630*/  @P1 IADD3 R192, R0, -0x20, RZ ;  /* 0xffffffe000c01810 */ /* 0x000fe20007ffe0ff */
[----:B------:R-:W2:Y:S01]  /*4640*/  LDSM.16.M88.4 R16, [R181+0x8800] ;  /* 0x00880000b510783b */ /* 0x000ea20000000200 */
[----:B------:R-:W-:-:S02]  /*4650*/  IMAD.MOV.U32 R0, RZ, RZ, 0x40 ;  /* 0x00000040ff007424 */ /* 0x000fc400078e00ff */
[----:B------:R-:W-:Y:S01]  /*4660*/  IADD3 R209, R3, UR4, RZ ;  /* 0x0000000403d17c10 */ /* 0x000fe2000fffe0ff */
[----:B------:R-:W5:Y:S01]  /*4670*/  LDSM.16.M88.4 R24, [R181+0x9000] ;  /* 0x00900000b518783b */ /* 0x000f620000000200 */
        /* <DEDUP_REMOVED lines=24> */
[C---:B-1----:R-:W-:Y:S01]  /*4800*/  HMMA.16816.F32.BF16 R36, R12.reuse, R8, RZ ;  /* 0x000000080c24723c */ /* 0x042fe200000418ff */
[----:B------:R-:W-:Y:S01]  /*4810*/  LDSM.16.M88.4 R88, [R187+0xd800] ;  /* 0x00d80000bb58783b */ /* 0x000fe20000000200 */
[C---:B------:R-:W-:Y:S02]  /*4820*/  IADD3 R197, R192.reuse, 0x5800, RZ ;  /* 0x00005800c0c57810 */ /* 0x040fe40007ffe0ff */
[C---:B------:R-:W-:Y:S01]  /*4830*/  IADD3 R196, R192.reuse, 0x6000, RZ ;  /* 0x00006000c0c47810 */ /* 0x040fe20007ffe0ff */
[----:B------:R-:W-:Y:S01]  /*4840*/  LDSM.16.M88.4 R92, [R181+0xf000] ;  /* 0x00f00000b55c783b */ /* 0x000fe20000000200 */
[C---:B------:R-:W-:Y:S02]  /*4850*/  IADD3 R195, R192.reuse, 0x6800, RZ ;  /* 0x00006800c0c37810 */ /* 0x040fe40007ffe0ff */
[----:B------:R-:W-:Y:S01]  /*4860*/  HMMA.16816.F32.BF16 R32, R12, R10, RZ ;  /* 0x0000000a0c20723c */ /* 0x000fe200000418ff */
[----:B------:R-:W1:Y:S01]  /*4870*/  LDSM.16.M88.4 R8, [R189] ;  /* 0x00000000bd08783b */ /* 0x000e620000000200 */
[----:B------:R-:W-:-:S02]  /*4880*/  IADD3 R194, R192, 0x7000, RZ ;  /* 0x00007000c0c27810 */ /* 0x000fc40007ffe0ff */
[----:B------:R-:W-:Y:S01]  /*4890*/  IADD3 R193, R192, 0x7800, RZ ;  /* 0x00007800c0c17810 */ /* 0x000fe20007ffe0ff */
[----:B------:R-:W-:Y:S03]  /*48a0*/  LDSM.16.M88.4 R96, [R192+0x7000] ;  /* 0x00700000c060783b */ /* 0x000fe60000000200 */
[C---:B--2---:R-:W-:Y:S08]  /*48b0*/  HMMA.16816.F32.BF16 R44, R12.reuse, R16, RZ ;  /* 0x000000100c2c723c */ /* 0x044ff000000418ff */
[C---:B------:R-:W-:Y:S01]  /*48c0*/  HMMA.16816.F32.BF16 R48, R12.reuse, R18, RZ ;  /* 0x000000120c30723c */ /* 0x040fe200000418ff */
[----:B------:R-:W2:Y:S07]  /*48d0*/  LDSM.16.M88.4 R16, [R191] ;  /* 0x00000000bf10783b */ /* 0x000eae0000000200 */
[C---:B-----5:R-:W-:Y:S08]  /*48e0*/  HMMA.16816.F32.BF16 R52, R12.reuse, R24, RZ ;  /* 0x000000180c34723c */ /* 0x060ff000000418ff */
[C---:B------:R-:W-:Y:S08]  /*48f0*/  HMMA.16816.F32.BF16 R56, R12.reuse, R26, RZ ;  /* 0x0000001a0c38723c */ /* 0x040ff000000418ff */
[C---:B---3--:R-:W-:Y:S08]  /*4900*/  HMMA.16816.F32.BF16 R24, R12.reuse, R42, RZ ;  /* 0x0000002a0c18723c */ /* 0x048ff000000418ff */
[----:B------:R-:W-:Y:S08]  /*4910*/  HMMA.16816.F32.BF16 R64, R12, R40, RZ ;  /* 0x000000280c40723c */ /* 0x000ff000000418ff */
[C---:B-1----:R-:W-:Y:S08]  /*4920*/  HMMA.16816.F32.BF16 R40, R8.reuse, R20, R36 ;  /* 0x000000140828723c */ /* 0x042ff00000041824 */
[C---:B------:R-:W-:Y:S01]  /*4930*/  HMMA.16816.F32.BF16 R76, R8.reuse, R70, R24 ;  /* 0x00000046084c723c */ /* 0x040fe20000041818 */
[----:B------:R-:W1:Y:S07]  /*4940*/  LDSM.16.M88.4 R24, [R187+0x9000] ;  /* 0x00900000bb18783b */ /* 0x000e6e0000000200 */
[----:B------:R-:W-:Y:S01]  /*4950*/  HMMA.16816.F32.BF16 R36, R8, R30, R48 ;  /* 0x0000001e0824723c */ /* 0x000fe20000041830 */
[----:B------:R-:W-:Y:S07]  /*4960*/  LDSM.16.M88.4 R48, [R186] ;  /* 0x00000000ba30783b */ /* 0x000fee0000000200 */
[----:B--2---:R-:W-:Y:S01]  /*4970*/  HMMA.16816.F32.BF16 R72, R16, R80, R40 ;  /* 0x000000501048723c */ /* 0x004fe20000041828 */
[----:B------:R-:W2:Y:S07]  /*4980*/  LDSM.16.M88.4 R40, [R187+0x9800] ;  /* 0x00980000bb28783b */ /* 0x000eae0000000200 */
[C---:B------:R-:W-:Y:S08]  /*4990*/  HMMA.16816.F32.BF16 R12, R8.reuse, R22, R32 ;  /* 0x00000016080c723c */ /* 0x040ff00000041820 */
[C---:B------:R-:W-:Y:S08]  /*49a0*/  HMMA.16816.F32.BF16 R32, R8.reuse, R60, R52 ;  /* 0x0000003c0820723c */ /* 0x040ff00000041834 */
[C---:B------:R-:W-:Y:S08]  /*49b0*/  HMMA.16816.F32.BF16 R20, R8.reuse, R28, R44 ;  /* 0x0000001c0814723c */ /* 0x040ff0000004182c */
[C---:B------:R-:W-:Y:S01]  /*49c0*/  HMMA.16816.F32.BF16 R28, R8.reuse, R62, R56 ;  /* 0x0000003e081c723c */ /* 0x040fe20000041838 */
[----:B------:R-:W-:Y:S07]  /*49d0*/  LDSM.16.M88.4 R56, [R186+0x800] ;  /* 0x00080000ba38783b */ /* 0x000fee0000000200 */
[----:B------:R-:W-:Y:S01]  /*49e0*/  HMMA.16816.F32.BF16 R60, R8, R68, R64 ;  /* 0x00000044083c723c */ /* 0x000fe20000041840 */
[----:B------:R-:W3:Y:S07]  /*49f0*/  LDSM.16.M88.4 R8, [R190] ;  /* 0x00000000be08783b */ /* 0x000eee0000000200 */
        /* <DEDUP_REMOVED lines=8> */
[----:B------:R-:W4:Y:S07]  /*4a80*/  LDSM.16.M88.4 R84, [R181+0xa800] ;  /* 0x00a80000b554783b */ /* 0x000f2e0000000200 */
[C---:B------:R-:W-:Y:S08]  /*4a90*/  HMMA.16816.F32.BF16 R28, R16.reuse, R26, R28 ;  /* 0x0000001a101c723c */ /* 0x040ff0000004181c */
[C---:B--2---:R-:W-:Y:S01]  /*4aa0*/  HMMA.16816.F32.BF16 R20, R16.reuse, R42, R76 ;  /* 0x0000002a1014723c */ /* 0x044fe2000004184c */
[----:B------:R-:W2:Y:S07]  /*4ab0*/  LDSM.16.M88.4 R76, [R181+0xb000] ;  /* 0x00b00000b54c783b */ /* 0x000eae0000000200 */
[----:B------:R-:W-:Y:S08]  /*4ac0*/  HMMA.16816.F32.BF16 R24, R16, R40, R60 ;  /* 0x000000281018723c */ /* 0x000ff0000004183c */
[C---:B---3--:R-:W-:Y:S01]  /*4ad0*/  HMMA.16816.F32.BF16 R40, R8.reuse, R50, R68 ;  /* 0x000000320828723c */ /* 0x048fe20000041844 */
[----:B------:R-:W3:Y:S07]  /*4ae0*/  LDSM.16.M88.4 R68, [R181+0xb800] ;  /* 0x00b80000b544783b */ /* 0x000eee0000000200 */
        /* <DEDUP_REMOVED lines=13> */
[C---:B----4-:R-:W-:Y:S08]  /*4bc0*/  HMMA.16816.F32.BF16 R16, R12.reuse, R84, R60 ;  /* 0x000000540c10723c */ /* 0x050ff0000004183c */
[C---:B--2---:R-:W-:Y:S08]  /*4bd0*/  HMMA.16816.F32.BF16 R48, R12.reuse, R76, R48 ;  /* 0x0000004c0c30723c */ /* 0x044ff00000041830 */
[C---:B------:R-:W-:Y:S01]  /*4be0*/  HMMA.16816.F32.BF16 R60, R12.reuse, R78, R52 ;  /* 0x0000004e0c3c723c */ /* 0x040fe20000041834 */
[----:B------:R-:W2:Y:S07]  /*4bf0*/  LDSM.16.M88.4 R76, [R192+0x3800] ;  /* 0x00380000c04c783b */ /* 0x000eae0000000200 */
[C---:B---3--:R-:W-:Y:S01]  /*4c00*/  HMMA.16816.F32.BF16 R52, R12.reuse, R68, R36 ;  /* 0x000000440c34723c */ /* 0x048fe20000041824 */
        /* <DEDUP_REMOVED lines=142> */
[-C--:B------:R-:W-:Y:S02]  /*54f0*/  ISETP.GE.AND P5, PT, R0, R220.reuse, PT ;  /* 0x000000dc0000720c */ /* 0x080fe40003fa6270 */
[----:B------:R-:W4:Y:S01]  /*5500*/  I2F R6, R6 ;  /* 0x0000000600067306 */ /* 0x000f220000201400 */
[----:B------:R-:W-:Y:S01]  /*5510*/  HMMA.16816.F32.BF16 R68, R16, R70, R28 ;  /* 0x000000461044723c */ /* 0x000fe2000004181c */
[----:B------:R-:W-:Y:S01]  /*5520*/  IMNMX R217, RZ, R13, !PT ;  /* 0x0000000dffd97217 */ /* 0x000fe20007800200 */
[----:B------:R-:W5:Y:S01]  /*5530*/  LDSM.16.M88.4 R28, [R186+0x7000] ;  /* 0x00700000ba1c783b */ /* 0x000f620000000200 */
[-C--:B------:R-:W-:Y:S02]  /*5540*/  ISETP.GE.AND P2, PT, R12, R220.reuse, PT ;  /* 0x000000dc0c00720c */ /* 0x080fe40003f46270 */
        /* <DEDUP_REMOVED lines=11> */
[----:B------:R-:W-:Y:S01]  /*5600*/  IMAD.IADD R14, R209, 0x1, -R7 ;  /* 0x00000001d10e7824 */ /* 0x000fe200078e0a07 */
[----:B------:R-:W-:Y:S01]  /*5610*/  ISETP.GE.AND P0, PT, R7, R220, PT ;  /* 0x000000dc0700720c */ /* 0x000fe20003f06270 */
[----:B------:R-:W-:Y:S01]  /*5620*/  IMAD.IADD R16, R209, 0x1, -R6 ;  /* 0x00000001d1107824 */ /* 0x000fe200078e0a06 */
        /* <DEDUP_REMOVED lines=29> */
[----:B------:R-:W-:Y:S01]  /*5800*/  IMAD.IADD R6, R218, 0x1, -R6 ;  /* 0x00000001da067824 */ /* 0x000fe200078e0a06 */
        /* <DEDUP_REMOVED lines=23> */
[----:B------:R-:W-:-:S04]  /*5980*/  IABS R6, R6 ;  /* 0x0000000600067213 */ /* 0x000fc80000000000 */
        /* <DEDUP_REMOVED lines=11> */
[----:B------:R-:W-:Y:S01]  /*5a40*/  FSEL R50, R19, -INF , !P3 ;  /* 0xff80000013327808 */ /* 0x000fe20005800000 */
[----:B------:R-:W-:Y:S01]  /*5a50*/  IMAD.IADD R14, R209, 0x1, -R7 ;  /* 0x00000001d10e7824 */ /* 0x000fe200078e0a07 */
[----:B------:R-:W-:Y:S01]  /*5a60*/  ISETP.GE.AND P6, PT, R7, R220, PT ;  /* 0x000000dc0700720c */ /* 0x000fe20003fc6270 */
[----:B------:R-:W-:Y:S01]  /*5a70*/  IMAD.MOV.U32 R13, RZ, RZ, R3 ;  /* 0x000000ffff0d7224 */ /* 0x000fe200078e0003 */
[C---:B--2---:R-:W-:Y:S01]  /*5a80*/  IADD3 R6, R0.reuse, 0x19, RZ ;  /* 0x0000001900067810 */ /* 0x044fe20007ffe0ff */
[----:B-----5:R-:W-:Y:S01]  /*5a90*/  FFMA.FTZ R23, R15, -UR17, R38 ;  /* 0x800000110f177c23 */ /* 0x020fe20008010026 */
[----:B------:R-:W-:Y:S01]  /*5aa0*/  IABS R3, R14 ;  /* 0x0000000e00037213 */ /* 0x000fe20000000000 */
[----:B------:R2:W-:Y:S01]  /*5ab0*/  I2F R24, R13 ;  /* 0x0000000d00187306 */ /* 0x0005e20000201400 */
[C---:B------:R-:W-:Y:S02]  /*5ac0*/  ISETP.GE.AND P3, PT, R7.reuse, R219, PT ;  /* 0x000000db0700720c */ /* 0x040fe40003f66270 */
[----:B------:R-:W-:Y:S01]  /*5ad0*/  ISETP.LT.OR P6, PT, R7, R217, P6 ;  /* 0x000000d90700720c */ /* 0x000fe200037c1670 */
[----:B------:R-:W-:Y:S01]  /*5ae0*/  IMAD.MOV.U32 R14, RZ, RZ, R3 ;  /* 0x000000ffff0e7224 */ /* 0x000fe200078e0003 */
[----:B------:R-:W-:-:S02]  /*5af0*/  IADD3 R3, R0, 0x20, RZ ;  /* 0x0000002000037810 */ /* 0x000fc40007ffe0ff */
[----:B------:R-:W-:Y:S01]  /*5b00*/  ISETP.LT.OR P3, PT, R7, R216, P3 ;  /* 0x000000d80700720c */ /* 0x000fe20001f61670 */
[----:B------:R-:W3:Y:S01]  /*5b10*/  I2F R26, R14 ;  /* 0x0000000e001a7306 */ /* 0x000ee20000201400 */
[----:B------:R-:W-:Y:S01]  /*5b20*/  IMAD.IADD R7, R218, 0x1, -R7 ;  /* 0x00000001da077824 */ /* 0x000fe200078e0a07 */
[C---:B------:R-:W-:Y:S01]  /*5b30*/  ISETP.GE.AND P1, PT, R12.reuse, R220, PT ;  /* 0x000000dc0c00720c */ /* 0x040fe20003f26270 */
[C---:B------:R-:W-:Y:S01]  /*5b40*/  IMAD.IADD R15, R209.reuse, 0x1, -R3 ;  /* 0x00000001d10f7824 */ /* 0x040fe200078e0a03 */
[C---:B------:R-:W-:Y:S02]  /*5b50*/  ISETP.LT.OR P0, PT, R12.reuse, R216, P0 ;  /* 0x000000d80c00720c */ /* 0x040fe40000701670 */
[----:B------:R-:W-:Y:S01]  /*5b60*/  IABS R7, R7 ;  /* 0x0000000700077213 */ /* 0x000fe20000000000 */
[----:B--2---:R-:W-:Y:S01]  /*5b70*/  IMAD.IADD R13, R209, 0x1, -R6 ;  /* 0x00000001d10d7824 */ /* 0x004fe200078e0a06 */
[----:B------:R-:W-:Y:S02]  /*5b80*/  ISETP.LT.OR P1, PT, R12, R217, P1 ;  /* 0x000000d90c00720c */ /* 0x000fe40000f21670 */
[----:B------:R-:W-:-:S02]  /*5b90*/  FSEL R56, R21, -INF , !P5 ;  /* 0xff80000015387808 */ /* 0x000fc40006800000 */
[----:B------:R-:W-:Y:S02]  /*5ba0*/  IABS R13, R13 ;  /* 0x0000000d000d7213 */ /* 0x000fe40000000000 */
[----:B------:R-:W-:Y:S01]  /*5bb0*/  FSEL R59, R22, -INF , !P4 ;  /* 0xff800000163b7808 */ /* 0x000fe20006000000 */
[----:B---3--:R-:W-:Y:S01]  /*5bc0*/  FFMA.FTZ R17, R26, -UR17, R52 ;  /* 0x800000111a117c23 */ /* 0x008fe20008010034 */
[C---:B------:R-:W-:Y:S01]  /*5bd0*/  ISETP.GE.AND P5, PT, R6.reuse, R220, PT ;  /* 0x000000dc0600720c */ /* 0x040fe20003fa6270 */
[----:B------:R-:W-:Y:S01]  /*5be0*/  IMAD.MOV.U32 R14, RZ, RZ, R13 ;  /* 0x000000ffff0e7224 */ /* 0x000fe200078e000d */
[----:B------:R-:W-:Y:S01]  /*5bf0*/  IABS R13, R15 ;  /* 0x0000000f000d7213 */ /* 0x000fe20000000000 */
[----:B------:R-:W-:Y:S01]  /*5c00*/  IMAD.IADD R15, R209, 0x1, -R18 ;  /* 0x00000001d10f7824 */ /* 0x000fe200078e0a12 */
[C---:B------:R-:W-:Y:S01]  /*5c10*/  ISETP.GE.AND P4, PT, R6.reuse, R219, PT ;  /* 0x000000db0600720c */ /* 0x040fe20003f86270 */
[----:B------:R2:W3:Y:S01]  /*5c20*/  I2F R27, R14 ;  /* 0x0000000e001b7306 */ /* 0x0004e20000201400 */
[----:B------:R-:W-:-:S02]  /*5c30*/  ISETP.LT.OR P5, PT, R6, R217, P5 ;  /* 0x000000d90600720c */ /* 0x000fc40002fa1670 */
[----:B------:R-:W-:Y:S01]  /*5c40*/  ISETP.LT.OR P4, PT, R6, R216, P4 ;  /* 0x000000d80600720c */ /* 0x000fe20002781670 */
[C---:B------:R-:W-:Y:S01]  /*5c50*/  IMAD.IADD R6, R218.reuse, 0x1, -R6 ;  /* 0x00000001da067824 */ /* 0x040fe200078e0a06 */
[----:B------:R-:W-:Y:S02]  /*5c60*/  FSEL R57, R23, -INF , !P2 ;  /* 0xff80000017397808 */ /* 0x000fe40005000000 */
[C---:B------:R-:W-:Y:S01]  /*5c70*/  ISETP.GE.AND P2, PT, R3.reuse, R220, PT ;  /* 0x000000dc0300720c */ /* 0x040fe20003f46270 */
[----:B------:R4:W5:Y:S03]  /*5c80*/  I2F R25, R13 ;  /* 0x0000000d00197306 */ /* 0x0009660000201400 */
[----:B------:R-:W-:Y:S01]  /*5c90*/  ISETP.LT.OR P2, PT, R3, R217, P2 ;  /* 0x000000d90300720c */ /* 0x000fe20001741670 */
[----:B--2---:R-:W-:Y:S01]  /*5ca0*/  IMAD.IADD R14, R218, 0x1, -R12 ;  /* 0x00000001da0e7824 */ /* 0x004fe200078e0a0c */
[----:B------:R-:W-:Y:S01]  /*5cb0*/  IABS R12, R15 ;  /* 0x0000000f000c7213 */ /* 0x000fe20000000000 */
[----:B---3--:R-:W-:-:S03]  /*5cc0*/  FFMA.FTZ R21, R27, -UR17, R53 ;  /* 0x800000111b157c23 */ /* 0x008fc60008010035 */
[----:B------:R-:W-:Y:S01]  /*5cd0*/  IABS R14, R14 ;  /* 0x0000000e000e7213 */ /* 0x000fe20000000000 */
[----:B------:R2:W-:Y:S01]  /*5ce0*/  I2F R33, R12 ;  /* 0x0000000c00217306 */ /* 0x0005e20000201400 */
[----:B----4-:R-:W-:Y:S02]  /*5cf0*/  IMAD.MOV.U32 R13, RZ, RZ, R7 ;  /* 0x000000ffff0d7224 */ /* 0x010fe400078e0007 */
[----:B------:R-:W-:Y:S02]  /*5d00*/  FFMA.FTZ R7, R24, -UR17, R37 ;  /* 0x8000001118077c23 */ /* 0x000fe40008010025 */
[----:B-----5:R-:W-:Y:S01]  /*5d10*/  FFMA.FTZ R25, R25, -UR17, R44 ;  /* 0x8000001119197c23 */ /* 0x020fe2000801002c */
[----:B------:R-:W-:Y:S02]  /*5d20*/  FSEL R44, R17, -INF , !P6 ;  /* 0xff800000112c7808 */ /* 0x000fe40007000000 */
[----:B------:R3:W4:Y:S01]  /*5d30*/  I2F R20, R13 ;  /* 0x0000000d00147306 */ /* 0x0007220000201400 */
[----:B------:R-:W-:-:S02]  /*5d40*/  FSEL R58, R7, -INF , !P1 ;  /* 0xff800000073a7808 */ /* 0x000fc40004800000 */
[CC--:B------:R-:W-:Y:S02]  /*5d50*/  ISETP.GE.AND P1, PT, R3.reuse, R219.reuse, PT ;  /* 0x000000db0300720c */ /* 0x0c0fe40003f26270 */
        /* <DEDUP_REMOVED lines=10> */
[-C--:B------:R-:W-:Y:S01]  /*5e00*/  ISETP.LT.OR P2, PT, R7, R216.reuse, P2 ;  /* 0x000000d80700720c */ /* 0x080fe20001741670 */
[----:B------:R-:W-:Y:S01]  /*5e10*/  IMAD.IADD R14, R209, 0x1, -R7 ;  /* 0x00000001d10e7824 */ /* 0x000fe200078e0a07 */
[----:B------:R-:W-:Y:S01]  /*5e20*/  ISETP.GE.AND P6, PT, R18, R219, PT ;  /* 0x000000db1200720c */ /* 0x000fe20003fc6270 */
[----:B------:R3:W1:Y:S01]  /*5e30*/  I2F R15, R6 ;  /* 0x00000006000f7306 */ /* 0x0006620000201400 */
[----:B----4-:R-:W-:Y:S01]  /*5e40*/  FFMA.FTZ R22, R20, -UR17, R54 ;  /* 0x8000001114167c23 */ /* 0x010fe20008010036 */
[----:B------:R-:W-:Y:S02]  /*5e50*/  IADD3 R20, R0, 0x38, RZ ;  /* 0x0000003800147810 */ /* 0x000fe40007ffe0ff */
[----:B------:R-:W-:Y:S02]  /*5e60*/  ISETP.LT.OR P6, PT, R18, R216, P6 ;  /* 0x000000d81200720c */ /* 0x000fe400037c1670 */
[----:B------:R-:W-:-:S02]  /*5e70*/  FSEL R37, R22, -INF , !P3 ;  /* 0xff80000016257808 */ /* 0x000fc40005800000 */
[----:B--2---:R-:W-:Y:S01]  /*5e80*/  IADD3 R12, R0, 0x28, RZ ;  /* 0x00000028000c7810 */ /* 0x004fe20007ffe0ff */
[----:B------:R2:W4:Y:S01]  /*5e90*/  I2F R19, R13 ;  /* 0x0000000d00137306 */ /* 0x0005220000201400 */
[----:B-----5:R-:W-:Y:S01]  /*5ea0*/  FFMA.FTZ R16, R16, -UR17, R39 ;  /* 0x8000001110107c23 */ /* 0x020fe20008010027 */
[----:B------:R-:W-:Y:S02]  /*5eb0*/  FSEL R39, R21, -INF , !P5 ;  /* 0xff80000015277808 */ /* 0x000fe40006800000 */
[----:B------:R-:W-:Y:S01]  /*5ec0*/  IMAD.IADD R3, R209, 0x1, -R12 ;  /* 0x00000001d1037824 */ /* 0x000fe200078e0a0c */
[----:B------:R-:W-:Y:S02]  /*5ed0*/  ISETP.GE.AND P3, PT, R12, R220, PT ;  /* 0x000000dc0c00720c */ /* 0x000fe40003f66270 */
[----:B---3--:R-:W-:Y:S01]  /*5ee0*/  IADD3 R6, R0, 0x30, RZ ;  /* 0x0000003000067810 */ /* 0x008fe20007ffe0ff */
[----:B-1----:R-:W-:Y:S01]  /*5ef0*/  FFMA.FTZ R23, R15, -UR17, R46 ;  /* 0x800000110f177c23 */ /* 0x002fe2000801002e */
[----:B------:R-:W-:-:S02]  /*5f00*/  IABS R3, R3 ;  /* 0x0000000300037213 */ /* 0x000fc40000000000 */
[C---:B------:R-:W-:Y:S02]  /*5f10*/  ISETP.GE.AND P5, PT, R12.reuse, R219, PT ;  /* 0x000000db0c00720c */ /* 0x040fe40003fa6270 */
[C---:B------:R-:W-:Y:S02]  /*5f20*/  ISETP.LT.OR P3, PT, R12.reuse, R217, P3 ;  /* 0x000000d90c00720c */ /* 0x040fe40001f61670 */
[----:B------:R-:W-:Y:S01]  /*5f30*/  ISETP.LT.OR P5, PT, R12, R216, P5 ;  /* 0x000000d80c00720c */ /* 0x000fe20002fa1670 */
[----:B--2---:R-:W-:Y:S01]  /*5f40*/  IMAD.MOV.U32 R13, RZ, RZ, R3 ;  /* 0x000000ffff0d7224 */ /* 0x004fe200078e0003 */
[----:B------:R-:W-:Y:S01]  /*5f50*/  IABS R3, R14 ;  /* 0x0000000e00037213 */ /* 0x000fe20000000000 */
[----:B----4-:R-:W-:Y:S01]  /*5f60*/  FFMA.FTZ R24, R19, -UR17, R55 ;  /* 0x8000001113187c23 */ /* 0x010fe20008010037 */
[----:B------:R-:W-:Y:S01]  /*5f70*/  IADD3 R19, R0, 0x39, RZ ;  /* 0x0000003900137810 */ /* 0x000fe20007ffe0ff */
[----:B------:R1:W-:Y:S01]  /*5f80*/  I2F R32, R13 ;  /* 0x0000000d00207306 */ /* 0x0003e20000201400 */
[----:B------:R-:W-:Y:S01]  /*5f90*/  IMAD.IADD R12, R218, 0x1, -R12 ;  /* 0x00000001da0c7824 */ /* 0x000fe200078e0a0c */
[----:B------:R-:W-:Y:S01]  /*5fa0*/  FSEL R38, R16, -INF , !P0 ;  /* 0xff80000010267808 */ /* 0x000fe20004000000 */
[----:B------:R-:W-:Y:S01]  /*5fb0*/  IMAD.MOV.U32 R14, RZ, RZ, R3 ;  /* 0x000000ffff0e7224 */ /* 0x000fe200078e0003 */
[----:B------:R-:W-:-:S02]  /*5fc0*/  IADD3 R3, R0, 0x31, RZ ;  /* 0x0000003100037810 */ /* 0x000fc40007ffe0ff */
[----:B------:R-:W-:Y:S02]  /*5fd0*/  IABS R12, R12 ;  /* 0x0000000c000c7213 */ /* 0x000fe40000000000 */
[----:B------:R2:W-:Y:S01]  /*5fe0*/  I2F R36, R14 ;  /* 0x0000000e00247306 */ /* 0x0005e20000201400 */
[----:B------:R-:W-:Y:S01]  /*5ff0*/  IMAD.IADD R15, R209, 0x1, -R3 ;  /* 0x00000001d10f7824 */ /* 0x000fe200078e0a03 */
[-C--:B------:R-:W-:Y:S02]  /*6000*/  ISETP.GE.AND P0, PT, R18, R220.reuse, PT ;  /* 0x000000dc1200720c */ /* 0x080fe40003f06270 */
[----:B------:R-:W-:Y:S02]  /*6010*/  FSEL R101, R23, -INF , !P1 ;  /* 0xff80000017657808 */ /* 0x000fe40004800000 */
[----:B------:R-:W-:Y:S01]  /*6020*/  IABS R0, R15 ;  /* 0x0000000f00007213 */ /* 0x000fe20000000000 */
[----:B------:R-:W-:Y:S01]  /*6030*/  FFMA.FTZ R15, R33, -UR17, R45 ;  /* 0x80000011210f7c23 */ /* 0x000fe2000801002d */
[----:B------:R-:W-:Y:S01]  /*6040*/  FSEL R45, R24, -INF , !P4 ;  /* 0xff800000182d7808 */ /* 0x000fe20006000000 */
[----:B-1----:R-:W-:Y:S01]  /*6050*/  IMAD.IADD R13, R209, 0x1, -R6 ;  /* 0x00000001d10d7824 */ /* 0x002fe200078e0a06 */
[----:B------:R-:W-:Y:S01]  /*6060*/  ISETP.GE.AND P4, PT, R7, R220, PT ;  /* 0x000000dc0700720c */ /* 0x000fe20003f86270 */
[----:B------:R-:W-:Y:S01]  /*6070*/  HMMA.16816.F32.BF16 R24, R8, R28, R64 ;  /* 0x0000001c0818723c */ /* 0x000fe20000041840 */
[----:B------:R-:W-:-:S02]  /*6080*/  ISETP.LT.OR P0, PT, R18, R217, P0 ;  /* 0x000000d91200720c */ /* 0x000fc40000701670 */
[----:B------:R-:W-:Y:S01]  /*6090*/  IABS R13, R13 ;  /* 0x0000000d000d7213 */ /* 0x000fe20000000000 */
[----:B--2---:R-:W-:Y:S01]  /*60a0*/  IMAD.IADD R14, R209, 0x1, -R20 ;  /* 0x00000001d10e7824 */ /* 0x004fe200078e0a14 */
[----:B------:R-:W-:Y:S02]  /*60b0*/  ISETP.LT.OR P4, PT, R7, R217, P4 ;  /* 0x000000d90700720c */ /* 0x000fe40002781670 */
[----:B------:R1:W-:Y:S01]  /*60c0*/  I2F R35, R13 ;  /* 0x0000000d00237306 */ /* 0x0003e20000201400 */
[----:B------:R-:W-:Y:S02]  /*60d0*/  FSEL R91, R15, -INF , !P0 ;  /* 0xff8000000f5b7808 */ /* 0x000fe40004000000 */
[C---:B------:R-:W-:Y:S02]  /*60e0*/  ISETP.GE.AND P1, PT, R6.reuse, R220, PT ;  /* 0x000000dc0600720c */ /* 0x040fe40003f26270 */
[C---:B------:R-:W-:Y:S02]  /*60f0*/  ISETP.GE.AND P0, PT, R6.reuse, R219, PT ;  /* 0x000000db0600720c */ /* 0x040fe40003f06270 */
[----:B------:R-:W-:-:S02]  /*6100*/  ISETP.LT.OR P1, PT, R6, R217, P1 ;  /* 0x000000d90600720c */ /* 0x000fc40000f21670 */
[----:B------:R-:W-:Y:S01]  /*6110*/  ISETP.LT.OR P0, PT, R6, R216, P0 ;  /* 0x000000d80600720c */ /* 0x000fe20000701670 */
[----:B-1----:R-:W-:Y:S01]  /*6120*/  IMAD.MOV.U32 R13, RZ, RZ, R0 ;  /* 0x000000ffff0d7224 */ /* 0x002fe200078e0000 */
[----:B------:R-:W-:Y:S01]  /*6130*/  IABS R0, R14 ;  /* 0x0000000e00007213 */ /* 0x000fe20000000000 */
[----:B------:R-:W-:Y:S02]  /*6140*/  IMAD.IADD R14, R218, 0x1, -R18 ;  /* 0x00000001da0e7824 */ /* 0x000fe400078e0a12 */
        /* <DEDUP_REMOVED lines=10> */
[----:B------:R2:W3:Y:S01]  /*61f0*/  I2F R21, R7 ;  /* 0x0000000700157306 */ /* 0x0004e20000201400 */
[----:B------:R-:W-:Y:S02]  /*6200*/  IMAD.IADD R0, R218, 0x1, -R6 ;  /* 0x00000001da007824 */ /* 0x000fe400078e0a06 */
        /* <DEDUP_REMOVED lines=8> */
[----:B------:R1:W2:Y:S03]  /*6290*/  I2F R18, R7 ;  /* 0x0000000700127306 */ /* 0x0002a60000201400 */
[----:B------:R-:W-:-:S05]  /*62a0*/  IABS R0, R0 ;  /* 0x0000000000007213 */ /* 0x000fca0000000000 */
[----:B------:R4:W-:Y:S01]  /*62b0*/  I2F R17, R12 ;  /* 0x0000000c00117306 */ /* 0x0009e20000201400 */
[----:B-1----:R-:W-:-:S07]  /*62c0*/  FFMA.FTZ R7, R32, -UR17, R40 ;  /* 0x8000001120077c23 */ /* 0x002fce0008010028 */
[----:B------:R1:W5:Y:S01]  /*62d0*/  I2F R16, R0 ;  /* 0x0000000000107306 */ /* 0x0003620000201400 */
[----:B------:R-:W-:Y:S01]  /*62e0*/  FSEL R100, R7, -INF , !P3 ;  /* 0xff80000007647808 */ /* 0x000fe20005800000 */
[----:B------:R-:W-:Y:S01]  /*62f0*/  FFMA.FTZ R7, R36, -UR17, R41 ;  /* 0x8000001124077c23 */ /* 0x000fe20008010029 */
[C---:B------:R-:W-:Y:S01]  /*6300*/  ISETP.GE.AND P3, PT, R3.reuse, R219, PT ;  /* 0x000000db0300720c */ /* 0x040fe20003f66270 */
[----:B----4-:R-:W-:Y:S03]  /*6310*/  HMMA.16816.F32.BF16 R12, R8, R30, R68 ;  /* 0x0000001e080c723c */ /* 0x010fe60000041844 */
[----:B------:R-:W-:Y:S02]  /*6320*/  ISETP.LT.OR P3, PT, R3, R216, P3 ;  /* 0x000000d80300720c */ /* 0x000fe40001f61670 */
[----:B------:R-:W-:Y:S02]  /*6330*/  IABS R3, R6 ;  /* 0x0000000600037213 */ /* 0x000fe40000000000 */
[----:B---3--:R-:W-:Y:S01]  /*6340*/  FFMA.FTZ R9, R21, -UR17, R42 ;  /* 0x8000001115097c23 */ /* 0x008fe2000801002a */
[----:B------:R-:W-:Y:S01]  /*6350*/  FSEL R93, R7, -INF , !P4 ;  /* 0xff800000075d7808 */ /* 0x000fe20006000000 */
[----:B-1----:R-:W-:Y:S01]  /*6360*/  IMAD.IADD R0, R218, 0x1, -R19 ;  /* 0x00000001da007824 */ /* 0x002fe200078e0a13 */
[----:B------:R1:W3:Y:S01]  /*6370*/  I2F R6, R3 ;  /* 0x0000000300067306 */ /* 0x0002e20000201400 */
[----:B--2---:R-:W-:Y:S01]  /*6380*/  FFMA.FTZ R8, R18, -UR17, R43 ;  /* 0x8000001112087c23 */ /* 0x004fe2000801002b */
[----:B------:R-:W-:Y:S01]  /*6390*/  FSEL R97, R9, -INF , !P5 ;  /* 0xff80000009617808 */ /* 0x000fe20006800000 */
[----:B------:R-:W-:Y:S01]  /*63a0*/  FFMA.FTZ R7, R34, -UR17, R25 ;  /* 0x8000001122077c23 */ /* 0x000fe20008010019 */
[----:B------:R-:W-:Y:S01]  /*63b0*/  IABS R0, R0 ;  /* 0x0000000000007213 */ /* 0x000fe20000000000 */
[----:B-----5:R-:W-:Y:S01]  /*63c0*/  FFMA.FTZ R16, R16, -UR17, R27 ;  /* 0x8000001110107c23 */ /* 0x020fe2000801001b */
[----:B------:R-:W-:-:S02]  /*63d0*/  FSEL R98, R8, -INF , !P2 ;  /* 0xff80000008627808 */ /* 0x000fc40005000000 */
[CC--:B------:R-:W-:Y:S02]  /*63e0*/  ISETP.GE.AND P5, PT, R20.reuse, R220.reuse, PT ;  /* 0x000000dc1400720c */ /* 0x0c0fe40003fa6270 */
[----:B------:R-:W2:Y:S01]  /*63f0*/  I2F R0, R0 ;  /* 0x0000000000007306 */ /* 0x000ea20000201400 */
[----:B------:R-:W-:Y:S02]  /*6400*/  ISETP.GE.AND P4, PT, R19, R220, PT ;  /* 0x000000dc1300720c */ /* 0x000fe40003f86270 */
[C---:B------:R-:W-:Y:S01]  /*6410*/  ISETP.GE.AND P2, PT, R20.reuse, R219, PT ;  /* 0x000000db1400720c */ /* 0x040fe20003f46270 */
[----:B------:R-:W-:Y:S01]  /*6420*/  FFMA.FTZ R12, R33, -UR17, R12 ;  /* 0x80000011210c7c23 */ /* 0x000fe2000801000c */
[CC--:B------:R-:W-:Y:S01]  /*6430*/  ISETP.LT.OR P5, PT, R20.reuse, R217.reuse, P5 ;  /* 0x000000d91400720c */ /* 0x0c0fe20002fa1670 */
[----:B-1----:R-:W-:Y:S01]  /*6440*/  FFMA.FTZ R3, R35, -UR17, R24 ;  /* 0x8000001123037c23 */ /* 0x002fe20008010018 */
[----:B------:R-:W-:Y:S01]  /*6450*/  ISETP.LT.OR P2, PT, R20, R216, P2 ;  /* 0x000000d81400720c */ /* 0x000fe20001741670 */
[----:B---3--:R-:W-:Y:S01]  /*6460*/  FFMA.FTZ R6, R6, -UR17, R14 ;  /* 0x8000001106067c23 */ /* 0x008fe2000801000e */
[----:B------:R-:W-:Y:S01]  /*6470*/  ISETP.LT.OR P4, PT, R19, R217, P4 ;  /* 0x000000d91300720c */ /* 0x000fe20002781670 */
[----:B------:R-:W-:Y:S01]  /*6480*/  FFMA.FTZ R13, R22, -UR17, R13 ;  /* 0x80000011160d7c23 */ /* 0x000fe2000801000d */
[----:B------:R-:W-:Y:S01]  /*6490*/  FSEL R99, R3, -INF , !P1 ;  /* 0xff80000003637808 */ /* 0x000fe20004800000 */
[----:B------:R-:W-:Y:S01]  /*64a0*/  FFMA.FTZ R3, R17, -UR17, R26 ;  /* 0x8000001111037c23 */ /* 0x000fe2000801001a */
[----:B------:R-:W-:-:S02]  /*64b0*/  ISETP.GE.AND P1, PT, R19, R219, PT ;  /* 0x000000db1300720c */ /* 0x000fc40003f26270 */
[----:B------:R-:W-:Y:S01]  /*64c0*/  FSEL R94, R7, -INF , !P6 ;  /* 0xff800000075e7808 */ /* 0x000fe20007000000 */
[----:B--2---:R-:W-:Y:S01]  /*64d0*/  FFMA.FTZ R0, R0, -UR17, R15 ;  /* 0x8000001100007c23 */ /* 0x004fe2000801000f */
[----:B------:R-:W-:Y:S02]  /*64e0*/  FSEL R96, R3, -INF , !P0 ;  /* 0xff80000003607808 */ /* 0x000fe40004000000 */
[----:B------:R-:W-:Y:S02]  /*64f0*/  PLOP3.LUT P0, PT, PT, PT, UP0, 0x80, 0x0 ;  /* 0x000000000000781c */ /* 0x000fe40003f0f008 */
[----:B------:R-:W-:Y:S02]  /*6500*/  ISETP.LT.OR P1, PT, R19, R216, P1 ;  /* 0x000000d81300720c */ /* 0x000fe40000f21670 */
[----:B------:R-:W-:Y:S02]  /*6510*/  FSEL R95, R16, -INF , !P3 ;  /* 0xff800000105f7808 */ /* 0x000fe40005800000 */
[----:B------:R-:W-:-:S02]  /*6520*/  FSEL R128, R12, -INF , !P5 ;  /* 0xff8000000c807808 */ /* 0x000fc40006800000 */
        /* <DEDUP_REMOVED lines=134> */
.L_x_1224:
[----:B------:R-:W-:Y:S05]  /*6d90*/  BSYNC B0 ;  /* 0x0000000000007941 */ /* 0x000fea0003800000 */
.L_x_1223:
[----:B------:R-:W0:Y:S02]  /*6da0*/  LDGDEPBAR ;  /* 0x00000000000079af */ /* 0x000e240000000000 */
.L_x_1222:
[----:B------:R-:W-:Y:S01]  /*6db0*/  FMNMX.FTZ R0, R60, R48, !PT ;  /* 0x000000303c007209 */ /* 0x000fe20007810000 */
[----:B------:R-:W-:Y:S01]  /*6dc0*/  STL [R1+0xf8], R191 ;  /* 0x0000f8bf01007387 */ /* 0x000fe20000100800 */
        /* <DEDUP_REMOVED lines=57> */
[----:B------:R-:W-:-:S02]  /*7160*/  UIADD3 UR4, UR4, 0x1, URZ ;  /* 0x0000000104047890 */ /* 0x000fc4000fffe03f */
[----:B------:R-:W2:Y:S02]  /*7170*/  SHFL.BFLY PT, R6, R0, 0x2, 0x1f ;  /* 0x0c401f0000067f89 */ /* 0x000ea400000e0000 */
[----:B------:R-:W-:Y:S02]  /*7180*/  ULOP3.LUT UR4, UR4, UR25, URZ, 0x3c, !UPT ;  /* 0x0000001904047292 */ /* 0x000fe4000f8e3c3f */
[----:B------:R-:W3:Y:S04]  /*7190*/  SHFL.BFLY PT, R7, R3, 0x2, 0x1f ;  /* 0x0c401f0003077f89 */ /* 0x000ee800000e0000 */
[----:B------:R-:W-:Y:S04]  /*71a0*/  LDSM.16.MT88.4 R80, [R185+0x12000] ;  /* 0x01200000b950783b */ /* 0x000fe80000004200 */
[----:B------:R-:W-:Y:S04]  /*71b0*/  LDSM.16.MT88.4 R76, [R182+0x12000] ;  /* 0x01200000b64c783b */ /* 0x000fe80000004200 */
[----:B------:R-:W-:Y:S01]  /*71c0*/  LDSM.16.MT88.4 R72, [R183+0x12000] ;  /* 0x01200000b748783b */ /* 0x000fe20000004200 */
[----:B--2---:R-:W-:-:S02]  /*71d0*/  FMNMX.FTZ R0, R0, R6, !PT ;  /* 0x0000000600007209 */ /* 0x004fc40007810000 */
[----:B------:R-:W-:Y:S02]  /*71e0*/  LOP3.LUT R6, R102, UR24, RZ, 0x3c, !PT ;  /* 0x0000001866067c12 */ /* 0x000fe4000f8e3cff */
[----:B---3--:R-:W-:Y:S01]  /*71f0*/  FMNMX.FTZ R3, R3, R7, !PT ;  /* 0x0000000703037209 */ /* 0x008fe20007810000 */
[----:B------:R-:W2:Y:S04]  /*7200*/  SHFL.BFLY PT, R132, R0, 0x1, 0x1f ;  /* 0x0c201f0000847f89 */ /* 0x000ea800000e0000 */
[----:B------:R3:W-:Y:S04]  /*7210*/  STL [R1+0xc4], R6 ;  /* 0x0000c40601007387 */ /* 0x0007e80000100800 */
[----:B------:R-:W4:Y:S01]  /*7220*/  SHFL.BFLY PT, R133, R3, 0x1, 0x1f ;  /* 0x0c201f0003857f89 */ /* 0x000f2200000e0000 */
[----:B--2---:R-:W-:-:S04]  /*7230*/  FMNMX.FTZ R132, R0, R132, !PT ;  /* 0x0000008400847209 */ /* 0x004fc80007810000 */
[C---:B------:R-:W-:Y:S01]  /*7240*/  FSETP.NEU.FTZ.AND P1, PT, R132.reuse, -INF , PT ;  /* 0xff8000008400780b */ /* 0x040fe20003f3d000 */
[----:B------:R-:W-:Y:S01]  /*7250*/  FMUL.FTZ R0, R132, c[0x0][0x23c] ;  /* 0x00008f0084007a20 */ /* 0x000fe20000410000 */
[----:B---3--:R-:W-:Y:S02]  /*7260*/  LOP3.LUT R6, R117, R6, RZ, 0x3c, !PT ;  /* 0x0000000675067212 */ /* 0x008fe400078e3cff */
[----:B----4-:R-:W-:Y:S02]  /*7270*/  FMNMX.FTZ R133, R3, R133, !PT ;  /* 0x0000008503857209 */ /* 0x010fe40007810000 */
[----:B------:R-:W-:Y:S01]  /*7280*/  FSEL R0, R0, RZ, P1 ;  /* 0x000000ff00007208 */ /* 0x000fe20000800000 */
[----:B------:R-:W-:Y:S01]  /*7290*/  IMAD.WIDE.U32 R84, R6, -0x2daee0ad, RZ ;  /* 0xd2511f5306547825 */ /* 0x000fe200078e00ff */
[----:B------:R-:W-:Y:S01]  /*72a0*/  LOP3.LUT R6, R89, UR19, RZ, 0x3c, !PT ;  /* 0x0000001359067c12 */ /* 0x000fe2000f8e3cff */
[----:B------:R-:W-:Y:S01]  /*72b0*/  UIADD3 UR19, UR25, 0x646e171e, URZ ;  /* 0x646e171e19137890 */ /* 0x000fe2000fffe03f */
[----:B------:R-:W-:Y:S01]  /*72c0*/  FSETP.NEU.FTZ.AND P1, PT, R133, -INF , PT ;  /* 0xff8000008500780b */ /* 0x000fe20003f3d000 */
[----:B------:R-:W-:Y:S01]  /*72d0*/  FFMA.FTZ R3, R48, c[0x0][0x23c], -R0 ;  /* 0x00008f0030037a23 */ /* 0x000fe20000010800 */
[----:B-1----:R-:W-:Y:S01]  /*72e0*/  LOP3.LUT R8, R85, UR5, R88, 0x96, !PT ;  /* 0x0000000555087c12 */ /* 0x002fe2000f8e9658 */
[----:B------:R-:W-:Y:S01]  /*72f0*/  IMAD.WIDE.U32 R6, R6, -0x326172a9, RZ ;  /* 0xcd9e8d5706067825 */ /* 0x000fe200078e00ff */
[----:B------:R-:W-:Y:S01]  /*7300*/  UIADD3 UR5, UR24, 0x78dde6e4, URZ ;  /* 0x78dde6e418057890 */ /* 0x000fe2000fffe03f */
[----:B------:R-:W-:Y:S02]  /*7310*/  MUFU.EX2 R121, R3 ;  /* 0x0000000300797308 */ /* 0x000fe40000000800 */
[----:B------:R-:W-:Y:S01]  /*7320*/  IMAD.WIDE.U32 R52, R8, -0x326172a9, RZ ;  /* 0xcd9e8d5708347825 */ /* 0x000fe200078e00ff */
[----:B------:R-:W-:-:S03]  /*7330*/  LOP3.LUT R7, R7, UR37, R116, 0x96, !PT ;  /* 0x0000002507077c12 */ /* 0x000fc6000f8e9674 */
[----:B------:R-:W-:Y:S01]  /*7340*/  FFMA.FTZ R8, R60, c[0x0][0x23c], -R0 ;  /* 0x00008f003c087a23 */ /* 0x000fe20000010800 */
[----:B------:R-:W-:Y:S01]  /*7350*/  LOP3.LUT R12, R53, UR36, R6, 0x96, !PT ;  /* 0x00000024350c7c12 */ /* 0x000fe2000f8e9606 */
[----:B------:R-:W-:Y:S02]  /*7360*/  IMAD.WIDE.U32 R6, R7, -0x2daee0ad, RZ ;  /* 0xd2511f5307067825 */ /* 0x000fe400078e00ff */
[----:B------:R1:W2:Y:S02]  /*7370*/  MUFU.EX2 R120, R8 ;  /* 0x0000000800787308 */ /* 0x0002a40000000800 */
[----:B------:R-:W-:Y:S01]  /*7380*/  IMAD.WIDE.U32 R12, R12, -0x2daee0ad, RZ ;  /* 0xd2511f530c0c7825 */ /* 0x000fe200078e00ff */
[----:B------:R-:W-:-:S04]  /*7390*/  LOP3.LUT R7, R7, UR35, R84, 0x96, !PT ;  /* 0x0000002307077c12 */ /* 0x000fc8000f8e9654 */
[----:B------:R-:W-:Y:S01]  /*73a0*/  LOP3.LUT R10, R13, UR33, R6, 0x96, !PT ;  /* 0x000000210d0a7c12 */ /* 0x000fe2000f8e9606 */
[----:B------:R-:W-:-:S04]  /*73b0*/  IMAD.WIDE.U32 R6, R7, -0x326172a9, RZ ;  /* 0xcd9e8d5707067825 */ /* 0x000fc800078e00ff */
[----:B------:R-:W-:Y:S01]  /*73c0*/  IMAD.WIDE.U32 R10, R10, -0x326172a9, RZ ;  /* 0xcd9e8d570a0a7825 */ /* 0x000fe200078e00ff */
[----:B-1----:R-:W-:-:S03]  /*73d0*/  LOP3.LUT R8, R7, UR34, R52, 0x96, !PT ;  /* 0x0000002207087c12 */ /* 0x002fc6000f8e9634 */
[----:B------:R-:W-:Y:S01]  /*73e0*/  FMUL.FTZ R7, R133, c[0x0][0x23c] ;  /* 0x00008f0085077a20 */ /* 0x000fe20000410000 */
[----:B------:R-:W-:Y:S01]  /*73f0*/  LOP3.LUT R6, R11, UR5, R6, 0x96, !PT ;  /* 0x000000050b067c12 */ /* 0x000fe2000f8e9606 */
[----:B------:R-:W-:-:S03]  /*7400*/  IMAD.WIDE.U32 R8, R8, -0x2daee0ad, RZ ;  /* 0xd2511f5308087825 */ /* 0x000fc600078e00ff */
[----:B------:R-:W-:Y:S01]  /*7410*/  FSEL R3, R7, RZ, P1 ;  /* 0x000000ff07037208 */ /* 0x000fe20000800000 */
[----:B------:R-:W-:Y:S01]  /*7420*/  IMAD.WIDE.U32 R86, R6, -0x2daee0ad, RZ ;  /* 0xd2511f5306567825 */ /* 0x000fe200078e00ff */
[----:B------:R-:W-:-:S03]  /*7430*/  LOP3.LUT R9, R9, UR32, R12, 0x96, !PT ;  /* 0x0000002009097c12 */ /* 0x000fc6000f8e960c */
[----:B------:R-:W-:Y:S02]  /*7440*/  FFMA.FTZ R6, R49, c[0x0][0x23c], -R0 ;  /* 0x00008f0031067a23 */ /* 0x000fe40000010800 */
[----:B------:R-:W-:Y:S02]  /*7450*/  FFMA.FTZ R7, R62, c[0x0][0x23c], -R3 ;  /* 0x00008f003e077a23 */ /* 0x000fe40000010803 */
[----:B------:R1:W-:Y:S01]  /*7460*/  MUFU.EX2 R123, R6 ;  /* 0x00000006007b7308 */ /* 0x0003e20000000800 */
[----:B------:R-:W-:-:S04]  /*7470*/  IMAD.WIDE.U32 R54, R9, -0x326172a9, RZ ;  /* 0xcd9e8d5709367825 */ /* 0x000fc800078e00ff */
[--C-:B------:R-:W-:Y:S01]  /*7480*/  FFMA.FTZ R11, R51, c[0x0][0x23c], -R3.reuse ;  /* 0x00008f00330b7a23 */ /* 0x100fe20000010803 */
[----:B------:R-:W-:Y:S01]  /*7490*/  LOP3.LUT R18, R55, UR31, R10, 0x96, !PT ;  /* 0x0000001f37127c12 */ /* 0x000fe2000f8e960a */
[--C-:B------:R-:W-:Y:S01]  /*74a0*/  FFMA.FTZ R10, R50, c[0x0][0x23c], -R3.reuse ;  /* 0x00008f00320a7a23 */ /* 0x100fe20000010803 */
[----:B------:R3:W-:Y:S01]  /*74b0*/  MUFU.EX2 R119, R7 ;  /* 0x0000000700777308 */ /* 0x0007e20000000800 */
[----:B-1----:R-:W-:Y:S01]  /*74c0*/  LOP3.LUT R6, R87, UR29, R8, 0x96, !PT ;  /* 0x0000001d57067c12 */ /* 0x002fe2000f8e9608 */
[----:B------:R-:W-:-:S06]  /*74d0*/  FFMA.FTZ R8, R61, c[0x0][0x23c], -R3 ;  /* 0x00008f003d087a23 */ /* 0x000fcc0000010803 */
[----:B------:R-:W-:Y:S01]  /*74e0*/  MUFU.EX2 R227, R10 ;  /* 0x0000000a00e37308 */ /* 0x000fe20000000800 */
[----:B---3--:R-:W-:-:S07]  /*74f0*/  IMAD.WIDE.U32 R6, R6, -0x326172a9, RZ ;  /* 0xcd9e8d5706067825 */ /* 0x008fce00078e00ff */
[----:B------:R1:W3:Y:S01]  /*7500*/  MUFU.EX2 R170, R8 ;  /* 0x0000000800aa7308 */ /* 0x0002e20000000800 */
[----:B------:R-:W-:Y:S02]  /*7510*/  LOP3.LUT R9, R6, 0xff, RZ, 0xc0, !PT ;  /* 0x000000ff06097812 */ /* 0x000fe400078ec0ff */
[----:B------:R-:W-:-:S05]  /*7520*/  SHF.R.U32.HI R14, RZ, 0x18, R6 ;  /* 0x00000018ff0e7819 */ /* 0x000fca0000011606 */
[----:B------:R4:W2:Y:S01]  /*7530*/  MUFU.EX2 R169, R11 ;  /* 0x0000000b00a97308 */ /* 0x0008a20000000800 */
[----:B-1----:R-:W-:-:S04]  /*7540*/  LOP3.LUT R8, R6, 0xffff, RZ, 0xc0, !PT ;  /* 0x0000ffff06087812 */ /* 0x002fc800078ec0ff */
[----:B------:R-:W-:-:S04]  /*7550*/  SHF.R.U32.HI R8, RZ, 0x8, R8 ;  /* 0x00000008ff087819 */ /* 0x000fc80000011608 */
[----:B------:R-:W-:Y:S01]  /*7560*/  PRMT R17, R9, 0x5410, R8 ;  /* 0x0000541009117816 */ /* 0x000fe20000000008 */
[----:B----4-:R-:W-:Y:S01]  /*7570*/  FFMA.FTZ R11, R56, c[0x0][0x23c], -R0 ;  /* 0x00008f00380b7a23 */ /* 0x010fe20000010800 */
[----:B------:R-:W-:Y:S02]  /*7580*/  LOP3.LUT R8, R7, UR20, R54, 0x96, !PT ;  /* 0x0000001407087c12 */ /* 0x000fe4000f8e9636 */
[----:B------:R-:W-:Y:S01]  /*7590*/  SHF.R.U32.HI R9, RZ, 0x10, R6 ;  /* 0x00000010ff097819 */ /* 0x000fe20000011606 */
[----:B------:R1:W4:Y:S01]  /*75a0*/  MUFU.EX2 R147, R11 ;  /* 0x0000000b00937308 */ /* 0x0003220000000800 */
[----:B------:R-:W-:Y:S02]  /*75b0*/  SHF.R.U32.HI R10, RZ, 0x10, R8 ;  /* 0x00000010ff0a7819 */ /* 0x000fe40000011608 */
[----:B------:R-:W-:Y:S02]  /*75c0*/  LOP3.LUT R12, R9, 0xff, RZ, 0xc0, !PT ;  /* 0x000000ff090c7812 */ /* 0x000fe400078ec0ff */
[----:B------:R-:W-:-:S02]  /*75d0*/  LOP3.LUT R9, R8, 0xffff, RZ, 0xc0, !PT ;  /* 0x0000ffff08097812 */ /* 0x000fc400078ec0ff */
[----:B------:R-:W-:Y:S02]  /*75e0*/  LOP3.LUT R15, R8, 0xff, RZ, 0xc0, !PT ;  /* 0x000000ff080f7812 */ /* 0x000fe400078ec0ff */
[----:B------:R-:W-:Y:S02]  /*75f0*/  SHF.R.U32.HI R13, RZ, 0x18, R8 ;  /* 0x00000018ff0d7819 */ /* 0x000fe40000011608 */
[----:B------:R-:W-:Y:S02]  /*7600*/  LOP3.LUT R8, R10, 0xff, RZ, 0xc0, !PT ;  /* 0x000000ff0a087812 */ /* 0x000fe400078ec0ff */
[----:B------:R-:W-:Y:S02]  /*7610*/  SHF.R.U32.HI R9, RZ, 0x8, R9 ;  /* 0x00000008ff097819 */ /* 0x000fe40000011609 */
[----:B------:R-:W-:Y:S02]  /*7620*/  PRMT R13, R8, 0x5410, R13 ;  /* 0x00005410080d7816 */ /* 0x000fe4000000000d */
[----:B--2---:R-:W-:-:S02]  /*7630*/  F2FP.BF16.PACK_AB R8, R121, R120 ;  /* 0x000000787908723e */ /* 0x004fc400000010ff */
[----:B---3--:R-:W-:Y:S02]  /*7640*/  F2FP.BF16.PACK_AB R10, R170, R119 ;  /* 0x00000077aa0a723e */ /* 0x008fe400000010ff */
[C---:B------:R-:W-:Y:S02]  /*7650*/  PRMT R88, R8.reuse, 0x7610, R88 ;  /* 0x0000761008587816 */ /* 0x040fe40000000058 */
[----:B------:R-:W-:Y:S01]  /*7660*/  PRMT R87, R8, 0x7632, R87 ;  /* 0x0000763208577816 */ /* 0x000fe20000000057 */
[----:B------:R-:W-:Y:S01]  /*7670*/  FFMA.FTZ R8, R57, c[0x0][0x23c], -R0 ;  /* 0x00008f0039087a23 */ /* 0x000fe20000010800 */
[----:B-1----:R-:W-:Y:S02]  /*7680*/  PRMT R11, R15, 0x5410, R9 ;  /* 0x000054100f0b7816 */ /* 0x002fe40000000009 */
[----:B------:R-:W-:Y:S01]  /*7690*/  F2FP.BF16.PACK_AB R5, R227, R169 ;  /* 0x000000a9e305723e */ /* 0x000fe200000010ff */
[----:B------:R1:W-:Y:S01]  /*76a0*/  MUFU.EX2 R171, R8 ;  /* 0x0000000800ab7308 */ /* 0x0003e20000000800 */
[----:B------:R-:W-:-:S02]  /*76b0*/  PRMT R85, R10, 0x7610, R85 ;  /* 0x000076100a557816 */ /* 0x000fc40000000055 */
[----:B------:R-:W-:Y:S01]  /*76c0*/  PRMT R55, R10, 0x7632, R55 ;  /* 0x000076320a377816 */ /* 0x000fe20000000037 */
[----:B------:R-:W-:Y:S01]  /*76d0*/  FFMA.FTZ R10, R58, c[0x0][0x23c], -R3 ;  /* 0x00008f003a0a7a23 */ /* 0x000fe20000010803 */
[C---:B------:R-:W-:Y:S02]  /*76e0*/  PRMT R245, R5.reuse, 0x7610, R245 ;  /* 0x0000761005f57816 */ /* 0x040fe400000000f5 */
[----:B------:R-:W-:Y:S01]  /*76f0*/  PRMT R244, R5, 0x7632, R244 ;  /* 0x0000763205f47816 */ /* 0x000fe200000000f4 */
[--C-:B------:R-:W-:Y:S01]  /*7700*/  HSET2.LE.AND R5, R11, R252.reuse, PT ;  /* 0x000000fc0b057233 */ /* 0x100fe20003803000 */
[----:B------:R-:W-:Y:S01]  /*7710*/  PRMT R4, R85, 0x5410, R55 ;  /* 0x0000541055047816 */ /* 0x000fe20000000037 */
[----:B------:R2:W-:Y:S01]  /*7720*/  MUFU.EX2 R247, R10 ;  /* 0x0000000a00f77308 */ /* 0x0005e20000000800 */
[----:B------:R-:W-:Y:S02]  /*7730*/  PRMT R16, R12, 0x5410, R14 ;  /* 0x000054100c107816 */ /* 0x000fe4000000000e */
[----:B------:R-:W-:Y:S01]  /*7740*/  LOP3.LUT R12, R5, R4, RZ, 0xc0, !PT ;  /* 0x00000004050c7212 */ /* 0x000fe200078ec0ff */
[--C-:B------:R-:W-:Y:S01]  /*7750*/  HSET2.LE.AND R4, R13, R252.reuse, PT ;  /* 0x000000fc0d047233 */ /* 0x100fe20003803000 */
[----:B----4-:R-:W-:Y:S01]  /*7760*/  F2FP.BF16.PACK_AB R9, R147, R123 ;  /* 0x0000007b9309723e */ /* 0x010fe200000010ff */
[----:B-1----:R-:W-:Y:S01]  /*7770*/  FFMA.FTZ R8, R38, c[0x0][0x23c], -R0 ;  /* 0x00008f0026087a23 */ /* 0x002fe20000010800 */
[----:B------:R-:W-:-:S02]  /*7780*/  HSET2.LE.AND R5, R17, R252, PT ;  /* 0x000000fc11057233 */ /* 0x000fc40003803000 */
[C---:B------:R-:W-:Y:S01]  /*7790*/  PRMT R235, R9.reuse, 0x7610, R235 ;  /* 0x0000761009eb7816 */ /* 0x040fe200000000eb */
[----:B------:R1:W3:Y:S01]  /*77a0*/  MUFU.EX2 R127, R8 ;  /* 0x00000008007f7308 */ /* 0x0002e20000000800 */
[----:B------:R-:W-:Y:S01]  /*77b0*/  PRMT R234, R9, 0x7632, R234 ;  /* 0x0000763209ea7816 */ /* 0x000fe200000000ea */
[--C-:B------:R-:W-:Y:S02]  /*77c0*/  FFMA.FTZ R9, R59, c[0x0][0x23c], -R3.reuse ;  /* 0x00008f003b097a23 */ /* 0x100fe40000010803 */
[----:B------:R-:W4:Y:S01]  /*77d0*/  LDSM.16.MT88.4 R56, [R185+0x10000] ;  /* 0x01000000b938783b */ /* 0x000f220000004200 */
[----:B--2---:R-:W-:-:S03]  /*77e0*/  FFMA.FTZ R10, R44, c[0x0][0x23c], -R3 ;  /* 0x00008f002c0a7a23 */ /* 0x004fc60000010803 */
[----:B------:R2:W2:Y:S01]  /*77f0*/  MUFU.EX2 R168, R9 ;  /* 0x0000000900a87308 */ /* 0x0004a20000000800 */
[----:B-1----:R-:W-:-:S07]  /*7800*/  FFMA.FTZ R8, R37, c[0x0][0x23c], -R0 ;  /* 0x00008f0025087a23 */ /* 0x002fce0000010800 */
[----:B------:R1:W-:Y:S01]  /*7810*/  MUFU.EX2 R188, R10 ;  /* 0x0000000a00bc7308 */ /* 0x0003e20000000800 */
[----:B--2---:R-:W-:-:S07]  /*7820*/  PRMT R9, R235, 0x5410, R234 ;  /* 0x00005410eb097816 */ /* 0x004fce00000000ea */
[----:B------:R2:W-:Y:S01]  /*7830*/  MUFU.EX2 R126, R8 ;  /* 0x00000008007e7308 */ /* 0x0005e20000000800 */
[----:B-1----:R-:W-:Y:S02]  /*7840*/  FFMA.FTZ R10, R39, c[0x0][0x23c], -R3 ;  /* 0x00008f00270a7a23 */ /* 0x002fe40000010803 */
[----:B------:R-:W-:Y:S05]  /*7850*/  LDSM.16.MT88.4 R36, [R185+0x10800] ;  /* 0x01080000b924783b */ /* 0x000fea0000004200 */
[----:B------:R1:W1:Y:S01]  /*7860*/  MUFU.EX2 R122, R10 ;  /* 0x0000000a007a7308 */ /* 0x0002620000000800 */
[----:B--2---:R-:W-:-:S04]  /*7870*/  PRMT R8, R88, 0x5410, R87 ;  /* 0x0000541058087816 */ /* 0x004fc80000000057 */
[----:B------:R-:W-:Y:S01]  /*7880*/  LOP3.LUT R13, R4, R8, RZ, 0xc0, !PT ;  /* 0x00000008040d7212 */ /* 0x000fe200078ec0ff */
[----:B------:R-:W-:Y:S01]  /*7890*/  HSET2.LE.AND R8, R16, R252, PT ;  /* 0x000000fc10087233 */ /* 0x000fe20003803000 */
[----:B------:R-:W-:-:S04]  /*78a0*/  PRMT R4, R245, 0x5410, R244 ;  /* 0x00005410f5047816 */ /* 0x000fc800000000f4 */
[----:B------:R-:W-:Y:S01]  /*78b0*/  LOP3.LUT R14, R5, R4, RZ, 0xc0, !PT ;  /* 0x00000004050e7212 */ /* 0x000fe200078ec0ff */
[----:B------:R-:W-:Y:S01]  /*78c0*/  IMAD.WIDE.U32 R4, R18, -0x2daee0ad, RZ ;  /* 0xd2511f5312047825 */ /* 0x000fe200078e00ff */
[----:B------:R-:W-:-:S04]  /*78d0*/  LOP3.LUT R15, R8, R9, RZ, 0xc0, !PT ;  /* 0x00000009080f7212 */ /* 0x000fc800078ec0ff */
[----:B------:R-:W-:Y:S02]  /*78e0*/  LOP3.LUT R8, R5, UR19, R86, 0x96, !PT ;  /* 0x0000001305087c12 */ /* 0x000fe4000f8e9656 */
[----:B------:R-:W-:Y:S01]  /*78f0*/  LOP3.LUT R9, R4, 0xffff, RZ, 0xc0, !PT ;  /* 0x0000ffff04097812 */ /* 0x000fe200078ec0ff */
[C---:B------:R-:W-:Y:S01]  /*7900*/  HMMA.16816.F32.BF16 R64, R12.reuse, R28, RZ ;  /* 0x0000001c0c40723c */ /* 0x040fe200000418ff */
[C---:B------:R-:W-:Y:S02]  /*7910*/  LOP3.LUT R16, R8.reuse, 0xffff, RZ, 0xc0, !PT ;  /* 0x0000ffff08107812 */ /* 0x040fe400078ec0ff */
[----:B------:R-:W-:Y:S02]  /*7920*/  LOP3.LUT R21, R8, 0xff, RZ, 0xc0, !PT ;  /* 0x000000ff08157812 */ /* 0x000fe400078ec0ff */
[--C-:B------:R-:W-:Y:S02]  /*7930*/  SHF.R.U32.HI R17, RZ, 0x10, R8.reuse ;  /* 0x00000010ff117819 */ /* 0x100fe40000011608 */
[----:B------:R-:W-:Y:S01]  /*7940*/  SHF.R.U32.HI R18, RZ, 0x18, R8 ;  /* 0x00000018ff127819 */ /* 0x000fe20000011608 */
[----:B------:R-:W-:Y:S01]  /*7950*/  HMMA.16816.F32.BF16 R60, R12, R30, RZ ;  /* 0x0000001e0c3c723c */ /* 0x000fe200000418ff */
[----:B------:R-:W-:-:S02]  /*7960*/  LOP3.LUT R19, R4, 0xff, RZ, 0xc0, !PT ;  /* 0x000000ff04137812 */ /* 0x000fc400078ec0ff */
[----:B------:R-:W-:Y:S02]  /*7970*/  SHF.R.U32.HI R8, RZ, 0x8, R9 ;  /* 0x00000008ff087819 */ /* 0x000fe40000011609 */
[----:B------:R-:W-:Y:S02]  /*7980*/  SHF.R.U32.HI R11, RZ, 0x10, R4 ;  /* 0x00000010ff0b7819 */ /* 0x000fe40000011604 */
[----:B------:R-:W-:Y:S01]  /*7990*/  PRMT R48, R19, 0x5410, R8 ;  /* 0x0000541013307816 */ /* 0x000fe20000000008 */
[----:B------:R-:W-:Y:S01]  /*79a0*/  FFMA.FTZ R8, R45, c[0x0][0x23c], -R0 ;  /* 0x00008f002d087a23 */ /* 0x000fe20000010800 */
[----:B------:R-:W-:Y:S01]  /*79b0*/  LOP3.LUT R9, R11, 0xff, RZ, 0xc0, !PT ;  /* 0x000000ff0b097812 */ /* 0x000fe200078ec0ff */
[----:B------:R-:W-:Y:S01]  /*79c0*/  HMMA.16816.F32.BF16 R28, R12, R26, RZ ;  /* 0x0000001a0c1c723c */ /* 0x000fe200000418ff */
[----:B------:R-:W-:Y:S01]  /*79d0*/  SHF.R.U32.HI R11, RZ, 0x8, R16 ;  /* 0x00000008ff0b7819 */ /* 0x000fe20000011610 */
[----:B------:R2:W2:Y:S01]  /*79e0*/  MUFU.EX2 R246, R8 ;  /* 0x0000000800f67308 */ /* 0x0004a20000000800 */
[----:B------:R-:W-:Y:S01]  /*79f0*/  SHF.R.U32.HI R20, RZ, 0x18, R4 ;  /* 0x00000018ff147819 */ /* 0x000fe20000011604 */
[----:B------:R-:W-:Y:S01]  /*7a00*/  LDSM.16.MT88.4 R44, [R182+0x10800] ;  /* 0x01080000b62c783b */ /* 0x000fe20000004200 */
[----:B------:R-:W-:-:S02]  /*7a10*/  PRMT R11, R21, 0x5410, R11 ;  /* 0x00005410150b7816 */ /* 0x000fc4000000000b */
[----:B-1----:R-:W-:Y:S01]  /*7a20*/  LOP3.LUT R10, R17, 0xff, RZ, 0xc0, !PT ;  /* 0x000000ff110a7812 */ /* 0x002fe200078ec0ff */
[C---:B------:R-:W-:Y:S01]  /*7a30*/  HMMA.16816.F32.BF16 R32, R12.reuse, R24, RZ ;  /* 0x000000180c20723c */ /* 0x040fe200000418ff */
[----:B------:R-:W-:Y:S01]  /*7a40*/  PRMT R49, R9, 0x5410, R20 ;  /* 0x0000541009317816 */ /* 0x000fe20000000014 */
[--C-:B------:R-:W-:Y:S01]  /*7a50*/  HSET2.LE.AND R2, R11, R252.reuse, PT ;  /* 0x000000fc0b027233 */ /* 0x100fe20003803000 */
[----:B---3--:R-:W-:Y:S01]  /*7a60*/  F2FP.BF16.PACK_AB R9, R127, R171 ;  /* 0x000000ab7f09723e */ /* 0x008fe200000010ff */
[----:B------:R-:W1:Y:S01]  /*7a70*/  LDSM.16.MT88.4 R24, [R184+0x10000] ;  /* 0x01000000b818783b */ /* 0x000e620000004200 */
[----:B------:R-:W-:Y:S02]  /*7a80*/  PRMT R10, R10, 0x5410, R18 ;  /* 0x000054100a0a7816 */ /* 0x000fe40000000012 */
[C---:B------:R-:W-:Y:S01]  /*7a90*/  PRMT R223, R9.reuse, 0x7610, R223 ;  /* 0x0000761009df7816 */ /* 0x040fe200000000df */
[----:B----4-:R-:W-:Y:S01]  /*7aa0*/  HMMA.16816.F32.BF16 R20, R12, R56, RZ ;  /* 0x000000380c14723c */ /* 0x010fe200000418ff */
[----:B------:R-:W-:Y:S01]  /*7ab0*/  PRMT R222, R9, 0x7632, R222 ;  /* 0x0000763209de7816 */ /* 0x000fe200000000de */
[--C-:B------:R-:W-:Y:S01]  /*7ac0*/  HSET2.LE.AND R9, R10, R252.reuse, PT ;  /* 0x000000fc0a097233 */ /* 0x100fe20003803000 */
[----:B--2---:R-:W-:Y:S01]  /*7ad0*/  F2FP.BF16.PACK_AB R8, R247, R168 ;  /* 0x000000a8f708723e */ /* 0x004fe200000010ff */
[----:B------:R-:W-:-:S03]  /*7ae0*/  HSET2.LE.AND R10, R48, R252, PT ;  /* 0x000000fc300a7233 */ /* 0x000fc60003803000 */
[C---:B------:R-:W-:Y:S01]  /*7af0*/  PRMT R233, R8.reuse, 0x7610, R233 ;  /* 0x0000761008e97816 */ /* 0x040fe200000000e9 */
[----:B------:R-:W-:Y:S01]  /*7b00*/  HMMA.16816.F32.BF16 R16, R12, R58, RZ ;  /* 0x0000003a0c10723c */ /* 0x000fe200000418ff */
[----:B------:R-:W-:Y:S02]  /*7b10*/  PRMT R232, R8, 0x7632, R232 ;  /* 0x0000763208e87816 */ /* 0x000fe400000000e8 */
[----:B------:R-:W-:-:S04]  /*7b20*/  F2FP.BF16.PACK_AB R8, R122, R188 ;  /* 0x000000bc7a08723e */ /* 0x000fc800000010ff */
[C---:B------:R-:W-:Y:S02]  /*7b30*/  PRMT R221, R8.reuse, 0x7610, R221 ;  /* 0x0000761008dd7816 */ /* 0x040fe400000000dd */
[----:B------:R-:W-:Y:S02]  /*7b40*/  PRMT R215, R8, 0x7632, R215 ;  /* 0x0000763208d77816 */ /* 0x000fe400000000d7 */
[----:B------:R-:W-:Y:S02]  /*7b50*/  F2FP.BF16.PACK_AB R8, R246, R126 ;  /* 0x0000007ef608723e */ /* 0x000fe400000010ff */
[----:B------:R-:W-:Y:S02]  /*7b60*/  PRMT R11, R221, 0x5410, R215 ;  /* 0x00005410dd0b7816 */ /* 0x000fe400000000d7 */
[C---:B------:R-:W-:Y:S02]  /*7b70*/  PRMT R214, R8.reuse, 0x7610, R214 ;  /* 0x0000761008d67816 */ /* 0x040fe400000000d6 */
[----:B------:R-:W-:-:S02]  /*7b80*/  PRMT R213, R8, 0x7632, R213 ;  /* 0x0000763208d57816 */ /* 0x000fc400000000d5 */
[----:B------:R-:W-:Y:S02]  /*7b90*/  PRMT R8, R233, 0x5410, R232 ;  /* 0x00005410e9087816 */ /* 0x000fe400000000e8 */
[----:B------:R-:W-:Y:S02]  /*7ba0*/  LOP3.LUT R10, R10, R11, RZ, 0xc0, !PT ;  /* 0x0000000b0a0a7212 */ /* 0x000fe400078ec0ff */
[----:B------:R-:W-:Y:S02]  /*7bb0*/  LOP3.LUT R8, R2, R8, RZ, 0xc0, !PT ;  /* 0x0000000802087212 */ /* 0x000fe400078ec0ff */
[----:B------:R-:W-:Y:S02]  /*7bc0*/  PRMT R2, R223, 0x5410, R222 ;  /* 0x00005410df027816 */ /* 0x000fe400000000de */
[----:B------:R-:W-:Y:S01]  /*7bd0*/  PRMT R11, R214, 0x5410, R213 ;  /* 0x00005410d60b7816 */ /* 0x000fe200000000d5 */
[----:B-1----:R-:W-:Y:S01]  /*7be0*/  HMMA.16816.F32.BF16 R56, R12, R24, RZ ;  /* 0x000000180c38723c */ /* 0x002fe200000418ff */
[----:B------:R-:W-:Y:S01]  /*7bf0*/  LOP3.LUT R9, R9, R2, RZ, 0xc0, !PT ;  /* 0x0000000209097212 */ /* 0x000fe200078ec0ff */
[----:B------:R-:W-:-:S02]  /*7c00*/  HSET2.LE.AND R2, R49, R252, PT ;  /* 0x000000fc31027233 */ /* 0x000fc40003803000 */
[----:B------:R-:W-:Y:S03]  /*7c10*/  LDSM.16.MT88.4 R48, [R183+0x12800] ;  /* 0x01280000b730783b */ /* 0x000fe60000004200 */
[----:B------:R-:W-:-:S07]  /*7c20*/  LOP3.LUT R11, R2, R11, RZ, 0xc0, !PT ;  /* 0x0000000b020b7212 */ /* 0x000fce00078ec0ff */
[C---:B------:R-:W-:Y:S08]  /*7c30*/  HMMA.16816.F32.BF16 R68, R8.reuse, R42, R28 ;  /* 0x0000002a0844723c */ /* 0x040ff0000004181c */
[C---:B------:R-:W-:Y:S08]  /*7c40*/  HMMA.16816.F32.BF16 R20, R8.reuse, R36, R20 ;  /* 0x000000240814723c */ /* 0x040ff00000041814 */
[C---:B------:R-:W-:Y:S01]  /*7c50*/  HMMA.16816.F32.BF16 R164, R8.reuse, R44, R64 ;  /* 0x0000002c08a4723c */ /* 0x040fe20000041840 */
[----:B------:R-:W-:Y:S07]  /*7c60*/  LDSM.16.MT88.4 R64, [R184+0x12000] ;  /* 0x01200000b840783b */ /* 0x000fee0000004200 */
[----:B------:R-:W-:Y:S01]  /*7c70*/  HMMA.16816.F32.BF16 R148, R8, R46, R60 ;  /* 0x0000002e0894723c */ /* 0x000fe2000004183c */
[----:B------:R-:W1:Y:S01]  /*7c80*/  LDSM.16.MT88.4 R44, [R185+0x12800] ;  /* 0x01280000b92c783b */ /* 0x000e620000004200 */
[----:B------:R-:W-:-:S02]  /*7c90*/  IMAD.MOV.U32 R224, RZ, RZ, R68 ;  /* 0x000000ffffe07224 */ /* 0x000fc400078e0044 */
[----:B------:R-:W-:Y:S01]  /*7ca0*/  IMAD.MOV.U32 R187, RZ, RZ, R69 ;  /* 0x000000ffffbb7224 */ /* 0x000fe200078e0045 */
[----:B------:R-:W-:Y:S01]  /*7cb0*/  LDSM.16.MT88.4 R60, [R182+0x12800] ;  /* 0x01280000b63c783b */ /* 0x000fe20000004200 */
[----:B------:R-:W-:Y:S02]  /*7cc0*/  IMAD.MOV.U32 R186, RZ, RZ, R70 ;  /* 0x000000ffffba7224 */ /* 0x000fe400078e0046 */
[----:B------:R-:W-:Y:S01]  /*7cd0*/  IMAD.MOV.U32 R181, RZ, RZ, R71 ;  /* 0x000000ffffb57224 */ /* 0x000fe200078e0047 */
[----:B------:R-:W-:Y:S01]  /*7ce0*/  HMMA.16816.F32.BF16 R16, R8, R38, R16 ;  /* 0x000000260810723c */ /* 0x000fe20000041810 */
[----:B------:R-:W2:Y:S01]  /*7cf0*/  LDSM.16.MT88.4 R68, [R184+0x10800] ;  /* 0x01080000b844783b */ /* 0x000ea20000004200 */
[----:B------:R-:W-:Y:S02]  /*7d00*/  IMAD.MOV.U32 R154, RZ, RZ, R20 ;  /* 0x000000ffff9a7224 */ /* 0x000fe400078e0014 */
[----:B------:R-:W-:Y:S02]  /*7d10*/  IMAD.MOV.U32 R153, RZ, RZ, R22 ;  /* 0x000000ffff997224 */ /* 0x000fe400078e0016 */
[----:B------:R-:W-:-:S02]  /*7d20*/  IMAD.MOV.U32 R152, RZ, RZ, R23 ;  /* 0x000000ffff987224 */ /* 0x000fc400078e0017 */
[----:B------:R-:W-:Y:S01]  /*7d30*/  IMAD.MOV.U32 R160, RZ, RZ, R21 ;  /* 0x000000ffffa07224 */ /* 0x000fe200078e0015 */
[----:B------:R-:W-:Y:S08]  /*7d40*/  HMMA.16816.F32.BF16 R156, R8, R40, R32 ;  /* 0x00000028089c723c */ /* 0x000ff00000041820 */
[C---:B------:R-:W-:Y:S07]  /*7d50*/  HMMA.16816.F32.BF16 R20, R12.reuse, R80, RZ ;  /* 0x000000500c14723c */ /* 0x040fee00000418ff */
[----:B------:R-:W-:Y:S01]  /*7d60*/  IMAD.MOV.U32 R146, RZ, RZ, R16 ;  /* 0x000000ffff927224 */ /* 0x000fe200078e0010 */
[----:B------:R-:W-:Y:S01]  /*7d70*/  HMMA.16816.F32.BF16 R40, R12, R26, RZ ;  /* 0x0000001a0c28723c */ /* 0x000fe200000418ff */
[----:B------:R-:W-:-:S02]  /*7d80*/  IMAD.MOV.U32 R145, RZ, RZ, R17 ;  /* 0x000000ffff917224 */ /* 0x000fc400078e0011 */
[----:B------:R-:W-:Y:S02]  /*7d90*/  IMAD.MOV.U32 R144, RZ, RZ, R18 ;  /* 0x000000ffff907224 */ /* 0x000fe400078e0012 */
[----:B------:R-:W-:-:S03]  /*7da0*/  IMAD.MOV.U32 R139, RZ, RZ, R19 ;  /* 0x000000ffff8b7224 */ /* 0x000fc600078e0013 */
[C---:B------:R-:W-:Y:S08]  /*7db0*/  HMMA.16816.F32.BF16 R36, R12.reuse, R76, RZ ;  /* 0x0000004c0c24723c */ /* 0x040ff000000418ff */
[C---:B------:R-:W-:Y:S08]  /*7dc0*/  HMMA.16816.F32.BF16 R28, R12.reuse, R72, RZ ;  /* 0x000000480c1c723c */ /* 0x040ff000000418ff */
[----:B------:R-:W-:Y:S08]  /*7dd0*/  HMMA.16816.F32.BF16 R16, R12, R82, RZ ;  /* 0x000000520c10723c */ /* 0x000ff000000418ff */
[C---:B-1----:R-:W-:Y:S08]  /*7de0*/  HMMA.16816.F32.BF16 R20, R8.reuse, R44, R20 ;  /* 0x0000002c0814723c */ /* 0x042ff00000041814 */
[C---:B--2---:R-:W-:Y:S01]  /*7df0*/  HMMA.16816.F32.BF16 R140, R8.reuse, R68, R56 ;  /* 0x00000044088c723c */ /* 0x044fe20000041838 */
[----:B------:R-:W-:Y:S07]  /*7e00*/  LDSM.16.MT88.4 R56, [R183+0x14000] ;  /* 0x01400000b738783b */ /* 0x000fee0000004200 */
[----:B------:R-:W-:Y:S08]  /*7e10*/  HMMA.16816.F32.BF16 R228, R8, R70, R40 ;  /* 0x0000004608e4723c */ /* 0x000ff00000041828 */
[----:B------:R-:W-:Y:S01]  /*7e20*/  HMMA.16816.F32.BF16 R32, R12, R78, RZ ;  /* 0x0000004e0c20723c */ /* 0x000fe200000418ff */
[----:B------:R-:W-:-:S02]  /*7e30*/  IMAD.MOV.U32 R125, RZ, RZ, R20 ;  /* 0x000000ffff7d7224 */ /* 0x000fc400078e0014 */
[----:B------:R-:W-:Y:S02]  /*7e40*/  IMAD.MOV.U32 R124, RZ, RZ, R21 ;  /* 0x000000ffff7c7224 */ /* 0x000fe400078e0015 */
[----:B------:R-:W-:Y:S02]  /*7e50*/  IMAD.MOV.U32 R190, RZ, RZ, R22 ;  /* 0x000000ffffbe7224 */ /* 0x000fe400078e0016 */
[----:B------:R-:W-:Y:S01]  /*7e60*/  IMAD.MOV.U32 R189, RZ, RZ, R23 ;  /* 0x000000ffffbd7224 */ /* 0x000fe200078e0017 */
[----:B------:R-:W-:Y:S01]  /*7e70*/  HMMA.16816.F32.BF16 R24, R12, R74, RZ ;  /* 0x0000004a0c18723c */ /* 0x000fe200000418ff */
[----:B------:R-:W1:Y:S07]  /*7e80*/  LDSM.16.MT88.4 R72, [R182+0x14000] ;  /* 0x01400000b648783b */ /* 0x000e6e0000004200 */
[----:B------:R-:W-:Y:S01]  /*7e90*/  HMMA.16816.F32.BF16 R68, R8, R60, R36 ;  /* 0x0000003c0844723c */ /* 0x000fe20000041824 */
[----:B------:R-:W2:Y:S01]  /*7ea0*/  LDSM.16.MT88.4 R36, [R184+0x12800] ;  /* 0x01280000b824783b */ /* 0x000ea20000004200 */
[----:B------:R-:W-:-:S02]  /*7eb0*/  IMAD.MOV.U32 R138, RZ, RZ, R230 ;  /* 0x000000ffff8a7224 */ /* 0x000fc400078e00e6 */
[----:B------:R-:W-:Y:S02]  /*7ec0*/  IMAD.MOV.U32 R137, RZ, RZ, R229 ;  /* 0x000000ffff897224 */ /* 0x000fe400078e00e5 */
[----:B------:R-:W-:Y:S02]  /*7ed0*/  IMAD.MOV.U32 R136, RZ, RZ, R228 ;  /* 0x000000ffff887224 */ /* 0x000fe400078e00e4 */
[----:B------:R-:W-:Y:S01]  /*7ee0*/  HMMA.16816.F32.BF16 R40, R8, R48, R28 ;  /* 0x000000300828723c */ /* 0x000fe2000004181c */
[----:B------:R-:W-:-:S06]  /*7ef0*/  IMAD.MOV.U32 R2, RZ, RZ, R231 ;  /* 0x000000ffff027224 */ /* 0x000fcc00078e00e7 */
[----:B------:R-:W-:Y:S01]  /*7f00*/  IMAD.MOV.U32 R48, RZ, RZ, R144 ;  /* 0x000000ffff307224 */ /* 0x000fe200078e0090 */
[----:B------:R-:W-:Y:S01]  /*7f10*/  HMMA.16816.F32.BF16 R76, R8, R46, R16 ;  /* 0x0000002e084c723c */ /* 0x000fe20000041810 */
[----:B------:R-:W-:-:S06]  /*7f20*/  IMAD.MOV.U32 R49, RZ, RZ, R139 ;  /* 0x000000ffff317224 */ /* 0x000fcc00078e008b */
[----:B------:R-:W-:Y:S01]  /*7f30*/  IMAD.MOV.U32 R46, RZ, RZ, R137 ;  /* 0x000000ffff2e7224 */ /* 0x000fe200078e0089 */
[C---:B------:R-:W-:Y:S08]  /*7f40*/  HMMA.16816.F32.BF16 R20, R12.reuse, R64, RZ ;  /* 0x000000400c14723c */ /* 0x040ff000000418ff */
[----:B------:R-:W-:Y:S01]  /*7f50*/  HMMA.16816.F32.BF16 R16, R12, R66, RZ ;  /* 0x000000420c10723c */ /* 0x000fe200000418ff */
[----:B------:R-:W-:-:S02]  /*7f60*/  IMAD.MOV.U32 R30, RZ, RZ, R43 ;  /* 0x000000ffff1e7224 */ /* 0x000fc400078e002b */
[----:B------:R-:W-:Y:S02]  /*7f70*/  IMAD.MOV.U32 R29, RZ, RZ, R42 ;  /* 0x000000ffff1d7224 */ /* 0x000fe400078e002a */
[----:B------:R-:W-:Y:S02]  /*7f80*/  IMAD.MOV.U32 R28, RZ, RZ, R41 ;  /* 0x000000ffff1c7224 */ /* 0x000fe400078e0029 */
[----:B------:R-:W-:Y:S01]  /*7f90*/  IMAD.MOV.U32 R191, RZ, RZ, R40 ;  /* 0x000000ffffbf7224 */ /* 0x000fe200078e0028 */
[----:B------:R-:W-:Y:S01]  /*7fa0*/  HMMA.16816.F32.BF16 R60, R8, R62, R32 ;  /* 0x0000003e083c723c */ /* 0x000fe20000041820 */
[----:B------:R-:W3:Y:S01]  /*7fb0*/  LDSM.16.MT88.4 R32, [R182+0x14800] ;  /* 0x01480000b620783b */ /* 0x000ee20000004200 */
[----:B------:R-:W-:Y:S02]  /*7fc0*/  IMAD.MOV.U32 R64, RZ, RZ, R30 ;  /* 0x000000ffff407224 */ /* 0x000fe400078e001e */
[----:B------:R-:W-:Y:S01]  /*7fd0*/  IMAD.MOV.U32 R67, RZ, RZ, R29 ;  /* 0x000000ffff437224 */ /* 0x000fe200078e001d */
[----:B------:R-:W4:Y:S01]  /*7fe0*/  LDSM.16.MT88.4 R40, [R183+0x14800] ;  /* 0x01480000b728783b */ /* 0x000f220000004200 */
[----:B------:R-:W-:-:S02]  /*7ff0*/  IMAD.MOV.U32 R65, RZ, RZ, R28 ;  /* 0x000000ffff417224 */ /* 0x000fc400078e001c */
[----:B-1----:R-:W-:Y:S01]  /*8000*/  HMMA.16816.F32.BF16 R28, R12, R72, RZ ;  /* 0x000000480c1c723c */ /* 0x002fe200000418ff */
[----:B------:R-:W-:-:S06]  /*8010*/  IMAD.MOV.U32 R66, RZ, RZ, R154 ;  /* 0x000000ffff427224 */ /* 0x000fcc00078e009a */
[----:B------:R-:W-:Y:S01]  /*8020*/  IMAD.MOV.U32 R73, RZ, RZ, R147 ;  /* 0x000000ffff497224 */ /* 0x000fe200078e0093 */
[----:B--2---:R-:W-:Y:S01]  /*8030*/  HMMA.16816.F32.BF16 R248, R8, R36, R20 ;  /* 0x0000002408f8723c */ /* 0x004fe20000041814 */
[----:B------:R-:W-:-:S07]  /*8040*/  IMAD.MOV.U32 R72, RZ, RZ, R138 ;  /* 0x000000ffff487224 */ /* 0x000fce00078e008a */
[C---:B------:R-:W-:Y:S01]  /*8050*/  HMMA.16816.F32.BF16 R240, R8.reuse, R38, R16 ;  /* 0x0000002608f0723c */ /* 0x040fe20000041810 */
[----:B------:R-:W1:Y:S07]  /*8060*/  LDSM.16.MT88.4 R36, [R185+0x14000] ;  /* 0x01400000b924783b */ /* 0x000e6e0000004200 */
[----:B------:R-:W-:Y:S07]  /*8070*/  HMMA.16816.F32.BF16 R24, R8, R50, R24 ;  /* 0x000000320818723c */ /* 0x000fee0000041818 */
[----:B------:R-:W-:Y:S01]  /*8080*/  IMAD.MOV.U32 R50, RZ, RZ, R146 ;  /* 0x000000ffff327224 */ /* 0x000fe200078e0092 */
[----:B------:R-:W-:Y:S01]  /*8090*/  HMMA.16816.F32.BF16 R20, R12, R56, RZ ;  /* 0x000000380c14723c */ /* 0x000fe200000418ff */
[----:B------:R-:W-:-:S06]  /*80a0*/  IMAD.MOV.U32 R51, RZ, RZ, R145 ;  /* 0x000000ffff337224 */ /* 0x000fcc00078e0091 */
[----:B------:R-:W-:Y:S01]  /*80b0*/  IMAD.MOV.U32 R56, RZ, RZ, R153 ;  /* 0x000000ffff387224 */ /* 0x000fe200078e0099 */
[----:B---3--:R-:W-:Y:S01]  /*80c0*/  HMMA.16816.F32.BF16 R228, R8, R32, R28 ;  /* 0x0000002008e4723c */ /* 0x008fe2000004181c */
[----:B------:R-:W2:Y:S01]  /*80d0*/  LDSM.16.MT88.4 R28, [R185+0x14800] ;  /* 0x01480000b91c783b */ /* 0x000ea20000004200 */
[----:B------:R-:W-:-:S05]  /*80e0*/  IMAD.MOV.U32 R57, RZ, RZ, R152 ;  /* 0x000000ffff397224 */ /* 0x000fca00078e0098 */
[----:B------:R-:W-:Y:S01]  /*80f0*/  SHF.R.U32.HI R32, RZ, 0x10, R4 ;  /* 0x00000010ff207819 */ /* 0x000fe20000011604 */
[----:B------:R-:W-:Y:S01]  /*8100*/  HMMA.16816.F32.BF16 R16, R12, R58, RZ ;  /* 0x0000003a0c10723c */ /* 0x000fe200000418ff */
[----:B------:R-:W-:Y:S02]  /*8110*/  IMAD.MOV.U32 R83, RZ, RZ, R26 ;  /* 0x000000ffff537224 */ /* 0x000fe400078e001a */
[----:B------:R-:W-:Y:S02]  /*8120*/  IMAD.MOV.U32 R82, RZ, RZ, R27 ;  /* 0x000000ffff527224 */ /* 0x000fe400078e001b */
[----:B------:R-:W-:Y:S02]  /*8130*/  IMAD.MOV.U32 R81, RZ, RZ, R24 ;  /* 0x000000ffff517224 */ /* 0x000fe400078e0018 */
[----:B------:R-:W-:Y:S01]  /*8140*/  IMAD.MOV.U32 R80, RZ, RZ, R25 ;  /* 0x000000ffff507224 */ /* 0x000fe200078e0019 */
[----:B----4-:R-:W-:Y:S01]  /*8150*/  HMMA.16816.F32.BF16 R236, R8, R40, R20 ;  /* 0x0000002808ec723c */ /* 0x010fe20000041814 */
[----:B------:R-:W-:-:S02]  /*8160*/  IMAD.MOV.U32 R59, RZ, RZ, R160 ;  /* 0x000000ffff3b7224 */ /* 0x000fc400078e00a0 */
[----:B------:R-:W-:-:S05]  /*8170*/  IMAD.MOV.U32 R58, RZ, RZ, R136 ;  /* 0x000000ffff3a7224 */ /* 0x000fca00078e0088 */
[C---:B------:R-:W-:Y:S07]  /*8180*/  HMMA.16816.F32.BF16 R24, R12.reuse, R74, RZ ;  /* 0x0000004a0c18723c */ /* 0x040fee00000418ff */
[----:B------:R-:W-:Y:S01]  /*8190*/  IMAD.MOV.U32 R75, RZ, RZ, R2 ;  /* 0x000000ffff4b7224 */ /* 0x000fe200078e0002 */
[----:B-1----:R-:W-:Y:S01]  /*81a0*/  HMMA.16816.F32.BF16 R20, R12, R36, RZ ;  /* 0x000000240c14723c */ /* 0x002fe200000418ff */
[----:B------:R-:W-:Y:S01]  /*81b0*/  LOP3.LUT R2, R89, UR4, RZ, 0x3c, !PT ;  /* 0x0000000459027c12 */ /* 0x000fe2000f8e3cff */
[----:B------:R-:W-:-:S05]  /*81c0*/  IMAD.MOV.U32 R74, RZ, RZ, R122 ;  /* 0x000000ffff4a7224 */ /* 0x000fca00078e007a */
[----:B------:R-:W-:Y:S01]  /*81d0*/  LOP3.LUT R37, R4, 0xffff, RZ, 0xc0, !PT ;  /* 0x0000ffff04257812 */ /* 0x000fe200078ec0ff */
[C---:B------:R-:W-:Y:S07]  /*81e0*/  HMMA.16816.F32.BF16 R160, R8.reuse, R42, R16 ;  /* 0x0000002a08a0723c */ /* 0x040fee0000041810 */
[----:B------:R-:W-:Y:S01]  /*81f0*/  IMAD.WIDE.U32 R16, R2, -0x326172a9, RZ ;  /* 0xcd9e8d5702107825 */ /* 0x000fe200078e00ff */
[----:B------:R-:W-:Y:S04]  /*8200*/  HMMA.16816.F32.BF16 R152, R8, R34, R24 ;  /* 0x000000220898723c */ /* 0x000fe80000041818 */
[----:B------:R-:W-:-:S02]  /*8210*/  LOP3.LUT R17, R17, UR37, R116, 0x96, !PT ;  /* 0x0000002511117c12 */ /* 0x000fc4000f8e9674 */
[----:B------:R-:W-:Y:S02]  /*8220*/  LOP3.LUT R2, R53, UR36, R16, 0x96, !PT ;  /* 0x0000002435027c12 */ /* 0x000fe4000f8e9610 */
[----:B------:R-:W-:Y:S01]  /*8230*/  HMMA.16816.F32.BF16 R24, R12, R38, RZ ;  /* 0x000000260c18723c */ /* 0x000fe200000418ff */
[----:B------:R-:W-:-:S05]  /*8240*/  IMAD.WIDE.U32 R16, R17, -0x2daee0ad, RZ ;  /* 0xd2511f5311107825 */ /* 0x000fca00078e00ff */
[----:B------:R-:W-:Y:S01]  /*8250*/  LOP3.LUT R17, R17, UR35, R84, 0x96, !PT ;  /* 0x0000002311117c12 */ /* 0x000fe2000f8e9654 */
[----:B------:R-:W-:Y:S01]  /*8260*/  IMAD.MOV.U32 R84, RZ, RZ, R127 ;  /* 0x000000ffff547224 */ /* 0x000fe200078e007f */
[----:B--2---:R-:W-:Y:S01]  /*8270*/  HMMA.16816.F32.BF16 R144, R8, R28, R20 ;  /* 0x0000001c0890723c */ /* 0x004fe20000041814 */
[----:B------:R-:W-:-:S06]  /*8280*/  LOP3.LUT R38, R6, 0xffff, RZ, 0xc0, !PT ;  /* 0x0000ffff06267812 */ /* 0x000fcc00078ec0ff */
[----:B------:R-:W-:Y:S01]  /*8290*/  IMAD.WIDE.U32 R20, R2, -0x2daee0ad, RZ ;  /* 0xd2511f5302147825 */ /* 0x000fe200078e00ff */
[----:B------:R-:W-:-:S04]  /*82a0*/  SHF.R.U32.HI R29, RZ, 0x10, R6 ;  /* 0x00000010ff1d7819 */ /* 0x000fc80000011606 */
[----:B------:R-:W-:Y:S01]  /*82b0*/  LOP3.LUT R2, R21, UR33, R16, 0x96, !PT ;  /* 0x0000002115027c12 */ /* 0x000fe2000f8e9610 */
[----:B------:R-:W-:-:S03]  /*82c0*/  IMAD.WIDE.U32 R16, R17, -0x326172a9, RZ ;  /* 0xcd9e8d5711107825 */ /* 0x000fc600078e00ff */
[----:B------:R-:W-:Y:S01]  /*82d0*/  HMMA.16816.F32.BF16 R136, R8, R30, R24 ;  /* 0x0000001e0888723c */ /* 0x000fe20000041818 */
[----:B------:R-:W-:Y:S01]  /*82e0*/  IMAD.WIDE.U32 R18, R2, -0x326172a9, RZ ;  /* 0xcd9e8d5702127825 */ /* 0x000fe200078e00ff */
[----:B------:R-:W-:-:S04]  /*82f0*/  LOP3.LUT R2, R17, UR34, R52, 0x96, !PT ;  /* 0x0000002211027c12 */ /* 0x000fc8000f8e9634 */
[----:B------:R-:W-:Y:S02]  /*8300*/  LOP3.LUT R22, R19, UR5, R16, 0x96, !PT ;  /* 0x0000000513167c12 */ /* 0x000fe4000f8e9610 */
[----:B------:R-:W-:Y:S02]  /*8310*/  LOP3.LUT R24, R17, UR34, R52, 0x96, !PT ;  /* 0x0000002211187c12 */ /* 0x000fe4000f8e9634 */
[----:B------:R-:W-:Y:S01]  /*8320*/  LOP3.LUT R21, R19, UR5, R16, 0x96, !PT ;  /* 0x0000000513157c12 */ /* 0x000fe2000f8e9610 */
[----:B------:R-:W-:Y:S01]  /*8330*/  IMAD.WIDE.U32 R16, R2, -0x2daee0ad, RZ ;  /* 0xd2511f5302107825 */ /* 0x000fe200078e00ff */
[----:B------:R-:W-:Y:S02]  /*8340*/  LOP3.LUT R19, R7, UR20, R54, 0x96, !PT ;  /* 0x0000001407137c12 */ /* 0x000fe4000f8e9636 */
[----:B------:R-:W-:Y:S01]  /*8350*/  LOP3.LUT R26, R6, 0xff, RZ, 0xc0, !PT ;  /* 0x000000ff061a7812 */ /* 0x000fe200078ec0ff */
[----:B------:R-:W-:Y:S01]  /*8360*/  IMAD.WIDE.U32 R22, R22, -0x2daee0ad, RZ ;  /* 0xd2511f5316167825 */ /* 0x000fe200078e00ff */
[----:B------:R-:W-:-:S02]  /*8370*/  LOP3.LUT R17, R17, UR32, R20, 0x96, !PT ;  /* 0x0000002011117c12 */ /* 0x000fc4000f8e9614 */
[----:B------:R-:W-:Y:S01]  /*8380*/  SHF.R.U32.HI R25, RZ, 0x18, R6 ;  /* 0x00000018ff197819 */ /* 0x000fe20000011606 */
[----:B------:R-:W-:Y:S01]  /*8390*/  IMAD R2, R24, -0x2daee0ad, RZ ;  /* 0xd2511f5318027824 */ /* 0x000fe200078e02ff */
[----:B------:R-:W-:Y:S01]  /*83a0*/  LOP3.LUT R16, R23, UR29, R16, 0x96, !PT ;  /* 0x0000001d17107c12 */ /* 0x000fe2000f8e9610 */
[----:B------:R-:W-:Y:S01]  /*83b0*/  IMAD.WIDE.U32 R30, R21, -0x2daee0ad, RZ ;  /* 0xd2511f53151e7825 */ /* 0x000fe200078e00ff */
[----:B------:R-:W-:Y:S02]  /*83c0*/  ISETP.GE.U32.AND P3, PT, R118, R25, PT ;  /* 0x000000197600720c */ /* 0x000fe40003f66070 */
[----:B------:R-:W-:Y:S01]  /*83d0*/  LOP3.LUT R25, R4, 0xff, RZ, 0xc0, !PT ;  /* 0x000000ff04197812 */ /* 0x000fe200078ec0ff */
[----:B------:R-:W-:Y:S01]  /*83e0*/  IMAD.WIDE.U32 R6, R16, -0x326172a9, RZ ;  /* 0xcd9e8d5710067825 */ /* 0x000fe200078e00ff */
[----:B------:R-:W-:Y:S02]  /*83f0*/  LOP3.LUT R20, R31, UR29, R2, 0x96, !PT ;  /* 0x0000001d1f147c12 */ /* 0x000fe4000f8e9602 */
[----:B------:R-:W-:Y:S01]  /*8400*/  ISETP.GE.U32.AND P6, PT, R118, R26, PT ;  /* 0x0000001a7600720c */ /* 0x000fe20003fc6070 */
[----:B------:R-:W-:Y:S01]  /*8410*/  IMAD.WIDE.U32 R16, R17, -0x326172a9, RZ ;  /* 0xcd9e8d5711107825 */ /* 0x000fe200078e00ff */
[----:B------:R-:W-:-:S02]  /*8420*/  LOP3.LUT R23, R6, 0xff, RZ, 0xc0, !PT ;  /* 0x000000ff06177812 */ /* 0x000fc400078ec0ff */
[----:B------:R-:W-:Y:S02]  /*8430*/  LOP3.LUT R27, R6, 0xffff, RZ, 0xc0, !PT ;  /* 0x0000ffff061b7812 */ /* 0x000fe400078ec0ff */
[--C-:B------:R-:W-:Y:S01]  /*8440*/  SHF.R.U32.HI R24, RZ, 0x10, R6.reuse ;  /* 0x00000010ff187819 */ /* 0x100fe20000011606 */
[----:B------:R-:W-:Y:S01]  /*8450*/  @!P3 HFMA2.BF16_V2 R113, -RZ.H0_H0, RZ.H0_H0, -R234.H0_H0 ;  /* 0x200000ffff71b231 */ /* 0x000fe200003409ea */
[----:B------:R-:W-:Y:S02]  /*8460*/  SHF.R.U32.HI R21, RZ, 0x18, R6 ;  /* 0x00000018ff157819 */ /* 0x000fe40000011606 */
[----:B------:R-:W-:Y:S01]  /*8470*/  LOP3.LUT R2, R7, UR20, R16, 0x96, !PT ;  /* 0x0000001407027c12 */ /* 0x000fe2000f8e9610 */
[----:B------:R-:W-:Y:S01]  /*8480*/  IMAD.WIDE.U32 R6, R20, -0x326172a9, RZ ;  /* 0xcd9e8d5714067825 */ /* 0x000fe200078e00ff */
[C-C-:B------:R-:W-:Y:S01]  /*8490*/  LOP3.LUT R28, R17.reuse, UR31, R18.reuse, 0x96, !PT ;  /* 0x0000001f111c7c12 */ /* 0x140fe2000f8e9612 */
[----:B------:R-:W-:Y:S01]  /*84a0*/  @!P6 HFMA2.BF16_V2 R110, -RZ.H0_H0, RZ.H0_H0, -R245.H0_H0 ;  /* 0x200000ffff6ee231 */ /* 0x000fe200003409f5 */
[----:B------:R-:W-:-:S02]  /*84b0*/  LOP3.LUT R36, R17, UR31, R18, 0x96, !PT ;  /* 0x0000001f11247c12 */ /* 0x000fc4000f8e9612 */
[----:B------:R-:W-:Y:S02]  /*84c0*/  LOP3.LUT R16, R7, UR20, R16, 0x96, !PT ;  /* 0x0000001407107c12 */ /* 0x000fe4000f8e9610 */
[----:B------:R-:W-:Y:S01]  /*84d0*/  LOP3.LUT R31, R6, 0xffff, RZ, 0xc0, !PT ;  /* 0x0000ffff061f7812 */ /* 0x000fe200078ec0ff */
[----:B------:R-:W-:Y:S01]  /*84e0*/  FFMA.FTZ R7, R92, c[0x0][0x23c], -R3 ;  /* 0x00008f005c077a23 */ /* 0x000fe20000010803 */
[----:B------:R-:W-:Y:S02]  /*84f0*/  LOP3.LUT R17, R2, 0xff, RZ, 0xc0, !PT ;  /* 0x000000ff02117812 */ /* 0x000fe400078ec0ff */
[----:B------:R-:W-:Y:S01]  /*8500*/  LOP3.LUT R33, R6, 0xff, RZ, 0xc0, !PT ;  /* 0x000000ff06217812 */ /* 0x000fe200078ec0ff */
[----:B------:R1:W-:Y:S01]  /*8510*/  MUFU.EX2 R45, R7 ;  /* 0x00000007002d7308 */ /* 0x0003e20000000800 */
[----:B------:R-:W-:Y:S01]  /*8520*/  ISETP.GE.U32.AND P2, PT, R118, R17, PT ;  /* 0x000000117600720c */ /* 0x000fe20003f46070 */
[----:B------:R-:W-:Y:S01]  /*8530*/  FFMA.FTZ R17, R97, c[0x0][0x23c], -R0 ;  /* 0x00008f0061117a23 */ /* 0x000fe20000010800 */
[----:B------:R-:W-:-:S02]  /*8540*/  SHF.R.U32.HI R35, RZ, 0x10, R6 ;  /* 0x00000010ff237819 */ /* 0x000fc40000011606 */
[----:B------:R-:W-:Y:S02]  /*8550*/  SHF.R.U32.HI R34, RZ, 0x18, R6 ;  /* 0x00000018ff227819 */ /* 0x000fe40000011606 */
[----:B------:R-:W-:Y:S02]  /*8560*/  LOP3.LUT R6, R5, UR19, R86, 0x96, !PT ;  /* 0x0000001305067c12 */ /* 0x000fe4000f8e9656 */
[----:B------:R-:W-:Y:S01]  /*8570*/  SHF.R.U32.HI R18, RZ, 0x18, R4 ;  /* 0x00000018ff127819 */ /* 0x000fe20000011604 */
[----:B------:R-:W-:Y:S01]  /*8580*/  FFMA.FTZ R4, R101, c[0x0][0x23c], -R0 ;  /* 0x00008f0065047a23 */ /* 0x000fe20000010800 */
[C---:B------:R-:W-:Y:S02]  /*8590*/  ISETP.GE.U32.AND P4, PT, R118.reuse, R23, PT ;  /* 0x000000177600720c */ /* 0x040fe40003f86070 */
[----:B------:R-:W-:Y:S01]  /*85a0*/  ISETP.GE.U32.AND P5, PT, R118, R21, PT ;  /* 0x000000157600720c */ /* 0x000fe20003fa6070 */
[----:B------:R2:W-:Y:S01]  /*85b0*/  MUFU.EX2 R89, R4 ;  /* 0x0000000400597308 */ /* 0x0005e20000000800 */
[----:B------:R-:W-:Y:S01]  /*85c0*/  @!P6 PRMT R245, R110, 0x5410, RZ ;  /* 0x000054106ef5e816 */ /* 0x000fe200000000ff */
[----:B-1----:R-:W-:Y:S01]  /*85d0*/  FFMA.FTZ R7, R91, c[0x0][0x23c], -R3 ;  /* 0x00008f005b077a23 */ /* 0x002fe20000010803 */
[----:B------:R-:W-:-:S05]  /*85e0*/  @!P3 PRMT R234, R113, 0x5410, RZ ;  /* 0x0000541071eab816 */ /* 0x000fca00000000ff */
[----:B------:R1:W3:Y:S01]  /*85f0*/  MUFU.EX2 R47, R7 ;  /* 0x00000007002f7308 */ /* 0x0002e20000000800 */
[----:B--2---:R-:W-:-:S07]  /*8600*/  FFMA.FTZ R4, R90, c[0x0][0x23c], -R0 ;  /* 0x00008f005a047a23 */ /* 0x004fce0000010800 */
[----:B------:R2:W4:Y:S01]  /*8610*/  MUFU.EX2 R44, R4 ;  /* 0x00000004002c7308 */ /* 0x0005220000000800 */
[----:B-1----:R-:W-:Y:S02]  /*8620*/  LOP3.LUT R7, R2, 0xffff, RZ, 0xc0, !PT ;  /* 0x0000ffff02077812 */ /* 0x002fe400078ec0ff */
[----:B---3--:R-:W-:Y:S02]  /*8630*/  F2FP.BF16.PACK_AB R5, R47, R45 ;  /* 0x0000002d2f05723e */ /* 0x008fe400000010ff */
[----:B------:R-:W-:Y:S02]  /*8640*/  SHF.R.U32.HI R7, RZ, 0x8, R7 ;  /* 0x00000008ff077819 */ /* 0x000fe40000011607 */
[----:B------:R-:W-:Y:S02]  /*8650*/  PRMT R212, R5, 0x7610, R212 ;  /* 0x0000761005d47816 */ /* 0x000fe400000000d4 */
[----:B------:R-:W-:Y:S02]  /*8660*/  LOP3.LUT R7, R7, 0xffff, RZ, 0xc0, !PT ;  /* 0x0000ffff07077812 */ /* 0x000fe400078ec0ff */
[----:B------:R-:W-:Y:S01]  /*8670*/  PRMT R211, R5, 0x7632, R211 ;  /* 0x0000763205d37816 */ /* 0x000fe200000000d3 */
[----:B------:R-:W-:Y:S01]  /*8680*/  @!P2 HFMA2.BF16_V2 R90, -RZ.H0_H0, RZ.H0_H0, -R212.H0_H0 ;  /* 0x200000ffff5aa231 */ /* 0x000fe200003409d4 */
[----:B------:R-:W-:-:S02]  /*8690*/  ISETP.GE.U32.AND P1, PT, R118, R7, PT ;  /* 0x000000077600720c */ /* 0x000fc40003f26070 */
[--C-:B--2---:R-:W-:Y:S02]  /*86a0*/  SHF.R.U32.HI R4, RZ, 0x18, R2.reuse ;  /* 0x00000018ff047819 */ /* 0x104fe40000011602 */
[----:B------:R-:W-:Y:S02]  /*86b0*/  PRMT R42, R212, 0x5410, R211 ;  /* 0x00005410d42a7816 */ /* 0x000fe400000000d3 */
[----:B------:R-:W-:Y:S02]  /*86c0*/  @!P2 PRMT R212, R90, 0x5410, RZ ;  /* 0x000054105ad4a816 */ /* 0x000fe400000000ff */
[----:B------:R-:W-:Y:S01]  /*86d0*/  ISETP.GE.U32.AND P2, PT, R118, R4, PT ;  /* 0x000000047600720c */ /* 0x000fe20003f46070 */
[----:B------:R-:W-:Y:S01]  /*86e0*/  FFMA.FTZ R4, R100, c[0x0][0x23c], -R3 ;  /* 0x00008f0064047a23 */ /* 0x000fe20000010803 */
[----:B------:R-:W-:-:S03]  /*86f0*/  SHF.R.U32.HI R2, RZ, 0x10, R2 ;  /* 0x00000010ff027819 */ /* 0x000fc60000011602 */
[----:B------:R-:W-:Y:S01]  /*8700*/  @!P1 HFMA2.BF16_V2 R91, -RZ.H0_H0, RZ.H0_H0, -R211.H0_H0 ;  /* 0x200000ffff5b9231 */ /* 0x000fe200003409d3 */
[----:B------:R1:W-:Y:S01]  /*8710*/  MUFU.EX2 R86, R4 ;  /* 0x0000000400567308 */ /* 0x0003e20000000800 */
[----:B------:R-:W-:-:S03]  /*8720*/  LOP3.LUT R2, R2, 0xff, RZ, 0xc0, !PT ;  /* 0x000000ff02027812 */ /* 0x000fc600078ec0ff */
[----:B------:R-:W-:Y:S02]  /*8730*/  @!P1 PRMT R211, R91, 0x5410, RZ ;  /* 0x000054105bd39816 */ /* 0x000fe400000000ff */
[----:B------:R-:W-:Y:S02]  /*8740*/  ISETP.GE.U32.AND P1, PT, R118, R2, PT ;  /* 0x000000027600720c */ /* 0x000fe40003f26070 */
[----:B----4-:R-:W-:-:S04]  /*8750*/  F2FP.BF16.PACK_AB R2, R44, R89 ;  /* 0x000000592c02723e */ /* 0x010fc800000010ff */
[C---:B------:R-:W-:Y:S02]  /*8760*/  PRMT R210, R2.reuse, 0x7632, R210 ;  /* 0x0000763202d27816 */ /* 0x040fe400000000d2 */
[----:B------:R-:W-:Y:S01]  /*8770*/  PRMT R180, R2, 0x7610, R180 ;  /* 0x0000761002b47816 */ /* 0x000fe200000000b4 */
[----:B-1----:R-:W-:Y:S02]  /*8780*/  FFMA.FTZ R4, R93, c[0x0][0x23c], -R3 ;  /* 0x00008f005d047a23 */ /* 0x002fe40000010803 */
[----:B------:R-:W-:Y:S01]  /*8790*/  @!P2 HFMA2.BF16_V2 R92, -RZ.H0_H0, RZ.H0_H0, -R210.H0_H0 ;  /* 0x200000ffff5ca231 */ /* 0x000fe200003409d2 */
[----:B------:R-:W-:Y:S01]  /*87a0*/  LOP3.LUT R2, R24, 0xff, RZ, 0xc0, !PT ;  /* 0x000000ff18027812 */ /* 0x000fe200078ec0ff */
[----:B------:R-:W-:Y:S01]  /*87b0*/  @!P1 HFMA2.BF16_V2 R93, -RZ.H0_H0, RZ.H0_H0, -R180.H0_H0 ;  /* 0x200000ffff5d9231 */ /* 0x000fe200003409b4 */
[----:B------:R1:W2:Y:S01]  /*87c0*/  MUFU.EX2 R91, R4 ;  /* 0x00000004005b7308 */ /* 0x0002a20000000800 */
[----:B------:R-:W-:Y:S02]  /*87d0*/  PRMT R53, R180, 0x5410, R210 ;  /* 0x00005410b4357816 */ /* 0x000fe400000000d2 */
[----:B------:R-:W-:Y:S01]  /*87e0*/  @!P2 PRMT R210, R92, 0x5410, RZ ;  /* 0x000054105cd2a816 */ /* 0x000fe200000000ff */
[----:B------:R-:W-:Y:S01]  /*87f0*/  IMAD.MOV.U32 R92, RZ, RZ, R75 ;  /* 0x000000ffff5c7224 */ /* 0x000fe200078e004b */
[----:B------:R-:W-:Y:S01]  /*8800*/  ISETP.GE.U32.AND P2, PT, R118, R2, PT ;  /* 0x000000027600720c */ /* 0x000fe20003f46070 */
[----:B------:R-:W-:Y:S01]  /*8810*/  IMAD.MOV.U32 R75, RZ, RZ, R126 ;  /* 0x000000ffff4b7224 */ /* 0x000fe200078e007e */
[----:B------:R-:W-:-:S02]  /*8820*/  SHF.R.U32.HI R2, RZ, 0x8, R27 ;  /* 0x00000008ff027819 */ /* 0x000fc4000001161b */
[----:B------:R-:W-:Y:S01]  /*8830*/  @!P1 PRMT R180, R93, 0x5410, RZ ;  /* 0x000054105db49816 */ /* 0x000fe200000000ff */
[----:B------:R-:W-:Y:S01]  /*8840*/  IMAD.MOV.U32 R93, RZ, RZ, R72 ;  /* 0x000000ffff5d7224 */ /* 0x000fe200078e0048 */
[----:B------:R-:W-:Y:S01]  /*8850*/  LOP3.LUT R2, R2, 0xffff, RZ, 0xc0, !PT ;  /* 0x0000ffff02027812 */ /* 0x000fe200078ec0ff */
[----:B------:R-:W-:Y:S02]  /*8860*/  IMAD.MOV.U32 R72, RZ, RZ, R46 ;  /* 0x000000ffff487224 */ /* 0x000fe400078e002e */
[----:B------:R-:W-:Y:S01]  /*8870*/  MUFU.EX2 R46, R17 ;  /* 0x00000011002e7308 */ /* 0x000fe20000000800 */
[----:B------:R-:W-:Y:S01]  /*8880*/  ISETP.GE.U32.AND P1, PT, R118, R2, PT ;  /* 0x000000027600720c */ /* 0x000fe20003f26070 */
[----:B-1----:R-:W-:Y:S01]  /*8890*/  IMAD.WIDE.U32 R4, R28, -0x2daee0ad, RZ ;  /* 0xd2511f531c047825 */ /* 0x002fe200078e00ff */
[----:B--2---:R-:W-:-:S04]  /*88a0*/  F2FP.BF16.PACK_AB R7, R91, R86 ;  /* 0x000000565b07723e */ /* 0x004fc800000010ff */
[C---:B------:R-:W-:Y:S02]  /*88b0*/  PRMT R179, R7.reuse, 0x7610, R179 ;  /* 0x0000761007b37816 */ /* 0x040fe400000000b3 */
[----:B------:R-:W-:Y:S01]  /*88c0*/  PRMT R178, R7, 0x7632, R178 ;  /* 0x0000763207b27816 */ /* 0x000fe200000000b2 */
[----:B------:R-:W-:Y:S01]  /*88d0*/  FFMA.FTZ R7, R98, c[0x0][0x23c], -R0 ;  /* 0x00008f0062077a23 */ /* 0x000fe20000010800 */
[----:B------:R-:W-:Y:S01]  /*88e0*/  LOP3.LUT R2, R5, UR19, R22, 0x96, !PT ;  /* 0x0000001305027c12 */ /* 0x000fe2000f8e9616 */
[----:B------:R-:W-:Y:S01]  /*88f0*/  @!P4 HFMA2.BF16_V2 R98, -RZ.H0_H0, RZ.H0_H0, -R179.H0_H0 ;  /* 0x200000ffff62c231 */ /* 0x000fe200003409b3 */
[----:B------:R-:W-:Y:S01]  /*8900*/  PRMT R52, R179, 0x5410, R178 ;  /* 0x00005410b3347816 */ /* 0x000fe200000000b2 */
[----:B------:R1:W2:Y:S01]  /*8910*/  MUFU.EX2 R90, R7 ;  /* 0x00000007005a7308 */ /* 0x0002a20000000800 */
[----:B------:R-:W-:Y:S01]  /*8920*/  @!P1 HFMA2.BF16_V2 R97, -RZ.H0_H0, RZ.H0_H0, -R178.H0_H0 ;  /* 0x200000ffff619231 */ /* 0x000fe200003409b2 */
[----:B------:R-:W3:Y:S01]  /*8930*/  LDSM.16.MT88.4 R20, [R184+0x14000] ;  /* 0x01400000b814783b */ /* 0x000ee20000004200 */
[----:B------:R-:W-:-:S02]  /*8940*/  @!P4 PRMT R179, R98, 0x5410, RZ ;  /* 0x0000541062b3c816 */ /* 0x000fc400000000ff */
[----:B------:R-:W-:Y:S02]  /*8950*/  SHF.R.U32.HI R28, RZ, 0x10, R4 ;  /* 0x00000010ff1c7819 */ /* 0x000fe40000011604 */
[----:B------:R-:W-:Y:S02]  /*8960*/  @!P1 PRMT R178, R97, 0x5410, RZ ;  /* 0x0000541061b29816 */ /* 0x000fe400000000ff */
[----:B-1----:R-:W-:Y:S02]  /*8970*/  SHF.R.U32.HI R7, RZ, 0x10, R2 ;  /* 0x00000010ff077819 */ /* 0x002fe40000011602 */
[----:B--2---:R-:W-:Y:S02]  /*8980*/  F2FP.BF16.PACK_AB R17, R90, R46 ;  /* 0x0000002e5a11723e */ /* 0x004fe400000010ff */
[----:B------:R-:W-:Y:S02]  /*8990*/  LOP3.LUT R7, R7, 0xff, RZ, 0xc0, !PT ;  /* 0x000000ff07077812 */ /* 0x000fe400078ec0ff */
[----:B------:R-:W-:-:S02]  /*89a0*/  PRMT R177, R17, 0x7632, R177 ;  /* 0x0000763211b17816 */ /* 0x000fc400000000b1 */
[----:B------:R-:W-:Y:S02]  /*89b0*/  ISETP.GE.U32.AND P4, PT, R118, R7, PT ;  /* 0x000000077600720c */ /* 0x000fe40003f86070 */
[----:B------:R-:W-:Y:S02]  /*89c0*/  LOP3.LUT R7, R2, 0xff, RZ, 0xc0, !PT ;  /* 0x000000ff02077812 */ /* 0x000fe400078ec0ff */
[----:B------:R-:W-:Y:S02]  /*89d0*/  PRMT R176, R17, 0x7610, R176 ;  /* 0x0000761011b07816 */ /* 0x000fe400000000b0 */
[----:B------:R-:W-:Y:S01]  /*89e0*/  ISETP.GE.U32.AND P1, PT, R118, R7, PT ;  /* 0x000000077600720c */ /* 0x000fe20003f26070 */
[----:B------:R-:W-:Y:S01]  /*89f0*/  FFMA.FTZ R7, R99, c[0x0][0x23c], -R3 ;  /* 0x00008f0063077a23 */ /* 0x000fe20000010803 */
[----:B------:R-:W-:Y:S01]  /*8a00*/  @!P5 HFMA2.BF16_V2 R99, -RZ.H0_H0, RZ.H0_H0, -R177.H0_H0 ;  /* 0x200000ffff63d231 */ /* 0x000fe200003409b1 */
[----:B------:R-:W-:Y:S02]  /*8a10*/  PRMT R43, R176, 0x5410, R177 ;  /* 0x00005410b02b7816 */ /* 0x000fe400000000b1 */
[----:B------:R1:W-:Y:S01]  /*8a20*/  MUFU.EX2 R98, R7 ;  /* 0x0000000700627308 */ /* 0x0003e20000000800 */
[----:B------:R-:W-:-:S02]  /*8a30*/  LOP3.LUT R17, R4, 0xff, RZ, 0xc0, !PT ;  /* 0x000000ff04117812 */ /* 0x000fc400078ec0ff */
[----:B------:R-:W-:Y:S02]  /*8a40*/  @!P5 PRMT R177, R99, 0x5410, RZ ;  /* 0x0000541063b1d816 */ /* 0x000fe400000000ff */
[----:B-1----:R-:W-:Y:S02]  /*8a50*/  SHF.R.U32.HI R7, RZ, 0x18, R2 ;  /* 0x00000018ff077819 */ /* 0x002fe40000011602 */
[----:B------:R-:W-:Y:S02]  /*8a60*/  LOP3.LUT R2, R2, 0xffff, RZ, 0xc0, !PT ;  /* 0x0000ffff02027812 */ /* 0x000fe400078ec0ff */
[----:B------:R-:W-:Y:S01]  /*8a70*/  ISETP.GE.U32.AND P5, PT, R118, R7, PT ;  /* 0x000000077600720c */ /* 0x000fe20003fa6070 */
[----:B------:R-:W-:Y:S01]  /*8a80*/  FFMA.FTZ R7, R94, c[0x0][0x23c], -R3 ;  /* 0x00008f005e077a23 */ /* 0x000fe20000010803 */
[----:B------:R-:W-:Y:S01]  /*8a90*/  SHF.R.U32.HI R2, RZ, 0x8, R2 ;  /* 0x00000008ff027819 */ /* 0x000fe20000011602 */
[----:B------:R-:W-:Y:S02]  /*8aa0*/  @!P2 HFMA2.BF16_V2 R94, -RZ.H0_H0, RZ.H0_H0, -R176.H0_H0 ;  /* 0x200000ffff5ea231 */ /* 0x000fe400003409b0 */
[----:B------:R1:W2:Y:S01]  /*8ab0*/  MUFU.EX2 R99, R7 ;  /* 0x0000000700637308 */ /* 0x0002a20000000800 */
[----:B------:R-:W-:-:S02]  /*8ac0*/  LOP3.LUT R2, R2, 0xffff, RZ, 0xc0, !PT ;  /* 0x0000ffff02027812 */ /* 0x000fc400078ec0ff */
[----:B------:R-:W-:Y:S01]  /*8ad0*/  @!P2 PRMT R176, R94, 0x5410, RZ ;  /* 0x000054105eb0a816 */ /* 0x000fe200000000ff */
[----:B------:R-:W-:Y:S01]  /*8ae0*/  IMAD.MOV.U32 R94, RZ, RZ, R72 ;  /* 0x000000ffff5e7224 */ /* 0x000fe200078e0048 */
[----:B------:R-:W-:Y:S01]  /*8af0*/  ISETP.GE.U32.AND P2, PT, R118, R2, PT ;  /* 0x000000027600720c */ /* 0x000fe20003f46070 */
[----:B------:R-:W-:Y:S02]  /*8b00*/  IMAD.MOV.U32 R72, RZ, RZ, R125 ;  /* 0x000000ffff487224 */ /* 0x000fe400078e007d */
[----:B-1----:R-:W-:Y:S01]  /*8b10*/  FFMA.FTZ R7, R96, c[0x0][0x23c], -R0 ;  /* 0x00008f0060077a23 */ /* 0x002fe20000010800 */
[----:B--2---:R-:W-:-:S03]  /*8b20*/  F2FP.BF16.PACK_AB R2, R99, R98 ;  /* 0x000000626302723e */ /* 0x004fc600000010ff */
[----:B------:R1:W-:Y:S01]  /*8b30*/  MUFU.EX2 R54, R7 ;  /* 0x0000000700367308 */ /* 0x0003e20000000800 */
[C---:B------:R-:W-:Y:S02]  /*8b40*/  PRMT R175, R2.reuse, 0x7610, R175 ;  /* 0x0000761002af7816 */ /* 0x040fe400000000af */
[----:B------:R-:W-:Y:S02]  /*8b50*/  PRMT R174, R2, 0x7632, R174 ;  /* 0x0000763202ae7816 */ /* 0x000fe400000000ae */
[----:B------:R-:W-:Y:S02]  /*8b60*/  LOP3.LUT R2, R6, 0xffff, RZ, 0xc0, !PT ;  /* 0x0000ffff06027812 */ /* 0x000fe400078ec0ff */
[----:B------:R-:W-:Y:S01]  /*8b70*/  PRMT R41, R175, 0x5410, R174 ;  /* 0x00005410af297816 */ /* 0x000fe200000000ae */
[----:B------:R-:W-:Y:S01]  /*8b80*/  @!P2 HFMA2.BF16_V2 R96, -RZ.H0_H0, RZ.H0_H0, -R174.H0_H0 ;  /* 0x200000ffff60a231 */ /* 0x000fe200003409ae */
[----:B------:R-:W-:-:S04]  /*8b90*/  SHF.R.U32.HI R2, RZ, 0x8, R2 ;  /* 0x00000008ff027819 */ /* 0x000fc80000011602 */
[----:B------:R-:W-:Y:S02]  /*8ba0*/  LOP3.LUT R2, R2, 0xffff, RZ, 0xc0, !PT ;  /* 0x0000ffff02027812 */ /* 0x000fe400078ec0ff */
[----:B------:R-:W-:Y:S01]  /*8bb0*/  @!P2 PRMT R174, R96, 0x5410, RZ ;  /* 0x0000541060aea816 */ /* 0x000fe200000000ff */
[----:B-1----:R-:W-:Y:S01]  /*8bc0*/  FFMA.FTZ R7, R95, c[0x0][0x23c], -R0 ;  /* 0x00008f005f077a23 */ /* 0x002fe20000010800 */
[----:B------:R-:W-:Y:S01]  /*8bd0*/  @!P1 HFMA2.BF16_V2 R95, -RZ.H0_H0, RZ.H0_H0, -R175.H0_H0 ;  /* 0x200000ffff5f9231 */ /* 0x000fe200003409af */
[----:B------:R-:W-:Y:S02]  /*8be0*/  IMAD.MOV.U32 R96, RZ, RZ, R46 ;  /* 0x000000ffff607224 */ /* 0x000fe400078e002e */
[----:B------:R-:W1:Y:S01]  /*8bf0*/  MUFU.EX2 R97, R7 ;  /* 0x0000000700617308 */ /* 0x000e620000000800 */
[----:B------:R-:W-:Y:S01]  /*8c00*/  IMAD.MOV.U32 R46, RZ, RZ, R224 ;  /* 0x000000ffff2e7224 */ /* 0x000fe200078e00e0 */
[----:B------:R-:W-:Y:S01]  /*8c10*/  @!P1 PRMT R175, R95, 0x5410, RZ ;  /* 0x000054105faf9816 */ /* 0x000fe200000000ff */
[----:B------:R-:W-:Y:S01]  /*8c20*/  IMAD.MOV.U32 R95, RZ, RZ, R73 ;  /* 0x000000ffff5f7224 */ /* 0x000fe200078e0049 */
[----:B------:R-:W-:Y:S01]  /*8c30*/  ISETP.GE.U32.AND P1, PT, R118, R2, PT ;  /* 0x000000027600720c */ /* 0x000fe20003f26070 */
[----:B------:R-:W-:Y:S01]  /*8c40*/  IMAD.MOV.U32 R73, RZ, RZ, R124 ;  /* 0x000000ffff497224 */ /* 0x000fe200078e007c */
[----:B------:R-:W-:-:S04]  /*8c50*/  LOP3.LUT R2, R6, 0xff, RZ, 0xc0, !PT ;  /* 0x000000ff06027812 */ /* 0x000fc800078ec0ff */
[----:B------:R-:W-:Y:S02]  /*8c60*/  ISETP.GE.U32.AND P2, PT, R118, R2, PT ;  /* 0x000000027600720c */ /* 0x000fe40003f46070 */
[----:B------:R-:W-:Y:S02]  /*8c70*/  SHF.R.U32.HI R2, RZ, 0x18, R6 ;  /* 0x00000018ff027819 */ /* 0x000fe40000011606 */
[----:B-1----:R-:W-:-:S03]  /*8c80*/  F2FP.BF16.PACK_AB R7, R97, R54 ;  /* 0x000000366107723e */ /* 0x002fc600000010ff */
[----:B------:R-:W-:Y:S01]  /*8c90*/  @!P1 HFMA2.BF16_V2 R104, -RZ.H0_H0, RZ.H0_H0, -R232.H0_H0 ;  /* 0x200000ffff689231 */ /* 0x000fe200003409e8 */
[C---:B------:R-:W-:Y:S02]  /*8ca0*/  PRMT R173, R7.reuse, 0x7632, R173 ;  /* 0x0000763207ad7816 */ /* 0x040fe400000000ad */
[----:B------:R-:W-:-:S03]  /*8cb0*/  PRMT R172, R7, 0x7610, R172 ;  /* 0x0000761007ac7816 */ /* 0x000fc600000000ac */
[----:B------:R-:W-:Y:S01]  /*8cc0*/  @!P2 HFMA2.BF16_V2 R102, -RZ.H0_H0, RZ.H0_H0, -R233.H0_H0 ;  /* 0x200000ffff66a231 */ /* 0x000fe200003409e9 */
[----:B------:R-:W-:Y:S01]  /*8cd0*/  @!P1 PRMT R232, R104, 0x5410, RZ ;  /* 0x0000541068e89816 */ /* 0x000fe200000000ff */
[----:B------:R-:W-:Y:S01]  /*8ce0*/  @!P5 HFMA2.BF16_V2 R100, -RZ.H0_H0, RZ.H0_H0, -R173.H0_H0 ;  /* 0x200000ffff64d231 */ /* 0x000fe200003409ad */
[----:B------:R-:W-:Y:S01]  /*8cf0*/  PRMT R40, R172, 0x5410, R173 ;  /* 0x00005410ac287816 */ /* 0x000fe200000000ad */
[----:B------:R-:W-:Y:S01]  /*8d00*/  @!P4 HFMA2.BF16_V2 R101, -RZ.H0_H0, RZ.H0_H0, -R172.H0_H0 ;  /* 0x200000ffff65c231 */ /* 0x000fe200003409ac */
[----:B------:R-:W-:Y:S01]  /*8d10*/  @!P2 PRMT R233, R102, 0x5410, RZ ;  /* 0x0000541066e9a816 */ /* 0x000fe200000000ff */
[----:B------:R-:W-:Y:S01]  /*8d20*/  IMAD.MOV.U32 R104, RZ, RZ, R123 ;  /* 0x000000ffff687224 */ /* 0x000fe200078e007b */
[----:B------:R-:W-:Y:S01]  /*8d30*/  @!P5 PRMT R173, R100, 0x5410, RZ ;  /* 0x0000541064add816 */ /* 0x000fe200000000ff */
[----:B------:R-:W-:Y:S01]  /*8d40*/  IMAD.MOV.U32 R100, RZ, RZ, R227 ;  /* 0x000000ffff647224 */ /* 0x000fe200078e00e3 */
[----:B------:R-:W-:Y:S01]  /*8d50*/  ISETP.GE.U32.AND P5, PT, R118, R2, PT ;  /* 0x000000027600720c */ /* 0x000fe20003fa6070 */
[----:B------:R-:W-:Y:S01]  /*8d60*/  IMAD.MOV.U32 R102, RZ, RZ, R225 ;  /* 0x000000ffff667224 */ /* 0x000fe200078e00e1 */
[----:B------:R-:W-:-:S02]  /*8d70*/  SHF.R.U32.HI R2, RZ, 0x10, R6 ;  /* 0x00000010ff027819 */ /* 0x000fc40000011606 */
[----:B------:R-:W-:Y:S01]  /*8d80*/  @!P4 PRMT R172, R101, 0x5410, RZ ;  /* 0x0000541065acc816 */ /* 0x000fe200000000ff */
[----:B------:R-:W-:Y:S01]  /*8d90*/  IMAD.MOV.U32 R101, RZ, RZ, R226 ;  /* 0x000000ffff657224 */ /* 0x000fe200078e00e2 */
[----:B------:R-:W-:-:S04]  /*8da0*/  LOP3.LUT R2, R2, 0xff, RZ, 0xc0, !PT ;  /* 0x000000ff02027812 */ /* 0x000fc800078ec0ff */
[----:B------:R-:W-:Y:S02]  /*8db0*/  ISETP.GE.U32.AND P4, PT, R118, R2, PT ;  /* 0x000000027600720c */ /* 0x000fe40003f86070 */
[----:B------:R-:W-:Y:S01]  /*8dc0*/  LOP3.LUT R2, R19, 0xffff, RZ, 0xc0, !PT ;  /* 0x0000ffff13027812 */ /* 0x000fe200078ec0ff */
[----:B------:R-:W-:-:S03]  /*8dd0*/  @!P5 HFMA2.BF16_V2 R105, -RZ.H0_H0, RZ.H0_H0, -R222.H0_H0 ;  /* 0x200000ffff69d231 */ /* 0x000fc600003409de */
[----:B------:R-:W-:Y:S02]  /*8de0*/  SHF.R.U32.HI R2, RZ, 0x8, R2 ;  /* 0x00000008ff027819 */ /* 0x000fe40000011602 */
[----:B------:R-:W-:Y:S01]  /*8df0*/  @!P5 PRMT R222, R105, 0x5410, RZ ;  /* 0x0000541069ded816 */ /* 0x000fe200000000ff */
[----:B------:R-:W-:Y:S01]  /*8e00*/  IMAD.MOV.U32 R105, RZ, RZ, R119 ;  /* 0x000000ffff697224 */ /* 0x000fe200078e0077 */
[----:B------:R-:W-:-:S03]  /*8e10*/  LOP3.LUT R2, R2, 0xffff, RZ, 0xc0, !PT ;  /* 0x0000ffff02027812 */ /* 0x000fc600078ec0ff */
[----:B------:R-:W-:Y:S01]  /*8e20*/  @!P4 HFMA2.BF16_V2 R103, -RZ.H0_H0, RZ.H0_H0, -R223.H0_H0 ;  /* 0x200000ffff67c231 */ /* 0x000fe200003409df */
[C---:B------:R-:W-:Y:S02]  /*8e30*/  ISETP.GE.U32.AND P2, PT, R118.reuse, R2, PT ;  /* 0x000000027600720c */ /* 0x040fe40003f46070 */
[----:B------:R-:W-:Y:S02]  /*8e40*/  LOP3.LUT R2, R19, 0xff, RZ, 0xc0, !PT ;  /* 0x000000ff13027812 */ /* 0x000fe400078ec0ff */
[----:B------:R-:W-:Y:S01]  /*8e50*/  @!P4 PRMT R223, R103, 0x5410, RZ ;  /* 0x0000541067dfc816 */ /* 0x000fe200000000ff */
[----:B------:R-:W-:Y:S01]  /*8e60*/  IMAD.MOV.U32 R103, RZ, RZ, R121 ;  /* 0x000000ffff677224 */ /* 0x000fe200078e0079 */
[----:B------:R-:W-:Y:S02]  /*8e70*/  ISETP.GE.U32.AND P1, PT, R118, R2, PT ;  /* 0x000000027600720c */ /* 0x000fe40003f26070 */
[----:B------:R-:W-:-:S04]  /*8e80*/  SHF.R.U32.HI R2, RZ, 0x18, R19 ;  /* 0x00000018ff027819 */ /* 0x000fc80000011613 */
[----:B------:R-:W-:Y:S01]  /*8e90*/  ISETP.GE.U32.AND P4, PT, R118, R2, PT ;  /* 0x000000027600720c */ /* 0x000fe20003f86070 */
[----:B------:R-:W-:Y:S01]  /*8ea0*/  @!P2 HFMA2.BF16_V2 R106, -RZ.H0_H0, RZ.H0_H0, -R55.H0_H0 ;  /* 0x200000ffff6aa231 */ /* 0x000fe20000340937 */
[----:B------:R-:W-:-:S04]  /*8eb0*/  SHF.R.U32.HI R2, RZ, 0x10, R19 ;  /* 0x00000010ff027819 */ /* 0x000fc80000011613 */
[----:B------:R-:W-:Y:S01]  /*8ec0*/  @!P2 PRMT R55, R106, 0x5410, RZ ;  /* 0x000054106a37a816 */ /* 0x000fe200000000ff */
[----:B------:R-:W-:Y:S01]  /*8ed0*/  @!P1 HFMA2.BF16_V2 R107, -RZ.H0_H0, RZ.H0_H0, -R85.H0_H0 ;  /* 0x200000ffff6b9231 */ /* 0x000fe20000340955 */
[----:B------:R-:W1:Y:S01]  /*8ee0*/  LDC.U8 R106, c[0x0][0x2d8] ;  /* 0x0000b600ff6a7b82 */ /* 0x000e620000000000 */
[----:B------:R-:W-:-:S03]  /*8ef0*/  LOP3.LUT R2, R2, 0xff, RZ, 0xc0, !PT ;  /* 0x000000ff02027812 */ /* 0x000fc600078ec0ff */
[----:B------:R-:W-:Y:S01]  /*8f00*/  @!P1 PRMT R85, R107, 0x5410, RZ ;  /* 0x000054106b559816 */ /* 0x000fe200000000ff */
[----:B------:R-:W-:Y:S01]  /*8f10*/  @!P4 HFMA2.BF16_V2 R109, -RZ.H0_H0, RZ.H0_H0, -R87.H0_H0 ;  /* 0x200000ffff6dc231 */ /* 0x000fe20000340957 */
[----:B------:R-:W-:Y:S01]  /*8f20*/  ISETP.GE.U32.AND P5, PT, R118, R2, PT ;  /* 0x000000027600720c */ /* 0x000fe20003fa6070 */
[----:B------:R-:W-:Y:S01]  /*8f30*/  IMAD.MOV.U32 R107, RZ, RZ, R120 ;  /* 0x000000ffff6b7224 */ /* 0x000fe200078e0078 */
[----:B------:R-:W-:Y:S02]  /*8f40*/  LOP3.LUT R2, R29, 0xff, RZ, 0xc0, !PT ;  /* 0x000000ff1d027812 */ /* 0x000fe400078ec0ff */
[----:B------:R-:W-:Y:S02]  /*8f50*/  LOP3.LUT R29, R4, 0xffff, RZ, 0xc0, !PT ;  /* 0x0000ffff041d7812 */ /* 0x000fe400078ec0ff */
[----:B------:R-:W-:Y:S02]  /*8f60*/  ISETP.GE.U32.AND P1, PT, R118, R2, PT ;  /* 0x000000027600720c */ /* 0x000fe40003f26070 */
[----:B------:R-:W-:-:S02]  /*8f70*/  SHF.R.U32.HI R2, RZ, 0x8, R31 ;  /* 0x00000008ff027819 */ /* 0x000fc4000001161f */
[----:B------:R-:W-:Y:S02]  /*8f80*/  @!P4 PRMT R87, R109, 0x5410, RZ ;  /* 0x000054106d57c816 */ /* 0x000fe400000000ff */
[----:B------:R-:W-:Y:S01]  /*8f90*/  PRMT R39, R33, 0x5410, R2 ;  /* 0x0000541021277816 */ /* 0x000fe20000000002 */
[----:B------:R-:W-:Y:S01]  /*8fa0*/  @!P5 HFMA2.BF16_V2 R108, -RZ.H0_H0, RZ.H0_H0, -R88.H0_H0 ;  /* 0x200000ffff6cd231 */ /* 0x000fe20000340958 */
[----:B------:R-:W-:Y:S02]  /*8fb0*/  SHF.R.U32.HI R2, RZ, 0x8, R38 ;  /* 0x00000008ff027819 */ /* 0x000fe40000011626 */
[----:B-1----:R-:W-:-:S03]  /*8fc0*/  ISETP.GE.U32.AND P2, PT, R106, R25, PT ;  /* 0x000000196a00720c */ /* 0x002fc60003f46070 */
[----:B------:R-:W-:Y:S01]  /*8fd0*/  @!P1 HFMA2.BF16_V2 R112, -RZ.H0_H0, RZ.H0_H0, -R235.H0_H0 ;  /* 0x200000ffff709231 */ /* 0x000fe200003409eb */
[----:B------:R-:W1:Y:S01]  /*8fe0*/  LDSM.16.MT88.4 R24, [R184+0x14800] ;  /* 0x01480000b818783b */ /* 0x000e620000004200 */
[----:B------:R-:W-:Y:S02]  /*8ff0*/  @!P5 PRMT R88, R108, 0x5410, RZ ;  /* 0x000054106c58d816 */ /* 0x000fe400000000ff */
[----:B------:R-:W-:Y:S02]  /*9000*/  ISETP.GE.U32.AND P5, PT, R106, R18, PT ;  /* 0x000000126a00720c */ /* 0x000fe40003fa6070 */
[----:B------:R-:W-:Y:S02]  /*9010*/  SHF.R.U32.HI R18, RZ, 0x18, R4 ;  /* 0x00000018ff127819 */ /* 0x000fe40000011604 */
[----:B---3--:R-:W-:Y:S01]  /*9020*/  HMMA.16816.F32.BF16 R4, R12, R20, RZ ;  /* 0x000000140c04723c */ /* 0x008fe200000418ff */
[----:B------:R-:W-:Y:S02]  /*9030*/  LOP3.LUT R2, R2, 0xffff, RZ, 0xc0, !PT ;  /* 0x0000ffff02027812 */ /* 0x000fe400078ec0ff */
[----:B------:R-:W-:Y:S01]  /*9040*/  @!P1 PRMT R235, R112, 0x5410, RZ ;  /* 0x0000541070eb9816 */ /* 0x000fe200000000ff */
[----:B------:R-:W-:Y:S01]  /*9050*/  @!P2 HFMA2.BF16_V2 R114, -RZ.H0_H0, RZ.H0_H0, -R221.H0_H0 ;  /* 0x200000ffff72a231 */ /* 0x000fe200003409dd */
[----:B------:R-:W-:-:S02]  /*9060*/  ISETP.GE.U32.AND P4, PT, R106, R2, PT ;  /* 0x000000026a00720c */ /* 0x000fc40003f86070 */
[----:B------:R-:W-:Y:S02]  /*9070*/  ISETP.GE.U32.AND P1, PT, R106, R18, PT ;  /* 0x000000126a00720c */ /* 0x000fe40003f26070 */
[----:B------:R-:W-:-:S09]  /*9080*/  @!P2 PRMT R221, R114, 0x5410, RZ ;  /* 0x0000541072dda816 */ /* 0x000fd200000000ff */
[----:B------:R-:W-:-:S05]  /*9090*/  @!P4 HFMA2.BF16_V2 R111, -RZ.H0_H0, RZ.H0_H0, -R244.H0_H0 ;  /* 0x200000ffff6fc231 */ /* 0x000fca00003409f4 */
[----:B------:R-:W-:Y:S02]  /*90a0*/  @!P4 PRMT R244, R111, 0x5410, RZ ;  /* 0x000054106ff4c816 */ /* 0x000fe400000000ff */
[----:B------:R-:W-:Y:S02]  /*90b0*/  ISETP.GE.U32.AND P4, PT, R106, R17, PT ;  /* 0x000000116a00720c */ /* 0x000fe40003f86070 */
[----:B------:R-:W-:Y:S01]  /*90c0*/  LOP3.LUT R17, R16, 0xff, RZ, 0xc0, !PT ;  /* 0x000000ff10117812 */ /* 0x000fe200078ec0ff */
[----:B-1----:R-:W-:Y:S08]  /*90d0*/  HMMA.16816.F32.BF16 R116, R8, R24, R4 ;  /* 0x000000180874723c */ /* 0x002ff00000041804 */
[----:B------:R-:W-:Y:S01]  /*90e0*/  HMMA.16816.F32.BF16 R4, R12, R22, RZ ;  /* 0x000000160c04723c */ /* 0x000fe200000418ff */
[----:B------:R-:W-:Y:S11]  /*90f0*/  LDSM.16.MT88.4 R20, [R182+0x16800] ;  /* 0x01680000b614783b */ /* 0x000ff60000004200 */
[----:B------:R-:W-:Y:S11]  /*9100*/  @!UPT UIADD3 URZ, URZ, URZ, URZ ;  /* 0x0000003f3f3ff290 */ /* 0x000ff6000fffe03f */
[----:B------:R-:W-:Y:S01]  /*9110*/  @!UPT UIADD3 URZ, URZ, URZ, URZ ;  /* 0x0000003f3f3ff290 */ /* 0x000fe2000fffe03f */
[----:B------:R-:W-:Y:S07]  /*9120*/  HMMA.16816.F32.BF16 R120, R8, R26, R4 ;  /* 0x0000001a0878723c */ /* 0x000fee0000041804 */
[----:B------:R-:W-:Y:S02]  /*9130*/  LOP3.LUT R4, R35, 0xff, RZ, 0xc0, !PT ;  /* 0x000000ff23047812 */ /* 0x000fe400078ec0ff */
[----:B------:R-:W-:Y:S02]  /*9140*/  SHF.R.U32.HI R7, RZ, 0x10, R16 ;  /* 0x00000010ff077819 */ /* 0x000fe40000011610 */
[----:B------:R-:W-:Y:S01]  /*9150*/  PRMT R38, R4, 0x5410, R34 ;  /* 0x0000541004267816 */ /* 0x000fe20000000022 */
[----:B------:R-:W-:Y:S01]  /*9160*/  IMAD.WIDE.U32 R4, R36, -0x2daee0ad, RZ ;  /* 0xd2511f5324047825 */ /* 0x000fe200078e00ff */
[----:B------:R-:W-:-:S04]  /*9170*/  SHF.R.U32.HI R6, RZ, 0x18, R16 ;  /* 0x00000018ff067819 */ /* 0x000fc80000011610 */
[C---:B------:R-:W-:Y:S02]  /*9180*/  LOP3.LUT R24, R4.reuse, 0xffff, RZ, 0xc0, !PT ;  /* 0x0000ffff04187812 */ /* 0x040fe400078ec0ff */
[----:B------:R-:W-:Y:S02]  /*9190*/  LOP3.LUT R27, R4, 0xff, RZ, 0xc0, !PT ;  /* 0x000000ff041b7812 */ /* 0x000fe400078ec0ff */
[--C-:B------:R-:W-:Y:S02]  /*91a0*/  SHF.R.U32.HI R26, RZ, 0x10, R4.reuse ;  /* 0x00000010ff1a7819 */ /* 0x100fe40000011604 */
[----:B------:R-:W-:Y:S02]  /*91b0*/  SHF.R.U32.HI R25, RZ, 0x18, R4 ;  /* 0x00000018ff197819 */ /* 0x000fe40000011604 */
[----:B------:R-:W-:Y:S02]  /*91c0*/  LOP3.LUT R4, R32, 0xff, RZ, 0xc0, !PT ;  /* 0x000000ff20047812 */ /* 0x000fe400078ec0ff */
[----:B------:R-:W-:-:S02]  /*91d0*/  LOP3.LUT R2, R5, UR19, R30, 0x96, !PT ;  /* 0x0000001305027c12 */ /* 0x000fc4000f8e961e */
[----:B------:R-:W-:Y:S02]  /*91e0*/  ISETP.GE.U32.AND P6, PT, R106, R4, PT ;  /* 0x000000046a00720c */ /* 0x000fe40003fc6070 */
[----:B------:R-:W-:-:S04]  /*91f0*/  LOP3.LUT R4, R16, 0xffff, RZ, 0xc0, !PT ;  /* 0x0000ffff10047812 */ /* 0x000fc800078ec0ff */
[----:B------:R-:W-:Y:S02]  /*9200*/  SHF.R.U32.HI R5, RZ, 0x8, R4 ;  /* 0x00000008ff057819 */ /* 0x000fe40000011604 */
[----:B------:R-:W-:Y:S02]  /*9210*/  LOP3.LUT R4, R7, 0xff, RZ, 0xc0, !PT ;  /* 0x000000ff07047812 */ /* 0x000fe400078ec0ff */
[----:B------:R-:W-:Y:S02]  /*9220*/  PRMT R30, R17, 0x5410, R5 ;  /* 0x00005410111e7816 */ /* 0x000fe40000000005 */
[----:B------:R-:W1:Y:S01]  /*9230*/  LDSM.16.MT88.4 R16, [R182+0x16000] ;  /* 0x01600000b610783b */ /* 0x000e620000004200 */
[----:B------:R-:W-:Y:S02]  /*9240*/  PRMT R36, R4, 0x5410, R6 ;  /* 0x0000541004247816 */ /* 0x000fe40000000006 */
[----:B------:R-:W-:-:S04]  /*9250*/  SHF.R.U32.HI R4, RZ, 0x8, R37 ;  /* 0x00000008ff047819 */ /* 0x000fc80000011625 */
[----:B------:R-:W-:-:S04]  /*9260*/  LOP3.LUT R4, R4, 0xffff, RZ, 0xc0, !PT ;  /* 0x0000ffff04047812 */ /* 0x000fc800078ec0ff */
[----:B------:R-:W-:Y:S02]  /*9270*/  ISETP.GE.U32.AND P3, PT, R106, R4, PT ;  /* 0x000000046a00720c */ /* 0x000fe40003f66070 */
[----:B------:R-:W-:-:S04]  /*9280*/  LOP3.LUT R4, R28, 0xff, RZ, 0xc0, !PT ;  /* 0x000000ff1c047812 */ /* 0x000fc800078ec0ff */
[----:B------:R-:W-:-:S07]  /*9290*/  ISETP.GE.U32.AND P2, PT, R106, R4, PT ;  /* 0x000000046a00720c */ /* 0x000fce0003f46070 */
[----:B------:R-:W-:-:S05]  /*92a0*/  @!P3 HFMA2.BF16_V2 R131, -RZ.H0_H0, RZ.H0_H0, -R215.H0_H0 ;  /* 0x200000ffff83b231 */ /* 0x000fca00003409d7 */
[----:B------:R-:W-:Y:S01]  /*92b0*/  @!P3 PRMT R215, R131, 0x5410, RZ ;  /* 0x0000541083d7b816 */ /* 0x000fe200000000ff */
[----:B-1----:R-:W-:Y:S07]  /*92c0*/  HMMA.16816.F32.BF16 R4, R12, R16, RZ ;  /* 0x000000100c04723c */ /* 0x002fee00000418ff */
[----:B------:R-:W-:Y:S11]  /*92d0*/  LOP3.LUT R16, R2, 0xff, RZ, 0xc0, !PT ;  /* 0x000000ff02107812 */ /* 0x000ff600078ec0ff */
[----:B------:R-:W-:Y:S06]  /*92e0*/  @!UPT UIADD3 URZ, URZ, URZ, URZ ;  /* 0x0000003f3f3ff290 */ /* 0x000fec000fffe03f */
[----:B------:R-:W-:Y:S08]  /*92f0*/  HMMA.16816.F32.BF16 R224, R8, R20, R4 ;  /* 0x0000001408e0723c */ /* 0x000ff00000041804 */
[----:B------:R-:W-:Y:S11]  /*9300*/  HMMA.16816.F32.BF16 R4, R12, R18, RZ ;  /* 0x000000120c04723c */ /* 0x000ff600000418ff */
[----:B------:R-:W-:Y:S11]  /*9310*/  @!UPT UIADD3 URZ, URZ, URZ, URZ ;  /* 0x0000003f3f3ff290 */ /* 0x000ff6000fffe03f */
[----:B------:R-:W-:Y:S02]  /*9320*/  @!UPT UIADD3 URZ, URZ, URZ, URZ ;  /* 0x0000003f3f3ff290 */ /* 0x000fe4000fffe03f */
[----:B------:R-:W-:Y:S01]  /*9330*/  HMMA.16816.F32.BF16 R124, R8, R22, R4 ;  /* 0x00000016087c723c */ /* 0x000fe20000041804 */
[----:B------:R-:W-:Y:S06]  /*9340*/  LDSM.16.MT88.4 R20, [R183+0x16800] ;  /* 0x01680000b714783b */ /* 0x000fec0000004200 */
[----:B------:R-:W-:Y:S02]  /*9350*/  LOP3.LUT R4, R26, 0xff, RZ, 0xc0, !PT ;  /* 0x000000ff1a047812 */ /* 0x000fe400078ec0ff */
[----:B------:R-:W-:Y:S02]  /*9360*/  SHF.R.U32.HI R5, RZ, 0x8, R24 ;  /* 0x00000008ff057819 */ /* 0x000fe40000011618 */
[----:B------:R-:W-:-:S02]  /*9370*/  PRMT R34, R4, 0x5410, R25 ;  /* 0x0000541004227816 */ /* 0x000fc40000000019 */
[----:B------:R-:W-:Y:S02]  /*9380*/  LOP3.LUT R4, R2, 0xffff, RZ, 0xc0, !PT ;  /* 0x0000ffff02047812 */ /* 0x000fe400078ec0ff */
[----:B------:R-:W-:Y:S02]  /*9390*/  PRMT R35, R27, 0x5410, R5 ;  /* 0x000054101b237816 */ /* 0x000fe40000000005 */
[----:B------:R-:W-:Y:S02]  /*93a0*/  SHF.R.U32.HI R4, RZ, 0x8, R4 ;  /* 0x00000008ff047819 */ /* 0x000fe40000011604 */
[----:B------:R-:W-:Y:S02]  /*93b0*/  SHF.R.U32.HI R5, RZ, 0x8, R29 ;  /* 0x00000008ff057819 */ /* 0x000fe4000001161d */
[----:B------:R-:W-:Y:S02]  /*93c0*/  PRMT R33, R16, 0x5410, R4 ;  /* 0x0000541010217816 */ /* 0x000fe40000000004 */
[----:B------:R-:W1:Y:S01]  /*93d0*/  LDSM.16.MT88.4 R16, [R183+0x16000] ;  /* 0x01600000b710783b */ /* 0x000e620000004200 */
[----:B------:R-:W-:-:S02]  /*93e0*/  LOP3.LUT R5, R5, 0xffff, RZ, 0xc0, !PT ;  /* 0x0000ffff05057812 */ /* 0x000fc400078ec0ff */
[--C-:B------:R-:W-:Y:S02]  /*93f0*/  SHF.R.U32.HI R7, RZ, 0x10, R2.reuse ;  /* 0x00000010ff077819 */ /* 0x100fe40000011602 */
[----:B------:R-:W-:Y:S01]  /*9400*/  ISETP.GE.U32.AND P3, PT, R106, R5, PT ;  /* 0x000000056a00720c */ /* 0x000fe20003f66070 */
[----:B------:R-:W-:Y:S01]  /*9410*/  IMAD.MOV.U32 R106, RZ, RZ, R103 ;  /* 0x000000ffff6a7224 */ /* 0x000fe200078e0067 */
[----:B------:R-:W-:Y:S01]  /*9420*/  SHF.R.U32.HI R6, RZ, 0x18, R2 ;  /* 0x00000018ff067819 */ /* 0x000fe20000011602 */
[----:B------:R-:W-:Y:S01]  /*9430*/  IMAD.MOV.U32 R103, RZ, RZ, R104 ;  /* 0x000000ffff677224 */ /* 0x000fe200078e0068 */
[----:B------:R-:W-:Y:S01]  /*9440*/  LOP3.LUT R2, R7, 0xff, RZ, 0xc0, !PT ;  /* 0x000000ff07027812 */ /* 0x000fe200078ec0ff */
[----:B------:R-:W-:Y:S02]  /*9450*/  FADD.FTZ R4, R107, R106 ;  /* 0x0000006a6b047221 */ /* 0x000fe40000010000 */
[----:B------:R-:W-:Y:S01]  /*9460*/  FADD.FTZ R5, R105, R170 ;  /* 0x000000aa69057221 */ /* 0x000fe20000010000 */
[----:B------:R-:W-:Y:S01]  /*9470*/  PRMT R32, R2, 0x5410, R6 ;  /* 0x0000541002207816 */ /* 0x000fe20000000006 */
[----:B------:R-:W-:-:S02]  /*9480*/  FADD.FTZ R24, R103, R4 ;  /* 0x0000000467187221 */ /* 0x000fc40000010000 */
[----:B------:R-:W-:Y:S02]  /*9490*/  FADD.FTZ R25, R169, R5 ;  /* 0x00000005a9197221 */ /* 0x000fe40000010000 */
[----:B------:R-:W-:Y:S02]  /*94a0*/  IMAD.MOV.U32 R104, RZ, RZ, R102 ;  /* 0x000000ffff687224 */ /* 0x000fe400078e0066 */
[----:B------:R-:W-:Y:S02]  /*94b0*/  IMAD.MOV.U32 R102, RZ, RZ, R101 ;  /* 0x000000ffff667224 */ /* 0x000fe400078e0065 */
[----:B------:R-:W-:Y:S02]  /*94c0*/  IMAD.MOV.U32 R101, RZ, RZ, R100 ;  /* 0x000000ffff657224 */ /* 0x000fe400078e0064 */
[----:B------:R-:W-:Y:S02]  /*94d0*/  IMAD.MOV.U32 R100, RZ, RZ, R95 ;  /* 0x000000ffff647224 */ /* 0x000fe400078e005f */
[----:B------:R-:W-:-:S02]  /*94e0*/  IMAD.MOV.U32 R95, RZ, RZ, R94 ;  /* 0x000000ffff5f7224 */ /* 0x000fc400078e005e */
[----:B------:R-:W-:Y:S02]  /*94f0*/  IMAD.MOV.U32 R94, RZ, RZ, R93 ;  /* 0x000000ffff5e7224 */ /* 0x000fe400078e005d */
[----:B------:R-:W-:Y:S02]  /*9500*/  IMAD.MOV.U32 R93, RZ, RZ, R92 ;  /* 0x000000ffff5d7224 */ /* 0x000fe400078e005c */
[----:B------:R-:W-:Y:S01]  /*9510*/  IMAD.MOV.U32 R92, RZ, RZ, R58 ;  /* 0x000000ffff5c7224 */ /* 0x000fe200078e003a */
[----:B-1----:R-:W-:Y:S01]  /*9520*/  HMMA.16816.F32.BF16 R4, R12, R16, RZ ;  /* 0x000000100c04723c */ /* 0x002fe200000418ff */
[----:B------:R-:W-:Y:S02]  /*9530*/  IMAD.MOV.U32 R103, RZ, RZ, R104 ;  /* 0x000000ffff677224 */ /* 0x000fe400078e0068 */
[----:B------:R-:W-:Y:S02]  /*9540*/  IMAD.MOV.U32 R105, RZ, RZ, R102 ;  /* 0x000000ffff697224 */ /* 0x000fe400078e0066 */
[----:B------:R-:W-:-:S02]  /*9550*/  IMAD.MOV.U32 R111, RZ, RZ, R101 ;  /* 0x000000ffff6f7224 */ /* 0x000fc400078e0065 */
[----:B------:R-:W-:Y:S02]  /*9560*/  IMAD.MOV.U32 R112, RZ, RZ, R100 ;  /* 0x000000ffff707224 */ /* 0x000fe400078e0064 */
[----:B------:R-:W-:Y:S02]  /*9570*/  IMAD.MOV.U32 R102, RZ, RZ, R95 ;  /* 0x000000ffff667224 */ /* 0x000fe400078e005f */
[----:B------:R-:W-:Y:S02]  /*9580*/  IMAD.MOV.U32 R101, RZ, RZ, R94 ;  /* 0x000000ffff657224 */ /* 0x000fe400078e005e */
[----:B------:R-:W-:Y:S02]  /*9590*/  IMAD.MOV.U32 R100, RZ, RZ, R93 ;  /* 0x000000ffff647224 */ /* 0x000fe400078e005d */
[----:B------:R-:W-:Y:S02]  /*95a0*/  IMAD.MOV.U32 R104, RZ, RZ, R92 ;  /* 0x000000ffff687224 */ /* 0x000fe400078e005c */
[----:B------:R-:W-:-:S02]  /*95b0*/  IMAD.MOV.U32 R94, RZ, RZ, R83 ;  /* 0x000000ffff5e7224 */ /* 0x000fc400078e0053 */
[----:B------:R-:W-:Y:S02]  /*95c0*/  IMAD.MOV.U32 R95, RZ, RZ, R82 ;  /* 0x000000ffff5f7224 */ /* 0x000fe400078e0052 */
[----:B------:R-:W-:Y:S02]  /*95d0*/  IMAD.MOV.U32 R92, RZ, RZ, R81 ;  /* 0x000000ffff5c7224 */ /* 0x000fe400078e0051 */
[----:B------:R-:W-:Y:S02]  /*95e0*/  IMAD.MOV.U32 R93, RZ, RZ, R80 ;  /* 0x000000ffff5d7224 */ /* 0x000fe400078e0050 */
[----:B------:R-:W-:Y:S01]  /*95f0*/  HMMA.16816.F32.BF16 R80, R8, R20, R4 ;  /* 0x000000140850723c */ /* 0x000fe20000041804 */
[----:B------:R-:W-:Y:S02]  /*9600*/  FFMA.FTZ R2, R128, c[0x0][0x23c], -R3 ;  /* 0x00008f0080027a23 */ /* 0x000fe40000010803 */
[----:B------:R-:W-:-:S05]  /*9610*/  IMAD.MOV.U32 R58, RZ, RZ, R59 ;  /* 0x000000ffff3a7224 */ /* 0x000fca00078e003b */
[----:B------:R-:W-:Y:S01]  /*9620*/  HMMA.16816.F32.BF16 R4, R12, R18, RZ ;  /* 0x000000120c04723c */ /* 0x000fe200000418ff */
[----:B------:R-:W-:Y:S01]  /*9630*/  FFMA.FTZ R3, R115, c[0x0][0x23c], -R3 ;  /* 0x00008f0073037a23 */ /* 0x000fe20000010803 */
[----:B------:R1:W-:Y:S01]  /*9640*/  MUFU.EX2 R106, R2 ;  /* 0x00000002006a7308 */ /* 0x0003e20000000800 */
[----:B------:R-:W-:Y:S02]  /*9650*/  IMAD.MOV.U32 R59, RZ, RZ, R56 ;  /* 0x000000ffff3b7224 */ /* 0x000fe400078e0038 */
[----:B------:R-:W-:Y:S02]  /*9660*/  IMAD.MOV.U32 R56, RZ, RZ, R57 ;  /* 0x000000ffff387224 */ /* 0x000fe400078e0039 */
[----:B------:R-:W-:-:S03]  /*9670*/  IMAD.MOV.U32 R57, RZ, RZ, R66 ;  /* 0x000000ffff397224 */ /* 0x000fc600078e0042 */
[----:B------:R2:W3:Y:S01]  /*9680*/  MUFU.EX2 R107, R3 ;  /* 0x00000003006b7308 */ /* 0x0004e20000000800 */
[----:B------:R-:W-:Y:S02]  /*9690*/  IMAD.MOV.U32 R37, RZ, RZ, R111 ;  /* 0x000000ffff257224 */ /* 0x000fe400078e006f */
[----:B------:R-:W-:Y:S02]  /*96a0*/  IMAD.MOV.U32 R31, RZ, RZ, R58 ;  /* 0x000000ffff1f7224 */ /* 0x000fe400078e003a */
[----:B------:R-:W-:Y:S02]  /*96b0*/  IMAD.MOV.U32 R109, RZ, RZ, R59 ;  /* 0x000000ffff6d7224 */ /* 0x000fe400078e003b */
[----:B------:R-:W-:Y:S02]  /*96c0*/  IMAD.MOV.U32 R108, RZ, RZ, R56 ;  /* 0x000000ffff6c7224 */ /* 0x000fe400078e0038 */
[----:B------:R-:W-:Y:S02]  /*96d0*/  IMAD.MOV.U32 R110, RZ, RZ, R57 ;  /* 0x000000ffff6e7224 */ /* 0x000fe400078e0039 */
[----:B-1----:R-:W-:Y:S01]  /*96e0*/  FFMA.FTZ R2, R129, c[0x0][0x23c], -R0 ;  /* 0x00008f0081027a23 */ /* 0x002fe20000010800 */
[----:B------:R-:W-:Y:S01]  /*96f0*/  @!P6 HFMA2.BF16_V2 R115, -RZ.H0_H0, RZ.H0_H0, -R214.H0_H0 ;  /* 0x200000ffff73e231 */ /* 0x000fe200003409d6 */
[----:B------:R-:W-:Y:S01]  /*9700*/  IMAD.MOV.U32 R114, RZ, RZ, R101 ;  /* 0x000000ffff727224 */ /* 0x000fe200078e0065 */
[----:B------:R-:W-:Y:S01]  /*9710*/  @!P5 HFMA2.BF16_V2 R128, -RZ.H0_H0, RZ.H0_H0, -R213.H0_H0 ;  /* 0x200000ffff80d231 */ /* 0x000fe200003409d5 */
[----:B------:R-:W-:-:S02]  /*9720*/  IMAD.MOV.U32 R66, RZ, RZ, R67 ;  /* 0x000000ffff427224 */ /* 0x000fc400078e0043 */
[----:B--2---:R-:W-:Y:S02]  /*9730*/  FADD.FTZ R3, R112, R24 ;  /* 0x0000001870037221 */ /* 0x004fe40000010000 */
[----:B------:R-:W-:Y:S02]  /*9740*/  IMAD.MOV.U32 R112, RZ, RZ, R105 ;  /* 0x000000ffff707224 */ /* 0x000fe400078e0069 */
[----:B------:R-:W-:Y:S01]  /*9750*/  IMAD.MOV.U32 R105, RZ, RZ, R84 ;  /* 0x000000ffff697224 */ /* 0x000fe200078e0054 */
[----:B------:R-:W-:Y:S01]  /*9760*/  HMMA.16816.F32.BF16 R56, R8, R22, R4 ;  /* 0x000000160838723c */ /* 0x000fe20000041804 */
[----:B------:R-:W-:Y:S01]  /*9770*/  FFMA.FTZ R0, R130, c[0x0][0x23c], -R0 ;  /* 0x00008f0082007a23 */ /* 0x000fe20000010800 */
[----:B------:R-:W1:Y:S01]  /*9780*/  LDSM.16.MT88.4 R20, [R185+0x16000] ;  /* 0x01600000b914783b */ /* 0x000e620000004200 */
[----:B------:R-:W-:Y:S02]  /*9790*/  IMAD.MOV.U32 R111, RZ, RZ, R103 ;  /* 0x000000ffff6f7224 */ /* 0x000fe400078e0067 */
[----:B------:R-:W-:-:S02]  /*97a0*/  IMAD.MOV.U32 R131, RZ, RZ, R108 ;  /* 0x000000ffff837224 */ /* 0x000fc400078e006c */
[----:B------:R-:W-:Y:S02]  /*97b0*/  FADD.FTZ R4, R37, R25 ;  /* 0x0000001925047221 */ /* 0x000fe40000010000 */
[----:B------:R-:W-:Y:S01]  /*97c0*/  IMAD.MOV.U32 R37, RZ, RZ, R112 ;  /* 0x000000ffff257224 */ /* 0x000fe200078e0070 */
[----:B------:R2:W-:Y:S01]  /*97d0*/  MUFU.EX2 R103, R2 ;  /* 0x0000000200677308 */ /* 0x0005e20000000800 */
[----:B------:R-:W-:Y:S01]  /*97e0*/  IMAD.MOV.U32 R112, RZ, RZ, R105 ;  /* 0x000000ffff707224 */ /* 0x000fe200078e0069 */
[----:B------:R-:W-:Y:S01]  /*97f0*/  @!P6 PRMT R214, R115, 0x5410, RZ ;  /* 0x0000541073d6e816 */ /* 0x000fe200000000ff */
[----:B------:R-:W-:Y:S01]  /*9800*/  IMAD.MOV.U32 R101, RZ, RZ, R44 ;  /* 0x000000ffff657224 */ /* 0x000fe200078e002c */
[----:B------:R-:W-:Y:S01]  /*9810*/  @!P5 PRMT R213, R128, 0x5410, RZ ;  /* 0x0000541080d5d816 */ /* 0x000fe200000000ff */
[----:B------:R-:W-:-:S03]  /*9820*/  IMAD.MOV.U32 R67, RZ, RZ, R64 ;  /* 0x000000ffff437224 */ /* 0x000fc600078e0040 */
[----:B------:R3:W4:Y:S01]  /*9830*/  MUFU.EX2 R105, R0 ;  /* 0x0000000000697308 */ /* 0x0007220000000800 */
[----:B------:R-:W-:Y:S02]  /*9840*/  IMAD.MOV.U32 R84, RZ, RZ, R75 ;  /* 0x000000ffff547224 */ /* 0x000fe400078e004b */
[----:B--2---:R-:W-:Y:S02]  /*9850*/  FADD.FTZ R2, R171, R3 ;  /* 0x00000003ab027221 */ /* 0x004fe40000010000 */
[----:B------:R-:W-:Y:S01]  /*9860*/  IMAD.MOV.U32 R113, RZ, RZ, R111 ;  /* 0x000000ffff717224 */ /* 0x000fe200078e006f */
[----:B-1----:R-:W-:Y:S01]  /*9870*/  HMMA.16816.F32.BF16 R16, R12, R20, RZ ;  /* 0x000000140c10723c */ /* 0x002fe200000418ff */
[----:B---3--:R-:W-:Y:S01]  /*9880*/  F2FP.BF16.PACK_AB R0, R107, R106 ;  /* 0x0000006a6b00723e */ /* 0x008fe200000010ff */
[----:B------:R-:W-:Y:S02]  /*9890*/  IMAD.MOV.U32 R6, RZ, RZ, R110 ;  /* 0x000000ffff067224 */ /* 0x000fe400078e006e */
[----:B------:R-:W-:Y:S01]  /*98a0*/  IMAD.MOV.U32 R7, RZ, RZ, R109 ;  /* 0x000000ffff077224 */ /* 0x000fe200078e006d */
[C---:B------:R-:W-:Y:S01]  /*98b0*/  PRMT R170, R0.reuse, 0x7632, R170 ;  /* 0x0000763200aa7816 */ /* 0x040fe200000000aa */
[----:B------:R-:W-:Y:S01]  /*98c0*/  IMAD.MOV.U32 R108, RZ, RZ, R50 ;  /* 0x000000ffff6c7224 */ /* 0x000fe200078e0032 */
[----:B------:R-:W-:Y:S01]  /*98d0*/  PRMT R171, R0, 0x7610, R171 ;  /* 0x0000761000ab7816 */ /* 0x000fe200000000ab */
[----:B------:R-:W-:Y:S01]  /*98e0*/  IMAD.MOV.U32 R115, RZ, RZ, R100 ;  /* 0x000000ffff737224 */ /* 0x000fe200078e0064 */
[----:B----4-:R-:W-:Y:S01]  /*98f0*/  F2FP.BF16.PACK_AB R0, R105, R103 ;  /* 0x000000676900723e */ /* 0x010fe200000010ff */
[----:B------:R-:W-:Y:S01]  /*9900*/  @!P3 HFMA2.BF16_V2 R130, -RZ.H0_H0, RZ.H0_H0, -R170.H0_H0 ;  /* 0x200000ffff82b231 */ /* 0x000fe200003409aa */
[----:B------:R-:W-:Y:S01]  /*9910*/  FADD.FTZ R3, R168, R4 ;  /* 0x00000004a8037221 */ /* 0x000fe20000010000 */
[----:B------:R-:W-:Y:S01]  /*9920*/  PRMT R27, R171, 0x5410, R170 ;  /* 0x00005410ab1b7816 */ /* 0x000fe200000000aa */
[----:B------:R-:W-:Y:S01]  /*9930*/  IMAD.MOV.U32 R111, RZ, RZ, R84 ;  /* 0x000000ffff6f7224 */ /* 0x000fe200078e0054 */
[C---:B------:R-:W-:Y:S01]  /*9940*/  PRMT R169, R0.reuse, 0x7610, R169 ;  /* 0x0000761000a97816 */ /* 0x040fe200000000a9 */
[----:B------:R-:W-:Y:S01]  /*9950*/  IMAD.MOV.U32 R64, RZ, RZ, R191 ;  /* 0x000000ffff407224 */ /* 0x000fe200078e00bf */
[----:B------:R-:W-:Y:S01]  /*9960*/  PRMT R168, R0, 0x7632, R168 ;  /* 0x0000763200a87816 */ /* 0x000fe200000000a8 */
[----:B------:R-:W-:Y:S01]  /*9970*/  FADD.FTZ R0, R112, R2 ;  /* 0x0000000270007221 */ /* 0x000fe20000010000 */
[----:B------:R-:W-:Y:S01]  /*9980*/  @!P3 PRMT R170, R130, 0x5410, RZ ;  /* 0x0000541082aab816 */ /* 0x000fe200000000ff */
[----:B------:R-:W-:Y:S01]  /*9990*/  IMAD.MOV.U32 R109, RZ, RZ, R51 ;  /* 0x000000ffff6d7224 */ /* 0x000fe200078e0033 */
[----:B------:R-:W-:Y:S01]  /*99a0*/  LEA R24, P3, R37, c[0x0][0x1f8], 0x1 ;  /* 0x00007e0025187a11 */ /* 0x000fe200078608ff */
[----:B------:R-:W-:Y:S01]  /*99b0*/  FADD.FTZ R2, R111, R0 ;  /* 0x000000006f027221 */ /* 0x000fe20000010000 */
[----:B------:R-:W-:Y:S01]  /*99c0*/  HSET2.LE.AND R0, R30, R252, PT ;  /* 0x000000fc1e007233 */ /* 0x000fe20003803000 */
[----:B------:R-:W-:Y:S01]  /*99d0*/  IMAD.MOV.U32 R110, RZ, RZ, R48 ;  /* 0x000000ffff6e7224 */ /* 0x000fe200078e0030 */
[----:B------:R-:W-:Y:S01]  /*99e0*/  LEA.HI.X R25, R37, c[0x0][0x1fc], R113, 0x1, P3 ;  /* 0x00007f0025197a11 */ /* 0x000fe200018f0c71 */
[----:B------:R-:W-:-:S02]  /*99f0*/  IMAD.MOV.U32 R37, RZ, RZ, R31 ;  /* 0x000000ffff257224 */ /* 0x000fc400078e001f */
[----:B------:R-:W-:Y:S01]  /*9a00*/  IMAD.MOV.U32 R100, RZ, RZ, R47 ;  /* 0x000000ffff647224 */ /* 0x000fe200078e002f */
[----:B------:R-:W1:Y:S01]  /*9a10*/  LDSM.16.MT88.4 R28, [R185+0x16800] ;  /* 0x01680000b91c783b */ /* 0x000e620000004200 */
[----:B------:R-:W-:Y:S01]  /*9a20*/  IMAD.MOV.U32 R111, RZ, RZ, R49 ;  /* 0x000000ffff6f7224 */ /* 0x000fe200078e0031 */
[----:B------:R-:W-:Y:S01]  /*9a30*/  @!P4 HFMA2.BF16_V2 R129, -RZ.H0_H0, RZ.H0_H0, -R171.H0_H0 ;  /* 0x200000ffff81c231 */ /* 0x000fe200003409ab */
[----:B------:R-:W-:Y:S02]  /*9a40*/  FADD.FTZ R3, R247, R3 ;  /* 0x00000003f7037221 */ /* 0x000fe40000010000 */
[----:B------:R-:W-:Y:S02]  /*9a50*/  IMAD.MOV.U32 R75, RZ, RZ, R190 ;  /* 0x000000ffff4b7224 */ /* 0x000fe400078e00be */
[----:B------:R-:W-:Y:S01]  /*9a60*/  IMAD.MOV.U32 R84, RZ, RZ, R74 ;  /* 0x000000ffff547224 */ /* 0x000fe200078e004a */
[----:B------:R-:W-:Y:S01]  /*9a70*/  @!P2 HFMA2.BF16_V2 R135, -RZ.H0_H0, RZ.H0_H0, -R169.H0_H0 ;  /* 0x200000ffff87a231 */ /* 0x000fe200003409a9 */
[----:B------:R2:W5:Y:S01]  /*9a80*/  LDL.LU R191, [R1+0xf8] ;  /* 0x0000f80001bf7983 */ /* 0x0005620000300800 */
[----:B-1----:R-:W-:Y:S01]  /*9a90*/  HMMA.16816.F32.BF16 R48, R8, R28, R16 ;  /* 0x0000001c0830723c */ /* 0x002fe20000041810 */
[----:B------:R-:W-:-:S02]  /*9aa0*/  IMAD.MOV.U32 R112, RZ, RZ, R104 ;  /* 0x000000ffff707224 */ /* 0x000fc400078e0068 */
[----:B------:R-:W-:Y:S01]  /*9ab0*/  IMAD.MOV.U32 R113, RZ, RZ, R102 ;  /* 0x000000ffff717224 */ /* 0x000fe200078e0066 */
[----:B------:R-:W-:Y:S01]  /*9ac0*/  LOP3.LUT R4, R0, R42, RZ, 0xc0, !PT ;  /* 0x0000002a00047212 */ /* 0x000fe200078ec0ff */
[----:B------:R-:W-:Y:S01]  /*9ad0*/  FADD.FTZ R246, R246, R2 ;  /* 0x00000002f6f67221 */ /* 0x000fe20000010000 */
[----:B------:R-:W-:Y:S02]  /*9ae0*/  PRMT R26, R169, 0x5410, R168 ;  /* 0x00005410a91a7816 */ /* 0x000fe400000000a8 */
[----:B------:R-:W-:Y:S01]  /*9af0*/  @!P4 PRMT R171, R129, 0x5410, RZ ;  /* 0x0000541081abc816 */ /* 0x000fe200000000ff */
[----:B------:R-:W-:Y:S01]  /*9b00*/  HMMA.16816.F32.BF16 R16, R12, R22, RZ ;  /* 0x000000160c10723c */ /* 0x000fe200000418ff */
[----:B------:R-:W1:Y:S01]  /*9b10*/  LDSM.16.MT88.4 R20, [R184+0x16000] ;  /* 0x01600000b814783b */ /* 0x000e620000004200 */
[----:B------:R-:W-:Y:S02]  /*9b20*/  IMAD.MOV.U32 R104, RZ, RZ, R46 ;  /* 0x000000ffff687224 */ /* 0x000fe400078e002e */
[----:B------:R-:W-:Y:S01]  /*9b30*/  IMAD.MOV.U32 R102, RZ, RZ, R45 ;  /* 0x000000ffff667224 */ /* 0x000fe200078e002d */
[----:B------:R-:W-:Y:S01]  /*9b40*/  STG.E.U16 [R24.64+0x2], R55 ;  /* 0x0000023718007986 */ /* 0x000fe2000c101516 */
[----:B------:R-:W-:-:S02]  /*9b50*/  FADD.FTZ R247, R188, R3 ;  /* 0x00000003bcf77221 */ /* 0x000fc40000010000 */
[----:B------:R-:W-:Y:S01]  /*9b60*/  IMAD.MOV.U32 R74, RZ, RZ, R75 ;  /* 0x000000ffff4a7224 */ /* 0x000fe200078e004b */
[----:B------:R-:W-:Y:S01]  /*9b70*/  @!P1 HFMA2.BF16_V2 R134, -RZ.H0_H0, RZ.H0_H0, -R168.H0_H0 ;  /* 0x200000ffff869231 */ /* 0x000fe200003409a8 */
[----:B------:R-:W-:Y:S04]  /*9b80*/  STG.E.U16 [R24.64], R85 ;  /* 0x0000005518007986 */ /* 0x000fe8000c101516 */
[----:B------:R2:W5:Y:S10]  /*9b90*/  LDL.LU R190, [R1+0xf4] ;  /* 0x0000f40001be7983 */ /* 0x0005740000300800 */
[----:B------:R-:W-:Y:S01]  /*9ba0*/  HMMA.16816.F32.BF16 R44, R8, R30, R16 ;  /* 0x0000001e082c723c */ /* 0x000fe20000041810 */
[----:B------:R-:W-:Y:S01]  /*9bb0*/  HSET2.LE.AND R0, R36, R252, PT ;  /* 0x000000fc24007233 */ /* 0x000fe20003803000 */
[----:B------:R-:W-:-:S06]  /*9bc0*/  IMAD.MOV.U32 R75, RZ, RZ, R189 ;  /* 0x000000ffff4b7224 */ /* 0x000fcc00078e00bd */
[C---:B-1----:R-:W-:Y:S01]  /*9bd0*/  HMMA.16816.F32.BF16 R28, R12.reuse, R20, RZ ;  /* 0x000000140c1c723c */ /* 0x042fe200000418ff */
[----:B------:R-:W-:Y:S01]  /*9be0*/  LOP3.LUT R5, R0, R53, RZ, 0xc0, !PT ;  /* 0x0000003500057212 */ /* 0x000fe200078ec0ff */
[--C-:B------:R-:W-:Y:S01]  /*9bf0*/  HSET2.LE.AND R2, R38, R252.reuse, PT ;  /* 0x000000fc26027233 */ /* 0x100fe20003803000 */
[----:B------:R-:W-:Y:S01]  /*9c00*/  IMAD.MOV.U32 R36, RZ, RZ, R6 ;  /* 0x000000ffff247224 */ /* 0x000fe200078e0006 */
[--C-:B------:R-:W-:Y:S02]  /*9c10*/  HSET2.LE.AND R17, R35, R252.reuse, PT ;  /* 0x000000fc23117233 */ /* 0x100fe40003803000 */
[--C-:B------:R-:W-:Y:S01]  /*9c20*/  HSET2.LE.AND R3, R33, R252.reuse, PT ;  /* 0x000000fc21037233 */ /* 0x100fe20003803000 */
[----:B------:R-:W-:Y:S01]  /*9c30*/  @!P1 PRMT R168, R134, 0x5410, RZ ;  /* 0x0000541086a89816 */ /* 0x000fe200000000ff */
[----:B------:R-:W-:Y:S01]  /*9c40*/  HMMA.16816.F32.BF16 R20, R12, R22, RZ ;  /* 0x000000160c14723c */ /* 0x000fe200000418ff */
[----:B------:R-:W1:Y:S01]  /*9c50*/  LDSM.16.MT88.4 R12, [R184+0x16800] ;  /* 0x01680000b80c783b */ /* 0x000e620000004200 */
[--C-:B------:R-:W-:Y:S01]  /*9c60*/  HSET2.LE.AND R0, R39, R252.reuse, PT ;  /* 0x000000fc27007233 */ /* 0x100fe20003803000 */
[----:B------:R-:W-:Y:S01]  /*9c70*/  IMAD.MOV.U32 R38, RZ, RZ, R7 ;  /* 0x000000ffff267224 */ /* 0x000fe200078e0007 */
[----:B------:R-:W-:Y:S01]  /*9c80*/  LOP3.LUT R7, R2, R43, RZ, 0xc0, !PT ;  /* 0x0000002b02077212 */ /* 0x000fe200078ec0ff */
[--C-:B------:R-:W-:Y:S01]  /*9c90*/  HSET2.LE.AND R18, R34, R252.reuse, PT ;  /* 0x000000fc22127233 */ /* 0x100fe20003803000 */
[----:B------:R-:W-:Y:S01]  /*9ca0*/  @!P2 PRMT R169, R135, 0x5410, RZ ;  /* 0x0000541087a9a816 */ /* 0x000fe200000000ff */
[----:B------:R-:W-:Y:S01]  /*9cb0*/  HSET2.LE.AND R16, R32, R252, PT ;  /* 0x000000fc20107233 */ /* 0x000fe20003803000 */
[----:B------:R2:W5:Y:S01]  /*9cc0*/  LDL.LU R189, [R1+0xf0] ;  /* 0x0000f00001bd7983 */ /* 0x0005620000300800 */
[----:B------:R-:W-:Y:S01]  /*9cd0*/  LOP3.LUT R130, R17, R27, RZ, 0xc0, !PT ;  /* 0x0000001b11827212 */ /* 0x000fe200078ec0ff */
[----:B------:R-:W-:-:S02]  /*9ce0*/  IMAD.MOV.U32 R33, RZ, RZ, R187 ;  /* 0x000000ffff217224 */ /* 0x000fc400078e00bb */
[----:B------:R-:W-:Y:S01]  /*9cf0*/  IMAD.MOV.U32 R35, RZ, RZ, R181 ;  /* 0x000000ffff237224 */ /* 0x000fe200078e00b5 */
[----:B------:R-:W-:Y:S01]  /*9d00*/  LOP3.LUT R128, R3, R41, RZ, 0xc0, !PT ;  /* 0x0000002903807212 */ /* 0x000fe200078ec0ff */
[----:B------:R-:W-:Y:S02]  /*9d10*/  IMAD.MOV.U32 R134, RZ, RZ, c[0x0][0x228] ;  /* 0x00008a00ff867624 */ /* 0x000fe400078e00ff */
[C---:B-1----:R-:W-:Y:S08]  /*9d20*/  HMMA.16816.F32.BF16 R28, R8.reuse, R12, R28 ;  /* 0x0000000c081c723c */ /* 0x042ff0000004181c */
[----:B------:R-:W-:Y:S01]  /*9d30*/  HMMA.16816.F32.BF16 R20, R8, R14, R20 ;  /* 0x0000000e0814723c */ /* 0x000fe20000041814 */
[----:B------:R-:W1:Y:S01]  /*9d40*/  LDSM.16.MT88.4 R8, [R182+0x11000] ;  /* 0x01100000b608783b */ /* 0x000e620000004200 */
[----:B------:R-:W-:Y:S01]  /*9d50*/  LOP3.LUT R6, R0, R52, RZ, 0xc0, !PT ;  /* 0x0000003400067212 */ /* 0x000fe200078ec0ff */
[----:B------:R-:W-:Y:S01]  /*9d60*/  IMAD.MOV.U32 R39, RZ, RZ, R131 ;  /* 0x000000ffff277224 */ /* 0x000fe200078e0083 */
[----:B------:R-:W-:Y:S01]  /*9d70*/  LOP3.LUT R129, R16, R40, RZ, 0xc0, !PT ;  /* 0x0000002810817212 */ /* 0x000fe200078ec0ff */
[----:B------:R-:W3:Y:S01]  /*9d80*/  LDSM.16.MT88.4 R12, [R183+0x11000] ;  /* 0x01100000b70c783b */ /* 0x000ee20000004200 */
[----:B------:R-:W-:Y:S01]  /*9d90*/  LOP3.LUT R131, R18, R26, RZ, 0xc0, !PT ;  /* 0x0000001a12837212 */ /* 0x000fe200078ec0ff */
[----:B------:R-:W-:-:S02]  /*9da0*/  IMAD.MOV.U32 R32, RZ, RZ, R104 ;  /* 0x000000ffff207224 */ /* 0x000fc400078e0068 */
[----:B------:R-:W-:Y:S01]  /*9db0*/  IMAD.MOV.U32 R34, RZ, RZ, R186 ;  /* 0x000000ffff227224 */ /* 0x000fe200078e00ba */
[----:B------:R2:W5:Y:S01]  /*9dc0*/  LDL.LU R188, [R1+0xec] ;  /* 0x0000ec0001bc7983 */ /* 0x0005620000300800 */
[----:B------:R-:W-:Y:S01]  /*9dd0*/  IMAD.SHL.U32 R134, R134, 0x8, RZ ;  /* 0x0000000886867824 */ /* 0x000fe200078e00ff */
[C---:B-1----:R-:W-:Y:S08]  /*9de0*/  HMMA.16816.F32.BF16 R164, R4.reuse, R8, R164 ;  /* 0x0000000804a4723c */ /* 0x042ff000000418a4 */
[C---:B------:R-:W-:Y:S01]  /*9df0*/  HMMA.16816.F32.BF16 R16, R4.reuse, R10, R148 ;  /* 0x0000000a0410723c */ /* 0x040fe20000041894 */
[----:B------:R-:W1:Y:S07]  /*9e00*/  LDSM.16.MT88.4 R8, [R185+0x11000] ;  /* 0x01100000b908783b */ /* 0x000e6e0000004200 */
[C---:B---3--:R-:W-:Y:S01]  /*9e10*/  HMMA.16816.F32.BF16 R156, R4.reuse, R12, R156 ;  /* 0x0000000c049c723c */ /* 0x048fe2000004189c */
[----:B------:R-:W-:Y:S01]  /*9e20*/  IMAD.MOV.U32 R104, RZ, RZ, R99 ;  /* 0x000000ffff687224 */ /* 0x000fe200078e0063 */
[----:B------:R2:W5:Y:S06]  /*9e30*/  LDL.LU R187, [R1+0xe8] ;  /* 0x0000e80001bb7983 */ /* 0x00056c0000300800 */
[----:B------:R-:W-:Y:S01]  /*9e40*/  HMMA.16816.F32.BF16 R32, R4, R14, R32 ;  /* 0x0000000e0420723c */ /* 0x000fe20000041820 */
[----:B------:R-:W3:Y:S01]  /*9e50*/  LDSM.16.MT88.4 R12, [R184+0x11000] ;  /* 0x01100000b80c783b */ /* 0x000ee20000004200 */
[----:B------:R-:W-:-:S03]  /*9e60*/  IMAD.WIDE R134, R134, 0x2, R24 ;  /* 0x0000000286867825 */ /* 0x000fc600078e0218 */
[----:B------:R2:W5:Y:S03]  /*9e70*/  LDL.LU R186, [R1+0xe4] ;  /* 0x0000e40001ba7983 */ /* 0x0005660000300800 */
[C---:B-1----:R-:W-:Y:S08]  /*9e80*/  HMMA.16816.F32.BF16 R148, R4.reuse, R8, R36 ;  /* 0x000000080494723c */ /* 0x042ff00000041824 */
[C---:B---3--:R-:W-:Y:S08]  /*9e90*/  HMMA.16816.F32.BF16 R140, R4.reuse, R12, R140 ;  /* 0x0000000c048c723c */ /* 0x048ff0000004188c */
[----:B------:R-:W-:Y:S01]  /*9ea0*/  HMMA.16816.F32.BF16 R40, R4, R14, R112 ;  /* 0x0000000e0428723c */ /* 0x000fe20000041870 */
[----:B------:R-:W-:Y:S01]  /*9eb0*/  LDSM.16.MT88.4 R12, [R183+0x13000] ;  /* 0x01300000b70c783b */ /* 0x000fe20000004200 */
[----:B------:R-:W-:-:S02]  /*9ec0*/  IMAD.MOV.U32 R2, RZ, RZ, R84 ;  /* 0x000000ffff027224 */ /* 0x000fc400078e0054 */
[----:B------:R-:W-:Y:S01]  /*9ed0*/  IMAD.MOV.U32 R0, RZ, RZ, R89 ;  /* 0x000000ffff007224 */ /* 0x000fe200078e0059 */
[----:B------:R-:W-:Y:S03]  /*9ee0*/  STG.E.U16 [R134.64], R88 ;  /* 0x0000005886007986 */ /* 0x000fe6000c101516 */
[----:B------:R-:W-:Y:S01]  /*9ef0*/  HMMA.16816.F32.BF16 R36, R4, R10, R108 ;  /* 0x0000000a0424723c */ /* 0x000fe2000004186c */
[----:B------:R-:W1:Y:S04]  /*9f00*/  LDSM.16.MT88.4 R8, [R182+0x13000] ;  /* 0x01300000b608783b */ /* 0x000e680000004200 */
[----:B------:R-:W-:Y:S02]  /*9f10*/  STG.E.U16 [R134.64+0x2], R87 ;  /* 0x0000025786007986 */ /* 0x000fe4000c101516 */
[----:B------:R-:W-:-:S02]  /*9f20*/  IMAD.MOV.U32 R109, RZ, RZ, R100 ;  /* 0x000000ffff6d7224 */ /* 0x000fc400078e0064 */
[----:B------:R-:W-:Y:S01]  /*9f30*/  IMAD.MOV.U32 R100, RZ, RZ, R54 ;  /* 0x000000ffff647224 */ /* 0x000fe200078e0036 */
[----:B------:R2:W5:Y:S01]  /*9f40*/  LDL.LU R181, [R1+0xe0] ;  /* 0x0000e00001b57983 */ /* 0x0005620000300800 */
[C---:B-1----:R-:W-:Y:S08]  /*9f50*/  HMMA.16816.F32.BF16 R52, R4.reuse, R8, R68 ;  /* 0x000000080434723c */ /* 0x042ff00000041844 */
[C---:B------:R-:W-:Y:S01]  /*9f60*/  HMMA.16816.F32.BF16 R60, R4.reuse, R10, R60 ;  /* 0x0000000a043c723c */ /* 0x040fe2000004183c */
[----:B------:R-:W1:Y:S07]  /*9f70*/  LDSM.16.MT88.4 R8, [R185+0x13000] ;  /* 0x01300000b908783b */ /* 0x000e6e0000004200 */
[C---:B------:R-:W-:Y:S08]  /*9f80*/  HMMA.16816.F32.BF16 R64, R4.reuse, R12, R64 ;  /* 0x0000000c0440723c */ /* 0x040ff00000041840 */
[C---:B------:R-:W-:Y:S01]  /*9f90*/  HMMA.16816.F32.BF16 R68, R4.reuse, R14, R92 ;  /* 0x0000000e0444723c */ /* 0x040fe2000004185c */
[----:B------:R-:W3:Y:S07]  /*9fa0*/  LDSM.16.MT88.4 R12, [R184+0x13000] ;  /* 0x01300000b80c783b */ /* 0x000eee0000004200 */
[C---:B-1----:R-:W-:Y:S08]  /*9fb0*/  HMMA.16816.F32.BF16 R72, R4.reuse, R8, R72 ;  /* 0x000000080448723c */ /* 0x042ff00000041848 */
[----:B------:R-:W-:Y:S01]  /*9fc0*/  HMMA.16816.F32.BF16 R76, R4, R10, R76 ;  /* 0x0000000a044c723c */ /* 0x000fe2000004184c */
[----:B------:R-:W1:Y:S01]  /*9fd0*/  LDSM.16.MT88.4 R8, [R182+0x15000] ;  /* 0x01500000b608783b */ /* 0x000e620000004200 */
[----:B------:R-:W-:-:S02]  /*9fe0*/  IMAD.MOV.U32 R111, RZ, RZ, R102 ;  /* 0x000000ffff6f7224 */ /* 0x000fc400078e0066 */
[----:B------:R-:W-:Y:S02]  /*9ff0*/  IMAD.MOV.U32 R110, RZ, RZ, R101 ;  /* 0x000000ffff6e7224 */ /* 0x000fe400078e0065 */
[----:B------:R-:W-:Y:S02]  /*a000*/  IMAD.MOV.U32 R108, RZ, RZ, R96 ;  /* 0x000000ffff6c7224 */ /* 0x000fe400078e0060 */
[----:B------:R-:W-:Y:S02]  /*a010*/  IMAD.MOV.U32 R102, RZ, RZ, R97 ;  /* 0x000000ffff667224 */ /* 0x000fe400078e0061 */
[----:B------:R-:W-:Y:S02]  /*a020*/  IMAD.MOV.U32 R101, RZ, RZ, R98 ;  /* 0x000000ffff657224 */ /* 0x000fe400078e0062 */
[----:B------:R-:W-:Y:S02]  /*a030*/  IMAD.MOV.U32 R114, RZ, RZ, R91 ;  /* 0x000000ffff727224 */ /* 0x000fe400078e005b */
[----:B------:R-:W-:-:S02]  /*a040*/  IMAD.MOV.U32 R113, RZ, RZ, R90 ;  /* 0x000000ffff717224 */ /* 0x000fc400078e005a */
[----:B------:R-:W-:Y:S01]  /*a050*/  IMAD.MOV.U32 R112, RZ, RZ, R86 ;  /* 0x000000ffff707224 */ /* 0x000fe200078e0056 */
[C---:B---3--:R-:W-:Y:S08]  /*a060*/  HMMA.16816.F32.BF16 R88, R4.reuse, R14, R240 ;  /* 0x0000000e0458723c */ /* 0x048ff000000418f0 */
        /* <DEDUP_REMOVED lines=15> */
[----:B---3--:R-:W-:Y:S01]  /*a160*/  HMMA.16816.F32.BF16 R104, R4, R14, R160 ;  /* 0x0000000e0468723c */ /* 0x008fe200000418a0 */
[----:B------:R-:W-:Y:S01]  /*a170*/  IMAD.MOV.U32 R249, RZ, RZ, R101 ;  /* 0x000000fffff97224 */ /* 0x000fe200078e0065 */
[----:B------:R-:W-:Y:S01]  /*a180*/  LDSM.16.MT88.4 R160, [R182+0x11800] ;  /* 0x01180000b6a0783b */ /* 0x000fe20000004200 */
[----:B------:R-:W-:-:S05]  /*a190*/  IMAD.MOV.U32 R248, RZ, RZ, R100 ;  /* 0x000000fffff87224 */ /* 0x000fca00078e0064 */
[C---:B------:R-:W-:Y:S01]  /*a1a0*/  HMMA.16816.F32.BF16 R100, R4.reuse, R12, R236 ;  /* 0x0000000c0464723c */ /* 0x040fe200000418ec */
[----:B------:R-:W3:Y:S07]  /*a1b0*/  LDSM.16.MT88.4 R12, [R184+0x15000] ;  /* 0x01500000b80c783b */ /* 0x000eee0000004200 */
[----:B-1----:R-:W-:Y:S07]  /*a1c0*/  HMMA.16816.F32.BF16 R108, R4, R8, R144 ;  /* 0x00000008046c723c */ /* 0x002fee0000041890 */
[----:B------:R-:W-:-:S02]  /*a1d0*/  IMAD.MOV.U32 R145, RZ, RZ, R114 ;  /* 0x000000ffff917224 */ /* 0x000fc400078e0072 */
[----:B------:R-:W-:Y:S02]  /*a1e0*/  IMAD.MOV.U32 R146, RZ, RZ, R113 ;  /* 0x000000ffff927224 */ /* 0x000fe400078e0071 */
[----:B------:R-:W-:Y:S02]  /*a1f0*/  IMAD.MOV.U32 R147, RZ, RZ, R112 ;  /* 0x000000ffff937224 */ /* 0x000fe400078e0070 */
[C---:B------:R-:W-:Y:S01]  /*a200*/  HMMA.16816.F32.BF16 R112, R4.reuse, R10, R136 ;  /* 0x0000000a0470723c */ /* 0x040fe20000041888 */
[----:B------:R-:W1:Y:S04]  /*a210*/  LDSM.16.MT88.4 R8, [R182+0x17000] ;  /* 0x01700000b608783b */ /* 0x000e680000004200 */
[----:B------:R-:W-:Y:S03]  /*a220*/  LDSM.16.MT88.4 R136, [R184+0x11800] ;  /* 0x01180000b888783b */ /* 0x000fe60000004200 */
[C---:B---3--:R-:W-:Y:S08]  /*a230*/  HMMA.16816.F32.BF16 R116, R4.reuse, R12, R116 ;  /* 0x0000000c0474723c */ /* 0x048ff00000041874 */
[C---:B------:R-:W-:Y:S01]  /*a240*/  HMMA.16816.F32.BF16 R120, R4.reuse, R14, R120 ;  /* 0x0000000e0478723c */ /* 0x040fe20000041878 */
[----:B------:R-:W3:Y:S07]  /*a250*/  LDSM.16.MT88.4 R12, [R183+0x17000] ;  /* 0x01700000b70c783b */ /* 0x000eee0000004200 */
[C---:B-1----:R-:W-:Y:S08]  /*a260*/  HMMA.16816.F32.BF16 R224, R4.reuse, R8, R224 ;  /* 0x0000000804e0723c */ /* 0x042ff000000418e0 */
[C---:B------:R-:W-:Y:S01]  /*a270*/  HMMA.16816.F32.BF16 R124, R4.reuse, R10, R124 ;  /* 0x0000000a047c723c */ /* 0x040fe2000004187c */
[----:B------:R-:W1:Y:S07]  /*a280*/  LDSM.16.MT88.4 R8, [R185+0x17000] ;  /* 0x01700000b908783b */ /* 0x000e6e0000004200 */
[C---:B---3--:R-:W-:Y:S01]  /*a290*/  HMMA.16816.F32.BF16 R240, R4.reuse, R12, R80 ;  /* 0x0000000c04f0723c */ /* 0x048fe20000041850 */
[----:B------:R-:W-:Y:S07]  /*a2a0*/  LDSM.16.MT88.4 R80, [R183+0x15800] ;  /* 0x01580000b750783b */ /* 0x000fee0000004200 */
[C---:B------:R-:W-:Y:S01]  /*a2b0*/  HMMA.16816.F32.BF16 R236, R4.reuse, R14, R56 ;  /* 0x0000000e04ec723c */ /* 0x040fe20000041838 */
[----:B------:R-:W-:Y:S07]  /*a2c0*/  LDSM.16.MT88.4 R56, [R185+0x13800] ;  /* 0x01380000b938783b */ /* 0x000fee0000004200 */
[C---:B-1----:R-:W-:Y:S01]  /*a2d0*/  HMMA.16816.F32.BF16 R228, R4.reuse, R8, R48 ;  /* 0x0000000804e4723c */ /* 0x042fe20000041830 */
[----:B------:R-:W-:Y:S07]  /*a2e0*/  LDSM.16.MT88.4 R48, [R183+0x13800] ;  /* 0x01380000b730783b */ /* 0x000fee0000004200 */
[----:B------:R-:W-:Y:S01]  /*a2f0*/  HMMA.16816.F32.BF16 R12, R4, R10, R44 ;  /* 0x0000000a040c723c */ /* 0x000fe2000004182c */
[----:B------:R-:W1:Y:S07]  /*a300*/  LDSM.16.MT88.4 R8, [R184+0x17000] ;  /* 0x01700000b808783b */ /* 0x000e6e0000004200 */
        /* <DEDUP_REMOVED lines=9> */
[----:B------:R-:W1:Y:S01]  /*a3a0*/  LDSM.16.MT88.4 R144, [R185+0x11800] ;  /* 0x01180000b990783b */ /* 0x000e620000004200 */
[C---:B------:R-:W-:Y:S03]  /*a3b0*/  HMMA.16816.F32.BF16 R44, R128.reuse, R48, R64 ;  /* 0x00000030802c723c */ /* 0x040fe60000041840 */
[----:B------:R-:W3:Y:S05]  /*a3c0*/  LDSM.16.MT88.4 R64, [R184+0x13800] ;  /* 0x01380000b840783b */ /* 0x000eea0000004200 */
[C---:B-1----:R-:W-:Y:S08]  /*a3d0*/  HMMA.16816.F32.BF16 R148, R128.reuse, R144, R148 ;  /* 0x000000908094723c */ /* 0x042ff00000041894 */
[C---:B------:R-:W-:Y:S08]  /*a3e0*/  HMMA.16816.F32.BF16 R144, R128.reuse, R146, R36 ;  /* 0x000000928090723c */ /* 0x040ff00000041824 */
[C---:B------:R-:W-:Y:S08]  /*a3f0*/  HMMA.16816.F32.BF16 R36, R128.reuse, R40, R52 ;  /* 0x000000288024723c */ /* 0x040ff00000041834 */
[C---:B------:R-:W-:Y:S01]  /*a400*/  HMMA.16816.F32.BF16 R52, R128.reuse, R56, R72 ;  /* 0x000000388034723c */ /* 0x040fe20000041848 */
[----:B------:R-:W1:Y:S07]  /*a410*/  LDSM.16.MT88.4 R72, [R182+0x15800] ;  /* 0x01580000b648783b */ /* 0x000e6e0000004200 */
[C---:B------:R-:W-:Y:S08]  /*a420*/  HMMA.16816.F32.BF16 R40, R128.reuse, R42, R60 ;  /* 0x0000002a8028723c */ /* 0x040ff0000004183c */
[C---:B------:R-:W-:Y:S08]  /*a430*/  HMMA.16816.F32.BF16 R48, R128.reuse, R50, R68 ;  /* 0x000000328030723c */ /* 0x040ff00000041844 */
[C---:B---3--:R-:W-:Y:S08]  /*a440*/  HMMA.16816.F32.BF16 R60, R128.reuse, R64, R84 ;  /* 0x00000040803c723c */ /* 0x048ff00000041854 */
[C---:B------:R-:W-:Y:S01]  /*a450*/  HMMA.16816.F32.BF16 R64, R128.reuse, R66, R88 ;  /* 0x000000428040723c */ /* 0x040fe20000041858 */
[----:B------:R-:W3:Y:S07]  /*a460*/  LDSM.16.MT88.4 R88, [R185+0x15800] ;  /* 0x01580000b958783b */ /* 0x000eee0000004200 */
[C---:B-1----:R-:W-:Y:S08]  /*a470*/  HMMA.16816.F32.BF16 R68, R128.reuse, R72, R92 ;  /* 0x000000488044723c */ /* 0x042ff0000004185c */
[----:B------:R-:W-:Y:S01]  /*a480*/  HMMA.16816.F32.BF16 R72, R128, R74, R96 ;  /* 0x0000004a8048723c */ /* 0x000fe20000041860 */
[----:B------:R-:W1:Y:S01]  /*a490*/  LDSM.16.MT88.4 R96, [R184+0x15800] ;  /* 0x01580000b860783b */ /* 0x000e620000004200 */
[----:B------:R-:W-:-:S06]  /*a4a0*/  FADD.FTZ R2, R2, R247 ;  /* 0x000000f702027221 */ /* 0x000fcc0000010000 */
[----:B------:R-:W-:Y:S01]  /*a4b0*/  HMMA.16816.F32.BF16 R164, R128, R160, R164 ;  /* 0x000000a080a4723c */ /* 0x000fe200000418a4 */
[----:B------:R-:W-:-:S07]  /*a4c0*/  FADD.FTZ R0, R0, R246 ;  /* 0x000000f600007221 */ /* 0x000fce0000010000 */
[----:B------:R-:W-:Y:S07]  /*a4d0*/  HMMA.16816.F32.BF16 R160, R128, R162, R16 ;  /* 0x000000a280a0723c */ /* 0x000fee0000041810 */
[----:B------:R-:W-:Y:S02]  /*a4e0*/  IMAD.MOV.U32 R17, RZ, RZ, R155 ;  /* 0x000000ffff117224 */ /* 0x000fe400078e009b */
[----:B------:R-:W-:Y:S02]  /*a4f0*/  IMAD.MOV.U32 R18, RZ, RZ, R154 ;  /* 0x000000ffff127224 */ /* 0x000fe400078e009a */
[----:B------:R-:W-:-:S02]  /*a500*/  IMAD.MOV.U32 R19, RZ, RZ, R153 ;  /* 0x000000ffff137224 */ /* 0x000fc400078e0099 */
[----:B------:R-:W-:Y:S01]  /*a510*/  FADD.FTZ R2, R17, R2 ;  /* 0x0000000211027221 */ /* 0x000fe20000010000 */
[----:B------:R-:W-:Y:S01]  /*a520*/  HMMA.16816.F32.BF16 R56, R128, R58, R76 ;  /* 0x0000003a8038723c */ /* 0x000fe2000004184c */
[----:B------:R-:W-:Y:S02]  /*a530*/  IMAD.MOV.U32 R10, RZ, RZ, R152 ;  /* 0x000000ffff0a7224 */ /* 0x000fe400078e0098 */
[----:B------:R-:W-:Y:S01]  /*a540*/  FADD.FTZ R0, R18, R0 ;  /* 0x0000000012007221 */ /* 0x000fe20000010000 */
[----:B------:R-:W-:Y:S01]  /*a550*/  LDSM.16.MT88.4 R152, [R183+0x11800] ;  /* 0x01180000b798783b */ /* 0x000fe20000004200 */
[----:B------:R-:W-:-:S03]  /*a560*/  FADD.FTZ R2, R19, R2 ;  /* 0x0000000213027221 */ /* 0x000fc60000010000 */
[----:B------:R-:W-:Y:S01]  /*a570*/  HMMA.16816.F32.BF16 R76, R128, R80, R100 ;  /* 0x00000050804c723c */ /* 0x000fe20000041864 */
[----:B------:R-:W-:Y:S02]  /*a580*/  FADD.FTZ R0, R10, R0 ;  /* 0x000000000a007221 */ /* 0x000fe40000010000 */
[----:B------:R-:W-:-:S05]  /*a590*/  FADD.FTZ R2, R11, R2 ;  /* 0x000000020b027221 */ /* 0x000fca0000010000 */
[----:B------:R-:W-:Y:S01]  /*a5a0*/  HMMA.16816.F32.BF16 R80, R128, R82, R104 ;  /* 0x000000528050723c */ /* 0x000fe20000041868 */
[----:B------:R-:W4:Y:S01]  /*a5b0*/  LDSM.16.MT88.4 R104, [R182+0x17800] ;  /* 0x01780000b668783b */ /* 0x000f220000004200 */
[----:B------:R-:W-:-:S06]  /*a5c0*/  FADD.FTZ R0, R8, R0 ;  /* 0x0000000008007221 */ /* 0x000fcc0000010000 */
[----:B---3--:R-:W-:Y:S01]  /*a5d0*/  HMMA.16816.F32.BF16 R84, R128, R88, R108 ;  /* 0x000000588054723c */ /* 0x008fe2000004186c */
[----:B------:R-:W-:-:S07]  /*a5e0*/  FADD.FTZ R2, R9, R2 ;  /* 0x0000000209027221 */ /* 0x000fce0000010000 */
[C---:B-1----:R-:W-:Y:S08]  /*a5f0*/  HMMA.16816.F32.BF16 R92, R128.reuse, R96, R116 ;  /* 0x00000060805c723c */ /* 0x042ff00000041874 */
[C---:B------:R-:W-:Y:S01]  /*a600*/  HMMA.16816.F32.BF16 R88, R128.reuse, R90, R112 ;  /* 0x0000005a8058723c */ /* 0x040fe20000041870 */
[----:B------:R-:W1:Y:S07]  /*a610*/  LDSM.16.MT88.4 R112, [R183+0x17800] ;  /* 0x01780000b770783b */ /* 0x000e6e0000004200 */
[----:B------:R-:W-:Y:S01]  /*a620*/  HMMA.16816.F32.BF16 R96, R128, R98, R120 ;  /* 0x000000628060723c */ /* 0x000fe20000041878 */
[----:B------:R-:W3:Y:S01]  /*a630*/  LDSM.16.MT88.4 R120, [R185+0x17800] ;  /* 0x01780000b978783b */ /* 0x000ee20000004200 */
[----:B------:R-:W-:-:S02]  /*a640*/  FADD.FTZ R0, R248, R0 ;  /* 0x00000000f8007221 */ /* 0x000fc40000010000 */
[----:B------:R-:W-:Y:S01]  /*a650*/  FADD.FTZ R2, R249, R2 ;  /* 0x00000002f9027221 */ /* 0x000fe20000010000 */
[----:B------:R-:W-:Y:S01]  /*a660*/  STG.E.U16 [R24.64+0x10], R245 ;  /* 0x000010f518007986 */ /* 0x000fe2000c101516 */
[----:B------:R-:W-:Y:S02]  /*a670*/  FADD.FTZ R0, R250, R0 ;  /* 0x00000000fa007221 */ /* 0x000fe40000010000 */
[----:B------:R-:W-:Y:S01]  /*a680*/  FADD.FTZ R2, R251, R2 ;  /* 0x00000002fb027221 */ /* 0x000fe20000010000 */
[----:B------:R-:W-:Y:S01]  /*a690*/  STG.E.U16 [R24.64+0x12], R244 ;  /* 0x000012f418007986 */ /* 0x000fe2000c101516 */
[----:B------:R-:W-:-:S03]  /*a6a0*/  FADD.FTZ R0, R26, R0 ;  /* 0x000000001a007221 */ /* 0x000fc60000010000 */
        /* <DEDUP_REMOVED lines=27> */
[----:B------:R2:W-:Y:S04]  /*a860*/  STL [R1+0x88], R3 ;  /* 0x0000880301007387 */ /* 0x0005e80000100800 */
[----:B------:R2:W-:Y:S04]  /*a870*/  STG.E.U16 [R134.64+0x70], R169 ;  /* 0x000070a986007986 */ /* 0x0005e8000c101516 */
[----:B------:R2:W-:Y:S04]  /*a880*/  STG.E.U16 [R134.64+0x72], R168 ;  /* 0x000072a886007986 */ /* 0x0005e8000c101516 */
[----:B------:R2:W-:Y:S01]  /*a890*/  STL [R1+0x8c], R0 ;  /* 0x00008c0001007387 */ /* 0x0005e20000100800 */
[----:B----4-:R-:W-:Y:S01]  /*a8a0*/  HMMA.16816.F32.BF16 R100, R128, R104, R224 ;  /* 0x000000688064723c */ /* 0x010fe200000418e0 */
[----:B-1----:R-:W-:-:S07]  /*a8b0*/  IADD3 R210, P1, R24, -0x80, RZ ;  /* 0xffffff8018d27810 */ /* 0x002fce0007f3e0ff */
[----:B------:R-:W-:Y:S01]  /*a8c0*/  HMMA.16816.F32.BF16 R156, R128, R152, R156 ;  /* 0x00000098809c723c */ /* 0x000fe2000004189c */
[----:B------:R-:W-:-:S07]  /*a8d0*/  IADD3.X R211, R25, -0x1, RZ, P1, !PT ;  /* 0xffffffff19d37810 */ /* 0x000fce0000ffe4ff */
[C---:B------:R-:W-:Y:S08]  /*a8e0*/  HMMA.16816.F32.BF16 R104, R128.reuse, R106, R124 ;  /* 0x0000006a8068723c */ /* 0x040ff0000004187c */
[C---:B------:R-:W-:Y:S08]  /*a8f0*/  HMMA.16816.F32.BF16 R108, R128.reuse, R112, R240 ;  /* 0x00000070806c723c */ /* 0x040ff000000418f0 */
[C---:B---3--:R-:W-:Y:S08]  /*a900*/  HMMA.16816.F32.BF16 R116, R128.reuse, R120, R228 ;  /* 0x000000788074723c */ /* 0x048ff000000418e4 */
[C---:B------:R-:W-:Y:S08]  /*a910*/  HMMA.16816.F32.BF16 R152, R128.reuse, R154, R32 ;  /* 0x0000009a8098723c */ /* 0x040ff00000041820 */
[C---:B------:R-:W-:Y:S08]  /*a920*/  HMMA.16816.F32.BF16 R112, R128.reuse, R114, R236 ;  /* 0x000000728070723c */ /* 0x040ff000000418ec */
[C---:B------:R-:W-:Y:S08]  /*a930*/  HMMA.16816.F32.BF16 R120, R128.reuse, R122, R12 ;  /* 0x0000007a8078723c */ /* 0x040ff0000004180c */
[C---:B------:R-:W-:Y:S08]  /*a940*/  HMMA.16816.F32.BF16 R124, R128.reuse, R4, R28 ;  /* 0x00000004807c723c */ /* 0x040ff0000004181c */
[----:B------:R-:W-:Y:S01]  /*a950*/  HMMA.16816.F32.BF16 R128, R128, R6, R20 ;  /* 0x000000068080723c */ /* 0x000fe20000041814 */
[----:B------:R-:W-:Y:S07]  /*a960*/  @!P0 BRA `(.L_x_1225) ;  /* 0x000081f000008947 */ /* 0x000fee0003800000 */
[----:B--2---:R-:W2:Y:S04]  /*a970*/  LDL R3, [R1+0xac] ;  /* 0x0000ac0001037983 */ /* 0x004ea80000100800 */
[----:B------:R-:W3:Y:S04]  /*a980*/  LDL.64 R8, [R1+0x98] ;  /* 0x0000980001087983 */ /* 0x000ee80000100a00 */
[----:B------:R-:W4:Y:S04]  /*a990*/  LDL.64 R250, [R1+0xc8] ;  /* 0x0000c80001fa7983 */ /* 0x000f280000100a00 */
[----:B------:R-:W4:Y:S04]  /*a9a0*/  LDL.64 R26, [R1+0xd0] ;  /* 0x0000d000011a7983 */ /* 0x000f280000100a00 */
[----:B------:R-:W4:Y:S01]  /*a9b0*/  LDL R252, [R1+0xb0] ;  /* 0x0000b00001fc7983 */ /* 0x000f220000100800 */
[----:B------:R-:W-:Y:S01]  /*a9c0*/  UIADD3 UR7, UR10, -0x2, URZ ;  /* 0xfffffffe0a077890 */ /* 0x000fe2000fffe03f */
[----:B------:R-:W-:-:S04]  /*a9d0*/  DEPBAR.LE SB0, 0x0 ;  /* 0x000080000000791a */ /* 0x000fc80000000000 */
[----:B--2---:R-:W-:Y:S02]  /*a9e0*/  IMAD.MOV.U32 R249, RZ, RZ, R3 ;  /* 0x000000fffff97224 */ /* 0x004fe400078e0003 */
[----:B------:R-:W2:Y:S01]  /*a9f0*/  LDL R3, [R1+0xa8] ;  /* 0x0000a80001037983 */ /* 0x000ea20000100800 */
[----:B---3--:R-:W-:Y:S01]  /*aa00*/  ISETP.GE.AND P6, PT, R8, c[0x0][0x220], PT ;  /* 0x0000880008007a0c */ /* 0x008fe20003fc6270 */
[----:B------:R-:W-:Y:S02]  /*aa10*/  USHF.R.S32.HI UR5, URZ, 0x1f, UR7 ;  /* 0x0000001f3f057899 */ /* 0x000fe40008011407 */
[----:B------:R-:W-:Y:S01]  /*aa20*/  BAR.SYNC.DEFER_BLOCKING 0x0 ;  /* 0x0000000000007b1d */ /* 0x000fe20000010000 */
[----:B------:R-:W-:Y:S01]  /*aa30*/  UIMAD UR4, UR27, UR7, URZ ;  /* 0x000000071b0472a4 */ /* 0x000fe2000f8e023f */
[----:B------:R-:W-:Y:S01]  /*aa40*/  IMAD.U32 R0, RZ, RZ, UR7 ;  /* 0x00000007ff007e24 */ /* 0x000fe2000f8e00ff */
[----:B------:R-:W-:Y:S01]  /*aa50*/  ISETP.GE.AND P5, PT, R249, c[0x0][0x220], PT ;  /* 0x00008800f9007a0c */ /* 0x000fe20003fa6270 */
[----:B----4-:R-:W-:Y:S01]  /*aa60*/  IMAD.MOV.U32 R2, RZ, RZ, R26 ;  /* 0x000000ffff027224 */ /* 0x010fe200078e001a */
[----:B------:R-:W-:Y:S01]  /*aa70*/  UIMAD UR4, UR5, UR9, UR4 ;  /* 0x00000009050472a4 */ /* 0x000fe2000f8e0204 */
[----:B------:R-:W-:-:S04]  /*aa80*/  ISETP.GE.AND P3, PT, R252, c[0x0][0x220], PT ;  /* 0x00008800fc007a0c */ /* 0x000fc80003f66270 */
[----:B------:R-:W-:Y:S01]  /*aa90*/  @P6 STS.128 [R208+0x10000], RZ ;  /* 0x010000ffd0006388 */ /* 0x000fe20000000c00 */
[----:B--2---:R-:W-:Y:S01]  /*aaa0*/  ISETP.GE.AND P4, PT, R3, c[0x0][0x220], PT ;  /* 0x0000880003007a0c */ /* 0x004fe20003f86270 */
[----:B------:R-:W-:-:S04]  /*aab0*/  IMAD.MOV.U32 R3, RZ, RZ, R251 ;  /* 0x000000ffff037224 */ /* 0x000fc800078e00fb */
[----:B------:R-:W-:-:S05]  /*aac0*/  IMAD.WIDE.U32 R2, R0, UR9, R2 ;  /* 0x0000000900027c25 */ /* 0x000fca000f8e0002 */
[----:B------:R-:W-:Y:S02]  /*aad0*/  IADD3 R0, R3, UR4, RZ ;  /* 0x0000000403007c10 */ /* 0x000fe4000fffe0ff */
[C---:B------:R-:W-:Y:S02]  /*aae0*/  @!P6 LEA R134, P2, R2.reuse, c[0x0][0x170], 0x1 ;  /* 0x00005c000286ea11 */ /* 0x040fe400078408ff */
        /* <DEDUP_REMOVED lines=10> */
[----:B------:R-:W-:Y:S02]  /*ab90*/  @!P3 LEA R28, P1, R2, c[0x0][0x170], 0x1 ;  /* 0x00005c00021cba11 */ /* 0x000fe400078208ff */
[----:B------:R-:W-:Y:S02]  /*aba0*/  IADD3.X R4, R0, UR12, RZ, P2, !PT ;  /* 0x0000000c00047c10 */ /* 0x000fe400097fe4ff */
[C---:B------:R-:W-:Y:S02]  /*abb0*/  @!P6 LEA R34, P0, R3.reuse, c[0x0][0x170], 0x1 ;  /* 0x00005c000322ea11 */ /* 0x040fe400078008ff */
[----:B------:R-:W-:-:S02]  /*abc0*/  @!P5 LEA R26, P2, R3, c[0x0][0x170], 0x1 ;  /* 0x00005c00031ada11 */ /* 0x000fc400078408ff */
[----:B------:R-:W-:Y:S02]  /*abd0*/  @!P3 LEA.HI.X R29, R2, c[0x0][0x174], R0, 0x1, P1 ;  /* 0x00005d00021dba11 */ /* 0x000fe400008f0c00 */
[C-C-:B------:R-:W-:Y:S01]  /*abe0*/  @!P6 LEA.HI.X R35, R3.reuse, c[0x0][0x174], R4.reuse, 0x1, P0 ;  /* 0x00005d000323ea11 */ /* 0x140fe200000f0c04 */
[----:B------:R-:W-:Y:S01]  /*abf0*/  @P5 STS.128 [R208+0x12000], RZ ;  /* 0x012000ffd0005388 */ /* 0x000fe20000000c00 */
[C---:B------:R-:W-:Y:S02]  /*ac00*/  @!P4 LEA R22, P1, R3.reuse, c[0x0][0x170], 0x1 ;  /* 0x00005c000316ca11 */ /* 0x040fe400078208ff */
        /* <DEDUP_REMOVED lines=24> */
[----:B------:R-:W-:-:S03]  /*ad90*/  @!P4 LEA R14, P1, R0, c[0x0][0x170], 0x1 ;  /* 0x00005c00000eca11 */ /* 0x000fc600078208ff */
[----:B------:R-:W-:Y:S01]  /*ada0*/  @!PT LDS RZ, [RZ] ;  /* 0x00000000fffff984 */ /* 0x000fe20000000800 */
[----:B------:R-:W-:Y:S01]  /*adb0*/  @!PT LDS RZ, [RZ] ;  /* 0x00000000fffff984 */ /* 0x000fe20000000800 */
[----:B------:R-:W-:Y:S01]  /*adc0*/  @!PT LDS RZ, [RZ] ;  /* 0x00000000fffff984 */ /* 0x000fe20000000800 */
[----:B------:R2:W-:Y:S01]  /*add0*/  @!P6 LDGSTS.E.BYPASS.LTC128B.128 [R208+0x10800], [R34.64] ;  /* 0x1080000022d0efae */ /* 0x0005e2000b901d56 */
[C---:B------:R-:W-:Y:S02]  /*ade0*/  @!P3 LEA R12, P0, R0.reuse, c[0x0][0x170], 0x1 ;  /* 0x00005c00000cba11 */ /* 0x040fe400078008ff */
[C---:B------:R-:W-:Y:S01]  /*adf0*/  @!P5 LEA.HI.X R17, R0.reuse, c[0x0][0x174], R3, 0x1, P2 ;  /* 0x00005d000011da11 */ /* 0x040fe200010f0c03 */
        /* <DEDUP_REMOVED lines=68> */
[----:B------:R-:W-:Y:S04]  /*b240*/  LDSM.16.M88.4 R16, [R181+0x9000] ;  /* 0x00900000b510783b */ /* 0x000fe80000000200 */
[----:B---3--:R-:W-:Y:S04]  /*b250*/  LDSM.16.M88.4 R28, [R181+0x8000] ;  /* 0x00800000b51c783b */ /* 0x008fe80000000200 */
[----:B------:R-:W-:Y:S04]  /*b260*/  LDSM.16.M88.4 R12, [R181+0x9800] ;  /* 0x00980000b50c783b */ /* 0x000fe80000000200 */
[----:B--2---:R-:W-:Y:S04]  /*b270*/  LDSM.16.M88.4 R8, [R189] ;  /* 0x00000000bd08783b */ /* 0x004fe80000000200 */
[----:B------:R-:W-:Y:S04]  /*b280*/  LDSM.16.M88.4 R232, [R192] ;  /* 0x00000000c0e8783b */ /* 0x000fe80000000200 */
[----:B----4-:R-:W1:Y:S04]  /*b290*/  LDSM.16.M88.4 R4, [R188] ;  /* 0x00000000bc04783b */ /* 0x010e680000000200 */
[----:B------:R-:W2:Y:S04]  /*b2a0*/  LDSM.16.M88.4 R32, [R207] ;  /* 0x00000000cf20783b */ /* 0x000ea80000000200 */
[----:B------:R-:W3:Y:S01]  /*b2b0*/  S2R R252, SR_TID.X ;  /* 0x0000000000fc7919 */ /* 0x000ee20000002100 */
[----:B------:R-:W-:-:S03]  /*b2c0*/  IMAD.U32 R0, RZ, RZ, UR7 ;  /* 0x00000007ff007e24 */ /* 0x000fc6000f8e00ff */
[----:B------:R-:W0:Y:S01]  /*b2d0*/  LDGDEPBAR ;  /* 0x00000000000079af */ /* 0x000e220000000000 */
[C---:B-1----:R-:W-:Y:S08]  /*b2e0*/  HMMA.16816.F32.BF16 R224, R4.reuse, R20, RZ ;  /* 0x0000001404e0723c */ /* 0x042ff000000418ff */
[C---:B------:R-:W-:Y:S01]  /*b2f0*/  HMMA.16816.F32.BF16 R176, R4.reuse, R22, RZ ;  /* 0x0000001604b0723c */ /* 0x040fe200000418ff */
[----:B------:R-:W1:Y:S07]  /*b300*/  LDSM.16.M88.4 R20, [R206] ;  /* 0x00000000ce14783b */ /* 0x000e6e0000000200 */
[C---:B------:R-:W-:Y:S08]  /*b310*/  HMMA.16816.F32.BF16 R172, R4.reuse, R16, RZ ;  /* 0x0000001004ac723c */ /* 0x040ff000000418ff */
[C---:B------:R-:W-:Y:S01]  /*b320*/  HMMA.16816.F32.BF16 R168, R4.reuse, R18, RZ ;  /* 0x0000001204a8723c */ /* 0x040fe200000418ff */
[----:B------:R-:W4:Y:S07]  /*b330*/  LDSM.16.M88.4 R16, [R205] ;  /* 0x00000000cd10783b */ /* 0x000f2e0000000200 */
[C---:B------:R-:W-:Y:S08]  /*b340*/  HMMA.16816.F32.BF16 R228, R4.reuse, R28, RZ ;  /* 0x0000001c04e4723c */ /* 0x040ff000000418ff */
[C---:B------:R-:W-:Y:S08]  /*b350*/  HMMA.16816.F32.BF16 R212, R4.reuse, R30, RZ ;  /* 0x0000001e04d4723c */ /* 0x040ff000000418ff */
[C---:B------:R-:W-:Y:S08]  /*b360*/  HMMA.16816.F32.BF16 R28, R4.reuse, R12, RZ ;  /* 0x0000000c041c723c */ /* 0x040ff000000418ff */
[----:B------:R-:W-:Y:S01]  /*b370*/  HMMA.16816.F32.BF16 R12, R4, R14, RZ ;  /* 0x0000000e040c723c */ /* 0x000fe200000418ff */
[----:B------:R-:W-:Y:S07]  /*b380*/  LDSM.16.M88.4 R4, [R191] ;  /* 0x00000000bf04783b */ /* 0x000fee0000000200 */
[C---:B------:R-:W-:Y:S08]  /*b390*/  HMMA.16816.F32.BF16 R236, R8.reuse, R232, R228 ;  /* 0x000000e808ec723c */ /* 0x040ff000000418e4 */
[C---:B------:R-:W-:Y:S01]  /*b3a0*/  HMMA.16816.F32.BF16 R244, R8.reuse, R234, R212 ;  /* 0x000000ea08f4723c */ /* 0x040fe200000418d4 */
[----:B------:R-:W3:Y:S07]  /*b3b0*/  LDSM.16.M88.4 R232, [R187+0x8000] ;  /* 0x00800000bbe8783b */ /* 0x000eee0000000200 */
[C---:B--2---:R-:W-:Y:S08]  /*b3c0*/  HMMA.16816.F32.BF16 R240, R8.reuse, R32, R224 ;  /* 0x0000002008f0723c */ /* 0x044ff000000418e0 */
[C---:B------:R-:W-:Y:S01]  /*b3d0*/  HMMA.16816.F32.BF16 R228, R8.reuse, R34, R176 ;  /* 0x0000002208e4723c */ /* 0x040fe200000418b0 */
[----:B------:R-:W2:Y:S07]  /*b3e0*/  LDSM.16.M88.4 R32, [R187+0x8800] ;  /* 0x00880000bb20783b */ /* 0x000eae0000000200 */
[C---:B-1----:R-:W-:Y:S08]  /*b3f0*/  HMMA.16816.F32.BF16 R212, R8.reuse, R22, R168 ;  /* 0x0000001608d4723c */ /* 0x042ff000000418a8 */
[C---:B----4-:R-:W-:Y:S01]  /*b400*/  HMMA.16816.F32.BF16 R168, R8.reuse, R16, R28 ;  /* 0x0000001008a8723c */ /* 0x050fe2000004181c */
[----:B------:R-:W1:Y:S07]  /*b410*/  LDSM.16.M88.4 R28, [R187+0x9000] ;  /* 0x00900000bb1c783b */ /* 0x000e6e0000000200 */
[C---:B------:R-:W-:Y:S01]  /*b420*/  HMMA.16816.F32.BF16 R224, R8.reuse, R20, R172 ;  /* 0x0000001408e0723c */ /* 0x040fe200000418ac */
[----:B------:R-:W4:Y:S04]  /*b430*/  LDSM.16.M88.4 R20, [R187+0x9800] ;  /* 0x00980000bb14783b */ /* 0x000f280000000200 */
[----:B------:R-:W-:Y:S03]  /*b440*/  LDSM.16.M88.4 R172, [R186] ;  /* 0x00000000baac783b */ /* 0x000fe60000000200 */
[----:B------:R-:W-:Y:S01]  /*b450*/  HMMA.16816.F32.BF16 R16, R8, R18, R12 ;  /* 0x000000120810723c */ /* 0x000fe2000004180c */
[----:B------:R-:W4:Y:S07]  /*b460*/  LDSM.16.M88.4 R8, [R190] ;  /* 0x00000000be08783b */ /* 0x000f2e0000000200 */
[C---:B---3--:R-:W-:Y:S08]  /*b470*/  HMMA.16816.F32.BF16 R12, R4.reuse, R232, R236 ;  /* 0x000000e8040c723c */ /* 0x048ff000000418ec */
[C---:B--2---:R-:W-:Y:S08]  /*b480*/  HMMA.16816.F32.BF16 R236, R4.reuse, R34, R228 ;  /* 0x0000002204ec723c */ /* 0x044ff000000418e4 */
[C---:B------:R-:W-:Y:S08]  /*b490*/  HMMA.16816.F32.BF16 R176, R4.reuse, R234, R244 ;  /* 0x000000ea04b0723c */ /* 0x040ff000000418f4 */
[C---:B-1----:R-:W-:Y:S01]  /*b4a0*/  HMMA.16816.F32.BF16 R228, R4.reuse, R30, R212 ;  /* 0x0000001e04e4723c */ /* 0x042fe200000418d4 */
[----:B------:R-:W1:Y:S07]  /*b4b0*/  LDSM.16.M88.4 R212, [R186+0x800] ;  /* 0x00080000bad4783b */ /* 0x000e6e0000000200 */
[C---:B------:R-:W-:Y:S01]  /*b4c0*/  HMMA.16816.F32.BF16 R232, R4.reuse, R28, R224 ;  /* 0x0000001c04e8723c */ /* 0x040fe200000418e0 */
[----:B------:R-:W2:Y:S07]  /*b4d0*/  LDSM.16.M88.4 R28, [R186+0x1800] ;  /* 0x00180000ba1c783b */ /* 0x000eae0000000200 */
[C---:B------:R-:W-:Y:S01]  /*b4e0*/  HMMA.16816.F32.BF16 R244, R4.reuse, R32, R240 ;  /* 0x0000002004f4723c */ /* 0x040fe200000418f0 */
[----:B------:R-:W3:Y:S04]  /*b4f0*/  LDSM.16.M88.4 R32, [R186+0x1000] ;  /* 0x00100000ba20783b */ /* 0x000ee80000000200 */
[----:B------:R-:W-:Y:S03]  /*b500*/  LDSM.16.M88.4 R240, [R181+0xa800] ;  /* 0x00a80000b5f0783b */ /* 0x000fe60000000200 */
[C---:B----4-:R-:W-:Y:S08]  /*b510*/  HMMA.16816.F32.BF16 R224, R4.reuse, R20, R168 ;  /* 0x0000001404e0723c */ /* 0x050ff000000418a8 */
[----:B------:R-:W-:Y:S01]  /*b520*/  HMMA.16816.F32.BF16 R168, R4, R22, R16 ;  /* 0x0000001604a8723c */ /* 0x000fe20000041810 */
[----:B------:R-:W-:Y:S04]  /*b530*/  LDSM.16.M88.4 R4, [R188+0x2000] ;  /* 0x00200000bc04783b */ /* 0x000fe80000000200 */
[----:B------:R-:W4:Y:S03]  /*b540*/  LDSM.16.M88.4 R20, [R181+0xa000] ;  /* 0x00a00000b514783b */ /* 0x000f260000000200 */
[C---:B------:R-:W-:Y:S08]  /*b550*/  HMMA.16816.F32.BF16 R16, R8.reuse, R172, R12 ;  /* 0x000000ac0810723c */ /* 0x040ff0000004180c */
[C---:B------:R-:W-:Y:S08]  /*b560*/  HMMA.16816.F32.BF16 R12, R8.reuse, R174, R176 ;  /* 0x000000ae080c723c */ /* 0x040ff000000418b0 */
[C---:B-1----:R-:W-:Y:S08]  /*b570*/  HMMA.16816.F32.BF16 R172, R8.reuse, R212, R244 ;  /* 0x000000d408ac723c */ /* 0x042ff000000418f4 */
        /* <DEDUP_REMOVED lines=8> */
[----:B------:R-:W-:Y:S03]  /*b600*/  LDSM.16.M88.4 R8, [R189+0x2000] ;  /* 0x00200000bd08783b */ /* 0x000fe60000000200 */
[C---:B----4-:R-:W-:Y:S08]  /*b610*/  HMMA.16816.F32.BF16 R168, R4.reuse, R20, R16 ;  /* 0x0000001404a8723c */ /* 0x050ff00000041810 */
[C---:B------:R-:W-:Y:S01]  /*b620*/  HMMA.16816.F32.BF16 R16, R4.reuse, R22, R12 ;  /* 0x000000160410723c */ /* 0x040fe2000004180c */
[----:B------:R-:W3:Y:S07]  /*b630*/  LDSM.16.M88.4 R20, [R204] ;  /* 0x00000000cc14783b */ /* 0x000eee0000000200 */
[C---:B------:R-:W-:Y:S01]  /*b640*/  HMMA.16816.F32.BF16 R12, R4.reuse, R240, R172 ;  /* 0x000000f0040c723c */ /* 0x040fe200000418ac */
[----:B------:R-:W4:Y:S07]  /*b650*/  LDSM.16.M88.4 R172, [R203] ;  /* 0x00000000cbac783b */ /* 0x000f2e0000000200 */
[C---:B------:R-:W-:Y:S08]  /*b660*/  HMMA.16816.F32.BF16 R176, R4.reuse, R242, R176 ;  /* 0x000000f204b0723c */ /* 0x040ff000000418b0 */
[C---:B-1----:R-:W-:Y:S01]  /*b670*/  HMMA.16816.F32.BF16 R240, R4.reuse, R28, R224 ;  /* 0x0000001c04f0723c */ /* 0x042fe200000418e0 */
[----:B------:R-:W1:Y:S07]  /*b680*/  LDSM.16.M88.4 R224, [R202] ;  /* 0x00000000cae0783b */ /* 0x000e6e0000000200 */
[C---:B--2---:R-:W-:Y:S08]  /*b690*/  HMMA.16816.F32.BF16 R248, R4.reuse, R32, R232 ;  /* 0x0000002004f8723c */ /* 0x044ff000000418e8 */
[C---:B------:R-:W-:Y:S01]  /*b6a0*/  HMMA.16816.F32.BF16 R244, R4.reuse, R34, R228 ;  /* 0x0000002204f4723c */ /* 0x040fe200000418e4 */
[----:B------:R-:W-:Y:S07]  /*b6b0*/  LDSM.16.M88.4 R32, [R187+0xa000] ;  /* 0x00a00000bb20783b */ /* 0x000fee0000000200 */
[----:B------:R-:W-:Y:S01]  /*b6c0*/  HMMA.16816.F32.BF16 R228, R4, R30, R212 ;  /* 0x0000001e04e4723c */ /* 0x000fe200000418d4 */
[----:B------:R-:W2:Y:S04]  /*b6d0*/  LDSM.16.M88.4 R212, [R201] ;  /* 0x00000000c9d4783b */ /* 0x000ea80000000200 */
[----:B------:R-:W2:Y:S04]  /*b6e0*/  LDSM.16.M88.4 R4, [R191+0x2000] ;  /* 0x00200000bf04783b */ /* 0x000ea80000000200 */
[----:B------:R-:W2:Y:S01]  /*b6f0*/  LDSM.16.M88.4 R28, [R187+0xa800] ;  /* 0x00a80000bb1c783b */ /* 0x000ea20000000200 */
[C---:B---3--:R-:W-:Y:S08]  /*b700*/  HMMA.16816.F32.BF16 R232, R8.reuse, R20, R168 ;  /* 0x0000001408e8723c */ /* 0x048ff000000418a8 */
[C---:B------:R-:W-:Y:S08]  /*b710*/  HMMA.16816.F32.BF16 R168, R8.reuse, R22, R16 ;  /* 0x0000001608a8723c */ /* 0x040ff00000041810 */
[C---:B----4-:R-:W-:Y:S01]  /*b720*/  HMMA.16816.F32.BF16 R16, R8.reuse, R174, R176 ;  /* 0x000000ae0810723c */ /* 0x050fe200000418b0 */
[----:B------:R-:W3:Y:S07]  /*b730*/  LDSM.16.M88.4 R176, [R187+0xb800] ;  /* 0x00b80000bbb0783b */ /* 0x000eee0000000200 */
[C---:B------:R-:W-:Y:S08]  /*b740*/  HMMA.16816.F32.BF16 R20, R8.reuse, R172, R12 ;  /* 0x000000ac0814723c */ /* 0x040ff0000004180c */
[C---:B-1----:R-:W-:Y:S08]  /*b750*/  HMMA.16816.F32.BF16 R12, R8.reuse, R224, R248 ;  /* 0x000000e0080c723c */ /* 0x042ff000000418f8 */
[C---:B------:R-:W-:Y:S08]  /*b760*/  HMMA.16816.F32.BF16 R244, R8.reuse, R226, R244 ;  /* 0x000000e208f4723c */ /* 0x040ff000000418f4 */
[C---:B--2---:R-:W-:Y:S08]  /*b770*/  HMMA.16816.F32.BF16 R240, R8.reuse, R212, R240 ;  /* 0x000000d408f0723c */ /* 0x044ff000000418f0 */
[----:B------:R-:W-:Y:S01]  /*b780*/  HMMA.16816.F32.BF16 R212, R8, R214, R228 ;  /* 0x000000d608d4723c */ /* 0x000fe200000418e4 */
[----:B------:R-:W-:Y:S07]  /*b790*/  LDSM.16.M88.4 R8, [R190+0x2000] ;  /* 0x00200000be08783b */ /* 0x000fee0000000200 */
[C---:B------:R-:W-:Y:S08]  /*b7a0*/  HMMA.16816.F32.BF16 R224, R4.reuse, R34, R168 ;  /* 0x0000002204e0723c */ /* 0x040ff000000418a8 */
[C---:B------:R-:W-:Y:S01]  /*b7b0*/  HMMA.16816.F32.BF16 R168, R4.reuse, R30, R16 ;  /* 0x0000001e04a8723c */ /* 0x040fe20000041810 */
[----:B------:R-:W1:Y:S07]  /*b7c0*/  LDSM.16.M88.4 R16, [R186+0x2000] ;  /* 0x00200000ba10783b */ /* 0x000e6e0000000200 */
[C---:B------:R-:W-:Y:S08]  /*b7d0*/  HMMA.16816.F32.BF16 R228, R4.reuse, R32, R232 ;  /* 0x0000002004e4723c */ /* 0x040ff000000418e8 */
[C---:B------:R-:W-:Y:S01]  /*b7e0*/  HMMA.16816.F32.BF16 R172, R4.reuse, R28, R20 ;  /* 0x0000001c04ac723c */ /* 0x040fe20000041814 */
[----:B------:R-:W2:Y:S07]  /*b7f0*/  LDSM.16.M88.4 R20, [R186+0x2800] ;  /* 0x00280000ba14783b */ /* 0x000eae0000000200 */
[C---:B------:R-:W-:Y:S01]  /*b800*/  HMMA.16816.F32.BF16 R32, R4.reuse, R236, R12 ;  /* 0x000000ec0420723c */ /* 0x040fe2000004180c */
[----:B------:R-:W4:Y:S07]  /*b810*/  LDSM.16.M88.4 R12, [R186+0x3000] ;  /* 0x00300000ba0c783b */ /* 0x000f2e0000000200 */
[C---:B------:R-:W-:Y:S08]  /*b820*/  HMMA.16816.F32.BF16 R28, R4.reuse, R238, R244 ;  /* 0x000000ee041c723c */ /* 0x040ff000000418f4 */
[C---:B---3--:R-:W-:Y:S08]  /*b830*/  HMMA.16816.F32.BF16 R232, R4.reuse, R176, R240 ;  /* 0x000000b004e8723c */ /* 0x048ff000000418f0 */
[----:B------:R-:W-:Y:S01]  /*b840*/  HMMA.16816.F32.BF16 R212, R4, R178, R212 ;  /* 0x000000b204d4723c */ /* 0x000fe200000418d4 */
[----:B------:R-:W3:Y:S04]  /*b850*/  LDSM.16.M88.4 R176, [R186+0x3800] ;  /* 0x00380000bab0783b */ /* 0x000ee80000000200 */
[----:B------:R-:W-:Y:S03]  /*b860*/  LDSM.16.M88.4 R4, [R188+0x4000] ;  /* 0x00400000bc04783b */ /* 0x000fe60000000200 */
[C---:B-1----:R-:W-:Y:S01]  /*b870*/  HMMA.16816.F32.BF16 R244, R8.reuse, R16, R228 ;  /* 0x0000001008f4723c */ /* 0x042fe200000418e4 */
[----:B------:R-:W1:Y:S07]  /*b880*/  LDSM.16.M88.4 R228, [R181+0xc000] ;  /* 0x00c00000b5e4783b */ /* 0x000e6e0000000200 */
[C---:B------:R-:W-:Y:S01]  /*b890*/  HMMA.16816.F32.BF16 R236, R8.reuse, R18, R224 ;  /* 0x0000001208ec723c */ /* 0x040fe200000418e0 */
[----:B------:R-:W-:Y:S07]  /*b8a0*/  LDSM.16.M88.4 R16, [R181+0xd800] ;  /* 0x00d80000b510783b */ /* 0x000fee0000000200 */
[C---:B--2---:R-:W-:Y:S08]  /*b8b0*/  HMMA.16816.F32.BF16 R224, R8.reuse, R22, R168 ;  /* 0x0000001608e0723c */ /* 0x044ff000000418a8 */
[C---:B----4-:R-:W-:Y:S01]  /*b8c0*/  HMMA.16816.F32.BF16 R168, R8.reuse, R14, R28 ;  /* 0x0000000e08a8723c */ /* 0x050fe2000004181c */
[----:B------:R-:W2:Y:S07]  /*b8d0*/  LDSM.16.M88.4 R28, [R181+0xc800] ;  /* 0x00c80000b51c783b */ /* 0x000eae0000000200 */
[C---:B------:R-:W-:Y:S01]  /*b8e0*/  HMMA.16816.F32.BF16 R240, R8.reuse, R20, R172 ;  /* 0x0000001408f0723c */ /* 0x040fe200000418ac */
[----:B------:R-:W4:Y:S07]  /*b8f0*/  LDSM.16.M88.4 R20, [R181+0xd000] ;  /* 0x00d00000b514783b */ /* 0x000f2e0000000200 */
[C---:B------:R-:W-:Y:S08]  /*b900*/  HMMA.16816.F32.BF16 R172, R8.reuse, R12, R32 ;  /* 0x0000000c08ac723c */ /* 0x040ff00000041820 */
[C---:B---3--:R-:W-:Y:S08]  /*b910*/  HMMA.16816.F32.BF16 R32, R8.reuse, R176, R232 ;  /* 0x000000b00820723c */ /* 0x048ff000000418e8 */
[----:B------:R-:W-:Y:S01]  /*b920*/  HMMA.16816.F32.BF16 R12, R8, R178, R212 ;  /* 0x000000b2080c723c */ /* 0x000fe200000418d4 */
[----:B------:R-:W-:Y:S07]  /*b930*/  LDSM.16.M88.4 R8, [R189+0x4000] ;  /* 0x00400000bd08783b */ /* 0x000fee0000000200 */
[C---:B-1----:R-:W-:Y:S08]  /*b940*/  HMMA.16816.F32.BF16 R176, R4.reuse, R228, R244 ;  /* 0x000000e404b0723c */ /* 0x042ff000000418f4 */
[C---:B------:R-:W-:Y:S01]  /*b950*/  HMMA.16816.F32.BF16 R236, R4.reuse, R230, R236 ;  /* 0x000000e604ec723c */ /* 0x040fe200000418ec */
[----:B------:R-:W1:Y:S07]  /*b960*/  LDSM.16.M88.4 R228, [R200] ;  /* 0x00000000c8e4783b */ /* 0x000e6e0000000200 */
[C---:B--2---:R-:W-:Y:S08]  /*b970*/  HMMA.16816.F32.BF16 R240, R4.reuse, R28, R240 ;  /* 0x0000001c04f0723c */ /* 0x044ff000000418f0 */
[C---:B------:R-:W-:Y:S01]  /*b980*/  HMMA.16816.F32.BF16 R232, R4.reuse, R30, R224 ;  /* 0x0000001e04e8723c */ /* 0x040fe200000418e0 */
[----:B------:R-:W2:Y:S07]  /*b990*/  LDSM.16.M88.4 R28, [R198] ;  /* 0x00000000c61c783b */ /* 0x000eae0000000200 */
[C---:B----4-:R-:W-:Y:S08]  /*b9a0*/  HMMA.16816.F32.BF16 R212, R4.reuse, R22, R168 ;  /* 0x0000001604d4723c */ /* 0x050ff000000418a8 */
[C---:B------:R-:W-:Y:S01]  /*b9b0*/  HMMA.16816.F32.BF16 R168, R4.reuse, R16, R32 ;  /* 0x0000001004a8723c */ /* 0x040fe20000041820 */
[----:B------:R-:W3:Y:S07]  /*b9c0*/  LDSM.16.M88.4 R32, [R199] ;  /* 0x00000000c720783b */ /* 0x000eee0000000200 */
[C---:B------:R-:W-:Y:S01]  /*b9d0*/  HMMA.16816.F32.BF16 R224, R4.reuse, R20, R172 ;  /* 0x0000001404e0723c */ /* 0x040fe200000418ac */
[----:B------:R-:W4:Y:S04]  /*b9e0*/  LDSM.16.M88.4 R20, [R197] ;  /* 0x00000000c514783b */ /* 0x000f280000000200 */
[----:B------:R-:W-:Y:S03]  /*b9f0*/  LDSM.16.M88.4 R172, [R187+0xc000] ;  /* 0x00c00000bbac783b */ /* 0x000fe60000000200 */
[----:B------:R-:W-:Y:S01]  /*ba00*/  HMMA.16816.F32.BF16 R16, R4, R18, R12 ;  /* 0x000000120410723c */ /* 0x000fe2000004180c */
[----:B------:R-:W4:Y:S07]  /*ba10*/  LDSM.16.M88.4 R4, [R191+0x4000] ;  /* 0x00400000bf04783b */ /* 0x000f2e0000000200 */
[C---:B-1----:R-:W-:Y:S08]  /*ba20*/  HMMA.16816.F32.BF16 R12, R8.reuse, R228, R176 ;  /* 0x000000e4080c723c */ /* 0x042ff000000418b0 */
[C---:B------:R-:W-:Y:S08]  /*ba30*/  HMMA.16816.F32.BF16 R176, R8.reuse, R230, R236 ;  /* 0x000000e608b0723c */ /* 0x040ff000000418ec */
[C---:B--2---:R-:W-:Y:S01]  /*ba40*/  HMMA.16816.F32.BF16 R228, R8.reuse, R30, R212 ;  /* 0x0000001e08e4723c */ /* 0x044fe200000418d4 */
[----:B------:R-:W1:Y:S07]  /*ba50*/  LDSM.16.M88.4 R212, [R187+0xc800] ;  /* 0x00c80000bbd4783b */ /* 0x000e6e0000000200 */
[C---:B---3--:R-:W-:Y:S08]  /*ba60*/  HMMA.16816.F32.BF16 R236, R8.reuse, R34, R232 ;  /* 0x0000002208ec723c */ /* 0x048ff000000418e8 */
[C---:B------:R-:W-:Y:S01]  /*ba70*/  HMMA.16816.F32.BF16 R232, R8.reuse, R28, R224 ;  /* 0x0000001c08e8723c */ /* 0x040fe200000418e0 */
[----:B------:R-:W2:Y:S07]  /*ba80*/  LDSM.16.M88.4 R28, [R187+0xd800] ;  /* 0x00d80000bb1c783b */ /* 0x000eae0000000200 */
[C---:B----4-:R-:W-:Y:S08]  /*ba90*/  HMMA.16816.F32.BF16 R224, R8.reuse, R20, R168 ;  /* 0x0000001408e0723c */ /* 0x050ff000000418a8 */
[C---:B------:R-:W-:Y:S01]  /*baa0*/  HMMA.16816.F32.BF16 R244, R8.reuse, R32, R240 ;  /* 0x0000002008f4723c */ /* 0x040fe200000418f0 */
[----:B------:R-:W-:Y:S04]  /*bab0*/  LDSM.16.M88.4 R32, [R187+0xd000] ;  /* 0x00d00000bb20783b */ /* 0x000fe80000000200 */
[----:B------:R-:W-:Y:S03]  /*bac0*/  LDSM.16.M88.4 R240, [R186+0x4800] ;  /* 0x00480000baf0783b */ /* 0x000fe60000000200 */
[----:B------:R-:W-:Y:S01]  /*bad0*/  HMMA.16816.F32.BF16 R168, R8, R22, R16 ;  /* 0x0000001608a8723c */ /* 0x000fe20000041810 */
[----:B------:R-:W-:Y:S04]  /*bae0*/  LDSM.16.M88.4 R8, [R190+0x4000] ;  /* 0x00400000be08783b */ /* 0x000fe80000000200 */
[----:B------:R-:W3:Y:S03]  /*baf0*/  LDSM.16.M88.4 R20, [R186+0x4000] ;  /* 0x00400000ba14783b */ /* 0x000ee60000000200 */
[C---:B------:R-:W-:Y:S08]  /*bb00*/  HMMA.16816.F32.BF16 R16, R4.reuse, R172, R12 ;  /* 0x000000ac0410723c */ /* 0x040ff0000004180c */
[C---:B------:R-:W-:Y:S08]  /*bb10*/  HMMA.16816.F32.BF16 R12, R4.reuse, R174, R176 ;  /* 0x000000ae040c723c */ /* 0x040ff000000418b0 */
[C---:B-1----:R-:W-:Y:S08]  /*bb20*/  HMMA.16816.F32.BF16 R172, R4.reuse, R212, R244 ;  /* 0x000000d404ac723c */ /* 0x042ff000000418f4 */
[C---:B------:R-:W-:Y:S08]  /*bb30*/  HMMA.16816.F32.BF16 R176, R4.reuse, R214, R236 ;  /* 0x000000d604b0723c */ /* 0x040ff000000418ec */
[C---:B--2---:R-:W-:Y:S08]  /*bb40*/  HMMA.16816.F32.BF16 R224, R4.reuse, R28, R224 ;  /* 0x0000001c04e0723c */ /* 0x044ff000000418e0 */
[----:B------:R-:W-:Y:S01]  /*bb50*/  HMMA.16816.F32.BF16 R212, R4, R30, R168 ;  /* 0x0000001e04d4723c */ /* 0x000fe200000418a8 */
[----:B------:R-:W1:Y:S07]  /*bb60*/  LDSM.16.M88.4 R28, [R186+0x5000] ;  /* 0x00500000ba1c783b */ /* 0x000e6e0000000200 */
[C---:B---3--:R-:W-:Y:S01]  /*bb70*/  HMMA.16816.F32.BF16 R168, R8.reuse, R20, R16 ;  /* 0x0000001408a8723c */ /* 0x048fe20000041810 */
[----:B------:R-:W-:Y:S07]  /*bb80*/  LDSM.16.M88.4 R16, [R181+0xe000] ;  /* 0x00e00000b510783b */ /* 0x000fee0000000200 */
[----:B------:R-:W-:Y:S01]  /*bb90*/  HMMA.16816.F32.BF16 R12, R8, R22, R12 ;  /* 0x00000016080c723c */ /* 0x000fe2000004180c */
[----:B------:R-:W2:Y:S07]  /*bba0*/  LDSM.16.M88.4 R20, [R186+0x5800] ;  /* 0x00580000ba14783b */ /* 0x000eae0000000200 */
[C---:B------:R-:W-:Y:S08]  /*bbb0*/  HMMA.16816.F32.BF16 R228, R4.reuse, R34, R228 ;  /* 0x0000002204e4723c */ /* 0x040ff000000418e4 */
[----:B------:R-:W-:Y:S01]  /*bbc0*/  HMMA.16816.F32.BF16 R232, R4, R32, R232 ;  /* 0x0000002004e8723c */ /* 0x000fe200000418e8 */
[----:B------:R-:W3:Y:S07]  /*bbd0*/  LDSM.16.M88.4 R4, [R188+0x6000] ;  /* 0x00600000bc04783b */ /* 0x000eee0000000200 */
[C---:B------:R-:W-:Y:S01]  /*bbe0*/  HMMA.16816.F32.BF16 R32, R8.reuse, R240, R172 ;  /* 0x000000f00820723c */ /* 0x040fe200000418ac */
[----:B------:R-:W4:Y:S07]  /*bbf0*/  LDSM.16.M88.4 R172, [R181+0xe800] ;  /* 0x00e80000b5ac783b */ /* 0x000f2e0000000200 */
[C---:B------:R-:W-:Y:S08]  /*bc00*/  HMMA.16816.F32.BF16 R176, R8.reuse, R242, R176 ;  /* 0x000000f208b0723c */ /* 0x040ff000000418b0 */
[C---:B-1----:R-:W-:Y:S08]  /*bc10*/  HMMA.16816.F32.BF16 R240, R8.reuse, R30, R228 ;  /* 0x0000001e08f0723c */ /* 0x042ff000000418e4 */
[C---:B------:R-:W-:Y:S01]  /*bc20*/  HMMA.16816.F32.BF16 R244, R8.reuse, R28, R232 ;  /* 0x0000001c08f4723c */ /* 0x040fe200000418e8 */
[----:B------:R-:W-:Y:S04]  /*bc30*/  LDSM.16.M88.4 R28, [R195] ;  /* 0x00000000c31c783b */ /* 0x000fe80000000200 */
[----:B------:R-:W-:Y:S03]  /*bc40*/  LDSM.16.M88.4 R232, [R194] ;  /* 0x00000000c2e8783b */ /* 0x000fe60000000200 */
[C---:B--2---:R-:W-:Y:S01]  /*bc50*/  HMMA.16816.F32.BF16 R236, R8.reuse, R20, R224 ;  /* 0x0000001408ec723c */ /* 0x044fe200000418e0 */
[----:B------:R-:W1:Y:S07]  /*bc60*/  LDSM.16.M88.4 R224, [R181+0xf000] ;  /* 0x00f00000b5e0783b */ /* 0x000e6e0000000200 */
[----:B------:R-:W-:Y:S01]  /*bc70*/  HMMA.16816.F32.BF16 R228, R8, R22, R212 ;  /* 0x0000001608e4723c */ /* 0x000fe200000418d4 */
[----:B------:R-:W-:Y:S04]  /*bc80*/  LDSM.16.M88.4 R8, [R189+0x6000] ;  /* 0x00600000bd08783b */ /* 0x000fe80000000200 */
[----:B------:R-:W2:Y:S04]  /*bc90*/  LDSM.16.M88.4 R20, [R196] ;  /* 0x00000000c414783b */ /* 0x000ea80000000200 */
[----:B------:R-:W2:Y:S01]  /*bca0*/  LDSM.16.M88.4 R212, [R181+0xf800] ;  /* 0x00f80000b5d4783b */ /* 0x000ea20000000200 */
[C---:B---3--:R-:W-:Y:S08]  /*bcb0*/  HMMA.16816.F32.BF16 R168, R4.reuse, R16, R168 ;  /* 0x0000001004a8723c */ /* 0x048ff000000418a8 */
[C---:B------:R-:W-:Y:S08]  /*bcc0*/  HMMA.16816.F32.BF16 R16, R4.reuse, R18, R12 ;  /* 0x000000120410723c */ /* 0x040ff0000004180c */
[C---:B----4-:R-:W-:Y:S08]  /*bcd0*/  HMMA.16816.F32.BF16 R12, R4.reuse, R172, R32 ;  /* 0x000000ac040c723c */ /* 0x050ff00000041820 */
[C---:B------:R-:W-:Y:S08]  /*bce0*/  HMMA.16816.F32.BF16 R32, R4.reuse, R174, R176 ;  /* 0x000000ae0420723c */ /* 0x040ff000000418b0 */
[----:B-1----:R-:W-:Y:S08]  /*bcf0*/  HMMA.16816.F32.BF16 R172, R4, R224, R244 ;  /* 0x000000e004ac723c */ /* 0x002ff000000418f4 */
[----:B--2---:R-:W-:Y:S08]  /*bd00*/  HMMA.16816.F32.BF16 R176, R8, R20, R168 ;  /* 0x0000001408b0723c */ /* 0x004ff000000418a8 */
[----:B------:R-:W-:Y:S01]  /*bd10*/  HMMA.16816.F32.BF16 R240, R4, R226, R240 ;  /* 0x000000e204f0723c */ /* 0x000fe200000418f0 */
[----:B------:R-:W1:Y:S07]  /*bd20*/  LDSM.16.M88.4 R224, [R193] ;  /* 0x00000000c1e0783b */ /* 0x000e6e0000000200 */
[C---:B------:R-:W-:Y:S01]  /*bd30*/  HMMA.16816.F32.BF16 R168, R8.reuse, R22, R16 ;  /* 0x0000001608a8723c */ /* 0x040fe20000041810 */
[----:B------:R-:W-:Y:S07]  /*bd40*/  LDSM.16.M88.4 R20, [R187+0xe800] ;  /* 0x00e80000bb14783b */ /* 0x000fee0000000200 */
[----:B------:R-:W-:Y:S08]  /*bd50*/  HMMA.16816.F32.BF16 R16, R8, R28, R12 ;  /* 0x0000001c0810723c */ /* 0x000ff0000004180c */
[C---:B------:R-:W-:Y:S08]  /*bd60*/  HMMA.16816.F32.BF16 R236, R4.reuse, R212, R236 ;  /* 0x000000d404ec723c */ /* 0x040ff000000418ec */
[----:B------:R-:W-:Y:S01]  /*bd70*/  HMMA.16816.F32.BF16 R228, R4, R214, R228 ;  /* 0x000000d604e4723c */ /* 0x000fe200000418e4 */
[----:B------:R-:W-:Y:S04]  /*bd80*/  LDSM.16.M88.4 R4, [R191+0x6000] ;  /* 0x00600000bf04783b */ /* 0x000fe80000000200 */
[----:B------:R-:W-:Y:S03]  /*bd90*/  LDSM.16.M88.4 R212, [R187+0xf000] ;  /* 0x00f00000bbd4783b */ /* 0x000fe60000000200 */
[C---:B------:R-:W-:Y:S01]  /*bda0*/  HMMA.16816.F32.BF16 R12, R8.reuse, R30, R32 ;  /* 0x0000001e080c723c */ /* 0x040fe20000041820 */
[----:B------:R-:W2:Y:S04]  /*bdb0*/  LDSM.16.M88.4 R28, [R187+0xe000] ;  /* 0x00e00000bb1c783b */ /* 0x000ea80000000200 */
[----:B------:R-:W3:Y:S03]  /*bdc0*/  LDSM.16.M88.4 R32, [R187+0xf800] ;  /* 0x00f80000bb20783b */ /* 0x000ee60000000200 */
[C---:B-1----:R-:W-:Y:S08]  /*bdd0*/  HMMA.16816.F32.BF16 R236, R8.reuse, R224, R236 ;  /* 0x000000e008ec723c */ /* 0x042ff000000418ec */
[C---:B------:R-:W-:Y:S08]  /*bde0*/  HMMA.16816.F32.BF16 R224, R8.reuse, R226, R228 ;  /* 0x000000e208e0723c */ /* 0x040ff000000418e4 */
[C---:B------:R-:W-:Y:S08]  /*bdf0*/  HMMA.16816.F32.BF16 R172, R8.reuse, R232, R172 ;  /* 0x000000e808ac723c */ /* 0x040ff000000418ac */
[----:B------:R-:W-:Y:S01]  /*be00*/  HMMA.16816.F32.BF16 R240, R8, R234, R240 ;  /* 0x000000ea08f0723c */ /* 0x000fe200000418f0 */
[----:B------:R-:W-:Y:S07]  /*be10*/  LDSM.16.M88.4 R8, [R190+0x6000] ;  /* 0x00600000be08783b */ /* 0x000fee0000000200 */
[C---:B--2---:R-:W-:Y:S08]  /*be20*/  HMMA.16816.F32.BF16 R228, R4.reuse, R28, R176 ;  /* 0x0000001c04e4723c */ /* 0x044ff000000418b0 */
[C---:B------:R-:W-:Y:S08]  /*be30*/  HMMA.16816.F32.BF16 R168, R4.reuse, R30, R168 ;  /* 0x0000001e04a8723c */ /* 0x040ff000000418a8 */
[C---:B------:R-:W-:Y:S01]  /*be40*/  HMMA.16816.F32.BF16 R28, R4.reuse, R20, R16 ;  /* 0x00000014041c723c */ /* 0x040fe20000041810 */
[----:B------:R-:W-:Y:S01]  /*be50*/  IMAD.SHL.U32 R252, R252, 0x2, RZ ;  /* 0x00000002fcfc7824 */ /* 0x000fe200078e00ff */
[----:B------:R-:W-:Y:S06]  /*be60*/  LDSM.16.M88.4 R16, [R186+0x6800] ;  /* 0x00680000ba10783b */ /* 0x000fec0000000200 */
[----:B------:R-:W-:Y:S01]  /*be70*/  HMMA.16816.F32.BF16 R20, R4, R22, R12 ;  /* 0x000000160414723c */ /* 0x000fe2000004180c */
[----:B------:R-:W1:Y:S01]  /*be80*/  LDSM.16.M88.4 R12, [R186+0x6000] ;  /* 0x00600000ba0c783b */ /* 0x000e620000000200 */
[----:B------:R-:W-:-:S05]  /*be90*/  LOP3.LUT R252, R252, 0x6, RZ, 0xc0, !PT ;  /* 0x00000006fcfc7812 */ /* 0x000fca00078ec0ff */
[----:B------:R-:W-:-:S04]  /*bea0*/  IMAD R0, R0, 0x40, R252 ;  /* 0x0000004000007824 */ /* 0x000fc800078e02fc */
[--C-:B------:R-:W-:Y:S01]  /*beb0*/  IMAD.IADD R2, R209, 0x1, -R0.reuse ;  /* 0x00000001d1027824 */ /* 0x100fe200078e0a00 */
[----:B------:R-:W-:Y:S01]  /*bec0*/  HMMA.16816.F32.BF16 R172, R4, R212, R172 ;  /* 0x000000d404ac723c */ /* 0x000fe200000418ac */
[----:B------:R-:W-:-:S03]  /*bed0*/  IMAD.IADD R3, R218, 0x1, -R0 ;  /* 0x00000001da037824 */ /* 0x000fc600078e0a00 */
[----:B------:R-:W-:-:S04]  /*bee0*/  IABS R2, R2 ;  /* 0x0000000200027213 */ /* 0x000fc80000000000 */
[----:B------:R-:W-:Y:S01]  /*bef0*/  HMMA.16816.F32.BF16 R176, R4, R214, R240 ;  /* 0x000000d604b0723c */ /* 0x000fe200000418f0 */
[----:B------:R-:W-:-:S07]  /*bf00*/  IABS R3, R3 ;  /* 0x0000000300037213 */ /* 0x000fce0000000000 */
[C---:B---3--:R-:W-:Y:S08]  /*bf10*/  HMMA.16816.F32.BF16 R212, R4.reuse, R32, R236 ;  /* 0x0000002004d4723c */ /* 0x048ff000000418ec */
[----:B------:R-:W-:Y:S01]  /*bf20*/  HMMA.16816.F32.BF16 R224, R4, R34, R224 ;  /* 0x0000002204e0723c */ /* 0x000fe200000418e0 */
[----:B------:R-:W2:Y:S06]  /*bf30*/  LDSM.16.M88.4 R32, [R186+0x7000] ;  /* 0x00700000ba20783b */ /* 0x000eac0000000200 */
[----:B------:R-:W-:Y:S01]  /*bf40*/  IMAD.MOV.U32 R4, RZ, RZ, R2 ;  /* 0x000000ffff047224 */ /* 0x000fe200078e0002 */
[----:B------:R-:W-:Y:S01]  /*bf50*/  IADD3 R2, R0, 0x1, RZ ;  /* 0x0000000100027810 */ /* 0x000fe20007ffe0ff */
[C---:B-1----:R-:W-:Y:S01]  /*bf60*/  HMMA.16816.F32.BF16 R232, R8.reuse, R14, R168 ;  /* 0x0000000e08e8723c */ /* 0x042fe200000418a8 */
[----:B------:R-:W1:Y:S07]  /*bf70*/  LDSM.16.M88.4 R168, [R186+0x7800] ;  /* 0x00780000baa8783b */ /* 0x000e6e0000000200 */
[----:B------:R-:W-:Y:S01]  /*bf80*/  HMMA.16816.F32.BF16 R228, R8, R12, R228 ;  /* 0x0000000c08e4723c */ /* 0x000fe200000418e4 */
[--C-:B------:R-:W-:Y:S01]  /*bf90*/  IMAD.IADD R5, R209, 0x1, -R2.reuse ;  /* 0x00000001d1057824 */ /* 0x100fe200078e0a02 */
[----:B------:R3:W4:Y:S01]  /*bfa0*/  I2F R12, R4 ;  /* 0x00000004000c7306 */ /* 0x0007220000201400 */
[----:B------:R-:W-:-:S05]  /*bfb0*/  IMAD.IADD R6, R218, 0x1, -R2 ;  /* 0x00000001da067824 */ /* 0x000fca00078e0a02 */
[----:B------:R-:W-:Y:S01]  /*bfc0*/  HMMA.16816.F32.BF16 R28, R8, R16, R28 ;  /* 0x00000010081c723c */ /* 0x000fe2000004181c */
[C---:B------:R-:W-:Y:S01]  /*bfd0*/  ISETP.GE.AND P0, PT, R2.reuse, R220, PT ;  /* 0x000000dc0200720c */ /* 0x040fe20003f06270 */
[----:B------:R-:W-:Y:S01]  /*bfe0*/  UISETP.GT.AND UP0, UPT, UR7, UR11, UPT ;  /* 0x0000000b0700728c */ /* 0x000fe2000bf04270 */
[----:B------:R-:W-:Y:S01]  /*bff0*/  ISETP.GE.AND P2, PT, R2, R219, PT ;  /* 0x000000db0200720c */ /* 0x000fe20003f46270 */
[----:B------:R-:W-:-:S04]  /*c000*/  DEPBAR.LE SB0, 0x0 ;  /* 0x000080000000791a */ /* 0x000fc80000000000 */
[----:B---3--:R-:W-:Y:S01]  /*c010*/  IMAD.MOV.U32 R4, RZ, RZ, R3 ;  /* 0x000000ffff047224 */ /* 0x008fe200078e0003 */
[----:B------:R-:W-:-:S03]  /*c020*/  IABS R3, R5 ;  /* 0x0000000500037213 */ /* 0x000fc60000000000 */
[----:B------:R3:W-:Y:S02]  /*c030*/  I2F R13, R4 ;  /* 0x00000004000d7306 */ /* 0x0007e40000201400 */
[----:B------:R-:W-:Y:S01]  /*c040*/  IMAD.MOV.U32 R5, RZ, RZ, R3 ;  /* 0x000000ffff057224 */ /* 0x000fe200078e0003 */
[----:B------:R-:W-:-:S05]  /*c050*/  IABS R3, R6 ;  /* 0x0000000600037213 */ /* 0x000fca0000000000 */
[----:B------:R1:W1:Y:S01]  /*c060*/  I2F R14, R5 ;  /* 0x00000005000e7306 */ /* 0x0002620000201400 */
[----:B---3--:R-:W-:-:S05]  /*c070*/  IADD3 R4, R0, 0x8, RZ ;  /* 0x0000000800047810 */ /* 0x008fca0007ffe0ff */
[----:B------:R-:W-:Y:S02]  /*c080*/  IMAD.IADD R6, R209, 0x1, -R4 ;  /* 0x00000001d1067824 */ /* 0x000fe400078e0a04 */
[----:B-1----:R-:W-:-:S03]  /*c090*/  IMAD.MOV.U32 R5, RZ, RZ, R3 ;  /* 0x000000ffff057224 */ /* 0x002fc600078e0003 */
[----:B------:R-:W-:Y:S01]  /*c0a0*/  IABS R3, R6 ;  /* 0x0000000600037213 */ /* 0x000fe20000000000 */
[----:B------:R1:W3:Y:S01]  /*c0b0*/  I2F R17, R5 ;  /* 0x0000000500117306 */ /* 0x0002e20000201400 */
[----:B------:R-:W-:Y:S01]  /*c0c0*/  IADD3 R6, R0, 0x9, RZ ;  /* 0x0000000900067810 */ /* 0x000fe20007ffe0ff */
[----:B------:R-:W-:Y:S01]  /*c0d0*/  IMAD.IADD R7, R218, 0x1, -R4 ;  /* 0x00000001da077824 */ /* 0x000fe200078e0a04 */
[C---:B------:R-:W-:Y:S02]  /*c0e0*/  ISETP.LT.OR P0, PT, R2.reuse, R217, P0 ;  /* 0x000000d90200720c */ /* 0x040fe40000701670 */
[----:B------:R-:W-:Y:S01]  /*c0f0*/  ISETP.LT.OR P2, PT, R2, R216, P2 ;  /* 0x000000d80200720c */ /* 0x000fe20001741670 */
[----:B-1----:R-:W-:-:S04]  /*c100*/  IMAD.MOV.U32 R5, RZ, RZ, R3 ;  /* 0x000000ffff057224 */ /* 0x002fc800078e0003 */
[----:B------:R1:W1:Y:S01]  /*c110*/  I2F R16, R5 ;  /* 0x0000000500107306 */ /* 0x0002620000201400 */
[----:B------:R-:W-:Y:S01]  /*c120*/  IABS R3, R7 ;  /* 0x0000000700037213 */ /* 0x000fe20000000000 */
[----:B------:R-:W-:Y:S01]  /*c130*/  HMMA.16816.F32.BF16 R20, R8, R18, R20 ;  /* 0x000000120814723c */ /* 0x000fe20000041814 */
[----:B------:R-:W-:Y:S01]  /*c140*/  ISETP.GE.AND P1, PT, R0, R220, PT ;  /* 0x000000dc0000720c */ /* 0x000fe20003f26270 */
[----:B-1----:R-:W-:-:S04]  /*c150*/  IMAD.IADD R5, R209, 0x1, -R6 ;  /* 0x00000001d1057824 */ /* 0x002fc800078e0a06 */
[----:B------:R1:W1:Y:S01]  /*c160*/  I2F R15, R3 ;  /* 0x00000003000f7306 */ /* 0x0002620000201400 */
[----:B------:R-:W-:Y:S01]  /*c170*/  IABS R2, R5 ;  /* 0x0000000500027213 */ /* 0x000fe20000000000 */
[----:B--2---:R-:W-:Y:S04]  /*c180*/  HMMA.16816.F32.BF16 R236, R8, R32, R172 ;  /* 0x0000002008ec723c */ /* 0x004fe800000418ac */
[----:B------:R-:W-:-:S04]  /*c190*/  IMAD.MOV.U32 R5, RZ, RZ, R2 ;  /* 0x000000ffff057224 */ /* 0x000fc800078e0002 */
[----:B------:R-:W-:Y:S01]  /*c1a0*/  HMMA.16816.F32.BF16 R176, R8, R34, R176 ;  /* 0x0000002208b0723c */ /* 0x000fe200000418b0 */
[----:B-1----:R-:W-:Y:S01]  /*c1b0*/  IADD3 R3, R0, 0x10, RZ ;  /* 0x0000001000037810 */ /* 0x002fe20007ffe0ff */
[----:B------:R-:W-:-:S06]  /*c1c0*/  IMAD.IADD R7, R218, 0x1, -R6 ;  /* 0x00000001da077824 */ /* 0x000fcc00078e0a06 */
[----:B------:R-:W-:Y:S01]  /*c1d0*/  HMMA.16816.F32.BF16 R212, R8, R168, R212 ;  /* 0x000000a808d4723c */ /* 0x000fe200000418d4 */
[----:B------:R-:W-:Y:S01]  /*c1e0*/  BAR.SYNC.DEFER_BLOCKING 0x0 ;  /* 0x0000000000007b1d */ /* 0x000fe20000010000 */
[----:B------:R-:W-:-:S06]  /*c1f0*/  ISETP.LT.OR P1, PT, R0, R217, P1 ;  /* 0x000000d90000720c */ /* 0x000fcc0000f21670 */
[----:B------:R-:W-:Y:S07]  /*c200*/  HMMA.16816.F32.BF16 R224, R8, R170, R224 ;  /* 0x000000aa08e0723c */ /* 0x000fee00000418e0 */
[----:B----4-:R-:W-:Y:S02]  /*c210*/  FFMA.FTZ R8, R12, -UR17, R228 ;  /* 0x800000110c087c23 */ /* 0x010fe400080100e4 */
[----:B------:R1:W2:Y:S01]  /*c220*/  I2F R12, R5 ;  /* 0x00000005000c7306 */ /* 0x0002a20000201400 */
[----:B------:R-:W-:-:S02]  /*c230*/  IABS R2, R7 ;  /* 0x0000000700027213 */ /* 0x000fc40000000000 */
[----:B------:R-:W-:Y:S02]  /*c240*/  FSEL R172, R8, -INF , !P1 ;  /* 0xff80000008ac7808 */ /* 0x000fe40004800000 */
[----:B------:R-:W-:Y:S01]  /*c250*/  ISETP.GE.AND P1, PT, R0, R219, PT ;  /* 0x000000db0000720c */ /* 0x000fe20003f26270 */
[----:B------:R-:W-:Y:S02]  /*c260*/  FFMA.FTZ R9, R14, -UR17, R229 ;  /* 0x800000110e097c23 */ /* 0x000fe400080100e5 */
[--C-:B-1----:R-:W-:Y:S01]  /*c270*/  IMAD.IADD R5, R209, 0x1, -R3.reuse ;  /* 0x00000001d1057824 */ /* 0x102fe200078e0a03 */
[----:B------:R1:W4:Y:S04]  /*c280*/  I2F R14, R2 ;  /* 0x00000002000e7306 */ /* 0x0003280000201400 */
[----:B------:R-:W-:Y:S01]  /*c290*/  IABS R5, R5 ;  /* 0x0000000500057213 */ /* 0x000fe20000000000 */
[----:B------:R-:W-:Y:S01]  /*c2a0*/  FFMA.FTZ R10, R13, -UR17, R230 ;  /* 0x800000110d0a7c23 */ /* 0x000fe200080100e6 */
[----:B------:R-:W-:Y:S01]  /*c2b0*/  ISETP.LT.OR P1, PT, R0, R216, P1 ;  /* 0x000000d80000720c */ /* 0x000fe20000f21670 */
[----:B------:R-:W-:-:S02]  /*c2c0*/  IMAD.IADD R8, R218, 0x1, -R3 ;  /* 0x00000001da087824 */ /* 0x000fc400078e0a03 */
[----:B------:R-:W-:Y:S01]  /*c2d0*/  IMAD.MOV.U32 R7, RZ, RZ, R5 ;  /* 0x000000ffff077224 */ /* 0x000fe200078e0005 */
[----:B------:R-:W-:Y:S02]  /*c2e0*/  FSEL R173, R10, -INF , !P1 ;  /* 0xff8000000aad7808 */ /* 0x000fe40004800000 */
[----:B------:R-:W-:Y:S02]  /*c2f0*/  FSEL R174, R9, -INF , !P0 ;  /* 0xff80000009ae7808 */ /* 0x000fe40004000000 */
[----:B-1----:R-:W-:Y:S01]  /*c300*/  IADD3 R2, R0, 0x11, RZ ;  /* 0x0000001100027810 */ /* 0x002fe20007ffe0ff */
[----:B------:R1:W1:Y:S01]  /*c310*/  I2F R11, R7 ;  /* 0x00000007000b7306 */ /* 0x0002620000201400 */
[C---:B------:R-:W-:Y:S02]  /*c320*/  ISETP.GE.AND P1, PT, R4.reuse, R220, PT ;  /* 0x000000dc0400720c */ /* 0x040fe40003f26270 */
[C---:B------:R-:W-:Y:S02]  /*c330*/  ISETP.GE.AND P0, PT, R4.reuse, R219, PT ;  /* 0x000000db0400720c */ /* 0x040fe40003f06270 */
[----:B------:R-:W-:Y:S01]  /*c340*/  IABS R5, R8 ;  /* 0x0000000800057213 */ /* 0x000fe20000000000 */
[----:B---3--:R-:W-:Y:S01]  /*c350*/  FFMA.FTZ R10, R17, -UR17, R231 ;  /* 0x80000011110a7c23 */ /* 0x008fe200080100e7 */
[----:B------:R-:W-:-:S02]  /*c360*/  ISETP.LT.OR P1, PT, R4, R217, P1 ;  /* 0x000000d90400720c */ /* 0x000fc40000f21670 */
[----:B------:R-:W-:Y:S01]  /*c370*/  ISETP.LT.OR P0, PT, R4, R216, P0 ;  /* 0x000000d80400720c */ /* 0x000fe20000701670 */
[----:B------:R3:W2:Y:S01]  /*c380*/  I2F R17, R5 ;  /* 0x0000000500117306 */ /* 0x0006a20000201400 */
[--C-:B-1----:R-:W-:Y:S02]  /*c390*/  IMAD.IADD R7, R209, 0x1, -R2.reuse ;  /* 0x00000001d1077824 */ /* 0x102fe400078e0a02 */
[----:B------:R-:W-:-:S03]  /*c3a0*/  IMAD.IADD R8, R218, 0x1, -R2 ;  /* 0x00000001da087824 */ /* 0x000fc600078e0a02 */
[----:B------:R-:W-:Y:S01]  /*c3b0*/  IABS R4, R7 ;  /* 0x0000000700047213 */ /* 0x000fe20000000000 */
[----:B------:R-:W-:Y:S01]  /*c3c0*/  FFMA.FTZ R9, R16, -UR17, R232 ;  /* 0x8000001110097c23 */ /* 0x000fe200080100e8 */
[----:B---3--:R-:W-:-:S03]  /*c3d0*/  IADD3 R5, R0, 0x18, RZ ;  /* 0x0000001800057810 */ /* 0x008fc60007ffe0ff */
[----:B------:R-:W-:Y:S01]  /*c3e0*/  IMAD.MOV.U32 R7, RZ, RZ, R4 ;  /* 0x000000ffff077224 */ /* 0x000fe200078e0004 */
[----:B------:R-:W-:Y:S01]  /*c3f0*/  IABS R4, R8 ;  /* 0x0000000800047213 */ /* 0x000fe20000000000 */
[----:B------:R-:W-:Y:S02]  /*c400*/  IMAD.IADD R8, R209, 0x1, -R5 ;  /* 0x00000001d1087824 */ /* 0x000fe400078e0a05 */
[----:B------:R1:W3:Y:S01]  /*c410*/  I2F R13, R7 ;  /* 0x00000007000d7306 */ /* 0x0002e20000201400 */
[----:B------:R-:W-:Y:S02]  /*c420*/  FSEL R175, R10, -INF , !P2 ;  /* 0xff8000000aaf7808 */ /* 0x000fe40005000000 */
[----:B------:R-:W-:Y:S02]  /*c430*/  FSEL R171, R9, -INF , !P1 ;  /* 0xff80000009ab7808 */ /* 0x000fe40004800000 */
[C---:B------:R-:W-:Y:S02]  /*c440*/  ISETP.GE.AND P2, PT, R6.reuse, R220, PT ;  /* 0x000000dc0600720c */ /* 0x040fe40003f46270 */
[C---:B------:R-:W-:Y:S01]  /*c450*/  ISETP.GE.AND P1, PT, R6.reuse, R219, PT ;  /* 0x000000db0600720c */ /* 0x040fe20003f26270 */
[----:B------:R-:W-:Y:S01]  /*c460*/  FFMA.FTZ R10, R15, -UR17, R234 ;  /* 0x800000110f0a7c23 */ /* 0x000fe200080100ea */
[----:B------:R-:W-:Y:S01]  /*c470*/  ISETP.LT.OR P2, PT, R6, R217, P2 ;  /* 0x000000d90600720c */ /* 0x000fe20001741670 */
[----:B--2---:R-:W-:Y:S01]  /*c480*/  FFMA.FTZ R9, R12, -UR17, R233 ;  /* 0x800000110c097c23 */ /* 0x004fe200080100e9 */
[----:B------:R-:W-:Y:S01]  /*c490*/  ISETP.LT.OR P1, PT, R6, R216, P1 ;  /* 0x000000d80600720c */ /* 0x000fe20000f21670 */
[----:B-1----:R-:W-:Y:S01]  /*c4a0*/  IMAD.MOV.U32 R7, RZ, RZ, R4 ;  /* 0x000000ffff077224 */ /* 0x002fe200078e0004 */
[----:B------:R-:W-:-:S02]  /*c4b0*/  IABS R4, R8 ;  /* 0x0000000800047213 */ /* 0x000fc40000000000 */
[----:B------:R-:W-:Y:S01]  /*c4c0*/  IADD3 R6, R0, 0x19, RZ ;  /* 0x0000001900067810 */ /* 0x000fe20007ffe0ff */
[----:B------:R1:W2:Y:S01]  /*c4d0*/  I2F R15, R7 ;  /* 0x00000007000f7306 */ /* 0x0002a20000201400 */
[----:B------:R-:W-:Y:S01]  /*c4e0*/  FSEL R170, R10, -INF , !P0 ;  /* 0xff8000000aaa7808 */ /* 0x000fe20004000000 */
[----:B------:R-:W-:Y:S01]  /*c4f0*/  IMAD.IADD R8, R218, 0x1, -R5 ;  /* 0x00000001da087824 */ /* 0x000fe200078e0a05 */
[----:B------:R-:W-:Y:S02]  /*c500*/  FSEL R169, R9, -INF , !P2 ;  /* 0xff80000009a97808 */ /* 0x000fe40005000000 */
[C---:B------:R-:W-:Y:S02]  /*c510*/  ISETP.GE.AND P0, PT, R3.reuse, R220, PT ;  /* 0x000000dc0300720c */ /* 0x040fe40003f06270 */
[----:B------:R-:W-:Y:S01]  /*c520*/  ISETP.GE.AND P2, PT, R3, R219, PT ;  /* 0x000000db0300720c */ /* 0x000fe20003f46270 */
[----:B-1----:R-:W-:-:S04]  /*c530*/  IMAD.MOV.U32 R7, RZ, RZ, R4 ;  /* 0x000000ffff077224 */ /* 0x002fc800078e0004 */
[----:B------:R1:W1:Y:S01]  /*c540*/  I2F R12, R7 ;  /* 0x00000007000c7306 */ /* 0x0002620000201400 */
[C---:B------:R-:W-:Y:S02]  /*c550*/  ISETP.LT.OR P0, PT, R3.reuse, R217, P0 ;  /* 0x000000d90300720c */ /* 0x040fe40000701670 */
[----:B------:R-:W-:Y:S02]  /*c560*/  ISETP.LT.OR P2, PT, R3, R216, P2 ;  /* 0x000000d80300720c */ /* 0x000fe40001741670 */
[----:B------:R-:W-:Y:S01]  /*c570*/  IABS R4, R8 ;  /* 0x0000000800047213 */ /* 0x000fe20000000000 */
[----:B----4-:R-:W-:Y:S02]  /*c580*/  FFMA.FTZ R10, R14, -UR17, R235 ;  /* 0x800000110e0a7c23 */ /* 0x010fe400080100eb */
[----:B-1----:R-:W-:Y:S01]  /*c590*/  IMAD.IADD R7, R209, 0x1, -R6 ;  /* 0x00000001d1077824 */ /* 0x002fe200078e0a06 */
[----:B------:R1:W4:Y:S04]  /*c5a0*/  I2F R14, R4 ;  /* 0x00000004000e7306 */ /* 0x0003280000201400 */
[----:B------:R-:W-:Y:S01]  /*c5b0*/  IABS R3, R7 ;  /* 0x0000000700037213 */ /* 0x000fe20000000000 */
[----:B------:R-:W-:-:S04]  /*c5c0*/  FFMA.FTZ R9, R11, -UR17, R28 ;  /* 0x800000110b097c23 */ /* 0x000fc8000801001c */
[----:B------:R-:W-:Y:S01]  /*c5d0*/  IMAD.MOV.U32 R7, RZ, RZ, R3 ;  /* 0x000000ffff077224 */ /* 0x000fe200078e0003 */
[----:B------:R-:W-:Y:S01]  /*c5e0*/  FSEL R168, R10, -INF , !P1 ;  /* 0xff8000000aa87808 */ /* 0x000fe20004800000 */
[----:B------:R-:W-:Y:S01]  /*c5f0*/  IMAD.IADD R8, R218, 0x1, -R6 ;  /* 0x00000001da087824 */ /* 0x000fe200078e0a06 */
[----:B------:R-:W-:Y:S02]  /*c600*/  FSEL R135, R9, -INF , !P0 ;  /* 0xff80000009877808 */ /* 0x000fe40004000000 */
[----:B-1----:R-:W-:Y:S01]  /*c610*/  IADD3 R4, R0, 0x20, RZ ;  /* 0x0000002000047810 */ /* 0x002fe20007ffe0ff */
[----:B------:R1:W1:Y:S01]  /*c620*/  I2F R11, R7 ;  /* 0x00000007000b7306 */ /* 0x0002620000201400 */
[C---:B------:R-:W-:Y:S02]  /*c630*/  ISETP.GE.AND P1, PT, R2.reuse, R220, PT ;  /* 0x000000dc0200720c */ /* 0x040fe40003f26270 */
[C---:B------:R-:W-:Y:S02]  /*c640*/  ISETP.GE.AND P0, PT, R2.reuse, R219, PT ;  /* 0x000000db0200720c */ /* 0x040fe40003f06270 */
[----:B------:R-:W-:-:S02]  /*c650*/  ISETP.LT.OR P1, PT, R2, R217, P1 ;  /* 0x000000d90200720c */ /* 0x000fc40000f21670 */
[----:B------:R-:W-:Y:S02]  /*c660*/  ISETP.LT.OR P0, PT, R2, R216, P0 ;  /* 0x000000d80200720c */ /* 0x000fe40000701670 */
[----:B------:R-:W-:Y:S01]  /*c670*/  IABS R3, R8 ;  /* 0x0000000800037213 */ /* 0x000fe20000000000 */
[----:B-1----:R-:W-:-:S03]  /*c680*/  IMAD.IADD R7, R209, 0x1, -R4 ;  /* 0x00000001d1077824 */ /* 0x002fc600078e0a04 */
[----:B------:R1:W1:Y:S02]  /*c690*/  I2F R16, R3 ;  /* 0x0000000300107306 */ /* 0x0002640000201400 */
[----:B------:R-:W-:Y:S01]  /*c6a0*/  IABS R2, R7 ;  /* 0x0000000700027213 */ /* 0x000fe20000000000 */
[----:B------:R-:W-:Y:S02]  /*c6b0*/  FFMA.FTZ R10, R17, -UR17, R30 ;  /* 0x80000011110a7c23 */ /* 0x000fe4000801001e */
[----:B---3--:R-:W-:Y:S02]  /*c6c0*/  FFMA.FTZ R9, R13, -UR17, R29 ;  /* 0x800000110d097c23 */ /* 0x008fe4000801001d */
[----:B------:R-:W-:Y:S01]  /*c6d0*/  IMAD.MOV.U32 R7, RZ, RZ, R2 ;  /* 0x000000ffff077224 */ /* 0x000fe200078e0002 */
[----:B------:R-:W-:Y:S01]  /*c6e0*/  FSEL R134, R10, -INF , !P2 ;  /* 0xff8000000a867808 */ /* 0x000fe20005000000 */
[----:B------:R-:W-:Y:S01]  /*c6f0*/  IMAD.IADD R8, R218, 0x1, -R4 ;  /* 0x00000001da087824 */ /* 0x000fe200078e0a04 */
[----:B------:R-:W-:-:S02]  /*c700*/  FSEL R35, R9, -INF , !P1 ;  /* 0xff80000009237808 */ /* 0x000fc40004800000 */
[----:B-1----:R-:W-:Y:S01]  /*c710*/  IADD3 R3, R0, 0x21, RZ ;  /* 0x0000002100037810 */ /* 0x002fe20007ffe0ff */
[----:B------:R1:W3:Y:S01]  /*c720*/  I2F R13, R7 ;  /* 0x00000007000d7306 */ /* 0x0002e20000201400 */
[C---:B------:R-:W-:Y:S02]  /*c730*/  ISETP.GE.AND P2, PT, R5.reuse, R220, PT ;  /* 0x000000dc0500720c */ /* 0x040fe40003f46270 */
[C---:B------:R-:W-:Y:S02]  /*c740*/  ISETP.GE.AND P1, PT, R5.reuse, R219, PT ;  /* 0x000000db0500720c */ /* 0x040fe40003f26270 */
[C---:B------:R-:W-:Y:S02]  /*c750*/  ISETP.LT.OR P2, PT, R5.reuse, R217, P2 ;  /* 0x000000d90500720c */ /* 0x040fe40001741670 */
[----:B------:R-:W-:Y:S02]  /*c760*/  ISETP.LT.OR P1, PT, R5, R216, P1 ;  /* 0x000000d80500720c */ /* 0x000fe40000f21670 */
[----:B------:R-:W-:Y:S01]  /*c770*/  IABS R2, R8 ;  /* 0x0000000800027213 */ /* 0x000fe20000000000 */
[----:B-1----:R-:W-:-:S03]  /*c780*/  IMAD.IADD R7, R209, 0x1, -R3 ;  /* 0x00000001d1077824 */ /* 0x002fc600078e0a03 */
[----:B------:R1:W1:Y:S02]  /*c790*/  I2F R17, R2 ;  /* 0x0000000200117306 */ /* 0x0002640000201400 */
[----:B------:R-:W-:Y:S01]  /*c7a0*/  IABS R5, R7 ;  /* 0x0000000700057213 */ /* 0x000fe20000000000 */
[----:B--2---:R-:W-:Y:S02]  /*c7b0*/  FFMA.FTZ R10, R15, -UR17, R31 ;  /* 0x800000110f0a7c23 */ /* 0x004fe4000801001f */
[----:B------:R-:W-:Y:S02]  /*c7c0*/  FFMA.FTZ R9, R12, -UR17, R20 ;  /* 0x800000110c097c23 */ /* 0x000fe40008010014 */
[----:B------:R-:W-:Y:S02]  /*c7d0*/  IMAD.MOV.U32 R7, RZ, RZ, R5 ;  /* 0x000000ffff077224 */ /* 0x000fe400078e0005 */
[----:B------:R-:W-:Y:S01]  /*c7e0*/  IMAD.IADD R8, R218, 0x1, -R3 ;  /* 0x00000001da087824 */ /* 0x000fe200078e0a03 */
[----:B------:R-:W-:-:S02]  /*c7f0*/  FSEL R34, R10, -INF , !P0 ;  /* 0xff8000000a227808 */ /* 0x000fc40004000000 */
[----:B-1----:R-:W-:Y:S01]  /*c800*/  IADD3 R2, R0, 0x28, RZ ;  /* 0x0000002800027810 */ /* 0x002fe20007ffe0ff */
[----:B------:R1:W2:Y:S01]  /*c810*/  I2F R12, R7 ;  /* 0x00000007000c7306 */ /* 0x0002a20000201400 */
[----:B------:R-:W-:Y:S02]  /*c820*/  FSEL R33, R9, -INF , !P2 ;  /* 0xff80000009217808 */ /* 0x000fe40005000000 */
[C---:B------:R-:W-:Y:S02]  /*c830*/  ISETP.GE.AND P0, PT, R6.reuse, R220, PT ;  /* 0x000000dc0600720c */ /* 0x040fe40003f06270 */
[C---:B------:R-:W-:Y:S02]  /*c840*/  ISETP.GE.AND P2, PT, R6.reuse, R219, PT ;  /* 0x000000db0600720c */ /* 0x040fe40003f46270 */
[----:B------:R-:W-:Y:S02]  /*c850*/  IABS R5, R8 ;  /* 0x0000000800057213 */ /* 0x000fe40000000000 */
[----:B------:R-:W-:-:S02]  /*c860*/  ISETP.LT.OR P0, PT, R6, R217, P0 ;  /* 0x000000d90600720c */ /* 0x000fc40000701670 */
[----:B------:R-:W-:Y:S01]  /*c870*/  ISETP.LT.OR P2, PT, R6, R216, P2 ;  /* 0x000000d80600720c */ /* 0x000fe20001741670 */
[--C-:B-1----:R-:W-:Y:S01]  /*c880*/  IMAD.IADD R7, R209, 0x1, -R2.reuse ;  /* 0x00000001d1077824 */ /* 0x102fe200078e0a02 */
[----:B------:R1:W1:Y:S01]  /*c890*/  I2F R15, R5 ;  /* 0x00000005000f7306 */ /* 0x0002620000201400 */
[----:B------:R-:W-:-:S03]  /*c8a0*/  IMAD.IADD R8, R218, 0x1, -R2 ;  /* 0x00000001da087824 */ /* 0x000fc600078e0a02 */
[----:B------:R-:W-:Y:S01]  /*c8b0*/  IABS R6, R7 ;  /* 0x0000000700067213 */ /* 0x000fe20000000000 */
[----:B----4-:R-:W-:Y:S02]  /*c8c0*/  FFMA.FTZ R10, R14, -UR17, R22 ;  /* 0x800000110e0a7c23 */ /* 0x010fe40008010016 */
[----:B------:R-:W-:Y:S02]  /*c8d0*/  FFMA.FTZ R9, R11, -UR17, R21 ;  /* 0x800000110b097c23 */ /* 0x000fe40008010015 */
[----:B------:R-:W-:Y:S01]  /*c8e0*/  IMAD.MOV.U32 R7, RZ, RZ, R6 ;  /* 0x000000ffff077224 */ /* 0x000fe200078e0006 */
[----:B------:R-:W-:Y:S02]  /*c8f0*/  IABS R6, R8 ;  /* 0x0000000800067213 */ /* 0x000fe40000000000 */
[----:B-1----:R-:W-:Y:S02]  /*c900*/  IADD3 R5, R0, 0x29, RZ ;  /* 0x0000002900057810 */ /* 0x002fe40007ffe0ff */
[----:B------:R-:W-:-:S02]  /*c910*/  FSEL R32, R10, -INF , !P1 ;  /* 0xff8000000a207808 */ /* 0x000fc40004800000 */
[----:B------:R-:W-:Y:S01]  /*c920*/  FSEL R31, R9, -INF , !P0 ;  /* 0xff800000091f7808 */ /* 0x000fe20004000000 */
[----:B------:R-:W-:Y:S01]  /*c930*/  IMAD.IADD R8, R209, 0x1, -R5 ;  /* 0x00000001d1087824 */ /* 0x000fe200078e0a05 */
[C---:B------:R-:W-:Y:S01]  /*c940*/  ISETP.GE.AND P1, PT, R4.reuse, R220, PT ;  /* 0x000000dc0400720c */ /* 0x040fe20003f26270 */
[----:B------:R1:W4:Y:S01]  /*c950*/  I2F R11, R7 ;  /* 0x00000007000b7306 */ /* 0x0003220000201400 */
[C---:B------:R-:W-:Y:S02]  /*c960*/  ISETP.GE.AND P0, PT, R4.reuse, R219, PT ;  /* 0x000000db0400720c */ /* 0x040fe40003f06270 */
[C---:B------:R-:W-:Y:S02]  /*c970*/  ISETP.LT.OR P1, PT, R4.reuse, R217, P1 ;  /* 0x000000d90400720c */ /* 0x040fe40000f21670 */
[----:B------:R-:W-:Y:S01]  /*c980*/  ISETP.LT.OR P0, PT, R4, R216, P0 ;  /* 0x000000d80400720c */ /* 0x000fe20000701670 */
[----:B------:R-:W-:Y:S01]  /*c990*/  FFMA.FTZ R10, R16, -UR17, R23 ;  /* 0x80000011100a7c23 */ /* 0x000fe20008010017 */
[----:B------:R-:W-:Y:S01]  /*c9a0*/  IADD3 R4, R0, 0x30, RZ ;  /* 0x0000003000047810 */ /* 0x000fe20007ffe0ff */
[----:B---3--:R-:W-:-:S02]  /*c9b0*/  FFMA.FTZ R9, R13, -UR17, R236 ;  /* 0x800000110d097c23 */ /* 0x008fc400080100ec */
[----:B-1----:R-:W-:Y:S01]  /*c9c0*/  IMAD.MOV.U32 R7, RZ, RZ, R6 ;  /* 0x000000ffff077224 */ /* 0x002fe200078e0006 */
[----:B------:R-:W-:Y:S01]  /*c9d0*/  IABS R6, R8 ;  /* 0x0000000800067213 */ /* 0x000fe20000000000 */
[----:B------:R-:W-:Y:S02]  /*c9e0*/  IMAD.IADD R8, R218, 0x1, -R5 ;  /* 0x00000001da087824 */ /* 0x000fe400078e0a05 */
[----:B------:R1:W3:Y:S01]  /*c9f0*/  I2F R18, R7 ;  /* 0x0000000700127306 */ /* 0x0002e20000201400 */
[----:B------:R-:W-:Y:S02]  /*ca00*/  FSEL R30, R10, -INF , !P2 ;  /* 0xff8000000a1e7808 */ /* 0x000fe40005000000 */
[----:B------:R-:W-:Y:S02]  /*ca10*/  FSEL R29, R9, -INF , !P1 ;  /* 0xff800000091d7808 */ /* 0x000fe40004800000 */
[C---:B------:R-:W-:Y:S02]  /*ca20*/  ISETP.GE.AND P2, PT, R3.reuse, R220, PT ;  /* 0x000000dc0300720c */ /* 0x040fe40003f46270 */
[----:B------:R-:W-:Y:S01]  /*ca30*/  ISETP.GE.AND P1, PT, R3, R219, PT ;  /* 0x000000db0300720c */ /* 0x000fe20003f26270 */
[----:B-1----:R-:W-:Y:S01]  /*ca40*/  IMAD.MOV.U32 R7, RZ, RZ, R6 ;  /* 0x000000ffff077224 */ /* 0x002fe200078e0006 */
[----:B------:R-:W-:Y:S01]  /*ca50*/  IABS R6, R8 ;  /* 0x0000000800067213 */ /* 0x000fe20000000000 */
[----:B------:R-:W-:-:S02]  /*ca60*/  IMAD.IADD R8, R209, 0x1, -R4 ;  /* 0x00000001d1087824 */ /* 0x000fc400078e0a04 */
[----:B------:R1:W-:Y:S01]  /*ca70*/  I2F R16, R7 ;  /* 0x0000000700107306 */ /* 0x0003e20000201400 */
[C---:B------:R-:W-:Y:S02]  /*ca80*/  ISETP.LT.OR P2, PT, R3.reuse, R217, P2 ;  /* 0x000000d90300720c */ /* 0x040fe40001741670 */
[----:B------:R-:W-:Y:S02]  /*ca90*/  ISETP.LT.OR P1, PT, R3, R216, P1 ;  /* 0x000000d80300720c */ /* 0x000fe40000f21670 */
[----:B------:R-:W-:Y:S01]  /*caa0*/  IADD3 R3, R0, 0x31, RZ ;  /* 0x0000003100037810 */ /* 0x000fe20007ffe0ff */
[----:B------:R-:W-:Y:S02]  /*cab0*/  FFMA.FTZ R10, R17, -UR17, R238 ;  /* 0x80000011110a7c23 */ /* 0x000fe400080100ee */
[----:B--2---:R-:W-:Y:S02]  /*cac0*/  FFMA.FTZ R9, R12, -UR17, R237 ;  /* 0x800000110c097c23 */ /* 0x004fe400080100ed */
[----:B-1----:R-:W-:Y:S01]  /*cad0*/  IMAD.MOV.U32 R7, RZ, RZ, R6 ;  /* 0x000000ffff077224 */ /* 0x002fe200078e0006 */
[----:B------:R-:W-:Y:S01]  /*cae0*/  IABS R6, R8 ;  /* 0x0000000800067213 */ /* 0x000fe20000000000 */
[----:B------:R-:W-:-:S02]  /*caf0*/  IMAD.IADD R8, R218, 0x1, -R4 ;  /* 0x00000001da087824 */ /* 0x000fc400078e0a04 */
[----:B------:R1:W2:Y:S01]  /*cb00*/  I2F R14, R7 ;  /* 0x00000007000e7306 */ /* 0x0002a20000201400 */
[----:B------:R-:W-:Y:S02]  /*cb10*/  FSEL R28, R10, -INF , !P0 ;  /* 0xff8000000a1c7808 */ /* 0x000fe40004000000 */
[----:B------:R-:W-:Y:S02]  /*cb20*/  FSEL R27, R9, -INF , !P2 ;  /* 0xff800000091b7808 */ /* 0x000fe40005000000 */
[C---:B------:R-:W-:Y:S02]  /*cb30*/  ISETP.GE.AND P0, PT, R2.reuse, R220, PT ;  /* 0x000000dc0200720c */ /* 0x040fe40003f06270 */
[----:B------:R-:W-:Y:S01]  /*cb40*/  ISETP.GE.AND P2, PT, R2, R219, PT ;  /* 0x000000db0200720c */ /* 0x000fe20003f46270 */
[----:B-1----:R-:W-:Y:S01]  /*cb50*/  IMAD.MOV.U32 R7, RZ, RZ, R6 ;  /* 0x000000ffff077224 */ /* 0x002fe200078e0006 */
[----:B------:R-:W-:Y:S01]  /*cb60*/  IABS R6, R8 ;  /* 0x0000000800067213 */ /* 0x000fe20000000000 */
[----:B------:R-:W-:-:S02]  /*cb70*/  IMAD.IADD R8, R209, 0x1, -R3 ;  /* 0x00000001d1087824 */ /* 0x000fc400078e0a03 */
[----:B------:R1:W1:Y:S01]  /*cb80*/  I2F R12, R7 ;  /* 0x00000007000c7306 */ /* 0x0002620000201400 */
[C---:B------:R-:W-:Y:S01]  /*cb90*/  ISETP.LT.OR P0, PT, R2.reuse, R217, P0 ;  /* 0x000000d90200720c */ /* 0x040fe20000701670 */
[----:B------:R-:W-:Y:S01]  /*cba0*/  FFMA.FTZ R10, R15, -UR17, R239 ;  /* 0x800000110f0a7c23 */ /* 0x000fe200080100ef */
[----:B------:R-:W-:Y:S01]  /*cbb0*/  ISETP.LT.OR P2, PT, R2, R216, P2 ;  /* 0x000000d80200720c */ /* 0x000fe20001741670 */
[----:B----4-:R-:W-:Y:S01]  /*cbc0*/  FFMA.FTZ R9, R11, -UR17, R176 ;  /* 0x800000110b097c23 */ /* 0x010fe200080100b0 */
[----:B------:R-:W-:Y:S01]  /*cbd0*/  IADD3 R2, R0, 0x38, RZ ;  /* 0x0000003800027810 */ /* 0x000fe20007ffe0ff */
[----:B-1----:R-:W-:Y:S01]  /*cbe0*/  IMAD.MOV.U32 R7, RZ, RZ, R6 ;  /* 0x000000ffff077224 */ /* 0x002fe200078e0006 */
[----:B------:R-:W-:-:S03]  /*cbf0*/  IABS R6, R8 ;  /* 0x0000000800067213 */ /* 0x000fc60000000000 */
[----:B------:R1:W-:Y:S01]  /*cc00*/  I2F R17, R7 ;  /* 0x0000000700117306 */ /* 0x0003e20000201400 */
[----:B------:R-:W-:Y:S01]  /*cc10*/  FSEL R26, R10, -INF , !P1 ;  /* 0xff8000000a1a7808 */ /* 0x000fe20004800000 */
[----:B------:R-:W-:Y:S01]  /*cc20*/  IMAD.IADD R8, R218, 0x1, -R3 ;  /* 0x00000001da087824 */ /* 0x000fe200078e0a03 */
[----:B------:R-:W-:Y:S01]  /*cc30*/  FSEL R23, R9, -INF , !P0 ;  /* 0xff80000009177808 */ /* 0x000fe20004000000 */
[----:B---3--:R-:W-:Y:S01]  /*cc40*/  FFMA.FTZ R11, R18, -UR17, R178 ;  /* 0x80000011120b7c23 */ /* 0x008fe200080100b2 */
[C---:B------:R-:W-:Y:S02]  /*cc50*/  ISETP.GE.AND P1, PT, R5.reuse, R220, PT ;  /* 0x000000dc0500720c */ /* 0x040fe40003f26270 */
[----:B------:R-:W-:Y:S01]  /*cc60*/  ISETP.GE.AND P0, PT, R5, R219, PT ;  /* 0x000000db0500720c */ /* 0x000fe20003f06270 */
[----:B-1----:R-:W-:-:S04]  /*cc70*/  IMAD.MOV.U32 R7, RZ, RZ, R6 ;  /* 0x000000ffff077224 */ /* 0x002fc800078e0006 */
[----:B------:R1:W3:Y:S01]  /*cc80*/  I2F R15, R7 ;  /* 0x00000007000f7306 */ /* 0x0002e20000201400 */
[C---:B------:R-:W-:Y:S02]  /*cc90*/  ISETP.LT.OR P1, PT, R5.reuse, R217, P1 ;  /* 0x000000d90500720c */ /* 0x040fe40000f21670 */
[----:B------:R-:W-:Y:S02]  /*cca0*/  ISETP.LT.OR P0, PT, R5, R216, P0 ;  /* 0x000000d80500720c */ /* 0x000fe40000701670 */
[----:B------:R-:W-:Y:S02]  /*ccb0*/  IABS R6, R8 ;  /* 0x0000000800067213 */ /* 0x000fe40000000000 */
[----:B------:R-:W-:Y:S02]  /*ccc0*/  FSEL R22, R11, -INF , !P2 ;  /* 0xff8000000b167808 */ /* 0x000fe40005000000 */
[----:B------:R-:W-:Y:S01]  /*ccd0*/  ISETP.GE.AND P2, PT, R4, R220, PT ;  /* 0x000000dc0400720c */ /* 0x000fe20003f46270 */
[--C-:B-1----:R-:W-:Y:S01]  /*cce0*/  IMAD.IADD R7, R209, 0x1, -R2.reuse ;  /* 0x00000001d1077824 */ /* 0x102fe200078e0a02 */
[----:B------:R1:W-:Y:S04]  /*ccf0*/  I2F R13, R6 ;  /* 0x00000006000d7306 */ /* 0x0003e80000201400 */
[----:B------:R-:W-:Y:S01]  /*cd00*/  IABS R5, R7 ;  /* 0x0000000700057213 */ /* 0x000fe20000000000 */
[----:B------:R-:W-:-:S02]  /*cd10*/  IMAD.IADD R7, R218, 0x1, -R2 ;  /* 0x00000001da077824 */ /* 0x000fc400078e0a02 */
[----:B--2---:R-:W-:Y:S01]  /*cd20*/  FFMA.FTZ R10, R14, -UR17, R179 ;  /* 0x800000110e0a7c23 */ /* 0x004fe200080100b3 */
[----:B------:R-:W-:Y:S01]  /*cd30*/  IADD3 R0, R0, 0x39, RZ ;  /* 0x0000003900007810 */ /* 0x000fe20007ffe0ff */
[----:B------:R-:W-:Y:S01]  /*cd40*/  FFMA.FTZ R8, R12, -UR17, R212 ;  /* 0x800000110c087c23 */ /* 0x000fe200080100d4 */
[----:B------:R-:W-:Y:S01]  /*cd50*/  ISETP.LT.OR P2, PT, R4, R217, P2 ;  /* 0x000000d90400720c */ /* 0x000fe20001741670 */
[----:B------:R-:W-:Y:S01]  /*cd60*/  FFMA.FTZ R9, R16, -UR17, R177 ;  /* 0x8000001110097c23 */ /* 0x000fe200080100b1 */
[----:B------:R-:W-:Y:S01]  /*cd70*/  FSEL R21, R10, -INF , !P0 ;  /* 0xff8000000a157808 */ /* 0x000fe20004000000 */
[----:B-1----:R-:W-:Y:S01]  /*cd80*/  IMAD.MOV.U32 R6, RZ, RZ, R5 ;  /* 0x000000ffff067224 */ /* 0x002fe200078e0005 */
[----:B------:R-:W-:Y:S02]  /*cd90*/  IABS R5, R7 ;  /* 0x0000000700057213 */ /* 0x000fe40000000000 */
[----:B------:R-:W-:Y:S02]  /*cda0*/  FSEL R19, R8, -INF , !P2 ;  /* 0xff80000008137808 */ /* 0x000fe40005000000 */
[----:B------:R1:W2:Y:S01]  /*cdb0*/  I2F R10, R5 ;  /* 0x00000005000a7306 */ /* 0x0002a20000201400 */
[----:B------:R-:W-:-:S02]  /*cdc0*/  ISETP.GE.AND P0, PT, R3, R220, PT ;  /* 0x000000dc0300720c */ /* 0x000fc40003f06270 */
[----:B------:R-:W-:Y:S02]  /*cdd0*/  ISETP.GE.AND P2, PT, R3, R219, PT ;  /* 0x000000db0300720c */ /* 0x000fe40003f46270 */
[----:B------:R-:W-:Y:S02]  /*cde0*/  FSEL R20, R9, -INF , !P1 ;  /* 0xff80000009147808 */ /* 0x000fe40004800000 */
[C---:B------:R-:W-:Y:S02]  /*cdf0*/  ISETP.LT.OR P0, PT, R3.reuse, R217, P0 ;  /* 0x000000d90300720c */ /* 0x040fe40000701670 */
[----:B------:R-:W-:Y:S01]  /*ce00*/  ISETP.LT.OR P2, PT, R3, R216, P2 ;  /* 0x000000d80300720c */ /* 0x000fe20001741670 */
[----:B------:R4:W2:Y:S01]  /*ce10*/  I2F R12, R6 ;  /* 0x00000006000c7306 */ /* 0x0008a20000201400 */
[----:B------:R-:W-:Y:S01]  /*ce20*/  ISETP.GE.AND P1, PT, R4, R219, PT ;  /* 0x000000db0400720c */ /* 0x000fe20003f26270 */
[----:B-1----:R-:W-:-:S03]  /*ce30*/  IMAD.IADD R5, R209, 0x1, -R0 ;  /* 0x00000001d1057824 */ /* 0x002fc600078e0a00 */
[----:B------:R-:W-:Y:S01]  /*ce40*/  ISETP.LT.OR P1, PT, R4, R216, P1 ;  /* 0x000000d80400720c */ /* 0x000fe20000f21670 */
[----:B---3--:R-:W-:Y:S01]  /*ce50*/  FFMA.FTZ R9, R15, -UR17, R213 ;  /* 0x800000110f097c23 */ /* 0x008fe200080100d5 */
[----:B------:R-:W-:Y:S01]  /*ce60*/  IABS R3, R5 ;  /* 0x0000000500037213 */ /* 0x000fe20000000000 */
[----:B------:R-:W-:-:S04]  /*ce70*/  IMAD.IADD R5, R218, 0x1, -R0 ;  /* 0x00000001da057824 */ /* 0x000fc800078e0a00 */
[----:B------:R-:W-:Y:S01]  /*ce80*/  IMAD.MOV.U32 R4, RZ, RZ, R3 ;  /* 0x000000ffff047224 */ /* 0x000fe200078e0003 */
[----:B------:R-:W-:Y:S01]  /*ce90*/  IABS R3, R5 ;  /* 0x0000000500037213 */ /* 0x000fe20000000000 */
[----:B----4-:R-:W-:Y:S01]  /*cea0*/  FFMA.FTZ R6, R17, -UR17, R214 ;  /* 0x8000001111067c23 */ /* 0x010fe200080100d6 */
[----:B------:R-:W-:Y:S02]  /*ceb0*/  FSEL R17, R9, -INF , !P0 ;  /* 0xff80000009117808 */ /* 0x000fe40004000000 */
[----:B------:R-:W-:Y:S01]  /*cec0*/  ISETP.GE.AND P0, PT, R2, R219, PT ;  /* 0x000000db0200720c */ /* 0x000fe20003f06270 */
[----:B------:R-:W1:Y:S01]  /*ced0*/  I2F R4, R4 ;  /* 0x0000000400047306 */ /* 0x000e620000201400 */
[----:B--2---:R-:W-:Y:S01]  /*cee0*/  FFMA.FTZ R5, R10, -UR17, R226 ;  /* 0x800000110a057c23 */ /* 0x004fe200080100e2 */
[----:B------:R-:W-:Y:S02]  /*cef0*/  FSEL R18, R6, -INF , !P1 ;  /* 0xff80000006127808 */ /* 0x000fe40004800000 */
[----:B------:R-:W-:-:S02]  /*cf00*/  ISETP.LT.OR P0, PT, R2, R216, P0 ;  /* 0x000000d80200720c */ /* 0x000fc40000701670 */
[----:B------:R-:W-:Y:S02]  /*cf10*/  ISETP.GE.AND P1, PT, R2, R220, PT ;  /* 0x000000dc0200720c */ /* 0x000fe40003f26270 */
[----:B------:R-:W2:Y:S01]  /*cf20*/  I2F R3, R3 ;  /* 0x0000000300037306 */ /* 0x000ea20000201400 */
[----:B------:R-:W-:Y:S01]  /*cf30*/  FFMA.FTZ R7, R13, -UR17, R215 ;  /* 0x800000110d077c23 */ /* 0x000fe200080100d7 */
[----:B------:R-:W-:Y:S01]  /*cf40*/  FSEL R14, R5, -INF , !P0 ;  /* 0xff800000050e7808 */ /* 0x000fe20004000000 */
[----:B------:R-:W-:Y:S01]  /*cf50*/  FFMA.FTZ R8, R12, -UR17, R224 ;  /* 0x800000110c087c23 */ /* 0x000fe200080100e0 */
[----:B------:R-:W-:Y:S02]  /*cf60*/  ISETP.LT.OR P1, PT, R2, R217, P1 ;  /* 0x000000d90200720c */ /* 0x000fe40000f21670 */
[----:B------:R-:W-:Y:S02]  /*cf70*/  PLOP3.LUT P0, PT, PT, PT, UP0, 0x80, 0x0 ;  /* 0x000000000000781c */ /* 0x000fe40003f0f008 */
[----:B------:R-:W-:-:S02]  /*cf80*/  FSEL R16, R7, -INF , !P2 ;  /* 0xff80000007107808 */ /* 0x000fc40005000000 */
[----:B------:R-:W-:Y:S02]  /*cf90*/  FSEL R15, R8, -INF , !P1 ;  /* 0xff800000080f7808 */ /* 0x000fe40004800000 */
        /* <DEDUP_REMOVED lines=144> */
.L_x_1228:
[----:B------:R-:W-:Y:S05]  /*d8a0*/  BSYNC B0 ;  /* 0x0000000000007941 */ /* 0x000fea0003800000 */
.L_x_1227:
[----:B------:R-:W0:Y:S02]  /*d8b0*/  LDGDEPBAR ;  /* 0x00000000000079af */ /* 0x000e240000000000 */
.L_x_1226:
[----:B------:R-:W2:Y:S04]  /*d8c0*/  LDL.LU R234, [R1+0x8c] ;  /* 0x00008c0001ea7983 */ /* 0x000ea80000300800 */
[----:B------:R-:W3:Y:S04]  /*d8d0*/  LDL.LU R215, [R1+0x88] ;  /* 0x0000880001d77983 */ /* 0x000ee80000300800 */
[----:B------:R-:W4:Y:S04]  /*d8e0*/  LDL R233, [R1+0xc0] ;  /* 0x0000c00001e97983 */ /* 0x000f280000100800 */
[----:B------:R-:W4:Y:S04]  /*d8f0*/  LDL R232, [R1+0xc4] ;  /* 0x0000c40001e87983 */ /* 0x000f280000100800 */
[----:B------:R-:W4:Y:S01]  /*d900*/  LDL R229, [R1+0xd8] ;  /* 0x0000d80001e57983 */ /* 0x000f220000100800 */
[----:B------:R-:W-:Y:S01]  /*d910*/  FMNMX.FTZ R0, R133, R172, !PT ;  /* 0x000000ac85007209 */ /* 0x000fe20007810000 */
[----:B------:R-:W-:-:S02]  /*d920*/  USHF.L.U32 UR10, UR7, 0x1, URZ ;  /* 0x00000001070a7899 */ /* 0x000fc4000800063f */
        /* <DEDUP_REMOVED lines=10> */
[----:B------:R-:W-:Y:S01]  /*d9d0*/  ULOP3.LUT UR10, UR10, UR25, URZ, 0x3c, !UPT ;  /* 0x000000190a0a7292 */ /* 0x000fe2000f8e3c3f */
        /* <DEDUP_REMOVED lines=41> */
[----:B------:R-:W-:Y:S03]  /*dc70*/  STL [R1+0x118], R199 ;  /* 0x000118c701007387 */ /* 0x000fe60000100800 */
[----:B------:R-:W-:Y:S01]  /*dc80*/  FMNMX.FTZ R3, R13, R3, !PT ;  /* 0x000000030d037209 */ /* 0x000fe20007810000 */
[----:B------:R-:W1:Y:S04]  /*dc90*/  SHFL.BFLY PT, R2, R0, 0x2, 0x1f ;  /* 0x0c401f0000027f89 */ /* 0x000e6800000e0000 */
[----:B-1----:R-:W1:Y:S04]  /*dca0*/  SHFL.BFLY PT, R4, R3, 0x2, 0x1f ;  /* 0x0c401f0003047f89 */ /* 0x002e6800000e0000 */
[----:B------:R-:W-:Y:S04]  /*dcb0*/  STL [R1+0x114], R198 ;  /* 0x000114c601007387 */ /* 0x000fe80000100800 */
[----:B------:R-:W-:Y:S04]  /*dcc0*/  STL [R1+0x110], R197 ;  /* 0x000110c501007387 */ /* 0x000fe80000100800 */
[----:B------:R-:W-:Y:S04]  /*dcd0*/  STL [R1+0x10c], R196 ;  /* 0x00010cc401007387 */ /* 0x000fe80000100800 */
[----:B------:R-:W-:Y:S01]  /*dce0*/  STL [R1+0x108], R195 ;  /* 0x000108c301007387 */ /* 0x000fe20000100800 */
[----:B------:R-:W-:-:S03]  /*dcf0*/  FMNMX.FTZ R2, R0, R2, !PT ;  /* 0x0000000200027209 */ /* 0x000fc60007810000 */
[----:B------:R-:W-:Y:S01]  /*dd00*/  STL [R1+0x104], R194 ;  /* 0x000104c201007387 */ /* 0x000fe20000100800 */
[----:B-1----:R-:W-:-:S03]  /*dd10*/  FMNMX.FTZ R0, R3, R4, !PT ;  /* 0x0000000403007209 */ /* 0x002fc60007810000 */
        /* <DEDUP_REMOVED lines=8> */
[C---:B------:R-:W-:Y:S01]  /*dda0*/  FSETP.NEU.FTZ.AND P1, PT, R205.reuse, -INF , PT ;  /* 0xff800000cd00780b */ /* 0x040fe20003f3d000 */
[C---:B------:R-:W-:Y:S01]  /*ddb0*/  FMUL.FTZ R2, R205.reuse, c[0x0][0x23c] ;  /* 0x00008f00cd027a20 */ /* 0x040fe20000410000 */
[----:B------:R-:W-:Y:S01]  /*ddc0*/  FMNMX.FTZ R204, R0, R3, !PT ;  /* 0x0000000300cc7209 */ /* 0x000fe20007810000 */
[----:B------:R-:W-:Y:S01]  /*ddd0*/  STL [R1+0xec], R188 ;  /* 0x0000ecbc01007387 */ /* 0x000fe20000100800 */
[----:B------:R-:W-:Y:S02]  /*dde0*/  FSEL R5, R205, RZ, P1 ;  /* 0x000000ffcd057208 */ /* 0x000fe40000800000 */
[----:B------:R-:W-:Y:S01]  /*ddf0*/  FSEL R2, R2, RZ, P1 ;  /* 0x000000ff02027208 */ /* 0x000fe20000800000 */
[C---:B------:R-:W-:Y:S01]  /*de00*/  FMUL.FTZ R0, R204.reuse, c[0x0][0x23c] ;  /* 0x00008f00cc007a20 */ /* 0x040fe20000410000 */
[----:B------:R-:W-:Y:S01]  /*de10*/  FSETP.NEU.FTZ.AND P0, PT, R204, -INF , PT ;  /* 0xff800000cc00780b */ /* 0x000fe20003f1d000 */
[----:B------:R-:W-:Y:S01]  /*de20*/  FADD.FTZ R5, R133, -R5 ;  /* 0x8000000585057221 */ /* 0x000fe20000010000 */
[----:B------:R-:W-:Y:S01]  /*de30*/  STL [R1+0xe8], R187 ;  /* 0x0000e8bb01007387 */ /* 0x000fe20000100800 */
[--C-:B------:R-:W-:Y:S01]  /*de40*/  FFMA.FTZ R3, R172, c[0x0][0x23c], -R2.reuse ;  /* 0x00008f00ac037a23 */ /* 0x100fe20000010802 */
[----:B------:R-:W-:Y:S01]  /*de50*/  FSEL R4, R204, RZ, P0 ;  /* 0x000000ffcc047208 */ /* 0x000fe20000000000 */
[--C-:B------:R-:W-:Y:S01]  /*de60*/  FFMA.FTZ R6, R171, c[0x0][0x23c], -R2.reuse ;  /* 0x00008f00ab067a23 */ /* 0x100fe20000010802 */
[----:B------:R-:W-:Y:S01]  /*de70*/  FSEL R0, R0, RZ, P0 ;  /* 0x000000ff00007208 */ /* 0x000fe20000000000 */
[----:B------:R1:W-:Y:S01]  /*de80*/  MUFU.EX2 R228, R3 ;  /* 0x0000000300e47308 */ /* 0x0003e20000000800 */
[----:B------:R-:W-:Y:S01]  /*de90*/  FFMA.FTZ R7, R169, c[0x0][0x23c], -R2 ;  /* 0x00008f00a9077a23 */ /* 0x000fe20000010802 */
[----:B------:R4:W-:Y:S01]  /*dea0*/  STL [R1+0xe4], R186 ;  /* 0x0000e4ba01007387 */ /* 0x0009e20000100800 */
[----:B------:R-:W-:-:S02]  /*deb0*/  FADD.FTZ R4, R132, -R4 ;  /* 0x8000000484047221 */ /* 0x000fc40000010000 */
[--C-:B------:R-:W-:Y:S01]  /*dec0*/  FFMA.FTZ R135, R135, c[0x0][0x23c], -R2.reuse ;  /* 0x00008f0087877a23 */ /* 0x100fe20000010802 */
[----:B------:R-:W-:Y:S01]  /*ded0*/  STL [R1+0xe0], R181 ;  /* 0x0000e0b501007387 */ /* 0x000fe20000100800 */
[----:B------:R-:W-:Y:S02]  /*dee0*/  FMUL.FTZ R4, R4, c[0x0][0x23c] ;  /* 0x00008f0004047a20 */ /* 0x000fe40000410000 */
[--C-:B------:R-:W-:Y:S01]  /*def0*/  FFMA.FTZ R132, R35, c[0x0][0x23c], -R2.reuse ;  /* 0x00008f0023847a23 */ /* 0x100fe20000010802 */
[----:B------:R2:W-:Y:S01]  /*df00*/  STL [R1+0x158], R205 ;  /* 0x000158cd01007387 */ /* 0x0005e20000100800 */
[--C-:B------:R-:W-:Y:S01]  /*df10*/  FFMA.FTZ R171, R33, c[0x0][0x23c], -R2.reuse ;  /* 0x00008f0021ab7a23 */ /* 0x100fe20000010802 */
[----:B------:R-:W-:Y:S01]  /*df20*/  MUFU.EX2 R135, R135 ;  /* 0x0000008700877308 */ /* 0x000fe20000000800 */
[--C-:B------:R-:W-:Y:S01]  /*df30*/  FFMA.FTZ R172, R31, c[0x0][0x23c], -R2.reuse ;  /* 0x00008f001fac7a23 */ /* 0x100fe20000010802 */
[----:B------:R2:W-:Y:S01]  /*df40*/  STL [R1+0x15c], R204 ;  /* 0x00015ccc01007387 */ /* 0x0005e20000100800 */
[----:B------:R-:W-:-:S02]  /*df50*/  FFMA.FTZ R176, R29, c[0x0][0x23c], -R2 ;  /* 0x00008f001db07a23 */ /* 0x000fc40000010802 */
[--C-:B-1----:R-:W-:Y:S02]  /*df60*/  FFMA.FTZ R3, R174, c[0x0][0x23c], -R2.reuse ;  /* 0x00008f00ae037a23 */ /* 0x102fe40000010802 */
[--C-:B------:R-:W-:Y:S01]  /*df70*/  FFMA.FTZ R230, R27, c[0x0][0x23c], -R2.reuse ;  /* 0x00008f001be67a23 */ /* 0x100fe20000010802 */
[----:B------:R-:W-:Y:S01]  /*df80*/  MUFU.EX2 R171, R171 ;  /* 0x000000ab00ab7308 */ /* 0x000fe20000000800 */
[--C-:B------:R-:W-:Y:S02]  /*df90*/  FFMA.FTZ R248, R23, c[0x0][0x23c], -R2.reuse ;  /* 0x00008f0017f87a23 */ /* 0x100fe40000010802 */
[--C-:B------:R-:W-:Y:S02]  /*dfa0*/  FFMA.FTZ R249, R20, c[0x0][0x23c], -R2.reuse ;  /* 0x00008f0014f97a23 */ /* 0x100fe40000010802 */
[--C-:B------:R-:W-:Y:S02]  /*dfb0*/  FFMA.FTZ R250, R19, c[0x0][0x23c], -R2.reuse ;  /* 0x00008f0013fa7a23 */ /* 0x100fe40000010802 */
[--C-:B------:R-:W-:Y:S01]  /*dfc0*/  FFMA.FTZ R251, R17, c[0x0][0x23c], -R2.reuse ;  /* 0x00008f0011fb7a23 */ /* 0x100fe20000010802 */
[----:B------:R1:W1:Y:S01]  /*dfd0*/  MUFU.EX2 R11, R3 ;  /* 0x00000003000b7308 */ /* 0x0002620000000800 */
[----:B------:R-:W-:-:S02]  /*dfe0*/  FFMA.FTZ R195, R15, c[0x0][0x23c], -R2 ;  /* 0x00008f000fc37a23 */ /* 0x000fc40000010802 */
[----:B------:R-:W-:Y:S02]  /*dff0*/  FFMA.FTZ R196, R12, c[0x0][0x23c], -R2 ;  /* 0x00008f000cc47a23 */ /* 0x000fe40000010802 */
[--C-:B------:R-:W-:Y:S02]  /*e000*/  FFMA.FTZ R8, R170, c[0x0][0x23c], -R0.reuse ;  /* 0x00008f00aa087a23 */ /* 0x100fe40000010800 */
[--C-:B------:R-:W-:Y:S01]  /*e010*/  FFMA.FTZ R17, R134, c[0x0][0x23c], -R0.reuse ;  /* 0x00008f0086117a23 */ /* 0x100fe20000010800 */
[----:B------:R1:W1:Y:S01]  /*e020*/  MUFU.EX2 R2, R4 ;  /* 0x0000000400027308 */ /* 0x0002620000000800 */
[--C-:B------:R-:W-:Y:S02]  /*e030*/  FFMA.FTZ R9, R168, c[0x0][0x23c], -R0.reuse ;  /* 0x00008f00a8097a23 */ /* 0x100fe40000010800 */
[--C-:B------:R-:W-:Y:S02]  /*e040*/  FFMA.FTZ R20, R34, c[0x0][0x23c], -R0.reuse ;  /* 0x00008f0022147a23 */ /* 0x100fe40000010800 */
[----:B------:R-:W-:-:S02]  /*e050*/  FFMA.FTZ R29, R32, c[0x0][0x23c], -R0 ;  /* 0x00008f00201d7a23 */ /* 0x000fc40000010800 */
[--C-:B------:R-:W-:Y:S02]  /*e060*/  FFMA.FTZ R133, R30, c[0x0][0x23c], -R0.reuse ;  /* 0x00008f001e857a23 */ /* 0x100fe40000010800 */
[--C-:B-1----:R-:W-:Y:S02]  /*e070*/  FFMA.FTZ R3, R173, c[0x0][0x23c], -R0.reuse ;  /* 0x00008f00ad037a23 */ /* 0x102fe40000010800 */
[--C-:B------:R-:W-:Y:S01]  /*e080*/  FFMA.FTZ R173, R28, c[0x0][0x23c], -R0.reuse ;  /* 0x00008f001cad7a23 */ /* 0x100fe20000010800 */
[----:B------:R-:W-:Y:S01]  /*e090*/  MUFU.EX2 R29, R29 ;  /* 0x0000001d001d7308 */ /* 0x000fe20000000800 */
[--C-:B------:R-:W-:Y:S02]  /*e0a0*/  FFMA.FTZ R28, R22, c[0x0][0x23c], -R0.reuse ;  /* 0x00008f00161c7a23 */ /* 0x100fe40000010800 */
[--C-:B------:R-:W-:Y:S02]  /*e0b0*/  FFMA.FTZ R170, R26, c[0x0][0x23c], -R0.reuse ;  /* 0x00008f001aaa7a23 */ /* 0x100fe40000010800 */
[----:B------:R-:W-:-:S02]  /*e0c0*/  FFMA.FTZ R4, R175, c[0x0][0x23c], -R0 ;  /* 0x00008f00af047a23 */ /* 0x000fc40000010800 */
[--C-:B------:R-:W-:Y:S01]  /*e0d0*/  FFMA.FTZ R22, R21, c[0x0][0x23c], -R0.reuse ;  /* 0x00008f0015167a23 */ /* 0x100fe20000010800 */
[----:B------:R1:W-:Y:S01]  /*e0e0*/  MUFU.EX2 R10, R3 ;  /* 0x00000003000a7308 */ /* 0x0003e20000000800 */
[--C-:B------:R-:W-:Y:S01]  /*e0f0*/  FFMA.FTZ R174, R18, c[0x0][0x23c], -R0.reuse ;  /* 0x00008f0012ae7a23 */ /* 0x100fe20000010800 */
[----:B------:R-:W-:Y:S01]  /*e100*/  F2FP.BF16.PACK_AB R21, R11, R228 ;  /* 0x000000e40b15723e */ /* 0x000fe200000010ff */
[--C-:B------:R-:W-:Y:S02]  /*e110*/  FFMA.FTZ R134, R16, c[0x0][0x23c], -R0.reuse ;  /* 0x00008f0010867a23 */ /* 0x100fe40000010800 */
[--C-:B------:R-:W-:Y:S02]  /*e120*/  FFMA.FTZ R231, R14, c[0x0][0x23c], -R0.reuse ;  /* 0x00008f000ee77a23 */ /* 0x100fe40000010800 */
[----:B------:R-:W-:Y:S01]  /*e130*/  FFMA.FTZ R194, R13, c[0x0][0x23c], -R0 ;  /* 0x00008f000dc27a23 */ /* 0x000fe20000010800 */
[----:B------:R-:W-:Y:S01]  /*e140*/  MUFU.EX2 R23, R4 ;  /* 0x0000000400177308 */ /* 0x000fe20000000800 */
[----:B------:R-:W-:-:S02]  /*e150*/  FMUL.FTZ R166, R166, R2 ;  /* 0x00000002a6a67220 */ /* 0x000fc40000410000 */
[-C--:B------:R-:W-:Y:S02]  /*e160*/  FMUL.FTZ R167, R167, R2.reuse ;  /* 0x00000002a7a77220 */ /* 0x080fe40000410000 */
[-C--:B------:R-:W-:Y:S02]  /*e170*/  FMUL.FTZ R162, R162, R2.reuse ;  /* 0x00000002a2a27220 */ /* 0x080fe40000410000 */
[-C--:B------:R-:W-:Y:S01]  /*e180*/  FMUL.FTZ R163, R163, R2.reuse ;  /* 0x00000002a3a37220 */ /* 0x080fe20000410000 */
[----:B------:R-:W-:Y:S01]  /*e190*/  MUFU.EX2 R16, R6 ;  /* 0x0000000600107308 */ /* 0x000fe20000000800 */
[----:B-1----:R-:W-:Y:S02]  /*e1a0*/  FMUL.FTZ R3, R5, c[0x0][0x23c] ;  /* 0x00008f0005037a20 */ /* 0x002fe40000410000 */
[-C--:B------:R-:W-:Y:S02]  /*e1b0*/  FMUL.FTZ R158, R158, R2.reuse ;  /* 0x000000029e9e7220 */ /* 0x080fe40000410000 */
[----:B------:R-:W-:-:S02]  /*e1c0*/  FMUL.FTZ R159, R159, R2 ;  /* 0x000000029f9f7220 */ /* 0x000fc40000410000 */
[-C--:B------:R-:W-:Y:S01]  /*e1d0*/  FMUL.FTZ R154, R154, R2.reuse ;  /* 0x000000029a9a7220 */ /* 0x080fe20000410000 */
[----:B------:R-:W1:Y:S01]  /*e1e0*/  MUFU.EX2 R3, R3 ;  /* 0x0000000300037308 */ /* 0x000e620000000800 */
[-C--:B------:R-:W-:Y:S02]  /*e1f0*/  FMUL.FTZ R155, R155, R2.reuse ;  /* 0x000000029b9b7220 */ /* 0x080fe40000410000 */
[-C--:B------:R-:W-:Y:S02]  /*e200*/  FMUL.FTZ R150, R150, R2.reuse ;  /* 0x0000000296967220 */ /* 0x080fe40000410000 */
[-C--:B------:R-:W-:Y:S02]  /*e210*/  FMUL.FTZ R151, R151, R2.reuse ;  /* 0x0000000297977220 */ /* 0x080fe40000410000 */
[-C--:B------:R-:W-:Y:S01]  /*e220*/  FMUL.FTZ R146, R146, R2.reuse ;  /* 0x0000000292927220 */ /* 0x080fe20000410000 */
[----:B------:R-:W-:Y:S01]  /*e230*/  MUFU.EX2 R173, R173 ;  /* 0x000000ad00ad7308 */ /* 0x000fe20000000800 */
[----:B------:R-:W-:-:S02]  /*e240*/  FMUL.FTZ R147, R147, R2 ;  /* 0x0000000293937220 */ /* 0x000fc40000410000 */
[-C--:B------:R-:W-:Y:S02]  /*e250*/  FMUL.FTZ R142, R142, R2.reuse ;  /* 0x000000028e8e7220 */ /* 0x080fe40000410000 */
[-C--:B------:R-:W-:Y:S02]  /*e260*/  FMUL.FTZ R143, R143, R2.reuse ;  /* 0x000000028f8f7220 */ /* 0x080fe40000410000 */
[----:B------:R-:W-:Y:S01]  /*e270*/  FMUL.FTZ R138, R138, R2 ;  /* 0x000000028a8a7220 */ /* 0x000fe20000410000 */
[----:B------:R-:W-:Y:S01]  /*e280*/  MUFU.EX2 R28, R28 ;  /* 0x0000001c001c7308 */ /* 0x000fe20000000800 */
[-C--:B-1----:R-:W-:Y:S02]  /*e290*/  FMUL.FTZ R236, R64, R3.reuse ;  /* 0x0000000340ec7220 */ /* 0x082fe40000410000 */
[-C--:B------:R-:W-:Y:S02]  /*e2a0*/  FMUL.FTZ R245, R73, R3.reuse ;  /* 0x0000000349f57220 */ /* 0x080fe40000410000 */
[----:B------:R-:W-:-:S02]  /*e2b0*/  FMUL.FTZ R237, R65, R3 ;  /* 0x0000000341ed7220 */ /* 0x000fc40000410000 */
[-C--:B------:R-:W-:Y:S01]  /*e2c0*/  FMUL.FTZ R244, R72, R3.reuse ;  /* 0x0000000348f47220 */ /* 0x080fe20000410000 */
[----:B------:R-:W-:Y:S01]  /*e2d0*/  MUFU.EX2 R22, R22 ;  /* 0x0000001600167308 */ /* 0x000fe20000000800 */
        /* <DEDUP_REMOVED lines=8> */
[-C--:B------:R-:W-:Y:S01]  /*e360*/  FMUL.FTZ R153, R153, R3.reuse ;  /* 0x0000000399997220 */ /* 0x080fe20000410000 */
[----:B------:R-:W-:Y:S01]  /*e370*/  MUFU.EX2 R134, R134 ;  /* 0x0000008600867308 */ /* 0x000fe20000000800 */
        /* <DEDUP_REMOVED lines=12> */
[-C--:B--2---:R-:W-:Y:S02]  /*e440*/  FFMA.FTZ R4, R234, R3.reuse, R228 ;  /* 0x00000003ea047223 */ /* 0x084fe400000100e4 */
[----:B------:R-:W-:Y:S02]  /*e450*/  FMUL.FTZ R228, R48, R3 ;  /* 0x0000000330e47220 */ /* 0x000fe40000410000 */
[----:B---3--:R-:W-:-:S02]  /*e460*/  FFMA.FTZ R0, R215, R2, R10 ;  /* 0x00000002d7007223 */ /* 0x008fc4000001000a */
[----:B------:R-:W-:Y:S02]  /*e470*/  FADD.FTZ R215, R11, R4 ;  /* 0x000000040bd77221 */ /* 0x000fe40000010000 */
[----:B----4-:R-:W-:Y:S01]  /*e480*/  IMAD.WIDE.U32 R186, R233, -0x326172a9, RZ ;  /* 0xcd9e8d57e9ba7825 */ /* 0x010fe200078e00ff */
[----:B------:R-:W-:Y:S03]  /*e490*/  MUFU.EX2 R11, R9 ;  /* 0x00000009000b7308 */ /* 0x000fe60000000800 */
[----:B------:R-:W-:Y:S01]  /*e4a0*/  FADD.FTZ R19, R23, R0 ;  /* 0x0000000017137221 */ /* 0x000fe20000010000 */
[----:B------:R-:W-:Y:S01]  /*e4b0*/  LOP3.LUT R0, R187, R232, RZ, 0x3c, !PT ;  /* 0x000000e8bb007212 */ /* 0x000fe200078e3cff */
[----:B------:R-:W-:Y:S01]  /*e4c0*/  FMUL.FTZ R232, R52, R3 ;  /* 0x0000000334e87220 */ /* 0x000fe20000410000 */
[----:B------:R-:W-:Y:S01]  /*e4d0*/  F2FP.BF16.PACK_AB R23, R23, R10 ;  /* 0x0000000a1717723e */ /* 0x000fe200000010ff */
[----:B------:R-:W-:Y:S01]  /*e4e0*/  IMAD.WIDE.U32 R4, R229, -0x2daee0ad, RZ ;  /* 0xd2511f53e5047825 */ /* 0x000fe200078e00ff */
[----:B------:R1:W2:Y:S01]  /*e4f0*/  MUFU.EX2 R10, R7 ;  /* 0x00000007000a7308 */ /* 0x0002a20000000800 */
[----:B------:R-:W3:Y:S01]  /*e500*/  LDC.U8 R229, c[0x0][0x2d8] ;  /* 0x0000b600ffe57b82 */ /* 0x000ee20000000000 */
[----:B------:R-:W-:Y:S01]  /*e510*/  PRMT R197, R23, 0x7632, R197 ;  /* 0x0000763217c57816 */ /* 0x000fe200000000c5 */
[----:B------:R-:W-:Y:S01]  /*e520*/  IMAD.WIDE.U32 R168, R0, -0x2daee0ad, RZ ;  /* 0xd2511f5300a87825 */ /* 0x000fe200078e00ff */
[C---:B------:R-:W-:Y:S01]  /*e530*/  LOP3.LUT R0, R5.reuse, UR10, RZ, 0x3c, !PT ;  /* 0x0000000a05007c12 */ /* 0x040fe2000f8e3cff */
[----:B------:R-:W-:Y:S01]  /*e540*/  UIADD3 UR10, UR25, 0x76cf5d0a, URZ ;  /* 0x76cf5d0a190a7890 */ /* 0x000fe2000fffe03f */
[----:B------:R-:W-:Y:S01]  /*e550*/  LOP3.LUT R175, R5, UR5, RZ, 0x3c, !PT ;  /* 0x0000000505af7c12 */ /* 0x000fe2000f8e3cff */
[----:B------:R-:W-:Y:S01]  /*e560*/  UIADD3 UR5, UR24, -0x255992d5, URZ ;  /* 0xdaa66d2b18057890 */ /* 0x000fe2000fffe03f */
[----:B------:R-:W-:Y:S01]  /*e570*/  LOP3.LUT R26, R169, UR4, R4, 0x96, !PT ;  /* 0x00000004a91a7c12 */ /* 0x000fe2000f8e9604 */
[----:B------:R-:W-:Y:S01]  /*e580*/  IMAD.WIDE.U32 R4, R0, -0x326172a9, RZ ;  /* 0xcd9e8d5700047825 */ /* 0x000fe200078e00ff */
[----:B------:R-:W-:Y:S01]  /*e590*/  UIADD3 UR4, UR25, 0x32370b8f, URZ ;  /* 0x32370b8f19047890 */ /* 0x000fe2000fffe03f */
[----:B------:R4:W2:Y:S01]  /*e5a0*/  MUFU.EX2 R0, R8 ;  /* 0x0000000800007308 */ /* 0x0008a20000000800 */
[----:B------:R-:W-:Y:S01]  /*e5b0*/  PRMT R205, R23, 0x5410, R197 ;  /* 0x0000541017cd7816 */ /* 0x000fe200000000c5 */
[----:B------:R-:W-:Y:S01]  /*e5c0*/  IMAD.WIDE.U32 R26, R26, -0x326172a9, RZ ;  /* 0xcd9e8d571a1a7825 */ /* 0x000fe200078e00ff */
[----:B------:R-:W-:-:S03]  /*e5d0*/  LOP3.LUT R5, R5, UR34, R186, 0x96, !PT ;  /* 0x0000002205057c12 */ /* 0x000fc6000f8e96ba */
[----:B------:R-:W-:Y:S01]  /*e5e0*/  IMAD.MOV.U32 R64, RZ, RZ, R205 ;  /* 0x000000ffff407224 */ /* 0x000fe200078e00cd */
[----:B------:R-:W-:Y:S01]  /*e5f0*/  LOP3.LUT R6, R27, UR33, R4, 0x96, !PT ;  /* 0x000000211b067c12 */ /* 0x000fe2000f8e9604 */
[----:B------:R-:W-:-:S04]  /*e600*/  IMAD.WIDE.U32 R4, R5, -0x2daee0ad, RZ ;  /* 0xd2511f5305047825 */ /* 0x000fc800078e00ff */
[----:B-1----:R-:W-:Y:S01]  /*e610*/  IMAD.WIDE.U32 R6, R6, -0x2daee0ad, RZ ;  /* 0xd2511f5306067825 */ /* 0x002fe200078e00ff */
[----:B------:R-:W-:-:S03]  /*e620*/  LOP3.LUT R12, R5, UR10, R168, 0x96, !PT ;  /* 0x0000000a050c7c12 */ /* 0x000fc6000f8e96a8 */
[----:B------:R-:W-:Y:S01]  /*e630*/  FMUL.FTZ R233, R53, R3 ;  /* 0x0000000335e97220 */ /* 0x000fe20000410000 */
[----:B------:R-:W-:Y:S01]  /*e640*/  LOP3.LUT R14, R7, UR4, R4, 0x96, !PT ;  /* 0x00000004070e7c12 */ /* 0x000fe2000f8e9604 */
[----:B------:R-:W-:-:S04]  /*e650*/  IMAD.WIDE.U32 R12, R12, -0x326172a9, RZ ;  /* 0xcd9e8d570c0c7825 */ /* 0x000fc800078e00ff */
[----:B------:R-:W-:Y:S01]  /*e660*/  IMAD.WIDE.U32 R14, R14, -0x326172a9, RZ ;  /* 0xcd9e8d570e0e7825 */ /* 0x000fe200078e00ff */
[----:B------:R-:W-:-:S03]  /*e670*/  LOP3.LUT R4, R13, UR5, R26, 0x96, !PT ;  /* 0x000000050d047c12 */ /* 0x000fc6000f8e961a */
[----:B------:R-:W-:Y:S01]  /*e680*/  FADD.FTZ R7, R16, R215 ;  /* 0x000000d710077221 */ /* 0x000fe20000010000 */
[C-C-:B----4-:R-:W-:Y:S01]  /*e690*/  LOP3.LUT R8, R15.reuse, UR35, R12.reuse, 0x96, !PT ;  /* 0x000000230f087c12 */ /* 0x150fe2000f8e960c */
[----:B------:R-:W-:Y:S01]  /*e6a0*/  IMAD.WIDE.U32 R4, R4, -0x2daee0ad, RZ ;  /* 0xd2511f5304047825 */ /* 0x000fe200078e00ff */
[----:B------:R-:W-:-:S03]  /*e6b0*/  LOP3.LUT R12, R15, UR35, R12, 0x96, !PT ;  /* 0x000000230f0c7c12 */ /* 0x000fc6000f8e960c */
[----:B------:R-:W-:Y:S01]  /*e6c0*/  IMAD.WIDE.U32 R8, R8, -0x2daee0ad, RZ ;  /* 0xd2511f5308087825 */ /* 0x000fe200078e00ff */
[----:B------:R-:W-:-:S03]  /*e6d0*/  LOP3.LUT R18, R5, UR32, R6, 0x96, !PT ;  /* 0x0000002005127c12 */ /* 0x000fc6000f8e9606 */
[----:B--2---:R-:W-:Y:S01]  /*e6e0*/  FADD.FTZ R7, R10, R7 ;  /* 0x000000070a077221 */ /* 0x004fe20000010000 */
[----:B------:R-:W-:Y:S01]  /*e6f0*/  LOP3.LUT R4, R9, UR29, R4, 0x96, !PT ;  /* 0x0000001d09047c12 */ /* 0x000fe2000f8e9604 */
[----:B------:R-:W-:Y:S01]  /*e700*/  FADD.FTZ R9, R0, R19 ;  /* 0x0000001300097221 */ /* 0x000fe20000010000 */
[----:B------:R-:W-:Y:S01]  /*e710*/  F2FP.BF16.PACK_AB R10, R10, R16 ;  /* 0x000000100a0a723e */ /* 0x000fe200000010ff */
[----:B------:R-:W-:Y:S01]  /*e720*/  IMAD.WIDE.U32 R18, R18, -0x326172a9, RZ ;  /* 0xcd9e8d5712127825 */ /* 0x000fe200078e00ff */
[----:B------:R-:W1:Y:S02]  /*e730*/  MUFU.EX2 R16, R132 ;  /* 0x0000008400107308 */ /* 0x000e640000000800 */
[----:B------:R-:W-:Y:S01]  /*e740*/  PRMT R189, R10, 0x7610, R189 ;  /* 0x000076100abd7816 */ /* 0x000fe200000000bd */
[----:B------:R-:W-:Y:S01]  /*e750*/  IMAD.WIDE.U32 R4, R4, -0x326172a9, RZ ;  /* 0xcd9e8d5704047825 */ /* 0x000fe200078e00ff */
[----:B------:R-:W-:-:S03]  /*e760*/  PRMT R202, R10, 0x7632, R202 ;  /* 0x000076320aca7816 */ /* 0x000fc600000000ca */
[C---:B------:R-:W-:Y:S01]  /*e770*/  FADD.FTZ R9, R11.reuse, R9 ;  /* 0x000000090b097221 */ /* 0x040fe20000010000 */
[----:B------:R-:W-:Y:S01]  /*e780*/  F2FP.BF16.PACK_AB R11, R11, R0 ;  /* 0x000000000b0b723e */ /* 0x000fe200000010ff */
[----:B------:R-:W-:Y:S01]  /*e790*/  FADD.FTZ R7, R135, R7 ;  /* 0x0000000787077221 */ /* 0x000fe20000010000 */
[----:B------:R-:W-:Y:S01]  /*e7a0*/  LOP3.LUT R0, R5, UR20, R18, 0x96, !PT ;  /* 0x0000001405007c12 */ /* 0x000fe2000f8e9612 */
[----:B------:R-:W-:Y:S01]  /*e7b0*/  MUFU.EX2 R132, R170 ;  /* 0x000000aa00847308 */ /* 0x000fe20000000800 */
[----:B------:R-:W-:Y:S01]  /*e7c0*/  LOP3.LUT R5, R4, 0xffff, RZ, 0xc0, !PT ;  /* 0x0000ffff04057812 */ /* 0x000fe200078ec0ff */
[-C--:B------:R-:W-:Y:S01]  /*e7d0*/  FMUL.FTZ R240, R68, R3.reuse ;  /* 0x0000000344f07220 */ /* 0x080fe20000410000 */
[----:B------:R-:W-:Y:S01]  /*e7e0*/  LOP3.LUT R6, R0, 0xff, RZ, 0xc0, !PT ;  /* 0x000000ff00067812 */ /* 0x000fe200078ec0ff */
[-C--:B------:R-:W-:Y:S01]  /*e7f0*/  FMUL.FTZ R241, R69, R3.reuse ;  /* 0x0000000345f17220 */ /* 0x080fe20000410000 */
[----:B------:R-:W-:Y:S01]  /*e800*/  PRMT R206, R11, 0x7610, R206 ;  /* 0x000076100bce7816 */ /* 0x000fe200000000ce */
[----:B-1----:R-:W-:Y:S01]  /*e810*/  FADD.FTZ R7, R16, R7 ;  /* 0x0000000710077221 */ /* 0x002fe20000010000 */
[----:B---3--:R-:W-:Y:S01]  /*e820*/  ISETP.GE.U32.AND P2, PT, R229, R6, PT ;  /* 0x00000006e500720c */ /* 0x008fe20003f46070 */
[-C--:B------:R-:W-:Y:S01]  /*e830*/  FMUL.FTZ R76, R76, R3.reuse ;  /* 0x000000034c4c7220 */ /* 0x080fe20000410000 */
[----:B------:R-:W-:Y:S01]  /*e840*/  LOP3.LUT R6, R0, 0xffff, RZ, 0xc0, !PT ;  /* 0x0000ffff00067812 */ /* 0x000fe200078ec0ff */
[----:B------:R-:W-:Y:S01]  /*e850*/  FMUL.FTZ R77, R77, R3 ;  /* 0x000000034d4d7220 */ /* 0x000fe20000410000 */
[----:B------:R-:W-:Y:S01]  /*e860*/  F2FP.BF16.PACK_AB R16, R16, R135 ;  /* 0x000000871010723e */ /* 0x000fe200000010ff */
[-C--:B------:R-:W-:Y:S01]  /*e870*/  FMUL.FTZ R80, R80, R3.reuse ;  /* 0x0000000350507220 */ /* 0x080fe20000410000 */
[----:B------:R-:W-:Y:S01]  /*e880*/  SHF.R.U32.HI R6, RZ, 0x8, R6 ;  /* 0x00000008ff067819 */ /* 0x000fe20000011606 */
[-C--:B------:R-:W-:Y:S01]  /*e890*/  FMUL.FTZ R81, R81, R3.reuse ;  /* 0x0000000351517220 */ /* 0x080fe20000410000 */
[----:B------:R-:W-:Y:S01]  /*e8a0*/  PRMT R135, R189, 0x5410, R202 ;  /* 0x00005410bd877816 */ /* 0x000fe200000000ca */
[-C--:B------:R-:W-:Y:S01]  /*e8b0*/  FMUL.FTZ R88, R88, R3.reuse ;  /* 0x0000000358587220 */ /* 0x080fe20000410000 */
[----:B------:R-:W-:Y:S01]  /*e8c0*/  LOP3.LUT R6, R6, 0xffff, RZ, 0xc0, !PT ;  /* 0x0000ffff06067812 */ /* 0x000fe200078ec0ff */
[-C--:B------:R-:W-:Y:S01]  /*e8d0*/  FMUL.FTZ R89, R89, R3.reuse ;  /* 0x0000000359597220 */ /* 0x080fe20000410000 */
[----:B------:R-:W-:Y:S01]  /*e8e0*/  PRMT R201, R11, 0x7632, R201 ;  /* 0x000076320bc97816 */ /* 0x000fe200000000c9 */
[----:B------:R-:W-:Y:S01]  /*e8f0*/  @!P2 HFMA2.BF16_V2 R178, -RZ.H0_H0, RZ.H0_H0, -R21.H0_H0 ;  /* 0x200000ffffb2a231 */ /* 0x000fe20000340915 */
[----:B------:R-:W-:Y:S01]  /*e900*/  ISETP.GE.U32.AND P6, PT, R229, R6, PT ;  /* 0x00000006e500720c */ /* 0x000fe20003fc6070 */
[-C--:B------:R-:W-:Y:S01]  /*e910*/  FMUL.FTZ R92, R92, R3.reuse ;  /* 0x000000035c5c7220 */ /* 0x080fe20000410000 */
[--C-:B------:R-:W-:Y:S01]  /*e920*/  SHF.R.U32.HI R6, RZ, 0x10, R0.reuse ;  /* 0x00000010ff067819 */ /* 0x100fe20000011600 */
[-C--:B------:R-:W-:Y:S01]  /*e930*/  FMUL.FTZ R93, R93, R3.reuse ;  /* 0x000000035d5d7220 */ /* 0x080fe20000410000 */
[----:B------:R-:W-:Y:S01]  /*e940*/  SHF.R.U32.HI R0, RZ, 0x18, R0 ;  /* 0x00000018ff007819 */ /* 0x000fe20000011600 */
[-C--:B------:R-:W-:Y:S01]  /*e950*/  FMUL.FTZ R100, R100, R3.reuse ;  /* 0x0000000364647220 */ /* 0x080fe20000410000 */
[----:B------:R-:W-:Y:S01]  /*e960*/  LOP3.LUT R6, R6, 0xff, RZ, 0xc0, !PT ;  /* 0x000000ff06067812 */ /* 0x000fe200078ec0ff */
[-C--:B------:R-:W-:Y:S01]  /*e970*/  FMUL.FTZ R101, R101, R3.reuse ;  /* 0x0000000365657220 */ /* 0x080fe20000410000 */
[C---:B------:R-:W-:Y:S01]  /*e980*/  ISETP.GE.U32.AND P4, PT, R229.reuse, R0, PT ;  /* 0x00000000e500720c */ /* 0x040fe20003f86070 */
[-C--:B------:R-:W-:Y:S01]  /*e990*/  FMUL.FTZ R65, R104, R3.reuse ;  /* 0x0000000368417220 */ /* 0x080fe20000410000 */
[----:B------:R-:W-:Y:S01]  /*e9a0*/  ISETP.GE.U32.AND P5, PT, R229, R6, PT ;  /* 0x00000006e500720c */ /* 0x000fe20003fa6070 */
[-C--:B------:R-:W-:Y:S01]  /*e9b0*/  FMUL.FTZ R72, R105, R3.reuse ;  /* 0x0000000369487220 */ /* 0x080fe20000410000 */
[----:B------:R-:W1:Y:S01]  /*e9c0*/  MUFU.EX2 R6, R17 ;  /* 0x0000001100067308 */ /* 0x000e620000000800 */
[----:B------:R-:W-:Y:S01]  /*e9d0*/  LOP3.LUT R0, R4, 0xff, RZ, 0xc0, !PT ;  /* 0x000000ff04007812 */ /* 0x000fe200078ec0ff */
[-C--:B------:R-:W-:Y:S01]  /*e9e0*/  FMUL.FTZ R205, R109, R3.reuse ;  /* 0x000000036dcd7220 */ /* 0x080fe20000410000 */
[----:B------:R-:W-:Y:S01]  /*e9f0*/  PRMT R188, R16, 0x7610, R188 ;  /* 0x0000761010bc7816 */ /* 0x000fe200000000bc */
[-C--:B------:R-:W-:Y:S01]  /*ea00*/  FMUL.FTZ R112, R112, R3.reuse ;  /* 0x0000000370707220 */ /* 0x080fe20000410000 */
[----:B------:R-:W-:Y:S01]  /*ea10*/  ISETP.GE.U32.AND P3, PT, R229, R0, PT ;  /* 0x00000000e500720c */ /* 0x000fe20003f66070 */
[-C--:B------:R-:W-:Y:S01]  /*ea20*/  FMUL.FTZ R113, R113, R3.reuse ;  /* 0x0000000371717220 */ /* 0x080fe20000410000 */
[--C-:B------:R-:W-:Y:S01]  /*ea30*/  SHF.R.U32.HI R0, RZ, 0x10, R4.reuse ;  /* 0x00000010ff007819 */ /* 0x100fe20000011604 */
[----:B------:R-:W2:Y:S01]  /*ea40*/  MUFU.EX2 R17, R20 ;  /* 0x0000001400117308 */ /* 0x000ea20000000800 */
[----:B------:R-:W-:Y:S01]  /*ea50*/  SHF.R.U32.HI R4, RZ, 0x18, R4 ;  /* 0x00000018ff047819 */ /* 0x000fe20000011604 */
[----:B------:R-:W-:Y:S01]  /*ea60*/  @!P4 HFMA2.BF16_V2 R179, -RZ.H0_H0, RZ.H0_H0, -R197.H0_H0 ;  /* 0x200000ffffb3c231 */ /* 0x000fe200003409c5 */
[----:B------:R-:W-:Y:S01]  /*ea70*/  LOP3.LUT R0, R0, 0xff, RZ, 0xc0, !PT ;  /* 0x000000ff00007812 */ /* 0x000fe200078ec0ff */
[----:B------:R-:W-:Y:S01]  /*ea80*/  @!P5 HFMA2.BF16_V2 R180, -RZ.H0_H0, RZ.H0_H0, -R23.H0_H0 ;  /* 0x200000ffffb4d231 */ /* 0x000fe20000340917 */
[C---:B------:R-:W-:Y:S01]  /*ea90*/  ISETP.GE.U32.AND P0, PT, R229.reuse, R4, PT ;  /* 0x00000004e500720c */ /* 0x040fe20003f06070 */
[-C--:B------:R-:W-:Y:S01]  /*eaa0*/  FMUL.FTZ R218, R116, R3.reuse ;  /* 0x0000000374da7220 */ /* 0x080fe20000410000 */
[----:B------:R-:W-:Y:S01]  /*eab0*/  ISETP.GE.U32.AND P1, PT, R229, R0, PT ;  /* 0x00000000e500720c */ /* 0x000fe20003f26070 */
[----:B-1----:R-:W-:Y:S01]  /*eac0*/  FADD.FTZ R0, R6, R9 ;  /* 0x0000000906007221 */ /* 0x002fe20000010000 */
[----:B------:R-:W-:Y:S01]  /*ead0*/  LOP3.LUT R4, R19, UR31, R14, 0x96, !PT ;  /* 0x0000001f13047c12 */ /* 0x000fe2000f8e960e */
[----:B------:R-:W-:Y:S01]  /*eae0*/  @!P3 HFMA2.BF16_V2 R213, -RZ.H0_H0, RZ.H0_H0, -R189.H0_H0 ;  /* 0x200000ffffd5b231 */ /* 0x000fe200003409bd */
[----:B------:R-:W-:Y:S01]  /*eaf0*/  @!P5 PRMT R23, R180, 0x5410, RZ ;  /* 0x00005410b417d816 */ /* 0x000fe200000000ff */
[-C--:B------:R-:W-:Y:S01]  /*eb00*/  FMUL.FTZ R217, R117, R3.reuse ;  /* 0x0000000375d97220 */ /* 0x080fe20000410000 */
[----:B------:R-:W-:Y:S01]  /*eb10*/  @!P4 PRMT R197, R179, 0x5410, RZ ;  /* 0x00005410b3c5c816 */ /* 0x000fe200000000ff */
[-C--:B------:R-:W-:Y:S01]  /*eb20*/  FMUL.FTZ R120, R120, R3.reuse ;  /* 0x0000000378787220 */ /* 0x080fe20000410000 */
[----:B------:R-:W-:Y:S01]  /*eb30*/  @!P3 PRMT R189, R213, 0x5410, RZ ;  /* 0x00005410d5bdb816 */ /* 0x000fe200000000ff */
[----:B--2---:R-:W-:Y:S01]  /*eb40*/  FADD.FTZ R9, R17, R0 ;  /* 0x0000000011097221 */ /* 0x004fe20000010000 */
[----:B------:R-:W-:Y:S01]  /*eb50*/  SHF.R.U32.HI R0, RZ, 0x8, R5 ;  /* 0x00000008ff007819 */ /* 0x000fe20000011605 */
[----:B------:R-:W-:Y:S01]  /*eb60*/  IMAD.WIDE.U32 R4, R4, -0x2daee0ad, RZ ;  /* 0xd2511f5304047825 */ /* 0x000fe200078e00ff */
[C---:B------:R-:W-:Y:S01]  /*eb70*/  PRMT R20, R21.reuse, 0x7632, R20 ;  /* 0x0000763215147816 */ /* 0x040fe20000000014 */
[----:B------:R-:W-:Y:S01]  /*eb80*/  @!P1 HFMA2.BF16_V2 R211, -RZ.H0_H0, RZ.H0_H0, -R206.H0_H0 ;  /* 0x200000ffffd39231 */ /* 0x000fe200003409ce */
[----:B------:R-:W-:Y:S01]  /*eb90*/  LOP3.LUT R0, R0, 0xffff, RZ, 0xc0, !PT ;  /* 0x0000ffff00007812 */ /* 0x000fe200078ec0ff */
[----:B------:R-:W-:Y:S01]  /*eba0*/  @!P0 HFMA2.BF16_V2 R210, -RZ.H0_H0, RZ.H0_H0, -R201.H0_H0 ;  /* 0x200000ffffd28231 */ /* 0x000fe200003409c9 */
[----:B------:R-:W-:Y:S01]  /*ebb0*/  PRMT R204, R21, 0x5410, R20 ;  /* 0x0000541015cc7816 */ /* 0x000fe20000000014 */
[----:B------:R-:W-:Y:S01]  /*ebc0*/  @!P6 HFMA2.BF16_V2 R177, -RZ.H0_H0, RZ.H0_H0, -R20.H0_H0 ;  /* 0x200000ffffb1e231 */ /* 0x000fe20000340914 */
[----:B------:R-:W-:Y:S01]  /*ebd0*/  @!P2 PRMT R21, R178, 0x5410, RZ ;  /* 0x00005410b215a816 */ /* 0x000fe200000000ff */
[----:B------:R-:W-:Y:S01]  /*ebe0*/  STL [R1+0x160], R197 ;  /* 0x000160c501007387 */ /* 0x000fe20000100800 */
[----:B------:R-:W-:Y:S01]  /*ebf0*/  ISETP.GE.U32.AND P2, PT, R229, R0, PT ;  /* 0x00000000e500720c */ /* 0x000fe20003f46070 */
[----:B------:R-:W-:Y:S01]  /*ec00*/  IMAD.MOV.U32 R73, RZ, RZ, R204 ;  /* 0x000000ffff497224 */ /* 0x000fe200078e00cc */
[----:B------:R-:W-:Y:S01]  /*ec10*/  LOP3.LUT R0, R5, UR19, R8, 0x96, !PT ;  /* 0x0000001305007c12 */ /* 0x000fe2000f8e9608 */
[----:B------:R-:W-:Y:S01]  /*ec20*/  STL [R1+0x164], R189 ;  /* 0x000164bd01007387 */ /* 0x000fe20000100800 */
[----:B------:R-:W1:Y:S01]  /*ec30*/  MUFU.EX2 R8, R172 ;  /* 0x000000ac00087308 */ /* 0x000e620000000800 */
[----:B------:R-:W-:Y:S01]  /*ec40*/  F2FP.BF16.PACK_AB R17, R17, R6 ;  /* 0x000000061111723e */ /* 0x000fe200000010ff */
[-C--:B------:R-:W-:Y:S01]  /*ec50*/  FMUL.FTZ R213, R41, R3.reuse ;  /* 0x0000000329d57220 */ /* 0x080fe20000410000 */
[----:B------:R-:W-:Y:S01]  /*ec60*/  SHF.R.U32.HI R6, RZ, 0x10, R0 ;  /* 0x00000010ff067819 */ /* 0x000fe20000011600 */
[-C--:B------:R-:W-:Y:S01]  /*ec70*/  FMUL.FTZ R204, R108, R3.reuse ;  /* 0x000000036ccc7220 */ /* 0x080fe20000410000 */
[----:B------:R-:W-:Y:S01]  /*ec80*/  @!P6 PRMT R20, R177, 0x5410, RZ ;  /* 0x00005410b114e816 */ /* 0x000fe200000000ff */
[-C--:B------:R-:W-:Y:S01]  /*ec90*/  FMUL.FTZ R177, R37, R3.reuse ;  /* 0x0000000325b17220 */ /* 0x080fe20000410000 */
[----:B------:R-:W-:Y:S01]  /*eca0*/  LOP3.LUT R6, R6, 0xff, RZ, 0xc0, !PT ;  /* 0x000000ff06067812 */ /* 0x000fe200078ec0ff */
[-C--:B------:R-:W-:Y:S01]  /*ecb0*/  FMUL.FTZ R121, R121, R3.reuse ;  /* 0x0000000379797220 */ /* 0x080fe20000410000 */
[----:B------:R-:W-:Y:S01]  /*ecc0*/  @!P2 HFMA2.BF16_V2 R212, -RZ.H0_H0, RZ.H0_H0, -R202.H0_H0 ;  /* 0x200000ffffd4a231 */ /* 0x000fe200003409ca */
[----:B------:R-:W-:Y:S01]  /*ecd0*/  PRMT R191, R16, 0x7632, R191 ;  /* 0x0000763210bf7816 */ /* 0x000fe200000000bf */
[-C--:B------:R-:W-:Y:S01]  /*ece0*/  FMUL.FTZ R48, R125, R3.reuse ;  /* 0x000000037d307220 */ /* 0x080fe20000410000 */
[----:B------:R-:W-:Y:S01]  /*ecf0*/  ISETP.GE.U32.AND P5, PT, R229, R6, PT ;  /* 0x00000006e500720c */ /* 0x000fe20003fa6070 */
[----:B------:R-:W-:Y:S01]  /*ed00*/  FADD.FTZ R6, R171, R7 ;  /* 0x00000007ab067221 */ /* 0x000fe20000010000 */
[----:B------:R-:W-:Y:S01]  /*ed10*/  @!P2 PRMT R202, R212, 0x5410, RZ ;  /* 0x00005410d4caa816 */ /* 0x000fe200000000ff */
[-C--:B------:R-:W-:Y:S01]  /*ed20*/  FMUL.FTZ R212, R40, R3.reuse ;  /* 0x0000000328d47220 */ /* 0x080fe20000410000 */
[----:B------:R-:W-:Y:S01]  /*ed30*/  LOP3.LUT R7, R4, 0xffff, RZ, 0xc0, !PT ;  /* 0x0000ffff04077812 */ /* 0x000fe200078ec0ff */
[----:B-1----:R-:W-:Y:S01]  /*ed40*/  FADD.FTZ R10, R8, R6 ;  /* 0x00000006080a7221 */ /* 0x002fe20000010000 */
[----:B------:R-:W-:Y:S01]  /*ed50*/  LOP3.LUT R6, R4, 0xff, RZ, 0xc0, !PT ;  /* 0x000000ff04067812 */ /* 0x000fe200078ec0ff */
[----:B------:R-:W1:Y:S01]  /*ed60*/  MUFU.EX2 R5, R133 ;  /* 0x0000008500057308 */ /* 0x000e620000000800 */
[----:B------:R-:W-:Y:S01]  /*ed70*/  PRMT R172, R206, 0x5410, R201 ;  /* 0x00005410ceac7816 */ /* 0x000fe200000000c9 */
[----:B------:R2:W-:Y:S01]  /*ed80*/  STL [R1+0x168], R202 ;  /* 0x000168ca01007387 */ /* 0x0005e20000100800 */
[----:B------:R-:W-:Y:S01]  /*ed90*/  ISETP.GE.U32.AND P3, PT, R229, R6, PT ;  /* 0x00000006e500720c */ /* 0x000fe20003f66070 */
[-C--:B------:R-:W-:Y:S01]  /*eda0*/  FMUL.FTZ R208, R128, R3.reuse ;  /* 0x0000000380d07220 */ /* 0x080fe20000410000 */
[----:B------:R-:W-:Y:S01]  /*edb0*/  LOP3.LUT R6, R0, 0xff, RZ, 0xc0, !PT ;  /* 0x000000ff00067812 */ /* 0x000fe200078ec0ff */
[-C--:B------:R-:W-:Y:S01]  /*edc0*/  FMUL.FTZ R207, R129, R3.reuse ;  /* 0x0000000381cf7220 */ /* 0x080fe20000410000 */
[----:B------:R-:W-:Y:S01]  /*edd0*/  @!P1 PRMT R206, R211, 0x5410, RZ ;  /* 0x00005410d3ce9816 */ /* 0x000fe200000000ff */
[----:B------:R-:W-:Y:S01]  /*ede0*/  IMAD.MOV.U32 R11, RZ, RZ, R231 ;  /* 0x000000ffff0b7224 */ /* 0x000fe200078e00e7 */
[----:B------:R-:W-:Y:S01]  /*edf0*/  ISETP.GE.U32.AND P2, PT, R229, R6, PT ;  /* 0x00000006e500720c */ /* 0x000fe20003f46070 */
[-C--:B------:R-:W-:Y:S01]  /*ee00*/  FMUL.FTZ R69, R106, R2.reuse ;  /* 0x000000026a457220 */ /* 0x080fe20000410000 */
[----:B------:R-:W-:Y:S01]  /*ee10*/  SHF.R.U32.HI R6, RZ, 0x18, R0 ;  /* 0x00000018ff067819 */ /* 0x000fe20000011600 */
[----:B------:R3:W-:Y:S01]  /*ee20*/  STL [R1+0x16c], R206 ;  /* 0x00016cce01007387 */ /* 0x0007e20000100800 */
[----:B------:R-:W-:Y:S01]  /*ee30*/  LOP3.LUT R0, R0, 0xffff, RZ, 0xc0, !PT ;  /* 0x0000ffff00007812 */ /* 0x000fe200078ec0ff */
[----:B------:R-:W-:Y:S01]  /*ee40*/  FMUL.FTZ R68, R107, R2 ;  /* 0x000000026b447220 */ /* 0x000fe20000410000 */
[----:B------:R-:W-:Y:S01]  /*ee50*/  ISETP.GE.U32.AND P4, PT, R229, R6, PT ;  /* 0x00000006e500720c */ /* 0x000fe20003f86070 */
[-C--:B------:R-:W-:Y:S01]  /*ee60*/  FMUL.FTZ R139, R139, R2.reuse ;  /* 0x000000028b8b7220 */ /* 0x080fe20000410000 */
[--C-:B------:R-:W-:Y:S01]  /*ee70*/  SHF.R.U32.HI R6, RZ, 0x18, R4.reuse ;  /* 0x00000018ff067819 */ /* 0x100fe20000011604 */
[-C--:B------:R-:W-:Y:S01]  /*ee80*/  FMUL.FTZ R178, R38, R2.reuse ;  /* 0x0000000226b27220 */ /* 0x080fe20000410000 */
[----:B------:R-:W-:Y:S01]  /*ee90*/  SHF.R.U32.HI R4, RZ, 0x10, R4 ;  /* 0x00000010ff047819 */ /* 0x000fe20000011604 */
[-C--:B------:R-:W-:Y:S01]  /*eea0*/  FMUL.FTZ R179, R39, R2.reuse ;  /* 0x0000000227b37220 */ /* 0x080fe20000410000 */
[----:B------:R-:W-:Y:S01]  /*eeb0*/  SHF.R.U32.HI R0, RZ, 0x8, R0 ;  /* 0x00000008ff007819 */ /* 0x000fe20000011600 */
[----:B------:R-:W-:Y:S01]  /*eec0*/  @!P2 HFMA2.BF16_V2 R222, -RZ.H0_H0, RZ.H0_H0, -R188.H0_H0 ;  /* 0x200000ffffdea231 */ /* 0x000fe200003409bc */
[----:B------:R-:W-:Y:S01]  /*eed0*/  LOP3.LUT R4, R4, 0xff, RZ, 0xc0, !PT ;  /* 0x000000ff04047812 */ /* 0x000fe200078ec0ff */
[-C--:B------:R-:W-:Y:S01]  /*eee0*/  FMUL.FTZ R215, R43, R2.reuse ;  /* 0x000000022bd77220 */ /* 0x080fe20000410000 */
[----:B------:R-:W-:Y:S01]  /*eef0*/  LOP3.LUT R0, R0, 0xffff, RZ, 0xc0, !PT ;  /* 0x0000ffff00007812 */ /* 0x000fe200078ec0ff */
[----:B------:R-:W-:Y:S01]  /*ef00*/  FMUL.FTZ R231, R51, R2 ;  /* 0x0000000233e77220 */ /* 0x000fe20000410000 */
[----:B------:R-:W-:Y:S01]  /*ef10*/  ISETP.GE.U32.AND P1, PT, R229, R4, PT ;  /* 0x00000004e500720c */ /* 0x000fe20003f26070 */
[----:B------:R-:W-:Y:S01]  /*ef20*/  FADD.FTZ R4, R29, R9 ;  /* 0x000000091d047221 */ /* 0x000fe20000010000 */
[----:B------:R-:W-:Y:S01]  /*ef30*/  @!P0 PRMT R201, R210, 0x5410, RZ ;  /* 0x00005410d2c98816 */ /* 0x000fe200000000ff */
[----:B--2---:R-:W-:Y:S01]  /*ef40*/  FMUL.FTZ R202, R97, R3 ;  /* 0x0000000361ca7220 */ /* 0x004fe20000410000 */
[----:B------:R-:W-:Y:S01]  /*ef50*/  ISETP.GE.U32.AND P0, PT, R229, R6, PT ;  /* 0x00000006e500720c */ /* 0x000fe20003f06070 */
[----:B-1----:R-:W-:Y:S01]  /*ef60*/  FADD.FTZ R4, R5, R4 ;  /* 0x0000000405047221 */ /* 0x002fe20000010000 */
[----:B------:R-:W-:Y:S01]  /*ef70*/  ISETP.GE.U32.AND P6, PT, R229, R0, PT ;  /* 0x00000000e500720c */ /* 0x000fe20003fc6070 */
[----:B------:R1:W-:Y:S01]  /*ef80*/  STL [R1+0x170], R201 ;  /* 0x000170c901007387 */ /* 0x0003e20000100800 */
[----:B------:R-:W-:Y:S01]  /*ef90*/  SHF.R.U32.HI R0, RZ, 0x8, R7 ;  /* 0x00000008ff007819 */ /* 0x000fe20000011607 */
[-C--:B------:R-:W-:Y:S01]  /*efa0*/  FMUL.FTZ R234, R54, R2.reuse ;  /* 0x0000000236ea7220 */ /* 0x080fe20000410000 */
[----:B------:R-:W-:Y:S01]  /*efb0*/  F2FP.BF16.PACK_AB R5, R5, R29 ;  /* 0x0000001d0505723e */ /* 0x000fe200000010ff */
[----:B---3--:R-:W-:Y:S01]  /*efc0*/  FMUL.FTZ R206, R96, R3 ;  /* 0x0000000360ce7220 */ /* 0x008fe20000410000 */
[----:B------:R-:W-:Y:S01]  /*efd0*/  LOP3.LUT R0, R0, 0xffff, RZ, 0xc0, !PT ;  /* 0x0000ffff00007812 */ /* 0x000fe200078ec0ff */
[-C--:B------:R-:W-:Y:S01]  /*efe0*/  FMUL.FTZ R235, R55, R2.reuse ;  /* 0x0000000237eb7220 */ /* 0x080fe20000410000 */
[----:B------:R-:W-:Y:S01]  /*eff0*/  PRMT R203, R188, 0x5410, R191 ;  /* 0x00005410bccb7816 */ /* 0x000fe200000000bf */
[-C--:B------:R-:W-:Y:S01]  /*f000*/  FMUL.FTZ R58, R58, R2.reuse ;  /* 0x000000023a3a7220 */ /* 0x080fe20000410000 */
[----:B------:R-:W-:Y:S01]  /*f010*/  PRMT R200, R5, 0x7610, R200 ;  /* 0x0000761005c87816 */ /* 0x000fe200000000c8 */
[----:B------:R-:W-:Y:S01]  /*f020*/  FMUL.FTZ R59, R59, R2 ;  /* 0x000000023b3b7220 */ /* 0x000fe20000410000 */
[----:B------:R-:W-:Y:S01]  /*f030*/  PRMT R252, R5, 0x7632, R252 ;  /* 0x0000763205fc7816 */ /* 0x000fe200000000fc */
[----:B------:R2:W-:Y:S01]  /*f040*/  STL [R1+0x174], R203 ;  /* 0x000174cb01007387 */ /* 0x0005e20000100800 */
[----:B------:R-:W-:Y:S01]  /*f050*/  @!P2 PRMT R188, R222, 0x5410, RZ ;  /* 0x00005410debca816 */ /* 0x000fe200000000ff */
[----:B------:R-:W-:Y:S01]  /*f060*/  @!P1 HFMA2.BF16_V2 R225, -RZ.H0_H0, RZ.H0_H0, -R200.H0_H0 ;  /* 0x200000ffffe19231 */ /* 0x000fe200003409c8 */
[----:B------:R-:W-:Y:S01]  /*f070*/  ISETP.GE.U32.AND P2, PT, R229, R0, PT ;  /* 0x00000000e500720c */ /* 0x000fe20003f46070 */
[----:B------:R-:W-:Y:S01]  /*f080*/  FADD.FTZ R0, R173, R4 ;  /* 0x00000004ad007221 */ /* 0x000fe20000010000 */
[----:B------:R-:W-:Y:S01]  /*f090*/  @!P0 HFMA2.BF16_V2 R224, -RZ.H0_H0, RZ.H0_H0, -R252.H0_H0 ;  /* 0x200000ffffe08231 */ /* 0x000fe200003409fc */
[----:B------:R-:W-:Y:S01]  /*f0a0*/  F2FP.BF16.PACK_AB R8, R8, R171 ;  /* 0x000000ab0808723e */ /* 0x000fe200000010ff */
[----:B------:R3:W-:Y:S01]  /*f0b0*/  MUFU.EX2 R4, R176 ;  /* 0x000000b000047308 */ /* 0x0007e20000000800 */
[C---:B------:R-:W-:Y:S01]  /*f0c0*/  FADD.FTZ R0, R132.reuse, R0 ;  /* 0x0000000084007221 */ /* 0x040fe20000010000 */
[----:B------:R-:W-:Y:S01]  /*f0d0*/  F2FP.BF16.PACK_AB R132, R132, R173 ;  /* 0x000000ad8484723e */ /* 0x000fe200000010ff */
[-C--:B------:R-:W-:Y:S01]  /*f0e0*/  FMUL.FTZ R229, R49, R3.reuse ;  /* 0x0000000331e57220 */ /* 0x080fe20000410000 */
[----:B------:R-:W-:Y:S01]  /*f0f0*/  PRMT R173, R200, 0x5410, R252 ;  /* 0x00005410c8ad7816 */ /* 0x000fe200000000fc */
[----:B------:R-:W-:Y:S01]  /*f100*/  FADD.FTZ R0, R28, R0 ;  /* 0x000000001c007221 */ /* 0x000fe20000010000 */
[----:B------:R-:W-:Y:S01]  /*f110*/  @!P1 PRMT R200, R225, 0x5410, RZ ;  /* 0x00005410e1c89816 */ /* 0x000fe200000000ff */
[-C--:B------:R-:W-:Y:S01]  /*f120*/  FMUL.FTZ R225, R45, R3.reuse ;  /* 0x000000032de17220 */ /* 0x080fe20000410000 */
[----:B------:R-:W-:Y:S01]  /*f130*/  @!P0 PRMT R252, R224, 0x5410, RZ ;  /* 0x00005410e0fc8816 */ /* 0x000fe200000000ff */
[-C--:B------:R-:W-:Y:S01]  /*f140*/  FMUL.FTZ R224, R44, R3.reuse ;  /* 0x000000032ce07220 */ /* 0x080fe20000410000 */
[----:B------:R-:W-:Y:S01]  /*f150*/  PRMT R190, R17, 0x7632, R190 ;  /* 0x0000763211be7816 */ /* 0x000fe200000000be */
[-C--:B-1----:R-:W-:Y:S01]  /*f160*/  FMUL.FTZ R201, R85, R3.reuse ;  /* 0x0000000355c97220 */ /* 0x082fe20000410000 */
[----:B------:R-:W-:Y:S01]  /*f170*/  PRMT R6, R8, 0x7610, R6 ;  /* 0x0000761008067816 */ /* 0x000fe20000000006 */
[-C--:B------:R-:W-:Y:S01]  /*f180*/  FMUL.FTZ R49, R124, R3.reuse ;  /* 0x000000037c317220 */ /* 0x080fe20000410000 */
[----:B------:R-:W-:Y:S01]  /*f190*/  PRMT R192, R8, 0x7632, R192 ;  /* 0x0000763208c07816 */ /* 0x000fe200000000c0 */
[----:B------:R-:W-:Y:S01]  /*f1a0*/  FADD.FTZ R0, R22, R0 ;  /* 0x0000000016007221 */ /* 0x000fe20000010000 */
[----:B------:R-:W-:Y:S01]  /*f1b0*/  PRMT R193, R17, 0x7610, R193 ;  /* 0x0000761011c17816 */ /* 0x000fe200000000c1 */
[-C--:B---3--:R-:W-:Y:S01]  /*f1c0*/  FMUL.FTZ R176, R36, R3.reuse ;  /* 0x0000000324b07220 */ /* 0x088fe20000410000 */
[----:B------:R-:W-:Y:S01]  /*f1d0*/  @!P4 HFMA2.BF16_V2 R214, -RZ.H0_H0, RZ.H0_H0, -R190.H0_H0 ;  /* 0x200000ffffd6c231 */ /* 0x000fe200003409be */
[----:B--2---:R-:W-:Y:S01]  /*f1e0*/  FMUL.FTZ R203, R84, R3 ;  /* 0x0000000354cb7220 */ /* 0x004fe20000410000 */
[----:B------:R-:W-:Y:S01]  /*f1f0*/  @!P3 HFMA2.BF16_V2 R227, -RZ.H0_H0, RZ.H0_H0, -R6.H0_H0 ;  /* 0x200000ffffe3b231 */ /* 0x000fe20000340906 */
[----:B------:R-:W1:Y:S01]  /*f200*/  MUFU.EX2 R3, R230 ;  /* 0x000000e600037308 */ /* 0x000e620000000800 */
[----:B------:R-:W-:Y:S01]  /*f210*/  @!P2 HFMA2.BF16_V2 R226, -RZ.H0_H0, RZ.H0_H0, -R192.H0_H0 ;  /* 0x200000ffffe2a231 */ /* 0x000fe200003409c0 */
[----:B------:R-:W-:Y:S01]  /*f220*/  F2FP.BF16.PACK_AB R133, R22, R28 ;  /* 0x0000001c1685723e */ /* 0x000fe200000010ff */
[----:B------:R-:W-:Y:S01]  /*f230*/  FADD.FTZ R0, R174, R0 ;  /* 0x00000000ae007221 */ /* 0x000fe20000010000 */
[----:B------:R-:W-:Y:S01]  /*f240*/  PRMT R199, R193, 0x5410, R190 ;  /* 0x00005410c1c77816 */ /* 0x000fe200000000be */
[----:B------:R-:W-:Y:S01]  /*f250*/  IMAD.WIDE.U32 R28, R175, -0x326172a9, RZ ;  /* 0xcd9e8d57af1c7825 */ /* 0x000fe200078e00ff */
[----:B------:R-:W-:Y:S01]  /*f260*/  PRMT R198, R6, 0x5410, R192 ;  /* 0x0000541006c67816 */ /* 0x000fe200000000c0 */
[----:B------:R-:W2:Y:S01]  /*f270*/  LDC.U8 R84, c[0x0][0x2d8] ;  /* 0x0000b600ff547b82 */ /* 0x000ea20000000000 */
[----:B------:R-:W-:Y:S01]  /*f280*/  @!P4 PRMT R190, R214, 0x5410, RZ ;  /* 0x00005410d6bec816 */ /* 0x000fe200000000ff */
[----:B------:R-:W-:Y:S01]  /*f290*/  IMAD.MOV.U32 R22, RZ, RZ, R135 ;  /* 0x000000ffff167224 */ /* 0x000fe200078e0087 */
[----:B------:R-:W-:Y:S01]  /*f2a0*/  @!P3 PRMT R6, R227, 0x5410, RZ ;  /* 0x00005410e306b816 */ /* 0x000fe200000000ff */
[----:B------:R-:W-:Y:S01]  /*f2b0*/  FADD.FTZ R135, R134, R0 ;  /* 0x0000000086877221 */ /* 0x000fe20000010000 */
[----:B------:R-:W-:Y:S01]  /*f2c0*/  @!P2 PRMT R192, R226, 0x5410, RZ ;  /* 0x00005410e2c0a816 */ /* 0x000fe200000000ff */
[----:B------:R-:W-:Y:S01]  /*f2d0*/  FMUL.FTZ R214, R42, R2 ;  /* 0x000000022ad67220 */ /* 0x000fe20000410000 */
[----:B------:R-:W-:Y:S01]  /*f2e0*/  F2FP.BF16.PACK_AB R134, R134, R174 ;  /* 0x000000ae8686723e */ /* 0x000fe200000010ff */
[----:B------:R-:W-:Y:S01]  /*f2f0*/  FMUL.FTZ R226, R46, R2 ;  /* 0x000000022ee27220 */ /* 0x000fe20000410000 */
[----:B-1----:R-:W-:Y:S01]  /*f300*/  F2FP.BF16.PACK_AB R17, R3, R4 ;  /* 0x000000040311723e */ /* 0x002fe200000010ff */
[----:B------:R-:W-:Y:S01]  /*f310*/  FMUL.FTZ R227, R47, R2 ;  /* 0x000000022fe37220 */ /* 0x000fe20000410000 */
[----:B------:R-:W-:Y:S01]  /*f320*/  MOV R174, R6 ;  /* 0x0000000600ae7202 */ /* 0x000fe20000000f00 */
[-C--:B------:R-:W-:Y:S01]  /*f330*/  FMUL.FTZ R230, R50, R2.reuse ;  /* 0x0000000232e67220 */ /* 0x080fe20000410000 */
[----:B------:R-:W-:Y:S01]  /*f340*/  @!P6 HFMA2.BF16_V2 R223, -RZ.H0_H0, RZ.H0_H0, -R191.H0_H0 ;  /* 0x200000ffffdfe231 */ /* 0x000fe200003409bf */
[-C--:B------:R-:W-:Y:S01]  /*f350*/  FMUL.FTZ R62, R62, R2.reuse ;  /* 0x000000023e3e7220 */ /* 0x080fe20000410000 */
[----:B------:R-:W-:Y:S01]  /*f360*/  @!P5 HFMA2.BF16_V2 R221, -RZ.H0_H0, RZ.H0_H0, -R193.H0_H0 ;  /* 0x200000ffffddd231 */ /* 0x000fe200003409c1 */
[-C--:B------:R-:W-:Y:S01]  /*f370*/  FMUL.FTZ R63, R63, R2.reuse ;  /* 0x000000023f3f7220 */ /* 0x080fe20000410000 */
[----:B------:R-:W-:Y:S01]  /*f380*/  PRMT R211, R133, 0x7610, R211 ;  /* 0x0000761085d37816 */ /* 0x000fe200000000d3 */
[-C--:B------:R-:W-:Y:S01]  /*f390*/  FMUL.FTZ R238, R66, R2.reuse ;  /* 0x0000000242ee7220 */ /* 0x080fe20000410000 */
[----:B------:R-:W-:Y:S01]  /*f3a0*/  @!P6 PRMT R191, R223, 0x5410, RZ ;  /* 0x00005410dfbfe816 */ /* 0x000fe200000000ff */
[-C--:B------:R-:W-:Y:S01]  /*f3b0*/  FMUL.FTZ R239, R67, R2.reuse ;  /* 0x0000000243ef7220 */ /* 0x080fe20000410000 */
[----:B------:R-:W-:Y:S01]  /*f3c0*/  @!P5 PRMT R193, R221, 0x5410, RZ ;  /* 0x00005410ddc1d816 */ /* 0x000fe200000000ff */
[-C--:B------:R-:W-:Y:S01]  /*f3d0*/  FMUL.FTZ R242, R70, R2.reuse ;  /* 0x0000000246f27220 */ /* 0x080fe20000410000 */
[----:B------:R-:W-:Y:S01]  /*f3e0*/  PRMT R221, R133, 0x7632, R221 ;  /* 0x0000763285dd7816 */ /* 0x000fe200000000dd */
[-C--:B------:R-:W-:Y:S01]  /*f3f0*/  FMUL.FTZ R243, R71, R2.reuse ;  /* 0x0000000247f37220 */ /* 0x080fe20000410000 */
[----:B------:R-:W-:Y:S01]  /*f400*/  MOV R129, R101 ;  /* 0x0000006500817202 */ /* 0x000fe20000000f00 */
[-C--:B------:R-:W-:Y:S01]  /*f410*/  FMUL.FTZ R246, R74, R2.reuse ;  /* 0x000000024af67220 */ /* 0x080fe20000410000 */
[----:B------:R-:W-:Y:S01]  /*f420*/  PRMT R15, R211, 0x5410, R221 ;  /* 0x00005410d30f7816 */ /* 0x000fe200000000dd */
[----:B------:R-:W-:Y:S01]  /*f430*/  FMUL.FTZ R247, R75, R2 ;  /* 0x000000024bf77220 */ /* 0x000fe20000410000 */
[----:B------:R-:W-:Y:S01]  /*f440*/  MOV R128, R100 ;  /* 0x0000006400807202 */ /* 0x000fe20000000f00 */
[-C--:B------:R-:W-:Y:S01]  /*f450*/  FMUL.FTZ R78, R78, R2.reuse ;  /* 0x000000024e4e7220 */ /* 0x080fe20000410000 */
[----:B------:R-:W-:Y:S01]  /*f460*/  LOP3.LUT R14, R19, UR31, R14, 0x96, !PT ;  /* 0x0000001f130e7c12 */ /* 0x000fe2000f8e960e */
[-C--:B------:R-:W-:Y:S01]  /*f470*/  FMUL.FTZ R79, R79, R2.reuse ;  /* 0x000000024f4f7220 */ /* 0x080fe20000410000 */
[----:B------:R-:W-:Y:S01]  /*f480*/  PRMT R171, R134, 0x7610, R171 ;  /* 0x0000761086ab7816 */ /* 0x000fe200000000ab */
[-C--:B------:R-:W-:Y:S01]  /*f490*/  FMUL.FTZ R82, R82, R2.reuse ;  /* 0x0000000252527220 */ /* 0x080fe20000410000 */
[----:B------:R-:W-:Y:S01]  /*f4a0*/  PRMT R170, R134, 0x7632, R170 ;  /* 0x0000763286aa7816 */ /* 0x000fe200000000aa */
[-C--:B------:R-:W-:Y:S01]  /*f4b0*/  FMUL.FTZ R83, R83, R2.reuse ;  /* 0x0000000253537220 */ /* 0x080fe20000410000 */
[----:B------:R1:W-:Y:S01]  /*f4c0*/  STG.E.U16 [R24.64+-0x80], R21 ;  /* 0xffff801518007986 */ /* 0x0003e2000c101516 */
[-C--:B------:R-:W-:Y:S01]  /*f4d0*/  FMUL.FTZ R125, R86, R2.reuse ;  /* 0x00000002567d7220 */ /* 0x080fe20000410000 */
[----:B------:R-:W-:Y:S01]  /*f4e0*/  PRMT R104, R171, 0x5410, R170 ;  /* 0x00005410ab687816 */ /* 0x000fe200000000aa */
[-C--:B------:R-:W-:Y:S01]  /*f4f0*/  FMUL.FTZ R124, R87, R2.reuse ;  /* 0x00000002577c7220 */ /* 0x080fe20000410000 */
[----:B------:R3:W-:Y:S01]  /*f500*/  STG.E.U16 [R24.64+-0x7e], R20 ;  /* 0xffff821418007986 */ /* 0x0007e2000c101516 */
        /* <DEDUP_REMOVED lines=18> */
[----:B------:R-:W-:Y:S01]  /*f630*/  MOV R127, R90 ;  /* 0x0000005a007f7202 */ /* 0x000fe20000000f00 */
[----:B------:R-:W-:-:S02]  /*f640*/  FMUL.FTZ R107, R130, R2 ;  /* 0x00000002826b7220 */ /* 0x000fc40000410000 */
[----:B------:R-:W-:Y:S01]  /*f650*/  FMUL.FTZ R106, R131, R2 ;  /* 0x00000002836a7220 */ /* 0x000fe20000410000 */
[----:B------:R-:W-:Y:S01]  /*f660*/  LOP3.LUT R2, R29, UR34, R186, 0x96, !PT ;  /* 0x000000221d027c12 */ /* 0x000fe2000f8e96ba */
[----:B------:R-:W-:Y:S02]  /*f670*/  FADD.FTZ R0, R4, R10 ;  /* 0x0000000a04007221 */ /* 0x000fe40000010000 */
[----:B------:R-:W-:Y:S02]  /*f680*/  IMAD.MOV.U32 R85, RZ, RZ, R73 ;  /* 0x000000ffff557224 */ /* 0x000fe400078e0049 */
[----:B------:R-:W-:Y:S02]  /*f690*/  FADD.FTZ R16, R3, R0 ;  /* 0x0000000003107221 */ /* 0x000fe40000010000 */
[----:B------:R-:W-:-:S04]  /*f6a0*/  IMAD.WIDE.U32 R2, R2, -0x2daee0ad, RZ ;  /* 0xd2511f5302027825 */ /* 0x000fc800078e00ff */
[----:B------:R-:W-:Y:S01]  /*f6b0*/  IMAD.MOV.U32 R73, RZ, RZ, R22 ;  /* 0x000000ffff497224 */ /* 0x000fe200078e0016 */
[----:B------:R-:W-:Y:S01]  /*f6c0*/  LOP3.LUT R0, R3, UR10, R168, 0x96, !PT ;  /* 0x0000000a03007c12 */ /* 0x000fe2000f8e96a8 */
[----:B------:R4:W-:Y:S01]  /*f6d0*/  MUFU.EX2 R22, R249 ;  /* 0x000000f900167308 */ /* 0x0009e20000000800 */
[----:B------:R-:W-:Y:S01]  /*f6e0*/  LOP3.LUT R3, R27, UR33, R28, 0x96, !PT ;  /* 0x000000211b037c12 */ /* 0x000fe2000f8e961c */
[----:B------:R-:W-:Y:S02]  /*f6f0*/  IMAD.MOV.U32 R96, RZ, RZ, R196 ;  /* 0x000000ffff607224 */ /* 0x000fe400078e00c4 */
[----:B------:R-:W-:-:S04]  /*f700*/  IMAD.WIDE.U32 R8, R0, -0x326172a9, RZ ;  /* 0xcd9e8d5700087825 */ /* 0x000fc800078e00ff */
[----:B------:R-:W-:Y:S01]  /*f710*/  IMAD.WIDE.U32 R4, R3, -0x2daee0ad, RZ ;  /* 0xd2511f5303047825 */ /* 0x000fe200078e00ff */
[----:B------:R-:W-:-:S03]  /*f720*/  LOP3.LUT R3, R9, UR5, R26, 0x96, !PT ;  /* 0x0000000509037c12 */ /* 0x000fc6000f8e961a */
[----:B------:R-:W-:Y:S01]  /*f730*/  IMAD.MOV.U32 R130, RZ, RZ, R102 ;  /* 0x000000ffff827224 */ /* 0x000fe200078e0066 */
[----:B------:R-:W-:Y:S01]  /*f740*/  LOP3.LUT R0, R5, UR4, R2, 0x96, !PT ;  /* 0x0000000405007c12 */ /* 0x000fe2000f8e9602 */
[----:B------:R-:W-:Y:S01]  /*f750*/  IMAD.WIDE.U32 R2, R3, -0x2daee0ad, RZ ;  /* 0xd2511f5303027825 */ /* 0x000fe200078e00ff */
[----:B----4-:R-:W-:-:S03]  /*f760*/  PRMT R249, R132, 0x7632, R249 ;  /* 0x0000763284f97816 */ /* 0x010fc600000000f9 */
[----:B------:R-:W-:Y:S01]  /*f770*/  IMAD.WIDE.U32 R6, R0, -0x326172a9, RZ ;  /* 0xcd9e8d5700067825 */ /* 0x000fe200078e00ff */
[----:B------:R-:W-:-:S03]  /*f780*/  LOP3.LUT R3, R3, UR32, R4, 0x96, !PT ;  /* 0x0000002003037c12 */ /* 0x000fc6000f8e9604 */
[----:B------:R-:W-:Y:S01]  /*f790*/  IMAD.MOV.U32 R131, RZ, RZ, R103 ;  /* 0x000000ffff837224 */ /* 0x000fe200078e0067 */
[----:B------:R-:W-:Y:S01]  /*f7a0*/  LOP3.LUT R0, R7, UR35, R8, 0x96, !PT ;  /* 0x0000002307007c12 */ /* 0x000fe2000f8e9608 */
[----:B------:R-:W-:-:S04]  /*f7b0*/  IMAD.WIDE.U32 R4, R3, -0x326172a9, RZ ;  /* 0xcd9e8d5703047825 */ /* 0x000fc800078e00ff */
[----:B------:R-:W-:Y:S01]  /*f7c0*/  IMAD.WIDE.U32 R8, R0, -0x2daee0ad, RZ ;  /* 0xd2511f5300087825 */ /* 0x000fe200078e00ff */
[----:B------:R-:W-:Y:S02]  /*f7d0*/  LOP3.LUT R6, R5, UR31, R6, 0x96, !PT ;  /* 0x0000001f05067c12 */ /* 0x000fe4000f8e9606 */
[----:B------:R4:W2:Y:S01]  /*f7e0*/  MUFU.EX2 R5, R248 ;  /* 0x000000f800057308 */ /* 0x0008a20000000800 */
[----:B------:R-:W-:Y:S01]  /*f7f0*/  IMAD.MOV.U32 R133, RZ, RZ, R72 ;  /* 0x000000ffff857224 */ /* 0x000fe200078e0048 */
[----:B------:R-:W-:Y:S01]  /*f800*/  LOP3.LUT R2, R9, UR29, R2, 0x96, !PT ;  /* 0x0000001d09027c12 */ /* 0x000fe2000f8e9602 */
[----:B-1----:R-:W-:Y:S02]  /*f810*/  IMAD.MOV.U32 R21, RZ, RZ, R93 ;  /* 0x000000ffff157224 */ /* 0x002fe400078e005d */
[----:B------:R-:W-:Y:S02]  /*f820*/  IMAD.MOV.U32 R19, RZ, RZ, R95 ;  /* 0x000000ffff137224 */ /* 0x000fe400078e005f */
[----:B------:R-:W-:Y:S01]  /*f830*/  IMAD.WIDE.U32 R2, R2, -0x326172a9, RZ ;  /* 0xcd9e8d5702027825 */ /* 0x000fe200078e00ff */
[----:B------:R1:W1:Y:S03]  /*f840*/  MUFU.EX2 R9, R250 ;  /* 0x000000fa00097308 */ /* 0x0002660000000800 */
[----:B---3--:R-:W-:Y:S01]  /*f850*/  IMAD.MOV.U32 R20, RZ, RZ, R92 ;  /* 0x000000ffff147224 */ /* 0x008fe200078e005c */
[----:B------:R-:W-:Y:S01]  /*f860*/  LOP3.LUT R0, R3, UR20, R4, 0x96, !PT ;  /* 0x0000001403007c12 */ /* 0x000fe2000f8e9604 */
[----:B------:R-:W-:Y:S01]  /*f870*/  IMAD.MOV.U32 R134, RZ, RZ, R69 ;  /* 0x000000ffff867224 */ /* 0x000fe200078e0045 */
[----:B------:R-:W-:Y:S01]  /*f880*/  LOP3.LUT R7, R2, 0xffff, RZ, 0xc0, !PT ;  /* 0x0000ffff02077812 */ /* 0x000fe200078ec0ff */
[----:B------:R-:W-:Y:S01]  /*f890*/  IMAD.MOV.U32 R175, RZ, RZ, R89 ;  /* 0x000000ffffaf7224 */ /* 0x000fe200078e0059 */
[----:B------:R-:W-:Y:S01]  /*f8a0*/  LOP3.LUT R4, R0, 0xff, RZ, 0xc0, !PT ;  /* 0x000000ff00047812 */ /* 0x000fe200078ec0ff */
[----:B------:R-:W-:Y:S01]  /*f8b0*/  IMAD.MOV.U32 R126, RZ, RZ, R91 ;  /* 0x000000ffff7e7224 */ /* 0x000fe200078e005b */
[----:B----4-:R-:W-:Y:S01]  /*f8c0*/  PRMT R248, R132, 0x7610, R248 ;  /* 0x0000761084f87816 */ /* 0x010fe200000000f8 */
[----:B------:R-:W-:Y:S01]  /*f8d0*/  IMAD.MOV.U32 R132, RZ, RZ, R65 ;  /* 0x000000ffff847224 */ /* 0x000fe200078e0041 */
[----:B--2---:R-:W-:-:S02]  /*f8e0*/  ISETP.GE.U32.AND P4, PT, R84, R4, PT ;  /* 0x000000045400720c */ /* 0x004fc40003f86070 */
[----:B------:R-:W-:Y:S02]  /*f8f0*/  LOP3.LUT R4, R0, 0xffff, RZ, 0xc0, !PT ;  /* 0x0000ffff00047812 */ /* 0x000fe400078ec0ff */
[----:B-1----:R-:W-:Y:S02]  /*f900*/  PRMT R250, R17, 0x7632, R250 ;  /* 0x0000763211fa7816 */ /* 0x002fe400000000fa */
[----:B------:R-:W-:-:S04]  /*f910*/  SHF.R.U32.HI R4, RZ, 0x8, R4 ;  /* 0x00000008ff047819 */ /* 0x000fc80000011604 */
[----:B------:R-:W-:-:S04]  /*f920*/  LOP3.LUT R4, R4, 0xffff, RZ, 0xc0, !PT ;  /* 0x0000ffff04047812 */ /* 0x000fc800078ec0ff */
[----:B------:R-:W-:Y:S02]  /*f930*/  ISETP.GE.U32.AND P3, PT, R84, R4, PT ;  /* 0x000000045400720c */ /* 0x000fe40003f66070 */
[--C-:B------:R-:W-:Y:S02]  /*f940*/  SHF.R.U32.HI R4, RZ, 0x10, R0.reuse ;  /* 0x00000010ff047819 */ /* 0x100fe40000011600 */
[----:B------:R-:W-:Y:S02]  /*f950*/  SHF.R.U32.HI R0, RZ, 0x18, R0 ;  /* 0x00000018ff007819 */ /* 0x000fe40000011600 */
[----:B------:R-:W-:Y:S02]  /*f960*/  LOP3.LUT R4, R4, 0xff, RZ, 0xc0, !PT ;  /* 0x000000ff04047812 */ /* 0x000fe400078ec0ff */
[----:B------:R-:W-:Y:S02]  /*f970*/  ISETP.GE.U32.AND P0, PT, R84, R0, PT ;  /* 0x000000005400720c */ /* 0x000fe40003f06070 */
[----:B------:R-:W-:-:S02]  /*f980*/  LOP3.LUT R0, R2, 0xff, RZ, 0xc0, !PT ;  /* 0x000000ff02007812 */ /* 0x000fc400078ec0ff */
[C---:B------:R-:W-:Y:S01]  /*f990*/  ISETP.GE.U32.AND P5, PT, R84.reuse, R4, PT ;  /* 0x000000045400720c */ /* 0x040fe20003fa6070 */
[----:B------:R-:W-:Y:S01]  /*f9a0*/  @!P3 HFMA2.BF16_V2 R31, -RZ.H0_H0, RZ.H0_H0, -R250.H0_H0 ;  /* 0x200000ffff1fb231 */ /* 0x000fe200003409fa */
[----:B------:R-:W-:Y:S02]  /*f9b0*/  ISETP.GE.U32.AND P2, PT, R84, R0, PT ;  /* 0x000000005400720c */ /* 0x000fe40003f46070 */
[--C-:B------:R-:W-:Y:S02]  /*f9c0*/  SHF.R.U32.HI R0, RZ, 0x10, R2.reuse ;  /* 0x00000010ff007819 */ /* 0x100fe40000011602 */
[----:B------:R-:W-:Y:S02]  /*f9d0*/  SHF.R.U32.HI R2, RZ, 0x18, R2 ;  /* 0x00000018ff027819 */ /* 0x000fe40000011602 */
[----:B------:R-:W-:Y:S01]  /*f9e0*/  LOP3.LUT R0, R0, 0xff, RZ, 0xc0, !PT ;  /* 0x000000ff00007812 */ /* 0x000fe200078ec0ff */
[----:B------:R-:W-:Y:S01]  /*f9f0*/  @!P0 HFMA2.BF16_V2 R30, -RZ.H0_H0, RZ.H0_H0, -R249.H0_H0 ;  /* 0x200000ffff1e8231 */ /* 0x000fe200003409f9 */
[----:B------:R-:W-:Y:S01]  /*fa00*/  ISETP.GE.U32.AND P1, PT, R84, R2, PT ;  /* 0x000000025400720c */ /* 0x000fe20003f26070 */
[----:B------:R-:W-:Y:S01]  /*fa10*/  IMAD.WIDE.U32 R2, R6, -0x2daee0ad, RZ ;  /* 0xd2511f5306027825 */ /* 0x000fe200078e00ff */
[----:B------:R-:W-:Y:S01]  /*fa20*/  ISETP.GE.U32.AND P6, PT, R84, R0, PT ;  /* 0x000000005400720c */ /* 0x000fe20003fc6070 */
[----:B------:R-:W-:Y:S01]  /*fa30*/  @!P5 HFMA2.BF16_V2 R33, -RZ.H0_H0, RZ.H0_H0, -R248.H0_H0 ;  /* 0x200000ffff21d231 */ /* 0x000fe200003409f8 */
[----:B------:R-:W-:-:S02]  /*fa40*/  MOV R84, R11 ;  /* 0x0000000b00547202 */ /* 0x000fc40000000f00 */
[----:B------:R-:W-:Y:S02]  /*fa50*/  LOP3.LUT R0, R3, UR19, R8, 0x96, !PT ;  /* 0x0000001303007c12 */ /* 0x000fe4000f8e9608 */
[C---:B------:R-:W-:Y:S02]  /*fa60*/  LOP3.LUT R10, R2.reuse, 0xffff, RZ, 0xc0, !PT ;  /* 0x0000ffff020a7812 */ /* 0x040fe400078ec0ff */
[----:B------:R1:W2:Y:S01]  /*fa70*/  MUFU.EX2 R3, R251 ;  /* 0x000000fb00037308 */ /* 0x0002a20000000800 */
[----:B------:R-:W-:Y:S02]  /*fa80*/  LOP3.LUT R6, R2, 0xff, RZ, 0xc0, !PT ;  /* 0x000000ff02067812 */ /* 0x000fe400078ec0ff */
[--C-:B------:R-:W-:Y:S01]  /*fa90*/  SHF.R.U32.HI R8, RZ, 0x10, R2.reuse ;  /* 0x00000010ff087819 */ /* 0x100fe20000011602 */
[----:B------:R-:W-:Y:S01]  /*faa0*/  @!P1 HFMA2.BF16_V2 R36, -RZ.H0_H0, RZ.H0_H0, -R221.H0_H0 ;  /* 0x200000ffff249231 */ /* 0x000fe200003409dd */
[----:B------:R-:W-:Y:S01]  /*fab0*/  SHF.R.U32.HI R4, RZ, 0x18, R2 ;  /* 0x00000018ff047819 */ /* 0x000fe20000011602 */
[----:B------:R-:W-:Y:S01]  /*fac0*/  FADD.FTZ R2, R5, R16 ;  /* 0x0000001005027221 */ /* 0x000fe20000010000 */
[----:B------:R-:W-:Y:S01]  /*fad0*/  F2FP.BF16.PACK_AB R5, R22, R5 ;  /* 0x000000051605723e */ /* 0x000fe200000010ff */
[----:B------:R-:W-:Y:S01]  /*fae0*/  @!P6 HFMA2.BF16_V2 R37, -RZ.H0_H0, RZ.H0_H0, -R211.H0_H0 ;  /* 0x200000ffff25e231 */ /* 0x000fe200003409d3 */
[----:B------:R-:W-:Y:S01]  /*faf0*/  @!P1 PRMT R221, R36, 0x5410, RZ ;  /* 0x0000541024dd9816 */ /* 0x000fe200000000ff */
[----:B------:R-:W-:Y:S01]  /*fb00*/  FADD.FTZ R2, R22, R2 ;  /* 0x0000000216027221 */ /* 0x000fe20000010000 */
[C---:B------:R-:W-:Y:S01]  /*fb10*/  PRMT R223, R5.reuse, 0x7610, R223 ;  /* 0x0000761005df7816 */ /* 0x040fe200000000df */
[----:B------:R-:W-:Y:S01]  /*fb20*/  IMAD.MOV.U32 R36, RZ, RZ, R76 ;  /* 0x000000ffff247224 */ /* 0x000fe200078e004c */
[----:B------:R-:W-:Y:S01]  /*fb30*/  PRMT R222, R5, 0x7632, R222 ;  /* 0x0000763205de7816 */ /* 0x000fe200000000de */
[----:B------:R-:W-:Y:S01]  /*fb40*/  FADD.FTZ R2, R9, R2 ;  /* 0x0000000209027221 */ /* 0x000fe20000010000 */
[----:B------:R-:W-:Y:S01]  /*fb50*/  @!P6 PRMT R211, R37, 0x5410, RZ ;  /* 0x0000541025d3e816 */ /* 0x000fe200000000ff */
[----:B------:R-:W-:Y:S01]  /*fb60*/  @!P2 HFMA2.BF16_V2 R35, -RZ.H0_H0, RZ.H0_H0, -R223.H0_H0 ;  /* 0x200000ffff23a231 */ /* 0x000fe200003409df */
[----:B-1----:R-:W-:Y:S01]  /*fb70*/  PRMT R251, R17, 0x7610, R251 ;  /* 0x0000761011fb7816 */ /* 0x002fe200000000fb */
[----:B------:R-:W-:Y:S01]  /*fb80*/  IMAD.MOV.U32 R16, RZ, RZ, R88 ;  /* 0x000000ffff107224 */ /* 0x000fe200078e0058 */
[----:B------:R-:W1:Y:S01]  /*fb90*/  LDC.U8 R17, c[0x0][0x2d8] ;  /* 0x0000b600ff117b82 */ /* 0x000e620000000000 */
[C---:B--2---:R-:W-:Y:S01]  /*fba0*/  F2FP.BF16.PACK_AB R9, R3.reuse, R9 ;  /* 0x000000090309723e */ /* 0x044fe200000010ff */
[----:B------:R-:W-:Y:S01]  /*fbb0*/  FADD.FTZ R3, R3, R2 ;  /* 0x0000000203037221 */ /* 0x000fe20000010000 */
[----:B------:R-:W-:Y:S01]  /*fbc0*/  PRMT R196, R251, 0x5410, R250 ;  /* 0x00005410fbc47816 */ /* 0x000fe200000000fa */
[----:B------:R-:W-:Y:S01]  /*fbd0*/  @!P4 HFMA2.BF16_V2 R32, -RZ.H0_H0, RZ.H0_H0, -R251.H0_H0 ;  /* 0x200000ffff20c231 */ /* 0x000fe200003409fb */
[----:B------:R-:W-:-:S02]  /*fbe0*/  SHF.R.U32.HI R2, RZ, 0x8, R7 ;  /* 0x00000008ff027819 */ /* 0x000fc40000011607 */
[----:B------:R-:W-:Y:S02]  /*fbf0*/  @!P3 PRMT R250, R31, 0x5410, RZ ;  /* 0x000054101ffab816 */ /* 0x000fe400000000ff */
[----:B------:R-:W-:Y:S02]  /*fc00*/  LOP3.LUT R2, R2, 0xffff, RZ, 0xc0, !PT ;  /* 0x0000ffff02027812 */ /* 0x000fe400078ec0ff */
[----:B------:R-:W-:Y:S01]  /*fc10*/  @!P4 PRMT R251, R32, 0x5410, RZ ;  /* 0x0000541020fbc816 */ /* 0x000fe200000000ff */
[----:B------:R-:W-:Y:S01]  /*fc20*/  IMAD.MOV.U32 R32, RZ, RZ, c[0x0][0x228] ;  /* 0x00008a00ff207624 */ /* 0x000fe200078e00ff */
[C---:B------:R-:W-:Y:S02]  /*fc30*/  PRMT R210, R9.reuse, 0x7610, R210 ;  /* 0x0000761009d27816 */ /* 0x040fe400000000d2 */
[----:B------:R-:W-:Y:S01]  /*fc40*/  PRMT R180, R9, 0x7632, R180 ;  /* 0x0000763209b47816 */ /* 0x000fe200000000b4 */
[----:B------:R-:W-:Y:S01]  /*fc50*/  IMAD.SHL.U32 R32, R32, 0x8, RZ ;  /* 0x0000000820207824 */ /* 0x000fe200078e00ff */
[----:B------:R-:W-:Y:S01]  /*fc60*/  LOP3.LUT R11, R13, UR5, R26, 0x96, !PT ;  /* 0x000000050d0b7c12 */ /* 0x000fe2000f8e961a */
[----:B------:R-:W-:Y:S01]  /*fc70*/  IMAD.WIDE.U32 R12, R12, -0x2daee0ad, RZ ;  /* 0xd2511f530c0c7825 */ /* 0x000fe200078e00ff */
[----:B------:R-:W-:-:S02]  /*fc80*/  MOV R37, R77 ;  /* 0x0000004d00257202 */ /* 0x000fc40000000f00 */
[----:B------:R-:W-:Y:S02]  /*fc90*/  MOV R22, R94 ;  /* 0x0000005e00167202 */ /* 0x000fe40000000f00 */
[C---:B-1----:R-:W-:Y:S02]  /*fca0*/  ISETP.GE.U32.AND P3, PT, R17.reuse, R6, PT ;  /* 0x000000061100720c */ /* 0x042fe40003f66070 */
[----:B------:R1:W2:Y:S01]  /*fcb0*/  MUFU.EX2 R6, R195 ;  /* 0x000000c300067308 */ /* 0x0002a20000000800 */
[----:B------:R-:W-:Y:S02]  /*fcc0*/  ISETP.GE.U32.AND P4, PT, R17, R2, PT ;  /* 0x000000021100720c */ /* 0x000fe40003f86070 */
[----:B------:R-:W-:-:S04]  /*fcd0*/  SHF.R.U32.HI R2, RZ, 0x10, R0 ;  /* 0x00000010ff027819 */ /* 0x000fc80000011600 */
[----:B------:R-:W-:-:S07]  /*fce0*/  LOP3.LUT R2, R2, 0xff, RZ, 0xc0, !PT ;  /* 0x000000ff02027812 */ /* 0x000fce00078ec0ff */
[----:B------:R-:W-:Y:S01]  /*fcf0*/  @!P4 HFMA2.BF16_V2 R34, -RZ.H0_H0, RZ.H0_H0, -R222.H0_H0 ;  /* 0x200000ffff22c231 */ /* 0x000fe200003409de */
[----:B-1----:R-:W-:Y:S02]  /*fd00*/  PRMT R195, R248, 0x5410, R249 ;  /* 0x00005410f8c37816 */ /* 0x002fe400000000f9 */
[----:B------:R-:W-:Y:S02]  /*fd10*/  @!P0 PRMT R249, R30, 0x5410, RZ ;  /* 0x000054101ef98816 */ /* 0x000fe400000000ff */
[----:B------:R-:W-:Y:S02]  /*fd20*/  ISETP.GE.U32.AND P0, PT, R17, R4, PT ;  /* 0x000000041100720c */ /* 0x000fe40003f06070 */
[----:B------:R-:W1:Y:S01]  /*fd30*/  MUFU.EX2 R4, R96 ;  /* 0x0000006000047308 */ /* 0x000e620000000800 */
[----:B------:R-:W-:Y:S01]  /*fd40*/  @!P5 PRMT R248, R33, 0x5410, RZ ;  /* 0x0000541021f8d816 */ /* 0x000fe200000000ff */
[----:B------:R-:W-:Y:S01]  /*fd50*/  IMAD.WIDE R32, R32, 0x2, R24 ;  /* 0x0000000220207825 */ /* 0x000fe200078e0218 */
[----:B------:R-:W-:-:S03]  /*fd60*/  ISETP.GE.U32.AND P5, PT, R17, R2, PT ;  /* 0x000000021100720c */ /* 0x000fc60003fa6070 */
[----:B--2---:R-:W-:Y:S01]  /*fd70*/  FADD.FTZ R2, R6, R3 ;  /* 0x0000000306027221 */ /* 0x004fe20000010000 */
[----:B------:R2:W-:Y:S03]  /*fd80*/  STG.E.U16 [R32.64+-0x80], R23 ;  /* 0xffff801720007986 */ /* 0x0005e6000c101516 */
[C---:B-1----:R-:W-:Y:S01]  /*fd90*/  FADD.FTZ R2, R4.reuse, R2 ;  /* 0x0000000204027221 */ /* 0x042fe20000010000 */
[----:B------:R-:W-:Y:S01]  /*fda0*/  F2FP.BF16.PACK_AB R3, R4, R6 ;  /* 0x000000060403723e */ /* 0x000fe200000010ff */
[----:B------:R-:W-:Y:S01]  /*fdb0*/  IMAD.MOV.U32 R96, RZ, RZ, R194 ;  /* 0x000000ffff607224 */ /* 0x000fe200078e00c2 */
[----:B------:R-:W-:Y:S01]  /*fdc0*/  PRMT R194, R223, 0x5410, R222 ;  /* 0x00005410dfc27816 */ /* 0x000fe200000000de */
[----:B------:R1:W3:Y:S01]  /*fdd0*/  MUFU.EX2 R4, R84 ;  /* 0x0000005400047308 */ /* 0x0002e20000000800 */
[----:B------:R4:W-:Y:S01]  /*fde0*/  STL [R1+0x8c], R2 ;  /* 0x00008c0201007387 */ /* 0x0009e20000100800 */
[----:B------:R-:W-:Y:S01]  /*fdf0*/  @!P2 PRMT R223, R35, 0x5410, RZ ;  /* 0x0000541023dfa816 */ /* 0x000fe200000000ff */
[----:B------:R-:W-:Y:S01]  /*fe00*/  @!P5 HFMA2.BF16_V2 R42, -RZ.H0_H0, RZ.H0_H0, -R171.H0_H0 ;  /* 0x200000ffff2ad231 */ /* 0x000fe200003409ab */
[----:B------:R-:W-:-:S02]  /*fe10*/  @!P4 PRMT R222, R34, 0x5410, RZ ;  /* 0x0000541022dec816 */ /* 0x000fc400000000ff */
[C---:B------:R-:W-:Y:S02]  /*fe20*/  PRMT R169, R3.reuse, 0x7610, R169 ;  /* 0x0000761003a97816 */ /* 0x040fe400000000a9 */
[----:B------:R-:W-:Y:S02]  /*fe30*/  PRMT R35, R3, 0x7632, R35 ;  /* 0x0000763203237816 */ /* 0x000fe40000000023 */
[----:B------:R-:W-:Y:S01]  /*fe40*/  @!P5 PRMT R171, R42, 0x5410, RZ ;  /* 0x000054102aabd816 */ /* 0x000fe200000000ff */
[----:B------:R-:W-:Y:S01]  /*fe50*/  @!P3 HFMA2.BF16_V2 R45, -RZ.H0_H0, RZ.H0_H0, -R169.H0_H0 ;  /* 0x200000ffff2db231 */ /* 0x000fe200003409a9 */
[----:B------:R-:W-:Y:S02]  /*fe60*/  PRMT R105, R169, 0x5410, R35 ;  /* 0x00005410a9697816 */ /* 0x000fe40000000023 */
[----:B--2---:R-:W-:Y:S01]  /*fe70*/  MOV R23, R114 ;  /* 0x0000007200177202 */ /* 0x004fe20000000f00 */
[----:B-1----:R-:W-:Y:S01]  /*fe80*/  IMAD.MOV.U32 R84, RZ, RZ, R64 ;  /* 0x000000ffff547224 */ /* 0x002fe200078e0040 */
[----:B------:R-:W-:-:S02]  /*fe90*/  MOV R64, R190 ;  /* 0x000000be00407202 */ /* 0x000fc40000000f00 */
[----:B------:R-:W-:Y:S02]  /*fea0*/  PRMT R190, R210, 0x5410, R180 ;  /* 0x00005410d2be7816 */ /* 0x000fe400000000b4 */
[----:B------:R-:W-:Y:S01]  /*feb0*/  @!P3 PRMT R169, R45, 0x5410, RZ ;  /* 0x000054102da9b816 */ /* 0x000fe200000000ff */
[----:B------:R-:W-:Y:S01]  /*fec0*/  IMAD.MOV.U32 R31, RZ, RZ, R64 ;  /* 0x000000ffff1f7224 */ /* 0x000fe200078e0040 */
[----:B----4-:R-:W-:-:S04]  /*fed0*/  LOP3.LUT R2, R0, 0xff, RZ, 0xc0, !PT ;  /* 0x000000ff00027812 */ /* 0x010fc800078ec0ff */
[C---:B------:R-:W-:Y:S02]  /*fee0*/  ISETP.GE.U32.AND P2, PT, R17.reuse, R2, PT ;  /* 0x000000021100720c */ /* 0x040fe40003f46070 */
[----:B------:R-:W-:Y:S02]  /*fef0*/  SHF.R.U32.HI R2, RZ, 0x18, R0 ;  /* 0x00000018ff027819 */ /* 0x000fe40000011600 */
[----:B------:R-:W-:Y:S02]  /*ff00*/  LOP3.LUT R0, R0, 0xffff, RZ, 0xc0, !PT ;  /* 0x0000ffff00007812 */ /* 0x000fe400078ec0ff */
[----:B------:R-:W-:Y:S02]  /*ff10*/  ISETP.GE.U32.AND P4, PT, R17, R2, PT ;  /* 0x000000021100720c */ /* 0x000fe40003f86070 */
[----:B------:R-:W-:Y:S02]  /*ff20*/  LOP3.LUT R2, R8, 0xff, RZ, 0xc0, !PT ;  /* 0x000000ff08027812 */ /* 0x000fe400078ec0ff */
[----:B------:R-:W-:-:S02]  /*ff30*/  SHF.R.U32.HI R0, RZ, 0x8, R0 ;  /* 0x00000008ff007819 */ /* 0x000fc40000011600 */
[C---:B------:R-:W-:Y:S01]  /*ff40*/  ISETP.GE.U32.AND P1, PT, R17.reuse, R2, PT ;  /* 0x000000021100720c */ /* 0x040fe20003f26070 */
[----:B------:R-:W-:Y:S01]  /*ff50*/  @!P2 HFMA2.BF16_V2 R39, -RZ.H0_H0, RZ.H0_H0, -R210.H0_H0 ;  /* 0x200000ffff27a231 */ /* 0x000fe200003409d2 */
[----:B------:R-:W-:Y:S01]  /*ff60*/  LOP3.LUT R0, R0, 0xffff, RZ, 0xc0, !PT ;  /* 0x0000ffff00007812 */ /* 0x000fe200078ec0ff */
[----:B------:R-:W1:Y:S01]  /*ff70*/  MUFU.EX2 R2, R96 ;  /* 0x0000006000027308 */ /* 0x000e620000000800 */
[C---:B------:R-:W-:Y:S02]  /*ff80*/  PRMT R8, R17.reuse, 0x7054, R17 ;  /* 0x0000705411087816 */ /* 0x040fe40000000011 */
[----:B------:R-:W-:Y:S01]  /*ff90*/  ISETP.GE.U32.AND P6, PT, R17, R0, PT ;  /* 0x000000001100720c */ /* 0x000fe20003fc6070 */
[----:B------:R-:W-:Y:S01]  /*ffa0*/  @!P4 HFMA2.BF16_V2 R41, -RZ.H0_H0, RZ.H0_H0, -R170.H0_H0 ;  /* 0x200000ffff29c231 */ /* 0x000fe200003409aa */
[----:B------:R-:W-:Y:S02]  /*ffb0*/  SHF.R.U32.HI R0, RZ, 0x8, R10 ;  /* 0x00000008ff007819 */ /* 0x000fe4000001160a */
[----:B------:R-:W-:Y:S01]  /*ffc0*/  @!P2 PRMT R210, R39, 0x5410, RZ ;  /* 0x0000541027d2a816 */ /* 0x000fe200000000ff */
[----:B------:R-:W-:Y:S01]  /*ffd0*/  IMAD.MOV.U32 R39, RZ, RZ, R79 ;  /* 0x000000ffff277224 */ /* 0x000fe200078e004f */
[----:B------:R-:W-:-:S02]  /*ffe0*/  LOP3.LUT R0, R0, 0xffff, RZ, 0xc0, !PT ;  /* 0x0000ffff00007812 */ /* 0x000fc400078ec0ff */
[----:B------:R-:W-:Y:S02]  /*fff0*/  @!P4 PRMT R170, R41, 0x5410, RZ ;  /* 0x0000541029aac816 */ /* 0x000fe400000000ff */
[----:B------:R-:W-:Y:S01]  /*10000*/  ISETP.GE.U32.AND P2, PT, R17, R0, PT ;  /* 0x000000001100720c */ /* 0x000fe20003f46070 */
[----:B---3--:R-:W-:Y:S01]  /*10010*/  FADD.FTZ R0, R4, R135 ;  /* 0x0000008704007221 */ /* 0x008fe20000010000 */
[----:B------:R-:W-:Y:S01]  /*10020*/  MOV R135, R68 ;  /* 0x0000004400877202 */ /* 0x000fe20000000f00 */
[----:B------:R-:W-:Y:S01]  /*10030*/  @!P6 HFMA2.BF16_V2 R44, -RZ.H0_H0, RZ.H0_H0, -R180.H0_H0 ;  /* 0x200000ffff2ce231 */ /* 0x000fe200003409b4 */
[C---:B-1----:R-:W-:Y:S01]  /*10040*/  F2FP.BF16.PACK_AB R34, R2.reuse, R4 ;  /* 0x000000040222723e */ /* 0x042fe200000010ff */
[----:B------:R-:W-:Y:S02]  /*10050*/  FADD.FTZ R0, R2, R0 ;  /* 0x0000000002007221 */ /* 0x000fe40000010000 */
[----:B------:R-:W-:Y:S01]  /*10060*/  IMAD R2, R11, -0x2daee0ad, RZ ;  /* 0xd2511f530b027824 */ /* 0x000fe200078e02ff */
[----:B------:R-:W-:Y:S01]  /*10070*/  @P0 PRMT R30, R34, 0x7632, R30 ;  /* 0x00007632221e0816 */ /* 0x000fe2000000001e */
[--C-:B------:R-:W-:Y:S01]  /*10080*/  @!P0 HFMA2.BF16_V2 R38, -RZ.H0_H0, RZ.H0_H0, -R34.reuse.H1_H1 ;  /* 0x200000ffff268231 */ /* 0x100fe20000360922 */
[----:B------:R1:W-:Y:S01]  /*10090*/  STL [R1+0x88], R0 ;  /* 0x0000880001007387 */ /* 0x0003e20000100800 */
[----:B------:R-:W-:Y:S01]  /*100a0*/  @!P6 PRMT R180, R44, 0x5410, RZ ;  /* 0x000054102cb4e816 */ /* 0x000fe200000000ff */
[----:B------:R-:W-:Y:S01]  /*100b0*/  @!P1 HFMA2.BF16_V2 R40, -RZ.H0_H0, RZ.H0_H0, -R34.H0_H0 ;  /* 0x200000ffff289231 */ /* 0x000fe20000340922 */
[----:B------:R-:W-:Y:S01]  /*100c0*/  LOP3.LUT R2, R13, UR29, R2, 0x96, !PT ;  /* 0x0000001d0d027c12 */ /* 0x000fe2000f8e9602 */
[----:B------:R-:W-:Y:S01]  /*100d0*/  @!P2 HFMA2.BF16_V2 R43, -RZ.H0_H0, RZ.H0_H0, -R35.H0_H0 ;  /* 0x200000ffff2ba231 */ /* 0x000fe20000340923 */
[----:B------:R-:W-:Y:S01]  /*100e0*/  @!P0 PRMT R30, R38, 0x5410, RZ ;  /* 0x00005410261e8816 */ /* 0x000fe200000000ff */
[----:B------:R-:W-:Y:S01]  /*100f0*/  IMAD.MOV.U32 R38, RZ, RZ, R78 ;  /* 0x000000ffff267224 */ /* 0x000fe200078e004e */
[----:B------:R-:W-:Y:S01]  /*10100*/  @P1 PRMT R181, R34, 0x7610, R181 ;  /* 0x0000761022b51816 */ /* 0x000fe200000000b5 */
[----:B------:R-:W-:Y:S01]  /*10110*/  IMAD.WIDE.U32 R2, R2, -0x326172a9, RZ ;  /* 0xcd9e8d5702027825 */ /* 0x000fe200078e00ff */
[----:B------:R-:W-:-:S02]  /*10120*/  @!P1 PRMT R181, R40, 0x5410, RZ ;  /* 0x0000541028b59816 */ /* 0x000fc400000000ff */
[----:B------:R-:W-:Y:S02]  /*10130*/  @!P2 PRMT R35, R43, 0x5410, RZ ;  /* 0x000054102b23a816 */ /* 0x000fe400000000ff */
[----:B------:R-:W-:Y:S02]  /*10140*/  LOP3.LUT R7, R2, 0xff, RZ, 0xc0, !PT ;  /* 0x000000ff02077812 */ /* 0x000fe400078ec0ff */
[----:B-1----:R-:W-:Y:S01]  /*10150*/  LOP3.LUT R0, R3, UR20, R18, 0x96, !PT ;  /* 0x0000001403007c12 */ /* 0x002fe2000f8e9612 */
[----:B------:R-:W-:-:S03]  /*10160*/  IMAD.MOV.U32 R18, RZ, RZ, R115 ;  /* 0x000000ffff127224 */ /* 0x000fc600078e0073 */
[C---:B------:R-:W-:Y:S02]  /*10170*/  LOP3.LUT R4, R0.reuse, 0xffff, RZ, 0xc0, !PT ;  /* 0x0000ffff00047812 */ /* 0x040fe400078ec0ff */
[----:B------:R-:W-:Y:S02]  /*10180*/  SHF.R.U32.HI R6, RZ, 0x10, R0 ;  /* 0x00000010ff067819 */ /* 0x000fe40000011600 */
[----:B------:R-:W-:Y:S02]  /*10190*/  SHF.R.U32.HI R5, RZ, 0x8, R4 ;  /* 0x00000008ff057819 */ /* 0x000fe40000011604 */
[----:B------:R-:W-:-:S04]  /*101a0*/  LOP3.LUT R4, R0, 0xff, RZ, 0xc0, !PT ;  /* 0x000000ff00047812 */ /* 0x000fc800078ec0ff */
[----:B------:R-:W-:Y:S02]  /*101b0*/  PRMT R4, R4, 0x5410, R5 ;  /* 0x0000541004047816 */ /* 0x000fe40000000005 */
[----:B------:R-:W-:Y:S02]  /*101c0*/  SHF.R.U32.HI R5, RZ, 0x18, R0 ;  /* 0x00000018ff057819 */ /* 0x000fe40000011600 */
[----:B------:R-:W-:Y:S01]  /*101d0*/  LOP3.LUT R0, R6, 0xff, RZ, 0xc0, !PT ;  /* 0x000000ff06007812 */ /* 0x000fe200078ec0ff */
[----:B------:R-:W-:Y:S01]  /*101e0*/  HSET2.LE.AND R4, R4, R8, PT ;  /* 0x0000000804047233 */ /* 0x000fe20003803000 */
[----:B------:R-:W-:Y:S02]  /*101f0*/  SHF.R.U32.HI R6, RZ, 0x10, R2 ;  /* 0x00000010ff067819 */ /* 0x000fe40000011602 */
[----:B------:R-:W-:Y:S02]  /*10200*/  PRMT R0, R0, 0x5410, R5 ;  /* 0x0000541000007816 */ /* 0x000fe40000000005 */
[----:B------:R-:W-:-:S03]  /*10210*/  LOP3.LUT R4, R4, R85, RZ, 0xc0, !PT ;  /* 0x0000005504047212 */ /* 0x000fc600078ec0ff */
[----:B------:R-:W-:-:S05]  /*10220*/  HSET2.LE.AND R0, R0, R8, PT ;  /* 0x0000000800007233 */ /* 0x000fca0003803000 */
[----:B------:R-:W-:Y:S02]  /*10230*/  LOP3.LUT R5, R0, R84, RZ, 0xc0, !PT ;  /* 0x0000005400057212 */ /* 0x000fe400078ec0ff */
[----:B------:R-:W-:Y:S02]  /*10240*/  LOP3.LUT R0, R2, 0xffff, RZ, 0xc0, !PT ;  /* 0x0000ffff02007812 */ /* 0x000fe400078ec0ff */
[----:B------:R-:W-:Y:S02]  /*10250*/  SHF.R.U32.HI R3, RZ, 0x18, R2 ;  /* 0x00000018ff037819 */ /* 0x000fe40000011602 */
[----:B------:R-:W-:Y:S02]  /*10260*/  SHF.R.U32.HI R0, RZ, 0x8, R0 ;  /* 0x00000008ff007819 */ /* 0x000fe40000011600 */
[----:B------:R-:W-:Y:S02]  /*10270*/  LOP3.LUT R2, R6, 0xff, RZ, 0xc0, !PT ;  /* 0x000000ff06027812 */ /* 0x000fe400078ec0ff */
[----:B------:R-:W-:-:S02]  /*10280*/  PRMT R0, R7, 0x5410, R0 ;  /* 0x0000541007007816 */ /* 0x000fc40000000000 */
[----:B------:R-:W-:Y:S01]  /*10290*/  PRMT R2, R2, 0x5410, R3 ;  /* 0x0000541002027816 */ /* 0x000fe20000000003 */
[----:B------:R-:W-:Y:S02]  /*102a0*/  IMAD.MOV.U32 R3, RZ, RZ, R113 ;  /* 0x000000ffff037224 */ /* 0x000fe400078e0071 */
[--C-:B------:R-:W-:Y:S02]  /*102b0*/  HSET2.LE.AND R0, R0, R8.reuse, PT ;  /* 0x0000000800007233 */ /* 0x100fe40003803000 */
[----:B------:R-:W-:Y:S02]  /*102c0*/  HSET2.LE.AND R2, R2, R8, PT ;  /* 0x0000000802027233 */ /* 0x000fe40003803000 */
[----:B------:R-:W1:Y:S01]  /*102d0*/  LDSM.16.MT88.4 R8, [R182+0x10000] ;  /* 0x01000000b608783b */ /* 0x000e620000004200 */
[----:B------:R-:W-:Y:S01]  /*102e0*/  LOP3.LUT R6, R0, R73, RZ, 0xc0, !PT ;  /* 0x0000004900067212 */ /* 0x000fe200078ec0ff */
[----:B------:R-:W-:Y:S01]  /*102f0*/  IMAD.MOV.U32 R0, RZ, RZ, R112 ;  /* 0x000000ffff007224 */ /* 0x000fe200078e0070 */
[----:B------:R-:W-:Y:S01]  /*10300*/  LOP3.LUT R7, R2, R172, RZ, 0xc0, !PT ;  /* 0x000000ac02077212 */ /* 0x000fe200078ec0ff */
[----:B------:R-:W-:Y:S01]  /*10310*/  IMAD.MOV.U32 R172, RZ, RZ, R123 ;  /* 0x000000ffffac7224 */ /* 0x000fe200078e007b */
[----:B------:R-:W-:-:S05]  /*10320*/  MOV R2, R122 ;  /* 0x0000007a00027202 */ /* 0x000fca0000000f00 */
        /* <DEDUP_REMOVED lines=9> */
[C---:B-1----:R-:W-:Y:S07]  /*103c0*/  HMMA.16816.F32.BF16 R52, R4.reuse, R8, R156 ;  /* 0x000000080434723c */ /* 0x042fee000004189c */
[----:B------:R-:W-:Y:S01]  /*103d0*/  IMAD.MOV.U32 R156, RZ, RZ, R162 ;  /* 0x000000ffff9c7224 */ /* 0x000fe200078e00a2 */
[----:B------:R-:W-:Y:S01]  /*103e0*/  HMMA.16816.F32.BF16 R120, R4, R10, R152 ;  /* 0x0000000a0478723c */ /* 0x000fe20000041898 */
[----:B------:R-:W1:Y:S01]  /*103f0*/  LDSM.16.MT88.4 R8, [R185+0x10000] ;  /* 0x01000000b908783b */ /* 0x000e620000004200 */
        /* <DEDUP_REMOVED lines=10> */
[C---:B-1----:R-:W-:Y:S08]  /*104a0*/  HMMA.16816.F32.BF16 R96, R4.reuse, R8, R148 ;  /* 0x000000080460723c */ /* 0x042ff00000041894 */
[----:B------:R-:W-:Y:S01]  /*104b0*/  HMMA.16816.F32.BF16 R72, R4, R10, R144 ;  /* 0x0000000a0448723c */ /* 0x000fe20000041890 */
[----:B------:R-:W1:Y:S01]  /*104c0*/  LDSM.16.MT88.4 R8, [R184+0x10000] ;  /* 0x01000000b808783b */ /* 0x000e620000004200 */
[----:B------:R-:W-:Y:S01]  /*104d0*/  IMAD.MOV.U32 R163, RZ, RZ, R106 ;  /* 0x000000ffffa37224 */ /* 0x000fe200078e006a */
[----:B------:R-:W-:-:S04]  /*104e0*/  MOV R172, R105 ;  /* 0x0000006900ac7202 */ /* 0x000fc80000000f00 */
[----:B------:R-:W-:Y:S01]  /*104f0*/  MOV R147, R18 ;  /* 0x0000001200937202 */ /* 0x000fe20000000f00 */
[----:B------:R-:W-:Y:S01]  /*10500*/  IMAD.MOV.U32 R146, RZ, RZ, R23 ;  /* 0x000000ffff927224 */ /* 0x000fe200078e0017 */
[----:B------:R-:W-:Y:S01]  /*10510*/  MOV R144, R0 ;  /* 0x0000000000907202 */ /* 0x000fe20000000f00 */
[----:B------:R-:W-:Y:S02]  /*10520*/  IMAD.MOV.U32 R23, RZ, RZ, R19 ;  /* 0x000000ffff177224 */ /* 0x000fe400078e0013 */
[----:B------:R-:W-:Y:S01]  /*10530*/  IMAD.MOV.U32 R145, RZ, RZ, R3 ;  /* 0x000000ffff917224 */ /* 0x000fe200078e0003 */
[C---:B-1----:R-:W-:Y:S08]  /*10540*/  HMMA.16816.F32.BF16 R48, R4.reuse, R8, R140 ;  /* 0x000000080430723c */ /* 0x042ff0000004188c */
[----:B------:R-:W-:Y:S01]  /*10550*/  HMMA.16816.F32.BF16 R116, R4, R10, R136 ;  /* 0x0000000a0474723c */ /* 0x000fe20000041888 */
[----:B------:R-:W1:Y:S01]  /*10560*/  LDSM.16.MT88.4 R8, [R182+0x12000] ;  /* 0x01200000b608783b */ /* 0x000e620000004200 */
[----:B------:R-:W-:-:S05]  /*10570*/  IMAD.MOV.U32 R140, RZ, RZ, R204 ;  /* 0x000000ffff8c7224 */ /* 0x000fca00078e00cc */
[----:B------:R-:W-:Y:S01]  /*10580*/  IMAD.MOV.U32 R139, RZ, RZ, R126 ;  /* 0x000000ffff8b7224 */ /* 0x000fe200078e007e */
[----:B------:R-:W-:Y:S01]  /*10590*/  MOV R141, R205 ;  /* 0x000000cd008d7202 */ /* 0x000fe20000000f00 */
[----:B------:R-:W-:Y:S01]  /*105a0*/  IMAD.MOV.U32 R138, RZ, RZ, R127 ;  /* 0x000000ffff8a7224 */ /* 0x000fe200078e007f */
[----:B------:R-:W-:Y:S01]  /*105b0*/  MOV R18, R104 ;  /* 0x0000006800127202 */ /* 0x000fe20000000f00 */
[----:B------:R-:W-:Y:S01]  /*105c0*/  IMAD.MOV.U32 R136, RZ, RZ, R16 ;  /* 0x000000ffff887224 */ /* 0x000fe200078e0010 */
[----:B------:R-:W-:Y:S01]  /*105d0*/  MOV R137, R175 ;  /* 0x000000af00897202 */ /* 0x000fe20000000f00 */
[C---:B-1----:R-:W-:Y:S07]  /*105e0*/  HMMA.16816.F32.BF16 R92, R4.reuse, R8, R176 ;  /* 0x00000008045c723c */ /* 0x042fee00000418b0 */
[----:B------:R-:W-:Y:S01]  /*105f0*/  MOV R176, R203 ;  /* 0x000000cb00b07202 */ /* 0x000fe20000000f00 */
[C---:B------:R-:W-:Y:S01]  /*10600*/  HMMA.16816.F32.BF16 R68, R4.reuse, R10, R212 ;  /* 0x0000000a0444723c */ /* 0x040fe200000418d4 */
[----:B------:R-:W1:Y:S01]  /*10610*/  LDSM.16.MT88.4 R8, [R183+0x12000] ;  /* 0x01200000b708783b */ /* 0x000e620000004200 */
[----:B------:R-:W-:Y:S01]  /*10620*/  IMAD.MOV.U32 R177, RZ, RZ, R201 ;  /* 0x000000ffffb17224 */ /* 0x000fe200078e00c9 */
[----:B------:R-:W-:Y:S01]  /*10630*/  MOV R179, R124 ;  /* 0x0000007c00b37202 */ /* 0x000fe20000000f00 */
[----:B------:R-:W-:Y:S01]  /*10640*/  IMAD.MOV.U32 R178, RZ, RZ, R125 ;  /* 0x000000ffffb27224 */ /* 0x000fe200078e007d */
[----:B------:R-:W2:Y:S03]  /*10650*/  LDL.LU R203, [R1+0x174] ;  /* 0x0001740001cb7983 */ /* 0x000ea60000300800 */
[C---:B-1----:R-:W-:Y:S01]  /*10660*/  HMMA.16816.F32.BF16 R44, R4.reuse, R8, R224 ;  /* 0x00000008042c723c */ /* 0x042fe200000418e0 */
[----:B------:R-:W3:Y:S07]  /*10670*/  LDL.LU R201, [R1+0x170] ;  /* 0x0001700001c97983 */ /* 0x000eee0000300800 */
[C---:B------:R-:W-:Y:S01]  /*10680*/  HMMA.16816.F32.BF16 R112, R4.reuse, R10, R228 ;  /* 0x0000000a0470723c */ /* 0x040fe200000418e4 */
[----:B------:R-:W1:Y:S07]  /*10690*/  LDSM.16.MT88.4 R8, [R185+0x12000] ;  /* 0x01200000b908783b */ /* 0x000e6e0000004200 */
[C---:B-1----:R-:W-:Y:S08]  /*106a0*/  HMMA.16816.F32.BF16 R88, R4.reuse, R8, R232 ;  /* 0x000000080458723c */ /* 0x042ff000000418e8 */
[----:B------:R-:W-:Y:S01]  /*106b0*/  HMMA.16816.F32.BF16 R64, R4, R10, R56 ;  /* 0x0000000a0440723c */ /* 0x000fe20000041838 */
[----:B------:R-:W1:Y:S01]  /*106c0*/  LDSM.16.MT88.4 R8, [R184+0x12000] ;  /* 0x01200000b808783b */ /* 0x000e620000004200 */
[----:B------:R-:W-:-:S02]  /*106d0*/  IMAD.MOV.U32 R124, RZ, RZ, R206 ;  /* 0x000000ffff7c7224 */ /* 0x000fc400078e00ce */
[----:B------:R-:W-:Y:S01]  /*106e0*/  IMAD.MOV.U32 R125, RZ, RZ, R202 ;  /* 0x000000ffff7d7224 */ /* 0x000fe200078e00ca */
[----:B------:R-:W4:Y:S01]  /*106f0*/  LDL.LU R206, [R1+0x16c] ;  /* 0x00016c0001ce7983 */ /* 0x000f220000300800 */
[----:B------:R-:W-:-:S03]  /*10700*/  MOV R126, R189 ;  /* 0x000000bd007e7202 */ /* 0x000fc60000000f00 */
[----:B------:R-:W4:Y:S01]  /*10710*/  LDL.LU R202, [R1+0x168] ;  /* 0x0001680001ca7983 */ /* 0x000f220000300800 */
[----:B------:R-:W-:-:S03]  /*10720*/  IMAD.MOV.U32 R127, RZ, RZ, R197 ;  /* 0x000000ffff7f7224 */ /* 0x000fc600078e00c5 */
[----:B------:R-:W4:Y:S04]  /*10730*/  LDL.LU R189, [R1+0x164] ;  /* 0x0001640001bd7983 */ /* 0x000f280000300800 */
[----:B------:R-:W4:Y:S04]  /*10740*/  LDL.LU R197, [R1+0x160] ;  /* 0x0001600001c57983 */ /* 0x000f280000300800 */
[----:B------:R-:W4:Y:S04]  /*10750*/  LDL.LU R204, [R1+0x15c] ;  /* 0x00015c0001cc7983 */ /* 0x000f280000300800 */
[----:B------:R-:W4:Y:S01]  /*10760*/  LDL.LU R205, [R1+0x158] ;  /* 0x0001580001cd7983 */ /* 0x000f220000300800 */
        /* <DEDUP_REMOVED lines=15> */
[----:B------:R-:W-:-:S02]  /*10860*/  IMAD.MOV.U32 R142, RZ, RZ, R220 ;  /* 0x000000ffff8e7224 */ /* 0x000fc400078e00dc */
[----:B------:R-:W-:Y:S01]  /*10870*/  IMAD.MOV.U32 R143, RZ, RZ, R219 ;  /* 0x000000ffff8f7224 */ /* 0x000fe200078e00db */
[----:B------:R-:W-:Y:S01]  /*10880*/  MOV R148, R218 ;  /* 0x000000da00947202 */ /* 0x000fe20000000f00 */
[----:B------:R-:W-:Y:S01]  /*10890*/  IMAD.MOV.U32 R149, RZ, RZ, R217 ;  /* 0x000000ffff957224 */ /* 0x000fe200078e00d9 */
[----:B------:R-:W-:Y:S01]  /*108a0*/  MOV R151, R209 ;  /* 0x000000d100977202 */ /* 0x000fe20000000f00 */
[----:B------:R-:W-:Y:S01]  /*108b0*/  IMAD.MOV.U32 R150, RZ, RZ, R216 ;  /* 0x000000ffff967224 */ /* 0x000fe200078e00d8 */
[----:B------:R1:W5:Y:S01]  /*108c0*/  LDL.LU R220, [R1+0x154] ;  /* 0x0001540001dc7983 */ /* 0x0003620000300800 */
[----:B---3--:R-:W-:Y:S02]  /*108d0*/  IMAD.MOV.U32 R2, RZ, RZ, R201 ;  /* 0x000000ffff027224 */ /* 0x008fe400078e00c9 */
[----:B------:R-:W-:Y:S01]  /*108e0*/  IMAD.MOV.U32 R3, RZ, RZ, R198 ;  /* 0x000000ffff037224 */ /* 0x000fe200078e00c6 */
[----:B------:R3:W5:Y:S01]  /*108f0*/  LDL.LU R219, [R1+0x150] ;  /* 0x0001500001db7983 */ /* 0x0007620000300800 */
[C---:B-1----:R-:W-:Y:S08]  /*10900*/  HMMA.16816.F32.BF16 R128, R4.reuse, R8, R128 ;  /* 0x000000080480723c */ /* 0x042ff00000041880 */
[----:B------:R-:W-:Y:S01]  /*10910*/  HMMA.16816.F32.BF16 R132, R4, R10, R132 ;  /* 0x0000000a0484723c */ /* 0x000fe20000041884 */
[----:B------:R-:W1:Y:S01]  /*10920*/  LDSM.16.MT88.4 R8, [R183+0x16000] ;  /* 0x01600000b708783b */ /* 0x000e620000004200 */
[----:B------:R-:W-:Y:S01]  /*10930*/  MOV R178, R2 ;  /* 0x0000000200b27202 */ /* 0x000fe20000000f00 */
[----:B------:R-:W-:-:S02]  /*10940*/  IMAD.MOV.U32 R0, RZ, RZ, R199 ;  /* 0x000000ffff007224 */ /* 0x000fc400078e00c7 */
[----:B--2---:R-:W-:Y:S01]  /*10950*/  IMAD.MOV.U32 R16, RZ, RZ, R203 ;  /* 0x000000ffff107224 */ /* 0x004fe200078e00cb */
[----:B------:R3:W5:Y:S02]  /*10960*/  LDL.LU R218, [R1+0x14c] ;  /* 0x00014c0001da7983 */ /* 0x0007640000300800 */
[C---:B-1----:R-:W-:Y:S01]  /*10970*/  HMMA.16816.F32.BF16 R136, R4.reuse, R8, R140 ;  /* 0x000000080488723c */ /* 0x042fe2000004188c */
[----:B----4-:R-:W-:Y:S01]  /*10980*/  MOV R167, R202 ;  /* 0x000000ca00a77202 */ /* 0x010fe20000000f00 */
[----:B------:R-:W-:Y:S01]  /*10990*/  IMAD.MOV.U32 R166, RZ, RZ, R204 ;  /* 0x000000ffffa67224 */ /* 0x000fe200078e00cc */
[----:B------:R-:W-:Y:S01]  /*109a0*/  MOV R165, R205 ;  /* 0x000000cd00a57202 */ /* 0x000fe20000000f00 */
[----:B------:R-:W-:Y:S01]  /*109b0*/  IMAD.MOV.U32 R19, RZ, RZ, R197 ;  /* 0x000000ffff137224 */ /* 0x000fe200078e00c5 */
[----:B------:R3:W5:Y:S03]  /*109c0*/  LDL.LU R217, [R1+0x148] ;  /* 0x0001480001d97983 */ /* 0x0007660000300800 */
[----:B------:R-:W-:Y:S01]  /*109d0*/  HMMA.16816.F32.BF16 R140, R4, R10, R144 ;  /* 0x0000000a048c723c */ /* 0x000fe20000041890 */
[----:B------:R-:W1:Y:S01]  /*109e0*/  LDSM.16.MT88.4 R8, [R185+0x16000] ;  /* 0x01600000b908783b */ /* 0x000e620000004200 */
[----:B------:R-:W-:-:S02]  /*109f0*/  IMAD.MOV.U32 R179, RZ, RZ, R167 ;  /* 0x000000ffffb37224 */ /* 0x000fc400078e00a7 */
[----:B------:R-:W-:Y:S01]  /*10a00*/  IMAD.MOV.U32 R177, RZ, RZ, R19 ;  /* 0x000000ffffb17224 */ /* 0x000fe200078e0013 */
[----:B------:R3:W5:Y:S03]  /*10a10*/  LDL.LU R216, [R1+0x144] ;  /* 0x0001440001d87983 */ /* 0x0007660000300800 */
[C---:B-1----:R-:W-:Y:S08]  /*10a20*/  HMMA.16816.F32.BF16 R144, R4.reuse, R8, R148 ;  /* 0x000000080490723c */ /* 0x042ff00000041894 */
[----:B------:R-:W-:Y:S01]  /*10a30*/  HMMA.16816.F32.BF16 R152, R4, R10, R152 ;  /* 0x0000000a0498723c */ /* 0x000fe20000041898 */
[----:B------:R-:W1:Y:S01]  /*10a40*/  LDSM.16.MT88.4 R8, [R184+0x16000] ;  /* 0x01600000b808783b */ /* 0x000e620000004200 */
[----:B------:R-:W-:-:S02]  /*10a50*/  IMAD.MOV.U32 R167, RZ, RZ, R3 ;  /* 0x000000ffffa77224 */ /* 0x000fc400078e0003 */
[----:B------:R-:W-:Y:S01]  /*10a60*/  IMAD.WIDE.U32 R2, R14, -0x2daee0ad, RZ ;  /* 0xd2511f530e027825 */ /* 0x000fe200078e00ff */
[----:B------:R3:W5:Y:S03]  /*10a70*/  LDL.LU R209, [R1+0x140] ;  /* 0x0001400001d17983 */ /* 0x0007660000300800 */
[----:B------:R-:W-:Y:S01]  /*10a80*/  IMAD.MOV.U32 R164, RZ, RZ, R206 ;  /* 0x000000ffffa47224 */ /* 0x000fe200078e00ce */
[----:B------:R3:W5:Y:S01]  /*10a90*/  LDL.LU R208, [R1+0x13c] ;  /* 0x00013c0001d07983 */ /* 0x0007620000300800 */
[----:B------:R-:W-:Y:S02]  /*10aa0*/  IMAD.MOV.U32 R176, RZ, RZ, R178 ;  /* 0x000000ffffb07224 */ /* 0x000fe400078e00b2 */
[----:B------:R-:W-:Y:S01]  /*10ab0*/  IMAD.MOV.U32 R175, RZ, RZ, R200 ;  /* 0x000000ffffaf7224 */ /* 0x000fe200078e00c8 */
[----:B------:R3:W5:Y:S04]  /*10ac0*/  LDL.LU R207, [R1+0x138] ;  /* 0x0001380001cf7983 */ /* 0x0007680000300800 */
[----:B------:R3:W5:Y:S04]  /*10ad0*/  LDL.LU R206, [R1+0x134] ;  /* 0x0001340001ce7983 */ /* 0x0007680000300800 */
[----:B------:R3:W5:Y:S04]  /*10ae0*/  LDL.LU R205, [R1+0x130] ;  /* 0x0001300001cd7983 */ /* 0x0007680000300800 */
[----:B------:R3:W5:Y:S04]  /*10af0*/  LDL.LU R204, [R1+0x12c] ;  /* 0x00012c0001cc7983 */ /* 0x0007680000300800 */
[----:B------:R3:W5:Y:S04]  /*10b00*/  LDL.LU R203, [R1+0x128] ;  /* 0x0001280001cb7983 */ /* 0x0007680000300800 */
[----:B------:R3:W5:Y:S04]  /*10b10*/  LDL.LU R202, [R1+0x124] ;  /* 0x0001240001ca7983 */ /* 0x0007680000300800 */
[----:B------:R3:W5:Y:S01]  /*10b20*/  LDL.LU R201, [R1+0x120] ;  /* 0x0001200001c97983 */ /* 0x0007620000300800 */
[----:B-1----:R-:W-:Y:S03]  /*10b30*/  HMMA.16816.F32.BF16 R148, R4, R10, R160 ;  /* 0x0000000a0494723c */ /* 0x002fe600000418a0 */
[----:B------:R3:W5:Y:S04]  /*10b40*/  LDL.LU R200, [R1+0x11c] ;  /* 0x00011c0001c87983 */ /* 0x0007680000300800 */
[----:B------:R3:W5:Y:S01]  /*10b50*/  LDL.LU R199, [R1+0x118] ;  /* 0x0001180001c77983 */ /* 0x0007620000300800 */
[----:B------:R-:W-:-:S02]  /*10b60*/  IMAD.MOV.U32 R160, RZ, RZ, R166 ;  /* 0x000000ffffa07224 */ /* 0x000fc400078e00a6 */
[----:B------:R-:W-:Y:S01]  /*10b70*/  IMAD.MOV.U32 R166, RZ, RZ, R0 ;  /* 0x000000ffffa67224 */ /* 0x000fe200078e0000 */
[----:B------:R-:W-:Y:S01]  /*10b80*/  LOP3.LUT R0, R3, UR19, R12, 0x96, !PT ;  /* 0x0000001303007c12 */ /* 0x000fe2000f8e960c */
[----:B------:R-:W-:Y:S01]  /*10b90*/  HMMA.16816.F32.BF16 R156, R4, R8, R156 ;  /* 0x00000008049c723c */ /* 0x000fe2000004189c */
[C---:B------:R-:W-:Y:S01]  /*10ba0*/  LOP3.LUT R3, R2.reuse, 0xffff, RZ, 0xc0, !PT ;  /* 0x0000ffff02037812 */ /* 0x040fe200078ec0ff */
[----:B------:R-:W1:Y:S01]  /*10bb0*/  LDSM.16.MT88.4 R8, [R182+0x10800] ;  /* 0x01080000b608783b */ /* 0x000e620000004200 */
[----:B------:R-:W-:Y:S02]  /*10bc0*/  MOV R161, R165 ;  /* 0x000000a500a17202 */ /* 0x000fe40000000f00 */
[----:B------:R-:W-:Y:S01]  /*10bd0*/  MOV R163, R18 ;  /* 0x0000001200a37202 */ /* 0x000fe20000000f00 */
[----:B------:R-:W-:Y:S01]  /*10be0*/  IMAD.MOV.U32 R162, RZ, RZ, R164 ;  /* 0x000000ffffa27224 */ /* 0x000fe200078e00a4 */
[----:B------:R-:W-:Y:S01]  /*10bf0*/  SHF.R.U32.HI R4, RZ, 0x8, R3 ;  /* 0x00000008ff047819 */ /* 0x000fe20000011603 */
[----:B------:R3:W5:Y:S01]  /*10c00*/  LDL.LU R198, [R1+0x114] ;  /* 0x0001140001c67983 */ /* 0x0007620000300800 */
[----:B------:R-:W-:-:S02]  /*10c10*/  LOP3.LUT R3, R2, 0xff, RZ, 0xc0, !PT ;  /* 0x000000ff02037812 */ /* 0x000fc400078ec0ff */
[--C-:B------:R-:W-:Y:S01]  /*10c20*/  SHF.R.U32.HI R6, RZ, 0x10, R2.reuse ;  /* 0x00000010ff067819 */ /* 0x100fe20000011602 */
[----:B------:R3:W5:Y:S01]  /*10c30*/  LDL.LU R197, [R1+0x110] ;  /* 0x0001100001c57983 */ /* 0x0007620000300800 */
[----:B------:R-:W-:Y:S02]  /*10c40*/  SHF.R.U32.HI R7, RZ, 0x18, R2 ;  /* 0x00000018ff077819 */ /* 0x000fe40000011602 */
[C---:B------:R-:W-:Y:S02]  /*10c50*/  LOP3.LUT R2, R0.reuse, 0xffff, RZ, 0xc0, !PT ;  /* 0x0000ffff00027812 */ /* 0x040fe400078ec0ff */
[----:B------:R-:W-:Y:S02]  /*10c60*/  PRMT R12, R3, 0x5410, R4 ;  /* 0x00005410030c7816 */ /* 0x000fe40000000004 */
[----:B------:R-:W-:Y:S02]  /*10c70*/  SHF.R.U32.HI R3, RZ, 0x8, R2 ;  /* 0x00000008ff037819 */ /* 0x000fe40000011602 */
[----:B------:R-:W-:-:S02]  /*10c80*/  LOP3.LUT R2, R0, 0xff, RZ, 0xc0, !PT ;  /* 0x000000ff00027812 */ /* 0x000fc400078ec0ff */
[----:B------:R-:W-:Y:S02]  /*10c90*/  PRMT R165, R17, 0x7054, R17 ;  /* 0x0000705411a57816 */ /* 0x000fe40000000011 */
[----:B------:R-:W-:Y:S02]  /*10ca0*/  PRMT R3, R2, 0x5410, R3 ;  /* 0x0000541002037816 */ /* 0x000fe40000000003 */
[--C-:B------:R-:W-:Y:S02]  /*10cb0*/  SHF.R.U32.HI R2, RZ, 0x10, R0.reuse ;  /* 0x00000010ff027819 */ /* 0x100fe40000011600 */
[----:B------:R-:W-:Y:S01]  /*10cc0*/  SHF.R.U32.HI R5, RZ, 0x18, R0 ;  /* 0x00000018ff057819 */ /* 0x000fe20000011600 */
[----:B------:R-:W-:Y:S01]  /*10cd0*/  HSET2.LE.AND R0, R3, R165, PT ;  /* 0x000000a503007233 */ /* 0x000fe20003803000 */
[----:B------:R-:W-:-:S04]  /*10ce0*/  LOP3.LUT R4, R6, 0xff, RZ, 0xc0, !PT ;  /* 0x000000ff06047812 */ /* 0x000fc800078ec0ff */
[----:B------:R-:W-:Y:S02]  /*10cf0*/  PRMT R3, R4, 0x5410, R7 ;  /* 0x0000541004037816 */ /* 0x000fe40000000007 */
[----:B------:R-:W-:Y:S02]  /*10d00*/  LOP3.LUT R4, R0, R16, RZ, 0xc0, !PT ;  /* 0x0000001000047212 */ /* 0x000fe400078ec0ff */
[----:B------:R-:W2:Y:S01]  /*10d10*/  LDSM.16.MT88.4 R16, [R183+0x10800] ;  /* 0x01080000b710783b */ /* 0x000ea20000004200 */
[----:B------:R-:W-:-:S04]  /*10d20*/  LOP3.LUT R2, R2, 0xff, RZ, 0xc0, !PT ;  /* 0x000000ff02027812 */ /* 0x000fc800078ec0ff */
[----:B------:R-:W-:Y:S01]  /*10d30*/  PRMT R2, R2, 0x5410, R5 ;  /* 0x0000541002027816 */ /* 0x000fe20000000005 */
[----:B------:R-:W-:-:S04]  /*10d40*/  HSET2.LE.AND R3, R3, R165, PT ;  /* 0x000000a503037233 */ /* 0x000fc80003803000 */
[--C-:B------:R-:W-:Y:S02]  /*10d50*/  HSET2.LE.AND R0, R2, R165.reuse, PT ;  /* 0x000000a502007233 */ /* 0x100fe40003803000 */
[----:B------:R-:W-:Y:S01]  /*10d60*/  HSET2.LE.AND R2, R12, R165, PT ;  /* 0x000000a50c027233 */ /* 0x000fe20003803000 */
[----:B------:R-:W-:Y:S02]  /*10d70*/  LOP3.LUT R7, R3, R173, RZ, 0xc0, !PT ;  /* 0x000000ad03077212 */ /* 0x000fe400078ec0ff */
[----:B------:R-:W-:Y:S02]  /*10d80*/  LOP3.LUT R5, R0, R166, RZ, 0xc0, !PT ;  /* 0x000000a600057212 */ /* 0x000fe400078ec0ff */
[----:B------:R-:W-:-:S07]  /*10d90*/  LOP3.LUT R6, R2, R167, RZ, 0xc0, !PT ;  /* 0x000000a702067212 */ /* 0x000fce00078ec0ff */
[C---:B-1----:R-:W-:Y:S08]  /*10da0*/  HMMA.16816.F32.BF16 R164, R4.reuse, R8, R100 ;  /* 0x0000000804a4723c */ /* 0x042ff00000041864 */
[C---:B------:R-:W-:Y:S08]  /*10db0*/  HMMA.16816.F32.BF16 R212, R4.reuse, R10, R76 ;  /* 0x0000000a04d4723c */ /* 0x040ff0000004184c */
[----:B--2---:R-:W-:Y:S01]  /*10dc0*/  HMMA.16816.F32.BF16 R8, R4, R16, R52 ;  /* 0x000000100408723c */ /* 0x004fe20000041834 */
[----:B------:R-:W-:Y:S01]  /*10dd0*/  MOV R178, R160 ;  /* 0x000000a000b27202 */ /* 0x000fe20000000f00 */
[----:B------:R-:W-:-:S02]  /*10de0*/  IMAD.MOV.U32 R160, RZ, RZ, R162 ;  /* 0x000000ffffa07224 */ /* 0x000fc400078e00a2 */
[----:B------:R-:W-:Y:S11]  /*10df0*/  IMAD.MOV.U32 R162, RZ, RZ, R196 ;  /* 0x000000ffffa27224 */ /* 0x000ff600078e00c4 */
[----:B------:R-:W-:Y:S09]  /*10e00*/  @!UPT UIADD3 URZ, URZ, URZ, URZ ;  /* 0x0000003f3f3ff290 */ /* 0x000ff2000fffe03f */
[----:B------:R-:W-:Y:S01]  /*10e10*/  IMAD.MOV.U32 R240, RZ, RZ, R9 ;  /* 0x000000fffff07224 */ /* 0x000fe200078e0009 */
[----:B------:R-:W-:Y:S01]  /*10e20*/  MOV R173, R10 ;  /* 0x0000000a00ad7202 */ /* 0x000fe20000000f00 */
[----:B------:R-:W-:Y:S02]  /*10e30*/  IMAD.MOV.U32 R79, RZ, RZ, R8 ;  /* 0x000000ffff4f7224 */ /* 0x000fe400078e0008 */
[----:B------:R-:W-:Y:S02]  /*10e40*/  IMAD.MOV.U32 R196, RZ, RZ, R11 ;  /* 0x000000ffffc47224 */ /* 0x000fe400078e000b */
[----:B------:R-:W1:Y:S02]  /*10e50*/  LDSM.16.MT88.4 R8, [R185+0x10800] ;  /* 0x01080000b908783b */ /* 0x000e640000004200 */
[C---:B-1----:R-:W-:Y:S08]  /*10e60*/  HMMA.16816.F32.BF16 R228, R4.reuse, R8, R96 ;  /* 0x0000000804e4723c */ /* 0x042ff00000041860 */
[C---:B------:R-:W-:Y:S01]  /*10e70*/  HMMA.16816.F32.BF16 R100, R4.reuse, R10, R72 ;  /* 0x0000000a0464723c */ /* 0x040fe20000041848 */
[----:B------:R-:W1:Y:S07]  /*10e80*/  LDSM.16.MT88.4 R8, [R182+0x12800] ;  /* 0x01280000b608783b */ /* 0x000e6e0000004200 */
[C---:B------:R-:W-:Y:S01]  /*10e90*/  HMMA.16816.F32.BF16 R236, R4.reuse, R18, R120 ;  /* 0x0000001204ec723c */ /* 0x040fe20000041878 */
[----:B------:R-:W2:Y:S07]  /*10ea0*/  LDSM.16.MT88.4 R16, [R183+0x12800] ;  /* 0x01280000b710783b */ /* 0x000eae0000004200 */
[C---:B-1----:R-:W-:Y:S08]  /*10eb0*/  HMMA.16816.F32.BF16 R92, R4.reuse, R8, R92 ;  /* 0x00000008045c723c */ /* 0x042ff0000004185c */
[----:B------:R-:W-:Y:S01]  /*10ec0*/  HMMA.16816.F32.BF16 R68, R4, R10, R68 ;  /* 0x0000000a0444723c */ /* 0x000fe20000041844 */
[----:B------:R-:W1:Y:S01]  /*10ed0*/  LDSM.16.MT88.4 R8, [R185+0x12800] ;  /* 0x01280000b908783b */ /* 0x000e620000004200 */
[----:B------:R-:W-:Y:S01]  /*10ee0*/  IMAD.MOV.U32 R76, RZ, RZ, R215 ;  /* 0x000000ffff4c7224 */ /* 0x000fe200078e00d7 */
[----:B------:R-:W-:Y:S01]  /*10ef0*/  MOV R215, R177 ;  /* 0x000000b100d77202 */ /* 0x000fe20000000f00 */
[----:B------:R-:W-:-:S02]  /*10f00*/  IMAD.MOV.U32 R177, RZ, RZ, R179 ;  /* 0x000000ffffb17224 */ /* 0x000fc400078e00b3 */
[----:B------:R-:W-:Y:S01]  /*10f10*/  IMAD.MOV.U32 R179, RZ, RZ, R161 ;  /* 0x000000ffffb37224 */ /* 0x000fe200078e00a1 */
[----:B------:R-:W-:Y:S01]  /*10f20*/  MOV R161, R15 ;  /* 0x0000000f00a17202 */ /* 0x000fe20000000f00 */
[C---:B--2---:R-:W-:Y:S01]  /*10f30*/  HMMA.16816.F32.BF16 R232, R4.reuse, R18, R112 ;  /* 0x0000001204e8723c */ /* 0x044fe20000041870 */
[----:B------:R-:W2:Y:S07]  /*10f40*/  LDSM.16.MT88.4 R12, [R184+0x10800] ;  /* 0x01080000b80c783b */ /* 0x000eae0000004200 */
[C---:B-1----:R-:W-:Y:S08]  /*10f50*/  HMMA.16816.F32.BF16 R224, R4.reuse, R8, R88 ;  /* 0x0000000804e0723c */ /* 0x042ff00000041858 */
[C---:B------:R-:W-:Y:S01]  /*10f60*/  HMMA.16816.F32.BF16 R112, R4.reuse, R10, R64 ;  /* 0x0000000a0470723c */ /* 0x040fe20000041840 */
[----:B------:R-:W1:Y:S07]  /*10f70*/  LDSM.16.MT88.4 R8, [R182+0x14800] ;  /* 0x01480000b608783b */ /* 0x000e6e0000004200 */
[----:B--2---:R-:W-:Y:S01]  /*10f80*/  HMMA.16816.F32.BF16 R96, R4, R12, R48 ;  /* 0x0000000c0460723c */ /* 0x004fe20000041830 */
[----:B------:R-:W-:Y:S01]  /*10f90*/  MOV R241, R161 ;  /* 0x000000a100f17202 */ /* 0x000fe20000000f00 */
[----:B------:R-:W-:Y:S01]  /*10fa0*/  IMAD.MOV.U32 R242, RZ, RZ, R160 ;  /* 0x000000fffff27224 */ /* 0x000fe200078e00a0 */
[----:B------:R-:W-:Y:S01]  /*10fb0*/  MOV R161, R172 ;  /* 0x000000ac00a17202 */ /* 0x000fe20000000f00 */
[----:B------:R-:W-:Y:S01]  /*10fc0*/  IMAD.MOV.U32 R75, RZ, RZ, R162 ;  /* 0x000000ffff4b7224 */ /* 0x000fe200078e00a2 */
[----:B------:R-:W-:Y:S01]  /*10fd0*/  MOV R162, R186 ;  /* 0x000000ba00a27202 */ /* 0x000fe20000000f00 */
[----:B------:R-:W-:-:S02]  /*10fe0*/  IMAD.MOV.U32 R160, RZ, RZ, R163 ;  /* 0x000000ffffa07224 */ /* 0x000fc400078e00a3 */
[----:B------:R-:W-:Y:S01]  /*10ff0*/  HMMA.16816.F32.BF16 R116, R4, R14, R116 ;  /* 0x0000000e0474723c */ /* 0x000fe20000041874 */
[----:B------:R-:W2:Y:S01]  /*11000*/  LDSM.16.MT88.4 R12, [R184+0x12800] ;  /* 0x01280000b80c783b */ /* 0x000ea20000004200 */
[----:B------:R-:W-:-:S06]  /*11010*/  IMAD.MOV.U32 R172, RZ, RZ, R175 ;  /* 0x000000ffffac7224 */ /* 0x000fcc00078e00af */
[C---:B-1----:R-:W-:Y:S08]  /*11020*/  HMMA.16816.F32.BF16 R48, R4.reuse, R8, R84 ;  /* 0x000000080430723c */ /* 0x042ff00000041854 */
[----:B------:R-:W-:Y:S01]  /*11030*/  HMMA.16816.F32.BF16 R8, R4, R10, R60 ;  /* 0x0000000a0408723c */ /* 0x000fe2000004183c */
[----:B------:R-:W-:Y:S02]  /*11040*/  IMAD.MOV.U32 R175, RZ, RZ, R188 ;  /* 0x000000ffffaf7224 */ /* 0x000fe400078e00bc */
[----:B------:R-:W-:-:S05]  /*11050*/  IMAD.MOV.U32 R163, RZ, RZ, R187 ;  /* 0x000000ffffa37224 */ /* 0x000fca00078e00bb */
[----:B------:R-:W-:Y:S01]  /*11060*/  HMMA.16816.F32.BF16 R244, R4, R16, R44 ;  /* 0x0000001004f4723c */ /* 0x000fe2000004182c */
[----:B------:R-:W1:Y:S11]  /*11070*/  LDSM.16.MT88.4 R16, [R183+0x14800] ;  /* 0x01480000b710783b */ /* 0x000e760000004200 */
[----:B------:R-:W-:Y:S04]  /*11080*/  @!UPT UIADD3 URZ, URZ, URZ, URZ ;  /* 0x0000003f3f3ff290 */ /* 0x000fe8000fffe03f */
[----:B------:R-:W-:Y:S01]  /*11090*/  IMAD.MOV.U32 R188, RZ, RZ, R8 ;  /* 0x000000ffffbc7224 */ /* 0x000fe200078e0008 */
[----:B------:R-:W-:Y:S01]  /*110a0*/  MOV R187, R9 ;  /* 0x0000000900bb7202 */ /* 0x000fe20000000f00 */
[----:B------:R-:W-:Y:S02]  /*110b0*/  IMAD.MOV.U32 R186, RZ, RZ, R10 ;  /* 0x000000ffffba7224 */ /* 0x000fe400078e000a */
[----:B------:R-:W-:Y:S02]  /*110c0*/  IMAD.MOV.U32 R84, RZ, RZ, R11 ;  /* 0x000000ffff547224 */ /* 0x000fe400078e000b */
[----:B------:R-:W4:Y:S01]  /*110d0*/  LDSM.16.MT88.4 R8, [R185+0x14800] ;  /* 0x01480000b908783b */ /* 0x000f220000004200 */
        /* <DEDUP_REMOVED lines=31> */
[----:B-1----:R-:W-:Y:S01]  /*112d0*/  HMMA.16816.F32.BF16 R212, R4, R18, R104 ;  /* 0x0000001204d4723c */ /* 0x002fe20000041868 */
[----:B------:R-:W-:Y:S01]  /*112e0*/  IMAD.MOV.U32 R72, RZ, RZ, R77 ;  /* 0x000000ffff487224 */ /* 0x000fe200078e004d */
        /* <DEDUP_REMOVED lines=9> */
[C---:B----4-:R-:W-:Y:S08]  /*11380*/  HMMA.16816.F32.BF16 R172, R4.reuse, R8, R80 ;  /* 0x0000000804ac723c */ /* 0x050ff00000041850 */
[----:B------:R-:W-:Y:S01]  /*11390*/  HMMA.16816.F32.BF16 R160, R4, R10, R56 ;  /* 0x0000000a04a0723c */ /* 0x000fe20000041838 */
[----:B------:R-:W1:Y:S01]  /*113a0*/  LDSM.16.MT88.4 R8, [R182+0x16800] ;  /* 0x01680000b608783b */ /* 0x000e620000004200 */
        /* <DEDUP_REMOVED lines=17> */
[----:B------:R-:W2:Y:S01]  /*114c0*/  LDSM.16.MT88.4 R16, [R183+0x16800] ;  /* 0x01680000b710783b */ /* 0x000ea20000004200 */
[----:B------:R-:W-:-:S04]  /*114d0*/  IMAD.MOV.U32 R22, RZ, RZ, R47 ;  /* 0x000000ffff167224 */ /* 0x000fc800078e002f */
[----:B------:R-:W-:Y:S01]  /*114e0*/  IMAD.MOV.U32 R37, RZ, RZ, R51 ;  /* 0x000000ffff257224 */ /* 0x000fe200078e0033 */
[C---:B------:R-:W-:Y:S01]  /*114f0*/  HMMA.16816.F32.BF16 R44, R4.reuse, R14, R124 ;  /* 0x0000000e042c723c */ /* 0x040fe2000004187c */
[----:B------:R-:W-:Y:S01]  /*11500*/  IMAD.MOV.U32 R51, RZ, RZ, R77 ;  /* 0x000000ffff337224 */ /* 0x000fe200078e004d */
[----:B------:R-:W4:Y:S05]  /*11510*/  LDSM.16.MT88.4 R12, [R185+0x16800] ;  /* 0x01680000b90c783b */ /* 0x000f2a0000004200 */
[----:B------:R-:W-:Y:S02]  /*11520*/  IMAD.MOV.U32 R126, RZ, RZ, R78 ;  /* 0x000000ffff7e7224 */ /* 0x000fe400078e004e */
[----:B------:R-:W-:Y:S01]  /*11530*/  IMAD.MOV.U32 R127, RZ, RZ, R79 ;  /* 0x000000ffff7f7224 */ /* 0x000fe200078e004f */
[C---:B-1----:R-:W-:Y:S08]  /*11540*/  HMMA.16816.F32.BF16 R80, R4.reuse, R8, R128 ;  /* 0x000000080450723c */ /* 0x042ff00000041880 */
[----:B------:R-:W-:Y:S01]  /*11550*/  HMMA.16816.F32.BF16 R76, R4, R10, R132 ;  /* 0x0000000a044c723c */ /* 0x000fe20000041884 */
[----:B------:R-:W1:Y:S01]  /*11560*/  LDSM.16.MT88.4 R8, [R184+0x16800] ;  /* 0x01680000b808783b */ /* 0x000e620000004200 */
[----:B------:R-:W-:-:S02]  /*11570*/  MOV R105, R2 ;  /* 0x0000000200697202 */ /* 0x000fc40000000f00 */
[----:B------:R-:W-:Y:S02]  /*11580*/  LOP3.LUT R2, R29, UR34, R126, 0x96, !PT ;  /* 0x000000221d027c12 */ /* 0x000fe4000f8e967e */
[----:B------:R-:W-:Y:S02]  /*11590*/  MOV R126, R110 ;  /* 0x0000006e007e7202 */ /* 0x000fe40000000f00 */
[----:B------:R-:W-:Y:S02]  /*115a0*/  MOV R110, R0 ;  /* 0x00000000006e7202 */ /* 0x000fe40000000f00 */
[----:B------:R-:W-:Y:S01]  /*115b0*/  LOP3.LUT R0, R27, UR33, R28, 0x96, !PT ;  /* 0x000000211b007c12 */ /* 0x000fe2000f8e961c */
[----:B------:R-:W1:Y:S01]  /*115c0*/  LDC.U8 R124, c[0x0][0x2d8] ;  /* 0x0000b600ff7c7b82 */ /* 0x000e620000000000 */
        /* <DEDUP_REMOVED lines=12> */
[----:B------:R-:W-:Y:S01]  /*11690*/  IMAD.WIDE.U32 R2, R2, -0x2daee0ad, RZ ;  /* 0xd2511f5302027825 */ /* 0x000fe200078e00ff */
[C---:B------:R-:W-:Y:S08]  /*116a0*/  HMMA.16816.F32.BF16 R72, R4.reuse, R16, R136 ;  /* 0x000000100448723c */ /* 0x040ff00000041888 */
[----:B----4-:R-:W-:Y:S01]  /*116b0*/  HMMA.16816.F32.BF16 R64, R4, R12, R144 ;  /* 0x0000000c0440723c */ /* 0x010fe20000041890 */
[----:B------:R-:W-:Y:S01]  /*116c0*/  LOP3.LUT R3, R3, UR10, R168, 0x96, !PT ;  /* 0x0000000a03037c12 */ /* 0x000fe2000f8e96a8 */
[----:B------:R-:W-:-:S06]  /*116d0*/  IMAD.MOV.U32 R20, RZ, RZ, R109 ;  /* 0x000000ffff147224 */ /* 0x000fcc00078e006d */
[C---:B------:R-:W-:Y:S08]  /*116e0*/  HMMA.16816.F32.BF16 R60, R4.reuse, R14, R152 ;  /* 0x0000000e043c723c */ /* 0x040ff00000041898 */
[C---:B-1----:R-:W-:Y:S08]  /*116f0*/  HMMA.16816.F32.BF16 R56, R4.reuse, R8, R156 ;  /* 0x000000080438723c */ /* 0x042ff0000004189c */
[----:B------:R-:W-:Y:S01]  /*11700*/  HMMA.16816.F32.BF16 R40, R4, R10, R148 ;  /* 0x0000000a0428723c */ /* 0x000fe20000041894 */
[----:B------:R-:W-:Y:S01]  /*11710*/  MOV R127, R104 ;  /* 0x00000068007f7202 */ /* 0x000fe20000000f00 */
[----:B------:R-:W-:Y:S01]  /*11720*/  IMAD.MOV.U32 R109, RZ, RZ, R30 ;  /* 0x000000ffff6d7224 */ /* 0x000fe200078e001e */
[----:B------:R-:W-:Y:S01]  /*11730*/  PRMT R131, R124, 0x7054, R124 ;  /* 0x000070547c837816 */ /* 0x000fe2000000007c */
[----:B------:R-:W-:Y:S03]  /*11740*/  LDSM.16.MT88.4 R16, [R183+0x11000] ;  /* 0x01100000b710783b */ /* 0x000fe60000004200 */
[----:B------:R-:W-:Y:S01]  /*11750*/  IMAD.WIDE.U32 R4, R0, -0x2daee0ad, RZ ;  /* 0xd2511f5300047825 */ /* 0x000fe200078e00ff */
[----:B------:R-:W-:Y:S01]  /*11760*/  MOV R134, R126 ;  /* 0x0000007e00867202 */ /* 0x000fe20000000f00 */
[----:B------:R-:W-:Y:S03]  /*11770*/  LDSM.16.MT88.4 R12, [R185+0x11000] ;  /* 0x01100000b90c783b */ /* 0x000fe60000004200 */
[----:B------:R-:W-:Y:S01]  /*11780*/  LOP3.LUT R0, R5, UR4, R2, 0x96, !PT ;  /* 0x0000000405007c12 */ /* 0x000fe2000f8e9602 */
[----:B------:R-:W-:-:S02]  /*11790*/  IMAD.MOV.U32 R104, RZ, RZ, R108 ;  /* 0x000000ffff687224 */ /* 0x000fc400078e006c */
[----:B------:R-:W-:Y:S02]  /*117a0*/  IMAD.MOV.U32 R108, RZ, RZ, R31 ;  /* 0x000000ffff6c7224 */ /* 0x000fe400078e001f */
[----:B------:R-:W-:-:S04]  /*117b0*/  IMAD.WIDE.U32 R2, R3, -0x326172a9, RZ ;  /* 0xcd9e8d5703027825 */ /* 0x000fc800078e00ff */
[----:B------:R-:W-:Y:S01]  /*117c0*/  IMAD.WIDE.U32 R30, R0, -0x326172a9, RZ ;  /* 0xcd9e8d57001e7825 */ /* 0x000fe200078e00ff */
[----:B------:R-:W-:-:S04]  /*117d0*/  LOP3.LUT R3, R3, UR5, R26, 0x96, !PT ;  /* 0x0000000503037c12 */ /* 0x000fc8000f8e961a */
[----:B------:R-:W-:Y:S01]  /*117e0*/  LOP3.LUT R0, R31, UR35, R2, 0x96, !PT ;  /* 0x000000231f007c12 */ /* 0x000fe2000f8e9602 */
[----:B------:R-:W-:Y:S01]  /*117f0*/  IMAD.WIDE.U32 R2, R3, -0x2daee0ad, RZ ;  /* 0xd2511f5303027825 */ /* 0x000fe200078e00ff */
[----:B------:R-:W-:-:S03]  /*11800*/  MOV R124, R125 ;  /* 0x0000007d007c7202 */ /* 0x000fc60000000f00 */
[----:B------:R-:W-:-:S04]  /*11810*/  IMAD.WIDE.U32 R28, R0, -0x2daee0ad, RZ ;  /* 0xd2511f53001c7825 */ /* 0x000fc800078e00ff */
[----:B------:R-:W-:Y:S01]  /*11820*/  IMAD.MOV.U32 R125, RZ, RZ, R20 ;  /* 0x000000ffff7d7224 */ /* 0x000fe200078e0014 */
[----:B------:R-:W-:Y:S01]  /*11830*/  LOP3.LUT R2, R29, UR29, R2, 0x96, !PT ;  /* 0x0000001d1d027c12 */ /* 0x000fe2000f8e9602 */
[----:B------:R-:W-:Y:S01]  /*11840*/  IMAD.MOV.U32 R20, RZ, RZ, R21 ;  /* 0x000000ffff147224 */ /* 0x000fe200078e0015 */
[----:B------:R-:W-:Y:S01]  /*11850*/  MOV R21, R22 ;  /* 0x0000001600157202 */ /* 0x000fe20000000f00 */
[----:B------:R-:W-:Y:S01]  /*11860*/  IMAD.MOV.U32 R22, RZ, RZ, R23 ;  /* 0x000000ffff167224 */ /* 0x000fe200078e0017 */
[----:B------:R-:W-:Y:S01]  /*11870*/  LOP3.LUT R0, R3, UR32, R4, 0x96, !PT ;  /* 0x0000002003007c12 */ /* 0x000fe2000f8e9604 */
[----:B------:R-:W-:Y:S02]  /*11880*/  IMAD.MOV.U32 R23, RZ, RZ, R107 ;  /* 0x000000ffff177224 */ /* 0x000fe400078e006b */
[----:B------:R-:W-:Y:S01]  /*11890*/  IMAD.WIDE.U32 R2, R2, -0x326172a9, RZ ;  /* 0xcd9e8d5702027825 */ /* 0x000fe200078e00ff */
[----:B------:R-:W-:-:S03]  /*118a0*/  MOV R129, R22 ;  /* 0x0000001600817202 */ /* 0x000fc60000000f00 */
[----:B------:R-:W-:Y:S02]  /*118b0*/  IMAD.MOV.U32 R135, RZ, RZ, R20 ;  /* 0x000000ffff877224 */ /* 0x000fe400078e0014 */
[----:B------:R-:W-:Y:S02]  /*118c0*/  IMAD.MOV.U32 R128, RZ, RZ, R21 ;  /* 0x000000ffff807224 */ /* 0x000fe400078e0015 */
[----:B------:R-:W-:Y:S02]  /*118d0*/  IMAD.MOV.U32 R130, RZ, RZ, R23 ;  /* 0x000000ffff827224 */ /* 0x000fe400078e0017 */
[----:B------:R-:W-:Y:S01]  /*118e0*/  IMAD.WIDE.U32 R26, R0, -0x326172a9, RZ ;  /* 0xcd9e8d57001a7825 */ /* 0x000fe200078e00ff */
[----:B------:R-:W1:Y:S01]  /*118f0*/  LDSM.16.MT88.4 R20, [R182+0x11000] ;  /* 0x01100000b614783b */ /* 0x000e620000004200 */
[----:B------:R-:W-:-:S03]  /*11900*/  LOP3.LUT R4, R2, 0xffff, RZ, 0xc0, !PT ;  /* 0x0000ffff02047812 */ /* 0x000fc600078ec0ff */
[----:B------:R-:W-:Y:S02]  /*11910*/  LOP3.LUT R0, R3, UR20, R26, 0x96, !PT ;  /* 0x0000001403007c12 */ /* 0x000fe4000f8e961a */
[----:B------:R-:W-:Y:S02]  /*11920*/  SHF.R.U32.HI R5, RZ, 0x8, R4 ;  /* 0x00000008ff057819 */ /* 0x000fe40000011604 */
[----:B------:R-:W-:Y:S02]  /*11930*/  LOP3.LUT R4, R2, 0xff, RZ, 0xc0, !PT ;  /* 0x000000ff02047812 */ /* 0x000fe400078ec0ff */
[--C-:B------:R-:W-:Y:S02]  /*11940*/  SHF.R.U32.HI R3, RZ, 0x10, R2.reuse ;  /* 0x00000010ff037819 */ /* 0x100fe40000011602 */
[----:B------:R-:W-:Y:S02]  /*11950*/  SHF.R.U32.HI R7, RZ, 0x18, R2 ;  /* 0x00000018ff077819 */ /* 0x000fe40000011602 */
[----:B------:R-:W-:-:S02]  /*11960*/  LOP3.LUT R2, R0, 0xffff, RZ, 0xc0, !PT ;  /* 0x0000ffff00027812 */ /* 0x000fc400078ec0ff */
[----:B------:R-:W-:Y:S02]  /*11970*/  PRMT R8, R4, 0x5410, R5 ;  /* 0x0000541004087816 */ /* 0x000fe40000000005 */
[----:B------:R-:W-:Y:S02]  /*11980*/  LOP3.LUT R6, R0, 0xff, RZ, 0xc0, !PT ;  /* 0x000000ff00067812 */ /* 0x000fe400078ec0ff */
[--C-:B------:R-:W-:Y:S02]  /*11990*/  SHF.R.U32.HI R4, RZ, 0x10, R0.reuse ;  /* 0x00000010ff047819 */ /* 0x100fe40000011600 */
[----:B------:R-:W-:Y:S02]  /*119a0*/  SHF.R.U32.HI R5, RZ, 0x18, R0 ;  /* 0x00000018ff057819 */ /* 0x000fe40000011600 */
[----:B------:R-:W-:Y:S02]  /*119b0*/  SHF.R.U32.HI R0, RZ, 0x8, R2 ;  /* 0x00000008ff007819 */ /* 0x000fe40000011602 */
[----:B------:R-:W-:-:S02]  /*119c0*/  LOP3.LUT R3, R3, 0xff, RZ, 0xc0, !PT ;  /* 0x000000ff03037812 */ /* 0x000fc400078ec0ff */
[----:B------:R-:W-:Y:S02]  /*119d0*/  PRMT R0, R6, 0x5410, R0 ;  /* 0x0000541006007816 */ /* 0x000fe40000000000 */
[----:B------:R-:W-:Y:S02]  /*119e0*/  LOP3.LUT R2, R4, 0xff, RZ, 0xc0, !PT ;  /* 0x000000ff04027812 */ /* 0x000fe400078ec0ff */
[----:B------:R-:W-:Y:S01]  /*119f0*/  PRMT R7, R3, 0x5410, R7 ;  /* 0x0000541003077816 */ /* 0x000fe20000000007 */
[--C-:B------:R-:W-:Y:S01]  /*11a00*/  HSET2.LE.AND R0, R0, R131.reuse, PT ;  /* 0x0000008300007233 */ /* 0x100fe20003803000 */
[----:B------:R-:W-:Y:S01]  /*11a10*/  PRMT R2, R2, 0x5410, R5 ;  /* 0x0000541002027816 */ /* 0x000fe20000000005 */
[--C-:B------:R-:W-:Y:S01]  /*11a20*/  HSET2.LE.AND R3, R8, R131.reuse, PT ;  /* 0x0000008308037233 */ /* 0x100fe20003803000 */
[----:B------:R-:W-:Y:S01]  /*11a30*/  MOV R107, R196 ;  /* 0x000000c4006b7202 */ /* 0x000fe20000000f00 */
[----:B------:R-:W-:Y:S01]  /*11a40*/  IMAD.MOV.U32 R136, RZ, RZ, R128 ;  /* 0x000000ffff887224 */ /* 0x000fe200078e0080 */
[----:B------:R-:W-:Y:S01]  /*11a50*/  LOP3.LUT R4, R0, R124, RZ, 0xc0, !PT ;  /* 0x0000007c00047212 */ /* 0x000fe200078ec0ff */
[--C-:B------:R-:W-:Y:S01]  /*11a60*/  HSET2.LE.AND R2, R2, R131.reuse, PT ;  /* 0x0000008302027233 */ /* 0x100fe20003803000 */
[----:B------:R-:W-:Y:S01]  /*11a70*/  LOP3.LUT R6, R3, R194, RZ, 0xc0, !PT ;  /* 0x000000c203067212 */ /* 0x000fe200078ec0ff */
[----:B------:R-:W-:Y:S01]  /*11a80*/  HSET2.LE.AND R0, R7, R131, PT ;  /* 0x0000008307007233 */ /* 0x000fe20003803000 */
[----:B------:R-:W-:Y:S01]  /*11a90*/  IMAD.MOV.U32 R124, RZ, RZ, R107 ;  /* 0x000000ffff7c7224 */ /* 0x000fe200078e006b */
[----:B------:R-:W-:Y:S01]  /*11aa0*/  MOV R138, R130 ;  /* 0x00000082008a7202 */ /* 0x000fe20000000f00 */
[----:B------:R3:W5:Y:S01]  /*11ab0*/  LDL.LU R196, [R1+0x10c] ;  /* 0x00010c0001c47983 */ /* 0x0007620000300800 */
[----:B------:R-:W-:-:S02]  /*11ac0*/  LOP3.LUT R5, R2, R195, RZ, 0xc0, !PT ;  /* 0x000000c302057212 */ /* 0x000fc400078ec0ff */
[----:B------:R-:W-:Y:S01]  /*11ad0*/  LOP3.LUT R7, R0, R135, RZ, 0xc0, !PT ;  /* 0x0000008700077212 */ /* 0x000fe200078ec0ff */
[----:B------:R-:W-:Y:S01]  /*11ae0*/  IMAD.MOV.U32 R137, RZ, RZ, R129 ;  /* 0x000000ffff897224 */ /* 0x000fe200078e0081 */
[----:B------:R3:W5:Y:S01]  /*11af0*/  LDL.LU R195, [R1+0x108] ;  /* 0x0001080001c37983 */ /* 0x0007620000300800 */
[----:B------:R-:W-:Y:S02]  /*11b00*/  IMAD.MOV.U32 R139, RZ, RZ, R124 ;  /* 0x000000ffff8b7224 */ /* 0x000fe400078e007c */
        /* <DEDUP_REMOVED lines=9> */
[----:B------:R-:W2:Y:S01]  /*11ba0*/  LDSM.16.MT88.4 R8, [R184+0x11000] ;  /* 0x01100000b808783b */ /* 0x000ea20000004200 */
[----:B------:R-:W-:Y:S01]  /*11bb0*/  MOV R104, R186 ;  /* 0x000000ba00687202 */ /* 0x000fe20000000f00 */
[C---:B-1----:R-:W-:Y:S01]  /*11bc0*/  HMMA.16816.F32.BF16 R164, R4.reuse, R20, R164 ;  /* 0x0000001404a4723c */ /* 0x042fe200000418a4 */
        /* <DEDUP_REMOVED lines=9> */
[----:B------:R-:W1:Y:S01]  /*11c60*/  LDSM.16.MT88.4 R20, [R182+0x13000] ;  /* 0x01300000b614783b */ /* 0x000e620000004200 */
[----:B------:R-:W-:Y:S01]  /*11c70*/  MOV R127, R189 ;  /* 0x000000bd007f7202 */ /* 0x000fe20000000f00 */
[----:B------:R-:W-:Y:S01]  /*11c80*/  IMAD.MOV.U32 R128, RZ, RZ, R48 ;  /* 0x000000ffff807224 */ /* 0x000fe200078e0030 */
[----:B------:R-:W-:Y:S01]  /*11c90*/  MOV R130, R50 ;  /* 0x0000003200827202 */ /* 0x000fe20000000f00 */
[----:B------:R3:W5:Y:S01]  /*11ca0*/  LDL.LU R190, [R1+0xf4] ;  /* 0x0000f40001be7983 */ /* 0x0007620000300800 */
[----:B------:R-:W-:Y:S01]  /*11cb0*/  IMAD.MOV.U32 R129, RZ, RZ, R49 ;  /* 0x000000ffff817224 */ /* 0x000fe200078e0031 */
[----:B------:R-:W-:Y:S01]  /*11cc0*/  HMMA.16816.F32.BF16 R156, R4, R16, R136 ;  /* 0x00000010049c723c */ /* 0x000fe20000041888 */
[----:B------:R-:W-:Y:S01]  /*11cd0*/  IMAD.MOV.U32 R147, RZ, RZ, R51 ;  /* 0x000000ffff937224 */ /* 0x000fe200078e0033 */
[----:B------:R3:W5:Y:S01]  /*11ce0*/  LDL.LU R189, [R1+0xf0] ;  /* 0x0000f00001bd7983 */ /* 0x0007620000300800 */
[----:B------:R-:W-:-:S02]  /*11cf0*/  IMAD.MOV.U32 R153, RZ, RZ, R134 ;  /* 0x000000ffff997224 */ /* 0x000fc400078e0086 */
[----:B------:R-:W-:Y:S01]  /*11d00*/  IMAD.MOV.U32 R134, RZ, RZ, R104 ;  /* 0x000000ffff867224 */ /* 0x000fe200078e0068 */
[----:B------:R3:W5:Y:S02]  /*11d10*/  LDL.LU R188, [R1+0xec] ;  /* 0x0000ec0001bc7983 */ /* 0x0007640000300800 */
[----:B------:R-:W-:Y:S02]  /*11d20*/  HMMA.16816.F32.BF16 R48, R4, R18, R236 ;  /* 0x000000120430723c */ /* 0x000fe400000418ec */
[----:B------:R-:W4:Y:S01]  /*11d30*/  LDSM.16.MT88.4 R16, [R183+0x13000] ;  /* 0x01300000b710783b */ /* 0x000f220000004200 */
[----:B------:R-:W-:-:S03]  /*11d40*/  IMAD.MOV.U32 R104, RZ, RZ, R181 ;  /* 0x000000ffff687224 */ /* 0x000fc600078e00b5 */
[----:B------:R3:W5:Y:S04]  /*11d50*/  LDL.LU R187, [R1+0xe8] ;  /* 0x0000e80001bb7983 */ /* 0x0007680000300800 */
[----:B------:R3:W5:Y:S04]  /*11d60*/  LDL.LU R186, [R1+0xe4] ;  /* 0x0000e40001ba7983 */ /* 0x0007680000300800 */
[----:B------:R3:W5:Y:S01]  /*11d70*/  LDL.LU R181, [R1+0xe0] ;  /* 0x0000e00001b57983 */ /* 0x0007620000300800 */
[----:B------:R-:W-:Y:S01]  /*11d80*/  MOV R154, R135 ;  /* 0x00000087009a7202 */ /* 0x000fe20000000f00 */
[----:B--2---:R-:W-:Y:S01]  /*11d90*/  HMMA.16816.F32.BF16 R140, R4, R8, R96 ;  /* 0x00000008048c723c */ /* 0x004fe20000041860 */
[----:B------:R-:W-:Y:S01]  /*11da0*/  IMAD.MOV.U32 R135, RZ, RZ, R84 ;  /* 0x000000ffff877224 */ /* 0x000fe200078e0054 */
[----:B------:R-:W-:Y:S01]  /*11db0*/  MOV R139, R85 ;  /* 0x00000055008b7202 */ /* 0x000fe20000000f00 */
[----:B------:R-:W-:-:S02]  /*11dc0*/  IMAD.MOV.U32 R144, RZ, RZ, R86 ;  /* 0x000000ffff907224 */ /* 0x000fc400078e0056 */
        /* <DEDUP_REMOVED lines=8> */
[----:B------:R-:W-:-:S03]  /*11e50*/  IMAD.MOV.U32 R2, RZ, RZ, R107 ;  /* 0x000000ffff027224 */ /* 0x000fc600078e006b */
[C---:B-1----:R-:W-:Y:S07]  /*11e60*/  HMMA.16816.F32.BF16 R96, R4.reuse, R22, R152 ;  /* 0x000000160460723c */ /* 0x042fee0000041898 */
[----:B------:R-:W-:Y:S01]  /*11e70*/  MOV R155, R147 ;  /* 0x00000093009b7202 */ /* 0x000fe20000000f00 */
[----:B------:R-:W-:Y:S01]  /*11e80*/  HMMA.16816.F32.BF16 R84, R4, R14, R100 ;  /* 0x0000000e0454723c */ /* 0x000fe20000041864 */
[----:B------:R-:W1:Y:S01]  /*11e90*/  LDSM.16.MT88.4 R12, [R185+0x13000] ;  /* 0x01300000b90c783b */ /* 0x000e620000004200 */
[----:B------:R-:W-:-:S06]  /*11ea0*/  IMAD.MOV.U32 R147, RZ, RZ, R104 ;  /* 0x000000ffff937224 */ /* 0x000fcc00078e0068 */
[C---:B------:R-:W-:Y:S01]  /*11eb0*/  HMMA.16816.F32.BF16 R92, R4.reuse, R20, R92 ;  /* 0x00000014045c723c */ /* 0x040fe2000004185c */
[----:B------:R-:W2:Y:S07]  /*11ec0*/  LDSM.16.MT88.4 R20, [R182+0x15000] ;  /* 0x01500000b614783b */ /* 0x000eae0000004200 */
[C---:B------:R-:W-:Y:S01]  /*11ed0*/  HMMA.16816.F32.BF16 R88, R4.reuse, R10, R116 ;  /* 0x0000000a0458723c */ /* 0x040fe20000041874 */
[----:B------:R-:W2:Y:S07]  /*11ee0*/  LDSM.16.MT88.4 R8, [R184+0x13000] ;  /* 0x01300000b808783b */ /* 0x000eae0000004200 */
[C---:B----4-:R-:W-:Y:S08]  /*11ef0*/  HMMA.16816.F32.BF16 R100, R4.reuse, R16, R244 ;  /* 0x000000100464723c */ /* 0x050ff000000418f4 */
        /* <DEDUP_REMOVED lines=8> */
[----:B-1----:R-:W-:Y:S01]  /*11f80*/  HMMA.16816.F32.BF16 R112, R4, R14, R112 ;  /* 0x0000000e0470723c */ /* 0x002fe20000041870 */
[----:B------:R-:W-:-:S07]  /*11f90*/  IMAD.MOV.U32 R154, RZ, RZ, R111 ;  /* 0x000000ffff9a7224 */ /* 0x000fce00078e006f */
[C---:B------:R-:W-:Y:S01]  /*11fa0*/  HMMA.16816.F32.BF16 R108, R4.reuse, R12, R224 ;  /* 0x0000000c046c723c */ /* 0x040fe200000418e0 */
[----:B------:R-:W1:Y:S07]  /*11fb0*/  LDSM.16.MT88.4 R12, [R185+0x15000] ;  /* 0x01500000b90c783b */ /* 0x000e6e0000004200 */
[C---:B--2---:R-:W-:Y:S08]  /*11fc0*/  HMMA.16816.F32.BF16 R124, R4.reuse, R20, R124 ;  /* 0x00000014047c723c */ /* 0x044ff0000004187c */
[C---:B------:R-:W-:Y:S08]  /*11fd0*/  HMMA.16816.F32.BF16 R132, R4.reuse, R22, R132 ;  /* 0x000000160484723c */ /* 0x040ff00000041884 */
[C---:B------:R-:W-:Y:S08]  /*11fe0*/  HMMA.16816.F32.BF16 R116, R4.reuse, R8, R176 ;  /* 0x000000080474723c */ /* 0x040ff000000418b0 */
[C---:B------:R-:W-:Y:S01]  /*11ff0*/  HMMA.16816.F32.BF16 R120, R4.reuse, R10, R120 ;  /* 0x0000000a0478723c */ /* 0x040fe20000041878 */
[----:B------:R-:W2:Y:S07]  /*12000*/  LDSM.16.MT88.4 R8, [R184+0x15000] ;  /* 0x01500000b808783b */ /* 0x000eae0000004200 */
[C---:B----4-:R-:W-:Y:S08]  /*12010*/  HMMA.16816.F32.BF16 R20, R4.reuse, R16, R240 ;  /* 0x000000100414723c */ /* 0x050ff000000418f0 */
[----:B------:R-:W-:Y:S01]  /*12020*/  HMMA.16816.F32.BF16 R16, R4, R18, R212 ;  /* 0x000000120410723c */ /* 0x000fe200000418d4 */
[----:B------:R-:W-:Y:S01]  /*12030*/  MOV R227, R0 ;  /* 0x0000000000e37202 */ /* 0x000fe20000000f00 */
[----:B------:R-:W-:Y:S01]  /*12040*/  IMAD.MOV.U32 R228, RZ, RZ, R144 ;  /* 0x000000ffffe47224 */ /* 0x000fe200078e0090 */
[----:B------:R-:W-:Y:S01]  /*12050*/  MOV R231, R168 ;  /* 0x000000a800e77202 */ /* 0x000fe20000000f00 */
[----:B------:R-:W-:Y:S01]  /*12060*/  IMAD.MOV.U32 R229, RZ, RZ, R136 ;  /* 0x000000ffffe57224 */ /* 0x000fe200078e0088 */
[----:B------:R-:W-:Y:S01]  /*12070*/  MOV R168, R137 ;  /* 0x0000008900a87202 */ /* 0x000fe20000000f00 */
[----:B------:R-:W-:-:S02]  /*12080*/  IMAD.MOV.U32 R230, RZ, RZ, R138 ;  /* 0x000000ffffe67224 */ /* 0x000fc400078e008a */
[C---:B-1----:R-:W-:Y:S11]  /*12090*/  HMMA.16816.F32.BF16 R244, R4.reuse, R12, R172 ;  /* 0x0000000c04f4723c */ /* 0x042ff600000418ac */
[----:B------:R-:W-:Y:S05]  /*120a0*/  @!UPT UIADD3 URZ, URZ, URZ, URZ ;  /* 0x0000003f3f3ff290 */ /* 0x000fea000fffe03f */
[----:B------:R-:W-:Y:S01]  /*120b0*/  IMAD.MOV.U32 R178, RZ, RZ, R17 ;  /* 0x000000ffffb27224 */ /* 0x000fe200078e0011 */
[----:B------:R-:W-:Y:S01]  /*120c0*/  MOV R176, R19 ;  /* 0x0000001300b07202 */ /* 0x000fe20000000f00 */
[----:B------:R-:W-:Y:S02]  /*120d0*/  IMAD.MOV.U32 R177, RZ, RZ, R18 ;  /* 0x000000ffffb17224 */ /* 0x000fe400078e0012 */
[----:B------:R-:W-:Y:S02]  /*120e0*/  IMAD.MOV.U32 R0, RZ, RZ, R16 ;  /* 0x000000ffff007224 */ /* 0x000fe400078e0010 */
[----:B------:R-:W1:Y:S01]  /*120f0*/  LDSM.16.MT88.4 R16, [R182+0x17000] ;  /* 0x01700000b610783b */ /* 0x000e620000004200 */
[----:B------:R-:W-:Y:S01]  /*12100*/  HMMA.16816.F32.BF16 R240, R4, R14, R160 ;  /* 0x0000000e04f0723c */ /* 0x000fe200000418a0 */
[----:B------:R-:W-:Y:S01]  /*12110*/  IMAD.MOV.U32 R144, RZ, RZ, R20 ;  /* 0x000000ffff907224 */ /* 0x000fe200078e0014 */
[----:B------:R-:W-:Y:S01]  /*12120*/  MOV R138, R21 ;  /* 0x00000015008a7202 */ /* 0x000fe20000000f00 */
[----:B------:R-:W-:Y:S01]  /*12130*/  IMAD.MOV.U32 R137, RZ, RZ, R22 ;  /* 0x000000ffff897224 */ /* 0x000fe200078e0016 */
[----:B------:R-:W4:Y:S01]  /*12140*/  LDSM.16.MT88.4 R12, [R183+0x17000] ;  /* 0x01700000b70c783b */ /* 0x000f220000004200 */
[----:B------:R-:W-:-:S03]  /*12150*/  IMAD.MOV.U32 R136, RZ, RZ, R23 ;  /* 0x000000ffff887224 */ /* 0x000fc600078e0017 */
[----:B--2---:R-:W-:Y:S01]  /*12160*/  HMMA.16816.F32.BF16 R236, R4, R8, R52 ;  /* 0x0000000804ec723c */ /* 0x004fe20000041834 */
[----:B------:R-:W-:Y:S01]  /*12170*/  LDSM.16.MT88.4 R20, [R184+0x17000] ;  /* 0x01700000b814783b */ /* 0x000fe20000004200 */
[----:B------:R-:W-:-:S03]  /*12180*/  IMAD.MOV.U32 R31, RZ, RZ, R147 ;  /* 0x000000ffff1f7224 */ /* 0x000fc600078e0093 */
[----:B------:R-:W-:Y:S03]  /*12190*/  LDSM.16.MT88.4 R160, [R182+0x11800] ;  /* 0x01180000b6a0783b */ /* 0x000fe60000004200 */
[----:B------:R-:W-:Y:S01]  /*121a0*/  HMMA.16816.F32.BF16 R232, R4, R10, R44 ;  /* 0x0000000a04e8723c */ /* 0x000fe2000004182c */
[----:B------:R-:W2:Y:S06]  /*121b0*/  LDSM.16.MT88.4 R8, [R185+0x17000] ;  /* 0x01700000b908783b */ /* 0x000eac0000004200 */
[----:B------:R-:W-:Y:S01]  /*121c0*/  IMAD.MOV.U32 R47, RZ, RZ, R228 ;  /* 0x000000ffff2f7224 */ /* 0x000fe200078e00e4 */
[----:B------:R-:W-:Y:S01]  /*121d0*/  MOV R46, R229 ;  /* 0x000000e5002e7202 */ /* 0x000fe20000000f00 */
[----:B------:R-:W-:-:S02]  /*121e0*/  IMAD.MOV.U32 R45, RZ, RZ, R230 ;  /* 0x000000ffff2d7224 */ /* 0x000fc400078e00e6 */
[----:B------:R-:W-:Y:S02]  /*121f0*/  IMAD.MOV.U32 R44, RZ, RZ, R231 ;  /* 0x000000ffff2c7224 */ /* 0x000fe400078e00e7 */
[C---:B-1----:R-:W-:Y:S07]  /*12200*/  HMMA.16816.F32.BF16 R228, R4.reuse, R16, R80 ;  /* 0x0000001004e4723c */ /* 0x042fee0000041850 */
[----:B------:R-:W-:Y:S02]  /*12210*/  MOV R81, R2 ;  /* 0x0000000200517202 */ /* 0x000fe40000000f00 */
[----:B------:R-:W-:Y:S01]  /*12220*/  LOP3.LUT R2, R27, UR31, R30, 0x96, !PT ;  /* 0x0000001f1b027c12 */ /* 0x000fe2000f8e961e */
[----:B------:R-:W-:Y:S01]  /*12230*/  IMAD.MOV.U32 R82, RZ, RZ, R3 ;  /* 0x000000ffff527224 */ /* 0x000fe200078e0003 */
[----:B------:R-:W-:Y:S01]  /*12240*/  MOV R83, R227 ;  /* 0x000000e300537202 */ /* 0x000fe20000000f00 */
[----:B------:R-:W-:Y:S01]  /*12250*/  IMAD.MOV.U32 R80, RZ, RZ, R152 ;  /* 0x000000ffff507224 */ /* 0x000fe200078e0098 */
[----:B------:R-:W-:Y:S01]  /*12260*/  HMMA.16816.F32.BF16 R224, R4, R18, R76 ;  /* 0x0000001204e0723c */ /* 0x000fe2000004184c */
[----:B------:R-:W-:-:S06]  /*12270*/  IMAD.WIDE.U32 R2, R2, -0x2daee0ad, RZ ;  /* 0xd2511f5302027825 */ /* 0x000fcc00078e00ff */
[----:B------:R-:W-:Y:S01]  /*12280*/  IMAD.MOV.U32 R79, RZ, RZ, R153 ;  /* 0x000000ffff4f7224 */ /* 0x000fe200078e0099 */
[----:B------:R-:W-:Y:S01]  /*12290*/  MOV R78, R154 ;  /* 0x0000009a004e7202 */ /* 0x000fe20000000f00 */
[----:B------:R-:W-:Y:S02]  /*122a0*/  IMAD.MOV.U32 R77, RZ, RZ, R155 ;  /* 0x000000ffff4d7224 */ /* 0x000fe400078e009b */
[----:B------:R-:W1:Y:S01]  /*122b0*/  LDSM.16.MT88.4 R152, [R183+0x11800] ;  /* 0x01180000b798783b */ /* 0x000e620000004200 */
[----:B------:R-:W-:Y:S01]  /*122c0*/  IMAD.MOV.U32 R52, RZ, RZ, R0 ;  /* 0x000000ffff347224 */ /* 0x000fe200078e0000 */
[----:B------:R-:W-:Y:S01]  /*122d0*/  LOP3.LUT R0, R3, UR19, R28, 0x96, !PT ;  /* 0x0000001303007c12 */ /* 0x000fe2000f8e961c */
[----:B------:R-:W-:Y:S01]  /*122e0*/  IMAD.MOV.U32 R53, RZ, RZ, R178 ;  /* 0x000000ffff357224 */ /* 0x000fe200078e00b2 */
[----:B------:R-:W-:Y:S01]  /*122f0*/  MOV R55, R176 ;  /* 0x000000b000377202 */ /* 0x000fe20000000f00 */
[----:B------:R-:W-:Y:S01]  /*12300*/  IMAD.MOV.U32 R54, RZ, RZ, R177 ;  /* 0x000000ffff367224 */ /* 0x000fe200078e00b1 */
[----:B------:R-:W-:Y:S01]  /*12310*/  LOP3.LUT R3, R2, 0xffff, RZ, 0xc0, !PT ;  /* 0x0000ffff02037812 */ /* 0x000fe200078ec0ff */
[C---:B----4-:R-:W-:Y:S08]  /*12320*/  HMMA.16816.F32.BF16 R212, R4.reuse, R12, R72 ;  /* 0x0000000c04d4723c */ /* 0x050ff00000041848 */
[C---:B--2---:R-:W-:Y:S08]  /*12330*/  HMMA.16816.F32.BF16 R172, R4.reuse, R8, R64 ;  /* 0x0000000804ac723c */ /* 0x044ff00000041840 */
[C---:B------:R-:W-:Y:S01]  /*12340*/  HMMA.16816.F32.BF16 R16, R4.reuse, R10, R60 ;  /* 0x0000000a0410723c */ /* 0x040fe2000004183c */
[----:B------:R-:W-:Y:S01]  /*12350*/  SHF.R.U32.HI R8, RZ, 0x18, R2 ;  /* 0x00000018ff087819 */ /* 0x000fe20000011602 */
[----:B------:R-:W-:Y:S01]  /*12360*/  IMAD.MOV.U32 R76, RZ, RZ, R144 ;  /* 0x000000ffff4c7224 */ /* 0x000fe200078e0090 */
[----:B------:R-:W-:Y:S01]  /*12370*/  MOV R30, R77 ;  /* 0x0000004d001e7202 */ /* 0x000fe20000000f00 */
[----:B------:R-:W-:Y:S01]  /*12380*/  IMAD.MOV.U32 R27, RZ, RZ, R78 ;  /* 0x000000ffff1b7224 */ /* 0x000fe200078e004e */
[----:B------:R-:W-:Y:S03]  /*12390*/  LDSM.16.MT88.4 R64, [R184+0x13800] ;  /* 0x01380000b840783b */ /* 0x000fe60000004200 */
[C---:B------:R-:W-:Y:S01]  /*123a0*/  HMMA.16816.F32.BF16 R176, R4.reuse, R14, R68 ;  /* 0x0000000e04b0723c */ /* 0x040fe20000041844 */
[----:B------:R-:W-:Y:S01]  /*123b0*/  IMAD.MOV.U32 R26, RZ, RZ, R79 ;  /* 0x000000ffff1a7224 */ /* 0x000fe200078e004f */
[----:B------:R-:W-:Y:S06]  /*123c0*/  LDSM.16.MT88.4 R72, [R182+0x15800] ;  /* 0x01580000b648783b */ /* 0x000fec0000004200 */
[C---:B------:R-:W-:Y:S01]  /*123d0*/  HMMA.16816.F32.BF16 R12, R4.reuse, R20, R56 ;  /* 0x00000014040c723c */ /* 0x040fe20000041838 */
[----:B------:R-:W-:Y:S01]  /*123e0*/  MOV R10, R146 ;  /* 0x00000092000a7202 */ /* 0x000fe20000000f00 */
[----:B------:R-:W-:Y:S01]  /*123f0*/  IMAD.MOV.U32 R78, RZ, RZ, R137 ;  /* 0x000000ffff4e7224 */ /* 0x000fe200078e0089 */
[----:B------:R-:W-:Y:S01]  /*12400*/  MOV R77, R138 ;  /* 0x0000008a004d7202 */ /* 0x000fe20000000f00 */
[----:B------:R-:W-:Y:S01]  /*12410*/  IMAD.MOV.U32 R79, RZ, RZ, R136 ;  /* 0x000000ffff4f7224 */ /* 0x000fe200078e0088 */
[----:B------:R-:W-:Y:S03]  /*12420*/  LDSM.16.MT88.4 R56, [R185+0x13800] ;  /* 0x01380000b938783b */ /* 0x000fe60000004200 */
[----:B------:R-:W-:Y:S01]  /*12430*/  HMMA.16816.F32.BF16 R20, R4, R22, R40 ;  /* 0x000000160414723c */ /* 0x000fe20000041828 */
[----:B------:R-:W2:Y:S06]  /*12440*/  LDSM.16.MT88.4 R40, [R182+0x13800] ;  /* 0x01380000b628783b */ /* 0x000eac0000004200 */
[----:B------:R-:W-:-:S02]  /*12450*/  SHF.R.U32.HI R4, RZ, 0x8, R3 ;  /* 0x00000008ff047819 */ /* 0x000fc40000011603 */
[----:B------:R-:W-:Y:S02]  /*12460*/  LOP3.LUT R3, R2, 0xff, RZ, 0xc0, !PT ;  /* 0x000000ff02037812 */ /* 0x000fe400078ec0ff */
[----:B------:R-:W-:Y:S02]  /*12470*/  SHF.R.U32.HI R5, RZ, 0x10, R2 ;  /* 0x00000010ff057819 */ /* 0x000fe40000011602 */
[----:B------:R-:W-:Y:S02]  /*12480*/  PRMT R9, R3, 0x5410, R4 ;  /* 0x0000541003097816 */ /* 0x000fe40000000004 */
[C---:B------:R-:W-:Y:S02]  /*12490*/  LOP3.LUT R2, R0.reuse, 0xffff, RZ, 0xc0, !PT ;  /* 0x0000ffff00027812 */ /* 0x040fe400078ec0ff */
[----:B------:R-:W-:Y:S02]  /*124a0*/  SHF.R.U32.HI R3, RZ, 0x10, R0 ;  /* 0x00000010ff037819 */ /* 0x000fe40000011600 */
[----:B------:R-:W-:-:S02]  /*124b0*/  LOP3.LUT R7, R0, 0xff, RZ, 0xc0, !PT ;  /* 0x000000ff00077812 */ /* 0x000fc400078ec0ff */
[----:B------:R-:W-:Y:S02]  /*124c0*/  SHF.R.U32.HI R6, RZ, 0x18, R0 ;  /* 0x00000018ff067819 */ /* 0x000fe40000011600 */
[----:B------:R-:W-:Y:S02]  /*124d0*/  SHF.R.U32.HI R4, RZ, 0x8, R2 ;  /* 0x00000008ff047819 */ /* 0x000fe40000011602 */
[----:B------:R-:W-:Y:S02]  /*124e0*/  LOP3.LUT R0, R5, 0xff, RZ, 0xc0, !PT ;  /* 0x000000ff05007812 */ /* 0x000fe400078ec0ff */
[----:B------:R-:W-:Y:S02]  /*124f0*/  LOP3.LUT R2, R3, 0xff, RZ, 0xc0, !PT ;  /* 0x000000ff03027812 */ /* 0x000fe400078ec0ff */
[----:B------:R-:W-:Y:S02]  /*12500*/  PRMT R4, R7, 0x5410, R4 ;  /* 0x0000541007047816 */ /* 0x000fe40000000004 */
[----:B------:R-:W-:-:S02]  /*12510*/  PRMT R0, R0, 0x5410, R8 ;  /* 0x0000541000007816 */ /* 0x000fc40000000008 */
[----:B------:R-:W-:Y:S01]  /*12520*/  PRMT R3, R2, 0x5410, R6 ;  /* 0x0000541002037816 */ /* 0x000fe20000000006 */
[--C-:B------:R-:W-:Y:S01]  /*12530*/  HSET2.LE.AND R2, R4, R131.reuse, PT ;  /* 0x0000008304027233 */ /* 0x100fe20003803000 */
[----:B------:R-:W-:Y:S01]  /*12540*/  IMAD.MOV.U32 R5, RZ, RZ, R34 ;  /* 0x000000ffff057224 */ /* 0x000fe200078e0022 */
[--C-:B------:R-:W-:Y:S02]  /*12550*/  HSET2.LE.AND R0, R0, R131.reuse, PT ;  /* 0x0000008300007233 */ /* 0x100fe40003803000 */
[--C-:B------:R-:W-:Y:S02]  /*12560*/  HSET2.LE.AND R3, R3, R131.reuse, PT ;  /* 0x0000008303037233 */ /* 0x100fe40003803000 */
[----:B------:R-:W-:Y:S01]  /*12570*/  HSET2.LE.AND R4, R9, R131, PT ;  /* 0x0000008309047233 */ /* 0x000fe20003803000 */
[----:B------:R-:W-:Y:S02]  /*12580*/  LOP3.LUT R131, R0, R5, RZ, 0xc0, !PT ;  /* 0x0000000500837212 */ /* 0x000fe400078ec0ff */
[----:B------:R-:W-:-:S02]  /*12590*/  LOP3.LUT R128, R2, R128, RZ, 0xc0, !PT ;  /* 0x0000008002807212 */ /* 0x000fc400078ec0ff */
[----:B------:R-:W-:Y:S02]  /*125a0*/  LOP3.LUT R129, R3, R129, RZ, 0xc0, !PT ;  /* 0x0000008103817212 */ /* 0x000fe400078ec0ff */
[----:B------:R-:W-:Y:S01]  /*125b0*/  LOP3.LUT R130, R4, R130, RZ, 0xc0, !PT ;  /* 0x0000008204827212 */ /* 0x000fe200078ec0ff */
[----:B------:R-:W-:Y:S02]  /*125c0*/  IMAD.MOV.U32 R3, RZ, RZ, R145 ;  /* 0x000000ffff037224 */ /* 0x000fe400078e0091 */
[----:B------:R-:W4:Y:S01]  /*125d0*/  LDSM.16.MT88.4 R144, [R185+0x11800] ;  /* 0x01180000b990783b */ /* 0x000f220000004200 */
[----:B------:R-:W-:-:S03]  /*125e0*/  MOV R7, R139 ;  /* 0x0000008b00077202 */ /* 0x000fc60000000f00 */
[C---:B-1----:R-:W-:Y:S01]  /*125f0*/  HMMA.16816.F32.BF16 R156, R128.reuse, R152, R156 ;  /* 0x00000098809c723c */ /* 0x042fe2000004189c */
[----:B------:R-:W1:Y:S07]  /*12600*/  LDSM.16.MT88.4 R136, [R184+0x11800] ;  /* 0x01180000b888783b */ /* 0x000e6e0000004200 */
        /* <DEDUP_REMOVED lines=8> */
[----:B------:R-:W-:Y:S01]  /*12690*/  HMMA.16816.F32.BF16 R164, R128, R160, R164 ;  /* 0x000000a080a4723c */ /* 0x000fe200000418a4 */
[----:B------:R-:W-:Y:S01]  /*126a0*/  IMAD.MOV.U32 R0, RZ, RZ, R45 ;  /* 0x000000ffff007224 */ /* 0x000fe200078e002d */
[----:B------:R-:W1:Y:S01]  /*126b0*/  LDSM.16.MT88.4 R80, [R183+0x15800] ;  /* 0x01580000b750783b */ /* 0x000e620000004200 */
[----:B------:R-:W-:-:S05]  /*126c0*/  IMAD.MOV.U32 R2, RZ, RZ, R47 ;  /* 0x000000ffff027224 */ /* 0x000fca00078e002f */
[C---:B------:R-:W-:Y:S08]  /*126d0*/  HMMA.16816.F32.BF16 R160, R128.reuse, R162, R36 ;  /* 0x000000a280a0723c */ /* 0x040ff00000041824 */
[C---:B--2---:R-:W-:Y:S08]  /*126e0*/  HMMA.16816.F32.BF16 R36, R128.reuse, R40, R92 ;  /* 0x000000288024723c */ /* 0x044ff0000004185c */
[C---:B----4-:R-:W-:Y:S08]  /*126f0*/  HMMA.16816.F32.BF16 R148, R128.reuse, R144, R148 ;  /* 0x000000908094723c */ /* 0x050ff00000041894 */
[C---:B------:R-:W-:Y:S07]  /*12700*/  HMMA.16816.F32.BF16 R144, R128.reuse, R146, R84 ;  /* 0x000000928090723c */ /* 0x040fee0000041854 */
[----:B------:R-:W-:Y:S01]  /*12710*/  IMAD.MOV.U32 R84, RZ, RZ, R52 ;  /* 0x000000ffff547224 */ /* 0x000fe200078e0034 */
[----:B------:R-:W-:Y:S01]  /*12720*/  MOV R86, R54 ;  /* 0x0000003600567202 */ /* 0x000fe20000000f00 */
[----:B------:R-:W-:Y:S01]  /*12730*/  IMAD.MOV.U32 R85, RZ, RZ, R53 ;  /* 0x000000ffff557224 */ /* 0x000fe200078e0035 */
[----:B-1----:R-:W-:Y:S01]  /*12740*/  HMMA.16816.F32.BF16 R140, R128, R136, R140 ;  /* 0x00000088808c723c */ /* 0x002fe2000004188c */
[----:B------:R-:W-:-:S07]  /*12750*/  IMAD.MOV.U32 R87, RZ, RZ, R55 ;  /* 0x000000ffff577224 */ /* 0x000fce00078e0037 */
[C---:B------:R-:W-:Y:S08]  /*12760*/  HMMA.16816.F32.BF16 R44, R128.reuse, R48, R100 ;  /* 0x00000030802c723c */ /* 0x040ff00000041864 */
[C---:B------:R-:W-:Y:S08]  /*12770*/  HMMA.16816.F32.BF16 R52, R128.reuse, R56, R108 ;  /* 0x000000388034723c */ /* 0x040ff0000004186c */
[C---:B------:R-:W-:Y:S08]  /*12780*/  HMMA.16816.F32.BF16 R60, R128.reuse, R64, R116 ;  /* 0x00000040803c723c */ /* 0x040ff00000041874 */
[C---:B------:R-:W-:Y:S08]  /*12790*/  HMMA.16816.F32.BF16 R68, R128.reuse, R72, R124 ;  /* 0x000000488044723c */ /* 0x040ff0000004187c */
[C---:B------:R-:W-:Y:S01]  /*127a0*/  HMMA.16816.F32.BF16 R136, R128.reuse, R138, R88 ;  /* 0x0000008a8088723c */ /* 0x040fe20000041858 */
[----:B------:R-:W1:Y:S07]  /*127b0*/  LDSM.16.MT88.4 R88, [R185+0x15800] ;  /* 0x01580000b958783b */ /* 0x000e6e0000004200 */
[C---:B------:R-:W-:Y:S01]  /*127c0*/  HMMA.16816.F32.BF16 R40, R128.reuse, R42, R96 ;  /* 0x0000002a8028723c */ /* 0x040fe20000041860 */
[----:B------:R-:W2:Y:S07]  /*127d0*/  LDSM.16.MT88.4 R96, [R184+0x15800] ;  /* 0x01580000b860783b */ /* 0x000eae0000004200 */
[C---:B------:R-:W-:Y:S01]  /*127e0*/  HMMA.16816.F32.BF16 R48, R128.reuse, R50, R104 ;  /* 0x000000328030723c */ /* 0x040fe20000041868 */
[----:B------:R-:W4:Y:S07]  /*127f0*/  LDSM.16.MT88.4 R104, [R182+0x17800] ;  /* 0x01780000b668783b */ /* 0x000f2e0000004200 */
[C---:B------:R-:W-:Y:S01]  /*12800*/  HMMA.16816.F32.BF16 R56, R128.reuse, R58, R112 ;  /* 0x0000003a8038723c */ /* 0x040fe20000041870 */
[----:B------:R-:W1:Y:S07]  /*12810*/  LDSM.16.MT88.4 R112, [R183+0x17800] ;  /* 0x01780000b770783b */ /* 0x000e6e0000004200 */
[C---:B------:R-:W-:Y:S01]  /*12820*/  HMMA.16816.F32.BF16 R64, R128.reuse, R66, R120 ;  /* 0x000000428040723c */ /* 0x040fe20000041878 */
[----:B------:R-:W1:Y:S07]  /*12830*/  LDSM.16.MT88.4 R120, [R185+0x17800] ;  /* 0x01780000b978783b */ /* 0x000e6e0000004200 */
[----:B------:R-:W-:Y:S07]  /*12840*/  HMMA.16816.F32.BF16 R72, R128, R74, R132 ;  /* 0x0000004a8048723c */ /* 0x000fee0000041884 */
[----:B------:R-:W-:-:S02]  /*12850*/  IMAD.MOV.U32 R135, RZ, RZ, R7 ;  /* 0x000000ffff877224 */ /* 0x000fc400078e0007 */
[----:B------:R-:W1:Y:S04]  /*12860*/  LDSM.16.MT88.4 R4, [R184+0x17800] ;  /* 0x01780000b804783b */ /* 0x000e680000004200 */
        /* <DEDUP_REMOVED lines=16> */
[----:B------:R-:W-:Y:S01]  /*12970*/  STG.E.U16 [R32.64+-0x3e], R249 ;  /* 0xffffc2f920007986 */ /* 0x000fe2000c101516 */
[C---:B------:R-:W-:Y:S03]  /*12980*/  HMMA.16816.F32.BF16 R76, R128.reuse, R80, R76 ;  /* 0x00000050804c723c */ /* 0x040fe6000004184c */
[----:B------:R-:W-:Y:S04]  /*12990*/  STG.E.U16 [R24.64+-0x30], R223 ;  /* 0xffffd0df18007986 */ /* 0x000fe8000c101516 */
[----:B------:R-:W-:Y:S01]  /*129a0*/  STG.E.U16 [R24.64+-0x2e], R222 ;  /* 0xffffd2de18007986 */ /* 0x000fe2000c101516 */
[C---:B------:R-:W-:Y:S03]  /*129b0*/  HMMA.16816.F32.BF16 R80, R128.reuse, R82, R84 ;  /* 0x000000528050723c */ /* 0x040fe60000041854 */
[----:B------:R-:W-:Y:S04]  /*129c0*/  STG.E.U16 [R32.64+-0x30], R211 ;  /* 0xffffd0d320007986 */ /* 0x000fe8000c101516 */
[----:B------:R-:W-:Y:S01]  /*129d0*/  STG.E.U16 [R32.64+-0x2e], R221 ;  /* 0xffffd2dd20007986 */ /* 0x000fe2000c101516 */
[C---:B-1----:R-:W-:Y:S03]  /*129e0*/  HMMA.16816.F32.BF16 R84, R128.reuse, R88, R244 ;  /* 0x000000588054723c */ /* 0x042fe600000418f4 */
[----:B------:R1:W-:Y:S04]  /*129f0*/  STG.E.U16 [R24.64+-0x20], R210 ;  /* 0xffffe0d218007986 */ /* 0x0003e8000c101516 */
[----:B------:R3:W-:Y:S01]  /*12a00*/  STG.E.U16 [R24.64+-0x1e], R180 ;  /* 0xffffe2b418007986 */ /* 0x0007e2000c101516 */
[C---:B--2---:R-:W-:Y:S03]  /*12a10*/  HMMA.16816.F32.BF16 R92, R128.reuse, R96, R236 ;  /* 0x00000060805c723c */ /* 0x044fe600000418ec */
[----:B------:R3:W-:Y:S04]  /*12a20*/  STG.E.U16 [R32.64+-0x20], R171 ;  /* 0xffffe0ab20007986 */ /* 0x0007e8000c101516 */
[----:B------:R3:W-:Y:S01]  /*12a30*/  STG.E.U16 [R32.64+-0x1e], R170 ;  /* 0xffffe2aa20007986 */ /* 0x0007e2000c101516 */
[C---:B----4-:R-:W-:Y:S03]  /*12a40*/  HMMA.16816.F32.BF16 R100, R128.reuse, R104, R228 ;  /* 0x000000688064723c */ /* 0x050fe600000418e4 */
[----:B------:R3:W-:Y:S04]  /*12a50*/  STG.E.U16 [R24.64+-0x10], R169 ;  /* 0xfffff0a918007986 */ /* 0x0007e8000c101516 */
[----:B------:R3:W-:Y:S01]  /*12a60*/  STG.E.U16 [R24.64+-0xe], R35 ;  /* 0xfffff22318007986 */ /* 0x0007e2000c101516 */
[C---:B------:R-:W-:Y:S03]  /*12a70*/  HMMA.16816.F32.BF16 R108, R128.reuse, R112, R212 ;  /* 0x00000070806c723c */ /* 0x040fe600000418d4 */
[----:B------:R3:W-:Y:S04]  /*12a80*/  STG.E.U16 [R32.64+-0x10], R31 ;  /* 0xfffff01f20007986 */ /* 0x0007e8000c101516 */
[----:B------:R3:W-:Y:S01]  /*12a90*/  STG.E.U16 [R32.64+-0xe], R10 ;  /* 0xfffff20a20007986 */ /* 0x0007e2000c101516 */
        /* <DEDUP_REMOVED lines=8> */
[----:B-1----:R-:W-:Y:S01]  /*12b20*/  IADD3 R210, P0, R24, -0x100, RZ ;  /* 0xffffff0018d27810 */ /* 0x002fe20007f1e0ff */
[----:B------:R-:W-:Y:S01]  /*12b30*/  IMAD.MOV.U32 R133, RZ, RZ, R168 ;  /* 0x000000ffff857224 */ /* 0x000fe200078e00a8 */
[----:B------:R-:W-:-:S02]  /*12b40*/  MOV R132, R11 ;  /* 0x0000000b00847202 */ /* 0x000fc40000000f00 */
[----:B------:R-:W-:-:S03]  /*12b50*/  IADD3.X R211, R25, -0x1, RZ, P0, !PT ;  /* 0xffffffff19d37810 */ /* 0x000fc600007fe4ff */
.L_x_1225:
[----:B--23--:R-:W-:-:S06]  /*12b60*/  UISETP.GT.AND UP0, UPT, UR7, UR11, UPT ;  /* 0x0000000b0700728c */ /* 0x00cfcc000bf04270 */
        /* <DEDUP_REMOVED lines=14> */
[----:B------:R-:W3:Y:S01]  /*12c50*/  LDL.LU.64 R8, [R1+0xd0] ;  /* 0x0000d00001087983 */ /* 0x000ee20000300a00 */
[----:B------:R-:W-:Y:S02]  /*12c60*/  UIADD3 UR10, UR7, -0x1, URZ ;  /* 0xffffffff070a7890 */ /* 0x000fe4000fffe03f */
[----:B------:R-:W-:Y:S01]  /*12c70*/  UIMAD UR4, UR8, UR5, UR4 ;  /* 0x00000005080472a4 */ /* 0x000fe2000f8e0204 */
[----:B------:R-:W3:Y:S04]  /*12c80*/  LDL.LU R18, [R1+0xc0] ;  /* 0x0000c00001127983 */ /* 0x000ee80000300800 */
[----:B------:R-:W3:Y:S04]  /*12c90*/  LDL R7, [R1+0xa8] ;  /* 0x0000a80001077983 */ /* 0x000ee80000100800 */
[----:B------:R-:W3:Y:S04]  /*12ca0*/  LDL R15, [R1+0xac] ;  /* 0x0000ac00010f7983 */ /* 0x000ee80000100800 */
[----:B------:R-:W3:Y:S04]  /*12cb0*/  LDL R14, [R1+0xb0] ;  /* 0x0000b000010e7983 */ /* 0x000ee80000100800 */
        /* <DEDUP_REMOVED lines=13> */
[----:B------:R-:W-:Y:S02]  /*12d90*/  ULDC UR14, c[0x0][0x228] ;  /* 0x00008a00000e7ab9 */ /* 0x000fe40000000800 */
[----:B------:R-:W-:Y:S01]  /*12da0*/  IMAD.U32 R0, RZ, RZ, UR29 ;  /* 0x0000001dff007e24 */ /* 0x000fe2000f8e00ff */
[----:B------:R-:W-:Y:S01]  /*12db0*/  IADD3 R244, P0, R2, UR30, RZ ;  /* 0x0000001e02f47c10 */ /* 0x000fe2000ff1e0ff */
[----:B------:R-:W-:Y:S01]  /*12dc0*/  USHF.L.U32 UR14, UR14, 0x3, URZ ;  /* 0x000000030e0e7899 */ /* 0x000fe2000800063f */
[----:B------:R-:W-:Y:S01]  /*12dd0*/  ISETP.GE.AND P5, PT, R16, c[0x0][0x220], PT ;  /* 0x0000880010007a0c */ /* 0x000fe20003fa6270 */
[----:B----4-:R-:W-:Y:S01]  /*12de0*/  IMAD.WIDE.U32 R250, R12, -0x2daee0ad, RZ ;  /* 0xd2511f530cfa7825 */ /* 0x010fe200078e00ff */
[----:B------:R-:W-:Y:S01]  /*12df0*/  IADD3.X R4, R0, UR13, R5, P1, !PT ;  /* 0x0000000d00047c10 */ /* 0x000fe20008ffe405 */
[----:B------:R-:W-:Y:S01]  /*12e00*/  USHF.R.S32.HI UR4, URZ, 0x1f, UR14 ;  /* 0x0000001f3f047899 */ /* 0x000fe2000801140e */
[----:B------:R-:W-:Y:S01]  /*12e10*/  LEA R247, P1, R246, c[0x0][0x168], 0x1 ;  /* 0x00005a00f6f77a11 */ /* 0x000fe200078208ff */
[----:B------:R-:W-:Y:S01]  /*12e20*/  UIADD3 UR13, UR7, -0x2, URZ ;  /* 0xfffffffe070d7890 */ /* 0x000fe2000fffe03f */
[----:B------:R-:W-:Y:S01]  /*12e30*/  IADD3.X R2, R6, UR28, R3, P0, !PT ;  /* 0x0000001c06027c10 */ /* 0x000fe200087fe403 */
[----:B------:R-:W-:Y:S01]  /*12e40*/  IMAD.MOV.U32 R3, RZ, RZ, R132 ;  /* 0x000000ffff037224 */ /* 0x000fe200078e0084 */
[----:B------:R-:W-:Y:S01]  /*12e50*/  LEA.HI.X R246, R246, c[0x0][0x16c], R4, 0x1, P1 ;  /* 0x00005b00f6f67a11 */ /* 0x000fe200008f0c04 */
[----:B---3--:R-:W-:Y:S01]  /*12e60*/  IMAD.WIDE.U32 R4, R18, -0x326172a9, RZ ;  /* 0xcd9e8d5712047825 */ /* 0x008fe200078e00ff */
[----:B------:R-:W-:Y:S01]  /*12e70*/  ISETP.GE.AND P3, PT, R7, c[0x0][0x220], PT ;  /* 0x0000880007007a0c */ /* 0x000fe20003f66270 */
[----:B------:R-:W-:Y:S01]  /*12e80*/  USHF.L.U32 UR28, UR14, 0x1, URZ ;  /* 0x000000010e1c7899 */ /* 0x000fe2000800063f */
[----:B------:R-:W1:Y:S01]  /*12e90*/  LDC.U8 R7, c[0x0][0x2d8] ;  /* 0x0000b600ff077b82 */ /* 0x000e620000000000 */
[C---:B------:R-:W-:Y:S01]  /*12ea0*/  LEA R245, P0, R244.reuse, c[0x0][0x170], 0x1 ;  /* 0x00005c00f4f57a11 */ /* 0x040fe200078008ff */
[----:B------:R2:W-:Y:S01]  /*12eb0*/  STL.64 [R1+0x80], R4 ;  /* 0x0000800401007387 */ /* 0x0005e20000100a00 */
[----:B------:R-:W-:Y:S01]  /*12ec0*/  LOP3.LUT R248, R5, R13, RZ, 0x3c, !PT ;  /* 0x0000000d05f87212 */ /* 0x000fe200078e3cff */
[----:B------:R-:W-:Y:S01]  /*12ed0*/  USHF.L.U64.HI UR14, UR14, 0x1, UR4 ;  /* 0x000000010e0e7899 */ /* 0x000fe20008010204 */
[----:B------:R-:W-:Y:S01]  /*12ee0*/  LEA.HI.X R244, R244, c[0x0][0x174], R2, 0x1, P0 ;  /* 0x00005d00f4f47a11 */ /* 0x000fe200000f0c02 */
[----:B------:R-:W-:Y:S01]  /*12ef0*/  IMAD.MOV.U32 R2, RZ, RZ, R133 ;  /* 0x000000ffff027224 */ /* 0x000fe200078e0085 */
[C---:B------:R-:W-:Y:S01]  /*12f00*/  IADD3 R240, P1, R236.reuse, 0x20, RZ ;  /* 0x00000020ecf07810 */ /* 0x040fe20007f3e0ff */
[----:B------:R-:W-:Y:S01]  /*12f10*/  UMOV UR29, URZ ;  /* 0x0000003f001d7c82 */ /* 0x000fe20008000000 */
[----:B------:R-:W-:Y:S01]  /*12f20*/  IADD3 R238, P0, R236, 0x30, RZ ;  /* 0x00000030ecee7810 */ /* 0x000fe20007f1e0ff */
[----:B--2---:R-:W-:-:S02]  /*12f30*/  IMAD.MOV.U32 R4, RZ, RZ, R8 ;  /* 0x000000ffff047224 */ /* 0x004fc400078e0008 */
[----:B------:R-:W-:Y:S01]  /*12f40*/  IMAD.MOV.U32 R5, RZ, RZ, R11 ;  /* 0x000000ffff057224 */ /* 0x000fe200078e000b */
[----:B------:R-:W-:Y:S01]  /*12f50*/  ISETP.GE.AND P4, PT, R15, c[0x0][0x220], PT ;  /* 0x000088000f007a0c */ /* 0x000fe20003f86270 */
[--C-:B------:R-:W-:Y:S01]  /*12f60*/  IMAD.X R241, RZ, RZ, R237.reuse, P1 ;  /* 0x000000fffff17224 */ /* 0x100fe200008e06ed */
[----:B------:R-:W-:Y:S01]  /*12f70*/  ISETP.GE.AND P2, PT, R14, c[0x0][0x220], PT ;  /* 0x000088000e007a0c */ /* 0x000fe20003f46270 */
[----:B------:R-:W-:Y:S01]  /*12f80*/  IMAD.X R239, RZ, RZ, R237, P0 ;  /* 0x000000ffffef7224 */ /* 0x000fe200000e06ed */
[----:B------:R2:W-:Y:S01]  /*12f90*/  STL.64 [R1+0x90], R4 ;  /* 0x0000900401007387 */ /* 0x0005e20000100a00 */
[----:B-1----:R-:W-:Y:S01]  /*12fa0*/  PRMT R0, R7, 0x7054, R7 ;  /* 0x0000705407007816 */ /* 0x002fe20000000007 */
[----:B------:R-:W-:Y:S01]  /*12fb0*/  IMAD.WIDE.U32 R248, R248, -0x2daee0ad, RZ ;  /* 0xd2511f53f8f87825 */ /* 0x000fe200078e00ff */
[----:B------:R-:W-:Y:S05]  /*12fc0*/  BRA `(.L_x_1230) ;  /* 0x000006e000007947 */ /* 0x000fea0003800000 */
.L_x_1232:
        /* <DEDUP_REMOVED lines=110> */
.L_x_1230:
        /* <DEDUP_REMOVED lines=387> */
.L_x_1231:
[----:B-1----:R-:W1:Y:S01]  /*14ee0*/  S2R R132, SR_TID.X ;  /* 0x0000000000847919 */ /* 0x002e620000002100 */
[----:B------:R-:W-:Y:S01]  /*14ef0*/  IMAD.U32 R0, RZ, RZ, UR8 ;  /* 0x00000008ff007e24 */ /* 0x000fe2000f8e00ff */
[----:B------:R-:W-:Y:S01]  /*14f00*/  USHF.L.U32 UR36, UR8, 0x1, URZ ;  /* 0x0000000108247899 */ /* 0x000fe2000800063f */
[----:B------:R-:W-:Y:S01]  /*14f10*/  P2R R234, PR, RZ, 0x8 ;  /* 0x00000008ffea7803 */ /* 0x000fe20000000000 */
[----:B------:R-:W-:Y:S01]  /*14f20*/  UIADD3 UR4, UR25, -0x4498517b, URZ ;  /* 0xbb67ae8519047890 */ /* 0x000fe2000fffe03f */
[----:B------:R-:W-:Y:S01]  /*14f30*/  P2R R235, PR, RZ, 0x4 ;  /* 0x00000004ffeb7803 */ /* 0x000fe20000000000 */
[----:B------:R-:W-:Y:S02]  /*14f40*/  ULOP3.LUT UR5, UR36, UR25, URZ, 0x3c, !UPT ;  /* 0x0000001924057292 */ /* 0x000fe4000f8e3c3f */
[----:B------:R-:W2:Y:S01]  /*14f50*/  LDL.LU R174, [R1+0x8c] ;  /* 0x00008c0001ae7983 */ /* 0x000ea20000300800 */
[----:B------:R-:W-:Y:S02]  /*14f60*/  UIADD3 UR33, UR24, -0x61c88647, URZ ;  /* 0x9e3779b918217890 */ /* 0x000fe4000fffe03f */
[----:B------:R-:W-:Y:S02]  /*14f70*/  UIADD3 UR30, UR24, 0x3c6ef372, URZ ;  /* 0x3c6ef372181e7890 */ /* 0x000fe4000fffe03f */
[----:B------:R-:W-:Y:S02]  /*14f80*/  UIADD3 UR35, UR25, 0x76cf5d0a, URZ ;  /* 0x76cf5d0a19237890 */ /* 0x000fe4000fffe03f */
[----:B------:R-:W-:Y:S02]  /*14f90*/  UIADD3 UR34, UR25, 0x32370b8f, URZ ;  /* 0x32370b8f19227890 */ /* 0x000fe4000fffe03f */
[----:B------:R-:W-:Y:S02]  /*14fa0*/  UIADD3 UR32, UR24, -0x255992d5, URZ ;  /* 0xdaa66d2b18207890 */ /* 0x000fe4000fffe03f */
[----:B------:R-:W-:Y:S02]  /*14fb0*/  UIADD3 UR7, UR25, -0x126145ec, URZ ;  /* 0xed9eba1419077890 */ /* 0x000fe4000fffe03f */
[----:B------:R-:W-:Y:S02]  /*14fc0*/  UIADD3 UR31, UR24, 0x78dde6e4, URZ ;  /* 0x78dde6e4181f7890 */ /* 0x000fe4000fffe03f */
[----:B------:R-:W-:Y:S02]  /*14fd0*/  UIADD3 UR36, UR36, 0x1, URZ ;  /* 0x0000000124247890 */ /* 0x000fe4000fffe03f */
[----:B------:R-:W-:Y:S02]  /*14fe0*/  UISETP.GT.AND UP0, UPT, UR8, UR11, UPT ;  /* 0x0000000b0800728c */ /* 0x000fe4000bf04270 */
[----:B------:R-:W-:Y:S02]  /*14ff0*/  ULOP3.LUT UR36, UR36, UR25, URZ, 0x3c, !UPT ;  /* 0x0000001924247292 */ /* 0x000fe4000f8e3c3f */
[----:B------:R-:W-:Y:S01]  /*15000*/  UIADD3 UR29, UR29, 0x1, URZ ;  /* 0x000000011d1d7890 */ /* 0x000fe2000fffe03f */
[----:B-1----:R-:W-:Y:S05]  /*15010*/  IMAD.SHL.U32 R132, R132, 0x2, RZ ;  /* 0x0000000284847824 */ /* 0x002fea00078e00ff */
[----:B------:R-:W-:Y:S05]  /*15020*/  LOP3.LUT R132, R132, 0x6, RZ, 0xc0, !PT ;  /* 0x0000000684847812 */ /* 0x000fea00078ec0ff */
[----:B------:R-:W-:Y:S04]  /*15030*/  IMAD R0, R0, 0x40, R132 ;  /* 0x0000004000007824 */ /* 0x000fe800078e0284 */
[--C-:B------:R-:W-:Y:S01]  /*15040*/  IMAD.IADD R132, R209, 0x1, -R0.reuse ;  /* 0x00000001d1847824 */ /* 0x100fe200078e0a00 */
[CC--:B------:R-:W-:Y:S04]  /*15050*/  ISETP.GE.AND P1, PT, R0.reuse, R217.reuse, PT ;  /* 0x000000d90000720c */ /* 0x0c0fe80003f26270 */
[----:B------:R-:W-:Y:S02]  /*15060*/  IABS R132, R132 ;  /* 0x0000008400847213 */ /* 0x000fe40000000000 */
[----:B------:R-:W-:Y:S02]  /*15070*/  ISETP.GE.OR P1, PT, R0, R220, !P1 ;  /* 0x000000dc0000720c */ /* 0x000fe40004f26670 */
[----:B------:R1:W3:Y:S02]  /*15080*/  I2F R135, R132 ;  /* 0x0000008400877306 */ /* 0x0002e40000201400 */
[----:B-1----:R-:W-:Y:S02]  /*15090*/  IMAD.IADD R132, R218, 0x1, -R0 ;  /* 0x00000001da847824 */ /* 0x002fe400078e0a00 */
[----:B---3--:R-:W-:Y:S03]  /*150a0*/  FFMA.FTZ R4, R135, -UR17, R4 ;  /* 0x8000001187047c23 */ /* 0x008fe60008010004 */
[----:B------:R-:W-:Y:S02]  /*150b0*/  IABS R133, R132 ;  /* 0x0000008400857213 */ /* 0x000fe40000000000 */
[----:B------:R-:W-:Y:S03]  /*150c0*/  IADD3 R132, R0, 0x1, RZ ;  /* 0x0000000100847810 */ /* 0x000fe60007ffe0ff */
[----:B------:R-:W-:Y:S01]  /*150d0*/  IMAD.MOV.U32 R134, RZ, RZ, R133 ;  /* 0x000000ffff867224 */ /* 0x000fe200078e0085 */
[C---:B------:R-:W-:Y:S01]  /*150e0*/  ISETP.GE.AND P0, PT, R132.reuse, R216, PT ;  /* 0x000000d88400720c */ /* 0x040fe20003f06270 */
[----:B------:R-:W-:Y:S01]  /*150f0*/  IMAD.IADD R133, R209, 0x1, -R132 ;  /* 0x00000001d1857824 */ /* 0x000fe200078e0a84 */
[C---:B------:R-:W-:Y:S01]  /*15100*/  ISETP.GE.AND P6, PT, R132.reuse, R217, PT ;  /* 0x000000d98400720c */ /* 0x040fe20003fc6270 */
[----:B------:R-:W1:Y:S01]  /*15110*/  I2F R135, R134 ;  /* 0x0000008600877306 */ /* 0x000e620000201400 */
[C---:B------:R-:W-:Y:S02]  /*15120*/  ISETP.GE.OR P0, PT, R132.reuse, R219, !P0 ;  /* 0x000000db8400720c */ /* 0x040fe40004706670 */
[----:B------:R-:W-:Y:S02]  /*15130*/  IABS R133, R133 ;  /* 0x0000008500857213 */ /* 0x000fe40000000000 */
[----:B------:R-:W-:Y:S05]  /*15140*/  ISETP.GE.OR P6, PT, R132, R220, !P6 ;  /* 0x000000dc8400720c */ /* 0x000fea00077c6670 */
[----:B------:R3:W4:Y:S01]  /*15150*/  I2F R134, R133 ;  /* 0x0000008500867306 */ /* 0x0007220000201400 */
[----:B-1----:R-:W-:Y:S02]  /*15160*/  FFMA.FTZ R6, R135, -UR17, R6 ;  /* 0x8000001187067c23 */ /* 0x002fe40008010006 */
[----:B------:R-:W-:Y:S01]  /*15170*/  IMAD.IADD R135, R218, 0x1, -R132 ;  /* 0x00000001da877824 */ /* 0x000fe200078e0a84 */
[----:B---3--:R-:W-:Y:S01]  /*15180*/  IADD3 R133, R0, 0x8, RZ ;  /* 0x0000000800857810 */ /* 0x008fe20007ffe0ff */
[----:B----4-:R-:W-:Y:S04]  /*15190*/  FFMA.FTZ R5, R134, -UR17, R5 ;  /* 0x8000001186057c23 */ /* 0x010fe80008010005 */
[----:B------:R-:W-:Y:S01]  /*151a0*/  IMAD.IADD R134, R209, 0x1, -R133 ;  /* 0x00000001d1867824 */ /* 0x000fe200078e0a85 */
[----:B------:R-:W-:Y:S02]  /*151b0*/  FSEL R169, R5, -INF , !P6 ;  /* 0xff80000005a97808 */ /* 0x000fe40007000000 */
[C---:B------:R-:W-:Y:S02]  /*151c0*/  ISETP.GE.AND P6, PT, R133.reuse, R216, PT ;  /* 0x000000d88500720c */ /* 0x040fe40003fc6270 */
[----:B------:R-:W-:Y:S02]  /*151d0*/  IABS R134, R134 ;  /* 0x0000008600867213 */ /* 0x000fe40000000000 */
[----:B------:R-:W-:Y:S02]  /*151e0*/  ISETP.GE.OR P6, PT, R133, R219, !P6 ;  /* 0x000000db8500720c */ /* 0x000fe400077c6670 */
[----:B------:R1:W3:Y:S02]  /*151f0*/  I2F R132, R134 ;  /* 0x0000008600847306 */ /* 0x0002e40000201400 */
[----:B-1----:R-:W-:Y:S01]  /*15200*/  IABS R134, R135 ;  /* 0x0000008700867213 */ /* 0x002fe20000000000 */
[----:B---3--:R-:W-:Y:S01]  /*15210*/  FFMA.FTZ R8, R132, -UR17, R8 ;  /* 0x8000001184087c23 */ /* 0x008fe20008010008 */
[----:B------:R-:W-:Y:S02]  /*15220*/  FSEL R135, R4, -INF , !P1 ;  /* 0xff80000004877808 */ /* 0x000fe40004800000 */
[C---:B------:R-:W-:Y:S04]  /*15230*/  ISETP.GE.AND P1, PT, R0.reuse, R216, PT ;  /* 0x000000d80000720c */ /* 0x040fe80003f26270 */
[----:B------:R-:W1:Y:S01]  /*15240*/  I2F R134, R134 ;  /* 0x0000008600867306 */ /* 0x000e620000201400 */
[C---:B------:R-:W-:Y:S02]  /*15250*/  IADD3 R132, R0.reuse, 0x9, RZ ;  /* 0x0000000900847810 */ /* 0x040fe40007ffe0ff */
[----:B------:R-:W-:Y:S03]  /*15260*/  ISETP.GE.OR P1, PT, R0, R219, !P1 ;  /* 0x000000db0000720c */ /* 0x000fe60004f26670 */
[----:B------:R-:W-:Y:S05]  /*15270*/  IMAD.IADD R4, R209, 0x1, -R132 ;  /* 0x00000001d1047824 */ /* 0x000fea00078e0a84 */
[----:B------:R-:W-:Y:S06]  /*15280*/  IABS R4, R4 ;  /* 0x0000000400047213 */ /* 0x000fec0000000000 */
[----:B------:R-:W3:Y:S01]  /*15290*/  I2F R4, R4 ;  /* 0x0000000400047306 */ /* 0x000ee20000201400 */
[----:B-1----:R-:W-:Y:S01]  /*152a0*/  FFMA.FTZ R7, R134, -UR17, R7 ;  /* 0x8000001186077c23 */ /* 0x002fe20008010007 */
[----:B------:R-:W-:Y:S02]  /*152b0*/  FSEL R134, R6, -INF , !P1 ;  /* 0xff80000006867808 */ /* 0x000fe40004800000 */
[C---:B------:R-:W-:Y:S04]  /*152c0*/  ISETP.GE.AND P1, PT, R133.reuse, R217, PT ;  /* 0x000000d98500720c */ /* 0x040fe80003f26270 */
[----:B------:R-:W-:Y:S01]  /*152d0*/  ISETP.GE.OR P1, PT, R133, R220, !P1 ;  /* 0x000000dc8500720c */ /* 0x000fe20004f26670 */
[----:B------:R-:W-:Y:S03]  /*152e0*/  IMAD.IADD R133, R218, 0x1, -R133 ;  /* 0x00000001da857824 */ /* 0x000fe600078e0a85 */
[----:B------:R-:W-:Y:S02]  /*152f0*/  FSEL R168, R8, -INF , !P1 ;  /* 0xff80000008a87808 */ /* 0x000fe40004800000 */
[----:B------:R-:W-:Y:S02]  /*15300*/  IABS R5, R133 ;  /* 0x0000008500057213 */ /* 0x000fe40000000000 */
[----:B------:R-:W-:Y:S01]  /*15310*/  FSEL R8, R7, -INF , !P0 ;  /* 0xff80000007087808 */ /* 0x000fe20004000000 */
[----:B---3--:R-:W-:Y:S01]  /*15320*/  FFMA.FTZ R9, R4, -UR17, R9 ;  /* 0x8000001104097c23 */ /* 0x008fe20008010009 */
[----:B------:R-:W-:Y:S02]  /*15330*/  IADD3 R4, R0, 0x10, RZ ;  /* 0x0000001000047810 */ /* 0x000fe40007ffe0ff */
[----:B------:R-:W1:Y:S01]  /*15340*/  I2F R5, R5 ;  /* 0x0000000500057306 */ /* 0x000e620000201400 */
[C---:B------:R-:W-:Y:S02]  /*15350*/  ISETP.GE.AND P1, PT, R132.reuse, R217, PT ;  /* 0x000000d98400720c */ /* 0x040fe40003f26270 */
[----:B------:R-:W-:Y:S01]  /*15360*/  ISETP.GE.AND P0, PT, R132, R216, PT ;  /* 0x000000d88400720c */ /* 0x000fe20003f06270 */
[----:B------:R-:W-:Y:S01]  /*15370*/  IMAD.IADD R7, R218, 0x1, -R4 ;  /* 0x00000001da077824 */ /* 0x000fe200078e0a04 */
[C---:B------:R-:W-:Y:S02]  /*15380*/  ISETP.GE.OR P1, PT, R132.reuse, R220, !P1 ;  /* 0x000000dc8400720c */ /* 0x040fe40004f26670 */
[----:B------:R-:W-:Y:S01]  /*15390*/  ISETP.GE.OR P0, PT, R132, R219, !P0 ;  /* 0x000000db8400720c */ /* 0x000fe20004706670 */
[----:B------:R-:W-:Y:S01]  /*153a0*/  IMAD.IADD R132, R218, 0x1, -R132 ;  /* 0x00000001da847824 */ /* 0x000fe200078e0a84 */
[----:B------:R-:W-:Y:S02]  /*153b0*/  FSEL R9, R9, -INF , !P1 ;  /* 0xff80000009097808 */ /* 0x000fe40004800000 */
[C---:B------:R-:W-:Y:S02]  /*153c0*/  ISETP.GE.AND P1, PT, R4.reuse, R217, PT ;  /* 0x000000d90400720c */ /* 0x040fe40003f26270 */
[----:B------:R-:W-:Y:S02]  /*153d0*/  IABS R6, R132 ;  /* 0x0000008400067213 */ /* 0x000fe40000000000 */
[----:B------:R-:W-:Y:S04]  /*153e0*/  ISETP.GE.OR P1, PT, R4, R220, !P1 ;  /* 0x000000dc0400720c */ /* 0x000fe80004f26670 */
[----:B------:R-:W3:Y:S01]  /*153f0*/  I2F R6, R6 ;  /* 0x0000000600067306 */ /* 0x000ee20000201400 */
[----:B-1----:R-:W-:Y:S02]  /*15400*/  FFMA.FTZ R10, R5, -UR17, R10 ;  /* 0x80000011050a7c23 */ /* 0x002fe4000801000a */
[----:B------:R-:W-:Y:S03]  /*15410*/  IMAD.IADD R5, R209, 0x1, -R4 ;  /* 0x00000001d1057824 */ /* 0x000fe600078e0a04 */
[----:B------:R-:W-:Y:S02]  /*15420*/  FSEL R10, R10, -INF , !P6 ;  /* 0xff8000000a0a7808 */ /* 0x000fe40007000000 */
[----:B------:R-:W-:Y:S02]  /*15430*/  IABS R5, R5 ;  /* 0x0000000500057213 */ /* 0x000fe40000000000 */
[CC--:B------:R-:W-:Y:S04]  /*15440*/  ISETP.GE.AND P6, PT, R4.reuse, R216.reuse, PT ;  /* 0x000000d80400720c */ /* 0x0c0fe80003fc6270 */
[----:B------:R-:W1:Y:S01]  /*15450*/  I2F R5, R5 ;  /* 0x0000000500057306 */ /* 0x000e620000201400 */
[----:B------:R-:W-:Y:S01]  /*15460*/  ISETP.GE.OR P6, PT, R4, R219, !P6 ;  /* 0x000000db0400720c */ /* 0x000fe200077c6670 */
[----:B---3--:R-:W-:Y:S05]  /*15470*/  FFMA.FTZ R11, R6, -UR17, R11 ;  /* 0x80000011060b7c23 */ /* 0x008fea000801000b */
[----:B------:R-:W-:Y:S01]  /*15480*/  FSEL R11, R11, -INF , !P0 ;  /* 0xff8000000b0b7808 */ /* 0x000fe20004000000 */
[----:B-1----:R-:W-:Y:S01]  /*15490*/  FFMA.FTZ R12, R5, -UR17, R12 ;  /* 0x80000011050c7c23 */ /* 0x002fe2000801000c */
[----:B------:R-:W-:Y:S04]  /*154a0*/  IADD3 R5, R0, 0x11, RZ ;  /* 0x0000001100057810 */ /* 0x000fe80007ffe0ff */
[----:B------:R-:W-:Y:S01]  /*154b0*/  FSEL R12, R12, -INF , !P1 ;  /* 0xff8000000c0c7808 */ /* 0x000fe20004800000 */
[----:B------:R-:W-:Y:S01]  /*154c0*/  IMAD.IADD R6, R209, 0x1, -R5 ;  /* 0x00000001d1067824 */ /* 0x000fe200078e0a05 */
[C---:B------:R-:W-:Y:S02]  /*154d0*/  ISETP.GE.AND P1, PT, R5.reuse, R217, PT ;  /* 0x000000d90500720c */ /* 0x040fe40003f26270 */
[C---:B------:R-:W-:Y:S02]  /*154e0*/  ISETP.GE.AND P0, PT, R5.reuse, R216, PT ;  /* 0x000000d80500720c */ /* 0x040fe40003f06270 */
[----:B------:R-:W-:Y:S02]  /*154f0*/  IABS R6, R6 ;  /* 0x0000000600067213 */ /* 0x000fe40000000000 */
[CC--:B------:R-:W-:Y:S02]  /*15500*/  ISETP.GE.OR P1, PT, R5.reuse, R220.reuse, !P1 ;  /* 0x000000dc0500720c */ /* 0x0c0fe40004f26670 */
[----:B------:R1:W3:Y:S01]  /*15510*/  I2F R4, R6 ;  /* 0x0000000600047306 */ /* 0x0002e20000201400 */
[----:B------:R-:W-:Y:S02]  /*15520*/  ISETP.GE.OR P0, PT, R5, R219, !P0 ;  /* 0x000000db0500720c */ /* 0x000fe40004706670 */
[----:B-1----:R-:W-:Y:S01]  /*15530*/  IABS R6, R7 ;  /* 0x0000000700067213 */ /* 0x002fe20000000000 */
[----:B---3--:R-:W-:Y:S01]  /*15540*/  FFMA.FTZ R13, R4, -UR17, R13 ;  /* 0x80000011040d7c23 */ /* 0x008fe2000801000d */
[----:B------:R-:W-:Y:S01]  /*15550*/  IADD3 R4, R0, 0x18, RZ ;  /* 0x0000001800047810 */ /* 0x000fe20007ffe0ff */
[----:B------:R-:W-:Y:S04]  /*15560*/  IMAD.IADD R7, R218, 0x1, -R5 ;  /* 0x00000001da077824 */ /* 0x000fe800078e0a05 */
[----:B------:R-:W1:Y:S01]  /*15570*/  I2F R6, R6 ;  /* 0x0000000600067306 */ /* 0x000e620000201400 */
[----:B------:R-:W-:Y:S02]  /*15580*/  FSEL R13, R13, -INF , !P1 ;  /* 0xff8000000d0d7808 */ /* 0x000fe40004800000 */
[C---:B------:R-:W-:Y:S04]  /*15590*/  ISETP.GE.AND P1, PT, R4.reuse, R217, PT ;  /* 0x000000d90400720c */ /* 0x040fe80003f26270 */
[----:B------:R-:W-:Y:S01]  /*155a0*/  ISETP.GE.OR P1, PT, R4, R220, !P1 ;  /* 0x000000dc0400720c */ /* 0x000fe20004f26670 */
[----:B-1----:R-:W-:Y:S02]  /*155b0*/  FFMA.FTZ R14, R6, -UR17, R14 ;  /* 0x80000011060e7c23 */ /* 0x002fe4000801000e */
[----:B------:R-:W-:Y:S03]  /*155c0*/  IMAD.IADD R6, R209, 0x1, -R4 ;  /* 0x00000001d1067824 */ /* 0x000fe600078e0a04 */
[----:B------:R-:W-:Y:S02]  /*155d0*/  FSEL R14, R14, -INF , !P6 ;  /* 0xff8000000e0e7808 */ /* 0x000fe40007000000 */
[----:B------:R-:W-:Y:S02]  /*155e0*/  IABS R6, R6 ;  /* 0x0000000600067213 */ /* 0x000fe40000000000 */
[C---:B------:R-:W-:Y:S02]  /*155f0*/  ISETP.GE.AND P6, PT, R4.reuse, R216, PT ;  /* 0x000000d80400720c */ /* 0x040fe40003fc6270 */
[----:B------:R1:W3:Y:S02]  /*15600*/  I2F R5, R6 ;  /* 0x0000000600057306 */ /* 0x0002e40000201400 */
[----:B------:R-:W-:Y:S02]  /*15610*/  ISETP.GE.OR P6, PT, R4, R219, !P6 ;  /* 0x000000db0400720c */ /* 0x000fe400077c6670 */
[----:B-1----:R-:W-:Y:S01]  /*15620*/  IABS R6, R7 ;  /* 0x0000000700067213 */ /* 0x002fe20000000000 */
[----:B---3--:R-:W-:Y:S01]  /*15630*/  FFMA.FTZ R16, R5, -UR17, R16 ;  /* 0x8000001105107c23 */ /* 0x008fe20008010010 */
[----:B------:R-:W-:Y:S01]  /*15640*/  IADD3 R5, R0, 0x19, RZ ;  /* 0x0000001900057810 */ /* 0x000fe20007ffe0ff */
[----:B------:R-:W-:Y:S03]  /*15650*/  IMAD.IADD R7, R218, 0x1, -R4 ;  /* 0x00000001da077824 */ /* 0x000fe600078e0a04 */
        /* <DEDUP_REMOVED lines=95> */
[--C-:B------:R-:W-:Y:S03]  /*15c50*/  IMAD.IADD R6, R209, 0x1, -R5.reuse ;  /* 0x00000001d1067824 */ /* 0x100fe600078e0a05 */
[----:B------:R-:W-:Y:S02]  /*15c60*/  FSEL R27, R27, -INF , !P0 ;  /* 0xff8000001b1b7808 */ /* 0x000fe40004000000 */
[----:B------:R-:W-:Y:S02]  /*15c70*/  IABS R6, R6 ;  /* 0x0000000600067213 */ /* 0x000fe40000000000 */
[C---:B------:R-:W-:Y:S02]  /*15c80*/  ISETP.GE.AND P0, PT, R5.reuse, R216, PT ;  /* 0x000000d80500720c */ /* 0x040fe40003f06270 */
[----:B------:R1:W3:Y:S02]  /*15c90*/  I2F R4, R6 ;  /* 0x0000000600047306 */ /* 0x0002e40000201400 */
[----:B------:R-:W-:Y:S01]  /*15ca0*/  ISETP.GE.OR P0, PT, R5, R219, !P0 ;  /* 0x000000db0500720c */ /* 0x000fe20004706670 */
[----:B------:R-:W-:Y:S05]  /*15cb0*/  IMAD.IADD R5, R218, 0x1, -R5 ;  /* 0x00000001da057824 */ /* 0x000fea00078e0a05 */
[----:B------:R-:W-:Y:S02]  /*15cc0*/  IABS R5, R5 ;  /* 0x0000000500057213 */ /* 0x000fe40000000000 */
[----:B-1----:R-:W-:Y:S01]  /*15cd0*/  IABS R6, R7 ;  /* 0x0000000700067213 */ /* 0x002fe20000000000 */
[----:B---3--:R-:W-:Y:S01]  /*15ce0*/  FFMA.FTZ R29, R4, -UR17, R29 ;  /* 0x80000011041d7c23 */ /* 0x008fe2000801001d */
[C---:B------:R-:W-:Y:S02]  /*15cf0*/  IADD3 R4, R0.reuse, 0x38, RZ ;  /* 0x0000003800047810 */ /* 0x040fe40007ffe0ff */
[----:B------:R-:W-:Y:S02]  /*15d00*/  IADD3 R0, R0, 0x39, RZ ;  /* 0x0000003900007810 */ /* 0x000fe40007ffe0ff */
[----:B------:R-:W1:Y:S01]  /*15d10*/  I2F R6, R6 ;  /* 0x0000000600067306 */ /* 0x000e620000201400 */
[----:B------:R-:W-:Y:S01]  /*15d20*/  FSEL R29, R29, -INF , !P1 ;  /* 0xff8000001d1d7808 */ /* 0x000fe20004800000 */
[----:B------:R-:W-:Y:S01]  /*15d30*/  IMAD.IADD R7, R218, 0x1, -R4 ;  /* 0x00000001da077824 */ /* 0x000fe200078e0a04 */
[C---:B------:R-:W-:Y:S04]  /*15d40*/  ISETP.GE.AND P1, PT, R4.reuse, R217, PT ;  /* 0x000000d90400720c */ /* 0x040fe80003f26270 */
[----:B------:R-:W-:Y:S02]  /*15d50*/  ISETP.GE.OR P1, PT, R4, R220, !P1 ;  /* 0x000000dc0400720c */ /* 0x000fe40004f26670 */
[----:B------:R-:W-:Y:S06]  /*15d60*/  IABS R7, R7 ;  /* 0x0000000700077213 */ /* 0x000fec0000000000 */
[----:B------:R-:W3:Y:S01]  /*15d70*/  I2F R7, R7 ;  /* 0x0000000700077306 */ /* 0x000ee20000201400 */
[----:B-1----:R-:W-:Y:S02]  /*15d80*/  FFMA.FTZ R30, R6, -UR17, R30 ;  /* 0x80000011061e7c23 */ /* 0x002fe4000801001e */
[----:B------:R-:W-:Y:S03]  /*15d90*/  IMAD.IADD R6, R209, 0x1, -R4 ;  /* 0x00000001d1067824 */ /* 0x000fe600078e0a04 */
[----:B------:R-:W-:Y:S02]  /*15da0*/  FSEL R30, R30, -INF , !P6 ;  /* 0xff8000001e1e7808 */ /* 0x000fe40007000000 */
[----:B------:R-:W-:Y:S02]  /*15db0*/  IABS R6, R6 ;  /* 0x0000000600067213 */ /* 0x000fe40000000000 */
[C---:B------:R-:W-:Y:S04]  /*15dc0*/  ISETP.GE.AND P6, PT, R4.reuse, R216, PT ;  /* 0x000000d80400720c */ /* 0x040fe80003fc6270 */
[----:B------:R-:W1:Y:S01]  /*15dd0*/  I2F R6, R6 ;  /* 0x0000000600067306 */ /* 0x000e620000201400 */
[----:B------:R-:W-:Y:S01]  /*15de0*/  ISETP.GE.OR P6, PT, R4, R219, !P6 ;  /* 0x000000db0400720c */ /* 0x000fe200077c6670 */
[----:B---3--:R-:W-:Y:S02]  /*15df0*/  FFMA.FTZ R34, R7, -UR17, R34 ;  /* 0x8000001107227c23 */ /* 0x008fe40008010022 */
[----:B------:R-:W3:Y:S03]  /*15e00*/  LDL.LU R7, [R1+0x88] ;  /* 0x0000880001077983 */ /* 0x000ee60000300800 */
[----:B------:R-:W-:Y:S01]  /*15e10*/  FSEL R34, R34, -INF , !P6 ;  /* 0xff80000022227808 */ /* 0x000fe20007000000 */
[----:B-1----:R-:W-:Y:S02]  /*15e20*/  FFMA.FTZ R32, R6, -UR17, R32 ;  /* 0x8000001106207c23 */ /* 0x002fe40008010020 */
[----:B------:R-:W-:Y:S02]  /*15e30*/  IMAD.MOV.U32 R6, RZ, RZ, R5 ;  /* 0x000000ffff067224 */ /* 0x000fe400078e0005 */
[--C-:B------:R-:W-:Y:S01]  /*15e40*/  IMAD.IADD R5, R209, 0x1, -R0.reuse ;  /* 0x00000001d1057824 */ /* 0x100fe200078e0a00 */
[----:B------:R-:W-:Y:S02]  /*15e50*/  FSEL R32, R32, -INF , !P1 ;  /* 0xff80000020207808 */ /* 0x000fe40004800000 */
[C---:B------:R-:W-:Y:S01]  /*15e60*/  ISETP.GE.AND P1, PT, R0.reuse, R217, PT ;  /* 0x000000d90000720c */ /* 0x040fe20003f26270 */
[----:B------:R-:W1:Y:S01]  /*15e70*/  I2F R6, R6 ;  /* 0x0000000600067306 */ /* 0x000e620000201400 */
[----:B------:R-:W-:Y:S02]  /*15e80*/  IABS R5, R5 ;  /* 0x0000000500057213 */ /* 0x000fe40000000000 */
[----:B------:R-:W-:Y:S07]  /*15e90*/  ISETP.GE.OR P1, PT, R0, R220, !P1 ;  /* 0x000000dc0000720c */ /* 0x000fee0004f26670 */
[----:B------:R-:W4:Y:S01]  /*15ea0*/  I2F R5, R5 ;  /* 0x0000000500057306 */ /* 0x000f220000201400 */
[----:B-1----:R-:W-:Y:S05]  /*15eb0*/  FFMA.FTZ R31, R6, -UR17, R31 ;  /* 0x80000011061f7c23 */ /* 0x002fea000801001f */
[----:B------:R-:W-:Y:S02]  /*15ec0*/  FSEL R31, R31, -INF , !P0 ;  /* 0xff8000001f1f7808 */ /* 0x000fe40004000000 */
[C---:B------:R-:W-:Y:S01]  /*15ed0*/  ISETP.GE.AND P0, PT, R0.reuse, R216, PT ;  /* 0x000000d80000720c */ /* 0x040fe20003f06270 */
[----:B----4-:R-:W-:Y:S01]  /*15ee0*/  FFMA.FTZ R33, R5, -UR17, R33 ;  /* 0x8000001105217c23 */ /* 0x010fe20008010021 */
[----:B------:R-:W-:Y:S02]  /*15ef0*/  FMNMX.FTZ R5, R135, R2, !PT ;  /* 0x0000000287057209 */ /* 0x000fe40007810000 */
[----:B------:R-:W-:Y:S02]  /*15f00*/  ISETP.GE.OR P0, PT, R0, R219, !P0 ;  /* 0x000000db0000720c */ /* 0x000fe40004706670 */
[----:B------:R-:W-:Y:S02]  /*15f10*/  FMNMX.FTZ R4, R169, R5, !PT ;  /* 0x00000005a9047209 */ /* 0x000fe40007810000 */
[----:B------:R-:W-:Y:S02]  /*15f20*/  FMNMX.FTZ R5, R134, R3, !PT ;  /* 0x0000000386057209 */ /* 0x000fe40007810000 */
[----:B------:R-:W-:Y:S02]  /*15f30*/  FMNMX.FTZ R6, R168, R4, !PT ;  /* 0x00000004a8067209 */ /* 0x000fe40007810000 */
[----:B------:R-:W-:Y:S02]  /*15f40*/  FMNMX.FTZ R4, R8, R5, !PT ;  /* 0x0000000508047209 */ /* 0x000fe40007810000 */
[----:B------:R-:W-:Y:S01]  /*15f50*/  FMNMX.FTZ R5, R9, R6, !PT ;  /* 0x0000000609057209 */ /* 0x000fe20007810000 */
[----:B------:R-:W-:Y:S01]  /*15f60*/  IMAD.IADD R6, R218, 0x1, -R0 ;  /* 0x00000001da067824 */ /* 0x000fe200078e0a00 */
[----:B------:R-:W-:Y:S02]  /*15f70*/  FMNMX.FTZ R4, R10, R4, !PT ;  /* 0x000000040a047209 */ /* 0x000fe40007810000 */
[----:B------:R-:W-:Y:S02]  /*15f80*/  FMNMX.FTZ R5, R12, R5, !PT ;  /* 0x000000050c057209 */ /* 0x000fe40007810000 */
[----:B------:R-:W-:Y:S02]  /*15f90*/  FMNMX.FTZ R4, R11, R4, !PT ;  /* 0x000000040b047209 */ /* 0x000fe40007810000 */
[----:B------:R-:W-:Y:S02]  /*15fa0*/  FMNMX.FTZ R5, R13, R5, !PT ;  /* 0x000000050d057209 */ /* 0x000fe40007810000 */
[----:B------:R-:W-:Y:S02]  /*15fb0*/  FMNMX.FTZ R0, R14, R4, !PT ;  /* 0x000000040e007209 */ /* 0x000fe40007810000 */
[----:B------:R-:W-:Y:S02]  /*15fc0*/  FMNMX.FTZ R4, R16, R5, !PT ;  /* 0x0000000510047209 */ /* 0x000fe40007810000 */
[----:B------:R-:W-:Y:S02]  /*15fd0*/  FMNMX.FTZ R0, R15, R0, !PT ;  /* 0x000000000f007209 */ /* 0x000fe40007810000 */
[----:B------:R-:W-:Y:S02]  /*15fe0*/  IABS R5, R6 ;  /* 0x0000000600057213 */ /* 0x000fe40000000000 */
[----:B------:R-:W-:Y:S02]  /*15ff0*/  FMNMX.FTZ R4, R17, R4, !PT ;  /* 0x0000000411047209 */ /* 0x000fe40007810000 */
[----:B------:R-:W-:Y:S02]  /*16000*/  FMNMX.FTZ R0, R18, R0, !PT ;  /* 0x0000000012007209 */ /* 0x000fe40007810000 */
[----:B------:R-:W-:Y:S01]  /*16010*/  FMNMX.FTZ R4, R20, R4, !PT ;  /* 0x0000000414047209 */ /* 0x000fe20007810000 */
        /* <DEDUP_REMOVED lines=12> */
[----:B------:R-:W-:Y:S01]  /*160e0*/  FSEL R33, R33, -INF , !P1 ;  /* 0xff80000021217808 */ /* 0x000fe20004800000 */
[----:B-1----:R-:W-:Y:S01]  /*160f0*/  FFMA.FTZ R35, R5, -UR17, R35 ;  /* 0x8000001105237c23 */ /* 0x002fe20008010023 */
[----:B------:R-:W-:Y:S02]  /*16100*/  FMNMX.FTZ R133, R32, R4, !PT ;  /* 0x0000000420857209 */ /* 0x000fe40007810000 */
[----:B------:R-:W-:Y:S02]  /*16110*/  FMNMX.FTZ R0, R31, R0, !PT ;  /* 0x000000001f007209 */ /* 0x000fe40007810000 */
[----:B------:R-:W-:Y:S02]  /*16120*/  FMNMX.FTZ R133, R33, R133, !PT ;  /* 0x0000008521857209 */ /* 0x000fe40007810000 */
[----:B------:R-:W-:Y:S02]  /*16130*/  FSEL R35, R35, -INF , !P0 ;  /* 0xff80000023237808 */ /* 0x000fe40004000000 */
[----:B------:R-:W-:Y:S01]  /*16140*/  FMNMX.FTZ R132, R34, R0, !PT ;  /* 0x0000000022847209 */ /* 0x000fe20007810000 */
[----:B------:R-:W1:Y:S03]  /*16150*/  SHFL.BFLY PT, R4, R133, 0x2, 0x1f ;  /* 0x0c401f0085047f89 */ /* 0x000e6600000e0000 */
[----:B------:R-:W-:Y:S05]  /*16160*/  FMNMX.FTZ R132, R35, R132, !PT ;  /* 0x0000008423847209 */ /* 0x000fea0007810000 */
[----:B------:R-:W4:Y:S01]  /*16170*/  SHFL.BFLY PT, R0, R132, 0x2, 0x1f ;  /* 0x0c401f0084007f89 */ /* 0x000f2200000e0000 */
[----:B-1----:R-:W-:Y:S07]  /*16180*/  FMNMX.FTZ R133, R133, R4, !PT ;  /* 0x0000000485857209 */ /* 0x002fee0007810000 */
[----:B------:R-:W1:Y:S01]  /*16190*/  SHFL.BFLY PT, R4, R133, 0x1, 0x1f ;  /* 0x0c201f0085047f89 */ /* 0x000e6200000e0000 */
[----:B----4-:R-:W-:Y:S07]  /*161a0*/  FMNMX.FTZ R132, R132, R0, !PT ;  /* 0x0000000084847209 */ /* 0x010fee0007810000 */
[----:B------:R-:W4:Y:S01]  /*161b0*/  SHFL.BFLY PT, R0, R132, 0x1, 0x1f ;  /* 0x0c201f0084007f89 */ /* 0x000f2200000e0000 */
[----:B-1----:R-:W-:Y:S04]  /*161c0*/  FMNMX.FTZ R133, R133, R4, !PT ;  /* 0x0000000485857209 */ /* 0x002fe80007810000 */
[C---:B------:R-:W-:Y:S01]  /*161d0*/  FSETP.NEU.FTZ.AND P1, PT, R133.reuse, -INF , PT ;  /* 0xff8000008500780b */ /* 0x040fe20003f3d000 */
[C---:B------:R-:W-:Y:S01]  /*161e0*/  FMUL.FTZ R5, R133.reuse, c[0x0][0x23c] ;  /* 0x00008f0085057a20 */ /* 0x040fe20000410000 */
[----:B----4-:R-:W-:Y:S02]  /*161f0*/  FMNMX.FTZ R132, R132, R0, !PT ;  /* 0x0000000084847209 */ /* 0x010fe40007810000 */
[----:B------:R-:W-:Y:S02]  /*16200*/  FSEL R0, R133, RZ, P1 ;  /* 0x000000ff85007208 */ /* 0x000fe40000800000 */
[C---:B------:R-:W-:Y:S01]  /*16210*/  FSETP.NEU.FTZ.AND P0, PT, R132.reuse, -INF , PT ;  /* 0xff8000008400780b */ /* 0x040fe20003f1d000 */
[----:B------:R-:W-:Y:S01]  /*16220*/  FMUL.FTZ R4, R132, c[0x0][0x23c] ;  /* 0x00008f0084047a20 */ /* 0x000fe20000410000 */
[----:B------:R-:W-:Y:S01]  /*16230*/  FSEL R5, R5, RZ, P1 ;  /* 0x000000ff05057208 */ /* 0x000fe20000800000 */
[----:B------:R-:W-:Y:S01]  /*16240*/  FADD.FTZ R2, -R0, R2 ;  /* 0x0000000200027221 */ /* 0x000fe20000010100 */
[----:B------:R-:W-:Y:S02]  /*16250*/  FSEL R0, R132, RZ, P0 ;  /* 0x000000ff84007208 */ /* 0x000fe40000000000 */
[----:B------:R-:W-:Y:S01]  /*16260*/  FSEL R4, R4, RZ, P0 ;  /* 0x000000ff04047208 */ /* 0x000fe20000000000 */
[----:B------:R-:W-:Y:S02]  /*16270*/  FFMA.FTZ R6, R169, c[0x0][0x23c], -R5 ;  /* 0x00008f00a9067a23 */ /* 0x000fe40000010805 */
[----:B------:R-:W-:Y:S02]  /*16280*/  FADD.FTZ R3, -R0, R3 ;  /* 0x0000000300037221 */ /* 0x000fe40000010100 */
[--C-:B------:R-:W-:Y:S02]  /*16290*/  FFMA.FTZ R0, R135, c[0x0][0x23c], -R5.reuse ;  /* 0x00008f0087007a23 */ /* 0x100fe40000010805 */
[--C-:B------:R-:W-:Y:S02]  /*162a0*/  FFMA.FTZ R176, R13, c[0x0][0x23c], -R5.reuse ;  /* 0x00008f000db07a23 */ /* 0x100fe40000010805 */
[----:B------:R1:W-:Y:S01]  /*162b0*/  MUFU.EX2 R135, R0 ;  /* 0x0000000000877308 */ /* 0x0003e20000000800 */
[--C-:B------:R-:W-:Y:S02]  /*162c0*/  FFMA.FTZ R179, R16, c[0x0][0x23c], -R5.reuse ;  /* 0x00008f0010b37a23 */ /* 0x100fe40000010805 */
        /* <DEDUP_REMOVED lines=11> */
[--C-:B-1----:R-:W-:Y:S02]  /*16380*/  FFMA.FTZ R0, R134, c[0x0][0x23c], -R4.reuse ;  /* 0x00008f0086007a23 */ /* 0x102fe40000010804 */
        /* <DEDUP_REMOVED lines=11> */
[--C-:B------:R-:W-:Y:S02]  /*16440*/  FFMA.FTZ R232, R35, c[0x0][0x23c], -R4.reuse ;  /* 0x00008f0023e87a23 */ /* 0x100fe40000010804 */
[--C-:B-1----:R-:W-:Y:S02]  /*16450*/  FFMA.FTZ R6, R12, c[0x0][0x23c], -R5.reuse ;  /* 0x00008f000c067a23 */ /* 0x102fe40000010805 */
[--C-:B----4-:R-:W-:Y:S04]  /*16460*/  FFMA.FTZ R0, R8, c[0x0][0x23c], -R4.reuse ;  /* 0x00008f0008007a23 */ /* 0x110fe80000010804 */
[----:B------:R1:W-:Y:S02]  /*16470*/  MUFU.EX2 R170, R0 ;  /* 0x0000000000aa7308 */ /* 0x0003e40000000800 */
[--C-:B-1----:R-:W-:Y:S08]  /*16480*/  FFMA.FTZ R0, R168, c[0x0][0x23c], -R5.reuse ;  /* 0x00008f00a8007a23 */ /* 0x102ff00000010805 */
[----:B------:R1:W-:Y:S02]  /*16490*/  MUFU.EX2 R173, R0 ;  /* 0x0000000000ad7308 */ /* 0x0003e40000000800 */
[----:B-1----:R-:W-:Y:S08]  /*164a0*/  FFMA.FTZ R0, R9, c[0x0][0x23c], -R5 ;  /* 0x00008f0009007a23 */ /* 0x002ff00000010805 */
[----:B------:R1:W-:Y:S02]  /*164b0*/  MUFU.EX2 R172, R0 ;  /* 0x0000000000ac7308 */ /* 0x0003e40000000800 */
[----:B-1----:R-:W-:Y:S02]  /*164c0*/  FMUL.FTZ R0, R2, c[0x0][0x23c] ;  /* 0x00008f0002007a20 */ /* 0x002fe40000410000 */
[--C-:B------:R-:W-:Y:S06]  /*164d0*/  FFMA.FTZ R2, R10, c[0x0][0x23c], -R4.reuse ;  /* 0x00008f000a027a23 */ /* 0x100fec0000010804 */
[----:B------:R1:W-:Y:S10]  /*164e0*/  MUFU.EX2 R169, R2 ;  /* 0x0000000200a97308 */ /* 0x0003f40000000800 */
[----:B------:R-:W4:Y:S01]  /*164f0*/  MUFU.EX2 R0, R0 ;  /* 0x0000000000007308 */ /* 0x000f220000000800 */
[----:B-1----:R-:W-:Y:S09]  /*16500*/  FFMA.FTZ R2, R11, c[0x0][0x23c], -R4 ;  /* 0x00008f000b027a23 */ /* 0x002ff20000010804 */
[----:B------:R1:W-:Y:S01]  /*16510*/  MUFU.EX2 R168, R2 ;  /* 0x0000000200a87308 */ /* 0x0003e20000000800 */
[C---:B----4-:R-:W-:Y:S02]  /*16520*/  FMUL.FTZ R8, R0.reuse, R160 ;  /* 0x000000a000087220 */ /* 0x050fe40000410000 */
[C---:B------:R-:W-:Y:S01]  /*16530*/  FMUL.FTZ R21, R0.reuse, R149 ;  /* 0x0000009500157220 */ /* 0x040fe20000410000 */
[----:B------:R4:W5:Y:S01]  /*16540*/  LDL.S16 R160, [R1+0x74] ;  /* 0x0000740001a07983 */ /* 0x0009620000100600 */
[C---:B--2---:R-:W-:Y:S02]  /*16550*/  FFMA.FTZ R174, R0.reuse, R174, R135 ;  /* 0x000000ae00ae7223 */ /* 0x044fe40000010087 */
[C---:B------:R-:W-:Y:S01]  /*16560*/  FMUL.FTZ R4, R0.reuse, R164 ;  /* 0x000000a400047220 */ /* 0x040fe20000410000 */
[----:B------:R4:W2:Y:S01]  /*16570*/  LDL.S16 R149, [R1+0x70] ;  /* 0x0000700001957983 */ /* 0x0008a20000100600 */
[C---:B------:R-:W-:Y:S02]  /*16580*/  FMUL.FTZ R5, R0.reuse, R165 ;  /* 0x000000a500057220 */ /* 0x040fe40000410000 */
[C---:B------:R-:W-:Y:S02]  /*16590*/  FMUL.FTZ R9, R0.reuse, R161 ;  /* 0x000000a100097220 */ /* 0x040fe40000410000 */
[C---:B------:R-:W-:Y:S02]  /*165a0*/  FMUL.FTZ R12, R0.reuse, R156 ;  /* 0x0000009c000c7220 */ /* 0x040fe40000410000 */
[C---:B------:R-:W-:Y:S02]  /*165b0*/  FMUL.FTZ R13, R0.reuse, R157 ;  /* 0x0000009d000d7220 */ /* 0x040fe40000410000 */
[C---:B------:R-:W-:Y:S02]  /*165c0*/  FMUL.FTZ R16, R0.reuse, R152 ;  /* 0x0000009800107220 */ /* 0x040fe40000410000 */
[----:B-1----:R-:W-:Y:S01]  /*165d0*/  FMUL.FTZ R2, R3, c[0x0][0x23c] ;  /* 0x00008f0003027a20 */ /* 0x002fe20000410000 */
[----:B------:R-:W-:Y:S01]  /*165e0*/  LOP3.LUT R3, R249, UR4, R250, 0x96, !PT ;  /* 0x00000004f9037c12 */ /* 0x000fe2000f8e96fa */
[C---:B------:R-:W-:Y:S01]  /*165f0*/  FMUL.FTZ R17, R0.reuse, R153 ;  /* 0x0000009900117220 */ /* 0x040fe20000410000 */
[----:B------:R-:W-:Y:S01]  /*16600*/  UIADD3 UR4, UR25, -0x56f99767, URZ ;  /* 0xa906689919047890 */ /* 0x000fe2000fffe03f */
[C---:B------:R-:W-:Y:S02]  /*16610*/  FMUL.FTZ R20, R0.reuse, R148 ;  /* 0x0000009400147220 */ /* 0x040fe40000410000 */
[C---:B------:R-:W-:Y:S01]  /*16620*/  FMUL.FTZ R24, R0.reuse, R144 ;  /* 0x0000009000187220 */ /* 0x040fe20000410000 */
[----:B------:R-:W-:Y:S01]  /*16630*/  MUFU.EX2 R2, R2 ;  /* 0x0000000200027308 */ /* 0x000fe20000000800 */
[C---:B------:R-:W-:Y:S02]  /*16640*/  FMUL.FTZ R25, R0.reuse, R145 ;  /* 0x0000009100197220 */ /* 0x040fe40000410000 */
[C---:B------:R-:W-:Y:S02]  /*16650*/  FMUL.FTZ R28, R0.reuse, R140 ;  /* 0x0000008c001c7220 */ /* 0x040fe40000410000 */
[C---:B------:R-:W-:Y:S02]  /*16660*/  FMUL.FTZ R29, R0.reuse, R141 ;  /* 0x0000008d001d7220 */ /* 0x040fe40000410000 */
[C---:B------:R-:W-:Y:S01]  /*16670*/  FMUL.FTZ R32, R0.reuse, R136 ;  /* 0x0000008800207220 */ /* 0x040fe20000410000 */
[----:B------:R-:W-:Y:S01]  /*16680*/  LOP3.LUT R136, R251, UR5, RZ, 0x3c, !PT ;  /* 0x00000005fb887c12 */ /* 0x000fe2000f8e3cff */
[C---:B------:R-:W-:Y:S01]  /*16690*/  FMUL.FTZ R33, R0.reuse, R137 ;  /* 0x0000008900217220 */ /* 0x040fe20000410000 */
[----:B------:R-:W-:Y:S01]  /*166a0*/  MUFU.EX2 R145, R175 ;  /* 0x000000af00917308 */ /* 0x000fe20000000800 */
[C---:B------:R-:W-:Y:S01]  /*166b0*/  FMUL.FTZ R36, R0.reuse, R36 ;  /* 0x0000002400247220 */ /* 0x040fe20000410000 */
[----:B------:R-:W-:Y:S01]  /*166c0*/  UIADD3 UR5, UR24, 0x1715609d, URZ ;  /* 0x1715609d18057890 */ /* 0x000fe2000fffe03f */
[C---:B------:R-:W-:Y:S02]  /*166d0*/  FMUL.FTZ R37, R0.reuse, R37 ;  /* 0x0000002500257220 */ /* 0x040fe40000410000 */
[C---:B------:R-:W-:Y:S02]  /*166e0*/  FMUL.FTZ R40, R0.reuse, R40 ;  /* 0x0000002800287220 */ /* 0x040fe40000410000 */
[C---:B------:R-:W-:Y:S02]  /*166f0*/  FMUL.FTZ R41, R0.reuse, R41 ;  /* 0x0000002900297220 */ /* 0x040fe40000410000 */
[C---:B------:R-:W-:Y:S01]  /*16700*/  FMUL.FTZ R44, R0.reuse, R44 ;  /* 0x0000002c002c7220 */ /* 0x040fe20000410000 */
[----:B------:R-:W1:Y:S01]  /*16710*/  MUFU.EX2 R144, R177 ;  /* 0x000000b100907308 */ /* 0x000e620000000800 */
        /* <DEDUP_REMOVED lines=11> */
[----:B------:R-:W-:Y:S01]  /*167d0*/  FMUL.FTZ R68, R0, R68 ;  /* 0x0000004400447220 */ /* 0x000fe20000410000 */
        /* <DEDUP_REMOVED lines=32> */
[----:B------:R1:W1:Y:S01]  /*169e0*/  MUFU.EX2 R0, R6 ;  /* 0x0000000600007308 */ /* 0x0002620000000800 */
[C---:B---3--:R-:W-:Y:S02]  /*169f0*/  FFMA.FTZ R141, R2.reuse, R7, R171 ;  /* 0x00000007028d7223 */ /* 0x048fe400000100ab */
        /* <DEDUP_REMOVED lines=11> */
[C---:B-1----:R-:W-:Y:S02]  /*16ab0*/  FMUL.FTZ R6, R2.reuse, R166 ;  /* 0x000000a602067220 */ /* 0x042fe40000410000 */
[----:B------:R-:W3:Y:S01]  /*16ac0*/  LDL.64 R166, [R1+0x80] ;  /* 0x0000800001a67983 */ /* 0x000ee20000100a00 */
        /* <DEDUP_REMOVED lines=52> */
[----:B------:R-:W-:Y:S01]  /*16e10*/  F2FP.BF16.PACK_AB R2, R134, R135 ;  /* 0x000000878602723e */ /* 0x000fe200000010ff */
[----:B------:R-:W-:Y:S01]  /*16e20*/  IMAD.WIDE.U32 R138, R136, -0x326172a9, RZ ;  /* 0xcd9e8d57888a7825 */ /* 0x000fe200078e00ff */
[----:B------:R1:W1:Y:S03]  /*16e30*/  MUFU.EX2 R135, R176 ;  /* 0x000000b000877308 */ /* 0x0002660000000800 */
[----:B------:R-:W-:Y:S04]  /*16e40*/  IMAD.WIDE.U32 R156, R3, -0x326172a9, RZ ;  /* 0xcd9e8d57039c7825 */ /* 0x000fe800078e00ff */
[----:B------:R-:W-:Y:S01]  /*16e50*/  FADD.FTZ R3, R134, R174 ;  /* 0x000000ae86037221 */ /* 0x000fe20000010000 */
[----:B------:R-:W-:Y:S01]  /*16e60*/  LOP3.LUT R138, R157, UR30, R138, 0x96, !PT ;  /* 0x0000001e9d8a7c12 */ /* 0x000fe2000f8e968a */
[C---:B------:R-:W-:Y:S01]  /*16e70*/  FADD.FTZ R141, R170.reuse, R141 ;  /* 0x0000008daa8d7221 */ /* 0x040fe20000010000 */
[----:B------:R-:W2:Y:S01]  /*16e80*/  LDC.U8 R174, c[0x0][0x2d8] ;  /* 0x0000b600ffae7b82 */ /* 0x000ea20000000000 */
[----:B------:R-:W-:Y:S01]  /*16e90*/  FADD.FTZ R140, R173, R3 ;  /* 0x00000003ad8c7221 */ /* 0x000fe20000010000 */
[----:B------:R-:W-:Y:S02]  /*16ea0*/  F2FP.BF16.PACK_AB R134, R170, R171 ;  /* 0x000000abaa86723e */ /* 0x000fe400000010ff */
[C---:B------:R-:W-:Y:S01]  /*16eb0*/  F2FP.BF16.PACK_AB R3, R172.reuse, R173 ;  /* 0x000000adac03723e */ /* 0x040fe200000010ff */
[----:B------:R-:W-:Y:S01]  /*16ec0*/  FADD.FTZ R140, R172, R140 ;  /* 0x0000008cac8c7221 */ /* 0x000fe20000010000 */
[----:B-1----:R4:W4:Y:S01]  /*16ed0*/  LDL.S16 R176, [R1+0x78] ;  /* 0x0000780001b07983 */ /* 0x0029220000100600 */
[----:B---3--:R-:W-:Y:S01]  /*16ee0*/  LOP3.LUT R136, R139, UR33, R166, 0x96, !PT ;  /* 0x000000218b887c12 */ /* 0x008fe2000f8e96a6 */
[----:B------:R-:W-:Y:S04]  /*16ef0*/  IMAD.WIDE.U32 R138, R138, -0x2daee0ad, RZ ;  /* 0xd2511f538a8a7825 */ /* 0x000fe800078e00ff */
[----:B------:R-:W-:Y:S05]  /*16f00*/  IMAD.WIDE.U32 R136, R136, -0x2daee0ad, RZ ;  /* 0xd2511f5388887825 */ /* 0x000fea00078e00ff */
[----:B------:R-:W-:Y:S02]  /*16f10*/  LOP3.LUT R137, R137, UR35, R248, 0x96, !PT ;  /* 0x0000002389897c12 */ /* 0x000fe4000f8e96f8 */
[----:B------:R-:W-:Y:S01]  /*16f20*/  LOP3.LUT R142, R139, UR34, R136, 0x96, !PT ;  /* 0x000000228b8e7c12 */ /* 0x000fe2000f8e9688 */
[----:B------:R-:W-:Y:S01]  /*16f30*/  FADD.FTZ R139, R169, R141 ;  /* 0x0000008da98b7221 */ /* 0x000fe20000010000 */
[C---:B------:R-:W-:Y:S01]  /*16f40*/  F2FP.BF16.PACK_AB R169, R168.reuse, R169 ;  /* 0x000000a9a8a9723e */ /* 0x040fe200000010ff */
[----:B------:R-:W-:Y:S04]  /*16f50*/  IMAD.WIDE.U32 R136, R137, -0x326172a9, RZ ;  /* 0xcd9e8d5789887825 */ /* 0x000fe800078e00ff */
[----:B------:R-:W-:Y:S02]  /*16f60*/  FADD.FTZ R143, R168, R139 ;  /* 0x0000008ba88f7221 */ /* 0x000fe40000010000 */
[----:B------:R-:W-:Y:S01]  /*16f70*/  FADD.FTZ R139, R0, R140 ;  /* 0x0000008c008b7221 */ /* 0x000fe20000010000 */
[----:B------:R-:W-:Y:S02]  /*16f80*/  LOP3.LUT R140, R137, UR32, R156, 0x96, !PT ;  /* 0x00000020898c7c12 */ /* 0x000fe4000f8e969c */
[----:B------:R-:W1:Y:S01]  /*16f90*/  MUFU.EX2 R137, R179 ;  /* 0x000000b300897308 */ /* 0x000e620000000800 */
[C---:B------:R-:W-:Y:S01]  /*16fa0*/  FADD.FTZ R146, R135.reuse, R139 ;  /* 0x0000008b87927221 */ /* 0x040fe20000010000 */
[----:B------:R-:W-:Y:S01]  /*16fb0*/  F2FP.BF16.PACK_AB R0, R135, R0 ;  /* 0x000000008700723e */ /* 0x000fe200000010ff */
[----:B------:R-:W-:Y:S05]  /*16fc0*/  IMAD.WIDE.U32 R140, R140, -0x2daee0ad, RZ ;  /* 0xd2511f538c8c7825 */ /* 0x000fea00078e00ff */
[----:B------:R-:W-:Y:S01]  /*16fd0*/  LOP3.LUT R150, R141, UR7, R138, 0x96, !PT ;  /* 0x000000078d967c12 */ /* 0x000fe2000f8e968a */
[----:B------:R-:W-:Y:S01]  /*16fe0*/  IMAD.WIDE.U32 R138, R142, -0x326172a9, RZ ;  /* 0xcd9e8d578e8a7825 */ /* 0x000fe200078e00ff */
[----:B------:R-:W3:Y:S03]  /*16ff0*/  MUFU.EX2 R135, R180 ;  /* 0x000000b400877308 */ /* 0x000ee60000000800 */
[----:B------:R-:W-:Y:S01]  /*17000*/  IMAD.WIDE.U32 R150, R150, -0x326172a9, RZ ;  /* 0xcd9e8d5796967825 */ /* 0x000fe200078e00ff */
[----:B------:R-:W-:Y:S03]  /*17010*/  LOP3.LUT R154, R139, UR31, R136, 0x96, !PT ;  /* 0x0000001f8b9a7c12 */ /* 0x000fe6000f8e9688 */
[----:B------:R-:W-:Y:S01]  /*17020*/  FADD.FTZ R136, R145, R143 ;  /* 0x0000008f91887221 */ /* 0x000fe20000010000 */
[----:B------:R-:W-:Y:S01]  /*17030*/  LOP3.LUT R148, R151, UR5, R138, 0x96, !PT ;  /* 0x0000000597947c12 */ /* 0x000fe2000f8e968a */
[----:B------:R-:W-:Y:S01]  /*17040*/  IMAD.WIDE.U32 R154, R154, -0x2daee0ad, RZ ;  /* 0xd2511f539a9a7825 */ /* 0x000fe200078e00ff */
[----:B------:R-:W5:Y:S03]  /*17050*/  MUFU.EX2 R139, R178 ;  /* 0x000000b2008b7308 */ /* 0x000f660000000800 */
[----:B------:R-:W-:Y:S01]  /*17060*/  FADD.FTZ R144, R144, R136 ;  /* 0x0000008890907221 */ /* 0x000fe20000010000 */
[----:B------:R-:W-:Y:S01]  /*17070*/  LOP3.LUT R142, R155, UR4, R140, 0x96, !PT ;  /* 0x000000049b8e7c12 */ /* 0x000fe2000f8e968c */
[----:B-1----:R-:W-:Y:S04]  /*17080*/  FADD.FTZ R140, R137, R146 ;  /* 0x00000092898c7221 */ /* 0x002fe80000010000 */
[----:B------:R-:W-:Y:S01]  /*17090*/  IMAD.WIDE.U32 R142, R142, -0x326172a9, RZ ;  /* 0xcd9e8d578e8e7825 */ /* 0x000fe200078e00ff */
[----:B------:R-:W1:Y:S04]  /*170a0*/  MUFU.EX2 R138, R212 ;  /* 0x000000d4008a7308 */ /* 0x000e680000000800 */
[----:B------:R-:W-:Y:S01]  /*170b0*/  LOP3.LUT R136, R143, UR20, R150, 0x96, !PT ;  /* 0x000000148f887c12 */ /* 0x000fe2000f8e9696 */
[C---:B---3--:R-:W-:Y:S01]  /*170c0*/  FADD.FTZ R141, R135.reuse, R140 ;  /* 0x0000008c878d7221 */ /* 0x048fe20000010000 */
[----:B------:R-:W-:Y:S02]  /*170d0*/  F2FP.BF16.PACK_AB R137, R135, R137 ;  /* 0x000000898789723e */ /* 0x000fe400000010ff */
[----:B------:R-:W-:Y:S02]  /*170e0*/  LOP3.LUT R135, R136, 0xff, RZ, 0xc0, !PT ;  /* 0x000000ff88877812 */ /* 0x000fe400078ec0ff */
[----:B------:R-:W-:Y:S02]  /*170f0*/  MUFU.EX2 R180, R227 ;  /* 0x000000e300b47308 */ /* 0x000fe40000000800 */
[----:B--2---:R-:W-:Y:S02]  /*17100*/  ISETP.GE.U32.AND P0, PT, R174, R135, PT ;  /* 0x00000087ae00720c */ /* 0x004fe40003f06070 */
[----:B------:R-:W-:Y:S01]  /*17110*/  PRMT R135, R2, 0x7632, R135 ;  /* 0x0000763202877816 */ /* 0x000fe20000000087 */
[----:B-----5:R-:W-:Y:S01]  /*17120*/  FADD.FTZ R140, R139, R144 ;  /* 0x000000908b8c7221 */ /* 0x020fe20000010000 */
[C---:B-1----:R-:W-:Y:S09]  /*17130*/  F2FP.BF16.PACK_AB R153, R138.reuse, R139 ;  /* 0x0000008b8a99723e */ /* 0x042ff200000010ff */
[----:B------:R-:W-:Y:S01]  /*17140*/  @!P0 HFMA2.BF16_V2 R160, -RZ.H0_H0, RZ.H0_H0, -R2.H0_H0 ;  /* 0x200000ffffa08231 */ /* 0x000fe20000340902 */
[----:B------:R-:W-:Y:S01]  /*17150*/  FADD.FTZ R147, R138, R140 ;  /* 0x0000008c8a937221 */ /* 0x000fe20000010000 */
[----:B------:R-:W-:Y:S02]  /*17160*/  PRMT R138, R2, 0x5410, R135 ;  /* 0x00005410028a7816 */ /* 0x000fe40000000087 */
[----:B------:R-:W-:Y:S01]  /*17170*/  SHF.R.U32.HI R140, RZ, 0x10, R136 ;  /* 0x00000010ff8c7819 */ /* 0x000fe20000011688 */
[----:B------:R1:W-:Y:S01]  /*17180*/  @!P0 STL.S16 [R1+0x74], R160 ;  /* 0x000074a001008387 */ /* 0x0003e20000100600 */
[----:B------:R-:W-:Y:S02]  /*17190*/  PRMT R146, R160, 0x7610, R146 ;  /* 0x00007610a0927816 */ /* 0x000fe40000000092 */
[----:B------:R-:W-:Y:S01]  /*171a0*/  LOP3.LUT R140, R140, 0xff, RZ, 0xc0, !PT ;  /* 0x000000ff8c8c7812 */ /* 0x000fe200078ec0ff */
[----:B------:R2:W3:Y:S01]  /*171b0*/  LDL.S16 R162, [R1+0x6c] ;  /* 0x00006c0001a27983 */ /* 0x0004e20000100600 */
[----:B------:R-:W-:Y:S02]  /*171c0*/  @!P0 PRMT R2, R146, 0x5410, RZ ;  /* 0x0000541092028816 */ /* 0x000fe400000000ff */
[----:B------:R-:W-:Y:S03]  /*171d0*/  ISETP.GE.U32.AND P6, PT, R174, R140, PT ;  /* 0x0000008cae00720c */ /* 0x000fe60003fc6070 */
[----:B------:R5:W-:Y:S04]  /*171e0*/  STG.E.U16 [R210.64], R2 ;  /* 0x00000002d2007986 */ /* 0x000be8000c101516 */
[----:B-1----:R2:W2:Y:S01]  /*171f0*/  LDL.S16 R160, [R1+0x68] ;  /* 0x0000680001a07983 */ /* 0x0024a20000100600 */
[----:B-----5:R-:W-:Y:S02]  /*17200*/  LOP3.LUT R2, R136, 0xffff, RZ, 0xc0, !PT ;  /* 0x0000ffff88027812 */ /* 0x020fe400078ec0ff */
[----:B------:R-:W-:Y:S02]  /*17210*/  SHF.R.U32.HI R136, RZ, 0x18, R136 ;  /* 0x00000018ff887819 */ /* 0x000fe40000011688 */
[----:B------:R-:W-:Y:S02]  /*17220*/  SHF.R.U32.HI R139, RZ, 0x8, R2 ;  /* 0x00000008ff8b7819 */ /* 0x000fe40000011602 */
[----:B------:R-:W1:Y:S01]  /*17230*/  MUFU.EX2 R2, R213 ;  /* 0x000000d500027308 */ /* 0x000e620000000800 */
[C---:B------:R-:W-:Y:S02]  /*17240*/  ISETP.GE.U32.AND P1, PT, R174.reuse, R136, PT ;  /* 0x00000088ae00720c */ /* 0x040fe40003f26070 */
[----:B------:R-:W-:Y:S01]  /*17250*/  LOP3.LUT R139, R139, 0xffff, RZ, 0xc0, !PT ;  /* 0x0000ffff8b8b7812 */ /* 0x000fe200078ec0ff */
[----:B----4-:R-:W-:Y:S03]  /*17260*/  @!P6 HFMA2.BF16_V2 R176, -RZ.H0_H0, RZ.H0_H0, -R134.H0_H0 ;  /* 0x200000ffffb0e231 */ /* 0x010fe60000340986 */
[----:B------:R-:W-:Y:S02]  /*17270*/  ISETP.GE.U32.AND P0, PT, R174, R139, PT ;  /* 0x0000008bae00720c */ /* 0x000fe40003f06070 */
[----:B------:R-:W-:Y:S01]  /*17280*/  PRMT R145, R176, 0x7610, R145 ;  /* 0x00007610b0917816 */ /* 0x000fe20000000091 */
[----:B------:R-:W4:Y:S10]  /*17290*/  MUFU.EX2 R139, R214 ;  /* 0x000000d6008b7308 */ /* 0x000f340000000800 */
[----:B------:R-:W-:Y:S01]  /*172a0*/  @!P0 HFMA2.BF16_V2 R149, -RZ.H0_H0, RZ.H0_H0, -R135.H0_H0 ;  /* 0x200000ffff958231 */ /* 0x000fe20000340987 */
[----:B-1----:R-:W-:Y:S04]  /*172b0*/  FADD.FTZ R136, R2, R141 ;  /* 0x0000008d02887221 */ /* 0x002fe80000010000 */
[----:B------:R1:W-:Y:S01]  /*172c0*/  @!P0 STL.S16 [R1+0x70], R149 ;  /* 0x0000709501008387 */ /* 0x0003e20000100600 */
[----:B------:R-:W-:Y:S03]  /*172d0*/  PRMT R140, R149, 0x7610, R140 ;  /* 0x00007610958c7816 */ /* 0x000fe6000000008c */
[----:B------:R2:W5:Y:S01]  /*172e0*/  LDL.S16 R151, [R1+0x64] ;  /* 0x0000640001977983 */ /* 0x0005620000100600 */
[----:B------:R-:W-:Y:S02]  /*172f0*/  @!P0 PRMT R135, R140, 0x5410, RZ ;  /* 0x000054108c878816 */ /* 0x000fe400000000ff */
[----:B------:R-:W-:Y:S02]  /*17300*/  IADD3 R212, P0, R210, UR28, RZ ;  /* 0x0000001cd2d47c10 */ /* 0x000fe4000ff1e0ff */
[----:B----4-:R-:W-:Y:S01]  /*17310*/  F2FP.BF16.PACK_AB R2, R139, R2 ;  /* 0x000000028b02723e */ /* 0x010fe200000010ff */
[----:B------:R4:W-:Y:S01]  /*17320*/  STG.E.U16 [R210.64+0x2], R135 ;  /* 0x00000287d2007986 */ /* 0x0009e2000c101516 */
[----:B------:R-:W-:Y:S01]  /*17330*/  IADD3.X R213, R211, UR14, RZ, P0, !PT ;  /* 0x0000000ed3d57c10 */ /* 0x000fe200087fe4ff */
[--C-:B------:R-:W-:Y:S01]  /*17340*/  FADD.FTZ R146, R139, R136.reuse ;  /* 0x000000888b927221 */ /* 0x100fe20000010000 */
[----:B------:R-:W-:Y:S01]  /*17350*/  PRMT R136, R3, 0x7632, R136 ;  /* 0x0000763203887816 */ /* 0x000fe20000000088 */
[----:B-1----:R1:W5:Y:S04]  /*17360*/  LDL.S16 R149, [R1+0x60] ;  /* 0x0000600001957983 */ /* 0x0023680000100600 */
[----:B------:R-:W-:Y:S04]  /*17370*/  @!P6 STL.S16 [R1+0x78], R176 ;  /* 0x000078b00100e387 */ /* 0x000fe80000100600 */
[----:B------:R-:W-:Y:S01]  /*17380*/  LDSM.16.MT88.4 R176, [R182+0x13800] ;  /* 0x01380000b6b0783b */ /* 0x000fe20000004200 */
[C---:B----4-:R-:W-:Y:S04]  /*17390*/  PRMT R135, R134.reuse, 0x7632, R135 ;  /* 0x0000763286877816 */ /* 0x050fe80000000087 */
[----:B------:R-:W-:Y:S02]  /*173a0*/  PRMT R140, R134, 0x5410, R135 ;  /* 0x00005410868c7816 */ /* 0x000fe40000000087 */
[----:B------:R-:W-:Y:S02]  /*173b0*/  @!P6 PRMT R134, R145, 0x5410, RZ ;  /* 0x000054109186e816 */ /* 0x000fe400000000ff */
[----:B------:R1:W4:Y:S04]  /*173c0*/  LDL.S16 R145, [R1+0x44] ;  /* 0x0000440001917983 */ /* 0x0003280000100600 */
[----:B------:R1:W-:Y:S02]  /*173d0*/  STG.E.U16 [R212.64], R134 ;  /* 0x00000086d4007986 */ /* 0x0003e4000c101516 */
[----:B-1----:R-:W-:Y:S04]  /*173e0*/  LOP3.LUT R134, R142, 0xff, RZ, 0xc0, !PT ;  /* 0x000000ff8e867812 */ /* 0x002fe800078ec0ff */
[----:B------:R-:W-:Y:S02]  /*173f0*/  ISETP.GE.U32.AND P0, PT, R174, R134, PT ;  /* 0x00000086ae00720c */ /* 0x000fe40003f06070 */
[----:B------:R-:W-:Y:S01]  /*17400*/  PRMT R134, R169, 0x7610, R134 ;  /* 0x00007610a9867816 */ /* 0x000fe20000000086 */
[----:B---3--:R-:W-:Y:S05]  /*17410*/  @!P1 HFMA2.BF16_V2 R162, -RZ.H0_H0, RZ.H0_H0, -R135.H0_H0 ;  /* 0x200000ffffa29231 */ /* 0x008fea0000340987 */
[----:B------:R-:W-:Y:S01]  /*17420*/  PRMT R139, R162, 0x7610, R139 ;  /* 0x00007610a28b7816 */ /* 0x000fe2000000008b */
[----:B------:R1:W-:Y:S03]  /*17430*/  @!P1 STL.S16 [R1+0x6c], R162 ;  /* 0x00006ca201009387 */ /* 0x0003e60000100600 */
[----:B------:R-:W-:Y:S02]  /*17440*/  @!P1 PRMT R135, R139, 0x5410, RZ ;  /* 0x000054108b879816 */ /* 0x000fe400000000ff */
[----:B------:R-:W-:Y:S03]  /*17450*/  PRMT R139, R3, 0x5410, R136 ;  /* 0x00005410038b7816 */ /* 0x000fe60000000088 */
[----:B------:R-:W-:Y:S01]  /*17460*/  STG.E.U16 [R212.64+0x2], R135 ;  /* 0x00000287d4007986 */ /* 0x000fe2000c101516 */
[----:B--2---:R-:W-:Y:S05]  /*17470*/  @!P0 HFMA2.BF16_V2 R160, -RZ.H0_H0, RZ.H0_H0, -R3.H0_H0 ;  /* 0x200000ffffa08231 */ /* 0x004fea0000340903 */
[----:B------:R-:W-:Y:S01]  /*17480*/  PRMT R141, R160, 0x7610, R141 ;  /* 0x00007610a08d7816 */ /* 0x000fe2000000008d */
[----:B------:R-:W-:Y:S03]  /*17490*/  @!P0 STL.S16 [R1+0x68], R160 ;  /* 0x000068a001008387 */ /* 0x000fe60000100600 */
[----:B------:R-:W-:Y:S01]  /*174a0*/  @!P0 PRMT R3, R141, 0x5410, RZ ;  /* 0x000054108d038816 */ /* 0x000fe200000000ff */
[----:B-1----:R1:W2:Y:S01]  /*174b0*/  LDL.S16 R162, [R1+0x5c] ;  /* 0x00005c0001a27983 */ /* 0x0022a20000100600 */
[----:B------:R-:W-:Y:S03]  /*174c0*/  MUFU.EX2 R141, R215 ;  /* 0x000000d7008d7308 */ /* 0x000fe60000000800 */
[----:B------:R3:W-:Y:S02]  /*174d0*/  STG.E.U16 [R210.64+0x10], R3 ;  /* 0x00001003d2007986 */ /* 0x0007e4000c101516 */
[----:B---3--:R-:W-:Y:S04]  /*174e0*/  LOP3.LUT R3, R142, 0xffff, RZ, 0xc0, !PT ;  /* 0x0000ffff8e037812 */ /* 0x008fe800078ec0ff */
[----:B------:R-:W-:Y:S04]  /*174f0*/  SHF.R.U32.HI R3, RZ, 0x8, R3 ;  /* 0x00000008ff037819 */ /* 0x000fe80000011603 */
[----:B------:R-:W-:Y:S04]  /*17500*/  LOP3.LUT R3, R3, 0xffff, RZ, 0xc0, !PT ;  /* 0x0000ffff03037812 */ /* 0x000fe800078ec0ff */
[C---:B------:R-:W-:Y:S02]  /*17510*/  ISETP.GE.U32.AND P1, PT, R174.reuse, R3, PT ;  /* 0x00000003ae00720c */ /* 0x040fe40003f26070 */
[----:B------:R-:W-:Y:S04]  /*17520*/  SHF.R.U32.HI R3, RZ, 0x10, R142 ;  /* 0x00000010ff037819 */ /* 0x000fe8000001168e */
[----:B------:R-:W-:Y:S04]  /*17530*/  LOP3.LUT R3, R3, 0xff, RZ, 0xc0, !PT ;  /* 0x000000ff03037812 */ /* 0x000fe800078ec0ff */
[----:B------:R-:W-:Y:S02]  /*17540*/  ISETP.GE.U32.AND P0, PT, R174, R3, PT ;  /* 0x00000003ae00720c */ /* 0x000fe40003f06070 */
[----:B------:R-:W-:Y:S01]  /*17550*/  PRMT R3, R169, 0x7632, R3 ;  /* 0x00007632a9037816 */ /* 0x000fe20000000003 */
[----:B-----5:R-:W-:Y:S05]  /*17560*/  @!P1 HFMA2.BF16_V2 R151, -RZ.H0_H0, RZ.H0_H0, -R136.H0_H0 ;  /* 0x200000ffff979231 */ /* 0x020fea0000340988 */
[----:B------:R-:W-:Y:S01]  /*17570*/  PRMT R144, R151, 0x7610, R144 ;  /* 0x0000761097907816 */ /* 0x000fe20000000090 */
[----:B------:R-:W-:Y:S03]  /*17580*/  @!P1 STL.S16 [R1+0x64], R151 ;  /* 0x0000649701009387 */ /* 0x000fe60000100600 */
[----:B------:R-:W-:Y:S01]  /*17590*/  @!P1 PRMT R136, R144, 0x5410, RZ ;  /* 0x0000541090889816 */ /* 0x000fe200000000ff */
[----:B------:R-:W-:Y:S01]  /*175a0*/  @!P0 HFMA2.BF16_V2 R149, -RZ.H0_H0, RZ.H0_H0, -R134.H0_H0 ;  /* 0x200000ffff958231 */ /* 0x000fe20000340986 */
[----:B------:R-:W-:Y:S03]  /*175b0*/  PRMT R144, R134, 0x5410, R3 ;  /* 0x0000541086907816 */ /* 0x000fe60000000003 */
[----:B------:R3:W-:Y:S01]  /*175c0*/  STG.E.U16 [R210.64+0x12], R136 ;  /* 0x00001288d2007986 */ /* 0x0007e2000c101516 */
[----:B------:R-:W-:Y:S03]  /*175d0*/  PRMT R135, R149, 0x7610, R135 ;  /* 0x0000761095877816 */ /* 0x000fe60000000087 */
[----:B------:R5:W-:Y:S01]  /*175e0*/  @!P0 STL.S16 [R1+0x60], R149 ;  /* 0x0000609501008387 */ /* 0x000be20000100600 */
[----:B------:R-:W-:Y:S02]  /*175f0*/  @!P0 PRMT R134, R135, 0x5410, RZ ;  /* 0x0000541087868816 */ /* 0x000fe400000000ff */
[----:B------:R-:W1:Y:S03]  /*17600*/  MUFU.EX2 R135, R221 ;  /* 0x000000dd00877308 */ /* 0x000e660000000800 */
[----:B------:R4:W-:Y:S07]  /*17610*/  STG.E.U16 [R212.64+0x10], R134 ;  /* 0x00001086d4007986 */ /* 0x0009ee000c101516 */
[----:B---3--:R3:W-:Y:S01]  /*17620*/  MUFU.EX2 R136, R224 ;  /* 0x000000e000887308 */ /* 0x0087e20000000800 */
[----:B-----5:R-:W-:Y:S01]  /*17630*/  IMAD.WIDE.U32 R148, R148, -0x2daee0ad, RZ ;  /* 0xd2511f5394947825 */ /* 0x020fe200078e00ff */
[----:B-1----:R-:W-:Y:S02]  /*17640*/  F2FP.BF16.PACK_AB R164, R135, R141 ;  /* 0x0000008d87a4723e */ /* 0x002fe400000010ff */
[----:B----4-:R-:W-:Y:S04]  /*17650*/  SHF.R.U32.HI R134, RZ, 0x18, R142 ;  /* 0x00000018ff867819 */ /* 0x010fe8000001168e */
[----:B------:R-:W-:Y:S01]  /*17660*/  ISETP.GE.U32.AND P0, PT, R174, R134, PT ;  /* 0x00000086ae00720c */ /* 0x000fe20003f06070 */
[----:B---3--:R-:W1:Y:S11]  /*17670*/  LDC.U8 R224, c[0x0][0x2d8] ;  /* 0x0000b600ffe07b82 */ /* 0x008e760000000000 */
[----:B------:R-:W-:Y:S01]  /*17680*/  @!UPT UIADD3 URZ, URZ, URZ, URZ ;  /* 0x0000003f3f3ff290 */ /* 0x000fe2000fffe03f */
[----:B------:R-:W-:Y:S05]  /*17690*/  @!P0 HFMA2.BF16_V2 R145, -RZ.H0_H0, RZ.H0_H0, -R3.H0_H0 ;  /* 0x200000ffff918231 */ /* 0x000fea0000340903 */
[----:B------:R3:W-:Y:S01]  /*176a0*/  @!P0 STL.S16 [R1+0x44], R145 ;  /* 0x0000449101008387 */ /* 0x0007e20000100600 */
[----:B------:R-:W-:Y:S03]  /*176b0*/  PRMT R134, R145, 0x7610, R134 ;  /* 0x0000761091867816 */ /* 0x000fe60000000086 */
[----:B------:R4:W5:Y:S01]  /*176c0*/  LDL.S16 R160, [R1+0x58] ;  /* 0x0000580001a07983 */ /* 0x0009620000100600 */
[----:B------:R-:W-:Y:S02]  /*176d0*/  @!P0 PRMT R3, R134, 0x5410, RZ ;  /* 0x0000541086038816 */ /* 0x000fe400000000ff */
[C-C-:B------:R-:W-:Y:S01]  /*176e0*/  LOP3.LUT R134, R149.reuse, UR19, R154.reuse, 0x96, !PT ;  /* 0x0000001395867c12 */ /* 0x140fe2000f8e969a */
[----:B------:R4:W4:Y:S01]  /*176f0*/  LDL.S16 R170, [R1+0x54] ;  /* 0x0000540001aa7983 */ /* 0x0009220000100600 */
[----:B------:R-:W-:Y:S03]  /*17700*/  LOP3.LUT R154, R149, UR19, R154, 0x96, !PT ;  /* 0x00000013959a7c12 */ /* 0x000fe6000f8e969a */
[----:B------:R1:W-:Y:S01]  /*17710*/  STG.E.U16 [R212.64+0x12], R3 ;  /* 0x00001203d4007986 */ /* 0x0003e2000c101516 */
[----:B---3--:R-:W3:Y:S01]  /*17720*/  MUFU.EX2 R145, R222 ;  /* 0x000000de00917308 */ /* 0x008ee20000000800 */
[----:B-1----:R-:W-:Y:S04]  /*17730*/  FADD.FTZ R3, R141, R147 ;  /* 0x000000938d037221 */ /* 0x002fe80000010000 */
[----:B------:R-:W-:Y:S01]  /*17740*/  FADD.FTZ R151, R135, R3 ;  /* 0x0000000387977221 */ /* 0x000fe20000010000 */
[----:B------:R-:W-:Y:S02]  /*17750*/  LOP3.LUT R3, R134, 0xff, RZ, 0xc0, !PT ;  /* 0x000000ff86037812 */ /* 0x000fe400078ec0ff */
[----:B------:R-:W-:Y:S02]  /*17760*/  PRMT R135, R0, 0x7632, R135 ;  /* 0x0000763200877816 */ /* 0x000fe40000000087 */
[----:B------:R-:W-:Y:S01]  /*17770*/  ISETP.GE.U32.AND P0, PT, R224, R3, PT ;  /* 0x00000003e000720c */ /* 0x000fe20003f06070 */
[----:B---3--:R-:W-:Y:S01]  /*17780*/  FADD.FTZ R141, R145, R146 ;  /* 0x00000092918d7221 */ /* 0x008fe20000010000 */
[----:B------:R-:W-:Y:S02]  /*17790*/  PRMT R147, R0, 0x5410, R135 ;  /* 0x0000541000937816 */ /* 0x000fe40000000087 */
[C---:B------:R-:W-:Y:S01]  /*177a0*/  F2FP.BF16.PACK_AB R3, R136.reuse, R145 ;  /* 0x000000918803723e */ /* 0x040fe200000010ff */
[----:B------:R-:W-:Y:S02]  /*177b0*/  FADD.FTZ R155, R136, R141 ;  /* 0x0000008d889b7221 */ /* 0x000fe40000010000 */
[----:B------:R-:W1:Y:S10]  /*177c0*/  MUFU.EX2 R141, R223 ;  /* 0x000000df008d7308 */ /* 0x000e740000000800 */
[----:B------:R-:W3:Y:S01]  /*177d0*/  MUFU.EX2 R136, R225 ;  /* 0x000000e100887308 */ /* 0x000ee20000000800 */
[----:B--2---:R-:W-:Y:S05]  /*177e0*/  @!P0 HFMA2.BF16_V2 R162, -RZ.H0_H0, RZ.H0_H0, -R0.H0_H0 ;  /* 0x200000ffffa28231 */ /* 0x004fea0000340900 */
[----:B------:R-:W-:Y:S01]  /*177f0*/  PRMT R161, R162, 0x7610, R161 ;  /* 0x00007610a2a17816 */ /* 0x000fe200000000a1 */
[----:B------:R-:W-:Y:S03]  /*17800*/  @!P0 STL.S16 [R1+0x5c], R162 ;  /* 0x00005ca201008387 */ /* 0x000fe60000100600 */
[----:B------:R-:W-:Y:S01]  /*17810*/  @!P0 PRMT R0, R161, 0x5410, RZ ;  /* 0x00005410a1008816 */ /* 0x000fe200000000ff */
[----:B------:R2:W2:Y:S04]  /*17820*/  LDL.S16 R169, [R1+0x50] ;  /* 0x0000500001a97983 */ /* 0x0004a80000100600 */
[----:B------:R1:W-:Y:S04]  /*17830*/  STG.E.U16 [R210.64+0x20], R0 ;  /* 0x00002000d2007986 */ /* 0x0003e8000c101516 */
[----:B------:R1:W2:Y:S02]  /*17840*/  LDL.S16 R168, [R1+0x4c] ;  /* 0x00004c0001a87983 */ /* 0x0002a40000100600 */
        /* <DEDUP_REMOVED lines=11> */
[----:B-----5:R-:W-:Y:S08]  /*17900*/  @!P0 HFMA2.BF16_V2 R160, -RZ.H0_H0, RZ.H0_H0, -R135.H0_H0 ;  /* 0x200000ffffa08231 */ /* 0x020ff00000340987 */
[----:B----4-:R-:W-:Y:S01]  /*17910*/  @!P6 HFMA2.BF16_V2 R170, -RZ.H0_H0, RZ.H0_H0, -R134.H0_H0 ;  /* 0x200000ffffaae231 */ /* 0x010fe20000340986 */
[----:B------:R1:W-:Y:S01]  /*17920*/  @!P0 STL.S16 [R1+0x58], R160 ;  /* 0x000058a001008387 */ /* 0x0003e20000100600 */
[----:B------:R-:W-:Y:S03]  /*17930*/  PRMT R145, R160, 0x7610, R145 ;  /* 0x00007610a0917816 */ /* 0x000fe60000000091 */
[----:B------:R4:W5:Y:S01]  /*17940*/  LDL.S16 R162, [R1+0x38] ;  /* 0x0000380001a27983 */ /* 0x0009620000100600 */
[----:B------:R-:W-:Y:S02]  /*17950*/  @!P0 PRMT R135, R145, 0x5410, RZ ;  /* 0x0000541091878816 */ /* 0x000fe400000000ff */
[----:B------:R-:W-:Y:S01]  /*17960*/  LOP3.LUT R145, R148, 0xffff, RZ, 0xc0, !PT ;  /* 0x0000ffff94917812 */ /* 0x000fe200078ec0ff */
[----:B------:R4:W4:Y:S01]  /*17970*/  LDL.S16 R161, [R1+0x34] ;  /* 0x0000340001a17983 */ /* 0x0009220000100600 */
[----:B------:R-:W-:Y:S02]  /*17980*/  ISETP.GE.U32.AND P0, PT, R224, R0, PT ;  /* 0x00000000e000720c */ /* 0x000fe40003f06070 */
[----:B------:R-:W-:Y:S01]  /*17990*/  PRMT R163, R170, 0x7610, R163 ;  /* 0x00007610aaa37816 */ /* 0x000fe200000000a3 */
[----:B------:R3:W-:Y:S01]  /*179a0*/  STG.E.U16 [R210.64+0x22], R135 ;  /* 0x00002287d2007986 */ /* 0x0007e2000c101516 */
[----:B------:R-:W-:Y:S02]  /*179b0*/  PRMT R0, R152, 0x7632, R0 ;  /* 0x0000763298007816 */ /* 0x000fe40000000000 */
[----:B------:R-:W-:Y:S02]  /*179c0*/  SHF.R.U32.HI R145, RZ, 0x8, R145 ;  /* 0x00000008ff917819 */ /* 0x000fe40000011691 */
[----:B------:R-:W-:Y:S02]  /*179d0*/  PRMT R146, R134, 0x5410, R0 ;  /* 0x0000541086927816 */ /* 0x000fe40000000000 */
[----:B------:R-:W-:Y:S05]  /*179e0*/  @!P6 PRMT R134, R163, 0x5410, RZ ;  /* 0x00005410a386e816 */ /* 0x000fea00000000ff */
[----:B------:R3:W-:Y:S04]  /*179f0*/  STG.E.U16 [R212.64+0x20], R134 ;  /* 0x00002086d4007986 */ /* 0x0007e8000c101516 */
[----:B-1----:R1:W4:Y:S04]  /*17a00*/  LDL.S16 R160, [R1+0x30] ;  /* 0x0000300001a07983 */ /* 0x0023280000100600 */
[----:B------:R-:W-:Y:S01]  /*17a10*/  @!P6 STL.S16 [R1+0x54], R170 ;  /* 0x000054aa0100e387 */ /* 0x000fe20000100600 */
[----:B---3--:R-:W-:Y:S01]  /*17a20*/  LOP3.LUT R135, R145, 0xffff, RZ, 0xc0, !PT ;  /* 0x0000ffff91877812 */ /* 0x008fe200078ec0ff */
[----:B------:R-:W-:Y:S03]  /*17a30*/  FADD.FTZ R145, R141, R151 ;  /* 0x000000978d917221 */ /* 0x000fe60000010000 */
[----:B------:R-:W-:Y:S01]  /*17a40*/  ISETP.GE.U32.AND P6, PT, R224, R135, PT ;  /* 0x00000087e000720c */ /* 0x000fe20003fc6070 */
[C-C-:B------:R-:W-:Y:S01]  /*17a50*/  FADD.FTZ R163, R136.reuse, R145.reuse ;  /* 0x0000009188a37221 */ /* 0x140fe20000010000 */
[----:B------:R-:W-:Y:S02]  /*17a60*/  F2FP.BF16.PACK_AB R135, R136, R141 ;  /* 0x0000008d8887723e */ /* 0x000fe400000010ff */
[----:B------:R-:W-:Y:S04]  /*17a70*/  SHF.R.U32.HI R136, RZ, 0x10, R148 ;  /* 0x00000010ff887819 */ /* 0x000fe80000011694 */
[----:B------:R-:W-:Y:S02]  /*17a80*/  LOP3.LUT R141, R136, 0xff, RZ, 0xc0, !PT ;  /* 0x000000ff888d7812 */ /* 0x000fe400078ec0ff */
[C---:B------:R-:W-:Y:S02]  /*17a90*/  PRMT R136, R137.reuse, 0x7632, R136 ;  /* 0x0000763289887816 */ /* 0x040fe40000000088 */
[----:B------:R-:W-:Y:S02]  /*17aa0*/  SHF.R.U32.HI R134, RZ, 0x18, R148 ;  /* 0x00000018ff867819 */ /* 0x000fe40000011694 */
[----:B------:R-:W-:Y:S01]  /*17ab0*/  PRMT R152, R137, 0x5410, R136 ;  /* 0x0000541089987816 */ /* 0x000fe20000000088 */
[----:B--2---:R-:W-:Y:S05]  /*17ac0*/  @!P1 HFMA2.BF16_V2 R169, -RZ.H0_H0, RZ.H0_H0, -R0.H0_H0 ;  /* 0x200000ffffa99231 */ /* 0x004fea0000340900 */
[----:B------:R-:W-:Y:S01]  /*17ad0*/  PRMT R145, R169, 0x7610, R145 ;  /* 0x00007610a9917816 */ /* 0x000fe20000000091 */
[----:B------:R-:W-:Y:S01]  /*17ae0*/  @!P1 STL.S16 [R1+0x50], R169 ;  /* 0x000050a901009387 */ /* 0x000fe20000100600 */
[----:B------:R-:W-:Y:S02]  /*17af0*/  @!P0 HFMA2.BF16_V2 R168, -RZ.H0_H0, RZ.H0_H0, -R137.H0_H0 ;  /* 0x200000ffffa88231 */ /* 0x000fe40000340989 */
[----:B------:R-:W-:Y:S02]  /*17b00*/  @!P1 PRMT R0, R145, 0x5410, RZ ;  /* 0x0000541091009816 */ /* 0x000fe400000000ff */
[----:B------:R-:W-:Y:S01]  /*17b10*/  ISETP.GE.U32.AND P1, PT, R224, R141, PT ;  /* 0x0000008de000720c */ /* 0x000fe20003f26070 */
[----:B------:R-:W2:Y:S01]  /*17b20*/  MUFU.EX2 R145, R226 ;  /* 0x000000e200917308 */ /* 0x000ea20000000800 */
[----:B------:R-:W-:Y:S01]  /*17b30*/  PRMT R151, R168, 0x7610, R151 ;  /* 0x00007610a8977816 */ /* 0x000fe20000000097 */
[----:B------:R3:W-:Y:S03]  /*17b40*/  STG.E.U16 [R212.64+0x22], R0 ;  /* 0x00002200d4007986 */ /* 0x0007e6000c101516 */
[----:B------:R-:W-:Y:S01]  /*17b50*/  @!P0 PRMT R137, R151, 0x5410, RZ ;  /* 0x0000541097898816 */ /* 0x000fe200000000ff */
[----:B------:R-:W-:Y:S01]  /*17b60*/  @!P0 STL.S16 [R1+0x4c], R168 ;  /* 0x00004ca801008387 */ /* 0x000fe20000100600 */
[----:B------:R-:W-:Y:S02]  /*17b70*/  ISETP.GE.U32.AND P0, PT, R224, R134, PT ;  /* 0x00000086e000720c */ /* 0x000fe40003f06070 */
[----:B------:R-:W-:Y:S01]  /*17b80*/  PRMT R134, R153, 0x7610, R134 ;  /* 0x0000761099867816 */ /* 0x000fe20000000086 */
[----:B------:R-:W-:Y:S01]  /*17b90*/  STG.E.U16 [R210.64+0x30], R137 ;  /* 0x00003089d2007986 */ /* 0x000fe2000c101516 */
[----:B------:R-:W-:Y:S01]  /*17ba0*/  LOP3.LUT R151, R251, UR36, RZ, 0x3c, !PT ;  /* 0x00000024fb977c12 */ /* 0x000fe2000f8e3cff */
[----:B------:R-:W1:Y:S01]  /*17bb0*/  MUFU.EX2 R141, R228 ;  /* 0x000000e4008d7308 */ /* 0x000e620000000800 */
[----:B---3--:R-:W-:Y:S01]  /*17bc0*/  PRMT R0, R153, 0x7632, R0 ;  /* 0x0000763299007816 */ /* 0x008fe20000000000 */
[----:B-----5:R-:W-:Y:S02]  /*17bd0*/  @!P6 HFMA2.BF16_V2 R162, -RZ.H0_H0, RZ.H0_H0, -R136.H0_H0 ;  /* 0x200000ffffa2e231 */ /* 0x020fe40000340988 */
[----:B----4-:R-:W-:Y:S03]  /*17be0*/  @!P1 HFMA2.BF16_V2 R161, -RZ.H0_H0, RZ.H0_H0, -R134.H0_H0 ;  /* 0x200000ffffa19231 */ /* 0x010fe60000340986 */
[----:B------:R-:W-:Y:S01]  /*17bf0*/  @!P6 STL.S16 [R1+0x38], R162 ;  /* 0x000038a20100e387 */ /* 0x000fe20000100600 */
[----:B------:R-:W-:Y:S03]  /*17c00*/  PRMT R153, R162, 0x7610, R153 ;  /* 0x00007610a2997816 */ /* 0x000fe60000000099 */
[----:B------:R-:W-:Y:S01]  /*17c10*/  @!P1 STL.S16 [R1+0x34], R161 ;  /* 0x000034a101009387 */ /* 0x000fe20000100600 */
[----:B------:R-:W-:Y:S02]  /*17c20*/  @!P6 PRMT R136, R153, 0x5410, RZ ;  /* 0x000054109988e816 */ /* 0x000fe400000000ff */
[----:B------:R-:W-:Y:S02]  /*17c30*/  PRMT R159, R161, 0x7610, R159 ;  /* 0x00007610a19f7816 */ /* 0x000fe4000000009f */
[----:B------:R-:W-:Y:S01]  /*17c40*/  PRMT R153, R134, 0x5410, R0 ;  /* 0x0000541086997816 */ /* 0x000fe20000000000 */
[----:B------:R-:W-:Y:S01]  /*17c50*/  STG.E.U16 [R210.64+0x32], R136 ;  /* 0x00003288d2007986 */ /* 0x000fe2000c101516 */
[----:B------:R-:W-:Y:S05]  /*17c60*/  @!P1 PRMT R134, R159, 0x5410, RZ ;  /* 0x000054109f869816 */ /* 0x000fea00000000ff */
[----:B------:R2:W-:Y:S01]  /*17c70*/  STG.E.U16 [R212.64+0x30], R134 ;  /* 0x00003086d4007986 */ /* 0x0005e2000c101516 */
[----:B------:R-:W-:Y:S05]  /*17c80*/  @!P0 HFMA2.BF16_V2 R160, -RZ.H0_H0, RZ.H0_H0, -R0.H0_H0 ;  /* 0x200000ffffa08231 */ /* 0x000fea0000340900 */
[----:B------:R3:W-:Y:S01]  /*17c90*/  @!P0 STL.S16 [R1+0x30], R160 ;  /* 0x000030a001008387 */ /* 0x0007e20000100600 */
[----:B------:R-:W-:Y:S03]  /*17ca0*/  PRMT R158, R160, 0x7610, R158 ;  /* 0x00007610a09e7816 */ /* 0x000fe6000000009e */
[----:B------:R4:W5:Y:S01]  /*17cb0*/  LDL.S16 R170, [R1+0x48] ;  /* 0x0000480001aa7983 */ /* 0x0009620000100600 */
[----:B------:R-:W-:Y:S03]  /*17cc0*/  @!P0 PRMT R0, R158, 0x5410, RZ ;  /* 0x000054109e008816 */ /* 0x000fe600000000ff */
[----:B------:R4:W4:Y:S04]  /*17cd0*/  LDL.S16 R175, [R1+0x40] ;  /* 0x0000400001af7983 */ /* 0x0009280000100600 */
[----:B------:R3:W-:Y:S01]  /*17ce0*/  STG.E.U16 [R212.64+0x32], R0 ;  /* 0x00003200d4007986 */ /* 0x0007e2000c101516 */
[----:B--2---:R-:W-:Y:S04]  /*17cf0*/  FADD.FTZ R134, R145, R155 ;  /* 0x0000009b91867221 */ /* 0x004fe80000010000 */
[----:B-1----:R-:W-:Y:S02]  /*17d00*/  FADD.FTZ R162, R141, R134 ;  /* 0x000000868da27221 */ /* 0x002fe40000010000 */
[----:B---3--:R-:W-:Y:S01]  /*17d10*/  IMAD.WIDE.U32 R160, R151, -0x326172a9, RZ ;  /* 0xcd9e8d5797a07825 */ /* 0x008fe200078e00ff */
[----:B------:R-:W-:Y:S04]  /*17d20*/  MUFU.EX2 R134, R233 ;  /* 0x000000e900867308 */ /* 0x000fe80000000800 */
[----:B------:R-:W-:Y:S02]  /*17d30*/  LOP3.LUT R136, R161, UR33, R166, 0x96, !PT ;  /* 0x00000021a1887c12 */ /* 0x000fe4000f8e96a6 */
[----:B------:R-:W-:Y:S03]  /*17d40*/  LOP3.LUT R160, R157, UR30, R160, 0x96, !PT ;  /* 0x0000001e9da07c12 */ /* 0x000fe6000f8e96a0 */
[----:B------:R-:W-:Y:S01]  /*17d50*/  IMAD.WIDE.U32 R136, R136, -0x2daee0ad, RZ ;  /* 0xd2511f5388887825 */ /* 0x000fe200078e00ff */
[----:B------:R-:W1:Y:S03]  /*17d60*/  MUFU.EX2 R151, R231 ;  /* 0x000000e700977308 */ /* 0x000e660000000800 */
[----:B------:R-:W-:Y:S01]  /*17d70*/  IMAD.WIDE.U32 R160, R160, -0x2daee0ad, RZ ;  /* 0xd2511f53a0a07825 */ /* 0x000fe200078e00ff */
[----:B------:R-:W-:Y:S02]  /*17d80*/  LOP3.LUT R158, R137, UR35, R248, 0x96, !PT ;  /* 0x00000023899e7c12 */ /* 0x000fe4000f8e96f8 */
[----:B------:R-:W-:Y:S02]  /*17d90*/  F2FP.BF16.PACK_AB R0, R141, R145 ;  /* 0x000000918d00723e */ /* 0x000fe400000010ff */
[----:B------:R-:W-:Y:S01]  /*17da0*/  LOP3.LUT R136, R161, UR34, R136, 0x96, !PT ;  /* 0x00000022a1887c12 */ /* 0x000fe2000f8e9688 */
[----:B------:R-:W-:Y:S01]  /*17db0*/  IMAD.WIDE.U32 R158, R158, -0x326172a9, RZ ;  /* 0xcd9e8d579e9e7825 */ /* 0x000fe200078e00ff */
[----:B------:R-:W2:Y:S03]  /*17dc0*/  MUFU.EX2 R145, R229 ;  /* 0x000000e500917308 */ /* 0x000ea60000000800 */
[----:B------:R-:W-:Y:S01]  /*17dd0*/  IMAD.WIDE.U32 R136, R136, -0x326172a9, RZ ;  /* 0xcd9e8d5788887825 */ /* 0x000fe200078e00ff */
[----:B------:R-:W-:Y:S04]  /*17de0*/  LOP3.LUT R156, R159, UR32, R156, 0x96, !PT ;  /* 0x000000209f9c7c12 */ /* 0x000fe8000f8e969c */
[----:B------:R-:W-:Y:S01]  /*17df0*/  LOP3.LUT R158, R137, UR31, R158, 0x96, !PT ;  /* 0x0000001f899e7c12 */ /* 0x000fe2000f8e969e */
[----:B------:R-:W-:Y:S01]  /*17e00*/  IMAD.WIDE.U32 R156, R156, -0x2daee0ad, RZ ;  /* 0xd2511f539c9c7825 */ /* 0x000fe200078e00ff */
[----:B------:R-:W-:Y:S03]  /*17e10*/  MUFU.EX2 R141, R230 ;  /* 0x000000e6008d7308 */ /* 0x000fe60000000800 */
[----:B------:R-:W-:Y:S01]  /*17e20*/  IMAD.WIDE.U32 R168, R158, -0x2daee0ad, RZ ;  /* 0xd2511f539ea87825 */ /* 0x000fe200078e00ff */
[----:B------:R-:W-:Y:S01]  /*17e30*/  LOP3.LUT R161, R157, UR7, R160, 0x96, !PT ;  /* 0x000000079da17c12 */ /* 0x000fe2000f8e96a0 */
[----:B------:R-:W-:Y:S01]  /*17e40*/  UMOV UR7, UR8 ;  /* 0x0000000800077c82 */ /* 0x000fe20008000000 */
[----:B------:R4:W4:Y:S01]  /*17e50*/  LDL.S16 R157, [R1+0x3c] ;  /* 0x00003c00019d7983 */ /* 0x0009220000100600 */
[----:B-1----:R-:W-:Y:S02]  /*17e60*/  F2FP.BF16.PACK_AB R172, R134, R151 ;  /* 0x0000009786ac723e */ /* 0x002fe400000010ff */
[----:B------:R-:W-:Y:S01]  /*17e70*/  LOP3.LUT R160, R169, UR4, R156, 0x96, !PT ;  /* 0x00000004a9a07c12 */ /* 0x000fe2000f8e969c */
[----:B------:R-:W-:Y:S01]  /*17e80*/  IMAD.WIDE.U32 R166, R161, -0x326172a9, RZ ;  /* 0xcd9e8d57a1a67825 */ /* 0x000fe200078e00ff */
[----:B------:R-:W1:Y:S03]  /*17e90*/  MUFU.EX2 R137, R232 ;  /* 0x000000e800897308 */ /* 0x000e660000000800 */
[----:B------:R-:W-:Y:S01]  /*17ea0*/  IMAD.WIDE.U32 R160, R160, -0x326172a9, RZ ;  /* 0xcd9e8d57a0a07825 */ /* 0x000fe200078e00ff */
[----:B------:R-:W-:Y:S03]  /*17eb0*/  LOP3.LUT R214, R167, UR5, R136, 0x96, !PT ;  /* 0x00000005a7d67c12 */ /* 0x000fe6000f8e9688 */
[----:B------:R-:W-:Y:S01]  /*17ec0*/  FADD.FTZ R136, R180, R163 ;  /* 0x000000a3b4887221 */ /* 0x000fe20000010000 */
[C---:B--2---:R-:W-:Y:S01]  /*17ed0*/  F2FP.BF16.PACK_AB R180, R145.reuse, R180 ;  /* 0x000000b491b4723e */ /* 0x044fe200000010ff */
[----:B------:R-:W-:Y:S04]  /*17ee0*/  IMAD.WIDE.U32 R214, R214, -0x2daee0ad, RZ ;  /* 0xd2511f53d6d67825 */ /* 0x000fe800078e00ff */
[----:B------:R-:W-:Y:S01]  /*17ef0*/  FADD.FTZ R155, R145, R136 ;  /* 0x00000088919b7221 */ /* 0x000fe20000010000 */
[----:B------:R-:W-:Y:S01]  /*17f00*/  LOP3.LUT R136, R161, UR20, R166, 0x96, !PT ;  /* 0x00000014a1887c12 */ /* 0x000fe2000f8e96a6 */
[----:B------:R-:W-:Y:S04]  /*17f10*/  FADD.FTZ R145, R151, R162 ;  /* 0x000000a297917221 */ /* 0x000fe80000010000 */
[----:B------:R-:W-:Y:S01]  /*17f20*/  FADD.FTZ R145, R134, R145 ;  /* 0x0000009186917221 */ /* 0x000fe20000010000 */
[----:B------:R-:W-:Y:S04]  /*17f30*/  LOP3.LUT R134, R136, 0xff, RZ, 0xc0, !PT ;  /* 0x000000ff88867812 */ /* 0x000fe800078ec0ff */
[----:B------:R-:W-:Y:S01]  /*17f40*/  ISETP.GE.U32.AND P0, PT, R224, R134, PT ;  /* 0x00000086e000720c */ /* 0x000fe20003f06070 */
[----:B------:R2:W-:Y:S01]  /*17f50*/  STL [R1+0x8c], R145 ;  /* 0x00008c9101007387 */ /* 0x0005e20000100800 */
[C---:B------:R-:W-:Y:S02]  /*17f60*/  PRMT R134, R2.reuse, 0x7632, R134 ;  /* 0x0000763202867816 */ /* 0x040fe40000000086 */
[----:B-1----:R-:W-:Y:S02]  /*17f70*/  F2FP.BF16.PACK_AB R167, R137, R141 ;  /* 0x0000008d89a7723e */ /* 0x002fe400000010ff */
[----:B------:R-:W-:Y:S01]  /*17f80*/  PRMT R158, R2, 0x5410, R134 ;  /* 0x00005410029e7816 */ /* 0x000fe20000000086 */
[----:B--2---:R-:W-:Y:S04]  /*17f90*/  FADD.FTZ R145, R141, R155 ;  /* 0x0000009b8d917221 */ /* 0x004fe80000010000 */
[----:B------:R-:W-:Y:S02]  /*17fa0*/  FADD.FTZ R137, R137, R145 ;  /* 0x0000009189897221 */ /* 0x000fe40000010000 */
[----:B-----5:R-:W-:Y:S05]  /*17fb0*/  @!P0 HFMA2.BF16_V2 R170, -RZ.H0_H0, RZ.H0_H0, -R2.H0_H0 ;  /* 0x200000ffffaa8231 */ /* 0x020fea0000340902 */
[----:B------:R-:W-:Y:S01]  /*17fc0*/  PRMT R165, R170, 0x7610, R165 ;  /* 0x00007610aaa57816 */ /* 0x000fe200000000a5 */
[----:B------:R1:W-:Y:S03]  /*17fd0*/  @!P0 STL.S16 [R1+0x48], R170 ;  /* 0x000048aa01008387 */ /* 0x0003e60000100600 */
[----:B------:R-:W-:Y:S01]  /*17fe0*/  @!P0 PRMT R2, R165, 0x5410, RZ ;  /* 0x00005410a5028816 */ /* 0x000fe200000000ff */
[----:B------:R2:W-:Y:S04]  /*17ff0*/  STL [R1+0x88], R137 ;  /* 0x0000888901007387 */ /* 0x0005e80000100800 */
[----:B------:R5:W-:Y:S04]  /*18000*/  STG.E.U16 [R210.64+0x40], R2 ;  /* 0x00004002d2007986 */ /* 0x000be8000c101516 */
[----:B------:R4:W3:Y:S04]  /*18010*/  LDL.S16 R173, [R1+0x28] ;  /* 0x0000280001ad7983 */ /* 0x0008e80000100600 */
[----:B------:R3:W3:Y:S04]  /*18020*/  LDL.S16 R171, [R1+0x24] ;  /* 0x0000240001ab7983 */ /* 0x0006e80000100600 */
[----:B------:R3:W3:Y:S04]  /*18030*/  LDL.S16 R165, [R1+0x1c] ;  /* 0x00001c0001a57983 */ /* 0x0006e80000100600 */
[----:B-1----:R1:W3:Y:S01]  /*18040*/  LDL.S16 R170, [R1+0x20] ;  /* 0x0000200001aa7983 */ /* 0x0022e20000100600 */
[----:B--2---:R-:W-:Y:S04]  /*18050*/  LOP3.LUT R137, R160, 0xff, RZ, 0xc0, !PT ;  /* 0x000000ffa0897812 */ /* 0x004fe800078ec0ff */
[----:B------:R-:W-:Y:S02]  /*18060*/  ISETP.GE.U32.AND P2, PT, R224, R137, PT ;  /* 0x00000089e000720c */ /* 0x000fe40003f46070 */
[----:B-----5:R-:W-:Y:S04]  /*18070*/  LOP3.LUT R2, R136, 0xffff, RZ, 0xc0, !PT ;  /* 0x0000ffff88027812 */ /* 0x020fe800078ec0ff */
        /* <DEDUP_REMOVED lines=9> */
[----:B----4-:R-:W-:Y:S01]  /*18110*/  @!P1 HFMA2.BF16_V2 R175, -RZ.H0_H0, RZ.H0_H0, -R134.H0_H0 ;  /* 0x200000ffffaf9231 */ /* 0x010fe20000340986 */
[----:B------:R-:W-:Y:S04]  /*18120*/  LOP3.LUT R136, R160, 0xffff, RZ, 0xc0, !PT ;  /* 0x0000ffffa0887812 */ /* 0x000fe800078ec0ff */
[----:B------:R-:W-:Y:S01]  /*18130*/  PRMT R163, R175, 0x7610, R163 ;  /* 0x00007610afa37816 */ /* 0x000fe200000000a3 */
[----:B------:R-:W-:Y:S01]  /*18140*/  @!P1 STL.S16 [R1+0x40], R175 ;  /* 0x000040af01009387 */ /* 0x000fe20000100600 */
[--C-:B------:R-:W-:Y:S02]  /*18150*/  SHF.R.U32.HI R137, RZ, 0x8, R136.reuse ;  /* 0x00000008ff897819 */ /* 0x100fe40000011688 */
[----:B------:R-:W-:Y:S01]  /*18160*/  @!P1 PRMT R134, R163, 0x5410, RZ ;  /* 0x00005410a3869816 */ /* 0x000fe200000000ff */
[----:B------:R-:W-:Y:S01]  /*18170*/  @!P0 HFMA2.BF16_V2 R157, -RZ.H0_H0, RZ.H0_H0, -R2.H0_H0 ;  /* 0x200000ffff9d8231 */ /* 0x000fe20000340902 */
[----:B------:R1:W2:Y:S01]  /*18180*/  LDL.S16 R163, [R1+0x2c] ;  /* 0x00002c0001a37983 */ /* 0x0002a20000100600 */
[----:B------:R-:W-:Y:S02]  /*18190*/  PRMT R136, R164, 0x7632, R136 ;  /* 0x00007632a4887816 */ /* 0x000fe40000000088 */
[----:B------:R-:W-:Y:S01]  /*181a0*/  LOP3.LUT R137, R137, 0xffff, RZ, 0xc0, !PT ;  /* 0x0000ffff89897812 */ /* 0x000fe200078ec0ff */
[----:B------:R4:W-:Y:S01]  /*181b0*/  @!P0 STL.S16 [R1+0x3c], R157 ;  /* 0x00003c9d01008387 */ /* 0x0009e20000100600 */
[----:B------:R-:W-:Y:S02]  /*181c0*/  PRMT R141, R157, 0x7610, R141 ;  /* 0x000076109d8d7816 */ /* 0x000fe4000000008d */
[----:B------:R-:W-:Y:S01]  /*181d0*/  ISETP.GE.U32.AND P6, PT, R224, R137, PT ;  /* 0x00000089e000720c */ /* 0x000fe20003fc6070 */
[----:B------:R5:W-:Y:S01]  /*181e0*/  STG.E.U16 [R210.64+0x42], R134 ;  /* 0x00004286d2007986 */ /* 0x000be2000c101516 */
[----:B------:R-:W-:Y:S02]  /*181f0*/  SHF.R.U32.HI R137, RZ, 0x18, R160 ;  /* 0x00000018ff897819 */ /* 0x000fe400000116a0 */
[----:B----4-:R-:W-:Y:S02]  /*18200*/  PRMT R157, R2, 0x5410, R136 ;  /* 0x00005410029d7816 */ /* 0x010fe40000000088 */
[----:B------:R-:W-:Y:S02]  /*18210*/  @!P0 PRMT R2, R141, 0x5410, RZ ;  /* 0x000054108d028816 */ /* 0x000fe400000000ff */
[----:B------:R1:W4:Y:S01]  /*18220*/  LDL.S16 R141, [R1+0x18] ;  /* 0x00001800018d7983 */ /* 0x0003220000100600 */
[----:B------:R-:W-:Y:S02]  /*18230*/  ISETP.GE.U32.AND P0, PT, R224, R137, PT ;  /* 0x00000089e000720c */ /* 0x000fe40003f06070 */
[----:B-----5:R-:W-:Y:S01]  /*18240*/  SHF.R.U32.HI R134, RZ, 0x10, R160 ;  /* 0x00000010ff867819 */ /* 0x020fe200000116a0 */
[----:B------:R5:W-:Y:S03]  /*18250*/  STG.E.U16 [R212.64+0x40], R2 ;  /* 0x00004002d4007986 */ /* 0x000be6000c101516 */
[----:B------:R-:W-:Y:S04]  /*18260*/  LOP3.LUT R134, R134, 0xff, RZ, 0xc0, !PT ;  /* 0x000000ff86867812 */ /* 0x000fe800078ec0ff */
[----:B------:R-:W-:Y:S02]  /*18270*/  ISETP.GE.U32.AND P1, PT, R224, R134, PT ;  /* 0x00000086e000720c */ /* 0x000fe40003f26070 */
[----:B------:R-:W-:Y:S02]  /*18280*/  PRMT R134, R135, 0x7632, R134 ;  /* 0x0000763287867816 */ /* 0x000fe40000000086 */
[----:B-----5:R-:W-:Y:S01]  /*18290*/  PRMT R2, R3, 0x7632, R2 ;  /* 0x0000763203027816 */ /* 0x020fe20000000002 */
[----:B---3--:R-:W-:Y:S04]  /*182a0*/  @!P2 HFMA2.BF16_V2 R173, -RZ.H0_H0, RZ.H0_H0, -R3.H0_H0 ;  /* 0x200000ffffada231 */ /* 0x008fe80000340903 */
[----:B------:R-:W-:Y:S01]  /*182b0*/  @!P6 HFMA2.BF16_V2 R171, -RZ.H0_H0, RZ.H0_H0, -R2.H0_H0 ;  /* 0x200000ffffabe231 */ /* 0x000fe20000340902 */
[----:B------:R-:W-:Y:S01]  /*182c0*/  PRMT R162, R173, 0x7610, R162 ;  /* 0x00007610ada27816 */ /* 0x000fe200000000a2 */
[----:B------:R3:W-:Y:S01]  /*182d0*/  @!P2 STL.S16 [R1+0x28], R173 ;  /* 0x000028ad0100a387 */ /* 0x0007e20000100600 */
[----:B------:R-:W-:Y:S02]  /*182e0*/  @!P0 HFMA2.BF16_V2 R165, -RZ.H0_H0, RZ.H0_H0, -R134.H0_H0 ;  /* 0x200000ffffa58231 */ /* 0x000fe40000340986 */
[----:B------:R-:W-:Y:S01]  /*182f0*/  PRMT R159, R171, 0x7610, R159 ;  /* 0x00007610ab9f7816 */ /* 0x000fe2000000009f */
[----:B------:R-:W-:Y:S01]  /*18300*/  @!P6 STL.S16 [R1+0x24], R171 ;  /* 0x000024ab0100e387 */ /* 0x000fe20000100600 */
[----:B------:R-:W-:Y:S01]  /*18310*/  @!P1 HFMA2.BF16_V2 R170, -RZ.H0_H0, RZ.H0_H0, -R135.H0_H0 ;  /* 0x200000ffffaa9231 */ /* 0x000fe20000340987 */
[----:B------:R-:W-:Y:S04]  /*18320*/  PRMT R137, R165, 0x7610, R137 ;  /* 0x00007610a5897816 */ /* 0x000fe80000000089 */
[----:B------:R-:W-:Y:S01]  /*18330*/  @!P1 STL.S16 [R1+0x20], R170 ;  /* 0x000020aa01009387 */ /* 0x000fe20000100600 */
[----:B------:R-:W-:Y:S03]  /*18340*/  PRMT R145, R170, 0x7610, R145 ;  /* 0x00007610aa917816 */ /* 0x000fe60000000091 */
[----:B------:R5:W-:Y:S01]  /*18350*/  @!P0 STL.S16 [R1+0x1c], R165 ;  /* 0x00001ca501008387 */ /* 0x000be20000100600 */
[----:B---3--:R-:W-:Y:S02]  /*18360*/  PRMT R173, R174, 0x7054, R174 ;  /* 0x00007054aead7816 */ /* 0x008fe400000000ae */
[----:B-----5:R-:W-:Y:S01]  /*18370*/  LOP3.LUT R165, R215, UR19, R168, 0x96, !PT ;  /* 0x00000013d7a57c12 */ /* 0x020fe2000f8e96a8 */
[----:B--2---:R-:W-:Y:S05]  /*18380*/  @!P3 HFMA2.BF16_V2 R163, -RZ.H0_H0, RZ.H0_H0, -R136.H0_H0 ;  /* 0x200000ffffa3b231 */ /* 0x004fea0000340988 */
[----:B------:R-:W-:Y:S01]  /*18390*/  PRMT R156, R163, 0x7610, R156 ;  /* 0x00007610a39c7816 */ /* 0x000fe2000000009c */
[----:B------:R-:W-:Y:S03]  /*183a0*/  @!P3 STL.S16 [R1+0x2c], R163 ;  /* 0x00002ca30100b387 */ /* 0x000fe60000100600 */
[----:B------:R-:W-:Y:S02]  /*183b0*/  @!P3 PRMT R136, R156, 0x5410, RZ ;  /* 0x000054109c88b816 */ /* 0x000fe400000000ff */
[----:B------:R-:W-:Y:S02]  /*183c0*/  PRMT R156, R3, 0x5410, R2 ;  /* 0x00005410039c7816 */ /* 0x000fe40000000002 */
[----:B------:R-:W-:Y:S01]  /*183d0*/  @!P2 PRMT R3, R162, 0x5410, RZ ;  /* 0x00005410a203a816 */ /* 0x000fe200000000ff */
[----:B------:R-:W-:Y:S01]  /*183e0*/  STG.E.U16 [R212.64+0x42], R136 ;  /* 0x00004288d4007986 */ /* 0x000fe2000c101516 */
[----:B------:R-:W-:Y:S02]  /*183f0*/  @!P6 PRMT R2, R159, 0x5410, RZ ;  /* 0x000054109f02e816 */ /* 0x000fe400000000ff */
[----:B------:R-:W-:Y:S01]  /*18400*/  ISETP.NE.AND P3, PT, R234, RZ, PT ;  /* 0x000000ffea00720c */ /* 0x000fe20003f65270 */
[----:B------:R2:W-:Y:S01]  /*18410*/  STG.E.U16 [R210.64+0x50], R3 ;  /* 0x00005003d2007986 */ /* 0x0005e2000c101516 */
[----:B------:R-:W-:Y:S03]  /*18420*/  ISETP.NE.AND P2, PT, R235, RZ, PT ;  /* 0x000000ffeb00720c */ /* 0x000fe60003f45270 */
[----:B------:R3:W-:Y:S01]  /*18430*/  STG.E.U16 [R210.64+0x52], R2 ;  /* 0x00005202d2007986 */ /* 0x0007e2000c101516 */
[----:B--2---:R-:W-:Y:S02]  /*18440*/  PRMT R3, R135, 0x5410, R134 ;  /* 0x0000541087037816 */ /* 0x004fe40000000086 */
[----:B------:R-:W-:Y:S02]  /*18450*/  @!P0 PRMT R134, R137, 0x5410, RZ ;  /* 0x0000541089868816 */ /* 0x000fe400000000ff */
[----:B---3--:R-:W-:Y:S02]  /*18460*/  LOP3.LUT R2, R165, 0xff, RZ, 0xc0, !PT ;  /* 0x000000ffa5027812 */ /* 0x008fe400078ec0ff */
[----:B------:R-:W-:Y:S01]  /*18470*/  @!P1 PRMT R135, R145, 0x5410, RZ ;  /* 0x0000541091879816 */ /* 0x000fe200000000ff */
[----:B------:R2:W-:Y:S01]  /*18480*/  STG.E.U16 [R212.64+0x52], R134 ;  /* 0x00005286d4007986 */ /* 0x0005e2000c101516 */
[----:B------:R-:W-:Y:S02]  /*18490*/  ISETP.GE.U32.AND P0, PT, R224, R2, PT ;  /* 0x00000002e000720c */ /* 0x000fe40003f06070 */
[C---:B------:R-:W-:Y:S01]  /*184a0*/  PRMT R2, R0.reuse, 0x7632, R2 ;  /* 0x0000763200027816 */ /* 0x040fe20000000002 */
[----:B------:R-:W-:Y:S03]  /*184b0*/  STG.E.U16 [R212.64+0x50], R135 ;  /* 0x00005087d4007986 */ /* 0x000fe6000c101516 */
[----:B------:R-:W-:Y:S07]  /*184c0*/  PRMT R164, R0, 0x5410, R2 ;  /* 0x0000541000a47816 */ /* 0x000fee0000000002 */
[----:B----4-:R-:W-:Y:S05]  /*184d0*/  @!P0 HFMA2.BF16_V2 R141, -RZ.H0_H0, RZ.H0_H0, -R0.H0_H0 ;  /* 0x200000ffff8d8231 */ /* 0x010fea0000340900 */
[----:B------:R-:W-:Y:S04]  /*184e0*/  @!P0 STL.S16 [R1+0x18], R141 ;  /* 0x0000188d01008387 */ /* 0x000fe80000100600 */
[----:B------:R1:W3:Y:S01]  /*184f0*/  LDL.S16 R162, [R1+0x8] ;  /* 0x0000080001a27983 */ /* 0x0002e20000100600 */
[----:B--2---:R-:W-:Y:S04]  /*18500*/  PRMT R134, R141, 0x7610, R134 ;  /* 0x000076108d867816 */ /* 0x004fe80000000086 */
[----:B------:R-:W-:Y:S05]  /*18510*/  @!P0 PRMT R0, R134, 0x5410, RZ ;  /* 0x0000541086008816 */ /* 0x000fea00000000ff */
[----:B------:R2:W-:Y:S02]  /*18520*/  STG.E.U16 [R210.64+0x60], R0 ;  /* 0x00006000d2007986 */ /* 0x0005e4000c101516 */
[----:B--2---:R-:W-:Y:S04]  /*18530*/  LOP3.LUT R0, R165, 0xffff, RZ, 0xc0, !PT ;  /* 0x0000ffffa5007812 */ /* 0x004fe800078ec0ff */
[----:B------:R-:W-:Y:S02]  /*18540*/  SHF.R.U32.HI R135, RZ, 0x8, R0 ;  /* 0x00000008ff877819 */ /* 0x000fe40000011600 */
[----:B------:R-:W-:Y:S02]  /*18550*/  LOP3.LUT R0, R143, UR20, R150, 0x96, !PT ;  /* 0x000000148f007c12 */ /* 0x000fe4000f8e9696 */
[----:B------:R-:W-:Y:S02]  /*18560*/  LOP3.LUT R135, R135, 0xffff, RZ, 0xc0, !PT ;  /* 0x0000ffff87877812 */ /* 0x000fe400078ec0ff */
[----:B------:R-:W-:Y:S02]  /*18570*/  LOP3.LUT R134, R0, 0xffff, RZ, 0xc0, !PT ;  /* 0x0000ffff00867812 */ /* 0x000fe400078ec0ff */
[----:B------:R-:W-:Y:S02]  /*18580*/  ISETP.GE.U32.AND P0, PT, R224, R135, PT ;  /* 0x00000087e000720c */ /* 0x000fe40003f06070 */
[----:B------:R-:W-:Y:S02]  /*18590*/  LOP3.LUT R135, R0, 0xff, RZ, 0xc0, !PT ;  /* 0x000000ff00877812 */ /* 0x000fe400078ec0ff */
[----:B------:R-:W-:Y:S04]  /*185a0*/  SHF.R.U32.HI R134, RZ, 0x8, R134 ;  /* 0x00000008ff867819 */ /* 0x000fe80000011686 */
[----:B------:R-:W-:Y:S02]  /*185b0*/  PRMT R136, R135, 0x5410, R134 ;  /* 0x0000541087887816 */ /* 0x000fe40000000086 */
[--C-:B------:R-:W-:Y:S02]  /*185c0*/  SHF.R.U32.HI R135, RZ, 0x10, R0.reuse ;  /* 0x00000010ff877819 */ /* 0x100fe40000011600 */
[----:B------:R-:W-:Y:S01]  /*185d0*/  SHF.R.U32.HI R134, RZ, 0x18, R0 ;  /* 0x00000018ff867819 */ /* 0x000fe20000011600 */
[--C-:B------:R-:W-:Y:S01]  /*185e0*/  HSET2.LE.AND R136, R136, R173.reuse, PT ;  /* 0x000000ad88887233 */ /* 0x100fe20003803000 */
[----:B------:R-:W-:Y:S02]  /*185f0*/  LOP3.LUT R0, R135, 0xff, RZ, 0xc0, !PT ;  /* 0x000000ff87007812 */ /* 0x000fe400078ec0ff */
[----:B------:R-:W-:Y:S02]  /*18600*/  SHF.R.U32.HI R135, RZ, 0x10, R148 ;  /* 0x00000010ff877819 */ /* 0x000fe40000011694 */
[----:B------:R-:W-:Y:S02]  /*18610*/  PRMT R137, R0, 0x5410, R134 ;  /* 0x0000541000897816 */ /* 0x000fe40000000086 */
[C---:B------:R-:W-:Y:S02]  /*18620*/  LOP3.LUT R0, R142.reuse, 0xffff, RZ, 0xc0, !PT ;  /* 0x0000ffff8e007812 */ /* 0x040fe400078ec0ff */
[----:B------:R-:W-:Y:S01]  /*18630*/  LOP3.LUT R134, R142, 0xff, RZ, 0xc0, !PT ;  /* 0x000000ff8e867812 */ /* 0x000fe200078ec0ff */
[--C-:B------:R-:W-:Y:S01]  /*18640*/  HSET2.LE.AND R137, R137, R173.reuse, PT ;  /* 0x000000ad89897233 */ /* 0x100fe20003803000 */
[----:B------:R-:W-:Y:S02]  /*18650*/  SHF.R.U32.HI R0, RZ, 0x8, R0 ;  /* 0x00000008ff007819 */ /* 0x000fe40000011600 */
[----:B------:R-:W-:Y:S02]  /*18660*/  LOP3.LUT R136, R136, R138, RZ, 0xc0, !PT ;  /* 0x0000008a88887212 */ /* 0x000fe400078ec0ff */
[----:B------:R-:W-:Y:S02]  /*18670*/  PRMT R134, R134, 0x5410, R0 ;  /* 0x0000541086867816 */ /* 0x000fe40000000000 */
[--C-:B------:R-:W-:Y:S02]  /*18680*/  SHF.R.U32.HI R0, RZ, 0x10, R142.reuse ;  /* 0x00000010ff007819 */ /* 0x100fe4000001168e */
[----:B------:R-:W-:Y:S01]  /*18690*/  SHF.R.U32.HI R142, RZ, 0x18, R142 ;  /* 0x00000018ff8e7819 */ /* 0x000fe2000001168e */
[--C-:B------:R-:W-:Y:S01]  /*186a0*/  HSET2.LE.AND R138, R134, R173.reuse, PT ;  /* 0x000000ad868a7233 */ /* 0x100fe20003803000 */
[----:B------:R-:W-:Y:S02]  /*186b0*/  LOP3.LUT R0, R0, 0xff, RZ, 0xc0, !PT ;  /* 0x000000ff00007812 */ /* 0x000fe400078ec0ff */
[----:B------:R-:W-:Y:S02]  /*186c0*/  LOP3.LUT R137, R137, R140, RZ, 0xc0, !PT ;  /* 0x0000008c89897212 */ /* 0x000fe400078ec0ff */
[----:B------:R-:W-:Y:S02]  /*186d0*/  PRMT R0, R0, 0x5410, R142 ;  /* 0x0000541000007816 */ /* 0x000fe4000000008e */
[----:B------:R-:W2:Y:S01]  /*186e0*/  LDSM.16.MT88.4 R140, [R182+0x10000] ;  /* 0x01000000b68c783b */ /* 0x000ea20000004200 */
[----:B------:R-:W-:Y:S02]  /*186f0*/  LOP3.LUT R138, R138, R139, RZ, 0xc0, !PT ;  /* 0x0000008b8a8a7212 */ /* 0x000fe400078ec0ff */
[--C-:B------:R-:W-:Y:S01]  /*18700*/  HSET2.LE.AND R139, R0, R173.reuse, PT ;  /* 0x000000ad008b7233 */ /* 0x100fe20003803000 */
[C---:B------:R-:W-:Y:S02]  /*18710*/  LOP3.LUT R134, R148.reuse, 0xffff, RZ, 0xc0, !PT ;  /* 0x0000ffff94867812 */ /* 0x040fe400078ec0ff */
[----:B------:R-:W-:Y:S02]  /*18720*/  LOP3.LUT R0, R148, 0xff, RZ, 0xc0, !PT ;  /* 0x000000ff94007812 */ /* 0x000fe400078ec0ff */
[----:B------:R-:W-:Y:S02]  /*18730*/  LOP3.LUT R139, R139, R144, RZ, 0xc0, !PT ;  /* 0x000000908b8b7212 */ /* 0x000fe400078ec0ff */
[----:B------:R-:W-:Y:S02]  /*18740*/  SHF.R.U32.HI R148, RZ, 0x18, R148 ;  /* 0x00000018ff947819 */ /* 0x000fe40000011694 */
[----:B------:R-:W-:Y:S04]  /*18750*/  SHF.R.U32.HI R134, RZ, 0x8, R134 ;  /* 0x00000008ff867819 */ /* 0x000fe80000011686 */
[----:B------:R-:W-:Y:S02]  /*18760*/  PRMT R159, R0, 0x5410, R134 ;  /* 0x00005410009f7816 */ /* 0x000fe40000000086 */
[----:B------:R-:W-:Y:S02]  /*18770*/  LOP3.LUT R0, R135, 0xff, RZ, 0xc0, !PT ;  /* 0x000000ff87007812 */ /* 0x000fe400078ec0ff */
[----:B------:R-:W-:Y:S02]  /*18780*/  SHF.R.U32.HI R135, RZ, 0x10, R154 ;  /* 0x00000010ff877819 */ /* 0x000fe4000001169a */
[----:B------:R-:W-:Y:S02]  /*18790*/  PRMT R155, R0, 0x5410, R148 ;  /* 0x00005410009b7816 */ /* 0x000fe40000000094 */
[----:B------:R-:W-:Y:S01]  /*187a0*/  LDSM.16.MT88.4 R148, [R182+0x10800] ;  /* 0x01080000b694783b */ /* 0x000fe20000004200 */
[C---:B------:R-:W-:Y:S04]  /*187b0*/  LOP3.LUT R0, R154.reuse, 0xffff, RZ, 0xc0, !PT ;  /* 0x0000ffff9a007812 */ /* 0x040fe800078ec0ff */
[----:B------:R-:W-:Y:S02]  /*187c0*/  SHF.R.U32.HI R134, RZ, 0x8, R0 ;  /* 0x00000008ff867819 */ /* 0x000fe40000011600 */
[----:B------:R-:W-:Y:S02]  /*187d0*/  LOP3.LUT R0, R135, 0xff, RZ, 0xc0, !PT ;  /* 0x000000ff87007812 */ /* 0x000fe400078ec0ff */
[----:B------:R-:W-:Y:S01]  /*187e0*/  SHF.R.U32.HI R135, RZ, 0x10, R160 ;  /* 0x00000010ff877819 */ /* 0x000fe200000116a0 */
        /* <DEDUP_REMOVED lines=11> */
[----:B------:R-:W2:Y:S03]  /*188a0*/  LDSM.16.MT88.4 R140, [R182+0x12000] ;  /* 0x01200000b68c783b */ /* 0x000ea60000004200 */
[----:B---3--:R-:W-:Y:S05]  /*188b0*/  @!P0 HFMA2.BF16_V2 R162, -RZ.H0_H0, RZ.H0_H0, -R2.H0_H0 ;  /* 0x200000ffffa28231 */ /* 0x008fea0000340902 */
[----:B------:R-:W-:Y:S04]  /*188c0*/  @!P0 STL.S16 [R1+0x8], R162 ;  /* 0x000008a201008387 */ /* 0x000fe80000100600 */
[----:B------:R1:W3:Y:S04]  /*188d0*/  LDL.S16 R226, [R1+0x14] ;  /* 0x0000140001e27983 */ /* 0x0002e80000100600 */
[----:B------:R1:W4:Y:S04]  /*188e0*/  LDL.S16 R225, [R1+0x10] ;  /* 0x0000100001e17983 */ /* 0x0003280000100600 */
[----:B------:R1:W5:Y:S04]  /*188f0*/  LDL.S16 R223, [R1+0xc] ;  /* 0x00000c0001df7983 */ /* 0x0003680000100600 */
[----:B------:R1:W3:Y:S04]  /*18900*/  LDL.S16 R222, [R1+0x4] ;  /* 0x0000040001de7983 */ /* 0x0002e80000100600 */
[----:B------:R1:W3:Y:S01]  /*18910*/  LDL.S16 R221, [R1] ;  /* 0x0000000001dd7983 */ /* 0x0002e20000100600 */
        /* <DEDUP_REMOVED lines=34> */
[----:B------:R-:W-:Y:S02]  /*18b40*/  PRMT R134, R140, 0x5410, R134 ;  /* 0x000054108c867816 */ /* 0x000fe40000000086 */
[----:B------:R-:W2:Y:S01]  /*18b50*/  LDSM.16.MT88.4 R140, [R184+0x16000] ;  /* 0x01600000b88c783b */ /* 0x000ea20000004200 */
[----:B------:R-:W-:Y:S02]  /*18b60*/  PRMT R0, R0, 0x5410, R154 ;  /* 0x0000541000007816 */ /* 0x000fe4000000009a */
[--C-:B------:R-:W-:Y:S03]  /*18b70*/  HSET2.LE.AND R144, R134, R173.reuse, PT ;  /* 0x000000ad86907233 */ /* 0x100fe60003803000 */
[--C-:B------:R-:W-:Y:S01]  /*18b80*/  HSET2.LE.AND R145, R0, R173.reuse, PT ;  /* 0x000000ad00917233 */ /* 0x100fe20003803000 */
[----:B------:R-:W-:Y:S02]  /*18b90*/  LOP3.LUT R0, R161, UR20, R166, 0x96, !PT ;  /* 0x00000014a1007c12 */ /* 0x000fe4000f8e96a6 */
[----:B------:R-:W-:Y:S01]  /*18ba0*/  LOP3.LUT R144, R144, R147, RZ, 0xc0, !PT ;  /* 0x0000009390907212 */ /* 0x000fe200078ec0ff */
[--C-:B------:R-:W-:Y:S01]  /*18bb0*/  HSET2.LE.AND R147, R155, R173.reuse, PT ;  /* 0x000000ad9b937233 */ /* 0x100fe20003803000 */
[----:B------:R-:W-:Y:S01]  /*18bc0*/  LOP3.LUT R145, R145, R146, RZ, 0xc0, !PT ;  /* 0x0000009291917212 */ /* 0x000fe200078ec0ff */
[--C-:B------:R-:W-:Y:S01]  /*18bd0*/  HSET2.LE.AND R146, R159, R173.reuse, PT ;  /* 0x000000ad9f927233 */ /* 0x100fe20003803000 */
[----:B------:R-:W-:Y:S02]  /*18be0*/  LOP3.LUT R134, R160, 0xffff, RZ, 0xc0, !PT ;  /* 0x0000ffffa0867812 */ /* 0x000fe400078ec0ff */
[----:B------:R-:W-:Y:S02]  /*18bf0*/  LOP3.LUT R147, R147, R153, RZ, 0xc0, !PT ;  /* 0x0000009993937212 */ /* 0x000fe400078ec0ff */
[----:B------:R-:W-:Y:S02]  /*18c00*/  LOP3.LUT R146, R146, R152, RZ, 0xc0, !PT ;  /* 0x0000009892927212 */ /* 0x000fe400078ec0ff */
[----:B------:R-:W-:Y:S02]  /*18c10*/  LOP3.LUT R152, R160, 0xff, RZ, 0xc0, !PT ;  /* 0x000000ffa0987812 */ /* 0x000fe400078ec0ff */
[----:B------:R-:W-:Y:S01]  /*18c20*/  SHF.R.U32.HI R160, RZ, 0x18, R160 ;  /* 0x00000018ffa07819 */ /* 0x000fe200000116a0 */
[C---:B--2---:R-:W-:Y:S08]  /*18c30*/  HMMA.16816.F32.BF16 R124, R136.reuse, R140, R124 ;  /* 0x0000008c887c723c */ /* 0x044ff0000004187c */
[----:B------:R-:W-:Y:S01]  /*18c40*/  HMMA.16816.F32.BF16 R128, R136, R142, R128 ;  /* 0x0000008e8880723c */ /* 0x000fe20000041880 */
[----:B------:R-:W2:Y:S07]  /*18c50*/  LDSM.16.MT88.4 R136, [R183+0x10800] ;  /* 0x01080000b788783b */ /* 0x000eae0000004200 */
[C---:B------:R-:W-:Y:S01]  /*18c60*/  HMMA.16816.F32.BF16 R4, R144.reuse, R148, R4 ;  /* 0x000000949004723c */ /* 0x040fe20000041804 */
[----:B------:R-:W1:Y:S07]  /*18c70*/  LDSM.16.MT88.4 R140, [R185+0x10800] ;  /* 0x01080000b98c783b */ /* 0x000e6e0000004200 */
        /* <DEDUP_REMOVED lines=38> */
[C---:B--2---:R-:W-:Y:S07]  /*18ee0*/  HMMA.16816.F32.BF16 R108, R144.reuse, R136, R108 ;  /* 0x00000088906c723c */ /* 0x044fee000004186c */
[--C-:B------:R-:W-:Y:S01]  /*18ef0*/  SHF.R.U32.HI R136, RZ, 0x10, R0.reuse ;  /* 0x00000010ff887819 */ /* 0x100fe20000011600 */
[C---:B------:R-:W-:Y:S01]  /*18f00*/  HMMA.16816.F32.BF16 R112, R144.reuse, R138, R112 ;  /* 0x0000008a9070723c */ /* 0x040fe20000041870 */
[----:B------:R-:W-:Y:S03]  /*18f10*/  LOP3.LUT R137, R135, 0xff, RZ, 0xc0, !PT ;  /* 0x000000ff87897812 */ /* 0x000fe600078ec0ff */
[----:B------:R-:W-:Y:S03]  /*18f20*/  SHF.R.U32.HI R135, RZ, 0x18, R0 ;  /* 0x00000018ff877819 */ /* 0x000fe60000011600 */
[----:B------:R-:W-:Y:S01]  /*18f30*/  SHF.R.U32.HI R139, RZ, 0x8, R134 ;  /* 0x00000008ff8b7819 */ /* 0x000fe20000011686 */
[C---:B-1----:R-:W-:Y:S01]  /*18f40*/  HMMA.16816.F32.BF16 R116, R144.reuse, R140, R116 ;  /* 0x0000008c9074723c */ /* 0x042fe20000041874 */
[----:B------:R-:W-:Y:S03]  /*18f50*/  LOP3.LUT R138, R0, 0xff, RZ, 0xc0, !PT ;  /* 0x000000ff008a7812 */ /* 0x000fe600078ec0ff */
[----:B------:R-:W-:Y:S02]  /*18f60*/  PRMT R159, R152, 0x5410, R139 ;  /* 0x00005410989f7816 */ /* 0x000fe4000000008b */
[----:B------:R-:W-:Y:S01]  /*18f70*/  LDSM.16.MT88.4 R152, [R184+0x11000] ;  /* 0x01100000b898783b */ /* 0x000fe20000004200 */
[----:B------:R-:W-:Y:S01]  /*18f80*/  PRMT R139, R137, 0x5410, R160 ;  /* 0x00005410898b7816 */ /* 0x000fe200000000a0 */
[C---:B------:R-:W-:Y:S01]  /*18f90*/  HMMA.16816.F32.BF16 R120, R144.reuse, R142, R120 ;  /* 0x0000008e9078723c */ /* 0x040fe20000041878 */
[----:B------:R-:W-:Y:S03]  /*18fa0*/  LOP3.LUT R134, R0, 0xffff, RZ, 0xc0, !PT ;  /* 0x0000ffff00867812 */ /* 0x000fe600078ec0ff */
[--C-:B------:R-:W-:Y:S01]  /*18fb0*/  HSET2.LE.AND R139, R139, R173.reuse, PT ;  /* 0x000000ad8b8b7233 */ /* 0x100fe20003803000 */
[----:B------:R-:W-:Y:S01]  /*18fc0*/  LOP3.LUT R0, R136, 0xff, RZ, 0xc0, !PT ;  /* 0x000000ff88007812 */ /* 0x000fe200078ec0ff */
[----:B------:R-:W1:Y:S01]  /*18fd0*/  LDSM.16.MT88.4 R140, [R182+0x11000] ;  /* 0x01100000b68c783b */ /* 0x000e620000004200 */
[----:B------:R-:W-:Y:S01]  /*18fe0*/  SHF.R.U32.HI R134, RZ, 0x8, R134 ;  /* 0x00000008ff867819 */ /* 0x000fe20000011686 */
[C---:B---3--:R-:W-:Y:S01]  /*18ff0*/  HMMA.16816.F32.BF16 R124, R144.reuse, R148, R124 ;  /* 0x00000094907c723c */ /* 0x048fe2000004187c */
[----:B------:R-:W-:Y:S03]  /*19000*/  PRMT R0, R0, 0x5410, R135 ;  /* 0x0000541000007816 */ /* 0x000fe60000000087 */
[----:B------:R-:W-:Y:S01]  /*19010*/  PRMT R134, R138, 0x5410, R134 ;  /* 0x000054108a867816 */ /* 0x000fe20000000086 */
[--C-:B------:R-:W-:Y:S01]  /*19020*/  HSET2.LE.AND R138, R159, R173.reuse, PT ;  /* 0x000000ad9f8a7233 */ /* 0x100fe20003803000 */
[----:B------:R-:W-:Y:S01]  /*19030*/  LOP3.LUT R139, R139, R3, RZ, 0xc0, !PT ;  /* 0x000000038b8b7212 */ /* 0x000fe200078ec0ff */
[--C-:B------:R-:W-:Y:S01]  /*19040*/  HSET2.LE.AND R137, R0, R173.reuse, PT ;  /* 0x000000ad00897233 */ /* 0x100fe20003803000 */
[----:B------:R-:W-:Y:S01]  /*19050*/  HMMA.16816.F32.BF16 R128, R144, R150, R128 ;  /* 0x000000969080723c */ /* 0x000fe20000041880 */
[----:B------:R-:W2:Y:S03]  /*19060*/  LDSM.16.MT88.4 R144, [R183+0x11000] ;  /* 0x01100000b790783b */ /* 0x000ea60000004200 */
[--C-:B------:R-:W-:Y:S01]  /*19070*/  HSET2.LE.AND R136, R134, R173.reuse, PT ;  /* 0x000000ad86887233 */ /* 0x100fe20003803000 */
[----:B------:R-:W-:Y:S02]  /*19080*/  LOP3.LUT R137, R137, R157, RZ, 0xc0, !PT ;  /* 0x0000009d89897212 */ /* 0x000fe400078ec0ff */
[----:B------:R-:W-:Y:S02]  /*19090*/  LOP3.LUT R138, R138, R156, RZ, 0xc0, !PT ;  /* 0x0000009c8a8a7212 */ /* 0x000fe400078ec0ff */
[----:B------:R-:W3:Y:S03]  /*190a0*/  LDSM.16.MT88.4 R148, [R185+0x11000] ;  /* 0x01100000b994783b */ /* 0x000ee60000004200 */
[----:B------:R-:W-:Y:S02]  /*190b0*/  LOP3.LUT R136, R136, R158, RZ, 0xc0, !PT ;  /* 0x0000009e88887212 */ /* 0x000fe400078ec0ff */
[----:B------:R-:W-:Y:S02]  /*190c0*/  LOP3.LUT R0, R214, 0xffff, RZ, 0xc0, !PT ;  /* 0x0000ffffd6007812 */ /* 0x000fe400078ec0ff */
[----:B------:R-:W-:Y:S01]  /*190d0*/  SHF.R.U32.HI R135, RZ, 0x18, R214 ;  /* 0x00000018ff877819 */ /* 0x000fe200000116d6 */
[----:B------:R-:W-:Y:S01]  /*190e0*/  LDSM.16.MT88.4 R156, [R185+0x13000] ;  /* 0x01300000b99c783b */ /* 0x000fe20000004200 */
[----:B------:R-:W-:Y:S02]  /*190f0*/  SHF.R.U32.HI R134, RZ, 0x8, R0 ;  /* 0x00000008ff867819 */ /* 0x000fe40000011600 */
[----:B------:R-:W-:Y:S02]  /*19100*/  LOP3.LUT R0, R215, UR19, R168, 0x96, !PT ;  /* 0x00000013d7007c12 */ /* 0x000fe4000f8e96a8 */
[----:B------:R-:W-:Y:S04]  /*19110*/  SHF.R.U32.HI R3, RZ, 0x10, R214 ;  /* 0x00000010ff037819 */ /* 0x000fe800000116d6 */
[----:B------:R-:W-:Y:S01]  /*19120*/  LOP3.LUT R3, R3, 0xff, RZ, 0xc0, !PT ;  /* 0x000000ff03037812 */ /* 0x000fe200078ec0ff */
[C---:B-1----:R-:W-:Y:S03]  /*19130*/  HMMA.16816.F32.BF16 R4, R136.reuse, R140, R4 ;  /* 0x0000008c8804723c */ /* 0x042fe60000041804 */
[----:B------:R-:W-:Y:S02]  /*19140*/  PRMT R171, R3, 0x5410, R135 ;  /* 0x0000541003ab7816 */ /* 0x000fe40000000087 */
[--C-:B------:R-:W-:Y:S02]  /*19150*/  SHF.R.U32.HI R3, RZ, 0x10, R0.reuse ;  /* 0x00000010ff037819 */ /* 0x100fe40000011600 */
[----:B------:R-:W-:Y:S01]  /*19160*/  SHF.R.U32.HI R135, RZ, 0x18, R0 ;  /* 0x00000018ff877819 */ /* 0x000fe20000011600 */
[--C-:B------:R-:W-:Y:S01]  /*19170*/  HSET2.LE.AND R171, R171, R173.reuse, PT ;  /* 0x000000adabab7233 */ /* 0x100fe20003803000 */
[----:B------:R-:W-:Y:S01]  /*19180*/  LOP3.LUT R3, R3, 0xff, RZ, 0xc0, !PT ;  /* 0x000000ff03037812 */ /* 0x000fe200078ec0ff */
[C---:B------:R-:W-:Y:S01]  /*19190*/  HMMA.16816.F32.BF16 R8, R136.reuse, R142, R8 ;  /* 0x0000008e8808723c */ /* 0x040fe20000041808 */
[----:B------:R-:W1:Y:S02]  /*191a0*/  LDSM.16.MT88.4 R140, [R182+0x13000] ;  /* 0x01300000b68c783b */ /* 0x000e640000004200 */
[--C-:B------:R-:W-:Y:S02]  /*191b0*/  PRMT R169, R3, 0x5410, R135.reuse ;  /* 0x0000541003a97816 */ /* 0x100fe40000000087 */
[----:B------:R-:W-:Y:S03]  /*191c0*/  PRMT R135, R180, 0x7632, R135 ;  /* 0x00007632b4877816 */ /* 0x000fe60000000087 */
[C---:B--2---:R-:W-:Y:S01]  /*191d0*/  HMMA.16816.F32.BF16 R12, R136.reuse, R144, R12 ;  /* 0x00000090880c723c */ /* 0x044fe2000004180c */
[--C-:B------:R-:W-:Y:S03]  /*191e0*/  HSET2.LE.AND R169, R169, R173.reuse, PT ;  /* 0x000000ada9a97233 */ /* 0x100fe60003803000 */
[----:B------:R-:W-:Y:S04]  /*191f0*/  PRMT R3, R167, 0x7632, R3 ;  /* 0x00007632a7037816 */ /* 0x000fe80000000003 */
        /* <DEDUP_REMOVED lines=29> */
[C---:B---3--:R-:W-:Y:S07]  /*193d0*/  HMMA.16816.F32.BF16 R92, R136.reuse, R148, R92 ;  /* 0x00000094885c723c */ /* 0x048fee000004185c */
[----:B------:R-:W-:Y:S01]  /*193e0*/  PRMT R149, R162, 0x7610, R149 ;  /* 0x00007610a2957816 */ /* 0x000fe20000000095 */
[C---:B------:R-:W-:Y:S01]  /*193f0*/  HMMA.16816.F32.BF16 R96, R136.reuse, R150, R96 ;  /* 0x000000968860723c */ /* 0x040fe20000041860 */
[----:B------:R-:W3:Y:S03]  /*19400*/  LDSM.16.MT88.4 R160, [R182+0x11800] ;  /* 0x01180000b6a0783b */ /* 0x000ee60000004200 */
[----:B------:R-:W-:Y:S02]  /*19410*/  @!P0 PRMT R2, R149, 0x5410, RZ ;  /* 0x0000541095028816 */ /* 0x000fe400000000ff */
[--C-:B------:R-:W-:Y:S02]  /*19420*/  SHF.R.U32.HI R149, RZ, 0x18, R165.reuse ;  /* 0x00000018ff957819 */ /* 0x100fe400000116a5 */
[C---:B------:R-:W-:Y:S01]  /*19430*/  HMMA.16816.F32.BF16 R100, R136.reuse, R156, R100 ;  /* 0x0000009c8864723c */ /* 0x040fe20000041864 */
[----:B------:R1:W-:Y:S01]  /*19440*/  STG.E.U16 [R210.64+0x62], R2 ;  /* 0x00006202d2007986 */ /* 0x0003e2000c101516 */
[----:B------:R-:W-:Y:S02]  /*19450*/  ISETP.GE.U32.AND P6, PT, R224, R149, PT ;  /* 0x00000095e000720c */ /* 0x000fe40003fc6070 */
[----:B------:R-:W-:Y:S04]  /*19460*/  LOP3.LUT R148, R214, 0xff, RZ, 0xc0, !PT ;  /* 0x000000ffd6947812 */ /* 0x000fe800078ec0ff */
[C---:B------:R-:W-:Y:S01]  /*19470*/  HMMA.16816.F32.BF16 R104, R136.reuse, R158, R104 ;  /* 0x0000009e8868723c */ /* 0x040fe20000041868 */
[----:B------:R-:W-:Y:S03]  /*19480*/  PRMT R170, R148, 0x5410, R134 ;  /* 0x0000541094aa7816 */ /* 0x000fe60000000086 */
[C---:B------:R-:W-:Y:S02]  /*19490*/  LOP3.LUT R148, R0.reuse, 0xff, RZ, 0xc0, !PT ;  /* 0x000000ff00947812 */ /* 0x040fe400078ec0ff */
[----:B------:R-:W-:Y:S01]  /*194a0*/  HSET2.LE.AND R170, R170, R173, PT ;  /* 0x000000adaaaa7233 */ /* 0x000fe20003803000 */
[----:B------:R-:W-:Y:S01]  /*194b0*/  SHF.R.U32.HI R134, RZ, 0x10, R165 ;  /* 0x00000010ff867819 */ /* 0x000fe200000116a5 */
[C---:B----4-:R-:W-:Y:S01]  /*194c0*/  HMMA.16816.F32.BF16 R108, R136.reuse, R152, R108 ;  /* 0x00000098886c723c */ /* 0x050fe2000004186c */
[----:B------:R-:W-:Y:S07]  /*194d0*/  @!P6 HFMA2.BF16_V2 R225, -RZ.H0_H0, RZ.H0_H0, -R135.H0_H0 ;  /* 0x200000ffffe1e231 */ /* 0x000fee0000340987 */
[C---:B------:R-:W-:Y:S01]  /*194e0*/  HMMA.16816.F32.BF16 R112, R136.reuse, R154, R112 ;  /* 0x0000009a8870723c */ /* 0x040fe20000041870 */
[----:B------:R-:W4:Y:S03]  /*194f0*/  LDSM.16.MT88.4 R152, [R183+0x11800] ;  /* 0x01180000b798783b */ /* 0x000f260000004200 */
[----:B-1----:R-:W-:Y:S02]  /*19500*/  LOP3.LUT R2, R0, 0xffff, RZ, 0xc0, !PT ;  /* 0x0000ffff00027812 */ /* 0x002fe400078ec0ff */
[----:B------:R-:W-:Y:S02]  /*19510*/  LOP3.LUT R0, R134, 0xff, RZ, 0xc0, !PT ;  /* 0x000000ff86007812 */ /* 0x000fe400078ec0ff */
[C---:B------:R-:W-:Y:S01]  /*19520*/  HMMA.16816.F32.BF16 R116, R136.reuse, R140, R116 ;  /* 0x0000008c8874723c */ /* 0x040fe20000041874 */
[----:B------:R-:W-:Y:S02]  /*19530*/  PRMT R134, R167, 0x7610, R134 ;  /* 0x00007610a7867816 */ /* 0x000fe40000000086 */
[----:B------:R-:W-:Y:S02]  /*19540*/  ISETP.GE.U32.AND P1, PT, R224, R0, PT ;  /* 0x00000000e000720c */ /* 0x000fe40003f26070 */
[----:B------:R-:W-:Y:S02]  /*19550*/  PRMT R0, R172, 0x7632, R0 ;  /* 0x00007632ac007816 */ /* 0x000fe40000000000 */
[----:B------:R-:W-:Y:S01]  /*19560*/  PRMT R140, R180, 0x5410, R135 ;  /* 0x00005410b48c7816 */ /* 0x000fe20000000087 */
[C---:B------:R-:W-:Y:S01]  /*19570*/  HMMA.16816.F32.BF16 R120, R136.reuse, R142, R120 ;  /* 0x0000008e8878723c */ /* 0x040fe20000041878 */
[----:B------:R-:W-:Y:S03]  /*19580*/  SHF.R.U32.HI R2, RZ, 0x8, R2 ;  /* 0x00000008ff027819 */ /* 0x000fe60000011602 */
[----:B------:R-:W-:Y:S02]  /*19590*/  LOP3.LUT R169, R169, R140, RZ, 0xc0, !PT ;  /* 0x0000008ca9a97212 */ /* 0x000fe400078ec0ff */
[----:B------:R-:W-:Y:S02]  /*195a0*/  PRMT R2, R148, 0x5410, R2 ;  /* 0x0000541094027816 */ /* 0x000fe40000000002 */
[C---:B--2---:R-:W-:Y:S01]  /*195b0*/  HMMA.16816.F32.BF16 R124, R136.reuse, R144, R124 ;  /* 0x00000090887c723c */ /* 0x044fe2000004187c */
[----:B------:R-:W-:Y:S03]  /*195c0*/  @!P1 HFMA2.BF16_V2 R226, -RZ.H0_H0, RZ.H0_H0, -R180.H0_H0 ;  /* 0x200000ffffe29231 */ /* 0x000fe600003409b4 */
[----:B------:R-:W-:Y:S01]  /*195d0*/  HSET2.LE.AND R168, R2, R173, PT ;  /* 0x000000ad02a87233 */ /* 0x000fe20003803000 */
[----:B------:R-:W-:Y:S01]  /*195e0*/  PRMT R2, R172, 0x7610, R2 ;  /* 0x00007610ac027816 */ /* 0x000fe20000000002 */
[----:B------:R-:W-:Y:S02]  /*195f0*/  @!P1 STL.S16 [R1+0x14], R226 ;  /* 0x000014e201009387 */ /* 0x000fe40000100600 */
[----:B------:R-:W-:Y:S01]  /*19600*/  HMMA.16816.F32.BF16 R128, R136, R146, R128 ;  /* 0x000000928880723c */ /* 0x000fe20000041880 */
[----:B------:R-:W-:Y:S01]  /*19610*/  PRMT R140, R2, 0x5410, R0 ;  /* 0x00005410028c7816 */ /* 0x000fe20000000000 */
[----:B------:R-:W-:Y:S02]  /*19620*/  LDSM.16.MT88.4 R172, [R184+0x11800] ;  /* 0x01180000b8ac783b */ /* 0x000fe40000004200 */
[----:B------:R-:W-:Y:S02]  /*19630*/  LOP3.LUT R168, R168, R164, RZ, 0xc0, !PT ;  /* 0x000000a4a8a87212 */ /* 0x000fe400078ec0ff */
[----:B------:R-:W-:Y:S02]  /*19640*/  LOP3.LUT R170, R170, R140, RZ, 0xc0, !PT ;  /* 0x0000008caaaa7212 */ /* 0x000fe400078ec0ff */
[----:B------:R-:W-:Y:S02]  /*19650*/  PRMT R136, R134, 0x5410, R3 ;  /* 0x0000541086887816 */ /* 0x000fe40000000003 */
[----:B------:R-:W1:Y:S02]  /*19660*/  LDSM.16.MT88.4 R140, [R185+0x11800] ;  /* 0x01180000b98c783b */ /* 0x000e640000004200 */
[----:B------:R-:W-:Y:S06]  /*19670*/  LOP3.LUT R171, R171, R136, RZ, 0xc0, !PT ;  /* 0x00000088abab7212 */ /* 0x000fec00078ec0ff */
[----:B------:R-:W-:Y:S01]  /*19680*/  @!P6 STL.S16 [R1+0x10], R225 ;  /* 0x000010e10100e387 */ /* 0x000fe20000100600 */
[C---:B---3--:R-:W-:Y:S03]  /*19690*/  HMMA.16816.F32.BF16 R164, R168.reuse, R160, R4 ;  /* 0x000000a0a8a4723c */ /* 0x048fe60000041804 */
[----:B------:R-:W2:Y:S05]  /*196a0*/  LDSM.16.MT88.4 R4, [R183+0x13800] ;  /* 0x01380000b704783b */ /* 0x000eaa0000004200 */
[C---:B------:R-:W-:Y:S03]  /*196b0*/  HMMA.16816.F32.BF16 R160, R168.reuse, R162, R8 ;  /* 0x000000a2a8a0723c */ /* 0x040fe60000041808 */
[----:B------:R-:W3:Y:S05]  /*196c0*/  LDSM.16.MT88.4 R8, [R185+0x13800] ;  /* 0x01380000b908783b */ /* 0x000eea0000004200 */
[C---:B----4-:R-:W-:Y:S03]  /*196d0*/  HMMA.16816.F32.BF16 R156, R168.reuse, R152, R12 ;  /* 0x00000098a89c723c */ /* 0x050fe6000004180c */
[----:B------:R-:W4:Y:S05]  /*196e0*/  LDSM.16.MT88.4 R12, [R184+0x13800] ;  /* 0x01380000b80c783b */ /* 0x000f2a0000004200 */
[C---:B------:R-:W-:Y:S03]  /*196f0*/  HMMA.16816.F32.BF16 R152, R168.reuse, R154, R16 ;  /* 0x0000009aa898723c */ /* 0x040fe60000041810 */
[----:B------:R-:W2:Y:S05]  /*19700*/  LDSM.16.MT88.4 R16, [R182+0x15800] ;  /* 0x01580000b610783b */ /* 0x000eaa0000004200 */
[C---:B-1----:R-:W-:Y:S03]  /*19710*/  HMMA.16816.F32.BF16 R148, R168.reuse, R140, R20 ;  /* 0x0000008ca894723c */ /* 0x042fe60000041814 */
[----:B------:R-:W1:Y:S05]  /*19720*/  LDSM.16.MT88.4 R20, [R183+0x15800] ;  /* 0x01580000b714783b */ /* 0x000e6a0000004200 */
[C---:B------:R-:W-:Y:S03]  /*19730*/  HMMA.16816.F32.BF16 R144, R168.reuse, R142, R24 ;  /* 0x0000008ea890723c */ /* 0x040fe60000041818 */
[----:B------:R-:W-:Y:S05]  /*19740*/  LDSM.16.MT88.4 R24, [R184+0x15800] ;  /* 0x01580000b818783b */ /* 0x000fea0000004200 */
[C---:B------:R-:W-:Y:S08]  /*19750*/  HMMA.16816.F32.BF16 R140, R168.reuse, R172, R28 ;  /* 0x000000aca88c723c */ /* 0x040ff0000004181c */
[C---:B------:R-:W-:Y:S08]  /*19760*/  HMMA.16816.F32.BF16 R136, R168.reuse, R174, R32 ;  /* 0x000000aea888723c */ /* 0x040ff00000041820 */
        /* <DEDUP_REMOVED lines=11> */
[C---:B------:R-:W-:Y:S08]  /*19820*/  HMMA.16816.F32.BF16 R68, R168.reuse, R16, R68 ;  /* 0x00000010a844723c */ /* 0x040ff00000041844 */
[C---:B------:R-:W-:Y:S01]  /*19830*/  HMMA.16816.F32.BF16 R72, R168.reuse, R18, R72 ;  /* 0x00000012a848723c */ /* 0x040fe20000041848 */
[----:B------:R-:W-:Y:S07]  /*19840*/  LDSM.16.MT88.4 R16, [R184+0x17800] ;  /* 0x01780000b810783b */ /* 0x000fee0000004200 */
[C---:B-1----:R-:W-:Y:S07]  /*19850*/  HMMA.16816.F32.BF16 R76, R168.reuse, R20, R76 ;  /* 0x00000014a84c723c */ /* 0x042fee000004184c */
[----:B------:R-:W-:Y:S01]  /*19860*/  LOP3.LUT R20, R214, 0xff, RZ, 0xc0, !PT ;  /* 0x000000ffd6147812 */ /* 0x000fe200078ec0ff */
[C---:B------:R-:W-:Y:S01]  /*19870*/  HMMA.16816.F32.BF16 R80, R168.reuse, R22, R80 ;  /* 0x00000016a850723c */ /* 0x040fe20000041850 */
[----:B------:R-:W-:Y:S02]  /*19880*/  SHF.R.U32.HI R21, RZ, 0x10, R214 ;  /* 0x00000010ff157819 */ /* 0x000fe400000116d6 */
[----:B------:R-:W-:Y:S02]  /*19890*/  ISETP.GE.U32.AND P0, PT, R224, R20, PT ;  /* 0x00000014e000720c */ /* 0x000fe40003f06070 */
[----:B------:R-:W-:Y:S02]  /*198a0*/  LOP3.LUT R20, R214, 0xffff, RZ, 0xc0, !PT ;  /* 0x0000ffffd6147812 */ /* 0x000fe400078ec0ff */
[----:B------:R-:W-:Y:S01]  /*198b0*/  PRMT R22, R225, 0x7610, R22 ;  /* 0x00007610e1167816 */ /* 0x000fe20000000016 */
[C---:B--2---:R-:W-:Y:S01]  /*198c0*/  HMMA.16816.F32.BF16 R84, R168.reuse, R4, R84 ;  /* 0x00000004a854723c */ /* 0x044fe20000041854 */
[----:B------:R-:W-:Y:S03]  /*198d0*/  PRMT R23, R226, 0x7610, R23 ;  /* 0x00007610e2177816 */ /* 0x000fe60000000017 */
[----:B------:R-:W-:Y:S02]  /*198e0*/  @!P6 PRMT R135, R22, 0x5410, RZ ;  /* 0x000054101687e816 */ /* 0x000fe400000000ff */
[----:B------:R-:W-:Y:S02]  /*198f0*/  @!P1 PRMT R180, R23, 0x5410, RZ ;  /* 0x0000541017b49816 */ /* 0x000fe400000000ff */
[C---:B------:R-:W-:Y:S01]  /*19900*/  HMMA.16816.F32.BF16 R88, R168.reuse, R6, R88 ;  /* 0x00000006a858723c */ /* 0x040fe20000041858 */
[----:B------:R-:W1:Y:S03]  /*19910*/  LDSM.16.MT88.4 R4, [R183+0x17800] ;  /* 0x01780000b704783b */ /* 0x000e660000004200 */
[----:B-----5:R-:W-:Y:S01]  /*19920*/  @!P0 HFMA2.BF16_V2 R223, -RZ.H0_H0, RZ.H0_H0, -R2.H0_H0 ;  /* 0x200000ffffdf8231 */ /* 0x020fe20000340902 */
[----:B------:R-:W-:Y:S02]  /*19930*/  SHF.R.U32.HI R20, RZ, 0x8, R20 ;  /* 0x00000008ff147819 */ /* 0x000fe40000011614 */
[----:B------:R-:W-:Y:S01]  /*19940*/  SHF.R.U32.HI R214, RZ, 0x18, R214 ;  /* 0x00000018ffd67819 */ /* 0x000fe200000116d6 */
[C---:B------:R-:W-:Y:S01]  /*19950*/  HMMA.16816.F32.BF16 R92, R168.reuse, R24, R92 ;  /* 0x00000018a85c723c */ /* 0x040fe2000004185c */
[----:B------:R-:W-:Y:S04]  /*19960*/  @!P0 STL.S16 [R1+0xc], R223 ;  /* 0x00000cdf01008387 */ /* 0x000fe80000100600 */
[----:B------:R-:W-:Y:S03]  /*19970*/  STG.E.U16 [R212.64+0x60], R180 ;  /* 0x000060b4d4007986 */ /* 0x000fe6000c101516 */
[C---:B------:R-:W-:Y:S01]  /*19980*/  HMMA.16816.F32.BF16 R96, R168.reuse, R26, R96 ;  /* 0x0000001aa860723c */ /* 0x040fe20000041860 */
[----:B------:R-:W-:Y:S07]  /*19990*/  STG.E.U16 [R212.64+0x62], R135 ;  /* 0x00006287d4007986 */ /* 0x000fee000c101516 */
[C---:B---3--:R-:W-:Y:S07]  /*199a0*/  HMMA.16816.F32.BF16 R100, R168.reuse, R8, R100 ;  /* 0x00000008a864723c */ /* 0x048fee0000041864 */
[----:B------:R-:W-:Y:S01]  /*199b0*/  LOP3.LUT R8, R20, 0xffff, RZ, 0xc0, !PT ;  /* 0x0000ffff14087812 */ /* 0x000fe200078ec0ff */
[C---:B------:R-:W-:Y:S01]  /*199c0*/  HMMA.16816.F32.BF16 R104, R168.reuse, R10, R104 ;  /* 0x0000000aa868723c */ /* 0x040fe20000041868 */
[----:B------:R-:W-:Y:S02]  /*199d0*/  LOP3.LUT R9, R21, 0xff, RZ, 0xc0, !PT ;  /* 0x000000ff15097812 */ /* 0x000fe400078ec0ff */
[C---:B------:R-:W-:Y:S02]  /*199e0*/  ISETP.GE.U32.AND P6, PT, R224.reuse, R8, PT ;  /* 0x00000008e000720c */ /* 0x040fe40003fc6070 */
[C---:B------:R-:W-:Y:S02]  /*199f0*/  ISETP.GE.U32.AND P1, PT, R224.reuse, R9, PT ;  /* 0x00000009e000720c */ /* 0x040fe40003f26070 */
[----:B------:R-:W-:Y:S01]  /*19a00*/  PRMT R21, R223, 0x7610, R21 ;  /* 0x00007610df157816 */ /* 0x000fe20000000015 */
[C---:B-1----:R-:W-:Y:S04]  /*19a10*/  HMMA.16816.F32.BF16 R108, R168.reuse, R4, R108 ;  /* 0x00000004a86c723c */ /* 0x042fe8000004186c */
[----:B------:R-:W-:Y:S02]  /*19a20*/  @!P0 PRMT R2, R21, 0x5410, RZ ;  /* 0x0000541015028816 */ /* 0x000fe400000000ff */
[----:B------:R-:W-:Y:S02]  /*19a30*/  ISETP.GE.U32.AND P0, PT, R224, R214, PT ;  /* 0x000000d6e000720c */ /* 0x000fe40003f06070 */
[----:B------:R-:W-:Y:S01]  /*19a40*/  @!P6 HFMA2.BF16_V2 R222, -RZ.H0_H0, RZ.H0_H0, -R0.H0_H0 ;  /* 0x200000ffffdee231 */ /* 0x000fe20000340900 */
[C---:B------:R-:W-:Y:S01]  /*19a50*/  HMMA.16816.F32.BF16 R112, R168.reuse, R6, R112 ;  /* 0x00000006a870723c */ /* 0x040fe20000041870 */
[----:B------:R1:W-:Y:S02]  /*19a60*/  STG.E.U16 [R210.64+0x70], R2 ;  /* 0x00007002d2007986 */ /* 0x0003e4000c101516 */
[----:B------:R-:W-:Y:S02]  /*19a70*/  @!P1 HFMA2.BF16_V2 R221, -RZ.H0_H0, RZ.H0_H0, -R134.H0_H0 ;  /* 0x200000ffffdd9231 */ /* 0x000fe40000340986 */
[----:B------:R-:W-:Y:S01]  /*19a80*/  @!P6 STL.S16 [R1+0x4], R222 ;  /* 0x000004de0100e387 */ /* 0x000fe20000100600 */
[----:B------:R-:W-:Y:S02]  /*19a90*/  PRMT R5, R222, 0x7610, R5 ;  /* 0x00007610de057816 */ /* 0x000fe40000000005 */
[C---:B------:R-:W-:Y:S01]  /*19aa0*/  HMMA.16816.F32.BF16 R116, R168.reuse, R12, R116 ;  /* 0x0000000ca874723c */ /* 0x040fe20000041874 */
[----:B------:R-:W-:Y:S03]  /*19ab0*/  @!P1 STL.S16 [R1], R221 ;  /* 0x000000dd01009387 */ /* 0x000fe60000100600 */
[----:B------:R-:W-:Y:S01]  /*19ac0*/  @!P0 HFMA2.BF16_V2 R252, -RZ.H0_H0, RZ.H0_H0, -R3.H0_H0 ;  /* 0x200000fffffc8231 */ /* 0x000fe20000340903 */
[----:B------:R-:W-:Y:S02]  /*19ad0*/  @!P6 PRMT R0, R5, 0x5410, RZ ;  /* 0x000054100500e816 */ /* 0x000fe400000000ff */
[----:B------:R-:W-:Y:S01]  /*19ae0*/  PRMT R4, R221, 0x7610, R4 ;  /* 0x00007610dd047816 */ /* 0x000fe20000000004 */
[C---:B------:R-:W-:Y:S01]  /*19af0*/  HMMA.16816.F32.BF16 R120, R168.reuse, R14, R120 ;  /* 0x0000000ea878723c */ /* 0x040fe20000041878 */
[----:B------:R-:W-:Y:S01]  /*19b00*/  @!P0 PRMT R3, R252, 0x5410, RZ ;  /* 0x00005410fc038816 */ /* 0x000fe200000000ff */
[----:B------:R2:W-:Y:S01]  /*19b10*/  STG.E.U16 [R210.64+0x72], R0 ;  /* 0x00007200d2007986 */ /* 0x0005e2000c101516 */
[----:B------:R-:W-:Y:S02]  /*19b20*/  PLOP3.LUT P0, PT, PT, PT, UP0, 0x80, 0x0 ;  /* 0x000000000000781c */ /* 0x000fe40003f0f008 */
[----:B------:R-:W-:Y:S01]  /*19b30*/  @!P1 PRMT R134, R4, 0x5410, RZ ;  /* 0x0000541004869816 */ /* 0x000fe200000000ff */
[----:B------:R3:W-:Y:S02]  /*19b40*/  STG.E.U16 [R212.64+0x72], R3 ;  /* 0x00007203d4007986 */ /* 0x0007e4000c101516 */
[C---:B------:R-:W-:Y:S02]  /*19b50*/  HMMA.16816.F32.BF16 R124, R168.reuse, R16, R124 ;  /* 0x00000010a87c723c */ /* 0x040fe4000004187c */
[----:B------:R4:W-:Y:S02]  /*19b60*/  STG.E.U16 [R212.64+0x70], R134 ;  /* 0x00007086d4007986 */ /* 0x0009e4000c101516 */
[----:B-1----:R-:W-:Y:S04]  /*19b70*/  IMAD.MOV.U32 R2, RZ, RZ, R133 ;  /* 0x000000ffff027224 */ /* 0x002fe800078e0085 */
[----:B------:R-:W-:Y:S01]  /*19b80*/  HMMA.16816.F32.BF16 R128, R168, R18, R128 ;  /* 0x00000012a880723c */ /* 0x000fe20000041880 */
[----:B--2---:R-:W-:Y:S04]  /*19b90*/  IADD3 R210, P1, R210, -0x80, RZ ;  /* 0xffffff80d2d27810 */ /* 0x004fe80007f3e0ff */
[----:B------:R-:W-:Y:S01]  /*19ba0*/  IADD3.X R211, R211, -0x1, RZ, P1, !PT ;  /* 0xffffffffd3d37810 */ /* 0x000fe20000ffe4ff */
[----:B---3--:R-:W-:Y:S01]  /*19bb0*/  IMAD.MOV.U32 R3, RZ, RZ, R132 ;  /* 0x000000ffff037224 */ /* 0x008fe200078e0084 */
[----:B----4-:R-:W-:-:S05]  /*19bc0*/  @P0 BRA `(.L_x_1230) ;  /* 0xffff9ae000000947 */ /* 0x010fca000383ffff */
.L_x_1229:
        /* <DEDUP_REMOVED lines=197> */
[C---:B------:R-:W-:Y:S01]  /*1a820*/  FMUL.FTZ R51, R0.reuse, R59 ;  /* 0x0000003b00337220 */ /* 0x040fe20000410000 */
[----:B------:R-:W-:Y:S01]  /*1a830*/  F2FP.BF16.PACK_AB R59, R5, R42 ;  /* 0x0000002a053b723e */ /* 0x000fe200000010ff */
[----:B------:R-:W-:Y:S01]  /*1a840*/  FMUL.FTZ R15, R0, R62 ;  /* 0x0000003e000f7220 */ /* 0x000fe20000410000 */
[----:B------:R-:W-:Y:S01]  /*1a850*/  ISETP.NE.U32.AND P0, PT, R2, 0x1, PT ;  /* 0x000000010200780c */ /* 0x000fe20003f05070 */
[C---:B------:R-:W-:Y:S01]  /*1a860*/  FMUL.FTZ R49, R0.reuse, R63 ;  /* 0x0000003f00317220 */ /* 0x040fe20000410000 */
[----:B------:R-:W-:Y:S01]  /*1a870*/  MOV R5, 0x20 ;  /* 0x0000002000057802 */ /* 0x000fe20000000f00 */
[C---:B------:R-:W-:Y:S01]  /*1a880*/  FMUL.FTZ R9, R0.reuse, R66 ;  /* 0x0000004200097220 */ /* 0x040fe20000410000 */
[----:B------:R-:W-:Y:S01]  /*1a890*/  F2FP.BF16.PACK_AB R66, R141, R165 ;  /* 0x000000a58d42723e */ /* 0x000fe200000010ff */
[C---:B------:R-:W-:Y:S01]  /*1a8a0*/  FMUL.FTZ R47, R0.reuse, R67 ;  /* 0x00000043002f7220 */ /* 0x040fe20000410000 */
        /* <DEDUP_REMOVED lines=137> */
[----:B------:R3:W-:Y:S01]  /*1b140*/  STS [R3+0x6400], R23 ;  /* 0x0064001703007388 */ /* 0x0007e20000000800 */
[----:B-1----:R-:W-:-:S03]  /*1b150*/  LOP3.LUT R0, R175, 0xffffffe0, RZ, 0xc0, !PT ;  /* 0xffffffe0af007812 */ /* 0x002fc600078ec0ff */
[----:B------:R-:W-:Y:S01]  /*1b160*/  STS [R7+0x6000], R22 ;  /* 0x0060001607007388 */ /* 0x000fe20000000800 */
[----:B------:R-:W-:-:S03]  /*1b170*/  IADD3 R0, R176, -R0, RZ ;  /* 0x80000000b0007210 */ /* 0x000fc60007ffe0ff */
[----:B------:R1:W-:Y:S01]  /*1b180*/  STS [R7+0x6400], R21 ;  /* 0x0064001507007388 */ /* 0x0003e20000000800 */
[----:B--2---:R-:W2:Y:S01]  /*1b190*/  @P4 MUFU.LG2 R2, R135 ;  /* 0x0000008700024308 */ /* 0x004ea20000000c00 */
[----:B------:R-:W-:Y:S02]  /*1b1a0*/  LOP3.LUT P0, RZ, R0, 0x3, RZ, 0xc0, !PT ;  /* 0x0000000300ff7812 */ /* 0x000fe4000780c0ff */
[----:B------:R-:W-:Y:S04]  /*1b1b0*/  STS [R8+0x6000], R20 ;  /* 0x0060001408007388 */ /* 0x000fe80000000800 */
[----:B------:R4:W-:Y:S04]  /*1b1c0*/  STS [R8+0x6400], R19 ;  /* 0x0064001308007388 */ /* 0x0009e80000000800 */
[----:B------:R4:W-:Y:S04]  /*1b1d0*/  STS [R6+0x6000], R18 ;  /* 0x0060001206007388 */ /* 0x0009e80000000800 */
[----:B------:R4:W-:Y:S01]  /*1b1e0*/  STS [R6+0x6400], R17 ;  /* 0x0064001106007388 */ /* 0x0009e20000000800 */
[----:B---3--:R-:W3:Y:S01]  /*1b1f0*/  @P3 MUFU.LG2 R3, R134 ;  /* 0x0000008600033308 */ /* 0x008ee20000000c00 */
[----:B--2---:R-:W-:-:S02]  /*1b200*/  @P4 FMUL.FTZ R2, R2, 0.69314718246459960938 ;  /* 0x3f31721802024820 */ /* 0x004fc40000410000 */
[----:B------:R2:W-:Y:S04]  /*1b210*/  STS [R5+0x6000], R16 ;  /* 0x0060001005007388 */ /* 0x0005e80000000800 */
[----:B------:R2:W-:Y:S01]  /*1b220*/  STS [R5+0x6400], R15 ;  /* 0x0064000f05007388 */ /* 0x0005e20000000800 */
[----:B-1----:R-:W-:Y:S01]  /*1b230*/  MOV R7, 0x7f800000 ;  /* 0x7f80000000077802 */ /* 0x002fe20000000f00 */
[----:B------:R-:W-:Y:S02]  /*1b240*/  @P4 FFMA.FTZ R7, R133, c[0x0][0x238], R2 ;  /* 0x00008e0085074a23 */ /* 0x000fe40000010002 */
[----:B------:R-:W-:Y:S01]  /*1b250*/  BAR.SYNC.DEFER_BLOCKING 0x0 ;  /* 0x0000000000007b1d */ /* 0x000fe20000010000 */
[----:B---3--:R-:W-:Y:S01]  /*1b260*/  @P3 FMUL.FTZ R0, R3, 0.69314718246459960938 ;  /* 0x3f31721803003820 */ /* 0x008fe20000410000 */
[----:B----4-:R-:W-:-:S03]  /*1b270*/  MOV R8, 0x7f800000 ;  /* 0x7f80000000087802 */ /* 0x010fc60000000f00 */
[----:B------:R-:W-:Y:S01]  /*1b280*/  @P3 FFMA.FTZ R8, R132, c[0x0][0x238], R0 ;  /* 0x00008e0084083a23 */ /* 0x000fe20000010000 */
[----:B-----5:R2:W1:Y:S04]  /*1b290*/  LDS.128 R28, [R208] ;  /* 0x00000000d01c7984 */ /* 0x0204680000000c00 */
        /* <DEDUP_REMOVED lines=16> */
[----:B---34-:R-:W3:Y:S01]  /*1b3a0*/  LDL.LU R178, [R1+0xdc] ;  /* 0x0000dc0001b27983 */ /* 0x018ee20000300800 */
[----:B------:R-:W-:Y:S01]  /*1b3b0*/  UIMAD UR6, UR9, -0x40, UR21 ;  /* 0xffffffc0090678a4 */ /* 0x000fe2000f8e0215 */
[----:B---3--:R-:W-:-:S05]  /*1b3c0*/  IADD3 R0, R178, 0x8, RZ ;  /* 0x00000008b2007810 */ /* 0x008fca0007ffe0ff */
[----:B------:R-:W-:Y:S02]  /*1b3d0*/  ISETP.GE.AND P3, PT, R178, UR6, PT ;  /* 0x00000006b2007c0c */ /* 0x000fe4000bf66270 */
[----:B------:R-:W-:-:S11]  /*1b3e0*/  ISETP.GE.AND P2, PT, R0, UR6, PT ;  /* 0x0000000600007c0c */ /* 0x000fd6000bf46270 */
[----:B------:R-:W-:Y:S02]  /*1b3f0*/  @!P3 IMAD R2, R178, UR14, RZ ;  /* 0x0000000eb202bc24 */ /* 0x000fe4000f8e02ff */
[----:B------:R-:W-:-:S03]  /*1b400*/  @!P2 IMAD R0, R0, UR14, RZ ;  /* 0x0000000e0000ac24 */ /* 0x000fc6000f8e02ff */
[----:B------:R-:W-:Y:S02]  /*1b410*/  @!P3 IADD3 R3, P1, R2, UR4, RZ ;  /* 0x000000040203bc10 */ /* 0x000fe4000ff3e0ff */
[----:B------:R-:W-:Y:S02]  /*1b420*/  @!P2 IADD3 R6, P0, R0, UR4, RZ ;  /* 0x000000040006ac10 */ /* 0x000fe4000ff1e0ff */
[----:B--2---:R-:W-:Y:S02]  /*1b430*/  @!P3 LEA.HI.X.SX32 R5, R2, UR5, 0x1, P1 ;  /* 0x000000050205bc11 */ /* 0x004fe400088f0eff */
[----:B------:R-:W-:Y:S02]  /*1b440*/  @!P2 LEA.HI.X.SX32 R0, R0, UR5, 0x1, P0 ;  /* 0x000000050000ac11 */ /* 0x000fe400080f0eff */
[----:B------:R-:W-:Y:S02]  /*1b450*/  @!P3 LEA R4, P1, R3, c[0x0][0x200], 0x2 ;  /* 0x000080000304ba11 */ /* 0x000fe400078210ff */
[----:B------:R-:W-:-:S02]  /*1b460*/  @!P2 LEA R2, P0, R6, c[0x0][0x200], 0x2 ;  /* 0x000080000602aa11 */ /* 0x000fc400078010ff */
[----:B------:R-:W-:Y:S02]  /*1b470*/  @!P3 LEA.HI.X R5, R3, c[0x0][0x204], R5, 0x2, P1 ;  /* 0x000081000305ba11 */ /* 0x000fe400008f1405 */
[----:B------:R-:W-:-:S03]  /*1b480*/  @!P2 LEA.HI.X R3, R6, c[0x0][0x204], R0, 0x2, P0 ;  /* 0x000081000603aa11 */ /* 0x000fc600000f1400 */
[----:B------:R2:W-:Y:S04]  /*1b490*/  @!P3 STG.E [R4.64], R7 ;  /* 0x000000070400b986 */ /* 0x0005e8000c101916 */
[----:B------:R2:W-:Y:S02]  /*1b4a0*/  @!P2 STG.E [R2.64], R8 ;  /* 0x000000080200a986 */ /* 0x0005e4000c101916 */
.L_x_1234:
[----:B---34-:R-:W-:Y:S05]  /*1b4b0*/  BSYNC B0 ;  /* 0x0000000000007941 */ /* 0x018fea0003800000 */
.L_x_1233:
[----:B------:R-:W3:Y:S04]  /*1b4c0*/  LDL.64 R82, [R1+0x98] ;  /* 0x0000980001527983 */ /* 0x000ee80000100a00 */
[----:B------:R4:W5:Y:S04]  /*1b4d0*/  LDL R80, [R1+0xac] ;  /* 0x0000ac0001507983 */ /* 0x0009680000100800 */
[----:B--2---:R4:W5:Y:S04]  /*1b4e0*/  LDL R15, [R1+0xa8] ;  /* 0x0000a800010f7983 */ /* 0x0049680000100800 */
[----:B------:R4:W5:Y:S01]  /*1b4f0*/  LDL R14, [R1+0xb0] ;  /* 0x0000b000010e7983 */ /* 0x0009620000100800 */
[----:B------:R-:W-:Y:S01]  /*1b500*/  LEA.HI R13, R177, R176, RZ, 0x3 ;  /* 0x000000b0b10d7211 */ /* 0x000fe200078f18ff */
[----:B------:R-:W-:Y:S01]  /*1b510*/  UIMAD UR9, UR9, -0x40, UR21 ;  /* 0xffffffc0090978a4 */ /* 0x000fe2000f8e0215 */
[----:B------:R-:W-:Y:S01]  /*1b520*/  BSSY B0, `(.L_x_1235) ;  /* 0x0000024000007945 */ /* 0x000fe20003800000 */
[----:B------:R-:W2:Y:S01]  /*1b530*/  S2R R0, SR_TID.X ;  /* 0x0000000000007919 */ /* 0x000ea20000002100 */
[----:B------:R-:W-:Y:S01]  /*1b540*/  SHF.R.S32.HI R3, RZ, 0x3, R13 ;  /* 0x00000003ff037819 */ /* 0x000fe2000001140d */
[----:B------:R-:W-:-:S02]  /*1b550*/  USHF.R.S32.HI UR6, URZ, 0x1f, UR10 ;  /* 0x0000001f3f067899 */ /* 0x000fc4000801140a */
[----:B------:R-:W1:Y:S01]  /*1b560*/  S2R R10, SR_CTAID.Z ;  /* 0x00000000000a7919 */ /* 0x000e620000002700 */
[----:B------:R-:W-:Y:S02]  /*1b570*/  ULDC.64 UR4, c[0x0][0x1f0] ;  /* 0x00007c0000047ab9 */ /* 0x000fe40000000a00 */
[----:B------:R-:W-:-:S04]  /*1b580*/  UIMAD UR4, UR6, UR4, URZ ;  /* 0x00000004060472a4 */ /* 0x000fc8000f8e023f */
[----:B------:R-:W-:Y:S01]  /*1b590*/  UIMAD UR4, UR10, UR5, UR4 ;  /* 0x000000050a0472a4 */ /* 0x000fe2000f8e0204 */
[----:B--2---:R-:W-:-:S04]  /*1b5a0*/  SHF.R.S32.HI R2, RZ, 0x1f, R0 ;  /* 0x0000001fff027819 */ /* 0x004fc80000011400 */
[----:B------:R-:W-:-:S04]  /*1b5b0*/  LEA.HI R2, R2, R0, RZ, 0x3 ;  /* 0x0000000002027211 */ /* 0x000fc800078f18ff */
[----:B------:R-:W-:Y:S02]  /*1b5c0*/  SHF.R.S32.HI R2, RZ, 0x3, R2 ;  /* 0x00000003ff027819 */ /* 0x000fe40000011402 */
[----:B---3--:R-:W-:Y:S02]  /*1b5d0*/  SHF.R.S32.HI R0, RZ, 0x1f, R82 ;  /* 0x0000001fff007819 */ /* 0x008fe40000011452 */
        /* <DEDUP_REMOVED lines=24> */
.L_x_1236:
[----:B----4-:R-:W-:Y:S05]  /*1b760*/  BSYNC B0 ;  /* 0x0000000000007941 */ /* 0x010fea0003800000 */
.L_x_1235:
        /* <DEDUP_REMOVED lines=22> */
.L_x_1238:
[----:B------:R-:W-:Y:S05]  /*1b8d0*/  BSYNC B0 ;  /* 0x0000000000007941 */ /* 0x000fea0003800000 */
.L_x_1237:
        /* <DEDUP_REMOVED lines=22> */
.L_x_1240:
[----:B------:R-:W-:Y:S05]  /*1ba40*/  BSYNC B0 ;  /* 0x0000000000007941 */ /* 0x000fea0003800000 */
.L_x_1239:
        /* <DEDUP_REMOVED lines=23> */
.L_x_1241:
        /* <DEDUP_REMOVED lines=12> */
.L_x_2048:


//--------------------- .text._ZN5flash16flash_fwd_kernelI23Flash_fwd_kernel_traitsILi256ELi64ELi64ELi4ELb0ELb0EN7cutlass10bfloat16_tE19Flash_kernel_traitsILi256ELi64ELi64ELi4ES3_EELb0ELb0ELb1ELb1ELb0ELb0ELb1ELb0EEEvNS_16Flash_fwd_paramsE --------------------------
	.section	.text._ZN5flash16flash_fwd_kernelI23Flash_fwd_kernel_traitsILi256ELi64ELi64ELi4ELb0ELb0EN7cutlass10bfloat16_tE19Flash_kernel_traitsILi256ELi64ELi64ELi4ES3_EELb0ELb0ELb1ELb1ELb0ELb0ELb1ELb0EEEvNS_16Flash_fwd_paramsE,"ax",@progbits
	.sectioninfo	@"SHI_REGISTERS=255"
	.align	128
        .global         _ZN5flash16flash_fwd_kernelI23Flash_fwd_kernel_traitsILi256ELi64ELi64ELi4ELb0ELb0EN7cutlass10bfloat16_tE19Flash_kernel_traitsILi256ELi64ELi64ELi4ES3_EELb0ELb0ELb1ELb1ELb0ELb0ELb1ELb0EEEvNS_16Flash_fwd_paramsE
        .type           _ZN5flash16flash_fwd_kernelI23Flash_fwd_kernel_traitsILi256ELi64ELi64ELi4ELb0ELb0EN7cutlass10bfloat16_tE19Flash_kernel_traitsILi256ELi64ELi64ELi4ES3_EELb0ELb0ELb1ELb1ELb0ELb0ELb1ELb0EEEvNS_16Flash_fwd_paramsE,@function
        .size           _ZN5flash16flash_fwd_kernelI23Flash_fwd_kernel_traitsILi256ELi64ELi64ELi4ELb0ELb0EN7cutlass10bfloat16_tE19Flash_kernel_traitsILi256ELi64ELi64ELi4ES3_EELb0ELb0ELb1ELb1ELb0ELb0ELb1ELb0EEEvNS_16Flash_fwd_paramsE,(.L_x_2049 - _ZN5flash16flash_fwd_kernelI23Flash_fwd_kernel_traitsILi256ELi64ELi64ELi4ELb0ELb0EN7cutlass10bfloat16_tE19Flash_kernel_traitsILi256ELi64ELi64ELi4ES3_EELb0ELb0ELb1ELb1ELb0ELb0ELb1ELb0EEEvNS_16Flash_fwd_paramsE)
        .other          _ZN5flash16flash_fwd_kernelI23Flash_fwd_kernel_traitsILi256ELi64ELi64ELi4ELb0ELb0EN7cutlass10bfloat16_tE19Flash_kernel_traitsILi256ELi64ELi64ELi4ES3_EELb0ELb0ELb1ELb1ELb0ELb0ELb1ELb0EEEvNS_16Flash_fwd_paramsE,@"STO_CUDA_ENTRY STV_DEFAULT"
_ZN5flash16flash_fwd_kernelI23Flash_fwd_kernel_traitsILi256ELi64ELi64ELi4ELb0ELb0EN7cutlass10bfloat16_tE19Flash_kernel_traitsILi256ELi64ELi64ELi4ES3_EELb0ELb0ELb1ELb1ELb0ELb0ELb1ELb0EEEvNS_16Flash_fwd_paramsE:
.text._ZN5flash16flash_fwd_kernelI23Flash_fwd_kernel_traitsILi256ELi64ELi64ELi4ELb0ELb0EN7cutlass10bfloat16_tE19Flash_kernel_traitsILi256ELi64ELi64ELi4ES3_EELb0ELb0ELb1ELb1ELb0ELb0ELb1ELb0EEEvNS_16Flash_fwd_paramsE:
        /* <DEDUP_REMOVED lines=30> */
[----:B------:R-:W4:Y:S01]  /*01e0*/  @P0 LDG.E R4, [R8.64] ;  /* 0x0000001608040981 */ /* 0x000f22000c1e1900 */
[----:B------:R-:W-:-:S06]  /*01f0*/  UIMAD.WIDE UR6, UR16, UR12, UR6 ;  /* 0x0000000c100672a5 */ /* 0x000fcc000f8e0206 */
[----:B------:R-:W-:Y:S02]  /*0200*/  IMAD.U32 R2, RZ, RZ, UR6 ;  /* 0x00000006ff027e24 */ /* 0x000fe4000f8e00ff */
        /* <DEDUP_REMOVED lines=24> */
.L_x_1242:
[----:B-1----:R-:W-:Y:S02]  /*0390*/  ULDC UR6, c[0x0][0x218] ;  /* 0x0000860000067ab9 */ /* 0x002fe40000000800 */
.L_x_1243:
        /* <DEDUP_REMOVED lines=124> */
.L_x_1246:
[----:B------:R-:W-:Y:S05]  /*0b60*/  BSYNC B0 ;  /* 0x0000000000007941 */ /* 0x000fea0003800000 */
.L_x_1245:
        /* <DEDUP_REMOVED lines=22> */
.L_x_1248:
[----:B------:R-:W-:Y:S05]  /*0cd0*/  BSYNC B0 ;  /* 0x0000000000007941 */ /* 0x000fea0003800000 */
.L_x_1247:
        /* <DEDUP_REMOVED lines=22> */
.L_x_1250:
[----:B------:R-:W-:Y:S05]  /*0e40*/  BSYNC B0 ;  /* 0x0000000000007941 */ /* 0x000fea0003800000 */
.L_x_1249:
        /* <DEDUP_REMOVED lines=21> */
.L_x_1252:
[----:B------:R-:W-:Y:S05]  /*0fa0*/  BSYNC B0 ;  /* 0x0000000000007941 */ /* 0x000fea0003800000 */
.L_x_1251:
        /* <DEDUP_REMOVED lines=35> */
.L_x_1244:
        /* <DEDUP_REMOVED lines=34> */
.L_x_1253:
        /* <DEDUP_REMOVED lines=48> */
.L_x_1254:
        /* <DEDUP_REMOVED lines=121> */
.L_x_1256:
[----:B------:R-:W-:Y:S05]  /*1e90*/  BSYNC B0 ;  /* 0x0000000000007941 */ /* 0x000fea0003800000 */
.L_x_1255:
        /* <DEDUP_REMOVED lines=45> */
.L_x_1258:
[----:B------:R-:W-:Y:S05]  /*2170*/  BSYNC B0 ;  /* 0x0000000000007941 */ /* 0x000fea0003800000 */
.L_x_1257:
        /* <DEDUP_REMOVED lines=45> */
.L_x_1260:
[----:B------:R-:W-:Y:S05]  /*2450*/  BSYNC B0 ;  /* 0x0000000000007941 */ /* 0x000fea0003800000 */
.L_x_1259:
        /* <DEDUP_REMOVED lines=48> */
.L_x_1262:
[----:B------:R-:W-:Y:S05]  /*2760*/  BSYNC B0 ;  /* 0x0000000000007941 */ /* 0x000fea0003800000 */
.L_x_1261:
        /* <DEDUP_REMOVED lines=45> */
.L_x_1264:
[----:B------:R-:W-:Y:S05]  /*2a40*/  BSYNC B0 ;  /* 0x0000000000007941 */ /* 0x000fea0003800000 */
.L_x_1263:
        /* <DEDUP_REMOVED lines=41> */
.L_x_1266:
[----:B------:R-:W-:Y:S05]  /*2ce0*/  BSYNC B0 ;  /* 0x0000000000007941 */ /* 0x000fea0003800000 */
.L_x_1265:
        /* <DEDUP_REMOVED lines=40> */
.L_x_1268:
[----:B------:R-:W-:Y:S05]  /*2f70*/  BSYNC B0 ;  /* 0x0000000000007941 */ /* 0x000fea0003800000 */
.L_x_1267:
        /* <DEDUP_REMOVED lines=42> */
.L_x_1270:
[----:B------:R-:W-:Y:S05]  /*3220*/  BSYNC B0 ;  /* 0x0000000000007941 */ /* 0x000fea0003800000 */
.L_x_1269:
        /* <DEDUP_REMOVED lines=81> */
.L_x_1272:
[----:B--2---:R-:W-:Y:S05]  /*3740*/  BSYNC B0 ;  /* 0x0000000000007941 */ /* 0x004fea0003800000 */
.L_x_1271:
        /* <DEDUP_REMOVED lines=45> */
.L_x_1274:
[----:B------:R-:W-:Y:S05]  /*3a20*/  BSYNC B0 ;  /* 0x0000000000007941 */ /* 0x000fea0003800000 */
.L_x_1273:
        /* <DEDUP_REMOVED lines=44> */
.L_x_1276:
[----:B------:R-:W-:Y:S05]  /*3cf0*/  BSYNC B0 ;  /* 0x0000000000007941 */ /* 0x000fea0003800000 */
.L_x_1275:
        /* <DEDUP_REMOVED lines=46> */
.L_x_1278:
[----:B------:R-:W-:Y:S05]  /*3fe0*/  BSYNC B0 ;  /* 0x0000000000007941 */ /* 0x000fea0003800000 */
.L_x_1277:
        /* <DEDUP_REMOVED lines=17> */
[----:B-1----:R-:W-:Y:S01]  /*4100*/  LDSM.16.M88.4 R16, [R220] ;  /* 0x00000000dc10783b */ /* 0x002fe20000000200 */
[----:B------:R-:W-:Y:S01]  /*4110*/  IMAD.IADD R4, R4, 0x1, R77 ;  /* 0x0000000104047824 */ /* 0x000fe200078e024d */
[----:B------:R-:W-:Y:S01]  /*4120*/  LOP3.LUT R237, R237, 0x6, RZ, 0xc0, !PT ;  /* 0x00000006eded7812 */ /* 0x000fe200078ec0ff */
[----:B------:R-:W-:Y:S01]  /*4130*/  IMAD R221, R221, 0x200, R8 ;  /* 0x00000200dddd7824 */ /* 0x000fe200078e0208 */
[----:B---3--:R-:W-:Y:S01]  /*4140*/  LDSM.16.M88.4 R20, [R218] ;  /* 0x00000000da14783b */ /* 0x008fe20000000200 */
[----:B------:R-:W-:Y:S01]  /*4150*/  UISETP.GT.AND UP0, UPT, UR29, UR11, UPT ;  /* 0x0000000b1d00728c */ /* 0x000fe2000bf04270 */
[C---:B------:R-:W-:Y:S01]  /*4160*/  IADD3 R236, R4.reuse, UR4, RZ ;  /* 0x0000000404ec7c10 */ /* 0x040fe2000fffe0ff */
[----:B------:R-:W-:Y:S01]  /*4170*/  IMAD.SHL.U32 R221, R221, 0x2, RZ ;  /* 0x00000002dddd7824 */ /* 0x000fe200078e00ff */
[----:B------:R-:W-:Y:S01]  /*4180*/  IADD3 R6, R4, 0x8, RZ ;  /* 0x0000000804067810 */ /* 0x000fe20007ffe0ff */
[----:B------:R-:W0:Y:S01]  /*4190*/  LDGDEPBAR ;  /* 0x00000000000079af */ /* 0x000e220000000000 */
[----:B------:R-:W-:-:S02]  /*41a0*/  IADD3 R235, R236, -c[0x0][0x2e4], RZ ;  /* 0x8000b900eceb7a10 */ /* 0x000fc40007ffe0ff */
[C---:B------:R-:W-:Y:S01]  /*41b0*/  IADD3 R2, R221.reuse, 0x8000, RZ ;  /* 0x00008000dd027810 */ /* 0x040fe20007ffe0ff */
[----:B------:R-:W1:Y:S01]  /*41c0*/  LDSM.16.M88.4 R8, [R221+0x8000] ;  /* 0x00800000dd08783b */ /* 0x000e620000000200 */
[----:B------:R-:W-:Y:S02]  /*41d0*/  IADD3 R219, R221, 0x8020, RZ ;  /* 0x00008020dddb7810 */ /* 0x000fe40007ffe0ff */
[----:B------:R-:W-:Y:S01]  /*41e0*/  @P1 IADD3 R219, R2, -0x20, RZ ;  /* 0xffffffe002db1810 */ /* 0x000fe20007ffe0ff */
[----:B------:R-:W3:Y:S01]  /*41f0*/  LDSM.16.M88.4 R52, [R221+0x8800] ;  /* 0x00880000dd34783b */ /* 0x000ee20000000200 */
[----:B------:R-:W-:Y:S01]  /*4200*/  IMAD.MOV.U32 R2, RZ, RZ, 0x40 ;  /* 0x00000040ff027424 */ /* 0x000fe200078e00ff */
[----:B------:R-:W-:Y:S01]  /*4210*/  IADD3 R233, R6, UR4, RZ ;  /* 0x0000000406e97c10 */ /* 0x000fe2000fffe0ff */
[----:B------:R-:W-:Y:S01]  /*4220*/  ULDC UR4, c[0x0][0x2e8] ;  /* 0x0000ba0000047ab9 */ /* 0x000fe20000000800 */
[----:B------:R-:W5:Y:S01]  /*4230*/  LDSM.16.M88.4 R44, [R221+0x9000] ;  /* 0x00900000dd2c783b */ /* 0x000f620000000200 */
[----:B------:R-:W-:Y:S01]  /*4240*/  UIADD3 UR4, UR5, UR4, URZ ;  /* 0x0000000405047290 */ /* 0x000fe2000fffe03f */
[----:B------:R-:W-:-:S02]  /*4250*/  SEL R2, R2, 0xffffffc0, !P2 ;  /* 0xffffffc002027807 */ /* 0x000fc40005000000 */
[----:B------:R-:W2:Y:S01]  /*4260*/  LDSM.16.M88.4 R24, [R221+0x9800] ;  /* 0x00980000dd18783b */ /* 0x000ea20000000200 */
[----:B------:R-:W-:Y:S02]  /*4270*/  IADD3 R232, R233, -c[0x0][0x2e4], RZ ;  /* 0x8000b900e9e87a10 */ /* 0x000fe40007ffe0ff */
[----:B------:R-:W-:Y:S01]  /*4280*/  IMAD.IADD R215, R221, 0x1, R2 ;  /* 0x00000001ddd77824 */ /* 0x000fe200078e0202 */
[----:B------:R-:W4:Y:S01]  /*4290*/  LDSM.16.M88.4 R72, [R219] ;  /* 0x00000000db48783b */ /* 0x000f220000000200 */
[----:B------:R-:W-:Y:S01]  /*42a0*/  IMAD.IADD R208, R2, 0x1, R219 ;  /* 0x0000000102d07824 */ /* 0x000fe200078e02db */
[----:B------:R-:W-:Y:S01]  /*42b0*/  IADD3 R227, R6, UR4, RZ ;  /* 0x0000000406e37c10 */ /* 0x000fe2000fffe0ff */
[----:B------:R-:W-:Y:S01]  /*42c0*/  IMAD.U32 R2, RZ, RZ, UR29 ;  /* 0x0000001dff027e24 */ /* 0x000fe2000f8e00ff */
[----:B------:R-:W2:Y:S01]  /*42d0*/  LDSM.16.M88.4 R68, [R219+0x800] ;  /* 0x00080000db44783b */ /* 0x000ea20000000200 */
[----:B------:R-:W-:Y:S02]  /*42e0*/  IADD3 R234, R4, UR4, RZ ;  /* 0x0000000404ea7c10 */ /* 0x000fe4000fffe0ff */
[----:B------:R-:W-:Y:S01]  /*42f0*/  IMAD R2, R2, 0x40, R237 ;  /* 0x0000004002027824 */ /* 0x000fe200078e02ed */
[----:B------:R-:W2:Y:S01]  /*4300*/  LDSM.16.M88.4 R64, [R219+0x1000] ;  /* 0x00100000db40783b */ /* 0x000ea20000000200 */
[----:B------:R-:W-:-:S02]  /*4310*/  IMNMX R227, R227, UR20, PT ;  /* 0x00000014e3e37c17 */ /* 0x000fc4000b800200 */
[----:B------:R-:W-:Y:S01]  /*4320*/  IMNMX R232, RZ, R232, !PT ;  /* 0x000000e8ffe87217 */ /* 0x000fe20007800200 */
[----:B------:R-:W2:Y:S01]  /*4330*/  LDSM.16.M88.4 R28, [R219+0x1800] ;  /* 0x00180000db1c783b */ /* 0x000ea20000000200 */
[C---:B------:R-:W-:Y:S02]  /*4340*/  IADD3 R76, R2.reuse, 0x1, RZ ;  /* 0x00000001024c7810 */ /* 0x040fe40007ffe0ff */
[C---:B------:R-:W-:Y:S01]  /*4350*/  IADD3 R79, R2.reuse, 0x8, RZ ;  /* 0x00000008024f7810 */ /* 0x040fe20007ffe0ff */
[----:B------:R-:W2:Y:S01]  /*4360*/  LDSM.16.M88.4 R60, [R215+0x8000] ;  /* 0x00800000d73c783b */ /* 0x000ea20000000200 */
[C---:B------:R-:W-:Y:S02]  /*4370*/  IADD3 R82, R2.reuse, 0x9, RZ ;  /* 0x0000000902527810 */ /* 0x040fe40007ffe0ff */
[C---:B------:R-:W-:Y:S01]  /*4380*/  IADD3 R85, R2.reuse, 0x10, RZ ;  /* 0x0000001002557810 */ /* 0x040fe20007ffe0ff */
[----:B------:R-:W2:Y:S01]  /*4390*/  LDSM.16.M88.4 R32, [R215+0x8800] ;  /* 0x00880000d720783b */ /* 0x000ea20000000200 */
[----:B------:R-:W-:-:S02]  /*43a0*/  IADD3 R88, R2, 0x11, RZ ;  /* 0x0000001102587810 */ /* 0x000fc40007ffe0ff */
[C---:B------:R-:W-:Y:S01]  /*43b0*/  IADD3 R94, R2.reuse, 0x19, RZ ;  /* 0x00000019025e7810 */ /* 0x040fe20007ffe0ff */
[C---:B-1----:R-:W-:Y:S01]  /*43c0*/  HMMA.16816.F32.BF16 R12, R36.reuse, R8, RZ ;  /* 0x00000008240c723c */ /* 0x042fe200000418ff */
[C---:B------:R-:W-:Y:S02]  /*43d0*/  IADD3 R91, R2.reuse, 0x18, RZ ;  /* 0x00000018025b7810 */ /* 0x040fe40007ffe0ff */
[C---:B------:R-:W-:Y:S02]  /*43e0*/  IADD3 R97, R2.reuse, 0x20, RZ ;  /* 0x0000002002617810 */ /* 0x040fe40007ffe0ff */
[C---:B------:R-:W-:Y:S02]  /*43f0*/  IADD3 R100, R2.reuse, 0x21, RZ ;  /* 0x0000002102647810 */ /* 0x040fe40007ffe0ff */
[C---:B------:R-:W-:Y:S01]  /*4400*/  IADD3 R106, R2.reuse, 0x29, RZ ;  /* 0x00000029026a7810 */ /* 0x040fe20007ffe0ff */
[----:B------:R-:W-:Y:S01]  /*4410*/  HMMA.16816.F32.BF16 R8, R36, R10, RZ ;  /* 0x0000000a2408723c */ /* 0x000fe200000418ff */
[----:B------:R-:W-:-:S02]  /*4420*/  IADD3 R109, R2, 0x30, RZ ;  /* 0x00000030026d7810 */ /* 0x000fc40007ffe0ff */
[----:B------:R-:W-:Y:S01]  /*4430*/  IADD3 R103, R2, 0x28, RZ ;  /* 0x0000002802677810 */ /* 0x000fe20007ffe0ff */
[----:B------:R-:W-:Y:S01]  /*4440*/  IMAD.IADD R110, R236, 0x1, -R106 ;  /* 0x00000001ec6e7824 */ /* 0x000fe200078e0a6a */
[C---:B------:R-:W-:Y:S02]  /*4450*/  IADD3 R112, R2.reuse, 0x31, RZ ;  /* 0x0000003102707810 */ /* 0x040fe40007ffe0ff */
[----:B------:R-:W-:Y:S01]  /*4460*/  IADD3 R116, R2, 0x39, RZ ;  /* 0x0000003902747810 */ /* 0x000fe20007ffe0ff */
[----:B---3--:R-:W-:Y:S01]  /*4470*/  HMMA.16816.F32.BF16 R56, R36, R52, RZ ;  /* 0x000000342438723c */ /* 0x008fe200000418ff */
[----:B------:R-:W-:Y:S01]  /*4480*/  ISETP.GE.AND P0, PT, R79, R227, PT ;  /* 0x000000e34f00720c */ /* 0x000fe20003f06270 */
[----:B------:R-:W-:Y:S01]  /*4490*/  IMAD.IADD R108, R233, 0x1, -R103 ;  /* 0x00000001e96c7824 */ /* 0x000fe200078e0a67 */
[----:B------:R-:W-:Y:S02]  /*44a0*/  IMNMX R234, R234, UR20, PT ;  /* 0x00000014eaea7c17 */ /* 0x000fe4000b800200 */
[----:B------:R-:W-:-:S02]  /*44b0*/  ISETP.LT.OR P0, PT, R79, R232, P0 ;  /* 0x000000e84f00720c */ /* 0x000fc40000701670 */
[-C--:B------:R-:W-:Y:S01]  /*44c0*/  ISETP.GE.AND P5, PT, R2, R227.reuse, PT ;  /* 0x000000e30200720c */ /* 0x080fe20003fa6270 */
[C---:B-----5:R-:W-:Y:S01]  /*44d0*/  HMMA.16816.F32.BF16 R48, R36.reuse, R44, RZ ;  /* 0x0000002c2430723c */ /* 0x060fe200000418ff */
[----:B------:R-:W-:Y:S02]  /*44e0*/  ISETP.GE.AND P2, PT, R76, R227, PT ;  /* 0x000000e34c00720c */ /* 0x000fe40003f46270 */
[----:B------:R-:W-:Y:S02]  /*44f0*/  IMNMX R235, RZ, R235, !PT ;  /* 0x000000ebffeb7217 */ /* 0x000fe40007800200 */
[CC--:B------:R-:W-:Y:S02]  /*4500*/  ISETP.GE.AND P4, PT, R2.reuse, R234.reuse, PT ;  /* 0x000000ea0200720c */ /* 0x0c0fe40003f86270 */
[----:B------:R-:W-:Y:S01]  /*4510*/  ISETP.GE.AND P1, PT, R79, R234, PT ;  /* 0x000000ea4f00720c */ /* 0x000fe20003f26270 */
[----:B------:R-:W-:Y:S01]  /*4520*/  HMMA.16816.F32.BF16 R52, R36, R54, RZ ;  /* 0x000000362434723c */ /* 0x000fe200000418ff */
[----:B------:R-:W-:-:S02]  /*4530*/  ISETP.LT.OR P5, PT, R2, R232, P5 ;  /* 0x000000e80200720c */ /* 0x000fc40002fa1670 */
[----:B------:R-:W-:Y:S02]  /*4540*/  ISETP.LT.OR P2, PT, R76, R232, P2 ;  /* 0x000000e84c00720c */ /* 0x000fe40001741670 */
[-C--:B------:R-:W-:Y:S02]  /*4550*/  ISETP.LT.OR P4, PT, R2, R235.reuse, P4 ;  /* 0x000000eb0200720c */ /* 0x080fe40002781670 */
[----:B------:R-:W-:Y:S01]  /*4560*/  ISETP.LT.OR P1, PT, R79, R235, P1 ;  /* 0x000000eb4f00720c */ /* 0x000fe20000f21670 */
[----:B------:R-:W-:Y:S01]  /*4570*/  HMMA.16816.F32.BF16 R44, R36, R46, RZ ;  /* 0x0000002e242c723c */ /* 0x000fe200000418ff */
[----:B------:R-:W-:Y:S02]  /*4580*/  IABS R108, R108 ;  /* 0x0000006c006c7213 */ /* 0x000fe40000000000 */
[----:B------:R-:W-:Y:S02]  /*4590*/  IABS R110, R110 ;  /* 0x0000006e006e7213 */ /* 0x000fe40000000000 */
[----:B------:R-:W-:-:S02]  /*45a0*/  ISETP.GE.AND P6, PT, R76, R234, PT ;  /* 0x000000ea4c00720c */ /* 0x000fc40003fc6270 */
[----:B------:R-:W-:Y:S01]  /*45b0*/  ISETP.GE.AND P3, PT, R82, R234, PT ;  /* 0x000000ea5200720c */ /* 0x000fe20003f66270 */
[C---:B--2---:R-:W-:Y:S01]  /*45c0*/  HMMA.16816.F32.BF16 R40, R36.reuse, R24, RZ ;  /* 0x000000182428723c */ /* 0x044fe200000418ff */
[----:B------:R-:W-:Y:S01]  /*45d0*/  I2F R108, R108 ;  /* 0x0000006c006c7306 */ /* 0x000fe20000201400 */
[-C--:B------:R-:W-:Y:S02]  /*45e0*/  ISETP.LT.OR P6, PT, R76, R235.reuse, P6 ;  /* 0x000000eb4c00720c */ /* 0x080fe400037c1670 */
[----:B------:R-:W-:Y:S02]  /*45f0*/  ISETP.LT.OR P3, PT, R82, R235, P3 ;  /* 0x000000eb5200720c */ /* 0x000fe40001f61670 */
[C---:B------:R-:W-:Y:S02]  /*4600*/  IADD3 R211, R219.reuse, 0x800, RZ ;  /* 0x00000800dbd37810 */ /* 0x040fe40007ffe0ff */
[----:B------:R-:W-:Y:S01]  /*4610*/  HMMA.16816.F32.BF16 R36, R36, R26, RZ ;  /* 0x0000001a2424723c */ /* 0x000fe200000418ff */
[----:B------:R-:W1:Y:S01]  /*4620*/  LDSM.16.M88.4 R24, [R215+0x9000] ;  /* 0x00900000d718783b */ /* 0x000e620000000200 */
[----:B------:R-:W-:Y:S01]  /*4630*/  I2F R110, R110 ;  /* 0x0000006e006e7306 */ /* 0x000fe20000201400 */
[----:B------:R-:W-:-:S02]  /*4640*/  IADD3 R210, R219, 0x1000, RZ ;  /* 0x00001000dbd27810 */ /* 0x000fc40007ffe0ff */
[C---:B------:R-:W-:Y:S02]  /*4650*/  IADD3 R209, R219.reuse, 0x1800, RZ ;  /* 0x00001800dbd17810 */ /* 0x040fe40007ffe0ff */
[C---:B------:R-:W-:Y:S01]  /*4660*/  IADD3 R207, R219.reuse, 0x2000, RZ ;  /* 0x00002000dbcf7810 */ /* 0x040fe20007ffe0ff */
[C---:B----4-:R-:W-:Y:S01]  /*4670*/  HMMA.16816.F32.BF16 R12, R16.reuse, R72, R12 ;  /* 0x00000048100c723c */ /* 0x050fe2000004180c */
[C---:B------:R-:W-:Y:S02]  /*4680*/  IADD3 R206, R219.reuse, 0x2800, RZ ;  /* 0x00002800dbce7810 */ /* 0x040fe40007ffe0ff */
[C---:B------:R-:W-:Y:S02]  /*4690*/  IADD3 R205, R219.reuse, 0x3000, RZ ;  /* 0x00003000dbcd7810 */ /* 0x040fe40007ffe0ff */
[C---:B------:R-:W-:Y:S02]  /*46a0*/  IADD3 R204, R219.reuse, 0x3800, RZ ;  /* 0x00003800dbcc7810 */ /* 0x040fe40007ffe0ff */
[C---:B------:R-:W-:Y:S01]  /*46b0*/  IADD3 R203, R219.reuse, 0x4000, RZ ;  /* 0x00004000dbcb7810 */ /* 0x040fe20007ffe0ff */
[----:B------:R-:W-:Y:S01]  /*46c0*/  HMMA.16816.F32.BF16 R8, R16, R74, R8 ;  /* 0x0000004a1008723c */ /* 0x000fe20000041808 */
[----:B------:R-:W2:Y:S01]  /*46d0*/  LDSM.16.M88.4 R72, [R215+0x9800] ;  /* 0x00980000d748783b */ /* 0x000ea20000000200 */
[----:B------:R-:W-:-:S02]  /*46e0*/  IADD3 R202, R219, 0x4800, RZ ;  /* 0x00004800dbca7810 */ /* 0x000fc40007ffe0ff */
[C---:B------:R-:W-:Y:S02]  /*46f0*/  IADD3 R201, R219.reuse, 0x5000, RZ ;  /* 0x00005000dbc97810 */ /* 0x040fe40007ffe0ff */
[C---:B------:R-:W-:Y:S02]  /*4700*/  IADD3 R200, R219.reuse, 0x5800, RZ ;  /* 0x00005800dbc87810 */ /* 0x040fe40007ffe0ff */
[C---:B------:R-:W-:Y:S01]  /*4710*/  HMMA.16816.F32.BF16 R56, R16.reuse, R68, R56 ;  /* 0x000000441038723c */ /* 0x040fe20000041838 */
[C---:B------:R-:W-:Y:S02]  /*4720*/  IADD3 R199, R219.reuse, 0x6000, RZ ;  /* 0x00006000dbc77810 */ /* 0x040fe40007ffe0ff */
[C---:B------:R-:W-:Y:S02]  /*4730*/  IADD3 R198, R219.reuse, 0x6800, RZ ;  /* 0x00006800dbc67810 */ /* 0x040fe40007ffe0ff */
[C---:B------:R-:W-:Y:S02]  /*4740*/  IADD3 R197, R219.reuse, 0x7000, RZ ;  /* 0x00007000dbc57810 */ /* 0x040fe40007ffe0ff */
[----:B------:R-:W-:Y:S01]  /*4750*/  IADD3 R196, R219, 0x7800, RZ ;  /* 0x00007800dbc47810 */ /* 0x000fe20007ffe0ff */
[C---:B------:R-:W-:Y:S01]  /*4760*/  HMMA.16816.F32.BF16 R52, R16.reuse, R70, R52 ;  /* 0x000000461034723c */ /* 0x040fe20000041834 */
[----:B------:R-:W-:Y:S07]  /*4770*/  LDSM.16.M88.4 R68, [R208+0x800] ;  /* 0x00080000d044783b */ /* 0x000fee0000000200 */
[C---:B------:R-:W-:Y:S08]  /*4780*/  HMMA.16816.F32.BF16 R48, R16.reuse, R64, R48 ;  /* 0x000000401030723c */ /* 0x040ff00000041830 */
[C---:B------:R-:W-:Y:S01]  /*4790*/  HMMA.16816.F32.BF16 R44, R16.reuse, R66, R44 ;  /* 0x00000042102c723c */ /* 0x040fe2000004182c */
[----:B------:R-:W-:Y:S07]  /*47a0*/  LDSM.16.M88.4 R64, [R208+0x1800] ;  /* 0x00180000d040783b */ /* 0x000fee0000000200 */
[C---:B------:R-:W-:Y:S08]  /*47b0*/  HMMA.16816.F32.BF16 R40, R16.reuse, R28, R40 ;  /* 0x0000001c1028723c */ /* 0x040ff00000041828 */
[----:B------:R-:W-:Y:S01]  /*47c0*/  HMMA.16816.F32.BF16 R36, R16, R30, R36 ;  /* 0x0000001e1024723c */ /* 0x000fe20000041824 */
[----:B------:R-:W-:Y:S04]  /*47d0*/  LDSM.16.M88.4 R28, [R217] ;  /* 0x00000000d91c783b */ /* 0x000fe80000000200 */
[----:B------:R-:W3:Y:S03]  /*47e0*/  LDSM.16.M88.4 R16, [R208] ;  /* 0x00000000d010783b */ /* 0x000ee60000000200 */
[C---:B------:R-:W-:Y:S08]  /*47f0*/  HMMA.16816.F32.BF16 R12, R20.reuse, R60, R12 ;  /* 0x0000003c140c723c */ /* 0x040ff0000004180c */
        /* <DEDUP_REMOVED lines=19> */
[C---:B------:R-:W-:Y:S01]  /*4930*/  HMMA.16816.F32.BF16 R44, R28.reuse, R62, R44 ;  /* 0x0000003e1c2c723c */ /* 0x040fe2000004182c */
[----:B------:R-:W4:Y:S07]  /*4940*/  LDSM.16.M88.4 R60, [R220+0x2000] ;  /* 0x00200000dc3c783b */ /* 0x000f2e0000000200 */
[C---:B------:R-:W-:Y:S08]  /*4950*/  HMMA.16816.F32.BF16 R40, R28.reuse, R64, R40 ;  /* 0x000000401c28723c */ /* 0x040ff00000041828 */
[----:B------:R-:W-:Y:S01]  /*4960*/  HMMA.16816.F32.BF16 R36, R28, R66, R36 ;  /* 0x000000421c24723c */ /* 0x000fe20000041824 */
[----:B------:R-:W5:Y:S04]  /*4970*/  LDSM.16.M88.4 R28, [R219+0x2800] ;  /* 0x00280000db1c783b */ /* 0x000f680000000200 */
[----:B------:R-:W-:Y:S03]  /*4980*/  LDSM.16.M88.4 R64, [R219+0x3800] ;  /* 0x00380000db40783b */ /* 0x000fe60000000200 */
        /* <DEDUP_REMOVED lines=8> */
[----:B------:R-:W2:Y:S07]  /*4a10*/  LDSM.16.M88.4 R16, [R215+0xa000] ;  /* 0x00a00000d710783b */ /* 0x000eae0000000200 */
[----:B------:R-:W-:Y:S08]  /*4a20*/  HMMA.16816.F32.BF16 R40, R32, R72, R40 ;  /* 0x000000482028723c */ /* 0x000ff00000041828 */
[C---:B----4-:R-:W-:Y:S08]  /*4a30*/  HMMA.16816.F32.BF16 R12, R60.reuse, R68, R12 ;  /* 0x000000443c0c723c */ /* 0x050ff0000004180c */
[----:B------:R-:W-:Y:S01]  /*4a40*/  HMMA.16816.F32.BF16 R8, R60, R70, R8 ;  /* 0x000000463c08723c */ /* 0x000fe20000041808 */
[----:B------:R-:W-:Y:S07]  /*4a50*/  LDSM.16.M88.4 R68, [R208+0x2800] ;  /* 0x00280000d044783b */ /* 0x000fee0000000200 */
[----:B------:R-:W-:Y:S01]  /*4a60*/  HMMA.16816.F32.BF16 R36, R32, R74, R36 ;  /* 0x0000004a2024723c */ /* 0x000fe20000041824 */
[----:B------:R-:W3:Y:S04]  /*4a70*/  LDSM.16.M88.4 R32, [R215+0xa800] ;  /* 0x00a80000d720783b */ /* 0x000ee80000000200 */
[----:B------:R-:W-:Y:S03]  /*4a80*/  LDSM.16.M88.4 R72, [R217+0x2000] ;  /* 0x00200000d948783b */ /* 0x000fe60000000200 */
[C---:B-----5:R-:W-:Y:S08]  /*4a90*/  HMMA.16816.F32.BF16 R56, R60.reuse, R28, R56 ;  /* 0x0000001c3c38723c */ /* 0x060ff00000041838 */
[C---:B------:R-:W-:Y:S01]  /*4aa0*/  HMMA.16816.F32.BF16 R52, R60.reuse, R30, R52 ;  /* 0x0000001e3c34723c */ /* 0x040fe20000041834 */
[----:B------:R-:W4:Y:S07]  /*4ab0*/  LDSM.16.M88.4 R28, [R215+0xb000] ;  /* 0x00b00000d71c783b */ /* 0x000f2e0000000200 */
[C---:B-1----:R-:W-:Y:S08]  /*4ac0*/  HMMA.16816.F32.BF16 R48, R60.reuse, R24, R48 ;  /* 0x000000183c30723c */ /* 0x042ff00000041830 */
[C---:B------:R-:W-:Y:S01]  /*4ad0*/  HMMA.16816.F32.BF16 R44, R60.reuse, R26, R44 ;  /* 0x0000001a3c2c723c */ /* 0x040fe2000004182c */
[----:B------:R-:W1:Y:S07]  /*4ae0*/  LDSM.16.M88.4 R24, [R215+0xb800] ;  /* 0x00b80000d718783b */ /* 0x000e6e0000000200 */
[----:B------:R-:W-:Y:S08]  /*4af0*/  HMMA.16816.F32.BF16 R40, R60, R64, R40 ;  /* 0x000000403c28723c */ /* 0x000ff00000041828 */
[C---:B--2---:R-:W-:Y:S08]  /*4b00*/  HMMA.16816.F32.BF16 R12, R20.reuse, R16, R12 ;  /* 0x00000010140c723c */ /* 0x044ff0000004180c */
[----:B------:R-:W-:Y:S01]  /*4b10*/  HMMA.16816.F32.BF16 R8, R20, R18, R8 ;  /* 0x000000121408723c */ /* 0x000fe20000041808 */
[----:B------:R-:W2:Y:S07]  /*4b20*/  LDSM.16.M88.4 R16, [R208+0x2000] ;  /* 0x00200000d010783b */ /* 0x000eae0000000200 */
[----:B------:R-:W-:Y:S01]  /*4b30*/  HMMA.16816.F32.BF16 R36, R60, R66, R36 ;  /* 0x000000423c24723c */ /* 0x000fe20000041824 */
[----:B------:R-:W5:Y:S04]  /*4b40*/  LDSM.16.M88.4 R64, [R208+0x3000] ;  /* 0x00300000d040783b */ /* 0x000f680000000200 */
[----:B------:R-:W2:Y:S03]  /*4b50*/  LDSM.16.M88.4 R60, [R208+0x3800] ;  /* 0x00380000d03c783b */ /* 0x000ea60000000200 */
        /* <DEDUP_REMOVED lines=12> */
[----:B------:R-:W2:Y:S07]  /*4c20*/  LDSM.16.M88.4 R16, [R221+0xd800] ;  /* 0x00d80000dd10783b */ /* 0x000eae0000000200 */
[C---:B------:R-:W-:Y:S08]  /*4c30*/  HMMA.16816.F32.BF16 R56, R72.reuse, R68, R56 ;  /* 0x000000444838723c */ /* 0x040ff00000041838 */
[C---:B------:R-:W-:Y:S08]  /*4c40*/  HMMA.16816.F32.BF16 R52, R72.reuse, R70, R52 ;  /* 0x000000464834723c */ /* 0x040ff00000041834 */
[C---:B-----5:R-:W-:Y:S08]  /*4c50*/  HMMA.16816.F32.BF16 R48, R72.reuse, R64, R48 ;  /* 0x000000404830723c */ /* 0x060ff00000041830 */
[C---:B------:R-:W-:Y:S01]  /*4c60*/  HMMA.16816.F32.BF16 R44, R72.reuse, R66, R44 ;  /* 0x00000042482c723c */ /* 0x040fe2000004182c */
[----:B------:R-:W-:Y:S07]  /*4c70*/  LDSM.16.M88.4 R64, [R220+0x4000] ;  /* 0x00400000dc40783b */ /* 0x000fee0000000200 */
[C---:B------:R-:W-:Y:S01]  /*4c80*/  HMMA.16816.F32.BF16 R68, R72.reuse, R60, R40 ;  /* 0x0000003c4844723c */ /* 0x040fe20000041828 */
[----:B------:R-:W5:Y:S07]  /*4c90*/  LDSM.16.M88.4 R40, [R219+0x4000] ;  /* 0x00400000db28783b */ /* 0x000f6e0000000200 */
[----:B------:R-:W-:Y:S01]  /*4ca0*/  HMMA.16816.F32.BF16 R60, R72, R62, R36 ;  /* 0x0000003e483c723c */ /* 0x000fe20000041824 */
[----:B------:R-:W2:Y:S04]  /*4cb0*/  LDSM.16.M88.4 R36, [R219+0x4800] ;  /* 0x00480000db24783b */ /* 0x000ea80000000200 */
[----:B------:R-:W-:Y:S03]  /*4cc0*/  LDSM.16.M88.4 R72, [R219+0x5800] ;  /* 0x00580000db48783b */ /* 0x000fe60000000200 */
[C---:B---3--:R-:W-:Y:S08]  /*4cd0*/  HMMA.16816.F32.BF16 R12, R32.reuse, R28, R12 ;  /* 0x0000001c200c723c */ /* 0x048ff0000004180c */
[C---:B-1----:R-:W-:Y:S08]  /*4ce0*/  HMMA.16816.F32.BF16 R56, R32.reuse, R24, R56 ;  /* 0x000000182038723c */ /* 0x042ff00000041838 */
[C---:B------:R-:W-:Y:S01]  /*4cf0*/  HMMA.16816.F32.BF16 R52, R32.reuse, R26, R52 ;  /* 0x0000001a2034723c */ /* 0x040fe20000041834 */
[----:B------:R-:W-:Y:S07]  /*4d00*/  LDSM.16.M88.4 R24, [R215+0xc000] ;  /* 0x00c00000d718783b */ /* 0x000fee0000000200 */
[C---:B----4-:R-:W-:Y:S08]  /*4d10*/  HMMA.16816.F32.BF16 R48, R32.reuse, R20, R48 ;  /* 0x000000142030723c */ /* 0x050ff00000041830 */
[C---:B------:R-:W-:Y:S01]  /*4d20*/  HMMA.16816.F32.BF16 R44, R32.reuse, R22, R44 ;  /* 0x00000016202c723c */ /* 0x040fe2000004182c */
[----:B------:R-:W1:Y:S07]  /*4d30*/  LDSM.16.M88.4 R20, [R218+0x4000] ;  /* 0x00400000da14783b */ /* 0x000e6e0000000200 */
[C---:B------:R-:W-:Y:S01]  /*4d40*/  HMMA.16816.F32.BF16 R8, R32.reuse, R30, R8 ;  /* 0x0000001e2008723c */ /* 0x040fe20000041808 */
[----:B------:R-:W3:Y:S07]  /*4d50*/  LDSM.16.M88.4 R28, [R219+0x5000] ;  /* 0x00500000db1c783b */ /* 0x000eee0000000200 */
[C---:B--2---:R-:W-:Y:S08]  /*4d60*/  HMMA.16816.F32.BF16 R68, R32.reuse, R16, R68 ;  /* 0x000000102044723c */ /* 0x044ff00000041844 */
[----:B------:R-:W-:Y:S01]  /*4d70*/  HMMA.16816.F32.BF16 R60, R32, R18, R60 ;  /* 0x00000012203c723c */ /* 0x000fe2000004183c */
[----:B------:R-:W2:Y:S04]  /*4d80*/  LDSM.16.M88.4 R16, [R215+0xc800] ;  /* 0x00c80000d710783b */ /* 0x000ea80000000200 */
[----:B------:R-:W-:Y:S03]  /*4d90*/  LDSM.16.M88.4 R32, [R215+0xd800] ;  /* 0x00d80000d720783b */ /* 0x000fe60000000200 */
[C---:B-----5:R-:W-:Y:S07]  /*4da0*/  HMMA.16816.F32.BF16 R12, R64.reuse, R40, R12 ;  /* 0x00000028400c723c */ /* 0x060fee000004180c */
[----:B------:R-:W-:Y:S01]  /*4db0*/  IMAD.IADD R40, R233, 0x1, -R94 ;  /* 0x00000001e9287824 */ /* 0x000fe200078e0a5e */
[----:B------:R-:W-:Y:S04]  /*4dc0*/  HMMA.16816.F32.BF16 R56, R64, R36, R56 ;  /* 0x000000244038723c */ /* 0x000fe80000041838 */
[----:B------:R-:W-:-:S04]  /*4dd0*/  IABS R40, R40 ;  /* 0x0000002800287213 */ /* 0x000fc80000000000 */
[----:B------:R-:W-:Y:S01]  /*4de0*/  HMMA.16816.F32.BF16 R8, R64, R42, R8 ;  /* 0x0000002a4008723c */ /* 0x000fe20000041808 */
[----:B------:R4:W-:Y:S07]  /*4df0*/  I2F R99, R40 ;  /* 0x0000002800637306 */ /* 0x0009ee0000201400 */
[----:B-1----:R-:W-:Y:S07]  /*4e00*/  HMMA.16816.F32.BF16 R12, R20, R24, R12 ;  /* 0x00000018140c723c */ /* 0x002fee000004180c */
[--C-:B------:R-:W-:Y:S01]  /*4e10*/  IMAD.IADD R24, R236, 0x1, -R2.reuse ;  /* 0x00000001ec187824 */ /* 0x100fe200078e0a02 */
[----:B---3--:R-:W-:Y:S01]  /*4e20*/  HMMA.16816.F32.BF16 R48, R64, R28, R48 ;  /* 0x0000001c4030723c */ /* 0x008fe20000041830 */
[----:B------:R-:W-:-:S02]  /*4e30*/  IMAD.IADD R25, R233, 0x1, -R2 ;  /* 0x00000001e9197824 */ /* 0x000fc400078e0a02 */
[----:B----4-:R-:W-:Y:S01]  /*4e40*/  IMAD.IADD R40, R233, 0x1, -R100 ;  /* 0x00000001e9287824 */ /* 0x010fe200078e0a64 */
[----:B------:R-:W-:-:S04]  /*4e50*/  IABS R24, R24 ;  /* 0x0000001800187213 */ /* 0x000fc80000000000 */
[----:B------:R-:W-:Y:S01]  /*4e60*/  HMMA.16816.F32.BF16 R44, R64, R30, R44 ;  /* 0x0000001e402c723c */ /* 0x000fe2000004182c */
[----:B------:R-:W1:Y:S01]  /*4e70*/  LDSM.16.M88.4 R28, [R215+0xd000] ;  /* 0x00d00000d71c783b */ /* 0x000e620000000200 */
[----:B------:R-:W-:Y:S01]  /*4e80*/  IMAD.MOV.U32 R77, RZ, RZ, R24 ;  /* 0x000000ffff4d7224 */ /* 0x000fe200078e0018 */
[----:B------:R-:W-:Y:S02]  /*4e90*/  IABS R24, R25 ;  /* 0x0000001900187213 */ /* 0x000fe40000000000 */
[----:B------:R-:W-:-:S03]  /*4ea0*/  IABS R40, R40 ;  /* 0x0000002800287213 */ /* 0x000fc60000000000 */
[----:B------:R-:W-:Y:S01]  /*4eb0*/  HMMA.16816.F32.BF16 R52, R64, R38, R52 ;  /* 0x000000264034723c */ /* 0x000fe20000041834 */
[----:B------:R-:W-:Y:S01]  /*4ec0*/  IMAD.MOV.U32 R78, RZ, RZ, R24 ;  /* 0x000000ffff4e7224 */ /* 0x000fe200078e0018 */
[----:B------:R-:W-:Y:S01]  /*4ed0*/  LDSM.16.M88.4 R36, [R217+0x4000] ;  /* 0x00400000d924783b */ /* 0x000fe20000000200 */
[----:B------:R-:W-:Y:S01]  /*4ee0*/  IMAD.MOV.U32 R105, RZ, RZ, R40 ;  /* 0x000000ffff697224 */ /* 0x000fe200078e0028 */
[----:B------:R-:W-:Y:S02]  /*4ef0*/  I2F R77, R77 ;  /* 0x0000004d004d7306 */ /* 0x000fe40000201400 */
[----:B------:R-:W-:Y:S02]  /*4f00*/  LDSM.16.M88.4 R40, [R221+0xf800] ;  /* 0x00f80000dd28783b */ /* 0x000fe40000000200 */
[C---:B--2---:R-:W-:Y:S04]  /*4f10*/  HMMA.16816.F32.BF16 R56, R20.reuse, R16, R56 ;  /* 0x000000101438723c */ /* 0x044fe80000041838 */
[----:B------:R-:W-:Y:S03]  /*4f20*/  I2F R78, R78 ;  /* 0x0000004e004e7306 */ /* 0x000fe60000201400 */
[--C-:B------:R-:W-:Y:S01]  /*4f30*/  IMAD.IADD R16, R236, 0x1, -R76.reuse ;  /* 0x00000001ec107824 */ /* 0x100fe200078e0a4c */
[----:B------:R-:W-:Y:S01]  /*4f40*/  HMMA.16816.F32.BF16 R8, R20, R26, R8 ;  /* 0x0000001a1408723c */ /* 0x000fe20000041808 */
[----:B------:R-:W2:Y:S01]  /*4f50*/  LDSM.16.M88.4 R24, [R208+0x4000] ;  /* 0x00400000d018783b */ /* 0x000ea20000000200 */
[----:B------:R-:W-:-:S02]  /*4f60*/  IMAD.IADD R17, R233, 0x1, -R76 ;  /* 0x00000001e9117824 */ /* 0x000fc400078e0a4c */
[----:B------:R-:W-:Y:S01]  /*4f70*/  IABS R16, R16 ;  /* 0x0000001000107213 */ /* 0x000fe20000000000 */
[----:B------:R-:W-:Y:S03]  /*4f80*/  I2F R105, R105 ;  /* 0x0000006900697306 */ /* 0x000fe60000201400 */
[----:B------:R-:W-:Y:S01]  /*4f90*/  HMMA.16816.F32.BF16 R68, R64, R72, R68 ;  /* 0x000000484044723c */ /* 0x000fe20000041844 */
[----:B------:R-:W-:Y:S01]  /*4fa0*/  IMAD.MOV.U32 R80, RZ, RZ, R16 ;  /* 0x000000ffff507224 */ /* 0x000fe200078e0010 */
[----:B------:R-:W-:-:S05]  /*4fb0*/  IABS R16, R17 ;  /* 0x0000001100107213 */ /* 0x000fca0000000000 */
[----:B------:R-:W-:Y:S01]  /*4fc0*/  IMAD.MOV.U32 R81, RZ, RZ, R16 ;  /* 0x000000ffff517224 */ /* 0x000fe200078e0010 */
[----:B------:R-:W-:Y:S01]  /*4fd0*/  HMMA.16816.F32.BF16 R60, R64, R74, R60 ;  /* 0x0000004a403c723c */ /* 0x000fe2000004183c */
[----:B------:R-:W-:Y:S01]  /*4fe0*/  LDSM.16.M88.4 R64, [R219+0x6800] ;  /* 0x00680000db40783b */ /* 0x000fe20000000200 */
[----:B------:R-:W-:Y:S06]  /*4ff0*/  I2F R80, R80 ;  /* 0x0000005000507306 */ /* 0x000fec0000201400 */
[C---:B------:R-:W-:Y:S01]  /*5000*/  HMMA.16816.F32.BF16 R52, R20.reuse, R18, R52 ;  /* 0x000000121434723c */ /* 0x040fe20000041834 */
[----:B------:R-:W3:Y:S01]  /*5010*/  LDSM.16.M88.4 R16, [R208+0x4800] ;  /* 0x00480000d010783b */ /* 0x000ee20000000200 */
[----:B------:R-:W-:Y:S06]  /*5020*/  I2F R81, R81 ;  /* 0x0000005100517306 */ /* 0x000fec0000201400 */
[C---:B-1----:R-:W-:Y:S07]  /*5030*/  HMMA.16816.F32.BF16 R48, R20.reuse, R28, R48 ;  /* 0x0000001c1430723c */ /* 0x042fee0000041830 */
[--C-:B------:R-:W-:Y:S01]  /*5040*/  IMAD.IADD R28, R236, 0x1, -R79.reuse ;  /* 0x00000001ec1c7824 */ /* 0x100fe200078e0a4f */
[----:B------:R-:W-:Y:S01]  /*5050*/  HMMA.16816.F32.BF16 R44, R20, R30, R44 ;  /* 0x0000001e142c723c */ /* 0x000fe2000004182c */
[----:B------:R-:W-:-:S03]  /*5060*/  IMAD.IADD R29, R233, 0x1, -R79 ;  /* 0x00000001e91d7824 */ /* 0x000fc600078e0a4f */
[----:B------:R-:W-:-:S04]  /*5070*/  IABS R28, R28 ;  /* 0x0000001c001c7213 */ /* 0x000fc80000000000 */
[----:B------:R-:W-:Y:S01]  /*5080*/  HMMA.16816.F32.BF16 R68, R20, R32, R68 ;  /* 0x000000201444723c */ /* 0x000fe20000041844 */
[----:B------:R-:W-:Y:S01]  /*5090*/  IMAD.MOV.U32 R83, RZ, RZ, R28 ;  /* 0x000000ffff537224 */ /* 0x000fe200078e001c */
[----:B------:R-:W-:-:S05]  /*50a0*/  IABS R28, R29 ;  /* 0x0000001d001c7213 */ /* 0x000fca0000000000 */
[----:B------:R-:W-:Y:S01]  /*50b0*/  IMAD.MOV.U32 R84, RZ, RZ, R28 ;  /* 0x000000ffff547224 */ /* 0x000fe200078e001c */
[----:B------:R-:W-:Y:S01]  /*50c0*/  HMMA.16816.F32.BF16 R60, R20, R34, R60 ;  /* 0x00000022143c723c */ /* 0x000fe2000004183c */
[----:B------:R-:W1:Y:S01]  /*50d0*/  LDSM.16.M88.4 R28, [R208+0x5000] ;  /* 0x00500000d01c783b */ /* 0x000e620000000200 */
[--C-:B------:R-:W-:Y:S01]  /*50e0*/  IMAD.IADD R32, R236, 0x1, -R82.reuse ;  /* 0x00000001ec207824 */ /* 0x100fe200078e0a52 */
[----:B------:R-:W-:Y:S04]  /*50f0*/  I2F R83, R83 ;  /* 0x0000005300537306 */ /* 0x000fe80000201400 */
[----:B------:R-:W-:Y:S01]  /*5100*/  IMAD.IADD R20, R233, 0x1, -R82 ;  /* 0x00000001e9147824 */ /* 0x000fe200078e0a52 */
[----:B--2---:R-:W-:Y:S01]  /*5110*/  HMMA.16816.F32.BF16 R12, R36, R24, R12 ;  /* 0x00000018240c723c */ /* 0x004fe2000004180c */
[----:B------:R-:W-:-:S02]  /*5120*/  IABS R32, R32 ;  /* 0x0000002000207213 */ /* 0x000fc40000000000 */
[----:B------:R-:W-:Y:S01]  /*5130*/  I2F R84, R84 ;  /* 0x0000005400547306 */ /* 0x000fe20000201400 */
[----:B------:R-:W-:-:S03]  /*5140*/  IABS R20, R20 ;  /* 0x0000001400147213 */ /* 0x000fc60000000000 */
[C-C-:B------:R-:W-:Y:S01]  /*5150*/  IMAD.IADD R24, R236.reuse, 0x1, -R85.reuse ;  /* 0x00000001ec187824 */ /* 0x140fe200078e0a55 */
[C---:B---3--:R-:W-:Y:S01]  /*5160*/  HMMA.16816.F32.BF16 R56, R36.reuse, R16, R56 ;  /* 0x000000102438723c */ /* 0x048fe20000041838 */
[----:B------:R-:W-:Y:S02]  /*5170*/  IMAD.MOV.U32 R87, RZ, RZ, R20 ;  /* 0x000000ffff577224 */ /* 0x000fe400078e0014 */
[----:B------:R-:W2:Y:S01]  /*5180*/  LDSM.16.M88.4 R20, [R208+0x5800] ;  /* 0x00580000d014783b */ /* 0x000ea20000000200 */
[----:B------:R-:W-:Y:S01]  /*5190*/  IABS R24, R24 ;  /* 0x0000001800187213 */ /* 0x000fe20000000000 */
[C---:B------:R-:W-:Y:S01]  /*51a0*/  IMAD.IADD R25, R233.reuse, 0x1, -R85 ;  /* 0x00000001e9197824 */ /* 0x040fe200078e0a55 */
[----:B------:R3:W-:Y:S01]  /*51b0*/  I2F R86, R32 ;  /* 0x0000002000567306 */ /* 0x0007e20000201400 */
[----:B------:R-:W-:Y:S01]  /*51c0*/  IMAD.IADD R16, R236, 0x1, -R88 ;  /* 0x00000001ec107824 */ /* 0x000fe200078e0a58 */
[----:B------:R-:W-:Y:S01]  /*51d0*/  HMMA.16816.F32.BF16 R8, R36, R26, R8 ;  /* 0x0000001a2408723c */ /* 0x000fe20000041808 */
[----:B------:R-:W-:Y:S01]  /*51e0*/  IMAD.MOV.U32 R89, RZ, RZ, R24 ;  /* 0x000000ffff597224 */ /* 0x000fe200078e0018 */
[----:B------:R-:W-:Y:S01]  /*51f0*/  IABS R24, R25 ;  /* 0x0000001900187213 */ /* 0x000fe20000000000 */
[----:B------:R-:W-:Y:S01]  /*5200*/  IMAD.IADD R17, R233, 0x1, -R88 ;  /* 0x00000001e9117824 */ /* 0x000fe200078e0a58 */
[----:B------:R-:W-:-:S02]  /*5210*/  IABS R16, R16 ;  /* 0x0000001000107213 */ /* 0x000fc40000000000 */
[----:B------:R-:W-:Y:S01]  /*5220*/  I2F R87, R87 ;  /* 0x0000005700577306 */ /* 0x000fe20000201400 */
[----:B------:R-:W-:Y:S01]  /*5230*/  IMAD.MOV.U32 R90, RZ, RZ, R24 ;  /* 0x000000ffff5a7224 */ /* 0x000fe200078e0018 */
[C---:B------:R-:W-:Y:S01]  /*5240*/  HMMA.16816.F32.BF16 R52, R36.reuse, R18, R52 ;  /* 0x000000122434723c */ /* 0x040fe20000041834 */
[----:B------:R-:W-:Y:S01]  /*5250*/  LDSM.16.M88.4 R24, [R221+0xe000] ;  /* 0x00e00000dd18783b */ /* 0x000fe20000000200 */
[----:B------:R-:W-:Y:S01]  /*5260*/  IMAD.MOV.U32 R92, RZ, RZ, R16 ;  /* 0x000000ffff5c7224 */ /* 0x000fe200078e0010 */
[----:B------:R-:W-:Y:S02]  /*5270*/  IABS R16, R17 ;  /* 0x0000001100107213 */ /* 0x000fe40000000000 */
[----:B---3--:R-:W3:Y:S01]  /*5280*/  LDSM.16.M88.4 R32, [R222+0x6000] ;  /* 0x00600000de20783b */ /* 0x008ee20000000200 */
[----:B------:R-:W-:Y:S02]  /*5290*/  I2F R89, R89 ;  /* 0x0000005900597306 */ /* 0x000fe40000201400 */
[----:B------:R-:W-:Y:S01]  /*52a0*/  IMAD.MOV.U32 R93, RZ, RZ, R16 ;  /* 0x000000ffff5d7224 */ /* 0x000fe200078e0010 */
[C---:B-1----:R-:W-:Y:S01]  /*52b0*/  HMMA.16816.F32.BF16 R48, R36.reuse, R28, R48 ;  /* 0x0000001c2430723c */ /* 0x042fe20000041830 */
[----:B------:R-:W1:Y:S04]  /*52c0*/  LDSM.16.M88.4 R16, [R221+0xe800] ;  /* 0x00e80000dd10783b */ /* 0x000e680000000200 */
[----:B------:R-:W-:Y:S02]  /*52d0*/  I2F R90, R90 ;  /* 0x0000005a005a7306 */ /* 0x000fe40000201400 */
[--C-:B------:R-:W-:Y:S01]  /*52e0*/  IMAD.IADD R28, R236, 0x1, -R91.reuse ;  /* 0x00000001ec1c7824 */ /* 0x100fe200078e0a5b */
[----:B------:R-:W-:Y:S01]  /*52f0*/  HMMA.16816.F32.BF16 R44, R36, R30, R44 ;  /* 0x0000001e242c723c */ /* 0x000fe2000004182c */
[----:B------:R-:W-:-:S03]  /*5300*/  IMAD.IADD R29, R233, 0x1, -R91 ;  /* 0x00000001e91d7824 */ /* 0x000fc600078e0a5b */
[----:B------:R-:W-:Y:S01]  /*5310*/  IABS R28, R28 ;  /* 0x0000001c001c7213 */ /* 0x000fe20000000000 */
[----:B------:R-:W-:Y:S04]  /*5320*/  I2F R93, R93 ;  /* 0x0000005d005d7306 */ /* 0x000fe80000201400 */
[----:B------:R-:W-:Y:S01]  /*5330*/  IMAD.MOV.U32 R95, RZ, RZ, R28 ;  /* 0x000000ffff5f7224 */ /* 0x000fe200078e001c */
[----:B--2---:R-:W-:Y:S01]  /*5340*/  HMMA.16816.F32.BF16 R68, R36, R20, R68 ;  /* 0x000000142444723c */ /* 0x004fe20000041844 */
[----:B------:R-:W-:Y:S02]  /*5350*/  IABS R28, R29 ;  /* 0x0000001d001c7213 */ /* 0x000fe40000000000 */
[----:B------:R-:W-:Y:S03]  /*5360*/  I2F R92, R92 ;  /* 0x0000005c005c7306 */ /* 0x000fe60000201400 */
[----:B------:R-:W-:-:S02]  /*5370*/  IMAD.MOV.U32 R96, RZ, RZ, R28 ;  /* 0x000000ffff607224 */ /* 0x000fc400078e001c */
[C---:B------:R-:W-:Y:S01]  /*5380*/  IMAD.IADD R20, R236.reuse, 0x1, -R94 ;  /* 0x00000001ec147824 */ /* 0x040fe200078e0a5e */
[----:B------:R-:W-:Y:S01]  /*5390*/  HMMA.16816.F32.BF16 R60, R36, R22, R60 ;  /* 0x00000016243c723c */ /* 0x000fe2000004183c */
[----:B------:R-:W2:Y:S01]  /*53a0*/  LDSM.16.M88.4 R36, [R220+0x6000] ;  /* 0x00600000dc24783b */ /* 0x000ea20000000200 */
[----:B------:R-:W-:Y:S02]  /*53b0*/  I2F R95, R95 ;  /* 0x0000005f005f7306 */ /* 0x000fe40000201400 */
[----:B------:R-:W-:Y:S01]  /*53c0*/  IABS R20, R20 ;  /* 0x0000001400147213 */ /* 0x000fe20000000000 */
[----:B------:R-:W-:Y:S04]  /*53d0*/  LDSM.16.M88.4 R28, [R221+0xf000] ;  /* 0x00f00000dd1c783b */ /* 0x000fe80000000200 */
[----:B------:R-:W-:Y:S01]  /*53e0*/  IMAD.MOV.U32 R98, RZ, RZ, R20 ;  /* 0x000000ffff627224 */ /* 0x000fe200078e0014 */
[C---:B---3--:R-:W-:Y:S01]  /*53f0*/  HMMA.16816.F32.BF16 R12, R32.reuse, R24, R12 ;  /* 0x00000018200c723c */ /* 0x048fe2000004180c */
[----:B------:R-:W3:Y:S01]  /*5400*/  LDSM.16.M88.4 R20, [R219+0x6000] ;  /* 0x00600000db14783b */ /* 0x000ee20000000200 */
[----:B------:R-:W-:Y:S05]  /*5410*/  I2F R96, R96 ;  /* 0x0000006000607306 */ /* 0x000fea0000201400 */
[--C-:B------:R-:W-:Y:S01]  /*5420*/  IMAD.IADD R24, R236, 0x1, -R97.reuse ;  /* 0x00000001ec187824 */ /* 0x100fe200078e0a61 */
[----:B-1----:R-:W-:Y:S01]  /*5430*/  HMMA.16816.F32.BF16 R56, R32, R16, R56 ;  /* 0x000000102038723c */ /* 0x002fe20000041838 */
[----:B------:R-:W-:Y:S01]  /*5440*/  IMAD.IADD R25, R233, 0x1, -R97 ;  /* 0x00000001e9197824 */ /* 0x000fe200078e0a61 */
[----:B------:R-:W-:Y:S02]  /*5450*/  I2F R98, R98 ;  /* 0x0000006200627306 */ /* 0x000fe40000201400 */
[----:B------:R-:W-:-:S03]  /*5460*/  IABS R24, R24 ;  /* 0x0000001800187213 */ /* 0x000fc60000000000 */
[----:B------:R-:W-:Y:S01]  /*5470*/  IMAD.IADD R16, R236, 0x1, -R100 ;  /* 0x00000001ec107824 */ /* 0x000fe200078e0a64 */
[----:B------:R-:W-:Y:S01]  /*5480*/  HMMA.16816.F32.BF16 R8, R32, R26, R8 ;  /* 0x0000001a2008723c */ /* 0x000fe20000041808 */
[----:B------:R-:W-:Y:S01]  /*5490*/  IMAD.MOV.U32 R101, RZ, RZ, R24 ;  /* 0x000000ffff657224 */ /* 0x000fe200078e0018 */
[----:B------:R-:W-:-:S05]  /*54a0*/  IABS R24, R25 ;  /* 0x0000001900187213 */ /* 0x000fca0000000000 */
[----:B------:R-:W-:Y:S01]  /*54b0*/  IMAD.MOV.U32 R102, RZ, RZ, R24 ;  /* 0x000000ffff667224 */ /* 0x000fe200078e0018 */
[----:B------:R-:W-:Y:S01]  /*54c0*/  IABS R24, R16 ;  /* 0x0000001000187213 */ /* 0x000fe20000000000 */
[----:B------:R-:W-:Y:S01]  /*54d0*/  HMMA.16816.F32.BF16 R52, R32, R18, R52 ;  /* 0x000000122034723c */ /* 0x000fe20000041834 */
[----:B------:R-:W-:Y:S01]  /*54e0*/  LDSM.16.M88.4 R16, [R218+0x6000] ;  /* 0x00600000da10783b */ /* 0x000fe20000000200 */
[----:B------:R-:W-:Y:S02]  /*54f0*/  I2F R101, R101 ;  /* 0x0000006500657306 */ /* 0x000fe40000201400 */
[----:B------:R-:W-:Y:S02]  /*5500*/  IMAD.MOV.U32 R104, RZ, RZ, R24 ;  /* 0x000000ffff687224 */ /* 0x000fe400078e0018 */
[----:B------:R-:W1:Y:S02]  /*5510*/  LDSM.16.M88.4 R24, [R215+0xe000] ;  /* 0x00e00000d718783b */ /* 0x000e640000000200 */
[C---:B--2---:R-:W-:Y:S02]  /*5520*/  HMMA.16816.F32.BF16 R56, R36.reuse, R64, R56 ;  /* 0x000000402438723c */ /* 0x044fe40000041838 */
[----:B------:R-:W-:Y:S05]  /*5530*/  I2F R102, R102 ;  /* 0x0000006600667306 */ /* 0x000fea0000201400 */
[----:B------:R-:W-:Y:S01]  /*5540*/  IADD3 R64, R2, 0x38, RZ ;  /* 0x0000003802407810 */ /* 0x000fe20007ffe0ff */
[----:B---3--:R-:W-:Y:S02]  /*5550*/  HMMA.16816.F32.BF16 R12, R36, R20, R12 ;  /* 0x00000014240c723c */ /* 0x008fe4000004180c */
[----:B------:R-:W-:Y:S02]  /*5560*/  I2F R104, R104 ;  /* 0x0000006800687306 */ /* 0x000fe40000201400 */
[----:B------:R-:W-:-:S03]  /*5570*/  IMAD.IADD R118, R233, 0x1, -R64 ;  /* 0x00000001e9767824 */ /* 0x000fc600078e0a40 */
[----:B------:R-:W-:Y:S01]  /*5580*/  IMAD.IADD R20, R233, 0x1, -R106 ;  /* 0x00000001e9147824 */ /* 0x000fe200078e0a6a */
[----:B------:R-:W-:Y:S01]  /*5590*/  HMMA.16816.F32.BF16 R48, R32, R28, R48 ;  /* 0x0000001c2030723c */ /* 0x000fe20000041830 */
[----:B------:R-:W-:Y:S01]  /*55a0*/  IMAD.IADD R21, R236, 0x1, -R109 ;  /* 0x00000001ec157824 */ /* 0x000fe200078e0a6d */
[----:B------:R-:W-:Y:S02]  /*55b0*/  IABS R118, R118 ;  /* 0x0000007600767213 */ /* 0x000fe40000000000 */
[----:B------:R-:W-:-:S03]  /*55c0*/  IABS R20, R20 ;  /* 0x0000001400147213 */ /* 0x000fc60000000000 */
[----:B------:R-:W-:Y:S01]  /*55d0*/  IMAD.IADD R28, R236, 0x1, -R103 ;  /* 0x00000001ec1c7824 */ /* 0x000fe200078e0a67 */
[----:B------:R-:W-:Y:S01]  /*55e0*/  HMMA.16816.F32.BF16 R8, R36, R22, R8 ;  /* 0x000000162408723c */ /* 0x000fe20000041808 */
[----:B------:R-:W-:Y:S01]  /*55f0*/  IMAD.MOV.U32 R111, RZ, RZ, R20 ;  /* 0x000000ffff6f7224 */ /* 0x000fe200078e0014 */
[----:B------:R-:W-:Y:S01]  /*5600*/  IABS R20, R21 ;  /* 0x0000001500147213 */ /* 0x000fe20000000000 */
[----:B------:R-:W-:Y:S01]  /*5610*/  IMAD.IADD R21, R233, 0x1, -R109 ;  /* 0x00000001e9157824 */ /* 0x000fe200078e0a6d */
[----:B------:R-:W-:Y:S01]  /*5620*/  IABS R28, R28 ;  /* 0x0000001c001c7213 */ /* 0x000fe20000000000 */
[----:B------:R-:W-:Y:S02]  /*5630*/  I2F R118, R118 ;  /* 0x0000007600767306 */ /* 0x000fe40000201400 */
[----:B------:R-:W-:Y:S01]  /*5640*/  IMAD.MOV.U32 R113, RZ, RZ, R20 ;  /* 0x000000ffff717224 */ /* 0x000fe200078e0014 */
[----:B------:R-:W-:Y:S01]  /*5650*/  IABS R20, R21 ;  /* 0x0000001500147213 */ /* 0x000fe20000000000 */
[----:B------:R-:W-:Y:S01]  /*5660*/  HMMA.16816.F32.BF16 R72, R32, R30, R44 ;  /* 0x0000001e2048723c */ /* 0x000fe2000004182c */
[----:B------:R-:W-:Y:S03]  /*5670*/  LDSM.16.M88.4 R44, [R208+0x6000] ;  /* 0x00600000d02c783b */ /* 0x000fe60000000200 */
[----:B------:R2:W-:Y:S01]  /*5680*/  I2F R107, R28 ;  /* 0x0000001c006b7306 */ /* 0x0005e20000201400 */
[----:B------:R-:W-:-:S02]  /*5690*/  IMAD.MOV.U32 R114, RZ, RZ, R20 ;  /* 0x000000ffff727224 */ /* 0x000fc400078e0014 */
[----:B------:R-:W3:Y:S01]  /*56a0*/  LDSM.16.M88.4 R20, [R215+0xe800] ;  /* 0x00e80000d714783b */ /* 0x000ee20000000200 */
[C---:B-1----:R-:W-:Y:S04]  /*56b0*/  HMMA.16816.F32.BF16 R12, R16.reuse, R24, R12 ;  /* 0x00000018100c723c */ /* 0x042fe8000004180c */
[----:B------:R-:W-:Y:S03]  /*56c0*/  I2F R114, R114 ;  /* 0x0000007200727306 */ /* 0x000fe60000201400 */
[--C-:B------:R-:W-:Y:S01]  /*56d0*/  IMAD.IADD R24, R236, 0x1, -R112.reuse ;  /* 0x00000001ec187824 */ /* 0x100fe200078e0a70 */
[----:B------:R-:W-:Y:S01]  /*56e0*/  HMMA.16816.F32.BF16 R8, R16, R26, R8 ;  /* 0x0000001a1008723c */ /* 0x000fe20000041808 */
[----:B------:R-:W-:Y:S01]  /*56f0*/  IMAD.IADD R25, R233, 0x1, -R112 ;  /* 0x00000001e9197824 */ /* 0x000fe200078e0a70 */
[----:B--2---:R-:W1:Y:S02]  /*5700*/  LDSM.16.M88.4 R28, [R217+0x6000] ;  /* 0x00600000d91c783b */ /* 0x004e640000000200 */
[----:B------:R-:W-:Y:S01]  /*5710*/  IABS R24, R24 ;  /* 0x0000001800187213 */ /* 0x000fe20000000000 */
[----:B------:R-:W-:Y:S03]  /*5720*/  I2F R111, R111 ;  /* 0x0000006f006f7306 */ /* 0x000fe60000201400 */
[----:B------:R-:W-:Y:S01]  /*5730*/  HMMA.16816.F32.BF16 R68, R32, R40, R68 ;  /* 0x000000282044723c */ /* 0x000fe20000041844 */
[----:B------:R-:W-:Y:S01]  /*5740*/  IMAD.MOV.U32 R65, RZ, RZ, R24 ;  /* 0x000000ffff417224 */ /* 0x000fe200078e0018 */
[----:B------:R-:W-:-:S03]  /*5750*/  IABS R24, R25 ;  /* 0x0000001900187213 */ /* 0x000fc60000000000 */
[----:B------:R-:W-:Y:S02]  /*5760*/  I2F R113, R113 ;  /* 0x0000007100717306 */ /* 0x000fe40000201400 */
[----:B------:R-:W-:Y:S01]  /*5770*/  IMAD.IADD R40, R236, 0x1, -R64 ;  /* 0x00000001ec287824 */ /* 0x000fe200078e0a40 */
[----:B------:R-:W-:Y:S01]  /*5780*/  HMMA.16816.F32.BF16 R60, R32, R42, R60 ;  /* 0x0000002a203c723c */ /* 0x000fe2000004183c */
[----:B------:R-:W2:Y:S01]  /*5790*/  LDSM.16.M88.4 R32, [R208+0x6800] ;  /* 0x00680000d020783b */ /* 0x000ea20000000200 */
[----:B------:R-:W-:Y:S02]  /*57a0*/  IMAD.IADD R41, R233, 0x1, -R116 ;  /* 0x00000001e9297824 */ /* 0x000fe400078e0a74 */
[----:B------:R-:W-:Y:S01]  /*57b0*/  IABS R40, R40 ;  /* 0x0000002800287213 */ /* 0x000fe20000000000 */
[----:B------:R4:W-:Y:S03]  /*57c0*/  I2F R115, R24 ;  /* 0x0000001800737306 */ /* 0x0009e60000201400 */
[----:B------:R-:W-:Y:S01]  /*57d0*/  HMMA.16816.F32.BF16 R52, R36, R66, R52 ;  /* 0x000000422434723c */ /* 0x000fe20000041834 */
[----:B------:R-:W-:-:S02]  /*57e0*/  IMAD.MOV.U32 R117, RZ, RZ, R40 ;  /* 0x000000ffff757224 */ /* 0x000fc400078e0028 */
[----:B------:R-:W-:Y:S02]  /*57f0*/  IMAD.IADD R40, R236, 0x1, -R116 ;  /* 0x00000001ec287824 */ /* 0x000fe400078e0a74 */
[----:B------:R-:W-:Y:S03]  /*5800*/  I2F R65, R65 ;  /* 0x0000004100417306 */ /* 0x000fe60000201400 */
[----:B------:R-:W-:Y:S01]  /*5810*/  IABS R40, R40 ;  /* 0x0000002800287213 */ /* 0x000fe20000000000 */
[----:B---3--:R-:W-:Y:S04]  /*5820*/  HMMA.16816.F32.BF16 R56, R16, R20, R56 ;  /* 0x000000141038723c */ /* 0x008fe80000041838 */
[----:B------:R-:W-:Y:S01]  /*5830*/  IMAD.MOV.U32 R119, RZ, RZ, R40 ;  /* 0x000000ffff777224 */ /* 0x000fe200078e0028 */
[----:B----4-:R-:W3:Y:S01]  /*5840*/  LDSM.16.M88.4 R24, [R219+0x7000] ;  /* 0x00700000db18783b */ /* 0x010ee20000000200 */
[----:B------:R-:W-:Y:S01]  /*5850*/  IABS R40, R41 ;  /* 0x0000002900287213 */ /* 0x000fe20000000000 */
[----:B------:R-:W-:Y:S01]  /*5860*/  I2F R117, R117 ;  /* 0x0000007500757306 */ /* 0x000fe20000201400 */
[C---:B-1----:R-:W-:Y:S07]  /*5870*/  HMMA.16816.F32.BF16 R8, R28.reuse, R46, R8 ;  /* 0x0000002e1c08723c */ /* 0x042fee0000041808 */
[----:B------:R1:W-:Y:S01]  /*5880*/  I2F R120, R40 ;  /* 0x0000002800787306 */ /* 0x0003e20000201400 */
[C---:B------:R-:W-:Y:S01]  /*5890*/  HMMA.16816.F32.BF16 R12, R28.reuse, R44, R12 ;  /* 0x0000002c1c0c723c */ /* 0x040fe2000004180c */
[----:B------:R-:W4:Y:S06]  /*58a0*/  LDSM.16.M88.4 R44, [R215+0xf000] ;  /* 0x00f00000d72c783b */ /* 0x000f2c0000000200 */
[----:B------:R-:W-:Y:S01]  /*58b0*/  I2F R119, R119 ;  /* 0x0000007700777306 */ /* 0x000fe20000201400 */
[----:B--2---:R-:W-:Y:S01]  /*58c0*/  HMMA.16816.F32.BF16 R56, R28, R32, R56 ;  /* 0x000000201c38723c */ /* 0x004fe20000041838 */
[----:B-1----:R-:W1:Y:S07]  /*58d0*/  LDSM.16.M88.4 R40, [R219+0x7800] ;  /* 0x00780000db28783b */ /* 0x002e6e0000000200 */
[----:B------:R-:W-:Y:S01]  /*58e0*/  FMUL.FTZ R8, R8, c[0x0][0x2ec] ;  /* 0x0000bb0008087a20 */ /* 0x000fe20000410000 */
[----:B------:R-:W-:Y:S01]  /*58f0*/  HMMA.16816.F32.BF16 R52, R16, R22, R52 ;  /* 0x000000161034723c */ /* 0x000fe20000041834 */
[----:B------:R-:W-:Y:S01]  /*5900*/  FMUL.FTZ R9, R9, c[0x0][0x2ec] ;  /* 0x0000bb0009097a20 */ /* 0x000fe20000410000 */
[----:B------:R-:W-:Y:S01]  /*5910*/  LDSM.16.M88.4 R20, [R208+0x7800] ;  /* 0x00780000d014783b */ /* 0x000fe20000000200 */
[----:B------:R-:W-:-:S02]  /*5920*/  FMUL.FTZ R10, R10, c[0x0][0x2ec] ;  /* 0x0000bb000a0a7a20 */ /* 0x000fc40000410000 */
[----:B------:R-:W-:Y:S02]  /*5930*/  FMUL.FTZ R32, R11, c[0x0][0x2ec] ;  /* 0x0000bb000b207a20 */ /* 0x000fe40000410000 */
[----:B------:R-:W2:Y:S01]  /*5940*/  MUFU.TANH R33, R10 ;  /* 0x0000000a00217308 */ /* 0x000ea20000002400 */
[----:B------:R-:W-:Y:S01]  /*5950*/  FMUL.FTZ R12, R12, c[0x0][0x2ec] ;  /* 0x0000bb000c0c7a20 */ /* 0x000fe20000410000 */
[----:B---3--:R-:W-:Y:S01]  /*5960*/  HMMA.16816.F32.BF16 R72, R36, R26, R72 ;  /* 0x0000001a2448723c */ /* 0x008fe20000041848 */
[----:B------:R-:W-:Y:S02]  /*5970*/  FMUL.FTZ R13, R13, c[0x0][0x2ec] ;  /* 0x0000bb000d0d7a20 */ /* 0x000fe40000410000 */
[----:B------:R-:W-:-:S03]  /*5980*/  FMUL.FTZ R14, R14, c[0x0][0x2ec] ;  /* 0x0000bb000e0e7a20 */ /* 0x000fc60000410000 */
[----:B------:R-:W3:Y:S02]  /*5990*/  MUFU.TANH R26, R8 ;  /* 0x00000008001a7308 */ /* 0x000ee40000002400 */
[----:B------:R-:W-:Y:S06]  /*59a0*/  HMMA.16816.F32.BF16 R48, R36, R24, R48 ;  /* 0x000000182430723c */ /* 0x000fec0000041830 */
[----:B------:R5:W-:Y:S01]  /*59b0*/  MUFU.TANH R27, R9 ;  /* 0x00000009001b7308 */ /* 0x000be20000002400 */
[----:B------:R-:W-:Y:S01]  /*59c0*/  FMUL.FTZ R24, R15, c[0x0][0x2ec] ;  /* 0x0000bb000f187a20 */ /* 0x000fe20000410000 */
[----:B------:R-:W-:Y:S01]  /*59d0*/  HMMA.16816.F32.BF16 R52, R28, R34, R52 ;  /* 0x000000221c34723c */ /* 0x000fe20000041834 */
[----:B--2---:R-:W-:-:S05]  /*59e0*/  FFMA.FTZ R33, R84, -UR18, R33 ;  /* 0x8000001254217c23 */ /* 0x004fca0008010021 */
[----:B------:R-:W-:Y:S01]  /*59f0*/  MUFU.TANH R122, R12 ;  /* 0x0000000c007a7308 */ /* 0x000fe20000002400 */
[----:B------:R-:W-:Y:S01]  /*5a00*/  FMUL.FTZ R34, R59, c[0x0][0x2ec] ;  /* 0x0000bb003b227a20 */ /* 0x000fe20000410000 */
[----:B----4-:R-:W-:Y:S01]  /*5a10*/  HMMA.16816.F32.BF16 R72, R16, R46, R72 ;  /* 0x0000002e1048723c */ /* 0x010fe20000041848 */
[----:B------:R-:W-:Y:S02]  /*5a20*/  FMUL.FTZ R35, R57, c[0x0][0x2ec] ;  /* 0x0000bb0039237a20 */ /* 0x000fe40000410000 */
[----:B---3--:R-:W-:Y:S01]  /*5a30*/  FFMA.FTZ R83, R83, -UR18, R26 ;  /* 0x8000001253537c23 */ /* 0x008fe2000801001a */
[----:B-----5:R-:W2:Y:S02]  /*5a40*/  LDSM.16.M88.4 R8, [R215+0xf800] ;  /* 0x00f80000d708783b */ /* 0x020ea40000000200 */
[----:B------:R-:W3:Y:S02]  /*5a50*/  MUFU.TANH R67, R13 ;  /* 0x0000000d00437308 */ /* 0x000ee40000002400 */
[----:B-1----:R-:W-:Y:S06]  /*5a60*/  HMMA.16816.F32.BF16 R68, R36, R40, R68 ;  /* 0x000000282444723c */ /* 0x002fec0000041844 */
[----:B------:R1:W-:Y:S02]  /*5a70*/  MUFU.TANH R25, R14 ;  /* 0x0000000e00197308 */ /* 0x0003e40000002400 */
[----:B------:R-:W-:Y:S01]  /*5a80*/  HMMA.16816.F32.BF16 R48, R16, R44, R48 ;  /* 0x0000002c1030723c */ /* 0x000fe20000041830 */
[----:B------:R-:W-:-:S02]  /*5a90*/  FMUL.FTZ R40, R56, c[0x0][0x2ec] ;  /* 0x0000bb0038287a20 */ /* 0x000fc40000410000 */
[----:B------:R-:W-:Y:S02]  /*5aa0*/  FMUL.FTZ R41, R54, c[0x0][0x2ec] ;  /* 0x0000bb0036297a20 */ /* 0x000fe40000410000 */
[----:B------:R-:W-:Y:S01]  /*5ab0*/  FMUL.FTZ R55, R55, c[0x0][0x2ec] ;  /* 0x0000bb0037377a20 */ /* 0x000fe20000410000 */
[----:B------:R-:W4:Y:S02]  /*5ac0*/  MUFU.TANH R24, R24 ;  /* 0x0000001800187308 */ /* 0x000f240000002400 */
[----:B------:R-:W-:Y:S01]  /*5ad0*/  HMMA.16816.F32.BF16 R60, R36, R42, R60 ;  /* 0x0000002a243c723c */ /* 0x000fe2000004183c */
[----:B---3--:R-:W-:-:S05]  /*5ae0*/  FFMA.FTZ R67, R80, -UR18, R67 ;  /* 0x8000001250437c23 */ /* 0x008fca0008010043 */
[----:B------:R-:W-:Y:S01]  /*5af0*/  FSEL R26, R67, -INF , !P6 ;  /* 0xff800000431a7808 */ /* 0x000fe20007000000 */
[----:B-1----:R-:W1:Y:S01]  /*5b00*/  LDSM.16.M88.4 R12, [R208+0x7000] ;  /* 0x00700000d00c783b */ /* 0x002e620000000200 */
[----:B------:R-:W-:Y:S01]  /*5b10*/  FMUL.FTZ R36, R52, c[0x0][0x2ec] ;  /* 0x0000bb0034247a20 */ /* 0x000fe20000410000 */
[----:B------:R-:W3:Y:S01]  /*5b20*/  MUFU.TANH R40, R40 ;  /* 0x0000002800287308 */ /* 0x000ee20000002400 */
[----:B------:R-:W-:Y:S01]  /*5b30*/  FMUL.FTZ R37, R58, c[0x0][0x2ec] ;  /* 0x0000bb003a257a20 */ /* 0x000fe20000410000 */
[----:B------:R-:W-:Y:S01]  /*5b40*/  ISETP.GE.AND P6, PT, R88, R234, PT ;  /* 0x000000ea5800720c */ /* 0x000fe20003fc6270 */
[----:B------:R-:W-:Y:S01]  /*5b50*/  FMUL.FTZ R39, R53, c[0x0][0x2ec] ;  /* 0x0000bb0035277a20 */ /* 0x000fe20000410000 */
[----:B------:R-:W-:-:S04]  /*5b60*/  DEPBAR.LE SB0, 0x0 ;  /* 0x000080000000791a */ /* 0x000fc80000000000 */
[----:B------:R-:W5:Y:S01]  /*5b70*/  MUFU.TANH R36, R36 ;  /* 0x0000002400247308 */ /* 0x000f620000002400 */
[----:B----4-:R-:W-:Y:S01]  /*5b80*/  FFMA.FTZ R24, R81, -UR18, R24 ;  /* 0x8000001251187c23 */ /* 0x010fe20008010018 */
[----:B------:R-:W-:Y:S01]  /*5b90*/  ISETP.LT.OR P6, PT, R88, R235, P6 ;  /* 0x000000eb5800720c */ /* 0x000fe200037c1670 */
[C---:B--2---:R-:W-:Y:S05]  /*5ba0*/  HMMA.16816.F32.BF16 R68, R16.reuse, R8, R68 ;  /* 0x000000081044723c */ /* 0x044fea0000041844 */
[----:B------:R-:W-:Y:S01]  /*5bb0*/  MUFU.TANH R32, R32 ;  /* 0x0000002000207308 */ /* 0x000fe20000002400 */
[----:B---3--:R-:W-:Y:S02]  /*5bc0*/  FFMA.FTZ R4, R89, -UR18, R40 ;  /* 0x8000001259047c23 */ /* 0x008fe40008010028 */
[----:B------:R-:W-:Y:S05]  /*5bd0*/  HMMA.16816.F32.BF16 R60, R16, R10, R60 ;  /* 0x0000000a103c723c */ /* 0x000fea000004183c */
[----:B------:R-:W2:Y:S01]  /*5be0*/  MUFU.TANH R37, R37 ;  /* 0x0000002500257308 */ /* 0x000ea20000002400 */
[----:B-----5:R-:W-:-:S07]  /*5bf0*/  FFMA.FTZ R2, R95, -UR18, R36 ;  /* 0x800000125f027c23 */ /* 0x020fce0008010024 */
[----:B------:R-:W3:Y:S03]  /*5c00*/  MUFU.TANH R34, R34 ;  /* 0x0000002200227308 */ /* 0x000ee60000002400 */
[C---:B------:R-:W-:Y:S05]  /*5c10*/  HMMA.16816.F32.BF16 R68, R28.reuse, R20, R68 ;  /* 0x000000141c44723c */ /* 0x040fea0000041844 */
[----:B------:R-:W4:Y:S01]  /*5c20*/  MUFU.TANH R8, R55 ;  /* 0x0000003700087308 */ /* 0x000f220000002400 */
[----:B--2---:R-:W-:Y:S02]  /*5c30*/  FFMA.FTZ R9, R90, -UR18, R37 ;  /* 0x800000125a097c23 */ /* 0x004fe40008010025 */
[----:B------:R-:W-:Y:S01]  /*5c40*/  FFMA.FTZ R20, R86, -UR18, R27 ;  /* 0x8000001256147c23 */ /* 0x000fe2000801001b */
[----:B-1----:R-:W-:Y:S01]  /*5c50*/  HMMA.16816.F32.BF16 R48, R28, R12, R48 ;  /* 0x0000000c1c30723c */ /* 0x002fe20000041830 */
[----:B------:R-:W-:Y:S01]  /*5c60*/  FSEL R27, R33, -INF , !P0 ;  /* 0xff800000211b7808 */ /* 0x000fe20004000000 */
[----:B------:R-:W-:Y:S01]  /*5c70*/  FFMA.FTZ R21, R87, -UR18, R32 ;  /* 0x8000001257157c23 */ /* 0x000fe20008010020 */
[----:B------:R-:W-:Y:S01]  /*5c80*/  ISETP.GE.AND P0, PT, R91, R234, PT ;  /* 0x000000ea5b00720c */ /* 0x000fe20003f06270 */
[----:B------:R-:W-:Y:S01]  /*5c90*/  MUFU.TANH R35, R35 ;  /* 0x0000002300237308 */ /* 0x000fe20000002400 */
[----:B------:R-:W-:-:S02]  /*5ca0*/  FSEL R20, R20, -INF , !P3 ;  /* 0xff80000014147808 */ /* 0x000fc40005800000 */
[----:B------:R-:W-:Y:S01]  /*5cb0*/  FFMA.FTZ R12, R77, -UR18, R122 ;  /* 0x800000124d0c7c23 */ /* 0x000fe2000801007a */
[C---:B------:R-:W-:Y:S01]  /*5cc0*/  HMMA.16816.F32.BF16 R72, R28.reuse, R14, R72 ;  /* 0x0000000e1c48723c */ /* 0x040fe20000041848 */
[----:B------:R-:W-:Y:S01]  /*5cd0*/  ISETP.LT.OR P0, PT, R91, R235, P0 ;  /* 0x000000eb5b00720c */ /* 0x000fe20000701670 */
[----:B---3--:R-:W-:Y:S01]  /*5ce0*/  FFMA.FTZ R13, R93, -UR18, R34 ;  /* 0x800000125d0d7c23 */ /* 0x008fe20008010022 */
[-C--:B------:R-:W-:Y:S01]  /*5cf0*/  ISETP.GE.AND P3, PT, R91, R227.reuse, PT ;  /* 0x000000e35b00720c */ /* 0x080fe20003f66270 */
[----:B------:R-:W-:Y:S01]  /*5d00*/  MUFU.TANH R39, R39 ;  /* 0x0000002700277308 */ /* 0x000fe20000002400 */
[----:B------:R-:W-:Y:S02]  /*5d10*/  FSEL R12, R12, -INF , !P4 ;  /* 0xff8000000c0c7808 */ /* 0x000fe40006000000 */
[----:B------:R-:W-:Y:S01]  /*5d20*/  FFMA.FTZ R14, R78, -UR18, R25 ;  /* 0x800000124e0e7c23 */ /* 0x000fe20008010019 */
[----:B------:R-:W-:Y:S01]  /*5d30*/  HMMA.16816.F32.BF16 R60, R28, R22, R60 ;  /* 0x000000161c3c723c */ /* 0x000fe2000004183c */
[----:B------:R-:W-:Y:S01]  /*5d40*/  FMUL.FTZ R19, R70, c[0x0][0x2ec] ;  /* 0x0000bb0046137a20 */ /* 0x000fe20000410000 */
[----:B------:R-:W-:Y:S01]  /*5d50*/  FSEL R25, R24, -INF , !P2 ;  /* 0xff80000018197808 */ /* 0x000fe20005000000 */
[----:B------:R-:W-:Y:S01]  /*5d60*/  FMUL.FTZ R16, R68, c[0x0][0x2ec] ;  /* 0x0000bb0044107a20 */ /* 0x000fe20000410000 */
[----:B------:R-:W-:Y:S01]  /*5d70*/  MUFU.TANH R41, R41 ;  /* 0x0000002900297308 */ /* 0x000fe20000002400 */
[----:B------:R-:W-:Y:S01]  /*5d80*/  FSEL R14, R14, -INF , !P5 ;  /* 0xff8000000e0e7808 */ /* 0x000fe20006800000 */
[----:B------:R-:W-:Y:S01]  /*5d90*/  FMUL.FTZ R18, R69, c[0x0][0x2ec] ;  /* 0x0000bb0045127a20 */ /* 0x000fe20000410000 */
[----:B------:R-:W-:Y:S01]  /*5da0*/  ISETP.GE.AND P5, PT, R85, R234, PT ;  /* 0x000000ea5500720c */ /* 0x000fe20003fa6270 */
[----:B------:R-:W-:Y:S01]  /*5db0*/  FMUL.FTZ R42, R51, c[0x0][0x2ec] ;  /* 0x0000bb00332a7a20 */ /* 0x000fe20000410000 */
[----:B------:R-:W-:Y:S01]  /*5dc0*/  FSEL R24, R83, -INF , !P1 ;  /* 0xff80000053187808 */ /* 0x000fe20004800000 */
[----:B------:R-:W-:Y:S01]  /*5dd0*/  FMUL.FTZ R38, R48, c[0x0][0x2ec] ;  /* 0x0000bb0030267a20 */ /* 0x000fe20000410000 */
[-C--:B------:R-:W-:Y:S01]  /*5de0*/  ISETP.GE.AND P4, PT, R82, R227.reuse, PT ;  /* 0x000000e35200720c */ /* 0x080fe20003f86270 */
[----:B------:R-:W-:Y:S01]  /*5df0*/  FMUL.FTZ R45, R50, c[0x0][0x2ec] ;  /* 0x0000bb00322d7a20 */ /* 0x000fe20000410000 */
[----:B------:R-:W-:Y:S01]  /*5e00*/  MUFU.TANH R19, R19 ;  /* 0x0000001300137308 */ /* 0x000fe20000002400 */
[----:B------:R-:W-:Y:S01]  /*5e10*/  FMUL.FTZ R43, R49, c[0x0][0x2ec] ;  /* 0x0000bb00312b7a20 */ /* 0x000fe20000410000 */
[-C--:B------:R-:W-:Y:S01]  /*5e20*/  ISETP.GE.AND P2, PT, R85, R227.reuse, PT ;  /* 0x000000e35500720c */ /* 0x080fe20003f46270 */
[----:B------:R-:W-:Y:S01]  /*5e30*/  FMUL.FTZ R11, R74, c[0x0][0x2ec] ;  /* 0x0000bb004a0b7a20 */ /* 0x000fe20000410000 */
[-C--:B------:R-:W-:Y:S01]  /*5e40*/  ISETP.GE.AND P1, PT, R88, R227.reuse, PT ;  /* 0x000000e35800720c */ /* 0x080fe20003f26270 */
[----:B------:R-:W-:Y:S01]  /*5e50*/  FMUL.FTZ R33, R73, c[0x0][0x2ec] ;  /* 0x0000bb0049217a20 */ /* 0x000fe20000410000 */
[----:B------:R-:W-:Y:S01]  /*5e60*/  FSEL R2, R2, -INF , !P0 ;  /* 0xff80000002027808 */ /* 0x000fe20004000000 */
[----:B------:R-:W-:Y:S01]  /*5e70*/  FMUL.FTZ R10, R75, c[0x0][0x2ec] ;  /* 0x0000bb004b0a7a20 */ /* 0x000fe20000410000 */
[----:B------:R-:W1:Y:S01]  /*5e80*/  MUFU.TANH R42, R42 ;  /* 0x0000002a002a7308 */ /* 0x000e620000002400 */
[----:B------:R-:W-:Y:S01]  /*5e90*/  FMUL.FTZ R72, R72, c[0x0][0x2ec] ;  /* 0x0000bb0048487a20 */ /* 0x000fe20000410000 */
[----:B------:R-:W-:Y:S01]  /*5ea0*/  ISETP.GE.AND P0, PT, R100, R227, PT ;  /* 0x000000e36400720c */ /* 0x000fe20003f06270 */
[----:B------:R-:W-:Y:S01]  /*5eb0*/  FMUL.FTZ R28, R60, c[0x0][0x2ec] ;  /* 0x0000bb003c1c7a20 */ /* 0x000fe20000410000 */
[----:B------:R-:W-:Y:S01]  /*5ec0*/  ISETP.LT.OR P5, PT, R85, R235, P5 ;  /* 0x000000eb5500720c */ /* 0x000fe20002fa1670 */
[----:B------:R-:W-:Y:S01]  /*5ed0*/  FMUL.FTZ R30, R61, c[0x0][0x2ec] ;  /* 0x0000bb003d1e7a20 */ /* 0x000fe20000410000 */
[-C--:B------:R-:W-:Y:S01]  /*5ee0*/  ISETP.LT.OR P4, PT, R82, R232.reuse, P4 ;  /* 0x000000e85200720c */ /* 0x080fe20002781670 */
[----:B------:R-:W-:Y:S01]  /*5ef0*/  FMUL.FTZ R29, R62, c[0x0][0x2ec] ;  /* 0x0000bb003e1d7a20 */ /* 0x000fe20000410000 */
[----:B------:R-:W2:Y:S01]  /*5f00*/  MUFU.TANH R38, R38 ;  /* 0x0000002600267308 */ /* 0x000ea20000002400 */
[-C--:B------:R-:W-:Y:S01]  /*5f10*/  ISETP.LT.OR P2, PT, R85, R232.reuse, P2 ;  /* 0x000000e85500720c */ /* 0x080fe20001741670 */
[----:B------:R-:W-:Y:S01]  /*5f20*/  FMUL.FTZ R63, R63, c[0x0][0x2ec] ;  /* 0x0000bb003f3f7a20 */ /* 0x000fe20000410000 */
[-C--:B------:R-:W-:Y:S01]  /*5f30*/  ISETP.LT.OR P1, PT, R88, R232.reuse, P1 ;  /* 0x000000e85800720c */ /* 0x080fe20000f21670 */
[----:B------:R-:W-:Y:S01]  /*5f40*/  FMUL.FTZ R71, R71, c[0x0][0x2ec] ;  /* 0x0000bb0047477a20 */ /* 0x000fe20000410000 */
[----:B------:R-:W-:Y:S01]  /*5f50*/  ISETP.LT.OR P0, PT, R100, R232, P0 ;  /* 0x000000e86400720c */ /* 0x000fe20000701670 */
[----:B----4-:R-:W-:Y:S01]  /*5f60*/  FFMA.FTZ R15, R99, -UR18, R8 ;  /* 0x80000012630f7c23 */ /* 0x010fe20008010008 */
[----:B------:R-:W-:Y:S01]  /*5f70*/  FSEL R4, R4, -INF , !P5 ;  /* 0xff80000004047808 */ /* 0x000fe20006800000 */
[----:B------:R-:W3:Y:S01]  /*5f80*/  MUFU.TANH R45, R45 ;  /* 0x0000002d002d7308 */ /* 0x000ee20000002400 */
[----:B-1----:R-:W-:Y:S01]  /*5f90*/  FFMA.FTZ R42, R105, -UR18, R42 ;  /* 0x80000012692a7c23 */ /* 0x002fe2000801002a */
[----:B------:R-:W-:Y:S01]  /*5fa0*/  FSEL R21, R21, -INF , !P4 ;  /* 0xff80000015157808 */ /* 0x000fe20006000000 */
[----:B------:R-:W-:Y:S01]  /*5fb0*/  FFMA.FTZ R6, R92, -UR18, R35 ;  /* 0x800000125c067c23 */ /* 0x000fe20008010023 */
[----:B------:R-:W-:Y:S01]  /*5fc0*/  ISETP.GE.AND P5, PT, R94, R227, PT ;  /* 0x000000e35e00720c */ /* 0x000fe20003fa6270 */
[----:B------:R-:W-:Y:S01]  /*5fd0*/  FFMA.FTZ R17, R96, -UR18, R41 ;  /* 0x8000001260117c23 */ /* 0x000fe20008010029 */
[----:B------:R-:W-:Y:S01]  /*5fe0*/  FSEL R9, R9, -INF , !P2 ;  /* 0xff80000009097808 */ /* 0x000fe20005000000 */
[----:B------:R-:W-:Y:S01]  /*5ff0*/  FFMA.FTZ R39, R98, -UR18, R39 ;  /* 0x8000001262277c23 */ /* 0x000fe20008010027 */
[----:B------:R-:W1:Y:S01]  /*6000*/  MUFU.TANH R11, R11 ;  /* 0x0000000b000b7308 */ /* 0x000e620000002400 */
[----:B------:R-:W-:Y:S01]  /*6010*/  FSEL R13, R13, -INF , !P1 ;  /* 0xff8000000d0d7808 */ /* 0x000fe20004800000 */
[----:B--2---:R-:W-:Y:S01]  /*6020*/  FFMA.FTZ R38, R101, -UR18, R38 ;  /* 0x8000001265267c23 */ /* 0x004fe20008010026 */
[-C--:B------:R-:W-:Y:S01]  /*6030*/  ISETP.GE.AND P4, PT, R94, R234.reuse, PT ;  /* 0x000000ea5e00720c */ /* 0x080fe20003f86270 */
[----:B------:R-:W-:Y:S01]  /*6040*/  FFMA.FTZ R19, R114, -UR18, R19 ;  /* 0x8000001272137c23 */ /* 0x000fe20008010013 */
[----:B------:R-:W-:-:S02]  /*6050*/  ISETP.GE.AND P2, PT, R97, R234, PT ;  /* 0x000000ea6100720c */ /* 0x000fc40003f46270 */
[-C--:B------:R-:W-:Y:S01]  /*6060*/  ISETP.GE.AND P1, PT, R97, R227.reuse, PT ;  /* 0x000000e36100720c */ /* 0x080fe20003f26270 */
[----:B------:R-:W2:Y:S01]  /*6070*/  MUFU.TANH R43, R43 ;  /* 0x0000002b002b7308 */ /* 0x000ea20000002400 */
[----:B------:R-:W-:Y:S01]  /*6080*/  FSEL R183, R42, -INF , !P0 ;  /* 0xff8000002ab77808 */ /* 0x000fe20004000000 */
[----:B---3--:R-:W-:Y:S01]  /*6090*/  FFMA.FTZ R45, R102, -UR18, R45 ;  /* 0x80000012662d7c23 */ /* 0x008fe2000801002d */
[----:B------:R-:W-:Y:S02]  /*60a0*/  ISETP.GE.AND P0, PT, R109, R227, PT ;  /* 0x000000e36d00720c */ /* 0x000fe40003f06270 */
[CC--:B------:R-:W-:Y:S02]  /*60b0*/  ISETP.LT.OR P5, PT, R94.reuse, R232.reuse, P5 ;  /* 0x000000e85e00720c */ /* 0x0c0fe40002fa1670 */
[----:B------:R-:W-:Y:S01]  /*60c0*/  ISETP.LT.OR P3, PT, R91, R232, P3 ;  /* 0x000000e85b00720c */ /* 0x000fe20001f61670 */
[----:B------:R-:W3:Y:S01]  /*60d0*/  MUFU.TANH R32, R72 ;  /* 0x0000004800207308 */ /* 0x000ee20000002400 */
[-C--:B------:R-:W-:Y:S01]  /*60e0*/  ISETP.LT.OR P4, PT, R94, R235.reuse, P4 ;  /* 0x000000eb5e00720c */ /* 0x080fe20002781670 */
[----:B-1----:R-:W-:Y:S01]  /*60f0*/  FFMA.FTZ R11, R108, -UR18, R11 ;  /* 0x800000126c0b7c23 */ /* 0x002fe2000801000b */
[----:B------:R-:W-:-:S02]  /*6100*/  ISETP.LT.OR P2, PT, R97, R235, P2 ;  /* 0x000000eb6100720c */ /* 0x000fc40001741670 */
[-C--:B------:R-:W-:Y:S02]  /*6110*/  ISETP.LT.OR P1, PT, R97, R232.reuse, P1 ;  /* 0x000000e86100720c */ /* 0x080fe40000f21670 */
[----:B------:R-:W-:Y:S01]  /*6120*/  ISETP.LT.OR P0, PT, R109, R232, P0 ;  /* 0x000000e86d00720c */ /* 0x000fe20000701670 */
[----:B------:R-:W1:Y:S01]  /*6130*/  MUFU.TANH R33, R33 ;  /* 0x0000002100217308 */ /* 0x000e620000002400 */
[----:B------:R-:W-:Y:S01]  /*6140*/  FSEL R15, R15, -INF , !P5 ;  /* 0xff8000000f0f7808 */ /* 0x000fe20006800000 */
[----:B--2---:R-:W-:Y:S01]  /*6150*/  FFMA.FTZ R43, R104, -UR18, R43 ;  /* 0x80000012682b7c23 */ /* 0x004fe2000801002b */
[----:B------:R-:W-:Y:S02]  /*6160*/  FSEL R6, R6, -INF , !P6 ;  /* 0xff80000006067808 */ /* 0x000fe40007000000 */
[----:B------:R-:W-:Y:S02]  /*6170*/  FSEL R17, R17, -INF , !P3 ;  /* 0xff80000011117808 */ /* 0x000fe40005800000 */
[----:B------:R-:W-:Y:S01]  /*6180*/  FSEL R8, R39, -INF , !P4 ;  /* 0xff80000027087808 */ /* 0x000fe20006000000 */
[----:B------:R-:W2:Y:S01]  /*6190*/  MUFU.TANH R10, R10 ;  /* 0x0000000a000a7308 */ /* 0x000ea20000002400 */
[----:B------:R-:W-:Y:S01]  /*61a0*/  ISETP.GE.AND P5, PT, R103, R227, PT ;  /* 0x000000e36700720c */ /* 0x000fe20003fa6270 */
[----:B---3--:R-:W-:Y:S01]  /*61b0*/  FFMA.FTZ R32, R107, -UR18, R32 ;  /* 0x800000126b207c23 */ /* 0x008fe20008010020 */
[----:B------:R-:W-:-:S02]  /*61c0*/  FSEL R176, R38, -INF , !P2 ;  /* 0xff80000026b07808 */ /* 0x000fc40005000000 */
[----:B------:R-:W-:Y:S02]  /*61d0*/  FSEL R195, R45, -INF , !P1 ;  /* 0xff8000002dc37808 */ /* 0x000fe40004800000 */
[-C--:B------:R-:W-:Y:S01]  /*61e0*/  ISETP.GE.AND P6, PT, R100, R234.reuse, PT ;  /* 0x000000ea6400720c */ /* 0x080fe20003fc6270 */
[----:B------:R-:W3:Y:S01]  /*61f0*/  MUFU.TANH R16, R16 ;  /* 0x0000001000107308 */ /* 0x000ee20000002400 */
[-C--:B------:R-:W-:Y:S01]  /*6200*/  ISETP.GE.AND P3, PT, R103, R234.reuse, PT ;  /* 0x000000ea6700720c */ /* 0x080fe20003f66270 */
[----:B-1----:R-:W-:Y:S01]  /*6210*/  FFMA.FTZ R33, R110, -UR18, R33 ;  /* 0x800000126e217c23 */ /* 0x002fe20008010021 */
[CC--:B------:R-:W-:Y:S02]  /*6220*/  ISETP.GE.AND P4, PT, R106.reuse, R234.reuse, PT ;  /* 0x000000ea6a00720c */ /* 0x0c0fe40003f86270 */
[----:B------:R-:W-:Y:S02]  /*6230*/  ISETP.GE.AND P2, PT, R106, R227, PT ;  /* 0x000000e36a00720c */ /* 0x000fe40003f46270 */
[----:B------:R-:W-:Y:S01]  /*6240*/  ISETP.GE.AND P1, PT, R109, R234, PT ;  /* 0x000000ea6d00720c */ /* 0x000fe20003f26270 */
[----:B------:R-:W1:Y:S01]  /*6250*/  MUFU.TANH R28, R28 ;  /* 0x0000001c001c7308 */ /* 0x000e620000002400 */
[----:B------:R-:W-:Y:S01]  /*6260*/  FSEL R187, R19, -INF , !P0 ;  /* 0xff80000013bb7808 */ /* 0x000fe20004000000 */
[----:B--2---:R-:W-:Y:S01]  /*6270*/  FFMA.FTZ R10, R111, -UR18, R10 ;  /* 0x800000126f0a7c23 */ /* 0x004fe2000801000a */
[----:B------:R-:W-:-:S02]  /*6280*/  PLOP3.LUT P0, PT, PT, PT, UP0, 0x80, 0x0 ;  /* 0x000000000000781c */ /* 0x000fc40003f0f008 */
[-C--:B------:R-:W-:Y:S02]  /*6290*/  ISETP.LT.OR P5, PT, R103, R232.reuse, P5 ;  /* 0x000000e86700720c */ /* 0x080fe40002fa1670 */
[-C--:B------:R-:W-:Y:S01]  /*62a0*/  ISETP.LT.OR P6, PT, R100, R235.reuse, P6 ;  /* 0x000000eb6400720c */ /* 0x080fe200037c1670 */
[----:B------:R-:W2:Y:S01]  /*62b0*/  MUFU.TANH R18, R18 ;  /* 0x0000001200127308 */ /* 0x000ea20000002400 */
[----:B---3--:R-:W-:Y:S01]  /*62c0*/  FFMA.FTZ R16, R113, -UR18, R16 ;  /* 0x8000001271107c23 */ /* 0x008fe20008010010 */
[-C--:B------:R-:W-:Y:S02]  /*62d0*/  ISETP.LT.OR P3, PT, R103, R235.reuse, P3 ;  /* 0x000000eb6700720c */ /* 0x080fe40001f61670 */
[CC--:B------:R-:W-:Y:S02]  /*62e0*/  ISETP.LT.OR P4, PT, R106.reuse, R235.reuse, P4 ;  /* 0x000000eb6a00720c */ /* 0x0c0fe40002781670 */
[----:B------:R-:W-:Y:S02]  /*62f0*/  ISETP.LT.OR P2, PT, R106, R232, P2 ;  /* 0x000000e86a00720c */ /* 0x000fe40001741670 */
[----:B------:R-:W3:Y:S01]  /*6300*/  MUFU.TANH R22, R71 ;  /* 0x0000004700167308 */ /* 0x000ee20000002400 */
[----:B------:R-:W-:Y:S01]  /*6310*/  ISETP.LT.OR P1, PT, R109, R235, P1 ;  /* 0x000000eb6d00720c */ /* 0x000fe20000f21670 */
[----:B-1----:R-:W-:Y:S01]  /*6320*/  FFMA.FTZ R28, R117, -UR18, R28 ;  /* 0x80000012751c7c23 */ /* 0x002fe2000801001c */
[----:B------:R-:W-:-:S02]  /*6330*/  FSEL R191, R11, -INF , !P5 ;  /* 0xff8000000bbf7808 */ /* 0x000fc40006800000 */
[----:B------:R-:W-:Y:S02]  /*6340*/  FSEL R182, R43, -INF , !P6 ;  /* 0xff8000002bb67808 */ /* 0x000fe40007000000 */
[----:B------:R-:W-:Y:S01]  /*6350*/  FSEL R178, R32, -INF , !P3 ;  /* 0xff80000020b27808 */ /* 0x000fe20005800000 */
[----:B------:R-:W1:Y:S01]  /*6360*/  MUFU.TANH R30, R30 ;  /* 0x0000001e001e7308 */ /* 0x000e620000002400 */
[-C--:B------:R-:W-:Y:S01]  /*6370*/  ISETP.GE.AND P5, PT, R64, R234.reuse, PT ;  /* 0x000000ea4000720c */ /* 0x080fe20003fa6270 */
[----:B--2---:R-:W-:Y:S01]  /*6380*/  FFMA.FTZ R18, R65, -UR18, R18 ;  /* 0x8000001241127c23 */ /* 0x004fe20008010012 */
[----:B------:R-:W-:Y:S02]  /*6390*/  FSEL R180, R33, -INF , !P4 ;  /* 0xff80000021b47808 */ /* 0x000fe40006000000 */
[----:B------:R-:W-:Y:S02]  /*63a0*/  FSEL R185, R10, -INF , !P2 ;  /* 0xff8000000ab97808 */ /* 0x000fe40005000000 */
[----:B------:R-:W-:Y:S01]  /*63b0*/  FSEL R190, R16, -INF , !P1 ;  /* 0xff80000010be7808 */ /* 0x000fe20004800000 */
[----:B------:R-:W2:Y:S01]  /*63c0*/  MUFU.TANH R29, R29 ;  /* 0x0000001d001d7308 */ /* 0x000ea20000002400 */
[C---:B------:R-:W-:Y:S01]  /*63d0*/  ISETP.GE.AND P6, PT, R112.reuse, R234, PT ;  /* 0x000000ea7000720c */ /* 0x040fe20003fc6270 */
[----:B---3--:R-:W-:Y:S01]  /*63e0*/  FFMA.FTZ R22, R115, -UR18, R22 ;  /* 0x8000001273167c23 */ /* 0x008fe20008010016 */
[----:B------:R-:W-:-:S02]  /*63f0*/  ISETP.GE.AND P3, PT, R112, R227, PT ;  /* 0x000000e37000720c */ /* 0x000fc40003f66270 */
[----:B------:R-:W-:Y:S02]  /*6400*/  ISETP.GE.AND P4, PT, R116, R234, PT ;  /* 0x000000ea7400720c */ /* 0x000fe40003f86270 */
[-C--:B------:R-:W-:Y:S01]  /*6410*/  ISETP.GE.AND P2, PT, R64, R227.reuse, PT ;  /* 0x000000e34000720c */ /* 0x080fe20003f46270 */
[----:B------:R-:W3:Y:S01]  /*6420*/  MUFU.TANH R63, R63 ;  /* 0x0000003f003f7308 */ /* 0x000ee20000002400 */
[----:B------:R-:W-:Y:S01]  /*6430*/  ISETP.GE.AND P1, PT, R116, R227, PT ;  /* 0x000000e37400720c */ /* 0x000fe20003f26270 */
[----:B-1----:R-:W-:Y:S01]  /*6440*/  FFMA.FTZ R30, R119, -UR18, R30 ;  /* 0x80000012771e7c23 */ /* 0x002fe2000801001e */
[-C--:B------:R-:W-:Y:S02]  /*6450*/  ISETP.LT.OR P5, PT, R64, R235.reuse, P5 ;  /* 0x000000eb4000720c */ /* 0x080fe40002fa1670 */
[C---:B------:R-:W-:Y:S02]  /*6460*/  ISETP.LT.OR P6, PT, R112.reuse, R235, P6 ;  /* 0x000000eb7000720c */ /* 0x040fe400037c1670 */
[-C--:B------:R-:W-:Y:S01]  /*6470*/  ISETP.LT.OR P3, PT, R112, R232.reuse, P3 ;  /* 0x000000e87000720c */ /* 0x080fe20001f61670 */
[----:B--2---:R-:W-:Y:S01]  /*6480*/  FFMA.FTZ R29, R118, -UR18, R29 ;  /* 0x80000012761d7c23 */ /* 0x004fe2000801001d */
[----:B------:R-:W-:Y:S01]  /*6490*/  BAR.SYNC.DEFER_BLOCKING 0x0 ;  /* 0x0000000000007b1d */ /* 0x000fe20000010000 */
[----:B------:R-:W-:-:S02]  /*64a0*/  ISETP.LT.OR P2, PT, R64, R232, P2 ;  /* 0x000000e84000720c */ /* 0x000fc40001741670 */
[C---:B------:R-:W-:Y:S02]  /*64b0*/  ISETP.LT.OR P4, PT, R116.reuse, R235, P4 ;  /* 0x000000eb7400720c */ /* 0x040fe40002781670 */
[----:B------:R-:W-:Y:S01]  /*64c0*/  ISETP.LT.OR P1, PT, R116, R232, P1 ;  /* 0x000000e87400720c */ /* 0x000fe20000f21670 */
[----:B---3--:R-:W-:Y:S01]  /*64d0*/  FFMA.FTZ R120, R120, -UR18, R63 ;  /* 0x8000001278787c23 */ /* 0x008fe2000801003f */
        /* <DEDUP_REMOVED lines=137> */
.L_x_1281:
[----:B------:R-:W-:Y:S05]  /*6d70*/  BSYNC B0 ;  /* 0x0000000000007941 */ /* 0x000fea0003800000 */
.L_x_1280:
[----:B------:R-:W0:Y:S02]  /*6d80*/  LDGDEPBAR ;  /* 0x00000000000079af */ /* 0x000e240000000000 */
.L_x_1279:
        /* <DEDUP_REMOVED lines=55> */
[----:B------:R-:W-:Y:S01]  /*7100*/  FMUL.FTZ R30, R3, c[0x0][0x23c] ;  /* 0x00008f00031e7a20 */ /* 0x000fe20000410000 */
        /* <DEDUP_REMOVED lines=20> */
[----:B------:R-:W-:Y:S01]  /*7250*/  LDSM.16.MT88.4 R20, [R214+0x12800] ;  /* 0x01280000d614783b */ /* 0x000fe20000004200 */
        /* <DEDUP_REMOVED lines=24> */
[--C-:B------:R-:W-:Y:S02]  /*73e0*/  FFMA.FTZ R249, R184, c[0x0][0x23c], -R189.reuse ;  /* 0x00008f00b8f97a23 */ /* 0x100fe400000108bd */
[----:B------:R-:W-:Y:S02]  /*73f0*/  FFMA.FTZ R191, R188, c[0x0][0x23c], -R189 ;  /* 0x00008f00bcbf7a23 */ /* 0x000fe400000108bd */
        /* <DEDUP_REMOVED lines=9> */
[----:B------:R-:W-:Y:S01]  /*7490*/  FADD.FTZ R173, R173, R172 ;  /* 0x000000acadad7221 */ /* 0x000fe20000010000 */
[----:B------:R-:W-:Y:S01]  /*74a0*/  LDSM.16.MT88.4 R28, [R212+0x11800] ;  /* 0x01180000d41c783b */ /* 0x000fe20000004200 */
        /* <DEDUP_REMOVED lines=28> */
[C---:B-1----:R-:W-:Y:S02]  /*7670*/  HMMA.16816.F32.BF16 R76, R128.reuse, R80, RZ ;  /* 0x00000050804c723c */ /* 0x042fe400000418ff */
[----:B------:R-:W-:Y:S06]  /*7680*/  MUFU.EX2 R180, R180 ;  /* 0x000000b400b47308 */ /* 0x000fec0000000800 */
[C---:B------:R-:W-:Y:S02]  /*7690*/  HMMA.16816.F32.BF16 R84, R128.reuse, R88, RZ ;  /* 0x000000588054723c */ /* 0x040fe400000418ff */
        /* <DEDUP_REMOVED lines=52> */
[C---:B------:R-:W-:Y:S08]  /*79e0*/  HMMA.16816.F32.BF16 R44, R4.reuse, R20, R44 ;  /* 0x00000014042c723c */ /* 0x040ff0000004182c */
[C---:B---3--:R-:W-:Y:S08]  /*79f0*/  HMMA.16816.F32.BF16 R36, R4.reuse, R8, R36 ;  /* 0x000000080424723c */ /* 0x048ff00000041824 */
[C---:B------:R-:W-:Y:S01]  /*7a00*/  HMMA.16816.F32.BF16 R40, R4.reuse, R10, R40 ;  /* 0x0000000a0428723c */ /* 0x040fe20000041828 */
[----:B------:R-:W3:Y:S07]  /*7a10*/  LDSM.16.MT88.4 R8, [R216+0x14800] ;  /* 0x01480000d808783b */ /* 0x000eee0000004200 */
[C---:B------:R-:W-:Y:S01]  /*7a20*/  HMMA.16816.F32.BF16 R48, R4.reuse, R22, R48 ;  /* 0x000000160430723c */ /* 0x040fe20000041830 */
[----:B------:R-:W-:Y:S07]  /*7a30*/  LDSM.16.MT88.4 R20, [R212+0x14800] ;  /* 0x01480000d414783b */ /* 0x000fee0000004200 */
        /* <DEDUP_REMOVED lines=21> */
[C---:B------:R-:W-:Y:S08]  /*7b90*/  HMMA.16816.F32.BF16 R76, R4.reuse, R24, R76 ;  /* 0x00000018044c723c */ /* 0x040ff0000004184c */
[C---:B------:R-:W-:Y:S01]  /*7ba0*/  HMMA.16816.F32.BF16 R80, R4.reuse, R26, R80 ;  /* 0x0000001a0450723c */ /* 0x040fe20000041850 */
[----:B------:R-:W-:Y:S07]  /*7bb0*/  LDSM.16.MT88.4 R24, [R212+0x11000] ;  /* 0x01100000d418783b */ /* 0x000fee0000004200 */
[C---:B----4-:R-:W-:Y:S08]  /*7bc0*/  HMMA.16816.F32.BF16 R108, R4.reuse, R16, R108 ;  /* 0x00000010046c723c */ /* 0x050ff0000004186c */
[C---:B------:R-:W-:Y:S01]  /*7bd0*/  HMMA.16816.F32.BF16 R112, R4.reuse, R18, R112 ;  /* 0x000000120470723c */ /* 0x040fe20000041870 */
[----:B------:R-:W-:Y:S07]  /*7be0*/  LDSM.16.MT88.4 R16, [R214+0x11000] ;  /* 0x01100000d610783b */ /* 0x000fee0000004200 */
[C---:B--2---:R-:W-:Y:S08]  /*7bf0*/  HMMA.16816.F32.BF16 R116, R4.reuse, R12, R116 ;  /* 0x0000000c0474723c */ /* 0x044ff00000041874 */
[C---:B------:R-:W-:Y:S01]  /*7c00*/  HMMA.16816.F32.BF16 R120, R4.reuse, R14, R120 ;  /* 0x0000000e0478723c */ /* 0x040fe20000041878 */
[----:B------:R-:W2:Y:S07]  /*7c10*/  LDSM.16.MT88.4 R12, [R213+0x11000] ;  /* 0x01100000d50c783b */ /* 0x000eae0000004200 */
[C---:B-1----:R-:W-:Y:S08]  /*7c20*/  HMMA.16816.F32.BF16 R124, R4.reuse, R20, R124 ;  /* 0x00000014047c723c */ /* 0x042ff0000004187c */
        /* <DEDUP_REMOVED lines=12> */
[----:B---3--:R-:W-:Y:S01]  /*7cf0*/  HMMA.16816.F32.BF16 R160, R4, R8, R160 ;  /* 0x0000000804a0723c */ /* 0x008fe200000418a0 */
        /* <DEDUP_REMOVED lines=209> */
[----:B------:R1:W-:Y:S01]  /*8a10*/  @!P4 LDGSTS.E.BYPASS.LTC128B.128 [R226+0x13000], [R26.64+0x80] ;  /* 0x130000801ae2cfae */ /* 0x0003e2000b901d56 */
[----:B------:R-:W-:-:S02]  /*8a20*/  IADD3 R248, R0, 0x20, RZ ;  /* 0x0000002000f87810 */ /* 0x000fc40007ffe0ff */
[----:B------:R-:W-:Y:S01]  /*8a30*/  IABS R2, R2 ;  /* 0x0000000200027213 */ /* 0x000fe20000000000 */
[----:B------:R-:W-:Y:S01]  /*8a40*/  @P3 STS.128 [R226+0x15000], RZ ;  /* 0x015000ffe2003388 */ /* 0x000fe20000000c00 */
[C---:B------:R-:W-:Y:S02]  /*8a50*/  ISETP.LT.OR P1, PT, R0.reuse, R235, P1 ;  /* 0x000000eb0000720c */ /* 0x040fe40000f21670 */
[C---:B------:R-:W-:Y:S01]  /*8a60*/  IADD3 R247, R0.reuse, 0x21, RZ ;  /* 0x0000002100f77810 */ /* 0x040fe20007ffe0ff */
[----:B------:R-:W-:Y:S01]  /*8a70*/  @!PT LDS RZ, [RZ] ;  /* 0x00000000fffff984 */ /* 0x000fe20000000800 */
[----:B------:R-:W-:Y:S01]  /*8a80*/  @!PT LDS RZ, [RZ] ;  /* 0x00000000fffff984 */ /* 0x000fe20000000800 */
[----:B------:R-:W-:Y:S01]  /*8a90*/  @!PT LDS RZ, [RZ] ;  /* 0x00000000fffff984 */ /* 0x000fe20000000800 */
[----:B------:R4:W-:Y:S01]  /*8aa0*/  @!P3 LDGSTS.E.BYPASS.LTC128B.128 [R226+0x15000], [R22.64+0x100] ;  /* 0x1500010016e2bfae */ /* 0x0009e2000b901d56 */
[----:B------:R-:W-:Y:S01]  /*8ab0*/  IMAD.MOV.U32 R165, RZ, RZ, R2 ;  /* 0x000000ffffa57224 */ /* 0x000fe200078e0002 */
[C---:B------:R-:W-:Y:S02]  /*8ac0*/  IADD3 R2, R0.reuse, 0x1, RZ ;  /* 0x0000000100027810 */ /* 0x040fe40007ffe0ff */
[----:B------:R-:W-:Y:S01]  /*8ad0*/  @P2 STS.128 [R226+0x17000], RZ ;  /* 0x017000ffe2002388 */ /* 0x000fe20000000c00 */
[C---:B------:R-:W-:Y:S01]  /*8ae0*/  IADD3 R246, R0.reuse, 0x28, RZ ;  /* 0x0000002800f67810 */ /* 0x040fe20007ffe0ff */
[----:B------:R-:W-:Y:S01]  /*8af0*/  IMAD.IADD R250, R233, 0x1, -R247 ;  /* 0x00000001e9fa7824 */ /* 0x000fe200078e0af7 */
[----:B------:R-:W-:Y:S01]  /*8b00*/  I2F R165, R165 ;  /* 0x000000a500a57306 */ /* 0x000fe20000201400 */
[----:B------:R-:W-:Y:S01]  /*8b10*/  @!PT LDS RZ, [RZ] ;  /* 0x00000000fffff984 */ /* 0x000fe20000000800 */
[----:B------:R-:W-:Y:S01]  /*8b20*/  @!PT LDS RZ, [RZ] ;  /* 0x00000000fffff984 */ /* 0x000fe20000000800 */
[----:B------:R-:W-:Y:S01]  /*8b30*/  @!PT LDS RZ, [RZ] ;  /* 0x00000000fffff984 */ /* 0x000fe20000000800 */
[----:B------:R1:W-:Y:S01]  /*8b40*/  @!P2 LDGSTS.E.BYPASS.LTC128B.128 [R226+0x17000], [R24.64+0x180] ;  /* 0x1700018018e2afae */ /* 0x0003e2000b901d56 */
[----:B------:R-:W-:Y:S01]  /*8b50*/  IADD3 R244, R0, 0x29, RZ ;  /* 0x0000002900f47810 */ /* 0x000fe20007ffe0ff */
[----:B------:R-:W-:Y:S01]  /*8b60*/  IMAD.IADD R252, R236, 0x1, -R246 ;  /* 0x00000001ecfc7824 */ /* 0x000fe200078e0af6 */
[----:B------:R-:W-:Y:S01]  /*8b70*/  IADD3 R195, R0, 0x31, RZ ;  /* 0x0000003100c37810 */ /* 0x000fe20007ffe0ff */
[----:B------:R-:W-:Y:S01]  /*8b80*/  @P5 STS.128 [R226+0x11800], RZ ;  /* 0x011800ffe2005388 */ /* 0x000fe20000000c00 */
[----:B------:R-:W-:-:S02]  /*8b90*/  ISETP.GE.AND P0, PT, R2, R234, PT ;  /* 0x000000ea0200720c */ /* 0x000fc40003f06270 */
[C---:B------:R-:W-:Y:S01]  /*8ba0*/  ISETP.GE.AND P6, PT, R2.reuse, R227, PT ;  /* 0x000000e30200720c */ /* 0x040fe20003fc6270 */
[----:B------:R-:W-:Y:S01]  /*8bb0*/  @!PT LDS RZ, [RZ] ;  /* 0x00000000fffff984 */ /* 0x000fe20000000800 */
[----:B------:R-:W-:Y:S01]  /*8bc0*/  @!PT LDS RZ, [RZ] ;  /* 0x00000000fffff984 */ /* 0x000fe20000000800 */
[----:B------:R-:W-:Y:S01]  /*8bd0*/  @!PT LDS RZ, [RZ] ;  /* 0x00000000fffff984 */ /* 0x000fe20000000800 */
[----:B------:R1:W-:Y:S01]  /*8be0*/  @!P5 LDGSTS.E.BYPASS.LTC128B.128 [R226+0x11800], [R174.64] ;  /* 0x11800000aee2dfae */ /* 0x0003e2000b901d56 */
[C---:B------:R-:W-:Y:S02]  /*8bf0*/  ISETP.LT.OR P0, PT, R2.reuse, R235, P0 ;  /* 0x000000eb0200720c */ /* 0x040fe40000701670 */
[----:B------:R-:W-:Y:S01]  /*8c00*/  ISETP.LT.OR P6, PT, R2, R232, P6 ;  /* 0x000000e80200720c */ /* 0x000fe200037c1670 */
[----:B------:R-:W-:Y:S01]  /*8c10*/  @P4 STS.128 [R226+0x13800], RZ ;  /* 0x013800ffe2004388 */ /* 0x000fe20000000c00 */
[----:B------:R-:W-:Y:S02]  /*8c20*/  IABS R252, R252 ;  /* 0x000000fc00fc7213 */ /* 0x000fe40000000000 */
[----:B------:R-:W-:Y:S01]  /*8c30*/  IABS R250, R250 ;  /* 0x000000fa00fa7213 */ /* 0x000fe20000000000 */
[----:B------:R-:W-:Y:S01]  /*8c40*/  @!PT LDS RZ, [RZ] ;  /* 0x00000000fffff984 */ /* 0x000fe20000000800 */
[----:B------:R-:W-:Y:S01]  /*8c50*/  @!PT LDS RZ, [RZ] ;  /* 0x00000000fffff984 */ /* 0x000fe20000000800 */
[----:B------:R-:W-:Y:S01]  /*8c60*/  @!PT LDS RZ, [RZ] ;  /* 0x00000000fffff984 */ /* 0x000fe20000000800 */
[----:B------:R1:W-:Y:S03]  /*8c70*/  @!P4 LDGSTS.E.BYPASS.LTC128B.128 [R226+0x13800], [R172.64+0x80] ;  /* 0x13800080ace2cfae */ /* 0x0003e6000b901d56 */
[----:B------:R-:W-:Y:S01]  /*8c80*/  I2F R252, R252 ;  /* 0x000000fc00fc7306 */ /* 0x000fe20000201400 */
[----:B------:R-:W-:Y:S04]  /*8c90*/  @P3 STS.128 [R226+0x15800], RZ ;  /* 0x015800ffe2003388 */ /* 0x000fe80000000c00 */
        /* <DEDUP_REMOVED lines=9> */
[----:B------:R3:W-:Y:S04]  /*8d30*/  @!P2 LDGSTS.E.BYPASS.LTC128B.128 [R226+0x17800], [R32.64+0x180] ;  /* 0x1780018020e2afae */ /* 0x0007e8000b901d56 */
[----:B----4-:R-:W-:Y:S04]  /*8d40*/  LDSM.16.M88.4 R20, [R222] ;  /* 0x00000000de14783b */ /* 0x010fe80000000200 */
[----:B------:R-:W4:Y:S04]  /*8d50*/  LDSM.16.M88.4 R168, [R221+0x8800] ;  /* 0x00880000dda8783b */ /* 0x000f280000000200 */
[----:B-----5:R-:W3:Y:S04]  /*8d60*/  LDSM.16.M88.4 R4, [R221+0x8000] ;  /* 0x00800000dd04783b */ /* 0x020ee80000000200 */
[----:B-1----:R-:W1:Y:S04]  /*8d70*/  LDSM.16.M88.4 R28, [R221+0x9000] ;  /* 0x00900000dd1c783b */ /* 0x002e680000000200 */
[----:B------:R-:W5:Y:S04]  /*8d80*/  LDSM.16.M88.4 R16, [R221+0x9800] ;  /* 0x00980000dd10783b */ /* 0x000f680000000200 */
[----:B--2---:R-:W-:Y:S04]  /*8d90*/  LDSM.16.M88.4 R12, [R220] ;  /* 0x00000000dc0c783b */ /* 0x004fe80000000200 */
[----:B------:R-:W2:Y:S04]  /*8da0*/  LDSM.16.M88.4 R184, [R211] ;  /* 0x00000000d3b8783b */ /* 0x000ea80000000200 */
[----:B------:R-:W1:Y:S04]  /*8db0*/  LDSM.16.M88.4 R180, [R210] ;  /* 0x00000000d2b4783b */ /* 0x000e680000000200 */
[----:B------:R-:W2:Y:S04]  /*8dc0*/  LDSM.16.M88.4 R176, [R209] ;  /* 0x00000000d1b0783b */ /* 0x000ea80000000200 */
[----:B------:R-:W2:Y:S04]  /*8dd0*/  LDSM.16.M88.4 R188, [R219] ;  /* 0x00000000dbbc783b */ /* 0x000ea80000000200 */
[----:B------:R-:W-:Y:S01]  /*8de0*/  LDSM.16.M88.4 R240, [R215+0x8000] ;  /* 0x00800000d7f0783b */ /* 0x000fe20000000200 */
[C---:B----4-:R-:W-:Y:S03]  /*8df0*/  HMMA.16816.F32.BF16 R172, R20.reuse, R168, RZ ;  /* 0x000000a814ac723c */ /* 0x050fe600000418ff */
[----:B------:R-:W0:Y:S05]  /*8e00*/  LDGDEPBAR ;  /* 0x00000000000079af */ /* 0x000e2a0000000000 */
[C---:B------:R-:W-:Y:S08]  /*8e10*/  HMMA.16816.F32.BF16 R168, R20.reuse, R170, RZ ;  /* 0x000000aa14a8723c */ /* 0x040ff000000418ff */
[C---:B---3--:R-:W-:Y:S08]  /*8e20*/  HMMA.16816.F32.BF16 R8, R20.reuse, R4, RZ ;  /* 0x000000041408723c */ /* 0x048ff000000418ff */
[C---:B-1----:R-:W-:Y:S08]  /*8e30*/  HMMA.16816.F32.BF16 R32, R20.reuse, R28, RZ ;  /* 0x0000001c1420723c */ /* 0x042ff000000418ff */
[C---:B------:R-:W-:Y:S08]  /*8e40*/  HMMA.16816.F32.BF16 R4, R20.reuse, R6, RZ ;  /* 0x000000061404723c */ /* 0x040ff000000418ff */
[C---:B------:R-:W-:Y:S08]  /*8e50*/  HMMA.16816.F32.BF16 R28, R20.reuse, R30, RZ ;  /* 0x0000001e141c723c */ /* 0x040ff000000418ff */
[C---:B-----5:R-:W-:Y:S08]  /*8e60*/  HMMA.16816.F32.BF16 R24, R20.reuse, R16, RZ ;  /* 0x000000101418723c */ /* 0x060ff000000418ff */
[----:B------:R-:W-:Y:S01]  /*8e70*/  HMMA.16816.F32.BF16 R20, R20, R18, RZ ;  /* 0x000000121414723c */ /* 0x000fe200000418ff */
[----:B------:R-:W-:Y:S07]  /*8e80*/  LDSM.16.M88.4 R16, [R218] ;  /* 0x00000000da10783b */ /* 0x000fee0000000200 */
[C---:B--2---:R-:W-:Y:S08]  /*8e90*/  HMMA.16816.F32.BF16 R172, R12.reuse, R184, R172 ;  /* 0x000000b80cac723c */ /* 0x044ff000000418ac */
        /* <DEDUP_REMOVED lines=88> */
[----:B------:R-:W-:Y:S04]  /*9420*/  LDSM.16.M88.4 R16, [R220+0x4000] ;  /* 0x00400000dc10783b */ /* 0x000fe80000000200 */
[----:B------:R-:W3:Y:S03]  /*9430*/  LDSM.16.M88.4 R12, [R203] ;  /* 0x00000000cb0c783b */ /* 0x000ee60000000200 */
[C---:B----4-:R-:W-:Y:S07]  /*9440*/  HMMA.16816.F32.BF16 R8, R176.reuse, R240, R8 ;  /* 0x000000f0b008723c */ /* 0x050fee0000041808 */
[----:B------:R-:W-:Y:S01]  /*9450*/  IADD3 R240, R0, 0x30, RZ ;  /* 0x0000003000f07810 */ /* 0x000fe20007ffe0ff */
[C---:B------:R-:W-:Y:S07]  /*9460*/  HMMA.16816.F32.BF16 R4, R176.reuse, R242, R4 ;  /* 0x000000f2b004723c */ /* 0x040fee0000041804 */
[C---:B------:R-:W-:Y:S01]  /*9470*/  IMAD.IADD R243, R236.reuse, 0x1, -R244 ;  /* 0x00000001ecf37824 */ /* 0x040fe200078e0af4 */
[----:B-1----:R-:W-:Y:S01]  /*9480*/  HMMA.16816.F32.BF16 R172, R176, R184, R172 ;  /* 0x000000b8b0ac723c */ /* 0x002fe200000418ac */
[----:B------:R-:W-:-:S03]  /*9490*/  IMAD.IADD R242, R236, 0x1, -R240 ;  /* 0x00000001ecf27824 */ /* 0x000fc600078e0af0 */
[----:B------:R-:W-:Y:S02]  /*94a0*/  IABS R243, R243 ;  /* 0x000000f300f37213 */ /* 0x000fe40000000000 */
[----:B------:R-:W-:Y:S02]  /*94b0*/  IABS R242, R242 ;  /* 0x000000f200f27213 */ /* 0x000fe40000000000 */
[C---:B------:R-:W-:Y:S01]  /*94c0*/  HMMA.16816.F32.BF16 R168, R176.reuse, R186, R168 ;  /* 0x000000bab0a8723c */ /* 0x040fe200000418a8 */
[----:B------:R-:W1:Y:S01]  /*94d0*/  LDSM.16.M88.4 R184, [R202] ;  /* 0x00000000cab8783b */ /* 0x000e620000000200 */
[----:B------:R-:W-:Y:S06]  /*94e0*/  I2F R243, R243 ;  /* 0x000000f300f37306 */ /* 0x000fec0000201400 */
[C---:B--2---:R-:W-:Y:S02]  /*94f0*/  HMMA.16816.F32.BF16 R32, R176.reuse, R180, R32 ;  /* 0x000000b4b020723c */ /* 0x044fe40000041820 */
[----:B------:R-:W-:Y:S06]  /*9500*/  I2F R242, R242 ;  /* 0x000000f200f27306 */ /* 0x000fec0000201400 */
[C---:B------:R-:W-:Y:S01]  /*9510*/  HMMA.16816.F32.BF16 R28, R176.reuse, R182, R28 ;  /* 0x000000b6b01c723c */ /* 0x040fe2000004181c */
[----:B------:R-:W2:Y:S07]  /*9520*/  LDSM.16.M88.4 R180, [R201] ;  /* 0x00000000c9b4783b */ /* 0x000eae0000000200 */
[C---:B------:R-:W-:Y:S08]  /*9530*/  HMMA.16816.F32.BF16 R24, R176.reuse, R188, R24 ;  /* 0x000000bcb018723c */ /* 0x040ff00000041818 */
[----:B------:R-:W-:Y:S01]  /*9540*/  HMMA.16816.F32.BF16 R20, R176, R190, R20 ;  /* 0x000000beb014723c */ /* 0x000fe20000041814 */
[----:B------:R-:W4:Y:S04]  /*9550*/  LDSM.16.M88.4 R188, [R200] ;  /* 0x00000000c8bc783b */ /* 0x000f280000000200 */
[----:B------:R-:W-:Y:S03]  /*9560*/  LDSM.16.M88.4 R176, [R218+0x4000] ;  /* 0x00400000dab0783b */ /* 0x000fe60000000200 */
        /* <DEDUP_REMOVED lines=8> */
[----:B------:R-:W2:Y:S07]  /*95f0*/  LDSM.16.M88.4 R180, [R215+0xd000] ;  /* 0x00d00000d7b4783b */ /* 0x000eae0000000200 */
[C---:B----4-:R-:W-:Y:S08]  /*9600*/  HMMA.16816.F32.BF16 R24, R16.reuse, R188, R24 ;  /* 0x000000bc1018723c */ /* 0x050ff00000041818 */
[----:B------:R-:W-:Y:S01]  /*9610*/  HMMA.16816.F32.BF16 R20, R16, R190, R20 ;  /* 0x000000be1014723c */ /* 0x000fe20000041814 */
[----:B------:R-:W4:Y:S04]  /*9620*/  LDSM.16.M88.4 R188, [R215+0xd800] ;  /* 0x00d80000d7bc783b */ /* 0x000f280000000200 */
        /* <DEDUP_REMOVED lines=29> */
[----:B------:R-:W3:Y:S07]  /*9800*/  LDSM.16.M88.4 R12, [R199] ;  /* 0x00000000c70c783b */ /* 0x000eee0000000200 */
[C---:B-1----:R-:W-:Y:S08]  /*9810*/  HMMA.16816.F32.BF16 R172, R176.reuse, R184, R172 ;  /* 0x000000b8b0ac723c */ /* 0x042ff000000418ac */
[C---:B------:R-:W-:Y:S01]  /*9820*/  HMMA.16816.F32.BF16 R168, R176.reuse, R186, R168 ;  /* 0x000000bab0a8723c */ /* 0x040fe200000418a8 */
[----:B------:R-:W1:Y:S07]  /*9830*/  LDSM.16.M88.4 R184, [R198] ;  /* 0x00000000c6b8783b */ /* 0x000e6e0000000200 */
[C---:B--2---:R-:W-:Y:S08]  /*9840*/  HMMA.16816.F32.BF16 R32, R176.reuse, R180, R32 ;  /* 0x000000b4b020723c */ /* 0x044ff00000041820 */
[C---:B------:R-:W-:Y:S01]  /*9850*/  HMMA.16816.F32.BF16 R28, R176.reuse, R182, R28 ;  /* 0x000000b6b01c723c */ /* 0x040fe2000004181c */
[----:B------:R-:W2:Y:S07]  /*9860*/  LDSM.16.M88.4 R180, [R197] ;  /* 0x00000000c5b4783b */ /* 0x000eae0000000200 */
[C---:B----4-:R-:W-:Y:S08]  /*9870*/  HMMA.16816.F32.BF16 R24, R176.reuse, R188, R24 ;  /* 0x000000bcb018723c */ /* 0x050ff00000041818 */
        /* <DEDUP_REMOVED lines=22> */
[C---:B--2---:R-:W-:Y:S07]  /*99e0*/  HMMA.16816.F32.BF16 R28, R188.reuse, R182, R28 ;  /* 0x000000b6bc1c723c */ /* 0x044fee000004181c */
[----:B------:R-:W-:Y:S01]  /*99f0*/  IMAD.IADD R183, R233, 0x1, -R2 ;  /* 0x00000001e9b77824 */ /* 0x000fe200078e0a02 */
[----:B----4-:R-:W-:Y:S04]  /*9a00*/  HMMA.16816.F32.BF16 R24, R188, R176, R24 ;  /* 0x000000b0bc18723c */ /* 0x010fe80000041818 */
[----:B------:R-:W-:-:S04]  /*9a10*/  IABS R183, R183 ;  /* 0x000000b700b77213 */ /* 0x000fc80000000000 */
[----:B------:R-:W-:Y:S01]  /*9a20*/  HMMA.16816.F32.BF16 R20, R188, R178, R20 ;  /* 0x000000b2bc14723c */ /* 0x000fe20000041814 */
[----:B------:R-:W2:Y:S01]  /*9a30*/  LDSM.16.M88.4 R176, [R208+0x7000] ;  /* 0x00700000d0b0783b */ /* 0x000ea20000000200 */
[----:B------:R-:W-:Y:S06]  /*9a40*/  I2F R183, R183 ;  /* 0x000000b700b77306 */ /* 0x000fec0000201400 */
[C---:B---3--:R-:W-:Y:S07]  /*9a50*/  HMMA.16816.F32.BF16 R8, R16.reuse, R12, R8 ;  /* 0x0000000c1008723c */ /* 0x048fee0000041808 */
[----:B------:R-:W-:Y:S01]  /*9a60*/  IMAD.IADD R12, R236, 0x1, -R2 ;  /* 0x00000001ec0c7824 */ /* 0x000fe200078e0a02 */
[----:B------:R-:W-:Y:S04]  /*9a70*/  HMMA.16816.F32.BF16 R4, R16, R14, R4 ;  /* 0x0000000e1004723c */ /* 0x000fe80000041804 */
[----:B------:R-:W-:-:S04]  /*9a80*/  IABS R12, R12 ;  /* 0x0000000c000c7213 */ /* 0x000fc80000000000 */
[----:B------:R-:W-:Y:S01]  /*9a90*/  HMMA.16816.F32.BF16 R32, R188, R180, R32 ;  /* 0x000000b4bc20723c */ /* 0x000fe20000041820 */
[----:B------:R-:W-:Y:S02]  /*9aa0*/  IMAD.MOV.U32 R182, RZ, RZ, R12 ;  /* 0x000000ffffb67224 */ /* 0x000fe400078e000c */
[----:B------:R-:W3:Y:S01]  /*9ab0*/  LDSM.16.M88.4 R12, [R208+0x7800] ;  /* 0x00780000d00c783b */ /* 0x000ee20000000200 */
[----:B------:R-:W-:-:S04]  /*9ac0*/  DEPBAR.LE SB0, 0x0 ;  /* 0x000080000000791a */ /* 0x000fc80000000000 */
[----:B------:R-:W-:Y:S01]  /*9ad0*/  IADD3 R181, R0, 0x8, RZ ;  /* 0x0000000800b57810 */ /* 0x000fe20007ffe0ff */
[C---:B-1----:R-:W-:Y:S01]  /*9ae0*/  HMMA.16816.F32.BF16 R172, R16.reuse, R184, R172 ;  /* 0x000000b810ac723c */ /* 0x042fe200000418ac */
[----:B------:R-:W-:Y:S01]  /*9af0*/  FMUL.FTZ R8, R8, c[0x0][0x2ec] ;  /* 0x0000bb0008087a20 */ /* 0x000fe20000410000 */
[----:B------:R-:W-:Y:S01]  /*9b00*/  I2F R182, R182 ;  /* 0x000000b600b67306 */ /* 0x000fe20000201400 */
[----:B------:R-:W-:Y:S01]  /*9b10*/  IMAD.IADD R180, R233, 0x1, -R0 ;  /* 0x00000001e9b47824 */ /* 0x000fe200078e0a00 */
[----:B------:R-:W-:Y:S01]  /*9b20*/  IADD3 R189, R0, 0x18, RZ ;  /* 0x0000001800bd7810 */ /* 0x000fe20007ffe0ff */
[----:B------:R-:W-:Y:S02]  /*9b30*/  FMUL.FTZ R10, R10, c[0x0][0x2ec] ;  /* 0x0000bb000a0a7a20 */ /* 0x000fe40000410000 */
[----:B------:R-:W-:Y:S01]  /*9b40*/  IMAD.IADD R184, R236, 0x1, -R181 ;  /* 0x00000001ecb87824 */ /* 0x000fe200078e0ab5 */
[----:B------:R-:W-:Y:S01]  /*9b50*/  HMMA.16816.F32.BF16 R168, R16, R186, R168 ;  /* 0x000000ba10a8723c */ /* 0x000fe200000418a8 */
[----:B------:R-:W-:Y:S01]  /*9b60*/  IADD3 R185, R0, 0x9, RZ ;  /* 0x0000000900b97810 */ /* 0x000fe20007ffe0ff */
[----:B------:R-:W-:Y:S01]  /*9b70*/  MUFU.TANH R8, R8 ;  /* 0x0000000800087308 */ /* 0x000fe20000002400 */
[----:B------:R-:W-:Y:S01]  /*9b80*/  IABS R180, R180 ;  /* 0x000000b400b47213 */ /* 0x000fe20000000000 */
[----:B------:R-:W-:Y:S01]  /*9b90*/  FMUL.FTZ R5, R5, c[0x0][0x2ec] ;  /* 0x0000bb0005057a20 */ /* 0x000fe20000410000 */
[----:B------:R-:W-:Y:S01]  /*9ba0*/  IABS R184, R184 ;  /* 0x000000b800b87213 */ /* 0x000fe20000000000 */
[----:B------:R-:W-:-:S02]  /*9bb0*/  IMAD.IADD R188, R233, 0x1, -R185 ;  /* 0x00000001e9bc7824 */ /* 0x000fc400078e0ab9 */
[----:B------:R-:W-:Y:S01]  /*9bc0*/  IMAD.IADD R187, R233, 0x1, -R181 ;  /* 0x00000001e9bb7824 */ /* 0x000fe200078e0ab5 */
[C---:B--2---:R-:W-:Y:S01]  /*9bd0*/  HMMA.16816.F32.BF16 R32, R16.reuse, R176, R32 ;  /* 0x000000b01020723c */ /* 0x044fe20000041820 */
[----:B------:R-:W-:Y:S01]  /*9be0*/  IMAD.MOV.U32 R186, RZ, RZ, R184 ;  /* 0x000000ffffba7224 */ /* 0x000fe200078e00b8 */
[----:B------:R-:W-:Y:S01]  /*9bf0*/  I2F R180, R180 ;  /* 0x000000b400b47306 */ /* 0x000fe20000201400 */
[----:B------:R-:W-:Y:S01]  /*9c00*/  FMUL.FTZ R7, R7, c[0x0][0x2ec] ;  /* 0x0000bb0007077a20 */ /* 0x000fe20000410000 */
[----:B------:R-:W-:Y:S01]  /*9c10*/  IABS R184, R187 ;  /* 0x000000bb00b87213 */ /* 0x000fe20000000000 */
[----:B------:R-:W-:Y:S02]  /*9c20*/  IMAD.IADD R187, R236, 0x1, -R185 ;  /* 0x00000001ecbb7824 */ /* 0x000fe400078e0ab9 */
[----:B------:R-:W-:Y:S01]  /*9c30*/  IADD3 R176, R0, 0x10, RZ ;  /* 0x0000001000b07810 */ /* 0x000fe20007ffe0ff */
[----:B------:R-:W-:Y:S01]  /*9c40*/  HMMA.16816.F32.BF16 R28, R16, R178, R28 ;  /* 0x000000b2101c723c */ /* 0x000fe2000004181c */
[----:B------:R-:W-:Y:S01]  /*9c50*/  FMUL.FTZ R173, R173, c[0x0][0x2ec] ;  /* 0x0000bb00adad7a20 */ /* 0x000fe20000410000 */
[----:B------:R-:W-:Y:S01]  /*9c60*/  IABS R187, R187 ;  /* 0x000000bb00bb7213 */ /* 0x000fe20000000000 */
[----:B------:R-:W1:Y:S01]  /*9c70*/  MUFU.TANH R191, R10 ;  /* 0x0000000a00bf7308 */ /* 0x000e620000002400 */
[----:B------:R-:W-:-:S03]  /*9c80*/  FMUL.FTZ R174, R174, c[0x0][0x2ec] ;  /* 0x0000bb00aeae7a20 */ /* 0x000fc60000410000 */
[----:B------:R-:W-:Y:S01]  /*9c90*/  IMAD.MOV.U32 R177, RZ, RZ, R187 ;  /* 0x000000ffffb17224 */ /* 0x000fe200078e00bb */
[----:B------:R-:W-:Y:S01]  /*9ca0*/  IABS R187, R188 ;  /* 0x000000bc00bb7213 */ /* 0x000fe20000000000 */
[--C-:B------:R-:W-:Y:S01]  /*9cb0*/  IMAD.IADD R179, R236, 0x1, -R176.reuse ;  /* 0x00000001ecb37824 */ /* 0x100fe200078e0ab0 */
[C---:B---3--:R-:W-:Y:S01]  /*9cc0*/  HMMA.16816.F32.BF16 R24, R16.reuse, R12, R24 ;  /* 0x0000000c1018723c */ /* 0x048fe20000041818 */
[----:B------:R-:W-:Y:S01]  /*9cd0*/  I2F R186, R186 ;  /* 0x000000ba00ba7306 */ /* 0x000fe20000201400 */
[----:B------:R-:W-:Y:S02]  /*9ce0*/  FMUL.FTZ R168, R168, c[0x0][0x2ec] ;  /* 0x0000bb00a8a87a20 */ /* 0x000fe40000410000 */
[----:B------:R-:W-:Y:S01]  /*9cf0*/  IMAD.MOV.U32 R178, RZ, RZ, R187 ;  /* 0x000000ffffb27224 */ /* 0x000fe200078e00bb */
[----:B------:R-:W-:Y:S01]  /*9d00*/  IABS R187, R179 ;  /* 0x000000b300bb7213 */ /* 0x000fe20000000000 */
[----:B------:R-:W-:Y:S01]  /*9d10*/  IMAD.IADD R179, R233, 0x1, -R176 ;  /* 0x00000001e9b37824 */ /* 0x000fe200078e0ab0 */
[----:B------:R-:W-:Y:S01]  /*9d20*/  IADD3 R12, R0, 0x11, RZ ;  /* 0x00000011000c7810 */ /* 0x000fe20007ffe0ff */
[----:B------:R-:W-:Y:S01]  /*9d30*/  HMMA.16816.F32.BF16 R20, R16, R14, R20 ;  /* 0x0000000e1014723c */ /* 0x000fe20000041814 */
[----:B------:R-:W-:Y:S01]  /*9d40*/  I2F R177, R177 ;  /* 0x000000b100b17306 */ /* 0x000fe20000201400 */
[----:B------:R-:W-:Y:S01]  /*9d50*/  IMAD.MOV.U32 R188, RZ, RZ, R187 ;  /* 0x000000ffffbc7224 */ /* 0x000fe200078e00bb */
[----:B------:R-:W-:Y:S01]  /*9d60*/  IABS R13, R179 ;  /* 0x000000b3000d7213 */ /* 0x000fe20000000000 */
[----:B------:R-:W-:-:S02]  /*9d70*/  IMAD.IADD R187, R236, 0x1, -R12 ;  /* 0x00000001ecbb7824 */ /* 0x000fc400078e0a0c */
[----:B-1----:R-:W-:Y:S01]  /*9d80*/  FFMA.FTZ R2, R180, -UR18, R191 ;  /* 0x80000012b4027c23 */ /* 0x002fe200080100bf */
[C---:B------:R-:W-:Y:S01]  /*9d90*/  IADD3 R17, R0.reuse, 0x19, RZ ;  /* 0x0000001900117810 */ /* 0x040fe20007ffe0ff */
[----:B------:R-:W-:Y:S01]  /*9da0*/  FMUL.FTZ R19, R9, c[0x0][0x2ec] ;  /* 0x0000bb0009137a20 */ /* 0x000fe20000410000 */
[----:B------:R-:W-:Y:S01]  /*9db0*/  IABS R187, R187 ;  /* 0x000000bb00bb7213 */ /* 0x000fe20000000000 */
[----:B------:R-:W-:Y:S01]  /*9dc0*/  FFMA.FTZ R9, R165, -UR18, R8 ;  /* 0x80000012a5097c23 */ /* 0x000fe20008010008 */
[----:B------:R-:W-:Y:S01]  /*9dd0*/  I2F R184, R184 ;  /* 0x000000b800b87306 */ /* 0x000fe20000201400 */
[----:B------:R-:W-:Y:S02]  /*9de0*/  FMUL.FTZ R8, R11, c[0x0][0x2ec] ;  /* 0x0000bb000b087a20 */ /* 0x000fe40000410000 */
[----:B------:R-:W-:Y:S01]  /*9df0*/  IMAD.IADD R14, R233, 0x1, -R12 ;  /* 0x00000001e90e7824 */ /* 0x000fe200078e0a0c */
[----:B------:R-:W-:Y:S01]  /*9e00*/  FSEL R9, R9, -INF , !P1 ;  /* 0xff80000009097808 */ /* 0x000fe20004800000 */
[----:B------:R-:W-:Y:S01]  /*9e10*/  IMAD.MOV.U32 R194, RZ, RZ, R187 ;  /* 0x000000ffffc27224 */ /* 0x000fe200078e00bb */
[----:B------:R-:W-:Y:S01]  /*9e20*/  ISETP.GE.AND P1, PT, R0, R227, PT ;  /* 0x000000e30000720c */ /* 0x000fe20003f26270 */
[----:B------:R-:W-:Y:S01]  /*9e30*/  FMUL.FTZ R165, R4, c[0x0][0x2ec] ;  /* 0x0000bb0004a57a20 */ /* 0x000fe20000410000 */
[----:B------:R-:W1:Y:S01]  /*9e40*/  MUFU.TANH R8, R8 ;  /* 0x0000000800087308 */ /* 0x000e620000002400 */
[----:B------:R-:W-:Y:S01]  /*9e50*/  IABS R187, R14 ;  /* 0x0000000e00bb7213 */ /* 0x000fe20000000000 */
[----:B------:R-:W-:Y:S01]  /*9e60*/  IMAD.IADD R14, R236, 0x1, -R17 ;  /* 0x00000001ec0e7824 */ /* 0x000fe200078e0a11 */
[----:B------:R-:W-:Y:S01]  /*9e70*/  ISETP.LT.OR P1, PT, R0, R232, P1 ;  /* 0x000000e80000720c */ /* 0x000fe20000f21670 */
[----:B------:R-:W-:-:S02]  /*9e80*/  IMAD.IADD R4, R236, 0x1, -R248 ;  /* 0x00000001ec047824 */ /* 0x000fc400078e0af8 */
[C---:B------:R-:W-:Y:S01]  /*9e90*/  IMAD.IADD R15, R233.reuse, 0x1, -R189 ;  /* 0x00000001e90f7824 */ /* 0x040fe200078e0abd */
[----:B------:R-:W-:Y:S01]  /*9ea0*/  IABS R14, R14 ;  /* 0x0000000e000e7213 */ /* 0x000fe20000000000 */
[----:B------:R-:W2:Y:S01]  /*9eb0*/  MUFU.TANH R19, R19 ;  /* 0x0000001300137308 */ /* 0x000ea20000002400 */
[----:B------:R-:W-:Y:S01]  /*9ec0*/  FSEL R2, R2, -INF , !P1 ;  /* 0xff80000002027808 */ /* 0x000fe20004800000 */
[----:B------:R-:W-:Y:S01]  /*9ed0*/  IMAD.IADD R190, R233, 0x1, -R17 ;  /* 0x00000001e9be7824 */ /* 0x000fe200078e0a11 */
[----:B------:R-:W-:Y:S01]  /*9ee0*/  ISETP.GE.AND P1, PT, R181, R234, PT ;  /* 0x000000eab500720c */ /* 0x000fe20003f26270 */
[----:B------:R-:W-:Y:S01]  /*9ef0*/  FMUL.FTZ R171, R171, c[0x0][0x2ec] ;  /* 0x0000bb00abab7a20 */ /* 0x000fe20000410000 */
[----:B------:R-:W-:Y:S01]  /*9f00*/  IABS R15, R15 ;  /* 0x0000000f000f7213 */ /* 0x000fe20000000000 */
[----:B------:R-:W-:Y:S01]  /*9f10*/  FMUL.FTZ R169, R169, c[0x0][0x2ec] ;  /* 0x0000bb00a9a97a20 */ /* 0x000fe20000410000 */
[----:B------:R-:W-:Y:S01]  /*9f20*/  ISETP.LT.OR P1, PT, R181, R235, P1 ;  /* 0x000000ebb500720c */ /* 0x000fe20000f21670 */
[----:B------:R3:W-:Y:S01]  /*9f30*/  I2F R16, R14 ;  /* 0x0000000e00107306 */ /* 0x0007e20000201400 */
[----:B-1----:R-:W-:Y:S01]  /*9f40*/  FFMA.FTZ R183, R183, -UR18, R8 ;  /* 0x80000012b7b77c23 */ /* 0x002fe20008010008 */
[----:B------:R-:W-:Y:S01]  /*9f50*/  IADD3 R8, R0, 0x38, RZ ;  /* 0x0000003800087810 */ /* 0x000fe20007ffe0ff */
[----:B------:R-:W-:Y:S01]  /*9f60*/  FMUL.FTZ R32, R32, c[0x0][0x2ec] ;  /* 0x0000bb0020207a20 */ /* 0x000fe20000410000 */
[----:B------:R-:W-:Y:S01]  /*9f70*/  IABS R190, R190 ;  /* 0x000000be00be7213 */ /* 0x000fe20000000000 */
[----:B------:R-:W-:-:S02]  /*9f80*/  FMUL.FTZ R34, R34, c[0x0][0x2ec] ;  /* 0x0000bb0022227a20 */ /* 0x000fc40000410000 */
[----:B------:R-:W-:Y:S01]  /*9f90*/  FMUL.FTZ R33, R33, c[0x0][0x2ec] ;  /* 0x0000bb0021217a20 */ /* 0x000fe20000410000 */
[----:B------:R-:W1:Y:S01]  /*9fa0*/  MUFU.TANH R165, R165 ;  /* 0x000000a500a57308 */ /* 0x000e620000002400 */
[----:B--2---:R-:W-:Y:S02]  /*9fb0*/  FFMA.FTZ R11, R182, -UR18, R19 ;  /* 0x80000012b60b7c23 */ /* 0x004fe40008010013 */
[----:B------:R-:W-:Y:S01]  /*9fc0*/  FMUL.FTZ R19, R6, c[0x0][0x2ec] ;  /* 0x0000bb0006137a20 */ /* 0x000fe20000410000 */
[----:B------:R-:W-:Y:S01]  /*9fd0*/  IABS R6, R4 ;  /* 0x0000000400067213 */ /* 0x000fe20000000000 */
[----:B------:R-:W-:Y:S01]  /*9fe0*/  FMUL.FTZ R182, R172, c[0x0][0x2ec] ;  /* 0x0000bb00acb67a20 */ /* 0x000fe20000410000 */
[----:B------:R-:W-:Y:S01]  /*9ff0*/  FSEL R11, R11, -INF , !P0 ;  /* 0xff8000000b0b7808 */ /* 0x000fe20004000000 */
[----:B------:R-:W-:Y:S01]  /*a000*/  IMAD.IADD R4, R233, 0x1, -R248 ;  /* 0x00000001e9047824 */ /* 0x000fe200078e0af8 */
[----:B---3--:R-:W-:Y:S01]  /*a010*/  IADD3 R14, R0, 0x39, RZ ;  /* 0x00000039000e7810 */ /* 0x008fe20007ffe0ff */
[----:B------:R-:W-:Y:S01]  /*a020*/  MUFU.TANH R19, R19 ;  /* 0x0000001300137308 */ /* 0x000fe20000002400 */
[----:B------:R-:W-:Y:S01]  /*a030*/  ISETP.GE.AND P0, PT, R181, R227, PT ;  /* 0x000000e3b500720c */ /* 0x000fe20003f06270 */
[----:B------:R-:W-:Y:S01]  /*a040*/  FMUL.FTZ R172, R175, c[0x0][0x2ec] ;  /* 0x0000bb00afac7a20 */ /* 0x000fe20000410000 */
[----:B------:R-:W-:Y:S01]  /*a050*/  IABS R4, R4 ;  /* 0x0000000400047213 */ /* 0x000fe20000000000 */
[----:B------:R-:W-:Y:S01]  /*a060*/  IMAD.IADD R0, R236, 0x1, -R14 ;  /* 0x00000001ec007824 */ /* 0x000fe200078e0a0e */
[----:B------:R-:W-:Y:S01]  /*a070*/  ISETP.LT.OR P0, PT, R181, R232, P0 ;  /* 0x000000e8b500720c */ /* 0x000fe20000701670 */
[----:B------:R-:W-:-:S02]  /*a080*/  IMAD.MOV.U32 R181, RZ, RZ, R6 ;  /* 0x000000ffffb57224 */ /* 0x000fc400078e0006 */
[----:B------:R-:W-:Y:S01]  /*a090*/  MUFU.TANH R180, R7 ;  /* 0x0000000700b47308 */ /* 0x000fe20000002400 */
[----:B------:R-:W-:Y:S01]  /*a0a0*/  IABS R0, R0 ;  /* 0x0000000000007213 */ /* 0x000fe20000000000 */
[----:B-1----:R-:W-:Y:S02]  /*a0b0*/  FFMA.FTZ R6, R186, -UR18, R165 ;  /* 0x80000012ba067c23 */ /* 0x002fe400080100a5 */
[C---:B------:R-:W-:Y:S02]  /*a0c0*/  IMAD.IADD R175, R236.reuse, 0x1, -R247 ;  /* 0x00000001ecaf7824 */ /* 0x040fe400078e0af7 */
[C---:B------:R-:W-:Y:S02]  /*a0d0*/  IMAD.IADD R186, R233.reuse, 0x1, -R246 ;  /* 0x00000001e9ba7824 */ /* 0x040fe400078e0af6 */
[----:B------:R-:W-:Y:S01]  /*a0e0*/  I2F R10, R0 ;  /* 0x00000000000a7306 */ /* 0x000fe20000201400 */
[----:B------:R-:W-:Y:S01]  /*a0f0*/  IABS R175, R175 ;  /* 0x000000af00af7213 */ /* 0x000fe20000000000 */
[----:B------:R-:W-:Y:S01]  /*a100*/  IMAD.IADD R191, R236, 0x1, -R195 ;  /* 0x00000001ecbf7824 */ /* 0x000fe200078e0ac3 */
[----:B------:R-:W-:Y:S01]  /*a110*/  IABS R186, R186 ;  /* 0x000000ba00ba7213 */ /* 0x000fe20000000000 */
[----:B------:R-:W-:-:S02]  /*a120*/  IMAD.IADD R165, R233, 0x1, -R240 ;  /* 0x00000001e9a57824 */ /* 0x000fc400078e0af0 */
[--C-:B------:R-:W-:Y:S01]  /*a130*/  IMAD.IADD R18, R233, 0x1, -R8.reuse ;  /* 0x00000001e9127824 */ /* 0x100fe200078e0a08 */
[----:B------:R-:W-:Y:S01]  /*a140*/  IABS R191, R191 ;  /* 0x000000bf00bf7213 */ /* 0x000fe20000000000 */
[----:B------:R-:W1:Y:S01]  /*a150*/  MUFU.TANH R0, R5 ;  /* 0x0000000500007308 */ /* 0x000e620000002400 */
[----:B------:R-:W-:Y:S01]  /*a160*/  IABS R165, R165 ;  /* 0x000000a500a57213 */ /* 0x000fe20000000000 */
[----:B------:R-:W-:Y:S01]  /*a170*/  FMUL.FTZ R26, R26, c[0x0][0x2ec] ;  /* 0x0000bb001a1a7a20 */ /* 0x000fe20000410000 */
[----:B------:R-:W-:Y:S01]  /*a180*/  IABS R18, R18 ;  /* 0x0000001200127213 */ /* 0x000fe20000000000 */
[----:B------:R-:W-:Y:S02]  /*a190*/  IMAD.IADD R241, R236, 0x1, -R8 ;  /* 0x00000001ecf17824 */ /* 0x000fe400078e0a08 */
[----:B------:R-:W-:Y:S02]  /*a1a0*/  FMUL.FTZ R20, R20, c[0x0][0x2ec] ;  /* 0x0000bb0014147a20 */ /* 0x000fe40000410000 */
[----:B------:R-:W2:Y:S01]  /*a1b0*/  MUFU.TANH R7, R173 ;  /* 0x000000ad00077308 */ /* 0x000ea20000002400 */
[----:B------:R-:W-:Y:S01]  /*a1c0*/  IABS R241, R241 ;  /* 0x000000f100f17213 */ /* 0x000fe20000000000 */
[----:B------:R-:W-:-:S02]  /*a1d0*/  FMUL.FTZ R21, R21, c[0x0][0x2ec] ;  /* 0x0000bb0015157a20 */ /* 0x000fc40000410000 */
[----:B------:R-:W-:-:S04]  /*a1e0*/  FMUL.FTZ R23, R23, c[0x0][0x2ec] ;  /* 0x0000bb0017177a20 */ /* 0x000fc80000410000 */
[----:B------:R3:W-:Y:S01]  /*a1f0*/  I2F R179, R188 ;  /* 0x000000bc00b37306 */ /* 0x0007e20000201400 */
[----:B-1----:R-:W-:Y:S01]  /*a200*/  FFMA.FTZ R5, R177, -UR18, R0 ;  /* 0x80000012b1057c23 */ /* 0x002fe20008010000 */
[----:B------:R-:W-:Y:S02]  /*a210*/  FSEL R0, R183, -INF , !P6 ;  /* 0xff800000b7007808 */ /* 0x000fe40007000000 */
[----:B------:R-:W-:-:S04]  /*a220*/  ISETP.GE.AND P6, PT, R185, R234, PT ;  /* 0x000000eab900720c */ /* 0x000fc80003fc6270 */
[----:B------:R-:W1:Y:S01]  /*a230*/  I2F R178, R178 ;  /* 0x000000b200b27306 */ /* 0x000e620000201400 */
[C---:B------:R-:W-:Y:S01]  /*a240*/  ISETP.LT.OR P6, PT, R185.reuse, R235, P6 ;  /* 0x000000ebb900720c */ /* 0x040fe200037c1670 */
[----:B--2---:R-:W-:Y:S01]  /*a250*/  IMAD.MOV.U32 R177, RZ, RZ, R7 ;  /* 0x000000ffffb17224 */ /* 0x004fe200078e0007 */
[----:B------:R-:W-:Y:S02]  /*a260*/  FSEL R7, R6, -INF , !P1 ;  /* 0xff80000006077808 */ /* 0x000fe40004800000 */
[-C--:B------:R-:W-:Y:S02]  /*a270*/  ISETP.GE.AND P1, PT, R185, R227.reuse, PT ;  /* 0x000000e3b900720c */ /* 0x080fe40003f26270 */
[----:B------:R-:W-:Y:S01]  /*a280*/  FSEL R5, R5, -INF , !P6 ;  /* 0xff80000005057808 */ /* 0x000fe20007000000 */
[----:B---3--:R-:W-:Y:S01]  /*a290*/  IMAD.IADD R188, R236, 0x1, -R189 ;  /* 0x00000001ecbc7824 */ /* 0x008fe200078e0abd */
[----:B------:R-:W-:Y:S01]  /*a2a0*/  I2F R13, R13 ;  /* 0x0000000d000d7306 */ /* 0x000fe20000201400 */
[----:B------:R-:W-:-:S02]  /*a2b0*/  ISETP.GE.AND P6, PT, R176, R227, PT ;  /* 0x000000e3b000720c */ /* 0x000fc40003fc6270 */
[----:B------:R-:W-:Y:S02]  /*a2c0*/  ISETP.LT.OR P1, PT, R185, R232, P1 ;  /* 0x000000e8b900720c */ /* 0x000fe40000f21670 */
[----:B------:R-:W-:Y:S01]  /*a2d0*/  IABS R188, R188 ;  /* 0x000000bc00bc7213 */ /* 0x000fe20000000000 */
[----:B-1----:R-:W-:Y:S02]  /*a2e0*/  FFMA.FTZ R6, R178, -UR18, R180 ;  /* 0x80000012b2067c23 */ /* 0x002fe400080100b4 */
[----:B------:R-:W1:Y:S01]  /*a2f0*/  MUFU.TANH R182, R182 ;  /* 0x000000b600b67308 */ /* 0x000e620000002400 */
[----:B------:R-:W-:Y:S02]  /*a300*/  ISETP.LT.OR P6, PT, R176, R232, P6 ;  /* 0x000000e8b000720c */ /* 0x000fe400037c1670 */
[----:B------:R-:W-:Y:S02]  /*a310*/  FSEL R6, R6, -INF , !P1 ;  /* 0xff80000006067808 */ /* 0x000fe40004800000 */
[----:B------:R-:W-:-:S03]  /*a320*/  ISETP.GE.AND P1, PT, R12, R234, PT ;  /* 0x000000ea0c00720c */ /* 0x000fc60003f26270 */
[----:B------:R-:W2:Y:S01]  /*a330*/  MUFU.TANH R174, R174 ;  /* 0x000000ae00ae7308 */ /* 0x000ea20000002400 */
[----:B------:R-:W-:-:S07]  /*a340*/  ISETP.LT.OR P1, PT, R12, R235, P1 ;  /* 0x000000eb0c00720c */ /* 0x000fce0000f21670 */
[----:B------:R3:W-:Y:S01]  /*a350*/  I2F R251, R4 ;  /* 0x0000000400fb7306 */ /* 0x0007e20000201400 */
[----:B-1----:R-:W-:-:S07]  /*a360*/  FFMA.FTZ R179, R179, -UR18, R182 ;  /* 0x80000012b3b37c23 */ /* 0x002fce00080100b6 */
[----:B------:R-:W1:Y:S01]  /*a370*/  I2F R194, R194 ;  /* 0x000000c200c27306 */ /* 0x000e620000201400 */
[----:B--2---:R-:W-:-:S05]  /*a380*/  FFMA.FTZ R13, R13, -UR18, R174 ;  /* 0x800000120d0d7c23 */ /* 0x004fca00080100ae */
[----:B------:R-:W-:Y:S01]  /*a390*/  FSEL R180, R13, -INF , !P6 ;  /* 0xff8000000db47808 */ /* 0x000fe20007000000 */
[----:B------:R-:W-:Y:S01]  /*a3a0*/  FMUL.FTZ R13, R35, c[0x0][0x2ec] ;  /* 0x0000bb00230d7a20 */ /* 0x000fe20000410000 */
[----:B------:R2:W-:Y:S01]  /*a3b0*/  MUFU.TANH R173, R168 ;  /* 0x000000a800ad7308 */ /* 0x0005e20000002400 */
[----:B---3--:R-:W-:Y:S01]  /*a3c0*/  FFMA.FTZ R4, R184, -UR18, R19 ;  /* 0x80000012b8047c23 */ /* 0x008fe20008010013 */
[-C--:B------:R-:W-:Y:S01]  /*a3d0*/  ISETP.GE.AND P6, PT, R189, R234.reuse, PT ;  /* 0x000000eabd00720c */ /* 0x080fe20003fc6270 */
[C---:B------:R-:W-:Y:S02]  /*a3e0*/  IMAD.IADD R184, R233.reuse, 0x1, -R244 ;  /* 0x00000001e9b87824 */ /* 0x040fe400078e0af4 */
[----:B------:R-:W-:Y:S01]  /*a3f0*/  IMAD.IADD R19, R233, 0x1, -R195 ;  /* 0x00000001e9137824 */ /* 0x000fe200078e0ac3 */
[----:B------:R-:W-:Y:S02]  /*a400*/  FSEL R4, R4, -INF , !P0 ;  /* 0xff80000004047808 */ /* 0x000fe40004000000 */
[----:B------:R-:W-:Y:S01]  /*a410*/  I2F R187, R187 ;  /* 0x000000bb00bb7306 */ /* 0x000fe20000201400 */
[----:B------:R-:W-:Y:S01]  /*a420*/  ISETP.GE.AND P0, PT, R176, R234, PT ;  /* 0x000000eab000720c */ /* 0x000fe20003f06270 */
[----:B-1----:R-:W-:Y:S01]  /*a430*/  FFMA.FTZ R194, R194, -UR18, R177 ;  /* 0x80000012c2c27c23 */ /* 0x002fe200080100b1 */
[----:B------:R-:W-:-:S02]  /*a440*/  ISETP.LT.OR P6, PT, R189, R235, P6 ;  /* 0x000000ebbd00720c */ /* 0x000fc400037c1670 */
[----:B------:R-:W-:Y:S02]  /*a450*/  ISETP.LT.OR P0, PT, R176, R235, P0 ;  /* 0x000000ebb000720c */ /* 0x000fe40000701670 */
[----:B------:R-:W-:Y:S01]  /*a460*/  IABS R184, R184 ;  /* 0x000000b800b87213 */ /* 0x000fe20000000000 */
[----:B------:R-:W1:Y:S01]  /*a470*/  I2F R188, R188 ;  /* 0x000000bc00bc7306 */ /* 0x000e620000201400 */
[----:B--2---:R-:W-:Y:S01]  /*a480*/  FMUL.FTZ R168, R170, c[0x0][0x2ec] ;  /* 0x0000bb00aaa87a20 */ /* 0x004fe20000410000 */
[----:B------:R-:W-:Y:S02]  /*a490*/  FSEL R185, R179, -INF , !P0 ;  /* 0xff800000b3b97808 */ /* 0x000fe40004000000 */
[----:B------:R-:W-:Y:S02]  /*a4a0*/  ISETP.GE.AND P0, PT, R12, R227, PT ;  /* 0x000000e30c00720c */ /* 0x000fe40003f06270 */
[----:B------:R-:W-:Y:S02]  /*a4b0*/  FSEL R179, R194, -INF , !P1 ;  /* 0xff800000c2b37808 */ /* 0x000fe40004800000 */
[----:B------:R-:W2:Y:S01]  /*a4c0*/  MUFU.TANH R172, R172 ;  /* 0x000000ac00ac7308 */ /* 0x000ea20000002400 */
[----:B------:R-:W-:-:S02]  /*a4d0*/  ISETP.LT.OR P0, PT, R12, R232, P0 ;  /* 0x000000e80c00720c */ /* 0x000fc40000701670 */
[C---:B------:R-:W-:Y:S02]  /*a4e0*/  ISETP.GE.AND P1, PT, R189.reuse, R227, PT ;  /* 0x000000e3bd00720c */ /* 0x040fe40003f26270 */
[----:B------:R-:W-:Y:S02]  /*a4f0*/  IABS R19, R19 ;  /* 0x0000001300137213 */ /* 0x000fe40000000000 */
[----:B------:R-:W-:Y:S01]  /*a500*/  ISETP.LT.OR P1, PT, R189, R232, P1 ;  /* 0x000000e8bd00720c */ /* 0x000fe20000f21670 */
[----:B------:R-:W-:Y:S01]  /*a510*/  I2F R15, R15 ;  /* 0x0000000f000f7306 */ /* 0x000fe20000201400 */
[----:B-1----:R-:W-:-:S05]  /*a520*/  FFMA.FTZ R173, R188, -UR18, R173 ;  /* 0x80000012bcad7c23 */ /* 0x002fca00080100ad */
[----:B------:R-:W-:Y:S02]  /*a530*/  FSEL R183, R173, -INF , !P6 ;  /* 0xff800000adb77808 */ /* 0x000fe40007000000 */
[----:B------:R-:W1:Y:S01]  /*a540*/  MUFU.TANH R168, R168 ;  /* 0x000000a800a87308 */ /* 0x000e620000002400 */
[----:B--2---:R-:W-:Y:S01]  /*a550*/  FFMA.FTZ R172, R187, -UR18, R172 ;  /* 0x80000012bbac7c23 */ /* 0x004fe200080100ac */
[----:B------:R-:W-:-:S04]  /*a560*/  ISETP.GE.AND P6, PT, R17, R227, PT ;  /* 0x000000e31100720c */ /* 0x000fc80003fc6270 */
[----:B------:R-:W-:Y:S02]  /*a570*/  FSEL R194, R172, -INF , !P0 ;  /* 0xff800000acc27808 */ /* 0x000fe40004000000 */
[----:B------:R-:W-:Y:S01]  /*a580*/  I2F R190, R190 ;  /* 0x000000be00be7306 */ /* 0x000fe20000201400 */
[C---:B------:R-:W-:Y:S02]  /*a590*/  ISETP.GE.AND P0, PT, R17.reuse, R234, PT ;  /* 0x000000ea1100720c */ /* 0x040fe40003f06270 */
[C---:B------:R-:W-:Y:S02]  /*a5a0*/  ISETP.LT.OR P6, PT, R17.reuse, R232, P6 ;  /* 0x000000e81100720c */ /* 0x040fe400037c1670 */
[----:B------:R-:W-:Y:S01]  /*a5b0*/  ISETP.LT.OR P0, PT, R17, R235, P0 ;  /* 0x000000eb1100720c */ /* 0x000fe20000701670 */
[----:B------:R-:W-:Y:S02]  /*a5c0*/  FMUL.FTZ R17, R31, c[0x0][0x2ec] ;  /* 0x0000bb001f117a20 */ /* 0x000fe40000410000 */
[----:B------:R-:W2:Y:S01]  /*a5d0*/  MUFU.TANH R171, R171 ;  /* 0x000000ab00ab7308 */ /* 0x000ea20000002400 */
[----:B-1----:R-:W-:-:S02]  /*a5e0*/  FFMA.FTZ R168, R15, -UR18, R168 ;  /* 0x800000120fa87c23 */ /* 0x002fc400080100a8 */
[----:B------:R-:W-:-:S03]  /*a5f0*/  FMUL.FTZ R15, R30, c[0x0][0x2ec] ;  /* 0x0000bb001e0f7a20 */ /* 0x000fc60000410000 */
[----:B------:R-:W-:Y:S02]  /*a600*/  FSEL R182, R168, -INF , !P1 ;  /* 0xff800000a8b67808 */ /* 0x000fe40004800000 */
[----:B------:R-:W1:Y:S01]  /*a610*/  MUFU.TANH R169, R169 ;  /* 0x000000a900a97308 */ /* 0x000e620000002400 */
[----:B------:R-:W-:-:S04]  /*a620*/  ISETP.GE.AND P1, PT, R248, R234, PT ;  /* 0x000000eaf800720c */ /* 0x000fc80003f26270 */
[----:B------:R-:W-:-:S03]  /*a630*/  ISETP.LT.OR P1, PT, R248, R235, P1 ;  /* 0x000000ebf800720c */ /* 0x000fc60000f21670 */
[----:B------:R-:W-:Y:S01]  /*a640*/  I2F R181, R181 ;  /* 0x000000b500b57306 */ /* 0x000fe20000201400 */
[----:B--2---:R-:W-:-:S05]  /*a650*/  FFMA.FTZ R190, R190, -UR18, R171 ;  /* 0x80000012bebe7c23 */ /* 0x004fca00080100ab */
[----:B------:R-:W-:Y:S02]  /*a660*/  FSEL R190, R190, -INF , !P6 ;  /* 0xff800000bebe7808 */ /* 0x000fe40007000000 */
[----:B------:R-:W2:Y:S01]  /*a670*/  MUFU.TANH R32, R32 ;  /* 0x0000002000207308 */ /* 0x000ea20000002400 */
[----:B-1----:R-:W-:Y:S01]  /*a680*/  FFMA.FTZ R16, R16, -UR18, R169 ;  /* 0x8000001210107c23 */ /* 0x002fe200080100a9 */
[----:B------:R-:W-:-:S04]  /*a690*/  ISETP.GE.AND P6, PT, R247, R234, PT ;  /* 0x000000eaf700720c */ /* 0x000fc80003fc6270 */
[----:B------:R-:W-:Y:S02]  /*a6a0*/  ISETP.LT.OR P6, PT, R247, R235, P6 ;  /* 0x000000ebf700720c */ /* 0x000fe400037c1670 */
[----:B------:R-:W-:Y:S08]  /*a6b0*/  I2F R175, R175 ;  /* 0x000000af00af7306 */ /* 0x000ff00000201400 */
[----:B------:R1:W3:Y:S01]  /*a6c0*/  MUFU.TANH R12, R33 ;  /* 0x00000021000c7308 */ /* 0x0002e20000002400 */
[----:B--2---:R-:W-:Y:S01]  /*a6d0*/  FFMA.FTZ R32, R181, -UR18, R32 ;  /* 0x80000012b5207c23 */ /* 0x004fe20008010020 */
[----:B------:R-:W-:Y:S01]  /*a6e0*/  FSEL R181, R16, -INF , !P0 ;  /* 0xff80000010b57808 */ /* 0x000fe20004000000 */
[----:B------:R-:W-:Y:S01]  /*a6f0*/  FMUL.FTZ R16, R25, c[0x0][0x2ec] ;  /* 0x0000bb0019107a20 */ /* 0x000fe20000410000 */
[----:B------:R-:W-:Y:S01]  /*a700*/  ISETP.GE.AND P0, PT, R248, R227, PT ;  /* 0x000000e3f800720c */ /* 0x000fe20003f06270 */
[----:B------:R-:W-:Y:S01]  /*a710*/  FMUL.FTZ R25, R27, c[0x0][0x2ec] ;  /* 0x0000bb001b197a20 */ /* 0x000fe20000410000 */
[----:B------:R-:W-:-:S02]  /*a720*/  FSEL R189, R32, -INF , !P1 ;  /* 0xff80000020bd7808 */ /* 0x000fc40004800000 */
[----:B------:R-:W2:Y:S01]  /*a730*/  MUFU.TANH R34, R34 ;  /* 0x0000002200227308 */ /* 0x000ea20000002400 */
[----:B------:R-:W-:Y:S02]  /*a740*/  ISETP.LT.OR P0, PT, R248, R232, P0 ;  /* 0x000000e8f800720c */ /* 0x000fe40000701670 */
[----:B------:R-:W-:-:S04]  /*a750*/  ISETP.GE.AND P1, PT, R247, R227, PT ;  /* 0x000000e3f700720c */ /* 0x000fc80003f26270 */
[----:B------:R-:W-:Y:S01]  /*a760*/  ISETP.LT.OR P1, PT, R247, R232, P1 ;  /* 0x000000e8f700720c */ /* 0x000fe20000f21670 */
[----:B-1----:R-:W-:Y:S01]  /*a770*/  FMUL.FTZ R33, R28, c[0x0][0x2ec] ;  /* 0x0000bb001c217a20 */ /* 0x002fe20000410000 */
[----:B------:R-:W-:Y:S01]  /*a780*/  I2F R186, R186 ;  /* 0x000000ba00ba7306 */ /* 0x000fe20000201400 */
[----:B------:R-:W-:Y:S02]  /*a790*/  FMUL.FTZ R28, R29, c[0x0][0x2ec] ;  /* 0x0000bb001d1c7a20 */ /* 0x000fe40000410000 */
[----:B------:R-:W-:Y:S02]  /*a7a0*/  FMUL.FTZ R29, R24, c[0x0][0x2ec] ;  /* 0x0000bb00181d7a20 */ /* 0x000fe40000410000 */
[----:B---3--:R-:W-:Y:S02]  /*a7b0*/  FFMA.FTZ R12, R175, -UR18, R12 ;  /* 0x80000012af0c7c23 */ /* 0x008fe4000801000c */
[----:B--2---:R-:W-:Y:S01]  /*a7c0*/  FFMA.FTZ R24, R251, -UR18, R34 ;  /* 0x80000012fb187c23 */ /* 0x004fe20008010022 */
[----:B------:R-:W1:Y:S02]  /*a7d0*/  MUFU.TANH R15, R15 ;  /* 0x0000000f000f7308 */ /* 0x000e640000002400 */
[----:B------:R-:W-:-:S02]  /*a7e0*/  FSEL R187, R12, -INF , !P6 ;  /* 0xff8000000cbb7808 */ /* 0x000fc40007000000 */
[----:B------:R-:W-:Y:S02]  /*a7f0*/  FSEL R24, R24, -INF , !P0 ;  /* 0xff80000018187808 */ /* 0x000fe40004000000 */
[C---:B------:R-:W-:Y:S02]  /*a800*/  ISETP.GE.AND P6, PT, R246.reuse, R227, PT ;  /* 0x000000e3f600720c */ /* 0x040fe40003fc6270 */
[----:B------:R-:W2:Y:S01]  /*a810*/  MUFU.TANH R33, R33 ;  /* 0x0000002100217308 */ /* 0x000ea20000002400 */
[C---:B------:R-:W-:Y:S02]  /*a820*/  ISETP.GE.AND P0, PT, R246.reuse, R234, PT ;  /* 0x000000eaf600720c */ /* 0x040fe40003f06270 */
[C---:B------:R-:W-:Y:S02]  /*a830*/  ISETP.LT.OR P6, PT, R246.reuse, R232, P6 ;  /* 0x000000e8f600720c */ /* 0x040fe400037c1670 */
[----:B------:R-:W-:-:S03]  /*a840*/  ISETP.LT.OR P0, PT, R246, R235, P0 ;  /* 0x000000ebf600720c */ /* 0x000fc60000701670 */
[----:B------:R-:W-:Y:S01]  /*a850*/  I2F R184, R184 ;  /* 0x000000b800b87306 */ /* 0x000fe20000201400 */
[----:B-1----:R-:W-:-:S07]  /*a860*/  FFMA.FTZ R15, R186, -UR18, R15 ;  /* 0x80000012ba0f7c23 */ /* 0x002fce000801000f */
[----:B------:R-:W1:Y:S01]  /*a870*/  MUFU.TANH R17, R17 ;  /* 0x0000001100117308 */ /* 0x000e620000002400 */
[----:B--2---:R-:W-:-:S05]  /*a880*/  FFMA.FTZ R27, R252, -UR18, R33 ;  /* 0x80000012fc1b7c23 */ /* 0x004fca0008010021 */
[----:B------:R-:W-:Y:S02]  /*a890*/  FSEL R27, R27, -INF , !P0 ;  /* 0xff8000001b1b7808 */ /* 0x000fe40004000000 */
[----:B------:R-:W2:Y:S01]  /*a8a0*/  MUFU.TANH R13, R13 ;  /* 0x0000000d000d7308 */ /* 0x000ea20000002400 */
[----:B------:R-:W-:-:S04]  /*a8b0*/  ISETP.GE.AND P0, PT, R244, R227, PT ;  /* 0x000000e3f400720c */ /* 0x000fc80003f06270 */
[----:B------:R-:W-:-:S03]  /*a8c0*/  ISETP.LT.OR P0, PT, R244, R232, P0 ;  /* 0x000000e8f400720c */ /* 0x000fc60000701670 */
[----:B------:R-:W3:Y:S01]  /*a8d0*/  MUFU.TANH R28, R28 ;  /* 0x0000001c001c7308 */ /* 0x000ee20000002400 */
[----:B-1----:R-:W-:Y:S01]  /*a8e0*/  FFMA.FTZ R17, R184, -UR18, R17 ;  /* 0x80000012b8117c23 */ /* 0x002fe20008010011 */
[----:B------:R-:W-:Y:S01]  /*a8f0*/  FSEL R184, R15, -INF , !P6 ;  /* 0xff8000000fb87808 */ /* 0x000fe20007000000 */
[----:B------:R-:W-:Y:S01]  /*a900*/  FMUL.FTZ R15, R22, c[0x0][0x2ec] ;  /* 0x0000bb00160f7a20 */ /* 0x000fe20000410000 */
[-C--:B------:R-:W-:Y:S02]  /*a910*/  ISETP.GE.AND P6, PT, R240, R234.reuse, PT ;  /* 0x000000eaf000720c */ /* 0x080fe40003fc6270 */
[----:B------:R-:W-:Y:S02]  /*a920*/  FSEL R186, R17, -INF , !P0 ;  /* 0xff80000011ba7808 */ /* 0x000fe40004000000 */
[----:B------:R-:W-:Y:S01]  /*a930*/  I2F R191, R191 ;  /* 0x000000bf00bf7306 */ /* 0x000fe20000201400 */
[----:B--2---:R-:W-:Y:S01]  /*a940*/  FFMA.FTZ R13, R250, -UR18, R13 ;  /* 0x80000012fa0d7c23 */ /* 0x004fe2000801000d */
[----:B------:R-:W-:-:S02]  /*a950*/  ISETP.GE.AND P0, PT, R195, R234, PT ;  /* 0x000000eac300720c */ /* 0x000fc40003f06270 */
[-C--:B------:R-:W-:Y:S02]  /*a960*/  ISETP.LT.OR P6, PT, R240, R235.reuse, P6 ;  /* 0x000000ebf000720c */ /* 0x080fe400037c1670 */
[----:B------:R-:W-:Y:S01]  /*a970*/  FSEL R188, R13, -INF , !P1 ;  /* 0xff8000000dbc7808 */ /* 0x000fe20004800000 */
[----:B------:R-:W-:Y:S01]  /*a980*/  IMAD.IADD R13, R233, 0x1, -R14 ;  /* 0x00000001e90d7824 */ /* 0x000fe200078e0a0e */
[----:B------:R-:W1:Y:S01]  /*a990*/  MUFU.TANH R16, R16 ;  /* 0x0000001000107308 */ /* 0x000e620000002400 */
[C---:B------:R-:W-:Y:S01]  /*a9a0*/  ISETP.GE.AND P1, PT, R244.reuse, R234, PT ;  /* 0x000000eaf400720c */ /* 0x040fe20003f26270 */
[----:B---3--:R-:W-:Y:S01]  /*a9b0*/  FFMA.FTZ R28, R243, -UR18, R28 ;  /* 0x80000012f31c7c23 */ /* 0x008fe2000801001c */
[-C--:B------:R-:W-:Y:S02]  /*a9c0*/  ISETP.LT.OR P0, PT, R195, R235.reuse, P0 ;  /* 0x000000ebc300720c */ /* 0x080fe40000701670 */
[----:B------:R-:W-:Y:S02]  /*a9d0*/  ISETP.LT.OR P1, PT, R244, R235, P1 ;  /* 0x000000ebf400720c */ /* 0x000fe40000f21670 */
[----:B------:R-:W-:Y:S01]  /*a9e0*/  IABS R13, R13 ;  /* 0x0000000d000d7213 */ /* 0x000fe20000000000 */
[----:B------:R-:W-:Y:S08]  /*a9f0*/  I2F R165, R165 ;  /* 0x000000a500a57306 */ /* 0x000ff00000201400 */
[----:B------:R-:W2:Y:S01]  /*aa00*/  MUFU.TANH R29, R29 ;  /* 0x0000001d001d7308 */ /* 0x000ea20000002400 */
[----:B-1----:R-:W-:-:S05]  /*aa10*/  FFMA.FTZ R16, R191, -UR18, R16 ;  /* 0x80000012bf107c23 */ /* 0x002fca0008010010 */
        /* <DEDUP_REMOVED lines=12> */
[----:B------:R-:W-:Y:S01]  /*aae0*/  I2F R241, R241 ;  /* 0x000000f100f17306 */ /* 0x000fe20000201400 */
[----:B--2---:R-:W-:-:S05]  /*aaf0*/  FFMA.FTZ R15, R18, -UR18, R15 ;  /* 0x80000012120f7c23 */ /* 0x004fca000801000f */
[----:B------:R-:W-:Y:S02]  /*ab00*/  FSEL R168, R15, -INF , !P0 ;  /* 0xff8000000fa87808 */ /* 0x000fe40004000000 */
[----:B------:R1:W2:Y:S01]  /*ab10*/  MUFU.TANH R12, R25 ;  /* 0x00000019000c7308 */ /* 0x0002a20000002400 */
[----:B------:R-:W-:Y:S01]  /*ab20*/  BAR.SYNC.DEFER_BLOCKING 0x0 ;  /* 0x0000000000007b1d */ /* 0x000fe20000010000 */
[----:B------:R-:W-:-:S06]  /*ab30*/  PLOP3.LUT P0, PT, PT, PT, UP0, 0x80, 0x0 ;  /* 0x000000000000781c */ /* 0x000fcc0003f0f008 */
[----:B------:R-:W3:Y:S01]  /*ab40*/  MUFU.TANH R20, R20 ;  /* 0x0000001400147308 */ /* 0x000ee20000002400 */
[----:B-1----:R-:W-:-:S07]  /*ab50*/  FSEL R25, R28, -INF , !P1 ;  /* 0xff8000001c197808 */ /* 0x002fce0004800000 */
[----:B------:R-:W-:Y:S01]  /*ab60*/  I2F R13, R13 ;  /* 0x0000000d000d7306 */ /* 0x000fe20000201400 */
[----:B------:R-:W-:Y:S01]  /*ab70*/  ISETP.GE.AND P1, PT, R240, R227, PT ;  /* 0x000000e3f000720c */ /* 0x000fe20003f26270 */
[----:B--2---:R-:W-:-:S03]  /*ab80*/  FFMA.FTZ R12, R19, -UR18, R12 ;  /* 0x80000012130c7c23 */ /* 0x004fc6000801000c */
[----:B------:R-:W-:Y:S01]  /*ab90*/  ISETP.LT.OR P1, PT, R240, R232, P1 ;  /* 0x000000e8f000720c */ /* 0x000fe20000f21670 */
[----:B---3--:R-:W-:Y:S02]  /*aba0*/  FFMA.FTZ R20, R241, -UR18, R20 ;  /* 0x80000012f1147c23 */ /* 0x008fe40008010014 */
[----:B------:R-:W1:Y:S01]  /*abb0*/  MUFU.TANH R21, R21 ;  /* 0x0000001500157308 */ /* 0x000e620000002400 */
[----:B------:R-:W-:Y:S02]  /*abc0*/  FSEL R172, R26, -INF , !P1 ;  /* 0xff8000001aac7808 */ /* 0x000fe40004800000 */
[-C--:B------:R-:W-:Y:S02]  /*abd0*/  ISETP.GE.AND P1, PT, R8, R234.reuse, PT ;  /* 0x000000ea0800720c */ /* 0x080fe40003f26270 */
[----:B------:R-:W-:Y:S02]  /*abe0*/  FSEL R170, R12, -INF , !P6 ;  /* 0xff8000000caa7808 */ /* 0x000fe40007000000 */
[----:B------:R-:W-:Y:S01]  /*abf0*/  ISETP.LT.OR P1, PT, R8, R235, P1 ;  /* 0x000000eb0800720c */ /* 0x000fe20000f21670 */
[----:B------:R-:W2:Y:S01]  /*ac00*/  MUFU.TANH R16, R23 ;  /* 0x0000001700107308 */ /* 0x000ea20000002400 */
[----:B------:R-:W-:-:S02]  /*ac10*/  ISETP.GE.AND P6, PT, R14, R234, PT ;  /* 0x000000ea0e00720c */ /* 0x000fc40003fc6270 */
[----:B------:R-:W-:Y:S02]  /*ac20*/  FSEL R173, R20, -INF , !P1 ;  /* 0xff80000014ad7808 */ /* 0x000fe40004800000 */
[C---:B------:R-:W-:Y:S02]  /*ac30*/  ISETP.GE.AND P1, PT, R14.reuse, R227, PT ;  /* 0x000000e30e00720c */ /* 0x040fe40003f26270 */
[----:B------:R-:W-:Y:S01]  /*ac40*/  ISETP.LT.OR P6, PT, R14, R235, P6 ;  /* 0x000000eb0e00720c */ /* 0x000fe200037c1670 */
[----:B-1----:R-:W-:Y:S01]  /*ac50*/  FFMA.FTZ R10, R10, -UR18, R21 ;  /* 0x800000120a0a7c23 */ /* 0x002fe20008010015 */
[----:B------:R-:W-:-:S04]  /*ac60*/  ISETP.LT.OR P1, PT, R14, R232, P1 ;  /* 0x000000e80e00720c */ /* 0x000fc80000f21670 */
[----:B------:R-:W-:Y:S01]  /*ac70*/  FSEL R171, R10, -INF , !P6 ;  /* 0xff8000000aab7808 */ /* 0x000fe20007000000 */
[----:B--2---:R-:W-:-:S05]  /*ac80*/  FFMA.FTZ R13, R13, -UR18, R16 ;  /* 0x800000120d0d7c23 */ /* 0x004fca0008010010 */
        /* <DEDUP_REMOVED lines=134> */
.L_x_1285:
[----:B------:R-:W-:Y:S05]  /*b4f0*/  BSYNC B0 ;  /* 0x0000000000007941 */ /* 0x000fea0003800000 */
.L_x_1284:
[----:B------:R-:W0:Y:S02]  /*b500*/  LDGDEPBAR ;  /* 0x00000000000079af */ /* 0x000e240000000000 */
.L_x_1283:
[----:B------:R-:W-:Y:S01]  /*b510*/  FMNMX.FTZ R10, R164, R9, !PT ;  /* 0x00000009a40a7209 */ /* 0x000fe20007810000 */
[----:B-1----:R-:W-:Y:S01]  /*b520*/  LDSM.16.MT88.4 R16, [R216+0x10000] ;  /* 0x01000000d810783b */ /* 0x002fe20000004200 */
        /* <DEDUP_REMOVED lines=32> */
[----:B--2---:R-:W1:Y:S04]  /*b730*/  SHFL.BFLY PT, R13, R10, 0x2, 0x1f ;  /* 0x0c401f000a0d7f89 */ /* 0x004e6800000e0000 */
[----:B------:R-:W2:Y:S01]  /*b740*/  SHFL.BFLY PT, R8, R15, 0x2, 0x1f ;  /* 0x0c401f000f087f89 */ /* 0x000ea200000e0000 */
[----:B-1----:R-:W-:Y:S02]  /*b750*/  FMNMX.FTZ R13, R10, R13, !PT ;  /* 0x0000000d0a0d7209 */ /* 0x002fe40007810000 */
[----:B--2---:R-:W-:-:S03]  /*b760*/  FMNMX.FTZ R8, R15, R8, !PT ;  /* 0x000000080f087209 */ /* 0x004fc60007810000 */
[----:B------:R-:W1:Y:S04]  /*b770*/  SHFL.BFLY PT, R34, R13, 0x1, 0x1f ;  /* 0x0c201f000d227f89 */ /* 0x000e6800000e0000 */
[----:B------:R-:W2:Y:S01]  /*b780*/  SHFL.BFLY PT, R33, R8, 0x1, 0x1f ;  /* 0x0c201f0008217f89 */ /* 0x000ea200000e0000 */
[----:B-1----:R-:W-:-:S03]  /*b790*/  FMNMX.FTZ R34, R13, R34, !PT ;  /* 0x000000220d227209 */ /* 0x002fc60007810000 */
[----:B------:R-:W1:Y:S01]  /*b7a0*/  LDSM.16.MT88.4 R12, [R214+0x10000] ;  /* 0x01000000d60c783b */ /* 0x000e620000004200 */
[----:B--2---:R-:W-:Y:S01]  /*b7b0*/  FMNMX.FTZ R33, R8, R33, !PT ;  /* 0x0000002108217209 */ /* 0x004fe20007810000 */
[C---:B------:R-:W-:Y:S01]  /*b7c0*/  FMUL.FTZ R174, R34.reuse, c[0x0][0x23c] ;  /* 0x00008f0022ae7a20 */ /* 0x040fe20000410000 */
[----:B------:R-:W-:Y:S02]  /*b7d0*/  FSETP.NEU.FTZ.AND P1, PT, R34, -INF , PT ;  /* 0xff8000002200780b */ /* 0x000fe40003f3d000 */
[C---:B------:R-:W-:Y:S01]  /*b7e0*/  FSETP.NEU.FTZ.AND P0, PT, R33.reuse, -INF , PT ;  /* 0xff8000002100780b */ /* 0x040fe20003f1d000 */
[----:B------:R-:W-:Y:S01]  /*b7f0*/  FMUL.FTZ R169, R33, c[0x0][0x23c] ;  /* 0x00008f0021a97a20 */ /* 0x000fe20000410000 */
[----:B------:R-:W-:-:S04]  /*b800*/  FSEL R174, R174, RZ, P1 ;  /* 0x000000ffaeae7208 */ /* 0x000fc80000800000 */
[----:B------:R-:W-:Y:S01]  /*b810*/  FSEL R169, R169, RZ, P0 ;  /* 0x000000ffa9a97208 */ /* 0x000fe20000000000 */
[--C-:B------:R-:W-:Y:S02]  /*b820*/  FFMA.FTZ R32, R9, c[0x0][0x23c], -R174.reuse ;  /* 0x00008f0009207a23 */ /* 0x100fe400000108ae */
[--C-:B------:R-:W-:Y:S02]  /*b830*/  FFMA.FTZ R31, R11, c[0x0][0x23c], -R174.reuse ;  /* 0x00008f000b1f7a23 */ /* 0x100fe400000108ae */
[----:B------:R-:W2:Y:S01]  /*b840*/  LDSM.16.MT88.4 R8, [R213+0x10000] ;  /* 0x01000000d508783b */ /* 0x000ea20000004200 */
[----:B------:R-:W-:Y:S01]  /*b850*/  FFMA.FTZ R29, R5, c[0x0][0x23c], -R174 ;  /* 0x00008f00051d7a23 */ /* 0x000fe200000108ae */
[----:B------:R-:W-:Y:S01]  /*b860*/  FSEL R5, R34, RZ, P1 ;  /* 0x000000ff22057208 */ /* 0x000fe20000800000 */
[--C-:B------:R-:W-:Y:S01]  /*b870*/  FFMA.FTZ R35, R6, c[0x0][0x23c], -R169.reuse ;  /* 0x00008f0006237a23 */ /* 0x100fe200000108a9 */
[----:B------:R-:W-:Y:S01]  /*b880*/  FSEL R6, R33, RZ, P0 ;  /* 0x000000ff21067208 */ /* 0x000fe20000000000 */
[--C-:B------:R-:W-:Y:S01]  /*b890*/  FFMA.FTZ R28, R2, c[0x0][0x23c], -R169.reuse ;  /* 0x00008f00021c7a23 */ /* 0x100fe200000108a9 */
[----:B------:R-:W-:Y:S01]  /*b8a0*/  MUFU.EX2 R32, R32 ;  /* 0x0000002000207308 */ /* 0x000fe20000000800 */
[----:B------:R-:W-:-:S02]  /*b8b0*/  FFMA.FTZ R2, R0, c[0x0][0x23c], -R169 ;  /* 0x00008f0000027a23 */ /* 0x000fc400000108a9 */
[----:B------:R-:W-:Y:S02]  /*b8c0*/  FFMA.FTZ R0, R4, c[0x0][0x23c], -R169 ;  /* 0x00008f0004007a23 */ /* 0x000fe400000108a9 */
[----:B------:R-:W-:Y:S02]  /*b8d0*/  FADD.FTZ R4, R164, -R5 ;  /* 0x80000005a4047221 */ /* 0x000fe40000010000 */
[----:B------:R-:W-:Y:S01]  /*b8e0*/  FADD.FTZ R6, R3, -R6 ;  /* 0x8000000603067221 */ /* 0x000fe20000010000 */
[----:B------:R-:W3:Y:S01]  /*b8f0*/  MUFU.EX2 R31, R31 ;  /* 0x0000001f001f7308 */ /* 0x000ee20000000800 */
[----:B------:R-:W-:Y:S02]  /*b900*/  FFMA.FTZ R30, R7, c[0x0][0x23c], -R174 ;  /* 0x00008f00071e7a23 */ /* 0x000fe400000108ae */
[----:B------:R-:W-:Y:S02]  /*b910*/  FMUL.FTZ R164, R4, c[0x0][0x23c] ;  /* 0x00008f0004a47a20 */ /* 0x000fe40000410000 */
[----:B------:R-:W-:-:S02]  /*b920*/  FMUL.FTZ R3, R6, c[0x0][0x23c] ;  /* 0x00008f0006037a20 */ /* 0x000fc40000410000 */
[--C-:B------:R-:W-:Y:S01]  /*b930*/  FFMA.FTZ R176, R185, c[0x0][0x23c], -R174.reuse ;  /* 0x00008f00b9b07a23 */ /* 0x100fe200000108ae */
[----:B------:R-:W-:Y:S01]  /*b940*/  MUFU.EX2 R30, R30 ;  /* 0x0000001e001e7308 */ /* 0x000fe20000000800 */
[--C-:B------:R-:W-:Y:S02]  /*b950*/  FFMA.FTZ R178, R183, c[0x0][0x23c], -R174.reuse ;  /* 0x00008f00b7b27a23 */ /* 0x100fe400000108ae */
[--C-:B------:R-:W-:Y:S02]  /*b960*/  FFMA.FTZ R179, R179, c[0x0][0x23c], -R174.reuse ;  /* 0x00008f00b3b37a23 */ /* 0x100fe400000108ae */
[----:B------:R-:W-:Y:S02]  /*b970*/  FFMA.FTZ R181, R181, c[0x0][0x23c], -R174 ;  /* 0x00008f00b5b57a23 */ /* 0x000fe400000108ae */
[--C-:B------:R-:W-:Y:S01]  /*b980*/  FFMA.FTZ R180, R180, c[0x0][0x23c], -R169.reuse ;  /* 0x00008f00b4b47a23 */ /* 0x100fe200000108a9 */
[----:B------:R-:W4:Y:S01]  /*b990*/  MUFU.EX2 R29, R29 ;  /* 0x0000001d001d7308 */ /* 0x000f220000000800 */
[----:B---3--:R-:W-:Y:S01]  /*b9a0*/  F2FP.BF16.PACK_AB R4, R31, R32 ;  /* 0x000000201f04723e */ /* 0x008fe200000010ff */
[----:B------:R-:W-:-:S02]  /*b9b0*/  FFMA.FTZ R183, R194, c[0x0][0x23c], -R169 ;  /* 0x00008f00c2b77a23 */ /* 0x000fc400000108a9 */
[--C-:B------:R-:W-:Y:S02]  /*b9c0*/  FFMA.FTZ R182, R182, c[0x0][0x23c], -R169.reuse ;  /* 0x00008f00b6b67a23 */ /* 0x100fe400000108a9 */
[--C-:B------:R-:W-:Y:S02]  /*b9d0*/  FFMA.FTZ R185, R190, c[0x0][0x23c], -R169.reuse ;  /* 0x00008f00beb97a23 */ /* 0x100fe400000108a9 */
[----:B------:R-:W-:Y:S01]  /*b9e0*/  MUFU.EX2 R28, R28 ;  /* 0x0000001c001c7308 */ /* 0x000fe20000000800 */
[--C-:B------:R-:W-:Y:S02]  /*b9f0*/  FFMA.FTZ R190, R187, c[0x0][0x23c], -R174.reuse ;  /* 0x00008f00bbbe7a23 */ /* 0x100fe400000108ae */
[--C-:B------:R-:W-:Y:S02]  /*ba00*/  FFMA.FTZ R187, R27, c[0x0][0x23c], -R174.reuse ;  /* 0x00008f001bbb7a23 */ /* 0x100fe400000108ae */
[--C-:B------:R-:W-:Y:S02]  /*ba10*/  FFMA.FTZ R194, R25, c[0x0][0x23c], -R174.reuse ;  /* 0x00008f0019c27a23 */ /* 0x100fe400000108ae */
[----:B------:R-:W-:Y:S01]  /*ba20*/  FFMA.FTZ R191, R24, c[0x0][0x23c], -R169 ;  /* 0x00008f0018bf7a23 */ /* 0x000fe200000108a9 */
[----:B------:R-:W3:Y:S01]  /*ba30*/  MUFU.EX2 R2, R2 ;  /* 0x0000000200027308 */ /* 0x000ee20000000800 */
[----:B----4-:R-:W-:Y:S01]  /*ba40*/  F2FP.BF16.PACK_AB R6, R29, R30 ;  /* 0x0000001e1d06723e */ /* 0x010fe200000010ff */
[----:B------:R-:W-:Y:S01]  /*ba50*/  LDSM.16.MT88.4 R24, [R216+0x11000] ;  /* 0x01100000d818783b */ /* 0x000fe20000004200 */
[----:B------:R-:W-:-:S02]  /*ba60*/  FFMA.FTZ R189, R189, c[0x0][0x23c], -R174 ;  /* 0x00008f00bdbd7a23 */ /* 0x000fc400000108ae */
[--C-:B------:R-:W-:Y:S02]  /*ba70*/  FFMA.FTZ R188, R188, c[0x0][0x23c], -R169.reuse ;  /* 0x00008f00bcbc7a23 */ /* 0x100fe400000108a9 */
[--C-:B------:R-:W-:Y:S01]  /*ba80*/  FFMA.FTZ R184, R184, c[0x0][0x23c], -R169.reuse ;  /* 0x00008f00b8b87a23 */ /* 0x100fe200000108a9 */
        /* <DEDUP_REMOVED lines=9> */
[--C-:B------:R-:W-:Y:S02]  /*bb20*/  FFMA.FTZ R170, R170, c[0x0][0x23c], -R169.reuse ;  /* 0x00008f00aaaa7a23 */ /* 0x100fe400000108a9 */
[----:B------:R-:W3:Y:S01]  /*bb30*/  MUFU.EX2 R164, R164 ;  /* 0x000000a400a47308 */ /* 0x000ee20000000800 */
[--C-:B------:R-:W-:Y:S02]  /*bb40*/  FFMA.FTZ R168, R168, c[0x0][0x23c], -R169.reuse ;  /* 0x00008f00a8a87a23 */ /* 0x100fe400000108a9 */
[----:B------:R-:W-:-:S05]  /*bb50*/  FFMA.FTZ R165, R165, c[0x0][0x23c], -R169 ;  /* 0x00008f00a5a57a23 */ /* 0x000fca00000108a9 */
        /* <DEDUP_REMOVED lines=26> */
[C---:B--2---:R-:W-:Y:S01]  /*bd00*/  HMMA.16816.F32.BF16 R144, R4.reuse, R8, R144 ;  /* 0x000000080490723c */ /* 0x044fe20000041890 */
        /* <DEDUP_REMOVED lines=9> */
[----:B------:R-:W4:Y:S01]  /*bda0*/  MUFU.EX2 R183, R183 ;  /* 0x000000b700b77308 */ /* 0x000f220000000800 */
[-C--:B------:R-:W-:Y:S02]  /*bdb0*/  FMUL.FTZ R159, R159, R3.reuse ;  /* 0x000000039f9f7220 */ /* 0x080fe40000410000 */
[C---:B------:R-:W-:Y:S01]  /*bdc0*/  HMMA.16816.F32.BF16 R160, R4.reuse, R16, R160 ;  /* 0x0000001004a0723c */ /* 0x040fe200000418a0 */
[-C--:B------:R-:W-:Y:S02]  /*bdd0*/  FMUL.FTZ R36, R36, R164.reuse ;  /* 0x000000a424247220 */ /* 0x080fe40000410000 */
[-C--:B------:R-:W-:Y:S02]  /*bde0*/  FMUL.FTZ R37, R37, R164.reuse ;  /* 0x000000a425257220 */ /* 0x080fe40000410000 */
[-C--:B------:R-:W-:Y:S01]  /*bdf0*/  FMUL.FTZ R38, R38, R3.reuse ;  /* 0x0000000326267220 */ /* 0x080fe20000410000 */
[----:B------:R-:W-:Y:S01]  /*be00*/  MUFU.EX2 R182, R182 ;  /* 0x000000b600b67308 */ /* 0x000fe20000000800 */
[----:B------:R-:W-:Y:S01]  /*be10*/  FMUL.FTZ R39, R39, R3 ;  /* 0x0000000327277220 */ /* 0x000fe20000410000 */
[----:B------:R-:W-:Y:S01]  /*be20*/  HMMA.16816.F32.BF16 R156, R4, R18, R156 ;  /* 0x00000012049c723c */ /* 0x000fe2000004189c */
[----:B------:R-:W5:Y:S01]  /*be30*/  LDSM.16.MT88.4 R16, [R212+0x10000] ;  /* 0x01000000d410783b */ /* 0x000f620000004200 */
        /* <DEDUP_REMOVED lines=16> */
[----:B------:R-:W-:Y:S01]  /*bf40*/  MUFU.EX2 R190, R190 ;  /* 0x000000be00be7308 */ /* 0x000fe20000000800 */
[----:B------:R-:W-:Y:S02]  /*bf50*/  FMUL.FTZ R51, R51, R3 ;  /* 0x0000000333337220 */ /* 0x000fe40000410000 */
[-C--:B------:R-:W-:Y:S01]  /*bf60*/  FMUL.FTZ R136, R136, R164.reuse ;  /* 0x000000a488887220 */ /* 0x080fe20000410000 */
        /* <DEDUP_REMOVED lines=8> */
[----:B------:R-:W-:Y:S02]  /*bff0*/  FMUL.FTZ R133, R133, R164 ;  /* 0x000000a485857220 */ /* 0x000fe40000410000 */
[-C--:B------:R-:W-:Y:S01]  /*c000*/  FMUL.FTZ R134, R134, R3.reuse ;  /* 0x0000000386867220 */ /* 0x080fe20000410000 */
[----:B------:R-:W-:Y:S01]  /*c010*/  MUFU.EX2 R194, R194 ;  /* 0x000000c200c27308 */ /* 0x000fe20000000800 */
[----:B------:R-:W-:-:S02]  /*c020*/  FMUL.FTZ R135, R135, R3 ;  /* 0x0000000387877220 */ /* 0x000fc40000410000 */
[C---:B-----5:R-:W-:Y:S01]  /*c030*/  HMMA.16816.F32.BF16 R136, R4.reuse, R16, R136 ;  /* 0x000000100488723c */ /* 0x060fe20000041888 */
[-C--:B------:R-:W-:Y:S02]  /*c040*/  FMUL.FTZ R60, R60, R164.reuse ;  /* 0x000000a43c3c7220 */ /* 0x080fe40000410000 */
[-C--:B------:R-:W-:Y:S02]  /*c050*/  FMUL.FTZ R61, R61, R164.reuse ;  /* 0x000000a43d3d7220 */ /* 0x080fe40000410000 */
[-C--:B------:R-:W-:Y:S01]  /*c060*/  FMUL.FTZ R62, R62, R3.reuse ;  /* 0x000000033e3e7220 */ /* 0x080fe20000410000 */
[----:B------:R-:W5:Y:S01]  /*c070*/  MUFU.EX2 R191, R191 ;  /* 0x000000bf00bf7308 */ /* 0x000f620000000800 */
[----:B------:R-:W-:Y:S01]  /*c080*/  FMUL.FTZ R63, R63, R3 ;  /* 0x000000033f3f7220 */ /* 0x000fe20000410000 */
[----:B------:R-:W-:Y:S01]  /*c090*/  HMMA.16816.F32.BF16 R132, R4, R18, R132 ;  /* 0x000000120484723c */ /* 0x000fe20000041884 */
[----:B------:R-:W3:Y:S01]  /*c0a0*/  LDSM.16.MT88.4 R16, [R213+0x12000] ;  /* 0x01200000d510783b */ /* 0x000ee20000004200 */
        /* <DEDUP_REMOVED lines=29> */
[----:B------:R-:W1:Y:S01]  /*c280*/  MUFU.EX2 R186, R186 ;  /* 0x000000ba00ba7308 */ /* 0x000e620000000800 */
[----:B------:R-:W-:-:S02]  /*c290*/  FMUL.FTZ R59, R59, R3 ;  /* 0x000000033b3b7220 */ /* 0x000fc40000410000 */
[C---:B---3--:R-:W-:Y:S01]  /*c2a0*/  HMMA.16816.F32.BF16 R52, R4.reuse, R16, R52 ;  /* 0x000000100434723c */ /* 0x048fe20000041834 */
[-C--:B------:R-:W-:Y:S02]  /*c2b0*/  FMUL.FTZ R84, R84, R164.reuse ;  /* 0x000000a454547220 */ /* 0x080fe40000410000 */
[-C--:B------:R-:W-:Y:S02]  /*c2c0*/  FMUL.FTZ R85, R85, R164.reuse ;  /* 0x000000a455557220 */ /* 0x080fe40000410000 */
[-C--:B------:R-:W-:Y:S01]  /*c2d0*/  FMUL.FTZ R86, R86, R3.reuse ;  /* 0x0000000356567220 */ /* 0x080fe20000410000 */
[----:B------:R-:W-:Y:S01]  /*c2e0*/  MUFU.EX2 R173, R173 ;  /* 0x000000ad00ad7308 */ /* 0x000fe20000000800 */
[----:B------:R-:W-:Y:S01]  /*c2f0*/  FMUL.FTZ R87, R87, R3 ;  /* 0x0000000357577220 */ /* 0x000fe20000410000 */
[----:B------:R-:W-:Y:S01]  /*c300*/  HMMA.16816.F32.BF16 R56, R4, R18, R56 ;  /* 0x000000120438723c */ /* 0x000fe20000041838 */
[----:B------:R-:W3:Y:S01]  /*c310*/  LDSM.16.MT88.4 R16, [R214+0x14000] ;  /* 0x01400000d610783b */ /* 0x000ee20000004200 */
        /* <DEDUP_REMOVED lines=54> */
[----:B--2---:R-:W-:Y:S01]  /*c680*/  HMMA.16816.F32.BF16 R116, R4, R8, R116 ;  /* 0x000000080474723c */ /* 0x004fe20000041874 */
[----:B------:R-:W-:-:S02]  /*c690*/  FMUL.FTZ R101, R101, R164 ;  /* 0x000000a465657220 */ /* 0x000fc40000410000 */
[-C--:B------:R-:W-:Y:S02]  /*c6a0*/  FMUL.FTZ R102, R102, R3.reuse ;  /* 0x0000000366667220 */ /* 0x080fe40000410000 */
[-C--:B------:R-:W-:Y:S02]  /*c6b0*/  FMUL.FTZ R103, R103, R3.reuse ;  /* 0x0000000367677220 */ /* 0x080fe40000410000 */
[-C--:B------:R-:W-:Y:S01]  /*c6c0*/  FMUL.FTZ R104, R104, R164.reuse ;  /* 0x000000a468687220 */ /* 0x080fe20000410000 */
[----:B------:R-:W-:Y:S01]  /*c6d0*/  HMMA.16816.F32.BF16 R120, R4, R10, R120 ;  /* 0x0000000a0478723c */ /* 0x000fe20000041878 */
[----:B------:R-:W2:Y:S01]  /*c6e0*/  LDSM.16.MT88.4 R8, [R213+0x10800] ;  /* 0x01080000d508783b */ /* 0x000ea20000004200 */
[----:B------:R-:W-:Y:S02]  /*c6f0*/  FMUL.FTZ R105, R105, R164 ;  /* 0x000000a469697220 */ /* 0x000fe40000410000 */
[-C--:B------:R-:W-:Y:S02]  /*c700*/  FMUL.FTZ R106, R106, R3.reuse ;  /* 0x000000036a6a7220 */ /* 0x080fe40000410000 */
[----:B------:R-:W-:-:S02]  /*c710*/  FMUL.FTZ R107, R107, R3 ;  /* 0x000000036b6b7220 */ /* 0x000fc40000410000 */
[-C--:B------:R-:W-:Y:S01]  /*c720*/  FMUL.FTZ R124, R124, R164.reuse ;  /* 0x000000a47c7c7220 */ /* 0x080fe20000410000 */
[C---:B---3--:R-:W-:Y:S01]  /*c730*/  HMMA.16816.F32.BF16 R100, R4.reuse, R16, R100 ;  /* 0x000000100464723c */ /* 0x048fe20000041864 */
[-C--:B------:R-:W-:Y:S02]  /*c740*/  FMUL.FTZ R125, R125, R164.reuse ;  /* 0x000000a47d7d7220 */ /* 0x080fe40000410000 */
[-C--:B------:R-:W-:Y:S02]  /*c750*/  FMUL.FTZ R126, R126, R3.reuse ;  /* 0x000000037e7e7220 */ /* 0x080fe40000410000 */
[-C--:B------:R-:W-:Y:S02]  /*c760*/  FMUL.FTZ R127, R127, R3.reuse ;  /* 0x000000037f7f7220 */ /* 0x080fe40000410000 */
[-C--:B------:R-:W-:Y:S01]  /*c770*/  FMUL.FTZ R128, R128, R164.reuse ;  /* 0x000000a480807220 */ /* 0x080fe20000410000 */
[----:B------:R-:W-:Y:S01]  /*c780*/  HMMA.16816.F32.BF16 R104, R4, R18, R104 ;  /* 0x000000120468723c */ /* 0x000fe20000041868 */
[----:B------:R-:W-:Y:S01]  /*c790*/  FMUL.FTZ R129, R129, R164 ;  /* 0x000000a481817220 */ /* 0x000fe20000410000 */
[----:B------:R-:W3:Y:S01]  /*c7a0*/  LDSM.16.MT88.4 R16, [R214+0x10800] ;  /* 0x01080000d610783b */ /* 0x000ee20000004200 */
        /* <DEDUP_REMOVED lines=10> */
[----:B------:R-:W3:Y:S01]  /*c850*/  LDSM.16.MT88.4 R20, [R212+0x10800] ;  /* 0x01080000d414783b */ /* 0x000ee20000004200 */
        /* <DEDUP_REMOVED lines=15> */
[----:B------:R-:W-:-:S04]  /*c950*/  FADD.FTZ R2, R185, R2 ;  /* 0x00000002b9027221 */ /* 0x000fc80000010000 */
[----:B-----5:R-:W-:Y:S01]  /*c960*/  FADD.FTZ R3, R191, R2 ;  /* 0x00000002bf037221 */ /* 0x020fe20000010000 */
[----:B------:R-:W-:Y:S01]  /*c970*/  HMMA.16816.F32.BF16 R156, R4, R14, R156 ;  /* 0x0000000e049c723c */ /* 0x000fe2000004189c */
[----:B------:R-:W1:Y:S02]  /*c980*/  LDSM.16.MT88.4 R12, [R216+0x12800] ;  /* 0x01280000d80c783b */ /* 0x000e640000004200 */
[----:B------:R-:W-:-:S05]  /*c990*/  FADD.FTZ R3, R188, R3 ;  /* 0x00000003bc037221 */ /* 0x000fca0000010000 */
        /* <DEDUP_REMOVED lines=51> */
[C---:B------:R-:W-:Y:S01]  /*ccd0*/  F2FP.BF16.PACK_AB R7, R195.reuse, R184 ;  /* 0x000000b8c307723e */ /* 0x040fe200000010ff */
[----:B------:R-:W-:Y:S01]  /*cce0*/  FADD.FTZ R0, R195, R0 ;  /* 0x00000000c3007221 */ /* 0x000fe20000010000 */
[----:B------:R-:W-:Y:S01]  /*ccf0*/  MOV R3, R33 ;  /* 0x0000002100037202 */ /* 0x000fe20000000f00 */
[----:B------:R-:W-:-:S04]  /*cd00*/  FADD.FTZ R187, R187, R190 ;  /* 0x000000bebbbb7221 */ /* 0x000fc80000010000 */
[----:B------:R-:W-:Y:S01]  /*cd10*/  HMMA.16816.F32.BF16 R160, R4, R24, R160 ;  /* 0x0000001804a0723c */ /* 0x000fe200000418a0 */
[----:B------:R-:W-:-:S07]  /*cd20*/  FADD.FTZ R194, R194, R187 ;  /* 0x000000bbc2c27221 */ /* 0x000fce0000010000 */
        /* <DEDUP_REMOVED lines=9> */
[C---:B----4-:R-:W-:Y:S08]  /*cdc0*/  HMMA.16816.F32.BF16 R36, R4.reuse, R24, R36 ;  /* 0x000000180424723c */ /* 0x050ff00000041824 */
        /* <DEDUP_REMOVED lines=35> */
[----:B------:R-:W-:Y:S01]  /*d000*/  HMMA.16816.F32.BF16 R128, R4, R10, R128 ;  /* 0x0000000a0480723c */ /* 0x000fe20000041880 */
[----:B------:R-:W2:Y:S06]  /*d010*/  LDSM.16.MT88.4 R8, [R216+0x13800] ;  /* 0x01380000d808783b */ /* 0x000eac0000004200 */
        /* <DEDUP_REMOVED lines=12> */
[----:B------:R-:W-:-:S05]  /*d0e0*/  FADD.FTZ R245, R165, R168 ;  /* 0x000000a8a5f57221 */ /* 0x000fca0000010000 */
        /* <DEDUP_REMOVED lines=33> */
[C---:B------:R-:W-:Y:S08]  /*d300*/  HMMA.16816.F32.BF16 R88, R4.reuse, R22, R88 ;  /* 0x000000160458723c */ /* 0x040ff00000041858 */
[C---:B---3--:R-:W-:Y:S08]  /*d310*/  HMMA.16816.F32.BF16 R92, R4.reuse, R24, R92 ;  /* 0x00000018045c723c */ /* 0x048ff0000004185c */
[C---:B------:R-:W-:Y:S08]  /*d320*/  HMMA.16816.F32.BF16 R96, R4.reuse, R26, R96 ;  /* 0x0000001a0460723c */ /* 0x040ff00000041860 */
[C---:B-1----:R-:W-:Y:S08]  /*d330*/  HMMA.16816.F32.BF16 R108, R4.reuse, R12, R108 ;  /* 0x0000000c046c723c */ /* 0x042ff0000004186c */
[C---:B------:R-:W-:Y:S08]  /*d340*/  HMMA.16816.F32.BF16 R112, R4.reuse, R14, R112 ;  /* 0x0000000e0470723c */ /* 0x040ff00000041870 */
[C---:B--2---:R-:W-:Y:S08]  /*d350*/  HMMA.16816.F32.BF16 R116, R4.reuse, R8, R116 ;  /* 0x000000080474723c */ /* 0x044ff00000041874 */
[C---:B------:R-:W-:Y:S08]  /*d360*/  HMMA.16816.F32.BF16 R120, R4.reuse, R10, R120 ;  /* 0x0000000a0478723c */ /* 0x040ff00000041878 */
[C---:B----4-:R-:W-:Y:S08]  /*d370*/  HMMA.16816.F32.BF16 R124, R4.reuse, R16, R124 ;  /* 0x00000010047c723c */ /* 0x050ff0000004187c */
[----:B------:R-:W-:Y:S08]  /*d380*/  HMMA.16816.F32.BF16 R128, R4, R18, R128 ;  /* 0x000000120480723c */ /* 0x000ff00000041880 */
.L_x_1282:
        /* <DEDUP_REMOVED lines=23> */
[----:B------:R-:W-:Y:S01]  /*d500*/  IMAD.MOV.U32 R247, RZ, RZ, R193 ;  /* 0x000000fffff77224 */ /* 0x000fe200078e00c1 */
[----:B-1----:R-:W-:Y:S01]  /*d510*/  SHF.R.S32.HI R250, RZ, 0x1f, R9 ;  /* 0x0000001ffffa7819 */ /* 0x002fe20000011409 */
[----:B------:R-:W-:Y:S01]  /*d520*/  UIADD3 UR7, UR29, -0x1, URZ ;  /* 0xffffffff1d077890 */ /* 0x000fe2000fffe03f */
[----:B------:R-:W-:-:S02]  /*d530*/  LEA R243, P1, R7, c[0x0][0x168], 0x1 ;  /* 0x00005a0007f37a11 */ /* 0x000fc400078208ff */
[----:B------:R-:W-:Y:S02]  /*d540*/  LEA.HI R250, R250, R9, RZ, 0x3 ;  /* 0x00000009fafa7211 */ /* 0x000fe400078f18ff */
[----:B------:R-:W-:Y:S02]  /*d550*/  LEA.HI.X R240, R5, c[0x0][0x174], R240, 0x1, P0 ;  /* 0x00005d0005f07a11 */ /* 0x000fe400000f0cf0 */
[----:B------:R-:W-:Y:S02]  /*d560*/  SHF.R.S32.HI R250, RZ, 0x3, R250 ;  /* 0x00000003fffa7819 */ /* 0x000fe400000114fa */
[----:B------:R-:W-:Y:S02]  /*d570*/  LEA.HI.X R242, R7, c[0x0][0x16c], R242, 0x1, P1 ;  /* 0x00005b0007f27a11 */ /* 0x000fe400008f0cf2 */
[----:B------:R-:W-:Y:S02]  /*d580*/  SHF.R.S32.HI R251, RZ, 0x1f, R250 ;  /* 0x0000001ffffb7819 */ /* 0x000fe400000114fa */
[----:B------:R-:W-:-:S02]  /*d590*/  IADD3 R18, P2, R250, 0x10, RZ ;  /* 0x00000010fa127810 */ /* 0x000fc40007f5e0ff */
[C---:B------:R-:W-:Y:S02]  /*d5a0*/  IADD3 R14, P0, R250.reuse, 0x30, RZ ;  /* 0x00000030fa0e7810 */ /* 0x040fe40007f1e0ff */
[----:B------:R-:W-:Y:S01]  /*d5b0*/  IADD3 R16, P1, R250, 0x20, RZ ;  /* 0x00000020fa107810 */ /* 0x000fe20007f3e0ff */
[--C-:B------:R-:W-:Y:S01]  /*d5c0*/  IMAD.X R19, RZ, RZ, R251.reuse, P2 ;  /* 0x000000ffff137224 */ /* 0x100fe200010e06fb */
[----:B------:R-:W-:Y:S01]  /*d5d0*/  ISETP.GE.AND P2, PT, R223, c[0x0][0x220], PT ;  /* 0x00008800df007a0c */ /* 0x000fe20003f46270 */
[--C-:B------:R-:W-:Y:S02]  /*d5e0*/  IMAD.X R15, RZ, RZ, R251.reuse, P0 ;  /* 0x000000ffff0f7224 */ /* 0x100fe400000e06fb */
[----:B------:R-:W-:Y:S01]  /*d5f0*/  IMAD.X R17, RZ, RZ, R251, P1 ;  /* 0x000000ffff117224 */ /* 0x000fe200008e06fb */
[----:B------:R1:W-:Y:S04]  /*d600*/  STL.64 [R1+0x10], R18 ;  /* 0x0000101201007387 */ /* 0x0003e80000100a00 */
[----:B------:R1:W-:Y:S04]  /*d610*/  STL.64 [R1], R14 ;  /* 0x0000000e01007387 */ /* 0x0003e80000100a00 */
[----:B------:R1:W-:Y:S01]  /*d620*/  STL.64 [R1+0x8], R16 ;  /* 0x0000081001007387 */ /* 0x0003e20000100a00 */
[----:B------:R-:W-:Y:S05]  /*d630*/  BRA `(.L_x_1287) ;  /* 0x000006c000007947 */ /* 0x000fea0003800000 */
.L_x_1289:
        /* <DEDUP_REMOVED lines=108> */
.L_x_1287:
[----:B------:R-:W2:Y:S01]  /*dd00*/  LDL.64 R20, [R1+0x10] ;  /* 0x0000100001147983 */ /* 0x000ea20000100a00 */
        /* <DEDUP_REMOVED lines=9> */
[----:B-1----:R-:W-:Y:S01]  /*dda0*/  IMAD.WIDE.U32 R18, R244, UR9, R246 ;  /* 0x00000009f4127c25 */ /* 0x002fe2000f8e00f6 */
[----:B------:R-:W-:Y:S02]  /*ddb0*/  UISETP.GT.AND UP0, UPT, UR6, UR11, UPT ;  /* 0x0000000b0600728c */ /* 0x000fe4000bf04270 */
[----:B------:R-:W-:Y:S01]  /*ddc0*/  UIMAD UR4, UR5, UR9, UR4 ;  /* 0x00000009050472a4 */ /* 0x000fe2000f8e0204 */
[C---:B------:R-:W-:Y:S02]  /*ddd0*/  LEA R22, P0, R3.reuse, R250, 0x6 ;  /* 0x000000fa03167211 */ /* 0x040fe400078030ff */
[----:B------:R-:W-:Y:S02]  /*dde0*/  IADD3 R252, P1, R18, UR16, RZ ;  /* 0x0000001012fc7c10 */ /* 0x000fe4000ff3e0ff */
[----:B------:R-:W-:Y:S01]  /*ddf0*/  LEA.HI.X.SX32 R23, R3, R251, 0x6, P0 ;  /* 0x000000fb03177211 */ /* 0x000fe200000f36ff */
[----:B------:R-:W-:Y:S01]  /*de00*/  IMAD.WIDE.U32 R178, R22, c[0x0][0x1a0], RZ ;  /* 0x0000680016b27a25 */ /* 0x000fe200078e00ff */
[----:B------:R-:W-:Y:S01]  /*de10*/  IADD3 R17, R19, UR4, RZ ;  /* 0x0000000413117c10 */ /* 0x000fe2000fffe0ff */
[----:B------:R-:W-:Y:S01]  /*de20*/  UIADD3 UR4, UR8, -UR10, URZ ;  /* 0x8000000a08047290 */ /* 0x000fe2000fffe03f */
[----:B------:R-:W-:Y:S02]  /*de30*/  @!P5 LEA R34, P6, R18, c[0x0][0x170], 0x1 ;  /* 0x00005c001222da11 */ /* 0x000fe400078c08ff */
[----:B------:R-:W-:Y:S02]  /*de40*/  IADD3.X R244, R17, UR12, RZ, P1, !PT ;  /* 0x0000000c11f47c10 */ /* 0x000fe40008ffe4ff */
[C---:B------:R-:W-:Y:S02]  /*de50*/  @!P5 LEA R30, P1, R252.reuse, c[0x0][0x170], 0x1 ;  /* 0x00005c00fc1eda11 */ /* 0x040fe400078208ff */
[C---:B------:R-:W-:Y:S02]  /*de60*/  IADD3 R248, P0, R252.reuse, UR16, RZ ;  /* 0x00000010fcf87c10 */ /* 0x040fe4000ff1e0ff */
[----:B------:R-:W-:Y:S01]  /*de70*/  @!P5 LEA.HI.X R31, R252, c[0x0][0x174], R244, 0x1, P1 ;  /* 0x00005d00fc1fda11 */ /* 0x000fe200008f0cf4 */
[----:B---3--:R-:W3:Y:S01]  /*de80*/  LDL.64 R38, [R1+0x8] ;  /* 0x0000080001267983 */ /* 0x008ee20000100a00 */
[----:B------:R-:W-:Y:S01]  /*de90*/  IMAD R252, R23, c[0x0][0x1a0], RZ ;  /* 0x0000680017fc7a24 */ /* 0x000fe200078e02ff */
[----:B------:R-:W-:Y:S02]  /*dea0*/  @!P5 LEA.HI.X R35, R18, c[0x0][0x174], R17, 0x1, P6 ;  /* 0x00005d001223da11 */ /* 0x000fe400030f0c11 */
[----:B------:R-:W-:Y:S01]  /*deb0*/  IADD3.X R244, R244, UR12, RZ, P0, !PT ;  /* 0x0000000cf4f47c10 */ /* 0x000fe200087fe4ff */
[----:B------:R1:W-:Y:S01]  /*dec0*/  STL.64 [R1+0x18], R36 ;  /* 0x0000182401007387 */ /* 0x0003e20000100a00 */
[----:B------:R-:W-:Y:S01]  /*ded0*/  IMAD R252, R22, c[0x0][0x1a4], R252 ;  /* 0x0000690016fc7a24 */ /* 0x000fe200078e02fc */
[C---:B------:R-:W-:Y:S02]  /*dee0*/  @!P5 LEA R26, P0, R248.reuse, c[0x0][0x170], 0x1 ;  /* 0x00005c00f81ada11 */ /* 0x040fe400078008ff */
[C---:B------:R-:W-:Y:S01]  /*def0*/  @!P5 IADD3 R18, P1, R248.reuse, UR16, RZ ;  /* 0x00000010f812dc10 */ /* 0x040fe2000ff3e0ff */
[----:B------:R-:W-:Y:S01]  /*df00*/  @P5 STS.128 [R226+0x10000], RZ ;  /* 0x010000ffe2005388 */ /* 0x000fe20000000c00 */
[----:B------:R-:W-:Y:S02]  /*df10*/  @!P5 LEA.HI.X R27, R248, c[0x0][0x174], R244, 0x1, P0 ;  /* 0x00005d00f81bda11 */ /* 0x000fe400000f0cf4 */
[----:B------:R-:W-:Y:S02]  /*df20*/  LEA R194, P0, R178, R241, 0x1 ;  /* 0x000000f1b2c27211 */ /* 0x000fe400078008ff */
[----:B------:R-:W-:Y:S01]  /*df30*/  @!PT LDS RZ, [RZ] ;  /* 0x00000000fffff984 */ /* 0x000fe20000000800 */
[----:B------:R-:W-:Y:S01]  /*df40*/  @!PT LDS RZ, [RZ] ;  /* 0x00000000fffff984 */ /* 0x000fe20000000800 */
[----:B------:R-:W-:Y:S01]  /*df50*/  @!PT LDS RZ, [RZ] ;  /* 0x00000000fffff984 */ /* 0x000fe20000000800 */
[----:B------:R4:W-:Y:S01]  /*df60*/  @!P5 LDGSTS.E.BYPASS.LTC128B.128 [R226+0x10000], [R34.64] ;  /* 0x1000000022e2dfae */ /* 0x0009e2000b901d56 */
[----:B------:R-:W-:Y:S02]  /*df70*/  IADD3 R252, R179, R252, RZ ;  /* 0x000000fcb3fc7210 */ /* 0x000fe40007ffe0ff */
[----:B------:R-:W-:Y:S02]  /*df80*/  @!P5 IADD3.X R17, R244, UR12, RZ, P1, !PT ;  /* 0x0000000cf411dc10 */ /* 0x000fe40008ffe4ff */
[----:B------:R-:W-:Y:S01]  /*df90*/  @P4 STS.128 [R226+0x12000], RZ ;  /* 0x012000ffe2004388 */ /* 0x000fe20000000c00 */
        /* <DEDUP_REMOVED lines=8> */
[----:B-1----:R-:W2:Y:S05]  /*e020*/  LDL.64 R36, [R1] ;  /* 0x0000000001247983 */ /* 0x002eaa0000100a00 */
        /* <DEDUP_REMOVED lines=14> */
[----:B------:R-:W-:Y:S01]  /*e110*/  @P4 STS.128 [R226+0x12800], RZ ;  /* 0x012800ffe2004388 */ /* 0x000fe20000000c00 */
[C---:B--2---:R-:W-:Y:S02]  /*e120*/  LEA R190, P0, R3.reuse, R36, 0x6 ;  /* 0x0000002403be7211 */ /* 0x044fe400078030ff */
[C---:B------:R-:W-:Y:S02]  /*e130*/  LEA R18, P6, R3.reuse, R20, 0x6 ;  /* 0x0000001403127211 */ /* 0x040fe400078c30ff */
[C---:B---3--:R-:W-:Y:S02]  /*e140*/  LEA R174, P1, R3.reuse, R38, 0x6 ;  /* 0x0000002603ae7211 */ /* 0x048fe400078230ff */
[C---:B------:R-:W-:Y:S02]  /*e150*/  LEA.HI.X.SX32 R19, R3.reuse, R21, 0x6, P6 ;  /* 0x0000001503137211 */ /* 0x040fe400030f36ff */
[C---:B------:R-:W-:Y:S02]  /*e160*/  LEA.HI.X.SX32 R175, R3.reuse, R39, 0x6, P1 ;  /* 0x0000002703af7211 */ /* 0x040fe400008f36ff */
[----:B------:R-:W-:Y:S01]  /*e170*/  LEA.HI.X.SX32 R191, R3, R37, 0x6, P0 ;  /* 0x0000002503bf7211 */ /* 0x000fe200000f36ff */
[----:B------:R-:W-:Y:S02]  /*e180*/  IMAD R248, R19, c[0x0][0x1a0], RZ ;  /* 0x0000680013f87a24 */ /* 0x000fe400078e02ff */
[----:B------:R-:W-:Y:S02]  /*e190*/  IMAD R244, R175, c[0x0][0x1a0], RZ ;  /* 0x00006800aff47a24 */ /* 0x000fe400078e02ff */
[C---:B------:R-:W-:Y:S02]  /*e1a0*/  IMAD R248, R18.reuse, c[0x0][0x1a4], R248 ;  /* 0x0000690012f87a24 */ /* 0x040fe400078e02f8 */
[----:B------:R-:W-:Y:S04]  /*e1b0*/  IMAD.WIDE.U32 R18, R18, c[0x0][0x1a0], RZ ;  /* 0x0000680012127a25 */ /* 0x000fe800078e00ff */
[----:B------:R-:W-:Y:S01]  /*e1c0*/  IMAD.IADD R248, R19, 0x1, R248 ;  /* 0x0000000113f87824 */ /* 0x000fe200078e02f8 */
[-C--:B------:R-:W-:Y:S01]  /*e1d0*/  LEA R182, P6, R18, R241.reuse, 0x1 ;  /* 0x000000f112b67211 */ /* 0x080fe200078c08ff */
[C---:B------:R-:W-:Y:S02]  /*e1e0*/  IMAD R244, R174.reuse, c[0x0][0x1a4], R244 ;  /* 0x00006900aef47a24 */ /* 0x040fe400078e02f4 */
[----:B------:R-:W-:Y:S01]  /*e1f0*/  IMAD.WIDE.U32 R174, R174, c[0x0][0x1a0], RZ ;  /* 0x00006800aeae7a25 */ /* 0x000fe200078e00ff */
[----:B------:R-:W-:Y:S03]  /*e200*/  LEA.HI.X R183, R18, R240, R248, 0x1, P6 ;  /* 0x000000f012b77211 */ /* 0x000fe600030f0cf8 */
[----:B------:R-:W-:Y:S01]  /*e210*/  IMAD R3, R191, c[0x0][0x1a0], RZ ;  /* 0x00006800bf037a24 */ /* 0x000fe200078e02ff */
[----:B------:R-:W-:Y:S01]  /*e220*/  IADD3 R244, R175, R244, RZ ;  /* 0x000000f4aff47210 */ /* 0x000fe20007ffe0ff */
[----:B------:R-:W-:Y:S01]  /*e230*/  @!PT LDS RZ, [RZ] ;  /* 0x00000000fffff984 */ /* 0x000fe20000000800 */
[----:B------:R-:W-:Y:S01]  /*e240*/  @!PT LDS RZ, [RZ] ;  /* 0x00000000fffff984 */ /* 0x000fe20000000800 */
[----:B------:R-:W-:Y:S01]  /*e250*/  @!PT LDS RZ, [RZ] ;  /* 0x00000000fffff984 */ /* 0x000fe20000000800 */
[----:B------:R2:W-:Y:S01]  /*e260*/  @!P4 LDGSTS.E.BYPASS.LTC128B.128 [R226+0x12800], [R182.64+0x80] ;  /* 0x12800080b6e2cfae */ /* 0x0005e2000b901d56 */
[----:B------:R-:W-:Y:S01]  /*e270*/  LEA R178, P1, R174, R241, 0x1 ;  /* 0x000000f1aeb27211 */ /* 0x000fe200078208ff */
[C---:B------:R-:W-:Y:S02]  /*e280*/  IMAD R3, R190.reuse, c[0x0][0x1a4], R3 ;  /* 0x00006900be037a24 */ /* 0x040fe400078e0203 */
[----:B------:R-:W-:Y:S01]  /*e290*/  IMAD.WIDE.U32 R190, R190, c[0x0][0x1a0], RZ ;  /* 0x00006800bebe7a25 */ /* 0x000fe200078e00ff */
[----:B------:R-:W-:Y:S01]  /*e2a0*/  @P3 STS.128 [R226+0x14800], RZ ;  /* 0x014800ffe2003388 */ /* 0x000fe20000000c00 */
[-C--:B------:R-:W-:Y:S03]  /*e2b0*/  LEA.HI.X R179, R174, R240.reuse, R244, 0x1, P1 ;  /* 0x000000f0aeb37211 */ /* 0x080fe600008f0cf4 */
[----:B------:R-:W-:Y:S01]  /*e2c0*/  IADD3 R3, R191, R3, RZ ;  /* 0x00000003bf037210 */ /* 0x000fe20007ffe0ff */
[----:B------:R-:W-:Y:S01]  /*e2d0*/  @!PT LDS RZ, [RZ] ;  /* 0x00000000fffff984 */ /* 0x000fe20000000800 */
[----:B------:R-:W-:Y:S01]  /*e2e0*/  @!PT LDS RZ, [RZ] ;  /* 0x00000000fffff984 */ /* 0x000fe20000000800 */
[----:B------:R-:W-:Y:S01]  /*e2f0*/  @!PT LDS RZ, [RZ] ;  /* 0x00000000fffff984 */ /* 0x000fe20000000800 */
[----:B------:R2:W-:Y:S01]  /*e300*/  @!P3 LDGSTS.E.BYPASS.LTC128B.128 [R226+0x14800], [R182.64+0x100] ;  /* 0x14800100b6e2bfae */ /* 0x0005e2000b901d56 */
[C---:B------:R-:W-:Y:S04]  /*e310*/  LEA R16, P0, R190.reuse, R241, 0x1 ;  /* 0x000000f1be107211 */ /* 0x040fe800078008ff */
[----:B------:R-:W-:Y:S01]  /*e320*/  @P2 STS.128 [R226+0x16800], RZ ;  /* 0x016800ffe2002388 */ /* 0x000fe20000000c00 */
[----:B------:R-:W-:Y:S04]  /*e330*/  LEA.HI.X R17, R190, R240, R3, 0x1, P0 ;  /* 0x000000f0be117211 */ /* 0x000fe800000f0c03 */
        /* <DEDUP_REMOVED lines=45> */
[----:B------:R-:W3:Y:S05]  /*e610*/  LDSM.16.M88.4 R168, [R221+0x8000] ;  /* 0x00800000dda8783b */ /* 0x000eea0000000200 */
[----:B------:R-:W4:Y:S05]  /*e620*/  LDSM.16.M88.4 R172, [R221+0x8800] ;  /* 0x00880000ddac783b */ /* 0x000f2a0000000200 */
[----:B-1----:R-:W1:Y:S05]  /*e630*/  LDSM.16.M88.4 R176, [R221+0x9000] ;  /* 0x00900000ddb0783b */ /* 0x002e6a0000000200 */
[----:B------:R-:W0:Y:S05]  /*e640*/  LDGDEPBAR ;  /* 0x00000000000079af */ /* 0x000e2a0000000000 */
[----:B--2---:R-:W2:Y:S05]  /*e650*/  LDSM.16.M88.4 R180, [R221+0x9800] ;  /* 0x00980000ddb4783b */ /* 0x004eaa0000000200 */
[----:B------:R-:W-:Y:S05]  /*e660*/  LDSM.16.M88.4 R184, [R220] ;  /* 0x00000000dcb8783b */ /* 0x000fea0000000200 */
[----:B------:R-:W1:Y:S05]  /*e670*/  LDSM.16.M88.4 R188, [R219] ;  /* 0x00000000dbbc783b */ /* 0x000e6a0000000200 */
[----:B------:R-:W2:Y:S01]  /*e680*/  LDSM.16.M88.4 R192, [R211] ;  /* 0x00000000d3c0783b */ /* 0x000ea20000000200 */
[C---:B---3--:R-:W-:Y:S08]  /*e690*/  HMMA.16816.F32.BF16 R4, R164.reuse, R168, RZ ;  /* 0x000000a8a404723c */ /* 0x048ff000000418ff */
[C---:B------:R-:W-:Y:S01]  /*e6a0*/  HMMA.16816.F32.BF16 R8, R164.reuse, R170, RZ ;  /* 0x000000aaa408723c */ /* 0x040fe200000418ff */
[----:B------:R-:W3:Y:S07]  /*e6b0*/  LDSM.16.M88.4 R168, [R210] ;  /* 0x00000000d2a8783b */ /* 0x000eee0000000200 */
[C---:B----4-:R-:W-:Y:S07]  /*e6c0*/  HMMA.16816.F32.BF16 R12, R164.reuse, R172, RZ ;  /* 0x000000aca40c723c */ /* 0x050fee00000418ff */
[----:B------:R-:W-:Y:S01]  /*e6d0*/  MOV R173, R21 ;  /* 0x0000001500ad7202 */ /* 0x000fe20000000f00 */
[C---:B------:R-:W-:Y:S01]  /*e6e0*/  HMMA.16816.F32.BF16 R16, R164.reuse, R174, RZ ;  /* 0x000000aea410723c */ /* 0x040fe200000418ff */
[----:B------:R-:W-:Y:S07]  /*e6f0*/  IMAD.MOV.U32 R172, RZ, RZ, R20 ;  /* 0x000000ffffac7224 */ /* 0x000fee00078e0014 */
[C---:B-1----:R-:W-:Y:S08]  /*e700*/  HMMA.16816.F32.BF16 R20, R164.reuse, R176, RZ ;  /* 0x000000b0a414723c */ /* 0x042ff000000418ff */
[C---:B------:R-:W-:Y:S01]  /*e710*/  HMMA.16816.F32.BF16 R24, R164.reuse, R178, RZ ;  /* 0x000000b2a418723c */ /* 0x040fe200000418ff */
[----:B------:R-:W-:Y:S07]  /*e720*/  LDSM.16.M88.4 R176, [R215+0x8000] ;  /* 0x00800000d7b0783b */ /* 0x000fee0000000200 */
[C---:B--2---:R-:W-:Y:S08]  /*e730*/  HMMA.16816.F32.BF16 R28, R164.reuse, R180, RZ ;  /* 0x000000b4a41c723c */ /* 0x044ff000000418ff */
[----:B------:R-:W-:Y:S01]  /*e740*/  HMMA.16816.F32.BF16 R32, R164, R182, RZ ;  /* 0x000000b6a420723c */ /* 0x000fe200000418ff */
[----:B------:R-:W1:Y:S05]  /*e750*/  LDSM.16.M88.4 R164, [R209] ;  /* 0x00000000d1a4783b */ /* 0x000e6a0000000200 */
[----:B------:R-:W-:Y:S02]  /*e760*/  LDSM.16.M88.4 R180, [R215+0x8800] ;  /* 0x00880000d7b4783b */ /* 0x000fe40000000200 */
[C---:B------:R-:W-:Y:S08]  /*e770*/  HMMA.16816.F32.BF16 R4, R184.reuse, R188, R4 ;  /* 0x000000bcb804723c */ /* 0x040ff00000041804 */
[C---:B------:R-:W-:Y:S01]  /*e780*/  HMMA.16816.F32.BF16 R8, R184.reuse, R190, R8 ;  /* 0x000000beb808723c */ /* 0x040fe20000041808 */
[----:B------:R-:W-:Y:S07]  /*e790*/  LDSM.16.M88.4 R188, [R215+0x9000] ;  /* 0x00900000d7bc783b */ /* 0x000fee0000000200 */
[C---:B------:R-:W-:Y:S07]  /*e7a0*/  HMMA.16816.F32.BF16 R12, R184.reuse, R192, R12 ;  /* 0x000000c0b80c723c */ /* 0x040fee000004180c */
[----:B------:R-:W-:Y:S01]  /*e7b0*/  MOV R192, R172 ;  /* 0x000000ac00c07202 */ /* 0x000fe20000000f00 */
[C---:B------:R-:W-:Y:S04]  /*e7c0*/  HMMA.16816.F32.BF16 R16, R184.reuse, R194, R16 ;  /* 0x000000c2b810723c */ /* 0x040fe80000041810 */
[----:B------:R-:W-:Y:S02]  /*e7d0*/  IMAD.MOV.U32 R193, RZ, RZ, R173 ;  /* 0x000000ffffc17224 */ /* 0x000fe400078e00ad */
[----:B------:R-:W2:Y:S02]  /*e7e0*/  LDSM.16.M88.4 R172, [R218] ;  /* 0x00000000daac783b */ /* 0x000ea40000000200 */
[C---:B---3--:R-:W-:Y:S08]  /*e7f0*/  HMMA.16816.F32.BF16 R20, R184.reuse, R168, R20 ;  /* 0x000000a8b814723c */ /* 0x048ff00000041814 */
[C---:B------:R-:W-:Y:S01]  /*e800*/  HMMA.16816.F32.BF16 R24, R184.reuse, R170, R24 ;  /* 0x000000aab818723c */ /* 0x040fe20000041818 */
[----:B------:R-:W3:Y:S07]  /*e810*/  LDSM.16.M88.4 R168, [R215+0x9800] ;  /* 0x00980000d7a8783b */ /* 0x000eee0000000200 */
[C---:B-1----:R-:W-:Y:S08]  /*e820*/  HMMA.16816.F32.BF16 R28, R184.reuse, R164, R28 ;  /* 0x000000a4b81c723c */ /* 0x042ff0000004181c */
[----:B------:R-:W-:Y:S01]  /*e830*/  HMMA.16816.F32.BF16 R32, R184, R166, R32 ;  /* 0x000000a6b820723c */ /* 0x000fe20000041820 */
[----:B------:R-:W-:Y:S05]  /*e840*/  LDSM.16.M88.4 R164, [R217] ;  /* 0x00000000d9a4783b */ /* 0x000fea0000000200 */
[----:B------:R-:W-:Y:S02]  /*e850*/  LDSM.16.M88.4 R184, [R208+0x1000] ;  /* 0x00100000d0b8783b */ /* 0x000fe40000000200 */
[C---:B--2---:R-:W-:Y:S08]  /*e860*/  HMMA.16816.F32.BF16 R4, R172.reuse, R176, R4 ;  /* 0x000000b0ac04723c */ /* 0x044ff00000041804 */
[C---:B------:R-:W-:Y:S01]  /*e870*/  HMMA.16816.F32.BF16 R8, R172.reuse, R178, R8 ;  /* 0x000000b2ac08723c */ /* 0x040fe20000041808 */
[----:B------:R-:W1:Y:S07]  /*e880*/  LDSM.16.M88.4 R176, [R208] ;  /* 0x00000000d0b0783b */ /* 0x000e6e0000000200 */
[C---:B------:R-:W-:Y:S08]  /*e890*/  HMMA.16816.F32.BF16 R12, R172.reuse, R180, R12 ;  /* 0x000000b4ac0c723c */ /* 0x040ff0000004180c */
[C---:B------:R-:W-:Y:S01]  /*e8a0*/  HMMA.16816.F32.BF16 R16, R172.reuse, R182, R16 ;  /* 0x000000b6ac10723c */ /* 0x040fe20000041810 */
[----:B------:R-:W2:Y:S07]  /*e8b0*/  LDSM.16.M88.4 R180, [R208+0x800] ;  /* 0x00080000d0b4783b */ /* 0x000eae0000000200 */
[C---:B------:R-:W-:Y:S08]  /*e8c0*/  HMMA.16816.F32.BF16 R20, R172.reuse, R188, R20 ;  /* 0x000000bcac14723c */ /* 0x040ff00000041814 */
[C---:B------:R-:W-:Y:S01]  /*e8d0*/  HMMA.16816.F32.BF16 R24, R172.reuse, R190, R24 ;  /* 0x000000beac18723c */ /* 0x040fe20000041818 */
[----:B------:R-:W4:Y:S07]  /*e8e0*/  LDSM.16.M88.4 R188, [R208+0x1800] ;  /* 0x00180000d0bc783b */ /* 0x000f2e0000000200 */
[C---:B---3--:R-:W-:Y:S08]  /*e8f0*/  HMMA.16816.F32.BF16 R28, R172.reuse, R168, R28 ;  /* 0x000000a8ac1c723c */ /* 0x048ff0000004181c */
[----:B------:R-:W-:Y:S01]  /*e900*/  HMMA.16816.F32.BF16 R32, R172, R170, R32 ;  /* 0x000000aaac20723c */ /* 0x000fe20000041820 */
[----:B------:R-:W-:Y:S05]  /*e910*/  LDSM.16.M88.4 R168, [R222+0x2000] ;  /* 0x00200000dea8783b */ /* 0x000fea0000000200 */
[----:B------:R-:W3:Y:S02]  /*e920*/  LDSM.16.M88.4 R172, [R221+0xa000] ;  /* 0x00a00000ddac783b */ /* 0x000ee40000000200 */
[C---:B-1----:R-:W-:Y:S08]  /*e930*/  HMMA.16816.F32.BF16 R4, R164.reuse, R176, R4 ;  /* 0x000000b0a404723c */ /* 0x042ff00000041804 */
        /* <DEDUP_REMOVED lines=8> */
[C---:B----4-:R-:W-:Y:S08]  /*e9c0*/  HMMA.16816.F32.BF16 R28, R164.reuse, R188, R28 ;  /* 0x000000bca41c723c */ /* 0x050ff0000004181c */
[----:B------:R-:W-:Y:S01]  /*e9d0*/  HMMA.16816.F32.BF16 R32, R164, R190, R32 ;  /* 0x000000bea420723c */ /* 0x000fe20000041820 */
[----:B------:R-:W4:Y:S05]  /*e9e0*/  LDSM.16.M88.4 R164, [R221+0xb800] ;  /* 0x00b80000dda4783b */ /* 0x000f2a0000000200 */
[----:B------:R-:W4:Y:S02]  /*e9f0*/  LDSM.16.M88.4 R188, [R207] ;  /* 0x00000000cfbc783b */ /* 0x000f240000000200 */
[C---:B---3--:R-:W-:Y:S08]  /*ea00*/  HMMA.16816.F32.BF16 R4, R168.reuse, R172, R4 ;  /* 0x000000aca804723c */ /* 0x048ff00000041804 */
[C---:B------:R-:W-:Y:S01]  /*ea10*/  HMMA.16816.F32.BF16 R8, R168.reuse, R174, R8 ;  /* 0x000000aea808723c */ /* 0x040fe20000041808 */
[----:B------:R-:W3:Y:S07]  /*ea20*/  LDSM.16.M88.4 R172, [R206] ;  /* 0x00000000ceac783b */ /* 0x000eee0000000200 */
[C---:B-1----:R-:W-:Y:S08]  /*ea30*/  HMMA.16816.F32.BF16 R12, R168.reuse, R176, R12 ;  /* 0x000000b0a80c723c */ /* 0x042ff0000004180c */
[C---:B------:R-:W-:Y:S01]  /*ea40*/  HMMA.16816.F32.BF16 R16, R168.reuse, R178, R16 ;  /* 0x000000b2a810723c */ /* 0x040fe20000041810 */
[----:B------:R-:W-:Y:S07]  /*ea50*/  LDSM.16.M88.4 R176, [R218+0x2000] ;  /* 0x00200000dab0783b */ /* 0x000fee0000000200 */
[C---:B--2---:R-:W-:Y:S08]  /*ea60*/  HMMA.16816.F32.BF16 R20, R168.reuse, R180, R20 ;  /* 0x000000b4a814723c */ /* 0x044ff00000041814 */
[C---:B------:R-:W-:Y:S01]  /*ea70*/  HMMA.16816.F32.BF16 R24, R168.reuse, R182, R24 ;  /* 0x000000b6a818723c */ /* 0x040fe20000041818 */
[----:B------:R-:W-:Y:S07]  /*ea80*/  LDSM.16.M88.4 R180, [R215+0xa000] ;  /* 0x00a00000d7b4783b */ /* 0x000fee0000000200 */
[C---:B----4-:R-:W-:Y:S08]  /*ea90*/  HMMA.16816.F32.BF16 R28, R168.reuse, R164, R28 ;  /* 0x000000a4a81c723c */ /* 0x050ff0000004181c */
[----:B------:R-:W-:Y:S01]  /*eaa0*/  HMMA.16816.F32.BF16 R32, R168, R166, R32 ;  /* 0x000000a6a820723c */ /* 0x000fe20000041820 */
[----:B------:R-:W1:Y:S05]  /*eab0*/  LDSM.16.M88.4 R164, [R205] ;  /* 0x00000000cda4783b */ /* 0x000e6a0000000200 */
[----:B------:R-:W2:Y:S02]  /*eac0*/  LDSM.16.M88.4 R168, [R204] ;  /* 0x00000000cca8783b */ /* 0x000ea40000000200 */
[C---:B------:R-:W-:Y:S08]  /*ead0*/  HMMA.16816.F32.BF16 R4, R184.reuse, R188, R4 ;  /* 0x000000bcb804723c */ /* 0x040ff00000041804 */
        /* <DEDUP_REMOVED lines=10> */
[----:B------:R-:W-:Y:S05]  /*eb80*/  LDSM.16.M88.4 R168, [R217+0x2000] ;  /* 0x00200000d9a8783b */ /* 0x000fea0000000200 */
[----:B------:R-:W-:Y:S02]  /*eb90*/  LDSM.16.M88.4 R184, [R208+0x2800] ;  /* 0x00280000d0b8783b */ /* 0x000fe40000000200 */
[C---:B------:R-:W-:Y:S08]  /*eba0*/  HMMA.16816.F32.BF16 R4, R176.reuse, R180, R4 ;  /* 0x000000b4b004723c */ /* 0x040ff00000041804 */
[C---:B------:R-:W-:Y:S01]  /*ebb0*/  HMMA.16816.F32.BF16 R8, R176.reuse, R182, R8 ;  /* 0x000000b6b008723c */ /* 0x040fe20000041808 */
[----:B------:R-:W2:Y:S07]  /*ebc0*/  LDSM.16.M88.4 R180, [R208+0x2000] ;  /* 0x00200000d0b4783b */ /* 0x000eae0000000200 */
[C---:B----4-:R-:W-:Y:S08]  /*ebd0*/  HMMA.16816.F32.BF16 R12, R176.reuse, R188, R12 ;  /* 0x000000bcb00c723c */ /* 0x050ff0000004180c */
[C---:B------:R-:W-:Y:S01]  /*ebe0*/  HMMA.16816.F32.BF16 R16, R176.reuse, R190, R16 ;  /* 0x000000beb010723c */ /* 0x040fe20000041810 */
[----:B------:R-:W4:Y:S07]  /*ebf0*/  LDSM.16.M88.4 R188, [R208+0x3000] ;  /* 0x00300000d0bc783b */ /* 0x000f2e0000000200 */
[C---:B---3--:R-:W-:Y:S08]  /*ec00*/  HMMA.16816.F32.BF16 R20, R176.reuse, R172, R20 ;  /* 0x000000acb014723c */ /* 0x048ff00000041814 */
[C---:B------:R-:W-:Y:S01]  /*ec10*/  HMMA.16816.F32.BF16 R24, R176.reuse, R174, R24 ;  /* 0x000000aeb018723c */ /* 0x040fe20000041818 */
[----:B------:R-:W3:Y:S07]  /*ec20*/  LDSM.16.M88.4 R172, [R208+0x3800] ;  /* 0x00380000d0ac783b */ /* 0x000eee0000000200 */
[C---:B-1----:R-:W-:Y:S08]  /*ec30*/  HMMA.16816.F32.BF16 R28, R176.reuse, R164, R28 ;  /* 0x000000a4b01c723c */ /* 0x042ff0000004181c */
[----:B------:R-:W-:Y:S01]  /*ec40*/  HMMA.16816.F32.BF16 R32, R176, R166, R32 ;  /* 0x000000a6b020723c */ /* 0x000fe20000041820 */
[----:B------:R-:W-:Y:S05]  /*ec50*/  LDSM.16.M88.4 R164, [R222+0x4000] ;  /* 0x00400000dea4783b */ /* 0x000fea0000000200 */
[----:B------:R-:W1:Y:S02]  /*ec60*/  LDSM.16.M88.4 R176, [R221+0xc000] ;  /* 0x00c00000ddb0783b */ /* 0x000e640000000200 */
[C---:B--2---:R-:W-:Y:S08]  /*ec70*/  HMMA.16816.F32.BF16 R4, R168.reuse, R180, R4 ;  /* 0x000000b4a804723c */ /* 0x044ff00000041804 */
[C---:B------:R-:W-:Y:S01]  /*ec80*/  HMMA.16816.F32.BF16 R8, R168.reuse, R182, R8 ;  /* 0x000000b6a808723c */ /* 0x040fe20000041808 */
[----:B------:R-:W2:Y:S07]  /*ec90*/  LDSM.16.M88.4 R180, [R221+0xc800] ;  /* 0x00c80000ddb4783b */ /* 0x000eae0000000200 */
[C---:B------:R-:W-:Y:S08]  /*eca0*/  HMMA.16816.F32.BF16 R12, R168.reuse, R184, R12 ;  /* 0x000000b8a80c723c */ /* 0x040ff0000004180c */
[C---:B------:R-:W-:Y:S01]  /*ecb0*/  HMMA.16816.F32.BF16 R16, R168.reuse, R186, R16 ;  /* 0x000000baa810723c */ /* 0x040fe20000041810 */
[----:B------:R-:W2:Y:S07]  /*ecc0*/  LDSM.16.M88.4 R184, [R221+0xd000] ;  /* 0x00d00000ddb8783b */ /* 0x000eae0000000200 */
[C---:B----4-:R-:W-:Y:S08]  /*ecd0*/  HMMA.16816.F32.BF16 R20, R168.reuse, R188, R20 ;  /* 0x000000bca814723c */ /* 0x050ff00000041814 */
[C---:B------:R-:W-:Y:S01]  /*ece0*/  HMMA.16816.F32.BF16 R24, R168.reuse, R190, R24 ;  /* 0x000000bea818723c */ /* 0x040fe20000041818 */
[----:B------:R-:W4:Y:S07]  /*ecf0*/  LDSM.16.M88.4 R188, [R221+0xd800] ;  /* 0x00d80000ddbc783b */ /* 0x000f2e0000000200 */
[C---:B---3--:R-:W-:Y:S08]  /*ed00*/  HMMA.16816.F32.BF16 R28, R168.reuse, R172, R28 ;  /* 0x000000aca81c723c */ /* 0x048ff0000004181c */
[----:B------:R-:W-:Y:S01]  /*ed10*/  HMMA.16816.F32.BF16 R32, R168, R174, R32 ;  /* 0x000000aea820723c */ /* 0x000fe20000041820 */
[----:B------:R-:W-:Y:S05]  /*ed20*/  LDSM.16.M88.4 R168, [R220+0x4000] ;  /* 0x00400000dca8783b */ /* 0x000fea0000000200 */
[----:B------:R-:W3:Y:S02]  /*ed30*/  LDSM.16.M88.4 R172, [R203] ;  /* 0x00000000cbac783b */ /* 0x000ee40000000200 */
        /* <DEDUP_REMOVED lines=9> */
[C---:B----4-:R-:W-:Y:S08]  /*edd0*/  HMMA.16816.F32.BF16 R28, R164.reuse, R188, R28 ;  /* 0x000000bca41c723c */ /* 0x050ff0000004181c */
[----:B------:R-:W-:Y:S01]  /*ede0*/  HMMA.16816.F32.BF16 R32, R164, R190, R32 ;  /* 0x000000bea420723c */ /* 0x000fe20000041820 */
[----:B------:R-:W4:Y:S05]  /*edf0*/  LDSM.16.M88.4 R164, [R200] ;  /* 0x00000000c8a4783b */ /* 0x000f2a0000000200 */
[----:B------:R-:W4:Y:S02]  /*ee00*/  LDSM.16.M88.4 R188, [R215+0xc000] ;  /* 0x00c00000d7bc783b */ /* 0x000f240000000200 */
[C---:B---3--:R-:W-:Y:S08]  /*ee10*/  HMMA.16816.F32.BF16 R4, R168.reuse, R172, R4 ;  /* 0x000000aca804723c */ /* 0x048ff00000041804 */
[C---:B------:R-:W-:Y:S01]  /*ee20*/  HMMA.16816.F32.BF16 R8, R168.reuse, R174, R8 ;  /* 0x000000aea808723c */ /* 0x040fe20000041808 */
[----:B------:R-:W3:Y:S07]  /*ee30*/  LDSM.16.M88.4 R172, [R215+0xc800] ;  /* 0x00c80000d7ac783b */ /* 0x000eee0000000200 */
        /* <DEDUP_REMOVED lines=8> */
[----:B------:R-:W1:Y:S05]  /*eec0*/  LDSM.16.M88.4 R164, [R215+0xd000] ;  /* 0x00d00000d7a4783b */ /* 0x000e6a0000000200 */
[----:B------:R-:W2:Y:S02]  /*eed0*/  LDSM.16.M88.4 R168, [R215+0xd800] ;  /* 0x00d80000d7a8783b */ /* 0x000ea40000000200 */
        /* <DEDUP_REMOVED lines=25> */
[----:B------:R-:W1:Y:S02]  /*f070*/  LDSM.16.M88.4 R176, [R199] ;  /* 0x00000000c7b0783b */ /* 0x000e640000000200 */
[C---:B--2---:R-:W-:Y:S08]  /*f080*/  HMMA.16816.F32.BF16 R4, R168.reuse, R180, R4 ;  /* 0x000000b4a804723c */ /* 0x044ff00000041804 */
[C---:B------:R-:W-:Y:S01]  /*f090*/  HMMA.16816.F32.BF16 R8, R168.reuse, R182, R8 ;  /* 0x000000b6a808723c */ /* 0x040fe20000041808 */
[----:B------:R-:W2:Y:S07]  /*f0a0*/  LDSM.16.M88.4 R180, [R198] ;  /* 0x00000000c6b4783b */ /* 0x000eae0000000200 */
        /* <DEDUP_REMOVED lines=22> */
[----:B------:R-:W4:Y:S02]  /*f210*/  LDSM.16.M88.4 R188, [R208+0x6000] ;  /* 0x00600000d0bc783b */ /* 0x000f240000000200 */
[C---:B---3--:R-:W-:Y:S08]  /*f220*/  HMMA.16816.F32.BF16 R4, R168.reuse, R172, R4 ;  /* 0x000000aca804723c */ /* 0x048ff00000041804 */
[C---:B------:R-:W-:Y:S08]  /*f230*/  HMMA.16816.F32.BF16 R8, R168.reuse, R174, R8 ;  /* 0x000000aea808723c */ /* 0x040ff00000041808 */
[C---:B-1----:R-:W-:Y:S08]  /*f240*/  HMMA.16816.F32.BF16 R12, R168.reuse, R176, R12 ;  /* 0x000000b0a80c723c */ /* 0x042ff0000004180c */
[C---:B------:R-:W-:Y:S08]  /*f250*/  HMMA.16816.F32.BF16 R16, R168.reuse, R178, R16 ;  /* 0x000000b2a810723c */ /* 0x040ff00000041810 */
[C---:B--2---:R-:W-:Y:S08]  /*f260*/  HMMA.16816.F32.BF16 R20, R168.reuse, R180, R20 ;  /* 0x000000b4a814723c */ /* 0x044ff00000041814 */
[C---:B------:R-:W-:Y:S08]  /*f270*/  HMMA.16816.F32.BF16 R24, R168.reuse, R182, R24 ;  /* 0x000000b6a818723c */ /* 0x040ff00000041818 */
[C---:B----4-:R-:W-:Y:S08]  /*f280*/  HMMA.16816.F32.BF16 R28, R168.reuse, R164, R28 ;  /* 0x000000a4a81c723c */ /* 0x050ff0000004181c */
[----:B------:R-:W-:Y:S01]  /*f290*/  HMMA.16816.F32.BF16 R32, R168, R166, R32 ;  /* 0x000000a6a820723c */ /* 0x000fe20000041820 */
[----:B------:R-:W1:Y:S05]  /*f2a0*/  LDSM.16.M88.4 R164, [R208+0x6800] ;  /* 0x00680000d0a4783b */ /* 0x000e6a0000000200 */
[----:B------:R-:W2:Y:S02]  /*f2b0*/  LDSM.16.M88.4 R168, [R208+0x7000] ;  /* 0x00700000d0a8783b */ /* 0x000ea40000000200 */
[C---:B------:R-:W-:Y:S07]  /*f2c0*/  HMMA.16816.F32.BF16 R4, R184.reuse, R188, R4 ;  /* 0x000000bcb804723c */ /* 0x040fee0000041804 */
[----:B------:R-:W-:Y:S01]  /*f2d0*/  MOV R189, UR4 ;  /* 0x0000000400bd7c02 */ /* 0x000fe20008000f00 */
[C---:B------:R-:W-:Y:S11]  /*f2e0*/  HMMA.16816.F32.BF16 R8, R184.reuse, R190, R8 ;  /* 0x000000beb808723c */ /* 0x040ff60000041808 */
[----:B------:R-:W-:Y:S05]  /*f2f0*/  @!UPT UIADD3 URZ, URZ, URZ, URZ ;  /* 0x0000003f3f3ff290 */ /* 0x000fea000fffe03f */
[----:B------:R-:W-:Y:S02]  /*f300*/  FMUL.FTZ R252, R6, c[0x0][0x2ec] ;  /* 0x0000bb0006fc7a20 */ /* 0x000fe40000410000 */
[----:B------:R-:W-:Y:S01]  /*f310*/  FMUL.FTZ R3, R4, c[0x0][0x2ec] ;  /* 0x0000bb0004037a20 */ /* 0x000fe20000410000 */
[----:B------:R-:W-:Y:S01]  /*f320*/  MOV R4, R192 ;  /* 0x000000c000047202 */ /* 0x000fe20000000f00 */
[----:B------:R-:W-:Y:S01]  /*f330*/  FMUL.FTZ R248, R5, c[0x0][0x2ec] ;  /* 0x0000bb0005f87a20 */ /* 0x000fe20000410000 */
[----:B------:R-:W-:Y:S01]  /*f340*/  MOV R5, R193 ;  /* 0x000000c100057202 */ /* 0x000fe20000000f00 */
[----:B------:R-:W3:Y:S01]  /*f350*/  MUFU.TANH R252, R252 ;  /* 0x000000fc00fc7308 */ /* 0x000ee20000002400 */
[----:B------:R-:W-:Y:S01]  /*f360*/  FMUL.FTZ R244, R7, c[0x0][0x2ec] ;  /* 0x0000bb0007f47a20 */ /* 0x000fe20000410000 */
[C---:B-1----:R-:W-:Y:S03]  /*f370*/  HMMA.16816.F32.BF16 R12, R184.reuse, R164, R12 ;  /* 0x000000a4b80c723c */ /* 0x042fe6000004180c */
[----:B------:R-:W-:Y:S01]  /*f380*/  FMUL.FTZ R173, R10, c[0x0][0x2ec] ;  /* 0x0000bb000aad7a20 */ /* 0x000fe20000410000 */
[----:B------:R-:W-:Y:S01]  /*f390*/  LEA R10, P1, R189, R38, 0x6 ;  /* 0x00000026bd0a7211 */ /* 0x000fe200078230ff */
[----:B------:R-:W-:Y:S03]  /*f3a0*/  FMUL.FTZ R195, R11, c[0x0][0x2ec] ;  /* 0x0000bb000bc37a20 */ /* 0x000fe60000410000 */
[----:B------:R-:W1:Y:S01]  /*f3b0*/  MUFU.TANH R3, R3 ;  /* 0x0000000300037308 */ /* 0x000e620000002400 */
[C---:B------:R-:W-:Y:S01]  /*f3c0*/  HMMA.16816.F32.BF16 R16, R184.reuse, R166, R16 ;  /* 0x000000a6b810723c */ /* 0x040fe20000041810 */
[----:B------:R-:W4:Y:S01]  /*f3d0*/  LDSM.16.M88.4 R164, [R208+0x7800] ;  /* 0x00780000d0a4783b */ /* 0x000f220000000200 */
[----:B------:R-:W-:Y:S04]  /*f3e0*/  DEPBAR.LE SB0, 0x0 ;  /* 0x000080000000791a */ /* 0x000fe80000000000 */
[----:B------:R-:W-:Y:S01]  /*f3f0*/  LEA.HI.X.SX32 R11, R189, R39, 0x6, P1 ;  /* 0x00000027bd0b7211 */ /* 0x000fe200008f36ff */
[----:B------:R-:W-:Y:S01]  /*f400*/  FMUL.FTZ R194, R8, c[0x0][0x2ec] ;  /* 0x0000bb0008c27a20 */ /* 0x000fe20000410000 */
[C---:B--2---:R-:W-:Y:S01]  /*f410*/  HMMA.16816.F32.BF16 R20, R184.reuse, R168, R20 ;  /* 0x000000a8b814723c */ /* 0x044fe20000041814 */
[----:B------:R-:W2:Y:S01]  /*f420*/  MUFU.TANH R248, R248 ;  /* 0x000000f800f87308 */ /* 0x000ea20000002400 */
[----:B------:R1:W5:Y:S03]  /*f430*/  LDL.LU.64 R38, [R1+0x20] ;  /* 0x0000200001267983 */ /* 0x0003660000300a00 */
[----:B------:R-:W-:Y:S02]  /*f440*/  FMUL.FTZ R174, R9, c[0x0][0x2ec] ;  /* 0x0000bb0009ae7a20 */ /* 0x000fe40000410000 */
[----:B------:R-:W-:Y:S01]  /*f450*/  FMUL.FTZ R177, R14, c[0x0][0x2ec] ;  /* 0x0000bb000eb17a20 */ /* 0x000fe20000410000 */
[C---:B------:R-:W-:Y:S03]  /*f460*/  HMMA.16816.F32.BF16 R24, R184.reuse, R170, R24 ;  /* 0x000000aab818723c */ /* 0x040fe60000041818 */
[----:B------:R-:W1:Y:S01]  /*f470*/  MUFU.TANH R244, R244 ;  /* 0x000000f400f47308 */ /* 0x000e620000002400 */
[----:B------:R-:W-:Y:S01]  /*f480*/  BAR.SYNC.DEFER_BLOCKING 0x0 ;  /* 0x0000000000007b1d */ /* 0x000fe20000010000 */
[----:B------:R-:W-:Y:S01]  /*f490*/  LEA R14, P6, R189, R4, 0x6 ;  /* 0x00000004bd0e7211 */ /* 0x000fe200078c30ff */
[----:B------:R-:W-:Y:S01]  /*f4a0*/  FMUL.FTZ R175, R15, c[0x0][0x2ec] ;  /* 0x0000bb000faf7a20 */ /* 0x000fe20000410000 */
[C---:B------:R-:W-:Y:S01]  /*f4b0*/  LEA R170, P0, R189.reuse, R250, 0x6 ;  /* 0x000000fabdaa7211 */ /* 0x040fe200078030ff */
[----:B------:R-:W-:Y:S01]  /*f4c0*/  FMUL.FTZ R179, R12, c[0x0][0x2ec] ;  /* 0x0000bb000cb37a20 */ /* 0x000fe20000410000 */
[C---:B------:R-:W-:Y:S04]  /*f4d0*/  LEA.HI.X.SX32 R15, R189.reuse, R5, 0x6, P6 ;  /* 0x00000005bd0f7211 */ /* 0x040fe800030f36ff */
[----:B------:R-:W1:Y:S01]  /*f4e0*/  MUFU.TANH R194, R194 ;  /* 0x000000c200c27308 */ /* 0x000e620000002400 */
[----:B------:R-:W-:Y:S01]  /*f4f0*/  LEA.HI.X.SX32 R171, R189, R251, 0x6, P0 ;  /* 0x000000fbbdab7211 */ /* 0x000fe200000f36ff */
[----:B------:R-:W-:Y:S01]  /*f500*/  FMUL.FTZ R178, R13, c[0x0][0x2ec] ;  /* 0x0000bb000db27a20 */ /* 0x000fe20000410000 */
[----:B------:R-:W-:Y:S01]  /*f510*/  LEA R8, P0, R189, R36, 0x6 ;  /* 0x00000024bd087211 */ /* 0x000fe200078030ff */
[----:B------:R-:W-:Y:S02]  /*f520*/  FMUL.FTZ R181, R16, c[0x0][0x2ec] ;  /* 0x0000bb0010b57a20 */ /* 0x000fe40000410000 */
[----:B------:R-:W-:Y:S01]  /*f530*/  FMUL.FTZ R182, R17, c[0x0][0x2ec] ;  /* 0x0000bb0011b67a20 */ /* 0x000fe20000410000 */
[----:B------:R-:W-:Y:S01]  /*f540*/  LEA.HI.X.SX32 R9, R189, R37, 0x6, P0 ;  /* 0x00000025bd097211 */ /* 0x000fe200000f36ff */
[----:B------:R-:W-:Y:S01]  /*f550*/  FMUL.FTZ R17, R18, c[0x0][0x2ec] ;  /* 0x0000bb0012117a20 */ /* 0x000fe20000410000 */
[----:B------:R1:W5:Y:S01]  /*f560*/  LDL.LU.64 R36, [R1+0x18] ;  /* 0x0000180001247983 */ /* 0x0003620000300a00 */
[----:B------:R-:W1:Y:S01]  /*f570*/  MUFU.TANH R174, R174 ;  /* 0x000000ae00ae7308 */ /* 0x000e620000002400 */
[----:B------:R-:W-:Y:S01]  /*f580*/  FMUL.FTZ R18, R19, c[0x0][0x2ec] ;  /* 0x0000bb0013127a20 */ /* 0x000fe20000410000 */
[C---:B----4-:R-:W-:Y:S03]  /*f590*/  HMMA.16816.F32.BF16 R28, R184.reuse, R164, R28 ;  /* 0x000000a4b81c723c */ /* 0x050fe6000004181c */
[----:B------:R-:W-:Y:S02]  /*f5a0*/  FMUL.FTZ R183, R20, c[0x0][0x2ec] ;  /* 0x0000bb0014b77a20 */ /* 0x000fe40000410000 */
[----:B------:R-:W-:Y:S02]  /*f5b0*/  FMUL.FTZ R191, R21, c[0x0][0x2ec] ;  /* 0x0000bb0015bf7a20 */ /* 0x000fe40000410000 */
[----:B------:R-:W-:Y:S01]  /*f5c0*/  FMUL.FTZ R21, R22, c[0x0][0x2ec] ;  /* 0x0000bb0016157a20 */ /* 0x000fe20000410000 */
[----:B------:R-:W4:Y:S01]  /*f5d0*/  MUFU.TANH R173, R173 ;  /* 0x000000ad00ad7308 */ /* 0x000f220000002400 */
[----:B------:R-:W-:Y:S03]  /*f5e0*/  HMMA.16816.F32.BF16 R32, R184, R166, R32 ;  /* 0x000000a6b820723c */ /* 0x000fe60000041820 */
[----:B------:R-:W-:Y:S02]  /*f5f0*/  FMUL.FTZ R19, R23, c[0x0][0x2ec] ;  /* 0x0000bb0017137a20 */ /* 0x000fe40000410000 */
[----:B------:R-:W-:Y:S02]  /*f600*/  FMUL.FTZ R193, R24, c[0x0][0x2ec] ;  /* 0x0000bb0018c17a20 */ /* 0x000fe40000410000 */
[----:B------:R-:W-:Y:S02]  /*f610*/  FMUL.FTZ R25, R25, c[0x0][0x2ec] ;  /* 0x0000bb0019197a20 */ /* 0x000fe40000410000 */
[----:B------:R-:W1:Y:S03]  /*f620*/  MUFU.TANH R195, R195 ;  /* 0x000000c300c37308 */ /* 0x000e660000002400 */
[----:B------:R-:W-:Y:S02]  /*f630*/  FMUL.FTZ R22, R26, c[0x0][0x2ec] ;  /* 0x0000bb001a167a20 */ /* 0x000fe40000410000 */
[----:B------:R-:W-:Y:S02]  /*f640*/  FMUL.FTZ R23, R27, c[0x0][0x2ec] ;  /* 0x0000bb001b177a20 */ /* 0x000fe40000410000 */
[----:B------:R-:W-:Y:S02]  /*f650*/  FMUL.FTZ R190, R29, c[0x0][0x2ec] ;  /* 0x0000bb001dbe7a20 */ /* 0x000fe40000410000 */
[----:B------:R-:W-:Y:S01]  /*f660*/  FMUL.FTZ R26, R28, c[0x0][0x2ec] ;  /* 0x0000bb001c1a7a20 */ /* 0x000fe20000410000 */
[----:B------:R-:W1:Y:S01]  /*f670*/  MUFU.TANH R179, R179 ;  /* 0x000000b300b37308 */ /* 0x000e620000002400 */
[----:B------:R-:W-:Y:S02]  /*f680*/  FMUL.FTZ R27, R30, c[0x0][0x2ec] ;  /* 0x0000bb001e1b7a20 */ /* 0x000fe40000410000 */
[----:B------:R-:W-:Y:S02]  /*f690*/  FMUL.FTZ R29, R31, c[0x0][0x2ec] ;  /* 0x0000bb001f1d7a20 */ /* 0x000fe40000410000 */
[----:B------:R-:W-:Y:S02]  /*f6a0*/  FMUL.FTZ R33, R33, c[0x0][0x2ec] ;  /* 0x0000bb0021217a20 */ /* 0x000fe40000410000 */
[----:B------:R-:W-:Y:S02]  /*f6b0*/  FMUL.FTZ R31, R34, c[0x0][0x2ec] ;  /* 0x0000bb00221f7a20 */ /* 0x000fe40000410000 */
[----:B------:R-:W-:Y:S01]  /*f6c0*/  FMUL.FTZ R30, R35, c[0x0][0x2ec] ;  /* 0x0000bb00231e7a20 */ /* 0x000fe20000410000 */
[----:B------:R1:W1:Y:S01]  /*f6d0*/  MUFU.TANH R6, R190 ;  /* 0x000000be00067308 */ /* 0x0002620000002400 */
[----:B------:R-:W-:Y:S02]  /*f6e0*/  FMUL.FTZ R7, R32, c[0x0][0x2ec] ;  /* 0x0000bb0020077a20 */ /* 0x000fe40000410000 */
[----:B------:R-:W-:Y:S02]  /*f6f0*/  IMAD R5, R171, c[0x0][0x198], RZ ;  /* 0x00006600ab057a24 */ /* 0x000fe400078e02ff */
[----:B------:R-:W-:Y:S02]  /*f700*/  IMAD R189, R11, c[0x0][0x198], RZ ;  /* 0x000066000bbd7a24 */ /* 0x000fe400078e02ff */
[C---:B------:R-:W-:Y:S02]  /*f710*/  IMAD R5, R170.reuse, c[0x0][0x19c], R5 ;  /* 0x00006700aa057a24 */ /* 0x040fe400078e0205 */
[----:B------:R-:W-:Y:S01]  /*f720*/  IMAD.WIDE.U32 R170, R170, c[0x0][0x198], RZ ;  /* 0x00006600aaaa7a25 */ /* 0x000fe200078e00ff */
[----:B------:R-:W2:Y:S03]  /*f730*/  MUFU.TANH R178, R178 ;  /* 0x000000b200b27308 */ /* 0x000ea60000002400 */
[----:B------:R-:W-:Y:S01]  /*f740*/  IMAD R35, R9, c[0x0][0x198], RZ ;  /* 0x0000660009237a24 */ /* 0x000fe200078e02ff */
[----:B------:R-:W-:Y:S01]  /*f750*/  LEA R12, P1, R170, R243, 0x1 ;  /* 0x000000f3aa0c7211 */ /* 0x000fe200078208ff */
[C---:B------:R-:W-:Y:S02]  /*f760*/  IMAD R189, R10.reuse, c[0x0][0x19c], R189 ;  /* 0x000067000abd7a24 */ /* 0x040fe400078e02bd */
[----:B------:R-:W-:Y:S03]  /*f770*/  IMAD.WIDE.U32 R10, R10, c[0x0][0x198], RZ ;  /* 0x000066000a0a7a25 */ /* 0x000fe600078e00ff */
[----:B------:R-:W2:Y:S01]  /*f780*/  MUFU.TANH R177, R177 ;  /* 0x000000b100b17308 */ /* 0x000ea20000002400 */
[C---:B------:R-:W-:Y:S01]  /*f790*/  IMAD R35, R8.reuse, c[0x0][0x19c], R35 ;  /* 0x0000670008237a24 */ /* 0x040fe200078e0223 */
[----:B------:R-:W-:Y:S01]  /*f7a0*/  IADD3 R189, R11, R189, RZ ;  /* 0x000000bd0bbd7210 */ /* 0x000fe20007ffe0ff */
[----:B------:R-:W-:Y:S02]  /*f7b0*/  IMAD.IADD R5, R171, 0x1, R5 ;  /* 0x00000001ab057824 */ /* 0x000fe400078e0205 */
[----:B-1----:R-:W-:Y:S02]  /*f7c0*/  IMAD R190, R15, c[0x0][0x198], RZ ;  /* 0x000066000fbe7a24 */ /* 0x002fe400078e02ff */
[----:B------:R-:W-:Y:S01]  /*f7d0*/  IMAD.WIDE.U32 R8, R8, c[0x0][0x198], RZ ;  /* 0x0000660008087a25 */ /* 0x000fe200078e00ff */
[-C--:B------:R-:W-:Y:S02]  /*f7e0*/  LEA.HI.X R13, R170, R242.reuse, R5, 0x1, P1 ;  /* 0x000000f2aa0d7211 */ /* 0x080fe400008f0c05 */
[----:B------:R-:W1:Y:S01]  /*f7f0*/  MUFU.TANH R175, R175 ;  /* 0x000000af00af7308 */ /* 0x000e620000002400 */
[----:B------:R-:W-:Y:S01]  /*f800*/  IMAD R190, R14, c[0x0][0x19c], R190 ;  /* 0x000067000ebe7a24 */ /* 0x000fe200078e02be */
[----:B------:R-:W-:Y:S01]  /*f810*/  LEA R170, P6, R10, R243, 0x1 ;  /* 0x000000f30aaa7211 */ /* 0x000fe200078c08ff */
[----:B------:R-:W-:Y:S01]  /*f820*/  IMAD.WIDE.U32 R14, R14, c[0x0][0x198], RZ ;  /* 0x000066000e0e7a25 */ /* 0x000fe200078e00ff */
[----:B------:R-:W-:Y:S02]  /*f830*/  IADD3 R35, R9, R35, RZ ;  /* 0x0000002309237210 */ /* 0x000fe40007ffe0ff */
[----:B------:R-:W-:Y:S02]  /*f840*/  LEA.HI.X R171, R10, R242, R189, 0x1, P6 ;  /* 0x000000f20aab7211 */ /* 0x000fe400030f0cbd */
[CC--:B------:R-:W-:Y:S02]  /*f850*/  LEA R186, P0, R14.reuse, R243.reuse, 0x1 ;  /* 0x000000f30eba7211 */ /* 0x0c0fe400078008ff */
[----:B------:R-:W1:Y:S01]  /*f860*/  MUFU.TANH R181, R181 ;  /* 0x000000b500b57308 */ /* 0x000e620000002400 */
[----:B------:R-:W-:Y:S04]  /*f870*/  IADD3 R190, R15, R190, RZ ;  /* 0x000000be0fbe7210 */ /* 0x000fe80007ffe0ff */
[-C--:B------:R-:W-:Y:S02]  /*f880*/  LEA.HI.X R187, R14, R242.reuse, R190, 0x1, P0 ;  /* 0x000000f20ebb7211 */ /* 0x080fe400000f0cbe */
[----:B------:R-:W-:Y:S02]  /*f890*/  PLOP3.LUT P0, PT, PT, PT, UP0, 0x80, 0x0 ;  /* 0x000000000000781c */ /* 0x000fe40003f0f008 */
[C---:B------:R-:W-:Y:S01]  /*f8a0*/  LEA R14, P1, R8.reuse, R243, 0x1 ;  /* 0x000000f3080e7211 */ /* 0x040fe200078208ff */
[----:B------:R-:W1:Y:S03]  /*f8b0*/  MUFU.TANH R182, R182 ;  /* 0x000000b600b67308 */ /* 0x000e660000002400 */
[----:B------:R-:W-:Y:S07]  /*f8c0*/  LEA.HI.X R15, R8, R242, R35, 0x1, P1 ;  /* 0x000000f2080f7211 */ /* 0x000fee00008f0c23 */
        /* <DEDUP_REMOVED lines=17> */
[----:B-12345:R-:W-:-:S05]  /*f9e0*/  @P0 BRA `(.L_x_1289) ;  /* 0xffffdc5000000947 */ /* 0x03efca000383ffff */
.L_x_1288:
[----:B------:R-:W-:Y:S01]  /*f9f0*/  MOV R24, UR6 ;  /* 0x0000000600187c02 */ /* 0x000fe20008000f00 */
[----:B------:R-:W-:Y:S02]  /*fa00*/  UISETP.GT.AND UP0, UPT, UR6, UR11, UPT ;  /* 0x0000000b0600728c */ /* 0x000fe4000bf04270 */
[----:B------:R-:W-:Y:S01]  /*fa10*/  UIADD3 UR10, UR10, 0x1, URZ ;  /* 0x000000010a0a7890 */ /* 0x000fe2000fffe03f */
[----:B------:R-:W-:Y:S01]  /*fa20*/  LEA R24, R24, R237, 0x6 ;  /* 0x000000ed18187211 */ /* 0x000fe200078e30ff */
[----:B------:R-:W-:Y:S03]  /*fa30*/  UMOV UR29, UR6 ;  /* 0x00000006001d7c82 */ /* 0x000fe60008000000 */
[----:B-1----:R-:W-:Y:S01]  /*fa40*/  IADD3 R12, R24, 0x1, RZ ;  /* 0x00000001180c7810 */ /* 0x002fe20007ffe0ff */
[----:B------:R-:W-:Y:S01]  /*fa50*/  IMAD.IADD R4, R236, 0x1, -R24 ;  /* 0x00000001ec047824 */ /* 0x000fe200078e0a18 */
[C---:B------:R-:W-:Y:S02]  /*fa60*/  IADD3 R167, R24.reuse, 0x8, RZ ;  /* 0x0000000818a77810 */ /* 0x040fe40007ffe0ff */
[C---:B------:R-:W-:Y:S02]  /*fa70*/  IADD3 R165, R24.reuse, 0x9, RZ ;  /* 0x0000000918a57810 */ /* 0x040fe40007ffe0ff */
[----:B------:R-:W-:Y:S02]  /*fa80*/  IABS R14, R4 ;  /* 0x00000004000e7213 */ /* 0x000fe40000000000 */
[C---:B------:R-:W-:Y:S02]  /*fa90*/  IADD3 R4, R233.reuse, -R24, RZ ;  /* 0x80000018e9047210 */ /* 0x040fe40007ffe0ff */
[----:B------:R-:W-:Y:S02]  /*faa0*/  IADD3 R35, R24, 0x10, RZ ;  /* 0x0000001018237810 */ /* 0x000fe40007ffe0ff */
[----:B------:R-:W-:Y:S01]  /*fab0*/  IABS R185, R4 ;  /* 0x0000000400b97213 */ /* 0x000fe20000000000 */
[----:B------:R-:W-:Y:S01]  /*fac0*/  I2F R14, R14 ;  /* 0x0000000e000e7306 */ /* 0x000fe20000201400 */
[----:B------:R-:W-:Y:S02]  /*fad0*/  IADD3 R4, R236, -R12, RZ ;  /* 0x8000000cec047210 */ /* 0x000fe40007ffe0ff */
[----:B------:R-:W-:Y:S02]  /*fae0*/  IADD3 R11, R24, 0x11, RZ ;  /* 0x00000011180b7810 */ /* 0x000fe40007ffe0ff */
[----:B------:R-:W-:Y:S01]  /*faf0*/  IABS R171, R4 ;  /* 0x0000000400ab7213 */ /* 0x000fe20000000000 */
[----:B------:R-:W-:Y:S01]  /*fb00*/  IMAD.IADD R4, R236, 0x1, -R167 ;  /* 0x00000001ec047824 */ /* 0x000fe200078e0aa7 */
[C---:B------:R-:W-:Y:S02]  /*fb10*/  IADD3 R32, R24.reuse, 0x18, RZ ;  /* 0x0000001818207810 */ /* 0x040fe40007ffe0ff */
[----:B------:R-:W-:Y:S01]  /*fb20*/  IADD3 R20, R24, 0x19, RZ ;  /* 0x0000001918147810 */ /* 0x000fe20007ffe0ff */
[----:B------:R-:W-:Y:S01]  /*fb30*/  I2F R185, R185 ;  /* 0x000000b900b97306 */ /* 0x000fe20000201400 */
[----:B------:R-:W-:Y:S02]  /*fb40*/  IABS R5, R4 ;  /* 0x0000000400057213 */ /* 0x000fe40000000000 */
[----:B------:R-:W-:Y:S02]  /*fb50*/  IADD3 R4, R236, -R165, RZ ;  /* 0x800000a5ec047210 */ /* 0x000fe40007ffe0ff */
[----:B------:R-:W-:Y:S02]  /*fb60*/  IADD3 R8, R24, 0x20, RZ ;  /* 0x0000002018087810 */ /* 0x000fe40007ffe0ff */
[----:B------:R-:W-:Y:S02]  /*fb70*/  IABS R169, R4 ;  /* 0x0000000400a97213 */ /* 0x000fe40000000000 */
[----:B------:R-:W-:Y:S01]  /*fb80*/  IADD3 R4, R236, -R35, RZ ;  /* 0x80000023ec047210 */ /* 0x000fe20007ffe0ff */
[----:B------:R-:W-:Y:S01]  /*fb90*/  I2F R5, R5 ;  /* 0x0000000500057306 */ /* 0x000fe20000201400 */
[----:B------:R-:W-:Y:S02]  /*fba0*/  ISETP.GE.AND P0, PT, R12, R235, PT ;  /* 0x000000eb0c00720c */ /* 0x000fe40003f06270 */
[----:B------:R-:W-:Y:S01]  /*fbb0*/  IABS R10, R4 ;  /* 0x00000004000a7213 */ /* 0x000fe20000000000 */
[----:B------:R-:W-:Y:S01]  /*fbc0*/  IMAD.IADD R4, R236, 0x1, -R11 ;  /* 0x00000001ec047824 */ /* 0x000fe200078e0a0b */
[C---:B------:R-:W-:Y:S02]  /*fbd0*/  ISETP.GE.AND P6, PT, R12.reuse, R232, PT ;  /* 0x000000e80c00720c */ /* 0x040fe40003fc6270 */
[----:B------:R-:W-:Y:S02]  /*fbe0*/  ISETP.GE.OR P0, PT, R12, R234, !P0 ;  /* 0x000000ea0c00720c */ /* 0x000fe40004706670 */
[----:B------:R-:W-:Y:S01]  /*fbf0*/  IABS R15, R4 ;  /* 0x00000004000f7213 */ /* 0x000fe20000000000 */
[----:B------:R-:W-:Y:S01]  /*fc00*/  I2F R10, R10 ;  /* 0x0000000a000a7306 */ /* 0x000fe20000201400 */
[----:B------:R-:W-:Y:S02]  /*fc10*/  IADD3 R4, R236, -R32, RZ ;  /* 0x80000020ec047210 */ /* 0x000fe40007ffe0ff */
[----:B------:R-:W-:Y:S02]  /*fc20*/  ISETP.GE.OR P6, PT, R12, R227, !P6 ;  /* 0x000000e30c00720c */ /* 0x000fe400077c6670 */
[----:B------:R-:W-:Y:S02]  /*fc30*/  IABS R184, R4 ;  /* 0x0000000400b87213 */ /* 0x000fe40000000000 */
[C---:B------:R-:W-:Y:S02]  /*fc40*/  IADD3 R4, R233.reuse, -R12, RZ ;  /* 0x8000000ce9047210 */ /* 0x040fe40007ffe0ff */
[C---:B------:R-:W-:Y:S01]  /*fc50*/  IADD3 R12, R233.reuse, -R35, RZ ;  /* 0x80000023e90c7210 */ /* 0x040fe20007ffe0ff */
[----:B------:R-:W-:Y:S01]  /*fc60*/  I2F R171, R171 ;  /* 0x000000ab00ab7306 */ /* 0x000fe20000201400 */
[----:B------:R-:W-:Y:S01]  /*fc70*/  IABS R7, R4 ;  /* 0x0000000400077213 */ /* 0x000fe20000000000 */
[----:B------:R-:W-:Y:S01]  /*fc80*/  IMAD.IADD R4, R236, 0x1, -R20 ;  /* 0x00000001ec047824 */ /* 0x000fe200078e0a14 */
[----:B------:R-:W-:Y:S02]  /*fc90*/  IABS R12, R12 ;  /* 0x0000000c000c7213 */ /* 0x000fe40000000000 */
[C---:B------:R-:W-:Y:S02]  /*fca0*/  ISETP.GE.AND P1, PT, R24.reuse, R235, PT ;  /* 0x000000eb1800720c */ /* 0x040fe40003f26270 */
[----:B------:R-:W-:Y:S02]  /*fcb0*/  IABS R13, R4 ;  /* 0x00000004000d7213 */ /* 0x000fe40000000000 */
[C---:B------:R-:W-:Y:S01]  /*fcc0*/  IADD3 R4, R233.reuse, -R167, RZ ;  /* 0x800000a7e9047210 */ /* 0x040fe20007ffe0ff */
[----:B------:R-:W-:Y:S01]  /*fcd0*/  I2F R170, R12 ;  /* 0x0000000c00aa7306 */ /* 0x000fe20000201400 */
[----:B------:R-:W-:Y:S02]  /*fce0*/  ISETP.GE.OR P1, PT, R24, R234, !P1 ;  /* 0x000000ea1800720c */ /* 0x000fe40004f26670 */
[----:B------:R-:W-:Y:S02]  /*fcf0*/  IABS R180, R4 ;  /* 0x0000000400b47213 */ /* 0x000fe40000000000 */
[----:B------:R-:W-:Y:S02]  /*fd00*/  IADD3 R4, R236, -R8, RZ ;  /* 0x80000008ec047210 */ /* 0x000fe40007ffe0ff */
[C---:B------:R-:W-:Y:S02]  /*fd10*/  IADD3 R16, R24.reuse, 0x29, RZ ;  /* 0x0000002918107810 */ /* 0x040fe40007ffe0ff */
[----:B------:R-:W-:Y:S01]  /*fd20*/  IABS R28, R4 ;  /* 0x00000004001c7213 */ /* 0x000fe20000000000 */
[C---:B------:R-:W-:Y:S01]  /*fd30*/  IMAD.IADD R4, R233.reuse, 0x1, -R165 ;  /* 0x00000001e9047824 */ /* 0x040fe200078e0aa5 */
[----:B------:R-:W-:Y:S01]  /*fd40*/  I2F R169, R169 ;  /* 0x000000a900a97306 */ /* 0x000fe20000201400 */
[----:B------:R-:W-:Y:S03]  /*fd50*/  IADD3 R168, R233, -R11, RZ ;  /* 0x8000000be9a87210 */ /* 0x000fe60007ffe0ff */
[----:B------:R-:W-:Y:S02]  /*fd60*/  IABS R164, R4 ;  /* 0x0000000400a47213 */ /* 0x000fe40000000000 */
[----:B------:R-:W-:Y:S02]  /*fd70*/  IADD3 R4, R24, 0x21, RZ ;  /* 0x0000002118047810 */ /* 0x000fe40007ffe0ff */
[----:B------:R-:W-:Y:S02]  /*fd80*/  IABS R168, R168 ;  /* 0x000000a800a87213 */ /* 0x000fe40000000000 */
[----:B------:R-:W-:Y:S01]  /*fd90*/  IADD3 R9, R236, -R4, RZ ;  /* 0x80000004ec097210 */ /* 0x000fe20007ffe0ff */
[----:B------:R-:W-:Y:S03]  /*fda0*/  I2F R15, R15 ;  /* 0x0000000f000f7306 */ /* 0x000fe60000201400 */
[----:B------:R-:W-:Y:S07]  /*fdb0*/  IABS R9, R9 ;  /* 0x0000000900097213 */ /* 0x000fee0000000000 */
[----:B------:R-:W-:Y:S10]  /*fdc0*/  I2F R166, R9 ;  /* 0x0000000900a67306 */ /* 0x000ff40000201400 */
[----:B------:R-:W-:Y:S10]  /*fdd0*/  I2F R7, R7 ;  /* 0x0000000700077306 */ /* 0x000ff40000201400 */
[----:B------:R-:W-:Y:S10]  /*fde0*/  I2F R13, R13 ;  /* 0x0000000d000d7306 */ /* 0x000ff40000201400 */
[----:B------:R-:W-:Y:S10]  /*fdf0*/  I2F R184, R184 ;  /* 0x000000b800b87306 */ /* 0x000ff40000201400 */
[----:B------:R-:W-:Y:S10]  /*fe00*/  I2F R28, R28 ;  /* 0x0000001c001c7306 */ /* 0x000ff40000201400 */
[----:B------:R-:W-:Y:S10]  /*fe10*/  I2F R164, R164 ;  /* 0x000000a400a47306 */ /* 0x000ff40000201400 */
[----:B------:R-:W-:Y:S10]  /*fe20*/  I2F R180, R180 ;  /* 0x000000b400b47306 */ /* 0x000ff40000201400 */
[----:B------:R-:W1:Y:S02]  /*fe30*/  I2F R168, R168 ;  /* 0x000000a800a87306 */ /* 0x000e640000201400 */
[----:B-1----:R-:W-:Y:S02]  /*fe40*/  FFMA.FTZ R175, R168, -UR18, R175 ;  /* 0x80000012a8af7c23 */ /* 0x002fe400080100af */
[----:B------:R-:W-:Y:S02]  /*fe50*/  FFMA.FTZ R3, R14, -UR18, R3 ;  /* 0x800000120e037c23 */ /* 0x000fe40008010003 */
[----:B------:R-:W-:Y:S02]  /*fe60*/  FFMA.FTZ R252, R185, -UR18, R252 ;  /* 0x80000012b9fc7c23 */ /* 0x000fe400080100fc */
[----:B------:R-:W-:Y:S01]  /*fe70*/  FFMA.FTZ R194, R5, -UR18, R194 ;  /* 0x8000001205c27c23 */ /* 0x000fe200080100c2 */
[----:B------:R-:W-:Y:S01]  /*fe80*/  FSEL R9, R3, -INF , !P1 ;  /* 0xff80000003097808 */ /* 0x000fe20004800000 */
[----:B------:R-:W-:Y:S01]  /*fe90*/  FFMA.FTZ R179, R10, -UR18, R179 ;  /* 0x800000120ab37c23 */ /* 0x000fe200080100b3 */
[C---:B------:R-:W-:Y:S01]  /*fea0*/  IADD3 R3, R24.reuse, 0x28, RZ ;  /* 0x0000002818037810 */ /* 0x040fe20007ffe0ff */
[----:B------:R-:W-:Y:S01]  /*feb0*/  FFMA.FTZ R248, R171, -UR18, R248 ;  /* 0x80000012abf87c23 */ /* 0x000fe200080100f8 */
[----:B------:R-:W-:Y:S01]  /*fec0*/  ISETP.GE.AND P1, PT, R24, R232, PT ;  /* 0x000000e81800720c */ /* 0x000fe20003f26270 */
[----:B------:R-:W-:Y:S01]  /*fed0*/  FFMA.FTZ R174, R169, -UR18, R174 ;  /* 0x80000012a9ae7c23 */ /* 0x000fe200080100ae */
[C---:B------:R-:W-:Y:S01]  /*fee0*/  IADD3 R169, R236.reuse, -R16, RZ ;  /* 0x80000010eca97210 */ /* 0x040fe20007ffe0ff */
[----:B------:R-:W-:Y:S01]  /*fef0*/  IMAD.IADD R14, R236, 0x1, -R3 ;  /* 0x00000001ec0e7824 */ /* 0x000fe200078e0a03 */
[C---:B------:R-:W-:Y:S01]  /*ff00*/  ISETP.GE.OR P1, PT, R24.reuse, R227, !P1 ;  /* 0x000000e31800720c */ /* 0x040fe20004f26670 */
[----:B------:R-:W-:Y:S01]  /*ff10*/  FFMA.FTZ R178, R15, -UR18, R178 ;  /* 0x800000120fb27c23 */ /* 0x000fe200080100b2 */
[----:B------:R-:W-:Y:S01]  /*ff20*/  IADD3 R15, R24, 0x30, RZ ;  /* 0x00000030180f7810 */ /* 0x000fe20007ffe0ff */
[----:B------:R-:W-:Y:S01]  /*ff30*/  FFMA.FTZ R244, R7, -UR18, R244 ;  /* 0x8000001207f47c23 */ /* 0x000fe200080100f4 */
[----:B------:R-:W-:Y:S01]  /*ff40*/  IABS R12, R14 ;  /* 0x0000000e000c7213 */ /* 0x000fe20000000000 */
[----:B------:R-:W-:Y:S01]  /*ff50*/  FFMA.FTZ R182, R13, -UR18, R182 ;  /* 0x800000120db67c23 */ /* 0x000fe200080100b6 */
[----:B------:R-:W-:Y:S01]  /*ff60*/  FSEL R5, R252, -INF , !P1 ;  /* 0xff800000fc057808 */ /* 0x000fe20004800000 */
[----:B------:R-:W-:Y:S01]  /*ff70*/  FFMA.FTZ R181, R184, -UR18, R181 ;  /* 0x80000012b8b57c23 */ /* 0x000fe200080100b5 */
[----:B------:R-:W1:Y:S01]  /*ff80*/  I2F R176, R12 ;  /* 0x0000000c00b07306 */ /* 0x000e620000201400 */
[CC--:B------:R-:W-:Y:S01]  /*ff90*/  ISETP.GE.AND P1, PT, R167.reuse, R235.reuse, PT ;  /* 0x000000eba700720c */ /* 0x0c0fe20003f26270 */
[----:B------:R-:W-:Y:S01]  /*ffa0*/  FFMA.FTZ R183, R28, -UR18, R183 ;  /* 0x800000121cb77c23 */ /* 0x000fe200080100b7 */
[----:B------:R-:W-:Y:S01]  /*ffb0*/  FSEL R14, R248, -INF , !P0 ;  /* 0xff800000f80e7808 */ /* 0x000fe20004000000 */
[----:B------:R-:W-:Y:S01]  /*ffc0*/  FFMA.FTZ R195, R164, -UR18, R195 ;  /* 0x80000012a4c37c23 */ /* 0x000fe200080100c3 */
[-C--:B------:R-:W-:Y:S01]  /*ffd0*/  ISETP.GE.OR P1, PT, R167, R234.reuse, !P1 ;  /* 0x000000eaa700720c */ /* 0x080fe20004f26670 */
[----:B------:R-:W-:Y:S01]  /*ffe0*/  FFMA.FTZ R173, R180, -UR18, R173 ;  /* 0x80000012b4ad7c23 */ /* 0x000fe200080100ad */
[C---:B------:R-:W-:Y:S01]  /*fff0*/  ISETP.GE.AND P0, PT, R165.reuse, R235, PT ;  /* 0x000000eba500720c */ /* 0x040fe20003f06270 */
[----:B------:R-:W-:Y:S01]  /*10000*/  FFMA.FTZ R191, R166, -UR18, R191 ;  /* 0x80000012a6bf7c23 */ /* 0x000fe200080100bf */
[----:B------:R-:W-:Y:S01]  /*10010*/  IADD3 R7, R236, -R15, RZ ;  /* 0x8000000fec077210 */ /* 0x000fe20007ffe0ff */
[----:B------:R-:W-:Y:S01]  /*10020*/  FFMA.FTZ R177, R170, -UR18, R177 ;  /* 0x80000012aab17c23 */ /* 0x000fe200080100b1 */
[----:B------:R-:W-:Y:S02]  /*10030*/  ISETP.GE.OR P0, PT, R165, R234, !P0 ;  /* 0x000000eaa500720c */ /* 0x000fe40004706670 */
[----:B------:R-:W-:Y:S02]  /*10040*/  IABS R169, R169 ;  /* 0x000000a900a97213 */ /* 0x000fe40000000000 */
[----:B------:R-:W-:Y:S02]  /*10050*/  FSEL R10, R174, -INF , !P0 ;  /* 0xff800000ae0a7808 */ /* 0x000fe40004000000 */
[----:B------:R-:W-:Y:S01]  /*10060*/  ISETP.GE.AND P0, PT, R11, R235, PT ;  /* 0x000000eb0b00720c */ /* 0x000fe20003f06270 */
[----:B------:R-:W2:Y:S01]  /*10070*/  I2F R172, R169 ;  /* 0x000000a900ac7306 */ /* 0x000ea20000201400 */
[----:B------:R-:W-:Y:S02]  /*10080*/  IADD3 R13, R233, -R20, RZ ;  /* 0x80000014e90d7210 */ /* 0x000fe40007ffe0ff */
[-C--:B------:R-:W-:Y:S02]  /*10090*/  ISETP.GE.OR P0, PT, R11, R234.reuse, !P0 ;  /* 0x000000ea0b00720c */ /* 0x080fe40004706670 */
[----:B------:R-:W-:Y:S01]  /*100a0*/  IABS R13, R13 ;  /* 0x0000000d000d7213 */ /* 0x000fe20000000000 */
[----:B-1----:R-:W-:Y:S01]  /*100b0*/  FFMA.FTZ R193, R176, -UR18, R193 ;  /* 0x80000012b0c17c23 */ /* 0x002fe200080100c1 */
[----:B------:R-:W-:Y:S02]  /*100c0*/  FSEL R12, R194, -INF , !P1 ;  /* 0xff800000c20c7808 */ /* 0x000fe40004800000 */
[CC--:B------:R-:W-:Y:S01]  /*100d0*/  ISETP.GE.AND P1, PT, R35.reuse, R235.reuse, PT ;  /* 0x000000eb2300720c */ /* 0x0c0fe20003f26270 */
[----:B------:R-:W-:Y:S01]  /*100e0*/  IMAD.MOV.U32 R171, RZ, RZ, R13 ;  /* 0x000000ffffab7224 */ /* 0x000fe200078e000d */
[----:B------:R-:W-:Y:S02]  /*100f0*/  FSEL R188, R178, -INF , !P0 ;  /* 0xff800000b2bc7808 */ /* 0x000fe40004000000 */
[----:B------:R-:W-:Y:S02]  /*10100*/  ISETP.GE.OR P1, PT, R35, R234, !P1 ;  /* 0x000000ea2300720c */ /* 0x000fe40004f26670 */
[C---:B------:R-:W-:Y:S02]  /*10110*/  ISETP.GE.AND P0, PT, R32.reuse, R235, PT ;  /* 0x000000eb2000720c */ /* 0x040fe40003f06270 */
[----:B------:R-:W-:Y:S02]  /*10120*/  FSEL R187, R179, -INF , !P1 ;  /* 0xff800000b3bb7808 */ /* 0x000fe40004800000 */
[C---:B------:R-:W-:Y:S02]  /*10130*/  ISETP.GE.AND P1, PT, R167.reuse, R232, PT ;  /* 0x000000e8a700720c */ /* 0x040fe40003f26270 */
[----:B------:R-:W-:Y:S02]  /*10140*/  ISETP.GE.OR P0, PT, R32, R234, !P0 ;  /* 0x000000ea2000720c */ /* 0x000fe40004706670 */
[----:B------:R-:W-:Y:S01]  /*10150*/  ISETP.GE.OR P1, PT, R167, R227, !P1 ;  /* 0x000000e3a700720c */ /* 0x000fe20004f26670 */
[----:B------:R-:W-:Y:S01]  /*10160*/  IMAD.IADD R167, R233, 0x1, -R32 ;  /* 0x00000001e9a77824 */ /* 0x000fe200078e0a20 */
[----:B------:R-:W-:Y:S01]  /*10170*/  FSEL R189, R181, -INF , !P0 ;  /* 0xff800000b5bd7808 */ /* 0x000fe20004000000 */
[----:B--2---:R-:W-:Y:S01]  /*10180*/  FFMA.FTZ R25, R172, -UR18, R25 ;  /* 0x80000012ac197c23 */ /* 0x004fe20008010019 */
[CC--:B------:R-:W-:Y:S02]  /*10190*/  ISETP.GE.AND P0, PT, R165.reuse, R232.reuse, PT ;  /* 0x000000e8a500720c */ /* 0x0c0fe40003f06270 */
[----:B------:R-:W-:Y:S02]  /*101a0*/  IABS R167, R167 ;  /* 0x000000a700a77213 */ /* 0x000fe40000000000 */
[-C--:B------:R-:W-:Y:S02]  /*101b0*/  ISETP.GE.OR P0, PT, R165, R227.reuse, !P0 ;  /* 0x000000e3a500720c */ /* 0x080fe40004706670 */
[----:B------:R1:W2:Y:S01]  /*101c0*/  I2F R174, R167 ;  /* 0x000000a700ae7306 */ /* 0x0002a20000201400 */
[----:B------:R-:W-:Y:S02]  /*101d0*/  FSEL R13, R173, -INF , !P1 ;  /* 0xff800000ad0d7808 */ /* 0x000fe40004800000 */
[C---:B------:R-:W-:Y:S02]  /*101e0*/  ISETP.GE.AND P1, PT, R35.reuse, R232, PT ;  /* 0x000000e82300720c */ /* 0x040fe40003f26270 */
[----:B------:R-:W-:Y:S02]  /*101f0*/  IADD3 R28, R24, 0x31, RZ ;  /* 0x00000031181c7810 */ /* 0x000fe40007ffe0ff */
[----:B------:R-:W-:Y:S02]  /*10200*/  ISETP.GE.OR P1, PT, R35, R227, !P1 ;  /* 0x000000e32300720c */ /* 0x000fe40004f26670 */
[----:B------:R-:W-:Y:S02]  /*10210*/  IADD3 R169, R236, -R28, RZ ;  /* 0x8000001ceca97210 */ /* 0x000fe40007ffe0ff */
[----:B------:R-:W-:Y:S02]  /*10220*/  IADD3 R35, R233, -R8, RZ ;  /* 0x80000008e9237210 */ /* 0x000fe40007ffe0ff */
[----:B------:R-:W-:Y:S02]  /*10230*/  IABS R169, R169 ;  /* 0x000000a900a97213 */ /* 0x000fe40000000000 */
[----:B------:R-:W-:Y:S02]  /*10240*/  IABS R164, R35 ;  /* 0x0000002300a47213 */ /* 0x000fe40000000000 */
[C---:B------:R-:W-:Y:S02]  /*10250*/  IADD3 R35, R24.reuse, 0x38, RZ ;  /* 0x0000003818237810 */ /* 0x040fe40007ffe0ff */
[----:B------:R-:W3:Y:S01]  /*10260*/  I2F R169, R169 ;  /* 0x000000a900a97306 */ /* 0x000ee20000201400 */
[----:B------:R-:W-:Y:S02]  /*10270*/  IADD3 R24, R24, 0x39, RZ ;  /* 0x0000003918187810 */ /* 0x000fe40007ffe0ff */
[----:B------:R-:W-:Y:S01]  /*10280*/  IMAD.IADD R166, R236, 0x1, -R35 ;  /* 0x00000001eca67824 */ /* 0x000fe200078e0a23 */
[----:B-1----:R-:W-:Y:S01]  /*10290*/  IABS R167, R7 ;  /* 0x0000000700a77213 */ /* 0x002fe20000000000 */
[----:B--2---:R-:W-:Y:S01]  /*102a0*/  FFMA.FTZ R17, R174, -UR18, R17 ;  /* 0x80000012ae117c23 */ /* 0x004fe20008010011 */
[----:B------:R-:W-:Y:S02]  /*102b0*/  FSEL R7, R244, -INF , !P6 ;  /* 0xff800000f4077808 */ /* 0x000fe40007000000 */
[CC--:B------:R-:W-:Y:S02]  /*102c0*/  ISETP.GE.AND P6, PT, R20.reuse, R235.reuse, PT ;  /* 0x000000eb1400720c */ /* 0x0c0fe40003fc6270 */
[----:B------:R-:W1:Y:S01]  /*102d0*/  I2F R165, R167 ;  /* 0x000000a700a57306 */ /* 0x000e620000201400 */
[----:B------:R-:W-:Y:S02]  /*102e0*/  IABS R166, R166 ;  /* 0x000000a600a67213 */ /* 0x000fe40000000000 */
[----:B------:R-:W-:Y:S02]  /*102f0*/  ISETP.GE.OR P6, PT, R20, R234, !P6 ;  /* 0x000000ea1400720c */ /* 0x000fe400077c6670 */
[----:B------:R-:W-:Y:S02]  /*10300*/  IADD3 R168, R236, -R24, RZ ;  /* 0x80000018eca87210 */ /* 0x000fe40007ffe0ff */
[----:B------:R-:W-:Y:S02]  /*10310*/  FSEL R190, R182, -INF , !P6 ;  /* 0xff800000b6be7808 */ /* 0x000fe40007000000 */
[C---:B------:R-:W-:Y:S01]  /*10320*/  ISETP.GE.AND P6, PT, R8.reuse, R235, PT ;  /* 0x000000eb0800720c */ /* 0x040fe20003fc6270 */
[----:B------:R-:W2:Y:S01]  /*10330*/  I2F R167, R171 ;  /* 0x000000ab00a77306 */ /* 0x000ea20000201400 */
[----:B------:R-:W-:Y:S02]  /*10340*/  IABS R168, R168 ;  /* 0x000000a800a87213 */ /* 0x000fe40000000000 */
[----:B------:R-:W-:Y:S01]  /*10350*/  ISETP.GE.OR P6, PT, R8, R234, !P6 ;  /* 0x000000ea0800720c */ /* 0x000fe200077c6670 */
[----:B---3--:R-:W-:Y:S03]  /*10360*/  FFMA.FTZ R6, R169, -UR18, R6 ;  /* 0x80000012a9067c23 */ /* 0x008fe60008010006 */
[----:B------:R-:W-:Y:S02]  /*10370*/  FSEL R186, R183, -INF , !P6 ;  /* 0xff800000b7ba7808 */ /* 0x000fe40007000000 */
[C---:B------:R-:W-:Y:S01]  /*10380*/  ISETP.GE.AND P6, PT, R11.reuse, R232, PT ;  /* 0x000000e80b00720c */ /* 0x040fe20003fc6270 */
[----:B------:R-:W3:Y:S03]  /*10390*/  I2F R164, R164 ;  /* 0x000000a400a47306 */ /* 0x000ee60000201400 */
[----:B------:R-:W-:Y:S01]  /*103a0*/  ISETP.GE.OR P6, PT, R11, R227, !P6 ;  /* 0x000000e30b00720c */ /* 0x000fe200077c6670 */
[----:B-1----:R-:W-:Y:S01]  /*103b0*/  FFMA.FTZ R26, R165, -UR18, R26 ;  /* 0x80000012a51a7c23 */ /* 0x002fe2000801001a */
[----:B------:R-:W-:Y:S01]  /*103c0*/  FSEL R11, R195, -INF , !P0 ;  /* 0xff800000c30b7808 */ /* 0x000fe20004000000 */
[----:B------:R-:W-:Y:S01]  /*103d0*/  IMAD.IADD R165, R233, 0x1, -R3 ;  /* 0x00000001e9a57824 */ /* 0x000fe200078e0a03 */
[CC--:B------:R-:W-:Y:S02]  /*103e0*/  ISETP.GE.AND P0, PT, R4.reuse, R235.reuse, PT ;  /* 0x000000eb0400720c */ /* 0x0c0fe40003f06270 */
[----:B------:R-:W-:Y:S01]  /*103f0*/  FSEL R192, R175, -INF , !P6 ;  /* 0xff800000afc07808 */ /* 0x000fe20007000000 */
[----:B------:R-:W1:Y:S01]  /*10400*/  I2F R171, R166 ;  /* 0x000000a600ab7306 */ /* 0x000e620000201400 */
[----:B------:R-:W-:Y:S02]  /*10410*/  ISETP.GE.OR P0, PT, R4, R234, !P0 ;  /* 0x000000ea0400720c */ /* 0x000fe40004706670 */
[-C--:B------:R-:W-:Y:S01]  /*10420*/  ISETP.GE.AND P6, PT, R16, R235.reuse, PT ;  /* 0x000000eb1000720c */ /* 0x080fe20003fc6270 */
[----:B--2---:R-:W-:Y:S01]  /*10430*/  FFMA.FTZ R18, R167, -UR18, R18 ;  /* 0x80000012a7127c23 */ /* 0x004fe20008010012 */
[----:B------:R-:W-:Y:S02]  /*10440*/  FSEL R252, R191, -INF , !P0 ;  /* 0xff800000bffc7808 */ /* 0x000fe40004000000 */
[----:B------:R-:W-:Y:S02]  /*10450*/  ISETP.GE.AND P0, PT, R3, R235, PT ;  /* 0x000000eb0300720c */ /* 0x000fe40003f06270 */
[----:B------:R-:W-:Y:S01]  /*10460*/  FSEL R191, R177, -INF , !P1 ;  /* 0xff800000b1bf7808 */ /* 0x000fe20004800000 */
[----:B------:R-:W2:Y:S01]  /*10470*/  I2F R166, R168 ;  /* 0x000000a800a67306 */ /* 0x000ea20000201400 */
[----:B------:R-:W-:Y:S02]  /*10480*/  ISETP.GE.AND P1, PT, R32, R232, PT ;  /* 0x000000e82000720c */ /* 0x000fe40003f26270 */
[----:B------:R-:W-:Y:S01]  /*10490*/  ISETP.GE.OR P0, PT, R3, R234, !P0 ;  /* 0x000000ea0300720c */ /* 0x000fe20004706670 */
[----:B---3--:R-:W-:Y:S01]  /*104a0*/  FFMA.FTZ R21, R164, -UR18, R21 ;  /* 0x80000012a4157c23 */ /* 0x008fe20008010015 */
[-C--:B------:R-:W-:Y:S02]  /*104b0*/  ISETP.GE.OR P1, PT, R32, R227.reuse, !P1 ;  /* 0x000000e32000720c */ /* 0x080fe40004f26670 */
[----:B------:R-:W-:Y:S02]  /*104c0*/  IADD3 R32, R233, -R4, RZ ;  /* 0x80000004e9207210 */ /* 0x000fe40007ffe0ff */
[----:B------:R-:W-:Y:S02]  /*104d0*/  FSEL R185, R193, -INF , !P0 ;  /* 0xff800000c1b97808 */ /* 0x000fe40004000000 */
[C---:B------:R-:W-:Y:S02]  /*104e0*/  ISETP.GE.AND P0, PT, R20.reuse, R232, PT ;  /* 0x000000e81400720c */ /* 0x040fe40003f06270 */
[----:B------:R-:W-:Y:S01]  /*104f0*/  IABS R32, R32 ;  /* 0x0000002000207213 */ /* 0x000fe20000000000 */
[----:B-1----:R-:W-:Y:S01]  /*10500*/  FFMA.FTZ R34, R171, -UR18, R34 ;  /* 0x80000012ab227c23 */ /* 0x002fe20008010022 */
[----:B------:R-:W-:Y:S02]  /*10510*/  ISETP.GE.OR P0, PT, R20, R227, !P0 ;  /* 0x000000e31400720c */ /* 0x000fe40004706670 */
[----:B------:R-:W1:Y:S01]  /*10520*/  I2F R20, R32 ;  /* 0x0000002000147306 */ /* 0x000e620000201400 */
[-C--:B------:R-:W-:Y:S02]  /*10530*/  ISETP.GE.OR P6, PT, R16, R234.reuse, !P6 ;  /* 0x000000ea1000720c */ /* 0x080fe400077c6670 */
[----:B------:R-:W-:Y:S02]  /*10540*/  IABS R165, R165 ;  /* 0x000000a500a57213 */ /* 0x000fe40000000000 */
[----:B------:R-:W-:Y:S02]  /*10550*/  FSEL R170, R25, -INF , !P6 ;  /* 0xff80000019aa7808 */ /* 0x000fe40007000000 */
[----:B------:R-:W-:Y:S01]  /*10560*/  ISETP.GE.AND P6, PT, R15, R235, PT ;  /* 0x000000eb0f00720c */ /* 0x000fe20003fc6270 */
[----:B--2---:R-:W-:Y:S01]  /*10570*/  FFMA.FTZ R33, R166, -UR18, R33 ;  /* 0x80000012a6217c23 */ /* 0x004fe20008010021 */
[----:B------:R-:W-:Y:S02]  /*10580*/  FSEL R193, R17, -INF , !P1 ;  /* 0xff80000011c17808 */ /* 0x000fe40004800000 */
[----:B------:R-:W-:Y:S02]  /*10590*/  ISETP.GE.OR P6, PT, R15, R234, !P6 ;  /* 0x000000ea0f00720c */ /* 0x000fe400077c6670 */
[----:B------:R-:W-:Y:S02]  /*105a0*/  MOV R17, R165 ;  /* 0x000000a500117202 */ /* 0x000fe40000000f00 */
[----:B------:R-:W-:Y:S02]  /*105b0*/  IADD3 R25, R233, -R16, RZ ;  /* 0x80000010e9197210 */ /* 0x000fe40007ffe0ff */
[----:B------:R-:W-:Y:S02]  /*105c0*/  ISETP.GE.AND P1, PT, R28, R235, PT ;  /* 0x000000eb1c00720c */ /* 0x000fe40003f26270 */
[----:B------:R-:W-:Y:S01]  /*105d0*/  FSEL R194, R18, -INF , !P0 ;  /* 0xff80000012c27808 */ /* 0x000fe20004000000 */
[----:B------:R-:W2:Y:S01]  /*105e0*/  I2F R17, R17 ;  /* 0x0000001100117306 */ /* 0x000ea20000201400 */
[----:B------:R-:W-:Y:S01]  /*105f0*/  ISETP.GE.AND P0, PT, R4, R232, PT ;  /* 0x000000e80400720c */ /* 0x000fe20003f06270 */
[----:B------:R-:W-:Y:S01]  /*10600*/  IMAD.MOV.U32 R18, RZ, RZ, R185 ;  /* 0x000000ffff127224 */ /* 0x000fe200078e00b9 */
[----:B------:R-:W-:Y:S01]  /*10610*/  IABS R25, R25 ;  /* 0x0000001900197213 */ /* 0x000fe20000000000 */
[----:B-1----:R-:W-:Y:S01]  /*10620*/  FFMA.FTZ R19, R20, -UR18, R19 ;  /* 0x8000001214137c23 */ /* 0x002fe20008010013 */
[----:B------:R-:W-:Y:S02]  /*10630*/  MOV R32, R186 ;  /* 0x000000ba00207202 */ /* 0x000fe40000000f00 */
[----:B------:R-:W-:Y:S02]  /*10640*/  FSEL R186, R26, -INF , !P6 ;  /* 0xff8000001aba7808 */ /* 0x000fe40007000000 */
[----:B------:R-:W-:Y:S02]  /*10650*/  ISETP.GE.AND P6, PT, R8, R232, PT ;  /* 0x000000e80800720c */ /* 0x000fe40003fc6270 */
[----:B------:R-:W-:Y:S02]  /*10660*/  ISETP.GE.OR P1, PT, R28, R234, !P1 ;  /* 0x000000ea1c00720c */ /* 0x000fe40004f26670 */
[----:B------:R-:W-:Y:S02]  /*10670*/  FMNMX.FTZ R165, R9, R2, !PT ;  /* 0x0000000209a57209 */ /* 0x000fe40007810000 */
[-C--:B------:R-:W-:Y:S02]  /*10680*/  ISETP.GE.OR P6, PT, R8, R227.reuse, !P6 ;  /* 0x000000e30800720c */ /* 0x080fe400077c6670 */
[----:B------:R-:W-:Y:S02]  /*10690*/  ISETP.GE.OR P0, PT, R4, R227, !P0 ;  /* 0x000000e30400720c */ /* 0x000fe40004706670 */
[----:B------:R-:W1:Y:S01]  /*106a0*/  I2F R4, R25 ;  /* 0x0000001900047306 */ /* 0x000e620000201400 */
[----:B------:R-:W-:Y:S02]  /*106b0*/  MOV R26, R252 ;  /* 0x000000fc001a7202 */ /* 0x000fe40000000f00 */
[----:B------:R-:W-:Y:S02]  /*106c0*/  FSEL R252, R21, -INF , !P6 ;  /* 0xff80000015fc7808 */ /* 0x000fe40007000000 */
[----:B------:R-:W-:Y:S01]  /*106d0*/  FMNMX.FTZ R21, R14, R165, !PT ;  /* 0x000000a50e157209 */ /* 0x000fe20007810000 */
[----:B--2---:R-:W-:Y:S01]  /*106e0*/  FFMA.FTZ R22, R17, -UR18, R22 ;  /* 0x8000001211167c23 */ /* 0x004fe20008010016 */
[----:B------:R-:W-:Y:S02]  /*106f0*/  FSEL R184, R6, -INF , !P1 ;  /* 0xff80000006b87808 */ /* 0x000fe40004800000 */
[----:B------:R-:W-:Y:S02]  /*10700*/  ISETP.GE.AND P1, PT, R35, R235, PT ;  /* 0x000000eb2300720c */ /* 0x000fe40003f26270 */
[----:B------:R-:W-:Y:S02]  /*10710*/  ISETP.GE.AND P6, PT, R3, R232, PT ;  /* 0x000000e80300720c */ /* 0x000fe40003fc6270 */
[----:B------:R-:W-:Y:S02]  /*10720*/  FMNMX.FTZ R21, R12, R21, !PT ;  /* 0x000000150c157209 */ /* 0x000fe40007810000 */
[----:B------:R-:W-:Y:S02]  /*10730*/  ISETP.GE.OR P1, PT, R35, R234, !P1 ;  /* 0x000000ea2300720c */ /* 0x000fe40004f26670 */
[----:B------:R-:W-:Y:S02]  /*10740*/  ISETP.GE.OR P6, PT, R3, R227, !P6 ;  /* 0x000000e30300720c */ /* 0x000fe400077c6670 */
[----:B------:R-:W-:Y:S02]  /*10750*/  IADD3 R3, R233, -R28, RZ ;  /* 0x8000001ce9037210 */ /* 0x000fe40007ffe0ff */
[----:B------:R-:W-:Y:S02]  /*10760*/  FSEL R182, R34, -INF , !P1 ;  /* 0xff80000022b67808 */ /* 0x000fe40004800000 */
[----:B------:R-:W-:Y:S01]  /*10770*/  FMNMX.FTZ R8, R10, R21, !PT ;  /* 0x000000150a087209 */ /* 0x000fe20007810000 */
[----:B-1----:R-:W-:Y:S01]  /*10780*/  FFMA.FTZ R23, R4, -UR18, R23 ;  /* 0x8000001204177c23 */ /* 0x002fe20008010017 */
[C---:B------:R-:W-:Y:S02]  /*10790*/  ISETP.GE.AND P1, PT, R16.reuse, R232, PT ;  /* 0x000000e81000720c */ /* 0x040fe40003f26270 */
[----:B------:R-:W-:Y:S02]  /*107a0*/  IABS R3, R3 ;  /* 0x0000000300037213 */ /* 0x000fe40000000000 */
[----:B------:R-:W-:Y:S02]  /*107b0*/  ISETP.GE.OR P1, PT, R16, R227, !P1 ;  /* 0x000000e31000720c */ /* 0x000fe40004f26670 */
[----:B------:R-:W-:Y:S01]  /*107c0*/  FMNMX.FTZ R21, R187, R8, !PT ;  /* 0x00000008bb157209 */ /* 0x000fe20007810000 */
[----:B------:R-:W1:Y:S01]  /*107d0*/  I2F R16, R3 ;  /* 0x0000000300107306 */ /* 0x000e620000201400 */
[----:B------:R-:W-:Y:S02]  /*107e0*/  FMNMX.FTZ R4, R5, R0, !PT ;  /* 0x0000000005047209 */ /* 0x000fe40007810000 */
[----:B------:R-:W-:Y:S02]  /*107f0*/  FMNMX.FTZ R8, R188, R21, !PT ;  /* 0x00000015bc087209 */ /* 0x000fe40007810000 */
[----:B------:R-:W-:Y:S02]  /*10800*/  FMNMX.FTZ R4, R7, R4, !PT ;  /* 0x0000000407047209 */ /* 0x000fe40007810000 */
[----:B------:R-:W-:Y:S01]  /*10810*/  FMNMX.FTZ R17, R189, R8, !PT ;  /* 0x00000008bd117209 */ /* 0x000fe20007810000 */
[C---:B------:R-:W-:Y:S01]  /*10820*/  IMAD.IADD R8, R233.reuse, 0x1, -R35 ;  /* 0x00000001e9087824 */ /* 0x040fe200078e0a23 */
[----:B------:R-:W-:Y:S02]  /*10830*/  IADD3 R6, R233, -R15, RZ ;  /* 0x8000000fe9067210 */ /* 0x000fe40007ffe0ff */
[----:B------:R-:W-:Y:S02]  /*10840*/  FMNMX.FTZ R17, R190, R17, !PT ;  /* 0x00000011be117209 */ /* 0x000fe40007810000 */
[----:B------:R-:W-:Y:S02]  /*10850*/  FSEL R248, R19, -INF , !P0 ;  /* 0xff80000013f87808 */ /* 0x000fe40004000000 */
[----:B------:R-:W-:Y:S02]  /*10860*/  FMNMX.FTZ R19, R32, R17, !PT ;  /* 0x0000001120137209 */ /* 0x000fe40007810000 */
[----:B------:R-:W-:Y:S02]  /*10870*/  FMNMX.FTZ R4, R13, R4, !PT ;  /* 0x000000040d047209 */ /* 0x000fe40007810000 */
[----:B------:R-:W-:Y:S02]  /*10880*/  IABS R6, R6 ;  /* 0x0000000600067213 */ /* 0x000fe40000000000 */
[----:B------:R-:W-:Y:S02]  /*10890*/  FMNMX.FTZ R19, R26, R19, !PT ;  /* 0x000000131a137209 */ /* 0x000fe40007810000 */
[----:B------:R-:W-:Y:S01]  /*108a0*/  FMNMX.FTZ R4, R11, R4, !PT ;  /* 0x000000040b047209 */ /* 0x000fe20007810000 */
[----:B-1----:R-:W-:Y:S01]  /*108b0*/  FFMA.FTZ R29, R16, -UR18, R29 ;  /* 0x80000012101d7c23 */ /* 0x002fe2000801001d */
[----:B------:R-:W-:Y:S01]  /*108c0*/  MOV R25, R170 ;  /* 0x000000aa00197202 */ /* 0x000fe20000000f00 */
[----:B------:R-:W1:Y:S01]  /*108d0*/  I2F R6, R6 ;  /* 0x0000000600067306 */ /* 0x000e620000201400 */
[----:B------:R-:W-:Y:S02]  /*108e0*/  FMNMX.FTZ R19, R18, R19, !PT ;  /* 0x0000001312137209 */ /* 0x000fe40007810000 */
[----:B------:R-:W-:Y:S02]  /*108f0*/  FMNMX.FTZ R3, R191, R4, !PT ;  /* 0x00000004bf037209 */ /* 0x000fe40007810000 */
[----:B------:R-:W-:Y:S02]  /*10900*/  IADD3 R17, R233, -R24, RZ ;  /* 0x80000018e9117210 */ /* 0x000fe40007ffe0ff */
[----:B------:R-:W-:Y:S02]  /*10910*/  IABS R8, R8 ;  /* 0x0000000800087213 */ /* 0x000fe40000000000 */
[----:B------:R-:W-:Y:S02]  /*10920*/  FMNMX.FTZ R19, R25, R19, !PT ;  /* 0x0000001319137209 */ /* 0x000fe40007810000 */
[----:B------:R-:W-:Y:S02]  /*10930*/  FMNMX.FTZ R4, R192, R3, !PT ;  /* 0x00000003c0047209 */ /* 0x000fe40007810000 */
[----:B------:R-:W-:Y:S01]  /*10940*/  IABS R17, R17 ;  /* 0x0000001100117213 */ /* 0x000fe20000000000 */
[----:B------:R-:W2:Y:S01]  /*10950*/  I2F R8, R8 ;  /* 0x0000000800087306 */ /* 0x000ea20000201400 */
[----:B------:R-:W-:Y:S02]  /*10960*/  ISETP.GE.AND P0, PT, R24, R235, PT ;  /* 0x000000eb1800720c */ /* 0x000fe40003f06270 */
[----:B------:R-:W-:Y:S02]  /*10970*/  FMNMX.FTZ R19, R186, R19, !PT ;  /* 0x00000013ba137209 */ /* 0x000fe40007810000 */
[----:B------:R-:W-:Y:S02]  /*10980*/  FMNMX.FTZ R3, R193, R4, !PT ;  /* 0x00000004c1037209 */ /* 0x000fe40007810000 */
[----:B------:R-:W-:Y:S02]  /*10990*/  ISETP.GE.OR P0, PT, R24, R234, !P0 ;  /* 0x000000ea1800720c */ /* 0x000fe40004706670 */
[----:B------:R-:W-:Y:S01]  /*109a0*/  FMNMX.FTZ R19, R184, R19, !PT ;  /* 0x00000013b8137209 */ /* 0x000fe20007810000 */
[----:B------:R-:W3:Y:S01]  /*109b0*/  I2F R17, R17 ;  /* 0x0000001100117306 */ /* 0x000ee20000201400 */
[----:B------:R-:W-:Y:S01]  /*109c0*/  FMNMX.FTZ R3, R194, R3, !PT ;  /* 0x00000003c2037209 */ /* 0x000fe20007810000 */
[----:B-1----:R-:W-:Y:S01]  /*109d0*/  FFMA.FTZ R27, R6, -UR18, R27 ;  /* 0x80000012061b7c23 */ /* 0x002fe2000801001b */
[----:B------:R-:W-:Y:S02]  /*109e0*/  FSEL R174, R33, -INF , !P0 ;  /* 0xff80000021ae7808 */ /* 0x000fe40004000000 */
[----:B------:R-:W-:Y:S02]  /*109f0*/  FMNMX.FTZ R19, R182, R19, !PT ;  /* 0x00000013b6137209 */ /* 0x000fe40007810000 */
[----:B------:R-:W-:Y:S02]  /*10a00*/  FMNMX.FTZ R21, R252, R3, !PT ;  /* 0x00000003fc157209 */ /* 0x000fe40007810000 */
[----:B------:R-:W-:Y:S02]  /*10a10*/  FMNMX.FTZ R3, R174, R19, !PT ;  /* 0x00000013ae037209 */ /* 0x000fe40007810000 */
[----:B------:R-:W-:Y:S02]  /*10a20*/  FSEL R244, R22, -INF , !P6 ;  /* 0xff80000016f47808 */ /* 0x000fe40007000000 */
[----:B------:R-:W-:Y:S01]  /*10a30*/  FMNMX.FTZ R21, R248, R21, !PT ;  /* 0x00000015f8157209 */ /* 0x000fe20007810000 */
[----:B------:R-:W1:Y:S01]  /*10a40*/  SHFL.BFLY PT, R4, R3, 0x2, 0x1f ;  /* 0x0c401f0003047f89 */ /* 0x000e6200000e0000 */
[-C--:B------:R-:W-:Y:S01]  /*10a50*/  ISETP.GE.AND P0, PT, R15, R232.reuse, PT ;  /* 0x000000e80f00720c */ /* 0x080fe20003f06270 */
[----:B--2---:R-:W-:Y:S01]  /*10a60*/  FFMA.FTZ R31, R8, -UR18, R31 ;  /* 0x80000012081f7c23 */ /* 0x004fe2000801001f */
[-C--:B------:R-:W-:Y:S02]  /*10a70*/  ISETP.GE.AND P6, PT, R28, R232.reuse, PT ;  /* 0x000000e81c00720c */ /* 0x080fe40003fc6270 */
[----:B------:R-:W-:Y:S02]  /*10a80*/  FSEL R195, R23, -INF , !P1 ;  /* 0xff80000017c37808 */ /* 0x000fe40004800000 */
[----:B------:R-:W-:Y:S02]  /*10a90*/  FMNMX.FTZ R6, R244, R21, !PT ;  /* 0x00000015f4067209 */ /* 0x000fe40007810000 */
[-C--:B------:R-:W-:Y:S01]  /*10aa0*/  ISETP.GE.OR P0, PT, R15, R227.reuse, !P0 ;  /* 0x000000e30f00720c */ /* 0x080fe20004706670 */
[----:B---3--:R-:W-:Y:S01]  /*10ab0*/  FFMA.FTZ R30, R17, -UR18, R30 ;  /* 0x80000012111e7c23 */ /* 0x008fe2000801001e */
[-C--:B------:R-:W-:Y:S01]  /*10ac0*/  ISETP.GE.OR P6, PT, R28, R227.reuse, !P6 ;  /* 0x000000e31c00720c */ /* 0x080fe200077c6670 */
[----:B------:R-:W-:Y:S01]  /*10ad0*/  LDSM.16.MT88.4 R20, [R214+0x10000] ;  /* 0x01000000d614783b */ /* 0x000fe20000004200 */
[----:B------:R-:W-:Y:S02]  /*10ae0*/  ISETP.GE.AND P1, PT, R35, R232, PT ;  /* 0x000000e82300720c */ /* 0x000fe40003f26270 */
[----:B------:R-:W-:Y:S02]  /*10af0*/  FSEL R183, R27, -INF , !P0 ;  /* 0xff8000001bb77808 */ /* 0x000fe40004000000 */
[----:B------:R-:W-:Y:S02]  /*10b00*/  FMNMX.FTZ R6, R195, R6, !PT ;  /* 0x00000006c3067209 */ /* 0x000fe40007810000 */
[----:B------:R-:W-:Y:S02]  /*10b10*/  FSEL R175, R29, -INF , !P6 ;  /* 0xff8000001daf7808 */ /* 0x000fe40007000000 */
[-C--:B------:R-:W-:Y:S02]  /*10b20*/  ISETP.GE.OR P1, PT, R35, R227.reuse, !P1 ;  /* 0x000000e32300720c */ /* 0x080fe40004f26670 */
[C---:B------:R-:W-:Y:S02]  /*10b30*/  ISETP.GE.AND P0, PT, R24.reuse, R232, PT ;  /* 0x000000e81800720c */ /* 0x040fe40003f06270 */
[----:B------:R-:W-:Y:S02]  /*10b40*/  FMNMX.FTZ R8, R183, R6, !PT ;  /* 0x00000006b7087209 */ /* 0x000fe40007810000 */
[----:B------:R-:W-:Y:S02]  /*10b50*/  FSEL R173, R31, -INF , !P1 ;  /* 0xff8000001fad7808 */ /* 0x000fe40004800000 */
[----:B------:R-:W-:Y:S02]  /*10b60*/  ISETP.GE.OR P0, PT, R24, R227, !P0 ;  /* 0x000000e31800720c */ /* 0x000fe40004706670 */
[----:B------:R-:W-:Y:S02]  /*10b70*/  FMNMX.FTZ R8, R175, R8, !PT ;  /* 0x00000008af087209 */ /* 0x000fe40007810000 */
[----:B------:R-:W-:Y:S02]  /*10b80*/  FSEL R165, R30, -INF , !P0 ;  /* 0xff8000001ea57808 */ /* 0x000fe40004000000 */
[----:B------:R-:W-:Y:S01]  /*10b90*/  FMNMX.FTZ R8, R173, R8, !PT ;  /* 0x00000008ad087209 */ /* 0x000fe20007810000 */
[----:B------:R-:W-:Y:S01]  /*10ba0*/  LDSM.16.MT88.4 R28, [R213+0x10000] ;  /* 0x01000000d51c783b */ /* 0x000fe20000004200 */
[----:B-1----:R-:W-:Y:S02]  /*10bb0*/  FMNMX.FTZ R15, R3, R4, !PT ;  /* 0x00000004030f7209 */ /* 0x002fe40007810000 */
[----:B------:R-:W-:Y:S05]  /*10bc0*/  FMNMX.FTZ R6, R165, R8, !PT ;  /* 0x00000008a5067209 */ /* 0x000fea0007810000 */
        /* <DEDUP_REMOVED lines=21> */
[----:B------:R-:W1:Y:S01]  /*10d20*/  MUFU.EX2 R181, R181 ;  /* 0x000000b500b57308 */ /* 0x000e620000000800 */
[--C-:B------:R-:W-:Y:S02]  /*10d30*/  FFMA.FTZ R186, R186, c[0x0][0x23c], -R185.reuse ;  /* 0x00008f00baba7a23 */ /* 0x100fe400000108b9 */
[--C-:B------:R-:W-:Y:S01]  /*10d40*/  FFMA.FTZ R178, R5, c[0x0][0x23c], -R172.reuse ;  /* 0x00008f0005b27a23 */ /* 0x100fe200000108ac */
[----:B------:R-:W-:Y:S01]  /*10d50*/  FSEL R5, R164, RZ, P1 ;  /* 0x000000ffa4057208 */ /* 0x000fe20000800000 */
[--C-:B------:R-:W-:Y:S02]  /*10d60*/  FFMA.FTZ R176, R13, c[0x0][0x23c], -R172.reuse ;  /* 0x00008f000db07a23 */ /* 0x100fe400000108ac */
[----:B------:R-:W2:Y:S01]  /*10d70*/  LDSM.16.MT88.4 R12, [R216+0x10000] ;  /* 0x01000000d80c783b */ /* 0x000ea20000004200 */
[----:B------:R-:W-:Y:S02]  /*10d80*/  FFMA.FTZ R177, R7, c[0x0][0x23c], -R172 ;  /* 0x00008f0007b17a23 */ /* 0x000fe400000108ac */
[----:B------:R-:W-:Y:S01]  /*10d90*/  FADD.FTZ R4, -R5, R2 ;  /* 0x0000000205047221 */ /* 0x000fe20000010100 */
[----:B------:R-:W-:Y:S01]  /*10da0*/  FSEL R5, R3, RZ, P0 ;  /* 0x000000ff03057208 */ /* 0x000fe20000000000 */
[----:B------:R-:W-:Y:S01]  /*10db0*/  FFMA.FTZ R167, R11, c[0x0][0x23c], -R172 ;  /* 0x00008f000ba77a23 */ /* 0x000fe200000108ac */
[----:B------:R-:W-:Y:S01]  /*10dc0*/  MUFU.EX2 R180, R180 ;  /* 0x000000b400b47308 */ /* 0x000fe20000000800 */
[----:B------:R-:W-:Y:S01]  /*10dd0*/  FMUL.FTZ R2, R4, c[0x0][0x23c] ;  /* 0x00008f0004027a20 */ /* 0x000fe20000410000 */
[----:B------:R-:W-:Y:S01]  /*10de0*/  PLOP3.LUT P0, PT, PT, PT, UP0, 0x80, 0x0 ;  /* 0x000000000000781c */ /* 0x000fe20003f0f008 */
[----:B------:R-:W-:Y:S02]  /*10df0*/  FADD.FTZ R5, -R5, R0 ;  /* 0x0000000005057221 */ /* 0x000fe40000010100 */
[--C-:B------:R-:W-:Y:S02]  /*10e00*/  FFMA.FTZ R175, R175, c[0x0][0x23c], -R172.reuse ;  /* 0x00008f00afaf7a23 */ /* 0x100fe400000108ac */
[----:B------:R-:W-:Y:S02]  /*10e10*/  FMUL.FTZ R0, R5, c[0x0][0x23c] ;  /* 0x00008f0005007a20 */ /* 0x000fe40000410000 */
[--C-:B------:R-:W-:Y:S01]  /*10e20*/  FFMA.FTZ R173, R173, c[0x0][0x23c], -R172.reuse ;  /* 0x00008f00adad7a23 */ /* 0x100fe200000108ac */
[----:B------:R-:W3:Y:S01]  /*10e30*/  MUFU.EX2 R2, R2 ;  /* 0x0000000200027308 */ /* 0x000ee20000000800 */
[----:B-1----:R-:W-:Y:S01]  /*10e40*/  F2FP.BF16.PACK_AB R168, R166, R181 ;  /* 0x000000b5a6a8723e */ /* 0x002fe200000010ff */
[--C-:B------:R-:W-:Y:S02]  /*10e50*/  FFMA.FTZ R191, R191, c[0x0][0x23c], -R172.reuse ;  /* 0x00008f00bfbf7a23 */ /* 0x100fe400000108ac */
[--C-:B------:R-:W-:Y:S02]  /*10e60*/  FFMA.FTZ R192, R192, c[0x0][0x23c], -R172.reuse ;  /* 0x00008f00c0c07a23 */ /* 0x100fe400000108ac */
[--C-:B------:R-:W-:Y:S02]  /*10e70*/  FFMA.FTZ R193, R193, c[0x0][0x23c], -R172.reuse ;  /* 0x00008f00c1c17a23 */ /* 0x100fe400000108ac */
[--C-:B------:R-:W-:Y:S02]  /*10e80*/  FFMA.FTZ R194, R194, c[0x0][0x23c], -R172.reuse ;  /* 0x00008f00c2c27a23 */ /* 0x100fe400000108ac */
[----:B------:R-:W1:Y:S01]  /*10e90*/  MUFU.EX2 R0, R0 ;  /* 0x0000000000007308 */ /* 0x000e620000000800 */
[--C-:B------:R-:W-:Y:S02]  /*10ea0*/  FFMA.FTZ R252, R252, c[0x0][0x23c], -R172.reuse ;  /* 0x00008f00fcfc7a23 */ /* 0x100fe400000108ac */
[--C-:B------:R-:W-:Y:S02]  /*10eb0*/  FFMA.FTZ R248, R248, c[0x0][0x23c], -R172.reuse ;  /* 0x00008f00f8f87a23 */ /* 0x100fe400000108ac */
[--C-:B------:R-:W-:Y:S02]  /*10ec0*/  FFMA.FTZ R244, R244, c[0x0][0x23c], -R172.reuse ;  /* 0x00008f00f4f47a23 */ /* 0x100fe400000108ac */
[--C-:B------:R-:W-:Y:S02]  /*10ed0*/  FFMA.FTZ R195, R195, c[0x0][0x23c], -R172.reuse ;  /* 0x00008f00c3c37a23 */ /* 0x100fe400000108ac */
[--C-:B------:R-:W-:Y:S01]  /*10ee0*/  FFMA.FTZ R184, R184, c[0x0][0x23c], -R185.reuse ;  /* 0x00008f00b8b87a23 */ /* 0x100fe200000108b9 */
[----:B------:R-:W4:Y:S01]  /*10ef0*/  MUFU.EX2 R179, R179 ;  /* 0x000000b300b37308 */ /* 0x000f220000000800 */
[----:B------:R-:W-:Y:S02]  /*10f00*/  FFMA.FTZ R182, R182, c[0x0][0x23c], -R185 ;  /* 0x00008f00b6b67a23 */ /* 0x000fe400000108b9 */
[----:B------:R-:W-:Y:S02]  /*10f10*/  FFMA.FTZ R183, R183, c[0x0][0x23c], -R172 ;  /* 0x00008f00b7b77a23 */ /* 0x000fe400000108ac */
[C---:B---3--:R-:W-:Y:S01]  /*10f20*/  FMUL.FTZ R4, R2.reuse, R160 ;  /* 0x000000a002047220 */ /* 0x048fe20000410000 */
[----:B------:R-:W-:Y:S01]  /*10f30*/  MOV R160, R32 ;  /* 0x0000002000a07202 */ /* 0x000fe20000000f00 */
[C---:B------:R-:W-:Y:S02]  /*10f40*/  FMUL.FTZ R5, R2.reuse, R161 ;  /* 0x000000a102057220 */ /* 0x040fe40000410000 */
[C---:B------:R-:W-:Y:S01]  /*10f50*/  FMUL.FTZ R8, R2.reuse, R156 ;  /* 0x0000009c02087220 */ /* 0x040fe20000410000 */
[----:B------:R-:W-:Y:S01]  /*10f60*/  MUFU.EX2 R178, R178 ;  /* 0x000000b200b27308 */ /* 0x000fe20000000800 */
[C---:B------:R-:W-:Y:S02]  /*10f70*/  FMUL.FTZ R9, R2.reuse, R157 ;  /* 0x0000009d02097220 */ /* 0x040fe40000410000 */
[----:B------:R-:W-:Y:S02]  /*10f80*/  FMUL.FTZ R16, R2, R148 ;  /* 0x0000009402107220 */ /* 0x000fe40000410000 */
[C---:B-1----:R-:W-:Y:S01]  /*10f90*/  FMUL.FTZ R6, R0.reuse, R162 ;  /* 0x000000a200067220 */ /* 0x042fe20000410000 */
[----:B------:R-:W-:Y:S01]  /*10fa0*/  MOV R162, R18 ;  /* 0x0000001200a27202 */ /* 0x000fe20000000f00 */
[C---:B------:R-:W-:Y:S01]  /*10fb0*/  FMUL.FTZ R7, R0.reuse, R163 ;  /* 0x000000a300077220 */ /* 0x040fe20000410000 */
[----:B------:R-:W-:Y:S01]  /*10fc0*/  MOV R163, R25 ;  /* 0x0000001900a37202 */ /* 0x000fe20000000f00 */
[C---:B------:R-:W-:Y:S01]  /*10fd0*/  FMUL.FTZ R10, R0.reuse, R158 ;  /* 0x0000009e000a7220 */ /* 0x040fe20000410000 */
[----:B------:R-:W1:Y:S01]  /*10fe0*/  MUFU.EX2 R177, R177 ;  /* 0x000000b100b17308 */ /* 0x000e620000000800 */
[----:B------:R-:W-:Y:S02]  /*10ff0*/  FMUL.FTZ R11, R0, R159 ;  /* 0x0000009f000b7220 */ /* 0x000fe40000410000 */
[----:B------:R-:W-:Y:S01]  /*11000*/  FMUL.FTZ R17, R2, R149 ;  /* 0x0000009502117220 */ /* 0x000fe20000410000 */
[----:B----4-:R-:W-:Y:S01]  /*11010*/  F2FP.BF16.PACK_AB R170, R179, R180 ;  /* 0x000000b4b3aa723e */ /* 0x010fe200000010ff */
        /* <DEDUP_REMOVED lines=8> */
[----:B------:R-:W-:Y:S02]  /*110a0*/  IMAD.MOV.U32 R161, RZ, RZ, R26 ;  /* 0x000000ffffa17224 */ /* 0x000fe400078e001a */
[----:B------:R-:W-:Y:S02]  /*110b0*/  FMUL.FTZ R26, R0, R142 ;  /* 0x0000008e001a7220 */ /* 0x000fe40000410000 */
[C---:B------:R-:W-:Y:S01]  /*110c0*/  FMUL.FTZ R32, R2.reuse, R132 ;  /* 0x0000008402207220 */ /* 0x040fe20000410000 */
[----:B------:R-:W3:Y:S01]  /*110d0*/  MUFU.EX2 R167, R167 ;  /* 0x000000a700a77308 */ /* 0x000ee20000000800 */
[----:B------:R-:W-:Y:S01]  /*110e0*/  FMUL.FTZ R33, R2, R133 ;  /* 0x0000008502217220 */ /* 0x000fe20000410000 */
[----:B------:R-:W-:Y:S01]  /*110f0*/  LDSM.16.MT88.4 R140, [R212+0x12000] ;  /* 0x01200000d48c783b */ /* 0x000fe20000004200 */
[C---:B------:R-:W-:Y:S01]  /*11100*/  FMUL.FTZ R34, R0.reuse, R134 ;  /* 0x0000008600227220 */ /* 0x040fe20000410000 */
[----:B-1----:R-:W-:Y:S01]  /*11110*/  F2FP.BF16.PACK_AB R169, R177, R178 ;  /* 0x000000b2b1a9723e */ /* 0x002fe200000010ff */
[----:B------:R-:W-:Y:S02]  /*11120*/  FMUL.FTZ R35, R0, R135 ;  /* 0x0000008700237220 */ /* 0x000fe40000410000 */
[----:B------:R-:W-:Y:S02]  /*11130*/  FFMA.FTZ R172, R165, c[0x0][0x23c], -R172 ;  /* 0x00008f00a5ac7a23 */ /* 0x000fe400000108ac */
        /* <DEDUP_REMOVED lines=15> */
[----:B------:R-:W1:Y:S04]  /*11230*/  MUFU.EX2 R188, R188 ;  /* 0x000000bc00bc7308 */ /* 0x000e680000000800 */
[----:B------:R-:W-:Y:S02]  /*11240*/  FMUL.FTZ R46, R0, R46 ;  /* 0x0000002e002e7220 */ /* 0x000fe40000410000 */
[C---:B------:R-:W-:Y:S01]  /*11250*/  FMUL.FTZ R12, R2.reuse, R152 ;  /* 0x00000098020c7220 */ /* 0x040fe20000410000 */
[C---:B------:R-:W-:Y:S03]  /*11260*/  HMMA.16816.F32.BF16 R8, R168.reuse, R14, R8 ;  /* 0x0000000ea808723c */ /* 0x040fe60000041808 */
[----:B------:R-:W-:Y:S01]  /*11270*/  MUFU.EX2 R189, R189 ;  /* 0x000000bd00bd7308 */ /* 0x000fe20000000800 */
[----:B------:R-:W-:Y:S02]  /*11280*/  FMUL.FTZ R13, R2, R153 ;  /* 0x00000099020d7220 */ /* 0x000fe40000410000 */
[C---:B------:R-:W-:Y:S02]  /*11290*/  FMUL.FTZ R47, R0.reuse, R47 ;  /* 0x0000002f002f7220 */ /* 0x040fe40000410000 */
[C---:B------:R-:W-:Y:S04]  /*112a0*/  FMUL.FTZ R14, R0.reuse, R154 ;  /* 0x0000009a000e7220 */ /* 0x040fe80000410000 */
[----:B------:R-:W-:Y:S01]  /*112b0*/  FMUL.FTZ R15, R0, R155 ;  /* 0x0000009b000f7220 */ /* 0x000fe20000410000 */
[----:B------:R-:W-:Y:S01]  /*112c0*/  MUFU.EX2 R190, R190 ;  /* 0x000000be00be7308 */ /* 0x000fe20000000800 */
[----:B------:R-:W2:Y:S01]  /*112d0*/  LDSM.16.MT88.4 R152, [R212+0x10000] ;  /* 0x01000000d498783b */ /* 0x000ea20000004200 */
[C---:B------:R-:W-:Y:S02]  /*112e0*/  FMUL.FTZ R48, R2.reuse, R48 ;  /* 0x0000003002307220 */ /* 0x040fe40000410000 */
[----:B------:R-:W-:Y:S02]  /*112f0*/  FMUL.FTZ R49, R2, R49 ;  /* 0x0000003102317220 */ /* 0x000fe40000410000 */
[C---:B------:R-:W-:Y:S03]  /*11300*/  HMMA.16816.F32.BF16 R12, R168.reuse, R20, R12 ;  /* 0x00000014a80c723c */ /* 0x040fe6000004180c */
[C---:B------:R-:W-:Y:S01]  /*11310*/  FMUL.FTZ R50, R0.reuse, R50 ;  /* 0x0000003200327220 */ /* 0x040fe20000410000 */
[----:B------:R-:W-:Y:S01]  /*11320*/  MUFU.EX2 R191, R191 ;  /* 0x000000bf00bf7308 */ /* 0x000fe20000000800 */
[----:B------:R-:W-:Y:S02]  /*11330*/  FMUL.FTZ R51, R0, R51 ;  /* 0x0000003300337220 */ /* 0x000fe40000410000 */
[C---:B------:R-:W-:Y:S01]  /*11340*/  FMUL.FTZ R20, R2.reuse, R144 ;  /* 0x0000009002147220 */ /* 0x040fe20000410000 */
[C---:B------:R-:W-:Y:S04]  /*11350*/  HMMA.16816.F32.BF16 R16, R168.reuse, R22, R16 ;  /* 0x00000016a810723c */ /* 0x040fe80000041810 */
[C---:B------:R-:W-:Y:S02]  /*11360*/  FMUL.FTZ R21, R2.reuse, R145 ;  /* 0x0000009102157220 */ /* 0x040fe40000410000 */
[----:B------:R-:W-:Y:S01]  /*11370*/  FMUL.FTZ R52, R2, R52 ;  /* 0x0000003402347220 */ /* 0x000fe20000410000 */
[----:B------:R-:W3:Y:S01]  /*11380*/  MUFU.EX2 R192, R192 ;  /* 0x000000c000c07308 */ /* 0x000ee20000000800 */
[C---:B------:R-:W-:Y:S04]  /*11390*/  FMUL.FTZ R22, R0.reuse, R146 ;  /* 0x0000009200167220 */ /* 0x040fe80000410000 */
[----:B------:R-:W-:Y:S02]  /*113a0*/  FMUL.FTZ R23, R0, R147 ;  /* 0x0000009300177220 */ /* 0x000fe40000410000 */
[----:B------:R-:W4:Y:S01]  /*113b0*/  LDSM.16.MT88.4 R144, [R216+0x12000] ;  /* 0x01200000d890783b */ /* 0x000f220000004200 */
[----:B------:R-:W-:Y:S02]  /*113c0*/  FMUL.FTZ R53, R2, R53 ;  /* 0x0000003502357220 */ /* 0x000fe40000410000 */
[C---:B------:R-:W-:Y:S01]  /*113d0*/  FMUL.FTZ R54, R0.reuse, R54 ;  /* 0x0000003600367220 */ /* 0x040fe20000410000 */
[----:B------:R-:W-:Y:S01]  /*113e0*/  MUFU.EX2 R193, R193 ;  /* 0x000000c100c17308 */ /* 0x000fe20000000800 */
[C---:B------:R-:W-:Y:S03]  /*113f0*/  HMMA.16816.F32.BF16 R20, R168.reuse, R28, R20 ;  /* 0x0000001ca814723c */ /* 0x040fe60000041814 */
[----:B------:R-:W-:Y:S02]  /*11400*/  FMUL.FTZ R55, R0, R55 ;  /* 0x0000003700377220 */ /* 0x000fe40000410000 */
[C---:B------:R-:W-:Y:S02]  /*11410*/  FMUL.FTZ R56, R2.reuse, R56 ;  /* 0x0000003802387220 */ /* 0x040fe40000410000 */
[C---:B------:R-:W-:Y:S01]  /*11420*/  FMUL.FTZ R28, R2.reuse, R136 ;  /* 0x00000088021c7220 */ /* 0x040fe20000410000 */
[C---:B------:R-:W-:Y:S01]  /*11430*/  HMMA.16816.F32.BF16 R24, R168.reuse, R30, R24 ;  /* 0x0000001ea818723c */ /* 0x040fe20000041818 */
[----:B------:R-:W5:Y:S03]  /*11440*/  MUFU.EX2 R194, R194 ;  /* 0x000000c200c27308 */ /* 0x000f660000000800 */
[C---:B------:R-:W-:Y:S02]  /*11450*/  FMUL.FTZ R29, R2.reuse, R137 ;  /* 0x00000089021d7220 */ /* 0x040fe40000410000 */
[----:B------:R-:W-:Y:S02]  /*11460*/  FMUL.FTZ R57, R2, R57 ;  /* 0x0000003902397220 */ /* 0x000fe40000410000 */
[C---:B------:R-:W-:Y:S03]  /*11470*/  FMUL.FTZ R30, R0.reuse, R138 ;  /* 0x0000008a001e7220 */ /* 0x040fe60000410000 */
[----:B------:R-:W-:Y:S01]  /*11480*/  MUFU.EX2 R252, R252 ;  /* 0x000000fc00fc7308 */ /* 0x000fe20000000800 */
[C---:B------:R-:W-:Y:S02]  /*11490*/  FMUL.FTZ R31, R0.reuse, R139 ;  /* 0x0000008b001f7220 */ /* 0x040fe40000410000 */
[----:B------:R-:W1:Y:S01]  /*114a0*/  LDSM.16.MT88.4 R136, [R214+0x12000] ;  /* 0x01200000d688783b */ /* 0x000e620000004200 */
        /* <DEDUP_REMOVED lines=12> */
[C---:B----4-:R-:W-:Y:S04]  /*11570*/  HMMA.16816.F32.BF16 R36, R168.reuse, R144, R36 ;  /* 0x00000090a824723c */ /* 0x050fe80000041824 */
        /* <DEDUP_REMOVED lines=9> */
[C---:B-1----:R-:W-:Y:S03]  /*11610*/  HMMA.16816.F32.BF16 R44, R168.reuse, R136, R44 ;  /* 0x00000088a82c723c */ /* 0x042fe6000004182c */
        /* <DEDUP_REMOVED lines=10> */
[----:B------:R-:W-:Y:S01]  /*116c0*/  MUFU.EX2 R182, R182 ;  /* 0x000000b600b67308 */ /* 0x000fe20000000800 */
[C---:B------:R-:W-:Y:S02]  /*116d0*/  FMUL.FTZ R76, R2.reuse, R76 ;  /* 0x0000004c024c7220 */ /* 0x040fe40000410000 */
[C---:B------:R-:W-:Y:S01]  /*116e0*/  HMMA.16816.F32.BF16 R56, R168.reuse, R134, R56 ;  /* 0x00000086a838723c */ /* 0x040fe20000041838 */
[----:B------:R-:W2:Y:S03]  /*116f0*/  LDSM.16.MT88.4 R132, [R214+0x14000] ;  /* 0x01400000d684783b */ /* 0x000ea60000004200 */
[----:B------:R-:W-:Y:S02]  /*11700*/  FMUL.FTZ R77, R2, R77 ;  /* 0x0000004d024d7220 */ /* 0x000fe40000410000 */
[C---:B------:R-:W-:Y:S01]  /*11710*/  FMUL.FTZ R78, R0.reuse, R78 ;  /* 0x0000004e004e7220 */ /* 0x040fe20000410000 */
[----:B------:R-:W-:Y:S01]  /*11720*/  MUFU.EX2 R183, R183 ;  /* 0x000000b700b77308 */ /* 0x000fe20000000800 */
        /* <DEDUP_REMOVED lines=82> */
[----:B------:R-:W-:Y:S02]  /*11c50*/  MUFU.EX2 R168, R175 ;  /* 0x000000af00a87308 */ /* 0x000fe40000000800 */
[----:B------:R-:W-:Y:S01]  /*11c60*/  MOV R2, R164 ;  /* 0x000000a400027202 */ /* 0x000fe20000000f00 */
[----:B------:R-:W-:Y:S02]  /*11c70*/  FFMA.FTZ R178, R0, R245, R178 ;  /* 0x000000f500b27223 */ /* 0x000fe400000100b2 */
[----:B------:R-:W-:Y:S01]  /*11c80*/  FADD.FTZ R181, R166, R181 ;  /* 0x000000b5a6b57221 */ /* 0x000fe20000010000 */
[----:B------:R-:W-:Y:S01]  /*11c90*/  F2FP.BF16.PACK_AB R134, R190, R189 ;  /* 0x000000bdbe86723e */ /* 0x000fe200000010ff */
[----:B------:R-:W-:Y:S01]  /*11ca0*/  FADD.FTZ R177, R177, R178 ;  /* 0x000000b2b1b17221 */ /* 0x000fe20000010000 */
[----:B-----5:R-:W-:Y:S02]  /*11cb0*/  F2FP.BF16.PACK_AB R135, R194, R193 ;  /* 0x000000c1c287723e */ /* 0x020fe400000010ff */
[----:B------:R2:W-:Y:S01]  /*11cc0*/  MUFU.EX2 R169, R173 ;  /* 0x000000ad00a97308 */ /* 0x0005e20000000800 */
[----:B------:R-:W-:Y:S02]  /*11cd0*/  FADD.FTZ R180, R180, R181 ;  /* 0x000000b5b4b47221 */ /* 0x000fe40000010000 */
[----:B------:R-:W-:Y:S02]  /*11ce0*/  FADD.FTZ R0, R176, R177 ;  /* 0x000000b1b0007221 */ /* 0x000fe40000010000 */
[C---:B----4-:R-:W-:Y:S05]  /*11cf0*/  HMMA.16816.F32.BF16 R4, R132.reuse, R140, R4 ;  /* 0x0000008c8404723c */ /* 0x050fea0000041804 */
[----:B------:R-:W-:Y:S02]  /*11d00*/  FADD.FTZ R180, R179, R180 ;  /* 0x000000b4b3b47221 */ /* 0x000fe40000010000 */
[----:B------:R-:W-:Y:S01]  /*11d10*/  FADD.FTZ R0, R167, R0 ;  /* 0x00000000a7007221 */ /* 0x000fe20000010000 */
[C---:B------:R-:W-:Y:S01]  /*11d20*/  HMMA.16816.F32.BF16 R8, R132.reuse, R142, R8 ;  /* 0x0000008e8408723c */ /* 0x040fe20000041808 */
[----:B------:R-:W3:Y:S03]  /*11d30*/  LDSM.16.MT88.4 R140, [R214+0x12800] ;  /* 0x01280000d68c783b */ /* 0x000ee60000004200 */
[----:B------:R-:W-:Y:S02]  /*11d40*/  FADD.FTZ R187, R187, R180 ;  /* 0x000000b4bbbb7221 */ /* 0x000fe40000010000 */
[----:B------:R-:W-:Y:S02]  /*11d50*/  FADD.FTZ R191, R191, R0 ;  /* 0x00000000bfbf7221 */ /* 0x000fe40000010000 */
[C---:B-1----:R-:W-:Y:S04]  /*11d60*/  HMMA.16816.F32.BF16 R12, R132.reuse, R136, R12 ;  /* 0x00000088840c723c */ /* 0x042fe8000004180c */
[----:B------:R-:W-:Y:S02]  /*11d70*/  FADD.FTZ R188, R188, R187 ;  /* 0x000000bbbcbc7221 */ /* 0x000fe40000010000 */
[----:B------:R-:W-:Y:S02]  /*11d80*/  FADD.FTZ R192, R192, R191 ;  /* 0x000000bfc0c07221 */ /* 0x000fe40000010000 */
[C---:B------:R-:W-:Y:S01]  /*11d90*/  HMMA.16816.F32.BF16 R16, R132.reuse, R138, R16 ;  /* 0x0000008a8410723c */ /* 0x040fe20000041810 */
[----:B------:R-:W1:Y:S03]  /*11da0*/  LDSM.16.MT88.4 R136, [R213+0x12800] ;  /* 0x01280000d588783b */ /* 0x000e660000004200 */
        /* <DEDUP_REMOVED lines=24> */
[--C-:B------:R-:W-:Y:S01]  /*11f30*/  FFMA.FTZ R153, R161, c[0x0][0x23c], -R185.reuse ;  /* 0x00008f00a1997a23 */ /* 0x100fe200000108b9 */
[C---:B------:R-:W-:Y:S03]  /*11f40*/  HMMA.16816.F32.BF16 R80, R132.reuse, R154, R80 ;  /* 0x0000009a8450723c */ /* 0x040fe60000041850 */
[----:B------:R-:W-:Y:S01]  /*11f50*/  MUFU.EX2 R161, R153 ;  /* 0x0000009900a17308 */ /* 0x000fe20000000800 */
[--C-:B------:R-:W-:Y:S03]  /*11f60*/  FFMA.FTZ R152, R163, c[0x0][0x23c], -R185.reuse ;  /* 0x00008f00a3987a23 */ /* 0x100fe600000108b9 */
[--C-:B------:R-:W-:Y:S01]  /*11f70*/  FFMA.FTZ R155, R160, c[0x0][0x23c], -R185.reuse ;  /* 0x00008f00a09b7a23 */ /* 0x100fe200000108b9 */
[C---:B---3--:R-:W-:Y:S04]  /*11f80*/  HMMA.16816.F32.BF16 R84, R132.reuse, R140, R84 ;  /* 0x0000008c8454723c */ /* 0x048fe80000041854 */
[--C-:B------:R-:W-:Y:S01]  /*11f90*/  FFMA.FTZ R154, R162, c[0x0][0x23c], -R185.reuse ;  /* 0x00008f00a29a7a23 */ /* 0x100fe200000108b9 */
[----:B------:R-:W-:Y:S01]  /*11fa0*/  MUFU.EX2 R160, R155 ;  /* 0x0000009b00a07308 */ /* 0x000fe20000000800 */
[----:B------:R-:W-:Y:S02]  /*11fb0*/  FFMA.FTZ R185, R174, c[0x0][0x23c], -R185 ;  /* 0x00008f00aeb97a23 */ /* 0x000fe400000108b9 */
[C---:B------:R-:W-:Y:S01]  /*11fc0*/  HMMA.16816.F32.BF16 R88, R132.reuse, R142, R88 ;  /* 0x0000008e8458723c */ /* 0x040fe20000041858 */
[----:B------:R-:W2:Y:S06]  /*11fd0*/  LDSM.16.MT88.4 R140, [R213+0x16800] ;  /* 0x01680000d58c783b */ /* 0x000eac0000004200 */
[----:B------:R-:W-:Y:S01]  /*11fe0*/  MUFU.EX2 R162, R154 ;  /* 0x0000009a00a27308 */ /* 0x000fe20000000800 */
[C---:B-1----:R-:W-:Y:S01]  /*11ff0*/  HMMA.16816.F32.BF16 R92, R132.reuse, R136, R92 ;  /* 0x00000088845c723c */ /* 0x042fe2000004185c */
[----:B------:R-:W-:Y:S07]  /*12000*/  LDSM.16.MT88.4 R172, [R212+0x11800] ;  /* 0x01180000d4ac783b */ /* 0x000fee0000004200 */
[C---:B------:R-:W-:Y:S01]  /*12010*/  HMMA.16816.F32.BF16 R96, R132.reuse, R138, R96 ;  /* 0x0000008a8460723c */ /* 0x040fe20000041860 */
[----:B------:R-:W1:Y:S01]  /*12020*/  LDSM.16.MT88.4 R136, [R212+0x16800] ;  /* 0x01680000d488783b */ /* 0x000e620000004200 */
[----:B------:R3:W-:Y:S06]  /*12030*/  MUFU.EX2 R163, R152 ;  /* 0x0000009800a37308 */ /* 0x0007ec0000000800 */
[C---:B----4-:R-:W-:Y:S04]  /*12040*/  HMMA.16816.F32.BF16 R100, R132.reuse, R144, R100 ;  /* 0x000000908464723c */ /* 0x050fe80000041864 */
[----:B------:R-:W4:Y:S04]  /*12050*/  MUFU.EX2 R185, R185 ;  /* 0x000000b900b97308 */ /* 0x000f280000000800 */
[C---:B------:R-:W-:Y:S01]  /*12060*/  HMMA.16816.F32.BF16 R104, R132.reuse, R146, R104 ;  /* 0x000000928468723c */ /* 0x040fe20000041868 */
[----:B------:R-:W1:Y:S07]  /*12070*/  LDSM.16.MT88.4 R144, [R216+0x11000] ;  /* 0x01100000d890783b */ /* 0x000e6e0000004200 */
[C---:B-----5:R-:W-:Y:S01]  /*12080*/  HMMA.16816.F32.BF16 R108, R132.reuse, R148, R108 ;  /* 0x00000094846c723c */ /* 0x060fe2000004186c */
[----:B---3--:R-:W-:Y:S07]  /*12090*/  LDSM.16.MT88.4 R152, [R213+0x11000] ;  /* 0x01100000d598783b */ /* 0x008fee0000004200 */
[C---:B------:R-:W-:Y:S01]  /*120a0*/  HMMA.16816.F32.BF16 R112, R132.reuse, R150, R112 ;  /* 0x000000968470723c */ /* 0x040fe20000041870 */
[----:B------:R-:W3:Y:S03]  /*120b0*/  LDSM.16.MT88.4 R148, [R214+0x11000] ;  /* 0x01100000d694783b */ /* 0x000ee60000004200 */
[----:B----4-:R-:W-:Y:S04]  /*120c0*/  F2FP.BF16.PACK_AB R170, R185, R182 ;  /* 0x000000b6b9aa723e */ /* 0x010fe800000010ff */
[C---:B--2---:R-:W-:Y:S08]  /*120d0*/  HMMA.16816.F32.BF16 R116, R132.reuse, R140, R116 ;  /* 0x0000008c8474723c */ /* 0x044ff00000041874 */
[C---:B------:R-:W-:Y:S01]  /*120e0*/  HMMA.16816.F32.BF16 R120, R132.reuse, R142, R120 ;  /* 0x0000008e8478723c */ /* 0x040fe20000041878 */
[----:B------:R-:W2:Y:S07]  /*120f0*/  LDSM.16.MT88.4 R140, [R212+0x11000] ;  /* 0x01100000d48c783b */ /* 0x000eae0000004200 */
[C---:B-1----:R-:W-:Y:S08]  /*12100*/  HMMA.16816.F32.BF16 R124, R132.reuse, R136, R124 ;  /* 0x00000088847c723c */ /* 0x042ff0000004187c */
[----:B------:R-:W-:Y:S01]  /*12110*/  HMMA.16816.F32.BF16 R128, R132, R138, R128 ;  /* 0x0000008a8480723c */ /* 0x000fe20000041880 */
[----:B------:R-:W1:Y:S06]  /*12120*/  LDSM.16.MT88.4 R136, [R216+0x13000] ;  /* 0x01300000d888783b */ /* 0x000e6c0000004200 */
[----:B------:R-:W-:Y:S02]  /*12130*/  F2FP.BF16.PACK_AB R132, R161, R160 ;  /* 0x000000a0a184723e */ /* 0x000fe400000010ff */
[----:B------:R-:W-:Y:S03]  /*12140*/  F2FP.BF16.PACK_AB R134, R163, R162 ;  /* 0x000000a2a386723e */ /* 0x000fe600000010ff */
[----:B------:R-:W-:Y:S02]  /*12150*/  F2FP.BF16.PACK_AB R133, R248, R252 ;  /* 0x000000fcf885723e */ /* 0x000fe400000010ff */
[----:B------:R-:W-:Y:S07]  /*12160*/  F2FP.BF16.PACK_AB R135, R195, R244 ;  /* 0x000000f4c387723e */ /* 0x000fee00000010ff */
[C---:B------:R-:W-:Y:S08]  /*12170*/  HMMA.16816.F32.BF16 R4, R132.reuse, R144, R4 ;  /* 0x000000908404723c */ /* 0x040ff00000041804 */
        /* <DEDUP_REMOVED lines=23> */
[C---:B------:R-:W-:Y:S08]  /*122f0*/  HMMA.16816.F32.BF16 R68, R132.reuse, R152, R68 ;  /* 0x000000988444723c */ /* 0x040ff00000041844 */
[C---:B------:R-:W-:Y:S08]  /*12300*/  HMMA.16816.F32.BF16 R72, R132.reuse, R154, R72 ;  /* 0x0000009a8448723c */ /* 0x040ff00000041848 */
        /* <DEDUP_REMOVED lines=15> */
[C---:B----4-:R-:W-:Y:S07]  /*12400*/  HMMA.16816.F32.BF16 R116, R132.reuse, R144, R116 ;  /* 0x000000908474723c */ /* 0x050fee0000041874 */
[----:B------:R-:W-:Y:S01]  /*12410*/  MOV R144, R169 ;  /* 0x000000a900907202 */ /* 0x000fe20000000f00 */
[C---:B------:R-:W-:Y:S04]  /*12420*/  HMMA.16816.F32.BF16 R120, R132.reuse, R146, R120 ;  /* 0x000000928478723c */ /* 0x040fe80000041878 */
[----:B------:R-:W-:Y:S02]  /*12430*/  MOV R145, R168 ;  /* 0x000000a800917202 */ /* 0x000fe40000000f00 */
[----:B------:R-:W-:Y:S02]  /*12440*/  F2FP.BF16.PACK_AB R168, R184, R186 ;  /* 0x000000bab8a8723e */ /* 0x000fe400000010ff */
[C---:B---3--:R-:W-:Y:S04]  /*12450*/  HMMA.16816.F32.BF16 R124, R132.reuse, R148, R124 ;  /* 0x00000094847c723c */ /* 0x048fe8000004187c */
[----:B------:R-:W-:Y:S02]  /*12460*/  F2FP.BF16.PACK_AB R169, R145, R183 ;  /* 0x000000b791a9723e */ /* 0x000fe400000010ff */
[----:B------:R-:W-:Y:S02]  /*12470*/  F2FP.BF16.PACK_AB R171, R165, R144 ;  /* 0x00000090a5ab723e */ /* 0x000fe400000010ff */
[----:B------:R-:W-:Y:S07]  /*12480*/  HMMA.16816.F32.BF16 R128, R132, R150, R128 ;  /* 0x000000968480723c */ /* 0x000fee0000041880 */
[----:B------:R-:W-:Y:S01]  /*12490*/  IMAD.MOV.U32 R132, RZ, RZ, R163 ;  /* 0x000000ffff847224 */ /* 0x000fe200078e00a3 */
[----:B------:R-:W-:Y:S04]  /*124a0*/  MOV R133, R162 ;  /* 0x000000a200857202 */ /* 0x000fe80000000f00 */
[----:B------:R-:W-:Y:S02]  /*124b0*/  MOV R134, R161 ;  /* 0x000000a100867202 */ /* 0x000fe40000000f00 */
[----:B------:R-:W-:Y:S02]  /*124c0*/  MOV R135, R160 ;  /* 0x000000a000877202 */ /* 0x000fe40000000f00 */
[C---:B------:R-:W-:Y:S01]  /*124d0*/  HMMA.16816.F32.BF16 R160, R168.reuse, R156, R4 ;  /* 0x0000009ca8a0723c */ /* 0x040fe20000041804 */
[----:B------:R-:W3:Y:S07]  /*124e0*/  LDSM.16.MT88.4 R4, [R216+0x13800] ;  /* 0x01380000d804783b */ /* 0x000eee0000004200 */
[C---:B------:R-:W-:Y:S01]  /*124f0*/  HMMA.16816.F32.BF16 R156, R168.reuse, R158, R8 ;  /* 0x0000009ea89c723c */ /* 0x040fe20000041808 */
[----:B------:R-:W4:Y:S07]  /*12500*/  LDSM.16.MT88.4 R8, [R214+0x13800] ;  /* 0x01380000d608783b */ /* 0x000f2e0000004200 */
[C---:B--2---:R-:W-:Y:S01]  /*12510*/  HMMA.16816.F32.BF16 R152, R168.reuse, R140, R12 ;  /* 0x0000008ca898723c */ /* 0x044fe2000004180c */
[----:B------:R-:W2:Y:S06]  /*12520*/  LDSM.16.MT88.4 R12, [R213+0x13800] ;  /* 0x01380000d50c783b */ /* 0x000eac0000004200 */
[----:B------:R-:W-:Y:S01]  /*12530*/  IMAD.MOV.U32 R140, RZ, RZ, R144 ;  /* 0x000000ffff8c7224 */ /* 0x000fe200078e0090 */
[C---:B------:R-:W-:Y:S01]  /*12540*/  HMMA.16816.F32.BF16 R148, R168.reuse, R142, R16 ;  /* 0x0000008ea894723c */ /* 0x040fe20000041810 */
[----:B------:R-:W5:Y:S03]  /*12550*/  LDSM.16.MT88.4 R16, [R212+0x13800] ;  /* 0x01380000d410783b */ /* 0x000f660000004200 */
[----:B------:R-:W-:Y:S04]  /*12560*/  MOV R141, R145 ;  /* 0x00000091008d7202 */ /* 0x000fe80000000f00 */
[C---:B-1----:R-:W-:Y:S07]  /*12570*/  HMMA.16816.F32.BF16 R144, R168.reuse, R136, R20 ;  /* 0x00000088a890723c */ /* 0x042fee0000041814 */
[----:B------:R-:W-:Y:S02]  /*12580*/  MOV R22, R140 ;  /* 0x0000008c00167202 */ /* 0x000fe40000000f00 */
[----:B------:R-:W-:Y:S02]  /*12590*/  MOV R23, R141 ;  /* 0x0000008d00177202 */ /* 0x000fe40000000f00 */
[C---:B------:R-:W-:Y:S01]  /*125a0*/  HMMA.16816.F32.BF16 R140, R168.reuse, R138, R24 ;  /* 0x0000008aa88c723c */ /* 0x040fe20000041818 */
[----:B------:R-:W-:Y:S07]  /*125b0*/  LDSM.16.MT88.4 R24, [R216+0x17800] ;  /* 0x01780000d818783b */ /* 0x000fee0000004200 */
[C---:B------:R-:W-:Y:S07]  /*125c0*/  HMMA.16816.F32.BF16 R136, R168.reuse, R172, R28 ;  /* 0x000000aca888723c */ /* 0x040fee000004181c */
[----:B------:R-:W-:Y:S01]  /*125d0*/  MOV R29, R132 ;  /* 0x00000084001d7202 */ /* 0x000fe20000000f00 */
[----:B------:R-:W-:Y:S01]  /*125e0*/  IMAD.MOV.U32 R173, RZ, RZ, R134 ;  /* 0x000000ffffad7224 */ /* 0x000fe200078e0086 */
[----:B------:R-:W-:Y:S03]  /*125f0*/  MOV R28, R133 ;  /* 0x00000085001c7202 */ /* 0x000fe60000000f00 */
[----:B------:R-:W-:Y:S01]  /*12600*/  MOV R172, R135 ;  /* 0x0000008700ac7202 */ /* 0x000fe20000000f00 */
[----:B------:R-:W-:Y:S01]  /*12610*/  IMAD.MOV.U32 R31, RZ, RZ, R22 ;  /* 0x000000ffff1f7224 */ /* 0x000fe200078e0016 */
[C---:B------:R-:W-:Y:S03]  /*12620*/  HMMA.16816.F32.BF16 R132, R168.reuse, R174, R32 ;  /* 0x000000aea884723c */ /* 0x040fe60000041820 */
[----:B------:R-:W-:Y:S01]  /*12630*/  MOV R30, R23 ;  /* 0x00000017001e7202 */ /* 0x000fe20000000f00 */
[----:B------:R-:W-:Y:S01]  /*12640*/  FADD.FTZ R0, R172, R0 ;  /* 0x00000000ac007221 */ /* 0x000fe20000010000 */
[----:B------:R-:W1:Y:S03]  /*12650*/  LDSM.16.MT88.4 R20, [R216+0x15800] ;  /* 0x01580000d814783b */ /* 0x000e660000004200 */
[C---:B---3--:R-:W-:Y:S04]  /*12660*/  HMMA.16816.F32.BF16 R36, R168.reuse, R4, R36 ;  /* 0x00000004a824723c */ /* 0x048fe80000041824 */
[----:B------:R-:W-:Y:S04]  /*12670*/  FADD.FTZ R0, R173, R0 ;  /* 0x00000000ad007221 */ /* 0x000fe80000010000 */
[C---:B------:R-:W-:Y:S01]  /*12680*/  HMMA.16816.F32.BF16 R40, R168.reuse, R6, R40 ;  /* 0x00000006a828723c */ /* 0x040fe20000041828 */
[----:B------:R-:W3:Y:S03]  /*12690*/  LDSM.16.MT88.4 R4, [R214+0x15800] ;  /* 0x01580000d604783b */ /* 0x000ee60000004200 */
[----:B------:R-:W-:Y:S04]  /*126a0*/  FADD.FTZ R0, R28, R0 ;  /* 0x000000001c007221 */ /* 0x000fe80000010000 */
        /* <DEDUP_REMOVED lines=15> */
[C---:B----4-:R-:W-:Y:S07]  /*127a0*/  HMMA.16816.F32.BF16 R84, R168.reuse, R8, R84 ;  /* 0x00000008a854723c */ /* 0x050fee0000041854 */
[----:B------:R-:W-:Y:S01]  /*127b0*/  FADD.FTZ R9, R193, R192 ;  /* 0x000000c0c1097221 */ /* 0x000fe20000010000 */
[C---:B------:R-:W-:Y:S04]  /*127c0*/  HMMA.16816.F32.BF16 R88, R168.reuse, R10, R88 ;  /* 0x0000000aa858723c */ /* 0x040fe80000041858 */
[----:B------:R-:W-:Y:S04]  /*127d0*/  FADD.FTZ R9, R194, R9 ;  /* 0x00000009c2097221 */ /* 0x000fe80000010000 */
[C---:B--2---:R-:W-:Y:S04]  /*127e0*/  HMMA.16816.F32.BF16 R92, R168.reuse, R12, R92 ;  /* 0x0000000ca85c723c */ /* 0x044fe8000004185c */
[----:B------:R-:W-:Y:S04]  /*127f0*/  FADD.FTZ R9, R252, R9 ;  /* 0x00000009fc097221 */ /* 0x000fe80000010000 */
[C---:B------:R-:W-:Y:S04]  /*12800*/  HMMA.16816.F32.BF16 R96, R168.reuse, R14, R96 ;  /* 0x0000000ea860723c */ /* 0x040fe80000041860 */
[----:B------:R-:W-:Y:S04]  /*12810*/  FADD.FTZ R9, R248, R9 ;  /* 0x00000009f8097221 */ /* 0x000fe80000010000 */
[C---:B------:R-:W-:Y:S04]  /*12820*/  HMMA.16816.F32.BF16 R100, R168.reuse, R24, R100 ;  /* 0x00000018a864723c */ /* 0x040fe80000041864 */
[----:B------:R-:W-:Y:S04]  /*12830*/  FADD.FTZ R244, R244, R9 ;  /* 0x00000009f4f47221 */ /* 0x000fe80000010000 */
[C---:B------:R-:W-:Y:S08]  /*12840*/  HMMA.16816.F32.BF16 R104, R168.reuse, R26, R104 ;  /* 0x0000001aa868723c */ /* 0x040ff00000041868 */
[C---:B-----5:R-:W-:Y:S08]  /*12850*/  HMMA.16816.F32.BF16 R108, R168.reuse, R16, R108 ;  /* 0x00000010a86c723c */ /* 0x060ff0000004186c */
[C---:B------:R-:W-:Y:S08]  /*12860*/  HMMA.16816.F32.BF16 R112, R168.reuse, R18, R112 ;  /* 0x00000012a870723c */ /* 0x040ff00000041870 */
[C---:B-1----:R-:W-:Y:S08]  /*12870*/  HMMA.16816.F32.BF16 R116, R168.reuse, R20, R116 ;  /* 0x00000014a874723c */ /* 0x042ff00000041874 */
[C---:B------:R-:W-:Y:S08]  /*12880*/  HMMA.16816.F32.BF16 R120, R168.reuse, R22, R120 ;  /* 0x00000016a878723c */ /* 0x040ff00000041878 */
[C---:B---3--:R-:W-:Y:S07]  /*12890*/  HMMA.16816.F32.BF16 R124, R168.reuse, R4, R124 ;  /* 0x00000004a87c723c */ /* 0x048fee000004187c */
[----:B------:R-:W-:Y:S01]  /*128a0*/  FADD.FTZ R5, R29, R0 ;  /* 0x000000001d057221 */ /* 0x000fe20000010000 */
[----:B------:R-:W-:Y:S04]  /*128b0*/  HMMA.16816.F32.BF16 R128, R168, R6, R128 ;  /* 0x00000006a880723c */ /* 0x000fe80000041880 */
[----:B------:R-:W-:Y:S02]  /*128c0*/  FADD.FTZ R0, R195, R244 ;  /* 0x000000f4c3007221 */ /* 0x000fe40000010000 */
[----:B------:R-:W-:Y:S02]  /*128d0*/  FADD.FTZ R5, R186, R5 ;  /* 0x00000005ba057221 */ /* 0x000fe40000010000 */
[----:B------:R-:W-:Y:S04]  /*128e0*/  FADD.FTZ R0, R183, R0 ;  /* 0x00000000b7007221 */ /* 0x000fe80000010000 */
[----:B------:R-:W-:Y:S02]  /*128f0*/  FADD.FTZ R5, R184, R5 ;  /* 0x00000005b8057221 */ /* 0x000fe40000010000 */
[----:B------:R-:W-:Y:S02]  /*12900*/  FADD.FTZ R0, R30, R0 ;  /* 0x000000001e007221 */ /* 0x000fe40000010000 */
[----:B------:R-:W-:Y:S02]  /*12910*/  FADD.FTZ R182, R182, R5 ;  /* 0x00000005b6b67221 */ /* 0x000fe40000010000 */
[----:B------:R-:W-:Y:S02]  /*12920*/  FADD.FTZ R0, R31, R0 ;  /* 0x000000001f007221 */ /* 0x000fe40000010000 */
[----:B------:R-:W-:Y:S02]  /*12930*/  FADD.FTZ R249, R185, R182 ;  /* 0x000000b6b9f97221 */ /* 0x000fe40000010000 */
[----:B------:R-:W-:Y:S01]  /*12940*/  FADD.FTZ R245, R165, R0 ;  /* 0x00000000a5f57221 */ /* 0x000fe20000010000 */
[----:B------:R-:W-:Y:S01]  /*12950*/  MOV R0, R3 ;  /* 0x0000000300007202 */ /* 0x000fe20000000f00 */
[----:B------:R-:W-:-:S05]  /*12960*/  @P0 BRA `(.L_x_1287) ;  /* 0xffffb39000000947 */ /* 0x000fca000383ffff */
.L_x_1286:
        /* <DEDUP_REMOVED lines=406> */
.L_x_1291:
[----:B---34-:R-:W-:Y:S05]  /*142d0*/  BSYNC B0 ;  /* 0x0000000000007941 */ /* 0x018fea0003800000 */
.L_x_1290:
        /* <DEDUP_REMOVED lines=36> */
.L_x_1293:
[----:B------:R-:W-:Y:S05]  /*14520*/  BSYNC B0 ;  /* 0x0000000000007941 */ /* 0x000fea0003800000 */
.L_x_1292:
        /* <DEDUP_REMOVED lines=22> */
.L_x_1295:
[----:B------:R-:W-:Y:S05]  /*14690*/  BSYNC B0 ;  /* 0x0000000000007941 */ /* 0x000fea0003800000 */
.L_x_1294:
        /* <DEDUP_REMOVED lines=22> */
.L_x_1297:
[----:B------:R-:W-:Y:S05]  /*14800*/  BSYNC B0 ;  /* 0x0000000000007941 */ /* 0x000fea0003800000 */
.L_x_1296:
        /* <DEDUP_REMOVED lines=23> */
.L_x_1298:
        /* <DEDUP_REMOVED lines=16> */
.L_x_2049:


//--------------------- .text._ZN5flash16flash_fwd_kernelI23Flash_fwd_kernel_traitsILi256ELi128ELi64ELi8ELb0ELb0EN7cutlass10bfloat16_tE19Flash_kernel_traitsILi256ELi128ELi64ELi8ES3_EELb1ELb0ELb0ELb0ELb0ELb0ELb0ELb0EEEvNS_16Flash_fwd_paramsE --------------------------
	.section	.text._ZN5flash16flash_fwd_kernelI23Flash_fwd_kernel_traitsILi256ELi128ELi64ELi8ELb0ELb0EN7cutlass10bfloat16_tE19Flash_kernel_traitsILi256ELi128ELi64ELi8ES3_EELb1ELb0ELb0ELb0ELb0ELb0ELb0ELb0EEEvNS_16Flash_fwd_paramsE,"ax",@progbits
	.sectioninfo	@"SHI_REGISTERS=255"
	.align	128
        .global         _ZN5flash16flash_fwd_kernelI23Flash_fwd_kernel_traitsILi256ELi128ELi64ELi8ELb0ELb0EN7cutlass10bfloat16_tE19Flash_kernel_traitsILi256ELi128ELi64ELi8ES3_EELb1ELb0ELb0ELb0ELb0ELb0ELb0ELb0EEEvNS_16Flash_fwd_paramsE
        .type           _ZN5flash16flash_fwd_kernelI23Flash_fwd_kernel_traitsILi256ELi128ELi64ELi8ELb0ELb0EN7cutlass10bfloat16_tE19Flash_kernel_traitsILi256ELi128ELi64ELi8ES3_EELb1ELb0ELb0ELb0ELb0ELb0ELb0ELb0EEEvNS_16Flash_fwd_paramsE,@function
        .size           _ZN5flash16flash_fwd_kernelI23Flash_fwd_kernel_traitsILi256ELi128ELi64ELi8ELb0ELb0EN7cutlass10bfloat16_tE19Flash_kernel_traitsILi256ELi128ELi64ELi8ES3_EELb1ELb0ELb0ELb0ELb0ELb0ELb0ELb0EEEvNS_16Flash_fwd_paramsE,(.L_x_2050 - _ZN5flash16flash_fwd_kernelI23Flash_fwd_kernel_traitsILi256ELi128ELi64ELi8ELb0ELb0EN7cutlass10bfloat16_tE19Flash_kernel_traitsILi256ELi128ELi64ELi8ES3_EELb1ELb0ELb0ELb0ELb0ELb0ELb0ELb0EEEvNS_16Flash_fwd_paramsE)
        .other          _ZN5flash16flash_fwd_kernelI23Flash_fwd_kernel_traitsILi256ELi128ELi64ELi8ELb0ELb0EN7cutlass10bfloat16_tE19Flash_kernel_traitsILi256ELi128ELi64ELi8ES3_EELb1ELb0ELb0ELb0ELb0ELb0ELb0ELb0EEEvNS_16Flash_fwd_paramsE,@"STO_CUDA_ENTRY STV_DEFAULT"
_ZN5flash16flash_fwd_kernelI23Flash_fwd_kernel_traitsILi256ELi128ELi64ELi8ELb0ELb0EN7cutlass10bfloat16_tE19Flash_kernel_traitsILi256ELi128ELi64ELi8ES3_EELb1ELb0ELb0ELb0ELb0ELb0ELb0ELb0EEEvNS_16Flash_fwd_paramsE:
.text._ZN5flash16flash_fwd_kernelI23Flash_fwd_kernel_traitsILi256ELi128ELi64ELi8ELb0ELb0EN7cutlass10bfloat16_tE19Flash_kernel_traitsILi256ELi128ELi64ELi8ES3_EELb1ELb0ELb0ELb0ELb0ELb0ELb0ELb0EEEvNS_16Flash_fwd_paramsE:
        /* <DEDUP_REMOVED lines=94> */
.L_x_1299:
[----:B------:R-:W-:Y:S02]  /*05e0*/  ULDC UR6, c[0x0][0x218] ;  /* 0x0000860000067ab9 */ /* 0x000fe40000000800 */
.L_x_1300:
        /* <DEDUP_REMOVED lines=42> */
[----:B------:R-:W-:Y:S02]  /*0890*/  @UP0 UIMAD UR30, UR30, UR5, UR33 ;  /* 0x000000051e1e02a4 */ /* 0x000fe4000f8e0221 */
[----:B------:R-:W-:-:S02]  /*08a0*/  @!UP1 UIADD3 UR10, UR17, UR7, URZ ;  /* 0x00000007110a9290 */ /* 0x000fc4000fffe03f */
[----:B------:R-:W-:Y:S01]  /*08b0*/  @!UP1 UMOV UR6, UR16 ;  /* 0x0000001000069c82 */ /* 0x000fe20008000000 */
        /* <DEDUP_REMOVED lines=10> */
[----:B------:R-:W-:Y:S02]  /*0960*/  UMOV UR14, UR16 ;  /* 0x00000010000e7c82 */ /* 0x000fe40008000000 */
[----:B------:R-:W-:Y:S02]  /*0970*/  UIMAD UR5, UR11, UR5, UR7 ;  /* 0x000000050b0572a4 */ /* 0x000fe4000f8e0207 */
[----:B------:R-:W-:-:S04]  /*0980*/  UIMAD.WIDE.U32 UR32, UR11, UR4, UR14 ;  /* 0x000000040b2072a5 */ /* 0x000fc8000f8e000e */
[----:B------:R-:W-:Y:S02]  /*0990*/  UIADD3 UR30, UR33, UR5, URZ ;  /* 0x00000005211e7290 */ /* 0x000fe4000fffe03f */
.L_x_1302:
[----:B------:R-:W-:Y:S01]  /*09a0*/  IABS R0, c[0x0][0x1c8] ;  /* 0x0000720000007a13 */ /* 0x000fe20000000000 */
[----:B------:R-:W1:Y:S01]  /*09b0*/  S2R R2, SR_CTAID.Z ;  /* 0x0000000000027919 */ /* 0x000e620000002700 */
[----:B------:R-:W-:Y:S02]  /*09c0*/  UMOV UR14, URZ ;  /* 0x0000003f000e7c82 */ /* 0x000fe40008000000 */
[----:B------:R-:W2:Y:S01]  /*09d0*/  R2UR UR5, R0 ;  /* 0x00000000000573c2 */ /* 0x000ea200000e0000 */
[----:B------:R-:W-:Y:S02]  /*09e0*/  @UP0 UIADD3 UR31, UR12, UR13, URZ ;  /* 0x0000000d0c1f0290 */ /* 0x000fe4000fffe03f */
        /* <DEDUP_REMOVED lines=44> */
.L_x_1303:
[CC--:B------:R-:W-:Y:S01]  /*0cb0*/  LEA.HI R4, R10.reuse, R98.reuse, RZ, 0x4 ;  /* 0x000000620a047211 */ /* 0x0c0fe200078f20ff */
[----:B------:R-:W1:Y:S01]  /*0cc0*/  S2R R18, SR_CTAID.Z ;  /* 0x0000000000127919 */ /* 0x000e620000002700 */
[-C--:B------:R-:W-:Y:S01]  /*0cd0*/  LEA.HI R0, R10, R98.reuse, RZ, 0x3 ;  /* 0x000000620a007211 */ /* 0x080fe200078f18ff */
[----:B------:R-:W-:Y:S01]  /*0ce0*/  ULDC.64 UR4, c[0x0][0x1b8] ;  /* 0x00006e0000047ab9 */ /* 0x000fe20000000a00 */
[----:B------:R-:W-:Y:S01]  /*0cf0*/  SHF.R.S32.HI R5, RZ, 0x4, R4 ;  /* 0x00000004ff057819 */ /* 0x000fe20000011404 */
[----:B------:R-:W-:Y:S01]  /*0d00*/  UIMAD UR4, UR14, UR4, URZ ;  /* 0x000000040e0472a4 */ /* 0x000fe2000f8e023f */
[----:B------:R-:W-:Y:S01]  /*0d10*/  LOP3.LUT R2, R0, 0xfffffff8, RZ, 0xc0, !PT ;  /* 0xfffffff800027812 */ /* 0x000fe200078ec0ff */
[----:B------:R-:W-:Y:S01]  /*0d20*/  UIADD3 UR20, -UR20, UR25, URZ ;  /* 0x0000001914147290 */ /* 0x000fe2000fffe13f */
[----:B------:R-:W-:Y:S01]  /*0d30*/  LEA.HI R3, R4, R5, RZ, 0x1 ;  /* 0x0000000504037211 */ /* 0x000fe200078f08ff */
[----:B------:R-:W-:Y:S01]  /*0d40*/  IMAD.MOV.U32 R22, RZ, RZ, 0x20 ;  /* 0x00000020ff167424 */ /* 0x000fe200078e00ff */
        /* <DEDUP_REMOVED lines=14> */
[----:B------:R2:W-:Y:S01]  /*0e30*/  STL.64 [R1], R24 ;  /* 0x0000001801007387 */ /* 0x0005e20000100a00 */
        /* <DEDUP_REMOVED lines=24> */
[C---:B------:R-:W-:Y:S01]  /*0fc0*/  IADD3 R103, R250.reuse, 0x80, RZ ;  /* 0x00000080fa677810 */ /* 0x040fe20007ffe0ff */
[----:B------:R-:W-:Y:S01]  /*0fd0*/  IMAD R6, R25, c[0x0][0x1a0], RZ ;  /* 0x0000680019067a24 */ /* 0x000fe200078e02ff */
[----:B------:R-:W-:Y:S01]  /*0fe0*/  IADD3 R102, R250, 0xc0, RZ ;  /* 0x000000c0fa667810 */ /* 0x000fe20007ffe0ff */
[----:B------:R-:W-:Y:S01]  /*0ff0*/  IMAD.WIDE.U32 R2, R24, c[0x0][0x1a0], R250 ;  /* 0x0000680018027a25 */ /* 0x000fe200078e00fa */
[----:B------:R-:W-:Y:S01]  /*1000*/  LOP3.LUT R0, R0, 0x1c0, RZ, 0xc0, !PT ;  /* 0x000001c000007812 */ /* 0x000fe200078ec0ff */
[----:B------:R-:W-:Y:S01]  /*1010*/  UIMAD UR7, UR28, UR7, UR6 ;  /* 0x000000071c0772a4 */ /* 0x000fe2000f8e0206 */
[----:B------:R-:W-:Y:S01]  /*1020*/  LOP3.LUT R10, R11, 0xfffffe00, R10, 0xf8, !PT ;  /* 0xfffffe000b0a7812 */ /* 0x000fe200078ef80a */
[----:B------:R-:W-:Y:S01]  /*1030*/  IMAD R6, R24, c[0x0][0x1a4], R6 ;  /* 0x0000690018067a24 */ /* 0x000fe200078e0206 */
[----:B------:R-:W-:Y:S01]  /*1040*/  IADD3 R2, P0, R2, UR34, RZ ;  /* 0x0000002202027c10 */ /* 0x000fe2000ff1e0ff */
[----:B------:R-:W-:Y:S01]  /*1050*/  UIMAD UR6, UR28, UR5, UR4 ;  /* 0x000000051c0672a4 */ /* 0x000fe2000f8e0204 */
[----:B------:R-:W-:Y:S01]  /*1060*/  LOP3.LUT R7, R0, 0x8, R7, 0xf8, !PT ;  /* 0x0000000800077812 */ /* 0x000fe200078ef807 */
[----:B------:R-:W-:Y:S01]  /*1070*/  IMAD.SHL.U32 R223, R10, 0x2, RZ ;  /* 0x000000020adf7824 */ /* 0x000fe200078e00ff */
[----:B------:R-:W-:Y:S01]  /*1080*/  IADD3.X R3, R3, UR31, R6, P0, !PT ;  /* 0x0000001f03037c10 */ /* 0x000fe200087fe406 */
[----:B------:R-:W-:Y:S01]  /*1090*/  IMAD.U32 R6, RZ, RZ, UR28 ;  /* 0x0000001cff067e24 */ /* 0x000fe2000f8e00ff */
[----:B------:R-:W-:Y:S01]  /*10a0*/  SHF.R.U32.HI R0, RZ, 0x3, R0 ;  /* 0x00000003ff007819 */ /* 0x000fe20000011600 */
[----:B------:R-:W-:Y:S01]  /*10b0*/  ULDC.64 UR4, c[0x0][0x1a8] ;  /* 0x00006a0000047ab9 */ /* 0x000fe20000000a00 */
[----:B------:R-:W-:Y:S01]  /*10c0*/  ISETP.GE.AND P0, PT, R24, UR20, PT ;  /* 0x0000001418007c0c */ /* 0x000fe2000bf06270 */
[----:B------:R-:W-:Y:S01]  /*10d0*/  IMAD.WIDE.U32 R26, R6, c[0x0][0x1b8], R2 ;  /* 0x00006e00061a7a25 */ /* 0x000fe200078e0002 */
[----:B------:R-:W-:Y:S01]  /*10e0*/  LOP3.LUT R7, R7, R0, RZ, 0x3c, !PT ;  /* 0x0000000007077212 */ /* 0x000fe200078e3cff */
[----:B------:R-:W-:Y:S01]  /*10f0*/  UIMAD UR4, UR13, UR4, URZ ;  /* 0x000000040d0472a4 */ /* 0x000fe2000f8e023f */
[----:B------:R-:W-:Y:S01]  /*1100*/  SHF.R.S32.HI R96, RZ, 0x5, R13 ;  /* 0x00000005ff607819 */ /* 0x000fe2000001140d */
[----:B------:R-:W-:Y:S01]  /*1110*/  IMAD.U32 R0, RZ, RZ, UR28 ;  /* 0x0000001cff007e24 */ /* 0x000fe2000f8e00ff */
[----:B------:R2:W-:Y:S01]  /*1120*/  STL.64 [R1+0x8], R26 ;  /* 0x0000081a01007387 */ /* 0x0005e20000100a00 */
[----:B------:R-:W-:Y:S01]  /*1130*/  UIMAD UR4, UR9, UR5, UR4 ;  /* 0x00000005090472a4 */ /* 0x000fe2000f8e0204 */
[----:B------:R-:W-:Y:S01]  /*1140*/  IADD3 R252, R27, UR6, RZ ;  /* 0x000000061bfc7c10 */ /* 0x000fe2000fffe0ff */
[----:B------:R-:W-:Y:S01]  /*1150*/  IMAD.WIDE.U32 R248, R0, c[0x0][0x1b0], R4 ;  /* 0x00006c0000f87a25 */ /* 0x000fe200078e0004 */
[----:B------:R2:W-:Y:S01]  /*1160*/  STL [R1+0x14], R104 ;  /* 0x0000146801007387 */ /* 0x0005e20000100800 */
[----:B------:R-:W-:-:S02]  /*1170*/  SEL R0, R22, 0xffffffe0, !P2 ;  /* 0xffffffe016007807 */ /* 0x000fc40005000000 */
[----:B------:R-:W-:Y:S01]  /*1180*/  IMAD.SHL.U32 R5, R12, 0x40, RZ ;  /* 0x000000400c057824 */ /* 0x000fe200078e00ff */
[----:B------:R2:W-:Y:S01]  /*1190*/  STL [R1+0x10], R103 ;  /* 0x0000106701007387 */ /* 0x0005e20000100800 */
[----:B------:R-:W-:Y:S01]  /*11a0*/  IMAD.MOV.U32 R4, RZ, RZ, 0x10 ;  /* 0x00000010ff047424 */ /* 0x000fe200078e00ff */
[----:B------:R-:W-:Y:S02]  /*11b0*/  IADD3 R247, R249, UR7, RZ ;  /* 0x00000007f9f77c10 */ /* 0x000fe4000fffe0ff */
[----:B------:R2:W-:Y:S01]  /*11c0*/  STL [R1+0x18], R102 ;  /* 0x0000186601007387 */ /* 0x0005e20000100800 */
[----:B------:R-:W-:Y:S02]  /*11d0*/  LOP3.LUT R5, R7, 0xfffffe00, R5, 0xf8, !PT ;  /* 0xfffffe0007057812 */ /* 0x000fe400078ef805 */
        /* <DEDUP_REMOVED lines=41> */
.L_x_1305:
[----:B------:R-:W-:Y:S05]  /*1470*/  BSYNC B0 ;  /* 0x0000000000007941 */ /* 0x000fea0003800000 */
.L_x_1304:
        /* <DEDUP_REMOVED lines=45> */
.L_x_1307:
[----:B------:R-:W-:Y:S05]  /*1750*/  BSYNC B0 ;  /* 0x0000000000007941 */ /* 0x000fea0003800000 */
.L_x_1306:
        /* <DEDUP_REMOVED lines=45> */
.L_x_1309:
[----:B------:R-:W-:Y:S05]  /*1a30*/  BSYNC B0 ;  /* 0x0000000000007941 */ /* 0x000fea0003800000 */
.L_x_1308:
        /* <DEDUP_REMOVED lines=48> */
.L_x_1311:
[----:B------:R-:W-:Y:S05]  /*1d40*/  BSYNC B0 ;  /* 0x0000000000007941 */ /* 0x000fea0003800000 */
.L_x_1310:
        /* <DEDUP_REMOVED lines=45> */
.L_x_1313:
[----:B------:R-:W-:Y:S05]  /*2020*/  BSYNC B0 ;  /* 0x0000000000007941 */ /* 0x000fea0003800000 */
.L_x_1312:
        /* <DEDUP_REMOVED lines=42> */
.L_x_1315:
[----:B------:R-:W-:Y:S05]  /*22d0*/  BSYNC B0 ;  /* 0x0000000000007941 */ /* 0x000fea0003800000 */
.L_x_1314:
[----:B------:R-:W0:Y:S01]  /*22e0*/  LDGDEPBAR ;  /* 0x00000000000079af */ /* 0x000e220000000000 */
[----:B------:R-:W-:Y:S01]  /*22f0*/  ISETP.GE.AND P1, PT, R24, UR6, PT ;  /* 0x0000000618007c0c */ /* 0x000fe2000bf26270 */
[----:B------:R-:W-:Y:S01]  /*2300*/  ULDC.64 UR4, c[0x0][0x1a0] ;  /* 0x0000680000047ab9 */ /* 0x000fe20000000a00 */
[----:B------:R-:W-:Y:S01]  /*2310*/  BSSY B0, `(.L_x_1316) ;  /* 0x0000032000007945 */ /* 0x000fe20003800000 */
[----:B------:R-:W-:Y:S02]  /*2320*/  UIMAD.WIDE.U32 UR12, UR9, UR4, URZ ;  /* 0x00000004090c72a5 */ /* 0x000fe4000f8e003f */
[----:B------:R-:W-:-:S04]  /*2330*/  UIMAD UR4, UR7, UR4, URZ ;  /* 0x00000004070472a4 */ /* 0x000fc8000f8e023f */
[----:B------:R-:W-:Y:S01]  /*2340*/  UIMAD UR4, UR9, UR5, UR4 ;  /* 0x00000005090472a4 */ /* 0x000fe2000f8e0204 */
[----:B-1-3--:R-:W-:Y:S02]  /*2350*/  IMAD.U32 R6, RZ, RZ, UR12 ;  /* 0x0000000cff067e24 */ /* 0x00afe4000f8e00ff */
        /* <DEDUP_REMOVED lines=45> */
.L_x_1317:
[----:B------:R-:W-:Y:S05]  /*2630*/  BSYNC B0 ;  /* 0x0000000000007941 */ /* 0x000fea0003800000 */
.L_x_1316:
[----:B------:R-:W-:Y:S01]  /*2640*/  ISETP.GE.AND P0, PT, R17, UR6, PT ;  /* 0x0000000611007c0c */ /* 0x000fe2000bf06270 */
[----:B------:R-:W4:Y:S01]  /*2650*/  LDC.U8 R100, c[0x0][0x2d8] ;  /* 0x0000b600ff647b82 */ /* 0x000f220000000000 */
[----:B------:R-:W-:Y:S11]  /*2660*/  BSSY B0, `(.L_x_1318) ;  /* 0x000002b000007945 */ /* 0x000ff60003800000 */
[----:B------:R1:W-:Y:S04]  /*2670*/  @P0 STS.128 [R223+0x19000], RZ ;  /* 0x019000ffdf000388 */ /* 0x0003e80000000c00 */
[----:B------:R1:W-:Y:S04]  /*2680*/  @P0 STS.128 [R223+0x1b000], RZ ;  /* 0x01b000ffdf000388 */ /* 0x0003e80000000c00 */
[----:B------:R1:W-:Y:S04]  /*2690*/  @P0 STS.128 [R223+0x1d000], RZ ;  /* 0x01d000ffdf000388 */ /* 0x0003e80000000c00 */
[----:B------:R1:W-:Y:S01]  /*26a0*/  @P0 STS.128 [R223+0x1f000], RZ ;  /* 0x01f000ffdf000388 */ /* 0x0003e20000000c00 */
[----:B------:R-:W-:Y:S05]  /*26b0*/  @P0 BRA `(.L_x_1319) ;  /* 0x0000025000000947 */ /* 0x000fea0003800000 */
[----:B----4-:R-:W-:Y:S01]  /*26c0*/  ISETP.GE.AND P5, PT, R250, c[0x0][0x220], PT ;  /* 0x00008800fa007a0c */ /* 0x010fe20003fa6270 */
        /* <DEDUP_REMOVED lines=36> */
.L_x_1319:
[----:B----4-:R-:W-:Y:S05]  /*2910*/  BSYNC B0 ;  /* 0x0000000000007941 */ /* 0x010fea0003800000 */
.L_x_1318:
        /* <DEDUP_REMOVED lines=14> */
[----:B---3--:R-:W-:Y:S01]  /*2a00*/  LDSM.16.M88.4 R8, [R203] ;  /* 0x00000000cb08783b */ /* 0x008fe20000000200 */
[----:B------:R-:W-:Y:S01]  /*2a10*/  IMAD R206, R0, 0x2, R203 ;  /* 0x0000000200ce7824 */ /* 0x000fe200078e02cb */
[----:B------:R-:W-:Y:S01]  /*2a20*/  IADD3 R2, R196, 0x10000, RZ ;  /* 0x00010000c4027810 */ /* 0x000fe20007ffe0ff */
[----:B------:R-:W-:Y:S01]  /*2a30*/  IMAD R205, R0, 0x2, R204 ;  /* 0x0000000200cd7824 */ /* 0x000fe200078e02cc */
[----:B------:R-:W3:Y:S01]  /*2a40*/  LDSM.16.M88.4 R12, [R196+0x10000] ;  /* 0x01000000c40c783b */ /* 0x000ee20000000200 */
        /* <DEDUP_REMOVED lines=16> */
[----:B------:R-:W2:Y:S01]  /*2b50*/  LDSM.16.M88.4 R40, [R207] ;  /* 0x00000000cf28783b */ /* 0x000ea20000000200 */
[----:B------:R-:W-:Y:S01]  /*2b60*/  IMAD.U32 R2, RZ, RZ, UR9 ;  /* 0x00000009ff027e24 */ /* 0x000fe2000f8e00ff */
[----:B------:R-:W-:-:S02]  /*2b70*/  IADD3 R218, R207, 0x2800, RZ ;  /* 0x00002800cfda7810 */ /* 0x000fc40007ffe0ff */
[----:B------:R-:W1:Y:S01]  /*2b80*/  LDSM.16.M88.4 R48, [R207+0x800] ;  /* 0x00080000cf30783b */ /* 0x000e620000000200 */
[----:B------:R-:W-:Y:S01]  /*2b90*/  IMAD R2, R2, 0x40, R3 ;  /* 0x0000004002027824 */ /* 0x000fe200078e0203 */
[C---:B------:R-:W-:Y:S02]  /*2ba0*/  IADD3 R217, R207.reuse, 0x3000, RZ ;  /* 0x00003000cfd97810 */ /* 0x040fe40007ffe0ff */
[----:B------:R-:W-:Y:S01]  /*2bb0*/  LDSM.16.M88.4 R44, [R202+0x10000] ;  /* 0x01000000ca2c783b */ /* 0x000fe20000000200 */
[----:B------:R-:W-:Y:S02]  /*2bc0*/  IADD3 R216, R207, 0x3800, RZ ;  /* 0x00003800cfd87810 */ /* 0x000fe40007ffe0ff */
[C---:B------:R-:W-:Y:S01]  /*2bd0*/  IADD3 R3, R2.reuse, 0x10, RZ ;  /* 0x0000001002037810 */ /* 0x040fe20007ffe0ff */
[----:B------:R-:W-:Y:S01]  /*2be0*/  LDSM.16.M88.4 R84, [R201] ;  /* 0x00000000c954783b */ /* 0x000fe20000000200 */
[C---:B------:R-:W-:Y:S02]  /*2bf0*/  IADD3 R6, R2.reuse, 0x9, RZ ;  /* 0x0000000902067810 */ /* 0x040fe40007ffe0ff */
[----:B------:R-:W-:Y:S01]  /*2c00*/  ISETP.GE.AND P4, PT, R3, UR8, PT ;  /* 0x0000000803007c0c */ /* 0x000fe2000bf86270 */
[----:B------:R-:W-:Y:S01]  /*2c10*/  LDSM.16.M88.4 R88, [R196+0x12000] ;  /* 0x01200000c458783b */ /* 0x000fe20000000200 */
[----:B------:R-:W-:-:S02]  /*2c20*/  IADD3 R3, R2, 0x11, RZ ;  /* 0x0000001102037810 */ /* 0x000fc40007ffe0ff */
[C---:B------:R-:W-:Y:S01]  /*2c30*/  ISETP.GE.AND P1, PT, R2.reuse, UR8, PT ;  /* 0x0000000802007c0c */ /* 0x040fe2000bf26270 */
[C---:B---3--:R-:W-:Y:S01]  /*2c40*/  HMMA.16816.F32.BF16 R36, R8.reuse, R12, RZ ;  /* 0x0000000c0824723c */ /* 0x048fe200000418ff */
[----:B------:R-:W-:Y:S01]  /*2c50*/  LDSM.16.M88.4 R92, [R196+0x12800] ;  /* 0x01280000c45c783b */ /* 0x000fe20000000200 */
[----:B------:R-:W-:Y:S02]  /*2c60*/  ISETP.GE.AND P3, PT, R3, UR8, PT ;  /* 0x0000000803007c0c */ /* 0x000fe4000bf66270 */
[C---:B------:R-:W-:Y:S02]  /*2c70*/  IADD3 R7, R2.reuse, 0x8, RZ ;  /* 0x0000000802077810 */ /* 0x040fe40007ffe0ff */
[----:B------:R-:W-:Y:S02]  /*2c80*/  IADD3 R3, R2, 0x19, RZ ;  /* 0x0000001902037810 */ /* 0x000fe40007ffe0ff */
[----:B------:R-:W-:Y:S01]  /*2c90*/  HMMA.16816.F32.BF16 R12, R8, R14, RZ ;  /* 0x0000000e080c723c */ /* 0x000fe200000418ff */
[----:B------:R-:W-:-:S02]  /*2ca0*/  ISETP.GE.AND P5, PT, R6, UR8, PT ;  /* 0x0000000806007c0c */ /* 0x000fc4000bfa6270 */
[----:B------:R-:W-:Y:S02]  /*2cb0*/  IADD3 R6, R2, 0x18, RZ ;  /* 0x0000001802067810 */ /* 0x000fe40007ffe0ff */
[----:B------:R-:W-:Y:S02]  /*2cc0*/  ISETP.GE.AND P6, PT, R7, UR8, PT ;  /* 0x0000000807007c0c */ /* 0x000fe4000bfc6270 */
[----:B------:R-:W-:Y:S01]  /*2cd0*/  ISETP.GE.AND P2, PT, R6, UR8, PT ;  /* 0x0000000806007c0c */ /* 0x000fe2000bf46270 */
[----:B--2-4-:R-:W-:Y:S01]  /*2ce0*/  HMMA.16816.F32.BF16 R24, R8, R20, RZ ;  /* 0x000000140818723c */ /* 0x014fe200000418ff */
[----:B------:R-:W-:Y:S02]  /*2cf0*/  IADD3 R6, R2, 0x20, RZ ;  /* 0x0000002002067810 */ /* 0x000fe40007ffe0ff */
[C---:B------:R-:W-:Y:S02]  /*2d00*/  IADD3 R215, R207.reuse, 0x4000, RZ ;  /* 0x00004000cfd77810 */ /* 0x040fe40007ffe0ff */
        /* <DEDUP_REMOVED lines=11> */
[C---:B-1----:R-:W-:Y:S08]  /*2dc0*/  HMMA.16816.F32.BF16 R60, R8.reuse, R28, RZ ;  /* 0x0000001c083c723c */ /* 0x042ff000000418ff */
[----:B------:R-:W-:Y:S01]  /*2dd0*/  HMMA.16816.F32.BF16 R80, R8, R30, RZ ;  /* 0x0000001e0850723c */ /* 0x000fe200000418ff */
[----:B------:R-:W1:Y:S04]  /*2de0*/  LDSM.16.M88.4 R8, [R207+0x1000] ;  /* 0x00100000cf08783b */ /* 0x000e680000000200 */
[----:B------:R-:W-:Y:S03]  /*2df0*/  LDSM.16.M88.4 R28, [R202+0x11000] ;  /* 0x01100000ca1c783b */ /* 0x000fe60000000200 */
[C---:B------:R-:W-:Y:S01]  /*2e00*/  HMMA.16816.F32.BF16 R76, R16.reuse, R40, R36 ;  /* 0x00000028104c723c */ /* 0x040fe20000041824 */
        /* <DEDUP_REMOVED lines=155> */
[----:B------:R-:W2:Y:S04]  /*37c0*/  LDSM.16.M88.4 R44, [R202+0x17000] ;  /* 0x01700000ca2c783b */ /* 0x000ea80000000200 */
[----:B------:R-:W-:Y:S03]  /*37d0*/  LDSM.16.M88.4 R68, [R201+0x6000] ;  /* 0x00600000c944783b */ /* 0x000fe60000000200 */
[C---:B------:R-:W-:Y:S01]  /*37e0*/  HMMA.16816.F32.BF16 R56, R16.reuse, R72, R32 ;  /* 0x000000481038723c */ /* 0x040fe20000041820 */
[----:B------:R-:W5:Y:S07]  /*37f0*/  LDSM.16.M88.4 R32, [R202+0x17800] ;  /* 0x01780000ca20783b */ /* 0x000f6e0000000200 */
        /* <DEDUP_REMOVED lines=11> */
[C---:B--2---:R-:W-:Y:S08]  /*38b0*/  HMMA.16816.F32.BF16 R60, R8.reuse, R44, R40 ;  /* 0x0000002c083c723c */ /* 0x044ff00000041828 */
[C---:B------:R-:W-:Y:S08]  /*38c0*/  HMMA.16816.F32.BF16 R52, R8.reuse, R46, R28 ;  /* 0x0000002e0834723c */ /* 0x040ff0000004181c */
[C---:B-----5:R-:W-:Y:S01]  /*38d0*/  HMMA.16816.F32.BF16 R48, R8.reuse, R32, R24 ;  /* 0x000000200830723c */ /* 0x060fe20000041818 */
[----:B------:R-:W1:Y:S07]  /*38e0*/  LDSM.16.M88.4 R24, [R201+0x7000] ;  /* 0x00700000c918783b */ /* 0x000e6e0000000200 */
        /* <DEDUP_REMOVED lines=17> */
[----:B------:R-:W-:Y:S01]  /*3a00*/  FSEL R25, R19, -INF , !P0 ;  /* 0xff80000013197808 */ /* 0x000fe20004000000 */
[C---:B--2---:R-:W-:Y:S01]  /*3a10*/  HMMA.16816.F32.BF16 R8, R12.reuse, R36, R48 ;  /* 0x000000240c08723c */ /* 0x044fe20000041830 */
[----:B------:R-:W-:Y:S02]  /*3a20*/  FSEL R24, R17, -INF , !P0 ;  /* 0xff80000011187808 */ /* 0x000fe40004000000 */
[----:B------:R-:W-:Y:S02]  /*3a30*/  IADD3 R3, R2, 0x21, RZ ;  /* 0x0000002102037810 */ /* 0x000fe40007ffe0ff */
[----:B------:R-:W-:Y:S02]  /*3a40*/  ISETP.GE.AND P0, PT, R6, UR8, PT ;  /* 0x0000000806007c0c */ /* 0x000fe4000bf06270 */
[----:B------:R-:W-:Y:S01]  /*3a50*/  ISETP.GE.AND P6, PT, R3, UR8, PT ;  /* 0x0000000803007c0c */ /* 0x000fe2000bfc6270 */
[----:B------:R-:W-:Y:S01]  /*3a60*/  HMMA.16816.F32.BF16 R16, R12, R26, R52 ;  /* 0x0000001a0c10723c */ /* 0x000fe20000041834 */
[----:B------:R-:W-:-:S02]  /*3a70*/  IADD3 R3, R2, 0x29, RZ ;  /* 0x0000002902037810 */ /* 0x000fc40007ffe0ff */
[----:B------:R-:W-:Y:S02]  /*3a80*/  IADD3 R6, R2, 0x28, RZ ;  /* 0x0000002802067810 */ /* 0x000fe40007ffe0ff */
[----:B------:R-:W-:Y:S02]  /*3a90*/  FSEL R120, R34, -INF , !P4 ;  /* 0xff80000022787808 */ /* 0x000fe40006000000 */
[----:B------:R-:W-:Y:S01]  /*3aa0*/  FSEL R89, R32, -INF , !P4 ;  /* 0xff80000020597808 */ /* 0x000fe20006000000 */
[----:B------:R-:W-:Y:S01]  /*3ab0*/  HMMA.16816.F32.BF16 R12, R12, R38, R44 ;  /* 0x000000260c0c723c */ /* 0x000fe2000004182c */
[----:B------:R-:W-:Y:S02]  /*3ac0*/  ISETP.GE.AND P4, PT, R3, UR8, PT ;  /* 0x0000000803007c0c */ /* 0x000fe4000bf86270 */
[----:B------:R-:W-:Y:S02]  /*3ad0*/  IADD3 R3, R2, 0x31, RZ ;  /* 0x0000003102037810 */ /* 0x000fe40007ffe0ff */
[----:B------:R-:W-:-:S02]  /*3ae0*/  ISETP.GE.AND P5, PT, R6, UR8, PT ;  /* 0x0000000806007c0c */ /* 0x000fc4000bfa6270 */
[----:B------:R-:W-:Y:S02]  /*3af0*/  IADD3 R6, R2, 0x30, RZ ;  /* 0x0000003002067810 */ /* 0x000fe40007ffe0ff */
[----:B------:R-:W-:Y:S02]  /*3b00*/  FSEL R91, R42, -INF , !P2 ;  /* 0xff8000002a5b7808 */ /* 0x000fe40005000000 */
[----:B------:R-:W-:Y:S02]  /*3b10*/  FSEL R88, R40, -INF , !P2 ;  /* 0xff80000028587808 */ /* 0x000fe40005000000 */
[----:B------:R-:W-:Y:S02]  /*3b20*/  ISETP.GE.AND P2, PT, R3, UR8, PT ;  /* 0x0000000803007c0c */ /* 0x000fe4000bf46270 */
[----:B------:R-:W-:Y:S02]  /*3b30*/  IADD3 R3, R2, 0x38, RZ ;  /* 0x0000003802037810 */ /* 0x000fe40007ffe0ff */
[----:B------:R-:W-:-:S02]  /*3b40*/  FSEL R121, R35, -INF , !P3 ;  /* 0xff80000023797808 */ /* 0x000fc40005800000 */
[----:B------:R-:W-:Y:S02]  /*3b50*/  FSEL R67, R33, -INF , !P3 ;  /* 0xff80000021437808 */ /* 0x000fe40005800000 */
[----:B------:R-:W-:Y:S02]  /*3b60*/  IADD3 R2, R2, 0x39, RZ ;  /* 0x0000003902027810 */ /* 0x000fe40007ffe0ff */
[----:B------:R-:W-:Y:S02]  /*3b70*/  ISETP.GE.AND P3, PT, R6, UR8, PT ;  /* 0x0000000806007c0c */ /* 0x000fe4000bf66270 */
[----:B------:R-:W-:Y:S02]  /*3b80*/  FSEL R185, R30, -INF , !P0 ;  /* 0xff8000001eb97808 */ /* 0x000fe40004000000 */
[----:B------:R-:W-:Y:S02]  /*3b90*/  FSEL R149, R28, -INF , !P0 ;  /* 0xff8000001c957808 */ /* 0x000fe40004000000 */
[----:B------:R-:W-:-:S02]  /*3ba0*/  ISETP.GE.AND P0, PT, R2, UR8, PT ;  /* 0x0000000802007c0c */ /* 0x000fc4000bf06270 */
[----:B------:R-:W-:Y:S02]  /*3bb0*/  FSEL R90, R43, -INF , !P1 ;  /* 0xff8000002b5a7808 */ /* 0x000fe40004800000 */
[----:B------:R-:W-:Y:S02]  /*3bc0*/  FSEL R66, R41, -INF , !P1 ;  /* 0xff80000029427808 */ /* 0x000fe40004800000 */
[----:B------:R-:W-:Y:S02]  /*3bd0*/  FSEL R2, R10, -INF , !P3 ;  /* 0xff8000000a027808 */ /* 0x000fe40005800000 */
[----:B------:R-:W-:Y:S02]  /*3be0*/  ISETP.GE.AND P1, PT, R3, UR8, PT ;  /* 0x0000000803007c0c */ /* 0x000fe4000bf26270 */
[----:B------:R-:W-:Y:S01]  /*3bf0*/  FSEL R7, R9, -INF , !P2 ;  /* 0xff80000009077808 */ /* 0x000fe20005000000 */
[----:B------:R1:W-:Y:S01]  /*3c00*/  STL [R1+0x28], R2 ;  /* 0x0000280201007387 */ /* 0x0003e20000100800 */
[----:B------:R-:W-:-:S02]  /*3c10*/  FSEL R3, R12, -INF , !P1 ;  /* 0xff8000000c037808 */ /* 0x000fc40004800000 */
[----:B------:R-:W-:Y:S01]  /*3c20*/  FSEL R170, R15, -INF , !P0 ;  /* 0xff8000000faa7808 */ /* 0x000fe20004000000 */
[----:B------:R2:W-:Y:S01]  /*3c30*/  STL [R1+0x20], R7 ;  /* 0x0000200701007387 */ /* 0x0005e20000100800 */
[----:B------:R-:W-:Y:S02]  /*3c40*/  FSEL R186, R31, -INF , !P6 ;  /* 0xff8000001fba7808 */ /* 0x000fe40007000000 */
[----:B------:R-:W-:Y:S01]  /*3c50*/  FSEL R150, R29, -INF , !P6 ;  /* 0xff8000001d967808 */ /* 0x000fe20007000000 */
[----:B------:R2:W-:Y:S01]  /*3c60*/  STL [R1+0x1c], R3 ;  /* 0x00001c0301007387 */ /* 0x0005e20000100800 */
[----:B------:R-:W-:Y:S02]  /*3c70*/  FSEL R187, R18, -INF , !P5 ;  /* 0xff80000012bb7808 */ /* 0x000fe40006800000 */
[----:B------:R-:W-:Y:S02]  /*3c80*/  FSEL R151, R16, -INF , !P5 ;  /* 0xff80000010977808 */ /* 0x000fe40006800000 */
[----:B------:R-:W-:-:S02]  /*3c90*/  FSEL R244, R19, -INF , !P4 ;  /* 0xff80000013f47808 */ /* 0x000fc40006000000 */
[----:B------:R-:W-:Y:S02]  /*3ca0*/  FSEL R184, R17, -INF , !P4 ;  /* 0xff80000011b87808 */ /* 0x000fe40006000000 */
[----:B------:R-:W-:Y:S02]  /*3cb0*/  FSEL R245, R8, -INF , !P3 ;  /* 0xff80000008f57808 */ /* 0x000fe40005800000 */
[----:B------:R-:W-:Y:S02]  /*3cc0*/  FSEL R169, R11, -INF , !P2 ;  /* 0xff8000000ba97808 */ /* 0x000fe40005000000 */
[----:B------:R-:W-:Y:S02]  /*3cd0*/  FSEL R188, R14, -INF , !P1 ;  /* 0xff8000000ebc7808 */ /* 0x000fe40004800000 */
[----:B-1----:R-:W-:Y:S01]  /*3ce0*/  FSEL R2, R13, -INF , !P0 ;  /* 0xff8000000d027808 */ /* 0x002fe20004000000 */
[----:B------:R-:W-:Y:S01]  /*3cf0*/  BAR.SYNC.DEFER_BLOCKING 0x0 ;  /* 0x0000000000007b1d */ /* 0x000fe20000010000 */
[----:B------:R-:W-:-:S05]  /*3d00*/  PLOP3.LUT P0, PT, PT, PT, UP0, 0x80, 0x0 ;  /* 0x000000000000781c */ /* 0x000fca0003f0f008 */
[----:B------:R2:W-:Y:S08]  /*3d10*/  STL [R1+0x24], R2 ;  /* 0x0000240201007387 */ /* 0x0005f00000100800 */
        /* <DEDUP_REMOVED lines=71> */
.L_x_1322:
[----:B------:R-:W-:Y:S05]  /*4190*/  BSYNC B0 ;  /* 0x0000000000007941 */ /* 0x000fea0003800000 */
.L_x_1321:
[----:B------:R-:W0:Y:S02]  /*41a0*/  LDGDEPBAR ;  /* 0x00000000000079af */ /* 0x000e240000000000 */
.L_x_1320:
[----:B------:R-:W-:Y:S04]  /*41b0*/  STL [R1+0x6c], R213 ;  /* 0x00006cd501007387 */ /* 0x000fe80000100800 */
[----:B------:R-:W-:Y:S04]  /*41c0*/  STL [R1+0x68], R212 ;  /* 0x000068d401007387 */ /* 0x000fe80000100800 */
[----:B------:R-:W-:Y:S04]  /*41d0*/  STL [R1+0x64], R211 ;  /* 0x000064d301007387 */ /* 0x000fe80000100800 */
[----:B------:R-:W-:Y:S04]  /*41e0*/  STL [R1+0x60], R210 ;  /* 0x000060d201007387 */ /* 0x000fe80000100800 */
[----:B------:R3:W-:Y:S04]  /*41f0*/  STL [R1+0x5c], R209 ;  /* 0x00005cd101007387 */ /* 0x0007e80000100800 */
[----:B---3--:R-:W3:Y:S04]  /*4200*/  LDL.LU R209, [R1+0x28] ;  /* 0x0000280001d17983 */ /* 0x008ee80000300800 */
[----:B------:R4:W-:Y:S04]  /*4210*/  STL [R1+0x58], R208 ;  /* 0x000058d001007387 */ /* 0x0009e80000100800 */
[----:B----4-:R-:W4:Y:S04]  /*4220*/  LDL.LU R208, [R1+0x24] ;  /* 0x0000240001d07983 */ /* 0x010f280000300800 */
[----:B------:R1:W-:Y:S04]  /*4230*/  STL [R1+0x54], R207 ;  /* 0x000054cf01007387 */ /* 0x0003e80000100800 */
[----:B-12---:R-:W2:Y:S01]  /*4240*/  LDL.LU R207, [R1+0x1c] ;  /* 0x00001c0001cf7983 */ /* 0x006ea20000300800 */
[----:B------:R-:W-:Y:S01]  /*4250*/  FMNMX.FTZ R2, R56, R24, !PT ;  /* 0x0000001838027209 */ /* 0x000fe20007810000 */
[----:B------:R-:W-:Y:S01]  /*4260*/  IMAD.U32 R6, RZ, RZ, UR24 ;  /* 0x00000018ff067e24 */ /* 0x000fe2000f8e00ff */
[----:B------:R-:W-:Y:S01]  /*4270*/  USHF.L.U32 UR4, UR9, 0x1, URZ ;  /* 0x0000000109047899 */ /* 0x000fe2000800063f */
[----:B------:R-:W-:Y:S01]  /*4280*/  STL [R1+0x50], R206 ;  /* 0x000050ce01007387 */ /* 0x000fe20000100800 */
[----:B------:R-:W-:Y:S01]  /*4290*/  FMNMX.FTZ R2, R20, R2, !PT ;  /* 0x0000000214027209 */ /* 0x000fe20007810000 */
[----:B------:R-:W-:Y:S01]  /*42a0*/  UIADD3 UR16, UR37, -0x4498517b, URZ ;  /* 0xbb67ae8525107890 */ /* 0x000fe2000fffe03f */
[----:B------:R-:W-:Y:S01]  /*42b0*/  IMAD.WIDE.U32 R122, R101, -0x2daee0ad, RZ ;  /* 0xd2511f53657a7825 */ /* 0x000fe200078e00ff */
[----:B------:R-:W-:Y:S01]  /*42c0*/  STL [R1+0x4c], R205 ;  /* 0x00004ccd01007387 */ /* 0x000fe20000100800 */
[----:B------:R-:W-:Y:S01]  /*42d0*/  FMNMX.FTZ R2, R21, R2, !PT ;  /* 0x0000000215027209 */ /* 0x000fe20007810000 */
[----:B------:R-:W-:Y:S01]  /*42e0*/  UIADD3 UR17, UR36, -0x61c88647, URZ ;  /* 0x9e3779b924117890 */ /* 0x000fe2000fffe03f */
[----:B------:R-:W-:Y:S01]  /*42f0*/  IMAD.SHL.U32 R197, R5, 0x2, RZ ;  /* 0x0000000205c57824 */ /* 0x000fe200078e00ff */
[----:B------:R-:W-:Y:S01]  /*4300*/  STL [R1+0x48], R204 ;  /* 0x000048cc01007387 */ /* 0x000fe20000100800 */
[----:B------:R-:W-:Y:S01]  /*4310*/  FMNMX.FTZ R2, R89, R2, !PT ;  /* 0x0000000259027209 */ /* 0x000fe20007810000 */
[----:B------:R-:W-:Y:S01]  /*4320*/  UIADD3 UR15, UR36, 0x3c6ef372, URZ ;  /* 0x3c6ef372240f7890 */ /* 0x000fe2000fffe03f */
[----:B------:R-:W-:Y:S01]  /*4330*/  IMAD R198, R4, 0x2, R197 ;  /* 0x0000000204c67824 */ /* 0x000fe200078e02c5 */
[----:B------:R-:W-:Y:S01]  /*4340*/  STL [R1+0x44], R203 ;  /* 0x000044cb01007387 */ /* 0x000fe20000100800 */
[----:B------:R-:W-:Y:S01]  /*4350*/  FMNMX.FTZ R2, R67, R2, !PT ;  /* 0x0000000243027209 */ /* 0x000fe20007810000 */
[----:B------:R-:W-:Y:S01]  /*4360*/  UIADD3 UR14, UR37, 0x76cf5d0a, URZ ;  /* 0x76cf5d0a250e7890 */ /* 0x000fe2000fffe03f */
[----:B------:R-:W-:Y:S01]  /*4370*/  IMAD R176, R100, 0x10000, R100 ;  /* 0x0001000064b07824 */ /* 0x000fe200078e0264 */
[----:B------:R-:W-:Y:S01]  /*4380*/  STL [R1+0x40], R202 ;  /* 0x000040ca01007387 */ /* 0x000fe20000100800 */
[----:B------:R-:W-:Y:S01]  /*4390*/  FMNMX.FTZ R2, R88, R2, !PT ;  /* 0x0000000258027209 */ /* 0x000fe20007810000 */
[----:B------:R-:W-:Y:S01]  /*43a0*/  UIADD3 UR12, UR37, 0x32370b8f, URZ ;  /* 0x32370b8f250c7890 */ /* 0x000fe2000fffe03f */
[----:B------:R-:W-:Y:S01]  /*43b0*/  LEA R200, R0, R197, 0x1 ;  /* 0x000000c500c87211 */ /* 0x000fe200078e08ff */
[----:B------:R-:W-:Y:S01]  /*43c0*/  STL [R1+0x3c], R201 ;  /* 0x00003cc901007387 */ /* 0x000fe20000100800 */
[----:B------:R-:W-:Y:S01]  /*43d0*/  FMNMX.FTZ R2, R66, R2, !PT ;  /* 0x0000000242027209 */ /* 0x000fe20007810000 */
[----:B------:R-:W-:Y:S01]  /*43e0*/  UIADD3 UR13, UR36, -0x255992d5, URZ ;  /* 0xdaa66d2b240d7890 */ /* 0x000fe2000fffe03f */
[----:B------:R-:W-:Y:S01]  /*43f0*/  IMAD R199, R0, 0x2, R198 ;  /* 0x0000000200c77824 */ /* 0x000fe200078e02c6 */
[----:B------:R-:W-:Y:S01]  /*4400*/  STL [R1+0x38], R196 ;  /* 0x000038c401007387 */ /* 0x000fe20000100800 */
        /* <DEDUP_REMOVED lines=20> */
[----:B------:R-:W-:Y:S01]  /*4550*/  IMAD R7, R6, 0x8, R96 ;  /* 0x0000000806077824 */ /* 0x000fe200078e0260 */
[----:B------:R-:W-:Y:S01]  /*4560*/  FMNMX.FTZ R2, R91, R2, !PT ;  /* 0x000000025b027209 */ /* 0x000fe20007810000 */
[----:B------:R-:W-:Y:S02]  /*4570*/  LDSM.16.MT88.4 R32, [R200+0x1a000] ;  /* 0x01a00000c820783b */ /* 0x000fe40000004200 */
[----:B------:R-:W-:Y:S01]  /*4580*/  IMAD.WIDE.U32 R54, R7, -0x326172a9, RZ ;  /* 0xcd9e8d5707367825 */ /* 0x000fe200078e00ff */
[----:B------:R-:W-:Y:S01]  /*4590*/  FMNMX.FTZ R2, R90, R2, !PT ;  /* 0x000000025a027209 */ /* 0x000fe20007810000 */
[----:B------:R-:W-:Y:S03]  /*45a0*/  STL [R1+0x2c], R7 ;  /* 0x00002c0701007387 */ /* 0x000fe60000100800 */
[----:B------:R-:W-:Y:S01]  /*45b0*/  FMNMX.FTZ R2, R185, R2, !PT ;  /* 0x00000002b9027209 */ /* 0x000fe20007810000 */
[----:B------:R-:W-:Y:S03]  /*45c0*/  LDSM.16.MT88.4 R60, [R200+0x18000] ;  /* 0x01800000c83c783b */ /* 0x000fe60000004200 */
[----:B------:R-:W-:Y:S01]  /*45d0*/  FMNMX.FTZ R2, R186, R2, !PT ;  /* 0x00000002ba027209 */ /* 0x000fe20007810000 */
[----:B------:R-:W-:Y:S03]  /*45e0*/  LDSM.16.MT88.4 R36, [R198+0x1a000] ;  /* 0x01a00000c624783b */ /* 0x000fe60000004200 */
[----:B------:R-:W-:Y:S01]  /*45f0*/  FMNMX.FTZ R2, R187, R2, !PT ;  /* 0x00000002bb027209 */ /* 0x000fe20007810000 */
[----:B------:R-:W-:Y:S03]  /*4600*/  LDSM.16.MT88.4 R44, [R199+0x18000] ;  /* 0x01800000c72c783b */ /* 0x000fe60000004200 */
[----:B------:R-:W-:-:S04]  /*4610*/  FMNMX.FTZ R2, R244, R2, !PT ;  /* 0x00000002f4027209 */ /* 0x000fc80007810000 */
[----:B---3--:R-:W-:-:S04]  /*4620*/  FMNMX.FTZ R2, R209, R2, !PT ;  /* 0x00000002d1027209 */ /* 0x008fc80007810000 */
[----:B------:R-:W-:-:S04]  /*4630*/  FMNMX.FTZ R2, R169, R2, !PT ;  /* 0x00000002a9027209 */ /* 0x000fc80007810000 */
[----:B------:R-:W-:-:S04]  /*4640*/  FMNMX.FTZ R2, R188, R2, !PT ;  /* 0x00000002bc027209 */ /* 0x000fc80007810000 */
[----:B------:R-:W-:-:S05]  /*4650*/  FMNMX.FTZ R2, R170, R2, !PT ;  /* 0x00000002aa027209 */ /* 0x000fca0007810000 */
[----:B------:R-:W-:Y:S01]  /*4660*/  SHFL.BFLY PT, R10, R2, 0x2, 0x1f ;  /* 0x0c401f00020a7f89 */ /* 0x000fe200000e0000 */
[----:B--2---:R-:W-:-:S04]  /*4670*/  FMNMX.FTZ R148, R207, R148, !PT ;  /* 0x00000094cf947209 */ /* 0x004fc80007810000 */
[----:B----4-:R-:W-:-:S05]  /*4680*/  FMNMX.FTZ R148, R208, R148, !PT ;  /* 0x00000094d0947209 */ /* 0x010fca0007810000 */
        /* <DEDUP_REMOVED lines=9> */
[----:B------:R-:W-:-:S05]  /*4720*/  FMNMX.FTZ R8, R2, R10, !PT ;  /* 0x0000000a02087209 */ /* 0x000fca0007810000 */
[----:B------:R-:W3:Y:S01]  /*4730*/  SHFL.BFLY PT, R10, R8, 0x1, 0x1f ;  /* 0x0c201f00080a7f89 */ /* 0x000ee200000e0000 */
[----:B-1----:R-:W-:-:S04]  /*4740*/  FMNMX.FTZ R148, R148, R9, !PT ;  /* 0x0000000994947209 */ /* 0x002fc80007810000 */
[C---:B------:R-:W-:Y:S01]  /*4750*/  FSETP.NEU.FTZ.AND P1, PT, R148.reuse, -INF , PT ;  /* 0xff8000009400780b */ /* 0x040fe20003f3d000 */
[----:B------:R-:W-:Y:S01]  /*4760*/  FMUL.FTZ R12, R148, c[0x0][0x23c] ;  /* 0x00008f00940c7a20 */ /* 0x000fe20000410000 */
[----:B--2---:R-:W-:Y:S01]  /*4770*/  MOV R3, UR4 ;  /* 0x0000000400037c02 */ /* 0x004fe20008000f00 */
[----:B------:R-:W-:-:S03]  /*4780*/  UIADD3 UR4, UR4, 0x1, URZ ;  /* 0x0000000104047890 */ /* 0x000fc6000fffe03f */
[----:B------:R-:W-:Y:S02]  /*4790*/  LOP3.LUT R3, R123, UR37, R3, 0x96, !PT ;  /* 0x000000257b037c12 */ /* 0x000fe4000f8e9603 */
[----:B------:R-:W-:-:S03]  /*47a0*/  FSEL R12, R12, RZ, P1 ;  /* 0x000000ff0c0c7208 */ /* 0x000fc60000800000 */
[----:B------:R-:W-:-:S04]  /*47b0*/  IMAD.WIDE.U32 R6, R3, -0x326172a9, RZ ;  /* 0xcd9e8d5703067825 */ /* 0x000fc800078e00ff */
[----:B------:R-:W-:Y:S01]  /*47c0*/  FFMA.FTZ R9, R56, c[0x0][0x23c], -R12 ;  /* 0x00008f0038097a23 */ /* 0x000fe2000001080c */
[----:B------:R-:W-:Y:S02]  /*47d0*/  LOP3.LUT R7, R7, UR17, R54, 0x96, !PT ;  /* 0x0000001107077c12 */ /* 0x000fe4000f8e9636 */
[----:B------:R-:W-:Y:S01]  /*47e0*/  LOP3.LUT R3, R53, UR15, R6, 0x96, !PT ;  /* 0x0000000f35037c12 */ /* 0x000fe2000f8e9606 */
[----:B------:R1:W-:Y:S02]  /*47f0*/  MUFU.EX2 R168, R9 ;  /* 0x0000000900a87308 */ /* 0x0003e40000000800 */
[----:B------:R-:W-:-:S04]  /*4800*/  IMAD.WIDE.U32 R6, R7, -0x2daee0ad, RZ ;  /* 0xd2511f5307067825 */ /* 0x000fc800078e00ff */
[----:B------:R-:W-:Y:S01]  /*4810*/  IMAD.WIDE.U32 R2, R3, -0x2daee0ad, RZ ;  /* 0xd2511f5303027825 */ /* 0x000fe200078e00ff */
[----:B------:R-:W-:-:S04]  /*4820*/  LOP3.LUT R7, R7, UR14, R64, 0x96, !PT ;  /* 0x0000000e07077c12 */ /* 0x000fc8000f8e9640 */
[----:B------:R-:W-:Y:S01]  /*4830*/  LOP3.LUT R3, R3, UR12, R6, 0x96, !PT ;  /* 0x0000000c03037c12 */ /* 0x000fe2000f8e9606 */
[----:B------:R-:W-:-:S04]  /*4840*/  IMAD.WIDE.U32 R6, R7, -0x326172a9, RZ ;  /* 0xcd9e8d5707067825 */ /* 0x000fc800078e00ff */
[----:B------:R-:W-:Y:S01]  /*4850*/  IMAD.WIDE.U32 R48, R3, -0x326172a9, RZ ;  /* 0xcd9e8d5703307825 */ /* 0x000fe200078e00ff */
[----:B------:R-:W-:-:S03]  /*4860*/  LOP3.LUT R7, R7, UR13, R52, 0x96, !PT ;  /* 0x0000000d07077c12 */ /* 0x000fc6000f8e9634 */
[----:B-1----:R-:W-:Y:S01]  /*4870*/  FFMA.FTZ R9, R24, c[0x0][0x23c], -R12 ;  /* 0x00008f0018097a23 */ /* 0x002fe2000001080c */
[----:B------:R-:W-:Y:S01]  /*4880*/  LOP3.LUT R3, R49, UR11, R6, 0x96, !PT ;  /* 0x0000000b31037c12 */ /* 0x000fe2000f8e9606 */
[----:B------:R-:W-:Y:S02]  /*4890*/  IMAD.WIDE.U32 R6, R7, -0x2daee0ad, RZ ;  /* 0xd2511f5307067825 */ /* 0x000fe400078e00ff */
[----:B------:R1:W-:Y:S02]  /*48a0*/  MUFU.EX2 R202, R9 ;  /* 0x0000000900ca7308 */ /* 0x0003e40000000800 */
[----:B------:R-:W-:Y:S01]  /*48b0*/  IMAD.WIDE.U32 R50, R3, -0x2daee0ad, RZ ;  /* 0xd2511f5303327825 */ /* 0x000fe200078e00ff */
[----:B---3--:R-:W-:Y:S02]  /*48c0*/  FMNMX.FTZ R3, R8, R10, !PT ;  /* 0x0000000a08037209 */ /* 0x008fe40007810000 */
[----:B------:R-:W-:Y:S01]  /*48d0*/  LOP3.LUT R8, R7, UR10, R2, 0x96, !PT ;  /* 0x0000000a07087c12 */ /* 0x000fe2000f8e9602 */
[----:B------:R-:W-:Y:S01]  /*48e0*/  FFMA.FTZ R7, R21, c[0x0][0x23c], -R12 ;  /* 0x00008f0015077a23 */ /* 0x000fe2000001080c */
[----:B------:R-:W-:Y:S01]  /*48f0*/  LOP3.LUT R6, R51, UR8, R6, 0x96, !PT ;  /* 0x0000000833067c12 */ /* 0x000fe2000f8e9606 */
[C---:B------:R-:W-:Y:S01]  /*4900*/  FMUL.FTZ R2, R3.reuse, c[0x0][0x23c] ;  /* 0x00008f0003027a20 */ /* 0x040fe20000410000 */
[----:B------:R-:W-:Y:S01]  /*4910*/  FSETP.NEU.FTZ.AND P1, PT, R3, -INF , PT ;  /* 0xff8000000300780b */ /* 0x000fe20003f3d000 */
[----:B------:R2:W-:Y:S01]  /*4920*/  MUFU.EX2 R181, R7 ;  /* 0x0000000700b57308 */ /* 0x0005e20000000800 */
[----:B------:R-:W-:-:S02]  /*4930*/  IMAD.WIDE.U32 R14, R8, -0x326172a9, RZ ;  /* 0xcd9e8d57080e7825 */ /* 0x000fc400078e00ff */
[----:B------:R-:W-:Y:S02]  /*4940*/  FSEL R2, R2, RZ, P1 ;  /* 0x000000ff02027208 */ /* 0x000fe40000800000 */
[----:B-1----:R-:W-:-:S03]  /*4950*/  FFMA.FTZ R9, R20, c[0x0][0x23c], -R12 ;  /* 0x00008f0014097a23 */ /* 0x002fc6000001080c */
[--C-:B------:R-:W-:Y:S01]  /*4960*/  FFMA.FTZ R8, R57, c[0x0][0x23c], -R2.reuse ;  /* 0x00008f0039087a23 */ /* 0x100fe20000010802 */
[----:B------:R1:W-:Y:S01]  /*4970*/  MUFU.EX2 R171, R9 ;  /* 0x0000000900ab7308 */ /* 0x0003e20000000800 */
[----:B------:R-:W-:Y:S01]  /*4980*/  FFMA.FTZ R4, R23, c[0x0][0x23c], -R2 ;  /* 0x00008f0017047a23 */ /* 0x000fe20000010802 */
[----:B------:R-:W3:Y:S01]  /*4990*/  LDSM.16.MT88.4 R56, [R198+0x18000] ;  /* 0x01800000c638783b */ /* 0x000ee20000004200 */
[----:B--2---:R-:W-:-:S05]  /*49a0*/  IMAD.WIDE.U32 R6, R6, -0x326172a9, RZ ;  /* 0xcd9e8d5706067825 */ /* 0x004fca00078e00ff */
[----:B------:R2:W-:Y:S01]  /*49b0*/  MUFU.EX2 R183, R8 ;  /* 0x0000000800b77308 */ /* 0x0005e20000000800 */
[----:B------:R-:W-:Y:S02]  /*49c0*/  LOP3.LUT R5, R7, UR19, R14, 0x96, !PT ;  /* 0x0000001307057c12 */ /* 0x000fe4000f8e960e */
[----:B------:R-:W-:Y:S02]  /*49d0*/  LOP3.LUT R7, R6, 0xffff, RZ, 0xc0, !PT ;  /* 0x0000ffff06077812 */ /* 0x000fe400078ec0ff */
[----:B------:R-:W-:-:S03]  /*49e0*/  SHF.R.U32.HI R10, RZ, 0x10, R6 ;  /* 0x00000010ff0a7819 */ /* 0x000fc60000011606 */
[----:B------:R4:W-:Y:S01]  /*49f0*/  MUFU.EX2 R182, R4 ;  /* 0x0000000400b67308 */ /* 0x0009e20000000800 */
[----:B-1----:R-:W-:Y:S02]  /*4a00*/  LOP3.LUT R9, R6, 0xff, RZ, 0xc0, !PT ;  /* 0x000000ff06097812 */ /* 0x002fe400078ec0ff */
[----:B------:R-:W-:Y:S02]  /*4a10*/  SHF.R.U32.HI R7, RZ, 0x8, R7 ;  /* 0x00000008ff077819 */ /* 0x000fe40000011607 */
[----:B------:R-:W-:Y:S02]  /*4a20*/  SHF.R.U32.HI R13, RZ, 0x18, R6 ;  /* 0x00000018ff0d7819 */ /* 0x000fe40000011606 */
[----:B------:R-:W-:Y:S01]  /*4a30*/  PRMT R11, R9, 0x5410, R7 ;  /* 0x00005410090b7816 */ /* 0x000fe20000000007 */
[--C-:B--2---:R-:W-:Y:S01]  /*4a40*/  FFMA.FTZ R8, R22, c[0x0][0x23c], -R2.reuse ;  /* 0x00008f0016087a23 */ /* 0x104fe20000010802 */
[----:B------:R-:W-:Y:S01]  /*4a50*/  LOP3.LUT R6, R5, 0xffff, RZ, 0xc0, !PT ;  /* 0x0000ffff05067812 */ /* 0x000fe200078ec0ff */
[----:B------:R-:W-:Y:S01]  /*4a60*/  FFMA.FTZ R7, R25, c[0x0][0x23c], -R2 ;  /* 0x00008f0019077a23 */ /* 0x000fe20000010802 */
[--C-:B------:R-:W-:Y:S01]  /*4a70*/  SHF.R.U32.HI R9, RZ, 0x18, R5.reuse ;  /* 0x00000018ff097819 */ /* 0x100fe20000011605 */
[----:B------:R1:W2:Y:S01]  /*4a80*/  MUFU.EX2 R180, R8 ;  /* 0x0000000800b47308 */ /* 0x0002a20000000800 */
[----:B------:R-:W-:Y:S01]  /*4a90*/  SHF.R.U32.HI R6, RZ, 0x8, R6 ;  /* 0x00000008ff067819 */ /* 0x000fe20000011606 */
[----:B------:R-:W3:Y:S01]  /*4aa0*/  LDSM.16.MT88.4 R20, [R199+0x1a000] ;  /* 0x01a00000c714783b */ /* 0x000ee20000004200 */
[----:B------:R-:W-:Y:S01]  /*4ab0*/  HSET2.LE.AND R0, R11, R176, PT ;  /* 0x000000b00b007233 */ /* 0x000fe20003803000 */
[----:B----4-:R-:W-:-:S02]  /*4ac0*/  SHF.R.U32.HI R4, RZ, 0x10, R5 ;  /* 0x00000010ff047819 */ /* 0x010fc40000011605 */
[----:B------:R-:W4:Y:S02]  /*4ad0*/  LDSM.16.MT88.4 R24, [R200+0x1c000] ;  /* 0x01c00000c818783b */ /* 0x000f240000004200 */
[----:B------:R2:W2:Y:S01]  /*4ae0*/  MUFU.EX2 R201, R7 ;  /* 0x0000000700c97308 */ /* 0x0004a20000000800 */
[----:B------:R-:W-:-:S04]  /*4af0*/  LOP3.LUT R4, R4, 0xff, RZ, 0xc0, !PT ;  /* 0x000000ff04047812 */ /* 0x000fc800078ec0ff */
[----:B------:R-:W-:Y:S02]  /*4b00*/  PRMT R4, R4, 0x5410, R9 ;  /* 0x0000541004047816 */ /* 0x000fe40000000009 */
[----:B-1----:R-:W-:Y:S02]  /*4b10*/  LOP3.LUT R8, R10, 0xff, RZ, 0xc0, !PT ;  /* 0x000000ff0a087812 */ /* 0x002fe400078ec0ff */
[----:B------:R-:W-:Y:S01]  /*4b20*/  LOP3.LUT R10, R5, 0xff, RZ, 0xc0, !PT ;  /* 0x000000ff050a7812 */ /* 0x000fe200078ec0ff */
[--C-:B------:R-:W-:Y:S01]  /*4b30*/  HSET2.LE.AND R9, R4, R176.reuse, PT ;  /* 0x000000b004097233 */ /* 0x100fe20003803000 */
[----:B------:R-:W-:Y:S02]  /*4b40*/  PRMT R8, R8, 0x5410, R13 ;  /* 0x0000541008087816 */ /* 0x000fe4000000000d */
[----:B------:R-:W-:Y:S02]  /*4b50*/  PRMT R5, R10, 0x5410, R6 ;  /* 0x000054100a057816 */ /* 0x000fe40000000006 */
[----:B--2---:R-:W-:Y:S01]  /*4b60*/  F2FP.BF16.PACK_AB R4, R182, R180 ;  /* 0x000000b4b604723e */ /* 0x004fe200000010ff */
[--C-:B------:R-:W-:Y:S01]  /*4b70*/  HSET2.LE.AND R7, R8, R176.reuse, PT ;  /* 0x000000b008077233 */ /* 0x100fe20003803000 */
[----:B------:R-:W-:Y:S01]  /*4b80*/  F2FP.BF16.PACK_AB R8, R202, R168 ;  /* 0x000000a8ca08723e */ /* 0x000fe200000010ff */
[----:B------:R-:W-:Y:S01]  /*4b90*/  HSET2.LE.AND R5, R5, R176, PT ;  /* 0x000000b005057233 */ /* 0x000fe20003803000 */
[----:B------:R-:W-:-:S02]  /*4ba0*/  F2FP.BF16.PACK_AB R10, R201, R183 ;  /* 0x000000b7c90a723e */ /* 0x000fc400000010ff */
[----:B------:R-:W-:Y:S02]  /*4bb0*/  LOP3.LUT R7, R7, R4, RZ, 0xc0, !PT ;  /* 0x0000000407077212 */ /* 0x000fe400078ec0ff */
[----:B------:R-:W-:Y:S02]  /*4bc0*/  LOP3.LUT R4, R5, R8, RZ, 0xc0, !PT ;  /* 0x0000000805047212 */ /* 0x000fe400078ec0ff */
[----:B------:R-:W-:Y:S02]  /*4bd0*/  LOP3.LUT R5, R9, R10, RZ, 0xc0, !PT ;  /* 0x0000000a09057212 */ /* 0x000fe400078ec0ff */
[----:B------:R-:W1:Y:S01]  /*4be0*/  LDSM.16.MT88.4 R8, [R198+0x1c000] ;  /* 0x01c00000c608783b */ /* 0x000e620000004200 */
[----:B------:R-:W-:-:S04]  /*4bf0*/  F2FP.BF16.PACK_AB R6, R181, R171 ;  /* 0x000000abb506723e */ /* 0x000fc800000010ff */
[----:B------:R-:W-:Y:S01]  /*4c00*/  LOP3.LUT R6, R0, R6, RZ, 0xc0, !PT ;  /* 0x0000000600067212 */ /* 0x000fe200078ec0ff */
[----:B------:R-:W-:-:S04]  /*4c10*/  FFMA.FTZ R0, R89, c[0x0][0x23c], -R12 ;  /* 0x00008f0059007a23 */ /* 0x000fc8000001080c */
[----:B------:R2:W-:Y:S02]  /*4c20*/  MUFU.EX2 R206, R0 ;  /* 0x0000000000ce7308 */ /* 0x0005e40000000800 */
[C---:B------:R-:W-:Y:S08]  /*4c30*/  HMMA.16816.F32.BF16 R68, R4.reuse, R40, RZ ;  /* 0x000000280444723c */ /* 0x040ff000000418ff */
[----:B------:R-:W-:Y:S01]  /*4c40*/  HMMA.16816.F32.BF16 R108, R4, R42, RZ ;  /* 0x0000002a046c723c */ /* 0x000fe200000418ff */
[----:B--2---:R-:W-:Y:S01]  /*4c50*/  FFMA.FTZ R0, R67, c[0x0][0x23c], -R12 ;  /* 0x00008f0043007a23 */ /* 0x004fe2000001080c */
[----:B------:R-:W-:-:S06]  /*4c60*/  MOV R67, R188 ;  /* 0x000000bc00437202 */ /* 0x000fcc0000000f00 */
[C---:B------:R-:W-:Y:S01]  /*4c70*/  HMMA.16816.F32.BF16 R40, R4.reuse, R16, RZ ;  /* 0x000000100428723c */ /* 0x040fe200000418ff */
[----:B------:R2:W-:Y:S07]  /*4c80*/  MUFU.EX2 R204, R0 ;  /* 0x0000000000cc7308 */ /* 0x0005ee0000000800 */
[C---:B------:R-:W-:Y:S01]  /*4c90*/  HMMA.16816.F32.BF16 R92, R4.reuse, R18, RZ ;  /* 0x00000012045c723c */ /* 0x040fe200000418ff */
[----:B------:R-:W1:Y:S07]  /*4ca0*/  LDSM.16.MT88.4 R16, [R198+0x1e000] ;  /* 0x01e00000c610783b */ /* 0x000e6e0000004200 */
[----:B------:R-:W-:Y:S01]  /*4cb0*/  HMMA.16816.F32.BF16 R76, R4, R28, RZ ;  /* 0x0000001c044c723c */ /* 0x000fe200000418ff */
[----:B--2---:R-:W-:-:S04]  /*4cc0*/  FFMA.FTZ R0, R88, c[0x0][0x23c], -R12 ;  /* 0x00008f0058007a23 */ /* 0x004fc8000001080c */
[----:B------:R2:W-:Y:S03]  /*4cd0*/  MUFU.EX2 R203, R0 ;  /* 0x0000000000cb7308 */ /* 0x0005e60000000800 */
[C---:B------:R-:W-:Y:S01]  /*4ce0*/  HMMA.16816.F32.BF16 R140, R4.reuse, R30, RZ ;  /* 0x0000001e048c723c */ /* 0x040fe200000418ff */
[----:B------:R-:W1:Y:S07]  /*4cf0*/  LDSM.16.MT88.4 R28, [R199+0x1c000] ;  /* 0x01c00000c71c783b */ /* 0x000e6e0000004200 */
[----:B---3--:R-:W-:Y:S01]  /*4d00*/  HMMA.16816.F32.BF16 R144, R4, R56, RZ ;  /* 0x000000380490723c */ /* 0x008fe200000418ff */
[----:B--2---:R-:W-:-:S07]  /*4d10*/  LOP3.LUT R0, R15, UR9, R48, 0x96, !PT ;  /* 0x000000090f007c12 */ /* 0x004fce000f8e9630 */
[C---:B------:R-:W-:Y:S08]  /*4d20*/  HMMA.16816.F32.BF16 R136, R4.reuse, R58, RZ ;  /* 0x0000003a0488723c */ /* 0x040ff000000418ff */
[C---:B------:R-:W-:Y:S08]  /*4d30*/  HMMA.16816.F32.BF16 R124, R4.reuse, R32, RZ ;  /* 0x00000020047c723c */ /* 0x040ff000000418ff */
[C---:B------:R-:W-:Y:S01]  /*4d40*/  HMMA.16816.F32.BF16 R100, R4.reuse, R34, RZ ;  /* 0x000000220464723c */ /* 0x040fe200000418ff */
[----:B------:R-:W2:Y:S07]  /*4d50*/  LDSM.16.MT88.4 R32, [R197+0x1e000] ;  /* 0x01e00000c520783b */ /* 0x000eae0000004200 */
[C---:B------:R-:W-:Y:S08]  /*4d60*/  HMMA.16816.F32.BF16 R56, R4.reuse, R20, RZ ;  /* 0x000000140438723c */ /* 0x040ff000000418ff */
[C---:B------:R-:W-:Y:S01]  /*4d70*/  HMMA.16816.F32.BF16 R96, R4.reuse, R22, RZ ;  /* 0x000000160460723c */ /* 0x040fe200000418ff */
[----:B------:R-:W3:Y:S07]  /*4d80*/  LDSM.16.MT88.4 R20, [R200+0x1e000] ;  /* 0x01e00000c814783b */ /* 0x000eee0000004200 */
[C---:B----4-:R-:W-:Y:S08]  /*4d90*/  HMMA.16816.F32.BF16 R80, R4.reuse, R24, RZ ;  /* 0x000000180450723c */ /* 0x050ff000000418ff */
[C---:B------:R-:W-:Y:S01]  /*4da0*/  HMMA.16816.F32.BF16 R116, R4.reuse, R26, RZ ;  /* 0x0000001a0474723c */ /* 0x040fe200000418ff */
[----:B------:R-:W4:Y:S07]  /*4db0*/  LDSM.16.MT88.4 R24, [R199+0x1e000] ;  /* 0x01e00000c718783b */ /* 0x000f2e0000004200 */
[C---:B------:R-:W-:Y:S08]  /*4dc0*/  HMMA.16816.F32.BF16 R128, R4.reuse, R60, RZ ;  /* 0x0000003c0480723c */ /* 0x040ff000000418ff */
[C---:B------:R-:W-:Y:S08]  /*4dd0*/  HMMA.16816.F32.BF16 R112, R4.reuse, R62, RZ ;  /* 0x0000003e0470723c */ /* 0x040ff000000418ff */
[C---:B------:R-:W-:Y:S08]  /*4de0*/  HMMA.16816.F32.BF16 R60, R4.reuse, R36, RZ ;  /* 0x00000024043c723c */ /* 0x040ff000000418ff */
[C---:B------:R-:W-:Y:S08]  /*4df0*/  HMMA.16816.F32.BF16 R104, R4.reuse, R38, RZ ;  /* 0x000000260468723c */ /* 0x040ff000000418ff */
[C---:B-1----:R-:W-:Y:S07]  /*4e00*/  HMMA.16816.F32.BF16 R36, R4.reuse, R8, RZ ;  /* 0x000000080424723c */ /* 0x042fee00000418ff */
[----:B------:R-:W-:Y:S01]  /*4e10*/  FFMA.FTZ R8, R66, c[0x0][0x23c], -R12 ;  /* 0x00008f0042087a23 */ /* 0x000fe2000001080c */
[C---:B------:R-:W-:Y:S03]  /*4e20*/  HMMA.16816.F32.BF16 R84, R4.reuse, R10, RZ ;  /* 0x0000000a0454723c */ /* 0x040fe600000418ff */
[----:B------:R1:W1:Y:S04]  /*4e30*/  MUFU.EX2 R164, R8 ;  /* 0x0000000800a47308 */ /* 0x0002680000000800 */
[--C-:B------:R-:W-:Y:S01]  /*4e40*/  FFMA.FTZ R10, R120, c[0x0][0x23c], -R2.reuse ;  /* 0x00008f00780a7a23 */ /* 0x100fe20000010802 */
[----:B------:R-:W-:Y:S01]  /*4e50*/  HMMA.16816.F32.BF16 R160, R4, R16, RZ ;  /* 0x0000001004a0723c */ /* 0x000fe200000418ff */
[----:B------:R-:W-:-:S02]  /*4e60*/  FFMA.FTZ R11, R90, c[0x0][0x23c], -R2 ;  /* 0x00008f005a0b7a23 */ /* 0x000fc40000010802 */
[----:B------:R2:W-:Y:S05]  /*4e70*/  MUFU.EX2 R192, R10 ;  /* 0x0000000a00c07308 */ /* 0x0005ea0000000800 */
[----:B------:R-:W-:Y:S01]  /*4e80*/  HMMA.16816.F32.BF16 R132, R4, R28, RZ ;  /* 0x0000001c0484723c */ /* 0x000fe200000418ff */
[----:B-1----:R-:W-:Y:S02]  /*4e90*/  IMAD.WIDE.U32 R8, R0, -0x2daee0ad, RZ ;  /* 0xd2511f5300087825 */ /* 0x002fe400078e00ff */
[----:B------:R-:W-:Y:S03]  /*4ea0*/  MUFU.EX2 R120, R11 ;  /* 0x0000000b00787308 */ /* 0x000fe60000000800 */
[----:B------:R-:W-:-:S02]  /*4eb0*/  LOP3.LUT R0, R9, UR18, R50, 0x96, !PT ;  /* 0x0000001209007c12 */ /* 0x000fc4000f8e9632 */
[C---:B------:R-:W-:Y:S01]  /*4ec0*/  HMMA.16816.F32.BF16 R152, R4.reuse, R30, RZ ;  /* 0x0000001e0498723c */ /* 0x040fe200000418ff */
[C---:B------:R-:W-:Y:S01]  /*4ed0*/  LOP3.LUT R9, R8.reuse, 0xffff, RZ, 0xc0, !PT ;  /* 0x0000ffff08097812 */ /* 0x040fe200078ec0ff */
[----:B--2---:R-:W-:Y:S01]  /*4ee0*/  FFMA.FTZ R10, R91, c[0x0][0x23c], -R2 ;  /* 0x00008f005b0a7a23 */ /* 0x004fe20000010802 */
[----:B------:R-:W-:Y:S01]  /*4ef0*/  LOP3.LUT R13, R8, 0xff, RZ, 0xc0, !PT ;  /* 0x000000ff080d7812 */ /* 0x000fe200078ec0ff */
[----:B------:R-:W1:Y:S01]  /*4f00*/  LDSM.16.MT88.4 R28, [R197+0x18800] ;  /* 0x01880000c51c783b */ /* 0x000e620000004200 */
[----:B------:R-:W-:Y:S01]  /*4f10*/  SHF.R.U32.HI R17, RZ, 0x18, R8 ;  /* 0x00000018ff117819 */ /* 0x000fe20000011608 */
[----:B------:R2:W1:Y:S01]  /*4f20*/  MUFU.EX2 R196, R10 ;  /* 0x0000000a00c47308 */ /* 0x0004620000000800 */
[----:B------:R-:W-:Y:S01]  /*4f30*/  LOP3.LUT R16, R0, 0xff, RZ, 0xc0, !PT ;  /* 0x000000ff00107812 */ /* 0x000fe200078ec0ff */
[----:B------:R-:W-:Y:S01]  /*4f40*/  HMMA.16816.F32.BF16 R72, R4, R44, RZ ;  /* 0x0000002c0448723c */ /* 0x000fe200000418ff */
[----:B------:R-:W-:-:S07]  /*4f50*/  SHF.R.U32.HI R15, RZ, 0x18, R0 ;  /* 0x00000018ff0f7819 */ /* 0x000fce0000011600 */
[----:B------:R-:W-:Y:S01]  /*4f60*/  HMMA.16816.F32.BF16 R156, R4, R32, RZ ;  /* 0x00000020049c723c */ /* 0x000fe200000418ff */
[----:B--2---:R-:W-:Y:S02]  /*4f70*/  SHF.R.U32.HI R10, RZ, 0x8, R9 ;  /* 0x00000008ff0a7819 */ /* 0x004fe40000011609 */
[----:B------:R-:W-:-:S05]  /*4f80*/  SHF.R.U32.HI R9, RZ, 0x10, R8 ;  /* 0x00000010ff097819 */ /* 0x000fca0000011608 */
[C---:B---3--:R-:W-:Y:S01]  /*4f90*/  HMMA.16816.F32.BF16 R88, R4.reuse, R20, RZ ;  /* 0x000000140458723c */ /* 0x048fe200000418ff */
[----:B------:R-:W-:Y:S02]  /*4fa0*/  LOP3.LUT R8, R0, 0xffff, RZ, 0xc0, !PT ;  /* 0x0000ffff00087812 */ /* 0x000fe400078ec0ff */
[----:B------:R-:W-:Y:S02]  /*4fb0*/  LOP3.LUT R14, R9, 0xff, RZ, 0xc0, !PT ;  /* 0x000000ff090e7812 */ /* 0x000fe400078ec0ff */
[----:B------:R-:W-:Y:S02]  /*4fc0*/  SHF.R.U32.HI R9, RZ, 0x10, R0 ;  /* 0x00000010ff097819 */ /* 0x000fe40000011600 */
[----:B------:R-:W-:Y:S01]  /*4fd0*/  PRMT R13, R13, 0x5410, R10 ;  /* 0x000054100d0d7816 */ /* 0x000fe2000000000a */
[----:B------:R-:W-:Y:S01]  /*4fe0*/  FFMA.FTZ R10, R121, c[0x0][0x23c], -R2 ;  /* 0x00008f00790a7a23 */ /* 0x000fe20000010802 */
[----:B------:R-:W-:Y:S01]  /*4ff0*/  SHF.R.U32.HI R11, RZ, 0x8, R8 ;  /* 0x00000008ff0b7819 */ /* 0x000fe20000011608 */
[----:B------:R-:W-:Y:S01]  /*5000*/  HMMA.16816.F32.BF16 R44, R4, R46, RZ ;  /* 0x0000002e042c723c */ /* 0x000fe200000418ff */
[----:B------:R-:W-:Y:S01]  /*5010*/  MOV R121, R164 ;  /* 0x000000a400797202 */ /* 0x000fe20000000f00 */
[----:B------:R2:W3:Y:S01]  /*5020*/  MUFU.EX2 R205, R10 ;  /* 0x0000000a00cd7308 */ /* 0x0004e20000000800 */
[----:B------:R-:W-:Y:S01]  /*5030*/  LOP3.LUT R8, R9, 0xff, RZ, 0xc0, !PT ;  /* 0x000000ff09087812 */ /* 0x000fe200078ec0ff */
[----:B------:R-:W-:Y:S01]  /*5040*/  HSET2.LE.AND R0, R13, R176, PT ;  /* 0x000000b00d007233 */ /* 0x000fe20003803000 */
[----:B------:R-:W-:-:S02]  /*5050*/  PRMT R9, R14, 0x5410, R17 ;  /* 0x000054100e097816 */ /* 0x000fc40000000011 */
[----:B------:R-:W-:Y:S01]  /*5060*/  PRMT R11, R16, 0x5410, R11 ;  /* 0x00005410100b7816 */ /* 0x000fe2000000000b */
[C---:B------:R-:W-:Y:S01]  /*5070*/  HMMA.16816.F32.BF16 R164, R4.reuse, R22, RZ ;  /* 0x0000001604a4723c */ /* 0x040fe200000418ff */
[----:B------:R-:W-:Y:S01]  /*5080*/  PRMT R13, R8, 0x5410, R15 ;  /* 0x00005410080d7816 */ /* 0x000fe2000000000f */
[----:B------:R-:W4:Y:S02]  /*5090*/  LDSM.16.MT88.4 R20, [R198+0x18800] ;  /* 0x01880000c614783b */ /* 0x000f240000004200 */
[--C-:B------:R-:W-:Y:S01]  /*50a0*/  HSET2.LE.AND R8, R11, R176.reuse, PT ;  /* 0x000000b00b087233 */ /* 0x100fe20003803000 */
[----:B-1----:R-:W-:Y:S01]  /*50b0*/  F2FP.BF16.PACK_AB R11, R120, R196 ;  /* 0x000000c4780b723e */ /* 0x002fe200000010ff */
[----:B------:R-:W-:Y:S02]  /*50c0*/  HSET2.LE.AND R13, R13, R176, PT ;  /* 0x000000b00d0d7233 */ /* 0x000fe40003803000 */
[----:B------:R-:W-:Y:S01]  /*50d0*/  HMMA.16816.F32.BF16 R32, R4, R34, RZ ;  /* 0x000000220420723c */ /* 0x000fe200000418ff */
[----:B--2---:R-:W-:-:S02]  /*50e0*/  F2FP.BF16.PACK_AB R10, R121, R203 ;  /* 0x000000cb790a723e */ /* 0x004fc400000010ff */
[----:B---3--:R-:W-:Y:S02]  /*50f0*/  F2FP.BF16.PACK_AB R14, R205, R192 ;  /* 0x000000c0cd0e723e */ /* 0x008fe400000010ff */
[----:B------:R-:W-:Y:S01]  /*5100*/  LOP3.LUT R10, R0, R10, RZ, 0xc0, !PT ;  /* 0x0000000a000a7212 */ /* 0x000fe200078ec0ff */
[----:B------:R-:W-:Y:S02]  /*5110*/  HSET2.LE.AND R0, R9, R176, PT ;  /* 0x000000b009007233 */ /* 0x000fe40003803000 */
[----:B------:R-:W-:Y:S01]  /*5120*/  HMMA.16816.F32.BF16 R48, R4, R18, RZ ;  /* 0x000000120430723c */ /* 0x000fe200000418ff */
[----:B------:R-:W-:Y:S01]  /*5130*/  F2FP.BF16.PACK_AB R9, R204, R206 ;  /* 0x000000cecc09723e */ /* 0x000fe200000010ff */
[----:B------:R-:W1:Y:S01]  /*5140*/  LDSM.16.MT88.4 R16, [R200+0x18800] ;  /* 0x01880000c810783b */ /* 0x000e620000004200 */
[----:B------:R-:W-:Y:S02]  /*5150*/  LOP3.LUT R11, R0, R11, RZ, 0xc0, !PT ;  /* 0x0000000b000b7212 */ /* 0x000fe400078ec0ff */
[----:B------:R-:W-:-:S03]  /*5160*/  LOP3.LUT R8, R8, R9, RZ, 0xc0, !PT ;  /* 0x0000000908087212 */ /* 0x000fc600078ec0ff */
[----:B----4-:R-:W-:Y:S01]  /*5170*/  HMMA.16816.F32.BF16 R172, R4, R24, RZ ;  /* 0x0000001804ac723c */ /* 0x010fe200000418ff */
[----:B------:R-:W-:-:S07]  /*5180*/  LOP3.LUT R9, R13, R14, RZ, 0xc0, !PT ;  /* 0x0000000e0d097212 */ /* 0x000fce00078ec0ff */
[----:B------:R-:W-:Y:S01]  /*5190*/  HMMA.16816.F32.BF16 R176, R4, R26, RZ ;  /* 0x0000001a04b0723c */ /* 0x000fe200000418ff */
[----:B------:R-:W2:Y:S04]  /*51a0*/  LDSM.16.MT88.4 R4, [R199+0x18800] ;  /* 0x01880000c704783b */ /* 0x000ea80000004200 */
[----:B------:R-:W3:Y:S03]  /*51b0*/  LDSM.16.MT88.4 R24, [R197+0x1a800] ;  /* 0x01a80000c518783b */ /* 0x000ee60000004200 */
[C---:B------:R-:W-:Y:S08]  /*51c0*/  HMMA.16816.F32.BF16 R76, R8.reuse, R28, R76 ;  /* 0x0000001c084c723c */ /* 0x040ff0000004184c */
[C---:B------:R-:W-:Y:S01]  /*51d0*/  HMMA.16816.F32.BF16 R240, R8.reuse, R30, R140 ;  /* 0x0000001e08f0723c */ /* 0x040fe2000004188c */
[----:B------:R-:W4:Y:S07]  /*51e0*/  LDSM.16.MT88.4 R28, [R198+0x1a800] ;  /* 0x01a80000c61c783b */ /* 0x000f2e0000004200 */
[C---:B------:R-:W-:Y:S08]  /*51f0*/  HMMA.16816.F32.BF16 R144, R8.reuse, R20, R144 ;  /* 0x000000140890723c */ /* 0x040ff00000041890 */
        /* <DEDUP_REMOVED lines=8> */
[----:B------:R-:W1:Y:S07]  /*5280*/  LDSM.16.MT88.4 R4, [R200+0x1a800] ;  /* 0x01a80000c804783b */ /* 0x000e6e0000004200 */
[C---:B------:R-:W-:Y:S01]  /*5290*/  HMMA.16816.F32.BF16 R144, R8.reuse, R16, R128 ;  /* 0x000000100890723c */ /* 0x040fe20000041880 */
[----:B------:R-:W2:Y:S06]  /*52a0*/  LDSM.16.MT88.4 R16, [R199+0x1a800] ;  /* 0x01a80000c710783b */ /* 0x000eac0000004200 */
[----:B------:R-:W-:Y:S01]  /*52b0*/  IMAD.MOV.U32 R131, RZ, RZ, R192 ;  /* 0x000000ffff837224 */ /* 0x000fe200078e00c0 */
[----:B------:R-:W-:Y:S01]  /*52c0*/  MOV R14, R20 ;  /* 0x00000014000e7202 */ /* 0x000fe20000000f00 */
[----:B------:R-:W-:Y:S01]  /*52d0*/  IMAD.MOV.U32 R66, RZ, RZ, R22 ;  /* 0x000000ffff427224 */ /* 0x000fe200078e0016 */
[----:B---3--:R-:W-:Y:S01]  /*52e0*/  HMMA.16816.F32.BF16 R112, R8, R24, R68 ;  /* 0x000000180870723c */ /* 0x008fe20000041844 */
[----:B------:R-:W-:-:S02]  /*52f0*/  IMAD.MOV.U32 R15, RZ, RZ, R23 ;  /* 0x000000ffff0f7224 */ /* 0x000fc400078e0017 */
[----:B------:R-:W-:-:S04]  /*5300*/  IMAD.MOV.U32 R13, RZ, RZ, R21 ;  /* 0x000000ffff0d7224 */ /* 0x000fc800078e0015 */
[----:B------:R-:W-:Y:S01]  /*5310*/  MOV R70, R181 ;  /* 0x000000b500467202 */ /* 0x000fe20000000f00 */
[----:B----4-:R-:W-:Y:S01]  /*5320*/  HMMA.16816.F32.BF16 R20, R8, R28, R60 ;  /* 0x0000001c0814723c */ /* 0x010fe2000004183c */
[----:B------:R-:W-:-:S05]  /*5330*/  IMAD.MOV.U32 R71, RZ, RZ, R180 ;  /* 0x000000ffff477224 */ /* 0x000fca00078e00b4 */
[----:B------:R-:W-:Y:S01]  /*5340*/  IMAD.MOV.U32 R136, RZ, RZ, R146 ;  /* 0x000000ffff887224 */ /* 0x000fe200078e0092 */
[----:B------:R-:W-:Y:S01]  /*5350*/  MOV R130, R147 ;  /* 0x0000009300827202 */ /* 0x000fe20000000f00 */
        /* <DEDUP_REMOVED lines=8> */
[----:B-1----:R-:W-:Y:S01]  /*53e0*/  HMMA.16816.F32.BF16 R44, R8, R4, R124 ;  /* 0x00000004082c723c */ /* 0x002fe2000004187c */
[----:B------:R-:W-:Y:S01]  /*53f0*/  IMAD.MOV.U32 R110, RZ, RZ, R168 ;  /* 0x000000ffff6e7224 */ /* 0x000fe200078e00a8 */
[----:B------:R-:W-:Y:S01]  /*5400*/  MOV R109, R67 ;  /* 0x00000043006d7202 */ /* 0x000fe20000000f00 */
[----:B------:R-:W-:-:S02]  /*5410*/  IMAD.MOV.U32 R74, RZ, RZ, R129 ;  /* 0x000000ffff4a7224 */ /* 0x000fc400078e0081 */
[----:B------:R-:W-:Y:S02]  /*5420*/  IMAD.MOV.U32 R75, RZ, RZ, R128 ;  /* 0x000000ffff4b7224 */ /* 0x000fe400078e0080 */
[----:B------:R-:W-:Y:S01]  /*5430*/  IMAD.MOV.U32 R62, RZ, RZ, R142 ;  /* 0x000000ffff3e7224 */ /* 0x000fe200078e008e */
[----:B------:R-:W-:Y:S01]  /*5440*/  MOV R212, R21 ;  /* 0x0000001500d47202 */ /* 0x000fe20000000f00 */
[----:B------:R-:W-:Y:S01]  /*5450*/  IMAD.MOV.U32 R213, RZ, RZ, R20 ;  /* 0x000000ffffd57224 */ /* 0x000fe200078e0014 */
[C---:B------:R-:W-:Y:S01]  /*5460*/  HMMA.16816.F32.BF16 R192, R8.reuse, R6, R100 ;  /* 0x0000000608c0723c */ /* 0x040fe20000041864 */
[----:B------:R-:W-:Y:S01]  /*5470*/  IMAD.MOV.U32 R211, RZ, RZ, R22 ;  /* 0x000000ffffd37224 */ /* 0x000fe200078e0016 */
[----:B------:R-:W-:Y:S01]  /*5480*/  LDSM.16.MT88.4 R4, [R200+0x1c800] ;  /* 0x01c80000c804783b */ /* 0x000fe20000004200 */
[----:B------:R-:W-:Y:S02]  /*5490*/  IMAD.MOV.U32 R210, RZ, RZ, R23 ;  /* 0x000000ffffd27224 */ /* 0x000fe400078e0017 */
[----:B------:R-:W-:Y:S01]  /*54a0*/  IMAD.MOV.U32 R63, RZ, RZ, R141 ;  /* 0x000000ffff3f7224 */ /* 0x000fe200078e008d */
[----:B------:R-:W1:Y:S01]  /*54b0*/  LDSM.16.MT88.4 R20, [R197+0x1c800] ;  /* 0x01c80000c514783b */ /* 0x000e620000004200 */
[----:B------:R-:W-:Y:S01]  /*54c0*/  IMAD.MOV.U32 R67, RZ, RZ, R183 ;  /* 0x000000ffff437224 */ /* 0x000fe200078e00b7 */
[----:B------:R-:W-:Y:S01]  /*54d0*/  HMMA.16816.F32.BF16 R188, R8, R30, R104 ;  /* 0x0000001e08bc723c */ /* 0x000fe20000041868 */
[----:B------:R-:W-:-:S03]  /*54e0*/  MOV R100, R71 ;  /* 0x0000004700647202 */ /* 0x000fc60000000f00 */
[----:B------:R-:W-:Y:S02]  /*54f0*/  MOV R111, R67 ;  /* 0x00000043006f7202 */ /* 0x000fe40000000f00 */
        /* <DEDUP_REMOVED lines=8> */
[----:B------:R-:W-:-:S02]  /*5580*/  FFMA.FTZ R13, R149, c[0x0][0x23c], -R12 ;  /* 0x00008f00950d7a23 */ /* 0x000fc4000001080c */
[----:B------:R-:W-:-:S03]  /*5590*/  IMAD.MOV.U32 R107, RZ, RZ, R15 ;  /* 0x000000ffff6b7224 */ /* 0x000fc600078e000f */
[C---:B---3--:R-:W-:Y:S07]  /*55a0*/  HMMA.16816.F32.BF16 R136, R8.reuse, R26, R84 ;  /* 0x0000001a0888723c */ /* 0x048fee0000041854 */
[----:B------:R-:W-:Y:S01]  /*55b0*/  IMAD.MOV.U32 R86, RZ, RZ, R0 ;  /* 0x000000ffff567224 */ /* 0x000fe200078e0000 */
[----:B------:R-:W-:Y:S01]  /*55c0*/  MOV R0, UR4 ;  /* 0x0000000400007c02 */ /* 0x000fe20008000f00 */
[----:B------:R-:W-:Y:S01]  /*55d0*/  IMAD.MOV.U32 R87, RZ, RZ, R131 ;  /* 0x000000ffff577224 */ /* 0x000fe200078e0083 */
[C---:B------:R-:W-:Y:S01]  /*55e0*/  HMMA.16816.F32.BF16 R140, R8.reuse, R24, R36 ;  /* 0x00000018088c723c */ /* 0x040fe20000041824 */
[----:B------:R-:W2:Y:S01]  /*55f0*/  LDSM.16.MT88.4 R24, [R198+0x1e800] ;  /* 0x01e80000c618783b */ /* 0x000ea20000004200 */
[----:B------:R-:W-:Y:S01]  /*5600*/  LOP3.LUT R0, R123, UR37, R0, 0x96, !PT ;  /* 0x000000257b007c12 */ /* 0x000fe2000f8e9600 */
        /* <DEDUP_REMOVED lines=8> */
[----:B------:R-:W-:Y:S01]  /*5690*/  IMAD.MOV.U32 R44, RZ, RZ, R171 ;  /* 0x000000ffff2c7224 */ /* 0x000fe200078e00ab */
[----:B------:R-:W-:Y:S01]  /*56a0*/  LDSM.16.MT88.4 R28, [R200+0x1e800] ;  /* 0x01e80000c81c783b */ /* 0x000fe20000004200 */
[----:B------:R-:W-:-:S02]  /*56b0*/  IMAD.MOV.U32 R46, RZ, RZ, R169 ;  /* 0x000000ffff2e7224 */ /* 0x000fc400078e00a9 */
[----:B------:R-:W-:Y:S02]  /*56c0*/  IMAD.MOV.U32 R124, RZ, RZ, R47 ;  /* 0x000000ffff7c7224 */ /* 0x000fe400078e002f */
[----:B------:R-:W-:Y:S01]  /*56d0*/  IMAD.MOV.U32 R47, RZ, RZ, R182 ;  /* 0x000000ffff2f7224 */ /* 0x000fe200078e00b6 */
[C---:B------:R-:W-:Y:S01]  /*56e0*/  HMMA.16816.F32.BF16 R168, R8.reuse, R20, R40 ;  /* 0x0000001408a8723c */ /* 0x040fe20000041828 */
[----:B------:R-:W1:Y:S01]  /*56f0*/  LDSM.16.MT88.4 R20, [R197+0x1e800] ;  /* 0x01e80000c514783b */ /* 0x000e620000004200 */
[----:B------:R-:W-:Y:S01]  /*5700*/  IMAD.MOV.U32 R39, RZ, RZ, R70 ;  /* 0x000000ffff277224 */ /* 0x000fe200078e0046 */
[----:B------:R-:W-:Y:S01]  /*5710*/  MOV R103, R46 ;  /* 0x0000002e00677202 */ /* 0x000fe20000000f00 */
[----:B------:R-:W-:Y:S02]  /*5720*/  IMAD.MOV.U32 R101, RZ, RZ, R44 ;  /* 0x000000ffff657224 */ /* 0x000fe400078e002c */
[----:B------:R-:W-:Y:S02]  /*5730*/  IMAD.MOV.U32 R102, RZ, RZ, R45 ;  /* 0x000000ffff667224 */ /* 0x000fe400078e002d */
[----:B------:R-:W-:Y:S01]  /*5740*/  HMMA.16816.F32.BF16 R128, R8, R4, R80 ;  /* 0x000000040880723c */ /* 0x000fe20000041850 */
[----:B------:R-:W-:-:S06]  /*5750*/  IMAD.MOV.U32 R108, RZ, RZ, R47 ;  /* 0x000000ffff6c7224 */ /* 0x000fcc00078e002f */
[----:B------:R-:W-:Y:S01]  /*5760*/  IMAD.WIDE.U32 R4, R0, -0x326172a9, RZ ;  /* 0xcd9e8d5700047825 */ /* 0x000fe200078e00ff */
[C---:B------:R-:W-:Y:S01]  /*5770*/  HMMA.16816.F32.BF16 R80, R8.reuse, R6, R116 ;  /* 0x000000060850723c */ /* 0x040fe20000041874 */
[----:B------:R-:W3:Y:S01]  /*5780*/  LDC.U8 R116, c[0x0][0x2d8] ;  /* 0x0000b600ff747b82 */ /* 0x000ee20000000000 */
[----:B------:R-:W4:Y:S02]  /*5790*/  MUFU.EX2 R118, R13 ;  /* 0x0000000d00767308 */ /* 0x000f240000000800 */
[----:B------:R-:W-:Y:S02]  /*57a0*/  LOP3.LUT R5, R5, UR17, R54, 0x96, !PT ;  /* 0x0000001105057c12 */ /* 0x000fe4000f8e9636 */
[----:B------:R-:W-:Y:S02]  /*57b0*/  LOP3.LUT R0, R53, UR15, R4, 0x96, !PT ;  /* 0x0000000f35007c12 */ /* 0x000fe4000f8e9604 */
[----:B------:R-:W-:Y:S01]  /*57c0*/  HMMA.16816.F32.BF16 R180, R8, R18, R96 ;  /* 0x0000001208b4723c */ /* 0x000fe20000041860 */
[----:B------:R-:W-:Y:S01]  /*57d0*/  IMAD.WIDE.U32 R4, R5, -0x2daee0ad, RZ ;  /* 0xd2511f5305047825 */ /* 0x000fe200078e00ff */
[----:B------:R-:W4:Y:S01]  /*57e0*/  LDSM.16.MT88.4 R16, [R199+0x1c800] ;  /* 0x01c80000c710783b */ /* 0x000f220000004200 */
[----:B------:R-:W-:-:S02]  /*57f0*/  MOV R117, R87 ;  /* 0x0000005700757202 */ /* 0x000fc40000000f00 */
[----:B------:R-:W-:Y:S01]  /*5800*/  IMAD.WIDE.U32 R6, R0, -0x2daee0ad, RZ ;  /* 0xd2511f5300067825 */ /* 0x000fe200078e00ff */
[----:B------:R-:W-:Y:S02]  /*5810*/  LOP3.LUT R5, R5, UR14, R64, 0x96, !PT ;  /* 0x0000000e05057c12 */ /* 0x000fe4000f8e9640 */
[----:B--2---:R-:W-:Y:S01]  /*5820*/  HMMA.16816.F32.BF16 R56, R8, R24, R160 ;  /* 0x000000180838723c */ /* 0x004fe200000418a0 */
[----:B------:R-:W-:Y:S01]  /*5830*/  IMAD.MOV.U32 R98, RZ, RZ, R72 ;  /* 0x000000ffff627224 */ /* 0x000fe200078e0048 */
[----:B------:R-:W-:Y:S01]  /*5840*/  LOP3.LUT R0, R7, UR12, R4, 0x96, !PT ;  /* 0x0000000c07007c12 */ /* 0x000fe2000f8e9604 */
[----:B------:R-:W-:Y:S01]  /*5850*/  IMAD.WIDE.U32 R4, R5, -0x326172a9, RZ ;  /* 0xcd9e8d5705047825 */ /* 0x000fe200078e00ff */
[----:B------:R-:W-:-:S03]  /*5860*/  MOV R99, R73 ;  /* 0x0000004900637202 */ /* 0x000fc60000000f00 */
[----:B------:R-:W-:Y:S01]  /*5870*/  IMAD.WIDE.U32 R36, R0, -0x326172a9, RZ ;  /* 0xcd9e8d5700247825 */ /* 0x000fe200078e00ff */
[----:B------:R-:W-:Y:S01]  /*5880*/  LOP3.LUT R5, R5, UR13, R52, 0x96, !PT ;  /* 0x0000000d05057c12 */ /* 0x000fe2000f8e9634 */
[C---:B-1----:R-:W-:Y:S02]  /*5890*/  HMMA.16816.F32.BF16 R68, R8.reuse, R20, R156 ;  /* 0x000000140844723c */ /* 0x042fe4000004189c */
[--C-:B------:R-:W-:Y:S02]  /*58a0*/  FFMA.FTZ R0, R150, c[0x0][0x23c], -R12.reuse ;  /* 0x00008f0096007a23 */ /* 0x100fe4000001080c */
[----:B------:R-:W-:Y:S02]  /*58b0*/  FFMA.FTZ R7, R151, c[0x0][0x23c], -R12 ;  /* 0x00008f0097077a23 */ /* 0x000fe4000001080c */
[----:B------:R1:W-:Y:S01]  /*58c0*/  MUFU.EX2 R38, R0 ;  /* 0x0000000000267308 */ /* 0x0003e20000000800 */
[----:B---3--:R-:W-:Y:S01]  /*58d0*/  IMAD R116, R116, 0x10000, R116 ;  /* 0x0001000074747824 */ /* 0x008fe200078e0274 */
[----:B------:R-:W-:Y:S01]  /*58e0*/  HMMA.16816.F32.BF16 R64, R8, R22, R32 ;  /* 0x000000160840723c */ /* 0x000fe20000041820 */
[----:B------:R-:W2:Y:S01]  /*58f0*/  LDSM.16.MT88.4 R20, [R199+0x1e800] ;  /* 0x01e80000c714783b */ /* 0x000ea20000004200 */
[----:B------:R-:W-:-:S02]  /*5900*/  IMAD.MOV.U32 R96, RZ, RZ, R74 ;  /* 0x000000ffff607224 */ /* 0x000fc400078e004a */
[----:B------:R-:W-:Y:S02]  /*5910*/  IMAD.MOV.U32 R97, RZ, RZ, R75 ;  /* 0x000000ffff617224 */ /* 0x000fe400078e004b */
[----:B------:R3:W2:Y:S01]  /*5920*/  MUFU.EX2 R122, R7 ;  /* 0x00000007007a7308 */ /* 0x0006a20000000800 */
[----:B------:R-:W-:Y:S01]  /*5930*/  IMAD.MOV.U32 R87, RZ, RZ, R63 ;  /* 0x000000ffff577224 */ /* 0x000fe200078e003f */
[----:B------:R-:W-:Y:S01]  /*5940*/  HMMA.16816.F32.BF16 R48, R8, R26, R48 ;  /* 0x0000001a0830723c */ /* 0x000fe20000041830 */
[----:B------:R-:W-:Y:S01]  /*5950*/  LDSM.16.MT88.4 R24, [R198+0x19000] ;  /* 0x01900000c618783b */ /* 0x000fe20000004200 */
[----:B-1----:R-:W-:Y:S01]  /*5960*/  LOP3.LUT R0, R37, UR11, R4, 0x96, !PT ;  /* 0x0000000b25007c12 */ /* 0x002fe2000f8e9604 */
[----:B------:R-:W-:-:S05]  /*5970*/  IMAD.WIDE.U32 R4, R5, -0x2daee0ad, RZ ;  /* 0xd2511f5305047825 */ /* 0x000fca00078e00ff */
[----:B------:R-:W-:Y:S01]  /*5980*/  HMMA.16816.F32.BF16 R40, R8, R28, R88 ;  /* 0x0000001c0828723c */ /* 0x000fe20000041858 */
[----:B------:R-:W-:Y:S01]  /*5990*/  IMAD.WIDE.U32 R34, R0, -0x2daee0ad, RZ ;  /* 0xd2511f5300227825 */ /* 0x000fe200078e00ff */
[----:B------:R-:W-:-:S03]  /*59a0*/  LOP3.LUT R6, R5, UR10, R6, 0x96, !PT ;  /* 0x0000000a05067c12 */ /* 0x000fc6000f8e9606 */
[----:B------:R-:W-:Y:S01]  /*59b0*/  FFMA.FTZ R5, R184, c[0x0][0x23c], -R12 ;  /* 0x00008f00b8057a23 */ /* 0x000fe2000001080c */
[----:B------:R-:W-:Y:S01]  /*59c0*/  LOP3.LUT R0, R35, UR8, R4, 0x96, !PT ;  /* 0x0000000823007c12 */ /* 0x000fe2000f8e9604 */
[----:B------:R-:W-:Y:S01]  /*59d0*/  IMAD.WIDE.U32 R32, R6, -0x326172a9, RZ ;  /* 0xcd9e8d5706207825 */ /* 0x000fe200078e00ff */
[C---:B----4-:R-:W-:Y:S01]  /*59e0*/  HMMA.16816.F32.BF16 R92, R8.reuse, R16, R132 ;  /* 0x00000010085c723c */ /* 0x050fe20000041884 */
[----:B------:R1:W4:Y:S02]  /*59f0*/  MUFU.EX2 R119, R5 ;  /* 0x0000000500777308 */ /* 0x0003240000000800 */
[--C-:B------:R-:W-:Y:S02]  /*5a00*/  FFMA.FTZ R6, R186, c[0x0][0x23c], -R2.reuse ;  /* 0x00008f00ba067a23 */ /* 0x100fe40000010802 */
[----:B---3--:R-:W-:Y:S02]  /*5a10*/  FFMA.FTZ R7, R187, c[0x0][0x23c], -R2 ;  /* 0x00008f00bb077a23 */ /* 0x008fe40000010802 */
[----:B------:R-:W-:Y:S01]  /*5a20*/  IMAD.MOV.U32 R133, RZ, RZ, R127 ;  /* 0x000000ffff857224 */ /* 0x000fe200078e007f */
[C---:B------:R-:W-:Y:S01]  /*5a30*/  HMMA.16816.F32.BF16 R72, R8.reuse, R18, R152 ;  /* 0x000000120848723c */ /* 0x040fe20000041898 */
[----:B------:R-:W-:Y:S01]  /*5a40*/  MUFU.EX2 R161, R6 ;  /* 0x0000000600a17308 */ /* 0x000fe20000000800 */
[----:B------:R-:W-:Y:S01]  /*5a50*/  IMAD.MOV.U32 R134, RZ, RZ, R126 ;  /* 0x000000ffff867224 */ /* 0x000fe200078e007e */
[----:B------:R-:W3:Y:S05]  /*5a60*/  LDSM.16.MT88.4 R16, [R197+0x19000] ;  /* 0x01900000c510783b */ /* 0x000eea0000004200 */
[----:B------:R-:W-:Y:S01]  /*5a70*/  HMMA.16816.F32.BF16 R44, R8, R30, R164 ;  /* 0x0000001e082c723c */ /* 0x000fe200000418a4 */
[----:B-1----:R-:W-:Y:S01]  /*5a80*/  IMAD.WIDE.U32 R4, R0, -0x326172a9, RZ ;  /* 0xcd9e8d5700047825 */ /* 0x002fe200078e00ff */
[----:B------:R-:W1:Y:S01]  /*5a90*/  MUFU.EX2 R135, R7 ;  /* 0x0000000700877308 */ /* 0x000e620000000800 */
[----:B------:R-:W-:Y:S01]  /*5aa0*/  MOV R157, R133 ;  /* 0x00000085009d7202 */ /* 0x000fe20000000f00 */
[----:B------:R-:W-:Y:S01]  /*5ab0*/  LDSM.16.MT88.4 R28, [R198+0x1d000] ;  /* 0x01d00000c61c783b */ /* 0x000fe20000004200 */
[----:B------:R-:W-:Y:S01]  /*5ac0*/  FFMA.FTZ R0, R185, c[0x0][0x23c], -R2 ;  /* 0x00008f00b9007a23 */ /* 0x000fe20000010802 */
[----:B------:R-:W-:-:S02]  /*5ad0*/  SHF.R.U32.HI R13, RZ, 0x10, R4 ;  /* 0x00000010ff0d7819 */ /* 0x000fc40000011604 */
[C---:B------:R-:W-:Y:S01]  /*5ae0*/  LOP3.LUT R15, R4.reuse, 0xff, RZ, 0xc0, !PT ;  /* 0x000000ff040f7812 */ /* 0x040fe200078ec0ff */
[----:B--2---:R-:W-:Y:S01]  /*5af0*/  HMMA.16816.F32.BF16 R52, R8, R22, R176 ;  /* 0x000000160834723c */ /* 0x004fe200000418b0 */
[----:B------:R2:W-:Y:S01]  /*5b00*/  MUFU.EX2 R158, R0 ;  /* 0x00000000009e7308 */ /* 0x0005e20000000800 */
[----:B------:R-:W-:Y:S02]  /*5b10*/  SHF.R.U32.HI R14, RZ, 0x18, R4 ;  /* 0x00000018ff0e7819 */ /* 0x000fe40000011604 */
[----:B--2---:R-:W-:Y:S02]  /*5b20*/  LOP3.LUT R0, R5, UR19, R32, 0x96, !PT ;  /* 0x0000001305007c12 */ /* 0x004fe4000f8e9620 */
[----:B------:R-:W-:Y:S02]  /*5b30*/  LOP3.LUT R5, R4, 0xffff, RZ, 0xc0, !PT ;  /* 0x0000ffff04057812 */ /* 0x000fe400078ec0ff */
[----:B------:R-:W-:Y:S02]  /*5b40*/  LOP3.LUT R4, R0, 0xffff, RZ, 0xc0, !PT ;  /* 0x0000ffff00047812 */ /* 0x000fe400078ec0ff */
[----:B------:R-:W-:-:S02]  /*5b50*/  SHF.R.U32.HI R6, RZ, 0x8, R5 ;  /* 0x00000008ff067819 */ /* 0x000fc40000011605 */
[----:B------:R-:W-:Y:S02]  /*5b60*/  LOP3.LUT R5, R13, 0xff, RZ, 0xc0, !PT ;  /* 0x000000ff0d057812 */ /* 0x000fe400078ec0ff */
[----:B------:R-:W-:Y:S02]  /*5b70*/  LOP3.LUT R13, R0, 0xff, RZ, 0xc0, !PT ;  /* 0x000000ff000d7812 */ /* 0x000fe400078ec0ff */
[----:B------:R-:W-:Y:S02]  /*5b80*/  SHF.R.U32.HI R4, RZ, 0x8, R4 ;  /* 0x00000008ff047819 */ /* 0x000fe40000011604 */
[----:B------:R-:W-:Y:S01]  /*5b90*/  PRMT R15, R15, 0x5410, R6 ;  /* 0x000054100f0f7816 */ /* 0x000fe20000000006 */
[----:B------:R-:W-:Y:S01]  /*5ba0*/  FFMA.FTZ R6, R244, c[0x0][0x23c], -R2 ;  /* 0x00008f00f4067a23 */ /* 0x000fe20000010802 */
[----:B------:R-:W-:Y:S01]  /*5bb0*/  PRMT R7, R5, 0x5410, R14 ;  /* 0x0000541005077816 */ /* 0x000fe2000000000e */
[----:B------:R-:W-:Y:S01]  /*5bc0*/  IMAD.MOV.U32 R14, RZ, RZ, R118 ;  /* 0x000000ffff0e7224 */ /* 0x000fe200078e0076 */
[----:B------:R-:W-:Y:S01]  /*5bd0*/  SHF.R.U32.HI R5, RZ, 0x10, R0 ;  /* 0x00000010ff057819 */ /* 0x000fe20000011600 */
[----:B------:R2:W1:Y:S01]  /*5be0*/  MUFU.EX2 R151, R6 ;  /* 0x0000000600977308 */ /* 0x0004620000000800 */
[----:B------:R-:W-:Y:S01]  /*5bf0*/  PRMT R4, R13, 0x5410, R4 ;  /* 0x000054100d047816 */ /* 0x000fe20000000004 */
[----:B------:R-:W-:Y:S01]  /*5c00*/  IMAD.MOV.U32 R13, RZ, RZ, R122 ;  /* 0x000000ffff0d7224 */ /* 0x000fe200078e007a */
[----:B------:R-:W-:Y:S01]  /*5c10*/  LOP3.LUT R5, R5, 0xff, RZ, 0xc0, !PT ;  /* 0x000000ff05057812 */ /* 0x000fe200078ec0ff */
[----:B------:R-:W-:Y:S01]  /*5c20*/  IMAD.MOV.U32 R118, RZ, RZ, R86 ;  /* 0x000000ffff767224 */ /* 0x000fe200078e0056 */
[----:B----4-:R-:W-:Y:S01]  /*5c30*/  MOV R244, R119 ;  /* 0x0000007700f47202 */ /* 0x010fe20000000f00 */
[----:B------:R-:W-:Y:S01]  /*5c40*/  IMAD.MOV.U32 R119, RZ, RZ, R123 ;  /* 0x000000ffff777224 */ /* 0x000fe200078e007b */
[----:B------:R-:W-:Y:S01]  /*5c50*/  MOV R122, R84 ;  /* 0x00000054007a7202 */ /* 0x000fe20000000f00 */
[----:B------:R-:W-:Y:S01]  /*5c60*/  IMAD.MOV.U32 R123, RZ, RZ, R85 ;  /* 0x000000ffff7b7224 */ /* 0x000fe200078e0055 */
[----:B------:R-:W-:Y:S01]  /*5c70*/  MOV R86, R62 ;  /* 0x0000003e00567202 */ /* 0x000fe20000000f00 */
[----:B------:R-:W-:-:S02]  /*5c80*/  IMAD.MOV.U32 R84, RZ, RZ, R60 ;  /* 0x000000ffff547224 */ /* 0x000fc400078e003c */
[----:B------:R-:W-:Y:S02]  /*5c90*/  IMAD.MOV.U32 R85, RZ, RZ, R61 ;  /* 0x000000ffff557224 */ /* 0x000fe400078e003d */
[----:B------:R-:W-:Y:S01]  /*5ca0*/  HMMA.16816.F32.BF16 R60, R8, R20, R172 ;  /* 0x00000014083c723c */ /* 0x000fe200000418ac */
[----:B------:R-:W-:Y:S01]  /*5cb0*/  IMAD.MOV.U32 R133, RZ, RZ, R117 ;  /* 0x000000ffff857224 */ /* 0x000fe200078e0075 */
[----:B--2---:R-:W-:Y:S01]  /*5cc0*/  SHF.R.U32.HI R6, RZ, 0x18, R0 ;  /* 0x00000018ff067819 */ /* 0x004fe20000011600 */
[--C-:B------:R-:W-:Y:S01]  /*5cd0*/  HSET2.LE.AND R0, R4, R116.reuse, PT ;  /* 0x0000007404007233 */ /* 0x100fe20003803000 */
[----:B------:R-:W-:Y:S01]  /*5ce0*/  F2FP.BF16.PACK_AB R4, R38, R14 ;  /* 0x0000000e2604723e */ /* 0x000fe200000010ff */
[----:B------:R-:W-:Y:S01]  /*5cf0*/  IMAD.MOV.U32 R126, RZ, RZ, R211 ;  /* 0x000000ffff7e7224 */ /* 0x000fe200078e00d3 */
[----:B------:R-:W-:Y:S01]  /*5d00*/  PRMT R5, R5, 0x5410, R6 ;  /* 0x0000541005057816 */ /* 0x000fe20000000006 */
[--C-:B------:R-:W-:Y:S01]  /*5d10*/  HSET2.LE.AND R6, R15, R116.reuse, PT ;  /* 0x000000740f067233 */ /* 0x100fe20003803000 */
[----:B------:R-:W-:Y:S01]  /*5d20*/  LOP3.LUT R4, R0, R4, RZ, 0xc0, !PT ;  /* 0x0000000400047212 */ /* 0x000fe200078ec0ff */
[--C-:B------:R-:W-:Y:S01]  /*5d30*/  HSET2.LE.AND R8, R7, R116.reuse, PT ;  /* 0x0000007407087233 */ /* 0x100fe20003803000 */
[----:B-1----:R-:W-:Y:S01]  /*5d40*/  MOV R15, R135 ;  /* 0x00000087000f7202 */ /* 0x002fe20000000f00 */
[----:B------:R-:W-:Y:S01]  /*5d50*/  HSET2.LE.AND R0, R5, R116, PT ;  /* 0x0000007405007233 */ /* 0x000fe20003803000 */
[----:B------:R-:W-:Y:S01]  /*5d60*/  MOV R135, R125 ;  /* 0x0000007d00877202 */ /* 0x000fe20000000f00 */
[----:B------:R-:W-:Y:S01]  /*5d70*/  IMAD.MOV.U32 R116, RZ, RZ, R124 ;  /* 0x000000ffff747224 */ /* 0x000fe200078e007c */
[----:B------:R-:W-:Y:S01]  /*5d80*/  MOV R125, R212 ;  /* 0x000000d4007d7202 */ /* 0x000fe20000000f00 */
[----:B------:R-:W-:-:S02]  /*5d90*/  IMAD.MOV.U32 R124, RZ, RZ, R213 ;  /* 0x000000ffff7c7224 */ /* 0x000fc400078e00d5 */
        /* <DEDUP_REMOVED lines=10> */
[----:B------:R-:W-:-:S02]  /*5e40*/  IMAD.MOV.U32 R116, RZ, RZ, R122 ;  /* 0x000000ffff747224 */ /* 0x000fc400078e007a */
[----:B------:R-:W-:Y:S01]  /*5e50*/  IMAD.MOV.U32 R119, RZ, RZ, R100 ;  /* 0x000000ffff777224 */ /* 0x000fe200078e0064 */
[----:B------:R1:W5:Y:S01]  /*5e60*/  LDL.LU R210, [R1+0x60] ;  /* 0x0000600001d27983 */ /* 0x0003620000300800 */
[----:B------:R-:W-:Y:S01]  /*5e70*/  IMAD.MOV.U32 R134, RZ, RZ, R118 ;  /* 0x000000ffff867224 */ /* 0x000fe200078e0076 */
[----:B------:R-:W-:Y:S01]  /*5e80*/  MOV R118, R39 ;  /* 0x0000002700767202 */ /* 0x000fe20000000f00 */
[----:B------:R-:W-:Y:S01]  /*5e90*/  IMAD.MOV.U32 R122, RZ, RZ, R101 ;  /* 0x000000ffff7a7224 */ /* 0x000fe200078e0065 */
[----:B------:R-:W-:Y:S01]  /*5ea0*/  MOV R101, R208 ;  /* 0x000000d000657202 */ /* 0x000fe20000000f00 */
[----:B------:R-:W-:Y:S01]  /*5eb0*/  IMAD.MOV.U32 R100, RZ, RZ, R209 ;  /* 0x000000ffff647224 */ /* 0x000fe200078e00d1 */
[----:B------:R-:W-:Y:S01]  /*5ec0*/  MOV R185, R157 ;  /* 0x0000009d00b97202 */ /* 0x000fe20000000f00 */
[----:B------:R1:W5:Y:S01]  /*5ed0*/  LDL.LU R209, [R1+0x5c] ;  /* 0x00005c0001d17983 */ /* 0x0003620000300800 */
[----:B------:R-:W-:Y:S01]  /*5ee0*/  IMAD.MOV.U32 R39, RZ, RZ, R103 ;  /* 0x000000ffff277224 */ /* 0x000fe200078e0067 */
[----:B------:R-:W-:Y:S01]  /*5ef0*/  F2FP.BF16.PACK_AB R7, R244, R13 ;  /* 0x0000000df407723e */ /* 0x000fe200000010ff */
[----:B------:R-:W-:Y:S01]  /*5f00*/  IMAD.MOV.U32 R102, RZ, RZ, R207 ;  /* 0x000000ffff667224 */ /* 0x000fe200078e00cf */
[----:B------:R1:W5:Y:S01]  /*5f10*/  LDL.LU R208, [R1+0x58] ;  /* 0x0000580001d07983 */ /* 0x0003620000300800 */
[----:B------:R-:W-:Y:S01]  /*5f20*/  IMAD.MOV.U32 R103, RZ, RZ, R206 ;  /* 0x000000ffff677224 */ /* 0x000fe200078e00ce */
[----:B------:R-:W-:-:S02]  /*5f30*/  MOV R157, R123 ;  /* 0x0000007b009d7202 */ /* 0x000fc40000000f00 */
[----:B------:R1:W5:Y:S01]  /*5f40*/  LDL.LU R207, [R1+0x54] ;  /* 0x0000540001cf7983 */ /* 0x0003620000300800 */
[----:B------:R-:W-:Y:S02]  /*5f50*/  F2FP.BF16.PACK_AB R9, R151, R15 ;  /* 0x0000000f9709723e */ /* 0x000fe400000010ff */
[----:B------:R-:W-:Y:S01]  /*5f60*/  LOP3.LUT R6, R6, R7, RZ, 0xc0, !PT ;  /* 0x0000000706067212 */ /* 0x000fe200078ec0ff */
[----:B------:R1:W5:Y:S01]  /*5f70*/  LDL.LU R206, [R1+0x50] ;  /* 0x0000500001ce7983 */ /* 0x0003620000300800 */
[----:B------:R-:W-:Y:S02]  /*5f80*/  F2FP.BF16.PACK_AB R5, R161, R158 ;  /* 0x0000009ea105723e */ /* 0x000fe400000010ff */
[----:B------:R-:W-:Y:S01]  /*5f90*/  LOP3.LUT R7, R8, R9, RZ, 0xc0, !PT ;  /* 0x0000000908077212 */ /* 0x000fe200078ec0ff */
[----:B------:R-:W2:Y:S01]  /*5fa0*/  LDL.LU R123, [R1+0x20] ;  /* 0x00002000017b7983 */ /* 0x000ea20000300800 */
[----:B------:R-:W-:-:S03]  /*5fb0*/  LOP3.LUT R5, R0, R5, RZ, 0xc0, !PT ;  /* 0x0000000500057212 */ /* 0x000fc600078ec0ff */
[----:B------:R-:W4:Y:S01]  /*5fc0*/  LDSM.16.MT88.4 R8, [R199+0x19000] ;  /* 0x01900000c708783b */ /* 0x000f220000004200 */
[----:B------:R-:W-:Y:S01]  /*5fd0*/  IMAD.MOV.U32 R35, RZ, RZ, R159 ;  /* 0x000000ffff237224 */ /* 0x000fe200078e009f */
[----:B------:R-:W-:Y:S01]  /*5fe0*/  MOV R163, R118 ;  /* 0x0000007600a37202 */ /* 0x000fe20000000f00 */
[----:B------:R-:W-:Y:S01]  /*5ff0*/  IMAD.MOV.U32 R162, RZ, RZ, R133 ;  /* 0x000000ffffa27224 */ /* 0x000fe200078e0085 */
[C---:B---3--:R-:W-:Y:S01]  /*6000*/  HMMA.16816.F32.BF16 R152, R4.reuse, R16, R76 ;  /* 0x000000100498723c */ /* 0x048fe2000004184c */
[----:B------:R-:W-:Y:S01]  /*6010*/  IMAD.MOV.U32 R150, RZ, RZ, R119 ;  /* 0x000000ffff967224 */ /* 0x000fe200078e0077 */
[----:B------:R-:W-:Y:S01]  /*6020*/  MOV R119, R108 ;  /* 0x0000006c00777202 */ /* 0x000fe20000000f00 */
[----:B------:R-:W-:Y:S01]  /*6030*/  IMAD.MOV.U32 R159, RZ, RZ, R39 ;  /* 0x000000ffff9f7224 */ /* 0x000fe200078e0027 */
[----:B------:R-:W-:Y:S01]  /*6040*/  MOV R108, R204 ;  /* 0x000000cc006c7202 */ /* 0x000fe20000000f00 */
[----:B------:R-:W-:Y:S01]  /*6050*/  IMAD.MOV.U32 R156, RZ, RZ, R122 ;  /* 0x000000ffff9c7224 */ /* 0x000fe200078e007a */
[----:B------:R-:W3:Y:S01]  /*6060*/  LDSM.16.MT88.4 R20, [R200+0x19000] ;  /* 0x01900000c814783b */ /* 0x000ee20000004200 */
        /* <DEDUP_REMOVED lines=15> */
[----:B------:R1:W5:Y:S01]  /*6160*/  LDL.LU R202, [R1+0x40] ;  /* 0x0000400001ca7983 */ /* 0x0003620000300800 */
[----:B------:R-:W-:Y:S01]  /*6170*/  IMAD.MOV.U32 R159, RZ, RZ, R196 ;  /* 0x000000ffff9f7224 */ /* 0x000fe200078e00c4 */
[C---:B------:R-:W-:Y:S02]  /*6180*/  HMMA.16816.F32.BF16 R84, R4.reuse, R24, R84 ;  /* 0x000000180454723c */ /* 0x040fe40000041854 */
[----:B------:R1:W5:Y:S04]  /*6190*/  LDL.LU R201, [R1+0x3c] ;  /* 0x00003c0001c97983 */ /* 0x0003680000300800 */
[----:B------:R1:W5:Y:S01]  /*61a0*/  LDL.LU R196, [R1+0x38] ;  /* 0x0000380001c47983 */ /* 0x0003620000300800 */
[----:B------:R-:W-:Y:S01]  /*61b0*/  IMAD.MOV.U32 R243, RZ, RZ, R160 ;  /* 0x000000fffff37224 */ /* 0x000fe200078e00a0 */
[C---:B------:R-:W-:Y:S01]  /*61c0*/  HMMA.16816.F32.BF16 R88, R4.reuse, R26, R236 ;  /* 0x0000001a0458723c */ /* 0x040fe200000418ec */
[----:B------:R-:W-:Y:S01]  /*61d0*/  IMAD.MOV.U32 R187, RZ, RZ, R39 ;  /* 0x000000ffffbb7224 */ /* 0x000fe200078e0027 */
[----:B------:R-:W-:Y:S01]  /*61e0*/  LDSM.16.MT88.4 R24, [R198+0x1b000] ;  /* 0x01b00000c618783b */ /* 0x000fe20000004200 */
[----:B------:R-:W-:Y:S01]  /*61f0*/  IMAD.MOV.U32 R172, RZ, RZ, R108 ;  /* 0x000000ffffac7224 */ /* 0x000fe200078e006c */
[----:B------:R-:W-:Y:S01]  /*6200*/  MOV R164, R109 ;  /* 0x0000006d00a47202 */ /* 0x000fe20000000f00 */
[----:B------:R-:W-:Y:S01]  /*6210*/  IMAD.MOV.U32 R160, RZ, RZ, R110 ;  /* 0x000000ffffa07224 */ /* 0x000fe200078e006e */
[----:B------:R-:W1:Y:S01]  /*6220*/  LDSM.16.MT88.4 R16, [R197+0x1b000] ;  /* 0x01b00000c510783b */ /* 0x000e620000004200 */
[----:B------:R-:W-:Y:S01]  /*6230*/  IMAD.MOV.U32 R39, RZ, RZ, R111 ;  /* 0x000000ffff277224 */ /* 0x000fe200078e006f */
[C---:B----4-:R-:W-:Y:S08]  /*6240*/  HMMA.16816.F32.BF16 R104, R4.reuse, R8, R104 ;  /* 0x000000080468723c */ /* 0x050ff00000041868 */
[----:B------:R-:W-:Y:S01]  /*6250*/  HMMA.16816.F32.BF16 R108, R4, R10, R228 ;  /* 0x0000000a046c723c */ /* 0x000fe200000418e4 */
[----:B------:R-:W-:Y:S01]  /*6260*/  LDSM.16.MT88.4 R8, [R199+0x1b000] ;  /* 0x01b00000c708783b */ /* 0x000fe20000004200 */
[----:B------:R-:W-:Y:S01]  /*6270*/  IMAD.MOV.U32 R132, RZ, RZ, R134 ;  /* 0x000000ffff847224 */ /* 0x000fe200078e0086 */
[----:B------:R-:W-:Y:S01]  /*6280*/  MOV R133, R135 ;  /* 0x0000008700857202 */ /* 0x000fe20000000f00 */
[----:B------:R-:W-:-:S02]  /*6290*/  IMAD.MOV.U32 R184, RZ, RZ, R149 ;  /* 0x000000ffffb87224 */ /* 0x000fc400078e0095 */
[----:B------:R-:W-:Y:S01]  /*62a0*/  IMAD.MOV.U32 R134, RZ, RZ, R116 ;  /* 0x000000ffff867224 */ /* 0x000fe200078e0074 */
[----:B------:R-:W-:Y:S01]  /*62b0*/  MOV R116, R101 ;  /* 0x0000006500747202 */ /* 0x000fe20000000f00 */
[----:B------:R-:W-:Y:S01]  /*62c0*/  IMAD.MOV.U32 R135, RZ, RZ, R117 ;  /* 0x000000ffff877224 */ /* 0x000fe200078e0075 */
[----:B---3--:R-:W-:Y:S01]  /*62d0*/  HMMA.16816.F32.BF16 R96, R4, R20, R96 ;  /* 0x000000140460723c */ /* 0x008fe20000041860 */
[----:B------:R-:W-:Y:S02]  /*62e0*/  IMAD.MOV.U32 R149, RZ, RZ, R100 ;  /* 0x000000ffff957224 */ /* 0x000fe400078e0064 */
[----:B------:R-:W-:Y:S02]  /*62f0*/  IMAD.MOV.U32 R117, RZ, RZ, R102 ;  /* 0x000000ffff757224 */ /* 0x000fe400078e0066 */
[----:B------:R-:W-:-:S03]  /*6300*/  IMAD.MOV.U32 R118, RZ, RZ, R103 ;  /* 0x000000ffff767224 */ /* 0x000fc600078e0067 */
[C---:B------:R-:W-:Y:S01]  /*6310*/  HMMA.16816.F32.BF16 R100, R4.reuse, R22, R232 ;  /* 0x000000160464723c */ /* 0x040fe200000418e8 */
[----:B------:R-:W3:Y:S01]  /*6320*/  LDSM.16.MT88.4 R20, [R200+0x1b000] ;  /* 0x01b00000c814783b */ /* 0x000ee20000004200 */
        /* <DEDUP_REMOVED lines=12> */
[----:B------:R-:W-:-:S05]  /*63f0*/  IMAD.MOV.U32 R167, RZ, RZ, R119 ;  /* 0x000000ffffa77224 */ /* 0x000fca00078e0077 */
[C---:B------:R-:W-:Y:S01]  /*6400*/  HMMA.16816.F32.BF16 R116, R4.reuse, R18, R224 ;  /* 0x000000120474723c */ /* 0x040fe200000418e0 */
[----:B------:R-:W1:Y:S01]  /*6410*/  LDSM.16.MT88.4 R16, [R197+0x1d000] ;  /* 0x01d00000c510783b */ /* 0x000e620000004200 */
[----:B------:R-:W-:Y:S01]  /*6420*/  IMAD.MOV.U32 R239, RZ, RZ, R179 ;  /* 0x000000ffffef7224 */ /* 0x000fe200078e00b3 */
[----:B------:R-:W-:Y:S01]  /*6430*/  MOV R179, R172 ;  /* 0x000000ac00b37202 */ /* 0x000fe20000000f00 */
[----:B------:R-:W-:Y:S02]  /*6440*/  IMAD.MOV.U32 R176, RZ, RZ, R164 ;  /* 0x000000ffffb07224 */ /* 0x000fe400078e00a4 */
[----:B------:R-:W-:Y:S02]  /*6450*/  IMAD.MOV.U32 R177, RZ, RZ, R165 ;  /* 0x000000ffffb17224 */ /* 0x000fe400078e00a5 */
[C---:B---3--:R-:W-:Y:S08]  /*6460*/  HMMA.16816.F32.BF16 R192, R4.reuse, R22, R192 ;  /* 0x0000001604c0723c */ /* 0x048ff000000418c0 */
[C---:B------:R-:W-:Y:S08]  /*6470*/  HMMA.16816.F32.BF16 R132, R4.reuse, R20, R132 ;  /* 0x000000140484723c */ /* 0x040ff00000041884 */
[----:B-1----:R-:W-:Y:S07]  /*6480*/  HMMA.16816.F32.BF16 R232, R4, R18, R144 ;  /* 0x0000001204e8723c */ /* 0x002fee0000041890 */
[----:B------:R-:W-:-:S02]  /*6490*/  IMAD.MOV.U32 R144, RZ, RZ, R239 ;  /* 0x000000ffff907224 */ /* 0x000fc400078e00ef */
[----:B------:R-:W-:Y:S01]  /*64a0*/  HMMA.16816.F32.BF16 R236, R4, R28, R140 ;  /* 0x0000001c04ec723c */ /* 0x000fe2000004188c */
[----:B------:R-:W-:-:S07]  /*64b0*/  MOV R178, R38 ;  /* 0x0000002600b27202 */ /* 0x000fce0000000f00 */
[----:B------:R-:W-:Y:S01]  /*64c0*/  HMMA.16816.F32.BF16 R228, R4, R30, R136 ;  /* 0x0000001e04e4723c */ /* 0x000fe20000041888 */
[----:B------:R-:W-:-:S06]  /*64d0*/  MOV R141, R187 ;  /* 0x000000bb008d7202 */ /* 0x000fcc0000000f00 */
[----:B------:R-:W-:Y:S01]  /*64e0*/  IMAD.MOV.U32 R139, RZ, RZ, R150 ;  /* 0x000000ffff8b7224 */ /* 0x000fe200078e0096 */
[----:B------:R-:W-:Y:S01]  /*64f0*/  MOV R138, R184 ;  /* 0x000000b8008a7202 */ /* 0x000fe20000000f00 */
[----:B------:R-:W-:Y:S02]  /*6500*/  IMAD.MOV.U32 R136, RZ, RZ, R186 ;  /* 0x000000ffff887224 */ /* 0x000fe400078e00ba */
[----:B------:R-:W-:Y:S02]  /*6510*/  IMAD.MOV.U32 R29, RZ, RZ, R178 ;  /* 0x000000ffff1d7224 */ /* 0x000fe400078e00b2 */
[----:B------:R-:W-:Y:S01]  /*6520*/  IMAD.MOV.U32 R137, RZ, RZ, R185 ;  /* 0x000000ffff897224 */ /* 0x000fe200078e00b9 */
[----:B------:R-:W-:Y:S01]  /*6530*/  MOV R28, R177 ;  /* 0x000000b1001c7202 */ /* 0x000fe20000000f00 */
[----:B------:R-:W-:Y:S02]  /*6540*/  IMAD.MOV.U32 R142, RZ, RZ, R176 ;  /* 0x000000ffff8e7224 */ /* 0x000fe400078e00b0 */
[----:B------:R-:W-:Y:S01]  /*6550*/  IMAD.MOV.U32 R140, RZ, RZ, R179 ;  /* 0x000000ffff8c7224 */ /* 0x000fe200078e00b3 */
[----:B--2---:R-:W-:-:S02]  /*6560*/  MOV R149, R123 ;  /* 0x0000007b00957202 */ /* 0x004fc40000000f00 */
[C---:B------:R-:W-:Y:S08]  /*6570*/  HMMA.16816.F32.BF16 R120, R4.reuse, R24, R124 ;  /* 0x000000180478723c */ /* 0x040ff0000004187c */
[C---:B------:R-:W-:Y:S01]  /*6580*/  HMMA.16816.F32.BF16 R124, R4.reuse, R26, R188 ;  /* 0x0000001a047c723c */ /* 0x040fe200000418bc */
[----:B------:R-:W1:Y:S07]  /*6590*/  LDSM.16.MT88.4 R24, [R200+0x1d000] ;  /* 0x01d00000c818783b */ /* 0x000e6e0000004200 */
[C---:B------:R-:W-:Y:S08]  /*65a0*/  HMMA.16816.F32.BF16 R188, R4.reuse, R8, R240 ;  /* 0x0000000804bc723c */ /* 0x040ff000000418f0 */
[----:B------:R-:W-:Y:S11]  /*65b0*/  HMMA.16816.F32.BF16 R8, R4, R10, R180 ;  /* 0x0000000a0408723c */ /* 0x000ff600000418b4 */
[----:B------:R-:W-:Y:S11]  /*65c0*/  @!UPT UIADD3 URZ, URZ, URZ, URZ ;  /* 0x0000003f3f3ff290 */ /* 0x000ff6000fffe03f */
[----:B------:R-:W-:Y:S02]  /*65d0*/  @!UPT UIADD3 URZ, URZ, URZ, URZ ;  /* 0x0000003f3f3ff290 */ /* 0x000fe4000fffe03f */
[----:B------:R-:W-:Y:S01]  /*65e0*/  IMAD.MOV.U32 R22, RZ, RZ, R9 ;  /* 0x000000ffff167224 */ /* 0x000fe200078e0009 */
[----:B------:R-:W-:Y:S01]  /*65f0*/  MOV R172, R8 ;  /* 0x0000000800ac7202 */ /* 0x000fe20000000f00 */
[----:B------:R-:W-:Y:S02]  /*6600*/  IMAD.MOV.U32 R165, RZ, RZ, R10 ;  /* 0x000000ffffa57224 */ /* 0x000fe400078e000a */
[----:B------:R-:W-:Y:S02]  /*6610*/  IMAD.MOV.U32 R164, RZ, RZ, R11 ;  /* 0x000000ffffa47224 */ /* 0x000fe400078e000b */
[----:B------:R-:W2:Y:S01]  /*6620*/  LDSM.16.MT88.4 R8, [R199+0x1d000] ;  /* 0x01d00000c708783b */ /* 0x000ea20000004200 */
[----:B------:R-:W-:Y:S02]  /*6630*/  IMAD.MOV.U32 R21, RZ, RZ, R190 ;  /* 0x000000ffff157224 */ /* 0x000fe400078e00be */
[----:B------:R-:W-:Y:S01]  /*6640*/  IMAD.MOV.U32 R20, RZ, RZ, R188 ;  /* 0x000000ffff147224 */ /* 0x000fe200078e00bc */
[----:B------:R-:W-:-:S02]  /*6650*/  MOV R145, R22 ;  /* 0x0000001600917202 */ /* 0x000fc40000000f00 */
[----:B------:R-:W-:Y:S01]  /*6660*/  MOV R147, R21 ;  /* 0x0000001500937202 */ /* 0x000fe20000000f00 */
[----:B------:R-:W-:Y:S02]  /*6670*/  IMAD.MOV.U32 R143, RZ, RZ, R20 ;  /* 0x000000ffff8f7224 */ /* 0x000fe400078e0014 */
[----:B------:R-:W3:Y:S01]  /*6680*/  LDSM.16.MT88.4 R20, [R198+0x1f000] ;  /* 0x01f00000c614783b */ /* 0x000ee20000004200 */
[----:B------:R-:W-:Y:S01]  /*6690*/  MOV R0, R189 ;  /* 0x000000bd00007202 */ /* 0x000fe20000000f00 */
[----:B------:R-:W-:Y:S02]  /*66a0*/  HMMA.16816.F32.BF16 R240, R4, R16, R168 ;  /* 0x0000001004f0723c */ /* 0x000fe400000418a8 */
[----:B------:R-:W4:Y:S02]  /*66b0*/  LDSM.16.MT88.4 R16, [R197+0x1f000] ;  /* 0x01f00000c510783b */ /* 0x000f240000004200 */
[----:B------:R-:W-:Y:S02]  /*66c0*/  IMAD.MOV.U32 R146, RZ, RZ, R0 ;  /* 0x000000ffff927224 */ /* 0x000fe400078e0000 */
[----:B------:R-:W-:-:S02]  /*66d0*/  FFMA.FTZ R0, R245, c[0x0][0x23c], -R12 ;  /* 0x00008f00f5007a23 */ /* 0x000fc4000001080c */
[----:B------:R-:W-:Y:S02]  /*66e0*/  IMAD.MOV.U32 R38, RZ, RZ, R191 ;  /* 0x000000ffff267224 */ /* 0x000fe400078e00bf */
[----:B------:R2:W-:Y:S01]  /*66f0*/  MUFU.EX2 R150, R0 ;  /* 0x0000000000967308 */ /* 0x0005e20000000800 */
[C---:B-1----:R-:W-:Y:S08]  /*6700*/  HMMA.16816.F32.BF16 R224, R4.reuse, R24, R128 ;  /* 0x0000001804e0723c */ /* 0x042ff00000041880 */
[----:B------:R-:W-:Y:S01]  /*6710*/  HMMA.16816.F32.BF16 R188, R4, R26, R80 ;  /* 0x0000001a04bc723c */ /* 0x000fe20000041850 */
[----:B------:R-:W1:Y:S01]  /*6720*/  LDSM.16.MT88.4 R24, [R200+0x1f000] ;  /* 0x01f00000c818783b */ /* 0x000e620000004200 */
[----:B--2---:R-:W-:-:S05]  /*6730*/  FFMA.FTZ R0, R149, c[0x0][0x23c], -R12 ;  /* 0x00008f0095007a23 */ /* 0x004fca000001080c */
[----:B------:R-:W-:Y:S02]  /*6740*/  MOV R81, R163 ;  /* 0x000000a300517202 */ /* 0x000fe40000000f00 */
[----:B------:R-:W-:Y:S01]  /*6750*/  MOV R83, R138 ;  /* 0x0000008a00537202 */ /* 0x000fe20000000f00 */
[----:B------:R2:W1:Y:S01]  /*6760*/  MUFU.EX2 R149, R0 ;  /* 0x0000000000957308 */ /* 0x0004620000000800 */
[----:B------:R-:W-:Y:S01]  /*6770*/  IMAD.MOV.U32 R128, RZ, RZ, R139 ;  /* 0x000000ffff807224 */ /* 0x000fe200078e008b */
[----:B------:R-:W-:Y:S01]  /*6780*/  HMMA.16816.F32.BF16 R184, R4, R8, R92 ;  /* 0x0000000804b8723c */ /* 0x000fe2000004185c */
[----:B------:R-:W-:Y:S01]  /*6790*/  IMAD.MOV.U32 R139, RZ, RZ, R145 ;  /* 0x000000ffff8b7224 */ /* 0x000fe200078e0091 */
[----:B------:R-:W-:-:S05]  /*67a0*/  MOV R129, R29 ;  /* 0x0000001d00817202 */ /* 0x000fca0000000f00 */
[----:B------:R-:W-:Y:S01]  /*67b0*/  IMAD.MOV.U32 R92, RZ, RZ, R81 ;  /* 0x000000ffff5c7224 */ /* 0x000fe200078e0051 */
[----:B------:R-:W-:Y:S01]  /*67c0*/  HMMA.16816.F32.BF16 R180, R4, R10, R72 ;  /* 0x0000000a04b4723c */ /* 0x000fe20000041848 */
[----:B------:R-:W-:Y:S01]  /*67d0*/  MOV R81, R159 ;  /* 0x0000009f00517202 */ /* 0x000fe20000000f00 */
[----:B--2---:R-:W-:Y:S02]  /*67e0*/  FFMA.FTZ R0, R136, c[0x0][0x23c], -R12 ;  /* 0x00008f0088007a23 */ /* 0x004fe4000001080c */
[----:B------:R-:W-:-:S03]  /*67f0*/  IMAD.MOV.U32 R136, RZ, RZ, R141 ;  /* 0x000000ffff887224 */ /* 0x000fc600078e008d */
[----:B------:R-:W-:Y:S02]  /*6800*/  FFMA.FTZ R10, R83, c[0x0][0x23c], -R2 ;  /* 0x00008f00530a7a23 */ /* 0x000fe40000010802 */
[----:B------:R-:W-:Y:S02]  /*6810*/  IMAD.MOV.U32 R83, RZ, RZ, R136 ;  /* 0x000000ffff537224 */ /* 0x000fe400078e0088 */
[----:B------:R-:W-:Y:S02]  /*6820*/  IMAD.MOV.U32 R136, RZ, RZ, R139 ;  /* 0x000000ffff887224 */ /* 0x000fe400078e008b */
[----:B------:R-:W-:Y:S02]  /*6830*/  IMAD.MOV.U32 R73, RZ, RZ, R81 ;  /* 0x000000ffff497224 */ /* 0x000fe400078e0051 */
[----:B------:R-:W-:Y:S01]  /*6840*/  IMAD.MOV.U32 R81, RZ, RZ, R129 ;  /* 0x000000ffff517224 */ /* 0x000fe200078e0081 */
[----:B------:R-:W-:Y:S02]  /*6850*/  MOV R129, R136 ;  /* 0x0000008800817202 */ /* 0x000fe40000000f00 */
[----:B------:R-:W-:Y:S01]  /*6860*/  MOV R136, R167 ;  /* 0x000000a700887202 */ /* 0x000fe20000000f00 */
[----:B------:R-:W-:Y:S01]  /*6870*/  IMAD.MOV.U32 R82, RZ, RZ, R137 ;  /* 0x000000ffff527224 */ /* 0x000fe200078e0089 */
[----:B------:R-:W-:Y:S01]  /*6880*/  LOP3.LUT R8, R33, UR9, R36, 0x96, !PT ;  /* 0x0000000921087c12 */ /* 0x000fe2000f8e9624 */
[----:B------:R-:W2:Y:S01]  /*6890*/  LDC.U8 R167, c[0x0][0x2d8] ;  /* 0x0000b600ffa77b82 */ /* 0x000ea20000000000 */
[----:B------:R-:W-:Y:S01]  /*68a0*/  IMAD.MOV.U32 R138, RZ, RZ, R144 ;  /* 0x000000ffff8a7224 */ /* 0x000fe200078e0090 */
[----:B------:R-:W-:Y:S01]  /*68b0*/  MOV R137, R142 ;  /* 0x0000008e00897202 */ /* 0x000fe20000000f00 */
[----:B------:R-:W-:-:S02]  /*68c0*/  IMAD.MOV.U32 R130, RZ, RZ, R28 ;  /* 0x000000ffff827224 */ /* 0x000fc400078e001c */
[----:B------:R-:W-:Y:S01]  /*68d0*/  IMAD.MOV.U32 R142, RZ, RZ, R35 ;  /* 0x000000ffff8e7224 */ /* 0x000fe200078e0023 */
[----:B------:R-:W1:Y:S01]  /*68e0*/  LDSM.16.MT88.4 R28, [R199+0x1f000] ;  /* 0x01f00000c71c783b */ /* 0x000e620000004200 */
[----:B------:R4:W-:Y:S01]  /*68f0*/  MUFU.EX2 R35, R0 ;  /* 0x0000000000237308 */ /* 0x0009e20000000800 */
[----:B------:R-:W-:Y:S01]  /*6900*/  IMAD.MOV.U32 R131, RZ, RZ, R140 ;  /* 0x000000ffff837224 */ /* 0x000fe200078e008c */
[----:B------:R-:W-:Y:S01]  /*6910*/  MOV R95, R138 ;  /* 0x0000008a005f7202 */ /* 0x000fe20000000f00 */
[----:B------:R-:W-:Y:S02]  /*6920*/  IMAD.MOV.U32 R141, RZ, RZ, R173 ;  /* 0x000000ffff8d7224 */ /* 0x000fe400078e00ad */
[----:B------:R-:W-:Y:S01]  /*6930*/  IMAD.WIDE.U32 R8, R8, -0x2daee0ad, RZ ;  /* 0xd2511f5308087825 */ /* 0x000fe200078e00ff */
[----:B------:R-:W-:Y:S02]  /*6940*/  MOV R140, R172 ;  /* 0x000000ac008c7202 */ /* 0x000fe40000000f00 */
[----:B------:R-:W-:Y:S01]  /*6950*/  MOV R144, R175 ;  /* 0x000000af00907202 */ /* 0x000fe20000000f00 */
[----:B------:R-:W-:-:S02]  /*6960*/  IMAD.MOV.U32 R145, RZ, RZ, R174 ;  /* 0x000000ffff917224 */ /* 0x000fc400078e00ae */
[----:B---3--:R-:W-:Y:S01]  /*6970*/  HMMA.16816.F32.BF16 R172, R4, R20, R56 ;  /* 0x0000001404ac723c */ /* 0x008fe20000041838 */
[----:B------:R-:W-:Y:S02]  /*6980*/  IMAD.MOV.U32 R94, RZ, RZ, R128 ;  /* 0x000000ffff5e7224 */ /* 0x000fe400078e0080 */
[----:B----4-:R-:W-:Y:S01]  /*6990*/  FFMA.FTZ R0, R82, c[0x0][0x23c], -R12 ;  /* 0x00008f0052007a23 */ /* 0x010fe2000001080c */
[----:B------:R-:W-:Y:S01]  /*69a0*/  MOV R128, R131 ;  /* 0x0000008300807202 */ /* 0x000fe20000000f00 */
[----:B------:R-:W-:-:S03]  /*69b0*/  IMAD.MOV.U32 R80, RZ, RZ, R141 ;  /* 0x000000ffff507224 */ /* 0x000fc600078e008d */
[C---:B------:R-:W-:Y:S01]  /*69c0*/  HMMA.16816.F32.BF16 R20, R4.reuse, R22, R48 ;  /* 0x000000160414723c */ /* 0x040fe20000041830 */
[----:B------:R3:W-:Y:S01]  /*69d0*/  MUFU.EX2 R33, R0 ;  /* 0x0000000000217308 */ /* 0x0007e20000000800 */
[----:B------:R-:W4:Y:S01]  /*69e0*/  LDSM.16.MT88.4 R48, [R200+0x19800] ;  /* 0x01980000c830783b */ /* 0x000f220000004200 */
[----:B------:R-:W-:Y:S01]  /*69f0*/  MOV R131, R140 ;  /* 0x0000008c00837202 */ /* 0x000fe20000000f00 */
[----:B------:R-:W-:Y:S01]  /*6a00*/  IMAD.MOV.U32 R74, RZ, RZ, R95 ;  /* 0x000000ffff4a7224 */ /* 0x000fe200078e005f */
[----:B------:R-:W-:Y:S01]  /*6a10*/  MOV R139, R13 ;  /* 0x0000000d008b7202 */ /* 0x000fe20000000f00 */
[----:B------:R-:W-:Y:S01]  /*6a20*/  IMAD.MOV.U32 R140, RZ, RZ, R15 ;  /* 0x000000ffff8c7224 */ /* 0x000fe200078e000f */
[----:B------:R-:W-:Y:S02]  /*6a30*/  MOV R95, R14 ;  /* 0x0000000e005f7202 */ /* 0x000fe40000000f00 */
[----:B------:R1:W-:Y:S01]  /*6a40*/  MUFU.EX2 R32, R10 ;  /* 0x0000000a00207308 */ /* 0x0003e20000000800 */
[C---:B------:R-:W-:Y:S01]  /*6a50*/  LOP3.LUT R11, R8.reuse, 0xffff, RZ, 0xc0, !PT ;  /* 0x0000ffff080b7812 */ /* 0x040fe200078ec0ff */
[----:B------:R-:W-:Y:S01]  /*6a60*/  HMMA.16816.F32.BF16 R176, R4, R16, R68 ;  /* 0x0000001004b0723c */ /* 0x000fe20000041844 */
[----:B------:R-:W-:-:S07]  /*6a70*/  LOP3.LUT R15, R8, 0xff, RZ, 0xc0, !PT ;  /* 0x000000ff080f7812 */ /* 0x000fce00078ec0ff */
[----:B------:R-:W-:Y:S01]  /*6a80*/  HMMA.16816.F32.BF16 R168, R4, R18, R64 ;  /* 0x0000001204a8723c */ /* 0x000fe20000041840 */
[----:B---3--:R-:W-:Y:S01]  /*6a90*/  LOP3.LUT R0, R9, UR18, R34, 0x96, !PT ;  /* 0x0000001209007c12 */ /* 0x008fe2000f8e9622 */
[----:B------:R-:W-:Y:S01]  /*6aa0*/  FFMA.FTZ R9, R94, c[0x0][0x23c], -R2 ;  /* 0x00008f005e097a23 */ /* 0x000fe20000010802 */
[----:B------:R-:W-:Y:S01]  /*6ab0*/  SHF.R.U32.HI R13, RZ, 0x10, R8 ;  /* 0x00000010ff0d7819 */ /* 0x000fe20000011608 */
[----:B------:R-:W-:Y:S01]  /*6ac0*/  IMAD.MOV.U32 R138, RZ, RZ, R160 ;  /* 0x000000ffff8a7224 */ /* 0x000fe200078e00a0 */
[----:B------:R-:W-:Y:S01]  /*6ad0*/  SHF.R.U32.HI R14, RZ, 0x18, R8 ;  /* 0x00000018ff0e7819 */ /* 0x000fe20000011608 */
[----:B-1----:R-:W-:Y:S01]  /*6ae0*/  FFMA.FTZ R10, R74, c[0x0][0x23c], -R2 ;  /* 0x00008f004a0a7a23 */ /* 0x002fe20000010802 */
[----:B------:R-:W-:Y:S01]  /*6af0*/  MOV R75, R80 ;  /* 0x00000050004b7202 */ /* 0x000fe20000000f00 */
[----:B------:R-:W-:Y:S01]  /*6b00*/  IMAD.MOV.U32 R82, RZ, RZ, R137 ;  /* 0x000000ffff527224 */ /* 0x000fe200078e0089 */
[C---:B------:R-:W-:Y:S01]  /*6b10*/  LOP3.LUT R8, R0.reuse, 0xffff, RZ, 0xc0, !PT ;  /* 0x0000ffff00087812 */ /* 0x040fe200078ec0ff */
[----:B--2---:R-:W-:Y:S01]  /*6b20*/  IMAD R71, R167, 0x10000, R167 ;  /* 0x00010000a7477824 */ /* 0x004fe200078e02a7 */
[----:B------:R-:W-:Y:S01]  /*6b30*/  SHF.R.U32.HI R12, RZ, 0x10, R0 ;  /* 0x00000010ff0c7819 */ /* 0x000fe20000011600 */
[----:B------:R1:W2:Y:S01]  /*6b40*/  MUFU.EX2 R19, R9 ;  /* 0x0000000900137308 */ /* 0x0002a20000000800 */
[----:B------:R-:W-:Y:S01]  /*6b50*/  LOP3.LUT R17, R0, 0xff, RZ, 0xc0, !PT ;  /* 0x000000ff00117812 */ /* 0x000fe200078ec0ff */
[----:B------:R-:W-:Y:S01]  /*6b60*/  IMAD.MOV.U32 R72, RZ, RZ, R92 ;  /* 0x000000ffff487224 */ /* 0x000fe200078e005c */
[----:B------:R-:W-:Y:S01]  /*6b70*/  SHF.R.U32.HI R16, RZ, 0x18, R0 ;  /* 0x00000018ff107819 */ /* 0x000fe20000011600 */
[----:B------:R-:W-:Y:S01]  /*6b80*/  LDSM.16.MT88.4 R56, [R199+0x19800] ;  /* 0x01980000c738783b */ /* 0x000fe20000004200 */
[----:B------:R-:W-:Y:S01]  /*6b90*/  SHF.R.U32.HI R0, RZ, 0x8, R8 ;  /* 0x00000008ff007819 */ /* 0x000fe20000011608 */
[----:B------:R-:W-:-:S02]  /*6ba0*/  FFMA.FTZ R8, R75, c[0x0][0x23c], -R2 ;  /* 0x00008f004b087a23 */ /* 0x000fc40000010802 */
[----:B------:R3:W-:Y:S01]  /*6bb0*/  MUFU.EX2 R18, R10 ;  /* 0x0000000a00127308 */ /* 0x0007e20000000800 */
[----:B------:R-:W-:Y:S01]  /*6bc0*/  MOV R141, R143 ;  /* 0x0000008f008d7202 */ /* 0x000fe20000000f00 */
[----:B------:R-:W-:Y:S01]  /*6bd0*/  IMAD.MOV.U32 R80, RZ, RZ, R158 ;  /* 0x000000ffff507224 */ /* 0x000fe200078e009e */
[----:B------:R-:W-:Y:S01]  /*6be0*/  MOV R137, R161 ;  /* 0x000000a100897202 */ /* 0x000fe20000000f00 */
[----:B------:R-:W-:Y:S01]  /*6bf0*/  LDSM.16.MT88.4 R64, [R197+0x1b800] ;  /* 0x01b80000c540783b */ /* 0x000fe20000004200 */
[----:B-1----:R-:W-:Y:S02]  /*6c00*/  SHF.R.U32.HI R9, RZ, 0x8, R11 ;  /* 0x00000008ff097819 */ /* 0x002fe4000001160b */
[----:B------:R-:W-:Y:S01]  /*6c10*/  LOP3.LUT R11, R13, 0xff, RZ, 0xc0, !PT ;  /* 0x000000ff0d0b7812 */ /* 0x000fe200078ec0ff */
[----:B------:R-:W-:Y:S01]  /*6c20*/  IMAD.MOV.U32 R143, RZ, RZ, R162 ;  /* 0x000000ffff8f7224 */ /* 0x000fe200078e00a2 */
[----:B------:R1:W1:Y:S01]  /*6c30*/  MUFU.EX2 R13, R8 ;  /* 0x00000008000d7308 */ /* 0x0002620000000800 */
[----:B---3--:R-:W-:Y:S01]  /*6c40*/  LOP3.LUT R10, R12, 0xff, RZ, 0xc0, !PT ;  /* 0x000000ff0c0a7812 */ /* 0x008fe200078ec0ff */
[----:B------:R-:W-:Y:S01]  /*6c50*/  HMMA.16816.F32.BF16 R160, R4, R24, R40 ;  /* 0x0000001804a0723c */ /* 0x000fe20000041828 */
[----:B------:R-:W-:Y:S01]  /*6c60*/  PRMT R12, R15, 0x5410, R9 ;  /* 0x000054100f0c7816 */ /* 0x000fe20000000009 */
[----:B------:R-:W3:Y:S01]  /*6c70*/  LDSM.16.MT88.4 R40, [R198+0x19800] ;  /* 0x01980000c628783b */ /* 0x000ee20000004200 */
[----:B------:R-:W-:-:S02]  /*6c80*/  PRMT R11, R11, 0x5410, R14 ;  /* 0x000054100b0b7816 */ /* 0x000fc4000000000e */
[----:B------:R-:W-:Y:S02]  /*6c90*/  PRMT R0, R17, 0x5410, R0 ;  /* 0x0000541011007816 */ /* 0x000fe40000000000 */
[----:B------:R-:W-:Y:S01]  /*6ca0*/  PRMT R2, R10, 0x5410, R16 ;  /* 0x000054100a027816 */ /* 0x000fe20000000010 */
[----:B------:R-:W-:Y:S01]  /*6cb0*/  IMAD.MOV.U32 R75, RZ, RZ, R83 ;  /* 0x000000ffff4b7224 */ /* 0x000fe200078e0053 */
[----:B------:R-:W-:Y:S01]  /*6cc0*/  MOV R92, R80 ;  /* 0x00000050005c7202 */ /* 0x000fe20000000f00 */
[----:B------:R-:W-:Y:S01]  /*6cd0*/  IMAD.MOV.U32 R83, RZ, RZ, R166 ;  /* 0x000000ffff537224 */ /* 0x000fe200078e00a6 */
[----:B------:R-:W-:Y:S01]  /*6ce0*/  MOV R74, R82 ;  /* 0x00000052004a7202 */ /* 0x000fe20000000f00 */
[--C-:B------:R-:W-:Y:S01]  /*6cf0*/  HSET2.LE.AND R0, R0, R71.reuse, PT ;  /* 0x0000004700007233 */ /* 0x100fe20003803000 */
[----:B------:R-:W-:Y:S01]  /*6d00*/  MOV R80, R128 ;  /* 0x0000008000507202 */ /* 0x000fe20000000f00 */
[--C-:B-1----:R-:W-:Y:S01]  /*6d10*/  HSET2.LE.AND R8, R2, R71.reuse, PT ;  /* 0x0000004702087233 */ /* 0x102fe20003803000 */
[----:B------:R-:W-:Y:S01]  /*6d20*/  MOV R82, R130 ;  /* 0x0000008200527202 */ /* 0x000fe20000000f00 */
[----:B------:R-:W-:-:S02]  /*6d30*/  HSET2.LE.AND R10, R12, R71, PT ;  /* 0x000000470c0a7233 */ /* 0x000fc40003803000 */
[----:B------:R-:W-:Y:S01]  /*6d40*/  HSET2.LE.AND R11, R11, R71, PT ;  /* 0x000000470b0b7233 */ /* 0x000fe20003803000 */
[----:B------:R-:W-:Y:S01]  /*6d50*/  IMAD.MOV.U32 R71, RZ, RZ, R73 ;  /* 0x000000ffff477224 */ /* 0x000fe200078e0049 */
[----:B------:R-:W-:Y:S01]  /*6d60*/  MOV R70, R72 ;  /* 0x0000004800467202 */ /* 0x000fe20000000f00 */
[----:B------:R-:W-:Y:S01]  /*6d70*/  IMAD.MOV.U32 R73, RZ, RZ, R75 ;  /* 0x000000ffff497224 */ /* 0x000fe200078e004b */
[----:B------:R-:W-:Y:S01]  /*6d80*/  MOV R72, R74 ;  /* 0x0000004a00487202 */ /* 0x000fe20000000f00 */
[----:B------:R-:W-:Y:S01]  /*6d90*/  IMAD.MOV.U32 R75, RZ, RZ, R81 ;  /* 0x000000ffff4b7224 */ /* 0x000fe200078e0051 */
[----:B------:R-:W-:Y:S01]  /*6da0*/  MOV R74, R80 ;  /* 0x00000050004a7202 */ /* 0x000fe20000000f00 */
[----:B------:R-:W-:Y:S01]  /*6db0*/  IMAD.MOV.U32 R81, RZ, RZ, R83 ;  /* 0x000000ffff517224 */ /* 0x000fe200078e0053 */
[----:B------:R-:W-:Y:S01]  /*6dc0*/  F2FP.BF16.PACK_AB R2, R149, R150 ;  /* 0x000000969502723e */ /* 0x000fe200000010ff */
[----:B------:R-:W-:Y:S01]  /*6dd0*/  IMAD.MOV.U32 R83, RZ, RZ, R137 ;  /* 0x000000ffff537224 */ /* 0x000fe200078e0089 */
[----:B------:R-:W-:Y:S01]  /*6de0*/  MOV R80, R82 ;  /* 0x0000005200507202 */ /* 0x000fe20000000f00 */
[----:B------:R-:W-:Y:S01]  /*6df0*/  IMAD.MOV.U32 R137, RZ, RZ, R139 ;  /* 0x000000ffff897224 */ /* 0x000fe200078e008b */
[----:B------:R-:W-:Y:S01]  /*6e00*/  MOV R82, R136 ;  /* 0x0000008800527202 */ /* 0x000fe20000000f00 */
[----:B------:R-:W-:Y:S01]  /*6e10*/  IMAD.MOV.U32 R139, RZ, RZ, R141 ;  /* 0x000000ffff8b7224 */ /* 0x000fe200078e008d */
[----:B------:R-:W-:-:S02]  /*6e20*/  MOV R136, R138 ;  /* 0x0000008a00887202 */ /* 0x000fc40000000f00 */
[----:B------:R-:W-:Y:S02]  /*6e30*/  MOV R138, R140 ;  /* 0x0000008c008a7202 */ /* 0x000fe40000000f00 */
[----:B------:R-:W-:Y:S02]  /*6e40*/  MOV R141, R144 ;  /* 0x00000090008d7202 */ /* 0x000fe40000000f00 */
[----:B------:R-:W-:Y:S02]  /*6e50*/  LOP3.LUT R144, R0, R2, RZ, 0xc0, !PT ;  /* 0x0000000200907212 */ /* 0x000fe400078ec0ff */
[----:B--2---:R-:W-:Y:S02]  /*6e60*/  F2FP.BF16.PACK_AB R9, R19, R32 ;  /* 0x000000201309723e */ /* 0x004fe400000010ff */
        /* <DEDUP_REMOVED lines=13> */
[----:B------:R-:W-:Y:S01]  /*6f40*/  LOP3.LUT R145, R8, R9, RZ, 0xc0, !PT ;  /* 0x0000000908917212 */ /* 0x000fe200078ec0ff */
[----:B------:R-:W1:Y:S01]  /*6f50*/  LDSM.16.MT88.4 R156, [R197+0x19800] ;  /* 0x01980000c59c783b */ /* 0x000e620000004200 */
[----:B------:R-:W-:-:S02]  /*6f60*/  LOP3.LUT R146, R10, R0, RZ, 0xc0, !PT ;  /* 0x000000000a927212 */ /* 0x000fc400078ec0ff */
[----:B------:R-:W-:Y:S01]  /*6f70*/  LOP3.LUT R147, R11, R2, RZ, 0xc0, !PT ;  /* 0x000000020b937212 */ /* 0x000fe200078ec0ff */
[----:B------:R-:W-:Y:S01]  /*6f80*/  IMAD.MOV.U32 R15, RZ, RZ, R83 ;  /* 0x000000ffff0f7224 */ /* 0x000fe200078e0053 */
[----:B------:R-:W-:Y:S01]  /*6f90*/  HMMA.16816.F32.BF16 R24, R4, R26, R44 ;  /* 0x0000001a0418723c */ /* 0x000fe2000004182c */
[----:B------:R-:W-:-:S07]  /*6fa0*/  MOV R8, R80 ;  /* 0x0000005000087202 */ /* 0x000fce0000000f00 */
[----:B------:R-:W-:Y:S07]  /*6fb0*/  HMMA.16816.F32.BF16 R28, R4, R30, R52 ;  /* 0x0000001e041c723c */ /* 0x000fee0000041834 */
[----:B------:R-:W-:Y:S01]  /*6fc0*/  IMAD.MOV.U32 R6, RZ, RZ, R81 ;  /* 0x000000ffff067224 */ /* 0x000fe200078e0051 */
[----:B------:R-:W-:Y:S02]  /*6fd0*/  MOV R5, R82 ;  /* 0x0000005200057202 */ /* 0x000fe40000000f00 */
[----:B------:R-:W2:Y:S01]  /*6fe0*/  LDSM.16.MT88.4 R80, [R200+0x1b800] ;  /* 0x01b80000c850783b */ /* 0x000ea20000004200 */
[C---:B----4-:R-:W-:Y:S03]  /*6ff0*/  HMMA.16816.F32.BF16 R44, R144.reuse, R48, R96 ;  /* 0x00000030902c723c */ /* 0x050fe60000041860 */
[----:B------:R-:W4:Y:S01]  /*7000*/  LDSM.16.MT88.4 R96, [R197+0x1d800] ;  /* 0x01d80000c560783b */ /* 0x000f220000004200 */
[----:B------:R-:W-:Y:S01]  /*7010*/  MOV R4, R136 ;  /* 0x0000008800047202 */ /* 0x000fe20000000f00 */
[----:B------:R-:W-:Y:S01]  /*7020*/  IMAD.MOV.U32 R136, RZ, RZ, R139 ;  /* 0x000000ffff887224 */ /* 0x000fe200078e008b */
[----:B------:R-:W-:Y:S01]  /*7030*/  MOV R139, R38 ;  /* 0x00000026008b7202 */ /* 0x000fe20000000f00 */
[----:B------:R-:W-:Y:S01]  /*7040*/  IMAD.MOV.U32 R0, RZ, RZ, R39 ;  /* 0x000000ffff007224 */ /* 0x000fe200078e0027 */
[----:B------:R-:W-:Y:S01]  /*7050*/  MOV R16, R72 ;  /* 0x0000004800107202 */ /* 0x000fe20000000f00 */
[----:B---3--:R-:W-:Y:S01]  /*7060*/  HMMA.16816.F32.BF16 R36, R144, R40, R84 ;  /* 0x000000289024723c */ /* 0x008fe20000041854 */
[----:B------:R-:W-:Y:S01]  /*7070*/  IMAD.MOV.U32 R12, RZ, RZ, R73 ;  /* 0x000000ffff0c7224 */ /* 0x000fe200078e0049 */
[----:B------:R-:W-:Y:S01]  /*7080*/  MOV R9, R74 ;  /* 0x0000004a00097202 */ /* 0x000fe20000000f00 */
[----:B------:R-:W-:-:S02]  /*7090*/  IMAD.MOV.U32 R14, RZ, RZ, R75 ;  /* 0x000000ffff0e7224 */ /* 0x000fc400078e004b */
[----:B------:R-:W3:Y:S03]  /*70a0*/  LDSM.16.MT88.4 R72, [R198+0x1b800] ;  /* 0x01b80000c648783b */ /* 0x000ee60000004200 */
[----:B------:R-:W-:Y:S01]  /*70b0*/  HMMA.16816.F32.BF16 R40, R144, R42, R88 ;  /* 0x0000002a9028723c */ /* 0x000fe20000041858 */
[----:B------:R-:W3:Y:S01]  /*70c0*/  LDSM.16.MT88.4 R88, [R199+0x1b800] ;  /* 0x01b80000c758783b */ /* 0x000ee20000004200 */
[----:B------:R-:W-:Y:S01]  /*70d0*/  IMAD.MOV.U32 R17, RZ, RZ, R71 ;  /* 0x000000ffff117224 */ /* 0x000fe200078e0047 */
[----:B------:R-:W-:-:S05]  /*70e0*/  MOV R7, R70 ;  /* 0x0000004600077202 */ /* 0x000fca0000000f00 */
[----:B-1----:R-:W-:Y:S01]  /*70f0*/  HMMA.16816.F32.BF16 R152, R144, R156, R152 ;  /* 0x0000009c9098723c */ /* 0x002fe20000041898 */
[----:B------:R-:W-:Y:S01]  /*7100*/  IMAD.MOV.U32 R11, RZ, RZ, R12 ;  /* 0x000000ffff0b7224 */ /* 0x000fe200078e000c */
[----:B------:R-:W-:Y:S01]  /*7110*/  MOV R10, R16 ;  /* 0x00000010000a7202 */ /* 0x000fe20000000f00 */
[----:B------:R-:W-:-:S05]  /*7120*/  IMAD.MOV.U32 R16, RZ, RZ, R95 ;  /* 0x000000ffff107224 */ /* 0x000fca00078e005f */
[----:B------:R-:W-:Y:S01]  /*7130*/  HMMA.16816.F32.BF16 R156, R144, R158, R76 ;  /* 0x0000009e909c723c */ /* 0x000fe2000004184c */
[----:B------:R-:W-:-:S07]  /*7140*/  MOV R12, R94 ;  /* 0x0000005e000c7202 */ /* 0x000fce0000000f00 */
[----:B--2---:R-:W-:Y:S01]  /*7150*/  HMMA.16816.F32.BF16 R76, R144, R80, R132 ;  /* 0x00000050904c723c */ /* 0x004fe20000041884 */
[----:B------:R-:W-:-:S07]  /*7160*/  MOV R2, R4 ;  /* 0x0000000400027202 */ /* 0x000fce0000000f00 */
[----:B------:R-:W-:Y:S07]  /*7170*/  HMMA.16816.F32.BF16 R80, R144, R82, R192 ;  /* 0x000000529050723c */ /* 0x000fee00000418c0 */
[----:B------:R-:W-:Y:S01]  /*7180*/  IMAD.MOV.U32 R194, RZ, RZ, R8 ;  /* 0x000000ffffc27224 */ /* 0x000fe200078e0008 */
[----:B------:R-:W-:Y:S01]  /*7190*/  MOV R195, R9 ;  /* 0x0000000900c37202 */ /* 0x000fe20000000f00 */
[----:B------:R-:W-:Y:S01]  /*71a0*/  IMAD.MOV.U32 R8, RZ, RZ, R17 ;  /* 0x000000ffff087224 */ /* 0x000fe200078e0011 */
[----:B------:R-:W-:Y:S01]  /*71b0*/  MOV R17, R92 ;  /* 0x0000005c00117202 */ /* 0x000fe20000000f00 */
[----:B------:R-:W-:-:S02]  /*71c0*/  IMAD.MOV.U32 R9, RZ, RZ, R93 ;  /* 0x000000ffff097224 */ /* 0x000fc400078e005d */
[C---:B----4-:R-:W-:Y:S07]  /*71d0*/  HMMA.16816.F32.BF16 R92, R144.reuse, R96, R240 ;  /* 0x00000060905c723c */ /* 0x050fee00000418f0 */
[----:B------:R-:W-:Y:S01]  /*71e0*/  MOV R240, R7 ;  /* 0x0000000700f07202 */ /* 0x000fe20000000f00 */
[----:B------:R-:W-:Y:S01]  /*71f0*/  HMMA.16816.F32.BF16 R96, R144, R98, R232 ;  /* 0x000000629060723c */ /* 0x000fe200000418e8 */
[----:B------:R-:W-:Y:S01]  /*7200*/  MOV R242, R141 ;  /* 0x0000008d00f27202 */ /* 0x000fe20000000f00 */
[----:B------:R-:W-:-:S05]  /*7210*/  IMAD.MOV.U32 R241, RZ, RZ, R140 ;  /* 0x000000fffff17224 */ /* 0x000fca00078e008c */
[----:B------:R-:W-:Y:S01]  /*7220*/  MOV R235, R143 ;  /* 0x0000008f00eb7202 */ /* 0x000fe20000000f00 */
[----:B------:R-:W-:-:S04]  /*7230*/  FADD.FTZ R0, R0, R240 ;  /* 0x000000f000007221 */ /* 0x000fc80000010000 */
[----:B------:R-:W-:Y:S02]  /*7240*/  FADD.FTZ R2, R2, R235 ;  /* 0x000000eb02027221 */ /* 0x000fe40000010000 */
[----:B------:R-:W-:Y:S02]  /*7250*/  IMAD.MOV.U32 R192, RZ, RZ, R5 ;  /* 0x000000ffffc07224 */ /* 0x000fe400078e0005 */
[----:B------:R-:W-:Y:S02]  /*7260*/  IMAD.MOV.U32 R243, RZ, RZ, R142 ;  /* 0x000000fffff37224 */ /* 0x000fe400078e008e */
[----:B------:R-:W-:Y:S01]  /*7270*/  FADD.FTZ R2, R241, R2 ;  /* 0x00000002f1027221 */ /* 0x000fe20000010000 */
[----:B------:R-:W-:Y:S01]  /*7280*/  HMMA.16816.F32.BF16 R52, R144, R56, R104 ;  /* 0x000000389034723c */ /* 0x000fe20000041868 */
[----:B------:R-:W-:Y:S01]  /*7290*/  FADD.FTZ R0, R242, R0 ;  /* 0x00000000f2007221 */ /* 0x000fe20000010000 */
[----:B------:R-:W1:Y:S01]  /*72a0*/  LDSM.16.MT88.4 R104, [R198+0x1d800] ;  /* 0x01d80000c668783b */ /* 0x000e620000004200 */
[----:B------:R-:W-:Y:S01]  /*72b0*/  MOV R193, R6 ;  /* 0x0000000600c17202 */ /* 0x000fe20000000f00 */
[----:B------:R-:W-:-:S02]  /*72c0*/  FADD.FTZ R2, R243, R2 ;  /* 0x00000002f3027221 */ /* 0x000fc40000010000 */
[----:B------:R-:W-:Y:S01]  /*72d0*/  FADD.FTZ R0, R192, R0 ;  /* 0x00000000c0007221 */ /* 0x000fe20000010000 */
[----:B------:R-:W-:Y:S01]  /*72e0*/  LDSM.16.MT88.4 R140, [R200+0x1f800] ;  /* 0x01f80000c88c783b */ /* 0x000fe20000004200 */
[----:B------:R-:W-:Y:S01]  /*72f0*/  HMMA.16816.F32.BF16 R48, R144, R50, R100 ;  /* 0x000000329030723c */ /* 0x000fe20000041864 */
[----:B------:R-:W-:Y:S02]  /*7300*/  FADD.FTZ R2, R193, R2 ;  /* 0x00000002c1027221 */ /* 0x000fe40000010000 */
[----:B------:R-:W-:Y:S01]  /*7310*/  LDSM.16.MT88.4 R4, [R199+0x1f800] ;  /* 0x01f80000c704783b */ /* 0x000fe20000004200 */
[----:B------:R-:W-:-:S03]  /*7320*/  FADD.FTZ R0, R194, R0 ;  /* 0x00000000c2007221 */ /* 0x000fc60000010000 */
[----:B------:R-:W-:Y:S01]  /*7330*/  MOV R100, R128 ;  /* 0x0000008000647202 */ /* 0x000fe20000000f00 */
[----:B------:R-:W-:Y:S01]  /*7340*/  IMAD.MOV.U32 R101, RZ, RZ, R129 ;  /* 0x000000ffff657224 */ /* 0x000fe200078e0081 */
[----:B------:R-:W-:Y:S01]  /*7350*/  MOV R102, R130 ;  /* 0x0000008200667202 */ /* 0x000fe20000000f00 */
[----:B------:R-:W-:Y:S01]  /*7360*/  IMAD.MOV.U32 R103, RZ, RZ, R131 ;  /* 0x000000ffff677224 */ /* 0x000fe200078e0083 */
[C---:B------:R-:W-:Y:S01]  /*7370*/  HMMA.16816.F32.BF16 R60, R144.reuse, R64, R112 ;  /* 0x00000040903c723c */ /* 0x040fe20000041870 */
[----:B------:R-:W2:Y:S04]  /*7380*/  LDSM.16.MT88.4 R112, [R200+0x1d800] ;  /* 0x01d80000c870783b */ /* 0x000ea80000004200 */
[----:B------:R-:W-:Y:S03]  /*7390*/  LDSM.16.MT88.4 R128, [R197+0x1f800] ;  /* 0x01f80000c580783b */ /* 0x000fe60000004200 */
[----:B---3--:R-:W-:Y:S01]  /*73a0*/  HMMA.16816.F32.BF16 R68, R144, R72, R120 ;  /* 0x000000489044723c */ /* 0x008fe20000041878 */
[----:B------:R-:W3:Y:S01]  /*73b0*/  LDSM.16.MT88.4 R120, [R199+0x1d800] ;  /* 0x01d80000c778783b */ /* 0x000ee20000004200 */
[----:B------:R-:W-:-:S06]  /*73c0*/  FADD.FTZ R2, R195, R2 ;  /* 0x00000002c3027221 */ /* 0x000fcc0000010000 */
[----:B------:R-:W-:Y:S01]  /*73d0*/  HMMA.16816.F32.BF16 R84, R144, R88, R136 ;  /* 0x000000589054723c */ /* 0x000fe20000041888 */
[----:B------:R-:W4:Y:S01]  /*73e0*/  LDSM.16.MT88.4 R136, [R198+0x1f800] ;  /* 0x01f80000c688783b */ /* 0x000f220000004200 */
        /* <DEDUP_REMOVED lines=15> */
[----:B------:R-:W-:Y:S03]  /*74e0*/  HMMA.16816.F32.BF16 R88, R144, R90, R100 ;  /* 0x0000005a9058723c */ /* 0x000fe60000041864 */
[----:B------:R-:W-:-:S05]  /*74f0*/  FADD.FTZ R0, R19, R0 ;  /* 0x0000000013007221 */ /* 0x000fca0000010000 */
[----:B-1----:R-:W-:Y:S01]  /*7500*/  HMMA.16816.F32.BF16 R100, R144, R104, R236 ;  /* 0x000000689064723c */ /* 0x002fe200000418ec */
[----:B------:R-:W-:-:S06]  /*7510*/  FADD.FTZ R0, R18, R0 ;  /* 0x0000000012007221 */ /* 0x000fcc0000010000 */
[----:B------:R-:W-:Y:S01]  /*7520*/  FADD.FTZ R237, R149, R2 ;  /* 0x0000000295ed7221 */ /* 0x000fe20000010000 */
[----:B------:R-:W-:Y:S03]  /*7530*/  HMMA.16816.F32.BF16 R56, R144, R58, R108 ;  /* 0x0000003a9038723c */ /* 0x000fe6000004186c */
[----:B------:R-:W-:-:S05]  /*7540*/  FADD.FTZ R237, R35, R237 ;  /* 0x000000ed23ed7221 */ /* 0x000fca0000010000 */
[----:B------:R-:W-:Y:S01]  /*7550*/  HMMA.16816.F32.BF16 R64, R144, R66, R116 ;  /* 0x000000429040723c */ /* 0x000fe20000041874 */
[----:B------:R-:W-:-:S07]  /*7560*/  FADD.FTZ R237, R33, R237 ;  /* 0x000000ed21ed7221 */ /* 0x000fce0000010000 */
[----:B------:R-:W-:Y:S01]  /*7570*/  HMMA.16816.F32.BF16 R72, R144, R74, R124 ;  /* 0x0000004a9048723c */ /* 0x000fe2000004187c */
[----:B------:R-:W-:-:S07]  /*7580*/  FADD.FTZ R238, R13, R0 ;  /* 0x000000000dee7221 */ /* 0x000fce0000010000 */
[C---:B--2---:R-:W-:Y:S08]  /*7590*/  HMMA.16816.F32.BF16 R108, R144.reuse, R112, R224 ;  /* 0x00000070906c723c */ /* 0x044ff000000418e0 */
        /* <DEDUP_REMOVED lines=13> */
[----:B------:R-:W2:Y:S01]  /*7670*/  LDL R245, [R1+0x14] ;  /* 0x0000140001f57983 */ /* 0x000ea20000100800 */
[----:B------:R-:W-:Y:S01]  /*7680*/  USHF.R.S32.HI UR33, URZ, 0x1f, UR28 ;  /* 0x0000001f3f217899 */ /* 0x000fe2000801141c */
[--C-:B------:R-:W-:Y:S01]  /*7690*/  SHF.R.S32.HI R5, RZ, 0x1f, R250.reuse ;  /* 0x0000001fff057819 */ /* 0x100fe200000114fa */
[----:B------:R-:W-:Y:S01]  /*76a0*/  ULDC.64 UR4, c[0x0][0x1b8] ;  /* 0x00006e0000047ab9 */ /* 0x000fe20000000a00 */
[----:B------:R-:W3:Y:S01]  /*76b0*/  LDL R9, [R1+0x10] ;  /* 0x0000100001097983 */ /* 0x000ee20000100800 */
[----:B------:R-:W-:Y:S01]  /*76c0*/  UIMAD UR4, UR33, UR4, URZ ;  /* 0x00000004210472a4 */ /* 0x000fe2000f8e023f */
[----:B------:R-:W-:Y:S01]  /*76d0*/  IMAD.U32 R6, RZ, RZ, UR28 ;  /* 0x0000001cff067e24 */ /* 0x000fe2000f8e00ff */
[----:B------:R-:W-:Y:S01]  /*76e0*/  ULDC.64 UR6, c[0x0][0x1b0] ;  /* 0x00006c0000067ab9 */ /* 0x000fe20000000a00 */
[----:B------:R-:W4:Y:S01]  /*76f0*/  LDL.LU R12, [R1+0x2c] ;  /* 0x00002c00010c7983 */ /* 0x000f220000300800 */
[----:B------:R-:W-:Y:S01]  /*7700*/  IMAD.MOV.U32 R4, RZ, RZ, R250 ;  /* 0x000000ffff047224 */ /* 0x000fe200078e00fa */
[----:B------:R-:W-:Y:S01]  /*7710*/  UIMAD UR4, UR28, UR5, UR4 ;  /* 0x000000051c0472a4 */ /* 0x000fe2000f8e0204 */
[----:B------:R-:W-:Y:S01]  /*7720*/  IMAD.U32 R0, RZ, RZ, UR28 ;  /* 0x0000001cff007e24 */ /* 0x000fe2000f8e00ff */
[----:B------:R-:W3:Y:S01]  /*7730*/  LDL R16, [R1+0x18] ;  /* 0x0000180001107983 */ /* 0x000ee20000100800 */
[----:B------:R-:W-:Y:S01]  /*7740*/  UIMAD UR6, UR33, UR6, URZ ;  /* 0x00000006210672a4 */ /* 0x000fe2000f8e023f */
[----:B------:R-:W-:-:S02]  /*7750*/  IMAD.WIDE.U32 R6, R6, c[0x0][0x1b0], R4 ;  /* 0x00006c0006067a25 */ /* 0x000fc400078e0004 */
[----:B------:R-:W3:Y:S01]  /*7760*/  LDL.LU R17, [R1+0x30] ;  /* 0x0000300001117983 */ /* 0x000ee20000300800 */
[----:B------:R-:W-:Y:S01]  /*7770*/  UIMAD UR6, UR28, UR7, UR6 ;  /* 0x000000071c0672a4 */ /* 0x000fe2000f8e0206 */
[----:B------:R-:W-:Y:S01]  /*7780*/  IMAD.WIDE.U32 R4, R0, c[0x0][0x1b8], R4 ;  /* 0x00006e0000047a25 */ /* 0x000fe200078e0004 */
[----:B------:R-:W-:Y:S01]  /*7790*/  IADD3 R0, P1, R6, UR32, RZ ;  /* 0x0000002006007c10 */ /* 0x000fe2000ff3e0ff */
[----:B------:R-:W3:Y:S02]  /*77a0*/  LDL.LU R34, [R1+0x34] ;  /* 0x0000340001227983 */ /* 0x000ee40000300800 */
[----:B------:R-:W-:Y:S01]  /*77b0*/  IMAD.U32 R239, RZ, RZ, UR4 ;  /* 0x00000004ffef7e24 */ /* 0x000fe2000f8e00ff */
[----:B------:R-:W-:Y:S01]  /*77c0*/  IADD3 R2, P0, R4, UR34, RZ ;  /* 0x0000002204027c10 */ /* 0x000fe2000ff1e0ff */
[----:B------:R-:W3:Y:S01]  /*77d0*/  LDL.64 R14, [R1] ;  /* 0x00000000010e7983 */ /* 0x000ee20000100a00 */
[----:B------:R-:W-:Y:S01]  /*77e0*/  IMAD.U32 R242, RZ, RZ, UR6 ;  /* 0x00000006fff27e24 */ /* 0x000fe2000f8e00ff */
[----:B------:R-:W-:Y:S01]  /*77f0*/  ISETP.GE.AND P4, PT, R250, c[0x0][0x220], PT ;  /* 0x00008800fa007a0c */ /* 0x000fe20003f86270 */
[----:B------:R-:W-:Y:S01]  /*7800*/  IMAD.MOV.U32 R150, RZ, RZ, R3 ;  /* 0x000000ffff967224 */ /* 0x000fe200078e0003 */
[----:B------:R-:W-:Y:S01]  /*7810*/  IADD3.X R239, R239, UR31, R5, P0, !PT ;  /* 0x0000001fefef7c10 */ /* 0x000fe200087fe405 */
[----:B------:R-:W-:Y:S01]  /*7820*/  IMAD.MOV.U32 R149, RZ, RZ, R148 ;  /* 0x000000ffff957224 */ /* 0x000fe200078e0094 */
[----:B------:R-:W-:Y:S01]  /*7830*/  LEA R243, P0, R2, c[0x0][0x170], 0x1 ;  /* 0x00005c0002f37a11 */ /* 0x000fe200078008ff */
[----:B------:R-:W-:Y:S01]  /*7840*/  ULEA.HI.SX32 UR6, UR29, 0xfffffffe, 0x1a ;  /* 0xfffffffe1d067891 */ /* 0x000fe2000f8fd23f */
[----:B------:R-:W-:Y:S01]  /*7850*/  IADD3.X R242, R242, UR30, R7, P1, !PT ;  /* 0x0000001ef2f27c10 */ /* 0x000fe20008ffe407 */
[----:B------:R-:W-:Y:S01]  /*7860*/  ULEA.HI.SX32 UR29, UR29, 0xfffffffd, 0x1a ;  /* 0xfffffffd1d1d7891 */ /* 0x000fe2000f8fd23f */
[----:B------:R-:W-:Y:S01]  /*7870*/  LEA.HI.X R239, R2, c[0x0][0x174], R239, 0x1, P0 ;  /* 0x00005d0002ef7a11 */ /* 0x000fe200000f0cef */
[----:B------:R-:W-:Y:S01]  /*7880*/  UMOV UR30, URZ ;  /* 0x0000003f001e7c82 */ /* 0x000fe20008000000 */
[----:B------:R-:W-:Y:S01]  /*7890*/  LEA R244, P1, R0, c[0x0][0x168], 0x1 ;  /* 0x00005a0000f47a11 */ /* 0x000fe200078208ff */
[----:B------:R-:W-:-:S03]  /*78a0*/  ULDC.64 UR4, c[0x0][0x1a0] ;  /* 0x0000680000047ab9 */ /* 0x000fc60000000a00 */
[----:B------:R-:W-:Y:S02]  /*78b0*/  LEA.HI.X R242, R0, c[0x0][0x16c], R242, 0x1, P1 ;  /* 0x00005b0000f27a11 */ /* 0x000fe400008f0cf2 */
[----:B--2---:R-:W-:Y:S02]  /*78c0*/  ISETP.GE.AND P3, PT, R245, c[0x0][0x220], PT ;  /* 0x00008800f5007a0c */ /* 0x004fe40003f66270 */
[----:B------:R-:W1:Y:S01]  /*78d0*/  LDC.U8 R245, c[0x0][0x2d8] ;  /* 0x0000b600fff57b82 */ /* 0x000e620000000000 */
[----:B----4-:R-:W-:Y:S01]  /*78e0*/  IMAD.WIDE.U32 R240, R12, -0x326172a9, RZ ;  /* 0xcd9e8d570cf07825 */ /* 0x010fe200078e00ff */
[----:B---3--:R-:W-:-:S04]  /*78f0*/  ISETP.GE.AND P2, PT, R9, c[0x0][0x220], PT ;  /* 0x0000880009007a0c */ /* 0x008fc80003f46270 */
[----:B------:R-:W-:Y:S02]  /*7900*/  LOP3.LUT R228, R241, R17, RZ, 0x3c, !PT ;  /* 0x00000011f1e47212 */ /* 0x000fe400078e3cff */
[----:B------:R-:W-:Y:S02]  /*7910*/  ISETP.GE.AND P1, PT, R16, c[0x0][0x220], PT ;  /* 0x0000880010007a0c */ /* 0x000fe40003f26270 */
[----:B------:R-:W-:Y:S02]  /*7920*/  SHF.R.S32.HI R225, RZ, 0x1f, R14 ;  /* 0x0000001fffe17819 */ /* 0x000fe4000001140e */
[----:B------:R-:W-:Y:S01]  /*7930*/  IADD3 R226, P0, R14, 0x20, RZ ;  /* 0x000000200ee27810 */ /* 0x000fe20007f1e0ff */
[----:B------:R-:W-:Y:S01]  /*7940*/  IMAD.WIDE.U32 R230, R34, -0x2daee0ad, RZ ;  /* 0xd2511f5322e67825 */ /* 0x000fe200078e00ff */
[----:B-1----:R-:W-:-:S03]  /*7950*/  PRMT R245, R245, 0x7054, R245 ;  /* 0x00007054f5f57816 */ /* 0x002fc600000000f5 */
[----:B------:R-:W-:Y:S02]  /*7960*/  IMAD.X R227, RZ, RZ, R225, P0 ;  /* 0x000000ffffe37224 */ /* 0x000fe400000e06e1 */
[----:B------:R-:W-:-:S04]  /*7970*/  IMAD.WIDE.U32 R228, R228, -0x2daee0ad, RZ ;  /* 0xd2511f53e4e47825 */ /* 0x000fc800078e00ff */
[----:B------:R-:W-:Y:S01]  /*7980*/  IMAD.MOV.U32 R224, RZ, RZ, R14 ;  /* 0x000000ffffe07224 */ /* 0x000fe200078e000e */
[----:B------:R-:W-:Y:S05]  /*7990*/  BRA `(.L_x_1324) ;  /* 0x0000045000007947 */ /* 0x000fea0003800000 */
.L_x_1326:
        /* <DEDUP_REMOVED lines=12> */
[----:B------:R-:W-:Y:S04]  /*7a60*/  @!P4 IMAD.WIDE.U32 R172, R172, c[0x0][0x198], RZ ;  /* 0x00006600acacca25 */ /* 0x000fe800078e00ff */
[----:B------:R-:W-:Y:S02]  /*7a70*/  @!P4 IMAD R0, R0, c[0x0][0x19c], R151 ;  /* 0x000067000000ca24 */ /* 0x000fe400078e0297 */
[----:B------:R-:W-:Y:S01]  /*7a80*/  @!P4 IMAD R151, R148, c[0x0][0x19c], R174 ;  /* 0x000067009497ca24 */ /* 0x000fe200078e02ae */
[-C--:B------:R-:W-:Y:S01]  /*7a90*/  @!P4 LEA R148, P6, R172, R248.reuse, 0x6 ;  /* 0x000000f8ac94c211 */ /* 0x080fe200078c30ff */
[----:B------:R-:W-:Y:S04]  /*7aa0*/  @!P4 IMAD.WIDE.U32 R170, R170, c[0x0][0x198], RZ ;  /* 0x00006600aaaaca25 */ /* 0x000fe800078e00ff */
[----:B------:R-:W-:Y:S01]  /*7ab0*/  @!P4 IMAD.IADD R151, R173, 0x1, R151 ;  /* 0x00000001ad97c824 */ /* 0x000fe200078e0297 */
[----:B------:R-:W-:Y:S01]  /*7ac0*/  @!P4 LEA R174, P0, R170, R248, 0x6 ;  /* 0x000000f8aaaec211 */ /* 0x000fe200078030ff */
[----:B------:R-:W-:Y:S03]  /*7ad0*/  @!P4 IMAD.IADD R0, R171, 0x1, R0 ;  /* 0x00000001ab00c824 */ /* 0x000fe600078e0200 */
[-C--:B------:R-:W-:Y:S02]  /*7ae0*/  @!P4 LEA.HI.X R173, R172, R247.reuse, R151, 0x6, P6 ;  /* 0x000000f7acadc211 */ /* 0x080fe400030f3497 */
[----:B------:R-:W-:Y:S02]  /*7af0*/  @!P4 LEA R172, P6, R148, c[0x0][0x168], 0x1 ;  /* 0x00005a0094acca11 */ /* 0x000fe400078c08ff */
[----:B------:R-:W-:Y:S02]  /*7b00*/  @!P4 LEA.HI.X R170, R170, R247, R0, 0x6, P0 ;  /* 0x000000f7aaaac211 */ /* 0x000fe400000f3400 */
[----:B------:R-:W-:Y:S02]  /*7b10*/  @!P4 LEA.HI.X R173, R148, c[0x0][0x16c], R173, 0x1, P6 ;  /* 0x00005b0094adca11 */ /* 0x000fe400030f0cad */
[----:B------:R-:W-:Y:S03]  /*7b20*/  @!P4 IADD3 R0, P0, R174, UR22, RZ ;  /* 0x00000016ae00cc10 */ /* 0x000fe6000ff1e0ff */
[----:B------:R-:W-:Y:S01]  /*7b30*/  @!PT LDS RZ, [RZ] ;  /* 0x00000000fffff984 */ /* 0x000fe20000000800 */
[----:B------:R-:W-:Y:S01]  /*7b40*/  @!PT LDS RZ, [RZ] ;  /* 0x00000000fffff984 */ /* 0x000fe20000000800 */
[----:B------:R-:W-:Y:S01]  /*7b50*/  @!PT LDS RZ, [RZ] ;  /* 0x00000000fffff984 */ /* 0x000fe20000000800 */
[----:B------:R1:W-:Y:S01]  /*7b60*/  @!P4 LDGSTS.E.BYPASS.LTC128B.128 [R223+0x10000], [R172.64] ;  /* 0x10000000acdfcfae */ /* 0x0003e2000b901d5a */
[----:B------:R-:W-:Y:S02]  /*7b70*/  @!P4 IADD3.X R151, R170, UR21, RZ, P0, !PT ;  /* 0x00000015aa97cc10 */ /* 0x000fe400087fe4ff */
[C---:B------:R-:W-:Y:S01]  /*7b80*/  @!P4 LEA R170, P0, R0.reuse, c[0x0][0x168], 0x1 ;  /* 0x00005a0000aaca11 */ /* 0x040fe200078008ff */
        /* <DEDUP_REMOVED lines=38> */
.L_x_1324:
[----:B------:R-:W2:Y:S01]  /*7df0*/  LDL.64 R8, [R1+0x8] ;  /* 0x0000080001087983 */ /* 0x000ea20000100a00 */
        /* <DEDUP_REMOVED lines=19> */
[----:B------:R-:W-:Y:S01]  /*7f30*/  MOV R14, c[0x0][0x1a0] ;  /* 0x00006800000e7a02 */ /* 0x000fe20000000f00 */
[----:B------:R-:W-:Y:S01]  /*7f40*/  IMAD.U32 R7, RZ, RZ, UR7 ;  /* 0x00000007ff077e24 */ /* 0x000fe2000f8e00ff */
[----:B------:R-:W-:Y:S01]  /*7f50*/  UIADD3 UR7, UR29, -UR30, URZ ;  /* 0x8000001e1d077290 */ /* 0x000fe2000fffe03f */
[----:B------:R-:W-:Y:S02]  /*7f60*/  IMAD R5, R5, c[0x0][0x1a0], RZ ;  /* 0x0000680005057a24 */ /* 0x000fe400078e02ff */
[----:B------:R-:W-:Y:S02]  /*7f70*/  IMAD.MOV.U32 R15, RZ, RZ, c[0x0][0x1a4] ;  /* 0x00006900ff0f7624 */ /* 0x000fe400078e00ff */
[----:B------:R-:W-:Y:S01]  /*7f80*/  IMAD R5, R4, c[0x0][0x1a4], R5 ;  /* 0x0000690004057a24 */ /* 0x000fe200078e0205 */
[----:B------:R-:W-:Y:S01]  /*7f90*/  @P4 STS.128 [R223+0x18000], RZ ;  /* 0x018000ffdf004388 */ /* 0x000fe20000000c00 */
[----:B------:R-:W-:Y:S01]  /*7fa0*/  LEA R4, P6, R12, R243, 0x1 ;  /* 0x000000f30c047211 */ /* 0x000fe200078c08ff */
[----:B------:R-:W-:Y:S02]  /*7fb0*/  IMAD R3, R3, c[0x0][0x1a0], RZ ;  /* 0x0000680003037a24 */ /* 0x000fe400078e02ff */
[----:B------:R-:W-:Y:S02]  /*7fc0*/  IMAD.IADD R5, R13, 0x1, R5 ;  /* 0x000000010d057824 */ /* 0x000fe400078e0205 */
[----:B------:R-:W-:Y:S03]  /*7fd0*/  IMAD.WIDE.U32 R10, R2, c[0x0][0x1a0], RZ ;  /* 0x00006800020a7a25 */ /* 0x000fe600078e00ff */
[----:B------:R-:W-:Y:S01]  /*7fe0*/  LEA.HI.X R5, R12, R239, R5, 0x1, P6 ;  /* 0x000000ef0c057211 */ /* 0x000fe200030f0c05 */
[----:B------:R-:W-:Y:S04]  /*7ff0*/  IMAD R3, R2, c[0x0][0x1a4], R3 ;  /* 0x0000690002037a24 */ /* 0x000fe800078e0203 */
[----:B------:R-:W-:Y:S01]  /*8000*/  IMAD.IADD R3, R11, 0x1, R3 ;  /* 0x000000010b037824 */ /* 0x000fe200078e0203 */
[----:B--2---:R-:W-:Y:S04]  /*8010*/  LEA R0, P0, R6, R8, 0x6 ;  /* 0x0000000806007211 */ /* 0x004fe800078030ff */
[----:B------:R-:W-:Y:S02]  /*8020*/  @!P4 LEA R8, P5, R0, c[0x0][0x170], 0x1 ;  /* 0x00005c000008ca11 */ /* 0x000fe400078a08ff */
[----:B------:R-:W-:Y:S02]  /*8030*/  LEA.HI.X R6, R6, R252, R7, 0x6, P0 ;  /* 0x000000fc06067211 */ /* 0x000fe400000f3407 */
[----:B------:R-:W-:Y:S02]  /*8040*/  LEA R7, P0, R14, R0, 0x5 ;  /* 0x000000000e077211 */ /* 0x000fe400078028ff */
[----:B------:R-:W-:Y:S02]  /*8050*/  @!P4 LEA.HI.X R9, R0, c[0x0][0x174], R6, 0x1, P5 ;  /* 0x00005d000009ca11 */ /* 0x000fe400028f0c06 */
[----:B------:R-:W-:Y:S02]  /*8060*/  LEA.HI.X R0, R14, R6, R15, 0x5, P0 ;  /* 0x000000060e007211 */ /* 0x000fe400000f2c0f */
[C---:B------:R-:W-:Y:S01]  /*8070*/  @!P4 LEA R6, P0, R7.reuse, c[0x0][0x170], 0x1 ;  /* 0x00005c000706ca11 */ /* 0x040fe200078008ff */
[----:B------:R-:W-:Y:S01]  /*8080*/  @!PT LDS RZ, [RZ] ;  /* 0x00000000fffff984 */ /* 0x000fe20000000800 */
[----:B------:R-:W-:Y:S01]  /*8090*/  @!PT LDS RZ, [RZ] ;  /* 0x00000000fffff984 */ /* 0x000fe20000000800 */
[----:B------:R-:W-:Y:S01]  /*80a0*/  @!PT LDS RZ, [RZ] ;  /* 0x00000000fffff984 */ /* 0x000fe20000000800 */
[----:B------:R1:W-:Y:S01]  /*80b0*/  @!P4 LDGSTS.E.BYPASS.LTC128B.128 [R223+0x18000], [R8.64] ;  /* 0x1800000008dfcfae */ /* 0x0003e2000b901d5a */
[C---:B------:R-:W-:Y:S02]  /*80c0*/  LEA R2, P5, R10.reuse, R243, 0x1 ;  /* 0x000000f30a027211 */ /* 0x040fe400078a08ff */
[----:B------:R-:W-:Y:S01]  /*80d0*/  @!P4 LEA.HI.X R7, R7, c[0x0][0x174], R0, 0x1, P0 ;  /* 0x00005d000707ca11 */ /* 0x000fe200000f0c00 */
[----:B------:R-:W-:Y:S01]  /*80e0*/  @P3 STS.128 [R223+0x1a000], RZ ;  /* 0x01a000ffdf003388 */ /* 0x000fe20000000c00 */
[----:B------:R-:W-:Y:S02]  /*80f0*/  LEA.HI.X R3, R10, R239, R3, 0x1, P5 ;  /* 0x000000ef0a037211 */ /* 0x000fe400028f0c03 */
[----:B------:R-:W-:Y:S01]  /*8100*/  MOV R0, UR7 ;  /* 0x0000000700007c02 */ /* 0x000fe20008000f00 */
        /* <DEDUP_REMOVED lines=50> */
[----:B------:R-:W-:Y:S05]  /*8430*/  LDSM.16.M88.4 R192, [R202+0x10000] ;  /* 0x01000000cac0783b */ /* 0x000fea0000000200 */
[C---:B------:R-:W-:Y:S08]  /*8440*/  HMMA.16816.F32.BF16 R8, R32.reuse, R10, RZ ;  /* 0x0000000a2008723c */ /* 0x040ff000000418ff */
[C---:B-1----:R-:W-:Y:S08]  /*8450*/  HMMA.16816.F32.BF16 R12, R32.reuse, R16, RZ ;  /* 0x00000010200c723c */ /* 0x042ff000000418ff */
[C---:B------:R-:W-:Y:S08]  /*8460*/  HMMA.16816.F32.BF16 R16, R32.reuse, R18, RZ ;  /* 0x000000122010723c */ /* 0x040ff000000418ff */
[C---:B----4-:R-:W-:Y:S08]  /*8470*/  HMMA.16816.F32.BF16 R20, R32.reuse, R24, RZ ;  /* 0x000000182014723c */ /* 0x050ff000000418ff */
[C---:B------:R-:W-:Y:S08]  /*8480*/  HMMA.16816.F32.BF16 R24, R32.reuse, R26, RZ ;  /* 0x0000001a2018723c */ /* 0x040ff000000418ff */
[C---:B------:R-:W-:Y:S08]  /*8490*/  HMMA.16816.F32.BF16 R28, R32.reuse, R168, RZ ;  /* 0x000000a8201c723c */ /* 0x040ff000000418ff */
[----:B------:R-:W-:Y:S01]  /*84a0*/  HMMA.16816.F32.BF16 R32, R32, R170, RZ ;  /* 0x000000aa2020723c */ /* 0x000fe200000418ff */
[----:B------:R-:W1:Y:S07]  /*84b0*/  LDSM.16.M88.4 R168, [R206] ;  /* 0x00000000cea8783b */ /* 0x000e6e0000000200 */
        /* <DEDUP_REMOVED lines=12> */
[----:B------:R-:W4:Y:S03]  /*8580*/  LDSM.16.M88.4 R188, [R201] ;  /* 0x00000000c9bc783b */ /* 0x000f260000000200 */
        /* <DEDUP_REMOVED lines=61> */
[C---:B----4-:R-:W-:Y:S08]  /*8960*/  HMMA.16816.F32.BF16 R28, R168.reuse, R188, R28 ;  /* 0x000000bca81c723c */ /* 0x050ff0000004181c */
[----:B------:R-:W-:Y:S01]  /*8970*/  HMMA.16816.F32.BF16 R32, R168, R190, R32 ;  /* 0x000000bea820723c */ /* 0x000fe20000041820 */
[----:B------:R-:W4:Y:S04]  /*8980*/  LDSM.16.M88.4 R168, [R201+0x3800] ;  /* 0x00380000c9a8783b */ /* 0x000f280000000200 */
[----:B------:R-:W4:Y:S03]  /*8990*/  LDSM.16.M88.4 R188, [R196+0x14000] ;  /* 0x01400000c4bc783b */ /* 0x000f260000000200 */
        /* <DEDUP_REMOVED lines=13> */
[C---:B------:R-:W-:Y:S08]  /*8a70*/  HMMA.16816.F32.BF16 R4, R184.reuse, R188, R4 ;  /* 0x000000bcb804723c */ /* 0x040ff00000041804 */
        /* <DEDUP_REMOVED lines=46> */
[----:B------:R-:W3:Y:S07]  /*8d60*/  LDSM.16.M88.4 R184, [R196+0x17800] ;  /* 0x01780000c4b8783b */ /* 0x000eee0000000200 */
        /* <DEDUP_REMOVED lines=13> */
[C---:B------:R-:W-:Y:S08]  /*8e40*/  HMMA.16816.F32.BF16 R28, R172.reuse, R184, R28 ;  /* 0x000000b8ac1c723c */ /* 0x040ff0000004181c */
        /* <DEDUP_REMOVED lines=30> */
[----:B------:R-:W-:Y:S02]  /*9030*/  LEA.HI.X.SX32 R169, R0, R225, 0x6, P5 ;  /* 0x000000e100a97211 */ /* 0x000fe400028f36ff */
[----:B------:R-:W-:Y:S01]  /*9040*/  ISETP.LT.AND P5, PT, RZ, UR28, PT ;  /* 0x0000001cff007c0c */ /* 0x000fe2000bfa1270 */
[----:B------:R-:W-:Y:S01]  /*9050*/  IMAD.WIDE.U32 R170, R2, c[0x0][0x198], RZ ;  /* 0x0000660002aa7a25 */ /* 0x000fe200078e00ff */
[C---:B------:R-:W-:Y:S05]  /*9060*/  HMMA.16816.F32.BF16 R4, R172.reuse, R176, R4 ;  /* 0x000000b0ac04723c */ /* 0x040fea0000041804 */
[----:B------:R-:W-:Y:S01]  /*9070*/  IMAD R0, R169, c[0x0][0x198], RZ ;  /* 0x00006600a9007a24 */ /* 0x000fe200078e02ff */
[----:B------:R-:W-:Y:S01]  /*9080*/  LEA R2, P0, R170, R244, 0x1 ;  /* 0x000000f4aa027211 */ /* 0x000fe200078008ff */
[----:B------:R-:W-:Y:S01]  /*9090*/  IMAD.IADD R3, R171, 0x1, R3 ;  /* 0x00000001ab037824 */ /* 0x000fe200078e0203 */
[C---:B------:R-:W-:Y:S04]  /*90a0*/  HMMA.16816.F32.BF16 R8, R172.reuse, R178, R8 ;  /* 0x000000b2ac08723c */ /* 0x040fe80000041808 */
[----:B------:R-:W-:Y:S01]  /*90b0*/  IMAD R0, R168, c[0x0][0x19c], R0 ;  /* 0x00006700a8007a24 */ /* 0x000fe200078e0200 */
[----:B------:R-:W-:Y:S03]  /*90c0*/  LEA.HI.X R3, R170, R242, R3, 0x1, P0 ;  /* 0x000000f2aa037211 */ /* 0x000fe600000f0c03 */
[C---:B---3--:R-:W-:Y:S08]  /*90d0*/  HMMA.16816.F32.BF16 R12, R172.reuse, R184, R12 ;  /* 0x000000b8ac0c723c */ /* 0x048ff0000004180c */
[C---:B------:R-:W-:Y:S08]  /*90e0*/  HMMA.16816.F32.BF16 R16, R172.reuse, R186, R16 ;  /* 0x000000baac10723c */ /* 0x040ff00000041810 */
[C---:B----4-:R-:W-:Y:S08]  /*90f0*/  HMMA.16816.F32.BF16 R20, R172.reuse, R188, R20 ;  /* 0x000000bcac14723c */ /* 0x050ff00000041814 */
[C---:B------:R-:W-:Y:S08]  /*9100*/  HMMA.16816.F32.BF16 R24, R172.reuse, R190, R24 ;  /* 0x000000beac18723c */ /* 0x040ff00000041818 */
[C---:B-1----:R-:W-:Y:S08]  /*9110*/  HMMA.16816.F32.BF16 R28, R172.reuse, R192, R28 ;  /* 0x000000c0ac1c723c */ /* 0x042ff0000004181c */
[----:B------:R-:W-:Y:S07]  /*9120*/  HMMA.16816.F32.BF16 R32, R172, R194, R32 ;  /* 0x000000c2ac20723c */ /* 0x000fee0000041820 */
[----:B------:R-:W-:Y:S05]  /*9130*/  IMAD.WIDE.U32 R172, R168, c[0x0][0x198], RZ ;  /* 0x00006600a8ac7a25 */ /* 0x000fea00078e00ff */
[C---:B------:R-:W-:Y:S01]  /*9140*/  LEA R168, P6, R172.reuse, R244, 0x1 ;  /* 0x000000f4aca87211 */ /* 0x040fe200078c08ff */
[----:B------:R-:W-:Y:S05]  /*9150*/  IMAD.IADD R0, R173, 0x1, R0 ;  /* 0x00000001ad007824 */ /* 0x000fea00078e0200 */
[----:B------:R-:W-:Y:S01]  /*9160*/  LEA.HI.X R169, R172, R242, R0, 0x1, P6 ;  /* 0x000000f2aca97211 */ /* 0x000fe200030f0c00 */
[----:B------:R-:W-:-:S05]  /*9170*/  @P5 BRA `(.L_x_1326) ;  /* 0xffffe82000005947 */ /* 0x000fca000383ffff */
.L_x_1325:
[----:B------:R-:W-:Y:S01]  /*9180*/  FMNMX.FTZ R0, R4, R149, !PT ;  /* 0x0000009504007209 */ /* 0x000fe20007810000 */
[----:B------:R-:W-:Y:S01]  /*9190*/  USHF.L.U32 UR7, UR28, 0x1, URZ ;  /* 0x000000011c077899 */ /* 0x000fe2000800063f */
[----:B-1----:R-:W-:Y:S01]  /*91a0*/  LDSM.16.MT88.4 R172, [R197+0x18000] ;  /* 0x01800000c5ac783b */ /* 0x002fe20000004200 */
[----:B------:R-:W-:Y:S01]  /*91b0*/  UIADD3 UR30, UR30, 0x1, URZ ;  /* 0x000000011e1e7890 */ /* 0x000fe2000fffe03f */
        /* <DEDUP_REMOVED lines=47> */
[----:B------:R-:W-:Y:S02]  /*94b0*/  FSEL R180, R180, RZ, P0 ;  /* 0x000000ffb4b47208 */ /* 0x000fe40000000000 */
[----:B------:R-:W-:Y:S01]  /*94c0*/  FSETP.NEU.FTZ.AND P0, PT, R3, -INF , PT ;  /* 0xff8000000300780b */ /* 0x000fe20003f1d000 */
[----:B------:R-:W-:Y:S01]  /*94d0*/  FMUL.FTZ R2, R2, c[0x0][0x23c] ;  /* 0x00008f0002027a20 */ /* 0x000fe20000410000 */
[----:B------:R-:W-:Y:S01]  /*94e0*/  LOP3.LUT R149, R231, UR7, R149, 0x96, !PT ;  /* 0x00000007e7957c12 */ /* 0x000fe2000f8e9695 */
[--C-:B------:R-:W-:Y:S01]  /*94f0*/  FFMA.FTZ R8, R8, c[0x0][0x23c], -R180.reuse ;  /* 0x00008f0008087a23 */ /* 0x100fe200000108b4 */
[----:B------:R-:W-:Y:S01]  /*9500*/  FSEL R181, R181, RZ, P0 ;  /* 0x000000ffb5b57208 */ /* 0x000fe20000000000 */
[----:B------:R-:W-:Y:S01]  /*9510*/  FFMA.FTZ R9, R9, c[0x0][0x23c], -R180 ;  /* 0x00008f0009097a23 */ /* 0x000fe200000108b4 */
[----:B------:R-:W-:Y:S01]  /*9520*/  UIADD3 UR7, UR7, 0x1, URZ ;  /* 0x0000000107077890 */ /* 0x000fe2000fffe03f */
        /* <DEDUP_REMOVED lines=14> */
[----:B------:R-:W-:Y:S01]  /*9610*/  FFMA.FTZ R29, R29, c[0x0][0x23c], -R180 ;  /* 0x00008f001d1d7a23 */ /* 0x000fe200000108b4 */
[----:B-1----:R-:W-:Y:S01]  /*9620*/  LOP3.LUT R8, R183, UR15, R168, 0x96, !PT ;  /* 0x0000000fb7087c12 */ /* 0x002fe2000f8e96a8 */
[----:B------:R-:W-:Y:S04]  /*9630*/  IMAD.WIDE.U32 R168, R0, -0x2daee0ad, RZ ;  /* 0xd2511f5300a87825 */ /* 0x000fe800078e00ff */
[--C-:B------:R-:W-:Y:S01]  /*9640*/  FFMA.FTZ R30, R30, c[0x0][0x23c], -R181.reuse ;  /* 0x00008f001e1e7a23 */ /* 0x100fe200000108b5 */
[----:B------:R1:W-:Y:S01]  /*9650*/  MUFU.EX2 R233, R11 ;  /* 0x0000000b00e97308 */ /* 0x0003e20000000800 */
[--C-:B------:R-:W-:Y:S02]  /*9660*/  FFMA.FTZ R31, R31, c[0x0][0x23c], -R181.reuse ;  /* 0x00008f001f1f7a23 */ /* 0x100fe400000108b5 */
[--C-:B------:R-:W-:Y:S02]  /*9670*/  FFMA.FTZ R16, R16, c[0x0][0x23c], -R180.reuse ;  /* 0x00008f0010107a23 */ /* 0x100fe400000108b4 */
[----:B--2---:R-:W-:Y:S04]  /*9680*/  IMAD.WIDE.U32 R8, R8, -0x2daee0ad, RZ ;  /* 0xd2511f5308087825 */ /* 0x004fe800078e00ff */
[----:B------:R-:W-:Y:S01]  /*9690*/  FFMA.FTZ R17, R17, c[0x0][0x23c], -R180 ;  /* 0x00008f0011117a23 */ /* 0x000fe200000108b4 */
[----:B------:R2:W-:Y:S01]  /*96a0*/  MUFU.EX2 R232, R4 ;  /* 0x0000000400e87308 */ /* 0x0005e20000000800 */
[----:B------:R-:W-:Y:S01]  /*96b0*/  LOP3.LUT R0, R9, UR12, R168, 0x96, !PT ;  /* 0x0000000c09007c12 */ /* 0x000fe2000f8e96a8 */
[--C-:B------:R-:W-:Y:S01]  /*96c0*/  FFMA.FTZ R18, R18, c[0x0][0x23c], -R181.reuse ;  /* 0x00008f0012127a23 */ /* 0x100fe200000108b5 */
[----:B---3--:R-:W-:Y:S01]  /*96d0*/  LOP3.LUT R10, R169, UR14, R228, 0x96, !PT ;  /* 0x0000000ea90a7c12 */ /* 0x008fe2000f8e96e4 */
[--C-:B------:R-:W-:Y:S02]  /*96e0*/  FFMA.FTZ R19, R19, c[0x0][0x23c], -R181.reuse ;  /* 0x00008f0013137a23 */ /* 0x100fe400000108b5 */
[----:B------:R-:W-:Y:S04]  /*96f0*/  IMAD.WIDE.U32 R184, R0, -0x326172a9, RZ ;  /* 0xcd9e8d5700b87825 */ /* 0x000fe800078e00ff */
[----:B------:R3:W-:Y:S01]  /*9700*/  MUFU.EX2 R195, R5 ;  /* 0x0000000500c37308 */ /* 0x0007e20000000800 */
[----:B------:R-:W-:Y:S04]  /*9710*/  IMAD.WIDE.U32 R168, R10, -0x326172a9, RZ ;  /* 0xcd9e8d570aa87825 */ /* 0x000fe800078e00ff */
[--C-:B------:R-:W-:Y:S01]  /*9720*/  FFMA.FTZ R14, R14, c[0x0][0x23c], -R181.reuse ;  /* 0x00008f000e0e7a23 */ /* 0x100fe200000108b5 */
[----:B------:R-:W-:Y:S01]  /*9730*/  LOP3.LUT R10, R169, UR13, R182, 0x96, !PT ;  /* 0x0000000da90a7c12 */ /* 0x000fe2000f8e96b6 */
[----:B------:R-:W-:Y:S01]  /*9740*/  FFMA.FTZ R20, R20, c[0x0][0x23c], -R180 ;  /* 0x00008f0014147a23 */ /* 0x000fe200000108b4 */
[----:B------:R-:W-:Y:S01]  /*9750*/  LOP3.LUT R0, R185, UR11, R168, 0x96, !PT ;  /* 0x0000000bb9007c12 */ /* 0x000fe2000f8e96a8 */
[----:B------:R-:W-:Y:S01]  /*9760*/  FFMA.FTZ R22, R22, c[0x0][0x23c], -R181 ;  /* 0x00008f0016167a23 */ /* 0x000fe200000108b5 */
[----:B------:R4:W-:Y:S01]  /*9770*/  MUFU.EX2 R194, R6 ;  /* 0x0000000600c27308 */ /* 0x0009e20000000800 */
[----:B-1----:R-:W-:Y:S04]  /*9780*/  IMAD.WIDE.U32 R10, R10, -0x2daee0ad, RZ ;  /* 0xd2511f530a0a7825 */ /* 0x002fe800078e00ff */
[----:B------:R-:W-:Y:S01]  /*9790*/  IMAD.WIDE.U32 R186, R0, -0x2daee0ad, RZ ;  /* 0xd2511f5300ba7825 */ /* 0x000fe200078e00ff */
[----:B------:R-:W-:Y:S03]  /*97a0*/  LOP3.LUT R8, R11, UR10, R8, 0x96, !PT ;  /* 0x0000000a0b087c12 */ /* 0x000fe6000f8e9608 */
[----:B------:R-:W-:Y:S01]  /*97b0*/  FADD.FTZ R0, -R3, R150 ;  /* 0x0000009603007221 */ /* 0x000fe20000010100 */
[----:B------:R1:W-:Y:S01]  /*97c0*/  MUFU.EX2 R193, R7 ;  /* 0x0000000700c17308 */ /* 0x0003e20000000800 */
[----:B--2---:R-:W-:Y:S01]  /*97d0*/  LOP3.LUT R4, R187, UR8, R10, 0x96, !PT ;  /* 0x00000008bb047c12 */ /* 0x004fe2000f8e960a */
[----:B------:R-:W-:Y:S04]  /*97e0*/  IMAD.WIDE.U32 R188, R8, -0x326172a9, RZ ;  /* 0xcd9e8d5708bc7825 */ /* 0x000fe800078e00ff */
[----:B------:R-:W-:Y:S01]  /*97f0*/  FMUL.FTZ R0, R0, c[0x0][0x23c] ;  /* 0x00008f0000007a20 */ /* 0x000fe20000410000 */
[----:B------:R-:W-:Y:S01]  /*9800*/  LOP3.LUT R150, R189, UR9, R184, 0x96, !PT ;  /* 0x00000009bd967c12 */ /* 0x000fe2000f8e96b8 */
[----:B---3--:R-:W-:Y:S02]  /*9810*/  IMAD.WIDE.U32 R4, R4, -0x326172a9, RZ ;  /* 0xcd9e8d5704047825 */ /* 0x008fe400078e00ff */
[----:B------:R-:W2:Y:S02]  /*9820*/  MUFU.EX2 R2, R2 ;  /* 0x0000000200027308 */ /* 0x000ea40000000800 */
[----:B------:R-:W-:Y:S01]  /*9830*/  IMAD.WIDE.U32 R150, R150, -0x2daee0ad, RZ ;  /* 0xd2511f5396967825 */ /* 0x000fe200078e00ff */
[----:B------:R-:W-:Y:S02]  /*9840*/  SHF.R.U32.HI R11, RZ, 0x18, R4 ;  /* 0x00000018ff0b7819 */ /* 0x000fe40000011604 */
[----:B----4-:R-:W-:Y:S01]  /*9850*/  LOP3.LUT R6, R4, 0xffff, RZ, 0xc0, !PT ;  /* 0x0000ffff04067812 */ /* 0x010fe200078ec0ff */
[----:B------:R-:W-:Y:S01]  /*9860*/  FFMA.FTZ R32, R32, c[0x0][0x23c], -R180 ;  /* 0x00008f0020207a23 */ /* 0x000fe200000108b4 */
[----:B------:R-:W-:Y:S01]  /*9870*/  LOP3.LUT R5, R5, UR19, R188, 0x96, !PT ;  /* 0x0000001305057c12 */ /* 0x000fe2000f8e96bc */
[----:B------:R-:W-:Y:S01]  /*9880*/  FFMA.FTZ R13, R13, c[0x0][0x23c], -R180 ;  /* 0x00008f000d0d7a23 */ /* 0x000fe200000108b4 */
[----:B------:R-:W-:Y:S01]  /*9890*/  SHF.R.U32.HI R8, RZ, 0x10, R4 ;  /* 0x00000010ff087819 */ /* 0x000fe20000011604 */
[----:B------:R-:W3:Y:S01]  /*98a0*/  MUFU.EX2 R0, R0 ;  /* 0x0000000000007308 */ /* 0x000ee20000000800 */
[----:B------:R-:W-:Y:S01]  /*98b0*/  LOP3.LUT R149, R4, 0xff, RZ, 0xc0, !PT ;  /* 0x000000ff04957812 */ /* 0x000fe200078ec0ff */
[--C-:B------:R-:W-:Y:S01]  /*98c0*/  FFMA.FTZ R25, R25, c[0x0][0x23c], -R180.reuse ;  /* 0x00008f0019197a23 */ /* 0x100fe200000108b4 */
[C---:B------:R-:W-:Y:S01]  /*98d0*/  LOP3.LUT R4, R5.reuse, 0xffff, RZ, 0xc0, !PT ;  /* 0x0000ffff05047812 */ /* 0x040fe200078ec0ff */
[----:B------:R-:W-:Y:S01]  /*98e0*/  FFMA.FTZ R24, R24, c[0x0][0x23c], -R180 ;  /* 0x00008f0018187a23 */ /* 0x000fe200000108b4 */
[--C-:B-1----:R-:W-:Y:S02]  /*98f0*/  SHF.R.U32.HI R7, RZ, 0x10, R5.reuse ;  /* 0x00000010ff077819 */ /* 0x102fe40000011605 */
[----:B------:R-:W-:Y:S02]  /*9900*/  SHF.R.U32.HI R10, RZ, 0x8, R6 ;  /* 0x00000008ff0a7819 */ /* 0x000fe40000011606 */
[----:B------:R-:W-:Y:S01]  /*9910*/  LOP3.LUT R9, R8, 0xff, RZ, 0xc0, !PT ;  /* 0x000000ff08097812 */ /* 0x000fe200078ec0ff */
[----:B------:R1:W-:Y:S01]  /*9920*/  MUFU.EX2 R192, R16 ;  /* 0x0000001000c07308 */ /* 0x0003e20000000800 */
[----:B------:R-:W-:Y:S02]  /*9930*/  LOP3.LUT R8, R5, 0xff, RZ, 0xc0, !PT ;  /* 0x000000ff05087812 */ /* 0x000fe400078ec0ff */
[----:B------:R-:W-:Y:S01]  /*9940*/  SHF.R.U32.HI R6, RZ, 0x18, R5 ;  /* 0x00000018ff067819 */ /* 0x000fe20000011605 */
[C---:B--2---:R-:W-:Y:S01]  /*9950*/  FMUL.FTZ R36, R2.reuse, R36 ;  /* 0x0000002402247220 */ /* 0x044fe20000410000 */
[----:B------:R-:W-:Y:S01]  /*9960*/  SHF.R.U32.HI R5, RZ, 0x8, R4 ;  /* 0x00000008ff057819 */ /* 0x000fe20000011604 */
[C---:B------:R-:W-:Y:S01]  /*9970*/  FMUL.FTZ R37, R2.reuse, R37 ;  /* 0x0000002502257220 */ /* 0x040fe20000410000 */
        /* <DEDUP_REMOVED lines=15> */
[C---:B------:R-:W-:Y:S01]  /*9a70*/  FMUL.FTZ R8, R2.reuse, R156 ;  /* 0x0000009c02087220 */ /* 0x040fe20000410000 */
        /* <DEDUP_REMOVED lines=10> */
[----:B------:R2:W3:Y:S01]  /*9b20*/  MUFU.EX2 R191, R17 ;  /* 0x0000001100bf7308 */ /* 0x0004e20000000800 */
[----:B------:R-:W4:Y:S01]  /*9b30*/  LDSM.16.MT88.4 R152, [R200+0x18000] ;  /* 0x01800000c898783b */ /* 0x000f220000004200 */
[C---:B------:R-:W-:Y:S02]  /*9b40*/  FMUL.FTZ R10, R0.reuse, R158 ;  /* 0x0000009e000a7220 */ /* 0x040fe40000410000 */
[----:B------:R-:W-:Y:S02]  /*9b50*/  FMUL.FTZ R11, R0, R159 ;  /* 0x0000009f000b7220 */ /* 0x000fe40000410000 */
[C---:B------:R-:W-:Y:S03]  /*9b60*/  HMMA.16816.F32.BF16 R4, R168.reuse, R172, R4 ;  /* 0x000000aca804723c */ /* 0x040fe60000041804 */
[----:B------:R-:W5:Y:S01]  /*9b70*/  LDSM.16.MT88.4 R156, [R199+0x18000] ;  /* 0x01800000c79c783b */ /* 0x000f620000004200 */
[----:B------:R3:W-:Y:S01]  /*9b80*/  MUFU.EX2 R190, R18 ;  /* 0x0000001200be7308 */ /* 0x0007e20000000800 */
[----:B-1----:R-:W-:Y:S02]  /*9b90*/  FMUL.FTZ R16, R2, R160 ;  /* 0x000000a002107220 */ /* 0x002fe40000410000 */
[C---:B------:R-:W-:Y:S01]  /*9ba0*/  FMUL.FTZ R38, R0.reuse, R38 ;  /* 0x0000002600267220 */ /* 0x040fe20000410000 */
[C---:B------:R-:W-:Y:S03]  /*9bb0*/  HMMA.16816.F32.BF16 R8, R168.reuse, R174, R8 ;  /* 0x000000aea808723c */ /* 0x040fe60000041808 */
[----:B------:R-:W1:Y:S01]  /*9bc0*/  LDSM.16.MT88.4 R172, [R197+0x1a000] ;  /* 0x01a00000c5ac783b */ /* 0x000e620000004200 */
[C---:B------:R-:W-:Y:S02]  /*9bd0*/  FMUL.FTZ R39, R0.reuse, R39 ;  /* 0x0000002700277220 */ /* 0x040fe40000410000 */
[C---:B------:R-:W-:Y:S01]  /*9be0*/  FMUL.FTZ R42, R0.reuse, R42 ;  /* 0x0000002a002a7220 */ /* 0x040fe20000410000 */
[----:B------:R5:W1:Y:S01]  /*9bf0*/  MUFU.EX2 R189, R19 ;  /* 0x0000001300bd7308 */ /* 0x000a620000000800 */
[----:B------:R-:W-:Y:S03]  /*9c00*/  FMUL.FTZ R43, R0, R43 ;  /* 0x0000002b002b7220 */ /* 0x000fe60000410000 */
[C---:B------:R-:W-:Y:S03]  /*9c10*/  HMMA.16816.F32.BF16 R36, R168.reuse, R176, R36 ;  /* 0x000000b0a824723c */ /* 0x040fe60000041824 */
[C---:B--2---:R-:W-:Y:S02]  /*9c20*/  FMUL.FTZ R17, R2.reuse, R161 ;  /* 0x000000a102117220 */ /* 0x044fe40000410000 */
[----:B------:R-:W-:Y:S01]  /*9c30*/  FMUL.FTZ R45, R2, R45 ;  /* 0x0000002d022d7220 */ /* 0x000fe20000410000 */
[----:B------:R-:W-:Y:S01]  /*9c40*/  MUFU.EX2 R177, R20 ;  /* 0x0000001400b17308 */ /* 0x000fe20000000800 */
[C---:B------:R-:W-:Y:S01]  /*9c50*/  FMUL.FTZ R46, R0.reuse, R46 ;  /* 0x0000002e002e7220 */ /* 0x040fe20000410000 */
[C---:B------:R-:W-:Y:S04]  /*9c60*/  HMMA.16816.F32.BF16 R40, R168.reuse, R178, R40 ;  /* 0x000000b2a828723c */ /* 0x040fe80000041828 */
[C---:B------:R-:W-:Y:S02]  /*9c70*/  FMUL.FTZ R47, R0.reuse, R47 ;  /* 0x0000002f002f7220 */ /* 0x040fe40000410000 */
[----:B---3--:R-:W-:Y:S02]  /*9c80*/  FMUL.FTZ R18, R0, R162 ;  /* 0x000000a200127220 */ /* 0x008fe40000410000 */
[----:B------:R-:W-:Y:S01]  /*9c90*/  MUFU.EX2 R179, R26 ;  /* 0x0000001a00b37308 */ /* 0x000fe20000000800 */
[C---:B------:R-:W-:Y:S02]  /*9ca0*/  FMUL.FTZ R48, R2.reuse, R48 ;  /* 0x0000003002307220 */ /* 0x040fe40000410000 */
[C---:B----4-:R-:W-:Y:S03]  /*9cb0*/  HMMA.16816.F32.BF16 R44, R168.reuse, R152, R44 ;  /* 0x00000098a82c723c */ /* 0x050fe6000004182c */
[----:B------:R-:W-:Y:S02]  /*9cc0*/  FMUL.FTZ R49, R2, R49 ;  /* 0x0000003102317220 */ /* 0x000fe40000410000 */
[C---:B------:R-:W-:Y:S02]  /*9cd0*/  FMUL.FTZ R50, R0.reuse, R50 ;  /* 0x0000003200327220 */ /* 0x040fe40000410000 */
[C---:B------:R-:W-:Y:S01]  /*9ce0*/  FMUL.FTZ R51, R0.reuse, R51 ;  /* 0x0000003300337220 */ /* 0x040fe20000410000 */
[----:B------:R-:W-:Y:S01]  /*9cf0*/  MUFU.EX2 R178, R27 ;  /* 0x0000001b00b27308 */ /* 0x000fe20000000800 */
[----:B-----5:R-:W-:Y:S02]  /*9d00*/  FMUL.FTZ R19, R0, R163 ;  /* 0x000000a300137220 */ /* 0x020fe40000410000 */
[----:B------:R-:W-:Y:S01]  /*9d10*/  LDSM.16.MT88.4 R160, [R197+0x18800] ;  /* 0x01880000c5a0783b */ /* 0x000fe20000004200 */
[C---:B------:R-:W-:Y:S02]  /*9d20*/  FMUL.FTZ R52, R2.reuse, R52 ;  /* 0x0000003402347220 */ /* 0x040fe40000410000 */
[C---:B------:R-:W-:Y:S03]  /*9d30*/  HMMA.16816.F32.BF16 R48, R168.reuse, R154, R48 ;  /* 0x0000009aa830723c */ /* 0x040fe60000041830 */
[----:B------:R-:W-:Y:S01]  /*9d40*/  FMUL.FTZ R53, R2, R53 ;  /* 0x0000003502357220 */ /* 0x000fe20000410000 */
[----:B------:R2:W-:Y:S01]  /*9d50*/  MUFU.EX2 R187, R13 ;  /* 0x0000000d00bb7308 */ /* 0x0005e20000000800 */
[----:B------:R-:W3:Y:S01]  /*9d60*/  LDSM.16.MT88.4 R152, [R198+0x1a000] ;  /* 0x01a00000c698783b */ /* 0x000ee20000004200 */
[C---:B------:R-:W-:Y:S02]  /*9d70*/  FMUL.FTZ R54, R0.reuse, R54 ;  /* 0x0000003600367220 */ /* 0x040fe40000410000 */
[----:B------:R-:W-:Y:S04]  /*9d80*/  FMUL.FTZ R55, R0, R55 ;  /* 0x0000003700377220 */ /* 0x000fe80000410000 */
[C---:B------:R-:W-:Y:S02]  /*9d90*/  FMUL.FTZ R56, R2.reuse, R56 ;  /* 0x0000003802387220 */ /* 0x040fe40000410000 */
[----:B------:R-:W-:Y:S01]  /*9da0*/  FMUL.FTZ R57, R2, R57 ;  /* 0x0000003902397220 */ /* 0x000fe20000410000 */
[C---:B------:R-:W-:Y:S01]  /*9db0*/  HMMA.16816.F32.BF16 R52, R168.reuse, R156, R52 ;  /* 0x0000009ca834723c */ /* 0x040fe20000041834 */
[----:B------:R-:W-:Y:S02]  /*9dc0*/  MUFU.EX2 R184, R24 ;  /* 0x0000001800b87308 */ /* 0x000fe40000000800 */
        /* <DEDUP_REMOVED lines=112> */
[----:B------:R-:W-:Y:S01]  /*a4d0*/  FFMA.FTZ R149, R12, c[0x0][0x23c], -R180 ;  /* 0x00008f000c957a23 */ /* 0x000fe200000108b4 */
[----:B------:R-:W-:Y:S01]  /*a4e0*/  LOP3.LUT R173, R150, 0xff, RZ, 0xc0, !PT ;  /* 0x000000ff96ad7812 */ /* 0x000fe200078ec0ff */
[C---:B------:R-:W-:Y:S02]  /*a4f0*/  FMUL.FTZ R140, R2.reuse, R140 ;  /* 0x0000008c028c7220 */ /* 0x040fe40000410000 */
[----:B------:R1:W5:Y:S01]  /*a500*/  MUFU.EX2 R188, R149 ;  /* 0x0000009500bc7308 */ /* 0x0003620000000800 */
[C---:B------:R-:W-:Y:S03]  /*a510*/  HMMA.16816.F32.BF16 R136, R168.reuse, R174, R136 ;  /* 0x000000aea888723c */ /* 0x040fe60000041888 */
[----:B------:R-:W-:Y:S01]  /*a520*/  LOP3.LUT R12, R151, UR18, R186, 0x96, !PT ;  /* 0x00000012970c7c12 */ /* 0x000fe2000f8e96ba */
[----:B------:R-:W-:Y:S01]  /*a530*/  FMUL.FTZ R141, R2, R141 ;  /* 0x0000008d028d7220 */ /* 0x000fe20000410000 */
[--C-:B------:R-:W-:Y:S01]  /*a540*/  SHF.R.U32.HI R172, RZ, 0x18, R150.reuse ;  /* 0x00000018ffac7819 */ /* 0x100fe20000011696 */
[----:B------:R-:W-:Y:S01]  /*a550*/  FMUL.FTZ R142, R0, R142 ;  /* 0x0000008e008e7220 */ /* 0x000fe20000410000 */
[----:B--2---:R-:W-:Y:S01]  /*a560*/  LOP3.LUT R13, R12, 0xffff, RZ, 0xc0, !PT ;  /* 0x0000ffff0c0d7812 */ /* 0x004fe200078ec0ff */
[C---:B---3--:R-:W-:Y:S01]  /*a570*/  HMMA.16816.F32.BF16 R16, R168.reuse, R152, R16 ;  /* 0x00000098a810723c */ /* 0x048fe20000041810 */
[----:B------:R2:W-:Y:S03]  /*a580*/  MUFU.EX2 R186, R14 ;  /* 0x0000000e00ba7308 */ /* 0x0005e60000000800 */
[----:B------:R-:W-:Y:S01]  /*a590*/  FMUL.FTZ R143, R0, R143 ;  /* 0x0000008f008f7220 */ /* 0x000fe20000410000 */
[----:B------:R-:W-:Y:S01]  /*a5a0*/  LOP3.LUT R151, R150, 0xffff, RZ, 0xc0, !PT ;  /* 0x0000ffff96977812 */ /* 0x000fe200078ec0ff */
[----:B------:R-:W-:Y:S01]  /*a5b0*/  FMUL.FTZ R144, R2, R144 ;  /* 0x0000009002907220 */ /* 0x000fe20000410000 */
[----:B------:R-:W-:Y:S01]  /*a5c0*/  LOP3.LUT R152, R12, 0xff, RZ, 0xc0, !PT ;  /* 0x000000ff0c987812 */ /* 0x000fe200078ec0ff */
[----:B------:R-:W-:Y:S03]  /*a5d0*/  FFMA.FTZ R153, R15, c[0x0][0x23c], -R181 ;  /* 0x00008f000f997a23 */ /* 0x000fe600000108b5 */
[C---:B------:R-:W-:Y:S01]  /*a5e0*/  HMMA.16816.F32.BF16 R140, R168.reuse, R154, R140 ;  /* 0x0000009aa88c723c */ /* 0x040fe2000004188c */
[----:B------:R3:W3:Y:S02]  /*a5f0*/  MUFU.EX2 R185, R153 ;  /* 0x0000009900b97308 */ /* 0x0006e40000000800 */
[----:B------:R-:W-:Y:S01]  /*a600*/  FMUL.FTZ R15, R0, R167 ;  /* 0x000000a7000f7220 */ /* 0x000fe20000410000 */
[----:B-1----:R-:W-:Y:S01]  /*a610*/  SHF.R.U32.HI R149, RZ, 0x10, R150 ;  /* 0x00000010ff957819 */ /* 0x002fe20000011696 */
[C---:B------:R-:W-:Y:S01]  /*a620*/  FMUL.FTZ R145, R2.reuse, R145 ;  /* 0x0000009102917220 */ /* 0x040fe20000410000 */
[----:B------:R-:W-:Y:S01]  /*a630*/  SHF.R.U32.HI R150, RZ, 0x8, R13 ;  /* 0x00000008ff967819 */ /* 0x000fe2000001160d */
[----:B------:R-:W-:Y:S01]  /*a640*/  FMUL.FTZ R13, R2, R165 ;  /* 0x000000a5020d7220 */ /* 0x000fe20000410000 */
[----:B------:R-:W-:Y:S01]  /*a650*/  SHF.R.U32.HI R154, RZ, 0x8, R151 ;  /* 0x00000008ff9a7819 */ /* 0x000fe20000011697 */
[C---:B------:R-:W-:Y:S03]  /*a660*/  FMUL.FTZ R146, R0.reuse, R146 ;  /* 0x0000009200927220 */ /* 0x040fe60000410000 */
[----:B------:R-:W-:Y:S01]  /*a670*/  LOP3.LUT R155, R149, 0xff, RZ, 0xc0, !PT ;  /* 0x000000ff959b7812 */ /* 0x000fe200078ec0ff */
[C---:B------:R-:W-:Y:S01]  /*a680*/  FMUL.FTZ R147, R0.reuse, R147 ;  /* 0x0000009300937220 */ /* 0x040fe20000410000 */
[--C-:B------:R-:W-:Y:S01]  /*a690*/  SHF.R.U32.HI R149, RZ, 0x10, R12.reuse ;  /* 0x00000010ff957819 */ /* 0x100fe2000001160c */
[----:B--2---:R-:W-:Y:S01]  /*a6a0*/  FMUL.FTZ R14, R0, R166 ;  /* 0x000000a6000e7220 */ /* 0x004fe20000410000 */
[----:B------:R-:W-:Y:S01]  /*a6b0*/  SHF.R.U32.HI R151, RZ, 0x18, R12 ;  /* 0x00000018ff977819 */ /* 0x000fe2000001160c */
[C---:B------:R-:W-:Y:S01]  /*a6c0*/  FMUL.FTZ R12, R2.reuse, R164 ;  /* 0x000000a4020c7220 */ /* 0x040fe20000410000 */
[----:B------:R-:W-:Y:S01]  /*a6d0*/  PRMT R154, R173, 0x5410, R154 ;  /* 0x00005410ad9a7816 */ /* 0x000fe2000000009a */
[----:B------:R-:W1:Y:S01]  /*a6e0*/  LDSM.16.MT88.4 R164, [R198+0x18800] ;  /* 0x01880000c6a4783b */ /* 0x000e620000004200 */
[----:B------:R-:W-:Y:S01]  /*a6f0*/  LOP3.LUT R149, R149, 0xff, RZ, 0xc0, !PT ;  /* 0x000000ff95957812 */ /* 0x000fe200078ec0ff */
[----:B------:R-:W-:Y:S01]  /*a700*/  FFMA.FTZ R2, R2, R237, R232 ;  /* 0x000000ed02027223 */ /* 0x000fe200000100e8 */
[----:B------:R-:W-:Y:S01]  /*a710*/  PRMT R155, R155, 0x5410, R172 ;  /* 0x000054109b9b7816 */ /* 0x000fe200000000ac */
[--C-:B------:R-:W-:Y:S01]  /*a720*/  HSET2.LE.AND R154, R154, R245.reuse, PT ;  /* 0x000000f59a9a7233 */ /* 0x100fe20003803000 */
[C---:B----4-:R-:W-:Y:S03]  /*a730*/  HMMA.16816.F32.BF16 R12, R168.reuse, R156, R12 ;  /* 0x0000009ca80c723c */ /* 0x050fe6000004180c */
[----:B------:R-:W-:Y:S01]  /*a740*/  PRMT R152, R152, 0x5410, R150 ;  /* 0x0000541098987816 */ /* 0x000fe20000000096 */
[--C-:B------:R-:W-:Y:S01]  /*a750*/  HSET2.LE.AND R155, R155, R245.reuse, PT ;  /* 0x000000f59b9b7233 */ /* 0x100fe20003803000 */
[----:B------:R-:W-:Y:S01]  /*a760*/  PRMT R151, R149, 0x5410, R151 ;  /* 0x0000541095977816 */ /* 0x000fe20000000097 */
[----:B------:R-:W2:Y:S01]  /*a770*/  LDSM.16.MT88.4 R172, [R200+0x18800] ;  /* 0x01880000c8ac783b */ /* 0x000ea20000004200 */
[----:B------:R-:W-:Y:S01]  /*a780*/  F2FP.BF16.PACK_AB R149, R191, R192 ;  /* 0x000000c0bf95723e */ /* 0x000fe200000010ff */
[----:B------:R-:W-:Y:S04]  /*a790*/  HMMA.16816.F32.BF16 R144, R168, R158, R144 ;  /* 0x0000009ea890723c */ /* 0x000fe80000041890 */
[--C-:B------:R-:W-:Y:S01]  /*a7a0*/  HSET2.LE.AND R152, R152, R245.reuse, PT ;  /* 0x000000f598987233 */ /* 0x100fe20003803000 */
[----:B------:R-:W-:Y:S01]  /*a7b0*/  LOP3.LUT R154, R154, R149, RZ, 0xc0, !PT ;  /* 0x000000959a9a7212 */ /* 0x000fe200078ec0ff */
[--C-:B---3--:R-:W-:Y:S01]  /*a7c0*/  HSET2.LE.AND R153, R151, R245.reuse, PT ;  /* 0x000000f597997233 */ /* 0x108fe20003803000 */
[----:B------:R-:W-:Y:S01]  /*a7d0*/  F2FP.BF16.PACK_AB R149, R189, R190 ;  /* 0x000000bebd95723e */ /* 0x000fe200000010ff */
[----:B------:R-:W3:Y:S01]  /*a7e0*/  LDSM.16.MT88.4 R156, [R199+0x18800] ;  /* 0x01880000c79c783b */ /* 0x000ee20000004200 */
[----:B-----5:R-:W-:Y:S03]  /*a7f0*/  F2FP.BF16.PACK_AB R150, R187, R188 ;  /* 0x000000bcbb96723e */ /* 0x020fe600000010ff */
[----:B------:R-:W-:Y:S01]  /*a800*/  F2FP.BF16.PACK_AB R151, R185, R186 ;  /* 0x000000bab997723e */ /* 0x000fe200000010ff */
[----:B------:R-:W-:Y:S01]  /*a810*/  FFMA.FTZ R0, R0, R238, R194 ;  /* 0x000000ee00007223 */ /* 0x000fe200000100c2 */
[----:B------:R-:W-:Y:S01]  /*a820*/  LOP3.LUT R155, R155, R149, RZ, 0xc0, !PT ;  /* 0x000000959b9b7212 */ /* 0x000fe200078ec0ff */
[----:B------:R-:W-:Y:S01]  /*a830*/  FADD.FTZ R2, R195, R2 ;  /* 0x00000002c3027221 */ /* 0x000fe20000010000 */
[----:B------:R-:W-:Y:S01]  /*a840*/  LOP3.LUT R152, R152, R150, RZ, 0xc0, !PT ;  /* 0x0000009698987212 */ /* 0x000fe200078ec0ff */
[----:B------:R-:W4:Y:S01]  /*a850*/  LDSM.16.MT88.4 R168, [R197+0x1a800] ;  /* 0x01a80000c5a8783b */ /* 0x000f220000004200 */
[----:B------:R-:W-:Y:S01]  /*a860*/  LOP3.LUT R153, R153, R151, RZ, 0xc0, !PT ;  /* 0x0000009799997212 */ /* 0x000fe200078ec0ff */
[----:B------:R-:W-:Y:S01]  /*a870*/  FADD.FTZ R0, R193, R0 ;  /* 0x00000000c1007221 */ /* 0x000fe20000010000 */
[----:B------:R-:W-:Y:S01]  /*a880*/  MOV R149, UR7 ;  /* 0x0000000700957c02 */ /* 0x000fe20008000f00 */
[----:B------:R-:W-:Y:S02]  /*a890*/  FADD.FTZ R2, R236, R2 ;  /* 0x00000002ec027221 */ /* 0x000fe40000010000 */
[----:B------:R-:W-:Y:S01]  /*a8a0*/  FADD.FTZ R0, R234, R0 ;  /* 0x00000000ea007221 */ /* 0x000fe20000010000 */
[----:B------:R-:W-:Y:S01]  /*a8b0*/  LOP3.LUT R149, R231, UR37, R149, 0x96, !PT ;  /* 0x00000025e7957c12 */ /* 0x000fe2000f8e9695 */
[C---:B------:R-:W-:Y:S05]  /*a8c0*/  HMMA.16816.F32.BF16 R4, R152.reuse, R160, R4 ;  /* 0x000000a09804723c */ /* 0x040fea0000041804 */
[----:B------:R-:W-:Y:S03]  /*a8d0*/  IMAD.WIDE.U32 R150, R149, -0x326172a9, RZ ;  /* 0xcd9e8d5795967825 */ /* 0x000fe600078e00ff */
[C---:B------:R-:W-:Y:S01]  /*a8e0*/  HMMA.16816.F32.BF16 R8, R152.reuse, R162, R8 ;  /* 0x000000a29808723c */ /* 0x040fe20000041808 */
[----:B------:R-:W5:Y:S03]  /*a8f0*/  LDSM.16.MT88.4 R160, [R198+0x1a800] ;  /* 0x01a80000c6a0783b */ /* 0x000f660000004200 */
[----:B------:R-:W-:Y:S01]  /*a900*/  LOP3.LUT R150, R183, UR15, R150, 0x96, !PT ;  /* 0x0000000fb7967c12 */ /* 0x000fe2000f8e9696 */
[----:B------:R-:W-:Y:S01]  /*a910*/  FADD.FTZ R2, R235, R2 ;  /* 0x00000002eb027221 */ /* 0x000fe20000010000 */
[----:B------:R3:W-:Y:S01]  /*a920*/  MUFU.EX2 R183, R25 ;  /* 0x0000001900b77308 */ /* 0x0007e20000000800 */
[----:B------:R-:W-:Y:S01]  /*a930*/  LOP3.LUT R24, R151, UR17, R240, 0x96, !PT ;  /* 0x0000001197187c12 */ /* 0x000fe2000f8e96f0 */
[C---:B-1----:R-:W-:Y:S04]  /*a940*/  HMMA.16816.F32.BF16 R36, R152.reuse, R164, R36 ;  /* 0x000000a49824723c */ /* 0x042fe80000041824 */
[----:B------:R-:W-:Y:S04]  /*a950*/  IMAD.WIDE.U32 R150, R150, -0x2daee0ad, RZ ;  /* 0xd2511f5396967825 */ /* 0x000fe800078e00ff */
[C---:B------:R-:W-:Y:S01]  /*a960*/  HMMA.16816.F32.BF16 R40, R152.reuse, R166, R40 ;  /* 0x000000a69828723c */ /* 0x040fe20000041828 */
[----:B------:R-:W1:Y:S03]  /*a970*/  LDSM.16.MT88.4 R164, [R200+0x1a800] ;  /* 0x01a80000c8a4783b */ /* 0x000e660000004200 */
[----:B------:R-:W-:Y:S02]  /*a980*/  FADD.FTZ R0, R233, R0 ;  /* 0x00000000e9007221 */ /* 0x000fe40000010000 */
[----:B------:R-:W-:Y:S02]  /*a990*/  FADD.FTZ R2, R188, R2 ;  /* 0x00000002bc027221 */ /* 0x000fe40000010000 */
[C---:B--2---:R-:W-:Y:S04]  /*a9a0*/  HMMA.16816.F32.BF16 R44, R152.reuse, R172, R44 ;  /* 0x000000ac982c723c */ /* 0x044fe8000004182c */
[----:B------:R-:W-:Y:S02]  /*a9b0*/  FADD.FTZ R0, R186, R0 ;  /* 0x00000000ba007221 */ /* 0x000fe40000010000 */
[----:B---3--:R-:W-:Y:S02]  /*a9c0*/  IMAD.WIDE.U32 R24, R24, -0x2daee0ad, RZ ;  /* 0xd2511f5318187825 */ /* 0x008fe400078e00ff */
[C---:B------:R-:W-:Y:S01]  /*a9d0*/  HMMA.16816.F32.BF16 R48, R152.reuse, R174, R48 ;  /* 0x000000ae9830723c */ /* 0x040fe20000041830 */
[----:B------:R-:W2:Y:S03]  /*a9e0*/  LDSM.16.MT88.4 R172, [R199+0x1a800] ;  /* 0x01a80000c7ac783b */ /* 0x000ea60000004200 */
[----:B------:R-:W-:Y:S01]  /*a9f0*/  LOP3.LUT R25, R25, UR14, R228, 0x96, !PT ;  /* 0x0000000e19197c12 */ /* 0x000fe2000f8e96e4 */
[----:B------:R-:W-:Y:S01]  /*aa00*/  FADD.FTZ R2, R187, R2 ;  /* 0x00000002bb027221 */ /* 0x000fe20000010000 */
[----:B------:R-:W-:Y:S01]  /*aa10*/  LOP3.LUT R24, R151, UR12, R24, 0x96, !PT ;  /* 0x0000000c97187c12 */ /* 0x000fe2000f8e9618 */
[----:B------:R-:W-:Y:S01]  /*aa20*/  FADD.FTZ R0, R185, R0 ;  /* 0x00000000b9007221 */ /* 0x000fe20000010000 */
[C---:B------:R-:W-:Y:S04]  /*aa30*/  HMMA.16816.F32.BF16 R52, R152.reuse, R156, R52 ;  /* 0x0000009c9834723c */ /* 0x040fe80000041834 */
[----:B------:R-:W-:Y:S02]  /*aa40*/  FADD.FTZ R2, R192, R2 ;  /* 0x00000002c0027221 */ /* 0x000fe40000010000 */
[----:B------:R-:W-:Y:S02]  /*aa50*/  FADD.FTZ R0, R190, R0 ;  /* 0x00000000be007221 */ /* 0x000fe40000010000 */
[C---:B------:R-:W-:Y:S01]  /*aa60*/  HMMA.16816.F32.BF16 R56, R152.reuse, R158, R56 ;  /* 0x0000009e9838723c */ /* 0x040fe20000041838 */
[----:B------:R-:W3:Y:S03]  /*aa70*/  LDSM.16.MT88.4 R156, [R197+0x1c800] ;  /* 0x01c80000c59c783b */ /* 0x000ee60000004200 */
[----:B------:R-:W-:Y:S02]  /*aa80*/  FADD.FTZ R2, R191, R2 ;  /* 0x00000002bf027221 */ /* 0x000fe40000010000 */
[----:B------:R-:W-:Y:S02]  /*aa90*/  FADD.FTZ R0, R189, R0 ;  /* 0x00000000bd007221 */ /* 0x000fe40000010000 */
[C---:B----4-:R-:W-:Y:S04]  /*aaa0*/  HMMA.16816.F32.BF16 R60, R152.reuse, R168, R60 ;  /* 0x000000a8983c723c */ /* 0x050fe8000004183c */
[----:B------:R-:W-:Y:S04]  /*aab0*/  FADD.FTZ R2, R177, R2 ;  /* 0x00000002b1027221 */ /* 0x000fe80000010000 */
        /* <DEDUP_REMOVED lines=19> */
[----:B------:R-:W-:Y:S07]  /*abf0*/  MUFU.EX2 R171, R30 ;  /* 0x0000001e00ab7308 */ /* 0x000fee0000000800 */
[C---:B-1----:R-:W-:Y:S03]  /*ac00*/  HMMA.16816.F32.BF16 R116, R152.reuse, R164, R116 ;  /* 0x000000a49874723c */ /* 0x042fe60000041874 */
[----:B------:R-:W-:Y:S04]  /*ac10*/  MUFU.EX2 R170, R31 ;  /* 0x0000001f00aa7308 */ /* 0x000fe80000000800 */
[----:B------:R-:W-:Y:S01]  /*ac20*/  IMAD.WIDE.U32 R164, R25, -0x326172a9, RZ ;  /* 0xcd9e8d5719a47825 */ /* 0x000fe200078e00ff */
[C---:B------:R-:W-:Y:S04]  /*ac30*/  HMMA.16816.F32.BF16 R120, R152.reuse, R166, R120 ;  /* 0x000000a69878723c */ /* 0x040fe80000041878 */
[----:B------:R-:W-:Y:S03]  /*ac40*/  LOP3.LUT R149, R165, UR13, R182, 0x96, !PT ;  /* 0x0000000da5957c12 */ /* 0x000fe6000f8e96b6 */
[----:B------:R-:W-:Y:S01]  /*ac50*/  IMAD.WIDE.U32 R166, R24, -0x326172a9, RZ ;  /* 0xcd9e8d5718a67825 */ /* 0x000fe200078e00ff */
[C---:B--2---:R-:W-:Y:S01]  /*ac60*/  HMMA.16816.F32.BF16 R124, R152.reuse, R172, R124 ;  /* 0x000000ac987c723c */ /* 0x044fe2000004187c */
[----:B------:R-:W1:Y:S01]  /*ac70*/  LDSM.16.MT88.4 R24, [R199+0x1e800] ;  /* 0x01e80000c718783b */ /* 0x000e620000004200 */
[----:B------:R-:W-:Y:S02]  /*ac80*/  MUFU.EX2 R173, R28 ;  /* 0x0000001c00ad7308 */ /* 0x000fe40000000800 */
[----:B------:R-:W-:Y:S04]  /*ac90*/  LOP3.LUT R151, R167, UR11, R164, 0x96, !PT ;  /* 0x0000000ba7977c12 */ /* 0x000fe8000f8e96a4 */
[C---:B------:R-:W-:Y:S04]  /*aca0*/  HMMA.16816.F32.BF16 R128, R152.reuse, R174, R128 ;  /* 0x000000ae9880723c */ /* 0x040fe80000041880 */
[----:B------:R2:W-:Y:S01]  /*acb0*/  MUFU.EX2 R172, R29 ;  /* 0x0000001d00ac7308 */ /* 0x0005e20000000800 */
[----:B------:R-:W-:Y:S03]  /*acc0*/  IMAD.WIDE.U32 R168, R151, -0x2daee0ad, RZ ;  /* 0xd2511f5397a87825 */ /* 0x000fe600078e00ff */
[C---:B---3--:R-:W-:Y:S06]  /*acd0*/  HMMA.16816.F32.BF16 R132, R152.reuse, R156, R132 ;  /* 0x0000009c9884723c */ /* 0x048fec0000041884 */
[----:B------:R3:W5:Y:S01]  /*ace0*/  MUFU.EX2 R175, R22 ;  /* 0x0000001600af7308 */ /* 0x0007620000000800 */
[----:B------:R-:W-:Y:S01]  /*acf0*/  IMAD.WIDE.U32 R156, R149, -0x2daee0ad, RZ ;  /* 0xd2511f53959c7825 */ /* 0x000fe200078e00ff */
[C---:B------:R-:W-:Y:S04]  /*ad00*/  HMMA.16816.F32.BF16 R136, R152.reuse, R158, R136 ;  /* 0x0000009e9888723c */ /* 0x040fe80000041888 */
[----:B------:R-:W-:Y:S01]  /*ad10*/  FFMA.FTZ R149, R21, c[0x0][0x23c], -R180 ;  /* 0x00008f0015957a23 */ /* 0x000fe200000108b4 */
[----:B------:R-:W-:Y:S01]  /*ad20*/  LOP3.LUT R20, R169, UR8, R156, 0x96, !PT ;  /* 0x00000008a9147c12 */ /* 0x000fe2000f8e969c */
[----:B------:R-:W-:Y:S01]  /*ad30*/  FFMA.FTZ R180, R33, c[0x0][0x23c], -R180 ;  /* 0x00008f0021b47a23 */ /* 0x000fe200000108b4 */
[----:B------:R-:W-:Y:S01]  /*ad40*/  LOP3.LUT R150, R157, UR10, R150, 0x96, !PT ;  /* 0x0000000a9d967c12 */ /* 0x000fe2000f8e9696 */
[C---:B----4-:R-:W-:Y:S01]  /*ad50*/  HMMA.16816.F32.BF16 R16, R152.reuse, R160, R16 ;  /* 0x000000a09810723c */ /* 0x050fe20000041810 */
[----:B------:R4:W4:Y:S01]  /*ad60*/  MUFU.EX2 R176, R149 ;  /* 0x0000009500b07308 */ /* 0x0009220000000800 */
[----:B------:R-:W4:Y:S02]  /*ad70*/  LDSM.16.MT88.4 R156, [R197+0x19000] ;  /* 0x01900000c59c783b */ /* 0x000f240000004200 */
[----:B------:R-:W-:Y:S04]  /*ad80*/  IMAD.WIDE.U32 R20, R20, -0x326172a9, RZ ;  /* 0xcd9e8d5714147825 */ /* 0x000fe800078e00ff */
[C---:B------:R-:W-:Y:S02]  /*ad90*/  HMMA.16816.F32.BF16 R140, R152.reuse, R162, R140 ;  /* 0x000000a2988c723c */ /* 0x040fe4000004188c */
[----:B--2---:R-:W-:Y:S01]  /*ada0*/  LDSM.16.MT88.4 R28, [R199+0x1f000] ;  /* 0x01f00000c71c783b */ /* 0x004fe20000004200 */
[----:B------:R2:W2:Y:S01]  /*adb0*/  MUFU.EX2 R169, R32 ;  /* 0x0000002000a97308 */ /* 0x0004a20000000800 */
[----:B------:R-:W-:Y:S01]  /*adc0*/  IMAD.WIDE.U32 R164, R150, -0x326172a9, RZ ;  /* 0xcd9e8d5796a47825 */ /* 0x000fe200078e00ff */
[C---:B------:R-:W-:Y:S02]  /*add0*/  LOP3.LUT R150, R20.reuse, 0xff, RZ, 0xc0, !PT ;  /* 0x000000ff14967812 */ /* 0x040fe400078ec0ff */
[--C-:B------:R-:W-:Y:S01]  /*ade0*/  SHF.R.U32.HI R151, RZ, 0x10, R20.reuse ;  /* 0x00000010ff977819 */ /* 0x100fe20000011614 */
[C---:B-1----:R-:W-:Y:S04]  /*adf0*/  HMMA.16816.F32.BF16 R12, R152.reuse, R24, R12 ;  /* 0x00000018980c723c */ /* 0x042fe8000004180c */
[----:B------:R-:W-:Y:S01]  /*ae00*/  SHF.R.U32.HI R160, RZ, 0x18, R20 ;  /* 0x00000018ffa07819 */ /* 0x000fe20000011614 */
[----:B------:R-:W-:Y:S01]  /*ae10*/  MUFU.EX2 R180, R180 ;  /* 0x000000b400b47308 */ /* 0x000fe20000000800 */
[----:B---3--:R-:W-:Y:S01]  /*ae20*/  LOP3.LUT R22, R151, 0xff, RZ, 0xc0, !PT ;  /* 0x000000ff97167812 */ /* 0x008fe200078ec0ff */
[----:B-----5:R-:W-:Y:S01]  /*ae30*/  FADD.FTZ R0, R175, R0 ;  /* 0x00000000af007221 */ /* 0x020fe20000010000 */
[----:B------:R-:W-:Y:S01]  /*ae40*/  HMMA.16816.F32.BF16 R144, R152, R26, R144 ;  /* 0x0000001a9890723c */ /* 0x000fe20000041890 */
[----:B------:R-:W-:Y:S03]  /*ae50*/  LDSM.16.MT88.4 R24, [R200+0x19000] ;  /* 0x01900000c818783b */ /* 0x000fe60000004200 */
[----:B----4-:R-:W-:Y:S01]  /*ae60*/  LOP3.LUT R149, R20, 0xffff, RZ, 0xc0, !PT ;  /* 0x0000ffff14957812 */ /* 0x010fe200078ec0ff */
[----:B------:R-:W-:Y:S01]  /*ae70*/  FADD.FTZ R2, R176, R2 ;  /* 0x00000002b0027221 */ /* 0x000fe20000010000 */
[----:B------:R-:W-:Y:S02]  /*ae80*/  LOP3.LUT R21, R21, UR19, R164, 0x96, !PT ;  /* 0x0000001315157c12 */ /* 0x000fe4000f8e96a4 */
[----:B------:R-:W-:Y:S01]  /*ae90*/  SHF.R.U32.HI R149, RZ, 0x8, R149 ;  /* 0x00000008ff957819 */ /* 0x000fe20000011695 */
[----:B------:R-:W-:Y:S03]  /*aea0*/  LDSM.16.MT88.4 R152, [R199+0x19000] ;  /* 0x01900000c798783b */ /* 0x000fe60000004200 */
[----:B------:R-:W-:Y:S01]  /*aeb0*/  PRMT R164, R150, 0x5410, R149 ;  /* 0x0000541096a47816 */ /* 0x000fe20000000095 */
[----:B------:R-:W-:Y:S01]  /*aec0*/  FFMA.FTZ R149, R23, c[0x0][0x23c], -R181 ;  /* 0x00008f0017957a23 */ /* 0x000fe200000108b5 */
[----:B------:R-:W-:Y:S01]  /*aed0*/  PRMT R151, R22, 0x5410, R160 ;  /* 0x0000541016977816 */ /* 0x000fe200000000a0 */
[----:B------:R-:W-:Y:S01]  /*aee0*/  FADD.FTZ R2, R184, R2 ;  /* 0x00000002b8027221 */ /* 0x000fe20000010000 */
[----:B------:R-:W-:Y:S01]  /*aef0*/  LOP3.LUT R20, R21, 0xffff, RZ, 0xc0, !PT ;  /* 0x0000ffff15147812 */ /* 0x000fe200078ec0ff */
[----:B------:R1:W3:Y:S01]  /*af00*/  MUFU.EX2 R174, R149 ;  /* 0x0000009500ae7308 */ /* 0x0002e20000000800 */
[--C-:B------:R-:W-:Y:S01]  /*af10*/  SHF.R.U32.HI R23, RZ, 0x10, R21.reuse ;  /* 0x00000010ff177819 */ /* 0x100fe20000011615 */
[----:B------:R-:W4:Y:S01]  /*af20*/  LDSM.16.MT88.4 R160, [R198+0x19000] ;  /* 0x01900000c6a0783b */ /* 0x000f220000004200 */
[----:B------:R-:W-:Y:S01]  /*af30*/  SHF.R.U32.HI R20, RZ, 0x8, R20 ;  /* 0x00000008ff147819 */ /* 0x000fe20000011614 */
[--C-:B------:R-:W-:Y:S01]  /*af40*/  HSET2.LE.AND R22, R164, R245.reuse, PT ;  /* 0x000000f5a4167233 */ /* 0x100fe20003803000 */
[----:B------:R-:W-:Y:S01]  /*af50*/  LOP3.LUT R23, R23, 0xff, RZ, 0xc0, !PT ;  /* 0x000000ff17177812 */ /* 0x000fe200078ec0ff */
[----:B------:R-:W-:Y:S01]  /*af60*/  FADD.FTZ R2, R183, R2 ;  /* 0x00000002b7027221 */ /* 0x000fe20000010000 */
[----:B--2---:R-:W-:Y:S03]  /*af70*/  LOP3.LUT R32, R165, UR9, R166, 0x96, !PT ;  /* 0x00000009a5207c12 */ /* 0x004fe6000f8e96a6 */
[----:B------:R-:W-:Y:S01]  /*af80*/  LDSM.16.MT88.4 R164, [R199+0x19800] ;  /* 0x01980000c7a4783b */ /* 0x000fe20000004200 */
[----:B------:R-:W-:Y:S02]  /*af90*/  FADD.FTZ R2, R173, R2 ;  /* 0x00000002ad027221 */ /* 0x000fe40000010000 */
[----:B------:R-:W-:Y:S04]  /*afa0*/  IMAD.WIDE.U32 R32, R32, -0x2daee0ad, RZ ;  /* 0xd2511f5320207825 */ /* 0x000fe800078e00ff */
[----:B------:R-:W-:Y:S04]  /*afb0*/  FADD.FTZ R2, R172, R2 ;  /* 0x00000002ac027221 */ /* 0x000fe80000010000 */
[----:B------:R-:W-:Y:S01]  /*afc0*/  FADD.FTZ R2, R169, R2 ;  /* 0x00000002a9027221 */ /* 0x000fe20000010000 */
[----:B-1----:R-:W-:Y:S01]  /*afd0*/  LOP3.LUT R149, R21, 0xff, RZ, 0xc0, !PT ;  /* 0x000000ff15957812 */ /* 0x002fe200078ec0ff */
[----:B---3--:R-:W-:Y:S01]  /*afe0*/  FADD.FTZ R0, R174, R0 ;  /* 0x00000000ae007221 */ /* 0x008fe20000010000 */
[----:B------:R-:W-:Y:S01]  /*aff0*/  SHF.R.U32.HI R21, RZ, 0x18, R21 ;  /* 0x00000018ff157819 */ /* 0x000fe20000011615 */
[----:B------:R-:W-:Y:S01]  /*b000*/  FADD.FTZ R237, R180, R2 ;  /* 0x00000002b4ed7221 */ /* 0x000fe20000010000 */
[----:B------:R-:W-:Y:S01]  /*b010*/  PRMT R149, R149, 0x5410, R20 ;  /* 0x0000541095957816 */ /* 0x000fe20000000014 */
[----:B------:R-:W-:Y:S01]  /*b020*/  FADD.FTZ R0, R179, R0 ;  /* 0x00000000b3007221 */ /* 0x000fe20000010000 */
[----:B------:R-:W-:Y:S01]  /*b030*/  PRMT R150, R23, 0x5410, R21 ;  /* 0x0000541017967816 */ /* 0x000fe20000000015 */
[--C-:B------:R-:W-:Y:S01]  /*b040*/  HSET2.LE.AND R23, R151, R245.reuse, PT ;  /* 0x000000f597177233 */ /* 0x100fe20003803000 */
[----:B------:R-:W-:Y:S01]  /*b050*/  F2FP.BF16.PACK_AB R20, R183, R184 ;  /* 0x000000b8b714723e */ /* 0x000fe200000010ff */
[--C-:B------:R-:W-:Y:S01]  /*b060*/  HSET2.LE.AND R21, R149, R245.reuse, PT ;  /* 0x000000f595157233 */ /* 0x100fe20003803000 */
[----:B------:R-:W-:Y:S01]  /*b070*/  F2FP.BF16.PACK_AB R149, R176, R177 ;  /* 0x000000b1b095723e */ /* 0x000fe200000010ff */
[--C-:B------:R-:W-:Y:S01]  /*b080*/  HSET2.LE.AND R150, R150, R245.reuse, PT ;  /* 0x000000f596967233 */ /* 0x100fe20003803000 */
[----:B------:R-:W-:Y:S01]  /*b090*/  LOP3.LUT R22, R22, R20, RZ, 0xc0, !PT ;  /* 0x0000001416167212 */ /* 0x000fe200078ec0ff */
[C---:B------:R-:W-:Y:S01]  /*b0a0*/  FADD.FTZ R0, R178.reuse, R0 ;  /* 0x00000000b2007221 */ /* 0x040fe20000010000 */
[----:B------:R-:W-:Y:S02]  /*b0b0*/  F2FP.BF16.PACK_AB R20, R178, R179 ;  /* 0x000000b3b214723e */ /* 0x000fe400000010ff */
[----:B------:R-:W-:Y:S01]  /*b0c0*/  F2FP.BF16.PACK_AB R151, R174, R175 ;  /* 0x000000afae97723e */ /* 0x000fe200000010ff */
[----:B------:R-:W-:Y:S01]  /*b0d0*/  FADD.FTZ R0, R171, R0 ;  /* 0x00000000ab007221 */ /* 0x000fe20000010000 */
[----:B------:R-:W-:Y:S02]  /*b0e0*/  LOP3.LUT R23, R23, R20, RZ, 0xc0, !PT ;  /* 0x0000001417177212 */ /* 0x000fe400078ec0ff */
[----:B------:R-:W-:Y:S01]  /*b0f0*/  LOP3.LUT R20, R21, R149, RZ, 0xc0, !PT ;  /* 0x0000009515147212 */ /* 0x000fe200078ec0ff */
[--C-:B------:R-:W-:Y:S01]  /*b100*/  FFMA.FTZ R149, R34, c[0x0][0x23c], -R181.reuse ;  /* 0x00008f0022957a23 */ /* 0x100fe200000108b5 */
[----:B------:R-:W-:Y:S01]  /*b110*/  LOP3.LUT R21, R150, R151, RZ, 0xc0, !PT ;  /* 0x0000009796157212 */ /* 0x000fe200078ec0ff */
[----:B------:R-:W-:Y:S01]  /*b120*/  FFMA.FTZ R181, R35, c[0x0][0x23c], -R181 ;  /* 0x00008f0023b57a23 */ /* 0x000fe200000108b5 */
[----:B------:R-:W-:Y:S01]  /*b130*/  LOP3.LUT R34, R33, UR18, R168, 0x96, !PT ;  /* 0x0000001221227c12 */ /* 0x000fe2000f8e96a8 */
[----:B------:R-:W-:Y:S01]  /*b140*/  FADD.FTZ R0, R170, R0 ;  /* 0x00000000aa007221 */ /* 0x000fe20000010000 */
[----:B------:R-:W-:Y:S01]  /*b150*/  LOP3.LUT R33, R32, 0xffff, RZ, 0xc0, !PT ;  /* 0x0000ffff20217812 */ /* 0x000fe200078ec0ff */
[----:B------:R1:W2:Y:S01]  /*b160*/  MUFU.EX2 R168, R149 ;  /* 0x0000009500a87308 */ /* 0x0002a20000000800 */
[----:B------:R-:W-:Y:S01]  /*b170*/  LOP3.LUT R150, R34, 0xff, RZ, 0xc0, !PT ;  /* 0x000000ff22967812 */ /* 0x000fe200078ec0ff */
[C---:B------:R-:W-:Y:S05]  /*b180*/  HMMA.16816.F32.BF16 R4, R20.reuse, R156, R4 ;  /* 0x0000009c1404723c */ /* 0x040fea0000041804 */
[----:B------:R-:W-:Y:S03]  /*b190*/  LOP3.LUT R151, R32, 0xff, RZ, 0xc0, !PT ;  /* 0x000000ff20977812 */ /* 0x000fe600078ec0ff */
[C---:B------:R-:W-:Y:S01]  /*b1a0*/  HMMA.16816.F32.BF16 R8, R20.reuse, R158, R8 ;  /* 0x0000009e1408723c */ /* 0x040fe20000041808 */
[----:B------:R-:W3:Y:S01]  /*b1b0*/  LDSM.16.MT88.4 R156, [R197+0x1b000] ;  /* 0x01b00000c59c783b */ /* 0x000ee20000004200 */
[----:B------:R-:W5:Y:S06]  /*b1c0*/  MUFU.EX2 R181, R181 ;  /* 0x000000b500b57308 */ /* 0x000f6c0000000800 */
[C---:B----4-:R-:W-:Y:S04]  /*b1d0*/  HMMA.16816.F32.BF16 R36, R20.reuse, R160, R36 ;  /* 0x000000a01424723c */ /* 0x050fe80000041824 */
[----:B-1----:R-:W-:Y:S01]  /*b1e0*/  SHF.R.U32.HI R149, RZ, 0x18, R34 ;  /* 0x00000018ff957819 */ /* 0x002fe20000011622 */
[----:B--2---:R-:W-:Y:S03]  /*b1f0*/  FADD.FTZ R0, R168, R0 ;  /* 0x00000000a8007221 */ /* 0x004fe60000010000 */
[C---:B------:R-:W-:Y:S01]  /*b200*/  HMMA.16816.F32.BF16 R40, R20.reuse, R162, R40 ;  /* 0x000000a21428723c */ /* 0x040fe20000041828 */
[----:B------:R-:W1:Y:S07]  /*b210*/  LDSM.16.MT88.4 R160, [R198+0x1b000] ;  /* 0x01b00000c6a0783b */ /* 0x000e6e0000004200 */
[C---:B------:R-:W-:Y:S04]  /*b220*/  HMMA.16816.F32.BF16 R44, R20.reuse, R24, R44 ;  /* 0x00000018142c723c */ /* 0x040fe8000004182c */
[----:B-----5:R-:W-:Y:S04]  /*b230*/  FADD.FTZ R238, R181, R0 ;  /* 0x00000000b5ee7221 */ /* 0x020fe80000010000 */
        /* <DEDUP_REMOVED lines=26> */
[C---:B----4-:R-:W-:Y:S07]  /*b3e0*/  HMMA.16816.F32.BF16 R116, R20.reuse, R152, R116 ;  /* 0x000000981474723c */ /* 0x050fee0000041874 */
[--C-:B------:R-:W-:Y:S01]  /*b3f0*/  SHF.R.U32.HI R152, RZ, 0x10, R32.reuse ;  /* 0x00000010ff987819 */ /* 0x100fe20000011620 */
[C---:B------:R-:W-:Y:S04]  /*b400*/  HMMA.16816.F32.BF16 R120, R20.reuse, R154, R120 ;  /* 0x0000009a1478723c */ /* 0x040fe80000041878 */
[----:B------:R-:W-:Y:S02]  /*b410*/  SHF.R.U32.HI R153, RZ, 0x18, R32 ;  /* 0x00000018ff997819 */ /* 0x000fe40000011620 */
[----:B------:R-:W-:Y:S02]  /*b420*/  SHF.R.U32.HI R32, RZ, 0x8, R33 ;  /* 0x00000008ff207819 */ /* 0x000fe40000011621 */
[C---:B---3--:R-:W-:Y:S04]  /*b430*/  HMMA.16816.F32.BF16 R124, R20.reuse, R156, R124 ;  /* 0x0000009c147c723c */ /* 0x048fe8000004187c */
[----:B------:R-:W-:Y:S02]  /*b440*/  PRMT R151, R151, 0x5410, R32 ;  /* 0x0000541097977816 */ /* 0x000fe40000000020 */
[----:B------:R-:W-:Y:S02]  /*b450*/  LOP3.LUT R152, R152, 0xff, RZ, 0xc0, !PT ;  /* 0x000000ff98987812 */ /* 0x000fe400078ec0ff */
[C---:B------:R-:W-:Y:S01]  /*b460*/  HMMA.16816.F32.BF16 R128, R20.reuse, R158, R128 ;  /* 0x0000009e1480723c */ /* 0x040fe20000041880 */
[----:B------:R-:W3:Y:S03]  /*b470*/  LDSM.16.MT88.4 R156, [R197+0x19800] ;  /* 0x01980000c59c783b */ /* 0x000ee60000004200 */
[----:B------:R-:W-:Y:S04]  /*b480*/  PRMT R152, R152, 0x5410, R153 ;  /* 0x0000541098987816 */ /* 0x000fe80000000099 */
[C---:B-1----:R-:W-:Y:S08]  /*b490*/  HMMA.16816.F32.BF16 R132, R20.reuse, R160, R132 ;  /* 0x000000a01484723c */ /* 0x042ff00000041884 */
[C---:B------:R-:W-:Y:S01]  /*b4a0*/  HMMA.16816.F32.BF16 R136, R20.reuse, R162, R136 ;  /* 0x000000a21488723c */ /* 0x040fe20000041888 */
[----:B------:R-:W-:Y:S07]  /*b4b0*/  LDSM.16.MT88.4 R160, [R200+0x19800] ;  /* 0x01980000c8a0783b */ /* 0x000fee0000004200 */
[C---:B--2---:R-:W-:Y:S07]  /*b4c0*/  HMMA.16816.F32.BF16 R16, R20.reuse, R24, R16 ;  /* 0x000000181410723c */ /* 0x044fee0000041810 */
[----:B------:R-:W-:Y:S01]  /*b4d0*/  LOP3.LUT R24, R34, 0xffff, RZ, 0xc0, !PT ;  /* 0x0000ffff22187812 */ /* 0x000fe200078ec0ff */
[C---:B------:R-:W-:Y:S04]  /*b4e0*/  HMMA.16816.F32.BF16 R140, R20.reuse, R26, R140 ;  /* 0x0000001a148c723c */ /* 0x040fe8000004188c */
[----:B------:R-:W-:Y:S02]  /*b4f0*/  SHF.R.U32.HI R25, RZ, 0x10, R34 ;  /* 0x00000010ff197819 */ /* 0x000fe40000011622 */
[----:B------:R-:W-:Y:S01]  /*b500*/  SHF.R.U32.HI R24, RZ, 0x8, R24 ;  /* 0x00000008ff187819 */ /* 0x000fe20000011618 */
[----:B------:R-:W1:Y:S01]  /*b510*/  LDSM.16.MT88.4 R32, [R198+0x19800] ;  /* 0x01980000c620783b */ /* 0x000e620000004200 */
[C---:B------:R-:W-:Y:S04]  /*b520*/  HMMA.16816.F32.BF16 R12, R20.reuse, R28, R12 ;  /* 0x0000001c140c723c */ /* 0x040fe8000004180c */
[----:B------:R-:W-:Y:S02]  /*b530*/  LOP3.LUT R25, R25, 0xff, RZ, 0xc0, !PT ;  /* 0x000000ff19197812 */ /* 0x000fe400078ec0ff */
[----:B------:R-:W-:Y:S02]  /*b540*/  PRMT R24, R150, 0x5410, R24 ;  /* 0x0000541096187816 */ /* 0x000fe40000000018 */
[----:B------:R-:W-:Y:S01]  /*b550*/  HMMA.16816.F32.BF16 R144, R20, R30, R144 ;  /* 0x0000001e1490723c */ /* 0x000fe20000041890 */
[----:B------:R-:W-:Y:S03]  /*b560*/  LDSM.16.MT88.4 R20, [R200+0x1b800] ;  /* 0x01b80000c814783b */ /* 0x000fe60000004200 */
[----:B------:R-:W-:Y:S01]  /*b570*/  PRMT R150, R25, 0x5410, R149 ;  /* 0x0000541019967816 */ /* 0x000fe20000000095 */
[--C-:B------:R-:W-:Y:S01]  /*b580*/  HSET2.LE.AND R24, R24, R245.reuse, PT ;  /* 0x000000f518187233 */ /* 0x100fe20003803000 */
[----:B------:R-:W-:Y:S01]  /*b590*/  F2FP.BF16.PACK_AB R25, R172, R173 ;  /* 0x000000adac19723e */ /* 0x000fe200000010ff */
[--C-:B------:R-:W-:Y:S01]  /*b5a0*/  HSET2.LE.AND R149, R151, R245.reuse, PT ;  /* 0x000000f597957233 */ /* 0x100fe20003803000 */
[----:B------:R-:W-:Y:S01]  /*b5b0*/  F2FP.BF16.PACK_AB R27, R170, R171 ;  /* 0x000000abaa1b723e */ /* 0x000fe200000010ff */
[--C-:B------:R-:W-:Y:S03]  /*b5c0*/  HSET2.LE.AND R26, R150, R245.reuse, PT ;  /* 0x000000f5961a7233 */ /* 0x100fe60003803000 */
[----:B------:R-:W-:Y:S02]  /*b5d0*/  LOP3.LUT R24, R24, R25, RZ, 0xc0, !PT ;  /* 0x0000001918187212 */ /* 0x000fe400078ec0ff */
[----:B------:R-:W-:Y:S01]  /*b5e0*/  LOP3.LUT R25, R26, R27, RZ, 0xc0, !PT ;  /* 0x0000001b1a197212 */ /* 0x000fe200078ec0ff */
[----:B------:R-:W-:Y:S01]  /*b5f0*/  HSET2.LE.AND R27, R152, R245, PT ;  /* 0x000000f5981b7233 */ /* 0x000fe20003803000 */
[----:B------:R-:W-:Y:S02]  /*b600*/  F2FP.BF16.PACK_AB R28, R181, R168 ;  /* 0x000000a8b51c723e */ /* 0x000fe400000010ff */
[----:B------:R-:W-:Y:S02]  /*b610*/  F2FP.BF16.PACK_AB R150, R180, R169 ;  /* 0x000000a9b496723e */ /* 0x000fe400000010ff */
[----:B------:R-:W-:Y:S02]  /*b620*/  LOP3.LUT R27, R27, R28, RZ, 0xc0, !PT ;  /* 0x0000001c1b1b7212 */ /* 0x000fe400078ec0ff */
[----:B------:R-:W-:Y:S01]  /*b630*/  LOP3.LUT R26, R149, R150, RZ, 0xc0, !PT ;  /* 0x00000096951a7212 */ /* 0x000fe200078ec0ff */
[----:B------:R-:W-:Y:S01]  /*b640*/  LDSM.16.MT88.4 R28, [R199+0x1b800] ;  /* 0x01b80000c71c783b */ /* 0x000fe20000004200 */
[----:B------:R-:W-:Y:S02]  /*b650*/  MOV R150, R3 ;  /* 0x0000000300967202 */ /* 0x000fe40000000f00 */
[----:B------:R-:W-:Y:S03]  /*b660*/  MOV R149, R148 ;  /* 0x0000009400957202 */ /* 0x000fe60000000f00 */
[C---:B---3--:R-:W-:Y:S02]  /*b670*/  HMMA.16816.F32.BF16 R152, R24.reuse, R156, R4 ;  /* 0x0000009c1898723c */ /* 0x048fe40000041804 */
[----:B------:R-:W2:Y:S06]  /*b680*/  LDSM.16.MT88.4 R4, [R197+0x1b800] ;  /* 0x01b80000c504783b */ /* 0x000eac0000004200 */
[C---:B------:R-:W-:Y:S02]  /*b690*/  HMMA.16816.F32.BF16 R156, R24.reuse, R158, R8 ;  /* 0x0000009e189c723c */ /* 0x040fe40000041808 */
[----:B------:R-:W3:Y:S06]  /*b6a0*/  LDSM.16.MT88.4 R8, [R198+0x1b800] ;  /* 0x01b80000c608783b */ /* 0x000eec0000004200 */
        /* <DEDUP_REMOVED lines=36> */
[C---:B--2---:R-:W-:Y:S08]  /*b8f0*/  HMMA.16816.F32.BF16 R164, R24.reuse, R4, R12 ;  /* 0x0000000418a4723c */ /* 0x044ff0000004180c */
[----:B------:R-:W-:Y:S01]  /*b900*/  HMMA.16816.F32.BF16 R144, R24, R6, R144 ;  /* 0x000000061890723c */ /* 0x000fe20000041890 */
[----:B------:R-:W-:-:S07]  /*b910*/  @P5 BRA `(.L_x_1324) ;  /* 0xffffc4d000005947 */ /* 0x000fce000383ffff */
.L_x_1323:
        /* <DEDUP_REMOVED lines=404> */
.L_x_1328:
[----:B--234-:R-:W-:Y:S05]  /*d260*/  BSYNC B0 ;  /* 0x0000000000007941 */ /* 0x01cfea0003800000 */
.L_x_1327:
[----:B------:R-:W2:Y:S04]  /*d270*/  LDL.LU.64 R6, [R1] ;  /* 0x0000000001067983 */ /* 0x000ea80000300a00 */
[----:B------:R-:W3:Y:S04]  /*d280*/  S2R R3, SR_TID.X ;  /* 0x0000000000037919 */ /* 0x000ee80000002100 */
[----:B------:R-:W4:Y:S01]  /*d290*/  S2R R12, SR_CTAID.Z ;  /* 0x00000000000c7919 */ /* 0x000f220000002700 */
[----:B------:R-:W-:Y:S01]  /*d2a0*/  SHF.R.S32.HI R0, RZ, 0x1f, R250 ;  /* 0x0000001fff007819 */ /* 0x000fe200000114fa */
[----:B------:R-:W-:-:S02]  /*d2b0*/  USHF.R.S32.HI UR6, URZ, 0x1f, UR10 ;  /* 0x0000001f3f067899 */ /* 0x000fc4000801140a */
[----:B------:R1:W5:Y:S01]  /*d2c0*/  LDL R81, [R1+0x14] ;  /* 0x0000140001517983 */ /* 0x0003620000100800 */
[----:B------:R-:W-:Y:S01]  /*d2d0*/  IADD3 R2, P0, R250, UR12, RZ ;  /* 0x0000000cfa027c10 */ /* 0x000fe2000ff1e0ff */
[----:B------:R-:W-:Y:S02]  /*d2e0*/  ULDC.64 UR4, c[0x0][0x1f0] ;  /* 0x00007c0000047ab9 */ /* 0x000fe40000000a00 */
[----:B------:R1:W5:Y:S04]  /*d2f0*/  LDL R80, [R1+0x10] ;  /* 0x0000100001507983 */ /* 0x0003680000100800 */
[----:B------:R1:W5:Y:S01]  /*d300*/  LDL R15, [R1+0x18] ;  /* 0x00001800010f7983 */ /* 0x0003620000100800 */
[----:B------:R-:W-:Y:S01]  /*d310*/  UIMAD UR4, UR6, UR4, URZ ;  /* 0x00000004060472a4 */ /* 0x000fe2000f8e023f */
[----:B------:R-:W-:Y:S03]  /*d320*/  BSSY B0, `(.L_x_1329) ;  /* 0x000001c000007945 */ /* 0x000fe60003800000 */
[----:B------:R-:W-:Y:S01]  /*d330*/  UIMAD UR4, UR10, UR5, UR4 ;  /* 0x000000050a0472a4 */ /* 0x000fe2000f8e0204 */
[----:B---3--:R-:W-:-:S04]  /*d340*/  SHF.R.S32.HI R4, RZ, 0x1f, R3 ;  /* 0x0000001fff047819 */ /* 0x008fc80000011403 */
[----:B------:R-:W-:Y:S02]  /*d350*/  LEA.HI R4, R4, R3, RZ, 0x3 ;  /* 0x0000000304047211 */ /* 0x000fe400078f18ff */
[----:B------:R-:W-:Y:S02]  /*d360*/  IADD3.X R3, R0, UR7, RZ, P0, !PT ;  /* 0x0000000700037c10 */ /* 0x000fe400087fe4ff */
[----:B------:R-:W-:Y:S01]  /*d370*/  SHF.R.S32.HI R10, RZ, 0x3, R4 ;  /* 0x00000003ff0a7819 */ /* 0x000fe20000011404 */
[----:B------:R-:W-:Y:S02]  /*d380*/  IMAD.U32 R4, RZ, RZ, UR24 ;  /* 0x00000018ff047e24 */ /* 0x000fe4000f8e00ff */
[----:B----4-:R-:W-:Y:S01]  /*d390*/  IMAD.WIDE.U32 R12, R12, c[0x0][0x1f0], R2 ;  /* 0x00007c000c0c7a25 */ /* 0x010fe200078e0002 */
[----:B------:R-:W-:-:S04]  /*d3a0*/  SHF.R.S32.HI R11, RZ, 0x1f, R10 ;  /* 0x0000001fff0b7819 */ /* 0x000fc8000001140a */
[----:B------:R-:W-:Y:S01]  /*d3b0*/  IADD3 R9, R13, UR4, RZ ;  /* 0x000000040d097c10 */ /* 0x000fe2000fffe0ff */
[----:B------:R-:W-:Y:S01]  /*d3c0*/  IMAD.WIDE R4, R4, 0x80, R10 ;  /* 0x0000008004047825 */ /* 0x000fe200078e020a */
[----:B--2---:R-:W-:-:S13]  /*d3d0*/  ISETP.GE.AND P0, PT, R6, UR20, PT ;  /* 0x0000001406007c0c */ /* 0x004fda000bf06270 */
[----:B------:R-:W-:Y:S05]  /*d3e0*/  @P0 BRA `(.L_x_1330) ;  /* 0x000000f000000947 */ /* 0x000fea0003800000 */
[----:B-1----:R-:W-:Y:S01]  /*d3f0*/  IMAD R0, R5, c[0x0][0x1e8], RZ ;  /* 0x00007a0005007a24 */ /* 0x002fe200078e02ff */
        /* <DEDUP_REMOVED lines=14> */
.L_x_1330:
[----:B-1----:R-:W-:Y:S05]  /*d4e0*/  BSYNC B0 ;  /* 0x0000000000007941 */ /* 0x002fea0003800000 */
.L_x_1329:
        /* <DEDUP_REMOVED lines=22> */
.L_x_1332:
[----:B------:R-:W-:Y:S05]  /*d650*/  BSYNC B0 ;  /* 0x0000000000007941 */ /* 0x000fea0003800000 */
.L_x_1331:
[----:B------:R-:W-:Y:S01]  /*d660*/  IADD3 R0, R10, 0x40, RZ ;  /* 0x000000400a007810 */ /* 0x000fe20007ffe0ff */
[----:B------:R-:W-:Y:S03]  /*d670*/  BSSY B0, `(.L_x_1333) ;  /* 0x0000015000007945 */ /* 0x000fe60003800000 */
[----:B------:R-:W-:-:S13]  /*d680*/  ISETP.GE.AND P0, PT, R0, UR20, PT ;  /* 0x0000001400007c0c */ /* 0x000fda000bf06270 */
[----:B------:R-:W-:Y:S05]  /*d690*/  @P0 BRA `(.L_x_1334) ;  /* 0x0000012000000947 */ /* 0x000fea0003800000 */
[----:B------:R-:W-:Y:S01]  /*d6a0*/  IADD3 R0, P0, R4, 0x40, RZ ;  /* 0x0000004004007810 */ /* 0x000fe20007f1e0ff */
[----:B-1----:R-:W-:Y:S01]  /*d6b0*/  IMAD.MOV.U32 R3, RZ, RZ, R9 ;  /* 0x000000ffff037224 */ /* 0x002fe200078e0009 */
        /* <DEDUP_REMOVED lines=16> */
.L_x_1334:
[----:B------:R-:W-:Y:S05]  /*d7c0*/  BSYNC B0 ;  /* 0x0000000000007941 */ /* 0x000fea0003800000 */
.L_x_1333:
[----:B------:R-:W-:-:S04]  /*d7d0*/  IADD3 R0, R10, 0x60, RZ ;  /* 0x000000600a007810 */ /* 0x000fc80007ffe0ff */
        /* <DEDUP_REMOVED lines=22> */
.L_x_1301:
        /* <DEDUP_REMOVED lines=10> */
[----:B------:R-:W-:Y:S01]  /*d9e0*/  ULDC.64 UR4, c[0x0][0x1e0] ;  /* 0x0000780000047ab9 */ /* 0x000fe20000000a00 */
[----:B------:R-:W-:Y:S01]  /*d9f0*/  IMAD.IADD R15, R98, 0x1, -R0 ;  /* 0x00000001620f7824 */ /* 0x000fe200078e0a00 */
[----:B------:R-:W-:Y:S01]  /*da00*/  @UP4 UIMAD.WIDE.U32 UR12, UR23, UR6, URZ ;  /* 0x00000006170c42a5 */ /* 0x000fe2000f8e003f */
[--C-:B------:R-:W-:Y:S01]  /*da10*/  SHF.R.S32.HI R7, RZ, 0x1f, R6.reuse ;  /* 0x0000001fff077819 */ /* 0x100fe20000011406 */
[----:B------:R-:W-:Y:S01]  /*da20*/  @!UP4 USHF.R.S32.HI UR16, URZ, 0x1f, UR11 ;  /* 0x0000001f3f10c899 */ /* 0x000fe2000801140b */
[----:B------:R-:W-:Y:S01]  /*da30*/  IMAD.SHL.U32 R0, R15, 0x8, RZ ;  /* 0x000000080f007824 */ /* 0x000fe200078e00ff */
[----:B------:R-:W-:Y:S01]  /*da40*/  UISETP.NE.AND UP2, UPT, UR15, URZ, UPT ;  /* 0x0000003f0f00728c */ /* 0x000fe2000bf45270 */
[----:B------:R-:W-:Y:S01]  /*da50*/  BSSY B0, `(.L_x_1335) ;  /* 0x0000040000007945 */ /* 0x000fe20003800000 */
[----:B------:R-:W-:Y:S01]  /*da60*/  @!UP4 UIMAD UR16, UR16, UR4, URZ ;  /* 0x000000041010c2a4 */ /* 0x000fe2000f8e023f */
[----:B------:R-:W-:Y:S01]  /*da70*/  IMAD.WIDE R4, R4, 0x80, R6 ;  /* 0x0000008004047825 */ /* 0x000fe200078e0206 */
[----:B------:R-:W-:Y:S01]  /*da80*/  @UP4 UIMAD UR7, UR23, UR7, UR13 ;  /* 0x00000007170742a4 */ /* 0x000fe2000f8e020d */
[C---:B------:R-:W-:Y:S01]  /*da90*/  IADD3 R19, R0.reuse, 0x40, RZ ;  /* 0x0000004000137810 */ /* 0x040fe20007ffe0ff */
[----:B------:R-:W-:Y:S01]  /*daa0*/  USHF.R.S32.HI UR13, URZ, 0x1f, UR9 ;  /* 0x0000001f3f0d7899 */ /* 0x000fe20008011409 */
[C---:B------:R-:W-:Y:S01]  /*dab0*/  IADD3 R18, R0.reuse, 0x80, RZ ;  /* 0x0000008000127810 */ /* 0x040fe20007ffe0ff */
[----:B------:R-:W-:Y:S01]  /*dac0*/  @UP4 UMOV UR17, UR12 ;  /* 0x0000000c00114c82 */ /* 0x000fe20008000000 */
[----:B------:R-:W-:Y:S01]  /*dad0*/  IADD3 R17, R0, 0xc0, RZ ;  /* 0x000000c000117810 */ /* 0x000fe20007ffe0ff */
[----:B------:R-:W-:-:S02]  /*dae0*/  @!UP3 UISETP.NE.AND UP1, UPT, UR15, URZ, UPT ;  /* 0x0000003f0f00b28c */ /* 0x000fc4000bf25270 */
[----:B------:R-:W-:Y:S02]  /*daf0*/  ULDC UR10, c[0x0][0x214] ;  /* 0x00008500000a7ab9 */ /* 0x000fe40000000800 */
[----:B------:R-:W-:Y:S02]  /*db00*/  @UP3 ULDC UR12, c[0x0][0x210] ;  /* 0x00008400000c3ab9 */ /* 0x000fe40000000800 */
[----:B------:R-:W-:Y:S02]  /*db10*/  UISETP.EQ.AND UP2, UPT, UR14, URZ, UP2 ;  /* 0x0000003f0e00728c */ /* 0x000fe40009742270 */
[----:B------:R-:W-:Y:S02]  /*db20*/  ULDC UR8, c[0x0][0x234] ;  /* 0x00008d0000087ab9 */ /* 0x000fe40000000800 */
[----:B------:R-:W-:Y:S02]  /*db30*/  @!UP4 UIMAD.WIDE.U32 UR18, UR11, UR4, URZ ;  /* 0x000000040b12c2a5 */ /* 0x000fe4000f8e003f */
[----:B------:R-:W-:-:S02]  /*db40*/  @!UP4 UIMAD UR16, UR11, UR5, UR16 ;  /* 0x000000050b10c2a4 */ /* 0x000fc4000f8e0210 */
[----:B------:R-:W-:Y:S02]  /*db50*/  @UP3 UIMAD UR12, UR12, UR10, URZ ;  /* 0x0000000a0c0c32a4 */ /* 0x000fe4000f8e023f */
[----:B------:R-:W-:Y:S02]  /*db60*/  ULDC.64 UR4, c[0x0][0x1f0] ;  /* 0x00007c0000047ab9 */ /* 0x000fe40000000a00 */
[----:B------:R-:W-:Y:S02]  /*db70*/  @!UP3 USEL UR12, UR10, UR8, !UP1 ;  /* 0x000000080a0cb287 */ /* 0x000fe4000c800000 */
[----:B------:R-:W-:Y:S02]  /*db80*/  UISETP.NE.OR UP0, UPT, UR23, -0x1, !UP2 ;  /* 0xffffffff1700788c */ /* 0x000fe4000d705670 */
[----:B------:R-:W-:Y:S02]  /*db90*/  ULDC UR6, c[0x0][0x1c0] ;  /* 0x0000700000067ab9 */ /* 0x000fe40000000800 */
[----:B------:R-:W-:-:S02]  /*dba0*/  UIMAD UR4, UR13, UR4, URZ ;  /* 0x000000040d0472a4 */ /* 0x000fc4000f8e023f */
[----:B------:R-:W-:Y:S02]  /*dbb0*/  @!UP4 UMOV UR17, UR18 ;  /* 0x000000120011cc82 */ /* 0x000fe40008000000 */
[----:B------:R-:W-:Y:S01]  /*dbc0*/  @UP3 UMOV UR13, 0x1 ;  /* 0x00000001000d3882 */ /* 0x000fe20000000000 */
[----:B------:R-:W-:Y:S01]  /*dbd0*/  IADD3 R2, P0, R0, UR17, RZ ;  /* 0x0000001100027c10 */ /* 0x000fe2000ff1e0ff */
[----:B------:R-:W-:Y:S02]  /*dbe0*/  @!UP3 UIMAD UR13, UR12, UR6, URZ ;  /* 0x000000060c0db2a4 */ /* 0x000fe4000f8e023f */
[----:B------:R-:W-:Y:S02]  /*dbf0*/  @!UP4 UIADD3 UR7, UR19, UR16, URZ ;  /* 0x000000101307c290 */ /* 0x000fe4000fffe03f */
        /* <DEDUP_REMOVED lines=37> */
.L_x_1336:
[----:B------:R-:W-:Y:S05]  /*de50*/  BSYNC B0 ;  /* 0x0000000000007941 */ /* 0x000fea0003800000 */
.L_x_1335:
        /* <DEDUP_REMOVED lines=22> */
.L_x_1338:
[----:B------:R-:W-:Y:S05]  /*dfc0*/  BSYNC B0 ;  /* 0x0000000000007941 */ /* 0x000fea0003800000 */
.L_x_1337:
        /* <DEDUP_REMOVED lines=22> */
.L_x_1340:
[----:B------:R-:W-:Y:S05]  /*e130*/  BSYNC B0 ;  /* 0x0000000000007941 */ /* 0x000fea0003800000 */
.L_x_1339:
        /* <DEDUP_REMOVED lines=21> */
.L_x_1342:
[----:B------:R-:W-:Y:S05]  /*e290*/  BSYNC B0 ;  /* 0x0000000000007941 */ /* 0x000fea0003800000 */
.L_x_1341:
        /* <DEDUP_REMOVED lines=35> */
.L_x_1343:
        /* <DEDUP_REMOVED lines=11> */
.L_x_2050:


//--------------------- .text._ZN5flash16flash_fwd_kernelI23Flash_fwd_kernel_traitsILi256ELi128ELi64ELi8ELb0ELb0EN7cutlass10bfloat16_tE19Flash_kernel_traitsILi256ELi128ELi64ELi8ES3_EELb1ELb0ELb1ELb0ELb0ELb0ELb0ELb0EEEvNS_16Flash_fwd_paramsE --------------------------
	.section	.text._ZN5flash16flash_fwd_kernelI23Flash_fwd_kernel_traitsILi256ELi128ELi64ELi8ELb0ELb0EN7cutlass10bfloat16_tE19Flash_kernel_traitsILi256ELi128ELi64ELi8ES3_EELb1ELb0ELb1ELb0ELb0ELb0ELb0ELb0EEEvNS_16Flash_fwd_paramsE,"ax",@progbits
	.sectioninfo	@"SHI_REGISTERS=255"
	.align	128
        .global         _ZN5flash16flash_fwd_kernelI23Flash_fwd_kernel_traitsILi256ELi128ELi64ELi8ELb0ELb0EN7cutlass10bfloat16_tE19Flash_kernel_traitsILi256ELi128ELi64ELi8ES3_EELb1ELb0ELb1ELb0ELb0ELb0ELb0ELb0EEEvNS_16Flash_fwd_paramsE
        .type           _ZN5flash16flash_fwd_kernelI23Flash_fwd_kernel_traitsILi256ELi128ELi64ELi8ELb0ELb0EN7cutlass10bfloat16_tE19Flash_kernel_traitsILi256ELi128ELi64ELi8ES3_EELb1ELb0ELb1ELb0ELb0ELb0ELb0ELb0EEEvNS_16Flash_fwd_paramsE,@function
        .size           _ZN5flash16flash_fwd_kernelI23Flash_fwd_kernel_traitsILi256ELi128ELi64ELi8ELb0ELb0EN7cutlass10bfloat16_tE19Flash_kernel_traitsILi256ELi128ELi64ELi8ES3_EELb1ELb0ELb1ELb0ELb0ELb0ELb0ELb0EEEvNS_16Flash_fwd_paramsE,(.L_x_2051 - _ZN5flash16flash_fwd_kernelI23Flash_fwd_kernel_traitsILi256ELi128ELi64ELi8ELb0ELb0EN7cutlass10bfloat16_tE19Flash_kernel_traitsILi256ELi128ELi64ELi8ES3_EELb1ELb0ELb1ELb0ELb0ELb0ELb0ELb0EEEvNS_16Flash_fwd_paramsE)
        .other          _ZN5flash16flash_fwd_kernelI23Flash_fwd_kernel_traitsILi256ELi128ELi64ELi8ELb0ELb0EN7cutlass10bfloat16_tE19Flash_kernel_traitsILi256ELi128ELi64ELi8ES3_EELb1ELb0ELb1ELb0ELb0ELb0ELb0ELb0EEEvNS_16Flash_fwd_paramsE,@"STO_CUDA_ENTRY STV_DEFAULT"
_ZN5flash16flash_fwd_kernelI23Flash_fwd_kernel_traitsILi256ELi128ELi64ELi8ELb0ELb0EN7cutlass10bfloat16_tE19Flash_kernel_traitsILi256ELi128ELi64ELi8ES3_EELb1ELb0ELb1ELb0ELb0ELb0ELb0ELb0EEEvNS_16Flash_fwd_paramsE:
.text._ZN5flash16flash_fwd_kernelI23Flash_fwd_kernel_traitsILi256ELi128ELi64ELi8ELb0ELb0EN7cutlass10bfloat16_tE19Flash_kernel_traitsILi256ELi128ELi64ELi8ES3_EELb1ELb0ELb1ELb0ELb0ELb0ELb0ELb0EEEvNS_16Flash_fwd_paramsE:
        /* <DEDUP_REMOVED lines=20> */
[----:B------:R-:W-:Y:S01]  /*0140*/  UISETP.NE.AND.EX UP1, UPT, URZ, UR5, UPT, UP1 ;  /* 0x000000053f00728c */ /* 0x000fe2000bf25310 */
[----:B------:R-:W1:Y:S01]  /*0150*/  S2UR UR10, SR_CTAID.Z ;  /* 0x00000000000a79c3 */ /* 0x000e620000002700 */
[----:B------:R-:W-:Y:S02]  /*0160*/  UMOV UR7, 0x4 ;  /* 0x0000000400077882 */ /* 0x000fe40000000000 */
        /* <DEDUP_REMOVED lines=29> */
[----:B------:R2:W3:Y:S04]  /*0340*/  @P0 LDG.E R10, [R14.64] ;  /* 0x0000001e0e0a0981 */ /* 0x0004e8000c1e1900 */
[----:B------:R2:W4:Y:S01]  /*0350*/  @P0 LDG.E R9, [R14.64+0x4] ;  /* 0x0000041e0e090981 */ /* 0x000522000c1e1900 */
[----:B------:R-:W-:-:S13]  /*0360*/  PLOP3.LUT P1, PT, PT, PT, UP1, 0x80, 0x0 ;  /* 0x000000000000781c */ /* 0x000fda0003f2f018 */
[----:B------:R-:W5:Y:S01]  /*0370*/  @P1 LDG.E R8, [R12.64] ;  /* 0x0000001e0c081981 */ /* 0x000f62000c1e1900 */
[----:B-1----:R-:W-:Y:S01]  /*0380*/  MOV R2, UR4 ;  /* 0x0000000400027c02 */ /* 0x002fe20008000f00 */
[----:B------:R-:W-:-:S05]  /*0390*/  IMAD.U32 R3, RZ, RZ, UR5 ;  /* 0x00000005ff037e24 */ /* 0x000fca000f8e00ff */
[----:B------:R-:W5:Y:S01]  /*03a0*/  @!P2 LDG.E R0, [R2.64] ;  /* 0x0000001e0200a981 */ /* 0x000f62000c1e1900 */
[----:B------:R-:W-:Y:S01]  /*03b0*/  UMOV UR26, 0xffffffff ;  /* 0xffffffff001a7882 */ /* 0x000fe20000000000 */
[----:B------:R-:W-:Y:S01]  /*03c0*/  SHF.R.S32.HI R7, RZ, 0x1f, R6 ;  /* 0x0000001fff077819 */ /* 0x000fe20000011406 */
[----:B------:R-:W-:-:S03]  /*03d0*/  UMOV UR14, 0xffffffff ;  /* 0xffffffff000e7882 */ /* 0x000fc60000000000 */
[----:B--2---:R-:W-:Y:S01]  /*03e0*/  LEA.HI R15, R7, R6, RZ, 0x5 ;  /* 0x00000006070f7211 */ /* 0x004fe200078f28ff */
[----:B------:R-:W-:Y:S02]  /*03f0*/  ULDC UR4, c[0x0][0x1c0] ;  /* 0x0000700000047ab9 */ /* 0x000fe40000000800 */
[----:B------:R-:W-:Y:S01]  /*0400*/  UIMAD UR4, UR12, UR4, UR10 ;  /* 0x000000040c0472a4 */ /* 0x000fe2000f8e020a */
[----:B------:R-:W-:Y:S01]  /*0410*/  LOP3.LUT R11, R15, 0xffffffe0, RZ, 0xc0, !PT ;  /* 0xffffffe00f0b7812 */ /* 0x000fe200078ec0ff */
[----:B------:R-:W-:Y:S02]  /*0420*/  UMOV UR13, URZ ;  /* 0x0000003f000d7c82 */ /* 0x000fe40008000000 */
[----:B------:R-:W-:-:S04]  /*0430*/  USHF.L.U32 UR5, UR4, 0x5, URZ ;  /* 0x0000000504057899 */ /* 0x000fc8000800063f */
[----:B------:R-:W-:Y:S01]  /*0440*/  USHF.R.S32.HI UR4, URZ, 0x1f, UR5 ;  /* 0x0000001f3f047899 */ /* 0x000fe20008011405 */
[----:B---3--:R-:W1:Y:S08]  /*0450*/  @P0 R2UR UR26, R10 ;  /* 0x000000000a1a03c2 */ /* 0x008e7000000e0000 */
[----:B----4-:R2:W1:Y:S08]  /*0460*/  @P0 R2UR UR28, R9 ;  /* 0x00000000091c03c2 */ /* 0x01047000000e0000 */
[----:B-----5:R3:W4:Y:S08]  /*0470*/  @P1 R2UR UR13, R8 ;  /* 0x00000000080d13c2 */ /* 0x02073000000e0000 */
[----:B------:R3:W3:Y:S01]  /*0480*/  @!P2 R2UR UR14, R0 ;  /* 0x00000000000ea3c2 */ /* 0x0006e200000e0000 */
[----:B------:R-:W-:Y:S01]  /*0490*/  ISETP.NE.U32.AND P2, PT, RZ, c[0x0][0x248], PT ;  /* 0x00009200ff007a0c */ /* 0x000fe20003f45070 */
[----:B--2---:R-:W-:-:S03]  /*04a0*/  IMAD.IADD R9, R6, 0x1, -R11 ;  /* 0x0000000106097824 */ /* 0x004fc600078e0a0b */
[----:B------:R-:W-:Y:S01]  /*04b0*/  ISETP.NE.AND.EX P2, PT, RZ, c[0x0][0x24c], PT, P2 ;  /* 0x00009300ff007a0c */ /* 0x000fe20003f45320 */
[----:B-1----:R-:W-:Y:S01]  /*04c0*/  @UP2 UIADD3 UR28, UR28, -UR26, URZ ;  /* 0x8000001a1c1c2290 */ /* 0x002fe2000fffe03f */
[--C-:B------:R-:W-:Y:S02]  /*04d0*/  IADD3 R12, P1, P0, R4, UR5, R9.reuse ;  /* 0x00000005040c7c10 */ /* 0x100fe4000f83e009 */
[----:B------:R-:W-:-:S04]  /*04e0*/  SHF.R.S32.HI R4, RZ, 0x1f, R9 ;  /* 0x0000001fff047819 */ /* 0x000fc80000011409 */
[----:B------:R-:W-:Y:S01]  /*04f0*/  IADD3.X R4, R5, UR4, R4, P1, P0 ;  /* 0x0000000405047c10 */ /* 0x000fe20008fe0404 */
[----:B------:R-:W-:-:S04]  /*0500*/  @!UP2 ULDC UR28, c[0x0][0x214] ;  /* 0x00008500001caab9 */ /* 0x000fc80000000800 */
[----:B---34-:R-:W-:Y:S05]  /*0510*/  @!P2 BRA `(.L_x_1344) ;  /* 0x000000700000a947 */ /* 0x018fea0003800000 */
[----:B------:R-:W-:-:S13]  /*0520*/  PLOP3.LUT P0, PT, PT, PT, UP3, 0x80, 0x0 ;  /* 0x000000000000781c */ /* 0x000fda0003f0f038 */
[----:B------:R-:W2:Y:S04]  /*0530*/  @P0 LDG.E R0, [R2.64+0x4] ;  /* 0x0000041e02000981 */ /* 0x000ea8000c1e1900 */
[----:B------:R-:W3:Y:S01]  /*0540*/  @!P0 LDG.E R5, [R2.64] ;  /* 0x0000001e02058981 */ /* 0x000ee2000c1e1900 */
[----:B--2---:R-:W1:Y:S02]  /*0550*/  @P0 R2UR UR6, R0 ;  /* 0x00000000000603c2 */ /* 0x004e6400000e0000 */
[----:B-1----:R-:W-:-:S11]  /*0560*/  @UP3 UIADD3 UR6, UR6, -UR14, URZ ;  /* 0x8000000e06063290 */ /* 0x002fd6000fffe03f */
[----:B---3--:R1:W2:Y:S02]  /*0570*/  @!P0 R2UR UR6, R5 ;  /* 0x00000000050683c2 */ /* 0x0082a400000e0000 */
[----:B-12---:R-:W-:Y:S05]  /*0580*/  BRA `(.L_x_1345) ;  /* 0x0000001000007947 */ /* 0x006fea0003800000 */
.L_x_1344:
[----:B------:R-:W-:Y:S02]  /*0590*/  ULDC UR6, c[0x0][0x218] ;  /* 0x0000860000067ab9 */ /* 0x000fe40000000800 */
.L_x_1345:
        /* <DEDUP_REMOVED lines=48> */
[----:B------:R-:W-:Y:S01]  /*08a0*/  ULDC.U8 UR13, c[0x0][0x329] ;  /* 0x0000ca40000d7ab9 */ /* 0x000fe20000000000 */
[----:B------:R-:W-:Y:S01]  /*08b0*/  LOP3.LUT R3, R7, 0xfffffff8, RZ, 0xc0, !PT ;  /* 0xfffffff807037812 */ /* 0x000fe200078ec0ff */
[----:B------:R-:W-:Y:S01]  /*08c0*/  UISETP.NE.AND UP2, UPT, UR13, URZ, UPT ;  /* 0x0000003f0d00728c */ /* 0x000fe2000bf45270 */
[----:B------:R-:W-:Y:S01]  /*08d0*/  SHF.R.S32.HI R16, RZ, 0x3, R7 ;  /* 0x00000003ff107819 */ /* 0x000fe20000011407 */
[----:B------:R-:W-:Y:S01]  /*08e0*/  ULDC.64 UR4, c[0x0][0x1e0] ;  /* 0x0000780000047ab9 */ /* 0x000fe20000000a00 */
[----:B------:R-:W-:Y:S01]  /*08f0*/  IMAD.U32 R19, RZ, RZ, UR27 ;  /* 0x0000001bff137e24 */ /* 0x000fe2000f8e00ff */
[----:B------:R-:W-:Y:S01]  /*0900*/  USHF.R.S32.HI UR17, URZ, 0x1f, UR10 ;  /* 0x0000001f3f117899 */ /* 0x000fe2000801140a */
[----:B------:R-:W-:Y:S01]  /*0910*/  IMAD.IADD R10, R6, 0x1, -R3 ;  /* 0x00000001060a7824 */ /* 0x000fe200078e0a03 */
[----:B------:R-:W-:Y:S01]  /*0920*/  @UP0 UIMAD.WIDE.U32 UR14, UR26, UR6, URZ ;  /* 0x000000061a0e02a5 */ /* 0x000fe2000f8e003f */
[--C-:B------:R-:W-:Y:S01]  /*0930*/  SHF.R.S32.HI R17, RZ, 0x1f, R16.reuse ;  /* 0x0000001fff117819 */ /* 0x100fe20000011410 */
[----:B------:R-:W-:Y:S01]  /*0940*/  @!UP0 USHF.R.S32.HI UR16, URZ, 0x1f, UR12 ;  /* 0x0000001f3f108899 */ /* 0x000fe2000801140c */
[----:B------:R-:W-:Y:S01]  /*0950*/  IMAD.SHL.U32 R9, R10, 0x8, RZ ;  /* 0x000000080a097824 */ /* 0x000fe200078e00ff */
[----:B------:R-:W-:Y:S01]  /*0960*/  @UP0 UIMAD UR7, UR26, UR7, UR15 ;  /* 0x000000071a0702a4 */ /* 0x000fe2000f8e020f */
[----:B------:R-:W-:Y:S01]  /*0970*/  BSSY B0, `(.L_x_1347) ;  /* 0x000003f000007945 */ /* 0x000fe20003800000 */
[----:B------:R-:W-:Y:S01]  /*0980*/  @!UP0 UIMAD UR16, UR16, UR4, URZ ;  /* 0x00000004101082a4 */ /* 0x000fe2000f8e023f */
[----:B------:R-:W-:Y:S01]  /*0990*/  IMAD.WIDE R18, R19, 0x80, R16 ;  /* 0x0000008013127825 */ /* 0x000fe200078e0210 */
[----:B------:R-:W-:Y:S01]  /*09a0*/  ULDC.U8 UR15, c[0x0][0x328] ;  /* 0x0000ca00000f7ab9 */ /* 0x000fe20000000000 */
[C---:B------:R-:W-:Y:S01]  /*09b0*/  IADD3 R8, R9.reuse, 0x40, RZ ;  /* 0x0000004009087810 */ /* 0x040fe20007ffe0ff */
[----:B------:R-:W-:Y:S01]  /*09c0*/  UISETP.NE.AND UP3, UPT, UR15, URZ, UPT ;  /* 0x0000003f0f00728c */ /* 0x000fe2000bf65270 */
[C---:B------:R-:W-:Y:S01]  /*09d0*/  IADD3 R7, R9.reuse, 0x80, RZ ;  /* 0x0000008009077810 */ /* 0x040fe20007ffe0ff */
[----:B------:R-:W-:Y:S01]  /*09e0*/  @!UP2 UISETP.NE.AND UP1, UPT, UR15, URZ, UPT ;  /* 0x0000003f0f00a28c */ /* 0x000fe2000bf25270 */
[----:B------:R-:W-:Y:S01]  /*09f0*/  IADD3 R6, R9, 0xc0, RZ ;  /* 0x000000c009067810 */ /* 0x000fe20007ffe0ff */
[----:B------:R-:W-:-:S02]  /*0a00*/  UISETP.EQ.AND UP3, UPT, UR13, URZ, UP3 ;  /* 0x0000003f0d00728c */ /* 0x000fc40009f62270 */
        /* <DEDUP_REMOVED lines=53> */
.L_x_1348:
[----:B------:R-:W-:Y:S05]  /*0d60*/  BSYNC B0 ;  /* 0x0000000000007941 */ /* 0x000fea0003800000 */
.L_x_1347:
        /* <DEDUP_REMOVED lines=22> */
.L_x_1350:
[----:B------:R-:W-:Y:S05]  /*0ed0*/  BSYNC B0 ;  /* 0x0000000000007941 */ /* 0x000fea0003800000 */
.L_x_1349:
        /* <DEDUP_REMOVED lines=22> */
.L_x_1352:
[----:B------:R-:W-:Y:S05]  /*1040*/  BSYNC B0 ;  /* 0x0000000000007941 */ /* 0x000fea0003800000 */
.L_x_1351:
        /* <DEDUP_REMOVED lines=21> */
.L_x_1354:
[----:B------:R-:W-:Y:S05]  /*11a0*/  BSYNC B0 ;  /* 0x0000000000007941 */ /* 0x000fea0003800000 */
.L_x_1353:
        /* <DEDUP_REMOVED lines=35> */
.L_x_1346:
        /* <DEDUP_REMOVED lines=33> */
.L_x_1355:
[----:B------:R-:W-:Y:S01]  /*15f0*/  IABS R0, c[0x0][0x1c8] ;  /* 0x0000720000007a13 */ /* 0x000fe20000000000 */
[----:B------:R-:W1:Y:S01]  /*1600*/  S2R R2, SR_CTAID.Z ;  /* 0x0000000000027919 */ /* 0x000e620000002700 */
[----:B------:R-:W-:Y:S02]  /*1610*/  UMOV UR16, URZ ;  /* 0x0000003f00107c82 */ /* 0x000fe40008000000 */
[----:B------:R-:W2:Y:S01]  /*1620*/  R2UR UR5, R0 ;  /* 0x00000000000573c2 */ /* 0x000ea200000e0000 */
[----:B------:R-:W-:Y:S02]  /*1630*/  @UP0 UIADD3 UR33, UR13, UR14, URZ ;  /* 0x0000000e0d210290 */ /* 0x000fe4000fffe03f */
[----:B------:R-:W-:Y:S01]  /*1640*/  USHF.R.S32.HI UR14, URZ, 0x1f, UR10 ;  /* 0x0000001f3f0e7899 */ /* 0x000fe2000801140a */
[----:B-1----:R-:W-:Y:S01]  /*1650*/  IABS R2, R2 ;  /* 0x0000000200027213 */ /* 0x002fe20000000000 */
[----:B--2---:R-:W1:Y:S03]  /*1660*/  I2F.RP R5, UR5 ;  /* 0x0000000500057d06 */ /* 0x004e660008209400 */
[----:B------:R-:W2:Y:S05]  /*1670*/  R2UR UR4, R2 ;  /* 0x00000000020473c2 */ /* 0x000eaa00000e0000 */
        /* <DEDUP_REMOVED lines=40> */
.L_x_1356:
        /* <DEDUP_REMOVED lines=12> */
[----:B------:R-:W-:Y:S01]  /*19c0*/  LOP3.LUT R5, R225, 0xfffffff0, RZ, 0xc0, !PT ;  /* 0xfffffff0e1057812 */ /* 0x000fe200078ec0ff */
[----:B------:R-:W-:Y:S01]  /*19d0*/  IMAD R13, R235, c[0x0][0x198], RZ ;  /* 0x00006600eb0d7a24 */ /* 0x000fe200078e02ff */
[----:B------:R-:W-:Y:S01]  /*19e0*/  LOP3.LUT R3, R3, 0x1c0, RZ, 0xc0, !PT ;  /* 0x000001c003037812 */ /* 0x000fe200078ec0ff */
[----:B------:R-:W-:Y:S01]  /*19f0*/  IMAD.SHL.U32 R244, R2, 0x8, RZ ;  /* 0x0000000802f47824 */ /* 0x000fe200078e00ff */
[----:B------:R-:W-:Y:S01]  /*1a00*/  SHF.R.S32.HI R8, RZ, 0x4, R225 ;  /* 0x00000004ff087819 */ /* 0x000fe200000114e1 */
[----:B------:R-:W-:Y:S01]  /*1a10*/  IMAD.IADD R0, R6, 0x1, -R5 ;  /* 0x0000000106007824 */ /* 0x000fe200078e0a05 */
[----:B------:R-:W-:Y:S01]  /*1a20*/  SHF.R.U32.HI R232, RZ, 0x3, R3 ;  /* 0x00000003ffe87819 */ /* 0x000fe20000011603 */
[----:B------:R-:W-:Y:S01]  /*1a30*/  IMAD.SHL.U32 R7, R7, 0x8, RZ ;  /* 0x0000000807077824 */ /* 0x000fe200078e00ff */
[----:B------:R-:W-:Y:S01]  /*1a40*/  LOP3.LUT R5, R3, 0x38, R244, 0xf8, !PT ;  /* 0x0000003803057812 */ /* 0x000fe200078ef8f4 */
[----:B------:R-:W-:Y:S01]  /*1a50*/  IMAD.U32 R21, RZ, RZ, UR27 ;  /* 0x0000001bff157e24 */ /* 0x000fe2000f8e00ff */
[----:B------:R-:W-:Y:S01]  /*1a60*/  SHF.R.S32.HI R3, RZ, 0x1f, R0 ;  /* 0x0000001fff037819 */ /* 0x000fe20000011400 */
[----:B------:R-:W-:Y:S01]  /*1a70*/  BSSY B0, `(.L_x_1357) ;  /* 0x0000060000007945 */ /* 0x000fe20003800000 */
[----:B------:R-:W-:Y:S01]  /*1a80*/  SHF.R.S32.HI R245, RZ, 0x1f, R244 ;  /* 0x0000001ffff57819 */ /* 0x000fe200000114f4 */
[----:B------:R-:W-:Y:S01]  /*1a90*/  IMAD.WIDE R20, R21, 0x80, R234 ;  /* 0x0000008015147825 */ /* 0x000fe200078e02ea */
[----:B------:R-:W-:-:S02]  /*1aa0*/  LEA.HI R3, R3, R0, RZ, 0x3 ;  /* 0x0000000003037211 */ /* 0x000fc400078f18ff */
[----:B------:R-:W-:Y:S01]  /*1ab0*/  IADD3 R10, P0, R244, UR6, RZ ;  /* 0x00000006f40a7c10 */ /* 0x000fe2000ff1e0ff */
[----:B------:R-:W-:Y:S01]  /*1ac0*/  IMAD.WIDE.U32 R16, R234, c[0x0][0x198], R244 ;  /* 0x00006600ea107a25 */ /* 0x000fe200078e00f4 */
[----:B------:R-:W-:Y:S01]  /*1ad0*/  LOP3.LUT R232, R5, R232, RZ, 0x3c, !PT ;  /* 0x000000e805e87212 */ /* 0x000fe200078e3cff */
[----:B------:R-:W-:Y:S01]  /*1ae0*/  ULDC.64 UR6, c[0x0][0x1b0] ;  /* 0x00006c0000067ab9 */ /* 0x000fe20000000a00 */
[----:B------:R-:W-:Y:S01]  /*1af0*/  LOP3.LUT R5, R3, 0xfffffff8, RZ, 0xc0, !PT ;  /* 0xfffffff803057812 */ /* 0x000fe200078ec0ff */
[----:B------:R-:W-:Y:S01]  /*1b00*/  UIMAD UR6, UR15, UR6, URZ ;  /* 0x000000060f0672a4 */ /* 0x000fe2000f8e023f */
[----:B------:R-:W-:Y:S01]  /*1b10*/  IADD3.X R11, R245, UR11, RZ, P0, !PT ;  /* 0x0000000bf50b7c10 */ /* 0x000fe200087fe4ff */
[----:B------:R-:W-:Y:S01]  /*1b20*/  UIMAD UR11, UR29, UR5, UR4 ;  /* 0x000000051d0b72a4 */ /* 0x000fe2000f8e0204 */
[----:B------:R-:W-:Y:S01]  /*1b30*/  LEA.HI R225, R225, R8, RZ, 0x1 ;  /* 0x00000008e1e17211 */ /* 0x000fe200078f08ff */
[----:B------:R-:W-:Y:S01]  /*1b40*/  IMAD.IADD R5, R0, 0x1, -R5 ;  /* 0x0000000100057824 */ /* 0x000fe200078e0a05 */
[----:B------:R-:W-:Y:S01]  /*1b50*/  IADD3 R18, P0, R16, UR34, RZ ;  /* 0x0000002210127c10 */ /* 0x000fe2000ff1e0ff */
[----:B------:R-:W-:Y:S01]  /*1b60*/  IMAD R0, R234, c[0x0][0x19c], R13 ;  /* 0x00006700ea007a24 */ /* 0x000fe200078e020d */
[----:B------:R-:W-:Y:S01]  /*1b70*/  LOP3.LUT R232, R232, 0xfffffe00, R7, 0xf8, !PT ;  /* 0xfffffe00e8e87812 */ /* 0x000fe200078ef807 */
[----:B-1----:R-:W-:Y:S01]  /*1b80*/  IMAD.WIDE.U32 R22, R22, c[0x0][0x1a8], R10 ;  /* 0x00006a0016167a25 */ /* 0x002fe200078e000a */
[----:B------:R-:W-:Y:S01]  /*1b90*/  LOP3.LUT R225, R225, 0xfffffffe, RZ, 0xc0, !PT ;  /* 0xfffffffee1e17812 */ /* 0x000fe200078ec0ff */
[----:B------:R-:W-:Y:S01]  /*1ba0*/  UIMAD UR7, UR29, UR7, UR6 ;  /* 0x000000071d0772a4 */ /* 0x000fe2000f8e0206 */
[----:B------:R-:W-:Y:S01]  /*1bb0*/  IADD3.X R19, R17, UR32, R0, P0, !PT ;  /* 0x0000002011137c10 */ /* 0x000fe200087fe400 */
[----:B------:R-:W-:Y:S01]  /*1bc0*/  IMAD R7, R235, c[0x0][0x1a0], RZ ;  /* 0x00006800eb077a24 */ /* 0x000fe200078e02ff */
[C---:B------:R-:W-:Y:S01]  /*1bd0*/  LOP3.LUT P2, RZ, R5.reuse, 0x4, RZ, 0xc0, !PT ;  /* 0x0000000405ff7812 */ /* 0x040fe2000784c0ff */
[C---:B------:R-:W-:Y:S01]  /*1be0*/  IMAD.WIDE.U32 R10, R234.reuse, c[0x0][0x1a0], R244 ;  /* 0x00006800ea0a7a25 */ /* 0x040fe200078e00f4 */
[C---:B------:R-:W-:Y:S01]  /*1bf0*/  LOP3.LUT P1, RZ, R5.reuse, 0x2, RZ, 0xc0, !PT ;  /* 0x0000000205ff7812 */ /* 0x040fe2000782c0ff */
[----:B------:R-:W-:Y:S01]  /*1c00*/  UIADD3 UR6, -UR8, UR28, URZ ;  /* 0x0000001c08067290 */ /* 0x000fe2000fffe13f */
[----:B------:R-:W-:Y:S01]  /*1c10*/  SHF.R.S32.HI R15, RZ, 0x5, R15 ;  /* 0x00000005ff0f7819 */ /* 0x000fe2000001140f */
[----:B------:R-:W-:Y:S01]  /*1c20*/  IMAD R0, R234, c[0x0][0x1a4], R7 ;  /* 0x00006900ea007a24 */ /* 0x000fe200078e0207 */
[----:B------:R-:W-:Y:S01]  /*1c30*/  IADD3 R10, P0, R10, UR36, RZ ;  /* 0x000000240a0a7c10 */ /* 0x000fe2000ff1e0ff */
[----:B------:R-:W-:Y:S01]  /*1c40*/  IMAD.IADD R225, R8, 0x1, -R225 ;  /* 0x0000000108e17824 */ /* 0x000fe200078e0ae1 */
[----:B------:R-:W-:Y:S01]  /*1c50*/  ULDC.64 UR4, c[0x0][0x1a8] ;  /* 0x00006a0000047ab9 */ /* 0x000fe20000000a00 */
[----:B------:R-:W-:Y:S01]  /*1c60*/  IMAD.SHL.U32 R5, R5, 0x40, RZ ;  /* 0x0000004005057824 */ /* 0x000fe200078e00ff */
[----:B------:R-:W-:Y:S01]  /*1c70*/  IADD3.X R11, R11, UR33, R0, P0, !PT ;  /* 0x000000210b0b7c10 */ /* 0x000fe200087fe400 */
[----:B------:R-:W-:Y:S01]  /*1c80*/  IMAD.SHL.U32 R8, R225, 0x8, RZ ;  /* 0x00000008e1087824 */ /* 0x000fe200078e00ff */
[----:B------:R-:W-:Y:S01]  /*1c90*/  ISETP.GE.AND P0, PT, R234, UR6, PT ;  /* 0x00000006ea007c0c */ /* 0x000fe2000bf06270 */
[----:B------:R-:W-:Y:S01]  /*1ca0*/  UIMAD UR4, UR14, UR4, URZ ;  /* 0x000000040e0472a4 */ /* 0x000fe2000f8e023f */
[----:B------:R-:W-:Y:S01]  /*1cb0*/  LOP3.LUT R5, R5, 0x1c0, RZ, 0xc0, !PT ;  /* 0x000001c005057812 */ /* 0x000fe200078ec0ff */
[----:B------:R-:W-:Y:S01]  /*1cc0*/  IMAD.U32 R16, RZ, RZ, UR29 ;  /* 0x0000001dff107e24 */ /* 0x000fe2000f8e00ff */
[----:B------:R-:W-:Y:S01]  /*1cd0*/  IADD3 R230, R244, 0x40, RZ ;  /* 0x00000040f4e67810 */ /* 0x000fe20007ffe0ff */
[----:B------:R-:W-:Y:S01]  /*1ce0*/  UIMAD UR4, UR10, UR5, UR4 ;  /* 0x000000050a0472a4 */ /* 0x000fe2000f8e0204 */
[----:B------:R-:W-:Y:S01]  /*1cf0*/  LOP3.LUT R8, R5, 0x8, R8, 0xf8, !PT ;  /* 0x0000000805087812 */ /* 0x000fe200078ef808 */
[----:B------:R-:W-:Y:S01]  /*1d00*/  IMAD.WIDE.U32 R236, R236, c[0x0][0x1b0], R18 ;  /* 0x00006c00ecec7a25 */ /* 0x000fe200078e0012 */
[----:B------:R-:W-:-:S02]  /*1d10*/  SHF.R.U32.HI R5, RZ, 0x3, R5 ;  /* 0x00000003ff057819 */ /* 0x000fc40000011605 */
[----:B------:R-:W-:Y:S01]  /*1d20*/  IADD3 R229, R244, 0x80, RZ ;  /* 0x00000080f4e57810 */ /* 0x000fe20007ffe0ff */
[----:B------:R-:W-:Y:S01]  /*1d30*/  IMAD.WIDE.U32 R16, R16, c[0x0][0x1b8], R10 ;  /* 0x00006e0010107a25 */ /* 0x000fe200078e000a */
[----:B------:R-:W-:Y:S02]  /*1d40*/  LOP3.LUT R0, R8, R5, RZ, 0x3c, !PT ;  /* 0x0000000508007212 */ /* 0x000fe400078e3cff */
[----:B------:R-:W-:Y:S01]  /*1d50*/  IADD3 R25, R23, UR4, RZ ;  /* 0x0000000417197c10 */ /* 0x000fe2000fffe0ff */
[----:B------:R-:W-:Y:S01]  /*1d60*/  IMAD.SHL.U32 R3, R3, 0x40, RZ ;  /* 0x0000004003037824 */ /* 0x000fe200078e00ff */
[----:B------:R-:W-:Y:S01]  /*1d70*/  IADD3 R243, R237, UR7, RZ ;  /* 0x00000007edf37c10 */ /* 0x000fe2000fffe0ff */
[----:B------:R-:W-:Y:S01]  /*1d80*/  IMAD.MOV.U32 R7, RZ, RZ, 0x10 ;  /* 0x00000010ff077424 */ /* 0x000fe200078e00ff */
[----:B------:R-:W-:Y:S01]  /*1d90*/  IADD3 R19, R17, UR11, RZ ;  /* 0x0000000b11137c10 */ /* 0x000fe2000fffe0ff */
[----:B------:R-:W-:Y:S01]  /*1da0*/  IMAD.MOV.U32 R5, RZ, RZ, 0x20 ;  /* 0x00000020ff057424 */ /* 0x000fe200078e00ff */
[----:B------:R-:W-:Y:S01]  /*1db0*/  LOP3.LUT R0, R0, 0xfffffe00, R3, 0xf8, !PT ;  /* 0xfffffe0000007812 */ /* 0x000fe200078ef803 */
[----:B------:R-:W-:Y:S01]  /*1dc0*/  IMAD.SHL.U32 R232, R232, 0x2, RZ ;  /* 0x00000002e8e87824 */ /* 0x000fe200078e00ff */
[----:B------:R-:W-:-:S02]  /*1dd0*/  IADD3 R228, R244, 0xc0, RZ ;  /* 0x000000c0f4e47810 */ /* 0x000fc40007ffe0ff */
        /* <DEDUP_REMOVED lines=41> */
.L_x_1358:
[----:B------:R-:W-:Y:S05]  /*2070*/  BSYNC B0 ;  /* 0x0000000000007941 */ /* 0x000fea0003800000 */
.L_x_1357:
        /* <DEDUP_REMOVED lines=45> */
.L_x_1360:
[----:B------:R-:W-:Y:S05]  /*2350*/  BSYNC B0 ;  /* 0x0000000000007941 */ /* 0x000fea0003800000 */
.L_x_1359:
        /* <DEDUP_REMOVED lines=45> */
.L_x_1362:
[----:B------:R-:W-:Y:S05]  /*2630*/  BSYNC B0 ;  /* 0x0000000000007941 */ /* 0x000fea0003800000 */
.L_x_1361:
        /* <DEDUP_REMOVED lines=49> */
.L_x_1364:
[----:B------:R-:W-:Y:S05]  /*2950*/  BSYNC B0 ;  /* 0x0000000000007941 */ /* 0x000fea0003800000 */
.L_x_1363:
[----:B------:R-:W-:Y:S01]  /*2960*/  UIADD3 UR37, UR35, -0x1, URZ ;  /* 0xffffffff23257890 */ /* 0x000fe2000fffe03f */
        /* <DEDUP_REMOVED lines=44> */
.L_x_1366:
[----:B------:R-:W-:Y:S05]  /*2c30*/  BSYNC B0 ;  /* 0x0000000000007941 */ /* 0x000fea0003800000 */
.L_x_1365:
[----:B------:R-:W-:Y:S01]  /*2c40*/  ISETP.GE.AND P0, PT, R8, UR10, PT ;  /* 0x0000000a08007c0c */ /* 0x000fe2000bf06270 */
[----:B------:R-:W-:Y:S01]  /*2c50*/  UMOV UR7, 0x5 ;  /* 0x0000000500077882 */ /* 0x000fe20000000000 */
[----:B------:R-:W-:Y:S01]  /*2c60*/  BSSY B0, `(.L_x_1367) ;  /* 0x000002b000007945 */ /* 0x000fe20003800000 */
[----:B------:R-:W-:Y:S02]  /*2c70*/  ULDC UR12, c[0x0][0x19c] ;  /* 0x00006700000c7ab9 */ /* 0x000fe40000000800 */
[----:B------:R-:W-:Y:S02]  /*2c80*/  ULDC.64 UR24, c[0x0][0x1a0] ;  /* 0x0000680000187ab9 */ /* 0x000fe40000000a00 */
[----:B------:R-:W-:Y:S02]  /*2c90*/  USHF.L.U32 UR21, UR20, 0x5, URZ ;  /* 0x0000000514157899 */ /* 0x000fe4000800063f */
        /* <DEDUP_REMOVED lines=39> */
.L_x_1368:
[----:B------:R-:W-:Y:S05]  /*2f10*/  BSYNC B0 ;  /* 0x0000000000007941 */ /* 0x000fea0003800000 */
.L_x_1367:
[----:B------:R-:W0:Y:S01]  /*2f20*/  LDGDEPBAR ;  /* 0x00000000000079af */ /* 0x000e220000000000 */
[----:B------:R-:W-:Y:S01]  /*2f30*/  ISETP.GE.AND P0, PT, R234, UR10, PT ;  /* 0x0000000aea007c0c */ /* 0x000fe2000bf06270 */
[----:B------:R-:W-:Y:S01]  /*2f40*/  UIMAD UR12, UR22, UR37, URZ ;  /* 0x00000025160c72a4 */ /* 0x000fe2000f8e023f */
[----:B------:R-:W-:Y:S01]  /*2f50*/  SHF.R.S32.HI R10, RZ, 0x1f, R9 ;  /* 0x0000001fff0a7819 */ /* 0x000fe20000011409 */
[----:B------:R-:W-:Y:S01]  /*2f60*/  IMAD.U32 R227, RZ, RZ, UR23 ;  /* 0x00000017ffe37e24 */ /* 0x000fe2000f8e00ff */
[----:B------:R-:W-:Y:S01]  /*2f70*/  UIADD3 UR18, UR38, -0x4ab325aa, URZ ;  /* 0xb54cda5626127890 */ /* 0x000fe2000fffe03f */
[----:B------:R-:W-:Y:S01]  /*2f80*/  IMAD.MOV.U32 R18, RZ, RZ, R16 ;  /* 0x000000ffff127224 */ /* 0x000fe200078e0010 */
[----:B------:R-:W-:Y:S01]  /*2f90*/  LEA.HI R9, R10, R9, RZ, 0x2 ;  /* 0x000000090a097211 */ /* 0x000fe200078f10ff */
[----:B------:R-:W-:Y:S01]  /*2fa0*/  IMAD.SHL.U32 R231, R6, 0x2, RZ ;  /* 0x0000000206e77824 */ /* 0x000fe200078e00ff */
[----:B------:R-:W-:Y:S01]  /*2fb0*/  UIMAD UR12, UR11, UR23, UR12 ;  /* 0x000000170b0c72a4 */ /* 0x000fe2000f8e020c */
[----:B------:R-:W-:Y:S01]  /*2fc0*/  IMAD.U32 R6, RZ, RZ, UR27 ;  /* 0x0000001bff067e24 */ /* 0x000fe2000f8e00ff */
[----:B------:R-:W-:Y:S01]  /*2fd0*/  BSSY B0, `(.L_x_1369) ;  /* 0x000002e000007945 */ /* 0x000fe20003800000 */
[----:B------:R-:W-:Y:S01]  /*2fe0*/  IMAD.WIDE.U32 R10, R227, UR37, R18 ;  /* 0x00000025e30a7c25 */ /* 0x000fe2000f8e0012 */
[----:B------:R-:W-:-:S03]  /*2ff0*/  LOP3.LUT R231, R231, 0x6, RZ, 0xc0, !PT ;  /* 0x00000006e7e77812 */ /* 0x000fc600078ec0ff */
[----:B------:R-:W-:Y:S01]  /*3000*/  IMAD R13, R6, 0x8, R15 ;  /* 0x00000008060d7824 */ /* 0x000fe200078e020f */
        /* <DEDUP_REMOVED lines=13> */
[C---:B--2---:R-:W-:Y:S01]  /*30e0*/  @!P5 LEA R24, P6, R10.reuse, c[0x0][0x170], 0x1 ;  /* 0x00005c000a18da11 */ /* 0x044fe200078c08ff */
[----:B------:R2:W-:Y:S01]  /*30f0*/  @P5 STS.128 [R232+0x18000], RZ ;  /* 0x018000ffe8005388 */ /* 0x0005e20000000c00 */
[C---:B-1----:R-:W-:Y:S02]  /*3100*/  @!P4 LEA R22, P3, R10.reuse, c[0x0][0x170], 0x1 ;  /* 0x00005c000a16ca11 */ /* 0x042fe400078608ff */
        /* <DEDUP_REMOVED lines=26> */
.L_x_1370:
[----:B------:R-:W-:Y:S05]  /*32b0*/  BSYNC B0 ;  /* 0x0000000000007941 */ /* 0x000fea0003800000 */
.L_x_1369:
[----:B------:R-:W-:Y:S01]  /*32c0*/  ISETP.GE.AND P0, PT, R8, UR10, PT ;  /* 0x0000000a08007c0c */ /* 0x000fe2000bf06270 */
[----:B------:R-:W-:Y:S01]  /*32d0*/  ULDC UR10, c[0x0][0x1a4] ;  /* 0x00006900000a7ab9 */ /* 0x000fe20000000800 */
[----:B------:R-:W-:Y:S01]  /*32e0*/  BSSY B0, `(.L_x_1371) ;  /* 0x0000030000007945 */ /* 0x000fe20003800000 */
[----:B------:R-:W-:Y:S02]  /*32f0*/  USHF.L.U32 UR25, UR24, 0x5, URZ ;  /* 0x0000000518197899 */ /* 0x000fe4000800063f */
[----:B------:R-:W-:Y:S02]  /*3300*/  UIADD3 UR11, UR9, 0x1, -UR28 ;  /* 0x00000001090b7890 */ /* 0x000fe4000fffe81c */
[----:B------:R-:W-:-:S03]  /*3310*/  USHF.L.U64.HI UR24, UR24, UR7, UR10 ;  /* 0x0000000718187299 */ /* 0x000fc6000801020a */
[----:B------:R-:W-:Y:S02]  /*3320*/  ULDC UR10, c[0x0][0x2e4] ;  /* 0x0000b900000a7ab9 */ /* 0x000fe40000000800 */
[----:B------:R-:W-:Y:S01]  /*3330*/  ULDC UR7, c[0x0][0x2e8] ;  /* 0x0000ba0000077ab9 */ /* 0x000fe20000000800 */
[----:B------:R4:W-:Y:S01]  /*3340*/  @P0 STS.128 [R232+0x19000], RZ ;  /* 0x019000ffe8000388 */ /* 0x0009e20000000c00 */
[----:B------:R-:W-:Y:S02]  /*3350*/  UIADD3 UR10, UR9, -UR10, -UR28 ;  /* 0x8000000a090a7290 */ /* 0x000fe4000fffe81c */
[----:B------:R-:W-:Y:S01]  /*3360*/  UIADD3 UR7, UR11, UR7, URZ ;  /* 0x000000070b077290 */ /* 0x000fe2000fffe03f */
        /* <DEDUP_REMOVED lines=10> */
[----:B------:R1:W-:Y:S02]  /*3410*/  @P5 STS.128 [R232+0x19000], RZ ;  /* 0x019000ffe8005388 */ /* 0x0003e40000000c00 */
[C---:B-12---:R-:W-:Y:S02]  /*3420*/  @!P5 LEA R22, P6, R8.reuse, c[0x0][0x170], 0x1 ;  /* 0x00005c000816da11 */ /* 0x046fe400078c08ff */
        /* <DEDUP_REMOVED lines=27> */
.L_x_1372:
[----:B------:R-:W-:Y:S05]  /*35e0*/  BSYNC B0 ;  /* 0x0000000000007941 */ /* 0x000fea0003800000 */
.L_x_1371:
[C---:B------:R-:W-:Y:S01]  /*35f0*/  IMAD.SHL.U32 R8, R2.reuse, 0x40, RZ ;  /* 0x0000004002087824 */ /* 0x040fe200078e00ff */
[----:B------:R-:W-:Y:S01]  /*3600*/  R2P PR, R2, 0x6 ;  /* 0x0000000602007804 */ /* 0x000fe20000000000 */
[----:B------:R-:W-:Y:S01]  /*3610*/  IMAD.SHL.U32 R9, R234, 0x8, RZ ;  /* 0x00000008ea097824 */ /* 0x000fe200078e00ff */
[----:B------:R-:W0:Y:S01]  /*3620*/  LDGDEPBAR ;  /* 0x00000000000079af */ /* 0x000e220000000000 */
[----:B------:R-:W-:Y:S01]  /*3630*/  IMAD R226, R15, 0x400, R0 ;  /* 0x000004000fe27824 */ /* 0x000fe200078e0200 */
[----:B------:R-:W-:Y:S01]  /*3640*/  LOP3.LUT R8, R8, 0x1c0, RZ, 0xc0, !PT ;  /* 0x000001c008087812 */ /* 0x000fe200078ec0ff */
[----:B------:R-:W-:Y:S01]  /*3650*/  UISETP.GT.AND UP0, UPT, UR37, UR19, UPT ;  /* 0x000000132500728c */ /* 0x000fe2000bf04270 */
[----:B------:R-:W1:Y:S01]  /*3660*/  LDC.U8 R241, c[0x0][0x2d8] ;  /* 0x0000b600fff17b82 */ /* 0x000e620000000000 */
        /* <DEDUP_REMOVED lines=8> */
[----:B-12---:R-:W-:Y:S01]  /*36f0*/  LDSM.16.M88.4 R24, [R224] ;  /* 0x00000000e018783b */ /* 0x006fe20000000200 */
[----:B------:R-:W-:-:S02]  /*3700*/  LEA R15, R15, UR8, 0x4 ;  /* 0x000000080f0f7c11 */ /* 0x000fc4000f8e20ff */
[----:B------:R-:W-:Y:S01]  /*3710*/  IMAD R225, R225, 0x200, R8 ;  /* 0x00000200e1e17824 */ /* 0x000fe200078e0208 */
[----:B------:R-:W-:Y:S01]  /*3720*/  LDSM.16.M88.4 R88, [R224+0x4000] ;  /* 0x00400000e058783b */ /* 0x000fe20000000200 */
[----:B------:R-:W-:Y:S01]  /*3730*/  PLOP3.LUT P0, PT, PT, PT, UP0, 0x80, 0x0 ;  /* 0x000000000000781c */ /* 0x000fe20003f0f008 */
[----:B------:R-:W-:Y:S02]  /*3740*/  IMAD.IADD R6, R6, 0x1, R15 ;  /* 0x0000000106067824 */ /* 0x000fe400078e020f */
[----:B------:R-:W-:Y:S01]  /*3750*/  IMAD.SHL.U32 R225, R225, 0x2, RZ ;  /* 0x00000002e1e17824 */ /* 0x000fe200078e00ff */
[----:B------:R-:W-:Y:S02]  /*3760*/  LDSM.16.M88.4 R8, [R222] ;  /* 0x00000000de08783b */ /* 0x000fe40000000200 */
[----:B------:R-:W-:Y:S02]  /*3770*/  IADD3 R240, R6, UR10, RZ ;  /* 0x0000000a06f07c10 */ /* 0x000fe4000fffe0ff */
[----:B------:R-:W1:Y:S01]  /*3780*/  LDSM.16.M88.4 R28, [R225+0x10800] ;  /* 0x01080000e11c783b */ /* 0x000e620000000200 */
[----:B------:R-:W-:-:S02]  /*3790*/  IADD3 R2, R225, 0x10000, RZ ;  /* 0x00010000e1027810 */ /* 0x000fc40007ffe0ff */
[----:B------:R-:W-:Y:S01]  /*37a0*/  IADD3 R223, R225, 0x10020, RZ ;  /* 0x00010020e1df7810 */ /* 0x000fe20007ffe0ff */
[----:B------:R-:W2:Y:S01]  /*37b0*/  LDSM.16.M88.4 R72, [R225+0x11000] ;  /* 0x01100000e148783b */ /* 0x000ea20000000200 */
[----:B------:R-:W-:Y:S01]  /*37c0*/  @P1 IADD3 R223, R2, -0x20, RZ ;  /* 0xffffffe002df1810 */ /* 0x000fe20007ffe0ff */
[----:B------:R-:W-:Y:S01]  /*37d0*/  IMAD.MOV.U32 R2, RZ, RZ, 0x40 ;  /* 0x00000040ff027424 */ /* 0x000fe200078e00ff */
[C---:B------:R-:W-:Y:S01]  /*37e0*/  IADD3 R239, R6.reuse, UR7, RZ ;  /* 0x0000000706ef7c10 */ /* 0x040fe2000fffe0ff */
[----:B------:R-:W5:Y:S01]  /*37f0*/  LDSM.16.M88.4 R36, [R225+0x10000] ;  /* 0x01000000e124783b */ /* 0x000f620000000200 */
[----:B------:R-:W-:Y:S02]  /*3800*/  IADD3 R6, R6, 0x8, RZ ;  /* 0x0000000806067810 */ /* 0x000fe40007ffe0ff */
[----:B------:R-:W-:Y:S01]  /*3810*/  SEL R2, R2, 0xffffffc0, !P2 ;  /* 0xffffffc002027807 */ /* 0x000fe20005000000 */
[----:B------:R-:W3:Y:S01]  /*3820*/  LDSM.16.M88.4 R60, [R225+0x11800] ;  /* 0x01180000e13c783b */ /* 0x000ee20000000200 */
[----:B------:R-:W-:-:S02]  /*3830*/  IADD3 R238, R6, UR10, RZ ;  /* 0x0000000a06ee7c10 */ /* 0x000fc4000fffe0ff */
[----:B------:R-:W-:Y:S01]  /*3840*/  IADD3 R233, R6, UR7, RZ ;  /* 0x0000000706e97c10 */ /* 0x000fe2000fffe0ff */
[----:B------:R-:W4:Y:S01]  /*3850*/  LDSM.16.M88.4 R48, [R223+0x800] ;  /* 0x00080000df30783b */ /* 0x000f220000000200 */
[----:B------:R-:W-:Y:S01]  /*3860*/  IMAD.IADD R219, R225, 0x1, R2 ;  /* 0x00000001e1db7824 */ /* 0x000fe200078e0202 */
[----:B------:R-:W-:Y:S01]  /*3870*/  IMNMX R240, RZ, R240, !PT ;  /* 0x000000f0fff07217 */ /* 0x000fe20007800200 */
[----:B------:R-:W-:Y:S01]  /*3880*/  IMAD.IADD R212, R2, 0x1, R223 ;  /* 0x0000000102d47824 */ /* 0x000fe200078e02df */
[----:B------:R-:W3:Y:S01]  /*3890*/  LDSM.16.M88.4 R44, [R223+0x1000] ;  /* 0x00100000df2c783b */ /* 0x000ee20000000200 */
[----:B------:R-:W-:Y:S02]  /*38a0*/  IMNMX R239, R239, UR9, PT ;  /* 0x00000009efef7c17 */ /* 0x000fe4000b800200 */
[----:B------:R-:W-:Y:S01]  /*38b0*/  IMNMX R238, RZ, R238, !PT ;  /* 0x000000eeffee7217 */ /* 0x000fe20007800200 */
[----:B------:R-:W3:Y:S01]  /*38c0*/  LDSM.16.M88.4 R56, [R223] ;  /* 0x00000000df38783b */ /* 0x000ee20000000200 */
[----:B------:R-:W-:-:S02]  /*38d0*/  IMNMX R233, R233, UR9, PT ;  /* 0x00000009e9e97c17 */ /* 0x000fc4000b800200 */
[C---:B------:R-:W-:Y:S01]  /*38e0*/  IADD3 R215, R223.reuse, 0x800, RZ ;  /* 0x00000800dfd77810 */ /* 0x040fe20007ffe0ff */
[----:B------:R-:W3:Y:S01]  /*38f0*/  LDSM.16.M88.4 R52, [R223+0x1800] ;  /* 0x00180000df34783b */ /* 0x000ee20000000200 */
[C---:B------:R-:W-:Y:S02]  /*3900*/  IADD3 R214, R223.reuse, 0x1000, RZ ;  /* 0x00001000dfd67810 */ /* 0x040fe40007ffe0ff */
[C---:B------:R-:W-:Y:S01]  /*3910*/  IADD3 R213, R223.reuse, 0x1800, RZ ;  /* 0x00001800dfd57810 */ /* 0x040fe20007ffe0ff */
[----:B------:R-:W3:Y:S01]  /*3920*/  LDSM.16.M88.4 R20, [R219+0x10000] ;  /* 0x01000000db14783b */ /* 0x000ee20000000200 */
        /* <DEDUP_REMOVED lines=12> */
[C---:B------:R-:W-:Y:S02]  /*39f0*/  IADD3 R203, R223.reuse, 0x6000, RZ ;  /* 0x00006000dfcb7810 */ /* 0x040fe40007ffe0ff */
[C---:B------:R-:W-:Y:S02]  /*3a00*/  IADD3 R202, R223.reuse, 0x6800, RZ ;  /* 0x00006800dfca7810 */ /* 0x040fe40007ffe0ff */
[C---:B------:R-:W-:Y:S01]  /*3a10*/  IADD3 R201, R223.reuse, 0x7000, RZ ;  /* 0x00007000dfc97810 */ /* 0x040fe20007ffe0ff */
[----:B--2---:R-:W-:Y:S01]  /*3a20*/  HMMA.16816.F32.BF16 R76, R64, R72, RZ ;  /* 0x00000048404c723c */ /* 0x004fe200000418ff */
[----:B------:R-:W-:-:S07]  /*3a30*/  IADD3 R200, R223, 0x7800, RZ ;  /* 0x00007800dfc87810 */ /* 0x000fce0007ffe0ff */
[C---:B------:R-:W-:Y:S08]  /*3a40*/  HMMA.16816.F32.BF16 R72, R64.reuse, R74, RZ ;  /* 0x0000004a4048723c */ /* 0x040ff000000418ff */
[C---:B-----5:R-:W-:Y:S08]  /*3a50*/  HMMA.16816.F32.BF16 R40, R64.reuse, R36, RZ ;  /* 0x000000244028723c */ /* 0x060ff000000418ff */
[C---:B------:R-:W-:Y:S08]  /*3a60*/  HMMA.16816.F32.BF16 R36, R64.reuse, R38, RZ ;  /* 0x000000264024723c */ /* 0x040ff000000418ff */
[C---:B---3--:R-:W-:Y:S08]  /*3a70*/  HMMA.16816.F32.BF16 R68, R64.reuse, R60, RZ ;  /* 0x0000003c4044723c */ /* 0x048ff000000418ff */
[----:B------:R-:W-:Y:S01]  /*3a80*/  HMMA.16816.F32.BF16 R64, R64, R62, RZ ;  /* 0x0000003e4040723c */ /* 0x000fe200000418ff */
[----:B------:R-:W-:Y:S07]  /*3a90*/  LDSM.16.M88.4 R60, [R222+0x4000] ;  /* 0x00400000de3c783b */ /* 0x000fee0000000200 */
[C---:B----4-:R-:W-:Y:S08]  /*3aa0*/  HMMA.16816.F32.BF16 R32, R24.reuse, R48, R32 ;  /* 0x000000301820723c */ /* 0x050ff00000041820 */
[C---:B------:R-:W-:Y:S01]  /*3ab0*/  HMMA.16816.F32.BF16 R28, R24.reuse, R50, R28 ;  /* 0x00000032181c723c */ /* 0x040fe2000004181c */
[----:B------:R-:W1:Y:S07]  /*3ac0*/  LDSM.16.M88.4 R48, [R219+0x10800] ;  /* 0x01080000db30783b */ /* 0x000e6e0000000200 */
[C---:B------:R-:W-:Y:S08]  /*3ad0*/  HMMA.16816.F32.BF16 R76, R24.reuse, R44, R76 ;  /* 0x0000002c184c723c */ /* 0x040ff0000004184c */
        /* <DEDUP_REMOVED lines=8> */
[----:B------:R-:W-:Y:S03]  /*3b60*/  LDSM.16.M88.4 R52, [R212] ;  /* 0x00000000d434783b */ /* 0x000fe60000000200 */
[C---:B------:R-:W-:Y:S08]  /*3b70*/  HMMA.16816.F32.BF16 R40, R8.reuse, R20, R40 ;  /* 0x000000140828723c */ /* 0x040ff00000041828 */
[C---:B------:R-:W-:Y:S01]  /*3b80*/  HMMA.16816.F32.BF16 R36, R8.reuse, R22, R36 ;  /* 0x000000160824723c */ /* 0x040fe20000041824 */
[----:B------:R-:W4:Y:S07]  /*3b90*/  LDSM.16.M88.4 R20, [R221] ;  /* 0x00000000dd14783b */ /* 0x000f2e0000000200 */
        /* <DEDUP_REMOVED lines=42> */
[C---:B------:R-:W-:Y:S08]  /*3e40*/  HMMA.16816.F32.BF16 R76, R88.reuse, R84, R76 ;  /* 0x00000054584c723c */ /* 0x040ff0000004184c */
[----:B------:R-:W-:Y:S01]  /*3e50*/  HMMA.16816.F32.BF16 R72, R88, R86, R72 ;  /* 0x000000565848723c */ /* 0x000fe20000041848 */
[----:B------:R-:W-:Y:S07]  /*3e60*/  LDSM.16.M88.4 R84, [R222+0xc000] ;  /* 0x00c00000de54783b */ /* 0x000fee0000000200 */
[C---:B------:R-:W-:Y:S08]  /*3e70*/  HMMA.16816.F32.BF16 R40, R60.reuse, R56, R40 ;  /* 0x000000383c28723c */ /* 0x040ff00000041828 */
[----:B------:R-:W-:Y:S01]  /*3e80*/  HMMA.16816.F32.BF16 R36, R60, R58, R36 ;  /* 0x0000003a3c24723c */ /* 0x000fe20000041824 */
[----:B------:R-:W2:Y:S07]  /*3e90*/  LDSM.16.M88.4 R56, [R212+0x3000] ;  /* 0x00300000d438783b */ /* 0x000eae0000000200 */
[C---:B------:R-:W-:Y:S08]  /*3ea0*/  HMMA.16816.F32.BF16 R68, R88.reuse, R80, R68 ;  /* 0x000000505844723c */ /* 0x040ff00000041844 */
[----:B------:R-:W-:Y:S08]  /*3eb0*/  HMMA.16816.F32.BF16 R64, R88, R82, R64 ;  /* 0x000000525840723c */ /* 0x000ff00000041840 */
[C---:B----4-:R-:W-:Y:S08]  /*3ec0*/  HMMA.16816.F32.BF16 R32, R60.reuse, R52, R32 ;  /* 0x000000343c20723c */ /* 0x050ff00000041820 */
[C---:B------:R-:W-:Y:S01]  /*3ed0*/  HMMA.16816.F32.BF16 R28, R60.reuse, R54, R28 ;  /* 0x000000363c1c723c */ /* 0x040fe2000004181c */
[----:B------:R-:W4:Y:S07]  /*3ee0*/  LDSM.16.M88.4 R52, [R212+0x3800] ;  /* 0x00380000d434783b */ /* 0x000f2e0000000200 */
[C---:B-1----:R-:W-:Y:S08]  /*3ef0*/  HMMA.16816.F32.BF16 R76, R60.reuse, R48, R76 ;  /* 0x000000303c4c723c */ /* 0x042ff0000004184c */
[----:B------:R-:W-:Y:S01]  /*3f00*/  HMMA.16816.F32.BF16 R72, R60, R50, R72 ;  /* 0x000000323c48723c */ /* 0x000fe20000041848 */
[----:B------:R-:W-:Y:S07]  /*3f10*/  LDSM.16.M88.4 R48, [R226+0x8000] ;  /* 0x00800000e230783b */ /* 0x000fee0000000200 */
[C---:B--2---:R-:W-:Y:S08]  /*3f20*/  HMMA.16816.F32.BF16 R40, R24.reuse, R20, R40 ;  /* 0x000000141828723c */ /* 0x044ff00000041828 */
[----:B------:R-:W-:Y:S01]  /*3f30*/  HMMA.16816.F32.BF16 R36, R24, R22, R36 ;  /* 0x000000161824723c */ /* 0x000fe20000041824 */
[----:B------:R-:W1:Y:S07]  /*3f40*/  LDSM.16.M88.4 R20, [R225+0x14800] ;  /* 0x01480000e114783b */ /* 0x000e6e0000000200 */
[C---:B-----5:R-:W-:Y:S08]  /*3f50*/  HMMA.16816.F32.BF16 R68, R60.reuse, R44, R68 ;  /* 0x0000002c3c44723c */ /* 0x060ff00000041844 */
        /* <DEDUP_REMOVED lines=23> */
[C---:B-----5:R-:W-:Y:S08]  /*40d0*/  HMMA.16816.F32.BF16 R80, R48.reuse, R56, R80 ;  /* 0x000000383050723c */ /* 0x060ff00000041850 */
[----:B------:R-:W-:Y:S01]  /*40e0*/  HMMA.16816.F32.BF16 R64, R48, R58, R64 ;  /* 0x0000003a3040723c */ /* 0x000fe20000041840 */
[----:B------:R-:W3:Y:S04]  /*40f0*/  LDSM.16.M88.4 R48, [R222+0x8000] ;  /* 0x00800000de30783b */ /* 0x000ee80000000200 */
[----:B------:R-:W5:Y:S03]  /*4100*/  LDSM.16.M88.4 R56, [R219+0x14800] ;  /* 0x01480000db38783b */ /* 0x000f660000000200 */
        /* <DEDUP_REMOVED lines=15> */
[----:B------:R-:W3:Y:S07]  /*4200*/  LDSM.16.M88.4 R8, [R212+0x5800] ;  /* 0x00580000d408783b */ /* 0x000eee0000000200 */
[C---:B-----5:R-:W-:Y:S08]  /*4210*/  HMMA.16816.F32.BF16 R32, R48.reuse, R56, R32 ;  /* 0x000000383020723c */ /* 0x060ff00000041820 */
[C---:B------:R-:W-:Y:S01]  /*4220*/  HMMA.16816.F32.BF16 R28, R48.reuse, R58, R28 ;  /* 0x0000003a301c723c */ /* 0x040fe2000004181c */
[----:B------:R-:W-:Y:S07]  /*4230*/  LDSM.16.M88.4 R56, [R226+0xc000] ;  /* 0x00c00000e238783b */ /* 0x000fee0000000200 */
[C---:B------:R-:W-:Y:S08]  /*4240*/  HMMA.16816.F32.BF16 R76, R48.reuse, R52, R76 ;  /* 0x00000034304c723c */ /* 0x040ff0000004184c */
[C---:B------:R-:W-:Y:S01]  /*4250*/  HMMA.16816.F32.BF16 R72, R48.reuse, R54, R72 ;  /* 0x000000363048723c */ /* 0x040fe20000041848 */
[----:B------:R-:W5:Y:S07]  /*4260*/  LDSM.16.M88.4 R52, [R225+0x16000] ;  /* 0x01600000e134783b */ /* 0x000f6e0000000200 */
[C---:B----4-:R-:W-:Y:S08]  /*4270*/  HMMA.16816.F32.BF16 R80, R48.reuse, R60, R80 ;  /* 0x0000003c3050723c */ /* 0x050ff00000041850 */
        /* <DEDUP_REMOVED lines=14> */
[----:B------:R-:W-:Y:S04]  /*4360*/  LDSM.16.M88.4 R24, [R224+0xc000] ;  /* 0x00c00000e018783b */ /* 0x000fe80000000200 */
[----:B------:R-:W3:Y:S03]  /*4370*/  LDSM.16.M88.4 R8, [R223+0x6000] ;  /* 0x00600000df08783b */ /* 0x000ee60000000200 */
[C---:B-----5:R-:W-:Y:S08]  /*4380*/  HMMA.16816.F32.BF16 R40, R56.reuse, R52, R40 ;  /* 0x000000343828723c */ /* 0x060ff00000041828 */
[C---:B------:R-:W-:Y:S01]  /*4390*/  HMMA.16816.F32.BF16 R36, R56.reuse, R54, R36 ;  /* 0x000000363824723c */ /* 0x040fe20000041824 */
[----:B------:R-:W4:Y:S07]  /*43a0*/  LDSM.16.M88.4 R52, [R223+0x7800] ;  /* 0x00780000df34783b */ /* 0x000f2e0000000200 */
[C---:B-1----:R-:W-:Y:S01]  /*43b0*/  HMMA.16816.F32.BF16 R88, R56.reuse, R20, R32 ;  /* 0x000000143858723c */ /* 0x042fe20000041820 */
[----:B------:R-:W1:Y:S07]  /*43c0*/  LDSM.16.M88.4 R32, [R219+0x16000] ;  /* 0x01600000db20783b */ /* 0x000e6e0000000200 */
[C---:B------:R-:W-:Y:S01]  /*43d0*/  HMMA.16816.F32.BF16 R28, R56.reuse, R22, R28 ;  /* 0x00000016381c723c */ /* 0x040fe2000004181c */
[----:B------:R-:W5:Y:S07]  /*43e0*/  LDSM.16.M88.4 R20, [R219+0x16800] ;  /* 0x01680000db14783b */ /* 0x000f6e0000000200 */
[C---:B------:R-:W-:Y:S08]  /*43f0*/  HMMA.16816.F32.BF16 R76, R56.reuse, R48, R76 ;  /* 0x00000030384c723c */ /* 0x040ff0000004184c */
[C---:B------:R-:W-:Y:S01]  /*4400*/  HMMA.16816.F32.BF16 R72, R56.reuse, R50, R72 ;  /* 0x000000323848723c */ /* 0x040fe20000041848 */
[----:B------:R-:W-:Y:S07]  /*4410*/  LDSM.16.M88.4 R48, [R221+0xc000] ;  /* 0x00c00000dd30783b */ /* 0x000fee0000000200 */
        /* <DEDUP_REMOVED lines=11> */
[C---:B----4-:R-:W-:Y:S08]  /*44d0*/  HMMA.16816.F32.BF16 R80, R24.reuse, R52, R80 ;  /* 0x000000341850723c */ /* 0x050ff00000041850 */
[----:B------:R-:W-:Y:S01]  /*44e0*/  HMMA.16816.F32.BF16 R64, R24, R54, R64 ;  /* 0x000000361840723c */ /* 0x000fe20000041840 */
[----:B------:R-:W3:Y:S04]  /*44f0*/  LDSM.16.M88.4 R24, [R212+0x6000] ;  /* 0x00600000d418783b */ /* 0x000ee80000000200 */
[----:B------:R-:W4:Y:S03]  /*4500*/  LDSM.16.M88.4 R52, [R212+0x7000] ;  /* 0x00700000d434783b */ /* 0x000f260000000200 */
[C---:B-1----:R-:W-:Y:S08]  /*4510*/  HMMA.16816.F32.BF16 R40, R84.reuse, R32, R40 ;  /* 0x000000205428723c */ /* 0x042ff00000041828 */
[----:B------:R-:W-:Y:S01]  /*4520*/  HMMA.16816.F32.BF16 R36, R84, R34, R36 ;  /* 0x000000225424723c */ /* 0x000fe20000041824 */
[----:B------:R-:W1:Y:S01]  /*4530*/  LDSM.16.M88.4 R32, [R212+0x7800] ;  /* 0x00780000d420783b */ /* 0x000e620000000200 */
[----:B------:R-:W-:-:S06]  /*4540*/  DEPBAR.LE SB0, 0x0 ;  /* 0x000080000000791a */ /* 0x000fcc0000000000 */
[C---:B-----5:R-:W-:Y:S08]  /*4550*/  HMMA.16816.F32.BF16 R88, R84.reuse, R20, R88 ;  /* 0x000000145458723c */ /* 0x060ff00000041858 */
        /* <DEDUP_REMOVED lines=11> */
[C---:B-1----:R-:W-:Y:S08]  /*4610*/  HMMA.16816.F32.BF16 R80, R48.reuse, R32, R80 ;  /* 0x000000203050723c */ /* 0x042ff00000041850 */
[----:B------:R-:W-:Y:S01]  /*4620*/  HMMA.16816.F32.BF16 R64, R48, R34, R64 ;  /* 0x000000223040723c */ /* 0x000fe20000041840 */
        /* <DEDUP_REMOVED lines=72> */
.L_x_1375:
[----:B------:R-:W-:Y:S05]  /*4ab0*/  BSYNC B0 ;  /* 0x0000000000007941 */ /* 0x000fea0003800000 */
.L_x_1374:
[----:B------:R-:W0:Y:S02]  /*4ac0*/  LDGDEPBAR ;  /* 0x00000000000079af */ /* 0x000e240000000000 */
.L_x_1373:
[----:B------:R-:W-:Y:S01]  /*4ad0*/  IMAD.U32 R34, RZ, RZ, UR37 ;  /* 0x00000025ff227e24 */ /* 0x000fe2000f8e00ff */
[----:B------:R-:W-:Y:S01]  /*4ae0*/  STL.64 [R1+0x38], R200 ;  /* 0x000038c801007387 */ /* 0x000fe20000100a00 */
[----:B------:R-:W-:Y:S01]  /*4af0*/  USHF.L.U32 UR4, UR37, 0x1, URZ ;  /* 0x0000000125047899 */ /* 0x000fe2000800063f */
[----:B------:R-:W-:Y:S01]  /*4b00*/  IMAD.SHL.U32 R220, R0, 0x2, RZ ;  /* 0x0000000200dc7824 */ /* 0x000fe200078e00ff */
[----:B------:R-:W-:Y:S01]  /*4b10*/  UIADD3 UR15, UR39, -0x4498517b, URZ ;  /* 0xbb67ae85270f7890 */ /* 0x000fe2000fffe03f */
[----:B------:R-:W-:Y:S01]  /*4b20*/  IMAD R34, R34, 0x40, R231 ;  /* 0x0000004022227824 */ /* 0x000fe200078e02e7 */
[----:B------:R2:W-:Y:S01]  /*4b30*/  STL.64 [R1+0x30], R18 ;  /* 0x0000301201007387 */ /* 0x0005e20000100a00 */
[----:B------:R-:W-:Y:S01]  /*4b40*/  UIADD3 UR16, UR38, -0x61c88647, URZ ;  /* 0x9e3779b926107890 */ /* 0x000fe2000fffe03f */
[--C-:B------:R-:W-:Y:S01]  /*4b50*/  IMAD R218, R7, 0x2, R220.reuse ;  /* 0x0000000207da7824 */ /* 0x100fe200078e02dc */
[----:B------:R-:W-:Y:S01]  /*4b60*/  UIADD3 UR14, UR38, 0x3c6ef372, URZ ;  /* 0x3c6ef372260e7890 */ /* 0x000fe2000fffe03f */
[C---:B------:R-:W-:Y:S01]  /*4b70*/  IADD3 R33, R34.reuse, 0x1, RZ ;  /* 0x0000000122217810 */ /* 0x040fe20007ffe0ff */
[----:B------:R3:W-:Y:S01]  /*4b80*/  STL.64 [R1+0x28], R16 ;  /* 0x0000281001007387 */ /* 0x0007e20000100a00 */
[CC--:B------:R-:W-:Y:S01]  /*4b90*/  ISETP.GE.AND P4, PT, R34.reuse, R239.reuse, PT ;  /* 0x000000ef2200720c */ /* 0x0c0fe20003f86270 */
[----:B------:R-:W-:Y:S01]  /*4ba0*/  UIADD3 UR13, UR39, 0x76cf5d0a, URZ ;  /* 0x76cf5d0a270d7890 */ /* 0x000fe2000fffe03f */
[C---:B------:R-:W-:Y:S01]  /*4bb0*/  IADD3 R32, R34.reuse, 0x8, RZ ;  /* 0x0000000822207810 */ /* 0x040fe20007ffe0ff */
[----:B------:R-:W-:Y:S01]  /*4bc0*/  UIADD3 UR12, UR38, -0x255992d5, URZ ;  /* 0xdaa66d2b260c7890 */ /* 0x000fe2000fffe03f */
[CC--:B------:R-:W-:Y:S01]  /*4bd0*/  ISETP.GE.AND P3, PT, R33.reuse, R239.reuse, PT ;  /* 0x000000ef2100720c */ /* 0x0c0fe20003f66270 */
[----:B------:R-:W-:Y:S01]  /*4be0*/  UIADD3 UR11, UR39, 0x32370b8f, URZ ;  /* 0x32370b8f270b7890 */ /* 0x000fe2000fffe03f */
[C---:B-1----:R-:W-:Y:S01]  /*4bf0*/  IADD3 R10, R34.reuse, 0x9, RZ ;  /* 0x00000009220a7810 */ /* 0x042fe20007ffe0ff */
[----:B------:R-:W-:Y:S01]  /*4c00*/  UIADD3 UR9, UR39, -0x126145ec, URZ ;  /* 0xed9eba1427097890 */ /* 0x000fe2000fffe03f */
[-C--:B------:R-:W-:Y:S01]  /*4c10*/  ISETP.LT.OR P4, PT, R34, R240.reuse, P4 ;  /* 0x000000f02200720c */ /* 0x080fe20002781670 */
[----:B------:R-:W-:Y:S01]  /*4c20*/  UIADD3 UR10, UR38, 0x78dde6e4, URZ ;  /* 0x78dde6e4260a7890 */ /* 0x000fe2000fffe03f */
[-C--:B------:R-:W-:Y:S01]  /*4c30*/  ISETP.GE.AND P2, PT, R32, R239.reuse, PT ;  /* 0x000000ef2000720c */ /* 0x080fe20003f46270 */
[----:B------:R-:W-:Y:S01]  /*4c40*/  UIADD3 UR7, UR39, -0x56f99767, URZ ;  /* 0xa906689927077890 */ /* 0x000fe2000fffe03f */
[-C--:B------:R-:W-:Y:S01]  /*4c50*/  ISETP.LT.OR P3, PT, R33, R240.reuse, P3 ;  /* 0x000000f02100720c */ /* 0x080fe20001f61670 */
[----:B------:R-:W-:Y:S01]  /*4c60*/  UIADD3 UR8, UR38, 0x1715609d, URZ ;  /* 0x1715609d26087890 */ /* 0x000fe2000fffe03f */
[----:B------:R-:W-:Y:S01]  /*4c70*/  IADD3 R27, R34, 0x10, RZ ;  /* 0x00000010221b7810 */ /* 0x000fe20007ffe0ff */
[----:B------:R-:W-:Y:S01]  /*4c80*/  IMAD R217, R5, 0x2, R220 ;  /* 0x0000000205d97824 */ /* 0x000fe200078e02dc */
[-C--:B------:R-:W-:Y:S01]  /*4c90*/  ISETP.GE.AND P1, PT, R10, R239.reuse, PT ;  /* 0x000000ef0a00720c */ /* 0x080fe20003f26270 */
[----:B------:R-:W-:Y:S01]  /*4ca0*/  LDSM.16.MT88.4 R148, [R218+0x18000] ;  /* 0x01800000da94783b */ /* 0x000fe20000004200 */
[----:B------:R-:W-:Y:S01]  /*4cb0*/  FSEL R40, R40, -INF , !P4 ;  /* 0xff80000028287808 */ /* 0x000fe20006000000 */
[----:B------:R-:W-:Y:S01]  /*4cc0*/  UIADD3 UR17, UR39, 0x646e171e, URZ ;  /* 0x646e171e27117890 */ /* 0x000fe2000fffe03f */
[-C--:B------:R-:W-:Y:S01]  /*4cd0*/  ISETP.LT.OR P2, PT, R32, R240.reuse, P2 ;  /* 0x000000f02000720c */ /* 0x080fe20001741670 */
[----:B--2---:R-:W-:Y:S01]  /*4ce0*/  IMAD.WIDE.U32 R18, R13, -0x326172a9, RZ ;  /* 0xcd9e8d570d127825 */ /* 0x004fe200078e00ff */
[----:B------:R-:W-:Y:S01]  /*4cf0*/  FSEL R24, R41, -INF , !P3 ;  /* 0xff80000029187808 */ /* 0x000fe20005800000 */
[----:B------:R-:W-:Y:S01]  /*4d00*/  LDSM.16.MT88.4 R140, [R217+0x18000] ;  /* 0x01800000d98c783b */ /* 0x000fe20000004200 */
[----:B------:R-:W-:Y:S01]  /*4d10*/  IADD3 R26, R34, 0x11, RZ ;  /* 0x00000011221a7810 */ /* 0x000fe20007ffe0ff */
[----:B------:R-:W-:Y:S01]  /*4d20*/  IMAD R216, R5, 0x2, R218 ;  /* 0x0000000205d87824 */ /* 0x000fe200078e02da */
[----:B------:R-:W-:Y:S01]  /*4d30*/  ISETP.GE.AND P3, PT, R27, R239, PT ;  /* 0x000000ef1b00720c */ /* 0x000fe20003f66270 */
[----:B---3--:R-:W-:Y:S01]  /*4d40*/  IMAD.WIDE.U32 R16, R12, -0x2daee0ad, RZ ;  /* 0xd2511f530c107825 */ /* 0x008fe200078e00ff */
[----:B------:R-:W-:Y:S01]  /*4d50*/  ISETP.LT.OR P1, PT, R10, R240, P1 ;  /* 0x000000f00a00720c */ /* 0x000fe20000f21670 */
[----:B------:R-:W-:Y:S01]  /*4d60*/  LDSM.16.MT88.4 R156, [R220+0x18000] ;  /* 0x01800000dc9c783b */ /* 0x000fe20000004200 */
[----:B------:R-:W-:-:S02]  /*4d70*/  FSEL R36, R36, -INF , !P2 ;  /* 0xff80000024247808 */ /* 0x000fc40005000000 */
[----:B------:R-:W-:Y:S01]  /*4d80*/  FMNMX.FTZ R35, R40, R24, !PT ;  /* 0x0000001828237209 */ /* 0x000fe20007810000 */
[----:B------:R-:W-:Y:S01]  /*4d90*/  LDSM.16.MT88.4 R132, [R216+0x18000] ;  /* 0x01800000d884783b */ /* 0x000fe20000004200 */
[----:B------:R-:W-:Y:S02]  /*4da0*/  IADD3 R25, R34, 0x18, RZ ;  /* 0x0000001822197810 */ /* 0x000fe40007ffe0ff */
[----:B------:R-:W-:Y:S01]  /*4db0*/  ISETP.GE.AND P2, PT, R26, R239, PT ;  /* 0x000000ef1a00720c */ /* 0x000fe20003f46270 */
[----:B------:R-:W-:Y:S01]  /*4dc0*/  LDSM.16.MT88.4 R56, [R217+0x1a000] ;  /* 0x01a00000d938783b */ /* 0x000fe20000004200 */
[----:B------:R-:W-:Y:S02]  /*4dd0*/  ISETP.LT.OR P3, PT, R27, R240, P3 ;  /* 0x000000f01b00720c */ /* 0x000fe40001f61670 */
[----:B------:R-:W-:Y:S01]  /*4de0*/  FSEL R22, R37, -INF , !P1 ;  /* 0xff80000025167808 */ /* 0x000fe20004800000 */
[----:B------:R-:W-:Y:S01]  /*4df0*/  LDSM.16.MT88.4 R96, [R216+0x1c000] ;  /* 0x01c00000d860783b */ /* 0x000fe20000004200 */
[----:B------:R-:W-:-:S02]  /*4e00*/  FMNMX.FTZ R35, R36, R35, !PT ;  /* 0x0000002324237209 */ /* 0x000fc40007810000 */
[----:B------:R-:W-:Y:S01]  /*4e10*/  IADD3 R6, R34, 0x19, RZ ;  /* 0x0000001922067810 */ /* 0x000fe20007ffe0ff */
[----:B------:R-:W-:Y:S01]  /*4e20*/  LDSM.16.MT88.4 R104, [R220+0x1e000] ;  /* 0x01e00000dc68783b */ /* 0x000fe20000004200 */
[----:B------:R-:W-:Y:S02]  /*4e30*/  ISETP.GE.AND P1, PT, R25, R239, PT ;  /* 0x000000ef1900720c */ /* 0x000fe40003f26270 */
[----:B------:R-:W-:Y:S01]  /*4e40*/  ISETP.LT.OR P2, PT, R26, R240, P2 ;  /* 0x000000f01a00720c */ /* 0x000fe20001741670 */
[----:B------:R-:W-:Y:S01]  /*4e50*/  LDSM.16.MT88.4 R112, [R218+0x1e000] ;  /* 0x01e00000da70783b */ /* 0x000fe20000004200 */
[----:B------:R-:W-:Y:S02]  /*4e60*/  FSEL R88, R88, -INF , !P3 ;  /* 0xff80000058587808 */ /* 0x000fe40005800000 */
[----:B------:R-:W-:Y:S01]  /*4e70*/  FMNMX.FTZ R35, R22, R35, !PT ;  /* 0x0000002316237209 */ /* 0x000fe20007810000 */
[----:B------:R-:W-:Y:S01]  /*4e80*/  LDSM.16.MT88.4 R120, [R217+0x1e000] ;  /* 0x01e00000d978783b */ /* 0x000fe20000004200 */
[----:B------:R-:W-:-:S02]  /*4e90*/  ISETP.GE.AND P3, PT, R6, R239, PT ;  /* 0x000000ef0600720c */ /* 0x000fc40003f66270 */
[----:B------:R-:W-:Y:S01]  /*4ea0*/  IADD3 R23, R34, 0x20, RZ ;  /* 0x0000002022177810 */ /* 0x000fe20007ffe0ff */
[----:B------:R-:W-:Y:S01]  /*4eb0*/  LDSM.16.MT88.4 R48, [R218+0x1a000] ;  /* 0x01a00000da30783b */ /* 0x000fe20000004200 */
[-C--:B------:R-:W-:Y:S02]  /*4ec0*/  ISETP.LT.OR P1, PT, R25, R240.reuse, P1 ;  /* 0x000000f01900720c */ /* 0x080fe40000f21670 */
[----:B------:R-:W-:Y:S01]  /*4ed0*/  FSEL R2, R89, -INF , !P2 ;  /* 0xff80000059027808 */ /* 0x000fe20005000000 */
[----:B------:R-:W-:Y:S01]  /*4ee0*/  LDSM.16.MT88.4 R168, [R216+0x1e000] ;  /* 0x01e00000d8a8783b */ /* 0x000fe20000004200 */
[----:B------:R-:W-:Y:S02]  /*4ef0*/  FMNMX.FTZ R35, R88, R35, !PT ;  /* 0x0000002358237209 */ /* 0x000fe40007810000 */
[----:B------:R-:W-:Y:S01]  /*4f00*/  ISETP.LT.OR P3, PT, R6, R240, P3 ;  /* 0x000000f00600720c */ /* 0x000fe20001f61670 */
[----:B------:R-:W-:Y:S01]  /*4f10*/  LDSM.16.MT88.4 R172, [R220+0x1a800] ;  /* 0x01a80000dcac783b */ /* 0x000fe20000004200 */
[----:B------:R-:W-:-:S02]  /*4f20*/  IADD3 R8, R34, 0x21, RZ ;  /* 0x0000002122087810 */ /* 0x000fc40007ffe0ff */
[----:B------:R-:W-:Y:S02]  /*4f30*/  ISETP.GE.AND P2, PT, R23, R239, PT ;  /* 0x000000ef1700720c */ /* 0x000fe40003f46270 */
[----:B------:R-:W-:Y:S02]  /*4f40*/  FSEL R28, R28, -INF , !P1 ;  /* 0xff8000001c1c7808 */ /* 0x000fe40004800000 */
[----:B------:R-:W-:Y:S02]  /*4f50*/  FMNMX.FTZ R35, R2, R35, !PT ;  /* 0x0000002302237209 */ /* 0x000fe40007810000 */
[----:B------:R-:W-:Y:S02]  /*4f60*/  IADD3 R21, R34, 0x28, RZ ;  /* 0x0000002822157810 */ /* 0x000fe40007ffe0ff */
[----:B------:R-:W-:Y:S02]  /*4f70*/  FSEL R20, R29, -INF , !P3 ;  /* 0xff8000001d147808 */ /* 0x000fe40005800000 */
[----:B------:R-:W-:-:S02]  /*4f80*/  ISETP.GE.AND P1, PT, R8, R239, PT ;  /* 0x000000ef0800720c */ /* 0x000fc40003f26270 */
[-C--:B------:R-:W-:Y:S02]  /*4f90*/  ISETP.LT.OR P2, PT, R23, R240.reuse, P2 ;  /* 0x000000f01700720c */ /* 0x080fe40001741670 */
[----:B------:R-:W-:Y:S02]  /*4fa0*/  FMNMX.FTZ R29, R28, R35, !PT ;  /* 0x000000231c1d7209 */ /* 0x000fe40007810000 */
[----:B------:R-:W-:Y:S02]  /*4fb0*/  IADD3 R15, R34, 0x29, RZ ;  /* 0x00000029220f7810 */ /* 0x000fe40007ffe0ff */
[----:B------:R-:W-:Y:S02]  /*4fc0*/  ISETP.GE.AND P3, PT, R21, R239, PT ;  /* 0x000000ef1500720c */ /* 0x000fe40003f66270 */
[----:B------:R-:W-:Y:S02]  /*4fd0*/  ISETP.LT.OR P1, PT, R8, R240, P1 ;  /* 0x000000f00800720c */ /* 0x000fe40000f21670 */
[----:B------:R-:W-:-:S02]  /*4fe0*/  FSEL R249, R76, -INF , !P2 ;  /* 0xff8000004cf97808 */ /* 0x000fc40005000000 */
[----:B------:R-:W-:Y:S02]  /*4ff0*/  FMNMX.FTZ R44, R20, R29, !PT ;  /* 0x0000001d142c7209 */ /* 0x000fe40007810000 */
[C---:B------:R-:W-:Y:S02]  /*5000*/  IADD3 R14, R34.reuse, 0x30, RZ ;  /* 0x00000030220e7810 */ /* 0x040fe40007ffe0ff */
[----:B------:R-:W-:Y:S02]  /*5010*/  ISETP.GE.AND P2, PT, R15, R239, PT ;  /* 0x000000ef0f00720c */ /* 0x000fe40003f46270 */
[----:B------:R-:W-:Y:S02]  /*5020*/  ISETP.LT.OR P3, PT, R21, R240, P3 ;  /* 0x000000f01500720c */ /* 0x000fe40001f61670 */
[----:B------:R-:W-:Y:S02]  /*5030*/  IADD3 R11, R34, 0x31, RZ ;  /* 0x00000031220b7810 */ /* 0x000fe40007ffe0ff */
[----:B------:R-:W-:-:S02]  /*5040*/  FSEL R247, R77, -INF , !P1 ;  /* 0xff8000004df77808 */ /* 0x000fc40004800000 */
[----:B------:R-:W-:Y:S02]  /*5050*/  FMNMX.FTZ R44, R249, R44, !PT ;  /* 0x0000002cf92c7209 */ /* 0x000fe40007810000 */
[-C--:B------:R-:W-:Y:S02]  /*5060*/  ISETP.GE.AND P1, PT, R14, R239.reuse, PT ;  /* 0x000000ef0e00720c */ /* 0x080fe40003f26270 */
[----:B------:R-:W-:Y:S02]  /*5070*/  ISETP.LT.OR P2, PT, R15, R240, P2 ;  /* 0x000000f00f00720c */ /* 0x000fe40001741670 */
[----:B------:R-:W-:Y:S02]  /*5080*/  FSEL R199, R72, -INF , !P3 ;  /* 0xff80000048c77808 */ /* 0x000fe40005800000 */
[----:B------:R-:W-:Y:S02]  /*5090*/  IADD3 R9, R34, 0x38, RZ ;  /* 0x0000003822097810 */ /* 0x000fe40007ffe0ff */
[----:B------:R-:W-:-:S02]  /*50a0*/  ISETP.GE.AND P3, PT, R11, R239, PT ;  /* 0x000000ef0b00720c */ /* 0x000fc40003f66270 */
[----:B------:R-:W-:Y:S02]  /*50b0*/  FMNMX.FTZ R44, R247, R44, !PT ;  /* 0x0000002cf72c7209 */ /* 0x000fe40007810000 */
[-C--:B------:R-:W-:Y:S02]  /*50c0*/  ISETP.LT.OR P1, PT, R14, R240.reuse, P1 ;  /* 0x000000f00e00720c */ /* 0x080fe40000f21670 */
[----:B------:R-:W-:Y:S02]  /*50d0*/  FSEL R188, R73, -INF , !P2 ;  /* 0xff80000049bc7808 */ /* 0x000fe40005000000 */
[----:B------:R-:W-:Y:S02]  /*50e0*/  IADD3 R3, R34, 0x39, RZ ;  /* 0x0000003922037810 */ /* 0x000fe40007ffe0ff */
[----:B------:R-:W-:Y:S02]  /*50f0*/  ISETP.GE.AND P2, PT, R9, R239, PT ;  /* 0x000000ef0900720c */ /* 0x000fe40003f46270 */
[----:B------:R-:W-:-:S02]  /*5100*/  ISETP.LT.OR P3, PT, R11, R240, P3 ;  /* 0x000000f00b00720c */ /* 0x000fc40001f61670 */
[----:B------:R-:W-:Y:S02]  /*5110*/  FMNMX.FTZ R29, R199, R44, !PT ;  /* 0x0000002cc71d7209 */ /* 0x000fe40007810000 */
[-C--:B------:R-:W-:Y:S02]  /*5120*/  ISETP.GE.AND P6, PT, R34, R233.reuse, PT ;  /* 0x000000e92200720c */ /* 0x080fe40003fc6270 */
[----:B------:R-:W-:Y:S02]  /*5130*/  ISETP.GE.AND P5, PT, R33, R233, PT ;  /* 0x000000e92100720c */ /* 0x000fe40003fa6270 */
[----:B------:R-:W-:Y:S02]  /*5140*/  FSEL R252, R80, -INF , !P1 ;  /* 0xff80000050fc7808 */ /* 0x000fe40004800000 */
[----:B------:R-:W-:Y:S02]  /*5150*/  ISETP.GE.AND P1, PT, R3, R239, PT ;  /* 0x000000ef0300720c */ /* 0x000fe40003f26270 */
[----:B------:R-:W-:-:S02]  /*5160*/  ISETP.LT.OR P2, PT, R9, R240, P2 ;  /* 0x000000f00900720c */ /* 0x000fc40001741670 */
[----:B------:R-:W-:Y:S02]  /*5170*/  FSEL R248, R81, -INF , !P3 ;  /* 0xff80000051f87808 */ /* 0x000fe40005800000 */
[----:B------:R-:W-:Y:S02]  /*5180*/  ISETP.GE.AND P3, PT, R10, R233, PT ;  /* 0x000000e90a00720c */ /* 0x000fe40003f66270 */
[----:B------:R-:W-:Y:S02]  /*5190*/  FMNMX.FTZ R29, R188, R29, !PT ;  /* 0x0000001dbc1d7209 */ /* 0x000fe40007810000 */
[-C--:B------:R-:W-:Y:S02]  /*51a0*/  ISETP.LT.OR P6, PT, R34, R238.reuse, P6 ;  /* 0x000000ee2200720c */ /* 0x080fe400037c1670 */
[----:B------:R-:W-:Y:S02]  /*51b0*/  ISETP.GE.AND P4, PT, R32, R233, PT ;  /* 0x000000e92000720c */ /* 0x000fe40003f86270 */
[----:B------:R-:W-:-:S02]  /*51c0*/  ISETP.LT.OR P5, PT, R33, R238, P5 ;  /* 0x000000ee2100720c */ /* 0x000fc40002fa1670 */
[----:B------:R-:W-:Y:S02]  /*51d0*/  ISETP.LT.OR P1, PT, R3, R240, P1 ;  /* 0x000000f00300720c */ /* 0x000fe40000f21670 */
[----:B------:R-:W-:Y:S02]  /*51e0*/  FSEL R246, R64, -INF , !P2 ;  /* 0xff80000040f67808 */ /* 0x000fe40005000000 */
[-C--:B------:R-:W-:Y:S02]  /*51f0*/  ISETP.LT.OR P3, PT, R10, R238.reuse, P3 ;  /* 0x000000ee0a00720c */ /* 0x080fe40001f61670 */
[----:B------:R-:W-:Y:S02]  /*5200*/  ISETP.GE.AND P2, PT, R27, R233, PT ;  /* 0x000000e91b00720c */ /* 0x000fe40003f46270 */
[----:B------:R-:W-:Y:S02]  /*5210*/  FMNMX.FTZ R29, R252, R29, !PT ;  /* 0x0000001dfc1d7209 */ /* 0x000fe40007810000 */
[----:B------:R-:W-:-:S02]  /*5220*/  ISETP.LT.OR P4, PT, R32, R238, P4 ;  /* 0x000000ee2000720c */ /* 0x000fc40002781670 */
[----:B------:R-:W-:Y:S02]  /*5230*/  FSEL R42, R42, -INF , !P6 ;  /* 0xff8000002a2a7808 */ /* 0x000fe40007000000 */
[----:B------:R-:W-:Y:S02]  /*5240*/  FSEL R10, R43, -INF , !P5 ;  /* 0xff8000002b0a7808 */ /* 0x000fe40006800000 */
[----:B------:R-:W-:Y:S02]  /*5250*/  FSEL R198, R65, -INF , !P1 ;  /* 0xff80000041c67808 */ /* 0x000fe40004800000 */
[----:B------:R-:W-:Y:S02]  /*5260*/  ISETP.GE.AND P1, PT, R26, R233, PT ;  /* 0x000000e91a00720c */ /* 0x000fe40003f26270 */
[----:B------:R-:W-:Y:S02]  /*5270*/  ISETP.LT.OR P2, PT, R27, R238, P2 ;  /* 0x000000ee1b00720c */ /* 0x000fe40001741670 */
[----:B------:R-:W-:-:S02]  /*5280*/  FMNMX.FTZ R29, R248, R29, !PT ;  /* 0x0000001df81d7209 */ /* 0x000fc40007810000 */
[----:B------:R-:W-:Y:S02]  /*5290*/  FSEL R38, R38, -INF , !P4 ;  /* 0xff80000026267808 */ /* 0x000fe40006000000 */
[----:B------:R-:W-:Y:S02]  /*52a0*/  FMNMX.FTZ R27, R42, R10, !PT ;  /* 0x0000000a2a1b7209 */ /* 0x000fe40007810000 */
[----:B------:R-:W-:Y:S02]  /*52b0*/  ISETP.LT.OR P1, PT, R26, R238, P1 ;  /* 0x000000ee1a00720c */ /* 0x000fe40000f21670 */
[----:B------:R-:W-:Y:S02]  /*52c0*/  ISETP.GE.AND P4, PT, R25, R233, PT ;  /* 0x000000e91900720c */ /* 0x000fe40003f86270 */
[----:B------:R-:W-:Y:S02]  /*52d0*/  FMNMX.FTZ R29, R246, R29, !PT ;  /* 0x0000001df61d7209 */ /* 0x000fe40007810000 */
[----:B------:R-:W-:-:S02]  /*52e0*/  FSEL R26, R39, -INF , !P3 ;  /* 0xff800000271a7808 */ /* 0x000fc40005800000 */
[----:B------:R-:W-:Y:S02]  /*52f0*/  FMNMX.FTZ R27, R38, R27, !PT ;  /* 0x0000001b261b7209 */ /* 0x000fe40007810000 */
[----:B------:R-:W-:Y:S02]  /*5300*/  ISETP.GE.AND P5, PT, R6, R233, PT ;  /* 0x000000e90600720c */ /* 0x000fe40003fa6270 */
[-C--:B------:R-:W-:Y:S02]  /*5310*/  ISETP.LT.OR P4, PT, R25, R238.reuse, P4 ;  /* 0x000000ee1900720c */ /* 0x080fe40002781670 */
[----:B------:R-:W-:Y:S02]  /*5320*/  FMNMX.FTZ R29, R198, R29, !PT ;  /* 0x0000001dc61d7209 */ /* 0x000fe40007810000 */
[----:B------:R-:W-:Y:S02]  /*5330*/  FSEL R90, R90, -INF , !P2 ;  /* 0xff8000005a5a7808 */ /* 0x000fe40005000000 */
[----:B------:R-:W-:Y:S01]  /*5340*/  FMNMX.FTZ R25, R26, R27, !PT ;  /* 0x0000001b1a197209 */ /* 0x000fe20007810000 */
[----:B------:R-:W1:Y:S01]  /*5350*/  SHFL.BFLY PT, R32, R29, 0x2, 0x1f ;  /* 0x0c401f001d207f89 */ /* 0x000e6200000e0000 */
[----:B------:R-:W-:-:S02]  /*5360*/  ISETP.LT.OR P3, PT, R6, R238, P5 ;  /* 0x000000ee0600720c */ /* 0x000fc40002f61670 */
[----:B------:R-:W-:Y:S02]  /*5370*/  FSEL R6, R91, -INF , !P1 ;  /* 0xff8000005b067808 */ /* 0x000fe40004800000 */
[----:B------:R-:W-:Y:S02]  /*5380*/  FMNMX.FTZ R25, R90, R25, !PT ;  /* 0x000000195a197209 */ /* 0x000fe40007810000 */
[-C--:B------:R-:W-:Y:S02]  /*5390*/  ISETP.GE.AND P2, PT, R8, R233.reuse, PT ;  /* 0x000000e90800720c */ /* 0x080fe40003f46270 */
[----:B------:R-:W-:Y:S02]  /*53a0*/  ISETP.GE.AND P5, PT, R23, R233, PT ;  /* 0x000000e91700720c */ /* 0x000fe40003fa6270 */
[----:B------:R-:W-:Y:S02]  /*53b0*/  FSEL R30, R30, -INF , !P4 ;  /* 0xff8000001e1e7808 */ /* 0x000fe40006000000 */
[----:B------:R-:W-:-:S02]  /*53c0*/  FMNMX.FTZ R25, R6, R25, !PT ;  /* 0x0000001906197209 */ /* 0x000fc40007810000 */
[-C--:B------:R-:W-:Y:S02]  /*53d0*/  ISETP.LT.OR P2, PT, R8, R238.reuse, P2 ;  /* 0x000000ee0800720c */ /* 0x080fe40001741670 */
[----:B------:R-:W-:Y:S02]  /*53e0*/  ISETP.LT.OR P5, PT, R23, R238, P5 ;  /* 0x000000ee1700720c */ /* 0x000fe40002fa1670 */
[----:B------:R-:W-:Y:S02]  /*53f0*/  FSEL R8, R31, -INF , !P3 ;  /* 0xff8000001f087808 */ /* 0x000fe40005800000 */
[----:B------:R-:W-:Y:S02]  /*5400*/  FMNMX.FTZ R25, R30, R25, !PT ;  /* 0x000000191e197209 */ /* 0x000fe40007810000 */
[-C--:B------:R-:W-:Y:S02]  /*5410*/  ISETP.GE.AND P1, PT, R15, R233.reuse, PT ;  /* 0x000000e90f00720c */ /* 0x080fe40003f26270 */
[----:B------:R-:W-:-:S02]  /*5420*/  ISETP.GE.AND P4, PT, R21, R233, PT ;  /* 0x000000e91500720c */ /* 0x000fc40003f86270 */
[----:B------:R-:W-:Y:S02]  /*5430*/  FSEL R193, R78, -INF , !P5 ;  /* 0xff8000004ec17808 */ /* 0x000fe40006800000 */
[----:B------:R-:W-:Y:S02]  /*5440*/  FMNMX.FTZ R34, R8, R25, !PT ;  /* 0x0000001908227209 */ /* 0x000fe40007810000 */
[-C--:B------:R-:W-:Y:S02]  /*5450*/  ISETP.LT.OR P1, PT, R15, R238.reuse, P1 ;  /* 0x000000ee0f00720c */ /* 0x080fe40000f21670 */
[----:B------:R-:W-:Y:S02]  /*5460*/  ISETP.LT.OR P4, PT, R21, R238, P4 ;  /* 0x000000ee1500720c */ /* 0x000fe40002781670 */
[----:B------:R-:W-:Y:S02]  /*5470*/  FSEL R250, R79, -INF , !P2 ;  /* 0xff8000004ffa7808 */ /* 0x000fe40005000000 */
[----:B------:R-:W-:-:S02]  /*5480*/  FMNMX.FTZ R15, R193, R34, !PT ;  /* 0x00000022c10f7209 */ /* 0x000fc40007810000 */
[----:B------:R-:W-:Y:S02]  /*5490*/  ISETP.GE.AND P2, PT, R14, R233, PT ;  /* 0x000000e90e00720c */ /* 0x000fe40003f46270 */
[----:B------:R-:W-:Y:S02]  /*54a0*/  FSEL R191, R74, -INF , !P4 ;  /* 0xff8000004abf7808 */ /* 0x000fe40006000000 */
[----:B------:R-:W-:Y:S02]  /*54b0*/  FMNMX.FTZ R34, R250, R15, !PT ;  /* 0x0000000ffa227209 */ /* 0x000fe40007810000 */
[----:B------:R-:W-:Y:S02]  /*54c0*/  ISETP.GE.AND P3, PT, R11, R233, PT ;  /* 0x000000e90b00720c */ /* 0x000fe40003f66270 */
[----:B------:R-:W-:Y:S02]  /*54d0*/  ISETP.LT.OR P4, PT, R14, R238, P2 ;  /* 0x000000ee0e00720c */ /* 0x000fe40001781670 */
[----:B------:R-:W-:-:S02]  /*54e0*/  FSEL R197, R75, -INF , !P1 ;  /* 0xff8000004bc57808 */ /* 0x000fc40004800000 */
[----:B------:R-:W-:Y:S01]  /*54f0*/  FMNMX.FTZ R34, R191, R34, !PT ;  /* 0x00000022bf227209 */ /* 0x000fe20007810000 */
[----:B------:R-:W-:Y:S01]  /*5500*/  LDSM.16.MT88.4 R72, [R220+0x1c000] ;  /* 0x01c00000dc48783b */ /* 0x000fe20000004200 */
[----:B-1----:R-:W-:Y:S02]  /*5510*/  FMNMX.FTZ R32, R29, R32, !PT ;  /* 0x000000201d207209 */ /* 0x002fe40007810000 */
[----:B------:R-:W-:Y:S02]  /*5520*/  ISETP.LT.OR P3, PT, R11, R238, P3 ;  /* 0x000000ee0b00720c */ /* 0x000fe40001f61670 */
[----:B------:R-:W-:Y:S01]  /*5530*/  ISETP.GE.AND P2, PT, R9, R233, PT ;  /* 0x000000e90900720c */ /* 0x000fe20003f46270 */
[----:B------:R-:W1:Y:S01]  /*5540*/  SHFL.BFLY PT, R23, R32, 0x1, 0x1f ;  /* 0x0c201f0020177f89 */ /* 0x000e6200000e0000 */
[----:B------:R-:W-:Y:S02]  /*5550*/  FSEL R196, R82, -INF , !P4 ;  /* 0xff80000052c47808 */ /* 0x000fe40006000000 */
[----:B------:R-:W-:-:S02]  /*5560*/  FMNMX.FTZ R11, R197, R34, !PT ;  /* 0x00000022c50b7209 */ /* 0x000fc40007810000 */
[-C--:B------:R-:W-:Y:S02]  /*5570*/  ISETP.LT.OR P2, PT, R9, R238.reuse, P2 ;  /* 0x000000ee0900720c */ /* 0x080fe40001741670 */
[----:B------:R-:W-:Y:S02]  /*5580*/  ISETP.GE.AND P1, PT, R3, R233, PT ;  /* 0x000000e90300720c */ /* 0x000fe40003f26270 */
[----:B------:R-:W-:Y:S02]  /*5590*/  FSEL R194, R83, -INF , !P3 ;  /* 0xff80000053c27808 */ /* 0x000fe40005800000 */
[----:B------:R-:W-:Y:S01]  /*55a0*/  FMNMX.FTZ R9, R196, R11, !PT ;  /* 0x0000000bc4097209 */ /* 0x000fe20007810000 */
[----:B------:R-:W-:Y:S01]  /*55b0*/  IMAD.U32 R11, RZ, RZ, UR4 ;  /* 0x00000004ff0b7e24 */ /* 0x000fe2000f8e00ff */
[----:B------:R-:W-:Y:S01]  /*55c0*/  ISETP.LT.OR P1, PT, R3, R238, P1 ;  /* 0x000000ee0300720c */ /* 0x000fe20000f21670 */
[----:B------:R-:W-:Y:S01]  /*55d0*/  LDSM.16.MT88.4 R80, [R218+0x1c000] ;  /* 0x01c00000da50783b */ /* 0x000fe20000004200 */
[----:B------:R-:W-:Y:S01]  /*55e0*/  FSEL R192, R66, -INF , !P2 ;  /* 0xff80000042c07808 */ /* 0x000fe20005000000 */
[----:B------:R-:W-:Y:S01]  /*55f0*/  UIADD3 UR4, UR4, 0x1, URZ ;  /* 0x0000000104047890 */ /* 0x000fe2000fffe03f */
[----:B------:R-:W-:-:S02]  /*5600*/  FMNMX.FTZ R9, R194, R9, !PT ;  /* 0x00000009c2097209 */ /* 0x000fc40007810000 */
[----:B------:R-:W-:Y:S02]  /*5610*/  LOP3.LUT R14, R4, UR38, RZ, 0x3c, !PT ;  /* 0x00000026040e7c12 */ /* 0x000fe4000f8e3cff */
[----:B------:R-:W-:Y:S02]  /*5620*/  FSEL R190, R67, -INF , !P1 ;  /* 0xff80000043be7808 */ /* 0x000fe40004800000 */
[----:B------:R-:W-:Y:S01]  /*5630*/  FMNMX.FTZ R9, R192, R9, !PT ;  /* 0x00000009c0097209 */ /* 0x000fe20007810000 */
[----:B------:R-:W-:Y:S01]  /*5640*/  LDSM.16.MT88.4 R64, [R216+0x1a000] ;  /* 0x01a00000d840783b */ /* 0x000fe20000004200 */
[----:B------:R-:W-:Y:S02]  /*5650*/  LOP3.LUT R4, R19, R14, RZ, 0x3c, !PT ;  /* 0x0000000e13047212 */ /* 0x000fe400078e3cff */
[----:B------:R-:W-:Y:S02]  /*5660*/  FMNMX.FTZ R9, R190, R9, !PT ;  /* 0x00000009be097209 */ /* 0x000fe40007810000 */
[----:B-1----:R-:W-:Y:S01]  /*5670*/  FMNMX.FTZ R3, R32, R23, !PT ;  /* 0x0000001720037209 */ /* 0x002fe20007810000 */
[----:B------:R-:W-:Y:S01]  /*5680*/  IMAD.WIDE.U32 R200, R4, -0x2daee0ad, RZ ;  /* 0xd2511f5304c87825 */ /* 0x000fe200078e00ff */
[----:B------:R-:W-:Y:S01]  /*5690*/  LOP3.LUT R11, R17, UR39, R11, 0x96, !PT ;  /* 0x00000027110b7c12 */ /* 0x000fe2000f8e960b */
[----:B------:R-:W1:Y:S01]  /*56a0*/  SHFL.BFLY PT, R4, R9, 0x2, 0x1f ;  /* 0x0c401f0009047f89 */ /* 0x000e6200000e0000 */
[C---:B------:R-:W-:Y:S01]  /*56b0*/  FSETP.NEU.FTZ.AND P1, PT, R3.reuse, -INF , PT ;  /* 0xff8000000300780b */ /* 0x040fe20003f3d000 */
[----:B------:R-:W-:Y:S01]  /*56c0*/  FMUL.FTZ R195, R3, c[0x0][0x23c] ;  /* 0x00008f0003c37a20 */ /* 0x000fe20000410000 */
[----:B------:R-:W-:Y:S01]  /*56d0*/  LOP3.LUT R164, R201, UR15, R16, 0x96, !PT ;  /* 0x0000000fc9a47c12 */ /* 0x000fe2000f8e9610 */
[----:B------:R-:W-:Y:S01]  /*56e0*/  IMAD.WIDE.U32 R32, R11, -0x326172a9, RZ ;  /* 0xcd9e8d570b207825 */ /* 0x000fe200078e00ff */
[----:B------:R-:W-:-:S02]  /*56f0*/  PRMT R241, R241, 0x7054, R241 ;  /* 0x00007054f1f17816 */ /* 0x000fc400000000f1 */
[----:B------:R-:W-:Y:S01]  /*5700*/  FSEL R195, R195, RZ, P1 ;  /* 0x000000ffc3c37208 */ /* 0x000fe20000800000 */
[----:B------:R-:W-:Y:S01]  /*5710*/  IMAD.WIDE.U32 R164, R164, -0x326172a9, RZ ;  /* 0xcd9e8d57a4a47825 */ /* 0x000fe200078e00ff */
[----:B------:R-:W-:-:S03]  /*5720*/  LOP3.LUT R11, R33, UR16, R18, 0x96, !PT ;  /* 0x00000010210b7c12 */ /* 0x000fc6000f8e9612 */
[----:B------:R-:W-:Y:S01]  /*5730*/  FFMA.FTZ R184, R24, c[0x0][0x23c], -R195 ;  /* 0x00008f0018b87a23 */ /* 0x000fe200000108c3 */
[----:B------:R-:W-:Y:S01]  /*5740*/  LOP3.LUT R24, R165, UR14, R32, 0x96, !PT ;  /* 0x0000000ea5187c12 */ /* 0x000fe2000f8e9620 */
[----:B------:R-:W-:-:S04]  /*5750*/  IMAD.WIDE.U32 R32, R11, -0x2daee0ad, RZ ;  /* 0xd2511f530b207825 */ /* 0x000fc800078e00ff */
[----:B------:R-:W-:Y:S01]  /*5760*/  FFMA.FTZ R179, R22, c[0x0][0x23c], -R195 ;  /* 0x00008f0016b37a23 */ /* 0x000fe200000108c3 */
[----:B------:R-:W-:Y:S01]  /*5770*/  LOP3.LUT R11, R33, UR13, R200, 0x96, !PT ;  /* 0x0000000d210b7c12 */ /* 0x000fe2000f8e96c8 */
[----:B------:R-:W-:Y:S01]  /*5780*/  IMAD.WIDE.U32 R24, R24, -0x2daee0ad, RZ ;  /* 0xd2511f5318187825 */ /* 0x000fe200078e00ff */
[----:B------:R-:W-:Y:S01]  /*5790*/  MUFU.EX2 R184, R184 ;  /* 0x000000b800b87308 */ /* 0x000fe20000000800 */
[----:B-1----:R-:W-:Y:S02]  /*57a0*/  FMNMX.FTZ R4, R9, R4, !PT ;  /* 0x0000000409047209 */ /* 0x002fe40007810000 */
[----:B------:R-:W-:Y:S01]  /*57b0*/  IMAD.WIDE.U32 R22, R11, -0x326172a9, RZ ;  /* 0xcd9e8d570b167825 */ /* 0x000fe200078e00ff */
[----:B------:R-:W-:Y:S02]  /*57c0*/  LOP3.LUT R32, R25, UR11, R32, 0x96, !PT ;  /* 0x0000000b19207c12 */ /* 0x000fe4000f8e9620 */
[----:B------:R-:W1:Y:S02]  /*57d0*/  SHFL.BFLY PT, R9, R4, 0x1, 0x1f ;  /* 0x0c201f0004097f89 */ /* 0x000e6400000e0000 */
[----:B------:R-:W-:Y:S01]  /*57e0*/  LOP3.LUT R11, R23, UR12, R164, 0x96, !PT ;  /* 0x0000000c170b7c12 */ /* 0x000fe2000f8e96a4 */
[----:B------:R-:W-:Y:S01]  /*57f0*/  IMAD.WIDE.U32 R32, R32, -0x326172a9, RZ ;  /* 0xcd9e8d5720207825 */ /* 0x000fe200078e00ff */
[----:B------:R-:W-:Y:S03]  /*5800*/  MUFU.EX2 R179, R179 ;  /* 0x000000b300b37308 */ /* 0x000fe60000000800 */
[----:B------:R-:W-:Y:S01]  /*5810*/  IMAD.WIDE.U32 R34, R11, -0x2daee0ad, RZ ;  /* 0xd2511f530b227825 */ /* 0x000fe200078e00ff */
[----:B------:R-:W-:-:S03]  /*5820*/  LOP3.LUT R22, R33, UR10, R22, 0x96, !PT ;  /* 0x0000000a21167c12 */ /* 0x000fc6000f8e9616 */
[----:B------:R-:W-:Y:S01]  /*5830*/  FFMA.FTZ R167, R2, c[0x0][0x23c], -R195 ;  /* 0x00008f0002a77a23 */ /* 0x000fe200000108c3 */
[----:B------:R-:W-:Y:S01]  /*5840*/  LOP3.LUT R2, R35, UR9, R24, 0x96, !PT ;  /* 0x0000000923027c12 */ /* 0x000fe2000f8e9618 */
[----:B------:R-:W-:-:S04]  /*5850*/  IMAD.WIDE.U32 R22, R22, -0x2daee0ad, RZ ;  /* 0xd2511f5316167825 */ /* 0x000fc800078e00ff */
[----:B------:R-:W-:Y:S01]  /*5860*/  IMAD.WIDE.U32 R24, R2, -0x326172a9, RZ ;  /* 0xcd9e8d5702187825 */ /* 0x000fe200078e00ff */
[----:B------:R-:W-:Y:S01]  /*5870*/  LOP3.LUT R11, R23, UR7, R34, 0x96, !PT ;  /* 0x00000007170b7c12 */ /* 0x000fe2000f8e9622 */
[----:B------:R-:W-:Y:S02]  /*5880*/  MUFU.EX2 R167, R167 ;  /* 0x000000a700a77308 */ /* 0x000fe40000000800 */
[----:B------:R-:W-:Y:S01]  /*5890*/  FFMA.FTZ R185, R40, c[0x0][0x23c], -R195 ;  /* 0x00008f0028b97a23 */ /* 0x000fe200000108c3 */
[----:B------:R-:W-:Y:S01]  /*58a0*/  LOP3.LUT R32, R25, UR8, R32, 0x96, !PT ;  /* 0x0000000819207c12 */ /* 0x000fe2000f8e9620 */
[----:B------:R-:W-:Y:S01]  /*58b0*/  IMAD.WIDE.U32 R34, R11, -0x326172a9, RZ ;  /* 0xcd9e8d570b227825 */ /* 0x000fe200078e00ff */
[----:B-1----:R-:W-:-:S03]  /*58c0*/  FMNMX.FTZ R2, R4, R9, !PT ;  /* 0x0000000904027209 */ /* 0x002fc60007810000 */
[--C-:B------:R-:W-:Y:S01]  /*58d0*/  FFMA.FTZ R182, R36, c[0x0][0x23c], -R195.reuse ;  /* 0x00008f0024b67a23 */ /* 0x100fe200000108c3 */
[----:B------:R-:W-:Y:S01]  /*58e0*/  LOP3.LUT R9, R35, UR18, R24, 0x96, !PT ;  /* 0x0000001223097c12 */ /* 0x000fe2000f8e9618 */
[--C-:B------:R-:W-:Y:S01]  /*58f0*/  FFMA.FTZ R166, R28, c[0x0][0x23c], -R195.reuse ;  /* 0x00008f001ca67a23 */ /* 0x100fe200000108c3 */
[C---:B------:R-:W-:Y:S01]  /*5900*/  FSETP.NEU.FTZ.AND P1, PT, R2.reuse, -INF , PT ;  /* 0xff8000000200780b */ /* 0x040fe20003f3d000 */
[----:B------:R-:W-:Y:S01]  /*5910*/  FMUL.FTZ R189, R2, c[0x0][0x23c] ;  /* 0x00008f0002bd7a20 */ /* 0x000fe20000410000 */
[--C-:B------:R-:W-:Y:S01]  /*5920*/  SHF.R.U32.HI R24, RZ, 0x10, R34.reuse ;  /* 0x00000010ff187819 */ /* 0x100fe20000011622 */
[----:B------:R-:W-:Y:S01]  /*5930*/  FFMA.FTZ R15, R20, c[0x0][0x23c], -R195 ;  /* 0x00008f00140f7a23 */ /* 0x000fe200000108c3 */
[----:B------:R-:W-:Y:S01]  /*5940*/  SHF.R.U32.HI R11, RZ, 0x18, R34 ;  /* 0x00000018ff0b7819 */ /* 0x000fe20000011622 */
[----:B------:R-:W-:Y:S01]  /*5950*/  MUFU.EX2 R185, R185 ;  /* 0x000000b900b97308 */ /* 0x000fe20000000800 */
[----:B------:R-:W-:Y:S01]  /*5960*/  FSEL R189, R189, RZ, P1 ;  /* 0x000000ffbdbd7208 */ /* 0x000fe20000800000 */
[----:B------:R-:W-:Y:S01]  /*5970*/  IMAD.WIDE.U32 R32, R32, -0x2daee0ad, RZ ;  /* 0xd2511f5320207825 */ /* 0x000fe200078e00ff */
[----:B------:R-:W-:-:S02]  /*5980*/  LOP3.LUT R24, R24, 0xff, RZ, 0xc0, !PT ;  /* 0x000000ff18187812 */ /* 0x000fc400078ec0ff */
[----:B------:R-:W-:Y:S01]  /*5990*/  LOP3.LUT R28, R34, 0xffff, RZ, 0xc0, !PT ;  /* 0x0000ffff221c7812 */ /* 0x000fe200078ec0ff */
[----:B------:R-:W-:Y:S01]  /*59a0*/  FFMA.FTZ R183, R38, c[0x0][0x23c], -R189 ;  /* 0x00008f0026b77a23 */ /* 0x000fe200000108bd */
[----:B------:R-:W-:Y:S01]  /*59b0*/  PRMT R24, R24, 0x5410, R11 ;  /* 0x0000541018187816 */ /* 0x000fe2000000000b */
[--C-:B------:R-:W-:Y:S01]  /*59c0*/  FFMA.FTZ R178, R26, c[0x0][0x23c], -R189.reuse ;  /* 0x00008f001ab27a23 */ /* 0x100fe200000108bd */
[C---:B------:R-:W-:Y:S01]  /*59d0*/  LOP3.LUT R11, R9.reuse, 0xffff, RZ, 0xc0, !PT ;  /* 0x0000ffff090b7812 */ /* 0x040fe200078ec0ff */
[--C-:B------:R-:W-:Y:S01]  /*59e0*/  FFMA.FTZ R187, R42, c[0x0][0x23c], -R189.reuse ;  /* 0x00008f002abb7a23 */ /* 0x100fe200000108bd */
[----:B------:R-:W-:Y:S01]  /*59f0*/  MUFU.EX2 R182, R182 ;  /* 0x000000b600b67308 */ /* 0x000fe20000000800 */
[----:B------:R-:W-:Y:S01]  /*5a00*/  FFMA.FTZ R186, R10, c[0x0][0x23c], -R189 ;  /* 0x00008f000aba7a23 */ /* 0x000fe200000108bd */
[----:B------:R-:W-:Y:S01]  /*5a10*/  LOP3.LUT R25, R34, 0xff, RZ, 0xc0, !PT ;  /* 0x000000ff22197812 */ /* 0x000fe200078ec0ff */
[----:B------:R-:W-:Y:S01]  /*5a20*/  FFMA.FTZ R180, R88, c[0x0][0x23c], -R195 ;  /* 0x00008f0058b47a23 */ /* 0x000fe200000108c3 */
[----:B------:R-:W-:Y:S01]  /*5a30*/  SHF.R.U32.HI R28, RZ, 0x8, R28 ;  /* 0x00000008ff1c7819 */ /* 0x000fe2000001161c */
[--C-:B------:R-:W-:Y:S01]  /*5a40*/  FFMA.FTZ R181, R90, c[0x0][0x23c], -R189.reuse ;  /* 0x00008f005ab57a23 */ /* 0x100fe200000108bd */
[----:B------:R-:W-:Y:S01]  /*5a50*/  LOP3.LUT R0, R9, 0xff, RZ, 0xc0, !PT ;  /* 0x000000ff09007812 */ /* 0x000fe200078ec0ff */
[----:B------:R-:W-:Y:S01]  /*5a60*/  FFMA.FTZ R177, R30, c[0x0][0x23c], -R189 ;  /* 0x00008f001eb17a23 */ /* 0x000fe200000108bd */
[----:B------:R-:W-:Y:S01]  /*5a70*/  MUFU.EX2 R183, R183 ;  /* 0x000000b700b77308 */ /* 0x000fe20000000800 */
[----:B------:R-:W-:Y:S01]  /*5a80*/  SHF.R.U32.HI R11, RZ, 0x8, R11 ;  /* 0x00000008ff0b7819 */ /* 0x000fe2000001160b */
[----:B------:R-:W-:Y:S01]  /*5a90*/  FFMA.FTZ R176, R6, c[0x0][0x23c], -R189 ;  /* 0x00008f0006b07a23 */ /* 0x000fe200000108bd */
[----:B------:R-:W-:Y:S01]  /*5aa0*/  PRMT R26, R25, 0x5410, R28 ;  /* 0x00005410191a7816 */ /* 0x000fe2000000001c */
[----:B------:R-:W-:Y:S01]  /*5ab0*/  LDSM.16.MT88.4 R88, [R217+0x1c000] ;  /* 0x01c00000d958783b */ /* 0x000fe20000004200 */
[----:B------:R-:W-:Y:S01]  /*5ac0*/  SHF.R.U32.HI R10, RZ, 0x10, R9 ;  /* 0x00000010ff0a7819 */ /* 0x000fe20000011609 */
[----:B------:R-:W-:Y:S01]  /*5ad0*/  FFMA.FTZ R188, R188, c[0x0][0x23c], -R195 ;  /* 0x00008f00bcbc7a23 */ /* 0x000fe200000108c3 */
[----:B------:R-:W-:Y:S01]  /*5ae0*/  LOP3.LUT R23, R32, 0xffff, RZ, 0xc0, !PT ;  /* 0x0000ffff20177812 */ /* 0x000fe200078ec0ff */
[----:B------:R-:W1:Y:S01]  /*5af0*/  MUFU.EX2 R178, R178 ;  /* 0x000000b200b27308 */ /* 0x000e620000000800 */
[----:B------:R-:W-:Y:S01]  /*5b00*/  PRMT R0, R0, 0x5410, R11 ;  /* 0x0000541000007816 */ /* 0x000fe2000000000b */
[--C-:B------:R-:W-:Y:S01]  /*5b10*/  HSET2.LE.AND R11, R24, R241.reuse, PT ;  /* 0x000000f1180b7233 */ /* 0x100fe20003803000 */
[----:B------:R-:W-:Y:S01]  /*5b20*/  SHF.R.U32.HI R28, RZ, 0x18, R9 ;  /* 0x00000018ff1c7819 */ /* 0x000fe20000011609 */
[----:B------:R-:W-:Y:S01]  /*5b30*/  LDSM.16.MT88.4 R40, [R220+0x1a000] ;  /* 0x01a00000dc28783b */ /* 0x000fe20000004200 */
[----:B------:R-:W-:Y:S01]  /*5b40*/  LOP3.LUT R9, R10, 0xff, RZ, 0xc0, !PT ;  /* 0x000000ff0a097812 */ /* 0x000fe200078ec0ff */
[--C-:B------:R-:W-:Y:S01]  /*5b50*/  HSET2.LE.AND R10, R26, R241.reuse, PT ;  /* 0x000000f11a0a7233 */ /* 0x100fe20003803000 */
[----:B------:R-:W-:Y:S01]  /*5b60*/  LOP3.LUT R20, R32, 0xff, RZ, 0xc0, !PT ;  /* 0x000000ff20147812 */ /* 0x000fe200078ec0ff */
[----:B------:R-:W-:Y:S01]  /*5b70*/  MUFU.EX2 R166, R166 ;  /* 0x000000a600a67308 */ /* 0x000fe20000000800 */
[----:B------:R-:W-:Y:S01]  /*5b80*/  SHF.R.U32.HI R23, RZ, 0x8, R23 ;  /* 0x00000008ff177819 */ /* 0x000fe20000011617 */
[--C-:B------:R-:W-:Y:S01]  /*5b90*/  HSET2.LE.AND R7, R0, R241.reuse, PT ;  /* 0x000000f100077233 */ /* 0x100fe20003803000 */
[--C-:B------:R-:W-:Y:S01]  /*5ba0*/  FFMA.FTZ R0, R8, c[0x0][0x23c], -R189.reuse ;  /* 0x00008f0008007a23 */ /* 0x100fe200000108bd */
[----:B------:R-:W-:Y:S01]  /*5bb0*/  PRMT R24, R9, 0x5410, R28 ;  /* 0x0000541009187816 */ /* 0x000fe2000000001c */
[----:B------:R-:W-:Y:S01]  /*5bc0*/  FFMA.FTZ R193, R193, c[0x0][0x23c], -R189 ;  /* 0x00008f00c1c17a23 */ /* 0x000fe200000108bd */
[----:B------:R-:W-:Y:S01]  /*5bd0*/  PRMT R20, R20, 0x5410, R23 ;  /* 0x0000541014147816 */ /* 0x000fe20000000017 */
[----:B------:R-:W-:Y:S01]  /*5be0*/  LDSM.16.MT88.4 R28, [R220+0x18800] ;  /* 0x01880000dc1c783b */ /* 0x000fe20000004200 */
[----:B------:R-:W2:Y:S01]  /*5bf0*/  MUFU.EX2 R15, R15 ;  /* 0x0000000f000f7308 */ /* 0x000ea20000000800 */
[----:B-1----:R-:W-:Y:S01]  /*5c00*/  F2FP.BF16.PACK_AB R26, R178, R183 ;  /* 0x000000b7b21a723e */ /* 0x002fe200000010ff */
[--C-:B------:R-:W-:Y:S01]  /*5c10*/  HSET2.LE.AND R9, R24, R241.reuse, PT ;  /* 0x000000f118097233 */ /* 0x100fe20003803000 */
[----:B------:R-:W-:Y:S01]  /*5c20*/  F2FP.BF16.PACK_AB R23, R179, R182 ;  /* 0x000000b6b317723e */ /* 0x000fe200000010ff */
[----:B------:R-:W-:Y:S01]  /*5c30*/  HSET2.LE.AND R20, R20, R241, PT ;  /* 0x000000f114147233 */ /* 0x000fe20003803000 */
[----:B------:R-:W-:Y:S01]  /*5c40*/  LOP3.LUT R11, R11, R26, RZ, 0xc0, !PT ;  /* 0x0000001a0b0b7212 */ /* 0x000fe200078ec0ff */
[--C-:B------:R-:W-:Y:S01]  /*5c50*/  FFMA.FTZ R191, R191, c[0x0][0x23c], -R189.reuse ;  /* 0x00008f00bfbf7a23 */ /* 0x100fe200000108bd */
[----:B------:R-:W-:Y:S01]  /*5c60*/  F2FP.BF16.PACK_AB R26, R184, R185 ;  /* 0x000000b9b81a723e */ /* 0x000fe200000010ff */
[----:B------:R-:W-:Y:S01]  /*5c70*/  MUFU.EX2 R187, R187 ;  /* 0x000000bb00bb7308 */ /* 0x000fe20000000800 */
[----:B------:R-:W-:Y:S01]  /*5c80*/  LOP3.LUT R22, R33, UR17, R22, 0x96, !PT ;  /* 0x0000001121167c12 */ /* 0x000fe2000f8e9616 */
[----:B------:R-:W-:Y:S01]  /*5c90*/  FFMA.FTZ R250, R250, c[0x0][0x23c], -R189 ;  /* 0x00008f00fafa7a23 */ /* 0x000fe200000108bd */
[----:B------:R-:W-:-:S02]  /*5ca0*/  SHF.R.U32.HI R21, RZ, 0x10, R32 ;  /* 0x00000010ff157819 */ /* 0x000fc40000011620 */
[----:B------:R-:W-:Y:S02]  /*5cb0*/  LOP3.LUT R10, R10, R23, RZ, 0xc0, !PT ;  /* 0x000000170a0a7212 */ /* 0x000fe400078ec0ff */
[----:B------:R-:W-:Y:S01]  /*5cc0*/  LOP3.LUT R8, R7, R26, RZ, 0xc0, !PT ;  /* 0x0000001a07087212 */ /* 0x000fe200078ec0ff */
[----:B------:R-:W1:Y:S01]  /*5cd0*/  MUFU.EX2 R186, R186 ;  /* 0x000000ba00ba7308 */ /* 0x000e620000000800 */
[----:B--2---:R-:W-:Y:S02]  /*5ce0*/  F2FP.BF16.PACK_AB R25, R15, R166 ;  /* 0x000000a60f19723e */ /* 0x004fe400000010ff */
[C---:B------:R-:W-:Y:S02]  /*5cf0*/  LOP3.LUT R23, R22.reuse, 0xffff, RZ, 0xc0, !PT ;  /* 0x0000ffff16177812 */ /* 0x040fe400078ec0ff */
[----:B------:R-:W-:Y:S02]  /*5d00*/  SHF.R.U32.HI R7, RZ, 0x10, R22 ;  /* 0x00000010ff077819 */ /* 0x000fe40000011616 */
[----:B------:R-:W-:Y:S01]  /*5d10*/  SHF.R.U32.HI R4, RZ, 0x18, R32 ;  /* 0x00000018ff047819 */ /* 0x000fe20000011620 */
[----:B------:R-:W2:Y:S01]  /*5d20*/  MUFU.EX2 R180, R180 ;  /* 0x000000b400b47308 */ /* 0x000ea20000000800 */
[----:B------:R-:W-:Y:S01]  /*5d30*/  LOP3.LUT R21, R21, 0xff, RZ, 0xc0, !PT ;  /* 0x000000ff15157812 */ /* 0x000fe200078ec0ff */
[----:B------:R-:W-:Y:S01]  /*5d40*/  LDSM.16.MT88.4 R32, [R218+0x1a800] ;  /* 0x01a80000da20783b */ /* 0x000fe20000004200 */
[----:B------:R-:W-:-:S02]  /*5d50*/  LOP3.LUT R128, R22, 0xff, RZ, 0xc0, !PT ;  /* 0x000000ff16807812 */ /* 0x000fc400078ec0ff */
[----:B------:R-:W-:Y:S02]  /*5d60*/  SHF.R.U32.HI R22, RZ, 0x18, R22 ;  /* 0x00000018ff167819 */ /* 0x000fe40000011616 */
[----:B------:R-:W-:Y:S01]  /*5d70*/  SHF.R.U32.HI R23, RZ, 0x8, R23 ;  /* 0x00000008ff177819 */ /* 0x000fe20000011617 */
[----:B------:R-:W-:Y:S01]  /*5d80*/  MUFU.EX2 R181, R181 ;  /* 0x000000b500b57308 */ /* 0x000fe20000000800 */
[----:B-1----:R-:W-:Y:S02]  /*5d90*/  F2FP.BF16.PACK_AB R24, R186, R187 ;  /* 0x000000bbba18723e */ /* 0x002fe400000010ff */
[----:B------:R-:W-:Y:S02]  /*5da0*/  LOP3.LUT R7, R7, 0xff, RZ, 0xc0, !PT ;  /* 0x000000ff07077812 */ /* 0x000fe400078ec0ff */
[----:B------:R-:W-:Y:S02]  /*5db0*/  LOP3.LUT R9, R9, R24, RZ, 0xc0, !PT ;  /* 0x0000001809097212 */ /* 0x000fe400078ec0ff */
[----:B------:R-:W-:Y:S01]  /*5dc0*/  LOP3.LUT R130, R20, R25, RZ, 0xc0, !PT ;  /* 0x0000001914827212 */ /* 0x000fe200078ec0ff */
[----:B------:R-:W-:Y:S01]  /*5dd0*/  MUFU.EX2 R177, R177 ;  /* 0x000000b100b17308 */ /* 0x000fe20000000800 */
[----:B------:R-:W1:Y:S01]  /*5de0*/  LDSM.16.MT88.4 R24, [R218+0x18800] ;  /* 0x01880000da18783b */ /* 0x000e620000004200 */
[----:B------:R-:W-:-:S02]  /*5df0*/  PRMT R6, R21, 0x5410, R4 ;  /* 0x0000541015067816 */ /* 0x000fc40000000004 */
[----:B------:R-:W-:Y:S01]  /*5e00*/  PRMT R4, R7, 0x5410, R22 ;  /* 0x0000541007047816 */ /* 0x000fe20000000016 */
[C---:B------:R-:W-:Y:S01]  /*5e10*/  HMMA.16816.F32.BF16 R152, R8.reuse, R148, RZ ;  /* 0x000000940898723c */ /* 0x040fe200000418ff */
[----:B------:R-:W-:Y:S01]  /*5e20*/  PRMT R128, R128, 0x5410, R23 ;  /* 0x0000541080807816 */ /* 0x000fe20000000017 */
[--C-:B------:R-:W-:Y:S01]  /*5e30*/  HSET2.LE.AND R131, R6, R241.reuse, PT ;  /* 0x000000f106837233 */ /* 0x100fe20003803000 */
[----:B------:R-:W3:Y:S01]  /*5e40*/  MUFU.EX2 R0, R0 ;  /* 0x0000000000007308 */ /* 0x000ee20000000800 */
[----:B------:R-:W4:Y:S01]  /*5e50*/  LDSM.16.MT88.4 R20, [R217+0x18800] ;  /* 0x01880000d914783b */ /* 0x000f220000004200 */
[--C-:B------:R-:W-:Y:S01]  /*5e60*/  HSET2.LE.AND R129, R4, R241.reuse, PT ;  /* 0x000000f104817233 */ /* 0x100fe20003803000 */
[----:B--2---:R-:W-:Y:S01]  /*5e70*/  F2FP.BF16.PACK_AB R7, R167, R180 ;  /* 0x000000b4a707723e */ /* 0x004fe200000010ff */
[----:B------:R-:W-:Y:S01]  /*5e80*/  HSET2.LE.AND R128, R128, R241, PT ;  /* 0x000000f180807233 */ /* 0x000fe20003803000 */
[----:B------:R-:W-:Y:S03]  /*5e90*/  HMMA.16816.F32.BF16 R148, R8, R150, RZ ;  /* 0x000000960894723c */ /* 0x000fe600000418ff */
[----:B------:R-:W2:Y:S01]  /*5ea0*/  MUFU.EX2 R176, R176 ;  /* 0x000000b000b07308 */ /* 0x000ea20000000800 */
[----:B------:R-:W-:-:S04]  /*5eb0*/  LOP3.LUT R128, R128, R7, RZ, 0xc0, !PT ;  /* 0x0000000780807212 */ /* 0x000fc800078ec0ff */
[----:B------:R-:W-:Y:S01]  /*5ec0*/  HMMA.16816.F32.BF16 R144, R8, R140, RZ ;  /* 0x0000008c0890723c */ /* 0x000fe200000418ff */
[----:B---3--:R-:W-:Y:S02]  /*5ed0*/  F2FP.BF16.PACK_AB R6, R0, R177 ;  /* 0x000000b10006723e */ /* 0x008fe400000010ff */
[----:B------:R-:W-:Y:S02]  /*5ee0*/  MUFU.EX2 R188, R188 ;  /* 0x000000bc00bc7308 */ /* 0x000fe40000000800 */
[----:B------:R-:W-:-:S03]  /*5ef0*/  LOP3.LUT R131, R131, R6, RZ, 0xc0, !PT ;  /* 0x0000000683837212 */ /* 0x000fc600078ec0ff */
[----:B------:R-:W-:Y:S01]  /*5f00*/  HMMA.16816.F32.BF16 R140, R8, R142, RZ ;  /* 0x0000008e088c723c */ /* 0x000fe200000418ff */
[----:B--2---:R-:W-:Y:S02]  /*5f10*/  F2FP.BF16.PACK_AB R4, R176, R181 ;  /* 0x000000b5b004723e */ /* 0x004fe400000010ff */
[----:B------:R-:W-:Y:S02]  /*5f20*/  MUFU.EX2 R193, R193 ;  /* 0x000000c100c17308 */ /* 0x000fe40000000800 */
[----:B------:R-:W-:-:S03]  /*5f30*/  LOP3.LUT R129, R129, R4, RZ, 0xc0, !PT ;  /* 0x0000000481817212 */ /* 0x000fc600078ec0ff */
[C---:B------:R-:W-:Y:S01]  /*5f40*/  HMMA.16816.F32.BF16 R160, R8.reuse, R156, RZ ;  /* 0x0000009c08a0723c */ /* 0x040fe200000418ff */
[----:B------:R-:W2:Y:S02]  /*5f50*/  LDSM.16.MT88.4 R4, [R216+0x18800] ;  /* 0x01880000d804783b */ /* 0x000ea40000004200 */
[----:B------:R-:W-:Y:S05]  /*5f60*/  MUFU.EX2 R191, R191 ;  /* 0x000000bf00bf7308 */ /* 0x000fea0000000800 */
[C---:B------:R-:W-:Y:S03]  /*5f70*/  HMMA.16816.F32.BF16 R156, R8.reuse, R158, RZ ;  /* 0x0000009e089c723c */ /* 0x040fe600000418ff */
[----:B------:R-:W-:Y:S05]  /*5f80*/  MUFU.EX2 R250, R250 ;  /* 0x000000fa00fa7308 */ /* 0x000fea0000000800 */
[C---:B------:R-:W-:Y:S08]  /*5f90*/  HMMA.16816.F32.BF16 R136, R8.reuse, R132, RZ ;  /* 0x000000840888723c */ /* 0x040ff000000418ff */
[----:B------:R-:W-:Y:S08]  /*5fa0*/  HMMA.16816.F32.BF16 R132, R8, R134, RZ ;  /* 0x000000860884723c */ /* 0x000ff000000418ff */
[C---:B-1----:R-:W-:Y:S08]  /*5fb0*/  HMMA.16816.F32.BF16 R152, R128.reuse, R24, R152 ;  /* 0x000000188098723c */ /* 0x042ff00000041898 */
[C---:B------:R-:W-:Y:S01]  /*5fc0*/  HMMA.16816.F32.BF16 R148, R128.reuse, R26, R148 ;  /* 0x0000001a8094723c */ /* 0x040fe20000041894 */
[----:B------:R-:W1:Y:S07]  /*5fd0*/  LDSM.16.MT88.4 R24, [R216+0x1a800] ;  /* 0x01a80000d818783b */ /* 0x000e6e0000004200 */
[C---:B----4-:R-:W-:Y:S08]  /*5fe0*/  HMMA.16816.F32.BF16 R144, R128.reuse, R20, R144 ;  /* 0x000000148090723c */ /* 0x050ff00000041890 */
[C---:B------:R-:W-:Y:S01]  /*5ff0*/  HMMA.16816.F32.BF16 R140, R128.reuse, R22, R140 ;  /* 0x00000016808c723c */ /* 0x040fe2000004188c */
[----:B------:R-:W3:Y:S07]  /*6000*/  LDSM.16.MT88.4 R20, [R220+0x1c800] ;  /* 0x01c80000dc14783b */ /* 0x000eee0000004200 */
[C---:B------:R-:W-:Y:S08]  /*6010*/  HMMA.16816.F32.BF16 R160, R128.reuse, R28, R160 ;  /* 0x0000001c80a0723c */ /* 0x040ff000000418a0 */
[C---:B------:R-:W-:Y:S01]  /*6020*/  HMMA.16816.F32.BF16 R156, R128.reuse, R30, R156 ;  /* 0x0000001e809c723c */ /* 0x040fe2000004189c */
[----:B------:R-:W4:Y:S07]  /*6030*/  LDSM.16.MT88.4 R28, [R217+0x1a800] ;  /* 0x01a80000d91c783b */ /* 0x000f2e0000004200 */
[C---:B--2---:R-:W-:Y:S08]  /*6040*/  HMMA.16816.F32.BF16 R136, R128.reuse, R4, R136 ;  /* 0x000000048088723c */ /* 0x044ff00000041888 */
[----:B------:R-:W-:Y:S01]  /*6050*/  HMMA.16816.F32.BF16 R132, R128, R6, R132 ;  /* 0x000000068084723c */ /* 0x000fe20000041884 */
[----:B------:R-:W2:Y:S07]  /*6060*/  LDSM.16.MT88.4 R4, [R218+0x1c800] ;  /* 0x01c80000da04783b */ /* 0x000eae0000004200 */
[C---:B------:R-:W-:Y:S08]  /*6070*/  HMMA.16816.F32.BF16 R60, R8.reuse, R64, RZ ;  /* 0x00000040083c723c */ /* 0x040ff000000418ff */
        /* <DEDUP_REMOVED lines=24> */
[----:B------:R-:W-:Y:S08]  /*6200*/  HMMA.16816.F32.BF16 R96, R8, R98, RZ ;  /* 0x000000620860723c */ /* 0x000ff000000418ff */
[----:B-1----:R-:W-:Y:S07]  /*6210*/  HMMA.16816.F32.BF16 R92, R128, R24, R92 ;  /* 0x00000018805c723c */ /* 0x002fee000004185c */
[----:B------:R-:W-:Y:S01]  /*6220*/  IMAD.U32 R24, RZ, RZ, UR4 ;  /* 0x00000004ff187e24 */ /* 0x000fe2000f8e00ff */
[----:B------:R-:W-:Y:S04]  /*6230*/  HMMA.16816.F32.BF16 R112, R8, R114, RZ ;  /* 0x000000720870723c */ /* 0x000fe800000418ff */
[----:B------:R-:W-:-:S04]  /*6240*/  LOP3.LUT R24, R17, UR39, R24, 0x96, !PT ;  /* 0x0000002711187c12 */ /* 0x000fc8000f8e9618 */
[C---:B---3--:R-:W-:Y:S08]  /*6250*/  HMMA.16816.F32.BF16 R100, R128.reuse, R20, R100 ;  /* 0x000000148064723c */ /* 0x048ff00000041864 */
[C---:B------:R-:W-:Y:S01]  /*6260*/  HMMA.16816.F32.BF16 R104, R128.reuse, R22, R104 ;  /* 0x000000168068723c */ /* 0x040fe20000041868 */
[----:B------:R-:W1:Y:S07]  /*6270*/  LDSM.16.MT88.4 R20, [R217+0x1e800] ;  /* 0x01e80000d914783b */ /* 0x000e6e0000004200 */
[C---:B----4-:R-:W-:Y:S07]  /*6280*/  HMMA.16816.F32.BF16 R84, R128.reuse, R28, R84 ;  /* 0x0000001c8054723c */ /* 0x050fee0000041854 */
[----:B------:R-:W-:Y:S01]  /*6290*/  IMAD.WIDE.U32 R28, R24, -0x326172a9, RZ ;  /* 0xcd9e8d57181c7825 */ /* 0x000fe200078e00ff */
[C---:B--2---:R-:W-:Y:S07]  /*62a0*/  HMMA.16816.F32.BF16 R108, R128.reuse, R4, R108 ;  /* 0x00000004806c723c */ /* 0x044fee000004186c */
[----:B------:R-:W-:Y:S01]  /*62b0*/  LOP3.LUT R4, R29, UR16, R18, 0x96, !PT ;  /* 0x000000101d047c12 */ /* 0x000fe2000f8e9612 */
[----:B------:R-:W-:Y:S01]  /*62c0*/  HMMA.16816.F32.BF16 R96, R128, R26, R96 ;  /* 0x0000001a8060723c */ /* 0x000fe20000041860 */
[----:B------:R-:W-:Y:S01]  /*62d0*/  LOP3.LUT R5, R165, UR14, R28, 0x96, !PT ;  /* 0x0000000ea5057c12 */ /* 0x000fe2000f8e961c */
[----:B------:R-:W2:Y:S02]  /*62e0*/  LDSM.16.MT88.4 R24, [R216+0x1e800] ;  /* 0x01e80000d818783b */ /* 0x000ea40000004200 */
[----:B------:R-:W-:-:S04]  /*62f0*/  IMAD.WIDE.U32 R28, R4, -0x2daee0ad, RZ ;  /* 0xd2511f53041c7825 */ /* 0x000fc800078e00ff */
[----:B------:R-:W-:Y:S01]  /*6300*/  HMMA.16816.F32.BF16 R116, R8, R120, RZ ;  /* 0x000000780874723c */ /* 0x000fe200000418ff */
[----:B------:R-:W-:-:S05]  /*6310*/  IMAD.WIDE.U32 R4, R5, -0x2daee0ad, RZ ;  /* 0xd2511f5305047825 */ /* 0x000fca00078e00ff */
[----:B------:R-:W-:Y:S02]  /*6320*/  LOP3.LUT R5, R5, UR11, R28, 0x96, !PT ;  /* 0x0000000b05057c12 */ /* 0x000fe4000f8e961c */
[----:B------:R-:W-:Y:S08]  /*6330*/  HMMA.16816.F32.BF16 R120, R8, R122, RZ ;  /* 0x0000007a0878723c */ /* 0x000ff000000418ff */
[----:B------:R-:W-:Y:S07]  /*6340*/  HMMA.16816.F32.BF16 R112, R128, R6, R112 ;  /* 0x000000068070723c */ /* 0x000fee0000041870 */
[----:B------:R-:W-:Y:S01]  /*6350*/  LOP3.LUT R6, R29, UR13, R200, 0x96, !PT ;  /* 0x0000000d1d067c12 */ /* 0x000fe2000f8e96c8 */
[----:B------:R-:W-:Y:S01]  /*6360*/  HMMA.16816.F32.BF16 R36, R8, R40, RZ ;  /* 0x000000280824723c */ /* 0x000fe200000418ff */
[----:B------:R-:W-:-:S04]  /*6370*/  IMAD.WIDE.U32 R200, R5, -0x326172a9, RZ ;  /* 0xcd9e8d5705c87825 */ /* 0x000fc800078e00ff */
[----:B------:R-:W-:-:S03]  /*6380*/  IMAD.WIDE.U32 R28, R6, -0x326172a9, RZ ;  /* 0xcd9e8d57061c7825 */ /* 0x000fc600078e00ff */
[----:B------:R-:W-:Y:S02]  /*6390*/  HMMA.16816.F32.BF16 R88, R8, R90, RZ ;  /* 0x0000005a0858723c */ /* 0x000fe400000418ff */
[----:B------:R-:W-:Y:S02]  /*63a0*/  LOP3.LUT R6, R29, UR12, R164, 0x96, !PT ;  /* 0x0000000c1d067c12 */ /* 0x000fe4000f8e96a4 */
[----:B------:R-:W-:-:S03]  /*63b0*/  LOP3.LUT R5, R201, UR10, R28, 0x96, !PT ;  /* 0x0000000ac9057c12 */ /* 0x000fc6000f8e961c */
[----:B------:R-:W-:Y:S01]  /*63c0*/  IMAD.WIDE.U32 R6, R6, -0x2daee0ad, RZ ;  /* 0xd2511f5306067825 */ /* 0x000fe200078e00ff */
[----:B------:R-:W-:Y:S03]  /*63d0*/  HMMA.16816.F32.BF16 R40, R8, R42, RZ ;  /* 0x0000002a0828723c */ /* 0x000fe600000418ff */
[----:B------:R-:W-:Y:S01]  /*63e0*/  IMAD.WIDE.U32 R16, R5, -0x2daee0ad, RZ ;  /* 0xd2511f5305107825 */ /* 0x000fe200078e00ff */
[----:B------:R-:W-:-:S04]  /*63f0*/  LOP3.LUT R4, R7, UR9, R4, 0x96, !PT ;  /* 0x0000000907047c12 */ /* 0x000fc8000f8e9604 */
[----:B------:R-:W-:Y:S01]  /*6400*/  HMMA.16816.F32.BF16 R44, R8, R48, RZ ;  /* 0x00000030082c723c */ /* 0x000fe200000418ff */
[----:B------:R-:W-:-:S07]  /*6410*/  IMAD.WIDE.U32 R18, R4, -0x326172a9, RZ ;  /* 0xcd9e8d5704127825 */ /* 0x000fce00078e00ff */
[C---:B------:R-:W-:Y:S08]  /*6420*/  HMMA.16816.F32.BF16 R48, R8.reuse, R50, RZ ;  /* 0x000000320830723c */ /* 0x040ff000000418ff */
[C---:B------:R-:W-:Y:S08]  /*6430*/  HMMA.16816.F32.BF16 R124, R8.reuse, R168, RZ ;  /* 0x000000a8087c723c */ /* 0x040ff000000418ff */
[----:B------:R-:W-:Y:S01]  /*6440*/  HMMA.16816.F32.BF16 R8, R8, R170, RZ ;  /* 0x000000aa0808723c */ /* 0x000fe200000418ff */
[----:B------:R-:W-:Y:S07]  /*6450*/  LDSM.16.MT88.4 R168, [R220+0x1b000] ;  /* 0x01b00000dca8783b */ /* 0x000fee0000004200 */
[C---:B-1----:R-:W-:Y:S07]  /*6460*/  HMMA.16816.F32.BF16 R120, R128.reuse, R22, R120 ;  /* 0x000000168078723c */ /* 0x042fee0000041878 */
[----:B------:R-:W-:Y:S01]  /*6470*/  LOP3.LUT R22, R17, UR7, R6, 0x96, !PT ;  /* 0x0000000711167c12 */ /* 0x000fe2000f8e9606 */
[----:B------:R-:W-:Y:S04]  /*6480*/  HMMA.16816.F32.BF16 R36, R128, R172, R36 ;  /* 0x000000ac8024723c */ /* 0x000fe80000041824 */
[----:B------:R-:W-:-:S04]  /*6490*/  IMAD.WIDE.U32 R22, R22, -0x326172a9, RZ ;  /* 0xcd9e8d5716167825 */ /* 0x000fc800078e00ff */
[--C-:B------:R-:W-:Y:S01]  /*64a0*/  FFMA.FTZ R173, R199, c[0x0][0x23c], -R195.reuse ;  /* 0x00008f00c7ad7a23 */ /* 0x100fe200000108c3 */
[C---:B------:R-:W-:Y:S01]  /*64b0*/  HMMA.16816.F32.BF16 R88, R128.reuse, R30, R88 ;  /* 0x0000001e8058723c */ /* 0x040fe20000041858 */
[C---:B------:R-:W-:Y:S01]  /*64c0*/  LOP3.LUT R5, R22.reuse, 0xffff, RZ, 0xc0, !PT ;  /* 0x0000ffff16057812 */ /* 0x040fe200078ec0ff */
[----:B------:R-:W1:Y:S01]  /*64d0*/  LDSM.16.MT88.4 R28, [R220+0x19000] ;  /* 0x01900000dc1c783b */ /* 0x000e620000004200 */
[----:B------:R-:W-:Y:S01]  /*64e0*/  FFMA.FTZ R172, R249, c[0x0][0x23c], -R195 ;  /* 0x00008f00f9ac7a23 */ /* 0x000fe200000108c3 */
[----:B------:R-:W-:Y:S01]  /*64f0*/  LOP3.LUT R6, R22, 0xff, RZ, 0xc0, !PT ;  /* 0x000000ff16067812 */ /* 0x000fe200078ec0ff */
[----:B------:R-:W3:Y:S01]  /*6500*/  MUFU.EX2 R173, R173 ;  /* 0x000000ad00ad7308 */ /* 0x000ee20000000800 */
[----:B------:R-:W-:Y:S02]  /*6510*/  SHF.R.U32.HI R5, RZ, 0x8, R5 ;  /* 0x00000008ff057819 */ /* 0x000fe40000011605 */
[----:B------:R-:W-:Y:S01]  /*6520*/  HMMA.16816.F32.BF16 R40, R128, R174, R40 ;  /* 0x000000ae8028723c */ /* 0x000fe20000041828 */
[----:B------:R-:W-:-:S02]  /*6530*/  LOP3.LUT R7, R23, UR18, R18, 0x96, !PT ;  /* 0x0000001217077c12 */ /* 0x000fc4000f8e9612 */
[----:B------:R-:W-:Y:S02]  /*6540*/  PRMT R6, R6, 0x5410, R5 ;  /* 0x0000541006067816 */ /* 0x000fe40000000005 */
[----:B------:R-:W-:Y:S01]  /*6550*/  MUFU.EX2 R172, R172 ;  /* 0x000000ac00ac7308 */ /* 0x000fe20000000800 */
[----:B------:R-:W-:Y:S01]  /*6560*/  LOP3.LUT R5, R7, 0xffff, RZ, 0xc0, !PT ;  /* 0x0000ffff07057812 */ /* 0x000fe200078ec0ff */
[----:B------:R-:W-:Y:S01]  /*6570*/  FFMA.FTZ R175, R247, c[0x0][0x23c], -R195 ;  /* 0x00008f00f7af7a23 */ /* 0x000fe200000108c3 */
[C---:B------:R-:W-:Y:S01]  /*6580*/  HMMA.16816.F32.BF16 R44, R128.reuse, R32, R44 ;  /* 0x00000020802c723c */ /* 0x040fe2000004182c */
[----:B------:R-:W-:Y:S01]  /*6590*/  FFMA.FTZ R174, R197, c[0x0][0x23c], -R189 ;  /* 0x00008f00c5ae7a23 */ /* 0x000fe200000108bd */
[----:B------:R-:W-:Y:S01]  /*65a0*/  LOP3.LUT R4, R7, 0xff, RZ, 0xc0, !PT ;  /* 0x000000ff07047812 */ /* 0x000fe200078ec0ff */
[----:B------:R-:W-:Y:S01]  /*65b0*/  HSET2.LE.AND R6, R6, R241, PT ;  /* 0x000000f106067233 */ /* 0x000fe20003803000 */
[----:B------:R-:W-:Y:S01]  /*65c0*/  SHF.R.U32.HI R5, RZ, 0x8, R5 ;  /* 0x00000008ff057819 */ /* 0x000fe20000011605 */
[----:B------:R-:W4:Y:S02]  /*65d0*/  MUFU.EX2 R175, R175 ;  /* 0x000000af00af7308 */ /* 0x000f240000000800 */
[----:B------:R-:W-:Y:S01]  /*65e0*/  SHF.R.U32.HI R32, RZ, 0x10, R7 ;  /* 0x00000010ff207819 */ /* 0x000fe20000011607 */
[----:B------:R-:W-:Y:S01]  /*65f0*/  HMMA.16816.F32.BF16 R48, R128, R34, R48 ;  /* 0x000000228030723c */ /* 0x000fe20000041830 */
[----:B------:R-:W-:-:S02]  /*6600*/  PRMT R4, R4, 0x5410, R5 ;  /* 0x0000541004047816 */ /* 0x000fc40000000005 */
[----:B------:R-:W-:Y:S02]  /*6610*/  SHF.R.U32.HI R7, RZ, 0x18, R7 ;  /* 0x00000018ff077819 */ /* 0x000fe40000011607 */
[----:B------:R-:W1:Y:S01]  /*6620*/  MUFU.EX2 R174, R174 ;  /* 0x000000ae00ae7308 */ /* 0x000e620000000800 */
[----:B------:R-:W-:Y:S01]  /*6630*/  LOP3.LUT R32, R32, 0xff, RZ, 0xc0, !PT ;  /* 0x000000ff20207812 */ /* 0x000fe200078ec0ff */
[----:B------:R-:W-:Y:S01]  /*6640*/  IMAD.MOV.U32 R35, RZ, RZ, R201 ;  /* 0x000000ffff237224 */ /* 0x000fe200078e00c9 */
[----:B------:R-:W-:Y:S01]  /*6650*/  HMMA.16816.F32.BF16 R116, R128, R20, R116 ;  /* 0x000000148074723c */ /* 0x000fe20000041874 */
[----:B---3--:R-:W-:-:S07]  /*6660*/  F2FP.BF16.PACK_AB R5, R188, R173 ;  /* 0x000000adbc05723e */ /* 0x008fce00000010ff */
[C---:B--2---:R-:W-:Y:S01]  /*6670*/  HMMA.16816.F32.BF16 R124, R128.reuse, R24, R124 ;  /* 0x00000018807c723c */ /* 0x044fe2000004187c */
[--C-:B------:R-:W-:Y:S02]  /*6680*/  SHF.R.U32.HI R20, RZ, 0x10, R22.reuse ;  /* 0x00000010ff147819 */ /* 0x100fe40000011616 */
[----:B------:R-:W-:Y:S02]  /*6690*/  SHF.R.U32.HI R21, RZ, 0x18, R22 ;  /* 0x00000018ff157819 */ /* 0x000fe40000011616 */
[----:B------:R-:W-:Y:S01]  /*66a0*/  LOP3.LUT R20, R20, 0xff, RZ, 0xc0, !PT ;  /* 0x000000ff14147812 */ /* 0x000fe200078ec0ff */
[----:B------:R-:W-:Y:S01]  /*66b0*/  HSET2.LE.AND R4, R4, R241, PT ;  /* 0x000000f104047233 */ /* 0x000fe20003803000 */
[----:B------:R-:W-:Y:S01]  /*66c0*/  PRMT R32, R32, 0x5410, R7 ;  /* 0x0000541020207816 */ /* 0x000fe20000000007 */
[----:B------:R-:W-:Y:S01]  /*66d0*/  HMMA.16816.F32.BF16 R128, R128, R26, R8 ;  /* 0x0000001a8080723c */ /* 0x000fe20000041808 */
[----:B------:R-:W2:Y:S01]  /*66e0*/  LDSM.16.MT88.4 R8, [R216+0x19000] ;  /* 0x01900000d808783b */ /* 0x000ea20000004200 */
[----:B------:R-:W-:-:S02]  /*66f0*/  PRMT R20, R20, 0x5410, R21 ;  /* 0x0000541014147816 */ /* 0x000fc40000000015 */
[----:B------:R-:W-:Y:S01]  /*6700*/  LOP3.LUT R6, R6, R5, RZ, 0xc0, !PT ;  /* 0x0000000506067212 */ /* 0x000fe200078ec0ff */
[----:B------:R-:W-:Y:S01]  /*6710*/  LDSM.16.MT88.4 R24, [R218+0x19000] ;  /* 0x01900000da18783b */ /* 0x000fe20000004200 */
[----:B----4-:R-:W-:Y:S01]  /*6720*/  F2FP.BF16.PACK_AB R5, R175, R172 ;  /* 0x000000acaf05723e */ /* 0x010fe200000010ff */
[--C-:B------:R-:W-:Y:S01]  /*6730*/  HSET2.LE.AND R7, R20, R241.reuse, PT ;  /* 0x000000f114077233 */ /* 0x100fe20003803000 */
[----:B-1----:R-:W-:Y:S01]  /*6740*/  F2FP.BF16.PACK_AB R34, R174, R191 ;  /* 0x000000bfae22723e */ /* 0x002fe200000010ff */
[----:B------:R-:W1:Y:S01]  /*6750*/  LDSM.16.MT88.4 R20, [R217+0x19000] ;  /* 0x01900000d914783b */ /* 0x000e620000004200 */
[----:B------:R-:W-:Y:S01]  /*6760*/  LOP3.LUT R4, R4, R5, RZ, 0xc0, !PT ;  /* 0x0000000504047212 */ /* 0x000fe200078ec0ff */
[----:B------:R-:W-:Y:S01]  /*6770*/  HSET2.LE.AND R5, R32, R241, PT ;  /* 0x000000f120057233 */ /* 0x000fe20003803000 */
[----:B------:R-:W-:Y:S02]  /*6780*/  F2FP.BF16.PACK_AB R32, R250, R193 ;  /* 0x000000c1fa20723e */ /* 0x000fe400000010ff */
[----:B------:R-:W-:Y:S01]  /*6790*/  LOP3.LUT R7, R7, R34, RZ, 0xc0, !PT ;  /* 0x0000002207077212 */ /* 0x000fe200078ec0ff */
[----:B------:R-:W-:Y:S01]  /*67a0*/  IMAD.MOV.U32 R34, RZ, RZ, R200 ;  /* 0x000000ffff227224 */ /* 0x000fe200078e00c8 */
[----:B------:R-:W-:Y:S01]  /*67b0*/  LOP3.LUT R5, R5, R32, RZ, 0xc0, !PT ;  /* 0x0000002005057212 */ /* 0x000fe200078ec0ff */
[----:B------:R3:W5:Y:S06]  /*67c0*/  LDL.LU.64 R200, [R1+0x38] ;  /* 0x0000380001c87983 */ /* 0x00076c0000300a00 */
[C---:B------:R-:W-:Y:S07]  /*67d0*/  HMMA.16816.F32.BF16 R160, R4.reuse, R28, R160 ;  /* 0x0000001c04a0723c */ /* 0x040fee00000418a0 */
[----:B------:R-:W-:Y:S01]  /*67e0*/  IMAD.MOV.U32 R28, RZ, RZ, R34 ;  /* 0x000000ffff1c7224 */ /* 0x000fe200078e0022 */
[----:B------:R-:W-:Y:S01]  /*67f0*/  HMMA.16816.F32.BF16 R36, R4, R168, R36 ;  /* 0x000000a80424723c */ /* 0x000fe20000041824 */
[----:B------:R-:W-:-:S02]  /*6800*/  IMAD.MOV.U32 R29, RZ, RZ, R35 ;  /* 0x000000ffff1d7224 */ /* 0x000fc400078e0023 */
[----:B------:R-:W4:Y:S04]  /*6810*/  LDSM.16.MT88.4 R32, [R218+0x1b000] ;  /* 0x01b00000da20783b */ /* 0x000f280000004200 */
[----:B------:R-:W-:Y:S01]  /*6820*/  IMAD.MOV.U32 R168, RZ, RZ, R28 ;  /* 0x000000ffffa87224 */ /* 0x000fe200078e001c */
[C---:B------:R-:W-:Y:S01]  /*6830*/  HMMA.16816.F32.BF16 R156, R4.reuse, R30, R156 ;  /* 0x0000001e049c723c */ /* 0x040fe2000004189c */
[----:B------:R-:W-:Y:S02]  /*6840*/  IMAD.MOV.U32 R169, RZ, RZ, R29 ;  /* 0x000000ffffa97224 */ /* 0x000fe400078e001d */
[----:B------:R-:W-:Y:S05]  /*6850*/  LDSM.16.MT88.4 R28, [R217+0x1b000] ;  /* 0x01b00000d91c783b */ /* 0x000fea0000004200 */
        /* <DEDUP_REMOVED lines=9> */
[C---:B------:R-:W-:Y:S07]  /*68f0*/  HMMA.16816.F32.BF16 R40, R4.reuse, R170, R40 ;  /* 0x000000aa0428723c */ /* 0x040fee0000041828 */
[----:B------:R-:W-:Y:S01]  /*6900*/  IMAD.MOV.U32 R170, RZ, RZ, R18 ;  /* 0x000000ffffaa7224 */ /* 0x000fe200078e0012 */
[----:B----4-:R-:W-:Y:S01]  /*6910*/  HMMA.16816.F32.BF16 R44, R4, R32, R44 ;  /* 0x00000020042c723c */ /* 0x010fe2000004182c */
[----:B------:R-:W-:-:S02]  /*6920*/  IMAD.MOV.U32 R171, RZ, RZ, R19 ;  /* 0x000000ffffab7224 */ /* 0x000fc400078e0013 */
[----:B------:R4:W5:Y:S04]  /*6930*/  LDL.LU.64 R18, [R1+0x30] ;  /* 0x0000300001127983 */ /* 0x0009680000300a00 */
[----:B------:R-:W-:Y:S01]  /*6940*/  IMAD.MOV.U32 R32, RZ, RZ, R16 ;  /* 0x000000ffff207224 */ /* 0x000fe200078e0010 */
[----:B--2---:R-:W-:Y:S01]  /*6950*/  HMMA.16816.F32.BF16 R68, R4, R8, R68 ;  /* 0x000000080444723c */ /* 0x004fe20000041844 */
[----:B------:R-:W-:Y:S02]  /*6960*/  IMAD.MOV.U32 R33, RZ, RZ, R17 ;  /* 0x000000ffff217224 */ /* 0x000fe400078e0011 */
[----:B------:R4:W5:Y:S01]  /*6970*/  LDL.LU.64 R16, [R1+0x28] ;  /* 0x0000280001107983 */ /* 0x0009620000300a00 */
[--C-:B------:R-:W-:Y:S02]  /*6980*/  FFMA.FTZ R194, R194, c[0x0][0x23c], -R189.reuse ;  /* 0x00008f00c2c27a23 */ /* 0x100fe400000108bd */
[----:B------:R-:W-:-:S02]  /*6990*/  FFMA.FTZ R190, R190, c[0x0][0x23c], -R189 ;  /* 0x00008f00bebe7a23 */ /* 0x000fc400000108bd */
[C---:B------:R-:W-:Y:S01]  /*69a0*/  HMMA.16816.F32.BF16 R72, R4.reuse, R10, R72 ;  /* 0x0000000a0448723c */ /* 0x040fe20000041848 */
[----:B------:R-:W2:Y:S01]  /*69b0*/  LDSM.16.MT88.4 R8, [R216+0x1d000] ;  /* 0x01d00000d808783b */ /* 0x000ea20000004200 */
[----:B------:R-:W-:Y:S01]  /*69c0*/  FFMA.FTZ R192, R192, c[0x0][0x23c], -R189 ;  /* 0x00008f00c0c07a23 */ /* 0x000fe200000108bd */
[----:B------:R-:W-:Y:S01]  /*69d0*/  MUFU.EX2 R194, R194 ;  /* 0x000000c200c27308 */ /* 0x000fe20000000800 */
[----:B------:R-:W-:Y:S02]  /*69e0*/  FADD.FTZ R185, R185, R184 ;  /* 0x000000b8b9b97221 */ /* 0x000fe40000010000 */
[----:B------:R-:W-:Y:S02]  /*69f0*/  FADD.FTZ R186, R187, R186 ;  /* 0x000000babbba7221 */ /* 0x000fe40000010000 */
[----:B-1----:R-:W-:Y:S01]  /*6a00*/  HMMA.16816.F32.BF16 R76, R4, R20, R76 ;  /* 0x00000014044c723c */ /* 0x002fe2000004184c */
[----:B------:R-:W-:Y:S02]  /*6a10*/  FADD.FTZ R182, R182, R185 ;  /* 0x000000b9b6b67221 */ /* 0x000fe40000010000 */
[----:B------:R-:W-:Y:S01]  /*6a20*/  MUFU.EX2 R190, R190 ;  /* 0x000000be00be7308 */ /* 0x000fe20000000800 */
[----:B------:R-:W-:-:S02]  /*6a30*/  FADD.FTZ R183, R183, R186 ;  /* 0x000000bab7b77221 */ /* 0x000fc40000010000 */
[----:B------:R-:W-:Y:S02]  /*6a40*/  FADD.FTZ R179, R179, R182 ;  /* 0x000000b6b3b37221 */ /* 0x000fe40000010000 */
[C---:B------:R-:W-:Y:S01]  /*6a50*/  HMMA.16816.F32.BF16 R80, R4.reuse, R22, R80 ;  /* 0x000000160450723c */ /* 0x040fe20000041850 */
[----:B------:R-:W1:Y:S01]  /*6a60*/  LDSM.16.MT88.4 R20, [R218+0x1f000] ;  /* 0x01f00000da14783b */ /* 0x000e620000004200 */
[----:B------:R-:W-:Y:S02]  /*6a70*/  FADD.FTZ R178, R178, R183 ;  /* 0x000000b7b2b27221 */ /* 0x000fe40000010000 */
[----:B------:R-:W-:Y:S02]  /*6a80*/  FADD.FTZ R180, R180, R179 ;  /* 0x000000b3b4b47221 */ /* 0x000fe40000010000 */
[----:B------:R-:W-:Y:S02]  /*6a90*/  FADD.FTZ R181, R181, R178 ;  /* 0x000000b2b5b57221 */ /* 0x000fe40000010000 */
[----:B------:R-:W-:Y:S01]  /*6aa0*/  HMMA.16816.F32.BF16 R52, R4, R28, R52 ;  /* 0x0000001c0434723c */ /* 0x000fe20000041834 */
[----:B------:R-:W-:-:S02]  /*6ab0*/  FADD.FTZ R167, R167, R180 ;  /* 0x000000b4a7a77221 */ /* 0x000fc40000010000 */
[----:B------:R-:W-:Y:S02]  /*6ac0*/  FADD.FTZ R176, R176, R181 ;  /* 0x000000b5b0b07221 */ /* 0x000fe40000010000 */
[----:B------:R-:W-:Y:S02]  /*6ad0*/  FADD.FTZ R166, R166, R167 ;  /* 0x000000a7a6a67221 */ /* 0x000fe40000010000 */
[----:B------:R-:W-:Y:S01]  /*6ae0*/  FADD.FTZ R177, R177, R176 ;  /* 0x000000b0b1b17221 */ /* 0x000fe20000010000 */
[----:B------:R-:W-:Y:S01]  /*6af0*/  HMMA.16816.F32.BF16 R56, R4, R30, R56 ;  /* 0x0000001e0438723c */ /* 0x000fe20000041838 */
[----:B------:R-:W4:Y:S01]  /*6b00*/  LDSM.16.MT88.4 R28, [R217+0x1d000] ;  /* 0x01d00000d91c783b */ /* 0x000f220000004200 */
[----:B------:R-:W-:Y:S02]  /*6b10*/  FADD.FTZ R15, R15, R166 ;  /* 0x000000a60f0f7221 */ /* 0x000fe40000010000 */
[----:B------:R-:W-:Y:S02]  /*6b20*/  FADD.FTZ R0, R0, R177 ;  /* 0x000000b100007221 */ /* 0x000fe40000010000 */
[----:B------:R-:W-:-:S02]  /*6b30*/  FADD.FTZ R172, R172, R15 ;  /* 0x0000000facac7221 */ /* 0x000fc40000010000 */
[C---:B---3--:R-:W-:Y:S01]  /*6b40*/  HMMA.16816.F32.BF16 R60, R4.reuse, R24, R60 ;  /* 0x00000018043c723c */ /* 0x048fe2000004183c */
[----:B------:R-:W-:Y:S02]  /*6b50*/  FADD.FTZ R193, R193, R0 ;  /* 0x00000000c1c17221 */ /* 0x000fe40000010000 */
[----:B------:R-:W-:Y:S02]  /*6b60*/  FADD.FTZ R172, R175, R172 ;  /* 0x000000acafac7221 */ /* 0x000fe40000010000 */
[----:B------:R-:W-:Y:S02]  /*6b70*/  FADD.FTZ R250, R250, R193 ;  /* 0x000000c1fafa7221 */ /* 0x000fe40000010000 */
[----:B------:R-:W-:Y:S01]  /*6b80*/  FADD.FTZ R173, R173, R172 ;  /* 0x000000acadad7221 */ /* 0x000fe20000010000 */
[----:B------:R-:W-:Y:S01]  /*6b90*/  HMMA.16816.F32.BF16 R64, R4, R26, R64 ;  /* 0x0000001a0440723c */ /* 0x000fe20000041840 */
[----:B------:R-:W3:Y:S01]  /*6ba0*/  LDSM.16.MT88.4 R24, [R220+0x1f000] ;  /* 0x01f00000dc18783b */ /* 0x000ee20000004200 */
[----:B------:R-:W-:-:S02]  /*6bb0*/  FADD.FTZ R191, R191, R250 ;  /* 0x000000fabfbf7221 */ /* 0x000fc40000010000 */
[----:B------:R-:W-:Y:S02]  /*6bc0*/  FADD.FTZ R173, R188, R173 ;  /* 0x000000adbcad7221 */ /* 0x000fe40000010000 */
[----:B------:R-:W-:Y:S02]  /*6bd0*/  FADD.FTZ R174, R174, R191 ;  /* 0x000000bfaeae7221 */ /* 0x000fe40000010000 */
[C---:B--2---:R-:W-:Y:S08]  /*6be0*/  HMMA.16816.F32.BF16 R92, R4.reuse, R8, R92 ;  /* 0x00000008045c723c */ /* 0x044ff0000004185c */
[C---:B------:R-:W-:Y:S01]  /*6bf0*/  HMMA.16816.F32.BF16 R96, R4.reuse, R10, R96 ;  /* 0x0000000a0460723c */ /* 0x040fe20000041860 */
[----:B------:R-:W2:Y:S07]  /*6c00*/  LDSM.16.MT88.4 R8, [R217+0x1f000] ;  /* 0x01f00000d908783b */ /* 0x000eae0000004200 */
[C---:B-1----:R-:W-:Y:S08]  /*6c10*/  HMMA.16816.F32.BF16 R108, R4.reuse, R20, R108 ;  /* 0x00000014046c723c */ /* 0x042ff0000004186c */
[C---:B------:R-:W-:Y:S01]  /*6c20*/  HMMA.16816.F32.BF16 R112, R4.reuse, R22, R112 ;  /* 0x000000160470723c */ /* 0x040fe20000041870 */
[----:B------:R-:W1:Y:S07]  /*6c30*/  LDSM.16.MT88.4 R20, [R216+0x1f000] ;  /* 0x01f00000d814783b */ /* 0x000e6e0000004200 */
[C---:B------:R-:W-:Y:S07]  /*6c40*/  HMMA.16816.F32.BF16 R48, R4.reuse, R34, R48 ;  /* 0x000000220430723c */ /* 0x040fee0000041830 */
[----:B------:R-:W-:Y:S01]  /*6c50*/  IMAD.MOV.U32 R35, RZ, RZ, R171 ;  /* 0x000000ffff237224 */ /* 0x000fe200078e00ab */
[----:B----4-:R-:W-:Y:S01]  /*6c60*/  HMMA.16816.F32.BF16 R84, R4, R28, R84 ;  /* 0x0000001c0454723c */ /* 0x010fe20000041854 */
[----:B------:R-:W-:-:S02]  /*6c70*/  IMAD.MOV.U32 R34, RZ, RZ, R170 ;  /* 0x000000ffff227224 */ /* 0x000fc400078e00aa */
[--C-:B------:R-:W-:Y:S02]  /*6c80*/  FFMA.FTZ R170, R246, c[0x0][0x23c], -R195.reuse ;  /* 0x00008f00f6aa7a23 */ /* 0x100fe400000108c3 */
[----:B------:R-:W-:Y:S02]  /*6c90*/  FFMA.FTZ R171, R198, c[0x0][0x23c], -R195 ;  /* 0x00008f00c6ab7a23 */ /* 0x000fe400000108c3 */
[----:B------:R-:W-:Y:S01]  /*6ca0*/  IMAD.MOV.U32 R28, RZ, RZ, R168 ;  /* 0x000000ffff1c7224 */ /* 0x000fe200078e00a8 */
[----:B---3--:R-:W-:Y:S01]  /*6cb0*/  HMMA.16816.F32.BF16 R100, R4, R24, R100 ;  /* 0x000000180464723c */ /* 0x008fe20000041864 */
[----:B------:R-:W-:Y:S01]  /*6cc0*/  IMAD.MOV.U32 R29, RZ, RZ, R169 ;  /* 0x000000ffff1d7224 */ /* 0x000fe200078e00a9 */
[----:B------:R-:W-:Y:S01]  /*6cd0*/  MUFU.EX2 R170, R170 ;  /* 0x000000aa00aa7308 */ /* 0x000fe20000000800 */
[--C-:B------:R-:W-:Y:S02]  /*6ce0*/  FFMA.FTZ R168, R252, c[0x0][0x23c], -R195.reuse ;  /* 0x00008f00fca87a23 */ /* 0x100fe400000108c3 */
[----:B------:R-:W-:-:S02]  /*6cf0*/  FFMA.FTZ R169, R248, c[0x0][0x23c], -R195 ;  /* 0x00008f00f8a97a23 */ /* 0x000fc400000108c3 */
[----:B------:R-:W-:Y:S01]  /*6d00*/  LOP3.LUT R24, R35, UR8, R28, 0x96, !PT ;  /* 0x0000000823187c12 */ /* 0x000fe2000f8e961c */
[C---:B--2---:R-:W-:Y:S01]  /*6d10*/  HMMA.16816.F32.BF16 R116, R4.reuse, R8, R116 ;  /* 0x000000080474723c */ /* 0x044fe20000041874 */
[----:B------:R-:W-:Y:S01]  /*6d20*/  FFMA.FTZ R195, R196, c[0x0][0x23c], -R189 ;  /* 0x00008f00c4c37a23 */ /* 0x000fe200000108bd */
[----:B------:R-:W-:Y:S05]  /*6d30*/  MUFU.EX2 R168, R168 ;  /* 0x000000a800a87308 */ /* 0x000fea0000000800 */
[----:B------:R-:W-:Y:S01]  /*6d40*/  IMAD.WIDE.U32 R8, R24, -0x2daee0ad, RZ ;  /* 0xd2511f5318087825 */ /* 0x000fe200078e00ff */
[----:B------:R-:W-:Y:S02]  /*6d50*/  HMMA.16816.F32.BF16 R104, R4, R26, R104 ;  /* 0x0000001a0468723c */ /* 0x000fe40000041868 */
[----:B------:R-:W2:Y:S02]  /*6d60*/  MUFU.EX2 R169, R169 ;  /* 0x000000a900a97308 */ /* 0x000ea40000000800 */
[----:B------:R-:W-:-:S02]  /*6d70*/  LOP3.LUT R29, R8, 0xffff, RZ, 0xc0, !PT ;  /* 0x0000ffff081d7812 */ /* 0x000fc400078ec0ff */
[--C-:B------:R-:W-:Y:S02]  /*6d80*/  SHF.R.U32.HI R24, RZ, 0x10, R8.reuse ;  /* 0x00000010ff187819 */ /* 0x100fe40000011608 */
[C---:B------:R-:W-:Y:S01]  /*6d90*/  HMMA.16816.F32.BF16 R120, R4.reuse, R10, R120 ;  /* 0x0000000a0478723c */ /* 0x040fe20000041878 */
[----:B------:R-:W-:Y:S01]  /*6da0*/  LOP3.LUT R26, R8, 0xff, RZ, 0xc0, !PT ;  /* 0x000000ff081a7812 */ /* 0x000fe200078ec0ff */
[----:B------:R-:W-:Y:S01]  /*6db0*/  MUFU.EX2 R171, R171 ;  /* 0x000000ab00ab7308 */ /* 0x000fe20000000800 */
[----:B------:R-:W-:Y:S02]  /*6dc0*/  SHF.R.U32.HI R27, RZ, 0x18, R8 ;  /* 0x00000018ff1b7819 */ /* 0x000fe40000011608 */
[----:B------:R-:W-:Y:S02]  /*6dd0*/  LOP3.LUT R25, R9, UR17, R32, 0x96, !PT ;  /* 0x0000001109197c12 */ /* 0x000fe4000f8e9620 */
[----:B------:R-:W3:Y:S01]  /*6de0*/  LDSM.16.MT88.4 R8, [R220+0x19800] ;  /* 0x01980000dc08783b */ /* 0x000ee20000004200 */
[----:B-1----:R-:W-:Y:S01]  /*6df0*/  HMMA.16816.F32.BF16 R124, R4, R20, R124 ;  /* 0x00000014047c723c */ /* 0x002fe2000004187c */
[----:B------:R-:W-:Y:S01]  /*6e00*/  SHF.R.U32.HI R32, RZ, 0x10, R25 ;  /* 0x00000010ff207819 */ /* 0x000fe20000011619 */
[----:B------:R-:W1:Y:S01]  /*6e10*/  MUFU.EX2 R195, R195 ;  /* 0x000000c300c37308 */ /* 0x000e620000000800 */
[----:B------:R-:W-:-:S02]  /*6e20*/  LOP3.LUT R34, R25, 0xff, RZ, 0xc0, !PT ;  /* 0x000000ff19227812 */ /* 0x000fc400078ec0ff */
[----:B------:R-:W-:Y:S02]  /*6e30*/  SHF.R.U32.HI R29, RZ, 0x8, R29 ;  /* 0x00000008ff1d7819 */ /* 0x000fe4000001161d */
[----:B------:R-:W-:Y:S01]  /*6e40*/  LOP3.LUT R21, R25, 0xffff, RZ, 0xc0, !PT ;  /* 0x0000ffff19157812 */ /* 0x000fe200078ec0ff */
[C---:B------:R-:W-:Y:S01]  /*6e50*/  HMMA.16816.F32.BF16 R88, R4.reuse, R30, R88 ;  /* 0x0000001e0458723c */ /* 0x040fe20000041858 */
[----:B------:R-:W-:Y:S01]  /*6e60*/  LOP3.LUT R24, R24, 0xff, RZ, 0xc0, !PT ;  /* 0x000000ff18187812 */ /* 0x000fe200078ec0ff */
[----:B------:R-:W4:Y:S01]  /*6e70*/  MUFU.EX2 R189, R192 ;  /* 0x000000c000bd7308 */ /* 0x000f220000000800 */
[----:B------:R-:W-:Y:S02]  /*6e80*/  SHF.R.U32.HI R25, RZ, 0x18, R25 ;  /* 0x00000018ff197819 */ /* 0x000fe40000011619 */
[----:B------:R-:W-:Y:S02]  /*6e90*/  SHF.R.U32.HI R21, RZ, 0x8, R21 ;  /* 0x00000008ff157819 */ /* 0x000fe40000011615 */
[----:B------:R-:W-:Y:S01]  /*6ea0*/  LOP3.LUT R32, R32, 0xff, RZ, 0xc0, !PT ;  /* 0x000000ff20207812 */ /* 0x000fe200078ec0ff */
[----:B------:R-:W-:Y:S01]  /*6eb0*/  HMMA.16816.F32.BF16 R128, R4, R22, R128 ;  /* 0x000000160480723c */ /* 0x000fe20000041880 */
[----:B------:R-:W-:-:S02]  /*6ec0*/  PRMT R26, R26, 0x5410, R29 ;  /* 0x000054101a1a7816 */ /* 0x000fc4000000001d */
[----:B------:R-:W-:Y:S01]  /*6ed0*/  PRMT R24, R24, 0x5410, R27 ;  /* 0x0000541018187816 */ /* 0x000fe2000000001b */
[----:B------:R-:W3:Y:S01]  /*6ee0*/  LDSM.16.MT88.4 R28, [R218+0x19800] ;  /* 0x01980000da1c783b */ /* 0x000ee20000004200 */
[----:B------:R-:W-:Y:S02]  /*6ef0*/  PRMT R34, R34, 0x5410, R21 ;  /* 0x0000541022227816 */ /* 0x000fe40000000015 */
[----:B------:R-:W-:Y:S01]  /*6f00*/  PRMT R32, R32, 0x5410, R25 ;  /* 0x0000541020207816 */ /* 0x000fe20000000019 */
[--C-:B------:R-:W-:Y:S01]  /*6f10*/  HSET2.LE.AND R6, R26, R241.reuse, PT ;  /* 0x000000f11a067233 */ /* 0x100fe20003803000 */
[----:B--2---:R-:W-:Y:S01]  /*6f20*/  F2FP.BF16.PACK_AB R27, R169, R168 ;  /* 0x000000a8a91b723e */ /* 0x004fe200000010ff */
[--C-:B------:R-:W-:Y:S01]  /*6f30*/  HSET2.LE.AND R7, R24, R241.reuse, PT ;  /* 0x000000f118077233 */ /* 0x100fe20003803000 */
[----:B-1----:R-:W-:Y:S01]  /*6f40*/  F2FP.BF16.PACK_AB R26, R194, R195 ;  /* 0x000000c3c21a723e */ /* 0x002fe200000010ff */
[--C-:B------:R-:W-:Y:S01]  /*6f50*/  HSET2.LE.AND R4, R34, R241.reuse, PT ;  /* 0x000000f122047233 */ /* 0x100fe20003803000 */
[----:B------:R-:W-:Y:S01]  /*6f60*/  F2FP.BF16.PACK_AB R25, R171, R170 ;  /* 0x000000aaab19723e */ /* 0x000fe200000010ff */
[----:B------:R-:W-:Y:S01]  /*6f70*/  HSET2.LE.AND R5, R32, R241, PT ;  /* 0x000000f120057233 */ /* 0x000fe20003803000 */
[----:B----4-:R-:W-:Y:S01]  /*6f80*/  F2FP.BF16.PACK_AB R24, R190, R189 ;  /* 0x000000bdbe18723e */ /* 0x010fe200000010ff */
[----:B------:R-:W1:Y:S01]  /*6f90*/  LDSM.16.MT88.4 R20, [R217+0x19800] ;  /* 0x01980000d914783b */ /* 0x000e620000004200 */
        /* <DEDUP_REMOVED lines=8> */
[----:B------:R-:W2:Y:S01]  /*7020*/  LDSM.16.MT88.4 R24, [R216+0x19800] ;  /* 0x01980000d818783b */ /* 0x000ea20000004200 */
[----:B------:R-:W-:-:S02]  /*7030*/  FADD.FTZ R194, R194, R195 ;  /* 0x000000c3c2c27221 */ /* 0x000fc40000010000 */
[----:B------:R-:W-:Y:S02]  /*7040*/  FADD.FTZ R170, R170, R169 ;  /* 0x000000a9aaaa7221 */ /* 0x000fe40000010000 */
[----:B---3--:R-:W-:Y:S01]  /*7050*/  HMMA.16816.F32.BF16 R160, R4, R8, R160 ;  /* 0x0000000804a0723c */ /* 0x008fe200000418a0 */
[----:B------:R-:W-:Y:S02]  /*7060*/  FADD.FTZ R189, R189, R194 ;  /* 0x000000c2bdbd7221 */ /* 0x000fe40000010000 */
[----:B------:R-:W-:Y:S02]  /*7070*/  FADD.FTZ R167, R171, R170 ;  /* 0x000000aaaba77221 */ /* 0x000fe40000010000 */
[----:B------:R-:W-:-:S03]  /*7080*/  FADD.FTZ R251, R190, R189 ;  /* 0x000000bdbefb7221 */ /* 0x000fc60000010000 */
        /* <DEDUP_REMOVED lines=14> */
[C---:B----4-:R-:W-:Y:S08]  /*7170*/  HMMA.16816.F32.BF16 R44, R4.reuse, R28, R44 ;  /* 0x0000001c042c723c */ /* 0x050ff0000004182c */
        /* <DEDUP_REMOVED lines=28> */
[----:B------:R-:W-:-:S04]  /*7340*/  DEPBAR.LE SB0, 0x0 ;  /* 0x000080000000791a */ /* 0x000fc80000000000 */
[----:B------:R-:W-:Y:S01]  /*7350*/  UIADD3 UR37, UR35, -0x2, URZ ;  /* 0xfffffffe23257890 */ /* 0x000fe2000fffe03f */
[----:B------:R-:W-:Y:S01]  /*7360*/  ISETP.GE.AND P5, PT, R244, c[0x0][0x220], PT ;  /* 0x00008800f4007a0c */ /* 0x000fe20003fa6270 */
[----:B------:R-:W-:Y:S01]  /*7370*/  BAR.SYNC.DEFER_BLOCKING 0x0 ;  /* 0x0000000000007b1d */ /* 0x000fe20000010000 */
[----:B------:R-:W-:Y:S01]  /*7380*/  ISETP.GE.AND P4, PT, R230, c[0x0][0x220], PT ;  /* 0x00008800e6007a0c */ /* 0x000fe20003f86270 */
[----:B------:R-:W-:Y:S01]  /*7390*/  USHF.R.S32.HI UR5, URZ, 0x1f, UR37 ;  /* 0x0000001f3f057899 */ /* 0x000fe20008011425 */
[----:B------:R-:W-:Y:S01]  /*73a0*/  ISETP.GE.AND P3, PT, R229, c[0x0][0x220], PT ;  /* 0x00008800e5007a0c */ /* 0x000fe20003f66270 */
[----:B------:R-:W-:Y:S01]  /*73b0*/  UIMAD UR4, UR22, UR37, URZ ;  /* 0x00000025160472a4 */ /* 0x000fe2000f8e023f */
[----:B-----5:R-:W-:Y:S01]  /*73c0*/  IMAD.MOV.U32 R24, RZ, RZ, R16 ;  /* 0x000000ffff187224 */ /* 0x020fe200078e0010 */
[----:B------:R-:W-:Y:S01]  /*73d0*/  ISETP.GE.AND P2, PT, R228, c[0x0][0x220], PT ;  /* 0x00008800e4007a0c */ /* 0x000fe20003f46270 */
[----:B------:R-:W-:Y:S01]  /*73e0*/  IMAD.MOV.U32 R25, RZ, RZ, R19 ;  /* 0x000000ffff197224 */ /* 0x000fe200078e0013 */
[----:B------:R-:W-:Y:S01]  /*73f0*/  UIMAD UR4, UR5, UR23, UR4 ;  /* 0x00000017050472a4 */ /* 0x000fe2000f8e0204 */
[----:B------:R-:W-:Y:S02]  /*7400*/  STL.64 [R1+0x30], R38 ;  /* 0x0000302601007387 */ /* 0x000fe40000100a00 */
[----:B------:R-:W-:-:S02]  /*7410*/  IMAD.WIDE.U32 R24, R227, UR37, R24 ;  /* 0x00000025e3187c25 */ /* 0x000fc4000f8e0018 */
[----:B------:R-:W-:Y:S03]  /*7420*/  STL.64 [R1+0x28], R36 ;  /* 0x0000282401007387 */ /* 0x000fe60000100a00 */
[C---:B------:R-:W-:Y:S02]  /*7430*/  @!P5 LEA R22, P6, R24.reuse, c[0x0][0x170], 0x1 ;  /* 0x00005c001816da11 */ /* 0x040fe400078c08ff */
[----:B------:R-:W-:Y:S02]  /*7440*/  IADD3 R4, R25, UR4, RZ ;  /* 0x0000000419047c10 */ /* 0x000fe4000fffe0ff */
        /* <DEDUP_REMOVED lines=58> */
[----:B---3--:R-:W2:Y:S04]  /*77f0*/  LDSM.16.M88.4 R4, [R225+0x10000] ;  /* 0x01000000e104783b */ /* 0x008ea80000000200 */
[----:B------:R-:W3:Y:S04]  /*7800*/  LDSM.16.M88.4 R180, [R225+0x10800] ;  /* 0x01080000e1b4783b */ /* 0x000ee80000000200 */
[----:B------:R-:W3:Y:S04]  /*7810*/  LDSM.16.M88.4 R172, [R225+0x11000] ;  /* 0x01100000e1ac783b */ /* 0x000ee80000000200 */
[----:B------:R-:W4:Y:S04]  /*7820*/  LDSM.16.M88.4 R24, [R225+0x11800] ;  /* 0x01180000e118783b */ /* 0x000f280000000200 */
[----:B------:R-:W-:Y:S04]  /*7830*/  LDSM.16.M88.4 R188, [R224] ;  /* 0x00000000e0bc783b */ /* 0x000fe80000000200 */
[----:B-1----:R-:W1:Y:S04]  /*7840*/  LDSM.16.M88.4 R20, [R223] ;  /* 0x00000000df14783b */ /* 0x002e680000000200 */
[----:B------:R-:W1:Y:S04]  /*7850*/  LDSM.16.M88.4 R36, [R215] ;  /* 0x00000000d724783b */ /* 0x000e680000000200 */
[----:B------:R-:W1:Y:S04]  /*7860*/  LDSM.16.M88.4 R192, [R213] ;  /* 0x00000000d5c0783b */ /* 0x000e680000000200 */
[----:B------:R-:W1:Y:S04]  /*7870*/  LDSM.16.M88.4 R196, [R214] ;  /* 0x00000000d6c4783b */ /* 0x000e680000000200 */
[----:B------:R-:W-:Y:S01]  /*7880*/  LDSM.16.M88.4 R28, [R222] ;  /* 0x00000000de1c783b */ /* 0x000fe20000000200 */
[C---:B--2---:R-:W-:Y:S03]  /*7890*/  HMMA.16816.F32.BF16 R8, R32.reuse, R4, RZ ;  /* 0x000000042008723c */ /* 0x044fe600000418ff */
[----:B------:R-:W0:Y:S05]  /*78a0*/  LDGDEPBAR ;  /* 0x00000000000079af */ /* 0x000e2a0000000000 */
[C---:B------:R-:W-:Y:S08]  /*78b0*/  HMMA.16816.F32.BF16 R4, R32.reuse, R6, RZ ;  /* 0x000000062004723c */ /* 0x040ff000000418ff */
[C---:B---3--:R-:W-:Y:S08]  /*78c0*/  HMMA.16816.F32.BF16 R184, R32.reuse, R180, RZ ;  /* 0x000000b420b8723c */ /* 0x048ff000000418ff */
[C---:B------:R-:W-:Y:S08]  /*78d0*/  HMMA.16816.F32.BF16 R180, R32.reuse, R182, RZ ;  /* 0x000000b620b4723c */ /* 0x040ff000000418ff */
[C---:B------:R-:W-:Y:S08]  /*78e0*/  HMMA.16816.F32.BF16 R176, R32.reuse, R172, RZ ;  /* 0x000000ac20b0723c */ /* 0x040ff000000418ff */
[C---:B------:R-:W-:Y:S08]  /*78f0*/  HMMA.16816.F32.BF16 R172, R32.reuse, R174, RZ ;  /* 0x000000ae20ac723c */ /* 0x040ff000000418ff */
[C---:B----4-:R-:W-:Y:S08]  /*7900*/  HMMA.16816.F32.BF16 R168, R32.reuse, R24, RZ ;  /* 0x0000001820a8723c */ /* 0x050ff000000418ff */
[----:B------:R-:W-:Y:S01]  /*7910*/  HMMA.16816.F32.BF16 R32, R32, R26, RZ ;  /* 0x0000001a2020723c */ /* 0x000fe200000418ff */
[----:B------:R-:W2:Y:S07]  /*7920*/  LDSM.16.M88.4 R24, [R219+0x10000] ;  /* 0x01000000db18783b */ /* 0x000eae0000000200 */
        /* <DEDUP_REMOVED lines=12> */
[----:B------:R-:W-:Y:S03]  /*79f0*/  LDSM.16.M88.4 R188, [R221] ;  /* 0x00000000ddbc783b */ /* 0x000fe60000000200 */
[C---:B--2---:R-:W-:Y:S08]  /*7a00*/  HMMA.16816.F32.BF16 R8, R28.reuse, R24, R8 ;  /* 0x000000181c08723c */ /* 0x044ff00000041808 */
[C---:B------:R-:W-:Y:S01]  /*7a10*/  HMMA.16816.F32.BF16 R4, R28.reuse, R26, R4 ;  /* 0x0000001a1c04723c */ /* 0x040fe20000041804 */
[----:B------:R-:W2:Y:S07]  /*7a20*/  LDSM.16.M88.4 R24, [R212] ;  /* 0x00000000d418783b */ /* 0x000eae0000000200 */
        /* <DEDUP_REMOVED lines=8> */
[----:B------:R-:W-:Y:S04]  /*7ab0*/  LDSM.16.M88.4 R28, [R225+0x12000] ;  /* 0x01200000e11c783b */ /* 0x000fe80000000200 */
[----:B------:R-:W-:Y:S03]  /*7ac0*/  LDSM.16.M88.4 R196, [R225+0x13000] ;  /* 0x01300000e1c4783b */ /* 0x000fe60000000200 */
[C---:B--2---:R-:W-:Y:S08]  /*7ad0*/  HMMA.16816.F32.BF16 R8, R188.reuse, R24, R8 ;  /* 0x00000018bc08723c */ /* 0x044ff00000041808 */
[C---:B------:R-:W-:Y:S01]  /*7ae0*/  HMMA.16816.F32.BF16 R4, R188.reuse, R26, R4 ;  /* 0x0000001abc04723c */ /* 0x040fe20000041804 */
[----:B------:R-:W2:Y:S07]  /*7af0*/  LDSM.16.M88.4 R24, [R226+0x4000] ;  /* 0x00400000e218783b */ /* 0x000eae0000000200 */
[C---:B-1----:R-:W-:Y:S08]  /*7b00*/  HMMA.16816.F32.BF16 R184, R188.reuse, R20, R184 ;  /* 0x00000014bcb8723c */ /* 0x042ff000000418b8 */
[C---:B------:R-:W-:Y:S01]  /*7b10*/  HMMA.16816.F32.BF16 R180, R188.reuse, R22, R180 ;  /* 0x00000016bcb4723c */ /* 0x040fe200000418b4 */
[----:B------:R-:W1:Y:S07]  /*7b20*/  LDSM.16.M88.4 R20, [R225+0x12800] ;  /* 0x01280000e114783b */ /* 0x000e6e0000000200 */
[C---:B------:R-:W-:Y:S08]  /*7b30*/  HMMA.16816.F32.BF16 R176, R188.reuse, R36, R176 ;  /* 0x00000024bcb0723c */ /* 0x040ff000000418b0 */
[C---:B------:R-:W-:Y:S01]  /*7b40*/  HMMA.16816.F32.BF16 R172, R188.reuse, R38, R172 ;  /* 0x00000026bcac723c */ /* 0x040fe200000418ac */
[----:B------:R-:W-:Y:S07]  /*7b50*/  LDSM.16.M88.4 R36, [R219+0x12000] ;  /* 0x01200000db24783b */ /* 0x000fee0000000200 */
[C---:B---3--:R-:W-:Y:S08]  /*7b60*/  HMMA.16816.F32.BF16 R168, R188.reuse, R192, R168 ;  /* 0x000000c0bca8723c */ /* 0x048ff000000418a8 */
[----:B------:R-:W-:Y:S01]  /*7b70*/  HMMA.16816.F32.BF16 R32, R188, R194, R32 ;  /* 0x000000c2bc20723c */ /* 0x000fe20000041820 */
[----:B------:R-:W3:Y:S04]  /*7b80*/  LDSM.16.M88.4 R188, [R225+0x13800] ;  /* 0x01380000e1bc783b */ /* 0x000ee80000000200 */
[----:B------:R-:W-:Y:S03]  /*7b90*/  LDSM.16.M88.4 R192, [R210] ;  /* 0x00000000d2c0783b */ /* 0x000fe60000000200 */
[C---:B--2---:R-:W-:Y:S08]  /*7ba0*/  HMMA.16816.F32.BF16 R8, R24.reuse, R28, R8 ;  /* 0x0000001c1808723c */ /* 0x044ff00000041808 */
[C---:B------:R-:W-:Y:S01]  /*7bb0*/  HMMA.16816.F32.BF16 R4, R24.reuse, R30, R4 ;  /* 0x0000001e1804723c */ /* 0x040fe20000041804 */
[----:B------:R-:W-:Y:S07]  /*7bc0*/  LDSM.16.M88.4 R28, [R211] ;  /* 0x00000000d31c783b */ /* 0x000fee0000000200 */
        /* <DEDUP_REMOVED lines=8> */
[----:B------:R-:W2:Y:S04]  /*7c50*/  LDSM.16.M88.4 R188, [R209] ;  /* 0x00000000d1bc783b */ /* 0x000ea80000000200 */
[----:B------:R-:W3:Y:S03]  /*7c60*/  LDSM.16.M88.4 R24, [R208] ;  /* 0x00000000d018783b */ /* 0x000ee60000000200 */
        /* <DEDUP_REMOVED lines=12> */
[----:B------:R-:W3:Y:S03]  /*7d30*/  LDSM.16.M88.4 R20, [R212+0x2000] ;  /* 0x00200000d414783b */ /* 0x000ee60000000200 */
[C---:B-1----:R-:W-:Y:S08]  /*7d40*/  HMMA.16816.F32.BF16 R8, R28.reuse, R36, R8 ;  /* 0x000000241c08723c */ /* 0x042ff00000041808 */
[C---:B------:R-:W-:Y:S01]  /*7d50*/  HMMA.16816.F32.BF16 R4, R28.reuse, R38, R4 ;  /* 0x000000261c04723c */ /* 0x040fe20000041804 */
[----:B------:R-:W-:Y:S07]  /*7d60*/  LDSM.16.M88.4 R36, [R225+0x14800] ;  /* 0x01480000e124783b */ /* 0x000fee0000000200 */
[C---:B------:R-:W-:Y:S08]  /*7d70*/  HMMA.16816.F32.BF16 R184, R28.reuse, R196, R184 ;  /* 0x000000c41cb8723c */ /* 0x040ff000000418b8 */
[C---:B------:R-:W-:Y:S01]  /*7d80*/  HMMA.16816.F32.BF16 R180, R28.reuse, R198, R180 ;  /* 0x000000c61cb4723c */ /* 0x040fe200000418b4 */
[----:B------:R-:W1:Y:S07]  /*7d90*/  LDSM.16.M88.4 R196, [R212+0x2800] ;  /* 0x00280000d4c4783b */ /* 0x000e6e0000000200 */
[C---:B----4-:R-:W-:Y:S08]  /*7da0*/  HMMA.16816.F32.BF16 R176, R28.reuse, R192, R176 ;  /* 0x000000c01cb0723c */ /* 0x050ff000000418b0 */
[C---:B------:R-:W-:Y:S01]  /*7db0*/  HMMA.16816.F32.BF16 R172, R28.reuse, R194, R172 ;  /* 0x000000c21cac723c */ /* 0x040fe200000418ac */
[----:B------:R-:W4:Y:S07]  /*7dc0*/  LDSM.16.M88.4 R192, [R212+0x3000] ;  /* 0x00300000d4c0783b */ /* 0x000f2e0000000200 */
[C---:B--2---:R-:W-:Y:S08]  /*7dd0*/  HMMA.16816.F32.BF16 R168, R28.reuse, R188, R168 ;  /* 0x000000bc1ca8723c */ /* 0x044ff000000418a8 */
        /* <DEDUP_REMOVED lines=12> */
[C---:B--2---:R-:W-:Y:S08]  /*7ea0*/  HMMA.16816.F32.BF16 R168, R24.reuse, R188, R168 ;  /* 0x000000bc18a8723c */ /* 0x044ff000000418a8 */
[----:B------:R-:W-:Y:S01]  /*7eb0*/  HMMA.16816.F32.BF16 R32, R24, R190, R32 ;  /* 0x000000be1820723c */ /* 0x000fe20000041820 */
[----:B------:R-:W-:Y:S04]  /*7ec0*/  LDSM.16.M88.4 R188, [R224+0x8000] ;  /* 0x00800000e0bc783b */ /* 0x000fe80000000200 */
[----:B------:R-:W2:Y:S03]  /*7ed0*/  LDSM.16.M88.4 R24, [R207] ;  /* 0x00000000cf18783b */ /* 0x000ea60000000200 */
[C---:B---3--:R-:W-:Y:S08]  /*7ee0*/  HMMA.16816.F32.BF16 R8, R28.reuse, R20, R8 ;  /* 0x000000141c08723c */ /* 0x048ff00000041808 */
[C---:B------:R-:W-:Y:S01]  /*7ef0*/  HMMA.16816.F32.BF16 R4, R28.reuse, R22, R4 ;  /* 0x000000161c04723c */ /* 0x040fe20000041804 */
[----:B------:R-:W3:Y:S07]  /*7f00*/  LDSM.16.M88.4 R20, [R206] ;  /* 0x00000000ce14783b */ /* 0x000eee0000000200 */
[C---:B------:R-:W-:Y:S08]  /*7f10*/  HMMA.16816.F32.BF16 R184, R28.reuse, R36, R184 ;  /* 0x000000241cb8723c */ /* 0x040ff000000418b8 */
[C---:B------:R-:W-:Y:S01]  /*7f20*/  HMMA.16816.F32.BF16 R180, R28.reuse, R38, R180 ;  /* 0x000000261cb4723c */ /* 0x040fe200000418b4 */
[----:B------:R-:W3:Y:S07]  /*7f30*/  LDSM.16.M88.4 R36, [R205] ;  /* 0x00000000cd24783b */ /* 0x000eee0000000200 */
[C---:B-1----:R-:W-:Y:S08]  /*7f40*/  HMMA.16816.F32.BF16 R176, R28.reuse, R196, R176 ;  /* 0x000000c41cb0723c */ /* 0x042ff000000418b0 */
[C---:B------:R-:W-:Y:S01]  /*7f50*/  HMMA.16816.F32.BF16 R172, R28.reuse, R198, R172 ;  /* 0x000000c61cac723c */ /* 0x040fe200000418ac */
[----:B------:R-:W-:Y:S07]  /*7f60*/  LDSM.16.M88.4 R196, [R204] ;  /* 0x00000000ccc4783b */ /* 0x000fee0000000200 */
[C---:B----4-:R-:W-:Y:S08]  /*7f70*/  HMMA.16816.F32.BF16 R168, R28.reuse, R192, R168 ;  /* 0x000000c01ca8723c */ /* 0x050ff000000418a8 */
        /* <DEDUP_REMOVED lines=11> */
[----:B------:R-:W-:Y:S07]  /*8030*/  LDSM.16.M88.4 R36, [R219+0x15800] ;  /* 0x01580000db24783b */ /* 0x000fee0000000200 */
        /* <DEDUP_REMOVED lines=27> */
[----:B------:R-:W-:Y:S01]  /*81f0*/  HMMA.16816.F32.BF16 R32, R28, R198, R32 ;  /* 0x000000c61c20723c */ /* 0x000fe20000041820 */
[----:B------:R-:W4:Y:S04]  /*8200*/  LDSM.16.M88.4 R28, [R225+0x17800] ;  /* 0x01780000e11c783b */ /* 0x000f280000000200 */
[----:B------:R-:W-:Y:S03]  /*8210*/  LDSM.16.M88.4 R196, [R203] ;  /* 0x00000000cbc4783b */ /* 0x000fe60000000200 */
[----:B-1----:R-:W-:Y:S01]  /*8220*/  HMMA.16816.F32.BF16 R184, R20, R24, R184 ;  /* 0x0000001814b8723c */ /* 0x002fe200000418b8 */
[----:B--2---:R-:W-:-:S02]  /*8230*/  IMAD.MOV.U32 R15, RZ, RZ, R38 ;  /* 0x000000ffff0f7224 */ /* 0x004fc400078e0026 */
[----:B------:R-:W-:-:S05]  /*8240*/  IMAD.MOV.U32 R0, RZ, RZ, R39 ;  /* 0x000000ffff007224 */ /* 0x000fca00078e0027 */
[----:B------:R-:W-:Y:S01]  /*8250*/  HMMA.16816.F32.BF16 R180, R20, R26, R180 ;  /* 0x0000001a14b4723c */ /* 0x000fe200000418b4 */
[----:B------:R-:W1:Y:S01]  /*8260*/  LDSM.16.M88.4 R24, [R224+0xc000] ;  /* 0x00c00000e018783b */ /* 0x000e620000000200 */
[----:B------:R-:W-:-:S06]  /*8270*/  IMAD.MOV.U32 R166, RZ, RZ, R37 ;  /* 0x000000ffffa67224 */ /* 0x000fcc00078e0025 */
[C---:B------:R-:W-:Y:S08]  /*8280*/  HMMA.16816.F32.BF16 R8, R20.reuse, R192, R8 ;  /* 0x000000c01408723c */ /* 0x040ff00000041808 */
[C---:B------:R-:W-:Y:S01]  /*8290*/  HMMA.16816.F32.BF16 R4, R20.reuse, R194, R4 ;  /* 0x000000c21404723c */ /* 0x040fe20000041804 */
[----:B------:R-:W2:Y:S07]  /*82a0*/  LDSM.16.M88.4 R192, [R202] ;  /* 0x00000000cac0783b */ /* 0x000eae0000000200 */
[C---:B---3--:R-:W-:Y:S08]  /*82b0*/  HMMA.16816.F32.BF16 R176, R20.reuse, R188, R176 ;  /* 0x000000bc14b0723c */ /* 0x048ff000000418b0 */
[C---:B------:R-:W-:Y:S01]  /*82c0*/  HMMA.16816.F32.BF16 R172, R20.reuse, R190, R172 ;  /* 0x000000be14ac723c */ /* 0x040fe200000418ac */
[----:B------:R-:W3:Y:S07]  /*82d0*/  LDSM.16.M88.4 R188, [R201] ;  /* 0x00000000c9bc783b */ /* 0x000eee0000000200 */
[C---:B----4-:R-:W-:Y:S08]  /*82e0*/  HMMA.16816.F32.BF16 R168, R20.reuse, R28, R168 ;  /* 0x0000001c14a8723c */ /* 0x050ff000000418a8 */
[----:B------:R-:W-:Y:S01]  /*82f0*/  HMMA.16816.F32.BF16 R32, R20, R30, R32 ;  /* 0x0000001e1420723c */ /* 0x000fe20000041820 */
[----:B------:R-:W4:Y:S04]  /*8300*/  LDSM.16.M88.4 R20, [R219+0x16000] ;  /* 0x01600000db14783b */ /* 0x000f280000000200 */
[----:B------:R-:W-:Y:S03]  /*8310*/  LDSM.16.M88.4 R28, [R200] ;  /* 0x00000000c81c783b */ /* 0x000fe60000000200 */
[C---:B-1----:R-:W-:Y:S08]  /*8320*/  HMMA.16816.F32.BF16 R8, R24.reuse, R196, R8 ;  /* 0x000000c41808723c */ /* 0x042ff00000041808 */
[C---:B------:R-:W-:Y:S01]  /*8330*/  HMMA.16816.F32.BF16 R4, R24.reuse, R198, R4 ;  /* 0x000000c61804723c */ /* 0x040fe20000041804 */
[----:B------:R-:W1:Y:S07]  /*8340*/  LDSM.16.M88.4 R196, [R219+0x16800] ;  /* 0x01680000dbc4783b */ /* 0x000e6e0000000200 */
[C---:B--2---:R-:W-:Y:S08]  /*8350*/  HMMA.16816.F32.BF16 R184, R24.reuse, R192, R184 ;  /* 0x000000c018b8723c */ /* 0x044ff000000418b8 */
[C---:B------:R-:W-:Y:S01]  /*8360*/  HMMA.16816.F32.BF16 R180, R24.reuse, R194, R180 ;  /* 0x000000c218b4723c */ /* 0x040fe200000418b4 */
[----:B------:R-:W-:Y:S07]  /*8370*/  LDSM.16.M88.4 R192, [R219+0x17000] ;  /* 0x01700000dbc0783b */ /* 0x000fee0000000200 */
[----:B---3--:R-:W-:Y:S08]  /*8380*/  HMMA.16816.F32.BF16 R176, R24, R188, R176 ;  /* 0x000000bc18b0723c */ /* 0x008ff000000418b0 */
[C---:B----4-:R-:W-:Y:S08]  /*8390*/  HMMA.16816.F32.BF16 R8, R36.reuse, R20, R8 ;  /* 0x000000142408723c */ /* 0x050ff00000041808 */
[C---:B------:R-:W-:Y:S01]  /*83a0*/  HMMA.16816.F32.BF16 R4, R36.reuse, R22, R4 ;  /* 0x000000162404723c */ /* 0x040fe20000041804 */
[----:B------:R-:W-:Y:S07]  /*83b0*/  LDSM.16.M88.4 R20, [R212+0x6800] ;  /* 0x00680000d414783b */ /* 0x000fee0000000200 */
[C---:B-1----:R-:W-:Y:S07]  /*83c0*/  HMMA.16816.F32.BF16 R184, R36.reuse, R196, R184 ;  /* 0x000000c424b8723c */ /* 0x042fee00000418b8 */
[----:B------:R-:W-:Y:S01]  /*83d0*/  IMAD.MOV.U32 R196, RZ, RZ, R36 ;  /* 0x000000ffffc47224 */ /* 0x000fe200078e0024 */
[----:B------:R-:W-:Y:S01]  /*83e0*/  HMMA.16816.F32.BF16 R180, R36, R198, R180 ;  /* 0x000000c624b4723c */ /* 0x000fe200000418b4 */
[----:B------:R1:W5:Y:S04]  /*83f0*/  LDL.LU.64 R38, [R1+0x30] ;  /* 0x0000300001267983 */ /* 0x0003680000300a00 */
[----:B------:R1:W5:Y:S03]  /*8400*/  LDL.LU.64 R36, [R1+0x28] ;  /* 0x0000280001247983 */ /* 0x0003660000300a00 */
[C---:B------:R-:W-:Y:S01]  /*8410*/  HMMA.16816.F32.BF16 R172, R24.reuse, R190, R172 ;  /* 0x000000be18ac723c */ /* 0x040fe200000418ac */
[----:B------:R-:W-:Y:S07]  /*8420*/  LDSM.16.M88.4 R188, [R219+0x17800] ;  /* 0x01780000dbbc783b */ /* 0x000fee0000000200 */
[C---:B------:R-:W-:Y:S08]  /*8430*/  HMMA.16816.F32.BF16 R168, R24.reuse, R28, R168 ;  /* 0x0000001c18a8723c */ /* 0x040ff000000418a8 */
[----:B------:R-:W-:Y:S01]  /*8440*/  HMMA.16816.F32.BF16 R32, R24, R30, R32 ;  /* 0x0000001e1820723c */ /* 0x000fe20000041820 */
[----:B------:R-:W-:Y:S04]  /*8450*/  LDSM.16.M88.4 R28, [R221+0xc000] ;  /* 0x00c00000dd1c783b */ /* 0x000fe80000000200 */
[----:B------:R-:W2:Y:S01]  /*8460*/  LDSM.16.M88.4 R24, [R212+0x6000] ;  /* 0x00600000d418783b */ /* 0x000ea20000000200 */
[----:B------:R-:W-:-:S02]  /*8470*/  IMAD.MOV.U32 R199, RZ, RZ, R0 ;  /* 0x000000ffffc77224 */ /* 0x000fc400078e0000 */
[----:B------:R-:W-:Y:S02]  /*8480*/  IMAD.U32 R0, RZ, RZ, UR37 ;  /* 0x00000025ff007e24 */ /* 0x000fe4000f8e00ff */
[----:B------:R-:W-:Y:S02]  /*8490*/  IMAD.MOV.U32 R198, RZ, RZ, R15 ;  /* 0x000000ffffc67224 */ /* 0x000fe400078e000f */
[----:B------:R-:W-:-:S05]  /*84a0*/  IMAD R15, R0, 0x40, R231 ;  /* 0x00000040000f7824 */ /* 0x000fca00078e02e7 */
[C---:B------:R-:W-:Y:S01]  /*84b0*/  ISETP.GE.AND P0, PT, R15.reuse, R239, PT ;  /* 0x000000ef0f00720c */ /* 0x040fe20003f06270 */
[----:B------:R-:W-:Y:S01]  /*84c0*/  IMAD.MOV.U32 R197, RZ, RZ, R166 ;  /* 0x000000ffffc57224 */ /* 0x000fe200078e00a6 */
[C---:B------:R-:W-:Y:S02]  /*84d0*/  IADD3 R166, R15.reuse, 0x1, RZ ;  /* 0x000000010fa67810 */ /* 0x040fe40007ffe0ff */
[C---:B------:R-:W-:Y:S01]  /*84e0*/  ISETP.LT.OR P0, PT, R15.reuse, R240, P0 ;  /* 0x000000f00f00720c */ /* 0x040fe20000701670 */
[C---:B--2---:R-:W-:Y:S08]  /*84f0*/  HMMA.16816.F32.BF16 R8, R28.reuse, R24, R8 ;  /* 0x000000181c08723c */ /* 0x044ff00000041808 */
[----:B------:R-:W-:Y:S01]  /*8500*/  HMMA.16816.F32.BF16 R4, R28, R26, R4 ;  /* 0x0000001a1c04723c */ /* 0x000fe20000041804 */
[----:B------:R-:W2:Y:S01]  /*8510*/  LDSM.16.M88.4 R24, [R212+0x7000] ;  /* 0x00700000d418783b */ /* 0x000ea20000000200 */
[----:B------:R-:W-:-:S02]  /*8520*/  ISETP.GE.AND P6, PT, R15, R233, PT ;  /* 0x000000e90f00720c */ /* 0x000fc40003fc6270 */
[C---:B------:R-:W-:Y:S02]  /*8530*/  ISETP.GE.AND P1, PT, R166.reuse, R239, PT ;  /* 0x000000efa600720c */ /* 0x040fe40003f26270 */
[----:B------:R-:W-:Y:S02]  /*8540*/  ISETP.LT.OR P6, PT, R15, R238, P6 ;  /* 0x000000ee0f00720c */ /* 0x000fe400037c1670 */
[----:B------:R-:W-:Y:S01]  /*8550*/  HMMA.16816.F32.BF16 R168, R196, R188, R168 ;  /* 0x000000bcc4a8723c */ /* 0x000fe200000418a8 */
[----:B------:R-:W-:-:S07]  /*8560*/  ISETP.LT.OR P1, PT, R166, R240, P1 ;  /* 0x000000f0a600720c */ /* 0x000fce0000f21670 */
[----:B------:R-:W-:Y:S02]  /*8570*/  FSEL R0, R8, -INF , !P0 ;  /* 0xff80000008007808 */ /* 0x000fe40004000000 */
[C---:B------:R-:W-:Y:S01]  /*8580*/  ISETP.GE.AND P0, PT, R166.reuse, R233, PT ;  /* 0x000000e9a600720c */ /* 0x040fe20003f06270 */
[----:B------:R-:W-:Y:S01]  /*8590*/  HMMA.16816.F32.BF16 R184, R28, R20, R184 ;  /* 0x000000141cb8723c */ /* 0x000fe200000418b8 */
[C---:B------:R-:W-:Y:S02]  /*85a0*/  IADD3 R188, R15.reuse, 0x8, RZ ;  /* 0x000000080fbc7810 */ /* 0x040fe40007ffe0ff */
[----:B------:R-:W-:Y:S02]  /*85b0*/  ISETP.LT.OR P0, PT, R166, R238, P0 ;  /* 0x000000eea600720c */ /* 0x000fe40000701670 */
[----:B------:R-:W-:Y:S02]  /*85c0*/  IADD3 R166, R15, 0x9, RZ ;  /* 0x000000090fa67810 */ /* 0x000fe40007ffe0ff */
[----:B------:R-:W-:Y:S01]  /*85d0*/  FSEL R20, R10, -INF , !P6 ;  /* 0xff8000000a147808 */ /* 0x000fe20007000000 */
[----:B------:R-:W-:Y:S01]  /*85e0*/  HMMA.16816.F32.BF16 R176, R196, R192, R176 ;  /* 0x000000c0c4b0723c */ /* 0x000fe200000418b0 */
[----:B------:R-:W-:-:S02]  /*85f0*/  ISETP.GE.AND P6, PT, R188, R239, PT ;  /* 0x000000efbc00720c */ /* 0x000fc40003fc6270 */
[----:B------:R-:W-:-:S05]  /*8600*/  FSEL R21, R9, -INF , !P1 ;  /* 0xff80000009157808 */ /* 0x000fca0004800000 */
[----:B------:R-:W-:Y:S01]  /*8610*/  HMMA.16816.F32.BF16 R180, R28, R22, R180 ;  /* 0x000000161cb4723c */ /* 0x000fe200000418b4 */
[C---:B------:R-:W-:Y:S02]  /*8620*/  ISETP.GE.AND P1, PT, R188.reuse, R233, PT ;  /* 0x000000e9bc00720c */ /* 0x040fe40003f26270 */
[----:B------:R-:W-:-:S04]  /*8630*/  ISETP.LT.OR P6, PT, R188, R240, P6 ;  /* 0x000000f0bc00720c */ /* 0x000fc800037c1670 */
[----:B------:R-:W-:Y:S02]  /*8640*/  FSEL R22, R11, -INF , !P0 ;  /* 0xff8000000b167808 */ /* 0x000fe40004000000 */
[----:B------:R-:W3:Y:S01]  /*8650*/  LDSM.16.M88.4 R8, [R212+0x7800] ;  /* 0x00780000d408783b */ /* 0x000ee20000000200 */
[----:B------:R-:W-:Y:S01]  /*8660*/  ISETP.GE.AND P0, PT, R166, R239, PT ;  /* 0x000000efa600720c */ /* 0x000fe20003f06270 */
[----:B------:R-:W-:Y:S01]  /*8670*/  HMMA.16816.F32.BF16 R172, R196, R194, R172 ;  /* 0x000000c2c4ac723c */ /* 0x000fe200000418ac */
[----:B------:R-:W-:Y:S01]  /*8680*/  ISETP.LT.OR P1, PT, R188, R238, P1 ;  /* 0x000000eebc00720c */ /* 0x000fe20000f21670 */
[----:B------:R-:W-:Y:S01]  /*8690*/  UISETP.GT.AND UP0, UPT, UR37, UR19, UPT ;  /* 0x000000132500728c */ /* 0x000fe2000bf04270 */
[----:B------:R-:W-:Y:S01]  /*86a0*/  FSEL R23, R4, -INF , !P6 ;  /* 0xff80000004177808 */ /* 0x000fe20007000000 */
[----:B------:R-:W-:-:S04]  /*86b0*/  DEPBAR.LE SB0, 0x0 ;  /* 0x000080000000791a */ /* 0x000fc80000000000 */
[C---:B------:R-:W-:Y:S02]  /*86c0*/  ISETP.LT.OR P0, PT, R166.reuse, R240, P0 ;  /* 0x000000f0a600720c */ /* 0x040fe40000701670 */
[----:B------:R-:W-:Y:S01]  /*86d0*/  IADD3 R188, R15, 0x10, RZ ;  /* 0x000000100fbc7810 */ /* 0x000fe20007ffe0ff */
[----:B------:R-:W-:Y:S01]  /*86e0*/  BAR.SYNC.DEFER_BLOCKING 0x0 ;  /* 0x0000000000007b1d */ /* 0x000fe20000010000 */
[----:B------:R-:W-:Y:S02]  /*86f0*/  ISETP.GE.AND P6, PT, R166, R233, PT ;  /* 0x000000e9a600720c */ /* 0x000fe40003fc6270 */
[----:B------:R-:W-:Y:S02]  /*8700*/  FSEL R6, R6, -INF , !P1 ;  /* 0xff80000006067808 */ /* 0x000fe40004800000 */
[----:B------:R-:W-:Y:S02]  /*8710*/  FSEL R5, R5, -INF , !P0 ;  /* 0xff80000005057808 */ /* 0x000fe40004000000 */
[----:B------:R-:W-:-:S02]  /*8720*/  ISETP.GE.AND P1, PT, R188, R239, PT ;  /* 0x000000efbc00720c */ /* 0x000fc40003f26270 */
[----:B------:R-:W-:Y:S02]  /*8730*/  ISETP.GE.AND P0, PT, R188, R233, PT ;  /* 0x000000e9bc00720c */ /* 0x000fe40003f06270 */
[----:B------:R-:W-:Y:S02]  /*8740*/  ISETP.LT.OR P6, PT, R166, R238, P6 ;  /* 0x000000eea600720c */ /* 0x000fe400037c1670 */
[C---:B------:R-:W-:Y:S02]  /*8750*/  ISETP.LT.OR P1, PT, R188.reuse, R240, P1 ;  /* 0x000000f0bc00720c */ /* 0x040fe40000f21670 */
[----:B------:R-:W-:Y:S02]  /*8760*/  ISETP.LT.OR P0, PT, R188, R238, P0 ;  /* 0x000000eebc00720c */ /* 0x000fe40000701670 */
[----:B------:R-:W-:Y:S02]  /*8770*/  FSEL R4, R7, -INF , !P6 ;  /* 0xff80000007047808 */ /* 0x000fe40007000000 */
[----:B------:R-:W-:-:S02]  /*8780*/  IADD3 R166, R15, 0x11, RZ ;  /* 0x000000110fa67810 */ /* 0x000fc40007ffe0ff */
[----:B------:R-:W-:Y:S01]  /*8790*/  IADD3 R7, R15, 0x18, RZ ;  /* 0x000000180f077810 */ /* 0x000fe20007ffe0ff */
[----:B------:R-:W-:Y:S01]  /*87a0*/  HMMA.16816.F32.BF16 R32, R196, R190, R32 ;  /* 0x000000bec420723c */ /* 0x000fe20000041820 */
[----:B------:R-:W-:Y:S02]  /*87b0*/  FSEL R189, R184, -INF , !P1 ;  /* 0xff800000b8bd7808 */ /* 0x000fe40004800000 */
[C---:B------:R-:W-:Y:S02]  /*87c0*/  ISETP.GE.AND P6, PT, R166.reuse, R239, PT ;  /* 0x000000efa600720c */ /* 0x040fe40003fc6270 */
[----:B------:R-:W-:Y:S02]  /*87d0*/  ISETP.GE.AND P1, PT, R166, R233, PT ;  /* 0x000000e9a600720c */ /* 0x000fe40003f26270 */
[----:B------:R-:W-:Y:S02]  /*87e0*/  FSEL R190, R186, -INF , !P0 ;  /* 0xff800000babe7808 */ /* 0x000fe40004000000 */
[----:B------:R-:W-:Y:S01]  /*87f0*/  ISETP.GE.AND P0, PT, R7, R239, PT ;  /* 0x000000ef0700720c */ /* 0x000fe20003f06270 */
[----:B--2---:R-:W-:Y:S01]  /*8800*/  HMMA.16816.F32.BF16 R176, R28, R24, R176 ;  /* 0x000000181cb0723c */ /* 0x004fe200000418b0 */
[----:B------:R-:W-:-:S02]  /*8810*/  ISETP.LT.OR P6, PT, R166, R240, P6 ;  /* 0x000000f0a600720c */ /* 0x000fc400037c1670 */
[----:B------:R-:W-:Y:S02]  /*8820*/  ISETP.LT.OR P1, PT, R166, R238, P1 ;  /* 0x000000eea600720c */ /* 0x000fe40000f21670 */
[----:B------:R-:W-:Y:S02]  /*8830*/  ISETP.LT.OR P0, PT, R7, R240, P0 ;  /* 0x000000f00700720c */ /* 0x000fe40000701670 */
[----:B------:R-:W-:Y:S02]  /*8840*/  IADD3 R166, R15, 0x19, RZ ;  /* 0x000000190fa67810 */ /* 0x000fe40007ffe0ff */
[----:B------:R-:W-:Y:S02]  /*8850*/  FSEL R185, R185, -INF , !P6 ;  /* 0xff800000b9b97808 */ /* 0x000fe40007000000 */
[----:B------:R-:W-:Y:S02]  /*8860*/  FSEL R24, R187, -INF , !P1 ;  /* 0xff800000bb187808 */ /* 0x000fe40004800000 */
[----:B------:R-:W-:-:S02]  /*8870*/  FSEL R25, R180, -INF , !P0 ;  /* 0xff800000b4197808 */ /* 0x000fc40004000000 */
[C---:B------:R-:W-:Y:S02]  /*8880*/  ISETP.GE.AND P6, PT, R7.reuse, R233, PT ;  /* 0x000000e90700720c */ /* 0x040fe40003fc6270 */
[C---:B------:R-:W-:Y:S02]  /*8890*/  ISETP.GE.AND P1, PT, R166.reuse, R239, PT ;  /* 0x000000efa600720c */ /* 0x040fe40003f26270 */
[C---:B------:R-:W-:Y:S01]  /*88a0*/  ISETP.GE.AND P0, PT, R166.reuse, R233, PT ;  /* 0x000000e9a600720c */ /* 0x040fe20003f06270 */
[----:B------:R-:W-:Y:S01]  /*88b0*/  HMMA.16816.F32.BF16 R172, R28, R26, R172 ;  /* 0x0000001a1cac723c */ /* 0x000fe200000418ac */
[----:B------:R-:W-:Y:S02]  /*88c0*/  ISETP.LT.OR P6, PT, R7, R238, P6 ;  /* 0x000000ee0700720c */ /* 0x000fe400037c1670 */
        /* <DEDUP_REMOVED lines=9> */
[C---:B------:R-:W-:Y:S01]  /*8960*/  ISETP.GE.AND P0, PT, R7.reuse, R239, PT ;  /* 0x000000ef0700720c */ /* 0x040fe20003f06270 */
[----:B---3--:R-:W-:Y:S01]  /*8970*/  HMMA.16816.F32.BF16 R168, R28, R8, R168 ;  /* 0x000000081ca8723c */ /* 0x008fe200000418a8 */
[C---:B------:R-:W-:Y:S02]  /*8980*/  ISETP.LT.OR P6, PT, R166.reuse, R240, P6 ;  /* 0x000000f0a600720c */ /* 0x040fe400037c1670 */
[----:B------:R-:W-:Y:S02]  /*8990*/  ISETP.LT.OR P1, PT, R166, R238, P1 ;  /* 0x000000eea600720c */ /* 0x000fe40000f21670 */
[----:B------:R-:W-:Y:S02]  /*89a0*/  ISETP.LT.OR P0, PT, R7, R240, P0 ;  /* 0x000000f00700720c */ /* 0x000fe40000701670 */
[----:B------:R-:W-:-:S02]  /*89b0*/  IADD3 R9, R15, 0x28, RZ ;  /* 0x000000280f097810 */ /* 0x000fc40007ffe0ff */
        /* <DEDUP_REMOVED lines=9> */
[C---:B------:R-:W-:Y:S02]  /*8a50*/  IADD3 R8, R15.reuse, 0x29, RZ ;  /* 0x000000290f087810 */ /* 0x040fe40007ffe0ff */
[----:B------:R-:W-:Y:S02]  /*8a60*/  IADD3 R7, R15, 0x30, RZ ;  /* 0x000000300f077810 */ /* 0x000fe40007ffe0ff */
[----:B------:R-:W-:-:S02]  /*8a70*/  FSEL R196, R179, -INF , !P6 ;  /* 0xff800000b3c47808 */ /* 0x000fc40007000000 */
[----:B------:R-:W-:Y:S02]  /*8a80*/  FSEL R197, R172, -INF , !P1 ;  /* 0xff800000acc57808 */ /* 0x000fe40004800000 */
[----:B------:R-:W-:Y:S02]  /*8a90*/  FSEL R194, R174, -INF , !P0 ;  /* 0xff800000aec27808 */ /* 0x000fe40004000000 */
[C---:B------:R-:W-:Y:S02]  /*8aa0*/  ISETP.GE.AND P6, PT, R8.reuse, R239, PT ;  /* 0x000000ef0800720c */ /* 0x040fe40003fc6270 */
[C---:B------:R-:W-:Y:S02]  /*8ab0*/  ISETP.GE.AND P1, PT, R8.reuse, R233, PT ;  /* 0x000000e90800720c */ /* 0x040fe40003f26270 */
[----:B------:R-:W-:Y:S01]  /*8ac0*/  ISETP.GE.AND P0, PT, R7, R239, PT ;  /* 0x000000ef0700720c */ /* 0x000fe20003f06270 */
[----:B------:R-:W-:Y:S01]  /*8ad0*/  HMMA.16816.F32.BF16 R32, R28, R10, R32 ;  /* 0x0000000a1c20723c */ /* 0x000fe20000041820 */
[----:B------:R-:W-:-:S02]  /*8ae0*/  ISETP.LT.OR P6, PT, R8, R240, P6 ;  /* 0x000000f00800720c */ /* 0x000fc400037c1670 */
[----:B------:R-:W-:Y:S02]  /*8af0*/  ISETP.LT.OR P1, PT, R8, R238, P1 ;  /* 0x000000ee0800720c */ /* 0x000fe40000f21670 */
[----:B------:R-:W-:Y:S02]  /*8b00*/  ISETP.LT.OR P0, PT, R7, R240, P0 ;  /* 0x000000f00700720c */ /* 0x000fe40000701670 */
[----:B------:R-:W-:Y:S02]  /*8b10*/  IADD3 R8, R15, 0x31, RZ ;  /* 0x000000310f087810 */ /* 0x000fe40007ffe0ff */
[----:B------:R-:W-:Y:S02]  /*8b20*/  FSEL R246, R175, -INF , !P1 ;  /* 0xff800000aff67808 */ /* 0x000fe40004800000 */
[----:B------:R-:W-:Y:S02]  /*8b30*/  FSEL R183, R168, -INF , !P0 ;  /* 0xff800000a8b77808 */ /* 0x000fe40004000000 */
[----:B------:R-:W-:-:S02]  /*8b40*/  ISETP.GE.AND P1, PT, R7, R233, PT ;  /* 0x000000e90700720c */ /* 0x000fc40003f26270 */
[CC--:B------:R-:W-:Y:S02]  /*8b50*/  ISETP.GE.AND P0, PT, R8.reuse, R233.reuse, PT ;  /* 0x000000e90800720c */ /* 0x0c0fe40003f06270 */
[-C--:B------:R-:W-:Y:S02]  /*8b60*/  ISETP.LT.OR P1, PT, R7, R238.reuse, P1 ;  /* 0x000000ee0700720c */ /* 0x080fe40000f21670 */
[----:B------:R-:W-:Y:S02]  /*8b70*/  ISETP.LT.OR P0, PT, R8, R238, P0 ;  /* 0x000000ee0800720c */ /* 0x000fe40000701670 */
[----:B------:R-:W-:Y:S02]  /*8b80*/  IADD3 R7, R15, 0x38, RZ ;  /* 0x000000380f077810 */ /* 0x000fe40007ffe0ff */
[----:B------:R-:W-:Y:S02]  /*8b90*/  FSEL R178, R171, -INF , !P0 ;  /* 0xff800000abb27808 */ /* 0x000fe40004000000 */
[----:B------:R-:W-:-:S02]  /*8ba0*/  ISETP.GE.AND P0, PT, R7, R233, PT ;  /* 0x000000e90700720c */ /* 0x000fc40003f06270 */
[----:B------:R-:W-:Y:S02]  /*8bb0*/  FSEL R199, R173, -INF , !P6 ;  /* 0xff800000adc77808 */ /* 0x000fe40007000000 */
[C---:B------:R-:W-:Y:S02]  /*8bc0*/  ISETP.LT.OR P0, PT, R7.reuse, R238, P0 ;  /* 0x000000ee0700720c */ /* 0x040fe40000701670 */
[----:B------:R-:W-:Y:S02]  /*8bd0*/  FSEL R180, R170, -INF , !P1 ;  /* 0xff800000aab47808 */ /* 0x000fe40004800000 */
[-C--:B------:R-:W-:Y:S02]  /*8be0*/  ISETP.GE.AND P6, PT, R8, R239.reuse, PT ;  /* 0x000000ef0800720c */ /* 0x080fe40003fc6270 */
[----:B------:R-:W-:Y:S02]  /*8bf0*/  ISETP.GE.AND P1, PT, R7, R239, PT ;  /* 0x000000ef0700720c */ /* 0x000fe40003f26270 */
[----:B------:R-:W-:-:S02]  /*8c00*/  FSEL R176, R34, -INF , !P0 ;  /* 0xff80000022b07808 */ /* 0x000fc40004000000 */
[----:B------:R-:W-:Y:S02]  /*8c10*/  PLOP3.LUT P0, PT, PT, PT, UP0, 0x80, 0x0 ;  /* 0x000000000000781c */ /* 0x000fe40003f0f008 */
[-C--:B------:R-:W-:Y:S02]  /*8c20*/  ISETP.LT.OR P6, PT, R8, R240.reuse, P6 ;  /* 0x000000f00800720c */ /* 0x080fe400037c1670 */
[----:B------:R-:W-:Y:S02]  /*8c30*/  ISETP.LT.OR P1, PT, R7, R240, P1 ;  /* 0x000000f00700720c */ /* 0x000fe40000f21670 */
[----:B------:R-:W-:Y:S02]  /*8c40*/  IADD3 R15, R15, 0x39, RZ ;  /* 0x000000390f0f7810 */ /* 0x000fe40007ffe0ff */
[----:B------:R-:W-:Y:S02]  /*8c50*/  FSEL R182, R169, -INF , !P6 ;  /* 0xff800000a9b67808 */ /* 0x000fe40007000000 */
[----:B------:R-:W-:-:S02]  /*8c60*/  FSEL R181, R32, -INF , !P1 ;  /* 0xff80000020b57808 */ /* 0x000fc40004800000 */
[C---:B------:R-:W-:Y:S02]  /*8c70*/  ISETP.GE.AND P6, PT, R15.reuse, R239, PT ;  /* 0x000000ef0f00720c */ /* 0x040fe40003fc6270 */
[C---:B------:R-:W-:Y:S02]  /*8c80*/  ISETP.GE.AND P1, PT, R15.reuse, R233, PT ;  /* 0x000000e90f00720c */ /* 0x040fe40003f26270 */
[C---:B------:R-:W-:Y:S02]  /*8c90*/  ISETP.LT.OR P6, PT, R15.reuse, R240, P6 ;  /* 0x000000f00f00720c */ /* 0x040fe400037c1670 */
[----:B------:R-:W-:Y:S02]  /*8ca0*/  ISETP.LT.OR P1, PT, R15, R238, P1 ;  /* 0x000000ee0f00720c */ /* 0x000fe40000f21670 */
[----:B------:R-:W-:Y:S02]  /*8cb0*/  FSEL R179, R33, -INF , !P6 ;  /* 0xff80000021b37808 */ /* 0x000fe40007000000 */
[----:B------:R-:W-:Y:S01]  /*8cc0*/  FSEL R175, R35, -INF , !P1 ;  /* 0xff80000023af7808 */ /* 0x000fe20004800000 */
[----:B------:R-:W-:Y:S05]  /*8cd0*/  @!P0 BRA `(.L_x_1377) ;  /* 0x000004a000008947 */ /* 0x000fea0003800000 */
[----:B-1----:R-:W-:Y:S01]  /*8ce0*/  UIADD3 UR41, UR35, -0x3, URZ ;  /* 0xfffffffd23297890 */ /* 0x002fe2000fffe03f */
        /* <DEDUP_REMOVED lines=71> */
.L_x_1379:
[----:B------:R-:W-:Y:S05]  /*9160*/  BSYNC B0 ;  /* 0x0000000000007941 */ /* 0x000fea0003800000 */
.L_x_1378:
[----:B------:R-:W0:Y:S02]  /*9170*/  LDGDEPBAR ;  /* 0x00000000000079af */ /* 0x000e240000000000 */
.L_x_1377:
[----:B-1----:R-:W-:Y:S01]  /*9180*/  FMNMX.FTZ R8, R3, R0, !PT ;  /* 0x0000000003087209 */ /* 0x002fe20007810000 */
[----:B------:R-:W-:Y:S01]  /*9190*/  USHF.L.U32 UR4, UR37, 0x1, URZ ;  /* 0x0000000125047899 */ /* 0x000fe2000800063f */
[----:B------:R-:W-:Y:S01]  /*91a0*/  FMNMX.FTZ R7, R2, R20, !PT ;  /* 0x0000001402077209 */ /* 0x000fe20007810000 */
[----:B------:R1:W-:Y:S01]  /*91b0*/  STL.64 [R1+0x28], R16 ;  /* 0x0000281001007387 */ /* 0x0003e20000100a00 */
[----:B------:R-:W-:Y:S01]  /*91c0*/  FMNMX.FTZ R8, R21, R8, !PT ;  /* 0x0000000815087209 */ /* 0x000fe20007810000 */
[----:B------:R-:W-:Y:S01]  /*91d0*/  IMAD.WIDE.U32 R248, R13, -0x326172a9, RZ ;  /* 0xcd9e8d570df87825 */ /* 0x000fe200078e00ff */
        /* <DEDUP_REMOVED lines=12> */
[----:B------:R-:W-:Y:S01]  /*92a0*/  FMNMX.FTZ R7, R250, R7, !PT ;  /* 0x00000007fa077209 */ /* 0x000fe20007810000 */
[----:B-1----:R-:W-:Y:S01]  /*92b0*/  IMAD.WIDE.U32 R16, R12, -0x2daee0ad, RZ ;  /* 0xd2511f530c107825 */ /* 0x002fe200078e00ff */
        /* <DEDUP_REMOVED lines=16> */
[----:B------:R-:W-:Y:S01]  /*93c0*/  MOV R7, UR4 ;  /* 0x0000000400077c02 */ /* 0x000fe20008000f00 */
[----:B------:R-:W1:Y:S01]  /*93d0*/  SHFL.BFLY PT, R8, R9, 0x2, 0x1f ;  /* 0x0c401f0009087f89 */ /* 0x000e6200000e0000 */
[----:B------:R-:W-:Y:S01]  /*93e0*/  LOP3.LUT R247, R249, R14, RZ, 0x3c, !PT ;  /* 0x0000000ef9f77212 */ /* 0x000fe200078e3cff */
[----:B------:R-:W-:Y:S01]  /*93f0*/  UIADD3 UR4, UR4, 0x1, URZ ;  /* 0x0000000104047890 */ /* 0x000fe2000fffe03f */
[----:B------:R-:W-:-:S03]  /*9400*/  LOP3.LUT R7, R17, UR39, R7, 0x96, !PT ;  /* 0x0000002711077c12 */ /* 0x000fc6000f8e9607 */
[----:B------:R-:W-:Y:S02]  /*9410*/  IMAD R247, R247, -0x2daee0ad, RZ ;  /* 0xd2511f53f7f77824 */ /* 0x000fe400078e02ff */
[----:B------:R-:W-:-:S05]  /*9420*/  IMAD.WIDE.U32 R32, R7, -0x326172a9, RZ ;  /* 0xcd9e8d5707207825 */ /* 0x000fca00078e00ff */
[----:B------:R-:W-:Y:S02]  /*9430*/  LOP3.LUT R7, R33, UR16, R248, 0x96, !PT ;  /* 0x0000001021077c12 */ /* 0x000fe4000f8e96f8 */
[----:B------:R-:W-:-:S03]  /*9440*/  LOP3.LUT R32, R165, UR14, R32, 0x96, !PT ;  /* 0x0000000ea5207c12 */ /* 0x000fc6000f8e9620 */
[----:B------:R-:W-:-:S04]  /*9450*/  IMAD.WIDE.U32 R28, R7, -0x2daee0ad, RZ ;  /* 0xd2511f53071c7825 */ /* 0x000fc800078e00ff */
[----:B------:R-:W-:Y:S01]  /*9460*/  IMAD.WIDE.U32 R32, R32, -0x2daee0ad, RZ ;  /* 0xd2511f5320207825 */ /* 0x000fe200078e00ff */
[----:B------:R-:W-:Y:S02]  /*9470*/  LOP3.LUT R7, R29, UR13, R247, 0x96, !PT ;  /* 0x0000000d1d077c12 */ /* 0x000fe4000f8e96f7 */
[----:B-1----:R-:W-:Y:S02]  /*9480*/  FMNMX.FTZ R8, R9, R8, !PT ;  /* 0x0000000809087209 */ /* 0x002fe40007810000 */
[----:B------:R-:W1:Y:S01]  /*9490*/  SHFL.BFLY PT, R9, R10, 0x2, 0x1f ;  /* 0x0c401f000a097f89 */ /* 0x000e6200000e0000 */
[----:B------:R-:W-:Y:S01]  /*94a0*/  LOP3.LUT R28, R33, UR11, R28, 0x96, !PT ;  /* 0x0000000b211c7c12 */ /* 0x000fe2000f8e961c */
[----:B------:R-:W-:Y:S02]  /*94b0*/  IMAD.WIDE.U32 R30, R7, -0x326172a9, RZ ;  /* 0xcd9e8d57071e7825 */ /* 0x000fe400078e00ff */
[----:B------:R-:W2:Y:S02]  /*94c0*/  SHFL.BFLY PT, R15, R8, 0x1, 0x1f ;  /* 0x0c201f00080f7f89 */ /* 0x000ea400000e0000 */
[----:B------:R-:W-:Y:S01]  /*94d0*/  IMAD.WIDE.U32 R28, R28, -0x326172a9, RZ ;  /* 0xcd9e8d571c1c7825 */ /* 0x000fe200078e00ff */
[----:B------:R-:W-:-:S04]  /*94e0*/  LOP3.LUT R7, R31, UR12, R164, 0x96, !PT ;  /* 0x0000000c1f077c12 */ /* 0x000fc8000f8e96a4 */
[----:B------:R-:W-:-:S05]  /*94f0*/  LOP3.LUT R30, R29, UR10, R30, 0x96, !PT ;  /* 0x0000000a1d1e7c12 */ /* 0x000fca000f8e961e */
[----:B------:R-:W-:Y:S01]  /*9500*/  IMAD.WIDE.U32 R30, R30, -0x2daee0ad, RZ ;  /* 0xd2511f531e1e7825 */ /* 0x000fe200078e00ff */
[----:B-1----:R-:W-:-:S03]  /*9510*/  FMNMX.FTZ R9, R10, R9, !PT ;  /* 0x000000090a097209 */ /* 0x002fc60007810000 */
[----:B------:R-:W-:Y:S01]  /*9520*/  IMAD.WIDE.U32 R10, R7, -0x2daee0ad, RZ ;  /* 0xd2511f53070a7825 */ /* 0x000fe200078e00ff */
[----:B--2---:R-:W-:Y:S02]  /*9530*/  FMNMX.FTZ R15, R8, R15, !PT ;  /* 0x0000000f080f7209 */ /* 0x004fe40007810000 */
[----:B------:R-:W1:Y:S02]  /*9540*/  SHFL.BFLY PT, R8, R9, 0x1, 0x1f ;  /* 0x0c201f0009087f89 */ /* 0x000e6400000e0000 */
[----:B------:R-:W-:Y:S01]  /*9550*/  LOP3.LUT R7, R11, UR9, R32, 0x96, !PT ;  /* 0x000000090b077c12 */ /* 0x000fe2000f8e9620 */
[C---:B------:R-:W-:Y:S01]  /*9560*/  FMUL.FTZ R184, R15.reuse, c[0x0][0x23c] ;  /* 0x00008f000fb87a20 */ /* 0x040fe20000410000 */
[----:B------:R-:W-:-:S03]  /*9570*/  FSETP.NEU.FTZ.AND P6, PT, R15, -INF , PT ;  /* 0xff8000000f00780b */ /* 0x000fc60003fdd000 */
[----:B------:R-:W-:Y:S01]  /*9580*/  IMAD.WIDE.U32 R32, R7, -0x326172a9, RZ ;  /* 0xcd9e8d5707207825 */ /* 0x000fe200078e00ff */
[----:B------:R-:W-:-:S04]  /*9590*/  FSEL R184, R184, RZ, P6 ;  /* 0x000000ffb8b87208 */ /* 0x000fc80003000000 */
[----:B------:R-:W-:Y:S01]  /*95a0*/  LOP3.LUT R28, R33, UR8, R28, 0x96, !PT ;  /* 0x00000008211c7c12 */ /* 0x000fe2000f8e961c */
[----:B------:R-:W-:Y:S01]  /*95b0*/  FFMA.FTZ R172, R0, c[0x0][0x23c], -R184 ;  /* 0x00008f0000ac7a23 */ /* 0x000fe200000108b8 */
[----:B------:R-:W-:Y:S01]  /*95c0*/  LOP3.LUT R0, R31, UR7, R10, 0x96, !PT ;  /* 0x000000071f007c12 */ /* 0x000fe2000f8e960a */
[--C-:B------:R-:W-:Y:S02]  /*95d0*/  FFMA.FTZ R171, R23, c[0x0][0x23c], -R184.reuse ;  /* 0x00008f0017ab7a23 */ /* 0x100fe400000108b8 */
[--C-:B------:R-:W-:Y:S02]  /*95e0*/  FFMA.FTZ R168, R5, c[0x0][0x23c], -R184.reuse ;  /* 0x00008f0005a87a23 */ /* 0x100fe400000108b8 */
[----:B------:R-:W-:Y:S01]  /*95f0*/  IMAD.WIDE.U32 R10, R0, -0x326172a9, RZ ;  /* 0xcd9e8d57000a7825 */ /* 0x000fe200078e00ff */
[----:B------:R-:W-:Y:S03]  /*9600*/  MUFU.EX2 R172, R172 ;  /* 0x000000ac00ac7308 */ /* 0x000fe60000000800 */
[----:B------:R-:W-:Y:S01]  /*9610*/  FFMA.FTZ R170, R21, c[0x0][0x23c], -R184 ;  /* 0x00008f0015aa7a23 */ /* 0x000fe200000108b8 */
[----:B-1----:R-:W-:Y:S01]  /*9620*/  FMNMX.FTZ R0, R9, R8, !PT ;  /* 0x0000000809007209 */ /* 0x002fe20007810000 */
[----:B------:R-:W-:Y:S01]  /*9630*/  IMAD.WIDE.U32 R28, R28, -0x2daee0ad, RZ ;  /* 0xd2511f531c1c7825 */ /* 0x000fe200078e00ff */
[----:B------:R-:W-:-:S02]  /*9640*/  LOP3.LUT R9, R10, 0xffff, RZ, 0xc0, !PT ;  /* 0x0000ffff0a097812 */ /* 0x000fc400078ec0ff */
[----:B------:R-:W-:Y:S01]  /*9650*/  LOP3.LUT R7, R11, UR18, R32, 0x96, !PT ;  /* 0x000000120b077c12 */ /* 0x000fe2000f8e9620 */
[C---:B------:R-:W-:Y:S01]  /*9660*/  FMUL.FTZ R177, R0.reuse, c[0x0][0x23c] ;  /* 0x00008f0000b17a20 */ /* 0x040fe20000410000 */
[----:B------:R-:W-:Y:S01]  /*9670*/  FSETP.NEU.FTZ.AND P1, PT, R0, -INF , PT ;  /* 0xff8000000000780b */ /* 0x000fe20003f3d000 */
[----:B------:R-:W-:Y:S01]  /*9680*/  MUFU.EX2 R171, R171 ;  /* 0x000000ab00ab7308 */ /* 0x000fe20000000800 */
[----:B------:R-:W-:Y:S01]  /*9690*/  LOP3.LUT R32, R10, 0xff, RZ, 0xc0, !PT ;  /* 0x000000ff0a207812 */ /* 0x000fe200078ec0ff */
[--C-:B------:R-:W-:Y:S01]  /*96a0*/  FFMA.FTZ R188, R185, c[0x0][0x23c], -R184.reuse ;  /* 0x00008f00b9bc7a23 */ /* 0x100fe200000108b8 */
[----:B------:R-:W-:Y:S01]  /*96b0*/  SHF.R.U32.HI R9, RZ, 0x8, R9 ;  /* 0x00000008ff097819 */ /* 0x000fe20000011609 */
[--C-:B------:R-:W-:Y:S01]  /*96c0*/  FFMA.FTZ R189, R189, c[0x0][0x23c], -R184.reuse ;  /* 0x00008f00bdbd7a23 */ /* 0x100fe200000108b8 */
[----:B------:R-:W-:Y:S01]  /*96d0*/  FSEL R177, R177, RZ, P1 ;  /* 0x000000ffb1b17208 */ /* 0x000fe20000800000 */
[----:B------:R-:W-:Y:S01]  /*96e0*/  FFMA.FTZ R186, R25, c[0x0][0x23c], -R184 ;  /* 0x00008f0019ba7a23 */ /* 0x000fe200000108b8 */
[----:B------:R-:W-:Y:S01]  /*96f0*/  PRMT R32, R32, 0x5410, R9 ;  /* 0x0000541020207816 */ /* 0x000fe20000000009 */
[----:B------:R-:W1:Y:S01]  /*9700*/  MUFU.EX2 R168, R168 ;  /* 0x000000a800a87308 */ /* 0x000e620000000800 */
[C---:B------:R-:W-:Y:S01]  /*9710*/  LOP3.LUT R9, R7.reuse, 0xffff, RZ, 0xc0, !PT ;  /* 0x0000ffff07097812 */ /* 0x040fe200078ec0ff */
        /* <DEDUP_REMOVED lines=8> */
[----:B------:R-:W-:Y:S01]  /*97a0*/  FFMA.FTZ R187, R190, c[0x0][0x23c], -R177 ;  /* 0x00008f00bebb7a23 */ /* 0x000fe200000108b1 */
[----:B------:R-:W-:Y:S01]  /*97b0*/  FSEL R6, R15, RZ, P6 ;  /* 0x000000ff0f067208 */ /* 0x000fe20003000000 */
[----:B------:R-:W-:Y:S01]  /*97c0*/  FFMA.FTZ R185, R27, c[0x0][0x23c], -R184 ;  /* 0x00008f001bb97a23 */ /* 0x000fe200000108b8 */
[----:B------:R-:W-:Y:S01]  /*97d0*/  SHF.R.U32.HI R10, RZ, 0x18, R10 ;  /* 0x00000018ff0a7819 */ /* 0x000fe2000001160a */
[--C-:B------:R-:W-:Y:S01]  /*97e0*/  HSET2.LE.AND R4, R4, R241.reuse, PT ;  /* 0x000000f104047233 */ /* 0x100fe20003803000 */
[----:B------:R-:W-:Y:S01]  /*97f0*/  LOP3.LUT R5, R8, 0xff, RZ, 0xc0, !PT ;  /* 0x000000ff08057812 */ /* 0x000fe200078ec0ff */
[----:B------:R-:W-:Y:S01]  /*9800*/  FADD.FTZ R173, R3, -R6 ;  /* 0x8000000603ad7221 */ /* 0x000fe20000010000 */
[----:B------:R-:W-:Y:S01]  /*9810*/  FSEL R3, R0, RZ, P1 ;  /* 0x000000ff00037208 */ /* 0x000fe20000800000 */
[----:B------:R-:W-:Y:S01]  /*9820*/  MUFU.EX2 R169, R169 ;  /* 0x000000a900a97308 */ /* 0x000fe20000000800 */
[----:B------:R-:W-:Y:S01]  /*9830*/  PRMT R10, R5, 0x5410, R10 ;  /* 0x00005410050a7816 */ /* 0x000fe2000000000a */
[--C-:B------:R-:W-:Y:S01]  /*9840*/  HSET2.LE.AND R6, R32, R241.reuse, PT ;  /* 0x000000f120067233 */ /* 0x100fe20003803000 */
[----:B------:R-:W-:Y:S01]  /*9850*/  SHF.R.U32.HI R5, RZ, 0x10, R7 ;  /* 0x00000010ff057819 */ /* 0x000fe20000011607 */
[----:B------:R-:W-:Y:S01]  /*9860*/  FADD.FTZ R2, R2, -R3 ;  /* 0x8000000302027221 */ /* 0x000fe20000010000 */
[----:B------:R-:W-:Y:S01]  /*9870*/  SHF.R.U32.HI R8, RZ, 0x18, R7 ;  /* 0x00000018ff087819 */ /* 0x000fe20000011607 */
[--C-:B------:R-:W-:Y:S01]  /*9880*/  FFMA.FTZ R3, R22, c[0x0][0x23c], -R177.reuse ;  /* 0x00008f0016037a23 */ /* 0x100fe200000108b1 */
[----:B------:R-:W-:Y:S01]  /*9890*/  LOP3.LUT R5, R5, 0xff, RZ, 0xc0, !PT ;  /* 0x000000ff05057812 */ /* 0x000fe200078ec0ff */
[----:B------:R-:W3:Y:S01]  /*98a0*/  MUFU.EX2 R166, R166 ;  /* 0x000000a600a67308 */ /* 0x000ee20000000800 */
[--C-:B------:R-:W-:Y:S01]  /*98b0*/  HSET2.LE.AND R7, R10, R241.reuse, PT ;  /* 0x000000f10a077233 */ /* 0x100fe20003803000 */
[----:B------:R-:W4:Y:S01]  /*98c0*/  LDSM.16.MT88.4 R20, [R220+0x18000] ;  /* 0x01800000dc14783b */ /* 0x000f220000004200 */
[----:B------:R-:W-:Y:S01]  /*98d0*/  PRMT R8, R5, 0x5410, R8 ;  /* 0x0000541005087816 */ /* 0x000fe20000000008 */
[----:B------:R-:W-:Y:S01]  /*98e0*/  FMUL.FTZ R173, R173, c[0x0][0x23c] ;  /* 0x00008f00adad7a20 */ /* 0x000fe20000410000 */
[----:B-1----:R-:W-:Y:S01]  /*98f0*/  F2FP.BF16.PACK_AB R5, R168, R171 ;  /* 0x000000aba805723e */ /* 0x002fe200000010ff */
[----:B------:R-:W-:Y:S01]  /*9900*/  FMUL.FTZ R2, R2, c[0x0][0x23c] ;  /* 0x00008f0002027a20 */ /* 0x000fe20000410000 */
[----:B------:R-:W-:Y:S01]  /*9910*/  LOP3.LUT R30, R29, UR17, R30, 0x96, !PT ;  /* 0x000000111d1e7c12 */ /* 0x000fe2000f8e961e */
[----:B------:R-:W-:Y:S01]  /*9920*/  MUFU.EX2 R174, R174 ;  /* 0x000000ae00ae7308 */ /* 0x000fe20000000800 */
[----:B------:R-:W-:Y:S01]  /*9930*/  LOP3.LUT R6, R6, R5, RZ, 0xc0, !PT ;  /* 0x0000000506067212 */ /* 0x000fe200078ec0ff */
[--C-:B------:R-:W-:Y:S01]  /*9940*/  FFMA.FTZ R190, R24, c[0x0][0x23c], -R177.reuse ;  /* 0x00008f0018be7a23 */ /* 0x100fe200000108b1 */
[----:B--2---:R-:W-:Y:S01]  /*9950*/  F2FP.BF16.PACK_AB R5, R170, R172 ;  /* 0x000000acaa05723e */ /* 0x004fe200000010ff */
[--C-:B------:R-:W-:Y:S01]  /*9960*/  FFMA.FTZ R192, R26, c[0x0][0x23c], -R177.reuse ;  /* 0x00008f001ac07a23 */ /* 0x100fe200000108b1 */
[----:B------:R-:W-:Y:S01]  /*9970*/  LDSM.16.MT88.4 R32, [R220+0x18800] ;  /* 0x01880000dc20783b */ /* 0x000fe20000004200 */
[--C-:B------:R-:W-:Y:S01]  /*9980*/  FFMA.FTZ R191, R250, c[0x0][0x23c], -R177.reuse ;  /* 0x00008f00fabf7a23 */ /* 0x100fe200000108b1 */
[----:B------:R-:W-:Y:S01]  /*9990*/  LOP3.LUT R4, R4, R5, RZ, 0xc0, !PT ;  /* 0x0000000504047212 */ /* 0x000fe200078ec0ff */
[----:B------:R-:W1:Y:S01]  /*99a0*/  MUFU.EX2 R3, R3 ;  /* 0x0000000300037308 */ /* 0x000e620000000800 */
[----:B------:R-:W-:Y:S01]  /*99b0*/  HSET2.LE.AND R5, R8, R241, PT ;  /* 0x000000f108057233 */ /* 0x000fe20003803000 */
[----:B---3--:R-:W-:Y:S01]  /*99c0*/  F2FP.BF16.PACK_AB R10, R166, R169 ;  /* 0x000000a9a60a723e */ /* 0x008fe200000010ff */
[----:B------:R-:W-:Y:S01]  /*99d0*/  LDSM.16.MT88.4 R24, [R217+0x18800] ;  /* 0x01880000d918783b */ /* 0x000fe20000004200 */
[----:B------:R-:W-:-:S02]  /*99e0*/  FFMA.FTZ R196, R196, c[0x0][0x23c], -R177 ;  /* 0x00008f00c4c47a23 */ /* 0x000fc400000108b1 */
[----:B------:R-:W-:Y:S01]  /*99f0*/  LOP3.LUT R7, R7, R10, RZ, 0xc0, !PT ;  /* 0x0000000a07077212 */ /* 0x000fe200078ec0ff */
[----:B------:R-:W-:Y:S01]  /*9a00*/  FFMA.FTZ R194, R194, c[0x0][0x23c], -R177 ;  /* 0x00008f00c2c27a23 */ /* 0x000fe200000108b1 */
[----:B------:R-:W2:Y:S01]  /*9a10*/  MUFU.EX2 R173, R173 ;  /* 0x000000ad00ad7308 */ /* 0x000ea20000000800 */
[----:B-1----:R-:W-:-:S07]  /*9a20*/  F2FP.BF16.PACK_AB R8, R3, R174 ;  /* 0x000000ae0308723e */ /* 0x002fce00000010ff */
[----:B------:R-:W1:Y:S01]  /*9a30*/  MUFU.EX2 R2, R2 ;  /* 0x0000000200027308 */ /* 0x000e620000000800 */
[----:B------:R-:W-:Y:S02]  /*9a40*/  LOP3.LUT R5, R5, R8, RZ, 0xc0, !PT ;  /* 0x0000000805057212 */ /* 0x000fe400078ec0ff */
[----:B------:R-:W3:Y:S01]  /*9a50*/  LDSM.16.MT88.4 R8, [R218+0x18000] ;  /* 0x01800000da08783b */ /* 0x000ee20000004200 */
[----:B--2---:R-:W-:-:S04]  /*9a60*/  FMUL.FTZ R152, R152, R173 ;  /* 0x000000ad98987220 */ /* 0x004fc80000410000 */
[----:B------:R-:W-:Y:S01]  /*9a70*/  MUFU.EX2 R189, R189 ;  /* 0x000000bd00bd7308 */ /* 0x000fe20000000800 */
[-C--:B------:R-:W-:Y:S02]  /*9a80*/  FMUL.FTZ R153, R153, R173.reuse ;  /* 0x000000ad99997220 */ /* 0x080fe40000410000 */
[-C--:B------:R-:W-:Y:S02]  /*9a90*/  FMUL.FTZ R148, R148, R173.reuse ;  /* 0x000000ad94947220 */ /* 0x080fe40000410000 */
[-C--:B------:R-:W-:Y:S02]  /*9aa0*/  FMUL.FTZ R149, R149, R173.reuse ;  /* 0x000000ad95957220 */ /* 0x080fe40000410000 */
[----:B------:R-:W-:Y:S01]  /*9ab0*/  FMUL.FTZ R160, R160, R173 ;  /* 0x000000ada0a07220 */ /* 0x000fe20000410000 */
[----:B------:R-:W2:Y:S01]  /*9ac0*/  MUFU.EX2 R188, R188 ;  /* 0x000000bc00bc7308 */ /* 0x000ea20000000800 */
[-C--:B-1----:R-:W-:Y:S02]  /*9ad0*/  FMUL.FTZ R154, R154, R2.reuse ;  /* 0x000000029a9a7220 */ /* 0x082fe40000410000 */
        /* <DEDUP_REMOVED lines=11> */
[C---:B----4-:R-:W-:Y:S01]  /*9b90*/  HMMA.16816.F32.BF16 R160, R4.reuse, R20, R160 ;  /* 0x0000001404a0723c */ /* 0x050fe200000418a0 */
        /* <DEDUP_REMOVED lines=9> */
[----:B------:R-:W4:Y:S01]  /*9c30*/  MUFU.EX2 R190, R190 ;  /* 0x000000be00be7308 */ /* 0x000f220000000800 */
[-C--:B------:R-:W-:Y:S02]  /*9c40*/  FMUL.FTZ R133, R133, R173.reuse ;  /* 0x000000ad85857220 */ /* 0x080fe40000410000 */
        /* <DEDUP_REMOVED lines=21> */
[----:B------:R-:W-:Y:S01]  /*9da0*/  MUFU.EX2 R194, R194 ;  /* 0x000000c200c27308 */ /* 0x000fe20000000800 */
[----:B------:R-:W-:Y:S01]  /*9db0*/  FMUL.FTZ R49, R49, R173 ;  /* 0x000000ad31317220 */ /* 0x000fe20000410000 */
[----:B-1----:R-:W-:Y:S01]  /*9dc0*/  HMMA.16816.F32.BF16 R144, R4, R20, R144 ;  /* 0x000000140490723c */ /* 0x002fe20000041890 */
[-C--:B------:R-:W-:Y:S02]  /*9dd0*/  FMUL.FTZ R50, R50, R2.reuse ;  /* 0x0000000232327220 */ /* 0x080fe40000410000 */
[----:B------:R-:W-:-:S02]  /*9de0*/  FMUL.FTZ R51, R51, R2 ;  /* 0x0000000233337220 */ /* 0x000fc40000410000 */
[-C--:B-----5:R-:W-:Y:S02]  /*9df0*/  FMUL.FTZ R36, R36, R173.reuse ;  /* 0x000000ad24247220 */ /* 0x0a0fe40000410000 */
[-C--:B------:R-:W-:Y:S01]  /*9e00*/  FMUL.FTZ R37, R37, R173.reuse ;  /* 0x000000ad25257220 */ /* 0x080fe20000410000 */
[C---:B------:R-:W-:Y:S01]  /*9e10*/  HMMA.16816.F32.BF16 R140, R4.reuse, R22, R140 ;  /* 0x00000016048c723c */ /* 0x040fe2000004188c */
[----:B------:R-:W1:Y:S01]  /*9e20*/  LDSM.16.MT88.4 R20, [R220+0x1a000] ;  /* 0x01a00000dc14783b */ /* 0x000e620000004200 */
[-C--:B------:R-:W-:Y:S02]  /*9e30*/  FMUL.FTZ R38, R38, R2.reuse ;  /* 0x0000000226267220 */ /* 0x080fe40000410000 */
[----:B------:R-:W-:Y:S02]  /*9e40*/  FMUL.FTZ R39, R39, R2 ;  /* 0x0000000227277220 */ /* 0x000fe40000410000 */
[-C--:B------:R-:W-:Y:S02]  /*9e50*/  FMUL.FTZ R40, R40, R173.reuse ;  /* 0x000000ad28287220 */ /* 0x080fe40000410000 */
[----:B---3--:R-:W-:Y:S01]  /*9e60*/  HMMA.16816.F32.BF16 R136, R4, R8, R136 ;  /* 0x000000080488723c */ /* 0x008fe20000041888 */
[----:B------:R-:W-:-:S02]  /*9e70*/  FMUL.FTZ R41, R41, R173 ;  /* 0x000000ad29297220 */ /* 0x000fc40000410000 */
[-C--:B------:R-:W-:Y:S02]  /*9e80*/  FMUL.FTZ R42, R42, R2.reuse ;  /* 0x000000022a2a7220 */ /* 0x080fe40000410000 */
[-C--:B------:R-:W-:Y:S02]  /*9e90*/  FMUL.FTZ R43, R43, R2.reuse ;  /* 0x000000022b2b7220 */ /* 0x080fe40000410000 */
[-C--:B------:R-:W-:Y:S01]  /*9ea0*/  FMUL.FTZ R60, R60, R173.reuse ;  /* 0x000000ad3c3c7220 */ /* 0x080fe20000410000 */
        /* <DEDUP_REMOVED lines=114> */
[C---:B---3--:R-:W-:Y:S07]  /*a5d0*/  HMMA.16816.F32.BF16 R124, R4.reuse, R8, R124 ;  /* 0x00000008047c723c */ /* 0x048fee000004187c */
        /* <DEDUP_REMOVED lines=10> */
[----:B------:R-:W-:Y:S02]  /*a680*/  SHF.R.U32.HI R30, RZ, 0x18, R30 ;  /* 0x00000018ff1e7819 */ /* 0x000fe4000001161e */
[----:B------:R-:W-:Y:S01]  /*a690*/  SHF.R.U32.HI R9, RZ, 0x8, R4 ;  /* 0x00000008ff097819 */ /* 0x000fe20000011604 */
[----:B------:R-:W-:Y:S01]  /*a6a0*/  HSET2.LE.AND R4, R8, R241, PT ;  /* 0x000000f108047233 */ /* 0x000fe20003803000 */
[----:B------:R-:W-:Y:S02]  /*a6b0*/  LOP3.LUT R5, R5, 0xff, RZ, 0xc0, !PT ;  /* 0x000000ff05057812 */ /* 0x000fe400078ec0ff */
[----:B------:R-:W-:Y:S02]  /*a6c0*/  LOP3.LUT R7, R7, 0xff, RZ, 0xc0, !PT ;  /* 0x000000ff07077812 */ /* 0x000fe400078ec0ff */
[----:B------:R-:W-:-:S02]  /*a6d0*/  PRMT R6, R6, 0x5410, R9 ;  /* 0x0000541006067816 */ /* 0x000fc40000000009 */
[----:B------:R-:W-:Y:S02]  /*a6e0*/  PRMT R28, R5, 0x5410, R28 ;  /* 0x00005410051c7816 */ /* 0x000fe4000000001c */
[----:B------:R-:W-:Y:S01]  /*a6f0*/  PRMT R30, R7, 0x5410, R30 ;  /* 0x00005410071e7816 */ /* 0x000fe2000000001e */
[--C-:B------:R-:W-:Y:S01]  /*a700*/  HSET2.LE.AND R6, R6, R241.reuse, PT ;  /* 0x000000f106067233 */ /* 0x100fe20003803000 */
[----:B--2---:R-:W-:Y:S01]  /*a710*/  F2FP.BF16.PACK_AB R11, R188, R189 ;  /* 0x000000bdbc0b723e */ /* 0x004fe200000010ff */
[--C-:B------:R-:W-:Y:S01]  /*a720*/  HSET2.LE.AND R7, R28, R241.reuse, PT ;  /* 0x000000f11c077233 */ /* 0x100fe20003803000 */
[----:B----4-:R-:W-:Y:S01]  /*a730*/  F2FP.BF16.PACK_AB R10, R190, R187 ;  /* 0x000000bbbe0a723e */ /* 0x010fe200000010ff */
[----:B------:R-:W-:Y:S01]  /*a740*/  HSET2.LE.AND R5, R30, R241, PT ;  /* 0x000000f11e057233 */ /* 0x000fe20003803000 */
[----:B------:R-:W-:Y:S01]  /*a750*/  F2FP.BF16.PACK_AB R9, R185, R186 ;  /* 0x000000bab909723e */ /* 0x000fe200000010ff */
[----:B------:R-:W-:Y:S01]  /*a760*/  LDSM.16.MT88.4 R28, [R218+0x18800] ;  /* 0x01880000da1c783b */ /* 0x000fe20000004200 */
[----:B------:R-:W-:-:S02]  /*a770*/  F2FP.BF16.PACK_AB R8, R191, R192 ;  /* 0x000000c0bf08723e */ /* 0x000fc400000010ff */
[----:B------:R-:W-:Y:S02]  /*a780*/  LOP3.LUT R4, R4, R11, RZ, 0xc0, !PT ;  /* 0x0000000b04047212 */ /* 0x000fe400078ec0ff */
        /* <DEDUP_REMOVED lines=21> */
[----:B------:R-:W4:Y:S07]  /*a8e0*/  LDSM.16.MT88.4 R32, [R218+0x1a800] ;  /* 0x01a80000da20783b */ /* 0x000f2e0000004200 */
[C---:B------:R-:W-:Y:S08]  /*a8f0*/  HMMA.16816.F32.BF16 R152, R4.reuse, R28, R152 ;  /* 0x0000001c0498723c */ /* 0x040ff00000041898 */
[C---:B------:R-:W-:Y:S01]  /*a900*/  HMMA.16816.F32.BF16 R148, R4.reuse, R30, R148 ;  /* 0x0000001e0494723c */ /* 0x040fe20000041894 */
[----:B------:R-:W4:Y:S07]  /*a910*/  LDSM.16.MT88.4 R28, [R217+0x1a800] ;  /* 0x01a80000d91c783b */ /* 0x000f2e0000004200 */
[C---:B--2---:R-:W-:Y:S08]  /*a920*/  HMMA.16816.F32.BF16 R76, R4.reuse, R8, R76 ;  /* 0x00000008044c723c */ /* 0x044ff0000004184c */
[C---:B------:R-:W-:Y:S01]  /*a930*/  HMMA.16816.F32.BF16 R80, R4.reuse, R10, R80 ;  /* 0x0000000a0450723c */ /* 0x040fe20000041850 */
[----:B------:R-:W2:Y:S07]  /*a940*/  LDSM.16.MT88.4 R8, [R217+0x1e800] ;  /* 0x01e80000d908783b */ /* 0x000eae0000004200 */
[C---:B---3--:R-:W-:Y:S07]  /*a950*/  HMMA.16816.F32.BF16 R100, R4.reuse, R24, R100 ;  /* 0x000000180464723c */ /* 0x048fee0000041864 */
[----:B------:R-:W-:Y:S01]  /*a960*/  MOV R24, UR4 ;  /* 0x0000000400187c02 */ /* 0x000fe20008000f00 */
[----:B-1----:R-:W-:Y:S03]  /*a970*/  HMMA.16816.F32.BF16 R108, R4, R20, R108 ;  /* 0x00000014046c723c */ /* 0x002fe6000004186c */
[----:B------:R-:W-:-:S05]  /*a980*/  LOP3.LUT R24, R17, UR39, R24, 0x96, !PT ;  /* 0x0000002711187c12 */ /* 0x000fca000f8e9618 */
[----:B------:R-:W-:Y:S01]  /*a990*/  IMAD.WIDE.U32 R24, R24, -0x326172a9, RZ ;  /* 0xcd9e8d5718187825 */ /* 0x000fe200078e00ff */
[----:B------:R-:W-:Y:S01]  /*a9a0*/  HMMA.16816.F32.BF16 R112, R4, R22, R112 ;  /* 0x000000160470723c */ /* 0x000fe20000041870 */
[----:B------:R-:W1:Y:S03]  /*a9b0*/  LDSM.16.MT88.4 R20, [R216+0x1e800] ;  /* 0x01e80000d814783b */ /* 0x000e660000004200 */
[----:B------:R-:W-:-:S04]  /*a9c0*/  LOP3.LUT R248, R25, UR16, R248, 0x96, !PT ;  /* 0x0000001019f87c12 */ /* 0x000fc8000f8e96f8 */
[----:B----4-:R-:W-:Y:S01]  /*a9d0*/  HMMA.16816.F32.BF16 R44, R4, R32, R44 ;  /* 0x00000020042c723c */ /* 0x010fe2000004182c */
[----:B------:R-:W-:-:S05]  /*a9e0*/  IMAD.WIDE.U32 R248, R248, -0x2daee0ad, RZ ;  /* 0xd2511f53f8f87825 */ /* 0x000fca00078e00ff */
[----:B------:R-:W-:Y:S02]  /*a9f0*/  LOP3.LUT R247, R249, UR13, R247, 0x96, !PT ;  /* 0x0000000df9f77c12 */ /* 0x000fe4000f8e96f7 */
[C---:B------:R-:W-:Y:S01]  /*aa00*/  HMMA.16816.F32.BF16 R48, R4.reuse, R34, R48 ;  /* 0x000000220430723c */ /* 0x040fe20000041830 */
[----:B------:R-:W3:Y:S07]  /*aa10*/  LDSM.16.MT88.4 R32, [R217+0x1c800] ;  /* 0x01c80000d920783b */ /* 0x000eee0000004200 */
[C---:B------:R-:W-:Y:S08]  /*aa20*/  HMMA.16816.F32.BF16 R52, R4.reuse, R28, R52 ;  /* 0x0000001c0434723c */ /* 0x040ff00000041834 */
[C---:B------:R-:W-:Y:S01]  /*aa30*/  HMMA.16816.F32.BF16 R56, R4.reuse, R30, R56 ;  /* 0x0000001e0438723c */ /* 0x040fe20000041838 */
[----:B------:R-:W4:Y:S07]  /*aa40*/  LDSM.16.MT88.4 R28, [R216+0x1c800] ;  /* 0x01c80000d81c783b */ /* 0x000f2e0000004200 */
[C---:B--2---:R-:W-:Y:S07]  /*aa50*/  HMMA.16816.F32.BF16 R116, R4.reuse, R8, R116 ;  /* 0x000000080474723c */ /* 0x044fee0000041874 */
[----:B------:R-:W-:Y:S01]  /*aa60*/  LOP3.LUT R8, R165, UR14, R24, 0x96, !PT ;  /* 0x0000000ea5087c12 */ /* 0x000fe2000f8e9618 */
[----:B------:R-:W-:Y:S01]  /*aa70*/  IMAD.WIDE.U32 R24, R247, -0x326172a9, RZ ;  /* 0xcd9e8d57f7187825 */ /* 0x000fe200078e00ff */
[----:B------:R-:W-:Y:S03]  /*aa80*/  HMMA.16816.F32.BF16 R120, R4, R10, R120 ;  /* 0x0000000a0478723c */ /* 0x000fe60000041878 */
[----:B------:R-:W-:-:S04]  /*aa90*/  IMAD.WIDE.U32 R8, R8, -0x2daee0ad, RZ ;  /* 0xd2511f5308087825 */ /* 0x000fc800078e00ff */
[----:B------:R-:W-:Y:S01]  /*aaa0*/  LOP3.LUT R10, R25, UR12, R164, 0x96, !PT ;  /* 0x0000000c190a7c12 */ /* 0x000fe2000f8e96a4 */
[----:B------:R-:W-:Y:S01]  /*aab0*/  HMMA.16816.F32.BF16 R104, R4, R26, R104 ;  /* 0x0000001a0468723c */ /* 0x000fe20000041868 */
[----:B------:R-:W-:Y:S01]  /*aac0*/  LOP3.LUT R9, R9, UR11, R248, 0x96, !PT ;  /* 0x0000000b09097c12 */ /* 0x000fe2000f8e96f8 */
[----:B------:R-:W-:Y:S02]  /*aad0*/  FFMA.FTZ R248, R195, c[0x0][0x23c], -R184 ;  /* 0x00008f00c3f87a23 */ /* 0x000fe400000108b8 */
[----:B------:R-:W-:-:S04]  /*aae0*/  IMAD.WIDE.U32 R10, R10, -0x2daee0ad, RZ ;  /* 0xd2511f530a0a7825 */ /* 0x000fc800078e00ff */
[----:B------:R-:W-:Y:S01]  /*aaf0*/  IMAD.WIDE.U32 R16, R9, -0x326172a9, RZ ;  /* 0xcd9e8d5709107825 */ /* 0x000fe200078e00ff */
[C---:B-1----:R-:W-:Y:S01]  /*ab00*/  HMMA.16816.F32.BF16 R124, R4.reuse, R20, R124 ;  /* 0x00000014047c723c */ /* 0x042fe2000004187c */
[----:B------:R-:W-:Y:S02]  /*ab10*/  MUFU.EX2 R248, R248 ;  /* 0x000000f800f87308 */ /* 0x000fe40000000800 */
[----:B------:R-:W-:Y:S01]  /*ab20*/  FFMA.FTZ R195, R198, c[0x0][0x23c], -R177 ;  /* 0x00008f00c6c37a23 */ /* 0x000fe200000108b1 */
[----:B------:R-:W-:Y:S01]  /*ab30*/  LOP3.LUT R9, R17, UR10, R24, 0x96, !PT ;  /* 0x0000000a11097c12 */ /* 0x000fe2000f8e9618 */
[----:B------:R-:W-:Y:S01]  /*ab40*/  FFMA.FTZ R165, R193, c[0x0][0x23c], -R184 ;  /* 0x00008f00c1a57a23 */ /* 0x000fe200000108b8 */
[----:B------:R-:W-:Y:S01]  /*ab50*/  LOP3.LUT R198, R11, UR9, R8, 0x96, !PT ;  /* 0x000000090bc67c12 */ /* 0x000fe2000f8e9608 */
[----:B------:R-:W-:Y:S01]  /*ab60*/  FFMA.FTZ R193, R199, c[0x0][0x23c], -R184 ;  /* 0x00008f00c7c17a23 */ /* 0x000fe200000108b8 */
[----:B---3--:R-:W-:Y:S01]  /*ab70*/  HMMA.16816.F32.BF16 R84, R4, R32, R84 ;  /* 0x000000200454723c */ /* 0x008fe20000041854 */
[----:B------:R-:W-:Y:S01]  /*ab80*/  IMAD.WIDE.U32 R26, R9, -0x2daee0ad, RZ ;  /* 0xd2511f53091a7825 */ /* 0x000fe200078e00ff */
[----:B------:R-:W-:Y:S03]  /*ab90*/  MUFU.EX2 R195, R195 ;  /* 0x000000c300c37308 */ /* 0x000fe60000000800 */
[----:B------:R-:W-:Y:S01]  /*aba0*/  IMAD.WIDE.U32 R198, R198, -0x326172a9, RZ ;  /* 0xcd9e8d57c6c67825 */ /* 0x000fe200078e00ff */
[----:B------:R-:W-:-:S02]  /*abb0*/  LOP3.LUT R10, R27, UR7, R10, 0x96, !PT ;  /* 0x000000071b0a7c12 */ /* 0x000fc4000f8e960a */
[----:B------:R-:W-:Y:S01]  /*abc0*/  HMMA.16816.F32.BF16 R88, R4, R34, R88 ;  /* 0x000000220458723c */ /* 0x000fe20000041858 */
[----:B------:R-:W-:Y:S01]  /*abd0*/  LDSM.16.MT88.4 R32, [R218+0x19000] ;  /* 0x01900000da20783b */ /* 0x000fe20000004200 */
[----:B------:R-:W-:Y:S01]  /*abe0*/  FFMA.FTZ R164, R197, c[0x0][0x23c], -R184 ;  /* 0x00008f00c5a47a23 */ /* 0x000fe200000108b8 */
[----:B------:R-:W-:Y:S01]  /*abf0*/  MUFU.EX2 R165, R165 ;  /* 0x000000a500a57308 */ /* 0x000fe20000000800 */
[----:B------:R-:W-:Y:S01]  /*ac00*/  IMAD.WIDE.U32 R10, R10, -0x326172a9, RZ ;  /* 0xcd9e8d570a0a7825 */ /* 0x000fe200078e00ff */
[----:B------:R-:W-:-:S03]  /*ac10*/  MOV R247, R27 ;  /* 0x0000001b00f77202 */ /* 0x000fc60000000f00 */
[C---:B----4-:R-:W-:Y:S01]  /*ac20*/  HMMA.16816.F32.BF16 R92, R4.reuse, R28, R92 ;  /* 0x0000001c045c723c */ /* 0x050fe2000004185c */
[----:B------:R-:W-:Y:S01]  /*ac30*/  LOP3.LUT R21, R10, 0xffff, RZ, 0xc0, !PT ;  /* 0x0000ffff0a157812 */ /* 0x000fe200078ec0ff */
[----:B------:R-:W-:Y:S01]  /*ac40*/  FFMA.FTZ R197, R246, c[0x0][0x23c], -R177 ;  /* 0x00008f00f6c57a23 */ /* 0x000fe200000108b1 */
[--C-:B------:R-:W-:Y:S01]  /*ac50*/  SHF.R.U32.HI R8, RZ, 0x10, R10.reuse ;  /* 0x00000010ff087819 */ /* 0x100fe2000001160a */
[----:B------:R-:W-:Y:S01]  /*ac60*/  MUFU.EX2 R164, R164 ;  /* 0x000000a400a47308 */ /* 0x000fe20000000800 */
[----:B------:R-:W-:Y:S02]  /*ac70*/  LOP3.LUT R20, R10, 0xff, RZ, 0xc0, !PT ;  /* 0x000000ff0a147812 */ /* 0x000fe400078ec0ff */
[----:B------:R-:W-:Y:S01]  /*ac80*/  SHF.R.U32.HI R21, RZ, 0x8, R21 ;  /* 0x00000008ff157819 */ /* 0x000fe20000011615 */
[----:B------:R-:W-:Y:S01]  /*ac90*/  HMMA.16816.F32.BF16 R96, R4, R30, R96 ;  /* 0x0000001e0460723c */ /* 0x000fe20000041860 */
[----:B------:R-:W-:Y:S01]  /*aca0*/  SHF.R.U32.HI R9, RZ, 0x18, R10 ;  /* 0x00000018ff097819 */ /* 0x000fe2000001160a */
[----:B------:R-:W-:Y:S01]  /*acb0*/  LDSM.16.MT88.4 R28, [R217+0x19000] ;  /* 0x01900000d91c783b */ /* 0x000fe20000004200 */
[----:B------:R-:W-:Y:S01]  /*acc0*/  LOP3.LUT R8, R8, 0xff, RZ, 0xc0, !PT ;  /* 0x000000ff08087812 */ /* 0x000fe200078ec0ff */
[----:B------:R-:W1:Y:S01]  /*acd0*/  MUFU.EX2 R193, R193 ;  /* 0x000000c100c17308 */ /* 0x000e620000000800 */
[----:B------:R-:W-:-:S02]  /*ace0*/  LOP3.LUT R11, R11, UR18, R198, 0x96, !PT ;  /* 0x000000120b0b7c12 */ /* 0x000fc4000f8e96c6 */
[----:B------:R-:W-:Y:S01]  /*acf0*/  PRMT R10, R20, 0x5410, R21 ;  /* 0x00005410140a7816 */ /* 0x000fe20000000015 */
[----:B------:R-:W-:Y:S01]  /*ad00*/  HMMA.16816.F32.BF16 R128, R4, R22, R128 ;  /* 0x000000160480723c */ /* 0x000fe20000041880 */
[----:B------:R-:W2:Y:S01]  /*ad10*/  LDSM.16.MT88.4 R4, [R220+0x19000] ;  /* 0x01900000dc04783b */ /* 0x000ea20000004200 */
[----:B------:R-:W-:Y:S02]  /*ad20*/  PRMT R20, R8, 0x5410, R9 ;  /* 0x0000541008147816 */ /* 0x000fe40000000009 */
[C---:B------:R-:W-:Y:S01]  /*ad30*/  LOP3.LUT R8, R11.reuse, 0xffff, RZ, 0xc0, !PT ;  /* 0x0000ffff0b087812 */ /* 0x040fe200078ec0ff */
[----:B------:R-:W3:Y:S01]  /*ad40*/  MUFU.EX2 R197, R197 ;  /* 0x000000c500c57308 */ /* 0x000ee20000000800 */
[----:B------:R-:W-:Y:S01]  /*ad50*/  LOP3.LUT R21, R11, 0xff, RZ, 0xc0, !PT ;  /* 0x000000ff0b157812 */ /* 0x000fe200078ec0ff */
[----:B------:R-:W-:Y:S01]  /*ad60*/  HSET2.LE.AND R10, R10, R241, PT ;  /* 0x000000f10a0a7233 */ /* 0x000fe20003803000 */
[----:B------:R-:W-:Y:S02]  /*ad70*/  SHF.R.U32.HI R8, RZ, 0x8, R8 ;  /* 0x00000008ff087819 */ /* 0x000fe40000011608 */
[----:B------:R-:W-:-:S02]  /*ad80*/  SHF.R.U32.HI R9, RZ, 0x10, R11 ;  /* 0x00000010ff097819 */ /* 0x000fc4000001160b */
[----:B------:R-:W-:Y:S02]  /*ad90*/  PRMT R8, R21, 0x5410, R8 ;  /* 0x0000541015087816 */ /* 0x000fe40000000008 */
[----:B------:R-:W-:Y:S02]  /*ada0*/  SHF.R.U32.HI R11, RZ, 0x18, R11 ;  /* 0x00000018ff0b7819 */ /* 0x000fe4000001160b */
[----:B------:R-:W-:Y:S01]  /*adb0*/  LOP3.LUT R22, R9, 0xff, RZ, 0xc0, !PT ;  /* 0x000000ff09167812 */ /* 0x000fe200078ec0ff */
[----:B------:R-:W-:Y:S01]  /*adc0*/  HSET2.LE.AND R8, R8, R241, PT ;  /* 0x000000f108087233 */ /* 0x000fe20003803000 */
[----:B-1----:R-:W-:Y:S02]  /*add0*/  F2FP.BF16.PACK_AB R21, R193, R164 ;  /* 0x000000a4c115723e */ /* 0x002fe400000010ff */
[----:B------:R-:W-:Y:S02]  /*ade0*/  PRMT R22, R22, 0x5410, R11 ;  /* 0x0000541016167816 */ /* 0x000fe4000000000b */
[----:B------:R-:W-:-:S02]  /*adf0*/  F2FP.BF16.PACK_AB R11, R248, R165 ;  /* 0x000000a5f80b723e */ /* 0x000fc400000010ff */
[----:B------:R-:W-:Y:S01]  /*ae00*/  LOP3.LUT R10, R10, R21, RZ, 0xc0, !PT ;  /* 0x000000150a0a7212 */ /* 0x000fe200078ec0ff */
[--C-:B------:R-:W-:Y:S01]  /*ae10*/  HSET2.LE.AND R9, R22, R241.reuse, PT ;  /* 0x000000f116097233 */ /* 0x100fe20003803000 */
[----:B------:R-:W-:Y:S01]  /*ae20*/  LOP3.LUT R8, R8, R11, RZ, 0xc0, !PT ;  /* 0x0000000b08087212 */ /* 0x000fe200078ec0ff */
[----:B------:R-:W-:Y:S01]  /*ae30*/  HSET2.LE.AND R11, R20, R241, PT ;  /* 0x000000f1140b7233 */ /* 0x000fe20003803000 */
[----:B------:R-:W-:Y:S02]  /*ae40*/  F2FP.BF16.PACK_AB R22, R196, R195 ;  /* 0x000000c3c416723e */ /* 0x000fe400000010ff */
[----:B---3--:R-:W-:Y:S02]  /*ae50*/  F2FP.BF16.PACK_AB R20, R197, R194 ;  /* 0x000000c2c514723e */ /* 0x008fe400000010ff */
[----:B------:R-:W-:Y:S02]  /*ae60*/  LOP3.LUT R9, R9, R22, RZ, 0xc0, !PT ;  /* 0x0000001609097212 */ /* 0x000fe400078ec0ff */
[----:B------:R-:W-:-:S02]  /*ae70*/  LOP3.LUT R11, R11, R20, RZ, 0xc0, !PT ;  /* 0x000000140b0b7212 */ /* 0x000fc400078ec0ff */
[----:B------:R-:W-:Y:S01]  /*ae80*/  MOV R246, R26 ;  /* 0x0000001a00f67202 */ /* 0x000fe20000000f00 */
[----:B------:R-:W1:Y:S04]  /*ae90*/  LDSM.16.MT88.4 R20, [R220+0x1b000] ;  /* 0x01b00000dc14783b */ /* 0x000e680000004200 */
[C---:B--2---:R-:W-:Y:S01]  /*aea0*/  HMMA.16816.F32.BF16 R160, R8.reuse, R4, R160 ;  /* 0x0000000408a0723c */ /* 0x044fe200000418a0 */
[----:B------:R-:W2:Y:S07]  /*aeb0*/  LDSM.16.MT88.4 R24, [R216+0x19000] ;  /* 0x01900000d818783b */ /* 0x000eae0000004200 */
[C---:B------:R-:W-:Y:S01]  /*aec0*/  HMMA.16816.F32.BF16 R156, R8.reuse, R6, R156 ;  /* 0x00000006089c723c */ /* 0x040fe2000004189c */
[----:B------:R-:W3:Y:S07]  /*aed0*/  LDSM.16.MT88.4 R4, [R218+0x1b000] ;  /* 0x01b00000da04783b */ /* 0x000eee0000004200 */
[C---:B------:R-:W-:Y:S08]  /*aee0*/  HMMA.16816.F32.BF16 R152, R8.reuse, R32, R152 ;  /* 0x000000200898723c */ /* 0x040ff00000041898 */
[----:B------:R-:W-:Y:S01]  /*aef0*/  HMMA.16816.F32.BF16 R148, R8, R34, R148 ;  /* 0x000000220894723c */ /* 0x000fe20000041894 */
[----:B------:R-:W4:Y:S01]  /*af00*/  LDSM.16.MT88.4 R32, [R217+0x1b000] ;  /* 0x01b00000d920783b */ /* 0x000f220000004200 */
[----:B------:R-:W-:-:S06]  /*af10*/  FFMA.FTZ R183, R183, c[0x0][0x23c], -R184 ;  /* 0x00008f00b7b77a23 */ /* 0x000fcc00000108b8 */
[C---:B------:R-:W-:Y:S08]  /*af20*/  HMMA.16816.F32.BF16 R144, R8.reuse, R28, R144 ;  /* 0x0000001c0890723c */ /* 0x040ff00000041890 */
[C---:B-1----:R-:W-:Y:S08]  /*af30*/  HMMA.16816.F32.BF16 R36, R8.reuse, R20, R36 ;  /* 0x000000140824723c */ /* 0x042ff00000041824 */
[C---:B--2---:R-:W-:Y:S08]  /*af40*/  HMMA.16816.F32.BF16 R136, R8.reuse, R24, R136 ;  /* 0x000000180888723c */ /* 0x044ff00000041888 */
[C---:B---3--:R-:W-:Y:S08]  /*af50*/  HMMA.16816.F32.BF16 R44, R8.reuse, R4, R44 ;  /* 0x00000004082c723c */ /* 0x048ff0000004182c */
[C---:B------:R-:W-:Y:S01]  /*af60*/  HMMA.16816.F32.BF16 R48, R8.reuse, R6, R48 ;  /* 0x000000060830723c */ /* 0x040fe20000041830 */
[----:B------:R-:W1:Y:S07]  /*af70*/  LDSM.16.MT88.4 R4, [R217+0x1d000] ;  /* 0x01d00000d904783b */ /* 0x000e6e0000004200 */
[C---:B----4-:R-:W-:Y:S07]  /*af80*/  HMMA.16816.F32.BF16 R52, R8.reuse, R32, R52 ;  /* 0x000000200834723c */ /* 0x050fee0000041834 */
[----:B------:R-:W-:Y:S01]  /*af90*/  MOV R32, R16 ;  /* 0x0000001000207202 */ /* 0x000fe20000000f00 */
[C---:B------:R-:W-:Y:S01]  /*afa0*/  HMMA.16816.F32.BF16 R132, R8.reuse, R26, R132 ;  /* 0x0000001a0884723c */ /* 0x040fe20000041884 */
[----:B------:R-:W-:Y:S01]  /*afb0*/  MOV R33, R17 ;  /* 0x0000001100217202 */ /* 0x000fe20000000f00 */
[----:B------:R-:W2:Y:S04]  /*afc0*/  LDSM.16.MT88.4 R24, [R220+0x1d000] ;  /* 0x01d00000dc18783b */ /* 0x000ea80000004200 */
[----:B------:R3:W5:Y:S02]  /*afd0*/  LDL.LU.64 R16, [R1+0x28] ;  /* 0x0000280001107983 */ /* 0x0007640000300a00 */
[C---:B------:R-:W-:Y:S02]  /*afe0*/  HMMA.16816.F32.BF16 R40, R8.reuse, R22, R40 ;  /* 0x000000160828723c */ /* 0x040fe40000041828 */
[----:B------:R-:W4:Y:S06]  /*aff0*/  LDSM.16.MT88.4 R20, [R218+0x1d000] ;  /* 0x01d00000da14783b */ /* 0x000f2c0000004200 */
[C---:B------:R-:W-:Y:S08]  /*b000*/  HMMA.16816.F32.BF16 R140, R8.reuse, R30, R140 ;  /* 0x0000001e088c723c */ /* 0x040ff0000004188c */
[C---:B-1----:R-:W-:Y:S08]  /*b010*/  HMMA.16816.F32.BF16 R84, R8.reuse, R4, R84 ;  /* 0x000000040854723c */ /* 0x042ff00000041854 */
[----:B------:R-:W-:Y:S01]  /*b020*/  HMMA.16816.F32.BF16 R88, R8, R6, R88 ;  /* 0x000000060858723c */ /* 0x000fe20000041858 */
[----:B------:R-:W1:Y:S01]  /*b030*/  LDSM.16.MT88.4 R4, [R218+0x1f000] ;  /* 0x01f00000da04783b */ /* 0x000e620000004200 */
[----:B------:R-:W-:-:S03]  /*b040*/  LOP3.LUT R198, R199, UR8, R32, 0x96, !PT ;  /* 0x00000008c7c67c12 */ /* 0x000fc6000f8e9620 */
[----:B------:R-:W-:Y:S03]  /*b050*/  LDSM.16.MT88.4 R28, [R216+0x1b000] ;  /* 0x01b00000d81c783b */ /* 0x000fe60000004200 */
[C---:B--2---:R-:W-:Y:S08]  /*b060*/  HMMA.16816.F32.BF16 R68, R8.reuse, R24, R68 ;  /* 0x000000180844723c */ /* 0x044ff00000041844 */
[C---:B------:R-:W-:Y:S01]  /*b070*/  HMMA.16816.F32.BF16 R72, R8.reuse, R26, R72 ;  /* 0x0000001a0848723c */ /* 0x040fe20000041848 */
[----:B------:R-:W2:Y:S07]  /*b080*/  LDSM.16.MT88.4 R24, [R216+0x1d000] ;  /* 0x01d00000d818783b */ /* 0x000eae0000004200 */
[C---:B----4-:R-:W-:Y:S08]  /*b090*/  HMMA.16816.F32.BF16 R76, R8.reuse, R20, R76 ;  /* 0x00000014084c723c */ /* 0x050ff0000004184c */
[C---:B------:R-:W-:Y:S01]  /*b0a0*/  HMMA.16816.F32.BF16 R80, R8.reuse, R22, R80 ;  /* 0x000000160850723c */ /* 0x040fe20000041850 */
[----:B------:R-:W4:Y:S07]  /*b0b0*/  LDSM.16.MT88.4 R20, [R220+0x1f000] ;  /* 0x01f00000dc14783b */ /* 0x000f2e0000004200 */
[C---:B-1----:R-:W-:Y:S08]  /*b0c0*/  HMMA.16816.F32.BF16 R108, R8.reuse, R4, R108 ;  /* 0x00000004086c723c */ /* 0x042ff0000004186c */
[----:B------:R-:W-:Y:S01]  /*b0d0*/  HMMA.16816.F32.BF16 R112, R8, R6, R112 ;  /* 0x000000060870723c */ /* 0x000fe20000041870 */
[----:B------:R-:W1:Y:S01]  /*b0e0*/  LDSM.16.MT88.4 R4, [R216+0x1f000] ;  /* 0x01f00000d804783b */ /* 0x000e620000004200 */
[----:B------:R-:W-:-:S06]  /*b0f0*/  IMAD.WIDE.U32 R198, R198, -0x2daee0ad, RZ ;  /* 0xd2511f53c6c67825 */ /* 0x000fcc00078e00ff */
[C---:B--2---:R-:W-:Y:S08]  /*b100*/  HMMA.16816.F32.BF16 R92, R8.reuse, R24, R92 ;  /* 0x00000018085c723c */ /* 0x044ff0000004185c */
[----:B------:R-:W-:Y:S01]  /*b110*/  HMMA.16816.F32.BF16 R96, R8, R26, R96 ;  /* 0x0000001a0860723c */ /* 0x000fe20000041860 */
[----:B------:R-:W2:Y:S01]  /*b120*/  LDSM.16.MT88.4 R24, [R217+0x1f000] ;  /* 0x01f00000d918783b */ /* 0x000ea20000004200 */
[----:B------:R-:W-:-:S06]  /*b130*/  FFMA.FTZ R182, R182, c[0x0][0x23c], -R184 ;  /* 0x00008f00b6b67a23 */ /* 0x000fcc00000108b8 */
[----:B----4-:R-:W-:Y:S01]  /*b140*/  HMMA.16816.F32.BF16 R100, R8, R20, R100 ;  /* 0x000000140864723c */ /* 0x010fe20000041864 */
[----:B------:R-:W-:-:S06]  /*b150*/  FFMA.FTZ R181, R181, c[0x0][0x23c], -R184 ;  /* 0x00008f00b5b57a23 */ /* 0x000fcc00000108b8 */
[C---:B------:R-:W-:Y:S01]  /*b160*/  LOP3.LUT R20, R198.reuse, 0xffff, RZ, 0xc0, !PT ;  /* 0x0000ffffc6147812 */ /* 0x040fe200078ec0ff */
[----:B------:R-:W-:Y:S01]  /*b170*/  HMMA.16816.F32.BF16 R104, R8, R22, R104 ;  /* 0x000000160868723c */ /* 0x000fe20000041868 */
[----:B------:R-:W-:Y:S01]  /*b180*/  LOP3.LUT R21, R198, 0xff, RZ, 0xc0, !PT ;  /* 0x000000ffc6157812 */ /* 0x000fe200078ec0ff */
[----:B------:R-:W-:Y:S01]  /*b190*/  FFMA.FTZ R184, R179, c[0x0][0x23c], -R184 ;  /* 0x00008f00b3b87a23 */ /* 0x000fe200000108b8 */
[----:B------:R-:W-:Y:S01]  /*b1a0*/  MUFU.EX2 R183, R183 ;  /* 0x000000b700b77308 */ /* 0x000fe20000000800 */
[----:B------:R-:W-:-:S03]  /*b1b0*/  FFMA.FTZ R179, R180, c[0x0][0x23c], -R177 ;  /* 0x00008f00b4b37a23 */ /* 0x000fc600000108b1 */
[----:B------:R-:W-:Y:S02]  /*b1c0*/  SHF.R.U32.HI R22, RZ, 0x8, R20 ;  /* 0x00000008ff167819 */ /* 0x000fe40000011614 */
[----:B------:R-:W-:Y:S02]  /*b1d0*/  LOP3.LUT R20, R199, UR17, R246, 0x96, !PT ;  /* 0x00000011c7147c12 */ /* 0x000fe4000f8e96f6 */
[----:B------:R-:W-:Y:S01]  /*b1e0*/  SHF.R.U32.HI R23, RZ, 0x10, R198 ;  /* 0x00000010ff177819 */ /* 0x000fe200000116c6 */
[----:B------:R-:W4:Y:S01]  /*b1f0*/  MUFU.EX2 R182, R182 ;  /* 0x000000b600b67308 */ /* 0x000f220000000800 */
[----:B------:R-:W-:Y:S02]  /*b200*/  PRMT R180, R21, 0x5410, R22 ;  /* 0x0000541015b47816 */ /* 0x000fe40000000016 */
[----:B------:R-:W-:Y:S02]  /*b210*/  LOP3.LUT R22, R20, 0xffff, RZ, 0xc0, !PT ;  /* 0x0000ffff14167812 */ /* 0x000fe400078ec0ff */
[----:B------:R-:W-:-:S02]  /*b220*/  SHF.R.U32.HI R198, RZ, 0x18, R198 ;  /* 0x00000018ffc67819 */ /* 0x000fc400000116c6 */
[----:B------:R-:W-:Y:S02]  /*b230*/  LOP3.LUT R23, R23, 0xff, RZ, 0xc0, !PT ;  /* 0x000000ff17177812 */ /* 0x000fe400078ec0ff */
[----:B------:R-:W-:Y:S02]  /*b240*/  LOP3.LUT R21, R20, 0xff, RZ, 0xc0, !PT ;  /* 0x000000ff14157812 */ /* 0x000fe400078ec0ff */
[----:B------:R-:W-:Y:S02]  /*b250*/  SHF.R.U32.HI R22, RZ, 0x8, R22 ;  /* 0x00000008ff167819 */ /* 0x000fe40000011616 */
[----:B------:R-:W-:Y:S02]  /*b260*/  PRMT R198, R23, 0x5410, R198 ;  /* 0x0000541017c67816 */ /* 0x000fe400000000c6 */
[----:B------:R-:W-:Y:S02]  /*b270*/  SHF.R.U32.HI R23, RZ, 0x10, R20 ;  /* 0x00000010ff177819 */ /* 0x000fe40000011614 */
[----:B------:R-:W-:-:S02]  /*b280*/  PRMT R22, R21, 0x5410, R22 ;  /* 0x0000541015167816 */ /* 0x000fc40000000016 */
[----:B------:R-:W-:Y:S02]  /*b290*/  SHF.R.U32.HI R21, RZ, 0x18, R20 ;  /* 0x00000018ff157819 */ /* 0x000fe40000011614 */
[----:B------:R-:W-:Y:S01]  /*b2a0*/  LOP3.LUT R20, R23, 0xff, RZ, 0xc0, !PT ;  /* 0x000000ff17147812 */ /* 0x000fe200078ec0ff */
[----:B-1----:R-:W-:Y:S01]  /*b2b0*/  HMMA.16816.F32.BF16 R124, R8, R4, R124 ;  /* 0x00000004087c723c */ /* 0x002fe2000004187c */
[----:B------:R-:W-:Y:S02]  /*b2c0*/  FFMA.FTZ R178, R178, c[0x0][0x23c], -R177 ;  /* 0x00008f00b2b27a23 */ /* 0x000fe400000108b1 */
[----:B------:R-:W-:-:S04]  /*b2d0*/  PRMT R20, R20, 0x5410, R21 ;  /* 0x0000541014147816 */ /* 0x000fc80000000015 */
[--C-:B------:R-:W-:Y:S01]  /*b2e0*/  HSET2.LE.AND R4, R22, R241.reuse, PT ;  /* 0x000000f116047233 */ /* 0x100fe20003803000 */
[----:B----4-:R-:W-:Y:S01]  /*b2f0*/  F2FP.BF16.PACK_AB R5, R182, R183 ;  /* 0x000000b7b605723e */ /* 0x010fe200000010ff */
[C---:B--2---:R-:W-:Y:S03]  /*b300*/  HMMA.16816.F32.BF16 R116, R8.reuse, R24, R116 ;  /* 0x000000180874723c */ /* 0x044fe60000041874 */
[----:B------:R-:W-:Y:S01]  /*b310*/  LOP3.LUT R4, R4, R5, RZ, 0xc0, !PT ;  /* 0x0000000504047212 */ /* 0x000fe200078ec0ff */
[----:B------:R-:W-:Y:S01]  /*b320*/  HSET2.LE.AND R5, R20, R241, PT ;  /* 0x000000f114057233 */ /* 0x000fe20003803000 */
[----:B------:R-:W-:Y:S01]  /*b330*/  MUFU.EX2 R179, R179 ;  /* 0x000000b300b37308 */ /* 0x000fe20000000800 */
[----:B------:R-:W1:Y:S02]  /*b340*/  LDSM.16.MT88.4 R20, [R216+0x19800] ;  /* 0x01980000d814783b */ /* 0x000e640000004200 */
[----:B------:R-:W-:Y:S02]  /*b350*/  HMMA.16816.F32.BF16 R120, R8, R26, R120 ;  /* 0x0000001a0878723c */ /* 0x000fe40000041878 */
[----:B------:R-:W2:Y:S03]  /*b360*/  LDSM.16.MT88.4 R24, [R217+0x19800] ;  /* 0x01980000d918783b */ /* 0x000ea60000004200 */
[----:B------:R-:W4:Y:S01]  /*b370*/  MUFU.EX2 R178, R178 ;  /* 0x000000b200b27308 */ /* 0x000f220000000800 */
[----:B------:R-:W-:-:S02]  /*b380*/  FFMA.FTZ R176, R176, c[0x0][0x23c], -R177 ;  /* 0x00008f00b0b07a23 */ /* 0x000fc400000108b1 */
[C---:B------:R-:W-:Y:S01]  /*b390*/  HMMA.16816.F32.BF16 R56, R8.reuse, R34, R56 ;  /* 0x000000220838723c */ /* 0x040fe20000041838 */
[----:B------:R-:W-:Y:S01]  /*b3a0*/  FFMA.FTZ R175, R175, c[0x0][0x23c], -R177 ;  /* 0x00008f00afaf7a23 */ /* 0x000fe200000108b1 */
[----:B------:R-:W-:Y:S03]  /*b3b0*/  LDSM.16.MT88.4 R32, [R220+0x19800] ;  /* 0x01980000dc20783b */ /* 0x000fe60000004200 */
[----:B------:R-:W-:Y:S03]  /*b3c0*/  MUFU.EX2 R181, R181 ;  /* 0x000000b500b57308 */ /* 0x000fe60000000800 */
[C---:B------:R-:W-:Y:S05]  /*b3d0*/  HMMA.16816.F32.BF16 R60, R8.reuse, R28, R60 ;  /* 0x0000001c083c723c */ /* 0x040fea000004183c */
[----:B------:R-:W1:Y:S03]  /*b3e0*/  MUFU.EX2 R184, R184 ;  /* 0x000000b800b87308 */ /* 0x000e660000000800 */
[C---:B------:R-:W-:Y:S01]  /*b3f0*/  HMMA.16816.F32.BF16 R64, R8.reuse, R30, R64 ;  /* 0x0000001e0840723c */ /* 0x040fe20000041840 */
[----:B------:R-:W-:Y:S07]  /*b400*/  LDSM.16.MT88.4 R28, [R218+0x19800] ;  /* 0x01980000da1c783b */ /* 0x000fee0000004200 */
[----:B------:R-:W-:Y:S01]  /*b410*/  HMMA.16816.F32.BF16 R128, R8, R6, R128 ;  /* 0x000000060880723c */ /* 0x000fe20000041880 */
[----:B------:R-:W2:Y:S01]  /*b420*/  LDSM.16.MT88.4 R8, [R220+0x1b800] ;  /* 0x01b80000dc08783b */ /* 0x000ea20000004200 */
[----:B------:R-:W-:Y:S08]  /*b430*/  MUFU.EX2 R176, R176 ;  /* 0x000000b000b07308 */ /* 0x000ff00000000800 */
[----:B------:R-:W3:Y:S01]  /*b440*/  MUFU.EX2 R175, R175 ;  /* 0x000000af00af7308 */ /* 0x000ee20000000800 */
[----:B----4-:R-:W-:-:S02]  /*b450*/  F2FP.BF16.PACK_AB R6, R178, R179 ;  /* 0x000000b3b206723e */ /* 0x010fc400000010ff */
[----:B-1----:R-:W-:Y:S02]  /*b460*/  F2FP.BF16.PACK_AB R7, R184, R181 ;  /* 0x000000b5b807723e */ /* 0x002fe400000010ff */
[----:B------:R-:W-:Y:S01]  /*b470*/  LOP3.LUT R5, R5, R6, RZ, 0xc0, !PT ;  /* 0x0000000605057212 */ /* 0x000fe200078ec0ff */
[----:B------:R-:W-:-:S05]  /*b480*/  HSET2.LE.AND R6, R180, R241, PT ;  /* 0x000000f1b4067233 */ /* 0x000fca0003803000 */
[----:B------:R-:W-:Y:S01]  /*b490*/  LOP3.LUT R6, R6, R7, RZ, 0xc0, !PT ;  /* 0x0000000706067212 */ /* 0x000fe200078ec0ff */
[----:B------:R-:W-:Y:S01]  /*b4a0*/  HSET2.LE.AND R7, R198, R241, PT ;  /* 0x000000f1c6077233 */ /* 0x000fe20003803000 */
[----:B---3--:R-:W-:-:S04]  /*b4b0*/  F2FP.BF16.PACK_AB R180, R175, R176 ;  /* 0x000000b0afb4723e */ /* 0x008fc800000010ff */
[----:B------:R-:W-:-:S07]  /*b4c0*/  LOP3.LUT R7, R7, R180, RZ, 0xc0, !PT ;  /* 0x000000b407077212 */ /* 0x000fce00078ec0ff */
        /* <DEDUP_REMOVED lines=24> */
[----:B------:R-:W-:-:S02]  /*b650*/  FFMA.FTZ R167, R167, R173, R172 ;  /* 0x000000ada7a77223 */ /* 0x000fc400000100ac */
[----:B------:R-:W-:Y:S02]  /*b660*/  FFMA.FTZ R2, R251, R2, R174 ;  /* 0x00000002fb027223 */ /* 0x000fe400000100ae */
[----:B------:R-:W-:Y:S02]  /*b670*/  FADD.FTZ R170, R170, R167 ;  /* 0x000000a7aaaa7221 */ /* 0x000fe40000010000 */
[----:B------:R-:W-:Y:S02]  /*b680*/  FADD.FTZ R2, R3, R2 ;  /* 0x0000000203027221 */ /* 0x000fe40000010000 */
[----:B------:R-:W-:Y:S02]  /*b690*/  FADD.FTZ R171, R171, R170 ;  /* 0x000000aaabab7221 */ /* 0x000fe40000010000 */
[----:B------:R-:W-:Y:S02]  /*b6a0*/  FADD.FTZ R169, R169, R2 ;  /* 0x00000002a9a97221 */ /* 0x000fe40000010000 */
[----:B------:R-:W-:-:S02]  /*b6b0*/  FADD.FTZ R168, R168, R171 ;  /* 0x000000aba8a87221 */ /* 0x000fc40000010000 */
[----:B------:R-:W-:Y:S01]  /*b6c0*/  FADD.FTZ R166, R166, R169 ;  /* 0x000000a9a6a67221 */ /* 0x000fe20000010000 */
[----:B-1----:R-:W-:Y:S01]  /*b6d0*/  HMMA.16816.F32.BF16 R108, R4, R20, R108 ;  /* 0x00000014046c723c */ /* 0x002fe2000004186c */
[----:B------:R-:W-:-:S06]  /*b6e0*/  FADD.FTZ R3, R189, R168 ;  /* 0x000000a8bd037221 */ /* 0x000fcc0000010000 */
[----:B------:R-:W-:Y:S01]  /*b6f0*/  FADD.FTZ R21, R187, R166 ;  /* 0x000000a6bb157221 */ /* 0x000fe20000010000 */
[----:B----4-:R-:W-:Y:S01]  /*b700*/  HMMA.16816.F32.BF16 R44, R4, R32, R44 ;  /* 0x00000020042c723c */ /* 0x010fe2000004182c */
[----:B------:R-:W-:Y:S02]  /*b710*/  FADD.FTZ R3, R188, R3 ;  /* 0x00000003bc037221 */ /* 0x000fe40000010000 */
[----:B------:R-:W-:-:S05]  /*b720*/  FADD.FTZ R21, R190, R21 ;  /* 0x00000015be157221 */ /* 0x000fca0000010000 */
[C---:B------:R-:W-:Y:S01]  /*b730*/  HMMA.16816.F32.BF16 R48, R4.reuse, R34, R48 ;  /* 0x000000220430723c */ /* 0x040fe20000041830 */
[----:B------:R-:W1:Y:S07]  /*b740*/  LDSM.16.MT88.4 R32, [R217+0x1d800] ;  /* 0x01d80000d920783b */ /* 0x000e6e0000004200 */
[C---:B------:R-:W-:Y:S08]  /*b750*/  HMMA.16816.F32.BF16 R52, R4.reuse, R28, R52 ;  /* 0x0000001c0434723c */ /* 0x040ff00000041834 */
[C---:B------:R-:W-:Y:S01]  /*b760*/  HMMA.16816.F32.BF16 R56, R4.reuse, R30, R56 ;  /* 0x0000001e0438723c */ /* 0x040fe20000041838 */
[----:B------:R-:W4:Y:S07]  /*b770*/  LDSM.16.MT88.4 R28, [R216+0x1d800] ;  /* 0x01d80000d81c783b */ /* 0x000f2e0000004200 */
[C---:B--2---:R-:W-:Y:S08]  /*b780*/  HMMA.16816.F32.BF16 R100, R4.reuse, R24, R100 ;  /* 0x000000180464723c */ /* 0x044ff00000041864 */
[----:B------:R-:W-:Y:S01]  /*b790*/  HMMA.16816.F32.BF16 R104, R4, R26, R104 ;  /* 0x0000001a0468723c */ /* 0x000fe20000041868 */
[----:B------:R-:W2:Y:S01]  /*b7a0*/  LDSM.16.MT88.4 R24, [R216+0x1f800] ;  /* 0x01f80000d818783b */ /* 0x000ea20000004200 */
[----:B------:R-:W-:-:S06]  /*b7b0*/  FADD.FTZ R2, R186, R3 ;  /* 0x00000003ba027221 */ /* 0x000fcc0000010000 */
[----:B---3--:R-:W-:Y:S01]  /*b7c0*/  HMMA.16816.F32.BF16 R116, R4, R8, R116 ;  /* 0x000000080474723c */ /* 0x008fe20000041874 */
[----:B------:R-:W-:-:S06]  /*b7d0*/  FADD.FTZ R2, R185, R2 ;  /* 0x00000002b9027221 */ /* 0x000fcc0000010000 */
[----:B------:R-:W-:-:S04]  /*b7e0*/  FADD.FTZ R8, R192, R21 ;  /* 0x00000015c0087221 */ /* 0x000fc80000010000 */
        /* <DEDUP_REMOVED lines=13> */
[----:B-1----:R-:W-:Y:S01]  /*b8c0*/  HMMA.16816.F32.BF16 R84, R4, R32, R84 ;  /* 0x000000200454723c */ /* 0x002fe20000041854 */
[----:B------:R-:W-:Y:S02]  /*b8d0*/  FADD.FTZ R167, R181, R182 ;  /* 0x000000b6b5a77221 */ /* 0x000fe40000010000 */
[----:B------:R-:W-:Y:S01]  /*b8e0*/  FADD.FTZ R176, R176, R179 ;  /* 0x000000b3b0b07221 */ /* 0x000fe20000010000 */
[----:B------:R-:W-:Y:S01]  /*b8f0*/  MOV R2, R0 ;  /* 0x0000000000027202 */ /* 0x000fe20000000f00 */
[----:B------:R-:W-:-:S03]  /*b900*/  FADD.FTZ R167, R184, R167 ;  /* 0x000000a7b8a77221 */ /* 0x000fc60000010000 */
[----:B------:R-:W-:Y:S01]  /*b910*/  HMMA.16816.F32.BF16 R88, R4, R34, R88 ;  /* 0x000000220458723c */ /* 0x000fe20000041858 */
[----:B------:R-:W-:Y:S01]  /*b920*/  FADD.FTZ R251, R175, R176 ;  /* 0x000000b0affb7221 */ /* 0x000fe20000010000 */
[----:B------:R-:W-:-:S06]  /*b930*/  MOV R3, R15 ;  /* 0x0000000f00037202 */ /* 0x000fcc0000000f00 */
[C---:B----4-:R-:W-:Y:S08]  /*b940*/  HMMA.16816.F32.BF16 R92, R4.reuse, R28, R92 ;  /* 0x0000001c045c723c */ /* 0x050ff0000004185c */
[C---:B------:R-:W-:Y:S08]  /*b950*/  HMMA.16816.F32.BF16 R96, R4.reuse, R30, R96 ;  /* 0x0000001e0460723c */ /* 0x040ff00000041860 */
[C---:B------:R-:W-:Y:S08]  /*b960*/  HMMA.16816.F32.BF16 R112, R4.reuse, R22, R112 ;  /* 0x000000160470723c */ /* 0x040ff00000041870 */
[C---:B------:R-:W-:Y:S08]  /*b970*/  HMMA.16816.F32.BF16 R120, R4.reuse, R10, R120 ;  /* 0x0000000a0478723c */ /* 0x040ff00000041878 */
[C---:B--2---:R-:W-:Y:S08]  /*b980*/  HMMA.16816.F32.BF16 R124, R4.reuse, R24, R124 ;  /* 0x00000018047c723c */ /* 0x044ff0000004187c */
[----:B------:R-:W-:Y:S01]  /*b990*/  HMMA.16816.F32.BF16 R128, R4, R26, R128 ;  /* 0x0000001a0480723c */ /* 0x000fe20000041880 */
[----:B------:R-:W-:Y:S07]  /*b9a0*/  @!P0 BRA `(.L_x_1376) ;  /* 0x0000468000008947 */ /* 0x000fee0003800000 */
[----:B------:R-:W-:Y:S01]  /*b9b0*/  UIADD3 UR37, UR35, -0x3, URZ ;  /* 0xfffffffd23257890 */ /* 0x000fe2000fffe03f */
[----:B------:R-:W-:-:S04]  /*b9c0*/  DEPBAR.LE SB0, 0x0 ;  /* 0x000080000000791a */ /* 0x000fc80000000000 */
[----:B------:R-:W-:Y:S01]  /*b9d0*/  USHF.R.S32.HI UR40, URZ, 0x1f, UR37 ;  /* 0x0000001f3f287899 */ /* 0x000fe20008011425 */
[----:B------:R-:W-:Y:S06]  /*b9e0*/  BAR.SYNC.DEFER_BLOCKING 0x0 ;  /* 0x0000000000007b1d */ /* 0x000fec0000010000 */
[----:B------:R-:W-:Y:S01]  /*b9f0*/  ULDC.64 UR4, c[0x0][0x1a0] ;  /* 0x0000680000047ab9 */ /* 0x000fe20000000a00 */
[----:B------:R-:W-:Y:S01]  /*ba00*/  STL.64 [R1+0x30], R14 ;  /* 0x0000300e01007387 */ /* 0x000fe20000100a00 */
[----:B------:R-:W-:Y:S02]  /*ba10*/  UIMAD UR40, UR40, UR4, URZ ;  /* 0x00000004282872a4 */ /* 0x000fe4000f8e023f */
[----:B------:R-:W-:Y:S01]  /*ba20*/  UIMAD.WIDE.U32 UR42, UR37, UR4, URZ ;  /* 0x00000004252a72a5 */ /* 0x000fe2000f8e003f */
[----:B------:R-:W-:Y:S01]  /*ba30*/  STL.64 [R1+0x28], R12 ;  /* 0x0000280c01007387 */ /* 0x000fe20000100a00 */
[----:B------:R-:W-:-:S04]  /*ba40*/  UIMAD UR5, UR37, UR5, UR40 ;  /* 0x00000005250572a4 */ /* 0x000fc8000f8e0228 */
[----:B------:R-:W-:Y:S01]  /*ba50*/  UIADD3 UR5, UR43, UR5, URZ ;  /* 0x000000052b057290 */ /* 0x000fe2000fffe03f */
[----:B------:R-:W-:Y:S02]  /*ba60*/  IMAD.U32 R4, RZ, RZ, UR42 ;  /* 0x0000002aff047e24 */ /* 0x000fe4000f8e00ff */
[----:B------:R-:W-:-:S03]  /*ba70*/  IMAD.U32 R5, RZ, RZ, UR43 ;  /* 0x0000002bff057e24 */ /* 0x000fc6000f8e00ff */
[----:B------:R-:W-:Y:S01]  /*ba80*/  IMAD.U32 R3, RZ, RZ, UR5 ;  /* 0x00000005ff037e24 */ /* 0x000fe2000f8e00ff */
[C---:B-----5:R-:W-:Y:S01]  /*ba90*/  LEA R5, P0, R4.reuse, R16, 0x6 ;  /* 0x0000001004057211 */ /* 0x060fe200078030ff */
[----:B------:R-:W-:Y:S03]  /*baa0*/  @P5 STS.128 [R232+0x18000], RZ ;  /* 0x018000ffe8005388 */ /* 0x000fe60000000c00 */
[C---:B------:R-:W-:Y:S02]  /*bab0*/  @!P5 LEA R6, P6, R5.reuse, c[0x0][0x170], 0x1 ;  /* 0x00005c000506da11 */ /* 0x040fe400078c08ff */
[----:B------:R-:W-:Y:S02]  /*bac0*/  LEA.HI.X R4, R4, R19, R3, 0x6, P0 ;  /* 0x0000001304047211 */ /* 0x000fe400000f3403 */
[C---:B------:R-:W-:Y:S02]  /*bad0*/  @!P4 LEA R20, P1, R5.reuse, c[0x0][0x170], 0x1 ;  /* 0x00005c000514ca11 */ /* 0x040fe400078208ff */
[----:B------:R-:W-:-:S02]  /*bae0*/  @!P3 LEA R10, P0, R5, c[0x0][0x170], 0x1 ;  /* 0x00005c00050aba11 */ /* 0x000fc400078008ff */
[C-C-:B------:R-:W-:Y:S02]  /*baf0*/  @!P5 LEA.HI.X R7, R5.reuse, c[0x0][0x174], R4.reuse, 0x1, P6 ;  /* 0x00005d000507da11 */ /* 0x140fe400030f0c04 */
[C---:B------:R-:W-:Y:S02]  /*bb00*/  IADD3 R3, P6, R5.reuse, UR25, RZ ;  /* 0x0000001905037c10 */ /* 0x040fe4000ffde0ff */
[C-C-:B------:R-:W-:Y:S01]  /*bb10*/  @!P4 LEA.HI.X R21, R5.reuse, c[0x0][0x174], R4.reuse, 0x1, P1 ;  /* 0x00005d000515ca11 */ /* 0x140fe200008f0c04 */
[----:B------:R-:W-:Y:S01]  /*bb20*/  @!PT LDS RZ, [RZ] ;  /* 0x00000000fffff984 */ /* 0x000fe20000000800 */
[----:B------:R-:W-:Y:S01]  /*bb30*/  @!PT LDS RZ, [RZ] ;  /* 0x00000000fffff984 */ /* 0x000fe20000000800 */
[----:B------:R-:W-:Y:S01]  /*bb40*/  @!PT LDS RZ, [RZ] ;  /* 0x00000000fffff984 */ /* 0x000fe20000000800 */
[----:B------:R1:W-:Y:S01]  /*bb50*/  @!P5 LDGSTS.E.BYPASS.LTC128B.128 [R232+0x18000], [R6.64] ;  /* 0x1800000006e8dfae */ /* 0x0003e2000b901d5e */
[C---:B------:R-:W-:Y:S02]  /*bb60*/  @!P2 LEA R8, P1, R5.reuse, c[0x0][0x170], 0x1 ;  /* 0x00005c000508aa11 */ /* 0x040fe400078208ff */
[----:B------:R-:W-:Y:S01]  /*bb70*/  @!P3 LEA.HI.X R11, R5, c[0x0][0x174], R4, 0x1, P0 ;  /* 0x00005d00050bba11 */ /* 0x000fe200000f0c04 */
[----:B------:R-:W-:Y:S01]  /*bb80*/  @P4 STS.128 [R232+0x1a000], RZ ;  /* 0x01a000ffe8004388 */ /* 0x000fe20000000c00 */
[----:B------:R-:W-:-:S02]  /*bb90*/  @!P5 LEA R24, P0, R3, c[0x0][0x170], 0x1 ;  /* 0x00005c000318da11 */ /* 0x000fc400078008ff */
[----:B------:R-:W-:Y:S01]  /*bba0*/  IADD3.X R2, R4, UR24, RZ, P6, !PT ;  /* 0x0000001804027c10 */ /* 0x000fe2000b7fe4ff */
[----:B------:R-:W-:Y:S01]  /*bbb0*/  @!PT LDS RZ, [RZ] ;  /* 0x00000000fffff984 */ /* 0x000fe20000000800 */
[----:B------:R-:W-:Y:S01]  /*bbc0*/  @!PT LDS RZ, [RZ] ;  /* 0x00000000fffff984 */ /* 0x000fe20000000800 */
[----:B------:R-:W-:Y:S01]  /*bbd0*/  @!PT LDS RZ, [RZ] ;  /* 0x00000000fffff984 */ /* 0x000fe20000000800 */
[----:B------:R2:W-:Y:S01]  /*bbe0*/  @!P4 LDGSTS.E.BYPASS.LTC128B.128 [R232+0x1a000], [R20.64+0x80] ;  /* 0x1a00008014e8cfae */ /* 0x0005e2000b901d5e */
[----:B------:R-:W-:Y:S02]  /*bbf0*/  @!P2 LEA.HI.X R9, R5, c[0x0][0x174], R4, 0x1, P1 ;  /* 0x00005d000509aa11 */ /* 0x000fe400008f0c04 */
        /* <DEDUP_REMOVED lines=39> */
[----:B--2---:R-:W4:Y:S04]  /*be70*/  LDSM.16.M88.4 R20, [R225+0x10800] ;  /* 0x01080000e114783b */ /* 0x004f280000000200 */
[----:B-1----:R-:W1:Y:S04]  /*be80*/  LDSM.16.M88.4 R4, [R225+0x11000] ;  /* 0x01100000e104783b */ /* 0x002e680000000200 */
[----:B------:R-:W2:Y:S04]  /*be90*/  LDSM.16.M88.4 R176, [R225+0x11800] ;  /* 0x01180000e1b0783b */ /* 0x000ea80000000200 */
[----:B------:R-:W-:Y:S04]  /*bea0*/  LDSM.16.M88.4 R180, [R224] ;  /* 0x00000000e0b4783b */ /* 0x000fe80000000200 */
[----:B------:R-:W1:Y:S04]  /*beb0*/  LDSM.16.M88.4 R172, [R223] ;  /* 0x00000000dfac783b */ /* 0x000e680000000200 */
[----:B------:R-:W1:Y:S04]  /*bec0*/  LDSM.16.M88.4 R168, [R215] ;  /* 0x00000000d7a8783b */ /* 0x000e680000000200 */
[----:B------:R-:W1:Y:S04]  /*bed0*/  LDSM.16.M88.4 R12, [R214] ;  /* 0x00000000d60c783b */ /* 0x000e680000000200 */
[----:B------:R-:W1:Y:S04]  /*bee0*/  LDSM.16.M88.4 R196, [R213] ;  /* 0x00000000d5c4783b */ /* 0x000e680000000200 */
[----:B------:R-:W-:Y:S01]  /*bef0*/  LDSM.16.M88.4 R184, [R222] ;  /* 0x00000000deb8783b */ /* 0x000fe20000000200 */
[C---:B---3--:R-:W-:Y:S03]  /*bf00*/  HMMA.16816.F32.BF16 R32, R188.reuse, R28, RZ ;  /* 0x0000001cbc20723c */ /* 0x048fe600000418ff */
[----:B------:R-:W0:Y:S05]  /*bf10*/  LDGDEPBAR ;  /* 0x00000000000079af */ /* 0x000e2a0000000000 */
[C---:B----4-:R-:W-:Y:S08]  /*bf20*/  HMMA.16816.F32.BF16 R24, R188.reuse, R20, RZ ;  /* 0x00000014bc18723c */ /* 0x050ff000000418ff */
[C---:B------:R-:W-:Y:S08]  /*bf30*/  HMMA.16816.F32.BF16 R28, R188.reuse, R30, RZ ;  /* 0x0000001ebc1c723c */ /* 0x040ff000000418ff */
[C---:B------:R-:W-:Y:S08]  /*bf40*/  HMMA.16816.F32.BF16 R20, R188.reuse, R22, RZ ;  /* 0x00000016bc14723c */ /* 0x040ff000000418ff */
[C---:B-1----:R-:W-:Y:S08]  /*bf50*/  HMMA.16816.F32.BF16 R8, R188.reuse, R4, RZ ;  /* 0x00000004bc08723c */ /* 0x042ff000000418ff */
[C---:B------:R-:W-:Y:S08]  /*bf60*/  HMMA.16816.F32.BF16 R4, R188.reuse, R6, RZ ;  /* 0x00000006bc04723c */ /* 0x040ff000000418ff */
[C---:B--2---:R-:W-:Y:S08]  /*bf70*/  HMMA.16816.F32.BF16 R192, R188.reuse, R176, RZ ;  /* 0x000000b0bcc0723c */ /* 0x044ff000000418ff */
[----:B------:R-:W-:Y:S01]  /*bf80*/  HMMA.16816.F32.BF16 R188, R188, R178, RZ ;  /* 0x000000b2bcbc723c */ /* 0x000fe200000418ff */
        /* <DEDUP_REMOVED lines=20> */
[C---:B---3--:R-:W-:Y:S08]  /*c0d0*/  HMMA.16816.F32.BF16 R8, R184.reuse, R168, R8 ;  /* 0x000000a8b808723c */ /* 0x048ff00000041808 */
[C---:B------:R-:W-:Y:S01]  /*c0e0*/  HMMA.16816.F32.BF16 R4, R184.reuse, R170, R4 ;  /* 0x000000aab804723c */ /* 0x040fe20000041804 */
[----:B------:R-:W3:Y:S07]  /*c0f0*/  LDSM.16.M88.4 R168, [R212+0x1000] ;  /* 0x00100000d4a8783b */ /* 0x000eee0000000200 */
[----:B----4-:R-:W-:Y:S08]  /*c100*/  HMMA.16816.F32.BF16 R192, R184, R12, R192 ;  /* 0x0000000cb8c0723c */ /* 0x010ff000000418c0 */
        /* <DEDUP_REMOVED lines=9> */
[----:B------:R-:W-:Y:S01]  /*c1a0*/  HMMA.16816.F32.BF16 R188, R184, R14, R188 ;  /* 0x0000000eb8bc723c */ /* 0x000fe200000418bc */
[----:B------:R-:W3:Y:S04]  /*c1b0*/  LDSM.16.M88.4 R184, [R225+0x13000] ;  /* 0x01300000e1b8783b */ /* 0x000ee80000000200 */
[----:B------:R-:W-:Y:S03]  /*c1c0*/  LDSM.16.M88.4 R12, [R219+0x14800] ;  /* 0x01480000db0c783b */ /* 0x000fe60000000200 */
[----:B------:R-:W-:Y:S08]  /*c1d0*/  HMMA.16816.F32.BF16 R192, R180, R196, R192 ;  /* 0x000000c4b4c0723c */ /* 0x000ff000000418c0 */
[----:B-1----:R-:W-:Y:S08]  /*c1e0*/  HMMA.16816.F32.BF16 R32, R176, R172, R32 ;  /* 0x000000acb020723c */ /* 0x002ff00000041820 */
[----:B------:R-:W-:Y:S01]  /*c1f0*/  HMMA.16816.F32.BF16 R188, R180, R198, R188 ;  /* 0x000000c6b4bc723c */ /* 0x000fe200000418bc */
[----:B------:R-:W1:Y:S04]  /*c200*/  LDSM.16.M88.4 R180, [R225+0x13800] ;  /* 0x01380000e1b4783b */ /* 0x000e680000000200 */
[----:B------:R-:W-:Y:S03]  /*c210*/  LDSM.16.M88.4 R196, [R210] ;  /* 0x00000000d2c4783b */ /* 0x000fe60000000200 */
[C---:B------:R-:W-:Y:S01]  /*c220*/  HMMA.16816.F32.BF16 R28, R176.reuse, R174, R28 ;  /* 0x000000aeb01c723c */ /* 0x040fe2000004181c */
[----:B------:R-:W4:Y:S07]  /*c230*/  LDSM.16.M88.4 R172, [R224+0x4000] ;  /* 0x00400000e0ac783b */ /* 0x000f2e0000000200 */
[C---:B--2---:R-:W-:Y:S08]  /*c240*/  HMMA.16816.F32.BF16 R24, R176.reuse, R168, R24 ;  /* 0x000000a8b018723c */ /* 0x044ff00000041818 */
[C---:B------:R-:W-:Y:S01]  /*c250*/  HMMA.16816.F32.BF16 R20, R176.reuse, R170, R20 ;  /* 0x000000aab014723c */ /* 0x040fe20000041814 */
[----:B------:R-:W2:Y:S07]  /*c260*/  LDSM.16.M88.4 R168, [R211] ;  /* 0x00000000d3a8783b */ /* 0x000eae0000000200 */
[C---:B---3--:R-:W-:Y:S08]  /*c270*/  HMMA.16816.F32.BF16 R8, R176.reuse, R184, R8 ;  /* 0x000000b8b008723c */ /* 0x048ff00000041808 */
[C---:B------:R-:W-:Y:S01]  /*c280*/  HMMA.16816.F32.BF16 R4, R176.reuse, R186, R4 ;  /* 0x000000bab004723c */ /* 0x040fe20000041804 */
[----:B------:R-:W3:Y:S07]  /*c290*/  LDSM.16.M88.4 R184, [R209] ;  /* 0x00000000d1b8783b */ /* 0x000eee0000000200 */
[C---:B-1----:R-:W-:Y:S08]  /*c2a0*/  HMMA.16816.F32.BF16 R192, R176.reuse, R180, R192 ;  /* 0x000000b4b0c0723c */ /* 0x042ff000000418c0 */
[----:B------:R-:W-:Y:S01]  /*c2b0*/  HMMA.16816.F32.BF16 R188, R176, R182, R188 ;  /* 0x000000b6b0bc723c */ /* 0x000fe200000418bc */
[----:B------:R-:W1:Y:S04]  /*c2c0*/  LDSM.16.M88.4 R180, [R208] ;  /* 0x00000000d0b4783b */ /* 0x000e680000000200 */
[----:B------:R-:W-:Y:S03]  /*c2d0*/  LDSM.16.M88.4 R176, [R222+0x4000] ;  /* 0x00400000deb0783b */ /* 0x000fe60000000200 */
[C---:B----4-:R-:W-:Y:S08]  /*c2e0*/  HMMA.16816.F32.BF16 R24, R172.reuse, R196, R24 ;  /* 0x000000c4ac18723c */ /* 0x050ff00000041818 */
[C---:B--2---:R-:W-:Y:S08]  /*c2f0*/  HMMA.16816.F32.BF16 R32, R172.reuse, R168, R32 ;  /* 0x000000a8ac20723c */ /* 0x044ff00000041820 */
[C---:B------:R-:W-:Y:S01]  /*c300*/  HMMA.16816.F32.BF16 R28, R172.reuse, R170, R28 ;  /* 0x000000aaac1c723c */ /* 0x040fe2000004181c */
[----:B------:R-:W2:Y:S07]  /*c310*/  LDSM.16.M88.4 R168, [R219+0x12000] ;  /* 0x01200000dba8783b */ /* 0x000eae0000000200 */
[C---:B---3--:R-:W-:Y:S08]  /*c320*/  HMMA.16816.F32.BF16 R8, R172.reuse, R184, R8 ;  /* 0x000000b8ac08723c */ /* 0x048ff00000041808 */
[C---:B------:R-:W-:Y:S01]  /*c330*/  HMMA.16816.F32.BF16 R4, R172.reuse, R186, R4 ;  /* 0x000000baac04723c */ /* 0x040fe20000041804 */
[----:B------:R-:W3:Y:S07]  /*c340*/  LDSM.16.M88.4 R184, [R219+0x13000] ;  /* 0x01300000dbb8783b */ /* 0x000eee0000000200 */
        /* <DEDUP_REMOVED lines=108> */
[----:B------:R2:W5:Y:S04]  /*ca10*/  LDL.LU.64 R14, [R1+0x30] ;  /* 0x00003000010e7983 */ /* 0x0005680000300a00 */
[----:B------:R2:W5:Y:S01]  /*ca20*/  LDL.LU.64 R12, [R1+0x28] ;  /* 0x00002800010c7983 */ /* 0x0005620000300a00 */
[----:B------:R-:W-:-:S02]  /*ca30*/  UISETP.GT.AND UP0, UPT, UR37, UR19, UPT ;  /* 0x000000132500728c */ /* 0x000fc4000bf04270 */
[----:B---3--:R-:W-:Y:S01]  /*ca40*/  HMMA.16816.F32.BF16 R32, R184, R180, R32 ;  /* 0x000000b4b820723c */ /* 0x008fe20000041820 */
[----:B------:R-:W3:Y:S03]  /*ca50*/  LDSM.16.M88.4 R196, [R212+0x7000] ;  /* 0x00700000d4c4783b */ /* 0x000ee60000000200 */
[----:B------:R-:W-:-:S04]  /*ca60*/  PLOP3.LUT P0, PT, PT, PT, UP0, 0x80, 0x0 ;  /* 0x000000000000781c */ /* 0x000fc80003f0f008 */
[C---:B------:R-:W-:Y:S01]  /*ca70*/  HMMA.16816.F32.BF16 R28, R184.reuse, R182, R28 ;  /* 0x000000b6b81c723c */ /* 0x040fe2000004181c */
[----:B------:R-:W2:Y:S07]  /*ca80*/  LDSM.16.M88.4 R180, [R221+0xc000] ;  /* 0x00c00000ddb4783b */ /* 0x000eae0000000200 */
[C---:B----4-:R-:W-:Y:S08]  /*ca90*/  HMMA.16816.F32.BF16 R24, R184.reuse, R176, R24 ;  /* 0x000000b0b818723c */ /* 0x050ff00000041818 */
[C---:B------:R-:W-:Y:S01]  /*caa0*/  HMMA.16816.F32.BF16 R20, R184.reuse, R178, R20 ;  /* 0x000000b2b814723c */ /* 0x040fe20000041814 */
[----:B------:R-:W4:Y:S07]  /*cab0*/  LDSM.16.M88.4 R176, [R212+0x6000] ;  /* 0x00600000d4b0783b */ /* 0x000f2e0000000200 */
[C---:B-1----:R-:W-:Y:S08]  /*cac0*/  HMMA.16816.F32.BF16 R8, R184.reuse, R172, R8 ;  /* 0x000000acb808723c */ /* 0x042ff00000041808 */
[----:B------:R-:W-:Y:S01]  /*cad0*/  HMMA.16816.F32.BF16 R4, R184, R174, R4 ;  /* 0x000000aeb804723c */ /* 0x000fe20000041804 */
[----:B---3--:R-:W-:Y:S01]  /*cae0*/  IMAD.MOV.U32 R165, RZ, RZ, R196 ;  /* 0x000000ffffa57224 */ /* 0x008fe200078e00c4 */
[----:B------:R-:W1:Y:S01]  /*caf0*/  LDSM.16.M88.4 R172, [R212+0x6800] ;  /* 0x00680000d4ac783b */ /* 0x000e620000000200 */
[----:B------:R-:W-:-:S02]  /*cb00*/  IMAD.MOV.U32 R164, RZ, RZ, R197 ;  /* 0x000000ffffa47224 */ /* 0x000fc400078e00c5 */
[----:B------:R-:W-:Y:S02]  /*cb10*/  IMAD.MOV.U32 R3, RZ, RZ, R198 ;  /* 0x000000ffff037224 */ /* 0x000fe400078e00c6 */
[----:B------:R-:W-:Y:S01]  /*cb20*/  IMAD.MOV.U32 R2, RZ, RZ, R199 ;  /* 0x000000ffff027224 */ /* 0x000fe200078e00c7 */
[----:B------:R-:W-:Y:S01]  /*cb30*/  HMMA.16816.F32.BF16 R192, R184, R168, R192 ;  /* 0x000000a8b8c0723c */ /* 0x000fe200000418c0 */
[----:B------:R-:W3:Y:S01]  /*cb40*/  LDSM.16.M88.4 R196, [R212+0x7800] ;  /* 0x00780000d4c4783b */ /* 0x000ee20000000200 */
[----:B------:R-:W-:-:S05]  /*cb50*/  DEPBAR.LE SB0, 0x0 ;  /* 0x000080000000791a */ /* 0x000fca0000000000 */
[----:B------:R-:W-:Y:S01]  /*cb60*/  IMAD.MOV.U32 R168, RZ, RZ, R165 ;  /* 0x000000ffffa87224 */ /* 0x000fe200078e00a5 */
[----:B------:R-:W-:Y:S01]  /*cb70*/  HMMA.16816.F32.BF16 R188, R184, R170, R188 ;  /* 0x000000aab8bc723c */ /* 0x000fe200000418bc */
[----:B------:R-:W-:-:S06]  /*cb80*/  IMAD.MOV.U32 R169, RZ, RZ, R164 ;  /* 0x000000ffffa97224 */ /* 0x000fcc00078e00a4 */
[----:B------:R-:W-:Y:S01]  /*cb90*/  IMAD.MOV.U32 R170, RZ, RZ, R3 ;  /* 0x000000ffffaa7224 */ /* 0x000fe200078e0003 */
[----:B--2---:R-:W-:Y:S01]  /*cba0*/  HMMA.16816.F32.BF16 R8, R180, R168, R8 ;  /* 0x000000a8b408723c */ /* 0x004fe20000041808 */
[----:B------:R-:W-:-:S07]  /*cbb0*/  IMAD.MOV.U32 R171, RZ, RZ, R2 ;  /* 0x000000ffffab7224 */ /* 0x000fce00078e0002 */
[C---:B----4-:R-:W-:Y:S08]  /*cbc0*/  HMMA.16816.F32.BF16 R32, R180.reuse, R176, R32 ;  /* 0x000000b0b420723c */ /* 0x050ff00000041820 */
[C---:B------:R-:W-:Y:S08]  /*cbd0*/  HMMA.16816.F32.BF16 R28, R180.reuse, R178, R28 ;  /* 0x000000b2b41c723c */ /* 0x040ff0000004181c */
[C---:B-1----:R-:W-:Y:S08]  /*cbe0*/  HMMA.16816.F32.BF16 R24, R180.reuse, R172, R24 ;  /* 0x000000acb418723c */ /* 0x042ff00000041818 */
[C---:B------:R-:W-:Y:S08]  /*cbf0*/  HMMA.16816.F32.BF16 R20, R180.reuse, R174, R20 ;  /* 0x000000aeb414723c */ /* 0x040ff00000041814 */
[C---:B------:R-:W-:Y:S08]  /*cc00*/  HMMA.16816.F32.BF16 R4, R180.reuse, R170, R4 ;  /* 0x000000aab404723c */ /* 0x040ff00000041804 */
[C---:B---3--:R-:W-:Y:S08]  /*cc10*/  HMMA.16816.F32.BF16 R192, R180.reuse, R196, R192 ;  /* 0x000000c4b4c0723c */ /* 0x048ff000000418c0 */
        /* <DEDUP_REMOVED lines=16> */
[C---:B------:R-:W-:Y:S02]  /*cd20*/  @!P5 LEA R172, P1, R164.reuse, c[0x0][0x168], 0x1 ;  /* 0x00005a00a4acda11 */ /* 0x040fe400078208ff */
[----:B------:R-:W-:Y:S02]  /*cd30*/  @!P3 LEA R174, P6, R164, c[0x0][0x168], 0x1 ;  /* 0x00005a00a4aeba11 */ /* 0x000fe400078c08ff */
[----:B------:R-:W-:Y:S02]  /*cd40*/  LEA.HI.X R3, R2, R243, R3, 0x6, P0 ;  /* 0x000000f302037211 */ /* 0x000fe400000f3403 */
[C---:B------:R-:W-:Y:S02]  /*cd50*/  @!P4 LEA R176, P0, R164.reuse, c[0x0][0x168], 0x1 ;  /* 0x00005a00a4b0ca11 */ /* 0x040fe400078008ff */
[C-C-:B------:R-:W-:Y:S02]  /*cd60*/  @!P5 LEA.HI.X R173, R164.reuse, c[0x0][0x16c], R3.reuse, 0x1, P1 ;  /* 0x00005b00a4adda11 */ /* 0x140fe400008f0c03 */
[----:B------:R-:W-:-:S02]  /*cd70*/  @!P4 LEA.HI.X R177, R164, c[0x0][0x16c], R3, 0x1, P0 ;  /* 0x00005b00a4b1ca11 */ /* 0x000fc400000f0c03 */
[C---:B------:R-:W-:Y:S01]  /*cd80*/  @!P2 LEA R168, P0, R164.reuse, c[0x0][0x168], 0x1 ;  /* 0x00005a00a4a8aa11 */ /* 0x040fe200078008ff */
[----:B------:R-:W-:Y:S01]  /*cd90*/  @!PT LDS RZ, [RZ] ;  /* 0x00000000fffff984 */ /* 0x000fe20000000800 */
[----:B------:R-:W-:Y:S01]  /*cda0*/  @!PT LDS RZ, [RZ] ;  /* 0x00000000fffff984 */ /* 0x000fe20000000800 */
[----:B------:R-:W-:Y:S01]  /*cdb0*/  @!PT LDS RZ, [RZ] ;  /* 0x00000000fffff984 */ /* 0x000fe20000000800 */
[----:B------:R2:W-:Y:S01]  /*cdc0*/  @!P5 LDGSTS.E.BYPASS.LTC128B.128 [R232+0x10000], [R172.64] ;  /* 0x10000000ace8dfae */ /* 0x0005e2000b901d5e */
[C---:B------:R-:W-:Y:S02]  /*cdd0*/  IADD3 R2, P1, R164.reuse, UR21, RZ ;  /* 0x00000015a4027c10 */ /* 0x040fe4000ff3e0ff */
[C-C-:B------:R-:W-:Y:S01]  /*cde0*/  @!P3 LEA.HI.X R175, R164.reuse, c[0x0][0x16c], R3.reuse, 0x1, P6 ;  /* 0x00005b00a4afba11 */ /* 0x140fe200030f0c03 */
[----:B------:R1:W-:Y:S01]  /*cdf0*/  @P4 STS.128 [R232+0x12000], RZ ;  /* 0x012000ffe8004388 */ /* 0x0003e20000000c00 */
[----:B------:R-:W-:Y:S02]  /*ce00*/  @!P2 LEA.HI.X R169, R164, c[0x0][0x16c], R3, 0x1, P0 ;  /* 0x00005b00a4a9aa11 */ /* 0x000fe400000f0c03 */
[----:B------:R-:W-:Y:S01]  /*ce10*/  @!P5 LEA R170, P6, R2, c[0x0][0x168], 0x1 ;  /* 0x00005a0002aada11 */ /* 0x000fe200078c08ff */
[----:B------:R-:W-:Y:S01]  /*ce20*/  @!PT LDS RZ, [RZ] ;  /* 0x00000000fffff984 */ /* 0x000fe20000000800 */
[----:B------:R-:W-:Y:S01]  /*ce30*/  @!PT LDS RZ, [RZ] ;  /* 0x00000000fffff984 */ /* 0x000fe20000000800 */
[----:B------:R-:W-:Y:S01]  /*ce40*/  @!PT LDS RZ, [RZ] ;  /* 0x00000000fffff984 */ /* 0x000fe20000000800 */
[----:B------:R1:W-:Y:S01]  /*ce50*/  @!P4 LDGSTS.E.BYPASS.LTC128B.128 [R232+0x12000], [R176.64+0x80] ;  /* 0x12000080b0e8cfae */ /* 0x0003e2000b901d5e */
[----:B------:R-:W-:-:S02]  /*ce60*/  IADD3.X R3, R3, UR20, RZ, P1, !PT ;  /* 0x0000001403037c10 */ /* 0x000fc40008ffe4ff */
[C---:B------:R-:W-:Y:S01]  /*ce70*/  @!P3 LEA R164, P0, R2.reuse, c[0x0][0x168], 0x1 ;  /* 0x00005a0002a4ba11 */ /* 0x040fe200078008ff */
[----:B------:R1:W-:Y:S01]  /*ce80*/  @P3 STS.128 [R232+0x14000], RZ ;  /* 0x014000ffe8003388 */ /* 0x0003e20000000c00 */
[C-C-:B------:R-:W-:Y:S02]  /*ce90*/  @!P5 LEA.HI.X R171, R2.reuse, c[0x0][0x16c], R3.reuse, 0x1, P6 ;  /* 0x00005b0002abda11 */ /* 0x140fe400030f0c03 */
        /* <DEDUP_REMOVED lines=35> */
.L_x_1382:
[----:B------:R-:W-:Y:S05]  /*d0d0*/  BSYNC B0 ;  /* 0x0000000000007941 */ /* 0x000fea0003800000 */
.L_x_1381:
[----:B------:R-:W0:Y:S02]  /*d0e0*/  LDGDEPBAR ;  /* 0x00000000000079af */ /* 0x000e240000000000 */
.L_x_1380:
[----:B------:R-:W-:Y:S01]  /*d0f0*/  IMAD.U32 R2, RZ, RZ, UR37 ;  /* 0x00000025ff027e24 */ /* 0x000fe2000f8e00ff */
[----:B------:R-:W-:Y:S01]  /*d100*/  USHF.L.U32 UR4, UR37, 0x1, URZ ;  /* 0x0000000125047899 */ /* 0x000fe2000800063f */
[----:B-1---5:R-:W-:Y:S01]  /*d110*/  IMAD.WIDE.U32 R168, R12, -0x2daee0ad, RZ ;  /* 0xd2511f530ca87825 */ /* 0x022fe200078e00ff */
[----:B------:R1:W-:Y:S03]  /*d120*/  STL.64 [R1+0x28], R16 ;  /* 0x0000281001007387 */ /* 0x0003e60000100a00 */
[----:B------:R-:W-:-:S05]  /*d130*/  IMAD R2, R2, 0x40, R231 ;  /* 0x0000004002027824 */ /* 0x000fca00078e02e7 */
[C---:B------:R-:W-:Y:S02]  /*d140*/  IADD3 R3, R2.reuse, 0x1, RZ ;  /* 0x0000000102037810 */ /* 0x040fe40007ffe0ff */
[CC--:B------:R-:W-:Y:S02]  /*d150*/  ISETP.GE.AND P0, PT, R2.reuse, R239.reuse, PT ;  /* 0x000000ef0200720c */ /* 0x0c0fe40003f06270 */
[C---:B------:R-:W-:Y:S02]  /*d160*/  ISETP.GE.AND P6, PT, R3.reuse, R239, PT ;  /* 0x000000ef0300720c */ /* 0x040fe40003fc6270 */
[C---:B------:R-:W-:Y:S02]  /*d170*/  ISETP.GE.AND P1, PT, R3.reuse, R233, PT ;  /* 0x000000e90300720c */ /* 0x040fe40003f26270 */
[----:B------:R-:W-:Y:S02]  /*d180*/  IADD3 R165, R2, 0x8, RZ ;  /* 0x0000000802a57810 */ /* 0x000fe40007ffe0ff */
[----:B------:R-:W-:-:S02]  /*d190*/  ISETP.LT.OR P6, PT, R3, R240, P6 ;  /* 0x000000f00300720c */ /* 0x000fc400037c1670 */
[----:B------:R-:W-:Y:S02]  /*d1a0*/  ISETP.LT.OR P1, PT, R3, R238, P1 ;  /* 0x000000ee0300720c */ /* 0x000fe40000f21670 */
[C---:B------:R-:W-:Y:S02]  /*d1b0*/  ISETP.LT.OR P0, PT, R2.reuse, R240, P0 ;  /* 0x000000f00200720c */ /* 0x040fe40000701670 */
[----:B------:R-:W-:Y:S02]  /*d1c0*/  IADD3 R3, R2, 0x9, RZ ;  /* 0x0000000902037810 */ /* 0x000fe40007ffe0ff */
[-C--:B------:R-:W-:Y:S02]  /*d1d0*/  ISETP.GE.AND P3, PT, R165, R239.reuse, PT ;  /* 0x000000efa500720c */ /* 0x080fe40003f66270 */
[----:B------:R-:W-:Y:S02]  /*d1e0*/  FSEL R164, R32, -INF , !P0 ;  /* 0xff80000020a47808 */ /* 0x000fe40004000000 */
[----:B------:R-:W-:-:S02]  /*d1f0*/  ISETP.GE.AND P5, PT, R3, R239, PT ;  /* 0x000000ef0300720c */ /* 0x000fc40003fa6270 */
[-C--:B------:R-:W-:Y:S02]  /*d200*/  ISETP.GE.AND P0, PT, R3, R233.reuse, PT ;  /* 0x000000e90300720c */ /* 0x080fe40003f06270 */
[CC--:B------:R-:W-:Y:S02]  /*d210*/  ISETP.LT.OR P3, PT, R165.reuse, R240.reuse, P3 ;  /* 0x000000f0a500720c */ /* 0x0c0fe40001f61670 */
[-C--:B------:R-:W-:Y:S02]  /*d220*/  ISETP.GE.AND P4, PT, R2, R233.reuse, PT ;  /* 0x000000e90200720c */ /* 0x080fe40003f86270 */
[----:B------:R-:W-:Y:S02]  /*d230*/  ISETP.GE.AND P2, PT, R165, R233, PT ;  /* 0x000000e9a500720c */ /* 0x000fe40003f46270 */
[C---:B------:R-:W-:Y:S02]  /*d240*/  ISETP.LT.OR P5, PT, R3.reuse, R240, P5 ;  /* 0x000000f00300720c */ /* 0x040fe40002fa1670 */
[----:B------:R-:W-:-:S02]  /*d250*/  ISETP.LT.OR P0, PT, R3, R238, P0 ;  /* 0x000000ee0300720c */ /* 0x000fc40000701670 */
[C---:B------:R-:W-:Y:S02]  /*d260*/  IADD3 R32, R2.reuse, 0x10, RZ ;  /* 0x0000001002207810 */ /* 0x040fe40007ffe0ff */
[----:B------:R-:W-:Y:S02]  /*d270*/  IADD3 R3, R2, 0x11, RZ ;  /* 0x0000001102037810 */ /* 0x000fe40007ffe0ff */
[----:B------:R-:W-:Y:S02]  /*d280*/  FSEL R172, R28, -INF , !P3 ;  /* 0xff8000001cac7808 */ /* 0x000fe40005800000 */
[C---:B------:R-:W-:Y:S02]  /*d290*/  IADD3 R28, R2.reuse, 0x18, RZ ;  /* 0x00000018021c7810 */ /* 0x040fe40007ffe0ff */
[-C--:B------:R-:W-:Y:S02]  /*d2a0*/  ISETP.LT.OR P4, PT, R2, R238.reuse, P4 ;  /* 0x000000ee0200720c */ /* 0x080fe40002781670 */
[----:B------:R-:W-:-:S02]  /*d2b0*/  ISETP.LT.OR P2, PT, R165, R238, P2 ;  /* 0x000000eea500720c */ /* 0x000fc40001741670 */
[----:B------:R-:W-:Y:S02]  /*d2c0*/  FSEL R170, R33, -INF , !P6 ;  /* 0xff80000021aa7808 */ /* 0x000fe40007000000 */
[----:B------:R-:W-:Y:S02]  /*d2d0*/  FSEL R185, R35, -INF , !P1 ;  /* 0xff80000023b97808 */ /* 0x000fe40004800000 */
[-C--:B------:R-:W-:Y:S02]  /*d2e0*/  ISETP.GE.AND P1, PT, R32, R239.reuse, PT ;  /* 0x000000ef2000720c */ /* 0x080fe40003f26270 */
[C---:B------:R-:W-:Y:S02]  /*d2f0*/  ISETP.GE.AND P6, PT, R3.reuse, R239, PT ;  /* 0x000000ef0300720c */ /* 0x040fe40003fc6270 */
[----:B------:R-:W-:Y:S02]  /*d300*/  ISETP.GE.AND P3, PT, R3, R233, PT ;  /* 0x000000e90300720c */ /* 0x000fe40003f66270 */
[----:B------:R-:W-:-:S02]  /*d310*/  FSEL R171, R31, -INF , !P0 ;  /* 0xff8000001fab7808 */ /* 0x000fc40004000000 */
[----:B------:R-:W-:Y:S02]  /*d320*/  ISETP.GE.AND P0, PT, R28, R239, PT ;  /* 0x000000ef1c00720c */ /* 0x000fe40003f06270 */
[----:B------:R-:W-:Y:S02]  /*d330*/  FSEL R187, R34, -INF , !P4 ;  /* 0xff80000022bb7808 */ /* 0x000fe40006000000 */
[----:B------:R-:W-:Y:S02]  /*d340*/  ISETP.GE.AND P4, PT, R32, R233, PT ;  /* 0x000000e92000720c */ /* 0x000fe40003f86270 */
[----:B------:R-:W-:Y:S02]  /*d350*/  FSEL R165, R30, -INF , !P2 ;  /* 0xff8000001ea57808 */ /* 0x000fe40005000000 */
[-C--:B------:R-:W-:Y:S02]  /*d360*/  ISETP.LT.OR P1, PT, R32, R240.reuse, P1 ;  /* 0x000000f02000720c */ /* 0x080fe40000f21670 */
[----:B------:R-:W-:-:S02]  /*d370*/  ISETP.LT.OR P6, PT, R3, R240, P6 ;  /* 0x000000f00300720c */ /* 0x000fc400037c1670 */
[----:B------:R-:W-:Y:S02]  /*d380*/  ISETP.LT.OR P3, PT, R3, R238, P3 ;  /* 0x000000ee0300720c */ /* 0x000fe40001f61670 */
[----:B------:R-:W-:Y:S02]  /*d390*/  ISETP.GE.AND P2, PT, R28, R233, PT ;  /* 0x000000e91c00720c */ /* 0x000fe40003f46270 */
[----:B------:R-:W-:Y:S02]  /*d3a0*/  IADD3 R3, R2, 0x19, RZ ;  /* 0x0000001902037810 */ /* 0x000fe40007ffe0ff */
[----:B------:R-:W-:Y:S02]  /*d3b0*/  ISETP.LT.OR P0, PT, R28, R240, P0 ;  /* 0x000000f01c00720c */ /* 0x000fe40000701670 */
[----:B------:R-:W-:Y:S02]  /*d3c0*/  ISETP.LT.OR P4, PT, R32, R238, P4 ;  /* 0x000000ee2000720c */ /* 0x000fe40002781670 */
[----:B------:R-:W-:-:S02]  /*d3d0*/  FSEL R166, R29, -INF , !P5 ;  /* 0xff8000001da67808 */ /* 0x000fc40006800000 */
[----:B------:R-:W-:Y:S02]  /*d3e0*/  FSEL R24, R24, -INF , !P1 ;  /* 0xff80000018187808 */ /* 0x000fe40004800000 */
[----:B------:R-:W-:Y:S02]  /*d3f0*/  ISETP.LT.OR P2, PT, R28, R238, P2 ;  /* 0x000000ee1c00720c */ /* 0x000fe40001741670 */
[C---:B------:R-:W-:Y:S02]  /*d400*/  ISETP.GE.AND P5, PT, R3.reuse, R239, PT ;  /* 0x000000ef0300720c */ /* 0x040fe40003fa6270 */
[----:B------:R-:W-:Y:S02]  /*d410*/  ISETP.GE.AND P1, PT, R3, R233, PT ;  /* 0x000000e90300720c */ /* 0x000fe40003f26270 */
[----:B------:R-:W-:Y:S02]  /*d420*/  FSEL R28, R20, -INF , !P0 ;  /* 0xff800000141c7808 */ /* 0x000fe40004000000 */
[----:B------:R-:W-:-:S02]  /*d430*/  IADD3 R20, R2, 0x28, RZ ;  /* 0x0000002802147810 */ /* 0x000fc40007ffe0ff */
[----:B------:R-:W-:Y:S02]  /*d440*/  FSEL R29, R26, -INF , !P4 ;  /* 0xff8000001a1d7808 */ /* 0x000fe40006000000 */
[----:B------:R-:W-:Y:S02]  /*d450*/  FSEL R26, R25, -INF , !P6 ;  /* 0xff800000191a7808 */ /* 0x000fe40007000000 */
[C---:B------:R-:W-:Y:S02]  /*d460*/  ISETP.LT.OR P5, PT, R3.reuse, R240, P5 ;  /* 0x000000f00300720c */ /* 0x040fe40002fa1670 */
[----:B------:R-:W-:Y:S02]  /*d470*/  ISETP.LT.OR P1, PT, R3, R238, P1 ;  /* 0x000000ee0300720c */ /* 0x000fe40000f21670 */
[----:B------:R-:W-:Y:S02]  /*d480*/  FSEL R25, R22, -INF , !P2 ;  /* 0xff80000016197808 */ /* 0x000fe40005000000 */
[----:B------:R-:W-:-:S02]  /*d490*/  IADD3 R3, R2, 0x21, RZ ;  /* 0x0000002102037810 */ /* 0x000fc40007ffe0ff */
[CC--:B------:R-:W-:Y:S02]  /*d4a0*/  ISETP.GE.AND P2, PT, R20.reuse, R239.reuse, PT ;  /* 0x000000ef1400720c */ /* 0x0c0fe40003f46270 */
[C---:B------:R-:W-:Y:S02]  /*d4b0*/  ISETP.GE.AND P6, PT, R3.reuse, R239, PT ;  /* 0x000000ef0300720c */ /* 0x040fe40003fc6270 */
[-C--:B------:R-:W-:Y:S02]  /*d4c0*/  ISETP.LT.OR P2, PT, R20, R240.reuse, P2 ;  /* 0x000000f01400720c */ /* 0x080fe40001741670 */
[----:B------:R-:W-:Y:S02]  /*d4d0*/  ISETP.LT.OR P6, PT, R3, R240, P6 ;  /* 0x000000f00300720c */ /* 0x000fe400037c1670 */
[----:B------:R-:W-:Y:S02]  /*d4e0*/  FSEL R246, R4, -INF , !P2 ;  /* 0xff80000004f67808 */ /* 0x000fe40005000000 */
[----:B------:R-:W-:-:S02]  /*d4f0*/  IADD3 R30, R2, 0x20, RZ ;  /* 0x00000020021e7810 */ /* 0x000fc40007ffe0ff */
[----:B------:R-:W-:Y:S02]  /*d500*/  FMNMX.FTZ R4, R0, R187, !PT ;  /* 0x000000bb00047209 */ /* 0x000fe40007810000 */
[----:B------:R-:W-:Y:S02]  /*d510*/  FSEL R198, R9, -INF , !P6 ;  /* 0xff80000009c67808 */ /* 0x000fe40007000000 */
[----:B------:R-:W-:Y:S02]  /*d520*/  ISETP.GE.AND P4, PT, R30, R239, PT ;  /* 0x000000ef1e00720c */ /* 0x000fe40003f86270 */
[----:B------:R-:W-:Y:S02]  /*d530*/  ISETP.GE.AND P0, PT, R3, R233, PT ;  /* 0x000000e90300720c */ /* 0x000fe40003f06270 */
[----:B------:R-:W-:Y:S02]  /*d540*/  FMNMX.FTZ R9, R15, R164, !PT ;  /* 0x000000a40f097209 */ /* 0x000fe40007810000 */
[----:B------:R-:W-:-:S02]  /*d550*/  FMNMX.FTZ R4, R185, R4, !PT ;  /* 0x00000004b9047209 */ /* 0x000fc40007810000 */
[----:B------:R-:W-:Y:S02]  /*d560*/  ISETP.LT.OR P4, PT, R30, R240, P4 ;  /* 0x000000f01e00720c */ /* 0x000fe40002781670 */
[----:B------:R-:W-:Y:S02]  /*d570*/  ISETP.LT.OR P0, PT, R3, R238, P0 ;  /* 0x000000ee0300720c */ /* 0x000fe40000701670 */
[----:B------:R-:W-:Y:S02]  /*d580*/  FMNMX.FTZ R9, R170, R9, !PT ;  /* 0x00000009aa097209 */ /* 0x000fe40007810000 */
[----:B------:R-:W-:Y:S02]  /*d590*/  FMNMX.FTZ R4, R165, R4, !PT ;  /* 0x00000004a5047209 */ /* 0x000fe40007810000 */
[----:B------:R-:W-:Y:S02]  /*d5a0*/  IADD3 R3, R2, 0x29, RZ ;  /* 0x0000002902037810 */ /* 0x000fe40007ffe0ff */
[----:B------:R-:W-:-:S02]  /*d5b0*/  FSEL R27, R27, -INF , !P3 ;  /* 0xff8000001b1b7808 */ /* 0x000fc40005800000 */
[----:B------:R-:W-:Y:S02]  /*d5c0*/  FSEL R31, R23, -INF , !P1 ;  /* 0xff800000171f7808 */ /* 0x000fe40004800000 */
[----:B------:R-:W-:Y:S02]  /*d5d0*/  FSEL R196, R8, -INF , !P4 ;  /* 0xff80000008c47808 */ /* 0x000fe40006000000 */
[----:B------:R-:W-:Y:S02]  /*d5e0*/  FMNMX.FTZ R9, R172, R9, !PT ;  /* 0x00000009ac097209 */ /* 0x000fe40007810000 */
[----:B------:R-:W-:Y:S02]  /*d5f0*/  FMNMX.FTZ R4, R171, R4, !PT ;  /* 0x00000004ab047209 */ /* 0x000fe40007810000 */
[----:B------:R-:W-:Y:S02]  /*d600*/  ISETP.GE.AND P3, PT, R30, R233, PT ;  /* 0x000000e91e00720c */ /* 0x000fe40003f66270 */
[----:B------:R-:W-:-:S02]  /*d610*/  ISETP.GE.AND P1, PT, R3, R239, PT ;  /* 0x000000ef0300720c */ /* 0x000fc40003f26270 */
[----:B------:R-:W-:Y:S02]  /*d620*/  ISETP.GE.AND P4, PT, R3, R233, PT ;  /* 0x000000e90300720c */ /* 0x000fe40003f86270 */
[----:B------:R-:W-:Y:S02]  /*d630*/  FMNMX.FTZ R9, R166, R9, !PT ;  /* 0x00000009a6097209 */ /* 0x000fe40007810000 */
[----:B------:R-:W-:Y:S02]  /*d640*/  FMNMX.FTZ R4, R29, R4, !PT ;  /* 0x000000041d047209 */ /* 0x000fe40007810000 */
[----:B------:R-:W-:Y:S02]  /*d650*/  ISETP.LT.OR P3, PT, R30, R238, P3 ;  /* 0x000000ee1e00720c */ /* 0x000fe40001f61670 */
[C---:B------:R-:W-:Y:S02]  /*d660*/  ISETP.LT.OR P1, PT, R3.reuse, R240, P1 ;  /* 0x000000f00300720c */ /* 0x040fe40000f21670 */
[----:B------:R-:W-:-:S02]  /*d670*/  ISETP.LT.OR P4, PT, R3, R238, P4 ;  /* 0x000000ee0300720c */ /* 0x000fc40002781670 */
[----:B------:R-:W-:Y:S02]  /*d680*/  FSEL R30, R21, -INF , !P5 ;  /* 0xff800000151e7808 */ /* 0x000fe40006800000 */
[----:B------:R-:W-:Y:S02]  /*d690*/  IADD3 R3, R2, 0x31, RZ ;  /* 0x0000003102037810 */ /* 0x000fe40007ffe0ff */
[----:B------:R-:W-:Y:S02]  /*d6a0*/  ISETP.GE.AND P5, PT, R20, R233, PT ;  /* 0x000000e91400720c */ /* 0x000fe40003fa6270 */
[----:B------:R-:W-:Y:S02]  /*d6b0*/  FMNMX.FTZ R9, R24, R9, !PT ;  /* 0x0000000918097209 */ /* 0x000fe40007810000 */
[----:B------:R-:W-:Y:S02]  /*d6c0*/  FMNMX.FTZ R4, R27, R4, !PT ;  /* 0x000000041b047209 */ /* 0x000fe40007810000 */
[----:B------:R-:W-:-:S02]  /*d6d0*/  ISETP.GE.AND P6, PT, R3, R239, PT ;  /* 0x000000ef0300720c */ /* 0x000fc40003fc6270 */
[----:B------:R-:W-:Y:S02]  /*d6e0*/  ISETP.GE.AND P2, PT, R3, R233, PT ;  /* 0x000000e90300720c */ /* 0x000fe40003f46270 */
[----:B------:R-:W-:Y:S02]  /*d6f0*/  ISETP.LT.OR P5, PT, R20, R238, P5 ;  /* 0x000000ee1400720c */ /* 0x000fe40002fa1670 */
[----:B------:R-:W-:Y:S01]  /*d700*/  FMNMX.FTZ R9, R26, R9, !PT ;  /* 0x000000091a097209 */ /* 0x000fe20007810000 */
[----:B------:R-:W-:Y:S01]  /*d710*/  LDSM.16.MT88.4 R20, [R220+0x18000] ;  /* 0x01800000dc14783b */ /* 0x000fe20000004200 */
[----:B------:R-:W-:Y:S02]  /*d720*/  FMNMX.FTZ R4, R25, R4, !PT ;  /* 0x0000000419047209 */ /* 0x000fe40007810000 */
[C---:B------:R-:W-:Y:S02]  /*d730*/  ISETP.LT.OR P6, PT, R3.reuse, R240, P6 ;  /* 0x000000f00300720c */ /* 0x040fe400037c1670 */
[----:B------:R-:W-:-:S02]  /*d740*/  ISETP.LT.OR P2, PT, R3, R238, P2 ;  /* 0x000000ee0300720c */ /* 0x000fc40001741670 */
[----:B------:R-:W-:Y:S02]  /*d750*/  IADD3 R3, R2, 0x38, RZ ;  /* 0x0000003802037810 */ /* 0x000fe40007ffe0ff */
[----:B------:R-:W-:Y:S02]  /*d760*/  FSEL R197, R6, -INF , !P5 ;  /* 0xff80000006c57808 */ /* 0x000fe40006800000 */
[----:B------:R-:W-:Y:S02]  /*d770*/  FSEL R249, R10, -INF , !P3 ;  /* 0xff8000000af97808 */ /* 0x000fe40005800000 */
[----:B------:R-:W-:Y:S02]  /*d780*/  FMNMX.FTZ R9, R28, R9, !PT ;  /* 0x000000091c097209 */ /* 0x000fe40007810000 */
[----:B------:R-:W-:Y:S02]  /*d790*/  FMNMX.FTZ R6, R31, R4, !PT ;  /* 0x000000041f067209 */ /* 0x000fe40007810000 */
[----:B------:R-:W-:-:S02]  /*d7a0*/  FSEL R248, R5, -INF , !P1 ;  /* 0xff80000005f87808 */ /* 0x000fc40004800000 */
[C---:B------:R-:W-:Y:S02]  /*d7b0*/  ISETP.GE.AND P5, PT, R3.reuse, R239, PT ;  /* 0x000000ef0300720c */ /* 0x040fe40003fa6270 */
[----:B------:R-:W-:Y:S02]  /*d7c0*/  ISETP.GE.AND P1, PT, R3, R233, PT ;  /* 0x000000e90300720c */ /* 0x000fe40003f26270 */
[----:B------:R-:W-:Y:S02]  /*d7d0*/  IADD3 R8, R2, 0x30, RZ ;  /* 0x0000003002087810 */ /* 0x000fe40007ffe0ff */
[----:B------:R-:W-:Y:S02]  /*d7e0*/  FSEL R247, R11, -INF , !P0 ;  /* 0xff8000000bf77808 */ /* 0x000fe40004000000 */
[----:B------:R-:W-:Y:S02]  /*d7f0*/  FMNMX.FTZ R9, R30, R9, !PT ;  /* 0x000000091e097209 */ /* 0x000fe40007810000 */
[----:B------:R-:W-:-:S02]  /*d800*/  FMNMX.FTZ R6, R249, R6, !PT ;  /* 0x00000006f9067209 */ /* 0x000fc40007810000 */
[C---:B------:R-:W-:Y:S02]  /*d810*/  ISETP.LT.OR P5, PT, R3.reuse, R240, P5 ;  /* 0x000000f00300720c */ /* 0x040fe40002fa1670 */
[----:B------:R-:W-:Y:S02]  /*d820*/  ISETP.LT.OR P1, PT, R3, R238, P1 ;  /* 0x000000ee0300720c */ /* 0x000fe40000f21670 */
[----:B------:R-:W-:Y:S02]  /*d830*/  ISETP.GE.AND P3, PT, R8, R233, PT ;  /* 0x000000e90800720c */ /* 0x000fe40003f66270 */
[----:B------:R-:W-:Y:S02]  /*d840*/  FMNMX.FTZ R3, R196, R9, !PT ;  /* 0x00000009c4037209 */ /* 0x000fe40007810000 */
[----:B------:R-:W-:Y:S02]  /*d850*/  FMNMX.FTZ R6, R247, R6, !PT ;  /* 0x00000006f7067209 */ /* 0x000fe40007810000 */
[----:B------:R-:W-:-:S02]  /*d860*/  ISETP.GE.AND P0, PT, R8, R239, PT ;  /* 0x000000ef0800720c */ /* 0x000fc40003f06270 */
[----:B------:R-:W-:Y:S02]  /*d870*/  ISETP.LT.OR P3, PT, R8, R238, P3 ;  /* 0x000000ee0800720c */ /* 0x000fe40001f61670 */
[----:B------:R-:W-:Y:S02]  /*d880*/  FSEL R199, R7, -INF , !P4 ;  /* 0xff80000007c77808 */ /* 0x000fe40006000000 */
[----:B------:R-:W-:Y:S02]  /*d890*/  FMNMX.FTZ R3, R198, R3, !PT ;  /* 0x00000003c6037209 */ /* 0x000fe40007810000 */
[----:B------:R-:W-:Y:S02]  /*d8a0*/  FMNMX.FTZ R6, R197, R6, !PT ;  /* 0x00000006c5067209 */ /* 0x000fe40007810000 */
[----:B------:R-:W-:Y:S02]  /*d8b0*/  ISETP.LT.OR P0, PT, R8, R240, P0 ;  /* 0x000000f00800720c */ /* 0x000fe40000701670 */
[----:B------:R-:W-:-:S02]  /*d8c0*/  IADD3 R2, R2, 0x39, RZ ;  /* 0x0000003902027810 */ /* 0x000fc40007ffe0ff */
[----:B------:R-:W-:Y:S02]  /*d8d0*/  FSEL R179, R194, -INF , !P3 ;  /* 0xff800000c2b37808 */ /* 0x000fe40005800000 */
[----:B------:R-:W-:Y:S02]  /*d8e0*/  FMNMX.FTZ R3, R246, R3, !PT ;  /* 0x00000003f6037209 */ /* 0x000fe40007810000 */
[----:B------:R-:W-:Y:S02]  /*d8f0*/  FMNMX.FTZ R6, R199, R6, !PT ;  /* 0x00000006c7067209 */ /* 0x000fe40007810000 */
[----:B------:R-:W-:Y:S02]  /*d900*/  FSEL R176, R192, -INF , !P0 ;  /* 0xff800000c0b07808 */ /* 0x000fe40004000000 */
[----:B------:R-:W-:Y:S01]  /*d910*/  FSEL R178, R193, -INF , !P6 ;  /* 0xff800000c1b27808 */ /* 0x000fe20007000000 */
[----:B------:R-:W-:Y:S01]  /*d920*/  IMAD.WIDE.U32 R192, R13, -0x326172a9, RZ ;  /* 0xcd9e8d570dc07825 */ /* 0x000fe200078e00ff */
[----:B------:R-:W-:-:S02]  /*d930*/  ISETP.GE.AND P4, PT, R2, R239, PT ;  /* 0x000000ef0200720c */ /* 0x000fc40003f86270 */
[----:B------:R-:W-:Y:S02]  /*d940*/  ISETP.GE.AND P0, PT, R2, R233, PT ;  /* 0x000000e90200720c */ /* 0x000fe40003f06270 */
[----:B------:R-:W-:Y:S02]  /*d950*/  FSEL R177, R195, -INF , !P2 ;  /* 0xff800000c3b17808 */ /* 0x000fe40005000000 */
[----:B------:R-:W-:Y:S02]  /*d960*/  FMNMX.FTZ R3, R248, R3, !PT ;  /* 0x00000003f8037209 */ /* 0x000fe40007810000 */
[----:B------:R-:W-:Y:S02]  /*d970*/  FMNMX.FTZ R6, R179, R6, !PT ;  /* 0x00000006b3067209 */ /* 0x000fe40007810000 */
[C---:B------:R-:W-:Y:S02]  /*d980*/  ISETP.LT.OR P4, PT, R2.reuse, R240, P4 ;  /* 0x000000f00200720c */ /* 0x040fe40002781670 */
[----:B------:R-:W-:Y:S01]  /*d990*/  ISETP.LT.OR P0, PT, R2, R238, P0 ;  /* 0x000000ee0200720c */ /* 0x000fe20000701670 */
[----:B------:R-:W-:Y:S01]  /*d9a0*/  IMAD.U32 R2, RZ, RZ, UR4 ;  /* 0x00000004ff027e24 */ /* 0x000fe2000f8e00ff */
[----:B------:R-:W-:Y:S01]  /*d9b0*/  FMNMX.FTZ R3, R176, R3, !PT ;  /* 0x00000003b0037209 */ /* 0x000fe20007810000 */
[----:B------:R-:W-:Y:S01]  /*d9c0*/  UIADD3 UR4, UR4, 0x1, URZ ;  /* 0x0000000104047890 */ /* 0x000fe2000fffe03f */
[----:B------:R-:W-:-:S02]  /*d9d0*/  LOP3.LUT R194, R193, R14, RZ, 0x3c, !PT ;  /* 0x0000000ec1c27212 */ /* 0x000fc400078e3cff */
[----:B------:R-:W-:Y:S02]  /*d9e0*/  FSEL R173, R190, -INF , !P1 ;  /* 0xff800000bead7808 */ /* 0x000fe40004800000 */
[----:B------:R-:W-:Y:S01]  /*d9f0*/  FMNMX.FTZ R6, R177, R6, !PT ;  /* 0x00000006b1067209 */ /* 0x000fe20007810000 */
[----:B------:R-:W-:Y:S01]  /*da00*/  IMAD.WIDE.U32 R194, R194, -0x2daee0ad, RZ ;  /* 0xd2511f53c2c27825 */ /* 0x000fe200078e00ff */
[----:B------:R-:W-:Y:S02]  /*da10*/  FSEL R180, R188, -INF , !P5 ;  /* 0xff800000bcb47808 */ /* 0x000fe40006800000 */
[----:B------:R-:W-:Y:S02]  /*da20*/  FMNMX.FTZ R3, R178, R3, !PT ;  /* 0x00000003b2037209 */ /* 0x000fe40007810000 */
[----:B------:R-:W-:Y:S02]  /*da30*/  FSEL R175, R191, -INF , !P0 ;  /* 0xff800000bfaf7808 */ /* 0x000fe40004000000 */
[----:B------:R-:W-:-:S02]  /*da40*/  FMNMX.FTZ R6, R173, R6, !PT ;  /* 0x00000006ad067209 */ /* 0x000fc40007810000 */
[----:B------:R-:W-:Y:S02]  /*da50*/  LOP3.LUT R5, R169, UR39, R2, 0x96, !PT ;  /* 0x00000027a9057c12 */ /* 0x000fe4000f8e9602 */
[----:B------:R-:W-:Y:S02]  /*da60*/  FSEL R181, R189, -INF , !P4 ;  /* 0xff800000bdb57808 */ /* 0x000fe40006000000 */
[----:B------:R-:W-:Y:S01]  /*da70*/  FMNMX.FTZ R4, R180, R3, !PT ;  /* 0x00000003b4047209 */ /* 0x000fe20007810000 */
[----:B------:R-:W-:Y:S01]  /*da80*/  IMAD.WIDE.U32 R34, R5, -0x326172a9, RZ ;  /* 0xcd9e8d5705227825 */ /* 0x000fe200078e00ff */
[----:B------:R-:W-:Y:S02]  /*da90*/  FMNMX.FTZ R6, R175, R6, !PT ;  /* 0x00000006af067209 */ /* 0x000fe40007810000 */
[----:B------:R-:W-:Y:S02]  /*daa0*/  LOP3.LUT R2, R195, UR15, R168, 0x96, !PT ;  /* 0x0000000fc3027c12 */ /* 0x000fe4000f8e96a8 */
[----:B------:R-:W-:Y:S01]  /*dab0*/  FMNMX.FTZ R4, R181, R4, !PT ;  /* 0x00000004b5047209 */ /* 0x000fe20007810000 */
[----:B------:R-:W2:Y:S02]  /*dac0*/  SHFL.BFLY PT, R5, R6, 0x2, 0x1f ;  /* 0x0c401f0006057f89 */ /* 0x000ea400000e0000 */
[----:B-1----:R-:W-:Y:S01]  /*dad0*/  IMAD.WIDE.U32 R16, R2, -0x326172a9, RZ ;  /* 0xcd9e8d5702107825 */ /* 0x002fe200078e00ff */
[----:B------:R-:W-:Y:S01]  /*dae0*/  LOP3.LUT R2, R35, UR16, R192, 0x96, !PT ;  /* 0x0000001023027c12 */ /* 0x000fe2000f8e96c0 */
[----:B------:R-:W1:Y:S03]  /*daf0*/  SHFL.BFLY PT, R3, R4, 0x2, 0x1f ;  /* 0x0c401f0004037f89 */ /* 0x000e6600000e0000 */
        /* <DEDUP_REMOVED lines=8> */
[----:B--2---:R-:W-:Y:S02]  /*db80*/  FMNMX.FTZ R5, R6, R5, !PT ;  /* 0x0000000506057209 */ /* 0x004fe40007810000 */
[----:B------:R-:W-:Y:S01]  /*db90*/  LOP3.LUT R32, R183, UR10, R32, 0x96, !PT ;  /* 0x0000000ab7207c12 */ /* 0x000fe2000f8e9620 */
[----:B------:R-:W-:Y:S01]  /*dba0*/  IMAD.WIDE.U32 R6, R2, -0x2daee0ad, RZ ;  /* 0xd2511f5302067825 */ /* 0x000fe200078e00ff */
[----:B-1----:R-:W-:Y:S01]  /*dbb0*/  FMNMX.FTZ R4, R4, R3, !PT ;  /* 0x0000000304047209 */ /* 0x002fe20007810000 */
[----:B------:R-:W1:Y:S02]  /*dbc0*/  SHFL.BFLY PT, R2, R5, 0x1, 0x1f ;  /* 0x0c201f0005027f89 */ /* 0x000e6400000e0000 */
[----:B------:R-:W-:Y:S01]  /*dbd0*/  IMAD.WIDE.U32 R32, R32, -0x2daee0ad, RZ ;  /* 0xd2511f5320207825 */ /* 0x000fe200078e00ff */
[----:B------:R-:W-:Y:S01]  /*dbe0*/  LOP3.LUT R34, R7, UR9, R34, 0x96, !PT ;  /* 0x0000000907227c12 */ /* 0x000fe2000f8e9622 */
[----:B------:R-:W2:Y:S03]  /*dbf0*/  SHFL.BFLY PT, R3, R4, 0x1, 0x1f ;  /* 0x0c201f0004037f89 */ /* 0x000ea600000e0000 */
[----:B------:R-:W-:Y:S01]  /*dc00*/  LOP3.LUT R8, R33, UR7, R6, 0x96, !PT ;  /* 0x0000000721087c12 */ /* 0x000fe2000f8e9606 */
[----:B------:R-:W-:-:S04]  /*dc10*/  IMAD.WIDE.U32 R34, R34, -0x326172a9, RZ ;  /* 0xcd9e8d5722227825 */ /* 0x000fc800078e00ff */
[----:B------:R-:W-:-:S05]  /*dc20*/  IMAD.WIDE.U32 R8, R8, -0x326172a9, RZ ;  /* 0xcd9e8d5708087825 */ /* 0x000fca00078e00ff */
[--C-:B------:R-:W-:Y:S02]  /*dc30*/  SHF.R.U32.HI R10, RZ, 0x10, R8.reuse ;  /* 0x00000010ff0a7819 */ /* 0x100fe40000011608 */
[----:B------:R-:W-:Y:S02]  /*dc40*/  LOP3.LUT R7, R8, 0xffff, RZ, 0xc0, !PT ;  /* 0x0000ffff08077812 */ /* 0x000fe400078ec0ff */
[----:B------:R-:W-:Y:S02]  /*dc50*/  LOP3.LUT R10, R10, 0xff, RZ, 0xc0, !PT ;  /* 0x000000ff0a0a7812 */ /* 0x000fe400078ec0ff */
[----:B------:R-:W-:Y:S02]  /*dc60*/  SHF.R.U32.HI R7, RZ, 0x8, R7 ;  /* 0x00000008ff077819 */ /* 0x000fe40000011607 */
[----:B-1----:R-:W-:Y:S02]  /*dc70*/  FMNMX.FTZ R2, R5, R2, !PT ;  /* 0x0000000205027209 */ /* 0x002fe40007810000 */
[----:B------:R-:W-:-:S02]  /*dc80*/  SHF.R.U32.HI R5, RZ, 0x18, R8 ;  /* 0x00000018ff057819 */ /* 0x000fc40000011608 */
[----:B--2---:R-:W-:Y:S01]  /*dc90*/  FMNMX.FTZ R3, R4, R3, !PT ;  /* 0x0000000304037209 */ /* 0x004fe20007810000 */
[----:B------:R-:W-:Y:S01]  /*dca0*/  FMUL.FTZ R174, R2, c[0x0][0x23c] ;  /* 0x00008f0002ae7a20 */ /* 0x000fe20000410000 */
[----:B------:R-:W-:Y:S02]  /*dcb0*/  PRMT R10, R10, 0x5410, R5 ;  /* 0x000054100a0a7816 */ /* 0x000fe40000000005 */
[----:B------:R-:W-:Y:S01]  /*dcc0*/  LOP3.LUT R5, R9, UR18, R34, 0x96, !PT ;  /* 0x0000001209057c12 */ /* 0x000fe2000f8e9622 */
[C---:B------:R-:W-:Y:S01]  /*dcd0*/  FMUL.FTZ R183, R3.reuse, c[0x0][0x23c] ;  /* 0x00008f0003b77a20 */ /* 0x040fe20000410000 */
[----:B------:R-:W-:Y:S02]  /*dce0*/  LOP3.LUT R6, R8, 0xff, RZ, 0xc0, !PT ;  /* 0x000000ff08067812 */ /* 0x000fe400078ec0ff */
[----:B------:R-:W-:Y:S02]  /*dcf0*/  FSETP.NEU.FTZ.AND P1, PT, R3, -INF , PT ;  /* 0xff8000000300780b */ /* 0x000fe40003f3d000 */
[----:B------:R-:W-:-:S02]  /*dd00*/  LOP3.LUT R4, R5, 0xffff, RZ, 0xc0, !PT ;  /* 0x0000ffff05047812 */ /* 0x000fc400078ec0ff */
[----:B------:R-:W-:Y:S02]  /*dd10*/  PRMT R6, R6, 0x5410, R7 ;  /* 0x0000541006067816 */ /* 0x000fe40000000007 */
[----:B------:R-:W-:Y:S02]  /*dd20*/  FSEL R183, R183, RZ, P1 ;  /* 0x000000ffb7b77208 */ /* 0x000fe40000800000 */
[----:B------:R-:W-:Y:S01]  /*dd30*/  SHF.R.U32.HI R4, RZ, 0x8, R4 ;  /* 0x00000008ff047819 */ /* 0x000fe20000011604 */
[--C-:B------:R-:W-:Y:S01]  /*dd40*/  HSET2.LE.AND R6, R6, R241.reuse, PT ;  /* 0x000000f106067233 */ /* 0x100fe20003803000 */
[----:B------:R-:W-:Y:S01]  /*dd50*/  LOP3.LUT R7, R5, 0xff, RZ, 0xc0, !PT ;  /* 0x000000ff05077812 */ /* 0x000fe200078ec0ff */
[--C-:B------:R-:W-:Y:S01]  /*dd60*/  FFMA.FTZ R169, R172, c[0x0][0x23c], -R183.reuse ;  /* 0x00008f00aca97a23 */ /* 0x100fe200000108b7 */
[----:B------:R-:W-:Y:S01]  /*dd70*/  FSETP.NEU.FTZ.AND P0, PT, R2, -INF , PT ;  /* 0xff8000000200780b */ /* 0x000fe20003f1d000 */
[--C-:B------:R-:W-:Y:S01]  /*dd80*/  FFMA.FTZ R166, R166, c[0x0][0x23c], -R183.reuse ;  /* 0x00008f00a6a67a23 */ /* 0x100fe200000108b7 */
[----:B------:R-:W-:Y:S01]  /*dd90*/  PRMT R4, R7, 0x5410, R4 ;  /* 0x0000541007047816 */ /* 0x000fe20000000004 */
[----:B------:R-:W-:Y:S01]  /*dda0*/  FFMA.FTZ R168, R164, c[0x0][0x23c], -R183 ;  /* 0x00008f00a4a87a23 */ /* 0x000fe200000108b7 */
[--C-:B------:R-:W-:Y:S01]  /*ddb0*/  SHF.R.U32.HI R7, RZ, 0x10, R5.reuse ;  /* 0x00000010ff077819 */ /* 0x100fe20000011605 */
[----:B------:R-:W-:Y:S01]  /*ddc0*/  MUFU.EX2 R169, R169 ;  /* 0x000000a900a97308 */ /* 0x000fe20000000800 */
[----:B------:R-:W-:Y:S01]  /*ddd0*/  SHF.R.U32.HI R8, RZ, 0x18, R5 ;  /* 0x00000018ff087819 */ /* 0x000fe20000011605 */
[----:B------:R-:W-:Y:S01]  /*dde0*/  HSET2.LE.AND R4, R4, R241, PT ;  /* 0x000000f104047233 */ /* 0x000fe20003803000 */
[----:B------:R-:W-:Y:S01]  /*ddf0*/  FSEL R174, R174, RZ, P0 ;  /* 0x000000ffaeae7208 */ /* 0x000fe20000000000 */
[--C-:B------:R-:W-:Y:S01]  /*de00*/  FFMA.FTZ R184, R30, c[0x0][0x23c], -R183.reuse ;  /* 0x00008f001eb87a23 */ /* 0x100fe200000108b7 */
[----:B------:R-:W-:Y:S01]  /*de10*/  FSEL R172, R3, RZ, P1 ;  /* 0x000000ff03ac7208 */ /* 0x000fe20000800000 */
[----:B------:R-:W-:Y:S01]  /*de20*/  FFMA.FTZ R191, R24, c[0x0][0x23c], -R183 ;  /* 0x00008f0018bf7a23 */ /* 0x000fe200000108b7 */
[----:B------:R-:W-:Y:S01]  /*de30*/  FSEL R5, R2, RZ, P0 ;  /* 0x000000ff02057208 */ /* 0x000fe20000000000 */
[----:B------:R-:W-:Y:S01]  /*de40*/  FFMA.FTZ R164, R171, c[0x0][0x23c], -R174 ;  /* 0x00008f00aba47a23 */ /* 0x000fe200000108ae */
[----:B------:R-:W1:Y:S01]  /*de50*/  MUFU.EX2 R166, R166 ;  /* 0x000000a600a67308 */ /* 0x000e620000000800 */
[----:B------:R-:W-:Y:S01]  /*de60*/  FADD.FTZ R172, R15, -R172 ;  /* 0x800000ac0fac7221 */ /* 0x000fe20000010000 */
[----:B------:R-:W-:Y:S01]  /*de70*/  LOP3.LUT R7, R7, 0xff, RZ, 0xc0, !PT ;  /* 0x000000ff07077812 */ /* 0x000fe200078ec0ff */
[----:B------:R-:W-:Y:S01]  /*de80*/  FADD.FTZ R5, R0, -R5 ;  /* 0x8000000500057221 */ /* 0x000fe20000010000 */
[----:B------:R-:W-:Y:S01]  /*de90*/  LOP3.LUT R34, R35, UR8, R182, 0x96, !PT ;  /* 0x0000000823227c12 */ /* 0x000fe2000f8e96b6 */
[----:B------:R-:W-:Y:S01]  /*dea0*/  FFMA.FTZ R165, R165, c[0x0][0x23c], -R174 ;  /* 0x00008f00a5a57a23 */ /* 0x000fe200000108ae */
[----:B------:R-:W-:Y:S01]  /*deb0*/  PRMT R8, R7, 0x5410, R8 ;  /* 0x0000541007087816 */ /* 0x000fe20000000008 */
[----:B------:R-:W-:Y:S01]  /*dec0*/  FFMA.FTZ R171, R170, c[0x0][0x23c], -R183 ;  /* 0x00008f00aaab7a23 */ /* 0x000fe200000108b7 */
[----:B------:R-:W-:Y:S01]  /*ded0*/  MUFU.EX2 R168, R168 ;  /* 0x000000a800a87308 */ /* 0x000fe20000000800 */
[----:B------:R-:W-:-:S02]  /*dee0*/  FFMA.FTZ R15, R187, c[0x0][0x23c], -R174 ;  /* 0x00008f00bb0f7a23 */ /* 0x000fc400000108ae */
[----:B------:R-:W-:Y:S02]  /*def0*/  FFMA.FTZ R0, R185, c[0x0][0x23c], -R174 ;  /* 0x00008f00b9007a23 */ /* 0x000fe400000108ae */
[----:B------:R-:W-:Y:S01]  /*df00*/  FMUL.FTZ R170, R5, c[0x0][0x23c] ;  /* 0x00008f0005aa7a20 */ /* 0x000fe20000410000 */
[----:B------:R-:W-:Y:S01]  /*df10*/  HSET2.LE.AND R5, R8, R241, PT ;  /* 0x000000f108057233 */ /* 0x000fe20003803000 */
[----:B------:R-:W-:Y:S01]  /*df20*/  FMUL.FTZ R172, R172, c[0x0][0x23c] ;  /* 0x00008f00acac7a20 */ /* 0x000fe20000410000 */
[----:B------:R-:W-:Y:S01]  /*df30*/  MUFU.EX2 R165, R165 ;  /* 0x000000a500a57308 */ /* 0x000fe20000000800 */
[----:B-1----:R-:W-:Y:S01]  /*df40*/  F2FP.BF16.PACK_AB R7, R166, R169 ;  /* 0x000000a9a607723e */ /* 0x002fe200000010ff */
[----:B------:R-:W-:-:S03]  /*df50*/  IMAD.WIDE.U32 R34, R34, -0x2daee0ad, RZ ;  /* 0xd2511f5322227825 */ /* 0x000fc600078e00ff */
[----:B------:R-:W-:Y:S01]  /*df60*/  LOP3.LUT R6, R6, R7, RZ, 0xc0, !PT ;  /* 0x0000000706067212 */ /* 0x000fe200078ec0ff */
[----:B------:R-:W-:Y:S01]  /*df70*/  HSET2.LE.AND R7, R10, R241, PT ;  /* 0x000000f10a077233 */ /* 0x000fe20003803000 */
[--C-:B------:R-:W-:Y:S01]  /*df80*/  FFMA.FTZ R187, R28, c[0x0][0x23c], -R183.reuse ;  /* 0x00008f001cbb7a23 */ /* 0x100fe200000108b7 */
[----:B------:R-:W1:Y:S01]  /*df90*/  MUFU.EX2 R164, R164 ;  /* 0x000000a400a47308 */ /* 0x000e620000000800 */
[--C-:B------:R-:W-:Y:S01]  /*dfa0*/  FFMA.FTZ R188, R26, c[0x0][0x23c], -R183.reuse ;  /* 0x00008f001abc7a23 */ /* 0x100fe200000108b7 */
[----:B------:R-:W-:Y:S01]  /*dfb0*/  LOP3.LUT R24, R35, UR17, R32, 0x96, !PT ;  /* 0x0000001123187c12 */ /* 0x000fe2000f8e9620 */
[----:B------:R-:W-:Y:S01]  /*dfc0*/  FFMA.FTZ R189, R29, c[0x0][0x23c], -R174 ;  /* 0x00008f001dbd7a23 */ /* 0x000fe200000108ae */
[----:B------:R-:W-:Y:S01]  /*dfd0*/  SHF.R.U32.HI R26, RZ, 0x18, R34 ;  /* 0x00000018ff1a7819 */ /* 0x000fe20000011622 */
[--C-:B------:R-:W-:Y:S02]  /*dfe0*/  FFMA.FTZ R185, R25, c[0x0][0x23c], -R174.reuse ;  /* 0x00008f0019b97a23 */ /* 0x100fe400000108ae */
[--C-:B------:R-:W-:Y:S01]  /*dff0*/  FFMA.FTZ R182, R31, c[0x0][0x23c], -R174.reuse ;  /* 0x00008f001fb67a23 */ /* 0x100fe200000108ae */
[----:B------:R-:W2:Y:S01]  /*e000*/  MUFU.EX2 R171, R171 ;  /* 0x000000ab00ab7308 */ /* 0x000ea20000000800 */
[----:B------:R-:W-:Y:S01]  /*e010*/  FFMA.FTZ R186, R27, c[0x0][0x23c], -R174 ;  /* 0x00008f001bba7a23 */ /* 0x000fe200000108ae */
[----:B------:R-:W-:Y:S01]  /*e020*/  LDSM.16.MT88.4 R28, [R217+0x18800] ;  /* 0x01880000d91c783b */ /* 0x000fe20000004200 */
[----:B------:R-:W-:-:S02]  /*e030*/  FFMA.FTZ R193, R196, c[0x0][0x23c], -R183 ;  /* 0x00008f00c4c17a23 */ /* 0x000fc400000108b7 */
[----:B------:R-:W-:Y:S02]  /*e040*/  FFMA.FTZ R190, R198, c[0x0][0x23c], -R183 ;  /* 0x00008f00c6be7a23 */ /* 0x000fe400000108b7 */
[--C-:B------:R-:W-:Y:S01]  /*e050*/  FFMA.FTZ R247, R247, c[0x0][0x23c], -R174.reuse ;  /* 0x00008f00f7f77a23 */ /* 0x100fe200000108ae */
[----:B------:R-:W-:Y:S01]  /*e060*/  MUFU.EX2 R15, R15 ;  /* 0x0000000f000f7308 */ /* 0x000fe20000000800 */
[----:B-1----:R-:W-:Y:S01]  /*e070*/  F2FP.BF16.PACK_AB R10, R164, R165 ;  /* 0x000000a5a40a723e */ /* 0x002fe200000010ff */
[--C-:B------:R-:W-:Y:S02]  /*e080*/  FFMA.FTZ R197, R197, c[0x0][0x23c], -R174.reuse ;  /* 0x00008f00c5c57a23 */ /* 0x100fe400000108ae */
[----:B------:R-:W-:Y:S01]  /*e090*/  FFMA.FTZ R196, R199, c[0x0][0x23c], -R174 ;  /* 0x00008f00c7c47a23 */ /* 0x000fe200000108ae */
[----:B------:R-:W-:-:S03]  /*e0a0*/  LOP3.LUT R7, R7, R10, RZ, 0xc0, !PT ;  /* 0x0000000a07077212 */ /* 0x000fc600078ec0ff */
[----:B------:R-:W1:Y:S01]  /*e0b0*/  MUFU.EX2 R0, R0 ;  /* 0x0000000000007308 */ /* 0x000e620000000800 */
[----:B--2---:R-:W-:-:S04]  /*e0c0*/  F2FP.BF16.PACK_AB R9, R171, R168 ;  /* 0x000000a8ab09723e */ /* 0x004fc800000010ff */
[----:B------:R-:W-:-:S03]  /*e0d0*/  LOP3.LUT R4, R4, R9, RZ, 0xc0, !PT ;  /* 0x0000000904047212 */ /* 0x000fc600078ec0ff */
        /* <DEDUP_REMOVED lines=15> */
[----:B------:R-:W-:Y:S01]  /*e1d0*/  FMUL.FTZ R159, R159, R170 ;  /* 0x000000aa9f9f7220 */ /* 0x000fe20000410000 */
[----:B------:R-:W-:Y:S01]  /*e1e0*/  MUFU.EX2 R191, R191 ;  /* 0x000000bf00bf7308 */ /* 0x000fe20000000800 */
[----:B------:R-:W-:Y:S01]  /*e1f0*/  FMUL.FTZ R153, R153, R172 ;  /* 0x000000ac99997220 */ /* 0x000fe20000410000 */
[C---:B------:R-:W-:Y:S01]  /*e200*/  HMMA.16816.F32.BF16 R160, R4.reuse, R20, R160 ;  /* 0x0000001404a0723c */ /* 0x040fe200000418a0 */
[-C--:B------:R-:W-:Y:S02]  /*e210*/  FMUL.FTZ R154, R154, R170.reuse ;  /* 0x000000aa9a9a7220 */ /* 0x080fe40000410000 */
[----:B------:R-:W-:Y:S02]  /*e220*/  FMUL.FTZ R155, R155, R170 ;  /* 0x000000aa9b9b7220 */ /* 0x000fe40000410000 */
[-C--:B------:R-:W-:Y:S01]  /*e230*/  FMUL.FTZ R148, R148, R172.reuse ;  /* 0x000000ac94947220 */ /* 0x080fe20000410000 */
[----:B------:R-:W1:Y:S01]  /*e240*/  MUFU.EX2 R188, R188 ;  /* 0x000000bc00bc7308 */ /* 0x000e620000000800 */
[----:B------:R-:W-:Y:S01]  /*e250*/  FMUL.FTZ R149, R149, R172 ;  /* 0x000000ac95957220 */ /* 0x000fe20000410000 */
[----:B------:R-:W-:Y:S01]  /*e260*/  HMMA.16816.F32.BF16 R156, R4, R22, R156 ;  /* 0x00000016049c723c */ /* 0x000fe2000004189c */
[-C--:B------:R-:W-:Y:S01]  /*e270*/  FMUL.FTZ R150, R150, R170.reuse ;  /* 0x000000aa96967220 */ /* 0x080fe20000410000 */
[----:B------:R-:W4:Y:S01]  /*e280*/  LDSM.16.MT88.4 R20, [R217+0x18000] ;  /* 0x01800000d914783b */ /* 0x000f220000004200 */
[----:B------:R-:W-:-:S02]  /*e290*/  FMUL.FTZ R151, R151, R170 ;  /* 0x000000aa97977220 */ /* 0x000fc40000410000 */
[-C--:B------:R-:W-:Y:S01]  /*e2a0*/  FMUL.FTZ R144, R144, R172.reuse ;  /* 0x000000ac90907220 */ /* 0x080fe20000410000 */
[----:B------:R-:W-:Y:S01]  /*e2b0*/  MUFU.EX2 R189, R189 ;  /* 0x000000bd00bd7308 */ /* 0x000fe20000000800 */
[----:B------:R-:W-:Y:S02]  /*e2c0*/  FMUL.FTZ R145, R145, R172 ;  /* 0x000000ac91917220 */ /* 0x000fe40000410000 */
[-C--:B------:R-:W-:Y:S01]  /*e2d0*/  FMUL.FTZ R146, R146, R170.reuse ;  /* 0x000000aa92927220 */ /* 0x080fe20000410000 */
[----:B---3--:R-:W-:Y:S01]  /*e2e0*/  HMMA.16816.F32.BF16 R152, R4, R8, R152 ;  /* 0x000000080498723c */ /* 0x008fe20000041898 */
[----:B------:R-:W-:Y:S02]  /*e2f0*/  FMUL.FTZ R147, R147, R170 ;  /* 0x000000aa93937220 */ /* 0x000fe40000410000 */
[-C--:B------:R-:W-:Y:S01]  /*e300*/  FMUL.FTZ R140, R140, R172.reuse ;  /* 0x000000ac8c8c7220 */ /* 0x080fe20000410000 */
[----:B------:R-:W-:Y:S01]  /*e310*/  MUFU.EX2 R185, R185 ;  /* 0x000000b900b97308 */ /* 0x000fe20000000800 */
[----:B------:R-:W-:-:S02]  /*e320*/  FMUL.FTZ R141, R141, R172 ;  /* 0x000000ac8d8d7220 */ /* 0x000fc40000410000 */
[-C--:B------:R-:W-:Y:S01]  /*e330*/  FMUL.FTZ R142, R142, R170.reuse ;  /* 0x000000aa8e8e7220 */ /* 0x080fe20000410000 */
[----:B------:R-:W-:Y:S01]  /*e340*/  HMMA.16816.F32.BF16 R148, R4, R10, R148 ;  /* 0x0000000a0494723c */ /* 0x000fe20000041894 */
[----:B------:R-:W3:Y:S01]  /*e350*/  LDSM.16.MT88.4 R8, [R216+0x18000] ;  /* 0x01800000d808783b */ /* 0x000ee20000004200 */
[----:B------:R-:W-:Y:S02]  /*e360*/  FMUL.FTZ R143, R143, R170 ;  /* 0x000000aa8f8f7220 */ /* 0x000fe40000410000 */
[-C--:B------:R-:W-:Y:S01]  /*e370*/  FMUL.FTZ R136, R136, R172.reuse ;  /* 0x000000ac88887220 */ /* 0x080fe20000410000 */
[----:B------:R-:W1:Y:S01]  /*e380*/  MUFU.EX2 R182, R182 ;  /* 0x000000b600b67308 */ /* 0x000e620000000800 */
[----:B------:R-:W-:Y:S02]  /*e390*/  FMUL.FTZ R137, R137, R172 ;  /* 0x000000ac89897220 */ /* 0x000fe40000410000 */
[-C--:B------:R-:W-:Y:S02]  /*e3a0*/  FMUL.FTZ R138, R138, R170.reuse ;  /* 0x000000aa8a8a7220 */ /* 0x080fe40000410000 */
[----:B------:R-:W-:-:S02]  /*e3b0*/  FMUL.FTZ R139, R139, R170 ;  /* 0x000000aa8b8b7220 */ /* 0x000fc40000410000 */
[-C--:B------:R-:W-:Y:S01]  /*e3c0*/  FMUL.FTZ R132, R132, R172.reuse ;  /* 0x000000ac84847220 */ /* 0x080fe20000410000 */
[----:B------:R-:W1:Y:S01]  /*e3d0*/  MUFU.EX2 R186, R186 ;  /* 0x000000ba00ba7308 */ /* 0x000e620000000800 */
[----:B------:R-:W-:Y:S02]  /*e3e0*/  FMUL.FTZ R133, R133, R172 ;  /* 0x000000ac85857220 */ /* 0x000fe40000410000 */
[-C--:B------:R-:W-:Y:S02]  /*e3f0*/  FMUL.FTZ R134, R134, R170.reuse ;  /* 0x000000aa86867220 */ /* 0x080fe40000410000 */
[----:B------:R-:W-:Y:S02]  /*e400*/  FMUL.FTZ R135, R135, R170 ;  /* 0x000000aa87877220 */ /* 0x000fe40000410000 */
[-C--:B------:R-:W-:Y:S01]  /*e410*/  FMUL.FTZ R36, R36, R172.reuse ;  /* 0x000000ac24247220 */ /* 0x080fe20000410000 */
[----:B------:R-:W-:Y:S01]  /*e420*/  MUFU.EX2 R193, R193 ;  /* 0x000000c100c17308 */ /* 0x000fe20000000800 */
[----:B------:R-:W-:Y:S01]  /*e430*/  FMUL.FTZ R37, R37, R172 ;  /* 0x000000ac25257220 */ /* 0x000fe20000410000 */
[----:B----4-:R-:W-:Y:S01]  /*e440*/  HMMA.16816.F32.BF16 R144, R4, R20, R144 ;  /* 0x000000140490723c */ /* 0x010fe20000041890 */
[----:B------:R-:W-:-:S02]  /*e450*/  FMUL.FTZ R38, R38, R170 ;  /* 0x000000aa26267220 */ /* 0x000fc40000410000 */
[----:B------:R-:W-:Y:S02]  /*e460*/  FMUL.FTZ R39, R39, R170 ;  /* 0x000000aa27277220 */ /* 0x000fe40000410000 */
[-C--:B------:R-:W-:Y:S01]  /*e470*/  FMUL.FTZ R40, R40, R172.reuse ;  /* 0x000000ac28287220 */ /* 0x080fe20000410000 */
[----:B------:R-:W4:Y:S01]  /*e480*/  MUFU.EX2 R190, R190 ;  /* 0x000000be00be7308 */ /* 0x000f220000000800 */
[----:B------:R-:W-:Y:S01]  /*e490*/  FMUL.FTZ R41, R41, R172 ;  /* 0x000000ac29297220 */ /* 0x000fe20000410000 */
[C---:B------:R-:W-:Y:S01]  /*e4a0*/  HMMA.16816.F32.BF16 R140, R4.reuse, R22, R140 ;  /* 0x00000016048c723c */ /* 0x040fe2000004188c */
[----:B------:R-:W1:Y:S01]  /*e4b0*/  LDSM.16.MT88.4 R20, [R220+0x1a000] ;  /* 0x01a00000dc14783b */ /* 0x000e620000004200 */
[-C--:B------:R-:W-:Y:S02]  /*e4c0*/  FMUL.FTZ R42, R42, R170.reuse ;  /* 0x000000aa2a2a7220 */ /* 0x080fe40000410000 */
[----:B------:R-:W-:Y:S02]  /*e4d0*/  FMUL.FTZ R43, R43, R170 ;  /* 0x000000aa2b2b7220 */ /* 0x000fe40000410000 */
[-C--:B------:R-:W-:Y:S01]  /*e4e0*/  FMUL.FTZ R44, R44, R172.reuse ;  /* 0x000000ac2c2c7220 */ /* 0x080fe20000410000 */
[----:B------:R-:W-:Y:S01]  /*e4f0*/  MUFU.EX2 R247, R247 ;  /* 0x000000f700f77308 */ /* 0x000fe20000000800 */
[----:B------:R-:W-:Y:S01]  /*e500*/  FMUL.FTZ R45, R45, R172 ;  /* 0x000000ac2d2d7220 */ /* 0x000fe20000410000 */
[----:B---3--:R-:W-:Y:S01]  /*e510*/  HMMA.16816.F32.BF16 R136, R4, R8, R136 ;  /* 0x000000080488723c */ /* 0x008fe20000041888 */
[----:B------:R-:W-:-:S02]  /*e520*/  FMUL.FTZ R46, R46, R170 ;  /* 0x000000aa2e2e7220 */ /* 0x000fc40000410000 */
[----:B------:R-:W-:Y:S02]  /*e530*/  FMUL.FTZ R47, R47, R170 ;  /* 0x000000aa2f2f7220 */ /* 0x000fe40000410000 */
[-C--:B------:R-:W-:Y:S01]  /*e540*/  FMUL.FTZ R48, R48, R172.reuse ;  /* 0x000000ac30307220 */ /* 0x080fe20000410000 */
[----:B------:R-:W-:Y:S01]  /*e550*/  MUFU.EX2 R197, R197 ;  /* 0x000000c500c57308 */ /* 0x000fe20000000800 */
[----:B------:R-:W-:Y:S01]  /*e560*/  FMUL.FTZ R49, R49, R172 ;  /* 0x000000ac31317220 */ /* 0x000fe20000410000 */
[----:B------:R-:W-:Y:S01]  /*e570*/  HMMA.16816.F32.BF16 R132, R4, R10, R132 ;  /* 0x0000000a0484723c */ /* 0x000fe20000041884 */
[----:B------:R-:W3:Y:S01]  /*e580*/  LDSM.16.MT88.4 R8, [R218+0x1a000] ;  /* 0x01a00000da08783b */ /* 0x000ee20000004200 */
[-C--:B------:R-:W-:Y:S02]  /*e590*/  FMUL.FTZ R50, R50, R170.reuse ;  /* 0x000000aa32327220 */ /* 0x080fe40000410000 */
[----:B------:R-:W-:Y:S02]  /*e5a0*/  FMUL.FTZ R51, R51, R170 ;  /* 0x000000aa33337220 */ /* 0x000fe40000410000 */
[-C--:B------:R-:W-:Y:S01]  /*e5b0*/  FMUL.FTZ R52, R52, R172.reuse ;  /* 0x000000ac34347220 */ /* 0x080fe20000410000 */
[----:B------:R-:W-:Y:S01]  /*e5c0*/  MUFU.EX2 R196, R196 ;  /* 0x000000c400c47308 */ /* 0x000fe20000000800 */
[----:B------:R-:W-:-:S02]  /*e5d0*/  FMUL.FTZ R53, R53, R172 ;  /* 0x000000ac35357220 */ /* 0x000fc40000410000 */
[-C--:B------:R-:W-:Y:S02]  /*e5e0*/  FMUL.FTZ R54, R54, R170.reuse ;  /* 0x000000aa36367220 */ /* 0x080fe40000410000 */
[----:B------:R-:W-:Y:S02]  /*e5f0*/  FMUL.FTZ R55, R55, R170 ;  /* 0x000000aa37377220 */ /* 0x000fe40000410000 */
[-C--:B------:R-:W-:Y:S02]  /*e600*/  FMUL.FTZ R56, R56, R172.reuse ;  /* 0x000000ac38387220 */ /* 0x080fe40000410000 */
[----:B------:R-:W-:Y:S02]  /*e610*/  FMUL.FTZ R57, R57, R172 ;  /* 0x000000ac39397220 */ /* 0x000fe40000410000 */
[-C--:B------:R-:W-:Y:S02]  /*e620*/  FMUL.FTZ R58, R58, R170.reuse ;  /* 0x000000aa3a3a7220 */ /* 0x080fe40000410000 */
[----:B------:R-:W-:-:S02]  /*e630*/  FMUL.FTZ R59, R59, R170 ;  /* 0x000000aa3b3b7220 */ /* 0x000fc40000410000 */
[-C--:B------:R-:W-:Y:S01]  /*e640*/  FMUL.FTZ R60, R60, R172.reuse ;  /* 0x000000ac3c3c7220 */ /* 0x080fe20000410000 */
[C---:B-1----:R-:W-:Y:S01]  /*e650*/  HMMA.16816.F32.BF16 R36, R4.reuse, R20, R36 ;  /* 0x000000140424723c */ /* 0x042fe20000041824 */
[----:B------:R-:W-:Y:S02]  /*e660*/  FMUL.FTZ R61, R61, R172 ;  /* 0x000000ac3d3d7220 */ /* 0x000fe40000410000 */
[-C--:B------:R-:W-:Y:S02]  /*e670*/  FMUL.FTZ R62, R62, R170.reuse ;  /* 0x000000aa3e3e7220 */ /* 0x080fe40000410000 */
[----:B------:R-:W-:Y:S02]  /*e680*/  FMUL.FTZ R63, R63, R170 ;  /* 0x000000aa3f3f7220 */ /* 0x000fe40000410000 */
[-C--:B------:R-:W-:Y:S01]  /*e690*/  FMUL.FTZ R64, R64, R172.reuse ;  /* 0x000000ac40407220 */ /* 0x080fe20000410000 */
[----:B------:R-:W-:Y:S01]  /*e6a0*/  HMMA.16816.F32.BF16 R40, R4, R22, R40 ;  /* 0x000000160428723c */ /* 0x000fe20000041828 */
[----:B------:R-:W1:Y:S01]  /*e6b0*/  LDSM.16.MT88.4 R20, [R217+0x1a000] ;  /* 0x01a00000d914783b */ /* 0x000e620000004200 */
[----:B------:R-:W-:-:S02]  /*e6c0*/  FMUL.FTZ R65, R65, R172 ;  /* 0x000000ac41417220 */ /* 0x000fc40000410000 */
[-C--:B------:R-:W-:Y:S02]  /*e6d0*/  FMUL.FTZ R66, R66, R170.reuse ;  /* 0x000000aa42427220 */ /* 0x080fe40000410000 */
[----:B------:R-:W-:Y:S02]  /*e6e0*/  FMUL.FTZ R67, R67, R170 ;  /* 0x000000aa43437220 */ /* 0x000fe40000410000 */
[-C--:B------:R-:W-:Y:S01]  /*e6f0*/  FMUL.FTZ R68, R68, R172.reuse ;  /* 0x000000ac44447220 */ /* 0x080fe20000410000 */
[----:B---3--:R-:W-:Y:S01]  /*e700*/  HMMA.16816.F32.BF16 R44, R4, R8, R44 ;  /* 0x00000008042c723c */ /* 0x008fe2000004182c */
[----:B------:R-:W-:Y:S02]  /*e710*/  FMUL.FTZ R69, R69, R172 ;  /* 0x000000ac45457220 */ /* 0x000fe40000410000 */
[-C--:B------:R-:W-:Y:S02]  /*e720*/  FMUL.FTZ R70, R70, R170.reuse ;  /* 0x000000aa46467220 */ /* 0x080fe40000410000 */
[----:B------:R-:W-:-:S02]  /*e730*/  FMUL.FTZ R71, R71, R170 ;  /* 0x000000aa47477220 */ /* 0x000fc40000410000 */
[-C--:B------:R-:W-:Y:S01]  /*e740*/  FMUL.FTZ R72, R72, R172.reuse ;  /* 0x000000ac48487220 */ /* 0x080fe20000410000 */
[----:B------:R-:W-:Y:S01]  /*e750*/  HMMA.16816.F32.BF16 R48, R4, R10, R48 ;  /* 0x0000000a0430723c */ /* 0x000fe20000041830 */
[----:B------:R-:W3:Y:S01]  /*e760*/  LDSM.16.MT88.4 R8, [R216+0x1a000] ;  /* 0x01a00000d808783b */ /* 0x000ee20000004200 */
[----:B------:R-:W-:Y:S02]  /*e770*/  FMUL.FTZ R73, R73, R172 ;  /* 0x000000ac49497220 */ /* 0x000fe40000410000 */
[-C--:B------:R-:W-:Y:S02]  /*e780*/  FMUL.FTZ R74, R74, R170.reuse ;  /* 0x000000aa4a4a7220 */ /* 0x080fe40000410000 */
[----:B------:R-:W-:Y:S02]  /*e790*/  FMUL.FTZ R75, R75, R170 ;  /* 0x000000aa4b4b7220 */ /* 0x000fe40000410000 */
[-C--:B------:R-:W-:Y:S02]  /*e7a0*/  FMUL.FTZ R76, R76, R172.reuse ;  /* 0x000000ac4c4c7220 */ /* 0x080fe40000410000 */
[----:B------:R-:W-:-:S02]  /*e7b0*/  FMUL.FTZ R77, R77, R172 ;  /* 0x000000ac4d4d7220 */ /* 0x000fc40000410000 */
[-C--:B------:R-:W-:Y:S02]  /*e7c0*/  FMUL.FTZ R78, R78, R170.reuse ;  /* 0x000000aa4e4e7220 */ /* 0x080fe40000410000 */
[----:B------:R-:W-:Y:S02]  /*e7d0*/  FMUL.FTZ R79, R79, R170 ;  /* 0x000000aa4f4f7220 */ /* 0x000fe40000410000 */
[-C--:B------:R-:W-:Y:S02]  /*e7e0*/  FMUL.FTZ R80, R80, R172.reuse ;  /* 0x000000ac50507220 */ /* 0x080fe40000410000 */
[----:B------:R-:W-:Y:S02]  /*e7f0*/  FMUL.FTZ R81, R81, R172 ;  /* 0x000000ac51517220 */ /* 0x000fe40000410000 */
[-C--:B------:R-:W-:Y:S02]  /*e800*/  FMUL.FTZ R82, R82, R170.reuse ;  /* 0x000000aa52527220 */ /* 0x080fe40000410000 */
[----:B------:R-:W-:Y:S01]  /*e810*/  FMUL.FTZ R83, R83, R170 ;  /* 0x000000aa53537220 */ /* 0x000fe20000410000 */
[----:B-1----:R-:W-:Y:S01]  /*e820*/  HMMA.16816.F32.BF16 R52, R4, R20, R52 ;  /* 0x000000140434723c */ /* 0x002fe20000041834 */
[----:B------:R-:W-:-:S02]  /*e830*/  FMUL.FTZ R84, R84, R172 ;  /* 0x000000ac54547220 */ /* 0x000fc40000410000 */
[----:B------:R-:W-:Y:S02]  /*e840*/  FMUL.FTZ R85, R85, R172 ;  /* 0x000000ac55557220 */ /* 0x000fe40000410000 */
[-C--:B------:R-:W-:Y:S02]  /*e850*/  FMUL.FTZ R86, R86, R170.reuse ;  /* 0x000000aa56567220 */ /* 0x080fe40000410000 */
[----:B------:R-:W-:Y:S01]  /*e860*/  FMUL.FTZ R87, R87, R170 ;  /* 0x000000aa57577220 */ /* 0x000fe20000410000 */
[----:B------:R-:W-:Y:S01]  /*e870*/  HMMA.16816.F32.BF16 R56, R4, R22, R56 ;  /* 0x000000160438723c */ /* 0x000fe20000041838 */
[----:B------:R-:W1:Y:S01]  /*e880*/  LDSM.16.MT88.4 R20, [R220+0x1c000] ;  /* 0x01c00000dc14783b */ /* 0x000e620000004200 */
[-C--:B------:R-:W-:Y:S02]  /*e890*/  FMUL.FTZ R88, R88, R172.reuse ;  /* 0x000000ac58587220 */ /* 0x080fe40000410000 */
[----:B------:R-:W-:Y:S02]  /*e8a0*/  FMUL.FTZ R89, R89, R172 ;  /* 0x000000ac59597220 */ /* 0x000fe40000410000 */
[----:B------:R-:W-:-:S02]  /*e8b0*/  FMUL.FTZ R90, R90, R170 ;  /* 0x000000aa5a5a7220 */ /* 0x000fc40000410000 */
[----:B------:R-:W-:Y:S01]  /*e8c0*/  FMUL.FTZ R91, R91, R170 ;  /* 0x000000aa5b5b7220 */ /* 0x000fe20000410000 */
[C---:B---3--:R-:W-:Y:S01]  /*e8d0*/  HMMA.16816.F32.BF16 R60, R4.reuse, R8, R60 ;  /* 0x00000008043c723c */ /* 0x048fe2000004183c */
[-C--:B------:R-:W-:Y:S02]  /*e8e0*/  FMUL.FTZ R92, R92, R172.reuse ;  /* 0x000000ac5c5c7220 */ /* 0x080fe40000410000 */
[----:B------:R-:W-:Y:S02]  /*e8f0*/  FMUL.FTZ R93, R93, R172 ;  /* 0x000000ac5d5d7220 */ /* 0x000fe40000410000 */
[-C--:B------:R-:W-:Y:S02]  /*e900*/  FMUL.FTZ R94, R94, R170.reuse ;  /* 0x000000aa5e5e7220 */ /* 0x080fe40000410000 */
[----:B------:R-:W-:Y:S01]  /*e910*/  FMUL.FTZ R95, R95, R170 ;  /* 0x000000aa5f5f7220 */ /* 0x000fe20000410000 */
[----:B------:R-:W-:Y:S01]  /*e920*/  HMMA.16816.F32.BF16 R64, R4, R10, R64 ;  /* 0x0000000a0440723c */ /* 0x000fe20000041840 */
[----:B------:R-:W3:Y:S01]  /*e930*/  LDSM.16.MT88.4 R8, [R218+0x1c000] ;  /* 0x01c00000da08783b */ /* 0x000ee20000004200 */
[----:B------:R-:W-:-:S02]  /*e940*/  FMUL.FTZ R96, R96, R172 ;  /* 0x000000ac60607220 */ /* 0x000fc40000410000 */
[----:B------:R-:W-:Y:S02]  /*e950*/  FMUL.FTZ R97, R97, R172 ;  /* 0x000000ac61617220 */ /* 0x000fe40000410000 */
[-C--:B------:R-:W-:Y:S02]  /*e960*/  FMUL.FTZ R98, R98, R170.reuse ;  /* 0x000000aa62627220 */ /* 0x080fe40000410000 */
[----:B------:R-:W-:Y:S02]  /*e970*/  FMUL.FTZ R99, R99, R170 ;  /* 0x000000aa63637220 */ /* 0x000fe40000410000 */
[-C--:B------:R-:W-:Y:S02]  /*e980*/  FMUL.FTZ R100, R100, R172.reuse ;  /* 0x000000ac64647220 */ /* 0x080fe40000410000 */
[----:B------:R-:W-:Y:S02]  /*e990*/  FMUL.FTZ R101, R101, R172 ;  /* 0x000000ac65657220 */ /* 0x000fe40000410000 */
[----:B------:R-:W-:-:S02]  /*e9a0*/  FMUL.FTZ R102, R102, R170 ;  /* 0x000000aa66667220 */ /* 0x000fc40000410000 */
[----:B------:R-:W-:Y:S02]  /*e9b0*/  FMUL.FTZ R103, R103, R170 ;  /* 0x000000aa67677220 */ /* 0x000fe40000410000 */
[-C--:B------:R-:W-:Y:S02]  /*e9c0*/  FMUL.FTZ R104, R104, R172.reuse ;  /* 0x000000ac68687220 */ /* 0x080fe40000410000 */
[----:B------:R-:W-:Y:S02]  /*e9d0*/  FMUL.FTZ R105, R105, R172 ;  /* 0x000000ac69697220 */ /* 0x000fe40000410000 */
[-C--:B------:R-:W-:Y:S01]  /*e9e0*/  FMUL.FTZ R106, R106, R170.reuse ;  /* 0x000000aa6a6a7220 */ /* 0x080fe20000410000 */
[----:B-1----:R-:W-:Y:S01]  /*e9f0*/  HMMA.16816.F32.BF16 R68, R4, R20, R68 ;  /* 0x000000140444723c */ /* 0x002fe20000041844 */
[----:B------:R-:W-:Y:S02]  /*ea00*/  FMUL.FTZ R107, R107, R170 ;  /* 0x000000aa6b6b7220 */ /* 0x000fe40000410000 */
[----:B------:R-:W-:-:S02]  /*ea10*/  FMUL.FTZ R108, R108, R172 ;  /* 0x000000ac6c6c7220 */ /* 0x000fc40000410000 */
[----:B------:R-:W-:Y:S02]  /*ea20*/  FMUL.FTZ R109, R109, R172 ;  /* 0x000000ac6d6d7220 */ /* 0x000fe40000410000 */
[-C--:B------:R-:W-:Y:S01]  /*ea30*/  FMUL.FTZ R110, R110, R170.reuse ;  /* 0x000000aa6e6e7220 */ /* 0x080fe20000410000 */
[C---:B------:R-:W-:Y:S01]  /*ea40*/  HMMA.16816.F32.BF16 R72, R4.reuse, R22, R72 ;  /* 0x000000160448723c */ /* 0x040fe20000041848 */
[----:B------:R-:W1:Y:S01]  /*ea50*/  LDSM.16.MT88.4 R20, [R217+0x1c000] ;  /* 0x01c00000d914783b */ /* 0x000e620000004200 */
[----:B------:R-:W-:Y:S02]  /*ea60*/  FMUL.FTZ R111, R111, R170 ;  /* 0x000000aa6f6f7220 */ /* 0x000fe40000410000 */
[-C--:B------:R-:W-:Y:S02]  /*ea70*/  FMUL.FTZ R112, R112, R172.reuse ;  /* 0x000000ac70707220 */ /* 0x080fe40000410000 */
[----:B------:R-:W-:Y:S02]  /*ea80*/  FMUL.FTZ R113, R113, R172 ;  /* 0x000000ac71717220 */ /* 0x000fe40000410000 */
[-C--:B------:R-:W-:Y:S01]  /*ea90*/  FMUL.FTZ R114, R114, R170.reuse ;  /* 0x000000aa72727220 */ /* 0x080fe20000410000 */
[----:B---3--:R-:W-:Y:S01]  /*eaa0*/  HMMA.16816.F32.BF16 R76, R4, R8, R76 ;  /* 0x00000008044c723c */ /* 0x008fe2000004184c */
[----:B------:R-:W-:-:S02]  /*eab0*/  FMUL.FTZ R115, R115, R170 ;  /* 0x000000aa73737220 */ /* 0x000fc40000410000 */
[-C--:B------:R-:W-:Y:S02]  /*eac0*/  FMUL.FTZ R116, R116, R172.reuse ;  /* 0x000000ac74747220 */ /* 0x080fe40000410000 */
[----:B------:R-:W-:Y:S02]  /*ead0*/  FMUL.FTZ R117, R117, R172 ;  /* 0x000000ac75757220 */ /* 0x000fe40000410000 */
[-C--:B------:R-:W-:Y:S01]  /*eae0*/  FMUL.FTZ R118, R118, R170.reuse ;  /* 0x000000aa76767220 */ /* 0x080fe20000410000 */
[----:B------:R-:W-:Y:S01]  /*eaf0*/  HMMA.16816.F32.BF16 R80, R4, R10, R80 ;  /* 0x0000000a0450723c */ /* 0x000fe20000041850 */
[----:B------:R-:W3:Y:S01]  /*eb00*/  LDSM.16.MT88.4 R8, [R216+0x1c000] ;  /* 0x01c00000d808783b */ /* 0x000ee20000004200 */
        /* <DEDUP_REMOVED lines=8> */
[----:B------:R-:W-:-:S02]  /*eb90*/  FMUL.FTZ R127, R127, R170 ;  /* 0x000000aa7f7f7220 */ /* 0x000fc40000410000 */
[-C--:B------:R-:W-:Y:S02]  /*eba0*/  FMUL.FTZ R128, R128, R172.reuse ;  /* 0x000000ac80807220 */ /* 0x080fe40000410000 */
[----:B------:R-:W-:Y:S01]  /*ebb0*/  FMUL.FTZ R129, R129, R172 ;  /* 0x000000ac81817220 */ /* 0x000fe20000410000 */
[----:B-1----:R-:W-:Y:S01]  /*ebc0*/  HMMA.16816.F32.BF16 R84, R4, R20, R84 ;  /* 0x000000140454723c */ /* 0x002fe20000041854 */
[-C--:B------:R-:W-:Y:S02]  /*ebd0*/  FMUL.FTZ R130, R130, R170.reuse ;  /* 0x000000aa82827220 */ /* 0x080fe40000410000 */
[----:B------:R-:W-:-:S05]  /*ebe0*/  FMUL.FTZ R131, R131, R170 ;  /* 0x000000aa83837220 */ /* 0x000fca0000410000 */
        /* <DEDUP_REMOVED lines=18> */
[C---:B------:R-:W-:Y:S02]  /*ed10*/  LOP3.LUT R5, R34.reuse, 0xffff, RZ, 0xc0, !PT ;  /* 0x0000ffff22057812 */ /* 0x040fe400078ec0ff */
[----:B------:R-:W-:Y:S02]  /*ed20*/  LOP3.LUT R6, R34, 0xff, RZ, 0xc0, !PT ;  /* 0x000000ff22067812 */ /* 0x000fe400078ec0ff */
[----:B------:R-:W-:Y:S02]  /*ed30*/  SHF.R.U32.HI R5, RZ, 0x8, R5 ;  /* 0x00000008ff057819 */ /* 0x000fe40000011605 */
[----:B------:R-:W-:Y:S02]  /*ed40*/  LOP3.LUT R4, R24, 0xff, RZ, 0xc0, !PT ;  /* 0x000000ff18047812 */ /* 0x000fe400078ec0ff */
[----:B------:R-:W-:Y:S02]  /*ed50*/  PRMT R6, R6, 0x5410, R5 ;  /* 0x0000541006067816 */ /* 0x000fe40000000005 */
[----:B------:R-:W-:-:S02]  /*ed60*/  SHF.R.U32.HI R5, RZ, 0x10, R24 ;  /* 0x00000010ff057819 */ /* 0x000fc40000011618 */
[----:B------:R-:W-:Y:S01]  /*ed70*/  SHF.R.U32.HI R24, RZ, 0x18, R24 ;  /* 0x00000018ff187819 */ /* 0x000fe20000011618 */
[--C-:B------:R-:W-:Y:S01]  /*ed80*/  HSET2.LE.AND R6, R6, R241.reuse, PT ;  /* 0x000000f106067233 */ /* 0x100fe20003803000 */
[----:B------:R-:W-:Y:S02]  /*ed90*/  LOP3.LUT R5, R5, 0xff, RZ, 0xc0, !PT ;  /* 0x000000ff05057812 */ /* 0x000fe400078ec0ff */
[----:B------:R-:W-:Y:S02]  /*eda0*/  SHF.R.U32.HI R7, RZ, 0x10, R34 ;  /* 0x00000010ff077819 */ /* 0x000fe40000011622 */
[----:B------:R-:W-:Y:S01]  /*edb0*/  PRMT R4, R4, 0x5410, R9 ;  /* 0x0000541004047816 */ /* 0x000fe20000000009 */
[----:B------:R-:W-:Y:S01]  /*edc0*/  LDSM.16.MT88.4 R32, [R216+0x18800] ;  /* 0x01880000d820783b */ /* 0x000fe20000004200 */
[----:B------:R-:W-:Y:S02]  /*edd0*/  PRMT R24, R5, 0x5410, R24 ;  /* 0x0000541005187816 */ /* 0x000fe40000000018 */
[----:B--2---:R-:W-:Y:S01]  /*ede0*/  F2FP.BF16.PACK_AB R5, R184, R187 ;  /* 0x000000bbb805723e */ /* 0x004fe200000010ff */
[----:B------:R-:W2:Y:S01]  /*edf0*/  LDSM.16.MT88.4 R8, [R218+0x18800] ;  /* 0x01880000da08783b */ /* 0x000ea20000004200 */
[----:B------:R-:W-:Y:S01]  /*ee00*/  LOP3.LUT R7, R7, 0xff, RZ, 0xc0, !PT ;  /* 0x000000ff07077812 */ /* 0x000fe200078ec0ff */
[----:B------:R-:W-:Y:S01]  /*ee10*/  HSET2.LE.AND R4, R4, R241, PT ;  /* 0x000000f104047233 */ /* 0x000fe20003803000 */
[----:B------:R-:W-:-:S02]  /*ee20*/  LOP3.LUT R6, R6, R5, RZ, 0xc0, !PT ;  /* 0x0000000506067212 */ /* 0x000fc400078ec0ff */
[----:B------:R-:W-:Y:S02]  /*ee30*/  PRMT R26, R7, 0x5410, R26 ;  /* 0x00005410071a7816 */ /* 0x000fe4000000001a */
[----:B------:R-:W-:-:S03]  /*ee40*/  F2FP.BF16.PACK_AB R5, R188, R191 ;  /* 0x000000bfbc05723e */ /* 0x000fc600000010ff */
[--C-:B------:R-:W-:Y:S01]  /*ee50*/  HSET2.LE.AND R7, R26, R241.reuse, PT ;  /* 0x000000f11a077233 */ /* 0x100fe20003803000 */
[----:B------:R-:W-:Y:S01]  /*ee60*/  LOP3.LUT R4, R4, R5, RZ, 0xc0, !PT ;  /* 0x0000000504047212 */ /* 0x000fe200078ec0ff */
[----:B------:R-:W-:Y:S01]  /*ee70*/  HSET2.LE.AND R5, R24, R241, PT ;  /* 0x000000f118057233 */ /* 0x000fe20003803000 */
[----:B------:R-:W-:Y:S02]  /*ee80*/  F2FP.BF16.PACK_AB R26, R182, R185 ;  /* 0x000000b9b61a723e */ /* 0x000fe400000010ff */
[----:B------:R-:W-:Y:S02]  /*ee90*/  F2FP.BF16.PACK_AB R24, R186, R189 ;  /* 0x000000bdba18723e */ /* 0x000fe400000010ff */
[----:B------:R-:W-:Y:S02]  /*eea0*/  LOP3.LUT R7, R7, R26, RZ, 0xc0, !PT ;  /* 0x0000001a07077212 */ /* 0x000fe400078ec0ff */
[----:B------:R-:W-:Y:S02]  /*eeb0*/  LOP3.LUT R5, R5, R24, RZ, 0xc0, !PT ;  /* 0x0000001805057212 */ /* 0x000fe400078ec0ff */
[----:B------:R-:W3:Y:S05]  /*eec0*/  LDSM.16.MT88.4 R24, [R220+0x1a800] ;  /* 0x01a80000dc18783b */ /* 0x000eea0000004200 */
[C---:B-1----:R-:W-:Y:S08]  /*eed0*/  HMMA.16816.F32.BF16 R160, R4.reuse, R20, R160 ;  /* 0x0000001404a0723c */ /* 0x042ff000000418a0 */
[C---:B------:R-:W-:Y:S01]  /*eee0*/  HMMA.16816.F32.BF16 R156, R4.reuse, R22, R156 ;  /* 0x00000016049c723c */ /* 0x040fe2000004189c */
[----:B------:R-:W1:Y:S07]  /*eef0*/  LDSM.16.MT88.4 R20, [R218+0x1a800] ;  /* 0x01a80000da14783b */ /* 0x000e6e0000004200 */
[C---:B--2---:R-:W-:Y:S08]  /*ef00*/  HMMA.16816.F32.BF16 R152, R4.reuse, R8, R152 ;  /* 0x000000080498723c */ /* 0x044ff00000041898 */
[C---:B------:R-:W-:Y:S01]  /*ef10*/  HMMA.16816.F32.BF16 R148, R4.reuse, R10, R148 ;  /* 0x0000000a0494723c */ /* 0x040fe20000041894 */
[----:B------:R-:W2:Y:S07]  /*ef20*/  LDSM.16.MT88.4 R8, [R217+0x1a800] ;  /* 0x01a80000d908783b */ /* 0x000eae0000004200 */
[C---:B------:R-:W-:Y:S08]  /*ef30*/  HMMA.16816.F32.BF16 R136, R4.reuse, R32, R136 ;  /* 0x000000200488723c */ /* 0x040ff00000041888 */
[C---:B---3--:R-:W-:Y:S08]  /*ef40*/  HMMA.16816.F32.BF16 R36, R4.reuse, R24, R36 ;  /* 0x000000180424723c */ /* 0x048ff00000041824 */
[C---:B------:R-:W-:Y:S01]  /*ef50*/  HMMA.16816.F32.BF16 R40, R4.reuse, R26, R40 ;  /* 0x0000001a0428723c */ /* 0x040fe20000041828 */
[----:B------:R-:W3:Y:S07]  /*ef60*/  LDSM.16.MT88.4 R24, [R218+0x1c800] ;  /* 0x01c80000da18783b */ /* 0x000eee0000004200 */
[C---:B-1----:R-:W-:Y:S08]  /*ef70*/  HMMA.16816.F32.BF16 R44, R4.reuse, R20, R44 ;  /* 0x00000014042c723c */ /* 0x042ff0000004182c */
[C---:B------:R-:W-:Y:S01]  /*ef80*/  HMMA.16816.F32.BF16 R48, R4.reuse, R22, R48 ;  /* 0x000000160430723c */ /* 0x040fe20000041830 */
[----:B------:R-:W1:Y:S07]  /*ef90*/  LDSM.16.MT88.4 R20, [R217+0x1c800] ;  /* 0x01c80000d914783b */ /* 0x000e6e0000004200 */
        /* <DEDUP_REMOVED lines=11> */
[C---:B-1----:R-:W-:Y:S07]  /*f050*/  HMMA.16816.F32.BF16 R84, R4.reuse, R20, R84 ;  /* 0x000000140454723c */ /* 0x042fee0000041854 */
[----:B------:R-:W-:Y:S01]  /*f060*/  IMAD.U32 R20, RZ, RZ, UR4 ;  /* 0x00000004ff147e24 */ /* 0x000fe2000f8e00ff */
[C---:B------:R-:W-:Y:S07]  /*f070*/  HMMA.16816.F32.BF16 R88, R4.reuse, R22, R88 ;  /* 0x000000160458723c */ /* 0x040fee0000041858 */
[----:B------:R-:W-:Y:S01]  /*f080*/  IMAD.WIDE.U32 R22, R12, -0x2daee0ad, RZ ;  /* 0xd2511f530c167825 */ /* 0x000fe200078e00ff */
[----:B------:R-:W-:Y:S04]  /*f090*/  HMMA.16816.F32.BF16 R60, R4, R32, R60 ;  /* 0x00000020043c723c */ /* 0x000fe8000004183c */
[----:B------:R-:W-:-:S04]  /*f0a0*/  LOP3.LUT R20, R23, UR39, R20, 0x96, !PT ;  /* 0x0000002717147c12 */ /* 0x000fc8000f8e9614 */
[C---:B------:R-:W-:Y:S01]  /*f0b0*/  HMMA.16816.F32.BF16 R64, R4.reuse, R34, R64 ;  /* 0x000000220440723c */ /* 0x040fe20000041840 */
[----:B------:R-:W-:Y:S01]  /*f0c0*/  IMAD.WIDE.U32 R20, R20, -0x326172a9, RZ ;  /* 0xcd9e8d5714147825 */ /* 0x000fe200078e00ff */
[----:B------:R-:W1:Y:S04]  /*f0d0*/  LDSM.16.MT88.4 R32, [R216+0x1c800] ;  /* 0x01c80000d820783b */ /* 0x000e680000004200 */
[----:B------:R-:W-:Y:S02]  /*f0e0*/  LOP3.LUT R192, R21, UR16, R192, 0x96, !PT ;  /* 0x0000001015c07c12 */ /* 0x000fe4000f8e96c0 */
[----:B--2---:R-:W-:Y:S01]  /*f0f0*/  HMMA.16816.F32.BF16 R116, R4, R8, R116 ;  /* 0x000000080474723c */ /* 0x004fe20000041874 */
[----:B------:R-:W-:Y:S02]  /*f100*/  LOP3.LUT R20, R17, UR14, R20, 0x96, !PT ;  /* 0x0000000e11147c12 */ /* 0x000fe4000f8e9614 */
[----:B------:R-:W-:-:S04]  /*f110*/  IMAD.WIDE.U32 R22, R192, -0x2daee0ad, RZ ;  /* 0xd2511f53c0167825 */ /* 0x000fc800078e00ff */
[----:B------:R-:W-:Y:S01]  /*f120*/  IMAD.WIDE.U32 R20, R20, -0x2daee0ad, RZ ;  /* 0xd2511f5314147825 */ /* 0x000fe200078e00ff */
[----:B------:R-:W-:Y:S01]  /*f130*/  HMMA.16816.F32.BF16 R120, R4, R10, R120 ;  /* 0x0000000a0478723c */ /* 0x000fe20000041878 */
[----:B------:R-:W2:Y:S01]  /*f140*/  LDSM.16.MT88.4 R8, [R216+0x1e800] ;  /* 0x01e80000d808783b */ /* 0x000ea20000004200 */
[----:B------:R-:W-:Y:S01]  /*f150*/  LOP3.LUT R194, R23, UR13, R194, 0x96, !PT ;  /* 0x0000000d17c27c12 */ /* 0x000fe2000f8e96c2 */
[----:B------:R-:W-:Y:S01]  /*f160*/  FFMA.FTZ R192, R246, c[0x0][0x23c], -R183 ;  /* 0x00008f00f6c07a23 */ /* 0x000fe200000108b7 */
[----:B------:R-:W-:-:S03]  /*f170*/  LOP3.LUT R21, R21, UR11, R22, 0x96, !PT ;  /* 0x0000000b15157c12 */ /* 0x000fc6000f8e9616 */
[----:B------:R-:W-:Y:S01]  /*f180*/  IMAD.WIDE.U32 R194, R194, -0x326172a9, RZ ;  /* 0xcd9e8d57c2c27825 */ /* 0x000fe200078e00ff */
[----:B------:R-:W-:Y:S01]  /*f190*/  HMMA.16816.F32.BF16 R68, R4, R28, R68 ;  /* 0x0000001c0444723c */ /* 0x000fe20000041844 */
[----:B------:R-:W-:Y:S03]  /*f1a0*/  MUFU.EX2 R192, R192 ;  /* 0x000000c000c07308 */ /* 0x000fe60000000800 */
[----:B------:R-:W-:Y:S01]  /*f1b0*/  LOP3.LUT R22, R195, UR12, R16, 0x96, !PT ;  /* 0x0000000cc3167c12 */ /* 0x000fe2000f8e9610 */
[----:B------:R-:W-:-:S03]  /*f1c0*/  FFMA.FTZ R195, R248, c[0x0][0x23c], -R183 ;  /* 0x00008f00f8c37a23 */ /* 0x000fc600000108b7 */
[C---:B------:R-:W-:Y:S01]  /*f1d0*/  HMMA.16816.F32.BF16 R72, R4.reuse, R30, R72 ;  /* 0x0000001e0448723c */ /* 0x040fe20000041848 */
[----:B------:R-:W4:Y:S01]  /*f1e0*/  LDSM.16.MT88.4 R28, [R220+0x1e800] ;  /* 0x01e80000dc1c783b */ /* 0x000f220000004200 */
[----:B------:R-:W-:Y:S01]  /*f1f0*/  IMAD.WIDE.U32 R22, R22, -0x2daee0ad, RZ ;  /* 0xd2511f5316167825 */ /* 0x000fe200078e00ff */
[----:B------:R-:W2:Y:S04]  /*f200*/  MUFU.EX2 R195, R195 ;  /* 0x000000c300c37308 */ /* 0x000ea80000000800 */
[----:B------:R-:W-:Y:S01]  /*f210*/  LOP3.LUT R248, R23, UR9, R20, 0x96, !PT ;  /* 0x0000000917f87c12 */ /* 0x000fe2000f8e9614 */
[C---:B---3--:R-:W-:Y:S07]  /*f220*/  HMMA.16816.F32.BF16 R108, R4.reuse, R24, R108 ;  /* 0x00000018046c723c */ /* 0x048fee000004186c */
[----:B------:R-:W-:Y:S01]  /*f230*/  IMAD.WIDE.U32 R24, R21, -0x326172a9, RZ ;  /* 0xcd9e8d5715187825 */ /* 0x000fe200078e00ff */
[----:B-1----:R-:W-:Y:S03]  /*f240*/  HMMA.16816.F32.BF16 R92, R4, R32, R92 ;  /* 0x00000020045c723c */ /* 0x002fe6000004185c */
[----:B------:R-:W-:Y:S01]  /*f250*/  IMAD.MOV.U32 R198, RZ, RZ, R24 ;  /* 0x000000ffffc67224 */ /* 0x000fe200078e0018 */
[----:B------:R-:W-:Y:S01]  /*f260*/  LOP3.LUT R21, R25, UR10, R194, 0x96, !PT ;  /* 0x0000000a19157c12 */ /* 0x000fe2000f8e96c2 */
[----:B------:R-:W-:-:S02]  /*f270*/  FFMA.FTZ R194, R249, c[0x0][0x23c], -R174 ;  /* 0x00008f00f9c27a23 */ /* 0x000fc400000108ae */
[----:B------:R-:W-:Y:S01]  /*f280*/  IMAD.WIDE.U32 R248, R248, -0x326172a9, RZ ;  /* 0xcd9e8d57f8f87825 */ /* 0x000fe200078e00ff */
[C---:B------:R-:W-:Y:S01]  /*f290*/  HMMA.16816.F32.BF16 R96, R4.reuse, R34, R96 ;  /* 0x000000220460723c */ /* 0x040fe20000041860 */
[----:B------:R-:W1:Y:S02]  /*f2a0*/  LDSM.16.MT88.4 R32, [R218+0x19000] ;  /* 0x01900000da20783b */ /* 0x000e640000004200 */
[----:B------:R-:W-:Y:S01]  /*f2b0*/  IMAD.WIDE.U32 R16, R21, -0x2daee0ad, RZ ;  /* 0xd2511f5315107825 */ /* 0x000fe200078e00ff */
[----:B------:R-:W3:Y:S03]  /*f2c0*/  MUFU.EX2 R194, R194 ;  /* 0x000000c200c27308 */ /* 0x000ee60000000800 */
[----:B------:R-:W-:Y:S01]  /*f2d0*/  IMAD.MOV.U32 R199, RZ, RZ, R25 ;  /* 0x000000ffffc77224 */ /* 0x000fe200078e0019 */
[----:B------:R-:W-:Y:S01]  /*f2e0*/  LOP3.LUT R21, R17, UR7, R22, 0x96, !PT ;  /* 0x0000000711157c12 */ /* 0x000fe2000f8e9616 */
[----:B--2---:R-:W-:Y:S04]  /*f2f0*/  HMMA.16816.F32.BF16 R124, R4, R8, R124 ;  /* 0x00000008047c723c */ /* 0x004fe8000004187c */
[----:B------:R-:W-:-:S04]  /*f300*/  IMAD.WIDE.U32 R20, R21, -0x326172a9, RZ ;  /* 0xcd9e8d5715147825 */ /* 0x000fc800078e00ff */
[----:B----4-:R-:W-:Y:S01]  /*f310*/  HMMA.16816.F32.BF16 R100, R4, R28, R100 ;  /* 0x0000001c0464723c */ /* 0x010fe20000041864 */
[--C-:B------:R-:W-:Y:S02]  /*f320*/  SHF.R.U32.HI R8, RZ, 0x10, R20.reuse ;  /* 0x00000010ff087819 */ /* 0x100fe40000011614 */
[----:B------:R-:W-:Y:S02]  /*f330*/  SHF.R.U32.HI R9, RZ, 0x18, R20 ;  /* 0x00000018ff097819 */ /* 0x000fe40000011614 */
[----:B------:R-:W-:-:S03]  /*f340*/  LOP3.LUT R8, R8, 0xff, RZ, 0xc0, !PT ;  /* 0x000000ff08087812 */ /* 0x000fc600078ec0ff */
[C---:B------:R-:W-:Y:S01]  /*f350*/  HMMA.16816.F32.BF16 R104, R4.reuse, R30, R104 ;  /* 0x0000001e0468723c */ /* 0x040fe20000041868 */
[----:B------:R-:W-:Y:S01]  /*f360*/  PRMT R22, R8, 0x5410, R9 ;  /* 0x0000541008167816 */ /* 0x000fe20000000009 */
[----:B------:R-:W-:Y:S06]  /*f370*/  LDSM.16.MT88.4 R28, [R217+0x19000] ;  /* 0x01900000d91c783b */ /* 0x000fec0000004200 */
[C---:B------:R-:W-:Y:S01]  /*f380*/  HMMA.16816.F32.BF16 R112, R4.reuse, R26, R112 ;  /* 0x0000001a0470723c */ /* 0x040fe20000041870 */
[----:B------:R-:W-:Y:S07]  /*f390*/  LDSM.16.MT88.4 R24, [R216+0x19000] ;  /* 0x01900000d818783b */ /* 0x000fee0000004200 */
[----:B------:R-:W-:Y:S01]  /*f3a0*/  HMMA.16816.F32.BF16 R128, R4, R10, R128 ;  /* 0x0000000a0480723c */ /* 0x000fe20000041880 */
[----:B------:R-:W2:Y:S06]  /*f3b0*/  LDSM.16.MT88.4 R4, [R220+0x19000] ;  /* 0x01900000dc04783b */ /* 0x000eac0000004200 */
[----:B------:R-:W-:-:S02]  /*f3c0*/  LOP3.LUT R11, R20, 0xffff, RZ, 0xc0, !PT ;  /* 0x0000ffff140b7812 */ /* 0x000fc400078ec0ff */
[----:B------:R-:W-:Y:S02]  /*f3d0*/  LOP3.LUT R10, R20, 0xff, RZ, 0xc0, !PT ;  /* 0x000000ff140a7812 */ /* 0x000fe400078ec0ff */
[----:B------:R-:W-:Y:S02]  /*f3e0*/  LOP3.LUT R20, R21, UR18, R248, 0x96, !PT ;  /* 0x0000001215147c12 */ /* 0x000fe4000f8e96f8 */
[----:B------:R-:W-:Y:S02]  /*f3f0*/  SHF.R.U32.HI R11, RZ, 0x8, R11 ;  /* 0x00000008ff0b7819 */ /* 0x000fe4000001160b */
[----:B------:R-:W-:Y:S02]  /*f400*/  LOP3.LUT R8, R20, 0xffff, RZ, 0xc0, !PT ;  /* 0x0000ffff14087812 */ /* 0x000fe400078ec0ff */
[----:B------:R-:W-:Y:S02]  /*f410*/  SHF.R.U32.HI R9, RZ, 0x10, R20 ;  /* 0x00000010ff097819 */ /* 0x000fe40000011614 */
[----:B------:R-:W-:-:S02]  /*f420*/  PRMT R10, R10, 0x5410, R11 ;  /* 0x000054100a0a7816 */ /* 0x000fc4000000000b */
[----:B------:R-:W-:Y:S02]  /*f430*/  LOP3.LUT R11, R20, 0xff, RZ, 0xc0, !PT ;  /* 0x000000ff140b7812 */ /* 0x000fe400078ec0ff */
[----:B------:R-:W-:Y:S01]  /*f440*/  SHF.R.U32.HI R8, RZ, 0x8, R8 ;  /* 0x00000008ff087819 */ /* 0x000fe20000011608 */
[----:B------:R-:W-:Y:S01]  /*f450*/  HSET2.LE.AND R10, R10, R241, PT ;  /* 0x000000f10a0a7233 */ /* 0x000fe20003803000 */
[----:B------:R-:W-:Y:S02]  /*f460*/  SHF.R.U32.HI R20, RZ, 0x18, R20 ;  /* 0x00000018ff147819 */ /* 0x000fe40000011614 */
[----:B------:R-:W-:Y:S02]  /*f470*/  LOP3.LUT R9, R9, 0xff, RZ, 0xc0, !PT ;  /* 0x000000ff09097812 */ /* 0x000fe400078ec0ff */
[----:B------:R-:W-:Y:S02]  /*f480*/  PRMT R8, R11, 0x5410, R8 ;  /* 0x000054100b087816 */ /* 0x000fe40000000008 */
[----:B------:R-:W-:-:S02]  /*f490*/  PRMT R20, R9, 0x5410, R20 ;  /* 0x0000541009147816 */ /* 0x000fc40000000014 */
[----:B------:R-:W-:Y:S01]  /*f4a0*/  F2FP.BF16.PACK_AB R11, R190, R193 ;  /* 0x000000c1be0b723e */ /* 0x000fe200000010ff */
[--C-:B------:R-:W-:Y:S01]  /*f4b0*/  HSET2.LE.AND R8, R8, R241.reuse, PT ;  /* 0x000000f108087233 */ /* 0x100fe20003803000 */
[----:B------:R-:W-:Y:S01]  /*f4c0*/  F2FP.BF16.PACK_AB R21, R195, R192 ;  /* 0x000000c0c315723e */ /* 0x000fe200000010ff */
[--C-:B------:R-:W-:Y:S01]  /*f4d0*/  HSET2.LE.AND R9, R20, R241.reuse, PT ;  /* 0x000000f114097233 */ /* 0x100fe20003803000 */
[----:B---3--:R-:W-:Y:S02]  /*f4e0*/  F2FP.BF16.PACK_AB R20, R247, R194 ;  /* 0x000000c2f714723e */ /* 0x008fe400000010ff */
[----:B------:R-:W-:Y:S01]  /*f4f0*/  LOP3.LUT R8, R8, R11, RZ, 0xc0, !PT ;  /* 0x0000000b08087212 */ /* 0x000fe200078ec0ff */
[----:B------:R-:W-:Y:S01]  /*f500*/  HSET2.LE.AND R11, R22, R241, PT ;  /* 0x000000f1160b7233 */ /* 0x000fe20003803000 */
[----:B------:R-:W-:Y:S02]  /*f510*/  LOP3.LUT R9, R9, R20, RZ, 0xc0, !PT ;  /* 0x0000001409097212 */ /* 0x000fe400078ec0ff */
[----:B------:R-:W-:-:S02]  /*f520*/  F2FP.BF16.PACK_AB R20, R196, R197 ;  /* 0x000000c5c414723e */ /* 0x000fc400000010ff */
        /* <DEDUP_REMOVED lines=13> */
[C---:B-1----:R-:W-:Y:S07]  /*f600*/  HMMA.16816.F32.BF16 R52, R8.reuse, R32, R52 ;  /* 0x000000200834723c */ /* 0x042fee0000041834 */
[----:B------:R-:W-:Y:S01]  /*f610*/  IMAD.MOV.U32 R32, RZ, RZ, R16 ;  /* 0x000000ffff207224 */ /* 0x000fe200078e0010 */
[C---:B------:R-:W-:Y:S01]  /*f620*/  HMMA.16816.F32.BF16 R40, R8.reuse, R22, R40 ;  /* 0x000000160828723c */ /* 0x040fe20000041828 */
[----:B------:R-:W-:Y:S01]  /*f630*/  IMAD.MOV.U32 R33, RZ, RZ, R17 ;  /* 0x000000ffff217224 */ /* 0x000fe200078e0011 */
[----:B------:R-:W-:Y:S04]  /*f640*/  LDSM.16.MT88.4 R20, [R218+0x1d000] ;  /* 0x01d00000da14783b */ /* 0x000fe80000004200 */
[----:B------:R1:W5:Y:S02]  /*f650*/  LDL.LU.64 R16, [R1+0x28] ;  /* 0x0000280001107983 */ /* 0x0003640000300a00 */
[C---:B--2---:R-:W-:Y:S08]  /*f660*/  HMMA.16816.F32.BF16 R44, R8.reuse, R4, R44 ;  /* 0x00000004082c723c */ /* 0x044ff0000004182c */
[C---:B------:R-:W-:Y:S01]  /*f670*/  HMMA.16816.F32.BF16 R48, R8.reuse, R6, R48 ;  /* 0x000000060830723c */ /* 0x040fe20000041830 */
[----:B------:R-:W2:Y:S07]  /*f680*/  LDSM.16.MT88.4 R4, [R217+0x1d000] ;  /* 0x01d00000d904783b */ /* 0x000eae0000004200 */
[C---:B----4-:R-:W-:Y:S08]  /*f690*/  HMMA.16816.F32.BF16 R68, R8.reuse, R24, R68 ;  /* 0x000000180844723c */ /* 0x050ff00000041844 */
[----:B------:R-:W-:Y:S01]  /*f6a0*/  HMMA.16816.F32.BF16 R72, R8, R26, R72 ;  /* 0x0000001a0848723c */ /* 0x000fe20000041848 */
[----:B------:R-:W3:Y:S01]  /*f6b0*/  LDSM.16.MT88.4 R24, [R216+0x1d000] ;  /* 0x01d00000d818783b */ /* 0x000ee20000004200 */
[----:B------:R-:W-:Y:S01]  /*f6c0*/  LOP3.LUT R248, R249, UR8, R198, 0x96, !PT ;  /* 0x00000008f9f87c12 */ /* 0x000fe2000f8e96c6 */
[----:B------:R-:W-:-:S02]  /*f6d0*/  FFMA.FTZ R176, R176, c[0x0][0x23c], -R183 ;  /* 0x00008f00b0b07a23 */ /* 0x000fc400000108b7 */
[--C-:B------:R-:W-:Y:S02]  /*f6e0*/  FFMA.FTZ R199, R178, c[0x0][0x23c], -R183.reuse ;  /* 0x00008f00b2c77a23 */ /* 0x100fe400000108b7 */
[----:B------:R-:W-:Y:S01]  /*f6f0*/  FFMA.FTZ R179, R179, c[0x0][0x23c], -R174 ;  /* 0x00008f00b3b37a23 */ /* 0x000fe200000108ae */
[----:B------:R-:W-:Y:S01]  /*f700*/  HMMA.16816.F32.BF16 R144, R8, R28, R144 ;  /* 0x0000001c0890723c */ /* 0x000fe20000041890 */
[----:B------:R-:W-:-:S07]  /*f710*/  FFMA.FTZ R181, R181, c[0x0][0x23c], -R183 ;  /* 0x00008f00b5b57a23 */ /* 0x000fce00000108b7 */
[C---:B------:R-:W-:Y:S08]  /*f720*/  HMMA.16816.F32.BF16 R140, R8.reuse, R30, R140 ;  /* 0x0000001e088c723c */ /* 0x040ff0000004188c */
        /* <DEDUP_REMOVED lines=8> */
[----:B------:R-:W3:Y:S01]  /*f7b0*/  LDSM.16.MT88.4 R24, [R217+0x1f000] ;  /* 0x01f00000d918783b */ /* 0x000ee20000004200 */
[----:B------:R-:W-:Y:S01]  /*f7c0*/  IMAD.WIDE.U32 R248, R248, -0x2daee0ad, RZ ;  /* 0xd2511f53f8f87825 */ /* 0x000fe200078e00ff */
[----:B------:R-:W-:Y:S02]  /*f7d0*/  MUFU.EX2 R176, R176 ;  /* 0x000000b000b07308 */ /* 0x000fe40000000800 */
[----:B------:R-:W-:Y:S03]  /*f7e0*/  LDSM.16.MT88.4 R28, [R216+0x1b000] ;  /* 0x01b00000d81c783b */ /* 0x000fe60000004200 */
[C---:B--2---:R-:W-:Y:S08]  /*f7f0*/  HMMA.16816.F32.BF16 R108, R8.reuse, R4, R108 ;  /* 0x00000004086c723c */ /* 0x044ff0000004186c */
[C---:B------:R-:W-:Y:S01]  /*f800*/  HMMA.16816.F32.BF16 R112, R8.reuse, R6, R112 ;  /* 0x000000060870723c */ /* 0x040fe20000041870 */
[----:B------:R-:W2:Y:S07]  /*f810*/  LDSM.16.MT88.4 R4, [R216+0x1f000] ;  /* 0x01f00000d804783b */ /* 0x000eae0000004200 */
[----:B----4-:R-:W-:Y:S01]  /*f820*/  HMMA.16816.F32.BF16 R100, R8, R20, R100 ;  /* 0x000000140864723c */ /* 0x010fe20000041864 */
[----:B------:R-:W-:-:S06]  /*f830*/  FFMA.FTZ R178, R180, c[0x0][0x23c], -R183 ;  /* 0x00008f00b4b27a23 */ /* 0x000fcc00000108b7 */
[C---:B------:R-:W-:Y:S01]  /*f840*/  LOP3.LUT R20, R248.reuse, 0xffff, RZ, 0xc0, !PT ;  /* 0x0000fffff8147812 */ /* 0x040fe200078ec0ff */
[----:B------:R-:W-:Y:S03]  /*f850*/  HMMA.16816.F32.BF16 R104, R8, R22, R104 ;  /* 0x000000160868723c */ /* 0x000fe60000041868 */
[----:B------:R-:W-:Y:S02]  /*f860*/  SHF.R.U32.HI R21, RZ, 0x8, R20 ;  /* 0x00000008ff157819 */ /* 0x000fe40000011614 */
[----:B------:R-:W-:Y:S01]  /*f870*/  LOP3.LUT R20, R249, UR17, R32, 0x96, !PT ;  /* 0x00000011f9147c12 */ /* 0x000fe2000f8e9620 */
[----:B------:R-:W4:Y:S01]  /*f880*/  MUFU.EX2 R199, R199 ;  /* 0x000000c700c77308 */ /* 0x000f220000000800 */
[----:B------:R-:W-:Y:S01]  /*f890*/  SHF.R.U32.HI R23, RZ, 0x10, R248 ;  /* 0x00000010ff177819 */ /* 0x000fe200000116f8 */
[----:B------:R-:W-:Y:S01]  /*f8a0*/  FFMA.FTZ R180, R177, c[0x0][0x23c], -R174 ;  /* 0x00008f00b1b47a23 */ /* 0x000fe200000108ae */
[----:B------:R-:W-:-:S02]  /*f8b0*/  LOP3.LUT R198, R248, 0xff, RZ, 0xc0, !PT ;  /* 0x000000fff8c67812 */ /* 0x000fc400078ec0ff */
[----:B------:R-:W-:Y:S01]  /*f8c0*/  LOP3.LUT R22, R20, 0xffff, RZ, 0xc0, !PT ;  /* 0x0000ffff14167812 */ /* 0x000fe200078ec0ff */
[----:B---3--:R-:W-:Y:S01]  /*f8d0*/  HMMA.16816.F32.BF16 R116, R8, R24, R116 ;  /* 0x000000180874723c */ /* 0x008fe20000041874 */
[----:B------:R-:W-:Y:S02]  /*f8e0*/  SHF.R.U32.HI R246, RZ, 0x18, R248 ;  /* 0x00000018fff67819 */ /* 0x000fe400000116f8 */
[----:B------:R-:W-:Y:S01]  /*f8f0*/  LOP3.LUT R23, R23, 0xff, RZ, 0xc0, !PT ;  /* 0x000000ff17177812 */ /* 0x000fe200078ec0ff */
[----:B------:R-:W-:Y:S01]  /*f900*/  MUFU.EX2 R179, R179 ;  /* 0x000000b300b37308 */ /* 0x000fe20000000800 */
[----:B------:R-:W-:-:S03]  /*f910*/  PRMT R198, R198, 0x5410, R21 ;  /* 0x00005410c6c67816 */ /* 0x000fc60000000015 */
[C---:B------:R-:W-:Y:S01]  /*f920*/  HMMA.16816.F32.BF16 R120, R8.reuse, R26, R120 ;  /* 0x0000001a0878723c */ /* 0x040fe20000041878 */
[----:B------:R-:W3:Y:S01]  /*f930*/  LDSM.16.MT88.4 R24, [R217+0x19800] ;  /* 0x01980000d918783b */ /* 0x000ee20000004200 */
[----:B------:R-:W-:Y:S02]  /*f940*/  LOP3.LUT R21, R20, 0xff, RZ, 0xc0, !PT ;  /* 0x000000ff14157812 */ /* 0x000fe400078ec0ff */
[----:B------:R-:W-:Y:S01]  /*f950*/  SHF.R.U32.HI R22, RZ, 0x8, R22 ;  /* 0x00000008ff167819 */ /* 0x000fe20000011616 */
[----:B------:R-:W1:Y:S01]  /*f960*/  MUFU.EX2 R180, R180 ;  /* 0x000000b400b47308 */ /* 0x000e620000000800 */
[----:B------:R-:W-:Y:S02]  /*f970*/  PRMT R246, R23, 0x5410, R246 ;  /* 0x0000541017f67816 */ /* 0x000fe400000000f6 */
[----:B------:R-:W-:Y:S01]  /*f980*/  SHF.R.U32.HI R23, RZ, 0x10, R20 ;  /* 0x00000010ff177819 */ /* 0x000fe20000011614 */
[----:B------:R-:W-:Y:S01]  /*f990*/  FFMA.FTZ R173, R173, c[0x0][0x23c], -R174 ;  /* 0x00008f00adad7a23 */ /* 0x000fe200000108ae */
[----:B------:R-:W-:Y:S01]  /*f9a0*/  PRMT R22, R21, 0x5410, R22 ;  /* 0x0000541015167816 */ /* 0x000fe20000000016 */
[----:B------:R-:W-:Y:S01]  /*f9b0*/  FFMA.FTZ R174, R175, c[0x0][0x23c], -R174 ;  /* 0x00008f00afae7a23 */ /* 0x000fe200000108ae */
[----:B------:R-:W-:Y:S01]  /*f9c0*/  SHF.R.U32.HI R21, RZ, 0x18, R20 ;  /* 0x00000018ff157819 */ /* 0x000fe20000011614 */
[----:B------:R-:W-:Y:S01]  /*f9d0*/  MUFU.EX2 R178, R178 ;  /* 0x000000b200b27308 */ /* 0x000fe20000000800 */
[----:B------:R-:W-:Y:S01]  /*f9e0*/  LOP3.LUT R20, R23, 0xff, RZ, 0xc0, !PT ;  /* 0x000000ff17147812 */ /* 0x000fe200078ec0ff */
[----:B--2---:R-:W-:Y:S06]  /*f9f0*/  HMMA.16816.F32.BF16 R124, R8, R4, R124 ;  /* 0x00000004087c723c */ /* 0x004fec000004187c */
[----:B------:R-:W2:Y:S01]  /*fa00*/  MUFU.EX2 R181, R181 ;  /* 0x000000b500b57308 */ /* 0x000ea20000000800 */
[----:B------:R-:W-:Y:S01]  /*fa10*/  HSET2.LE.AND R4, R22, R241, PT ;  /* 0x000000f116047233 */ /* 0x000fe20003803000 */
[----:B----4-:R-:W-:-:S02]  /*fa20*/  F2FP.BF16.PACK_AB R5, R199, R176 ;  /* 0x000000b0c705723e */ /* 0x010fc400000010ff */
[----:B------:R-:W-:Y:S01]  /*fa30*/  PRMT R20, R20, 0x5410, R21 ;  /* 0x0000541014147816 */ /* 0x000fe20000000015 */
[----:B------:R-:W-:Y:S01]  /*fa40*/  HMMA.16816.F32.BF16 R128, R8, R6, R128 ;  /* 0x000000060880723c */ /* 0x000fe20000041880 */
[----:B------:R-:W-:Y:S02]  /*fa50*/  LOP3.LUT R4, R4, R5, RZ, 0xc0, !PT ;  /* 0x0000000504047212 */ /* 0x000fe400078ec0ff */
[----:B------:R-:W-:Y:S01]  /*fa60*/  MUFU.EX2 R173, R173 ;  /* 0x000000ad00ad7308 */ /* 0x000fe20000000800 */
[----:B------:R-:W-:Y:S02]  /*fa70*/  HSET2.LE.AND R5, R20, R241, PT ;  /* 0x000000f114057233 */ /* 0x000fe40003803000 */
[----:B------:R-:W4:Y:S01]  /*fa80*/  LDSM.16.MT88.4 R20, [R216+0x19800] ;  /* 0x01980000d814783b */ /* 0x000f220000004200 */
[----:B-1----:R-:W-:-:S04]  /*fa90*/  F2FP.BF16.PACK_AB R6, R180, R179 ;  /* 0x000000b3b406723e */ /* 0x002fc800000010ff */
[----:B------:R-:W1:Y:S01]  /*faa0*/  MUFU.EX2 R174, R174 ;  /* 0x000000ae00ae7308 */ /* 0x000e620000000800 */
[----:B------:R-:W-:Y:S01]  /*fab0*/  LOP3.LUT R5, R5, R6, RZ, 0xc0, !PT ;  /* 0x0000000605057212 */ /* 0x000fe200078ec0ff */
[----:B------:R-:W-:Y:S01]  /*fac0*/  HSET2.LE.AND R6, R198, R241, PT ;  /* 0x000000f1c6067233 */ /* 0x000fe20003803000 */
[----:B--2---:R-:W-:-:S04]  /*fad0*/  F2FP.BF16.PACK_AB R7, R181, R178 ;  /* 0x000000b2b507723e */ /* 0x004fc800000010ff */
[----:B------:R-:W-:Y:S01]  /*fae0*/  LOP3.LUT R6, R6, R7, RZ, 0xc0, !PT ;  /* 0x0000000706067212 */ /* 0x000fe200078ec0ff */
[----:B------:R-:W-:Y:S01]  /*faf0*/  HSET2.LE.AND R7, R246, R241, PT ;  /* 0x000000f1f6077233 */ /* 0x000fe20003803000 */
[----:B-1----:R-:W-:-:S04]  /*fb00*/  F2FP.BF16.PACK_AB R198, R174, R173 ;  /* 0x000000adaec6723e */ /* 0x002fc800000010ff */
[----:B------:R-:W-:Y:S01]  /*fb10*/  LOP3.LUT R7, R7, R198, RZ, 0xc0, !PT ;  /* 0x000000c607077212 */ /* 0x000fe200078ec0ff */
[C---:B------:R-:W-:Y:S01]  /*fb20*/  HMMA.16816.F32.BF16 R56, R8.reuse, R34, R56 ;  /* 0x000000220838723c */ /* 0x040fe20000041838 */
[----:B------:R-:W1:Y:S07]  /*fb30*/  LDSM.16.MT88.4 R32, [R220+0x19800] ;  /* 0x01980000dc20783b */ /* 0x000e6e0000004200 */
[C---:B------:R-:W-:Y:S08]  /*fb40*/  HMMA.16816.F32.BF16 R60, R8.reuse, R28, R60 ;  /* 0x0000001c083c723c */ /* 0x040ff0000004183c */
[----:B------:R-:W-:Y:S01]  /*fb50*/  HMMA.16816.F32.BF16 R64, R8, R30, R64 ;  /* 0x0000001e0840723c */ /* 0x000fe20000041840 */
[----:B------:R-:W2:Y:S04]  /*fb60*/  LDSM.16.MT88.4 R28, [R218+0x19800] ;  /* 0x01980000da1c783b */ /* 0x000ea80000004200 */
[----:B------:R-:W2:Y:S03]  /*fb70*/  LDSM.16.MT88.4 R8, [R220+0x1b800] ;  /* 0x01b80000dc08783b */ /* 0x000ea60000004200 */
[C---:B---3--:R-:W-:Y:S08]  /*fb80*/  HMMA.16816.F32.BF16 R144, R4.reuse, R24, R144 ;  /* 0x000000180490723c */ /* 0x048ff00000041890 */
[C---:B------:R-:W-:Y:S01]  /*fb90*/  HMMA.16816.F32.BF16 R140, R4.reuse, R26, R140 ;  /* 0x0000001a048c723c */ /* 0x040fe2000004188c */
[----:B------:R-:W3:Y:S07]  /*fba0*/  LDSM.16.MT88.4 R24, [R216+0x1b800] ;  /* 0x01b80000d818783b */ /* 0x000eee0000004200 */
[C---:B----4-:R-:W-:Y:S08]  /*fbb0*/  HMMA.16816.F32.BF16 R136, R4.reuse, R20, R136 ;  /* 0x000000140488723c */ /* 0x050ff00000041888 */
        /* <DEDUP_REMOVED lines=10> */
[----:B------:R-:W4:Y:S07]  /*fc60*/  LDSM.16.MT88.4 R8, [R218+0x1d800] ;  /* 0x01d80000da08783b */ /* 0x000f2e0000004200 */
[C---:B---3--:R-:W-:Y:S08]  /*fc70*/  HMMA.16816.F32.BF16 R60, R4.reuse, R24, R60 ;  /* 0x00000018043c723c */ /* 0x048ff0000004183c */
[----:B------:R-:W-:Y:S01]  /*fc80*/  HMMA.16816.F32.BF16 R64, R4, R26, R64 ;  /* 0x0000001a0440723c */ /* 0x000fe20000041840 */
[----:B------:R-:W3:Y:S01]  /*fc90*/  LDSM.16.MT88.4 R24, [R220+0x1f800] ;  /* 0x01f80000dc18783b */ /* 0x000ee20000004200 */
[----:B------:R-:W-:-:S02]  /*fca0*/  FFMA.FTZ R168, R167, R172, R168 ;  /* 0x000000aca7a87223 */ /* 0x000fc400000100a8 */
[----:B------:R-:W-:-:S04]  /*fcb0*/  FFMA.FTZ R15, R251, R170, R15 ;  /* 0x000000aafb0f7223 */ /* 0x000fc8000001000f */
[----:B-1----:R-:W-:Y:S01]  /*fcc0*/  HMMA.16816.F32.BF16 R44, R4, R32, R44 ;  /* 0x00000020042c723c */ /* 0x002fe2000004182c */
[----:B------:R-:W-:Y:S02]  /*fcd0*/  FADD.FTZ R168, R171, R168 ;  /* 0x000000a8aba87221 */ /* 0x000fe40000010000 */
[----:B------:R-:W-:-:S05]  /*fce0*/  FADD.FTZ R0, R0, R15 ;  /* 0x0000000f00007221 */ /* 0x000fca0000010000 */
[C---:B------:R-:W-:Y:S01]  /*fcf0*/  HMMA.16816.F32.BF16 R48, R4.reuse, R34, R48 ;  /* 0x000000220430723c */ /* 0x040fe20000041830 */
[----:B------:R-:W1:Y:S07]  /*fd00*/  LDSM.16.MT88.4 R32, [R217+0x1d800] ;  /* 0x01d80000d920783b */ /* 0x000e6e0000004200 */
[----:B--2---:R-:W-:Y:S01]  /*fd10*/  HMMA.16816.F32.BF16 R52, R4, R28, R52 ;  /* 0x0000001c0434723c */ /* 0x004fe20000041834 */
[----:B------:R-:W-:-:S07]  /*fd20*/  FADD.FTZ R169, R169, R168 ;  /* 0x000000a8a9a97221 */ /* 0x000fce0000010000 */
[C---:B------:R-:W-:Y:S01]  /*fd30*/  HMMA.16816.F32.BF16 R56, R4.reuse, R30, R56 ;  /* 0x0000001e0438723c */ /* 0x040fe20000041838 */
[----:B------:R-:W2:Y:S07]  /*fd40*/  LDSM.16.MT88.4 R28, [R216+0x1d800] ;  /* 0x01d80000d81c783b */ /* 0x000eae0000004200 */
[----:B----4-:R-:W-:Y:S01]  /*fd50*/  HMMA.16816.F32.BF16 R68, R4, R20, R68 ;  /* 0x000000140444723c */ /* 0x010fe20000041844 */
[----:B------:R-:W-:-:S07]  /*fd60*/  FADD.FTZ R165, R165, R0 ;  /* 0x00000000a5a57221 */ /* 0x000fce0000010000 */
[C---:B------:R-:W-:Y:S01]  /*fd70*/  HMMA.16816.F32.BF16 R72, R4.reuse, R22, R72 ;  /* 0x000000160448723c */ /* 0x040fe20000041848 */
[----:B------:R-:W4:Y:S07]  /*fd80*/  LDSM.16.MT88.4 R20, [R218+0x1f800] ;  /* 0x01f80000da14783b */ /* 0x000f2e0000004200 */
[C---:B------:R-:W-:Y:S08]  /*fd90*/  HMMA.16816.F32.BF16 R76, R4.reuse, R8, R76 ;  /* 0x00000008044c723c */ /* 0x040ff0000004184c */
[C---:B------:R-:W-:Y:S01]  /*fda0*/  HMMA.16816.F32.BF16 R80, R4.reuse, R10, R80 ;  /* 0x0000000a0450723c */ /* 0x040fe20000041850 */
[----:B------:R-:W1:Y:S07]  /*fdb0*/  LDSM.16.MT88.4 R8, [R217+0x1f800] ;  /* 0x01f80000d908783b */ /* 0x000e6e0000004200 */
[C---:B---3--:R-:W-:Y:S08]  /*fdc0*/  HMMA.16816.F32.BF16 R100, R4.reuse, R24, R100 ;  /* 0x000000180464723c */ /* 0x048ff00000041864 */
        /* <DEDUP_REMOVED lines=21> */
[----:B------:R-:W-:Y:S01]  /*ff20*/  HMMA.16816.F32.BF16 R88, R4, R34, R88 ;  /* 0x000000220458723c */ /* 0x000fe20000041858 */
[----:B------:R-:W-:-:S07]  /*ff30*/  FADD.FTZ R176, R176, R195 ;  /* 0x000000c3b0b07221 */ /* 0x000fce0000010000 */
[----:B--2---:R-:W-:Y:S01]  /*ff40*/  HMMA.16816.F32.BF16 R92, R4, R28, R92 ;  /* 0x0000001c045c723c */ /* 0x004fe2000004185c */
[----:B------:R-:W-:-:S07]  /*ff50*/  FADD.FTZ R179, R179, R196 ;  /* 0x000000c4b3b37221 */ /* 0x000fce0000010000 */
[C---:B------:R-:W-:Y:S08]  /*ff60*/  HMMA.16816.F32.BF16 R96, R4.reuse, R30, R96 ;  /* 0x0000001e0460723c */ /* 0x040ff00000041860 */
[C---:B----4-:R-:W-:Y:S08]  /*ff70*/  HMMA.16816.F32.BF16 R108, R4.reuse, R20, R108 ;  /* 0x00000014046c723c */ /* 0x050ff0000004186c */
[C---:B------:R-:W-:Y:S08]  /*ff80*/  HMMA.16816.F32.BF16 R112, R4.reuse, R22, R112 ;  /* 0x000000160470723c */ /* 0x040ff00000041870 */
[C---:B------:R-:W-:Y:S08]  /*ff90*/  HMMA.16816.F32.BF16 R116, R4.reuse, R8, R116 ;  /* 0x000000080474723c */ /* 0x040ff00000041874 */
[C---:B------:R-:W-:Y:S08]  /*ffa0*/  HMMA.16816.F32.BF16 R120, R4.reuse, R10, R120 ;  /* 0x0000000a0478723c */ /* 0x040ff00000041878 */
[C---:B---3--:R-:W-:Y:S08]  /*ffb0*/  HMMA.16816.F32.BF16 R124, R4.reuse, R24, R124 ;  /* 0x00000018047c723c */ /* 0x048ff0000004187c */
[----:B------:R-:W-:Y:S01]  /*ffc0*/  HMMA.16816.F32.BF16 R128, R4, R26, R128 ;  /* 0x0000001a0480723c */ /* 0x000fe20000041880 */
[----:B------:R-:W-:-:S02]  /*ffd0*/  FADD.FTZ R199, R199, R176 ;  /* 0x000000b0c7c77221 */ /* 0x000fc40000010000 */
[----:B------:R-:W-:Y:S02]  /*ffe0*/  FADD.FTZ R180, R180, R179 ;  /* 0x000000b3b4b47221 */ /* 0x000fe40000010000 */
[----:B------:R-:W-:Y:S02]  /*fff0*/  FADD.FTZ R178, R178, R199 ;  /* 0x000000c7b2b27221 */ /* 0x000fe40000010000 */
[----:B------:R-:W-:Y:S02]  /*10000*/  FADD.FTZ R173, R173, R180 ;  /* 0x000000b4adad7221 */ /* 0x000fe40000010000 */
[----:B------:R-:W-:Y:S02]  /*10010*/  FADD.FTZ R167, R181, R178 ;  /* 0x000000b2b5a77221 */ /* 0x000fe40000010000 */
[----:B------:R-:W-:Y:S02]  /*10020*/  FADD.FTZ R251, R174, R173 ;  /* 0x000000adaefb7221 */ /* 0x000fe40000010000 */
.L_x_1376:
        /* <DEDUP_REMOVED lines=8> */
[----:B------:R-:W-:Y:S01]  /*100b0*/  UIMAD UR4, UR35, UR4, URZ ;  /* 0x00000004230472a4 */ /* 0x000fe2000f8e023f */
[----:B------:R-:W-:Y:S01]  /*100c0*/  IMAD.MOV.U32 R6, RZ, RZ, R244 ;  /* 0x000000ffff067224 */ /* 0x000fe200078e00f4 */
[----:B------:R-:W-:Y:S01]  /*100d0*/  ISETP.GE.AND P5, PT, R244, c[0x0][0x220], PT ;  /* 0x00008800f4007a0c */ /* 0x000fe20003fa6270 */
[----:B------:R-:W-:Y:S01]  /*100e0*/  IMAD.U32 R8, RZ, RZ, UR29 ;  /* 0x0000001dff087e24 */ /* 0x000fe2000f8e00ff */
[----:B------:R-:W-:Y:S01]  /*100f0*/  UIMAD UR40, UR29, UR5, UR4 ;  /* 0x000000051d2872a4 */ /* 0x000fe2000f8e0204 */
[--C-:B------:R-:W-:Y:S01]  /*10100*/  IMAD.WIDE.U32 R10, R10, c[0x0][0x1b0], R6.reuse ;  /* 0x00006c000a0a7a25 */ /* 0x100fe200078e0006 */
[----:B------:R-:W-:Y:S01]  /*10110*/  ISETP.GE.AND P4, PT, R230, c[0x0][0x220], PT ;  /* 0x00008800e6007a0c */ /* 0x000fe20003f86270 */
[----:B------:R-:W-:Y:S01]  /*10120*/  ULDC.64 UR4, c[0x0][0x1b8] ;  /* 0x00006e0000047ab9 */ /* 0x000fe20000000a00 */
[----:B------:R-:W-:Y:S01]  /*10130*/  ISETP.GE.AND P3, PT, R229, c[0x0][0x220], PT ;  /* 0x00008800e5007a0c */ /* 0x000fe20003f66270 */
[----:B------:R-:W-:Y:S01]  /*10140*/  IMAD.WIDE.U32 R8, R8, c[0x0][0x1b8], R6 ;  /* 0x00006e0008087a25 */ /* 0x000fe200078e0006 */
[----:B------:R-:W-:Y:S01]  /*10150*/  IADD3 R7, P1, R10, UR34, RZ ;  /* 0x000000220a077c10 */ /* 0x000fe2000ff3e0ff */
[----:B------:R-:W-:Y:S01]  /*10160*/  UIMAD UR4, UR35, UR4, URZ ;  /* 0x00000004230472a4 */ /* 0x000fe2000f8e023f */
[----:B------:R-:W-:Y:S01]  /*10170*/  ISETP.GE.AND P2, PT, R228, c[0x0][0x220], PT ;  /* 0x00008800e4007a0c */ /* 0x000fe20003f46270 */
[----:B------:R-:W-:Y:S01]  /*10180*/  IMAD.U32 R248, RZ, RZ, UR40 ;  /* 0x00000028fff87e24 */ /* 0x000fe2000f8e00ff */
[----:B------:R-:W-:Y:S01]  /*10190*/  UMOV UR34, URZ ;  /* 0x0000003f00227c82 */ /* 0x000fe20008000000 */
[----:B------:R-:W-:Y:S01]  /*101a0*/  IMAD.MOV.U32 R164, RZ, RZ, R2 ;  /* 0x000000ffffa47224 */ /* 0x000fe200078e0002 */
[----:B------:R-:W-:Y:S01]  /*101b0*/  UIMAD UR4, UR29, UR5, UR4 ;  /* 0x000000051d0472a4 */ /* 0x000fe2000f8e0204 */
[----:B------:R-:W-:Y:S01]  /*101c0*/  IMAD.MOV.U32 R0, RZ, RZ, R3 ;  /* 0x000000ffff007224 */ /* 0x000fe200078e0003 */
[----:B------:R-:W-:Y:S01]  /*101d0*/  IADD3.X R248, R248, UR32, R11, P1, !PT ;  /* 0x00000020f8f87c10 */ /* 0x000fe20008ffe40b */
[----:B------:R-:W-:Y:S01]  /*101e0*/  IMAD.WIDE.U32 R2, R13, -0x326172a9, RZ ;  /* 0xcd9e8d570d027825 */ /* 0x000fe200078e00ff */
[----:B-1----:R-:W-:Y:S01]  /*101f0*/  SHF.R.S32.HI R4, RZ, 0x1f, R5 ;  /* 0x0000001fff047819 */ /* 0x002fe20000011405 */
[----:B------:R-:W-:Y:S01]  /*10200*/  UIADD3 UR32, UR37, -0x1, URZ ;  /* 0xffffffff25207890 */ /* 0x000fe2000fffe03f */
[----:B------:R-:W-:Y:S01]  /*10210*/  LEA R249, P1, R7, c[0x0][0x168], 0x1 ;  /* 0x00005a0007f97a11 */ /* 0x000fe200078208ff */
[----:B------:R-:W-:Y:S01]  /*10220*/  IMAD.U32 R246, RZ, RZ, UR4 ;  /* 0x00000004fff67e24 */ /* 0x000fe2000f8e00ff */
[----:B------:R-:W-:-:S02]  /*10230*/  LEA.HI R4, R4, R5, RZ, 0x3 ;  /* 0x0000000504047211 */ /* 0x000fc400078f18ff */
[----:B------:R-:W-:Y:S01]  /*10240*/  LEA.HI.X R248, R7, c[0x0][0x16c], R248, 0x1, P1 ;  /* 0x00005b0007f87a11 */ /* 0x000fe200008f0cf8 */
[----:B------:R-:W-:Y:S01]  /*10250*/  IMAD.WIDE.U32 R6, R12, -0x2daee0ad, RZ ;  /* 0xd2511f530c067825 */ /* 0x000fe200078e00ff */
[----:B------:R-:W-:Y:S02]  /*10260*/  SHF.R.S32.HI R4, RZ, 0x3, R4 ;  /* 0x00000003ff047819 */ /* 0x000fe40000011404 */
[----:B------:R-:W-:Y:S02]  /*10270*/  IADD3 R5, P0, R8, UR36, RZ ;  /* 0x0000002408057c10 */ /* 0x000fe4000ff1e0ff */
[----:B------:R-:W-:Y:S02]  /*10280*/  IADD3 R20, P1, R4, 0x20, RZ ;  /* 0x0000002004147810 */ /* 0x000fe40007f3e0ff */
[----:B------:R-:W-:Y:S02]  /*10290*/  SHF.R.S32.HI R4, RZ, 0x1f, R4 ;  /* 0x0000001fff047819 */ /* 0x000fe40000011404 */
[----:B------:R-:W-:Y:S01]  /*102a0*/  IADD3.X R246, R246, UR33, R9, P0, !PT ;  /* 0x00000021f6f67c10 */ /* 0x000fe200087fe409 */
[----:B------:R-:W-:Y:S01]  /*102b0*/  UIADD3 UR33, UR37, -0x2, URZ ;  /* 0xfffffffe25217890 */ /* 0x000fe2000fffe03f */
[----:B------:R-:W-:Y:S01]  /*102c0*/  LEA R247, P0, R5, c[0x0][0x170], 0x1 ;  /* 0x00005c0005f77a11 */ /* 0x000fe200078008ff */
[----:B------:R-:W-:Y:S01]  /*102d0*/  IMAD.X R21, RZ, RZ, R4, P1 ;  /* 0x000000ffff157224 */ /* 0x000fe200008e0604 */
[----:B------:R-:W-:-:S02]  /*102e0*/  LOP3.LUT R14, R3, R14, RZ, 0x3c, !PT ;  /* 0x0000000e030e7212 */ /* 0x000fc400078e3cff */
[----:B------:R-:W-:Y:S02]  /*102f0*/  LEA.HI.X R246, R5, c[0x0][0x174], R246, 0x1, P0 ;  /* 0x00005d0005f67a11 */ /* 0x000fe400000f0cf6 */
[----:B------:R-:W-:Y:S01]  /*10300*/  STL.64 [R1+0x20], R20 ;  /* 0x0000201401007387 */ /* 0x000fe20000100a00 */
[----:B------:R-:W-:-:S03]  /*10310*/  IMAD.WIDE.U32 R4, R14, -0x2daee0ad, RZ ;  /* 0xd2511f530e047825 */ /* 0x000fc600078e00ff */
[----:B------:R1:W-:Y:S04]  /*10320*/  STL.64 [R1+0x8], R2 ;  /* 0x0000080201007387 */ /* 0x0003e80000100a00 */
[----:B------:R2:W-:Y:S01]  /*10330*/  STL.64 [R1+0x10], R6 ;  /* 0x0000100601007387 */ /* 0x0005e20000100a00 */
[----:B-1---5:R-:W-:Y:S02]  /*10340*/  IMAD.MOV.U32 R2, RZ, RZ, R16 ;  /* 0x000000ffff027224 */ /* 0x022fe400078e0010 */
[----:B------:R-:W-:-:S05]  /*10350*/  IMAD.MOV.U32 R3, RZ, RZ, R19 ;  /* 0x000000ffff037224 */ /* 0x000fca00078e0013 */
[----:B------:R2:W-:Y:S04]  /*10360*/  STL.64 [R1+0x18], R2 ;  /* 0x0000180201007387 */ /* 0x0005e80000100a00 */
[----:B------:R2:W-:Y:S01]  /*10370*/  STL.64 [R1], R4 ;  /* 0x0000000401007387 */ /* 0x0005e20000100a00 */
[----:B------:R-:W-:Y:S05]  /*10380*/  BRA `(.L_x_1384) ;  /* 0x000003c000007947 */ /* 0x000fea0003800000 */
.L_x_1386:
        /* <DEDUP_REMOVED lines=60> */
.L_x_1384:
[----:B--2---:R-:W2:Y:S01]  /*10750*/  LDL.64 R6, [R1+0x18] ;  /* 0x0000180001067983 */ /* 0x004ea20000100a00 */
[----:B------:R-:W-:Y:S01]  /*10760*/  UIADD3 UR4, UR32, -UR34, URZ ;  /* 0x8000002220047290 */ /* 0x000fe2000fffe03f */
[----:B------:R-:W-:Y:S04]  /*10770*/  DEPBAR.LE SB0, 0x0 ;  /* 0x000080000000791a */ /* 0x000fe80000000000 */
[----:B------:R-:W3:Y:S01]  /*10780*/  LDL.64 R4, [R1+0x20] ;  /* 0x0000200001047983 */ /* 0x000ee20000100a00 */
[----:B------:R-:W-:Y:S01]  /*10790*/  IMAD.U32 R3, RZ, RZ, UR4 ;  /* 0x00000004ff037e24 */ /* 0x000fe2000f8e00ff */
[----:B------:R-:W-:Y:S02]  /*107a0*/  UIADD3 UR29, UR37, -0x1, URZ ;  /* 0xffffffff251d7890 */ /* 0x000fe4000fffe03f */
[----:B------:R-:W-:Y:S02]  /*107b0*/  BAR.SYNC.DEFER_BLOCKING 0x0 ;  /* 0x0000000000007b1d */ /* 0x000fe40000010000 */
[C---:B------:R-:W-:Y:S01]  /*107c0*/  LEA R30, P0, R3.reuse, R234, 0x6 ;  /* 0x000000ea031e7211 */ /* 0x040fe200078030ff */
[----:B------:R-:W-:Y:S02]  /*107d0*/  USHF.R.S32.HI UR5, URZ, 0x1f, UR29 ;  /* 0x0000001f3f057899 */ /* 0x000fe4000801141d */
[----:B------:R-:W-:Y:S01]  /*107e0*/  UIMAD UR4, UR22, UR29, URZ ;  /* 0x0000001d160472a4 */ /* 0x000fe2000f8e023f */
[----:B------:R-:W-:Y:S01]  /*107f0*/  LEA.HI.X.SX32 R31, R3, R235, 0x6, P0 ;  /* 0x000000eb031f7211 */ /* 0x000fe200000f36ff */
[----:B------:R-:W-:Y:S02]  /*10800*/  UISETP.GT.AND UP0, UPT, UR29, UR19, UPT ;  /* 0x000000131d00728c */ /* 0x000fe4000bf04270 */
[----:B------:R-:W-:Y:S02]  /*10810*/  UIMAD UR4, UR5, UR23, UR4 ;  /* 0x00000017050472a4 */ /* 0x000fe4000f8e0204 */
[----:B------:R-:W-:Y:S04]  /*10820*/  IMAD R165, R31, c[0x0][0x1a0], RZ ;  /* 0x000068001fa57a24 */ /* 0x000fe800078e02ff */
[C---:B------:R-:W-:Y:S02]  /*10830*/  IMAD R165, R30.reuse, c[0x0][0x1a4], R165 ;  /* 0x000069001ea57a24 */ /* 0x040fe400078e02a5 */
[----:B------:R-:W-:Y:S04]  /*10840*/  IMAD.WIDE.U32 R30, R30, c[0x0][0x1a0], RZ ;  /* 0x000068001e1e7a25 */ /* 0x000fe800078e00ff */
[----:B------:R-:W-:Y:S01]  /*10850*/  IMAD.IADD R165, R31, 0x1, R165 ;  /* 0x000000011fa57824 */ /* 0x000fe200078e02a5 */
[C---:B------:R-:W-:Y:S01]  /*10860*/  LEA R194, P6, R30.reuse, R247, 0x1 ;  /* 0x000000f71ec27211 */ /* 0x040fe200078c08ff */
[----:B------:R-:W-:Y:S03]  /*10870*/  @P5 STS.128 [R232+0x18000], RZ ;  /* 0x018000ffe8005388 */ /* 0x000fe60000000c00 */
[----:B------:R-:W-:Y:S02]  /*10880*/  LEA.HI.X R195, R30, R246, R165, 0x1, P6 ;  /* 0x000000f61ec37211 */ /* 0x000fe400030f0ca5 */
[----:B---3--:R-:W-:Y:S01]  /*10890*/  LEA R34, P1, R3, R4, 0x6 ;  /* 0x0000000403227211 */ /* 0x008fe200078230ff */
[----:B--2---:R-:W-:Y:S03]  /*108a0*/  IMAD.WIDE.U32 R26, R227, UR29, R6 ;  /* 0x0000001de31a7c25 */ /* 0x004fe6000f8e0006 */
[----:B------:R-:W-:Y:S02]  /*108b0*/  LEA.HI.X.SX32 R35, R3, R5, 0x6, P1 ;  /* 0x0000000503237211 */ /* 0x000fe400008f36ff */
[C---:B------:R-:W-:Y:S02]  /*108c0*/  @!P5 LEA R22, P0, R26.reuse, c[0x0][0x170], 0x1 ;  /* 0x00005c001a16da11 */ /* 0x040fe400078008ff */
[----:B------:R-:W-:Y:S01]  /*108d0*/  IADD3 R2, R27, UR4, RZ ;  /* 0x000000041b027c10 */ /* 0x000fe2000fffe0ff */
[----:B------:R-:W-:Y:S01]  /*108e0*/  IMAD R3, R35, c[0x0][0x1a0], RZ ;  /* 0x0000680023037a24 */ /* 0x000fe200078e02ff */
[C---:B------:R-:W-:Y:S01]  /*108f0*/  @!P5 IADD3 R166, P1, R26.reuse, UR25, RZ ;  /* 0x000000191aa6dc10 */ /* 0x040fe2000ff3e0ff */
[----:B------:R-:W-:Y:S01]  /*10900*/  UIADD3 UR4, UR33, -UR34, URZ ;  /* 0x8000002221047290 */ /* 0x000fe2000fffe03f */
[----:B------:R-:W-:Y:S01]  /*10910*/  @!P5 LEA.HI.X R23, R26, c[0x0][0x174], R2, 0x1, P0 ;  /* 0x00005d001a17da11 */ /* 0x000fe200000f0c02 */
[----:B------:R-:W-:Y:S01]  /*10920*/  IMAD.WIDE.U32 R26, R34, c[0x0][0x1a0], RZ ;  /* 0x00006800221a7a25 */ /* 0x000fe200078e00ff */
[----:B------:R-:W-:Y:S03]  /*10930*/  @!P5 IADD3.X R2, R2, UR24, RZ, P1, !PT ;  /* 0x000000180202dc10 */ /* 0x000fe60008ffe4ff */
[----:B------:R-:W-:Y:S01]  /*10940*/  @!PT LDS RZ, [RZ] ;  /* 0x00000000fffff984 */ /* 0x000fe20000000800 */
[----:B------:R-:W-:Y:S01]  /*10950*/  @!PT LDS RZ, [RZ] ;  /* 0x00000000fffff984 */ /* 0x000fe20000000800 */
[----:B------:R-:W-:Y:S01]  /*10960*/  @!PT LDS RZ, [RZ] ;  /* 0x00000000fffff984 */ /* 0x000fe20000000800 */
[----:B------:R1:W-:Y:S01]  /*10970*/  @!P5 LDGSTS.E.BYPASS.LTC128B.128 [R232+0x18000], [R22.64] ;  /* 0x1800000016e8dfae */ /* 0x0003e2000b901d5e */
[----:B------:R-:W-:Y:S01]  /*10980*/  IMAD R3, R34, c[0x0][0x1a4], R3 ;  /* 0x0000690022037a24 */ /* 0x000fe200078e0203 */
[C---:B------:R-:W-:Y:S02]  /*10990*/  @!P5 LEA R34, P0, R166.reuse, c[0x0][0x170], 0x1 ;  /* 0x00005c00a622da11 */ /* 0x040fe400078008ff */
[----:B------:R-:W-:Y:S01]  /*109a0*/  @P4 STS.128 [R232+0x1a000], RZ ;  /* 0x01a000ffe8004388 */ /* 0x000fe20000000c00 */
[----:B------:R-:W-:Y:S01]  /*109b0*/  IMAD.IADD R3, R27, 0x1, R3 ;  /* 0x000000011b037824 */ /* 0x000fe200078e0203 */
[----:B------:R-:W-:Y:S01]  /*109c0*/  @!P5 LEA.HI.X R35, R166, c[0x0][0x174], R2, 0x1, P0 ;  /* 0x00005d00a623da11 */ /* 0x000fe200000f0c02 */
[----:B------:R-:W-:Y:S01]  /*109d0*/  IMAD.MOV.U32 R2, RZ, RZ, R4 ;  /* 0x000000ffff027224 */ /* 0x000fe200078e0004 */
[----:B------:R-:W-:Y:S01]  /*109e0*/  @!PT LDS RZ, [RZ] ;  /* 0x00000000fffff984 */ /* 0x000fe20000000800 */
[----:B------:R-:W-:Y:S01]  /*109f0*/  @!PT LDS RZ, [RZ] ;  /* 0x00000000fffff984 */ /* 0x000fe20000000800 */
[----:B------:R-:W-:Y:S01]  /*10a00*/  @!PT LDS RZ, [RZ] ;  /* 0x00000000fffff984 */ /* 0x000fe20000000800 */
[----:B------:R2:W-:Y:S01]  /*10a10*/  @!P4 LDGSTS.E.BYPASS.LTC128B.128 [R232+0x1a000], [R194.64+0x80] ;  /* 0x1a000080c2e8cfae */ /* 0x0005e2000b901d5e */
[C---:B------:R-:W-:Y:S03]  /*10a20*/  LEA R20, P1, R26.reuse, R247, 0x1 ;  /* 0x000000f71a147211 */ /* 0x040fe600078208ff */
[----:B------:R-:W-:Y:S01]  /*10a30*/  @P3 STS.128 [R232+0x1c000], RZ ;  /* 0x01c000ffe8003388 */ /* 0x000fe20000000c00 */
[----:B------:R-:W-:Y:S01]  /*10a40*/  LEA.HI.X R21, R26, R246, R3, 0x1, P1 ;  /* 0x000000f61a157211 */ /* 0x000fe200008f0c03 */
[----:B------:R-:W-:Y:S02]  /*10a50*/  IMAD.MOV.U32 R3, RZ, RZ, R5 ;  /* 0x000000ffff037224 */ /* 0x000fe400078e0005 */
        /* <DEDUP_REMOVED lines=31> */
[----:B------:R-:W5:Y:S04]  /*10c50*/  LDSM.16.M88.4 R176, [R225+0x10800] ;  /* 0x01080000e1b0783b */ /* 0x000f680000000200 */
[----:B------:R-:W1:Y:S04]  /*10c60*/  LDSM.16.M88.4 R180, [R225+0x11000] ;  /* 0x01100000e1b4783b */ /* 0x000e680000000200 */
[----:B------:R-:W0:Y:S04]  /*10c70*/  LDGDEPBAR ;  /* 0x00000000000079af */ /* 0x000e280000000000 */
[----:B------:R-:W1:Y:S04]  /*10c80*/  LDSM.16.M88.4 R184, [R225+0x11800] ;  /* 0x01180000e1b8783b */ /* 0x000e680000000200 */
[----:B------:R-:W-:Y:S04]  /*10c90*/  LDSM.16.M88.4 R188, [R224] ;  /* 0x00000000e0bc783b */ /* 0x000fe80000000200 */
[----:B--2---:R-:W2:Y:S04]  /*10ca0*/  LDSM.16.M88.4 R192, [R223] ;  /* 0x00000000dfc0783b */ /* 0x004ea80000000200 */
[----:B------:R-:W1:Y:S01]  /*10cb0*/  LDSM.16.M88.4 R196, [R215] ;  /* 0x00000000d7c4783b */ /* 0x000e620000000200 */
[C---:B----4-:R-:W-:Y:S08]  /*10cc0*/  HMMA.16816.F32.BF16 R4, R168.reuse, R172, RZ ;  /* 0x000000aca804723c */ /* 0x050ff000000418ff */
[C---:B------:R-:W-:Y:S01]  /*10cd0*/  HMMA.16816.F32.BF16 R8, R168.reuse, R174, RZ ;  /* 0x000000aea808723c */ /* 0x040fe200000418ff */
[----:B------:R-:W4:Y:S07]  /*10ce0*/  LDSM.16.M88.4 R172, [R214] ;  /* 0x00000000d6ac783b */ /* 0x000f2e0000000200 */
[C---:B-----5:R-:W-:Y:S08]  /*10cf0*/  HMMA.16816.F32.BF16 R12, R168.reuse, R176, RZ ;  /* 0x000000b0a80c723c */ /* 0x060ff000000418ff */
[C---:B------:R-:W-:Y:S01]  /*10d00*/  HMMA.16816.F32.BF16 R16, R168.reuse, R178, RZ ;  /* 0x000000b2a810723c */ /* 0x040fe200000418ff */
[----:B------:R-:W5:Y:S07]  /*10d10*/  LDSM.16.M88.4 R176, [R213] ;  /* 0x00000000d5b0783b */ /* 0x000f6e0000000200 */
[C---:B-1----:R-:W-:Y:S08]  /*10d20*/  HMMA.16816.F32.BF16 R20, R168.reuse, R180, RZ ;  /* 0x000000b4a814723c */ /* 0x042ff000000418ff */
[C---:B------:R-:W-:Y:S01]  /*10d30*/  HMMA.16816.F32.BF16 R24, R168.reuse, R182, RZ ;  /* 0x000000b6a818723c */ /* 0x040fe200000418ff */
[----:B------:R-:W-:Y:S07]  /*10d40*/  LDSM.16.M88.4 R180, [R219+0x10000] ;  /* 0x01000000dbb4783b */ /* 0x000fee0000000200 */
[C---:B------:R-:W-:Y:S08]  /*10d50*/  HMMA.16816.F32.BF16 R28, R168.reuse, R184, RZ ;  /* 0x000000b8a81c723c */ /* 0x040ff000000418ff */
[----:B---3--:R-:W-:Y:S01]  /*10d60*/  HMMA.16816.F32.BF16 R32, R168, R186, RZ ;  /* 0x000000baa820723c */ /* 0x008fe200000418ff */
[----:B------:R-:W1:Y:S04]  /*10d70*/  LDSM.16.M88.4 R168, [R222] ;  /* 0x00000000dea8783b */ /* 0x000e680000000200 */
[----:B------:R-:W3:Y:S03]  /*10d80*/  LDSM.16.M88.4 R184, [R219+0x10800] ;  /* 0x01080000dbb8783b */ /* 0x000ee60000000200 */
[C---:B--2---:R-:W-:Y:S08]  /*10d90*/  HMMA.16816.F32.BF16 R4, R188.reuse, R192, R4 ;  /* 0x000000c0bc04723c */ /* 0x044ff00000041804 */
[C---:B------:R-:W-:Y:S01]  /*10da0*/  HMMA.16816.F32.BF16 R8, R188.reuse, R194, R8 ;  /* 0x000000c2bc08723c */ /* 0x040fe20000041808 */
[----:B------:R-:W2:Y:S07]  /*10db0*/  LDSM.16.M88.4 R192, [R219+0x11000] ;  /* 0x01100000dbc0783b */ /* 0x000eae0000000200 */
[C---:B------:R-:W-:Y:S07]  /*10dc0*/  HMMA.16816.F32.BF16 R12, R188.reuse, R196, R12 ;  /* 0x000000c4bc0c723c */ /* 0x040fee000004180c */
[----:B------:R-:W-:Y:S01]  /*10dd0*/  IMAD.MOV.U32 R196, RZ, RZ, R2 ;  /* 0x000000ffffc47224 */ /* 0x000fe200078e0002 */
[C---:B------:R-:W-:Y:S04]  /*10de0*/  HMMA.16816.F32.BF16 R16, R188.reuse, R198, R16 ;  /* 0x000000c6bc10723c */ /* 0x040fe80000041810 */
[----:B------:R-:W-:Y:S02]  /*10df0*/  IMAD.MOV.U32 R197, RZ, RZ, R3 ;  /* 0x000000ffffc57224 */ /* 0x000fe400078e0003 */
[----:B------:R-:W-:Y:S02]  /*10e00*/  IMAD.U32 R3, RZ, RZ, UR4 ;  /* 0x00000004ff037e24 */ /* 0x000fe4000f8e00ff */
[C---:B----4-:R-:W-:Y:S04]  /*10e10*/  HMMA.16816.F32.BF16 R20, R188.reuse, R172, R20 ;  /* 0x000000acbc14723c */ /* 0x050fe80000041814 */
[C---:B------:R-:W-:Y:S04]  /*10e20*/  LEA R198, P1, R3.reuse, R234, 0x6 ;  /* 0x000000ea03c67211 */ /* 0x040fe800078230ff */
[C---:B------:R-:W-:Y:S01]  /*10e30*/  HMMA.16816.F32.BF16 R24, R188.reuse, R174, R24 ;  /* 0x000000aebc18723c */ /* 0x040fe20000041818 */
[----:B------:R-:W4:Y:S03]  /*10e40*/  LDSM.16.M88.4 R172, [R219+0x11800] ;  /* 0x01180000dbac783b */ /* 0x000f260000000200 */
[C---:B------:R-:W-:Y:S04]  /*10e50*/  LEA.HI.X.SX32 R199, R3.reuse, R235, 0x6, P1 ;  /* 0x000000eb03c77211 */ /* 0x040fe800008f36ff */
[C---:B-----5:R-:W-:Y:S08]  /*10e60*/  HMMA.16816.F32.BF16 R28, R188.reuse, R176, R28 ;  /* 0x000000b0bc1c723c */ /* 0x060ff0000004181c */
[----:B------:R-:W-:Y:S01]  /*10e70*/  HMMA.16816.F32.BF16 R32, R188, R178, R32 ;  /* 0x000000b2bc20723c */ /* 0x000fe20000041820 */
[----:B------:R-:W-:Y:S04]  /*10e80*/  LDSM.16.M88.4 R176, [R221] ;  /* 0x00000000ddb0783b */ /* 0x000fe80000000200 */
[----:B------:R-:W5:Y:S03]  /*10e90*/  LDSM.16.M88.4 R188, [R212] ;  /* 0x00000000d4bc783b */ /* 0x000f660000000200 */
        /* <DEDUP_REMOVED lines=24> */
[----:B------:R-:W-:Y:S04]  /*11020*/  LDSM.16.M88.4 R176, [R211] ;  /* 0x00000000d3b0783b */ /* 0x000fe80000000200 */
[----:B------:R-:W-:Y:S03]  /*11030*/  LDSM.16.M88.4 R192, [R210] ;  /* 0x00000000d2c0783b */ /* 0x000fe60000000200 */
[C---:B----4-:R-:W-:Y:S08]  /*11040*/  HMMA.16816.F32.BF16 R4, R168.reuse, R172, R4 ;  /* 0x000000aca804723c */ /* 0x050ff00000041804 */
[C---:B------:R-:W-:Y:S01]  /*11050*/  HMMA.16816.F32.BF16 R8, R168.reuse, R174, R8 ;  /* 0x000000aea808723c */ /* 0x040fe20000041808 */
[----:B------:R-:W2:Y:S07]  /*11060*/  LDSM.16.M88.4 R172, [R224+0x4000] ;  /* 0x00400000e0ac783b */ /* 0x000eae0000000200 */
[C---:B-----5:R-:W-:Y:S08]  /*11070*/  HMMA.16816.F32.BF16 R12, R168.reuse, R188, R12 ;  /* 0x000000bca80c723c */ /* 0x060ff0000004180c */
[C---:B------:R-:W-:Y:S01]  /*11080*/  HMMA.16816.F32.BF16 R16, R168.reuse, R190, R16 ;  /* 0x000000bea810723c */ /* 0x040fe20000041810 */
[----:B------:R-:W4:Y:S07]  /*11090*/  LDSM.16.M88.4 R188, [R209] ;  /* 0x00000000d1bc783b */ /* 0x000f2e0000000200 */
[C---:B-1----:R-:W-:Y:S08]  /*110a0*/  HMMA.16816.F32.BF16 R20, R168.reuse, R180, R20 ;  /* 0x000000b4a814723c */ /* 0x042ff00000041814 */
[C---:B------:R-:W-:Y:S01]  /*110b0*/  HMMA.16816.F32.BF16 R24, R168.reuse, R182, R24 ;  /* 0x000000b6a818723c */ /* 0x040fe20000041818 */
[----:B------:R-:W1:Y:S07]  /*110c0*/  LDSM.16.M88.4 R180, [R208] ;  /* 0x00000000d0b4783b */ /* 0x000e6e0000000200 */
[C---:B---3--:R-:W-:Y:S08]  /*110d0*/  HMMA.16816.F32.BF16 R28, R168.reuse, R184, R28 ;  /* 0x000000b8a81c723c */ /* 0x048ff0000004181c */
        /* <DEDUP_REMOVED lines=68> */
[C---:B-----5:R-:W-:Y:S08]  /*11520*/  HMMA.16816.F32.BF16 R4, R172.reuse, R180, R4 ;  /* 0x000000b4ac04723c */ /* 0x060ff00000041804 */
        /* <DEDUP_REMOVED lines=31> */
[C---:B-----5:R-:W-:Y:S08]  /*11720*/  HMMA.16816.F32.BF16 R20, R172.reuse, R184, R20 ;  /* 0x000000b8ac14723c */ /* 0x060ff00000041814 */
[C---:B------:R-:W-:Y:S01]  /*11730*/  HMMA.16816.F32.BF16 R24, R172.reuse, R186, R24 ;  /* 0x000000baac18723c */ /* 0x040fe20000041818 */
[----:B------:R-:W4:Y:S07]  /*11740*/  LDSM.16.M88.4 R184, [R200] ;  /* 0x00000000c8b8783b */ /* 0x000f2e0000000200 */
[C---:B---3--:R-:W-:Y:S08]  /*11750*/  HMMA.16816.F32.BF16 R28, R172.reuse, R192, R28 ;  /* 0x000000c0ac1c723c */ /* 0x048ff0000004181c */
        /* <DEDUP_REMOVED lines=31> */
[----:B------:R-:W-:Y:S01]  /*11950*/  LEA.HI.X.SX32 R175, R3, R197, 0x6, P0 ;  /* 0x000000c503af7211 */ /* 0x000fe200000f36ff */
[----:B------:R-:W-:Y:S01]  /*11960*/  IMAD R3, R199, c[0x0][0x198], RZ ;  /* 0x00006600c7037a24 */ /* 0x000fe200078e02ff */
[----:B------:R-:W-:Y:S01]  /*11970*/  PLOP3.LUT P0, PT, PT, PT, UP0, 0x80, 0x0 ;  /* 0x000000000000781c */ /* 0x000fe20003f0f008 */
[C---:B------:R-:W-:Y:S04]  /*11980*/  HMMA.16816.F32.BF16 R8, R168.reuse, R178, R8 ;  /* 0x000000b2a808723c */ /* 0x040fe80000041808 */
[----:B------:R-:W-:Y:S02]  /*11990*/  IMAD R2, R175, c[0x0][0x198], RZ ;  /* 0x00006600af027a24 */ /* 0x000fe400078e02ff */
[C---:B------:R-:W-:Y:S02]  /*119a0*/  IMAD R3, R198.reuse, c[0x0][0x19c], R3 ;  /* 0x00006700c6037a24 */ /* 0x040fe400078e0203 */
[C---:B------:R-:W-:Y:S04]  /*119b0*/  HMMA.16816.F32.BF16 R12, R168.reuse, R184, R12 ;  /* 0x000000b8a80c723c */ /* 0x040fe8000004180c */
[----:B------:R-:W-:Y:S04]  /*119c0*/  IMAD.WIDE.U32 R182, R198, c[0x0][0x198], RZ ;  /* 0x00006600c6b67a25 */ /* 0x000fe800078e00ff */
[C---:B------:R-:W-:Y:S04]  /*119d0*/  HMMA.16816.F32.BF16 R16, R168.reuse, R186, R16 ;  /* 0x000000baa810723c */ /* 0x040fe80000041810 */
[----:B------:R-:W-:Y:S01]  /*119e0*/  IMAD.WIDE.U32 R178, R174, c[0x0][0x198], RZ ;  /* 0x00006600aeb27a25 */ /* 0x000fe200078e00ff */
[-C--:B------:R-:W-:Y:S03]  /*119f0*/  LEA R198, P6, R182, R249.reuse, 0x1 ;  /* 0x000000f9b6c67211 */ /* 0x080fe600078c08ff */
[C---:B---3--:R-:W-:Y:S04]  /*11a00*/  HMMA.16816.F32.BF16 R20, R168.reuse, R188, R20 ;  /* 0x000000bca814723c */ /* 0x048fe80000041814 */
[----:B------:R-:W-:Y:S02]  /*11a10*/  IMAD R2, R174, c[0x0][0x19c], R2 ;  /* 0x00006700ae027a24 */ /* 0x000fe400078e0202 */
[----:B------:R-:W-:Y:S02]  /*11a20*/  IMAD.IADD R3, R183, 0x1, R3 ;  /* 0x00000001b7037824 */ /* 0x000fe400078e0203 */
[C---:B------:R-:W-:Y:S04]  /*11a30*/  HMMA.16816.F32.BF16 R24, R168.reuse, R190, R24 ;  /* 0x000000bea818723c */ /* 0x040fe80000041818 */
[----:B------:R-:W-:Y:S01]  /*11a40*/  IMAD.IADD R165, R179, 0x1, R2 ;  /* 0x00000001b3a57824 */ /* 0x000fe200078e0202 */
[-C--:B------:R-:W-:Y:S03]  /*11a50*/  LEA.HI.X R199, R182, R248.reuse, R3, 0x1, P6 ;  /* 0x000000f8b6c77211 */ /* 0x080fe600030f0c03 */
[C---:B----4-:R-:W-:Y:S08]  /*11a60*/  HMMA.16816.F32.BF16 R28, R168.reuse, R192, R28 ;  /* 0x000000c0a81c723c */ /* 0x050ff0000004181c */
[----:B------:R-:W-:Y:S07]  /*11a70*/  HMMA.16816.F32.BF16 R32, R168, R194, R32 ;  /* 0x000000c2a820723c */ /* 0x000fee0000041820 */
[C---:B------:R-:W-:Y:S05]  /*11a80*/  LEA R194, P1, R178.reuse, R249, 0x1 ;  /* 0x000000f9b2c27211 */ /* 0x040fea00078208ff */
[----:B------:R-:W-:Y:S01]  /*11a90*/  LEA.HI.X R195, R178, R248, R165, 0x1, P1 ;  /* 0x000000f8b2c37211 */ /* 0x000fe200008f0ca5 */
[----:B------:R-:W-:-:S05]  /*11aa0*/  @P0 BRA `(.L_x_1386) ;  /* 0xffffe8e000000947 */ /* 0x000fca000383ffff */
.L_x_1385:
[----:B------:R-:W-:Y:S01]  /*11ab0*/  IMAD.U32 R2, RZ, RZ, UR29 ;  /* 0x0000001dff027e24 */ /* 0x000fe2000f8e00ff */
[----:B------:R-:W-:Y:S02]  /*11ac0*/  USHF.L.U32 UR4, UR29, 0x1, URZ ;  /* 0x000000011d047899 */ /* 0x000fe4000800063f */
[----:B------:R-:W-:Y:S01]  /*11ad0*/  UISETP.GT.AND UP0, UPT, UR29, UR19, UPT ;  /* 0x000000131d00728c */ /* 0x000fe2000bf04270 */
[----:B------:R-:W-:Y:S01]  /*11ae0*/  IMAD R2, R2, 0x40, R231 ;  /* 0x0000004002027824 */ /* 0x000fe200078e02e7 */
[----:B------:R-:W-:Y:S02]  /*11af0*/  UIADD3 UR34, UR34, 0x1, URZ ;  /* 0x0000000122227890 */ /* 0x000fe4000fffe03f */
[----:B------:R-:W-:Y:S02]  /*11b00*/  UMOV UR37, UR29 ;  /* 0x0000001d00257c82 */ /* 0x000fe40008000000 */
[C---:B------:R-:W-:Y:S02]  /*11b10*/  ISETP.GE.AND P1, PT, R2.reuse, R240, PT ;  /* 0x000000f00200720c */ /* 0x040fe40003f26270 */
[C---:B------:R-:W-:Y:S02]  /*11b20*/  IADD3 R3, R2.reuse, 0x1, RZ ;  /* 0x0000000102037810 */ /* 0x040fe40007ffe0ff */
[C---:B------:R-:W-:Y:S02]  /*11b30*/  ISETP.GE.OR P1, PT, R2.reuse, R239, !P1 ;  /* 0x000000ef0200720c */ /* 0x040fe40004f26670 */
[C---:B------:R-:W-:Y:S02]  /*11b40*/  ISETP.GE.AND P0, PT, R2.reuse, R238, PT ;  /* 0x000000ee0200720c */ /* 0x040fe40003f06270 */
[CC--:B------:R-:W-:Y:S02]  /*11b50*/  ISETP.GE.AND P6, PT, R3.reuse, R240.reuse, PT ;  /* 0x000000f00300720c */ /* 0x0c0fe40003fc6270 */
[C---:B------:R-:W-:Y:S02]  /*11b60*/  IADD3 R165, R2.reuse, 0x8, RZ ;  /* 0x0000000802a57810 */ /* 0x040fe40007ffe0ff */
[----:B------:R-:W-:Y:S02]  /*11b70*/  ISETP.GE.OR P0, PT, R2, R233, !P0 ;  /* 0x000000e90200720c */ /* 0x000fe40004706670 */
[----:B------:R-:W-:Y:S02]  /*11b80*/  FSEL R179, R4, -INF , !P1 ;  /* 0xff80000004b37808 */ /* 0x000fe40004800000 */
[----:B------:R-:W-:Y:S02]  /*11b90*/  IADD3 R4, R2, 0x9, RZ ;  /* 0x0000000902047810 */ /* 0x000fe40007ffe0ff */
[-C--:B------:R-:W-:Y:S02]  /*11ba0*/  ISETP.GE.OR P6, PT, R3, R239.reuse, !P6 ;  /* 0x000000ef0300720c */ /* 0x080fe400077c6670 */
[----:B-1----:R-:W-:Y:S02]  /*11bb0*/  FSEL R169, R6, -INF , !P0 ;  /* 0xff80000006a97808 */ /* 0x002fe40004000000 */
[----:B------:R-:W-:Y:S02]  /*11bc0*/  ISETP.GE.AND P0, PT, R165, R240, PT ;  /* 0x000000f0a500720c */ /* 0x000fe40003f06270 */
[----:B------:R-:W-:Y:S02]  /*11bd0*/  ISETP.GE.AND P1, PT, R3, R238, PT ;  /* 0x000000ee0300720c */ /* 0x000fe40003f26270 */
[----:B------:R-:W-:Y:S02]  /*11be0*/  FSEL R175, R5, -INF , !P6 ;  /* 0xff80000005af7808 */ /* 0x000fe40007000000 */
[----:B------:R-:W-:Y:S02]  /*11bf0*/  ISETP.GE.AND P6, PT, R4, R240, PT ;  /* 0x000000f00400720c */ /* 0x000fe40003fc6270 */
[----:B------:R-:W-:Y:S02]  /*11c00*/  ISETP.GE.OR P0, PT, R165, R239, !P0 ;  /* 0x000000efa500720c */ /* 0x000fe40004706670 */
[----:B------:R-:W-:Y:S02]  /*11c10*/  ISETP.GE.OR P1, PT, R3, R233, !P1 ;  /* 0x000000e90300720c */ /* 0x000fe40004f26670 */
[----:B------:R-:W-:Y:S02]  /*11c20*/  IADD3 R3, R2, 0x10, RZ ;  /* 0x0000001002037810 */ /* 0x000fe40007ffe0ff */
[----:B------:R-:W-:Y:S02]  /*11c30*/  ISETP.GE.OR P6, PT, R4, R239, !P6 ;  /* 0x000000ef0400720c */ /* 0x000fe400077c6670 */
[----:B------:R-:W-:Y:S02]  /*11c40*/  FSEL R171, R7, -INF , !P1 ;  /* 0xff80000007ab7808 */ /* 0x000fe40004800000 */
[----:B------:R-:W-:Y:S02]  /*11c50*/  ISETP.GE.AND P1, PT, R165, R238, PT ;  /* 0x000000eea500720c */ /* 0x000fe40003f26270 */
[----:B------:R-:W-:Y:S02]  /*11c60*/  FSEL R173, R9, -INF , !P6 ;  /* 0xff80000009ad7808 */ /* 0x000fe40007000000 */
[----:B------:R-:W-:Y:S02]  /*11c70*/  ISETP.GE.AND P6, PT, R3, R240, PT ;  /* 0x000000f00300720c */ /* 0x000fe40003fc6270 */
[----:B------:R-:W-:Y:S02]  /*11c80*/  FSEL R177, R8, -INF , !P0 ;  /* 0xff80000008b17808 */ /* 0x000fe40004000000 */
[CC--:B------:R-:W-:Y:S02]  /*11c90*/  ISETP.GE.AND P0, PT, R4.reuse, R238.reuse, PT ;  /* 0x000000ee0400720c */ /* 0x0c0fe40003f06270 */
[----:B------:R-:W-:Y:S02]  /*11ca0*/  ISETP.GE.OR P1, PT, R165, R233, !P1 ;  /* 0x000000e9a500720c */ /* 0x000fe40004f26670 */
[C---:B------:R-:W-:Y:S02]  /*11cb0*/  ISETP.GE.OR P6, PT, R3.reuse, R239, !P6 ;  /* 0x000000ef0300720c */ /* 0x040fe400077c6670 */
[-C--:B------:R-:W-:Y:S02]  /*11cc0*/  ISETP.GE.OR P0, PT, R4, R233.reuse, !P0 ;  /* 0x000000e90400720c */ /* 0x080fe40004706670 */
[----:B------:R-:W-:Y:S02]  /*11cd0*/  IADD3 R4, R2, 0x11, RZ ;  /* 0x0000001102047810 */ /* 0x000fe40007ffe0ff */
[----:B------:R-:W-:Y:S02]  /*11ce0*/  FSEL R195, R12, -INF , !P6 ;  /* 0xff8000000cc37808 */ /* 0x000fe40007000000 */
[----:B------:R-:W-:Y:S02]  /*11cf0*/  FSEL R9, R10, -INF , !P1 ;  /* 0xff8000000a097808 */ /* 0x000fe40004800000 */
[----:B------:R-:W-:Y:S02]  /*11d00*/  ISETP.GE.AND P1, PT, R3, R238, PT ;  /* 0x000000ee0300720c */ /* 0x000fe40003f26270 */
[----:B------:R-:W-:Y:S02]  /*11d10*/  FSEL R11, R11, -INF , !P0 ;  /* 0xff8000000b0b7808 */ /* 0x000fe40004000000 */
[C---:B------:R-:W-:Y:S02]  /*11d20*/  ISETP.GE.AND P0, PT, R4.reuse, R240, PT ;  /* 0x000000f00400720c */ /* 0x040fe40003f06270 */
[C---:B------:R-:W-:Y:S02]  /*11d30*/  ISETP.GE.AND P6, PT, R4.reuse, R238, PT ;  /* 0x000000ee0400720c */ /* 0x040fe40003fc6270 */
[----:B------:R-:W-:Y:S02]  /*11d40*/  ISETP.GE.OR P1, PT, R3, R233, !P1 ;  /* 0x000000e90300720c */ /* 0x000fe40004f26670 */
[----:B------:R-:W-:Y:S02]  /*11d50*/  ISETP.GE.OR P0, PT, R4, R239, !P0 ;  /* 0x000000ef0400720c */ /* 0x000fe40004706670 */
[----:B------:R-:W-:Y:S02]  /*11d60*/  IADD3 R5, R2, 0x18, RZ ;  /* 0x0000001802057810 */ /* 0x000fe40007ffe0ff */
[----:B------:R-:W-:Y:S02]  /*11d70*/  ISETP.GE.OR P6, PT, R4, R233, !P6 ;  /* 0x000000e90400720c */ /* 0x000fe400077c6670 */
[----:B------:R-:W-:Y:S02]  /*11d80*/  IADD3 R4, R2, 0x19, RZ ;  /* 0x0000001902047810 */ /* 0x000fe40007ffe0ff */
[----:B------:R-:W-:Y:S02]  /*11d90*/  FSEL R192, R14, -INF , !P1 ;  /* 0xff8000000ec07808 */ /* 0x000fe40004800000 */
[----:B------:R-:W-:Y:S02]  /*11da0*/  FSEL R190, R13, -INF , !P0 ;  /* 0xff8000000dbe7808 */ /* 0x000fe40004000000 */
[CC--:B------:R-:W-:Y:S02]  /*11db0*/  ISETP.GE.AND P0, PT, R5.reuse, R240.reuse, PT ;  /* 0x000000f00500720c */ /* 0x0c0fe40003f06270 */
[----:B------:R-:W-:Y:S02]  /*11dc0*/  ISETP.GE.AND P1, PT, R4, R240, PT ;  /* 0x000000f00400720c */ /* 0x000fe40003f26270 */
[----:B------:R-:W-:Y:S02]  /*11dd0*/  IADD3 R3, R2, 0x20, RZ ;  /* 0x0000002002037810 */ /* 0x000fe40007ffe0ff */
[-C--:B------:R-:W-:Y:S02]  /*11de0*/  ISETP.GE.OR P0, PT, R5, R239.reuse, !P0 ;  /* 0x000000ef0500720c */ /* 0x080fe40004706670 */
[----:B------:R-:W-:Y:S02]  /*11df0*/  ISETP.GE.OR P1, PT, R4, R239, !P1 ;  /* 0x000000ef0400720c */ /* 0x000fe40004f26670 */
[----:B------:R-:W-:Y:S02]  /*11e00*/  FSEL R186, R16, -INF , !P0 ;  /* 0xff80000010ba7808 */ /* 0x000fe40004000000 */
[C---:B------:R-:W-:Y:S02]  /*11e10*/  ISETP.GE.AND P0, PT, R4.reuse, R238, PT ;  /* 0x000000ee0400720c */ /* 0x040fe40003f06270 */
[----:B------:R-:W-:Y:S02]  /*11e20*/  FSEL R191, R17, -INF , !P1 ;  /* 0xff80000011bf7808 */ /* 0x000fe40004800000 */
[C---:B------:R-:W-:Y:S02]  /*11e30*/  ISETP.GE.AND P1, PT, R3.reuse, R240, PT ;  /* 0x000000f00300720c */ /* 0x040fe40003f26270 */
[----:B------:R-:W-:Y:S02]  /*11e40*/  ISETP.GE.OR P0, PT, R4, R233, !P0 ;  /* 0x000000e90400720c */ /* 0x000fe40004706670 */
[----:B------:R-:W-:Y:S02]  /*11e50*/  ISETP.GE.OR P1, PT, R3, R239, !P1 ;  /* 0x000000ef0300720c */ /* 0x000fe40004f26670 */
[----:B------:R-:W-:Y:S02]  /*11e60*/  IADD3 R4, R2, 0x21, RZ ;  /* 0x0000002102047810 */ /* 0x000fe40007ffe0ff */
[----:B------:R-:W-:Y:S02]  /*11e70*/  FSEL R193, R19, -INF , !P0 ;  /* 0xff80000013c17808 */ /* 0x000fe40004000000 */
[----:B------:R-:W-:Y:S02]  /*11e80*/  FSEL R198, R20, -INF , !P1 ;  /* 0xff80000014c67808 */ /* 0x000fe40004800000 */
[----:B------:R-:W-:Y:S02]  /*11e90*/  FSEL R197, R15, -INF , !P6 ;  /* 0xff8000000fc57808 */ /* 0x000fe40007000000 */
[C---:B------:R-:W-:Y:S02]  /*11ea0*/  ISETP.GE.AND P6, PT, R5.reuse, R238, PT ;  /* 0x000000ee0500720c */ /* 0x040fe40003fc6270 */
[C---:B------:R-:W-:Y:S02]  /*11eb0*/  ISETP.GE.AND P0, PT, R4.reuse, R240, PT ;  /* 0x000000f00400720c */ /* 0x040fe40003f06270 */
[C---:B------:R-:W-:Y:S02]  /*11ec0*/  ISETP.GE.AND P1, PT, R4.reuse, R238, PT ;  /* 0x000000ee0400720c */ /* 0x040fe40003f26270 */
[----:B------:R-:W-:Y:S02]  /*11ed0*/  ISETP.GE.OR P6, PT, R5, R233, !P6 ;  /* 0x000000e90500720c */ /* 0x000fe400077c6670 */
[C---:B------:R-:W-:Y:S02]  /*11ee0*/  ISETP.GE.OR P0, PT, R4.reuse, R239, !P0 ;  /* 0x000000ef0400720c */ /* 0x040fe40004706670 */
[-C--:B------:R-:W-:Y:S02]  /*11ef0*/  ISETP.GE.OR P1, PT, R4, R233.reuse, !P1 ;  /* 0x000000e90400720c */ /* 0x080fe40004f26670 */
[----:B------:R-:W-:Y:S02]  /*11f00*/  IADD3 R5, R2, 0x28, RZ ;  /* 0x0000002802057810 */ /* 0x000fe40007ffe0ff */
[----:B------:R-:W-:Y:S02]  /*11f10*/  FMNMX.FTZ R4, R179, R0, !PT ;  /* 0x00000000b3047209 */ /* 0x000fe40007810000 */
[----:B------:R-:W-:Y:S02]  /*11f20*/  FSEL R188, R18, -INF , !P6 ;  /* 0xff80000012bc7808 */ /* 0x000fe40007000000 */
[----:B------:R-:W-:Y:S01]  /*11f30*/  FSEL R196, R21, -INF , !P0 ;  /* 0xff80000015c47808 */ /* 0x000fe20004000000 */
[----:B------:R-:W2:Y:S01]  /*11f40*/  LDL.64 R18, [R1+0x10] ;  /* 0x0000100001127983 */ /* 0x000ea20000100a00 */
[----:B------:R-:W-:Y:S02]  /*11f50*/  ISETP.GE.AND P6, PT, R3, R238, PT ;  /* 0x000000ee0300720c */ /* 0x000fe40003fc6270 */
[----:B------:R-:W-:Y:S02]  /*11f60*/  FMNMX.FTZ R4, R175, R4, !PT ;  /* 0x00000004af047209 */ /* 0x000fe40007810000 */
[----:B------:R-:W-:Y:S02]  /*11f70*/  ISETP.GE.AND P0, PT, R5, R240, PT ;  /* 0x000000f00500720c */ /* 0x000fe40003f06270 */
[----:B------:R-:W-:Y:S02]  /*11f80*/  ISETP.GE.OR P6, PT, R3, R233, !P6 ;  /* 0x000000e90300720c */ /* 0x000fe400077c6670 */
[----:B------:R-:W-:Y:S02]  /*11f90*/  IADD3 R3, R2, 0x29, RZ ;  /* 0x0000002902037810 */ /* 0x000fe40007ffe0ff */
[----:B------:R-:W-:Y:S02]  /*11fa0*/  ISETP.GE.OR P0, PT, R5, R239, !P0 ;  /* 0x000000ef0500720c */ /* 0x000fe40004706670 */
[----:B------:R-:W-:Y:S02]  /*11fb0*/  FMNMX.FTZ R8, R177, R4, !PT ;  /* 0x00000004b1087209 */ /* 0x000fe40007810000 */
[----:B------:R-:W-:Y:S02]  /*11fc0*/  FSEL R194, R22, -INF , !P6 ;  /* 0xff80000016c27808 */ /* 0x000fe40007000000 */
[----:B------:R-:W-:Y:S02]  /*11fd0*/  FSEL R199, R23, -INF , !P1 ;  /* 0xff80000017c77808 */ /* 0x000fe40004800000 */
[----:B------:R-:W-:Y:S01]  /*11fe0*/  FSEL R16, R24, -INF , !P0 ;  /* 0xff80000018107808 */ /* 0x000fe20004000000 */
[----:B------:R-:W-:Y:S01]  /*11ff0*/  LDSM.16.MT88.4 R20, [R218+0x18000] ;  /* 0x01800000da14783b */ /* 0x000fe20000004200 */
[----:B------:R-:W-:Y:S02]  /*12000*/  FMNMX.FTZ R8, R173, R8, !PT ;  /* 0x00000008ad087209 */ /* 0x000fe40007810000 */
[----:B------:R-:W-:Y:S02]  /*12010*/  ISETP.GE.AND P6, PT, R5, R238, PT ;  /* 0x000000ee0500720c */ /* 0x000fe40003fc6270 */
[C---:B------:R-:W-:Y:S02]  /*12020*/  ISETP.GE.AND P1, PT, R3.reuse, R240, PT ;  /* 0x000000f00300720c */ /* 0x040fe40003f26270 */
[----:B------:R-:W-:Y:S02]  /*12030*/  ISETP.GE.AND P0, PT, R3, R238, PT ;  /* 0x000000ee0300720c */ /* 0x000fe40003f06270 */
[----:B------:R-:W-:Y:S02]  /*12040*/  IADD3 R4, R2, 0x30, RZ ;  /* 0x0000003002047810 */ /* 0x000fe40007ffe0ff */
[----:B------:R-:W-:Y:S02]  /*12050*/  ISETP.GE.OR P6, PT, R5, R233, !P6 ;  /* 0x000000e90500720c */ /* 0x000fe400077c6670 */
[C---:B------:R-:W-:Y:S02]  /*12060*/  ISETP.GE.OR P1, PT, R3.reuse, R239, !P1 ;  /* 0x000000ef0300720c */ /* 0x040fe40004f26670 */
[----:B------:R-:W-:Y:S02]  /*12070*/  ISETP.GE.OR P0, PT, R3, R233, !P0 ;  /* 0x000000e90300720c */ /* 0x000fe40004706670 */
        /* <DEDUP_REMOVED lines=9> */
[C---:B------:R-:W-:Y:S02]  /*12110*/  IADD3 R3, R2.reuse, 0x31, RZ ;  /* 0x0000003102037810 */ /* 0x040fe40007ffe0ff */
[----:B------:R-:W-:Y:S02]  /*12120*/  FMNMX.FTZ R5, R191, R4, !PT ;  /* 0x00000004bf057209 */ /* 0x000fe40007810000 */
[----:B------:R-:W-:Y:S02]  /*12130*/  IADD3 R4, R2, 0x38, RZ ;  /* 0x0000003802047810 */ /* 0x000fe40007ffe0ff */
[----:B------:R-:W-:Y:S02]  /*12140*/  FSEL R189, R28, -INF , !P1 ;  /* 0xff8000001cbd7808 */ /* 0x000fe40004800000 */
[CC--:B------:R-:W-:Y:S02]  /*12150*/  ISETP.GE.AND P1, PT, R4.reuse, R240.reuse, PT ;  /* 0x000000f00400720c */ /* 0x0c0fe40003f26270 */
[----:B------:R-:W-:Y:S02]  /*12160*/  FSEL R250, R27, -INF , !P0 ;  /* 0xff8000001bfa7808 */ /* 0x000fe40004000000 */
[C---:B------:R-:W-:Y:S02]  /*12170*/  ISETP.GE.AND P0, PT, R3.reuse, R240, PT ;  /* 0x000000f00300720c */ /* 0x040fe40003f06270 */
[-C--:B------:R-:W-:Y:S02]  /*12180*/  ISETP.GE.OR P1, PT, R4, R239.reuse, !P1 ;  /* 0x000000ef0400720c */ /* 0x080fe40004f26670 */
[----:B------:R-:W-:Y:S02]  /*12190*/  IADD3 R2, R2, 0x39, RZ ;  /* 0x0000003902027810 */ /* 0x000fe40007ffe0ff */
[C---:B------:R-:W-:Y:S02]  /*121a0*/  ISETP.GE.OR P0, PT, R3.reuse, R239, !P0 ;  /* 0x000000ef0300720c */ /* 0x040fe40004706670 */
[----:B------:R-:W-:Y:S02]  /*121b0*/  FSEL R181, R32, -INF , !P1 ;  /* 0xff80000020b57808 */ /* 0x000fe40004800000 */
[----:B------:R-:W-:Y:S02]  /*121c0*/  ISETP.GE.AND P1, PT, R3, R238, PT ;  /* 0x000000ee0300720c */ /* 0x000fe40003f26270 */
[----:B------:R-:W-:Y:S02]  /*121d0*/  FSEL R187, R29, -INF , !P0 ;  /* 0xff8000001dbb7808 */ /* 0x000fe40004000000 */
[C---:B------:R-:W-:Y:S02]  /*121e0*/  ISETP.GE.AND P0, PT, R2.reuse, R240, PT ;  /* 0x000000f00200720c */ /* 0x040fe40003f06270 */
[----:B------:R-:W-:Y:S02]  /*121f0*/  ISETP.GE.OR P1, PT, R3, R233, !P1 ;  /* 0x000000e90300720c */ /* 0x000fe40004f26670 */
[----:B------:R-:W-:Y:S02]  /*12200*/  ISETP.GE.OR P0, PT, R2, R239, !P0 ;  /* 0x000000ef0200720c */ /* 0x000fe40004706670 */
[----:B------:R-:W-:Y:S02]  /*12210*/  FSEL R185, R30, -INF , !P6 ;  /* 0xff8000001eb97808 */ /* 0x000fe40007000000 */
[----:B------:R-:W-:Y:S02]  /*12220*/  FSEL R183, R31, -INF , !P1 ;  /* 0xff8000001fb77808 */ /* 0x000fe40004800000 */
[----:B------:R-:W3:Y:S01]  /*12230*/  LDL.64 R30, [R1] ;  /* 0x00000000011e7983 */ /* 0x000ee20000100a00 */
[-C--:B------:R-:W-:Y:S02]  /*12240*/  ISETP.GE.AND P1, PT, R2, R238.reuse, PT ;  /* 0x000000ee0200720c */ /* 0x080fe40003f26270 */
[----:B------:R-:W-:Y:S02]  /*12250*/  FSEL R182, R33, -INF , !P0 ;  /* 0xff80000021b67808 */ /* 0x000fe40004000000 */
[----:B------:R-:W-:Y:S02]  /*12260*/  ISETP.GE.AND P0, PT, R4, R238, PT ;  /* 0x000000ee0400720c */ /* 0x000fe40003f06270 */
[-C--:B------:R-:W-:Y:S02]  /*12270*/  ISETP.GE.OR P1, PT, R2, R233.reuse, !P1 ;  /* 0x000000e90200720c */ /* 0x080fe40004f26670 */
[----:B------:R-:W-:Y:S02]  /*12280*/  ISETP.GE.OR P0, PT, R4, R233, !P0 ;  /* 0x000000e90400720c */ /* 0x000fe40004706670 */
[----:B------:R-:W-:Y:S02]  /*12290*/  FSEL R165, R35, -INF , !P1 ;  /* 0xff80000023a57808 */ /* 0x000fe40004800000 */
[----:B------:R-:W-:Y:S02]  /*122a0*/  FSEL R166, R34, -INF , !P0 ;  /* 0xff80000022a67808 */ /* 0x000fe40004000000 */
[----:B------:R-:W4:Y:S01]  /*122b0*/  LDL.64 R34, [R1+0x8] ;  /* 0x0000080001227983 */ /* 0x000f220000100a00 */
        /* <DEDUP_REMOVED lines=22> */
[----:B------:R-:W-:Y:S01]  /*12420*/  FMNMX.FTZ R15, R183, R6, !PT ;  /* 0x00000006b70f7209 */ /* 0x000fe20007810000 */
[----:B------:R-:W-:Y:S03]  /*12430*/  IMAD.U32 R6, RZ, RZ, UR39 ;  /* 0x00000027ff067e24 */ /* 0x000fe6000f8e00ff */
[----:B------:R-:W-:Y:S04]  /*12440*/  FMNMX.FTZ R2, R166, R15, !PT ;  /* 0x0000000fa6027209 */ /* 0x000fe80007810000 */
[----:B------:R-:W-:Y:S05]  /*12450*/  FMNMX.FTZ R7, R165, R2, !PT ;  /* 0x00000002a5077209 */ /* 0x000fea0007810000 */
[----:B------:R-:W5:Y:S01]  /*12460*/  SHFL.BFLY PT, R2, R7, 0x2, 0x1f ;  /* 0x0c401f0007027f89 */ /* 0x000f6200000e0000 */
[----:B-1----:R-:W-:Y:S07]  /*12470*/  FMNMX.FTZ R13, R3, R4, !PT ;  /* 0x00000004030d7209 */ /* 0x002fee0007810000 */
[----:B------:R-:W1:Y:S01]  /*12480*/  SHFL.BFLY PT, R4, R13, 0x1, 0x1f ;  /* 0x0c201f000d047f89 */ /* 0x000e6200000e0000 */
[----:B-----5:R-:W-:Y:S07]  /*12490*/  FMNMX.FTZ R5, R7, R2, !PT ;  /* 0x0000000207057209 */ /* 0x020fee0007810000 */
[----:B------:R-:W5:Y:S01]  /*124a0*/  SHFL.BFLY PT, R2, R5, 0x1, 0x1f ;  /* 0x0c201f0005027f89 */ /* 0x000f6200000e0000 */
[----:B-1----:R-:W-:Y:S07]  /*124b0*/  FMNMX.FTZ R3, R13, R4, !PT ;  /* 0x000000040d037209 */ /* 0x002fee0007810000 */
[----:B------:R-:W1:Y:S01]  /*124c0*/  LDSM.16.MT88.4 R12, [R220+0x18000] ;  /* 0x01800000dc0c783b */ /* 0x000e620000004200 */
[C---:B------:R-:W-:Y:S01]  /*124d0*/  FSETP.NEU.FTZ.AND P1, PT, R3.reuse, -INF , PT ;  /* 0xff8000000300780b */ /* 0x040fe20003f3d000 */
[----:B------:R-:W-:Y:S05]  /*124e0*/  FMUL.FTZ R184, R3, c[0x0][0x23c] ;  /* 0x00008f0003b87a20 */ /* 0x000fea0000410000 */
[----:B------:R-:W-:Y:S05]  /*124f0*/  FSEL R184, R184, RZ, P1 ;  /* 0x000000ffb8b87208 */ /* 0x000fea0000800000 */
[--C-:B------:R-:W-:Y:S02]  /*12500*/  FFMA.FTZ R176, R173, c[0x0][0x23c], -R184.reuse ;  /* 0x00008f00adb07a23 */ /* 0x100fe400000108b8 */
[--C-:B------:R-:W-:Y:S01]  /*12510*/  FFMA.FTZ R177, R177, c[0x0][0x23c], -R184.reuse ;  /* 0x00008f00b1b17a23 */ /* 0x100fe200000108b8 */
[----:B-----5:R-:W-:Y:S01]  /*12520*/  FMNMX.FTZ R2, R5, R2, !PT ;  /* 0x0000000205027209 */ /* 0x020fe20007810000 */
[--C-:B------:R-:W-:Y:S02]  /*12530*/  FFMA.FTZ R179, R179, c[0x0][0x23c], -R184.reuse ;  /* 0x00008f00b3b37a23 */ /* 0x100fe400000108b8 */
[--C-:B------:R-:W-:Y:S01]  /*12540*/  FFMA.FTZ R178, R175, c[0x0][0x23c], -R184.reuse ;  /* 0x00008f00afb27a23 */ /* 0x100fe200000108b8 */
[C---:B------:R-:W-:Y:S01]  /*12550*/  FSETP.NEU.FTZ.AND P0, PT, R2.reuse, -INF , PT ;  /* 0xff8000000200780b */ /* 0x040fe20003f1d000 */
[----:B------:R-:W-:Y:S01]  /*12560*/  FMUL.FTZ R180, R2, c[0x0][0x23c] ;  /* 0x00008f0002b47a20 */ /* 0x000fe20000410000 */
[----:B------:R-:W-:Y:S01]  /*12570*/  MUFU.EX2 R177, R177 ;  /* 0x000000b100b17308 */ /* 0x000fe20000000800 */
[--C-:B------:R-:W-:Y:S02]  /*12580*/  FFMA.FTZ R186, R186, c[0x0][0x23c], -R184.reuse ;  /* 0x00008f00baba7a23 */ /* 0x100fe400000108b8 */
[--C-:B------:R-:W-:Y:S01]  /*12590*/  FFMA.FTZ R191, R191, c[0x0][0x23c], -R184.reuse ;  /* 0x00008f00bfbf7a23 */ /* 0x100fe200000108b8 */
[----:B------:R-:W-:Y:S01]  /*125a0*/  FSEL R180, R180, RZ, P0 ;  /* 0x000000ffb4b47208 */ /* 0x000fe20000000000 */
[--C-:B------:R-:W-:Y:S02]  /*125b0*/  FFMA.FTZ R195, R195, c[0x0][0x23c], -R184.reuse ;  /* 0x00008f00c3c37a23 */ /* 0x100fe400000108b8 */
[----:B------:R-:W-:Y:S02]  /*125c0*/  FFMA.FTZ R190, R190, c[0x0][0x23c], -R184 ;  /* 0x00008f00bebe7a23 */ /* 0x000fe400000108b8 */
[--C-:B------:R-:W-:Y:S01]  /*125d0*/  FFMA.FTZ R173, R9, c[0x0][0x23c], -R180.reuse ;  /* 0x00008f0009ad7a23 */ /* 0x100fe200000108b4 */
[----:B------:R-:W-:Y:S01]  /*125e0*/  MUFU.EX2 R176, R176 ;  /* 0x000000b000b07308 */ /* 0x000fe20000000800 */
[--C-:B------:R-:W-:Y:S02]  /*125f0*/  FFMA.FTZ R175, R169, c[0x0][0x23c], -R180.reuse ;  /* 0x00008f00a9af7a23 */ /* 0x100fe400000108b4 */
[--C-:B------:R-:W-:Y:S02]  /*12600*/  FFMA.FTZ R172, R11, c[0x0][0x23c], -R180.reuse ;  /* 0x00008f000bac7a23 */ /* 0x100fe400000108b4 */
[--C-:B------:R-:W-:Y:S02]  /*12610*/  FFMA.FTZ R174, R171, c[0x0][0x23c], -R180.reuse ;  /* 0x00008f00abae7a23 */ /* 0x100fe400000108b4 */
        /* <DEDUP_REMOVED lines=10> */
[----:B------:R-:W-:Y:S02]  /*126c0*/  FFMA.FTZ R181, R181, c[0x0][0x23c], -R184 ;  /* 0x00008f00b5b57a23 */ /* 0x000fe400000108b8 */
[--C-:B------:R-:W-:Y:S02]  /*126d0*/  FFMA.FTZ R188, R188, c[0x0][0x23c], -R180.reuse ;  /* 0x00008f00bcbc7a23 */ /* 0x100fe400000108b4 */
[--C-:B------:R-:W-:Y:S02]  /*126e0*/  FFMA.FTZ R193, R193, c[0x0][0x23c], -R180.reuse ;  /* 0x00008f00c1c17a23 */ /* 0x100fe400000108b4 */
[--C-:B------:R-:W-:Y:S01]  /*126f0*/  FFMA.FTZ R192, R192, c[0x0][0x23c], -R180.reuse ;  /* 0x00008f00c0c07a23 */ /* 0x100fe200000108b4 */
[----:B------:R-:W-:Y:S01]  /*12700*/  MUFU.EX2 R175, R175 ;  /* 0x000000af00af7308 */ /* 0x000fe20000000800 */
[--C-:B------:R-:W-:Y:S02]  /*12710*/  FFMA.FTZ R197, R197, c[0x0][0x23c], -R180.reuse ;  /* 0x00008f00c5c57a23 */ /* 0x100fe400000108b4 */
[--C-:B------:R-:W-:Y:S02]  /*12720*/  FFMA.FTZ R194, R194, c[0x0][0x23c], -R180.reuse ;  /* 0x00008f00c2c27a23 */ /* 0x100fe400000108b4 */
[----:B------:R-:W-:Y:S05]  /*12730*/  FFMA.FTZ R199, R199, c[0x0][0x23c], -R180 ;  /* 0x00008f00c7c77a23 */ /* 0x000fea00000108b4 */
[----:B------:R-:W-:Y:S10]  /*12740*/  MUFU.EX2 R174, R174 ;  /* 0x000000ae00ae7308 */ /* 0x000ff40000000800 */
[----:B------:R-:W-:Y:S01]  /*12750*/  MUFU.EX2 R173, R173 ;  /* 0x000000ad00ad7308 */ /* 0x000fe20000000800 */
[----:B--2---:R-:W-:Y:S09]  /*12760*/  LOP3.LUT R5, R19, UR4, R6, 0x96, !PT ;  /* 0x0000000413057c12 */ /* 0x004ff2000f8e9606 */
[----:B------:R-:W-:Y:S01]  /*12770*/  MUFU.EX2 R172, R172 ;  /* 0x000000ac00ac7308 */ /* 0x000fe20000000800 */
[----:B------:R-:W-:Y:S01]  /*12780*/  UIADD3 UR4, UR4, 0x1, URZ ;  /* 0x0000000104047890 */ /* 0x000fe2000fffe03f */
[----:B------:R-:W-:Y:S08]  /*12790*/  IMAD.WIDE.U32 R6, R5, -0x326172a9, RZ ;  /* 0xcd9e8d5705067825 */ /* 0x000ff000078e00ff */
        /* <DEDUP_REMOVED lines=8> */
[----:B---3--:R-:W-:Y:S09]  /*12820*/  LOP3.LUT R4, R31, UR15, R18, 0x96, !PT ;  /* 0x0000000f1f047c12 */ /* 0x008ff2000f8e9612 */
[----:B------:R-:W-:Y:S01]  /*12830*/  MUFU.EX2 R193, R193 ;  /* 0x000000c100c17308 */ /* 0x000fe20000000800 */
[----:B------:R-:W-:Y:S05]  /*12840*/  IMAD.WIDE.U32 R28, R4, -0x326172a9, RZ ;  /* 0xcd9e8d57041c7825 */ /* 0x000fea00078e00ff */
[----:B------:R-:W-:Y:S04]  /*12850*/  LOP3.LUT R6, R29, UR14, R6, 0x96, !PT ;  /* 0x0000000e1d067c12 */ /* 0x000fe8000f8e9606 */
[----:B------:R-:W-:Y:S01]  /*12860*/  MUFU.EX2 R186, R186 ;  /* 0x000000ba00ba7308 */ /* 0x000fe20000000800 */
[----:B----4-:R-:W-:Y:S01]  /*12870*/  LOP3.LUT R4, R7, UR16, R34, 0x96, !PT ;  /* 0x0000001007047c12 */ /* 0x010fe2000f8e9622 */
[----:B------:R-:W-:Y:S04]  /*12880*/  IMAD.WIDE.U32 R6, R6, -0x2daee0ad, RZ ;  /* 0xd2511f5306067825 */ /* 0x000fe800078e00ff */
[----:B------:R-:W-:Y:S04]  /*12890*/  IMAD.WIDE.U32 R4, R4, -0x2daee0ad, RZ ;  /* 0xd2511f5304047825 */ /* 0x000fe800078e00ff */
[----:B------:R-:W-:Y:S01]  /*128a0*/  MUFU.EX2 R191, R191 ;  /* 0x000000bf00bf7308 */ /* 0x000fe20000000800 */
[----:B------:R-:W-:Y:S02]  /*128b0*/  LOP3.LUT R5, R5, UR13, R30, 0x96, !PT ;  /* 0x0000000d05057c12 */ /* 0x000fe4000f8e961e */
[----:B------:R-:W-:Y:S02]  /*128c0*/  LOP3.LUT R4, R7, UR11, R4, 0x96, !PT ;  /* 0x0000000b07047c12 */ /* 0x000fe4000f8e9604 */
[----:B------:R-:W-:Y:S01]  /*128d0*/  FSEL R7, R3, RZ, P1 ;  /* 0x000000ff03077208 */ /* 0x000fe20000800000 */
[----:B------:R-:W-:Y:S04]  /*128e0*/  IMAD.WIDE.U32 R8, R5, -0x326172a9, RZ ;  /* 0xcd9e8d5705087825 */ /* 0x000fe800078e00ff */
[----:B------:R-:W-:Y:S01]  /*128f0*/  MUFU.EX2 R195, R195 ;  /* 0x000000c300c37308 */ /* 0x000fe20000000800 */
[----:B------:R-:W-:Y:S01]  /*12900*/  IMAD.WIDE.U32 R24, R4, -0x326172a9, RZ ;  /* 0xcd9e8d5704187825 */ /* 0x000fe200078e00ff */
[----:B------:R-:W-:Y:S03]  /*12910*/  LOP3.LUT R4, R9, UR12, R28, 0x96, !PT ;  /* 0x0000000c09047c12 */ /* 0x000fe6000f8e961c */
[----:B------:R-:W-:Y:S01]  /*12920*/  FADD.FTZ R7, -R7, R0 ;  /* 0x0000000007077221 */ /* 0x000fe20000010100 */
[----:B------:R-:W-:Y:S01]  /*12930*/  LOP3.LUT R5, R25, UR10, R8, 0x96, !PT ;  /* 0x0000000a19057c12 */ /* 0x000fe2000f8e9608 */
[----:B------:R-:W-:Y:S03]  /*12940*/  IMAD.WIDE.U32 R8, R4, -0x2daee0ad, RZ ;  /* 0xd2511f5304087825 */ /* 0x000fe600078e00ff */
[----:B------:R-:W-:Y:S01]  /*12950*/  MUFU.EX2 R190, R190 ;  /* 0x000000be00be7308 */ /* 0x000fe20000000800 */
[----:B------:R-:W-:Y:S01]  /*12960*/  IMAD.WIDE.U32 R32, R5, -0x2daee0ad, RZ ;  /* 0xd2511f5305207825 */ /* 0x000fe200078e00ff */
[----:B------:R-:W-:Y:S02]  /*12970*/  FSEL R5, R2, RZ, P0 ;  /* 0x000000ff02057208 */ /* 0x000fe40000000000 */
[----:B------:R-:W-:Y:S02]  /*12980*/  LOP3.LUT R4, R9, UR9, R6, 0x96, !PT ;  /* 0x0000000909047c12 */ /* 0x000fe4000f8e9606 */
[----:B------:R-:W-:Y:S01]  /*12990*/  LOP3.LUT R10, R33, UR7, R8, 0x96, !PT ;  /* 0x00000007210a7c12 */ /* 0x000fe2000f8e9608 */
[----:B------:R-:W-:Y:S03]  /*129a0*/  FADD.FTZ R0, -R5, R164 ;  /* 0x000000a405007221 */ /* 0x000fe60000010100 */
[----:B------:R-:W-:Y:S01]  /*129b0*/  MUFU.EX2 R192, R192 ;  /* 0x000000c000c07308 */ /* 0x000fe20000000800 */
[----:B------:R-:W-:Y:S01]  /*129c0*/  FMUL.FTZ R164, R7, c[0x0][0x23c] ;  /* 0x00008f0007a47a20 */ /* 0x000fe20000410000 */
[----:B------:R-:W-:Y:S01]  /*129d0*/  PLOP3.LUT P0, PT, PT, PT, UP0, 0x80, 0x0 ;  /* 0x000000000000781c */ /* 0x000fe20003f0f008 */
[----:B------:R-:W-:Y:S02]  /*129e0*/  FMUL.FTZ R0, R0, c[0x0][0x23c] ;  /* 0x00008f0000007a20 */ /* 0x000fe40000410000 */
[----:B------:R-:W-:Y:S04]  /*129f0*/  IMAD.WIDE.U32 R26, R4, -0x326172a9, RZ ;  /* 0xcd9e8d57041a7825 */ /* 0x000fe800078e00ff */
[----:B------:R-:W-:Y:S01]  /*12a00*/  IMAD.WIDE.U32 R10, R10, -0x326172a9, RZ ;  /* 0xcd9e8d570a0a7825 */ /* 0x000fe200078e00ff */
[----:B------:R-:W2:Y:S04]  /*12a10*/  MUFU.EX2 R164, R164 ;  /* 0x000000a400a47308 */ /* 0x000ea80000000800 */
[----:B------:R-:W-:Y:S02]  /*12a20*/  LOP3.LUT R7, R11, UR18, R26, 0x96, !PT ;  /* 0x000000120b077c12 */ /* 0x000fe4000f8e961a */
[C---:B------:R-:W-:Y:S02]  /*12a30*/  LOP3.LUT R5, R10.reuse, 0xffff, RZ, 0xc0, !PT ;  /* 0x0000ffff0a057812 */ /* 0x040fe400078ec0ff */
[----:B------:R-:W-:Y:S02]  /*12a40*/  LOP3.LUT R170, R10, 0xff, RZ, 0xc0, !PT ;  /* 0x000000ff0aaa7812 */ /* 0x000fe400078ec0ff */
[----:B------:R-:W3:Y:S01]  /*12a50*/  MUFU.EX2 R0, R0 ;  /* 0x0000000000007308 */ /* 0x000ee20000000800 */
[--C-:B------:R-:W-:Y:S02]  /*12a60*/  SHF.R.U32.HI R9, RZ, 0x10, R10.reuse ;  /* 0x00000010ff097819 */ /* 0x100fe4000001160a */
[----:B------:R-:W-:Y:S02]  /*12a70*/  SHF.R.U32.HI R5, RZ, 0x8, R5 ;  /* 0x00000008ff057819 */ /* 0x000fe40000011605 */
[----:B------:R-:W-:Y:S02]  /*12a80*/  LOP3.LUT R11, R7, 0xffff, RZ, 0xc0, !PT ;  /* 0x0000ffff070b7812 */ /* 0x000fe400078ec0ff */
[----:B------:R-:W-:Y:S02]  /*12a90*/  SHF.R.U32.HI R4, RZ, 0x10, R7 ;  /* 0x00000010ff047819 */ /* 0x000fe40000011607 */
[----:B------:R-:W-:Y:S01]  /*12aa0*/  SHF.R.U32.HI R6, RZ, 0x18, R10 ;  /* 0x00000018ff067819 */ /* 0x000fe2000001160a */
[----:B------:R-:W4:Y:S01]  /*12ab0*/  MUFU.EX2 R197, R197 ;  /* 0x000000c500c57308 */ /* 0x000f220000000800 */
[----:B------:R-:W-:Y:S02]  /*12ac0*/  LOP3.LUT R9, R9, 0xff, RZ, 0xc0, !PT ;  /* 0x000000ff09097812 */ /* 0x000fe400078ec0ff */
[----:B------:R-:W-:Y:S01]  /*12ad0*/  SHF.R.U32.HI R11, RZ, 0x8, R11 ;  /* 0x00000008ff0b7819 */ /* 0x000fe2000001160b */
[----:B--2---:R-:W-:Y:S01]  /*12ae0*/  FMUL.FTZ R8, R164, R156 ;  /* 0x0000009ca4087220 */ /* 0x004fe20000410000 */
[----:B------:R-:W-:Y:S01]  /*12af0*/  PRMT R170, R170, 0x5410, R5 ;  /* 0x00005410aaaa7816 */ /* 0x000fe20000000005 */
[----:B------:R-:W-:Y:S01]  /*12b00*/  IMAD.MOV.U32 R156, RZ, RZ, R30 ;  /* 0x000000ffff9c7224 */ /* 0x000fe200078e001e */
[----:B------:R-:W-:Y:S01]  /*12b10*/  LOP3.LUT R168, R7, 0xff, RZ, 0xc0, !PT ;  /* 0x000000ff07a87812 */ /* 0x000fe200078ec0ff */
[----:B------:R-:W-:Y:S01]  /*12b20*/  FMUL.FTZ R36, R164, R36 ;  /* 0x00000024a4247220 */ /* 0x000fe20000410000 */
[----:B------:R-:W-:Y:S01]  /*12b30*/  SHF.R.U32.HI R7, RZ, 0x18, R7 ;  /* 0x00000018ff077819 */ /* 0x000fe20000011607 */
[--C-:B------:R-:W-:Y:S01]  /*12b40*/  HSET2.LE.AND R170, R170, R241.reuse, PT ;  /* 0x000000f1aaaa7233 */ /* 0x100fe20003803000 */
[----:B------:R-:W-:Y:S01]  /*12b50*/  LOP3.LUT R4, R4, 0xff, RZ, 0xc0, !PT ;  /* 0x000000ff04047812 */ /* 0x000fe200078ec0ff */
[C---:B------:R-:W-:Y:S01]  /*12b60*/  FMUL.FTZ R37, R164.reuse, R37 ;  /* 0x00000025a4257220 */ /* 0x040fe20000410000 */
[----:B------:R-:W-:Y:S01]  /*12b70*/  PRMT R6, R9, 0x5410, R6 ;  /* 0x0000541009067816 */ /* 0x000fe20000000006 */
[----:B------:R-:W-:Y:S01]  /*12b80*/  FMUL.FTZ R9, R164, R157 ;  /* 0x0000009da4097220 */ /* 0x000fe20000410000 */
        /* <DEDUP_REMOVED lines=8> */
[----:B------:R-:W-:Y:S01]  /*12c10*/  LOP3.LUT R170, R170, R5, RZ, 0xc0, !PT ;  /* 0x00000005aaaa7212 */ /* 0x000fe200078ec0ff */
[----:B------:R-:W-:Y:S01]  /*12c20*/  FMUL.FTZ R7, R0, R163 ;  /* 0x000000a300077220 */ /* 0x000fe20000410000 */
[----:B------:R-:W-:Y:S01]  /*12c30*/  F2FP.BF16.PACK_AB R5, R178, R179 ;  /* 0x000000b3b205723e */ /* 0x000fe200000010ff */
[----:B------:R-:W-:Y:S01]  /*12c40*/  FMUL.FTZ R11, R0, R159 ;  /* 0x0000009f000b7220 */ /* 0x000fe20000410000 */
[----:B------:R-:W-:Y:S01]  /*12c50*/  F2FP.BF16.PACK_AB R4, R174, R175 ;  /* 0x000000afae04723e */ /* 0x000fe200000010ff */
[----:B------:R-:W-:Y:S01]  /*12c60*/  IMAD.MOV.U32 R157, RZ, RZ, R31 ;  /* 0x000000ffff9d7224 */ /* 0x000fe200078e001f */
[----:B------:R-:W-:Y:S01]  /*12c70*/  LOP3.LUT R168, R168, R5, RZ, 0xc0, !PT ;  /* 0x00000005a8a87212 */ /* 0x000fe200078ec0ff */
[C---:B------:R-:W-:Y:S01]  /*12c80*/  FMUL.FTZ R5, R164.reuse, R161 ;  /* 0x000000a1a4057220 */ /* 0x040fe20000410000 */
[----:B------:R-:W-:Y:S01]  /*12c90*/  LOP3.LUT R169, R169, R4, RZ, 0xc0, !PT ;  /* 0x00000004a9a97212 */ /* 0x000fe200078ec0ff */
[----:B------:R-:W-:Y:S01]  /*12ca0*/  FMUL.FTZ R4, R164, R160 ;  /* 0x000000a0a4047220 */ /* 0x000fe20000410000 */
[----:B------:R-:W-:Y:S01]  /*12cb0*/  LOP3.LUT R171, R171, R6, RZ, 0xc0, !PT ;  /* 0x00000006abab7212 */ /* 0x000fe200078ec0ff */
[----:B------:R-:W-:Y:S01]  /*12cc0*/  FMUL.FTZ R6, R0, R162 ;  /* 0x000000a200067220 */ /* 0x000fe20000410000 */
[----:B------:R-:W-:Y:S01]  /*12cd0*/  MUFU.EX2 R198, R198 ;  /* 0x000000c600c67308 */ /* 0x000fe20000000800 */
[----:B------:R-:W-:Y:S02]  /*12ce0*/  IMAD.MOV.U32 R162, RZ, RZ, R28 ;  /* 0x000000ffffa27224 */ /* 0x000fe400078e001c */
[----:B------:R-:W-:Y:S02]  /*12cf0*/  IMAD.MOV.U32 R163, RZ, RZ, R29 ;  /* 0x000000ffffa37224 */ /* 0x000fe400078e001d */
[----:B------:R-:W2:Y:S01]  /*12d00*/  LDSM.16.MT88.4 R28, [R217+0x18000] ;  /* 0x01800000d91c783b */ /* 0x000ea20000004200 */
[C---:B-1----:R-:W-:Y:S04]  /*12d10*/  HMMA.16816.F32.BF16 R4, R168.reuse, R12, R4 ;  /* 0x0000000ca804723c */ /* 0x042fe80000041804 */
[----:B------:R-:W1:Y:S01]  /*12d20*/  MUFU.EX2 R196, R196 ;  /* 0x000000c400c47308 */ /* 0x000e620000000800 */
[----:B------:R-:W-:Y:S02]  /*12d30*/  IMAD.MOV.U32 R158, RZ, RZ, R34 ;  /* 0x000000ffff9e7224 */ /* 0x000fe400078e0022 */
[C---:B------:R-:W-:Y:S01]  /*12d40*/  FMUL.FTZ R12, R164.reuse, R152 ;  /* 0x00000098a40c7220 */ /* 0x040fe20000410000 */
[C---:B------:R-:W-:Y:S04]  /*12d50*/  HMMA.16816.F32.BF16 R8, R168.reuse, R14, R8 ;  /* 0x0000000ea808723c */ /* 0x040fe80000041808 */
[----:B------:R-:W-:Y:S02]  /*12d60*/  FMUL.FTZ R13, R164, R153 ;  /* 0x00000099a40d7220 */ /* 0x000fe40000410000 */
[----:B------:R-:W-:Y:S01]  /*12d70*/  IMAD.MOV.U32 R161, RZ, RZ, R17 ;  /* 0x000000ffffa17224 */ /* 0x000fe200078e0011 */
[----:B------:R-:W-:Y:S01]  /*12d80*/  MUFU.EX2 R194, R194 ;  /* 0x000000c200c27308 */ /* 0x000fe20000000800 */
[C---:B------:R-:W-:Y:S04]  /*12d90*/  FMUL.FTZ R14, R0.reuse, R154 ;  /* 0x0000009a000e7220 */ /* 0x040fe80000410000 */
[C---:B------:R-:W-:Y:S02]  /*12da0*/  FMUL.FTZ R15, R0.reuse, R155 ;  /* 0x0000009b000f7220 */ /* 0x040fe40000410000 */
[----:B------:R-:W3:Y:S01]  /*12db0*/  LDSM.16.MT88.4 R152, [R216+0x18000] ;  /* 0x01800000d898783b */ /* 0x000ee20000004200 */
[----:B------:R-:W-:Y:S02]  /*12dc0*/  IMAD.MOV.U32 R159, RZ, RZ, R35 ;  /* 0x000000ffff9f7224 */ /* 0x000fe400078e0023 */
[----:B------:R-:W-:Y:S01]  /*12dd0*/  FMUL.FTZ R34, R0, R134 ;  /* 0x0000008600227220 */ /* 0x000fe20000410000 */
[----:B------:R-:W-:Y:S01]  /*12de0*/  MUFU.EX2 R199, R199 ;  /* 0x000000c700c77308 */ /* 0x000fe20000000800 */
[C---:B------:R-:W-:Y:S03]  /*12df0*/  HMMA.16816.F32.BF16 R12, R168.reuse, R20, R12 ;  /* 0x00000014a80c723c */ /* 0x040fe6000004180c */
[----:B------:R-:W-:Y:S02]  /*12e00*/  FMUL.FTZ R17, R164, R149 ;  /* 0x00000095a4117220 */ /* 0x000fe40000410000 */
[----:B------:R-:W-:Y:S02]  /*12e10*/  IMAD.MOV.U32 R149, RZ, RZ, R19 ;  /* 0x000000ffff957224 */ /* 0x000fe400078e0013 */
[----:B------:R-:W-:Y:S02]  /*12e20*/  FMUL.FTZ R19, R0, R151 ;  /* 0x0000009700137220 */ /* 0x000fe40000410000 */
[----:B------:R-:W-:Y:S03]  /*12e30*/  IMAD.MOV.U32 R160, RZ, RZ, R16 ;  /* 0x000000ffffa07224 */ /* 0x000fe600078e0010 */
[----:B------:R-:W-:Y:S02]  /*12e40*/  FMUL.FTZ R16, R164, R148 ;  /* 0x00000094a4107220 */ /* 0x000fe40000410000 */
[----:B------:R-:W-:Y:S02]  /*12e50*/  IMAD.MOV.U32 R148, RZ, RZ, R18 ;  /* 0x000000ffff947224 */ /* 0x000fe400078e0012 */
[C---:B------:R-:W-:Y:S02]  /*12e60*/  FMUL.FTZ R18, R0.reuse, R150 ;  /* 0x0000009600127220 */ /* 0x040fe40000410000 */
[----:B------:R-:W-:Y:S02]  /*12e70*/  FMUL.FTZ R35, R0, R135 ;  /* 0x0000008700237220 */ /* 0x000fe40000410000 */
[C---:B------:R-:W-:Y:S02]  /*12e80*/  FMUL.FTZ R20, R164.reuse, R144 ;  /* 0x00000090a4147220 */ /* 0x040fe40000410000 */
[----:B------:R-:W-:Y:S01]  /*12e90*/  FMUL.FTZ R21, R164, R145 ;  /* 0x00000091a4157220 */ /* 0x000fe20000410000 */
[C---:B------:R-:W-:Y:S03]  /*12ea0*/  HMMA.16816.F32.BF16 R16, R168.reuse, R22, R16 ;  /* 0x00000016a810723c */ /* 0x040fe60000041810 */
[----:B------:R-:W-:Y:S02]  /*12eb0*/  IMAD.MOV.U32 R144, RZ, RZ, R26 ;  /* 0x000000ffff907224 */ /* 0x000fe400078e001a */
[C---:B------:R-:W-:Y:S02]  /*12ec0*/  FMUL.FTZ R26, R0.reuse, R142 ;  /* 0x0000008e001a7220 */ /* 0x040fe40000410000 */
[C---:B------:R-:W-:Y:S02]  /*12ed0*/  FMUL.FTZ R22, R0.reuse, R146 ;  /* 0x0000009200167220 */ /* 0x040fe40000410000 */
[C---:B------:R-:W-:Y:S03]  /*12ee0*/  FMUL.FTZ R23, R0.reuse, R147 ;  /* 0x0000009300177220 */ /* 0x040fe60000410000 */
[----:B------:R-:W-:Y:S02]  /*12ef0*/  IMAD.MOV.U32 R145, RZ, RZ, R27 ;  /* 0x000000ffff917224 */ /* 0x000fe400078e001b */
[----:B------:R-:W-:Y:S02]  /*12f00*/  FMUL.FTZ R27, R0, R143 ;  /* 0x0000008f001b7220 */ /* 0x000fe40000410000 */
[C---:B--2---:R-:W-:Y:S03]  /*12f10*/  HMMA.16816.F32.BF16 R20, R168.reuse, R28, R20 ;  /* 0x0000001ca814723c */ /* 0x044fe60000041814 */
        /* <DEDUP_REMOVED lines=8> */
[----:B------:R-:W-:Y:S02]  /*12fa0*/  IMAD.MOV.U32 R150, RZ, RZ, R32 ;  /* 0x000000ffff967224 */ /* 0x000fe400078e0020 */
[----:B------:R-:W-:Y:S02]  /*12fb0*/  FMUL.FTZ R32, R164, R132 ;  /* 0x00000084a4207220 */ /* 0x000fe40000410000 */
[C---:B------:R-:W-:Y:S02]  /*12fc0*/  FMUL.FTZ R30, R0.reuse, R138 ;  /* 0x0000008a001e7220 */ /* 0x040fe40000410000 */
[----:B------:R-:W-:Y:S02]  /*12fd0*/  FMUL.FTZ R31, R0, R139 ;  /* 0x0000008b001f7220 */ /* 0x000fe40000410000 */
[----:B------:R-:W5:Y:S01]  /*12fe0*/  LDSM.16.MT88.4 R136, [R218+0x1a000] ;  /* 0x01a00000da88783b */ /* 0x000f620000004200 */
[----:B------:R-:W-:Y:S02]  /*12ff0*/  IMAD.MOV.U32 R151, RZ, RZ, R33 ;  /* 0x000000ffff977224 */ /* 0x000fe400078e0021 */
[----:B------:R-:W-:Y:S02]  /*13000*/  FMUL.FTZ R33, R164, R133 ;  /* 0x00000085a4217220 */ /* 0x000fe40000410000 */
[C---:B---3--:R-:W-:Y:S03]  /*13010*/  HMMA.16816.F32.BF16 R28, R168.reuse, R152, R28 ;  /* 0x00000098a81c723c */ /* 0x048fe6000004181c */
[----:B------:R-:W3:Y:S01]  /*13020*/  LDSM.16.MT88.4 R132, [R217+0x1a000] ;  /* 0x01a00000d984783b */ /* 0x000ee20000004200 */
[----:B------:R-:W-:Y:S02]  /*13030*/  IMAD.MOV.U32 R151, RZ, RZ, R149 ;  /* 0x000000ffff977224 */ /* 0x000fe400078e0095 */
[C---:B------:R-:W-:Y:S02]  /*13040*/  FMUL.FTZ R38, R0.reuse, R38 ;  /* 0x0000002600267220 */ /* 0x040fe40000410000 */
[C---:B------:R-:W-:Y:S04]  /*13050*/  HMMA.16816.F32.BF16 R32, R168.reuse, R154, R32 ;  /* 0x0000009aa820723c */ /* 0x040fe80000041820 */
        /* <DEDUP_REMOVED lines=105> */
[C---:B------:R-:W-:Y:S01]  /*136f0*/  FMUL.FTZ R116, R164.reuse, R116 ;  /* 0x00000074a4747220 */ /* 0x040fe20000410000 */
[----:B------:R-:W-:Y:S01]  /*13700*/  LOP3.LUT R140, R145, UR8, R146, 0x96, !PT ;  /* 0x00000008918c7c12 */ /* 0x000fe2000f8e9692 */
[----:B------:R-:W-:Y:S03]  /*13710*/  FMUL.FTZ R117, R164, R117 ;  /* 0x00000075a4757220 */ /* 0x000fe60000410000 */
[C---:B------:R-:W-:Y:S03]  /*13720*/  HMMA.16816.F32.BF16 R112, R168.reuse, R142, R112 ;  /* 0x0000008ea870723c */ /* 0x040fe60000041870 */
[C---:B------:R-:W-:Y:S02]  /*13730*/  FMUL.FTZ R118, R0.reuse, R118 ;  /* 0x0000007600767220 */ /* 0x040fe40000410000 */
[----:B------:R-:W-:Y:S02]  /*13740*/  FMUL.FTZ R119, R0, R119 ;  /* 0x0000007700777220 */ /* 0x000fe40000410000 */
[----:B------:R-:W-:Y:S05]  /*13750*/  IMAD.WIDE.U32 R140, R140, -0x2daee0ad, RZ ;  /* 0xd2511f538c8c7825 */ /* 0x000fea00078e00ff */
[C---:B-----5:R-:W-:Y:S03]  /*13760*/  HMMA.16816.F32.BF16 R116, R168.reuse, R136, R116 ;  /* 0x00000088a874723c */ /* 0x060fe60000041874 */
[----:B------:R-:W-:Y:S01]  /*13770*/  FMUL.FTZ R120, R164, R120 ;  /* 0x00000078a4787220 */ /* 0x000fe20000410000 */
[----:B------:R-:W-:Y:S01]  /*13780*/  LOP3.LUT R144, R140, 0xff, RZ, 0xc0, !PT ;  /* 0x000000ff8c907812 */ /* 0x000fe200078ec0ff */
[----:B------:R-:W-:Y:S01]  /*13790*/  FMUL.FTZ R121, R164, R121 ;  /* 0x00000079a4797220 */ /* 0x000fe20000410000 */
[----:B------:R-:W-:Y:S01]  /*137a0*/  SHF.R.U32.HI R147, RZ, 0x10, R140 ;  /* 0x00000010ff937819 */ /* 0x000fe2000001168c */
[----:B------:R-:W-:Y:S01]  /*137b0*/  FMUL.FTZ R122, R0, R122 ;  /* 0x0000007a007a7220 */ /* 0x000fe20000410000 */
[----:B------:R-:W-:Y:S01]  /*137c0*/  LOP3.LUT R136, R140, 0xffff, RZ, 0xc0, !PT ;  /* 0x0000ffff8c887812 */ /* 0x000fe200078ec0ff */
[----:B------:R-:W-:Y:S03]  /*137d0*/  FMUL.FTZ R123, R0, R123 ;  /* 0x0000007b007b7220 */ /* 0x000fe60000410000 */
[----:B------:R-:W-:Y:S01]  /*137e0*/  SHF.R.U32.HI R137, RZ, 0x8, R136 ;  /* 0x00000008ff897819 */ /* 0x000fe20000011688 */
[C---:B------:R-:W-:Y:S01]  /*137f0*/  FMUL.FTZ R124, R164.reuse, R124 ;  /* 0x0000007ca47c7220 */ /* 0x040fe20000410000 */
[----:B------:R-:W-:Y:S01]  /*13800*/  LOP3.LUT R145, R141, UR17, R150, 0x96, !PT ;  /* 0x000000118d917c12 */ /* 0x000fe2000f8e9696 */
[----:B------:R-:W-:Y:S01]  /*13810*/  IMAD.MOV.U32 R150, RZ, RZ, R148 ;  /* 0x000000ffff967224 */ /* 0x000fe200078e0094 */
[C---:B------:R-:W-:Y:S03]  /*13820*/  HMMA.16816.F32.BF16 R120, R168.reuse, R138, R120 ;  /* 0x0000008aa878723c */ /* 0x040fe60000041878 */
[----:B------:R-:W-:Y:S01]  /*13830*/  FMUL.FTZ R125, R164, R125 ;  /* 0x0000007da47d7220 */ /* 0x000fe20000410000 */
[----:B------:R-:W-:Y:S01]  /*13840*/  PRMT R144, R144, 0x5410, R137 ;  /* 0x0000541090907816 */ /* 0x000fe20000000089 */
[C---:B------:R-:W-:Y:S01]  /*13850*/  FMUL.FTZ R126, R0.reuse, R126 ;  /* 0x0000007e007e7220 */ /* 0x040fe20000410000 */
[----:B------:R-:W2:Y:S01]  /*13860*/  LDSM.16.MT88.4 R136, [R220+0x18800] ;  /* 0x01880000dc88783b */ /* 0x000ea20000004200 */
[----:B------:R-:W-:Y:S01]  /*13870*/  FMUL.FTZ R127, R0, R127 ;  /* 0x0000007f007f7220 */ /* 0x000fe20000410000 */
[----:B------:R-:W-:Y:S01]  /*13880*/  SHF.R.U32.HI R146, RZ, 0x18, R140 ;  /* 0x00000018ff927819 */ /* 0x000fe2000001168c */
[C---:B------:R-:W-:Y:S03]  /*13890*/  FMUL.FTZ R128, R164.reuse, R128 ;  /* 0x00000080a4807220 */ /* 0x040fe60000410000 */
[----:B------:R-:W-:Y:S01]  /*138a0*/  LOP3.LUT R147, R147, 0xff, RZ, 0xc0, !PT ;  /* 0x000000ff93937812 */ /* 0x000fe200078ec0ff */
[----:B------:R-:W-:Y:S01]  /*138b0*/  FMUL.FTZ R129, R164, R129 ;  /* 0x00000081a4817220 */ /* 0x000fe20000410000 */
[C---:B---3--:R-:W-:Y:S01]  /*138c0*/  HMMA.16816.F32.BF16 R124, R168.reuse, R132, R124 ;  /* 0x00000084a87c723c */ /* 0x048fe2000004187c */
[----:B------:R-:W3:Y:S02]  /*138d0*/  LDSM.16.MT88.4 R140, [R218+0x18800] ;  /* 0x01880000da8c783b */ /* 0x000ee40000004200 */
[C---:B------:R-:W-:Y:S01]  /*138e0*/  FMUL.FTZ R130, R0.reuse, R130 ;  /* 0x0000008200827220 */ /* 0x040fe20000410000 */
[C---:B------:R-:W-:Y:S01]  /*138f0*/  LOP3.LUT R152, R145.reuse, 0xff, RZ, 0xc0, !PT ;  /* 0x000000ff91987812 */ /* 0x040fe200078ec0ff */
[----:B------:R-:W-:Y:S01]  /*13900*/  FMUL.FTZ R131, R0, R131 ;  /* 0x0000008300837220 */ /* 0x000fe20000410000 */
[----:B------:R-:W-:Y:S01]  /*13910*/  SHF.R.U32.HI R148, RZ, 0x10, R145 ;  /* 0x00000010ff947819 */ /* 0x000fe20000011691 */
[----:B------:R-:W-:Y:S01]  /*13920*/  FFMA.FTZ R179, R164, R167, R179 ;  /* 0x000000a7a4b37223 */ /* 0x000fe200000100b3 */
[----:B------:R-:W-:Y:S01]  /*13930*/  LOP3.LUT R133, R145, 0xffff, RZ, 0xc0, !PT ;  /* 0x0000ffff91857812 */ /* 0x000fe200078ec0ff */
[----:B------:R-:W-:Y:S03]  /*13940*/  FFMA.FTZ R175, R0, R251, R175 ;  /* 0x000000fb00af7223 */ /* 0x000fe600000100af */
[----:B------:R-:W-:Y:S03]  /*13950*/  HMMA.16816.F32.BF16 R128, R168, R134, R128 ;  /* 0x00000086a880723c */ /* 0x000fe60000041880 */
[----:B------:R-:W-:Y:S01]  /*13960*/  PRMT R132, R147, 0x5410, R146 ;  /* 0x0000541093847816 */ /* 0x000fe20000000092 */
[----:B------:R-:W-:Y:S01]  /*13970*/  FADD.FTZ R178, R178, R179 ;  /* 0x000000b3b2b27221 */ /* 0x000fe20000010000 */
[----:B------:R-:W-:Y:S01]  /*13980*/  SHF.R.U32.HI R133, RZ, 0x8, R133 ;  /* 0x00000008ff857819 */ /* 0x000fe20000011685 */
[----:B------:R-:W-:Y:S01]  /*13990*/  FADD.FTZ R174, R174, R175 ;  /* 0x000000afaeae7221 */ /* 0x000fe20000010000 */
[----:B------:R-:W-:Y:S01]  /*139a0*/  SHF.R.U32.HI R149, RZ, 0x18, R145 ;  /* 0x00000018ff957819 */ /* 0x000fe20000011691 */
[--C-:B------:R-:W-:Y:S01]  /*139b0*/  HSET2.LE.AND R135, R132, R241.reuse, PT ;  /* 0x000000f184877233 */ /* 0x100fe20003803000 */
[----:B------:R-:W-:Y:S03]  /*139c0*/  PRMT R152, R152, 0x5410, R133 ;  /* 0x0000541098987816 */ /* 0x000fe60000000085 */
[----:B------:R-:W-:Y:S01]  /*139d0*/  LOP3.LUT R148, R148, 0xff, RZ, 0xc0, !PT ;  /* 0x000000ff94947812 */ /* 0x000fe200078ec0ff */
[--C-:B------:R-:W-:Y:S01]  /*139e0*/  HSET2.LE.AND R134, R144, R241.reuse, PT ;  /* 0x000000f190867233 */ /* 0x100fe20003803000 */
[----:B------:R-:W-:Y:S01]  /*139f0*/  F2FP.BF16.PACK_AB R132, R193, R188 ;  /* 0x000000bcc184723e */ /* 0x000fe200000010ff */
[----:B------:R-:W5:Y:S01]  /*13a00*/  LDSM.16.MT88.4 R144, [R217+0x18800] ;  /* 0x01880000d990783b */ /* 0x000f620000004200 */
[----:B------:R-:W-:Y:S01]  /*13a10*/  F2FP.BF16.PACK_AB R133, R191, R186 ;  /* 0x000000babf85723e */ /* 0x000fe200000010ff */
[----:B------:R-:W-:Y:S01]  /*13a20*/  IMAD.MOV.U32 R170, RZ, RZ, R150 ;  /* 0x000000ffffaa7224 */ /* 0x000fe200078e0096 */
[----:B------:R-:W-:Y:S01]  /*13a30*/  PRMT R154, R148, 0x5410, R149 ;  /* 0x00005410949a7816 */ /* 0x000fe20000000095 */
[----:B------:R-:W-:Y:S01]  /*13a40*/  IMAD.MOV.U32 R171, RZ, RZ, R151 ;  /* 0x000000ffffab7224 */ /* 0x000fe200078e0097 */
[----:B------:R-:W-:Y:S01]  /*13a50*/  LOP3.LUT R135, R135, R132, RZ, 0xc0, !PT ;  /* 0x0000008487877212 */ /* 0x000fe200078ec0ff */
[--C-:B------:R-:W-:Y:S01]  /*13a60*/  HSET2.LE.AND R132, R152, R241.reuse, PT ;  /* 0x000000f198847233 */ /* 0x100fe20003803000 */
[----:B------:R-:W-:Y:S01]  /*13a70*/  LOP3.LUT R134, R134, R133, RZ, 0xc0, !PT ;  /* 0x0000008586867212 */ /* 0x000fe200078ec0ff */
[----:B------:R-:W1:Y:S01]  /*13a80*/  LDSM.16.MT88.4 R148, [R216+0x18800] ;  /* 0x01880000d894783b */ /* 0x000e620000004200 */
[----:B------:R-:W-:Y:S01]  /*13a90*/  F2FP.BF16.PACK_AB R133, R190, R195 ;  /* 0x000000c3be85723e */ /* 0x000fe200000010ff */
[----:B------:R-:W-:Y:S01]  /*13aa0*/  FADD.FTZ R177, R177, R178 ;  /* 0x000000b2b1b17221 */ /* 0x000fe20000010000 */
[----:B----4-:R-:W-:Y:S02]  /*13ab0*/  F2FP.BF16.PACK_AB R152, R197, R192 ;  /* 0x000000c0c598723e */ /* 0x010fe400000010ff */
[----:B------:R-:W-:Y:S01]  /*13ac0*/  LOP3.LUT R132, R132, R133, RZ, 0xc0, !PT ;  /* 0x0000008584847212 */ /* 0x000fe200078ec0ff */
[--C-:B------:R-:W-:Y:S01]  /*13ad0*/  HSET2.LE.AND R133, R154, R241.reuse, PT ;  /* 0x000000f19a857233 */ /* 0x100fe20003803000 */
[----:B------:R-:W-:Y:S04]  /*13ae0*/  FADD.FTZ R176, R176, R177 ;  /* 0x000000b1b0b07221 */ /* 0x000fe80000010000 */
[----:B------:R-:W-:Y:S01]  /*13af0*/  LOP3.LUT R133, R133, R152, RZ, 0xc0, !PT ;  /* 0x0000009885857212 */ /* 0x000fe200078ec0ff */
[----:B------:R-:W-:Y:S02]  /*13b00*/  FFMA.FTZ R152, R160, c[0x0][0x23c], -R184 ;  /* 0x00008f00a0987a23 */ /* 0x000fe400000108b8 */
[----:B------:R-:W-:Y:S02]  /*13b10*/  FADD.FTZ R195, R195, R176 ;  /* 0x000000b0c3c37221 */ /* 0x000fe40000010000 */
[----:B------:R4:W-:Y:S02]  /*13b20*/  MUFU.EX2 R160, R152 ;  /* 0x0000009800a07308 */ /* 0x0009e40000000800 */
[C---:B--2---:R-:W-:Y:S05]  /*13b30*/  HMMA.16816.F32.BF16 R4, R132.reuse, R136, R4 ;  /* 0x000000888404723c */ /* 0x044fea0000041804 */
[----:B------:R-:W-:Y:S03]  /*13b40*/  FADD.FTZ R195, R190, R195 ;  /* 0x000000c3bec37221 */ /* 0x000fe60000010000 */
[C---:B------:R-:W-:Y:S01]  /*13b50*/  HMMA.16816.F32.BF16 R8, R132.reuse, R138, R8 ;  /* 0x0000008a8408723c */ /* 0x040fe20000041808 */
[----:B------:R-:W2:Y:S03]  /*13b60*/  LDSM.16.MT88.4 R136, [R220+0x1a800] ;  /* 0x01a80000dc88783b */ /* 0x000ea60000004200 */
[----:B------:R-:W-:Y:S04]  /*13b70*/  FADD.FTZ R186, R186, R195 ;  /* 0x000000c3baba7221 */ /* 0x000fe80000010000 */
        /* <DEDUP_REMOVED lines=30> */
[C---:B-1----:R-:W-:Y:S07]  /*13d60*/  HMMA.16816.F32.BF16 R92, R132.reuse, R148, R92 ;  /* 0x00000094845c723c */ /* 0x042fee000004185c */
[----:B------:R-:W-:Y:S01]  /*13d70*/  IMAD.U32 R148, RZ, RZ, UR4 ;  /* 0x00000004ff947e24 */ /* 0x000fe2000f8e00ff */
[C---:B------:R-:W-:Y:S04]  /*13d80*/  HMMA.16816.F32.BF16 R96, R132.reuse, R150, R96 ;  /* 0x000000968460723c */ /* 0x040fe80000041860 */
[----:B------:R-:W-:Y:S02]  /*13d90*/  LOP3.LUT R148, R171, UR39, R148, 0x96, !PT ;  /* 0x00000027ab947c12 */ /* 0x000fe4000f8e9694 */
[----:B------:R-:W-:Y:S01]  /*13da0*/  LDSM.16.MT88.4 R168, [R216+0x19800] ;  /* 0x01980000d8a8783b */ /* 0x000fe20000004200 */
[----:B------:R-:W-:Y:S01]  /*13db0*/  FFMA.FTZ R151, R161, c[0x0][0x23c], -R184 ;  /* 0x00008f00a1977a23 */ /* 0x000fe200000108b8 */
[C---:B--2---:R-:W-:Y:S03]  /*13dc0*/  HMMA.16816.F32.BF16 R100, R132.reuse, R136, R100 ;  /* 0x000000888464723c */ /* 0x044fe60000041864 */
[----:B------:R1:W2:Y:S01]  /*13dd0*/  MUFU.EX2 R161, R151 ;  /* 0x0000009700a17308 */ /* 0x0002a20000000800 */
[----:B------:R-:W-:Y:S04]  /*13de0*/  IMAD.WIDE.U32 R154, R148, -0x326172a9, RZ ;  /* 0xcd9e8d57949a7825 */ /* 0x000fe800078e00ff */
[C---:B------:R-:W-:Y:S04]  /*13df0*/  HMMA.16816.F32.BF16 R104, R132.reuse, R138, R104 ;  /* 0x0000008a8468723c */ /* 0x040fe80000041868 */
[----:B------:R-:W-:Y:S01]  /*13e00*/  LOP3.LUT R148, R155, UR16, R158, 0x96, !PT ;  /* 0x000000109b947c12 */ /* 0x000fe2000f8e969e */
[----:B------:R-:W-:Y:S01]  /*13e10*/  FFMA.FTZ R184, R182, c[0x0][0x23c], -R184 ;  /* 0x00008f00b6b87a23 */ /* 0x000fe200000108b8 */
[----:B------:R-:W-:Y:S01]  /*13e20*/  LOP3.LUT R149, R163, UR14, R154, 0x96, !PT ;  /* 0x0000000ea3957c12 */ /* 0x000fe2000f8e969a */
[----:B------:R-:W-:Y:S01]  /*13e30*/  FFMA.FTZ R182, R166, c[0x0][0x23c], -R180 ;  /* 0x00008f00a6b67a23 */ /* 0x000fe200000108b4 */
[C---:B---3--:R-:W-:Y:S03]  /*13e40*/  HMMA.16816.F32.BF16 R108, R132.reuse, R140, R108 ;  /* 0x0000008c846c723c */ /* 0x048fe6000004186c */
[----:B------:R-:W3:Y:S01]  /*13e50*/  MUFU.EX2 R184, R184 ;  /* 0x000000b800b87308 */ /* 0x000ee20000000800 */
[----:B------:R-:W-:Y:S04]  /*13e60*/  IMAD.WIDE.U32 R136, R148, -0x2daee0ad, RZ ;  /* 0xd2511f5394887825 */ /* 0x000fe800078e00ff */
[C---:B------:R-:W-:Y:S04]  /*13e70*/  HMMA.16816.F32.BF16 R112, R132.reuse, R142, R112 ;  /* 0x0000008e8470723c */ /* 0x040fe80000041870 */
[----:B------:R-:W-:Y:S01]  /*13e80*/  IMAD.WIDE.U32 R148, R149, -0x2daee0ad, RZ ;  /* 0xd2511f5395947825 */ /* 0x000fe200078e00ff */
[----:B------:R-:W-:Y:S01]  /*13e90*/  LOP3.LUT R150, R137, UR13, R156, 0x96, !PT ;  /* 0x0000000d89967c12 */ /* 0x000fe2000f8e969c */
[----:B------:R-:W-:Y:S01]  /*13ea0*/  MUFU.EX2 R182, R182 ;  /* 0x000000b600b67308 */ /* 0x000fe20000000800 */
[----:B------:R-:W-:Y:S01]  /*13eb0*/  LDSM.16.MT88.4 R156, [R220+0x19800] ;  /* 0x01980000dc9c783b */ /* 0x000fe20000004200 */
[C---:B-----5:R-:W-:Y:S04]  /*13ec0*/  HMMA.16816.F32.BF16 R116, R132.reuse, R144, R116 ;  /* 0x000000908474723c */ /* 0x060fe80000041874 */
[----:B----4-:R-:W-:Y:S01]  /*13ed0*/  LOP3.LUT R152, R149, UR11, R136, 0x96, !PT ;  /* 0x0000000b95987c12 */ /* 0x010fe2000f8e9688 */
[----:B-1----:R-:W-:Y:S02]  /*13ee0*/  IMAD.WIDE.U32 R150, R150, -0x326172a9, RZ ;  /* 0xcd9e8d5796967825 */ /* 0x002fe400078e00ff */
[----:B------:R-:W1:Y:S01]  /*13ef0*/  LDSM.16.MT88.4 R136, [R216+0x1e800] ;  /* 0x01e80000d888783b */ /* 0x000e620000004200 */
[C---:B------:R-:W-:Y:S04]  /*13f00*/  HMMA.16816.F32.BF16 R120, R132.reuse, R146, R120 ;  /* 0x000000928478723c */ /* 0x040fe80000041878 */
[----:B------:R-:W-:Y:S01]  /*13f10*/  IMAD.WIDE.U32 R152, R152, -0x326172a9, RZ ;  /* 0xcd9e8d5798987825 */ /* 0x000fe200078e00ff */
[----:B------:R-:W-:Y:S03]  /*13f20*/  LOP3.LUT R140, R151, UR12, R162, 0x96, !PT ;  /* 0x0000000c978c7c12 */ /* 0x000fe6000f8e96a2 */
[----:B------:R-:W-:Y:S01]  /*13f30*/  FFMA.FTZ R180, R165, c[0x0][0x23c], -R180 ;  /* 0x00008f00a5b47a23 */ /* 0x000fe200000108b4 */
[----:B------:R-:W-:Y:S03]  /*13f40*/  LOP3.LUT R150, R153, UR10, R150, 0x96, !PT ;  /* 0x0000000a99967c12 */ /* 0x000fe6000f8e9696 */
[----:B------:R-:W-:Y:S02]  /*13f50*/  IMAD.WIDE.U32 R140, R140, -0x2daee0ad, RZ ;  /* 0xd2511f538c8c7825 */ /* 0x000fe400078e00ff */
[----:B------:R-:W4:Y:S02]  /*13f60*/  MUFU.EX2 R180, R180 ;  /* 0x000000b400b47308 */ /* 0x000f240000000800 */
[----:B------:R-:W-:Y:S01]  /*13f70*/  IMAD.WIDE.U32 R150, R150, -0x2daee0ad, RZ ;  /* 0xd2511f5396967825 */ /* 0x000fe200078e00ff */
[----:B------:R-:W-:Y:S04]  /*13f80*/  LOP3.LUT R148, R141, UR9, R148, 0x96, !PT ;  /* 0x000000098d947c12 */ /* 0x000fe8000f8e9694 */
[----:B------:R-:W-:Y:S01]  /*13f90*/  LOP3.LUT R140, R151, UR7, R140, 0x96, !PT ;  /* 0x00000007978c7c12 */ /* 0x000fe2000f8e968c */
[----:B------:R-:W-:Y:S04]  /*13fa0*/  IMAD.WIDE.U32 R148, R148, -0x326172a9, RZ ;  /* 0xcd9e8d5794947825 */ /* 0x000fe800078e00ff */
[----:B------:R-:W-:Y:S05]  /*13fb0*/  IMAD.WIDE.U32 R140, R140, -0x326172a9, RZ ;  /* 0xcd9e8d578c8c7825 */ /* 0x000fea00078e00ff */
[C---:B------:R-:W-:Y:S02]  /*13fc0*/  LOP3.LUT R151, R140.reuse, 0xffff, RZ, 0xc0, !PT ;  /* 0x0000ffff8c977812 */ /* 0x040fe400078ec0ff */
[----:B------:R-:W-:Y:S02]  /*13fd0*/  LOP3.LUT R144, R140, 0xff, RZ, 0xc0, !PT ;  /* 0x000000ff8c907812 */ /* 0x000fe400078ec0ff */
[----:B------:R-:W-:Y:S02]  /*13fe0*/  SHF.R.U32.HI R147, RZ, 0x10, R140 ;  /* 0x00000010ff937819 */ /* 0x000fe4000001168c */
[----:B------:R-:W-:Y:S01]  /*13ff0*/  LOP3.LUT R145, R141, UR18, R148, 0x96, !PT ;  /* 0x000000128d917c12 */ /* 0x000fe2000f8e9694 */
[C---:B-1----:R-:W-:Y:S03]  /*14000*/  HMMA.16816.F32.BF16 R124, R132.reuse, R136, R124 ;  /* 0x00000088847c723c */ /* 0x042fe6000004187c */
[----:B------:R-:W-:Y:S02]  /*14010*/  SHF.R.U32.HI R146, RZ, 0x18, R140 ;  /* 0x00000018ff927819 */ /* 0x000fe4000001168c */
[----:B------:R-:W1:Y:S01]  /*14020*/  LDSM.16.MT88.4 R140, [R220+0x19000] ;  /* 0x01900000dc8c783b */ /* 0x000e620000004200 */
[----:B------:R-:W-:Y:S02]  /*14030*/  LOP3.LUT R154, R145, 0xffff, RZ, 0xc0, !PT ;  /* 0x0000ffff919a7812 */ /* 0x000fe400078ec0ff */
[----:B------:R-:W-:Y:S04]  /*14040*/  HMMA.16816.F32.BF16 R128, R132, R138, R128 ;  /* 0x0000008a8480723c */ /* 0x000fe80000041880 */
[----:B------:R-:W-:Y:S02]  /*14050*/  LOP3.LUT R137, R147, 0xff, RZ, 0xc0, !PT ;  /* 0x000000ff93897812 */ /* 0x000fe400078ec0ff */
[----:B------:R-:W-:Y:S02]  /*14060*/  LOP3.LUT R147, R145, 0xff, RZ, 0xc0, !PT ;  /* 0x000000ff91937812 */ /* 0x000fe400078ec0ff */
[----:B------:R-:W-:Y:S02]  /*14070*/  PRMT R146, R137, 0x5410, R146 ;  /* 0x0000541089927816 */ /* 0x000fe40000000092 */
[----:B------:R-:W5:Y:S02]  /*14080*/  LDSM.16.MT88.4 R136, [R218+0x19000] ;  /* 0x01900000da88783b */ /* 0x000f640000004200 */
[----:B------:R-:W-:Y:S01]  /*14090*/  SHF.R.U32.HI R154, RZ, 0x8, R154 ;  /* 0x00000008ff9a7819 */ /* 0x000fe2000001169a */
[--C-:B------:R-:W-:Y:S01]  /*140a0*/  HSET2.LE.AND R135, R146, R241.reuse, PT ;  /* 0x000000f192877233 */ /* 0x100fe20003803000 */
[----:B------:R-:W-:Y:S02]  /*140b0*/  SHF.R.U32.HI R148, RZ, 0x10, R145 ;  /* 0x00000010ff947819 */ /* 0x000fe40000011691 */
        /* <DEDUP_REMOVED lines=9> */
[----:B--2---:R-:W-:Y:S02]  /*14150*/  F2FP.BF16.PACK_AB R145, R161, R160 ;  /* 0x000000a0a191723e */ /* 0x004fe400000010ff */
[----:B------:R-:W-:Y:S02]  /*14160*/  F2FP.BF16.PACK_AB R144, R250, R252 ;  /* 0x000000fcfa90723e */ /* 0x000fe400000010ff */
[----:B------:R-:W-:Y:S01]  /*14170*/  LOP3.LUT R132, R132, R133, RZ, 0xc0, !PT ;  /* 0x0000008584847212 */ /* 0x000fe200078ec0ff */
[--C-:B------:R-:W-:Y:S01]  /*14180*/  HSET2.LE.AND R133, R148, R241.reuse, PT ;  /* 0x000000f194857233 */ /* 0x100fe20003803000 */
[----:B------:R-:W-:Y:S02]  /*14190*/  F2FP.BF16.PACK_AB R148, R199, R194 ;  /* 0x000000c2c794723e */ /* 0x000fe400000010ff */
[----:B------:R-:W-:Y:S02]  /*141a0*/  LOP3.LUT R134, R134, R145, RZ, 0xc0, !PT ;  /* 0x0000009186867212 */ /* 0x000fe400078ec0ff */
[----:B------:R-:W-:Y:S02]  /*141b0*/  LOP3.LUT R135, R135, R144, RZ, 0xc0, !PT ;  /* 0x0000009087877212 */ /* 0x000fe400078ec0ff */
[----:B------:R-:W2:Y:S01]  /*141c0*/  LDSM.16.MT88.4 R144, [R217+0x19000] ;  /* 0x01900000d990783b */ /* 0x000ea20000004200 */
[----:B------:R-:W-:Y:S02]  /*141d0*/  LOP3.LUT R133, R133, R148, RZ, 0xc0, !PT ;  /* 0x0000009485857212 */ /* 0x000fe400078ec0ff */
[----:B------:R-:W-:Y:S05]  /*141e0*/  LOP3.LUT R148, R149, UR8, R152, 0x96, !PT ;  /* 0x0000000895947c12 */ /* 0x000fea000f8e9698 */
[C---:B-1----:R-:W-:Y:S03]  /*141f0*/  HMMA.16816.F32.BF16 R4, R132.reuse, R140, R4 ;  /* 0x0000008c8404723c */ /* 0x042fe60000041804 */
[----:B------:R-:W-:Y:S05]  /*14200*/  IMAD.WIDE.U32 R148, R148, -0x2daee0ad, RZ ;  /* 0xd2511f5394947825 */ /* 0x000fea00078e00ff */
[C---:B------:R-:W-:Y:S01]  /*14210*/  HMMA.16816.F32.BF16 R8, R132.reuse, R142, R8 ;  /* 0x0000008e8408723c */ /* 0x040fe20000041808 */
[----:B------:R-:W1:Y:S03]  /*14220*/  LDSM.16.MT88.4 R140, [R216+0x19000] ;  /* 0x01900000d88c783b */ /* 0x000e660000004200 */
[----:B------:R-:W-:Y:S02]  /*14230*/  LOP3.LUT R150, R149, UR17, R150, 0x96, !PT ;  /* 0x0000001195967c12 */ /* 0x000fe4000f8e9696 */
[----:B------:R-:W-:Y:S02]  /*14240*/  LOP3.LUT R166, R148, 0xff, RZ, 0xc0, !PT ;  /* 0x000000ff94a67812 */ /* 0x000fe400078ec0ff */
[C---:B-----5:R-:W-:Y:S04]  /*14250*/  HMMA.16816.F32.BF16 R12, R132.reuse, R136, R12 ;  /* 0x00000088840c723c */ /* 0x060fe8000004180c */
[--C-:B------:R-:W-:Y:S02]  /*14260*/  SHF.R.U32.HI R152, RZ, 0x18, R148.reuse ;  /* 0x00000018ff987819 */ /* 0x100fe40000011694 */
[----:B------:R-:W-:Y:S02]  /*14270*/  LOP3.LUT R154, R150, 0xff, RZ, 0xc0, !PT ;  /* 0x000000ff969a7812 */ /* 0x000fe400078ec0ff */
        /* <DEDUP_REMOVED lines=35> */
[C---:B-----5:R-:W-:Y:S07]  /*144b0*/  HMMA.16816.F32.BF16 R108, R132.reuse, R136, R108 ;  /* 0x00000088846c723c */ /* 0x060fee000004186c */
[----:B------:R-:W-:Y:S01]  /*144c0*/  LOP3.LUT R136, R148, 0xffff, RZ, 0xc0, !PT ;  /* 0x0000ffff94887812 */ /* 0x000fe200078ec0ff */
[C---:B------:R-:W-:Y:S04]  /*144d0*/  HMMA.16816.F32.BF16 R112, R132.reuse, R138, R112 ;  /* 0x0000008a8470723c */ /* 0x040fe80000041870 */
[----:B------:R-:W-:Y:S02]  /*144e0*/  SHF.R.U32.HI R137, RZ, 0x10, R148 ;  /* 0x00000010ff897819 */ /* 0x000fe40000011694 */
[----:B------:R-:W-:Y:S02]  /*144f0*/  SHF.R.U32.HI R149, RZ, 0x8, R136 ;  /* 0x00000008ff957819 */ /* 0x000fe40000011688 */
[C---:B--2---:R-:W-:Y:S04]  /*14500*/  HMMA.16816.F32.BF16 R116, R132.reuse, R144, R116 ;  /* 0x000000908474723c */ /* 0x044fe80000041874 */
[----:B------:R-:W-:Y:S02]  /*14510*/  LOP3.LUT R139, R150, 0xffff, RZ, 0xc0, !PT ;  /* 0x0000ffff968b7812 */ /* 0x000fe400078ec0ff */
[----:B------:R-:W-:Y:S02]  /*14520*/  PRMT R166, R166, 0x5410, R149 ;  /* 0x00005410a6a67816 */ /* 0x000fe40000000095 */
[C---:B------:R-:W-:Y:S04]  /*14530*/  HMMA.16816.F32.BF16 R120, R132.reuse, R146, R120 ;  /* 0x000000928478723c */ /* 0x040fe80000041878 */
[--C-:B------:R-:W-:Y:S01]  /*14540*/  SHF.R.U32.HI R144, RZ, 0x10, R150.reuse ;  /* 0x00000010ff907819 */ /* 0x100fe20000011696 */
[--C-:B------:R-:W-:Y:S01]  /*14550*/  HSET2.LE.AND R166, R166, R241.reuse, PT ;  /* 0x000000f1a6a67233 */ /* 0x100fe20003803000 */
[----:B------:R-:W-:Y:S02]  /*14560*/  LOP3.LUT R145, R137, 0xff, RZ, 0xc0, !PT ;  /* 0x000000ff89917812 */ /* 0x000fe400078ec0ff */
[----:B------:R-:W-:Y:S01]  /*14570*/  SHF.R.U32.HI R137, RZ, 0x18, R150 ;  /* 0x00000018ff897819 */ /* 0x000fe20000011696 */
[C---:B-1----:R-:W-:Y:S01]  /*14580*/  HMMA.16816.F32.BF16 R124, R132.reuse, R140, R124 ;  /* 0x0000008c847c723c */ /* 0x042fe2000004187c */
[----:B------:R-:W1:Y:S02]  /*14590*/  LDSM.16.MT88.4 R148, [R218+0x19800] ;  /* 0x01980000da94783b */ /* 0x000e640000004200 */
[----:B------:R-:W-:Y:S02]  /*145a0*/  SHF.R.U32.HI R139, RZ, 0x8, R139 ;  /* 0x00000008ff8b7819 */ /* 0x000fe4000001168b */
[----:B------:R-:W-:Y:S02]  /*145b0*/  LOP3.LUT R144, R144, 0xff, RZ, 0xc0, !PT ;  /* 0x000000ff90907812 */ /* 0x000fe400078ec0ff */
[----:B------:R-:W-:Y:S01]  /*145c0*/  PRMT R154, R154, 0x5410, R139 ;  /* 0x000054109a9a7816 */ /* 0x000fe2000000008b */
[----:B------:R-:W-:Y:S04]  /*145d0*/  HMMA.16816.F32.BF16 R128, R132, R142, R128 ;  /* 0x0000008e8480723c */ /* 0x000fe80000041880 */
[----:B------:R-:W-:Y:S01]  /*145e0*/  PRMT R144, R144, 0x5410, R137 ;  /* 0x0000541090907816 */ /* 0x000fe20000000089 */
[--C-:B------:R-:W-:Y:S01]  /*145f0*/  HSET2.LE.AND R164, R154, R241.reuse, PT ;  /* 0x000000f19aa47233 */ /* 0x100fe20003803000 */
[----:B------:R-:W-:Y:S01]  /*14600*/  PRMT R152, R145, 0x5410, R152 ;  /* 0x0000541091987816 */ /* 0x000fe20000000098 */
[----:B------:R-:W2:Y:S01]  /*14610*/  LDSM.16.MT88.4 R136, [R217+0x19800] ;  /* 0x01980000d988783b */ /* 0x000ea20000004200 */
[----:B------:R-:W-:Y:S01]  /*14620*/  F2FP.BF16.PACK_AB R147, R187, R189 ;  /* 0x000000bdbb93723e */ /* 0x000fe200000010ff */
[--C-:B------:R-:W-:Y:S03]  /*14630*/  HSET2.LE.AND R165, R144, R241.reuse, PT ;  /* 0x000000f190a57233 */ /* 0x100fe60003803000 */
[----:B------:R-:W-:Y:S01]  /*14640*/  HSET2.LE.AND R167, R152, R241, PT ;  /* 0x000000f198a77233 */ /* 0x000fe20003803000 */
[----:B------:R-:W-:Y:S01]  /*14650*/  F2FP.BF16.PACK_AB R144, R183, R185 ;  /* 0x000000b9b790723e */ /* 0x000fe200000010ff */
[----:B------:R-:W-:Y:S01]  /*14660*/  IMAD.MOV.U32 R134, RZ, RZ, R161 ;  /* 0x000000ffff867224 */ /* 0x000fe200078e00a1 */
[----:B---3--:R-:W-:Y:S01]  /*14670*/  F2FP.BF16.PACK_AB R145, R184, R181 ;  /* 0x000000b5b891723e */ /* 0x008fe200000010ff */
[----:B------:R-:W-:Y:S01]  /*14680*/  IMAD.MOV.U32 R135, RZ, RZ, R160 ;  /* 0x000000ffff877224 */ /* 0x000fe200078e00a0 */
[----:B----4-:R-:W-:Y:S02]  /*14690*/  F2FP.BF16.PACK_AB R140, R180, R182 ;  /* 0x000000b6b48c723e */ /* 0x010fe400000010ff */
[----:B------:R-:W-:Y:S02]  /*146a0*/  LOP3.LUT R164, R164, R147, RZ, 0xc0, !PT ;  /* 0x00000093a4a47212 */ /* 0x000fe400078ec0ff */
[----:B------:R-:W-:Y:S02]  /*146b0*/  LOP3.LUT R165, R165, R144, RZ, 0xc0, !PT ;  /* 0x00000090a5a57212 */ /* 0x000fe400078ec0ff */
[----:B------:R-:W-:Y:S02]  /*146c0*/  LOP3.LUT R166, R166, R145, RZ, 0xc0, !PT ;  /* 0x00000091a6a67212 */ /* 0x000fe400078ec0ff */
[----:B------:R-:W-:Y:S07]  /*146d0*/  LOP3.LUT R167, R167, R140, RZ, 0xc0, !PT ;  /* 0x0000008ca7a77212 */ /* 0x000fee00078ec0ff */
        /* <DEDUP_REMOVED lines=9> */
[----:B------:R-:W2:Y:S07]  /*14770*/  LDSM.16.MT88.4 R20, [R220+0x1d800] ;  /* 0x01d80000dc14783b */ /* 0x000eae0000004200 */
[C---:B------:R-:W-:Y:S01]  /*14780*/  HMMA.16816.F32.BF16 R140, R164.reuse, R138, R24 ;  /* 0x0000008aa48c723c */ /* 0x040fe20000041818 */
[----:B------:R-:W-:Y:S07]  /*14790*/  LDSM.16.MT88.4 R24, [R220+0x1f800] ;  /* 0x01f80000dc18783b */ /* 0x000fee0000004200 */
[C---:B------:R-:W-:Y:S07]  /*147a0*/  HMMA.16816.F32.BF16 R136, R164.reuse, R168, R28 ;  /* 0x000000a8a488723c */ /* 0x040fee000004181c */
[----:B------:R-:W-:Y:S02]  /*147b0*/  IMAD.MOV.U32 R31, RZ, RZ, R134 ;  /* 0x000000ffff1f7224 */ /* 0x000fe400078e0086 */
[----:B------:R-:W-:Y:S02]  /*147c0*/  IMAD.MOV.U32 R30, RZ, RZ, R135 ;  /* 0x000000ffff1e7224 */ /* 0x000fe400078e0087 */
        /* <DEDUP_REMOVED lines=19> */
[C---:B----4-:R-:W-:Y:S07]  /*14900*/  HMMA.16816.F32.BF16 R84, R164.reuse, R8, R84 ;  /* 0x00000008a454723c */ /* 0x050fee0000041854 */
[----:B------:R-:W-:Y:S01]  /*14910*/  FADD.FTZ R9, R173, R174 ;  /* 0x000000aead097221 */ /* 0x000fe20000010000 */
[C---:B------:R-:W-:Y:S04]  /*14920*/  HMMA.16816.F32.BF16 R88, R164.reuse, R10, R88 ;  /* 0x0000000aa458723c */ /* 0x040fe80000041858 */
[----:B------:R-:W-:Y:S04]  /*14930*/  FADD.FTZ R9, R172, R9 ;  /* 0x00000009ac097221 */ /* 0x000fe80000010000 */
[C---:B-1----:R-:W-:Y:S04]  /*14940*/  HMMA.16816.F32.BF16 R92, R164.reuse, R12, R92 ;  /* 0x0000000ca45c723c */ /* 0x042fe8000004185c */
        /* <DEDUP_REMOVED lines=15> */
[----:B------:R-:W-:Y:S02]  /*14a40*/  FADD.FTZ R199, R199, R194 ;  /* 0x000000c2c7c77221 */ /* 0x000fe40000010000 */
[----:B------:R-:W-:Y:S02]  /*14a50*/  FADD.FTZ R0, R189, R0 ;  /* 0x00000000bd007221 */ /* 0x000fe40000010000 */
[C---:B--2---:R-:W-:Y:S04]  /*14a60*/  HMMA.16816.F32.BF16 R116, R164.reuse, R20, R116 ;  /* 0x00000014a474723c */ /* 0x044fe80000041874 */
[----:B------:R-:W-:Y:S02]  /*14a70*/  FADD.FTZ R199, R252, R199 ;  /* 0x000000c7fcc77221 */ /* 0x000fe40000010000 */
[----:B------:R-:W-:Y:S02]  /*14a80*/  FADD.FTZ R0, R187, R0 ;  /* 0x00000000bb007221 */ /* 0x000fe40000010000 */
[C---:B------:R-:W-:Y:S04]  /*14a90*/  HMMA.16816.F32.BF16 R120, R164.reuse, R22, R120 ;  /* 0x00000016a478723c */ /* 0x040fe80000041878 */
[----:B------:R-:W-:Y:S04]  /*14aa0*/  FADD.FTZ R250, R250, R199 ;  /* 0x000000c7fafa7221 */ /* 0x000fe80000010000 */
[C---:B---3--:R-:W-:Y:S04]  /*14ab0*/  HMMA.16816.F32.BF16 R124, R164.reuse, R4, R124 ;  /* 0x00000004a47c723c */ /* 0x048fe8000004187c */
[----:B------:R-:W-:Y:S04]  /*14ac0*/  FADD.FTZ R250, R185, R250 ;  /* 0x000000fab9fa7221 */ /* 0x000fe80000010000 */
[----:B------:R-:W-:Y:S01]  /*14ad0*/  FADD.FTZ R183, R183, R250 ;  /* 0x000000fab7b77221 */ /* 0x000fe20000010000 */
[----:B------:R-:W-:Y:S03]  /*14ae0*/  HMMA.16816.F32.BF16 R128, R164, R6, R128 ;  /* 0x00000006a480723c */ /* 0x000fe60000041880 */
[----:B------:R-:W-:Y:S04]  /*14af0*/  FADD.FTZ R183, R182, R183 ;  /* 0x000000b7b6b77221 */ /* 0x000fe80000010000 */
[----:B------:R-:W-:Y:S02]  /*14b00*/  FADD.FTZ R167, R181, R0 ;  /* 0x00000000b5a77221 */ /* 0x000fe40000010000 */
[----:B------:R-:W-:Y:S03]  /*14b10*/  FADD.FTZ R251, R180, R183 ;  /* 0x000000b7b4fb7221 */ /* 0x000fe60000010000 */
[----:B------:R-:W-:Y:S02]  /*14b20*/  FADD.FTZ R167, R184, R167 ;  /* 0x000000a7b8a77221 */ /* 0x000fe40000010000 */
[----:B------:R-:W-:Y:S02]  /*14b30*/  IMAD.MOV.U32 R164, RZ, RZ, R2 ;  /* 0x000000ffffa47224 */ /* 0x000fe400078e0002 */
[----:B------:R-:W-:Y:S01]  /*14b40*/  IMAD.MOV.U32 R0, RZ, RZ, R3 ;  /* 0x000000ffff007224 */ /* 0x000fe200078e0003 */
[----:B------:R-:W-:-:S05]  /*14b50*/  @P0 BRA `(.L_x_1384) ;  /* 0xffffbbf000000947 */ /* 0x000fca000383ffff */
.L_x_1383:
[----:B------:R-:W1:Y:S01]  /*14b60*/  SHFL.BFLY PT, R4, R167, 0x2, 0x1f ;  /* 0x0c401f00a7047f89 */ /* 0x000e6200000e0000 */
[----:B------:R-:W-:Y:S01]  /*14b70*/  MOV R10, 0x3f800000 ;  /* 0x3f800000000a7802 */ /* 0x000fe20000000f00 */
[----:B------:R-:W2:Y:S01]  /*14b80*/  S2UR UR7, SR_CTAID.Y ;  /* 0x00000000000779c3 */ /* 0x000ea20000002600 */
[----:B------:R-:W-:Y:S01]  /*14b90*/  MOV R11, 0x3f800000 ;  /* 0x3f800000000b7802 */ /* 0x000fe20000000f00 */
[----:B------:R-:W3:Y:S01]  /*14ba0*/  SHFL.BFLY PT, R0, R251, 0x2, 0x1f ;  /* 0x0c401f00fb007f89 */ /* 0x000ee200000e0000 */
[----:B------:R-:W-:Y:S01]  /*14bb0*/  ULDC.U8 UR11, c[0x0][0x329] ;  /* 0x0000ca40000b7ab9 */ /* 0x000fe20000000000 */
[----:B------:R-:W-:Y:S01]  /*14bc0*/  BSSY B0, `(.L_x_1387) ;  /* 0x0000193000007945 */ /* 0x000fe20003800000 */
[----:B------:R-:W-:Y:S01]  /*14bd0*/  UISETP.NE.AND UP4, UPT, UR26, -0x1, UPT ;  /* 0xffffffff1a00788c */ /* 0x000fe2000bf85270 */
[----:B------:R-:W4:Y:S01]  /*14be0*/  S2R R5, SR_TID.X ;  /* 0x0000000000057919 */ /* 0x000f220000002100 */
[----:B------:R-:W-:-:S02]  /*14bf0*/  UISETP.NE.AND UP3, UPT, UR11, URZ, UPT ;  /* 0x0000003f0b00728c */ /* 0x000fc4000bf65270 */
[----:B------:R-:W-:Y:S02]  /*14c00*/  ULDC.U8 UR10, c[0x0][0x328] ;  /* 0x0000ca00000a7ab9 */ /* 0x000fe40000000000 */
[----:B------:R-:W-:Y:S02]  /*14c10*/  ULDC.64 UR4, c[0x0][0x1e8] ;  /* 0x00007a0000047ab9 */ /* 0x000fe40000000a00 */
[----:B------:R-:W-:Y:S02]  /*14c20*/  UISETP.NE.AND UP2, UPT, UR10, URZ, UPT ;  /* 0x0000003f0a00728c */ /* 0x000fe4000bf45270 */
[----:B------:R-:W-:Y:S02]  /*14c30*/  ULDC UR9, c[0x0][0x214] ;  /* 0x0000850000097ab9 */ /* 0x000fe40000000800 */
[----:B------:R-:W-:Y:S02]  /*14c40*/  @UP4 UIMAD.WIDE.U32 UR14, UR26, UR4, URZ ;  /* 0x000000041a0e42a5 */ /* 0x000fe4000f8e003f */
[----:B------:R-:W-:Y:S01]  /*14c50*/  @!UP3 UISETP.NE.AND UP1, UPT, UR10, URZ, UPT ;  /* 0x0000003f0a00b28c */ /* 0x000fe2000bf25270 */
[----:B------:R-:W4:Y:S01]  /*14c60*/  S2UR UR10, SR_CTAID.X ;  /* 0x00000000000a79c3 */ /* 0x000f220000002500 */
[----:B------:R-:W-:Y:S01]  /*14c70*/  @UP4 UIMAD UR8, UR26, UR5, UR15 ;  /* 0x000000051a0842a4 */ /* 0x000fe2000f8e020f */
[----:B-1----:R-:W-:Y:S01]  /*14c80*/  FADD.FTZ R9, R4, R167 ;  /* 0x000000a704097221 */ /* 0x002fe20000010000 */
[----:B------:R-:W-:-:S02]  /*14c90*/  UISETP.EQ.AND UP2, UPT, UR11, URZ, UP2 ;  /* 0x0000003f0b00728c */ /* 0x000fc40009742270 */
[----:B--2---:R-:W-:Y:S01]  /*14ca0*/  @!UP4 USHF.R.S32.HI UR13, URZ, 0x1f, UR7 ;  /* 0x0000001f3f0dc899 */ /* 0x004fe20008011407 */
[----:B---3--:R-:W-:Y:S01]  /*14cb0*/  FADD.FTZ R7, R0, R251 ;  /* 0x000000fb00077221 */ /* 0x008fe20000010000 */
[----:B------:R-:W1:Y:S01]  /*14cc0*/  SHFL.BFLY PT, R6, R9, 0x1, 0x1f ;  /* 0x0c201f0009067f89 */ /* 0x000e6200000e0000 */
[----:B------:R-:W-:Y:S01]  /*14cd0*/  ULDC.64 UR4, c[0x0][0x1e0] ;  /* 0x0000780000047ab9 */ /* 0x000fe20000000a00 */
[----:B------:R-:W2:Y:S01]  /*14ce0*/  S2UR UR11, SR_CTAID.Z ;  /* 0x00000000000b79c3 */ /* 0x000ea20000002700 */
[----:B----4-:R-:W-:Y:S01]  /*14cf0*/  SHF.R.S32.HI R0, RZ, 0x1f, R5 ;  /* 0x0000001fff007819 */ /* 0x010fe20000011405 */
[----:B------:R-:W3:Y:S01]  /*14d00*/  SHFL.BFLY PT, R4, R7, 0x1, 0x1f ;  /* 0x0c201f0007047f89 */ /* 0x000ee200000e0000 */
[----:B------:R-:W-:Y:S02]  /*14d10*/  @!UP4 UIMAD UR13, UR13, UR4, URZ ;  /* 0x000000040d0dc2a4 */ /* 0x000fe4000f8e023f */
[----:B------:R-:W-:Y:S02]  /*14d20*/  @UP3 ULDC UR12, c[0x0][0x210] ;  /* 0x00008400000c3ab9 */ /* 0x000fe40000000800 */
[----:B------:R-:W-:-:S02]  /*14d30*/  @!UP4 UIMAD UR13, UR7, UR5, UR13 ;  /* 0x00000005070dc2a4 */ /* 0x000fc4000f8e020d */
[----:B------:R-:W-:Y:S02]  /*14d40*/  @UP3 UIMAD UR12, UR12, UR9, URZ ;  /* 0x000000090c0c32a4 */ /* 0x000fe4000f8e023f */
[----:B------:R-:W-:Y:S02]  /*14d50*/  ULDC UR5, c[0x0][0x234] ;  /* 0x00008d0000057ab9 */ /* 0x000fe40000000800 */
[----:B------:R-:W-:Y:S02]  /*14d60*/  UISETP.NE.OR UP0, UPT, UR26, -0x1, !UP2 ;  /* 0xffffffff1a00788c */ /* 0x000fe4000d705670 */
[----:B------:R-:W-:Y:S02]  /*14d70*/  @!UP3 USEL UR12, UR9, UR5, !UP1 ;  /* 0x00000005090cb287 */ /* 0x000fe4000c800000 */
[----:B------:R-:W-:Y:S02]  /*14d80*/  @!UP4 UIMAD.WIDE.U32 UR18, UR7, UR4, URZ ;  /* 0x000000040712c2a5 */ /* 0x000fe4000f8e003f */
[----:B------:R-:W-:-:S02]  /*14d90*/  @UP3 UMOV UR15, 0x1 ;  /* 0x00000001000f3882 */ /* 0x000fc40000000000 */
[----:B------:R-:W-:Y:S01]  /*14da0*/  ULDC UR4, c[0x0][0x1c0] ;  /* 0x0000700000047ab9 */ /* 0x000fe20000000800 */
[----:B-1----:R-:W-:Y:S01]  /*14db0*/  FADD.FTZ R6, R9, R6 ;  /* 0x0000000609067221 */ /* 0x002fe20000010000 */
[----:B------:R-:W-:Y:S01]  /*14dc0*/  LEA.HI R9, R0, R5, RZ, 0x2 ;  /* 0x0000000500097211 */ /* 0x000fe200078f10ff */
[----:B------:R-:W-:Y:S01]  /*14dd0*/  @!UP3 UIMAD UR15, UR12, UR4, URZ ;  /* 0x000000040c0fb2a4 */ /* 0x000fe2000f8e023f */
[----:B---3--:R-:W-:Y:S02]  /*14de0*/  FADD.FTZ R4, R7, R4 ;  /* 0x0000000407047221 */ /* 0x008fe40000010000 */
[----:B------:R-:W-:Y:S01]  /*14df0*/  FSETP.NE.FTZ.AND P4, PT, R6, RZ, PT ;  /* 0x000000ff0600720b */ /* 0x000fe20003f95000 */
[----:B------:R-:W-:Y:S01]  /*14e00*/  @UP3 ULDC UR16, c[0x0][0x210] ;  /* 0x0000840000103ab9 */ /* 0x000fe20000000800 */
[--C-:B------:R-:W-:Y:S01]  /*14e10*/  SHF.R.S32.HI R8, RZ, 0x2, R9.reuse ;  /* 0x00000002ff087819 */ /* 0x100fe20000011409 */
[----:B------:R-:W-:Y:S01]  /*14e20*/  UIMAD UR4, UR7, UR15, URZ ;  /* 0x0000000f070472a4 */ /* 0x000fe2000f8e023f */
[----:B------:R-:W-:Y:S01]  /*14e30*/  SHF.R.S32.HI R7, RZ, 0x1f, R9 ;  /* 0x0000001fff077819 */ /* 0x000fe20000011409 */
[----:B------:R-:W-:Y:S01]  /*14e40*/  @!UP3 UMOV UR16, 0x1 ;  /* 0x000000010010b882 */ /* 0x000fe20000000000 */
[----:B------:R-:W-:Y:S01]  /*14e50*/  FSETP.NE.FTZ.AND P3, PT, R4, RZ, PT ;  /* 0x000000ff0400720b */ /* 0x000fe20003f75000 */
[----:B------:R-:W-:Y:S01]  /*14e60*/  @!UP0 UIMAD UR26, UR7, UR9, URZ ;  /* 0x00000009071a82a4 */ /* 0x000fe2000f8e023f */
[----:B------:R-:W-:Y:S01]  /*14e70*/  LEA.HI R7, R7, R8, RZ, 0x3 ;  /* 0x0000000807077211 */ /* 0x000fe200078f18ff */
[----:B------:R-:W-:-:S02]  /*14e80*/  UIMAD UR5, UR10, UR16, URZ ;  /* 0x000000100a0572a4 */ /* 0x000fc4000f8e023f */
[----:B------:R-:W-:Y:S01]  /*14e90*/  USEL UR4, UR4, URZ, !UP2 ;  /* 0x0000003f04047287 */ /* 0x000fe2000d000000 */
[----:B------:R-:W-:Y:S01]  /*14ea0*/  LOP3.LUT R7, R7, 0xfffffff8, RZ, 0xc0, !PT ;  /* 0xfffffff807077812 */ /* 0x000fe200078ec0ff */
[----:B------:R-:W1:Y:S01]  /*14eb0*/  @P4 MUFU.RCP R10, R6 ;  /* 0x00000006000a4308 */ /* 0x000e620000001000 */
[----:B------:R-:W-:Y:S02]  /*14ec0*/  USHF.L.U32 UR5, UR5, 0x7, URZ ;  /* 0x0000000705057899 */ /* 0x000fe4000800063f */
[----:B------:R-:W-:Y:S01]  /*14ed0*/  IADD3 R7, R8, -R7, RZ ;  /* 0x8000000708077210 */ /* 0x000fe20007ffe0ff */
[----:B--2---:R-:W-:Y:S01]  /*14ee0*/  UIMAD UR12, UR11, UR12, UR4 ;  /* 0x0000000c0b0c72a4 */ /* 0x004fe2000f8e0204 */
[----:B------:R-:W-:Y:S01]  /*14ef0*/  LEA.HI R8, R0, R5, RZ, 0x5 ;  /* 0x0000000500087211 */ /* 0x000fe200078f28ff */
[----:B------:R-:W-:Y:S01]  /*14f00*/  @!UP2 UMOV UR20, URZ ;  /* 0x0000003f0014ac82 */ /* 0x000fe20008000000 */
[C---:B------:R-:W-:Y:S01]  /*14f10*/  SHF.L.U32 R12, R7.reuse, 0x6, RZ ;  /* 0x00000006070c7819 */ /* 0x040fe200000006ff */
[----:B------:R-:W2:Y:S01]  /*14f20*/  @P3 MUFU.RCP R11, R4 ;  /* 0x00000004000b3308 */ /* 0x000ea20000001000 */
[C---:B------:R-:W-:Y:S01]  /*14f30*/  R2P PR, R7.reuse, 0x6 ;  /* 0x0000000607007804 */ /* 0x040fe20000000000 */
[----:B------:R-:W-:Y:S01]  /*14f40*/  @UP2 UMOV UR20, UR26 ;  /* 0x0000001a00142c82 */ /* 0x000fe20008000000 */
[----:B------:R-:W-:Y:S01]  /*14f50*/  LOP3.LUT R12, R12, 0x1c0, RZ, 0xc0, !PT ;  /* 0x000001c00c0c7812 */ /* 0x000fe200078ec0ff */
[----:B------:R-:W-:Y:S01]  /*14f60*/  @!UP2 UMOV UR21, URZ ;  /* 0x0000003f0015ac82 */ /* 0x000fe20008000000 */
[----:B------:R-:W-:Y:S01]  /*14f70*/  LOP3.LUT R7, R7, 0x1, RZ, 0xc0, !PT ;  /* 0x0000000107077812 */ /* 0x000fe200078ec0ff */
[----:B------:R-:W-:Y:S01]  /*14f80*/  USHF.R.S32.HI UR4, URZ, 0x1f, UR5 ;  /* 0x0000001f3f047899 */ /* 0x000fe20008011405 */
[----:B------:R-:W-:Y:S01]  /*14f90*/  LEA.HI R13, R12, R12, RZ, 0x1d ;  /* 0x0000000c0c0d7211 */ /* 0x000fe200078fe8ff */
[----:B-1----:R-:W-:Y:S01]  /*14fa0*/  FMUL.FTZ R10, R10, c[0x0][0x2dc] ;  /* 0x0000b7000a0a7a20 */ /* 0x002fe20000410000 */
[----:B------:R-:W-:Y:S01]  /*14fb0*/  ISETP.NE.U32.AND P0, PT, R7, 0x1, PT ;  /* 0x000000010700780c */ /* 0x000fe20003f05070 */
[----:B------:R-:W1:Y:S01]  /*14fc0*/  @P4 MUFU.LG2 R6, R6 ;  /* 0x0000000600064308 */ /* 0x000e620000000c00 */
[----:B------:R-:W-:Y:S01]  /*14fd0*/  MOV R12, 0x40 ;  /* 0x00000040000c7802 */ /* 0x000fe20000000f00 */
[C---:B------:R-:W-:Y:S01]  /*14fe0*/  FMUL.FTZ R160, R10.reuse, R160 ;  /* 0x000000a00aa07220 */ /* 0x040fe20000410000 */
[----:B------:R-:W-:Y:S01]  /*14ff0*/  @UP2 USHF.R.S32.HI UR21, URZ, 0x1f, UR26 ;  /* 0x0000001f3f152899 */ /* 0x000fe2000801141a */
[----:B------:R-:W-:Y:S01]  /*15000*/  FMUL.FTZ R161, R10, R161 ;  /* 0x000000a10aa17220 */ /* 0x000fe20000410000 */
[----:B------:R-:W-:Y:S01]  /*15010*/  SEL R12, R12, 0xffffffc0, !P2 ;  /* 0xffffffc00c0c7807 */ /* 0x000fe20005000000 */
[C---:B------:R-:W-:Y:S01]  /*15020*/  FMUL.FTZ R156, R10.reuse, R156 ;  /* 0x0000009c0a9c7220 */ /* 0x040fe20000410000 */
[----:B------:R-:W-:Y:S01]  /*15030*/  USHF.R.S32.HI UR7, URZ, 0x1f, UR12 ;  /* 0x0000001f3f077899 */ /* 0x000fe2000801140c */
[C---:B------:R-:W-:Y:S01]  /*15040*/  FMUL.FTZ R157, R10.reuse, R157 ;  /* 0x0000009d0a9d7220 */ /* 0x040fe20000410000 */
[----:B------:R-:W-:Y:S01]  /*15050*/  F2FP.BF16.PACK_AB R160, R161, R160 ;  /* 0x000000a0a1a0723e */ /* 0x000fe200000010ff */
[C---:B------:R-:W-:Y:S01]  /*15060*/  FMUL.FTZ R152, R10.reuse, R152 ;  /* 0x000000980a987220 */ /* 0x040fe20000410000 */
[----:B------:R-:W3:Y:S01]  /*15070*/  @P3 MUFU.LG2 R4, R4 ;  /* 0x0000000400043308 */ /* 0x000ee20000000c00 */
[C---:B------:R-:W-:Y:S01]  /*15080*/  FMUL.FTZ R153, R10.reuse, R153 ;  /* 0x000000990a997220 */ /* 0x040fe20000410000 */
[----:B------:R-:W-:Y:S01]  /*15090*/  F2FP.BF16.PACK_AB R156, R157, R156 ;  /* 0x0000009c9d9c723e */ /* 0x000fe200000010ff */
[C---:B------:R-:W-:Y:S01]  /*150a0*/  FMUL.FTZ R148, R10.reuse, R148 ;  /* 0x000000940a947220 */ /* 0x040fe20000410000 */
[----:B------:R-:W-:Y:S01]  /*150b0*/  UIADD3 UR5, UP1, UP0, UR5, UR20, UR12 ;  /* 0x0000001405057290 */ /* 0x000fe2000f83e00c */
        /* <DEDUP_REMOVED lines=88> */
[----:B------:R-:W-:Y:S01]  /*15640*/  LOP3.LUT R10, R9, 0x3ffffffc, RZ, 0xc0, !PT ;  /* 0x3ffffffc090a7812 */ /* 0x000fe200078ec0ff */
[----:B--2---:R-:W-:Y:S01]  /*15650*/  FMUL.FTZ R11, R11, c[0x0][0x2dc] ;  /* 0x0000b7000b0b7a20 */ /* 0x004fe20000410000 */
[----:B------:R-:W-:Y:S01]  /*15660*/  SHF.R.S32.HI R9, RZ, 0x5, R8 ;  /* 0x00000005ff097819 */ /* 0x000fe20000011408 */
[----:B-1----:R-:W-:Y:S01]  /*15670*/  @P4 FMUL.FTZ R6, R6, 0.69314718246459960938 ;  /* 0x3f31721806064820 */ /* 0x002fe20000410000 */
[----:B------:R-:W-:Y:S01]  /*15680*/  IADD3 R10, -R10, R5, RZ ;  /* 0x000000050a0a7210 */ /* 0x000fe20007ffe1ff */
[----:B------:R-:W-:Y:S01]  /*15690*/  FMUL.FTZ R162, R11, R162 ;  /* 0x000000a20ba27220 */ /* 0x000fe20000410000 */
[----:B------:R-:W-:Y:S01]  /*156a0*/  F2FP.BF16.PACK_AB R124, R125, R124 ;  /* 0x0000007c7d7c723e */ /* 0x000fe200000010ff */
[----:B------:R-:W-:Y:S01]  /*156b0*/  FMUL.FTZ R163, R11, R163 ;  /* 0x000000a30ba37220 */ /* 0x000fe20000410000 */
[----:B------:R-:W-:Y:S01]  /*156c0*/  LEA R10, R9, R10, 0x9 ;  /* 0x0000000a090a7211 */ /* 0x000fe200078e48ff */
[----:B------:R-:W-:Y:S01]  /*156d0*/  FMUL.FTZ R158, R11, R158 ;  /* 0x0000009e0b9e7220 */ /* 0x000fe20000410000 */
[----:B------:R-:W-:Y:S01]  /*156e0*/  F2FP.BF16.PACK_AB R128, R129, R128 ;  /* 0x000000808180723e */ /* 0x000fe200000010ff */
[C---:B------:R-:W-:Y:S01]  /*156f0*/  FMUL.FTZ R159, R11.reuse, R159 ;  /* 0x0000009f0b9f7220 */ /* 0x040fe20000410000 */
[----:B------:R-:W-:Y:S01]  /*15700*/  LEA R10, R10, R13, 0x1 ;  /* 0x0000000d0a0a7211 */ /* 0x000fe200078e08ff */
[----:B------:R-:W-:Y:S01]  /*15710*/  FMUL.FTZ R154, R11, R154 ;  /* 0x0000009a0b9a7220 */ /* 0x000fe20000410000 */
[----:B------:R-:W-:Y:S01]  /*15720*/  F2FP.BF16.PACK_AB R162, R163, R162 ;  /* 0x000000a2a3a2723e */ /* 0x000fe200000010ff */
[C---:B------:R-:W-:Y:S01]  /*15730*/  FMUL.FTZ R155, R11.reuse, R155 ;  /* 0x0000009b0b9b7220 */ /* 0x040fe20000410000 */
[----:B------:R-:W-:Y:S01]  /*15740*/  SHF.L.U32 R7, R10, 0x1, RZ ;  /* 0x000000010a077819 */ /* 0x000fe200000006ff */
[C---:B------:R-:W-:Y:S01]  /*15750*/  FMUL.FTZ R150, R11.reuse, R150 ;  /* 0x000000960b967220 */ /* 0x040fe20000410000 */
[----:B------:R-:W-:Y:S01]  /*15760*/  MOV R10, 0x20 ;  /* 0x00000020000a7802 */ /* 0x000fe20000000f00 */
[----:B------:R-:W-:Y:S01]  /*15770*/  FMUL.FTZ R151, R11, R151 ;  /* 0x000000970b977220 */ /* 0x000fe20000410000 */
[----:B------:R-:W-:Y:S01]  /*15780*/  IADD3 R13, R7, -0x10, RZ ;  /* 0xfffffff0070d7810 */ /* 0x000fe20007ffe0ff */
[C---:B------:R-:W-:Y:S01]  /*15790*/  FMUL.FTZ R146, R11.reuse, R146 ;  /* 0x000000920b927220 */ /* 0x040fe20000410000 */
[----:B------:R-:W-:Y:S01]  /*157a0*/  SEL R10, R10, 0xffffffe0, !P1 ;  /* 0xffffffe00a0a7807 */ /* 0x000fe20004800000 */
[----:B------:R-:W-:Y:S01]  /*157b0*/  FMUL.FTZ R147, R11, R147 ;  /* 0x000000930b937220 */ /* 0x000fe20000410000 */
[----:B------:R-:W-:Y:S01]  /*157c0*/  @P0 IADD3 R13, R7, 0x10, RZ ;  /* 0x00000010070d0810 */ /* 0x000fe20007ffe0ff */
        /* <DEDUP_REMOVED lines=9> */
[----:B-----5:R-:W-:Y:S01]  /*15860*/  IADD3 R17, R10, R13, RZ ;  /* 0x0000000d0a117210 */ /* 0x020fe20007ffe0ff */
        /* <DEDUP_REMOVED lines=98> */
[----:B------:R-:W-:Y:S01]  /*15e90*/  FMUL.FTZ R11, R11, R131 ;  /* 0x000000830b0b7220 */ /* 0x000fe20000410000 */
[----:B------:R-:W-:Y:S01]  /*15ea0*/  STS [R17+0x4400], R50 ;  /* 0x0044003211007388 */ /* 0x000fe20000000800 */
[----:B------:R-:W-:Y:S01]  /*15eb0*/  F2FP.BF16.PACK_AB R114, R115, R114 ;  /* 0x000000727372723e */ /* 0x000fe200000010ff */
[----:B---3--:R-:W-:Y:S01]  /*15ec0*/  @P3 FMUL.FTZ R77, R4, 0.69314718246459960938 ;  /* 0x3f317218044d3820 */ /* 0x008fe20000410000 */
[----:B------:R-:W-:Y:S01]  /*15ed0*/  F2FP.BF16.PACK_AB R118, R119, R118 ;  /* 0x000000767776723e */ /* 0x000fe200000010ff */
[----:B------:R-:W-:Y:S01]  /*15ee0*/  STS [R19+0x4000], R52 ;  /* 0x0040003413007388 */ /* 0x000fe20000000800 */
[----:B------:R-:W-:-:S02]  /*15ef0*/  F2FP.BF16.PACK_AB R122, R123, R122 ;  /* 0x0000007a7b7a723e */ /* 0x000fc400000010ff */
[----:B------:R-:W-:Y:S01]  /*15f00*/  F2FP.BF16.PACK_AB R126, R127, R126 ;  /* 0x0000007e7f7e723e */ /* 0x000fe200000010ff */
[----:B------:R-:W-:Y:S01]  /*15f10*/  STS [R19+0x4400], R54 ;  /* 0x0044003613007388 */ /* 0x000fe20000000800 */
[----:B------:R-:W-:Y:S02]  /*15f20*/  F2FP.BF16.PACK_AB R11, R11, R130 ;  /* 0x000000820b0b723e */ /* 0x000fe400000010ff */
[----:B------:R-:W-:Y:S01]  /*15f30*/  LOP3.LUT R12, R8, 0xffffffe0, RZ, 0xc0, !PT ;  /* 0xffffffe0080c7812 */ /* 0x000fe200078ec0ff */
        /* <DEDUP_REMOVED lines=17> */
[----:B-1----:R-:W-:-:S03]  /*16050*/  SHF.R.S32.HI R76, RZ, 0x1f, R9 ;  /* 0x0000001fff4c7819 */ /* 0x002fc60000011409 */
[----:B------:R-:W-:Y:S01]  /*16060*/  STS [R21+0x8400], R90 ;  /* 0x0084005a15007388 */ /* 0x000fe20000000800 */
[----:B------:R-:W-:-:S03]  /*16070*/  LEA.HI R76, R76, R9, RZ, 0x3 ;  /* 0x000000094c4c7211 */ /* 0x000fc600078f18ff */
[----:B------:R-:W-:Y:S01]  /*16080*/  STS [R23+0x8000], R92 ;  /* 0x0080005c17007388 */ /* 0x000fe20000000800 */
[----:B------:R-:W-:-:S03]  /*16090*/  LOP3.LUT R76, R76, 0xffffff8, RZ, 0xc0, !PT ;  /* 0x0ffffff84c4c7812 */ /* 0x000fc600078ec0ff */
[----:B------:R-:W-:Y:S01]  /*160a0*/  STS [R23+0x8400], R94 ;  /* 0x0084005e17007388 */ /* 0x000fe20000000800 */
[----:B------:R-:W-:Y:S02]  /*160b0*/  IADD3 R9, R9, -R76, RZ ;  /* 0x8000004c09097210 */ /* 0x000fe40007ffe0ff */
[----:B------:R-:W-:Y:S01]  /*160c0*/  MOV R76, 0x7f800000 ;  /* 0x7f800000004c7802 */ /* 0x000fe20000000f00 */
[----:B------:R-:W-:Y:S01]  /*160d0*/  STS [R25+0x8000], R96 ;  /* 0x0080006019007388 */ /* 0x000fe20000000800 */
[----:B------:R-:W-:-:S03]  /*160e0*/  @P3 FFMA.FTZ R76, R2, c[0x0][0x238], R77 ;  /* 0x00008e00024c3a23 */ /* 0x000fc6000001004d */
        /* <DEDUP_REMOVED lines=17> */
[----:B------:R-:W-:Y:S06]  /*16200*/  BAR.SYNC.DEFER_BLOCKING 0x0 ;  /* 0x0000000000007b1d */ /* 0x000fec0000010000 */
[----:B-1----:R-:W1:Y:S01]  /*16210*/  S2R R7, SR_TID.X ;  /* 0x0000000000077919 */ /* 0x002e620000002100 */
[----:B--2---:R-:W-:-:S03]  /*16220*/  IADD3 R11, -R12, R5, RZ ;  /* 0x000000050c0b7210 */ /* 0x004fc60007ffe1ff */
[----:B------:R2:W3:Y:S01]  /*16230*/  LDS.128 R68, [R232] ;  /* 0x00000000e8447984 */ /* 0x0004e20000000c00 */
[----:B------:R-:W-:-:S03]  /*16240*/  LOP3.LUT P0, RZ, R11, 0x3, RZ, 0xc0, !PT ;  /* 0x000000030bff7812 */ /* 0x000fc6000780c0ff */
[----:B------:R2:W4:Y:S01]  /*16250*/  LDS.128 R64, [R232+0x1000] ;  /* 0x00100000e8407984 */ /* 0x0005220000000c00 */
[----:B-1----:R-:W-:-:S03]  /*16260*/  SHF.R.S32.HI R10, RZ, 0x1f, R7 ;  /* 0x0000001fff0a7819 */ /* 0x002fc60000011407 */
[----:B------:R2:W1:Y:S01]  /*16270*/  LDS.128 R60, [R232+0x2000] ;  /* 0x00200000e83c7984 */ /* 0x0004620000000c00 */
[----:B------:R-:W-:-:S03]  /*16280*/  LEA.HI R8, R10, R7, RZ, 0x5 ;  /* 0x000000070a087211 */ /* 0x000fc600078f28ff */
[----:B------:R2:W1:Y:S01]  /*16290*/  LDS.128 R56, [R232+0x3000] ;  /* 0x00300000e8387984 */ /* 0x0004620000000c00 */
[----:B------:R-:W-:-:S03]  /*162a0*/  LOP3.LUT R8, R8, 0xffffffe0, RZ, 0xc0, !PT ;  /* 0xffffffe008087812 */ /* 0x000fc600078ec0ff */
[----:B------:R2:W1:Y:S01]  /*162b0*/  LDS.128 R52, [R232+0x4000] ;  /* 0x00400000e8347984 */ /* 0x0004620000000c00 */
[----:B------:R-:W-:-:S03]  /*162c0*/  IADD3 R8, -R8, R7, RZ ;  /* 0x0000000708087210 */ /* 0x000fc60007ffe1ff */
        /* <DEDUP_REMOVED lines=34> */
.L_x_1388:
[----:B---34-:R-:W-:Y:S05]  /*164f0*/  BSYNC B0 ;  /* 0x0000000000007941 */ /* 0x018fea0003800000 */
.L_x_1387:
        /* <DEDUP_REMOVED lines=36> */
.L_x_1390:
[----:B------:R-:W-:Y:S05]  /*16740*/  BSYNC B0 ;  /* 0x0000000000007941 */ /* 0x000fea0003800000 */
.L_x_1389:
        /* <DEDUP_REMOVED lines=22> */
.L_x_1392:
[----:B------:R-:W-:Y:S05]  /*168b0*/  BSYNC B0 ;  /* 0x0000000000007941 */ /* 0x000fea0003800000 */
.L_x_1391:
[----:B------:R-:W-:Y:S01]  /*168c0*/  IADD3 R0, R6, 0x40, RZ ;  /* 0x0000004006007810 */ /* 0x000fe20007ffe0ff */
[----:B------:R-:W-:Y:S03]  /*168d0*/  BSSY B0, `(.L_x_1393) ;  /* 0x0000015000007945 */ /* 0x000fe60003800000 */
[----:B------:R-:W-:-:S13]  /*168e0*/  ISETP.GE.AND P0, PT, R0, UR6, PT ;  /* 0x0000000600007c0c */ /* 0x000fda000bf06270 */
[----:B------:R-:W-:Y:S05]  /*168f0*/  @P0 BRA `(.L_x_1394) ;  /* 0x0000012000000947 */ /* 0x000fea0003800000 */
[----:B----4-:R-:W-:Y:S01]  /*16900*/  IADD3 R3, P0, R10, 0x40, RZ ;  /* 0x000000400a037810 */ /* 0x010fe20007f1e0ff */
        /* <DEDUP_REMOVED lines=17> */
.L_x_1394:
[----:B------:R-:W-:Y:S05]  /*16a20*/  BSYNC B0 ;  /* 0x0000000000007941 */ /* 0x000fea0003800000 */
.L_x_1393:
[----:B------:R-:W-:-:S04]  /*16a30*/  IADD3 R6, R6, 0x60, RZ ;  /* 0x0000006006067810 */ /* 0x000fc80007ffe0ff */
[----:B------:R-:W-:-:S13]  /*16a40*/  ISETP.GE.AND P0, PT, R6, UR6, PT ;  /* 0x0000000606007c0c */ /* 0x000fda000bf06270 */
[----:B------:R-:W-:Y:S05]  /*16a50*/  @P0 EXIT ;  /* 0x000000000000094d */ /* 0x000fea0003800000 */
[----:B------:R-:W-:Y:S01]  /*16a60*/  IADD3 R0, P0, R10, 0x60, RZ ;  /* 0x000000600a007810 */ /* 0x000fe20007f1e0ff */
[----:B------:R-:W-:Y:S01]  /*16a70*/  IMAD.MOV.U32 R4, RZ, RZ, R8 ;  /* 0x000000ffff047224 */ /* 0x000fe200078e0008 */
[----:B------:R-:W-:Y:S01]  /*16a80*/  ISETP.GE.AND P2, PT, R244, c[0x0][0x220], PT ;  /* 0x00008800f4007a0c */ /* 0x000fe20003f46270 */
[----:B------:R-:W-:Y:S01]  /*16a90*/  IMAD.MOV.U32 R5, RZ, RZ, R77 ;  /* 0x000000ffff057224 */ /* 0x000fe200078e004d */
[----:B------:R-:W-:Y:S01]  /*16aa0*/  ISETP.GE.AND P1, PT, R230, c[0x0][0x220], PT ;  /* 0x00008800e6007a0c */ /* 0x000fe20003f26270 */
[----:B-1--4-:R-:W-:Y:S01]  /*16ab0*/  IMAD.X R3, RZ, RZ, R11, P0 ;  /* 0x000000ffff037224 */ /* 0x012fe200000e060b */
        /* <DEDUP_REMOVED lines=14> */
.L_x_1395:
        /* <DEDUP_REMOVED lines=14> */
.L_x_2051:


//--------------------- .text._ZN5flash16flash_fwd_kernelI23Flash_fwd_kernel_traitsILi256ELi128ELi64ELi8ELb0ELb0EN7cutlass10bfloat16_tE19Flash_kernel_traitsILi256ELi128ELi64ELi8ES3_EELb1ELb0ELb0ELb0ELb0ELb1ELb0ELb0EEEvNS_16Flash_fwd_paramsE --------------------------
	.section	.text._ZN5flash16flash_fwd_kernelI23Flash_fwd_kernel_traitsILi256ELi128ELi64ELi8ELb0ELb0EN7cutlass10bfloat16_tE19Flash_kernel_traitsILi256ELi128ELi64ELi8ES3_EELb1ELb0ELb0ELb0ELb0ELb1ELb0ELb0EEEvNS_16Flash_fwd_paramsE,"ax",@progbits
	.sectioninfo	@"SHI_REGISTERS=254"
	.align	128
        .global         _ZN5flash16flash_fwd_kernelI23Flash_fwd_kernel_traitsILi256ELi128ELi64ELi8ELb0ELb0EN7cutlass10bfloat16_tE19Flash_kernel_traitsILi256ELi128ELi64ELi8ES3_EELb1ELb0ELb0ELb0ELb0ELb1ELb0ELb0EEEvNS_16Flash_fwd_paramsE
        .type           _ZN5flash16flash_fwd_kernelI23Flash_fwd_kernel_traitsILi256ELi128ELi64ELi8ELb0ELb0EN7cutlass10bfloat16_tE19Flash_kernel_traitsILi256ELi128ELi64ELi8ES3_EELb1ELb0ELb0ELb0ELb0ELb1ELb0ELb0EEEvNS_16Flash_fwd_paramsE,@function
        .size           _ZN5flash16flash_fwd_kernelI23Flash_fwd_kernel_traitsILi256ELi128ELi64ELi8ELb0ELb0EN7cutlass10bfloat16_tE19Flash_kernel_traitsILi256ELi128ELi64ELi8ES3_EELb1ELb0ELb0ELb0ELb0ELb1ELb0ELb0EEEvNS_16Flash_fwd_paramsE,(.L_x_2052 - _ZN5flash16flash_fwd_kernelI23Flash_fwd_kernel_traitsILi256ELi128ELi64ELi8ELb0ELb0EN7cutlass10bfloat16_tE19Flash_kernel_traitsILi256ELi128ELi64ELi8ES3_EELb1ELb0ELb0ELb0ELb0ELb1ELb0ELb0EEEvNS_16Flash_fwd_paramsE)
        .other          _ZN5flash16flash_fwd_kernelI23Flash_fwd_kernel_traitsILi256ELi128ELi64ELi8ELb0ELb0EN7cutlass10bfloat16_tE19Flash_kernel_traitsILi256ELi128ELi64ELi8ES3_EELb1ELb0ELb0ELb0ELb0ELb1ELb0ELb0EEEvNS_16Flash_fwd_paramsE,@"STO_CUDA_ENTRY STV_DEFAULT"
_ZN5flash16flash_fwd_kernelI23Flash_fwd_kernel_traitsILi256ELi128ELi64ELi8ELb0ELb0EN7cutlass10bfloat16_tE19Flash_kernel_traitsILi256ELi128ELi64ELi8ES3_EELb1ELb0ELb0ELb0ELb0ELb1ELb0ELb0EEEvNS_16Flash_fwd_paramsE:
.text._ZN5flash16flash_fwd_kernelI23Flash_fwd_kernel_traitsILi256ELi128ELi64ELi8ELb0ELb0EN7cutlass10bfloat16_tE19Flash_kernel_traitsILi256ELi128ELi64ELi8ES3_EELb1ELb0ELb0ELb0ELb0ELb1ELb0ELb0EEEvNS_16Flash_fwd_paramsE:
        /* <DEDUP_REMOVED lines=14> */
[----:B------:R-:W3:Y:S01]  /*00e0*/  @P2 LDG.E.64 R4, [R4.64] ;  /* 0x0000001c04042981 */ /* 0x000ee2000c1e1b00 */
[----:B------:R-:W-:Y:S01]  /*00f0*/  @P2 IMAD.MOV.U32 R2, RZ, RZ, R165 ;  /* 0x000000ffff022224 */ /* 0x000fe200078e00a5 */
[----:B------:R-:W-:-:S06]  /*0100*/  @P2 MOV R3, R80 ;  /* 0x0000005000032202 */ /* 0x000fcc0000000f00 */
[----:B------:R-:W4:Y:S01]  /*0110*/  @P2 LDG.E.64 R2, [R2.64] ;  /* 0x0000001c02022981 */ /* 0x000f22000c1e1b00 */
[----:B------:R-:W5:Y:S01]  /*0120*/  S2UR UR10, SR_CTAID.Y ;  /* 0x00000000000a79c3 */ /* 0x000f620000002600 */
[----:B------:R-:W-:Y:S02]  /*0130*/  UISETP.NE.U32.AND UP2, UPT, URZ, UR6, UPT ;  /* 0x000000063f00728c */ /* 0x000fe4000bf45070 */
[----:B------:R-:W-:Y:S02]  /*0140*/  UISETP.NE.U32.AND UP1, UPT, URZ, UR4, UPT ;  /* 0x000000043f00728c */ /* 0x000fe4000bf25070 */
[----:B------:R-:W-:Y:S02]  /*0150*/  UISETP.NE.AND.EX UP2, UPT, URZ, UR7, UPT, UP2 ;  /* 0x000000073f00728c */ /* 0x000fe4000bf45320 */
[----:B------:R-:W-:Y:S01]  /*0160*/  ULDC.64 UR12, c[0x0][0x240] ;  /* 0x00009000000c7ab9 */ /* 0x000fe20000000a00 */
[----:B------:R-:W1:Y:S01]  /*0170*/  S2UR UR9, SR_CTAID.Z ;  /* 0x00000000000979c3 */ /* 0x000e620000002700 */
[----:B------:R-:W-:-:S02]  /*0180*/  UMOV UR7, 0x4 ;  /* 0x0000000400077882 */ /* 0x000fc40000000000 */
[----:B------:R-:W-:Y:S01]  /*0190*/  PLOP3.LUT P0, PT, PT, PT, UP2, 0x80, 0x0 ;  /* 0x000000000000781c */ /* 0x000fe20003f0f028 */
[----:B------:R-:W-:Y:S02]  /*01a0*/  UISETP.NE.AND.EX UP1, UPT, URZ, UR5, UPT, UP1 ;  /* 0x000000053f00728c */ /* 0x000fe4000bf25310 */
[----:B------:R-:W-:Y:S02]  /*01b0*/  ULDC.U8 UR6, c[0x0][0x312] ;  /* 0x0000c48000067ab9 */ /* 0x000fe40000000000 */
[----:B------:R-:W-:Y:S02]  /*01c0*/  ULDC.64 UR4, c[0x0][0x248] ;  /* 0x0000920000047ab9 */ /* 0x000fe40000000a00 */
[----:B------:R-:W-:Y:S02]  /*01d0*/  UISETP.NE.AND UP3, UPT, UR6, URZ, UPT ;  /* 0x0000003f0600728c */ /* 0x000fe4000bf65270 */
[----:B------:R-:W-:Y:S02]  /*01e0*/  UISETP.EQ.U32.AND UP0, UPT, URZ, UR4, UPT ;  /* 0x000000043f00728c */ /* 0x000fe4000bf02070 */
[----:B-----5:R-:W-:-:S02]  /*01f0*/  UIMAD.WIDE UR12, UR10, UR7, UR12 ;  /* 0x000000070a0c72a5 */ /* 0x020fc4000f8e020c */
[----:B------:R-:W-:Y:S02]  /*0200*/  UISETP.EQ.OR.EX UP0, UPT, URZ, UR5, !UP3, UP0 ;  /* 0x000000053f00728c */ /* 0x000fe4000df02700 */
[----:B-1----:R-:W-:-:S06]  /*0210*/  ULOP3.LUT UR8, UR9, UR20, UR10, 0xfe, !UPT ;  /* 0x0000001409087292 */ /* 0x002fcc000f8efe0a */
[----:B--2---:R-:W-:-:S13]  /*0220*/  LOP3.LUT P3, RZ, R85, UR8, RZ, 0xfc, !PT ;  /* 0x0000000855ff7c12 */ /* 0x004fda000f86fcff */
[----:B------:R-:W-:Y:S02]  /*0230*/  @!P3 IMAD.MOV.U32 R6, RZ, RZ, c[0x0][0x308] ;  /* 0x0000c200ff06b624 */ /* 0x000fe400078e00ff */
[----:B------:R-:W-:Y:S01]  /*0240*/  @!P3 IMAD.MOV.U32 R7, RZ, RZ, c[0x0][0x30c] ;  /* 0x0000c300ff07b624 */ /* 0x000fe200078e00ff */
[----:B------:R-:W-:Y:S02]  /*0250*/  ULDC.64 UR4, c[0x0][0x248] ;  /* 0x0000920000047ab9 */ /* 0x000fe40000000a00 */
[----:B------:R-:W-:Y:S01]  /*0260*/  UIMAD.WIDE UR4, UR10, UR7, UR4 ;  /* 0x000000070a0472a5 */ /* 0x000fe2000f8e0204 */
[----:B---3--:R-:W1:Y:S08]  /*0270*/  @P2 R2UR UR32, R4 ;  /* 0x00000000042023c2 */ /* 0x008e7000000e0000 */
[----:B------:R-:W2:Y:S01]  /*0280*/  @P2 R2UR UR33, R5 ;  /* 0x00000000052123c2 */ /* 0x000ea200000e0000 */
[----:B----4-:R-:W-:Y:S01]  /*0290*/  @P2 IADD3 R165, P1, R2, c[0x0][0x300], RZ ;  /* 0x0000c00002a52a10 */ /* 0x010fe20007f3e0ff */
[----:B------:R-:W-:-:S04]  /*02a0*/  IMAD.U32 R2, RZ, RZ, UR12 ;  /* 0x0000000cff027e24 */ /* 0x000fc8000f8e00ff */
[----:B------:R-:W-:Y:S02]  /*02b0*/  @P2 IMAD.X R80, RZ, RZ, R3, P1 ;  /* 0x000000ffff502224 */ /* 0x000fe400008e0603 */
[----:B------:R-:W-:Y:S02]  /*02c0*/  IMAD.U32 R3, RZ, RZ, UR13 ;  /* 0x0000000dff037e24 */ /* 0x000fe4000f8e00ff */
[----:B-1----:R-:W-:Y:S01]  /*02d0*/  IMAD.U32 R4, RZ, RZ, UR32 ;  /* 0x00000020ff047e24 */ /* 0x002fe2000f8e00ff */
[----:B--2---:R-:W-:-:S05]  /*02e0*/  MOV R5, UR33 ;  /* 0x0000002100057c02 */ /* 0x004fca0008000f00 */
[----:B------:R1:W-:Y:S01]  /*02f0*/  @!P3 STG.E.64 [R6.64], R4 ;  /* 0x000000040600b986 */ /* 0x0003e2000c101b1c */
[----:B------:R-:W-:Y:S01]  /*0300*/  PLOP3.LUT P2, PT, PT, PT, UP0, 0x80, 0x0 ;  /* 0x000000000000781c */ /* 0x000fe20003f4f008 */
[----:B------:R-:W-:Y:S01]  /*0310*/  ULDC.64 UR12, c[0x0][0x250] ;  /* 0x00009400000c7ab9 */ /* 0x000fe20000000a00 */
[----:B------:R-:W-:Y:S01]  /*0320*/  PLOP3.LUT P1, PT, PT, PT, UP1, 0x80, 0x0 ;  /* 0x000000000000781c */ /* 0x000fe20003f2f018 */
[----:B------:R-:W-:Y:S01]  /*0330*/  @UP1 UIMAD.WIDE UR12, UR10, UR7, UR12 ;  /* 0x000000070a0c12a5 */ /* 0x000fe2000f8e020c */
[----:B-1----:R-:W-:Y:S01]  /*0340*/  @!P3 MOV R4, R165 ;  /* 0x000000a50004b202 */ /* 0x002fe20000000f00 */
[----:B------:R-:W-:-:S05]  /*0350*/  @!P3 IMAD.MOV.U32 R5, RZ, RZ, R80 ;  /* 0x000000ffff05b224 */ /* 0x000fca00078e0050 */
[----:B------:R1:W-:Y:S01]  /*0360*/  @!P3 STG.E.64 [R6.64+0x8], R4 ;  /* 0x000008040600b986 */ /* 0x0003e2000c101b1c */
[----:B------:R-:W-:Y:S02]  /*0370*/  IMAD.U32 R8, RZ, RZ, UR12 ;  /* 0x0000000cff087e24 */ /* 0x000fe4000f8e00ff */
[----:B------:R-:W-:Y:S01]  /*0380*/  IMAD.U32 R9, RZ, RZ, UR13 ;  /* 0x0000000dff097e24 */ /* 0x000fe2000f8e00ff */
[----:B-1----:R1:W2:Y:S04]  /*0390*/  @P0 LDG.E R6, [R2.64] ;  /* 0x0000001c02060981 */ /* 0x0022a8000c1e1900 */
[----:B------:R1:W3:Y:S04]  /*03a0*/  @P0 LDG.E R5, [R2.64+0x4] ;  /* 0x0000041c02050981 */ /* 0x0002e8000c1e1900 */
[----:B------:R-:W4:Y:S01]  /*03b0*/  @P1 LDG.E R4, [R8.64] ;  /* 0x0000001c08041981 */ /* 0x000f22000c1e1900 */
[----:B-1----:R-:W-:Y:S01]  /*03c0*/  MOV R2, UR4 ;  /* 0x0000000400027c02 */ /* 0x002fe20008000f00 */
[----:B------:R-:W-:-:S05]  /*03d0*/  IMAD.U32 R3, RZ, RZ, UR5 ;  /* 0x00000005ff037e24 */ /* 0x000fca000f8e00ff */
[----:B------:R-:W5:Y:S01]  /*03e0*/  @!P2 LDG.E R0, [R2.64] ;  /* 0x0000001c0200a981 */ /* 0x000f62000c1e1900 */
[----:B------:R-:W-:Y:S01]  /*03f0*/  UMOV UR23, 0xffffffff ;  /* 0xffffffff00177882 */ /* 0x000fe20000000000 */
[----:B------:R-:W-:Y:S01]  /*0400*/  SHF.R.S32.HI R229, RZ, 0x1f, R85 ;  /* 0x0000001fffe57819 */ /* 0x000fe20000011455 */
[----:B------:R-:W-:-:S03]  /*0410*/  UMOV UR13, 0xffffffff ;  /* 0xffffffff000d7882 */ /* 0x000fc60000000000 */
[----:B------:R-:W-:Y:S01]  /*0420*/  LEA.HI R82, R229, R85, RZ, 0x5 ;  /* 0x00000055e5527211 */ /* 0x000fe200078f28ff */
[----:B------:R-:W-:Y:S02]  /*0430*/  ULDC UR4, c[0x0][0x1c0] ;  /* 0x0000700000047ab9 */ /* 0x000fe40000000800 */
[----:B------:R-:W-:Y:S02]  /*0440*/  UIMAD UR4, UR10, UR4, UR9 ;  /* 0x000000040a0472a4 */ /* 0x000fe4000f8e0209 */
[----:B------:R-:W-:Y:S02]  /*0450*/  UMOV UR12, URZ ;  /* 0x0000003f000c7c82 */ /* 0x000fe40008000000 */
[----:B------:R-:W-:-:S04]  /*0460*/  USHF.L.U32 UR5, UR4, 0x5, URZ ;  /* 0x0000000504057899 */ /* 0x000fc8000800063f */
[----:B------:R-:W-:Y:S01]  /*0470*/  USHF.R.S32.HI UR4, URZ, 0x1f, UR5 ;  /* 0x0000001f3f047899 */ /* 0x000fe20008011405 */
[----:B--2---:R-:W1:Y:S08]  /*0480*/  @P0 R2UR UR23, R6 ;  /* 0x00000000061703c2 */ /* 0x004e7000000e0000 */
[----:B---3--:R-:W1:Y:S08]  /*0490*/  @P0 R2UR UR25, R5 ;  /* 0x00000000051903c2 */ /* 0x008e7000000e0000 */
[----:B----4-:R2:W3:Y:S08]  /*04a0*/  @P1 R2UR UR12, R4 ;  /* 0x00000000040c13c2 */ /* 0x0104f000000e0000 */
[----:B-----5:R4:W2:Y:S01]  /*04b0*/  @!P2 R2UR UR13, R0 ;  /* 0x00000000000da3c2 */ /* 0x0208a200000e0000 */
[----:B------:R-:W-:-:S04]  /*04c0*/  ISETP.NE.U32.AND P2, PT, RZ, c[0x0][0x248], PT ;  /* 0x00009200ff007a0c */ /* 0x000fc80003f45070 */
[----:B------:R-:W-:Y:S01]  /*04d0*/  ISETP.NE.AND.EX P2, PT, RZ, c[0x0][0x24c], PT, P2 ;  /* 0x00009300ff007a0c */ /* 0x000fe20003f45320 */
[----:B-1----:R-:W-:Y:S01]  /*04e0*/  @UP2 UIADD3 UR25, UR25, -UR23, URZ ;  /* 0x8000001719192290 */ /* 0x002fe2000fffe03f */
[----:B----4-:R-:W-:-:S05]  /*04f0*/  LOP3.LUT R0, R82, 0xffffffe0, RZ, 0xc0, !PT ;  /* 0xffffffe052007812 */ /* 0x010fca00078ec0ff */
[----:B------:R-:W-:-:S05]  /*0500*/  IMAD.IADD R0, R85, 0x1, -R0 ;  /* 0x0000000155007824 */ /* 0x000fca00078e0a00 */
[--C-:B------:R-:W-:Y:S02]  /*0510*/  IADD3 R165, P1, P0, R165, UR5, R0.reuse ;  /* 0x00000005a5a57c10 */ /* 0x100fe4000f83e000 */
[----:B------:R-:W-:Y:S01]  /*0520*/  SHF.R.S32.HI R0, RZ, 0x1f, R0 ;  /* 0x0000001fff007819 */ /* 0x000fe20000011400 */
[----:B------:R-:W-:-:S03]  /*0530*/  @!UP2 ULDC UR25, c[0x0][0x214] ;  /* 0x000085000019aab9 */ /* 0x000fc60000000800 */
[----:B------:R-:W-:Y:S01]  /*0540*/  IADD3.X R80, R80, UR4, R0, P1, P0 ;  /* 0x0000000450507c10 */ /* 0x000fe20008fe0400 */
[----:B--23--:R-:W-:Y:S05]  /*0550*/  @!P2 BRA `(.L_x_1396) ;  /* 0x000000700000a947 */ /* 0x00cfea0003800000 */
[----:B------:R-:W-:-:S13]  /*0560*/  PLOP3.LUT P0, PT, PT, PT, UP3, 0x80, 0x0 ;  /* 0x000000000000781c */ /* 0x000fda0003f0f038 */
[----:B------:R-:W2:Y:S04]  /*0570*/  @P0 LDG.E R0, [R2.64+0x4] ;  /* 0x0000041c02000981 */ /* 0x000ea8000c1e1900 */
[----:B------:R-:W3:Y:S01]  /*0580*/  @!P0 LDG.E R2, [R2.64] ;  /* 0x0000001c02028981 */ /* 0x000ee2000c1e1900 */
[----:B--2---:R-:W1:Y:S02]  /*0590*/  @P0 R2UR UR6, R0 ;  /* 0x00000000000603c2 */ /* 0x004e6400000e0000 */
[----:B-1----:R-:W-:-:S11]  /*05a0*/  @UP3 UIADD3 UR6, UR6, -UR13, URZ ;  /* 0x8000000d06063290 */ /* 0x002fd6000fffe03f */
[----:B---3--:R1:W2:Y:S02]  /*05b0*/  @!P0 R2UR UR6, R2 ;  /* 0x00000000020683c2 */ /* 0x0082a400000e0000 */
[----:B-12---:R-:W-:Y:S05]  /*05c0*/  BRA `(.L_x_1397) ;  /* 0x0000001000007947 */ /* 0x006fea0003800000 */
.L_x_1396:
[----:B------:R-:W-:Y:S02]  /*05d0*/  ULDC UR6, c[0x0][0x218] ;  /* 0x0000860000067ab9 */ /* 0x000fe40000000800 */
.L_x_1397:
        /* <DEDUP_REMOVED lines=61> */
.L_x_1399:
[----:B-1----:R-:W-:Y:S01]  /*09b0*/  IABS R3, c[0x0][0x1c8] ;  /* 0x0000720000037a13 */ /* 0x002fe20000000000 */
[----:B------:R-:W1:Y:S01]  /*09c0*/  S2R R0, SR_CTAID.Z ;  /* 0x0000000000007919 */ /* 0x000e620000002700 */
[----:B------:R-:W-:Y:S02]  /*09d0*/  ULDC UR4, c[0x0][0x1c8] ;  /* 0x0000720000047ab9 */ /* 0x000fe40000000800 */
[----:B------:R-:W2:Y:S01]  /*09e0*/  I2F.RP R4, R3 ;  /* 0x0000000300047306 */ /* 0x000ea20000209400 */
[----:B------:R-:W-:Y:S02]  /*09f0*/  ULOP3.LUT UR4, UR9, UR4, URZ, 0x3c, !UPT ;  /* 0x0000000409047292 */ /* 0x000fe4000f8e3c3f */
[----:B------:R-:W-:Y:S02]  /*0a00*/  @UP0 UIADD3 UR13, UR12, UR13, URZ ;  /* 0x0000000d0c0d0290 */ /* 0x000fe4000fffe03f */
[----:B------:R-:W-:Y:S02]  /*0a10*/  USHF.R.S32.HI UR15, URZ, 0x1f, UR9 ;  /* 0x0000001f3f0f7899 */ /* 0x000fe40008011409 */
[----:B------:R-:W-:Y:S01]  /*0a20*/  ISETP.LE.AND P1, PT, RZ, UR4, PT ;  /* 0x00000004ff007c0c */ /* 0x000fe2000bf23270 */
[----:B------:R-:W-:-:S02]  /*0a30*/  ULDC.64 UR4, c[0x0][0x1a0] ;  /* 0x0000680000047ab9 */ /* 0x000fc40000000a00 */
[----:B------:R-:W-:-:S04]  /*0a40*/  @UP0 UIMAD.WIDE.U32 UR16, UR13, UR4, URZ ;  /* 0x000000040d1002a5 */ /* 0x000fc8000f8e003f */
[----:B------:R-:W-:Y:S01]  /*0a50*/  @UP0 UIMAD UR13, UR13, UR5, UR17 ;  /* 0x000000050d0d02a4 */ /* 0x000fe2000f8e0211 */
        /* <DEDUP_REMOVED lines=33> */
.L_x_1400:
[----:B------:R-:W-:Y:S01]  /*0c70*/  LEA.HI R16, R229, R85, RZ, 0x3 ;  /* 0x00000055e5107211 */ /* 0x000fe200078f18ff */
[----:B------:R-:W1:Y:S01]  /*0c80*/  S2R R81, SR_CTAID.X ;  /* 0x0000000000517919 */ /* 0x000e620000002500 */
[----:B------:R-:W-:Y:S01]  /*0c90*/  UIADD3 UR20, -UR20, UR25, URZ ;  /* 0x0000001914147290 */ /* 0x000fe2000fffe13f */
[----:B------:R-:W-:Y:S01]  /*0ca0*/  SHF.R.S32.HI R231, RZ, 0x1f, R234 ;  /* 0x0000001fffe77819 */ /* 0x000fe200000114ea */
[----:B------:R-:W-:Y:S01]  /*0cb0*/  ULDC.64 UR4, c[0x0][0x1a8] ;  /* 0x00006a0000047ab9 */ /* 0x000fe20000000a00 */
[----:B------:R-:W-:Y:S01]  /*0cc0*/  LOP3.LUT R3, R16, 0xfffffff8, RZ, 0xc0, !PT ;  /* 0xfffffff810037812 */ /* 0x000fe200078ec0ff */
[----:B------:R-:W2:Y:S01]  /*0cd0*/  S2R R8, SR_CTAID.Z ;  /* 0x0000000000087919 */ /* 0x000ea20000002700 */
[----:B------:R-:W-:Y:S01]  /*0ce0*/  SHF.R.S32.HI R16, RZ, 0x3, R16 ;  /* 0x00000003ff107819 */ /* 0x000fe20000011410 */
[----:B------:R-:W-:Y:S01]  /*0cf0*/  UIMAD UR4, UR15, UR4, URZ ;  /* 0x000000040f0472a4 */ /* 0x000fe2000f8e023f */
[----:B------:R-:W-:Y:S01]  /*0d00*/  IMAD R238, R231, c[0x0][0x1b0], RZ ;  /* 0x00006c00e7ee7a24 */ /* 0x000fe200078e02ff */
[----:B------:R-:W-:Y:S01]  /*0d10*/  UMOV UR21, 0x6 ;  /* 0x0000000600157882 */ /* 0x000fe20000000000 */
[----:B------:R-:W-:Y:S01]  /*0d20*/  IMAD.IADD R3, R85, 0x1, -R3 ;  /* 0x0000000155037824 */ /* 0x000fe200078e0a03 */
[C---:B------:R-:W-:Y:S01]  /*0d30*/  IADD3 R2, R16.reuse, 0x20, RZ ;  /* 0x0000002010027810 */ /* 0x040fe20007ffe0ff */
[----:B------:R-:W-:Y:S01]  /*0d40*/  UIMAD UR4, UR9, UR5, UR4 ;  /* 0x00000005090472a4 */ /* 0x000fe2000f8e0204 */
[----:B------:R-:W-:Y:S01]  /*0d50*/  IADD3 R0, R16, 0x40, RZ ;  /* 0x0000004010007810 */ /* 0x000fe20007ffe0ff */
[----:B------:R-:W-:Y:S01]  /*0d60*/  IMAD.SHL.U32 R240, R3, 0x8, RZ ;  /* 0x0000000803f07824 */ /* 0x000fe200078e00ff */
[----:B------:R-:W-:Y:S01]  /*0d70*/  ISETP.GE.AND P2, PT, R2, UR20, PT ;  /* 0x0000001402007c0c */ /* 0x000fe2000bf46270 */
[----:B------:R-:W-:Y:S01]  /*0d80*/  ULEA.HI.SX32 UR9, UR24, 0xffffffff, 0x1a ;  /* 0xffffffff18097891 */ /* 0x000fe2000f8fd23f */
[----:B------:R-:W-:Y:S01]  /*0d90*/  ISETP.GE.AND P1, PT, R0, UR20, PT ;  /* 0x0000001400007c0c */ /* 0x000fe2000bf26270 */
[----:B------:R-:W-:Y:S01]  /*0da0*/  IMAD.SHL.U32 R0, R16, 0x40, RZ ;  /* 0x0000004010007824 */ /* 0x000fe200078e00ff */
[----:B------:R-:W-:Y:S01]  /*0db0*/  SHF.R.S32.HI R241, RZ, 0x1f, R240 ;  /* 0x0000001ffff17819 */ /* 0x000fe200000114f0 */
[----:B------:R-:W-:Y:S01]  /*0dc0*/  IMAD R238, R234, c[0x0][0x1b4], R238 ;  /* 0x00006d00eaee7a24 */ /* 0x000fe200078e02ee */
[----:B------:R-:W-:Y:S01]  /*0dd0*/  IADD3 R4, P0, R240, UR6, RZ ;  /* 0x00000006f0047c10 */ /* 0x000fe2000ff1e0ff */
[----:B------:R-:W-:Y:S01]  /*0de0*/  UIMAD UR6, UR9, -0x40, UR8 ;  /* 0xffffffc0090678a4 */ /* 0x000fe2000f8e0208 */
[----:B------:R-:W-:Y:S01]  /*0df0*/  IADD3 R232, R16, 0x60, RZ ;  /* 0x0000006010e87810 */ /* 0x000fe20007ffe0ff */
[----:B------:R-:W-:Y:S01]  /*0e00*/  UMOV UR10, 0x5 ;  /* 0x00000005000a7882 */ /* 0x000fe20000000000 */
[--C-:B------:R-:W-:Y:S01]  /*0e10*/  SHF.R.S32.HI R17, RZ, 0x1f, R16.reuse ;  /* 0x0000001fff117819 */ /* 0x100fe20000011410 */
[----:B------:R-:W-:Y:S01]  /*0e20*/  IMAD R231, R231, c[0x0][0x1b8], RZ ;  /* 0x00006e00e7e77a24 */ /* 0x000fe200078e02ff */
[----:B------:R-:W-:Y:S01]  /*0e30*/  IADD3.X R5, R241, UR11, RZ, P0, !PT ;  /* 0x0000000bf1057c10 */ /* 0x000fe200087fe4ff */
[----:B------:R-:W-:Y:S01]  /*0e40*/  UISETP.GE.AND UP0, UPT, UR8, 0x41, UPT ;  /* 0x000000410800788c */ /* 0x000fe2000bf06270 */
[----:B------:R-:W-:Y:S01]  /*0e50*/  ISETP.GE.AND P0, PT, R232, UR20, PT ;  /* 0x00000014e8007c0c */ /* 0x000fe2000bf06270 */
[----:B-1----:R-:W-:Y:S01]  /*0e60*/  IMAD.WIDE R242, R81, 0x80, R16 ;  /* 0x0000008051f27825 */ /* 0x002fe200078e0210 */
[----:B------:R-:W-:-:S02]  /*0e70*/  ISETP.GE.AND P3, PT, R16, UR20, PT ;  /* 0x0000001410007c0c */ /* 0x000fc4000bf66270 */
[----:B------:R-:W-:Y:S01]  /*0e80*/  LOP3.LUT R0, R0, 0x1c0, RZ, 0xc0, !PT ;  /* 0x000001c000007812 */ /* 0x000fe200078ec0ff */
[----:B--2---:R-:W-:Y:S01]  /*0e90*/  IMAD.WIDE.U32 R8, R8, c[0x0][0x1a8], R4 ;  /* 0x00006a0008087a25 */ /* 0x004fe200078e0004 */
[C---:B------:R-:W-:Y:S02]  /*0ea0*/  @!P2 IADD3 R20, P4, R242.reuse, 0x20, RZ ;  /* 0x00000020f214a810 */ /* 0x040fe40007f9e0ff */
[C---:B------:R-:W-:Y:S01]  /*0eb0*/  @!P1 IADD3 R10, P5, R242.reuse, 0x40, RZ ;  /* 0x00000040f20a9810 */ /* 0x040fe20007fbe0ff */
[----:B------:R-:W-:Y:S01]  /*0ec0*/  @!P2 IMAD.MOV.U32 R14, RZ, RZ, R8 ;  /* 0x000000ffff0ea224 */ /* 0x000fe200078e0008 */
[----:B------:R-:W-:Y:S01]  /*0ed0*/  IADD3 R23, R9, UR4, RZ ;  /* 0x0000000409177c10 */ /* 0x000fe2000fffe0ff */
[--C-:B------:R-:W-:Y:S01]  /*0ee0*/  @!P2 IMAD.X R6, RZ, RZ, R243.reuse, P4 ;  /* 0x000000ffff06a224 */ /* 0x100fe200020e06f3 */
[----:B------:R-:W-:Y:S01]  /*0ef0*/  SHF.R.U32.HI R4, RZ, 0x3, R0 ;  /* 0x00000003ff047819 */ /* 0x000fe20000011600 */
[----:B------:R-:W-:Y:S01]  /*0f00*/  @!P1 IMAD.X R7, RZ, RZ, R243, P5 ;  /* 0x000000ffff079224 */ /* 0x000fe200028e06f3 */
[----:B------:R-:W-:Y:S01]  /*0f10*/  @!P0 IADD3 R18, P4, R242, 0x60, RZ ;  /* 0x00000060f2128810 */ /* 0x000fe20007f9e0ff */
[----:B------:R-:W-:Y:S01]  /*0f20*/  @!P2 IMAD R6, R6, c[0x0][0x190], RZ ;  /* 0x000064000606aa24 */ /* 0x000fe200078e02ff */
[----:B------:R-:W-:Y:S01]  /*0f30*/  LOP3.LUT R0, R0, 0x38, R240, 0xf8, !PT ;  /* 0x0000003800007812 */ /* 0x000fe200078ef8f0 */
[----:B------:R-:W-:Y:S01]  /*0f40*/  @!P1 IMAD R7, R7, c[0x0][0x190], RZ ;  /* 0x0000640007079a24 */ /* 0x000fe200078e02ff */
[----:B------:R-:W-:Y:S01]  /*0f50*/  ULDC.64 UR4, c[0x0][0x198] ;  /* 0x0000660000047ab9 */ /* 0x000fe20000000a00 */
[--C-:B------:R-:W-:Y:S01]  /*0f60*/  @!P2 IMAD.MOV.U32 R15, RZ, RZ, R23.reuse ;  /* 0x000000ffff0fa224 */ /* 0x100fe200078e0017 */
[----:B------:R-:W-:Y:S01]  /*0f70*/  LOP3.LUT R4, R0, R4, RZ, 0x3c, !PT ;  /* 0x0000000400047212 */ /* 0x000fe200078e3cff */
[----:B------:R-:W-:Y:S01]  /*0f80*/  @!P1 IMAD.MOV.U32 R12, RZ, RZ, R8 ;  /* 0x000000ffff0c9224 */ /* 0x000fe200078e0008 */
[----:B------:R-:W-:Y:S01]  /*0f90*/  USHF.L.U64.HI UR21, UR4, UR21, UR5 ;  /* 0x0000001504157299 */ /* 0x000fe20008010205 */
[----:B------:R-:W-:Y:S01]  /*0fa0*/  @!P1 IMAD.MOV.U32 R13, RZ, RZ, R23 ;  /* 0x000000ffff0d9224 */ /* 0x000fe200078e0017 */
[----:B------:R-:W-:Y:S01]  /*0fb0*/  USHF.L.U32 UR22, UR4, 0x6, URZ ;  /* 0x0000000604167899 */ /* 0x000fe2000800063f */
[----:B------:R-:W-:Y:S01]  /*0fc0*/  @!P0 IMAD.X R5, RZ, RZ, R243, P4 ;  /* 0x000000ffff058224 */ /* 0x000fe200020e06f3 */
[----:B------:R-:W-:Y:S01]  /*0fd0*/  UIMAD UR11, UR21, UR9, URZ ;  /* 0x00000009150b72a4 */ /* 0x000fe2000f8e023f */
[----:B------:R-:W-:Y:S01]  /*0fe0*/  @!P2 IMAD R6, R20, c[0x0][0x194], R6 ;  /* 0x000065001406aa24 */ /* 0x000fe200078e0206 */
[----:B------:R-:W-:Y:S01]  /*0ff0*/  USHF.L.U32 UR12, UR4, 0x5, URZ ;  /* 0x00000005040c7899 */ /* 0x000fe2000800063f */
[----:B------:R-:W-:Y:S01]  /*1000*/  @!P1 IMAD R7, R10, c[0x0][0x194], R7 ;  /* 0x000065000a079a24 */ /* 0x000fe200078e0207 */
[----:B------:R-:W-:Y:S01]  /*1010*/  USHF.L.U64.HI UR10, UR4, UR10, UR5 ;  /* 0x0000000a040a7299 */ /* 0x000fe20008010205 */
[----:B------:R-:W-:Y:S01]  /*1020*/  @!P2 IMAD.WIDE.U32 R20, R20, c[0x0][0x190], R14 ;  /* 0x000064001414aa25 */ /* 0x000fe200078e000e */
[----:B------:R-:W-:Y:S01]  /*1030*/  SHF.R.S32.HI R82, RZ, 0x5, R82 ;  /* 0x00000005ff527819 */ /* 0x000fe20000011452 */
[----:B------:R-:W-:-:S02]  /*1040*/  ULDC.64 UR4, c[0x0][0x1a0] ;  /* 0x0000680000047ab9 */ /* 0x000fc40000000a00 */
[----:B------:R-:W-:Y:S01]  /*1050*/  @!P0 IMAD R5, R5, c[0x0][0x190], RZ ;  /* 0x0000640005058a24 */ /* 0x000fe200078e02ff */
[----:B------:R-:W-:Y:S01]  /*1060*/  @!P2 LEA R14, P5, R20, c[0x0][0x160], 0x1 ;  /* 0x00005800140eaa11 */ /* 0x000fe200078a08ff */
[----:B------:R-:W-:-:S04]  /*1070*/  @!P1 IMAD.WIDE.U32 R10, R10, c[0x0][0x190], R12 ;  /* 0x000064000a0a9a25 */ /* 0x000fc800078e000c */
[----:B------:R-:W-:Y:S01]  /*1080*/  @!P0 IMAD.MOV.U32 R9, RZ, RZ, R23 ;  /* 0x000000ffff098224 */ /* 0x000fe200078e0017 */
[----:B------:R-:W-:Y:S01]  /*1090*/  @!P1 LEA R12, P4, R10, c[0x0][0x160], 0x1 ;  /* 0x000058000a0c9a11 */ /* 0x000fe200078808ff */
[----:B------:R-:W-:Y:S02]  /*10a0*/  @!P3 IMAD.MOV.U32 R22, RZ, RZ, R8 ;  /* 0x000000ffff16b224 */ /* 0x000fe400078e0008 */
[----:B------:R-:W-:Y:S02]  /*10b0*/  @!P3 IMAD R0, R243, c[0x0][0x190], RZ ;  /* 0x00006400f300ba24 */ /* 0x000fe400078e02ff */
[----:B------:R-:W-:Y:S02]  /*10c0*/  @!P0 IMAD R5, R18, c[0x0][0x194], R5 ;  /* 0x0000650012058a24 */ /* 0x000fe400078e0205 */
[----:B------:R-:W-:Y:S02]  /*10d0*/  @!P2 IMAD.IADD R6, R21, 0x1, R6 ;  /* 0x000000011506a824 */ /* 0x000fe400078e0206 */
[----:B------:R-:W-:-:S02]  /*10e0*/  @!P1 IMAD.IADD R7, R11, 0x1, R7 ;  /* 0x000000010b079824 */ /* 0x000fc400078e0207 */
[----:B------:R-:W-:Y:S01]  /*10f0*/  @!P0 IMAD.WIDE.U32 R18, R18, c[0x0][0x190], R8 ;  /* 0x0000640012128a25 */ /* 0x000fe200078e0008 */
[----:B------:R-:W-:Y:S02]  /*1100*/  @!P2 LEA.HI.X R15, R20, c[0x0][0x164], R6, 0x1, P5 ;  /* 0x00005900140faa11 */ /* 0x000fe400028f0c06 */
[----:B------:R-:W-:Y:S01]  /*1110*/  @!P1 LEA.HI.X R13, R10, c[0x0][0x164], R7, 0x1, P4 ;  /* 0x000059000a0d9a11 */ /* 0x000fe200020f0c07 */
[C---:B------:R-:W-:Y:S01]  /*1120*/  @!P3 IMAD R0, R242.reuse, c[0x0][0x194], R0 ;  /* 0x00006500f200ba24 */ /* 0x040fe200078e0200 */
[CC--:B------:R-:W-:Y:S01]  /*1130*/  LEA.HI R6, R229.reuse, R85.reuse, RZ, 0x6 ;  /* 0x00000055e5067211 */ /* 0x0c0fe200078f30ff */
[----:B------:R-:W-:Y:S01]  /*1140*/  @!P3 IMAD.WIDE.U32 R22, R242, c[0x0][0x190], R22 ;  /* 0x00006400f216ba25 */ /* 0x000fe200078e0016 */
[----:B------:R-:W-:Y:S02]  /*1150*/  @!P0 LEA R10, P4, R18, c[0x0][0x160], 0x1 ;  /* 0x00005800120a8a11 */ /* 0x000fe400078808ff */
[----:B------:R-:W-:Y:S01]  /*1160*/  LEA.HI R229, R229, R85, RZ, 0x4 ;  /* 0x00000055e5e57211 */ /* 0x000fe200078f20ff */
[----:B------:R-:W-:Y:S01]  /*1170*/  @!P0 IMAD.IADD R5, R19, 0x1, R5 ;  /* 0x0000000113058824 */ /* 0x000fe200078e0205 */
[----:B------:R-:W-:Y:S01]  /*1180*/  @!P3 LEA R8, P6, R22, c[0x0][0x160], 0x1 ;  /* 0x000058001608ba11 */ /* 0x000fe200078c08ff */
[----:B------:R-:W-:Y:S01]  /*1190*/  @!P3 IMAD.IADD R0, R23, 0x1, R0 ;  /* 0x000000011700b824 */ /* 0x000fe200078e0200 */
[----:B------:R-:W-:Y:S01]  /*11a0*/  ISETP.GE.AND P5, PT, R2, UR6, PT ;  /* 0x0000000602007c0c */ /* 0x000fe2000bfa6270 */
[----:B------:R-:W-:Y:S01]  /*11b0*/  IMAD.WIDE.U32 R20, R16, c[0x0][0x198], R240 ;  /* 0x0000660010147a25 */ /* 0x000fe200078e00f0 */
[----:B------:R-:W-:-:S02]  /*11c0*/  @!P0 LEA.HI.X R11, R18, c[0x0][0x164], R5, 0x1, P4 ;  /* 0x00005900120b8a11 */ /* 0x000fc400020f0c05 */
[----:B------:R-:W-:Y:S01]  /*11d0*/  @!P3 LEA.HI.X R9, R22, c[0x0][0x164], R0, 0x1, P6 ;  /* 0x000059001609ba11 */ /* 0x000fe200030f0c00 */
[----:B------:R-:W-:Y:S01]  /*11e0*/  IMAD.SHL.U32 R5, R6, 0x8, RZ ;  /* 0x0000000806057824 */ /* 0x000fe200078e00ff */
[----:B------:R-:W-:Y:S01]  /*11f0*/  IADD3 R236, P6, R20, UR14, RZ ;  /* 0x0000000e14ec7c10 */ /* 0x000fe2000ffde0ff */
[----:B------:R-:W-:Y:S01]  /*1200*/  IMAD R0, R17, c[0x0][0x198], RZ ;  /* 0x0000660011007a24 */ /* 0x000fe200078e02ff */
[----:B------:R-:W-:Y:S01]  /*1210*/  LOP3.LUT R6, R229, 0xfffffff0, RZ, 0xc0, !PT ;  /* 0xfffffff0e5067812 */ /* 0x000fe200078ec0ff */
[----:B------:R-:W-:Y:S01]  /*1220*/  UIMAD.WIDE.U32 UR14, UR9, UR4, URZ ;  /* 0x00000004090e72a5 */ /* 0x000fe2000f8e003f */
[----:B------:R-:W-:Y:S01]  /*1230*/  LOP3.LUT R4, R4, 0xfffffe00, R5, 0xf8, !PT ;  /* 0xfffffe0004047812 */ /* 0x000fe200078ef805 */
[----:B------:R-:W-:Y:S01]  /*1240*/  IMAD R0, R16, c[0x0][0x19c], R0 ;  /* 0x0000670010007a24 */ /* 0x000fe200078e0200 */
[----:B------:R-:W-:Y:S01]  /*1250*/  ISETP.GE.AND P4, PT, R2, UR6, PT ;  /* 0x0000000602007c0c */ /* 0x000fe2000bf86270 */
[----:B------:R-:W-:Y:S01]  /*1260*/  IMAD.IADD R6, R85, 0x1, -R6 ;  /* 0x0000000155067824 */ /* 0x000fe200078e0a06 */
[----:B------:R-:W-:Y:S01]  /*1270*/  SHF.R.S32.HI R7, RZ, 0x4, R229 ;  /* 0x00000004ff077819 */ /* 0x000fe200000114e5 */
[----:B------:R-:W-:Y:S01]  /*1280*/  IMAD.SHL.U32 R233, R4, 0x2, RZ ;  /* 0x0000000204e97824 */ /* 0x000fe200078e00ff */
[----:B------:R-:W-:Y:S01]  /*1290*/  IADD3.X R237, R21, UR7, R0, P6, !PT ;  /* 0x0000000715ed7c10 */ /* 0x000fe2000b7fe400 */
[----:B------:R-:W-:Y:S01]  /*12a0*/  USHF.R.S32.HI UR7, URZ, 0x1f, UR9 ;  /* 0x0000001f3f077899 */ /* 0x000fe20008011409 */
[----:B------:R-:W-:Y:S01]  /*12b0*/  ISETP.GE.AND P6, PT, R16, UR6, PT ;  /* 0x0000000610007c0c */ /* 0x000fe2000bfc6270 */
[----:B------:R-:W-:Y:S01]  /*12c0*/  IMAD R4, R17, c[0x0][0x1a0], RZ ;  /* 0x0000680011047a24 */ /* 0x000fe200078e02ff */
[----:B------:R-:W-:Y:S01]  /*12d0*/  @!PT LDS RZ, [RZ] ;  /* 0x00000000fffff984 */ /* 0x000fe20000000800 */
[----:B------:R-:W-:Y:S01]  /*12e0*/  @!PT LDS RZ, [RZ] ;  /* 0x00000000fffff984 */ /* 0x000fe20000000800 */
[----:B------:R-:W-:Y:S01]  /*12f0*/  @!PT LDS RZ, [RZ] ;  /* 0x00000000fffff984 */ /* 0x000fe20000000800 */
[----:B------:R1:W-:Y:S01]  /*1300*/  @!P3 LDGSTS.E.BYPASS.LTC128B.128 [R233], [R8.64] ;  /* 0x0000000008e9bfae */ /* 0x0003e2000b901d5c */
[----:B------:R-:W-:Y:S01]  /*1310*/  IMAD.WIDE.U32 R236, R234, c[0x0][0x1b0], R236 ;  /* 0x00006c00eaec7a25 */ /* 0x000fe200078e00ec */
[----:B------:R-:W-:Y:S01]  /*1320*/  UIMAD UR11, UR7, UR22, UR11 ;  /* 0x00000016070b72a4 */ /* 0x000fe2000f8e020b */
[----:B------:R-:W-:Y:S01]  /*1330*/  SHF.R.S32.HI R2, RZ, 0x1f, R6 ;  /* 0x0000001fff027819 */ /* 0x000fe20000011406 */
[----:B------:R1:W-:Y:S01]  /*1340*/  @!P3 LDGSTS.E.BYPASS.LTC128B.128 [R233+0x4000], [R8.64+0x80] ;  /* 0x0400008008e9bfae */ /* 0x0003e2000b901d5c */
[----:B------:R-:W-:Y:S01]  /*1350*/  IMAD.IADD R239, R237, 0x1, R238 ;  /* 0x00000001edef7824 */ /* 0x000fe200078e02ee */
[----:B------:R-:W-:Y:S01]  /*1360*/  LEA.HI R229, R229, R7, RZ, 0x1 ;  /* 0x00000007e5e57211 */ /* 0x000fe200078f08ff */
[----:B------:R-:W-:Y:S01]  /*1370*/  IMAD.U32 R0, RZ, RZ, UR9 ;  /* 0x00000009ff007e24 */ /* 0x000fe2000f8e00ff */
[----:B------:R1:W-:Y:S01]  /*1380*/  @!P3 LDGSTS.E.BYPASS.LTC128B.128 [R233+0x8000], [R8.64+0x100] ;  /* 0x0800010008e9bfae */ /* 0x0003e2000b901d5c */
[----:B------:R-:W-:Y:S01]  /*1390*/  IMAD.MOV.U32 R238, RZ, RZ, R236 ;  /* 0x000000ffffee7224 */ /* 0x000fe200078e00ec */
[----:B------:R-:W-:Y:S01]  /*13a0*/  LEA.HI R2, R2, R6, RZ, 0x3 ;  /* 0x0000000602027211 */ /* 0x000fe200078f18ff */
[----:B------:R-:W-:Y:S01]  /*13b0*/  IMAD R4, R16, c[0x0][0x1a4], R4 ;  /* 0x0000690010047a24 */ /* 0x000fe200078e0204 */
[----:B------:R1:W-:Y:S01]  /*13c0*/  @!P3 LDGSTS.E.BYPASS.LTC128B.128 [R233+0xc000], [R8.64+0x180] ;  /* 0x0c00018008e9bfae */ /* 0x0003e2000b901d5c */
[----:B------:R-:W-:Y:S01]  /*13d0*/  IMAD.WIDE.U32 R20, R0, UR22, R238 ;  /* 0x0000001600147c25 */ /* 0x000fe2000f8e00ee */
[----:B------:R-:W-:Y:S01]  /*13e0*/  LOP3.LUT R0, R2, 0xfffffff8, RZ, 0xc0, !PT ;  /* 0xfffffff802007812 */ /* 0x000fe200078ec0ff */
[----:B------:R-:W-:Y:S01]  /*13f0*/  UIMAD UR4, UR7, UR4, URZ ;  /* 0x00000004070472a4 */ /* 0x000fe2000f8e023f */
[----:B------:R2:W-:Y:S01]  /*1400*/  @!P2 LDGSTS.E.BYPASS.LTC128B.128 [R233+0x1000], [R14.64] ;  /* 0x010000000ee9afae */ /* 0x0005e2000b901d5c */
[----:B------:R-:W-:Y:S01]  /*1410*/  LOP3.LUT R229, R229, 0xfffffffe, RZ, 0xc0, !PT ;  /* 0xfffffffee5e57812 */ /* 0x000fe200078ec0ff */
[----:B------:R-:W-:Y:S01]  /*1420*/  IMAD R231, R234, c[0x0][0x1bc], R231 ;  /* 0x00006f00eae77a24 */ /* 0x000fe200078e02e7 */
[----:B------:R-:W-:Y:S01]  /*1430*/  UIMAD UR4, UR9, UR5, UR4 ;  /* 0x00000005090472a4 */ /* 0x000fe2000f8e0204 */
[----:B------:R2:W-:Y:S01]  /*1440*/  @!P2 LDGSTS.E.BYPASS.LTC128B.128 [R233+0x5000], [R14.64+0x80] ;  /* 0x050000800ee9afae */ /* 0x0005e2000b901d5c */
[----:B------:R-:W-:-:S02]  /*1450*/  IMAD.IADD R0, R6, 0x1, -R0 ;  /* 0x0000000106007824 */ /* 0x000fc400078e0a00 */
[----:B------:R-:W-:Y:S01]  /*1460*/  IMAD.IADD R229, R7, 0x1, -R229 ;  /* 0x0000000107e57824 */ /* 0x000fe200078e0ae5 */
[----:B------:R2:W-:Y:S01]  /*1470*/  @!P2 LDGSTS.E.BYPASS.LTC128B.128 [R233+0x9000], [R14.64+0x100] ;  /* 0x090001000ee9afae */ /* 0x0005e2000b901d5c */
[----:B------:R-:W-:Y:S01]  /*1480*/  IMAD.SHL.U32 R83, R0, 0x40, RZ ;  /* 0x0000004000537824 */ /* 0x000fe200078e00ff */
[----:B------:R-:W-:Y:S01]  /*1490*/  UIADD3 UR4, UR15, UR4, URZ ;  /* 0x000000040f047290 */ /* 0x000fe2000fffe03f */
[----:B------:R-:W-:Y:S01]  /*14a0*/  IMAD.SHL.U32 R84, R2, 0x40, RZ ;  /* 0x0000004002547824 */ /* 0x000fe200078e00ff */
[----:B------:R2:W-:Y:S01]  /*14b0*/  @!P2 LDGSTS.E.BYPASS.LTC128B.128 [R233+0xd000], [R14.64+0x180] ;  /* 0x0d0001800ee9afae */ /* 0x0005e2000b901d5c */
[----:B------:R-:W-:Y:S01]  /*14c0*/  ISETP.GE.AND P2, PT, R16, UR6, PT ;  /* 0x0000000610007c0c */ /* 0x000fe2000bf46270 */
[----:B------:R-:W-:Y:S01]  /*14d0*/  IMAD.SHL.U32 R85, R85, 0x2, RZ ;  /* 0x0000000255557824 */ /* 0x000fe200078e00ff */
[----:B------:R-:W-:Y:S01]  /*14e0*/  LOP3.LUT R83, R83, 0x1c0, RZ, 0xc0, !PT ;  /* 0x000001c053537812 */ /* 0x000fe200078ec0ff */
[----:B------:R2:W-:Y:S01]  /*14f0*/  @!P1 LDGSTS.E.BYPASS.LTC128B.128 [R233+0x2000], [R12.64] ;  /* 0x020000000ce99fae */ /* 0x0005e2000b901d5c */
[----:B------:R-:W-:-:S02]  /*1500*/  LOP3.LUT R84, R84, 0xfffffe00, RZ, 0xc0, !PT ;  /* 0xfffffe0054547812 */ /* 0x000fc400078ec0ff */
[----:B------:R-:W-:Y:S01]  /*1510*/  LOP3.LUT R85, R85, 0x6, RZ, 0xc0, !PT ;  /* 0x0000000655557812 */ /* 0x000fe200078ec0ff */
[----:B------:R2:W-:Y:S02]  /*1520*/  @!P1 LDGSTS.E.BYPASS.LTC128B.128 [R233+0x6000], [R12.64+0x80] ;  /* 0x060000800ce99fae */ /* 0x0005e4000b901d5c */
[----:B------:R-:W-:Y:S02]  /*1530*/  IMAD R230, R82, 0x400, R84 ;  /* 0x0000040052e67824 */ /* 0x000fe400078e0254 */
[----:B-1----:R-:W-:Y:S01]  /*1540*/  IMAD.WIDE.U32 R8, R16, c[0x0][0x1a0], R240 ;  /* 0x0000680010087a25 */ /* 0x002fe200078e00f0 */
[----:B------:R2:W-:Y:S04]  /*1550*/  @!P1 LDGSTS.E.BYPASS.LTC128B.128 [R233+0xa000], [R12.64+0x100] ;  /* 0x0a0001000ce99fae */ /* 0x0005e8000b901d5c */
[----:B------:R-:W-:Y:S01]  /*1560*/  IADD3 R18, P3, R8, UR16, RZ ;  /* 0x0000001008127c10 */ /* 0x000fe2000ff7e0ff */
[----:B------:R2:W-:Y:S03]  /*1570*/  @!P1 LDGSTS.E.BYPASS.LTC128B.128 [R233+0xe000], [R12.64+0x180] ;  /* 0x0e0001800ce99fae */ /* 0x0005e6000b901d5c */
[----:B------:R-:W-:Y:S01]  /*1580*/  IADD3.X R19, R9, UR13, R4, P3, !PT ;  /* 0x0000000d09137c10 */ /* 0x000fe20009ffe404 */
[----:B------:R1:W-:Y:S01]  /*1590*/  @!P0 LDGSTS.E.BYPASS.LTC128B.128 [R233+0x3000], [R10.64] ;  /* 0x030000000ae98fae */ /* 0x0003e2000b901d5c */
[----:B------:R-:W-:-:S02]  /*15a0*/  IADD3 R4, R21, UR11, RZ ;  /* 0x0000000b15047c10 */ /* 0x000fc4000fffe0ff */
[----:B------:R-:W-:Y:S01]  /*15b0*/  @!P6 LEA R8, P3, R20, c[0x0][0x168], 0x1 ;  /* 0x00005a001408ea11 */ /* 0x000fe200078608ff */
[----:B------:R1:W-:Y:S01]  /*15c0*/  @!P0 LDGSTS.E.BYPASS.LTC128B.128 [R233+0x7000], [R10.64+0x80] ;  /* 0x070000800ae98fae */ /* 0x0003e2000b901d5c */
[----:B------:R-:W-:Y:S02]  /*15d0*/  IMAD.WIDE.U32 R234, R234, c[0x0][0x1b8], R18 ;  /* 0x00006e00eaea7a25 */ /* 0x000fe400078e0012 */
[C---:B------:R-:W-:Y:S01]  /*15e0*/  @!P6 LEA.HI.X R9, R20.reuse, c[0x0][0x16c], R4, 0x1, P3 ;  /* 0x00005b001409ea11 */ /* 0x040fe200018f0c04 */
[----:B------:R1:W-:Y:S01]  /*15f0*/  @!P0 LDGSTS.E.BYPASS.LTC128B.128 [R233+0xb000], [R10.64+0x100] ;  /* 0x0b0001000ae98fae */ /* 0x0003e2000b901d5c */
[----:B------:R-:W-:Y:S01]  /*1600*/  @!P5 IADD3 R5, P3, R20, UR12, RZ ;  /* 0x0000000c1405dc10 */ /* 0x000fe2000ff7e0ff */
[----:B------:R-:W-:Y:S02]  /*1610*/  IMAD.IADD R231, R235, 0x1, R231 ;  /* 0x00000001ebe77824 */ /* 0x000fe400078e02e7 */
[----:B------:R1:W-:Y:S01]  /*1620*/  @!P0 LDGSTS.E.BYPASS.LTC128B.128 [R233+0xf000], [R10.64+0x180] ;  /* 0x0f0001800ae98fae */ /* 0x0003e2000b901d5c */
[----:B------:R-:W-:-:S02]  /*1630*/  @!P5 IADD3.X R4, R4, UR10, RZ, P3, !PT ;  /* 0x0000000a0404dc10 */ /* 0x000fc40009ffe4ff */
[C---:B------:R-:W-:Y:S01]  /*1640*/  @!P5 LEA R6, P3, R5.reuse, c[0x0][0x168], 0x1 ;  /* 0x00005a000506da11 */ /* 0x040fe200078608ff */
[----:B------:R3:W-:Y:S03]  /*1650*/  @!P6 LDGSTS.E.BYPASS.LTC128B.128 [R233+0x10000], [R8.64] ;  /* 0x1000000008e9efae */ /* 0x0007e6000b901d5c */
[----:B------:R-:W-:Y:S01]  /*1660*/  @!P5 LEA.HI.X R7, R5, c[0x0][0x16c], R4, 0x1, P3 ;  /* 0x00005b000507da11 */ /* 0x000fe200018f0c04 */
[----:B------:R3:W-:Y:S01]  /*1670*/  @!P6 LDGSTS.E.BYPASS.LTC128B.128 [R233+0x12000], [R8.64+0x80] ;  /* 0x1200008008e9efae */ /* 0x0007e2000b901d5c */
[----:B------:R-:W-:-:S03]  /*1680*/  IMAD.U32 R4, RZ, RZ, UR4 ;  /* 0x00000004ff047e24 */ /* 0x000fc6000f8e00ff */
[----:B------:R3:W-:Y:S04]  /*1690*/  @!P6 LDGSTS.E.BYPASS.LTC128B.128 [R233+0x14000], [R8.64+0x100] ;  /* 0x1400010008e9efae */ /* 0x0007e8000b901d5c */
[----:B------:R3:W-:Y:S04]  /*16a0*/  @!P6 LDGSTS.E.BYPASS.LTC128B.128 [R233+0x16000], [R8.64+0x180] ;  /* 0x1600018008e9efae */ /* 0x0007e8000b901d5c */
[----:B------:R4:W-:Y:S04]  /*16b0*/  @!P5 LDGSTS.E.BYPASS.LTC128B.128 [R233+0x11000], [R6.64] ;  /* 0x1100000006e9dfae */ /* 0x0009e8000b901d5c */
[----:B------:R4:W-:Y:S01]  /*16c0*/  @!P5 LDGSTS.E.BYPASS.LTC128B.128 [R233+0x13000], [R6.64+0x80] ;  /* 0x1300008006e9dfae */ /* 0x0009e2000b901d5c */
[----:B-1----:R-:W-:-:S03]  /*16d0*/  IMAD.U32 R10, RZ, RZ, UR14 ;  /* 0x0000000eff0a7e24 */ /* 0x002fc6000f8e00ff */
[----:B------:R4:W-:Y:S01]  /*16e0*/  @!P5 LDGSTS.E.BYPASS.LTC128B.128 [R233+0x15000], [R6.64+0x100] ;  /* 0x1500010006e9dfae */ /* 0x0009e2000b901d5c */
[----:B------:R-:W-:-:S03]  /*16f0*/  IMAD.U32 R11, RZ, RZ, UR15 ;  /* 0x0000000fff0b7e24 */ /* 0x000fc6000f8e00ff */
[----:B------:R4:W-:Y:S01]  /*1700*/  @!P5 LDGSTS.E.BYPASS.LTC128B.128 [R233+0x17000], [R6.64+0x180] ;  /* 0x1700018006e9dfae */ /* 0x0009e2000b901d5c */
[----:B------:R-:W-:-:S03]  /*1710*/  LEA R5, P0, R10, R234, 0x6 ;  /* 0x000000ea0a057211 */ /* 0x000fc600078030ff */
[----:B------:R-:W0:Y:S01]  /*1720*/  LDGDEPBAR ;  /* 0x00000000000079af */ /* 0x000e220000000000 */
[----:B------:R-:W-:Y:S02]  /*1730*/  LEA.HI.X R4, R10, R231, R4, 0x6, P0 ;  /* 0x000000e70a047211 */ /* 0x000fe400000f3404 */
[----:B------:R-:W-:Y:S01]  /*1740*/  @!P2 LEA R10, P1, R5, c[0x0][0x170], 0x1 ;  /* 0x00005c00050aaa11 */ /* 0x000fe200078208ff */
[----:B---3--:R-:W-:-:S03]  /*1750*/  IMAD.SHL.U32 R8, R3, 0x40, RZ ;  /* 0x0000004003087824 */ /* 0x008fc600078e00ff */
[----:B------:R-:W-:Y:S02]  /*1760*/  @!P2 LEA.HI.X R11, R5, c[0x0][0x174], R4, 0x1, P1 ;  /* 0x00005d00050baa11 */ /* 0x000fe400008f0c04 */
[----:B------:R-:W-:Y:S01]  /*1770*/  LOP3.LUT R8, R8, 0x1c0, RZ, 0xc0, !PT ;  /* 0x000001c008087812 */ /* 0x000fe200078ec0ff */
[----:B----4-:R-:W-:Y:S01]  /*1780*/  IMAD.SHL.U32 R7, R16, 0x8, RZ ;  /* 0x0000000810077824 */ /* 0x010fe200078e00ff */
[----:B------:R-:W-:-:S04]  /*1790*/  DEPBAR.LE SB0, 0x0 ;  /* 0x000080000000791a */ /* 0x000fc80000000000 */
[----:B------:R-:W-:Y:S01]  /*17a0*/  BAR.SYNC.DEFER_BLOCKING 0x0 ;  /* 0x0000000000007b1d */ /* 0x000fe20000010000 */
[----:B------:R-:W-:Y:S01]  /*17b0*/  IMAD.SHL.U32 R6, R229, 0x8, RZ ;  /* 0x00000008e5067824 */ /* 0x000fe200078e00ff */
[----:B------:R-:W-:Y:S02]  /*17c0*/  LOP3.LUT R7, R8, 0x8, R7, 0xf8, !PT ;  /* 0x0000000808077812 */ /* 0x000fe400078ef807 */
[----:B------:R-:W-:Y:S02]  /*17d0*/  SHF.R.U32.HI R8, RZ, 0x3, R8 ;  /* 0x00000003ff087819 */ /* 0x000fe40000011608 */
[----:B------:R-:W-:Y:S02]  /*17e0*/  LOP3.LUT R6, R83, 0x8, R6, 0xf8, !PT ;  /* 0x0000000853067812 */ /* 0x000fe400078ef806 */
[----:B------:R-:W-:Y:S02]  /*17f0*/  SHF.R.U32.HI R83, RZ, 0x3, R83 ;  /* 0x00000003ff537819 */ /* 0x000fe40000011653 */
[----:B------:R-:W-:Y:S01]  /*1800*/  LOP3.LUT R8, R7, R8, RZ, 0x3c, !PT ;  /* 0x0000000807087212 */ /* 0x000fe200078e3cff */
[----:B------:R-:W-:Y:S01]  /*1810*/  @!P4 IMAD.MOV.U32 R7, RZ, RZ, c[0x0][0x1a0] ;  /* 0x00006800ff07c624 */ /* 0x000fe200078e00ff */
[----:B------:R-:W-:Y:S01]  /*1820*/  LOP3.LUT R83, R6, R83, RZ, 0x3c, !PT ;  /* 0x0000005306537212 */ /* 0x000fe200078e3cff */
[----:B------:R-:W-:-:S02]  /*1830*/  @!P4 IMAD.MOV.U32 R6, RZ, RZ, c[0x0][0x1a4] ;  /* 0x00006900ff06c624 */ /* 0x000fc400078e00ff */
[----:B------:R-:W-:Y:S01]  /*1840*/  IMAD R229, R229, 0x200, R8 ;  /* 0x00000200e5e57824 */ /* 0x000fe200078e0208 */
[----:B------:R-:W-:Y:S01]  /*1850*/  @!P4 LEA R2, P0, R7, R5, 0x5 ;  /* 0x000000050702c211 */ /* 0x000fe200078028ff */
[----:B------:R-:W-:Y:S02]  /*1860*/  IMAD.IADD R230, R83, 0x1, R230 ;  /* 0x0000000153e67824 */ /* 0x000fe400078e02e6 */
[----:B------:R-:W-:Y:S01]  /*1870*/  IMAD.SHL.U32 R229, R229, 0x2, RZ ;  /* 0x00000002e5e57824 */ /* 0x000fe200078e00ff */
[----:B------:R-:W-:Y:S01]  /*1880*/  @!P4 LEA.HI.X R6, R7, R4, R6, 0x5, P0 ;  /* 0x000000040706c211 */ /* 0x000fe200000f2c06 */
[----:B------:R-:W-:Y:S01]  /*1890*/  IMAD.SHL.U32 R230, R230, 0x2, RZ ;  /* 0x00000002e6e67824 */ /* 0x000fe200078e00ff */
[C---:B------:R-:W-:Y:S01]  /*18a0*/  @!P4 LEA R4, P0, R2.reuse, c[0x0][0x170], 0x1 ;  /* 0x00005c000204ca11 */ /* 0x040fe200078008ff */
[----:B------:R-:W-:Y:S01]  /*18b0*/  @P2 STS.128 [R233+0x18000], RZ ;  /* 0x018000ffe9002388 */ /* 0x000fe20000000c00 */
[----:B------:R-:W-:Y:S02]  /*18c0*/  IADD3 R227, R229, 0x10020, RZ ;  /* 0x00010020e5e37810 */ /* 0x000fe40007ffe0ff */
[----:B------:R-:W-:Y:S01]  /*18d0*/  @!P4 LEA.HI.X R5, R2, c[0x0][0x174], R6, 0x1, P0 ;  /* 0x00005d000205ca11 */ /* 0x000fe200000f0c06 */
[----:B------:R-:W-:Y:S01]  /*18e0*/  @P2 STS.128 [R233+0x1a000], RZ ;  /* 0x01a000ffe9002388 */ /* 0x000fe20000000c00 */
[----:B------:R-:W-:-:S03]  /*18f0*/  IMAD.MOV.U32 R2, RZ, RZ, 0x10 ;  /* 0x00000010ff027424 */ /* 0x000fc600078e00ff */
        /* <DEDUP_REMOVED lines=39> */
[----:B------:R-:W3:Y:S01]  /*1b70*/  LDSM.16.M88.4 R68, [R229+0x10000] ;  /* 0x01000000e544783b */ /* 0x000ee20000000200 */
[----:B------:R-:W-:-:S02]  /*1b80*/  IADD3 R214, R227, 0x2800, RZ ;  /* 0x00002800e3d67810 */ /* 0x000fc40007ffe0ff */
[C---:B------:R-:W-:Y:S01]  /*1b90*/  IADD3 R213, R227.reuse, 0x3000, RZ ;  /* 0x00003000e3d57810 */ /* 0x040fe20007ffe0ff */
[----:B------:R-:W4:Y:S01]  /*1ba0*/  LDSM.16.M88.4 R28, [R229+0x11000] ;  /* 0x01100000e51c783b */ /* 0x000f220000000200 */
[C---:B------:R-:W-:Y:S02]  /*1bb0*/  IADD3 R212, R227.reuse, 0x3800, RZ ;  /* 0x00003800e3d47810 */ /* 0x040fe40007ffe0ff */
[C---:B------:R-:W-:Y:S01]  /*1bc0*/  IADD3 R211, R227.reuse, 0x4000, RZ ;  /* 0x00004000e3d37810 */ /* 0x040fe20007ffe0ff */
[----:B------:R-:W5:Y:S01]  /*1bd0*/  LDSM.16.M88.4 R36, [R229+0x10800] ;  /* 0x01080000e524783b */ /* 0x000f620000000200 */
[C---:B------:R-:W-:Y:S02]  /*1be0*/  IADD3 R210, R227.reuse, 0x4800, RZ ;  /* 0x00004800e3d27810 */ /* 0x040fe40007ffe0ff */
[C---:B------:R-:W-:Y:S01]  /*1bf0*/  IADD3 R209, R227.reuse, 0x5000, RZ ;  /* 0x00005000e3d17810 */ /* 0x040fe20007ffe0ff */
[----:B-1----:R-:W1:Y:S01]  /*1c00*/  LDSM.16.M88.4 R8, [R229+0x11800] ;  /* 0x01180000e508783b */ /* 0x002e620000000200 */
[----:B------:R-:W-:-:S02]  /*1c10*/  IADD3 R208, R227, 0x5800, RZ ;  /* 0x00005800e3d07810 */ /* 0x000fc40007ffe0ff */
[C---:B------:R-:W-:Y:S01]  /*1c20*/  IADD3 R207, R227.reuse, 0x6000, RZ ;  /* 0x00006000e3cf7810 */ /* 0x040fe20007ffe0ff */
[----:B------:R-:W-:Y:S01]  /*1c30*/  LDSM.16.M88.4 R56, [R228] ;  /* 0x00000000e438783b */ /* 0x000fe20000000200 */
[C---:B------:R-:W-:Y:S02]  /*1c40*/  IADD3 R206, R227.reuse, 0x6800, RZ ;  /* 0x00006800e3ce7810 */ /* 0x040fe40007ffe0ff */
[C---:B------:R-:W-:Y:S01]  /*1c50*/  IADD3 R205, R227.reuse, 0x7000, RZ ;  /* 0x00007000e3cd7810 */ /* 0x040fe20007ffe0ff */
[----:B------:R-:W1:Y:S01]  /*1c60*/  LDSM.16.M88.4 R60, [R227] ;  /* 0x00000000e33c783b */ /* 0x000e620000000200 */
[----:B------:R-:W-:-:S03]  /*1c70*/  IADD3 R204, R227, 0x7800, RZ ;  /* 0x00007800e3cc7810 */ /* 0x000fc60007ffe0ff */
[----:B------:R-:W1:Y:S04]  /*1c80*/  LDSM.16.M88.4 R48, [R227+0x1000] ;  /* 0x00100000e330783b */ /* 0x000e680000000200 */
[----:B------:R-:W1:Y:S04]  /*1c90*/  LDSM.16.M88.4 R52, [R227+0x800] ;  /* 0x00080000e334783b */ /* 0x000e680000000200 */
[----:B------:R-:W1:Y:S04]  /*1ca0*/  LDSM.16.M88.4 R44, [R227+0x1800] ;  /* 0x00180000e32c783b */ /* 0x000e680000000200 */
[----:B------:R-:W-:Y:S01]  /*1cb0*/  LDSM.16.M88.4 R16, [R226] ;  /* 0x00000000e210783b */ /* 0x000fe20000000200 */
        /* <DEDUP_REMOVED lines=8> */
[C---:B-----5:R-:W-:Y:S08]  /*1d40*/  HMMA.16816.F32.BF16 R40, R20.reuse, R36, RZ ;  /* 0x000000241428723c */ /* 0x060ff000000418ff */
        /* <DEDUP_REMOVED lines=154> */
[----:B--2---:R-:W-:Y:S01]  /*26f0*/  HMMA.16816.F32.BF16 R44, R28, R12, R24 ;  /* 0x0000000c1c2c723c */ /* 0x004fe20000041818 */
[----:B------:R-:W2:Y:S07]  /*2700*/  LDSM.16.M88.4 R24, [R226+0xc000] ;  /* 0x00c00000e218783b */ /* 0x000eae0000000200 */
[C---:B-1----:R-:W-:Y:S08]  /*2710*/  HMMA.16816.F32.BF16 R40, R52.reuse, R8, R40 ;  /* 0x000000083428723c */ /* 0x042ff00000041828 */
[----:B------:R-:W-:Y:S01]  /*2720*/  HMMA.16816.F32.BF16 R36, R52, R10, R36 ;  /* 0x0000000a3424723c */ /* 0x000fe20000041824 */
[----:B------:R-:W1:Y:S07]  /*2730*/  LDSM.16.M88.4 R8, [R223+0x17000] ;  /* 0x01700000df08783b */ /* 0x000e6e0000000200 */
[----:B------:R-:W-:Y:S01]  /*2740*/  HMMA.16816.F32.BF16 R60, R28, R14, R60 ;  /* 0x0000000e1c3c723c */ /* 0x000fe2000004183c */
[----:B------:R-:W4:Y:S04]  /*2750*/  LDSM.16.M88.4 R12, [R223+0x16800] ;  /* 0x01680000df0c783b */ /* 0x000f280000000200 */
[----:B------:R-:W-:Y:S03]  /*2760*/  LDSM.16.M88.4 R28, [R223+0x17800] ;  /* 0x01780000df1c783b */ /* 0x000fe60000000200 */
        /* <DEDUP_REMOVED lines=8> */
[----:B------:R-:W5:Y:S07]  /*27f0*/  LDSM.16.M88.4 R16, [R216+0x6800] ;  /* 0x00680000d810783b */ /* 0x000f6e0000000200 */
[C---:B--2---:R-:W-:Y:S08]  /*2800*/  HMMA.16816.F32.BF16 R4, R24.reuse, R20, R4 ;  /* 0x000000141804723c */ /* 0x044ff00000041804 */
[C---:B-1----:R-:W-:Y:S08]  /*2810*/  HMMA.16816.F32.BF16 R32, R24.reuse, R8, R32 ;  /* 0x000000081820723c */ /* 0x042ff00000041820 */
[C---:B------:R-:W-:Y:S01]  /*2820*/  HMMA.16816.F32.BF16 R64, R24.reuse, R10, R64 ;  /* 0x0000000a1840723c */ /* 0x040fe20000041840 */
[----:B------:R-:W1:Y:S07]  /*2830*/  LDSM.16.M88.4 R8, [R216+0x7000] ;  /* 0x00700000d808783b */ /* 0x000e6e0000000200 */
[C---:B------:R-:W-:Y:S07]  /*2840*/  HMMA.16816.F32.BF16 R72, R24.reuse, R22, R72 ;  /* 0x000000161848723c */ /* 0x040fee0000041848 */
[----:B------:R-:W-:Y:S01]  /*2850*/  IMAD.U32 R22, RZ, RZ, UR9 ;  /* 0x00000009ff167e24 */ /* 0x000fe2000f8e00ff */
[----:B----4-:R-:W-:Y:S03]  /*2860*/  HMMA.16816.F32.BF16 R40, R24, R12, R40 ;  /* 0x0000000c1828723c */ /* 0x010fe60000041828 */
[----:B------:R-:W-:-:S05]  /*2870*/  IMAD R22, R22, 0x40, R85 ;  /* 0x0000004016167824 */ /* 0x000fca00078e0255 */
[----:B------:R-:W-:Y:S01]  /*2880*/  HMMA.16816.F32.BF16 R36, R24, R14, R36 ;  /* 0x0000000e1824723c */ /* 0x000fe20000041824 */
[----:B------:R-:W2:Y:S01]  /*2890*/  LDSM.16.M88.4 R12, [R216+0x7800] ;  /* 0x00780000d80c783b */ /* 0x000ea20000000200 */
[----:B------:R-:W-:Y:S01]  /*28a0*/  IADD3 R3, R22, 0x10, RZ ;  /* 0x0000001016037810 */ /* 0x000fe20007ffe0ff */
[----:B------:R-:W-:-:S04]  /*28b0*/  DEPBAR.LE SB0, 0x0 ;  /* 0x000080000000791a */ /* 0x000fc80000000000 */
[----:B------:R-:W-:Y:S01]  /*28c0*/  ISETP.GE.AND P4, PT, R3, UR8, PT ;  /* 0x0000000803007c0c */ /* 0x000fe2000bf86270 */
[----:B---3--:R-:W-:Y:S01]  /*28d0*/  HMMA.16816.F32.BF16 R4, R48, R44, R4 ;  /* 0x0000002c3004723c */ /* 0x008fe20000041804 */
[C---:B------:R-:W-:Y:S02]  /*28e0*/  IADD3 R20, R22.reuse, 0x1, RZ ;  /* 0x0000000116147810 */ /* 0x040fe40007ffe0ff */
[C---:B------:R-:W-:Y:S02]  /*28f0*/  IADD3 R3, R22.reuse, 0x11, RZ ;  /* 0x0000001116037810 */ /* 0x040fe40007ffe0ff */
[----:B------:R-:W-:Y:S02]  /*2900*/  ISETP.GE.AND P1, PT, R22, UR8, PT ;  /* 0x0000000816007c0c */ /* 0x000fe4000bf26270 */
[----:B------:R-:W-:Y:S01]  /*2910*/  ISETP.GE.AND P0, PT, R20, UR8, PT ;  /* 0x0000000814007c0c */ /* 0x000fe2000bf06270 */
[----:B------:R-:W-:Y:S01]  /*2920*/  HMMA.16816.F32.BF16 R60, R24, R30, R60 ;  /* 0x0000001e183c723c */ /* 0x000fe2000004183c */
[----:B------:R-:W-:-:S07]  /*2930*/  ISETP.GE.AND P3, PT, R3, UR8, PT ;  /* 0x0000000803007c0c */ /* 0x000fce000bf66270 */
[C---:B------:R-:W-:Y:S08]  /*2940*/  HMMA.16816.F32.BF16 R72, R48.reuse, R46, R72 ;  /* 0x0000002e3048723c */ /* 0x040ff00000041848 */
[----:B-----5:R-:W-:Y:S01]  /*2950*/  HMMA.16816.F32.BF16 R40, R48, R16, R40 ;  /* 0x000000103028723c */ /* 0x020fe20000041828 */
[----:B------:R-:W-:Y:S02]  /*2960*/  FSEL R3, R4, -INF , !P1 ;  /* 0xff80000004037808 */ /* 0x000fe40004800000 */
[----:B------:R-:W-:-:S02]  /*2970*/  FSEL R21, R6, -INF , !P1 ;  /* 0xff80000006157808 */ /* 0x000fc40004800000 */
[C---:B------:R-:W-:Y:S02]  /*2980*/  IADD3 R4, R22.reuse, 0x21, RZ ;  /* 0x0000002116047810 */ /* 0x040fe40007ffe0ff */
[C---:B------:R-:W-:Y:S01]  /*2990*/  IADD3 R16, R22.reuse, 0x9, RZ ;  /* 0x0000000916107810 */ /* 0x040fe20007ffe0ff */
[----:B------:R-:W-:Y:S01]  /*29a0*/  HMMA.16816.F32.BF16 R56, R24, R28, R56 ;  /* 0x0000001c1838723c */ /* 0x000fe20000041838 */
[----:B------:R-:W-:Y:S02]  /*29b0*/  IADD3 R17, R22, 0x8, RZ ;  /* 0x0000000816117810 */ /* 0x000fe40007ffe0ff */
[----:B------:R-:W-:Y:S02]  /*29c0*/  ISETP.GE.AND P5, PT, R16, UR8, PT ;  /* 0x0000000810007c0c */ /* 0x000fe4000bfa6270 */
[----:B------:R-:W-:Y:S02]  /*29d0*/  IADD3 R16, R22, 0x19, RZ ;  /* 0x0000001916107810 */ /* 0x000fe40007ffe0ff */
[----:B------:R-:W-:Y:S01]  /*29e0*/  ISETP.GE.AND P6, PT, R17, UR8, PT ;  /* 0x0000000811007c0c */ /* 0x000fe2000bfc6270 */
[----:B------:R-:W-:Y:S01]  /*29f0*/  HMMA.16816.F32.BF16 R36, R48, R18, R36 ;  /* 0x000000123024723c */ /* 0x000fe20000041824 */
[----:B------:R-:W-:-:S02]  /*2a00*/  ISETP.GE.AND P1, PT, R16, UR8, PT ;  /* 0x0000000810007c0c */ /* 0x000fc4000bf26270 */
[----:B------:R-:W-:Y:S02]  /*2a10*/  FSEL R16, R5, -INF , !P0 ;  /* 0xff80000005107808 */ /* 0x000fe40004000000 */
[----:B------:R-:W-:Y:S02]  /*2a20*/  IADD3 R6, R22, 0x20, RZ ;  /* 0x0000002016067810 */ /* 0x000fe40007ffe0ff */
[----:B------:R-:W-:Y:S01]  /*2a30*/  FSEL R74, R74, -INF , !P6 ;  /* 0xff8000004a4a7808 */ /* 0x000fe20007000000 */
[----:B-1----:R-:W-:Y:S01]  /*2a40*/  HMMA.16816.F32.BF16 R32, R48, R8, R32 ;  /* 0x000000083020723c */ /* 0x002fe20000041820 */
[----:B------:R-:W-:Y:S02]  /*2a50*/  FSEL R72, R72, -INF , !P6 ;  /* 0xff80000048487808 */ /* 0x000fe40007000000 */
[----:B------:R-:W-:Y:S02]  /*2a60*/  IADD3 R5, R22, 0x28, RZ ;  /* 0x0000002816057810 */ /* 0x000fe40007ffe0ff */
[----:B------:R-:W-:-:S02]  /*2a70*/  ISETP.GE.AND P6, PT, R4, UR8, PT ;  /* 0x0000000804007c0c */ /* 0x000fc4000bfc6270 */
[C---:B------:R-:W-:Y:S01]  /*2a80*/  IADD3 R17, R22.reuse, 0x18, RZ ;  /* 0x0000001816117810 */ /* 0x040fe20007ffe0ff */
[C---:B--2---:R-:W-:Y:S01]  /*2a90*/  HMMA.16816.F32.BF16 R60, R48.reuse, R14, R60 ;  /* 0x0000000e303c723c */ /* 0x044fe2000004183c */
[----:B------:R-:W-:Y:S02]  /*2aa0*/  IADD3 R4, R22, 0x29, RZ ;  /* 0x0000002916047810 */ /* 0x000fe40007ffe0ff */
[----:B------:R-:W-:Y:S02]  /*2ab0*/  FSEL R20, R7, -INF , !P0 ;  /* 0xff80000007147808 */ /* 0x000fe40004000000 */
[----:B------:R-:W-:Y:S02]  /*2ac0*/  FSEL R75, R75, -INF , !P5 ;  /* 0xff8000004b4b7808 */ /* 0x000fe40006800000 */
[----:B------:R-:W-:Y:S01]  /*2ad0*/  FSEL R73, R73, -INF , !P5 ;  /* 0xff80000049497808 */ /* 0x000fe20006800000 */
[----:B------:R-:W-:Y:S01]  /*2ae0*/  HMMA.16816.F32.BF16 R56, R48, R12, R56 ;  /* 0x0000000c3038723c */ /* 0x000fe20000041838 */
[----:B------:R-:W-:-:S02]  /*2af0*/  ISETP.GE.AND P0, PT, R6, UR8, PT ;  /* 0x0000000806007c0c */ /* 0x000fc4000bf06270 */
[----:B------:R-:W-:Y:S02]  /*2b00*/  ISETP.GE.AND P5, PT, R5, UR8, PT ;  /* 0x0000000805007c0c */ /* 0x000fe4000bfa6270 */
[----:B------:R-:W-:Y:S02]  /*2b10*/  FSEL R9, R42, -INF , !P4 ;  /* 0xff8000002a097808 */ /* 0x000fe40006000000 */
[----:B------:R-:W-:Y:S01]  /*2b20*/  FSEL R6, R40, -INF , !P4 ;  /* 0xff80000028067808 */ /* 0x000fe20006000000 */
[----:B------:R-:W-:Y:S01]  /*2b30*/  HMMA.16816.F32.BF16 R64, R48, R10, R64 ;  /* 0x0000000a3040723c */ /* 0x000fe20000041840 */
[----:B------:R-:W-:Y:S02]  /*2b40*/  IADD3 R5, R22, 0x30, RZ ;  /* 0x0000003016057810 */ /* 0x000fe40007ffe0ff */
[----:B------:R-:W-:Y:S02]  /*2b50*/  ISETP.GE.AND P2, PT, R17, UR8, PT ;  /* 0x0000000811007c0c */ /* 0x000fe4000bf46270 */
        /* <DEDUP_REMOVED lines=13> */
[----:B------:R-:W-:Y:S02]  /*2c30*/  FSEL R184, R33, -INF , !P6 ;  /* 0xff80000021b87808 */ /* 0x000fe40007000000 */
[----:B------:R-:W-:Y:S02]  /*2c40*/  FSEL R28, R63, -INF , !P0 ;  /* 0xff8000003f1c7808 */ /* 0x000fe40004000000 */
[----:B------:R-:W-:Y:S02]  /*2c50*/  FSEL R33, R61, -INF , !P0 ;  /* 0xff8000003d217808 */ /* 0x000fe40004000000 */
[----:B------:R-:W-:Y:S02]  /*2c60*/  PLOP3.LUT P0, PT, PT, PT, UP0, 0x80, 0x0 ;  /* 0x000000000000781c */ /* 0x000fe40003f0f008 */
[----:B------:R-:W-:Y:S02]  /*2c70*/  FSEL R11, R39, -INF , !P1 ;  /* 0xff800000270b7808 */ /* 0x000fe40004800000 */
[----:B------:R-:W-:-:S02]  /*2c80*/  FSEL R7, R37, -INF , !P1 ;  /* 0xff80000025077808 */ /* 0x000fc40004800000 */
[----:B------:R-:W-:Y:S01]  /*2c90*/  ISETP.GE.AND P1, PT, R4, UR8, PT ;  /* 0x0000000804007c0c */ /* 0x000fe2000bf26270 */
[----:B------:R-:W-:Y:S01]  /*2ca0*/  IMAD.IADD R4, R84, 0x1, R83 ;  /* 0x0000000154047824 */ /* 0x000fe200078e0253 */
        /* <DEDUP_REMOVED lines=38> */
.L_x_1401:
[----:B------:R-:W-:Y:S01]  /*2f10*/  FMNMX.FTZ R14, R3, R16, !PT ;  /* 0x00000010030e7209 */ /* 0x000fe20007810000 */
[----:B------:R-:W-:Y:S01]  /*2f20*/  IMAD R168, R81, 0x8, R82 ;  /* 0x0000000851a87824 */ /* 0x000fe200078e0252 */
[----:B------:R-:W-:Y:S01]  /*2f30*/  FMNMX.FTZ R13, R21, R20, !PT ;  /* 0x00000014150d7209 */ /* 0x000fe20007810000 */
[----:B------:R-:W-:Y:S01]  /*2f40*/  USHF.L.U32 UR4, UR9, 0x1, URZ ;  /* 0x0000000109047899 */ /* 0x000fe2000800063f */
[----:B------:R-:W-:Y:S01]  /*2f50*/  FMNMX.FTZ R14, R72, R14, !PT ;  /* 0x0000000e480e7209 */ /* 0x000fe20007810000 */
[----:B------:R-:W-:Y:S01]  /*2f60*/  IMAD.WIDE.U32 R198, R168, -0x326172a9, RZ ;  /* 0xcd9e8d57a8c67825 */ /* 0x000fe200078e00ff */
        /* <DEDUP_REMOVED lines=29> */
[----:B------:R-:W-:Y:S01]  /*3140*/  IMAD R221, R0, 0x2, R224 ;  /* 0x0000000200dd7824 */ /* 0x000fe200078e02e0 */
        /* <DEDUP_REMOVED lines=20> */
[----:B------:R-:W-:Y:S01]  /*3290*/  IMAD.U32 R13, RZ, RZ, UR4 ;  /* 0x00000004ff0d7e24 */ /* 0x000fe2000f8e00ff */
[----:B------:R-:W-:Y:S01]  /*32a0*/  LOP3.LUT R167, R80, UR32, RZ, 0x3c, !PT ;  /* 0x0000002050a77c12 */ /* 0x000fe2000f8e3cff */
[----:B------:R-:W2:Y:S01]  /*32b0*/  SHFL.BFLY PT, R164, R14, 0x2, 0x1f ;  /* 0x0c401f000ea47f89 */ /* 0x000ea200000e0000 */
[----:B------:R-:W-:-:S02]  /*32c0*/  UIADD3 UR4, UR4, 0x1, URZ ;  /* 0x0000000104047890 */ /* 0x000fc4000fffe03f */
[----:B------:R-:W-:Y:S01]  /*32d0*/  LOP3.LUT R196, R199, R167, RZ, 0x3c, !PT ;  /* 0x000000a7c7c47212 */ /* 0x000fe200078e3cff */
[----:B------:R-:W-:Y:S01]  /*32e0*/  LDSM.16.MT88.4 R80, [R221+0x1a000] ;  /* 0x01a00000dd50783b */ /* 0x000fe20000004200 */
[----:B------:R-:W-:-:S03]  /*32f0*/  LOP3.LUT R13, R201, UR33, R13, 0x96, !PT ;  /* 0x00000021c90d7c12 */ /* 0x000fc6000f8e960d */
[----:B------:R-:W-:Y:S01]  /*3300*/  IMAD.WIDE.U32 R196, R196, -0x2daee0ad, RZ ;  /* 0xd2511f53c4c47825 */ /* 0x000fe200078e00ff */
[----:B------:R-:W-:Y:S03]  /*3310*/  LDSM.16.MT88.4 R88, [R220+0x1a000] ;  /* 0x01a00000dc58783b */ /* 0x000fe60000004200 */
[----:B-1----:R-:W-:Y:S01]  /*3320*/  IMAD.WIDE.U32 R22, R13, -0x326172a9, RZ ;  /* 0xcd9e8d570d167825 */ /* 0x002fe200078e00ff */
[----:B------:R-:W-:Y:S01]  /*3330*/  LOP3.LUT R194, R197, UR16, R200, 0x96, !PT ;  /* 0x00000010c5c27c12 */ /* 0x000fe2000f8e96c8 */
[----:B------:R-:W-:Y:S03]  /*3340*/  LDSM.16.MT88.4 R96, [R224+0x1c000] ;  /* 0x01c00000e060783b */ /* 0x000fe60000004200 */
[----:B------:R-:W-:Y:S01]  /*3350*/  LOP3.LUT R13, R23, UR17, R198, 0x96, !PT ;  /* 0x00000011170d7c12 */ /* 0x000fe2000f8e96c6 */
[----:B------:R-:W-:Y:S01]  /*3360*/  IMAD.WIDE.U32 R194, R194, -0x326172a9, RZ ;  /* 0xcd9e8d57c2c27825 */ /* 0x000fe200078e00ff */
[----:B------:R-:W-:Y:S03]  /*3370*/  LDSM.16.MT88.4 R104, [R222+0x1c000] ;  /* 0x01c00000de68783b */ /* 0x000fe60000004200 */
[----:B------:R-:W-:Y:S01]  /*3380*/  IMAD.WIDE.U32 R18, R13, -0x2daee0ad, RZ ;  /* 0xd2511f530d127825 */ /* 0x000fe200078e00ff */
[----:B------:R-:W-:Y:S01]  /*3390*/  LOP3.LUT R22, R195, UR15, R22, 0x96, !PT ;  /* 0x0000000fc3167c12 */ /* 0x000fe2000f8e9616 */
[----:B------:R-:W-:Y:S01]  /*33a0*/  LDSM.16.MT88.4 R112, [R221+0x1c000] ;  /* 0x01c00000dd70783b */ /* 0x000fe20000004200 */
[----:B--2---:R-:W-:-:S03]  /*33b0*/  FMNMX.FTZ R164, R14, R164, !PT ;  /* 0x000000a40ea47209 */ /* 0x004fc60007810000 */
[----:B------:R-:W1:Y:S01]  /*33c0*/  SHFL.BFLY PT, R14, R17, 0x2, 0x1f ;  /* 0x0c401f00110e7f89 */ /* 0x000e6200000e0000 */
[----:B------:R-:W-:-:S03]  /*33d0*/  IMAD.WIDE.U32 R22, R22, -0x2daee0ad, RZ ;  /* 0xd2511f5316167825 */ /* 0x000fc600078e00ff */
[----:B------:R-:W2:Y:S02]  /*33e0*/  SHFL.BFLY PT, R15, R164, 0x1, 0x1f ;  /* 0x0c201f00a40f7f89 */ /* 0x000ea400000e0000 */
[----:B------:R-:W-:Y:S02]  /*33f0*/  LOP3.LUT R18, R23, UR12, R18, 0x96, !PT ;  /* 0x0000000c17127c12 */ /* 0x000fe4000f8e9612 */
[----:B------:R-:W-:Y:S04]  /*3400*/  LDSM.16.MT88.4 R120, [R220+0x1c000] ;  /* 0x01c00000dc78783b */ /* 0x000fe80000004200 */
[----:B------:R-:W-:Y:S04]  /*3410*/  LDSM.16.MT88.4 R128, [R224+0x1e000] ;  /* 0x01e00000e080783b */ /* 0x000fe80000004200 */
[----:B------:R-:W-:Y:S04]  /*3420*/  LDSM.16.MT88.4 R136, [R222+0x1e000] ;  /* 0x01e00000de88783b */ /* 0x000fe80000004200 */
[----:B------:R-:W-:Y:S01]  /*3430*/  LDSM.16.MT88.4 R140, [R221+0x1e000] ;  /* 0x01e00000dd8c783b */ /* 0x000fe20000004200 */
[----:B-1----:R-:W-:-:S02]  /*3440*/  FMNMX.FTZ R17, R17, R14, !PT ;  /* 0x0000000e11117209 */ /* 0x002fc40007810000 */
[----:B------:R-:W-:Y:S01]  /*3450*/  LOP3.LUT R14, R19, UR14, R196, 0x96, !PT ;  /* 0x0000000e130e7c12 */ /* 0x000fe2000f8e96c4 */
[----:B------:R-:W-:Y:S01]  /*3460*/  IMAD.WIDE.U32 R18, R18, -0x326172a9, RZ ;  /* 0xcd9e8d5712127825 */ /* 0x000fe200078e00ff */
[----:B--2---:R-:W-:Y:S01]  /*3470*/  FMNMX.FTZ R164, R164, R15, !PT ;  /* 0x0000000fa4a47209 */ /* 0x004fe20007810000 */
[----:B------:R-:W1:Y:S02]  /*3480*/  SHFL.BFLY PT, R13, R17, 0x1, 0x1f ;  /* 0x0c201f00110d7f89 */ /* 0x000e6400000e0000 */
[----:B------:R-:W-:Y:S01]  /*3490*/  IMAD.WIDE.U32 R14, R14, -0x326172a9, RZ ;  /* 0xcd9e8d570e0e7825 */ /* 0x000fe200078e00ff */
[----:B------:R-:W-:-:S03]  /*34a0*/  FSETP.NEU.FTZ.AND P1, PT, R164, -INF , PT ;  /* 0xff800000a400780b */ /* 0x000fc60003f3d000 */
[----:B------:R-:W-:Y:S01]  /*34b0*/  FMUL.FTZ R34, R164, c[0x0][0x23c] ;  /* 0x00008f00a4227a20 */ /* 0x000fe20000410000 */
[----:B------:R-:W-:-:S04]  /*34c0*/  LOP3.LUT R14, R19, UR11, R14, 0x96, !PT ;  /* 0x0000000b130e7c12 */ /* 0x000fc8000f8e960e */
[----:B------:R-:W-:-:S05]  /*34d0*/  FSEL R34, R34, RZ, P1 ;  /* 0x000000ff22227208 */ /* 0x000fca0000800000 */
[----:B------:R-:W-:Y:S01]  /*34e0*/  FFMA.FTZ R179, R3, c[0x0][0x23c], -R34 ;  /* 0x00008f0003b37a23 */ /* 0x000fe20000010822 */
[----:B------:R-:W-:Y:S01]  /*34f0*/  LOP3.LUT R3, R15, UR13, R194, 0x96, !PT ;  /* 0x0000000d0f037c12 */ /* 0x000fe2000f8e96c2 */
[----:B------:R-:W-:-:S04]  /*3500*/  IMAD.WIDE.U32 R14, R14, -0x2daee0ad, RZ ;  /* 0xd2511f530e0e7825 */ /* 0x000fc800078e00ff */
[----:B------:R-:W-:Y:S01]  /*3510*/  IMAD.WIDE.U32 R24, R3, -0x2daee0ad, RZ ;  /* 0xd2511f5303187825 */ /* 0x000fe200078e00ff */
[----:B------:R-:W-:Y:S01]  /*3520*/  MUFU.EX2 R179, R179 ;  /* 0x000000b300b37308 */ /* 0x000fe20000000800 */
[----:B-1----:R-:W-:Y:S02]  /*3530*/  FMNMX.FTZ R3, R17, R13, !PT ;  /* 0x0000000d11037209 */ /* 0x002fe40007810000 */
[----:B------:R-:W-:Y:S01]  /*3540*/  FFMA.FTZ R178, R16, c[0x0][0x23c], -R34 ;  /* 0x00008f0010b27a23 */ /* 0x000fe20000010822 */
[----:B------:R-:W-:Y:S01]  /*3550*/  LOP3.LUT R13, R15, UR8, R24, 0x96, !PT ;  /* 0x000000080f0d7c12 */ /* 0x000fe2000f8e9618 */
[----:B------:R-:W-:Y:S01]  /*3560*/  FFMA.FTZ R177, R72, c[0x0][0x23c], -R34 ;  /* 0x00008f0048b17a23 */ /* 0x000fe20000010822 */
[C---:B------:R-:W-:Y:S01]  /*3570*/  FSETP.NEU.FTZ.AND P1, PT, R3.reuse, -INF , PT ;  /* 0xff8000000300780b */ /* 0x040fe20003f3d000 */
[----:B------:R-:W-:Y:S01]  /*3580*/  FMUL.FTZ R30, R3, c[0x0][0x23c] ;  /* 0x00008f00031e7a20 */ /* 0x000fe20000410000 */
[----:B------:R-:W-:Y:S01]  /*3590*/  LOP3.LUT R16, R25, UR10, R22, 0x96, !PT ;  /* 0x0000000a19107c12 */ /* 0x000fe2000f8e9616 */
[----:B------:R-:W-:Y:S01]  /*35a0*/  IMAD.WIDE.U32 R22, R13, -0x326172a9, RZ ;  /* 0xcd9e8d570d167825 */ /* 0x000fe200078e00ff */
[----:B------:R-:W-:Y:S01]  /*35b0*/  MUFU.EX2 R178, R178 ;  /* 0x000000b200b27308 */ /* 0x000fe20000000800 */
[----:B------:R-:W-:Y:S01]  /*35c0*/  LDSM.16.MT88.4 R24, [R222+0x18800] ;  /* 0x01880000de18783b */ /* 0x000fe20000004200 */
        /* <DEDUP_REMOVED lines=8> */
[----:B------:R-:W-:Y:S01]  /*3650*/  FFMA.FTZ R180, R21, c[0x0][0x23c], -R30 ;  /* 0x00008f0015b47a23 */ /* 0x000fe2000001081e */
[----:B------:R-:W-:Y:S01]  /*3660*/  PRMT R146, R146, 0x5410, R4 ;  /* 0x0000541092927816 */ /* 0x000fe20000000004 */
[----:B------:R-:W-:Y:S01]  /*3670*/  MUFU.EX2 R181, R181 ;  /* 0x000000b500b57308 */ /* 0x000fe20000000800 */
[----:B------:R-:W-:Y:S01]  /*3680*/  LOP3.LUT R4, R13, 0xffff, RZ, 0xc0, !PT ;  /* 0x0000ffff0d047812 */ /* 0x000fe200078ec0ff */
[----:B------:R-:W-:Y:S01]  /*3690*/  FFMA.FTZ R182, R20, c[0x0][0x23c], -R30 ;  /* 0x00008f0014b67a23 */ /* 0x000fe2000001081e */
[----:B------:R-:W-:Y:S01]  /*36a0*/  SHF.R.U32.HI R15, RZ, 0x10, R22 ;  /* 0x00000010ff0f7819 */ /* 0x000fe20000011616 */
[--C-:B------:R-:W-:Y:S01]  /*36b0*/  FFMA.FTZ R173, R73, c[0x0][0x23c], -R34.reuse ;  /* 0x00008f0049ad7a23 */ /* 0x100fe20000010822 */
[----:B------:R-:W-:Y:S01]  /*36c0*/  LOP3.LUT R144, R13, 0xff, RZ, 0xc0, !PT ;  /* 0x000000ff0d907812 */ /* 0x000fe200078ec0ff */
[----:B------:R-:W-:Y:S01]  /*36d0*/  FFMA.FTZ R176, R6, c[0x0][0x23c], -R34 ;  /* 0x00008f0006b07a23 */ /* 0x000fe20000010822 */
[----:B------:R-:W-:Y:S01]  /*36e0*/  SHF.R.U32.HI R4, RZ, 0x8, R4 ;  /* 0x00000008ff047819 */ /* 0x000fe20000011604 */
[----:B------:R-:W1:Y:S01]  /*36f0*/  MUFU.EX2 R174, R174 ;  /* 0x000000ae00ae7308 */ /* 0x000e620000000800 */
[----:B------:R-:W-:Y:S01]  /*3700*/  SHF.R.U32.HI R147, RZ, 0x18, R22 ;  /* 0x00000018ff937819 */ /* 0x000fe20000011616 */
[--C-:B------:R-:W-:Y:S01]  /*3710*/  FFMA.FTZ R171, R5, c[0x0][0x23c], -R34.reuse ;  /* 0x00008f0005ab7a23 */ /* 0x100fe20000010822 */
[----:B------:R-:W-:Y:S01]  /*3720*/  LOP3.LUT R15, R15, 0xff, RZ, 0xc0, !PT ;  /* 0x000000ff0f0f7812 */ /* 0x000fe200078ec0ff */
[----:B------:R-:W-:Y:S01]  /*3730*/  LDSM.16.MT88.4 R72, [R222+0x1a000] ;  /* 0x01a00000de48783b */ /* 0x000fe20000004200 */
[--C-:B------:R-:W-:Y:S01]  /*3740*/  SHF.R.U32.HI R145, RZ, 0x10, R13.reuse ;  /* 0x00000010ff917819 */ /* 0x100fe2000001160d */
[----:B------:R-:W-:Y:S01]  /*3750*/  FFMA.FTZ R172, R12, c[0x0][0x23c], -R34 ;  /* 0x00008f000cac7a23 */ /* 0x000fe20000010822 */
[----:B------:R-:W-:Y:S01]  /*3760*/  PRMT R144, R144, 0x5410, R4 ;  /* 0x0000541090907816 */ /* 0x000fe20000000004 */
[----:B------:R-:W-:Y:S01]  /*3770*/  MUFU.EX2 R180, R180 ;  /* 0x000000b400b47308 */ /* 0x000fe20000000800 */
[----:B------:R-:W-:Y:S01]  /*3780*/  SHF.R.U32.HI R2, RZ, 0x18, R13 ;  /* 0x00000018ff027819 */ /* 0x000fe2000001160d */
[--C-:B------:R-:W-:Y:S01]  /*3790*/  FFMA.FTZ R175, R9, c[0x0][0x23c], -R30.reuse ;  /* 0x00008f0009af7a23 */ /* 0x100fe2000001081e */
[----:B------:R-:W-:Y:S01]  /*37a0*/  LOP3.LUT R145, R145, 0xff, RZ, 0xc0, !PT ;  /* 0x000000ff91917812 */ /* 0x000fe200078ec0ff */
[--C-:B------:R-:W-:Y:S01]  /*37b0*/  HSET2.LE.AND R144, R144, R185.reuse, PT ;  /* 0x000000b990907233 */ /* 0x100fe20003803000 */
[----:B------:R-:W-:Y:S01]  /*37c0*/  PRMT R147, R15, 0x5410, R147 ;  /* 0x000054100f937816 */ /* 0x000fe20000000093 */
[----:B------:R-:W-:Y:S01]  /*37d0*/  FFMA.FTZ R170, R8, c[0x0][0x23c], -R30 ;  /* 0x00008f0008aa7a23 */ /* 0x000fe2000001081e */
[----:B------:R-:W-:Y:S01]  /*37e0*/  PRMT R145, R145, 0x5410, R2 ;  /* 0x0000541091917816 */ /* 0x000fe20000000002 */
[----:B------:R-:W2:Y:S01]  /*37f0*/  MUFU.EX2 R182, R182 ;  /* 0x000000b600b67308 */ /* 0x000ea20000000800 */
[----:B-1----:R-:W-:Y:S01]  /*3800*/  F2FP.BF16.PACK_AB R4, R174, R181 ;  /* 0x000000b5ae04723e */ /* 0x002fe200000010ff */
[--C-:B------:R-:W-:Y:S01]  /*3810*/  HSET2.LE.AND R147, R147, R185.reuse, PT ;  /* 0x000000b993937233 */ /* 0x100fe20003803000 */
[----:B------:R-:W-:Y:S01]  /*3820*/  F2FP.BF16.PACK_AB R2, R178, R179 ;  /* 0x000000b3b202723e */ /* 0x000fe200000010ff */
[--C-:B------:R-:W-:Y:S01]  /*3830*/  HSET2.LE.AND R145, R145, R185.reuse, PT ;  /* 0x000000b991917233 */ /* 0x100fe20003803000 */
[----:B------:R-:W-:Y:S01]  /*3840*/  LOP3.LUT R20, R17, UR9, R18, 0x96, !PT ;  /* 0x0000000911147c12 */ /* 0x000fe2000f8e9612 */
[----:B------:R-:W-:Y:S01]  /*3850*/  HSET2.LE.AND R146, R146, R185, PT ;  /* 0x000000b992927233 */ /* 0x000fe20003803000 */
[----:B------:R-:W-:Y:S01]  /*3860*/  LOP3.LUT R144, R144, R2, RZ, 0xc0, !PT ;  /* 0x0000000290907212 */ /* 0x000fe200078ec0ff */
[----:B------:R-:W-:Y:S01]  /*3870*/  FFMA.FTZ R2, R7, c[0x0][0x23c], -R34 ;  /* 0x00008f0007027a23 */ /* 0x000fe20000010822 */
[----:B------:R-:W-:Y:S01]  /*3880*/  LOP3.LUT R147, R147, R4, RZ, 0xc0, !PT ;  /* 0x0000000493937212 */ /* 0x000fe200078ec0ff */
[----:B------:R-:W-:Y:S01]  /*3890*/  MUFU.EX2 R177, R177 ;  /* 0x000000b100b17308 */ /* 0x000fe20000000800 */
[----:B------:R-:W1:Y:S01]  /*38a0*/  LDSM.16.MT88.4 R4, [R220+0x1e000] ;  /* 0x01e00000dc04783b */ /* 0x000e620000004200 */
[----:B------:R-:W-:-:S03]  /*38b0*/  IMAD.WIDE.U32 R20, R20, -0x2daee0ad, RZ ;  /* 0xd2511f5314147825 */ /* 0x000fc600078e00ff */
[----:B------:R-:W3:Y:S01]  /*38c0*/  LDSM.16.MT88.4 R16, [R224+0x18800] ;  /* 0x01880000e010783b */ /* 0x000ee20000004200 */
[----:B--2---:R-:W-:Y:S01]  /*38d0*/  F2FP.BF16.PACK_AB R0, R182, R180 ;  /* 0x000000b4b600723e */ /* 0x004fe200000010ff */
[----:B------:R-:W-:Y:S01]  /*38e0*/  FFMA.FTZ R169, R10, c[0x0][0x23c], -R30 ;  /* 0x00008f000aa97a23 */ /* 0x000fe2000001081e */
[----:B------:R-:W2:Y:S01]  /*38f0*/  MUFU.EX2 R173, R173 ;  /* 0x000000ad00ad7308 */ /* 0x000ea20000000800 */
[----:B------:R-:W-:Y:S01]  /*3900*/  LOP3.LUT R12, R21, UR18, R14, 0x96, !PT ;  /* 0x00000012150c7c12 */ /* 0x000fe2000f8e960e */
[--C-:B------:R-:W-:Y:S01]  /*3910*/  FFMA.FTZ R183, R183, c[0x0][0x23c], -R34.reuse ;  /* 0x00008f00b7b77a23 */ /* 0x100fe20000010822 */
[----:B------:R-:W-:Y:S01]  /*3920*/  LOP3.LUT R145, R145, R0, RZ, 0xc0, !PT ;  /* 0x0000000091917212 */ /* 0x000fe200078ec0ff */
[--C-:B------:R-:W-:Y:S01]  /*3930*/  FFMA.FTZ R184, R184, c[0x0][0x23c], -R34.reuse ;  /* 0x00008f00b8b87a23 */ /* 0x100fe20000010822 */
[----:B------:R-:W-:Y:S01]  /*3940*/  LOP3.LUT R0, R20, 0xffff, RZ, 0xc0, !PT ;  /* 0x0000ffff14007812 */ /* 0x000fe200078ec0ff */
[----:B------:R-:W-:Y:S01]  /*3950*/  FFMA.FTZ R186, R186, c[0x0][0x23c], -R34 ;  /* 0x00008f00baba7a23 */ /* 0x000fe20000010822 */
[----:B------:R-:W-:Y:S01]  /*3960*/  LOP3.LUT R9, R20, 0xff, RZ, 0xc0, !PT ;  /* 0x000000ff14097812 */ /* 0x000fe200078ec0ff */
[----:B------:R-:W-:Y:S01]  /*3970*/  MUFU.EX2 R176, R176 ;  /* 0x000000b000b07308 */ /* 0x000fe20000000800 */
[----:B------:R-:W-:Y:S01]  /*3980*/  SHF.R.U32.HI R0, RZ, 0x8, R0 ;  /* 0x00000008ff007819 */ /* 0x000fe20000011600 */
[----:B------:R-:W-:Y:S01]  /*3990*/  FFMA.FTZ R187, R187, c[0x0][0x23c], -R34 ;  /* 0x00008f00bbbb7a23 */ /* 0x000fe20000010822 */
[----:B------:R-:W-:Y:S01]  /*39a0*/  LOP3.LUT R14, R12, 0xffff, RZ, 0xc0, !PT ;  /* 0x0000ffff0c0e7812 */ /* 0x000fe200078ec0ff */
[----:B------:R-:W-:Y:S01]  /*39b0*/  FFMA.FTZ R188, R188, c[0x0][0x23c], -R30 ;  /* 0x00008f00bcbc7a23 */ /* 0x000fe2000001081e */
[----:B------:R-:W-:Y:S01]  /*39c0*/  SHF.R.U32.HI R8, RZ, 0x10, R12 ;  /* 0x00000010ff087819 */ /* 0x000fe2000001160c */
[----:B------:R-:W-:Y:S01]  /*39d0*/  FFMA.FTZ R190, R190, c[0x0][0x23c], -R30 ;  /* 0x00008f00bebe7a23 */ /* 0x000fe2000001081e */
[----:B------:R-:W-:Y:S01]  /*39e0*/  PRMT R9, R9, 0x5410, R0 ;  /* 0x0000541009097816 */ /* 0x000fe20000000000 */
[----:B------:R-:W4:Y:S01]  /*39f0*/  MUFU.EX2 R172, R172 ;  /* 0x000000ac00ac7308 */ /* 0x000f220000000800 */
[----:B--2---:R-:W-:Y:S01]  /*3a00*/  F2FP.BF16.PACK_AB R13, R173, R177 ;  /* 0x000000b1ad0d723e */ /* 0x004fe200000010ff */
[----:B------:R-:W-:Y:S01]  /*3a10*/  FFMA.FTZ R189, R189, c[0x0][0x23c], -R30 ;  /* 0x00008f00bdbd7a23 */ /* 0x000fe2000001081e */
[----:B------:R-:W-:Y:S01]  /*3a20*/  SHF.R.U32.HI R14, RZ, 0x8, R14 ;  /* 0x00000008ff0e7819 */ /* 0x000fe2000001160e */
[----:B------:R-:W-:Y:S01]  /*3a30*/  HSET2.LE.AND R9, R9, R185, PT ;  /* 0x000000b909097233 */ /* 0x000fe20003803000 */
[----:B------:R-:W-:Y:S01]  /*3a40*/  LOP3.LUT R146, R146, R13, RZ, 0xc0, !PT ;  /* 0x0000000d92927212 */ /* 0x000fe200078ec0ff */
[----:B------:R-:W-:Y:S01]  /*3a50*/  FFMA.FTZ R13, R11, c[0x0][0x23c], -R30 ;  /* 0x00008f000b0d7a23 */ /* 0x000fe2000001081e */
[----:B------:R-:W-:Y:S01]  /*3a60*/  LOP3.LUT R8, R8, 0xff, RZ, 0xc0, !PT ;  /* 0x000000ff08087812 */ /* 0x000fe200078ec0ff */
[----:B------:R-:W-:Y:S01]  /*3a70*/  MUFU.EX2 R175, R175 ;  /* 0x000000af00af7308 */ /* 0x000fe20000000800 */
[----:B------:R-:W-:Y:S01]  /*3a80*/  SHF.R.U32.HI R10, RZ, 0x10, R20 ;  /* 0x00000010ff0a7819 */ /* 0x000fe20000011614 */
[----:B------:R-:W-:Y:S01]  /*3a90*/  FFMA.FTZ R192, R192, c[0x0][0x23c], -R30 ;  /* 0x00008f00c0c07a23 */ /* 0x000fe2000001081e */
[----:B------:R-:W-:Y:S01]  /*3aa0*/  SHF.R.U32.HI R11, RZ, 0x18, R20 ;  /* 0x00000018ff0b7819 */ /* 0x000fe20000011614 */
[----:B------:R-:W-:Y:S01]  /*3ab0*/  HMMA.16816.F32.BF16 R160, R144, R156, RZ ;  /* 0x0000009c90a0723c */ /* 0x000fe200000418ff */
[----:B------:R-:W-:Y:S01]  /*3ac0*/  LOP3.LUT R10, R10, 0xff, RZ, 0xc0, !PT ;  /* 0x000000ff0a0a7812 */ /* 0x000fe200078ec0ff */
[----:B------:R-:W2:Y:S01]  /*3ad0*/  LDSM.16.MT88.4 R20, [R221+0x18800] ;  /* 0x01880000dd14783b */ /* 0x000ea20000004200 */
[--C-:B------:R-:W-:Y:S01]  /*3ae0*/  FFMA.FTZ R193, R193, c[0x0][0x23c], -R34.reuse ;  /* 0x00008f00c1c17a23 */ /* 0x100fe20000010822 */
[----:B------:R-:W5:Y:S01]  /*3af0*/  MUFU.EX2 R170, R170 ;  /* 0x000000aa00aa7308 */ /* 0x000f620000000800 */
[----:B------:R-:W-:Y:S01]  /*3b00*/  PRMT R10, R10, 0x5410, R11 ;  /* 0x000054100a0a7816 */ /* 0x000fe2000000000b */
[----:B------:R-:W-:-:S02]  /*3b10*/  FFMA.FTZ R191, R191, c[0x0][0x23c], -R34 ;  /* 0x00008f00bfbf7a23 */ /* 0x000fc40000010822 */
[C---:B-1----:R-:W-:Y:S01]  /*3b20*/  HMMA.16816.F32.BF16 R148, R144.reuse, R4, RZ ;  /* 0x000000049094723c */ /* 0x042fe200000418ff */
[----:B------:R-:W-:Y:S01]  /*3b30*/  FFMA.FTZ R246, R33, c[0x0][0x23c], -R34 ;  /* 0x00008f0021f67a23 */ /* 0x000fe20000010822 */
[----:B------:R-:W-:Y:S01]  /*3b40*/  HSET2.LE.AND R10, R10, R185, PT ;  /* 0x000000b90a0a7233 */ /* 0x000fe20003803000 */
[----:B------:R-:W-:Y:S01]  /*3b50*/  FFMA.FTZ R245, R28, c[0x0][0x23c], -R30 ;  /* 0x00008f001cf57a23 */ /* 0x000fe2000001081e */
[----:B------:R1:W-:Y:S01]  /*3b60*/  MUFU.EX2 R0, R13 ;  /* 0x0000000d00007308 */ /* 0x0003e20000000800 */
[----:B------:R-:W-:Y:S02]  /*3b70*/  FADD.FTZ R178, R179, R178 ;  /* 0x000000b2b3b27221 */ /* 0x000fe40000010000 */
[----:B----4-:R-:W-:Y:S01]  /*3b80*/  F2FP.BF16.PACK_AB R5, R172, R176 ;  /* 0x000000b0ac05723e */ /* 0x010fe200000010ff */
[----:B------:R-:W-:Y:S01]  /*3b90*/  HMMA.16816.F32.BF16 R36, R144, R40, RZ ;  /* 0x000000289024723c */ /* 0x000fe200000418ff */
[----:B------:R-:W-:Y:S02]  /*3ba0*/  FADD.FTZ R180, R180, R182 ;  /* 0x000000b6b4b47221 */ /* 0x000fe40000010000 */
[----:B------:R-:W-:Y:S01]  /*3bb0*/  FADD.FTZ R177, R177, R178 ;  /* 0x000000b2b1b17221 */ /* 0x000fe20000010000 */
[----:B------:R-:W-:Y:S01]  /*3bc0*/  MUFU.EX2 R171, R171 ;  /* 0x000000ab00ab7308 */ /* 0x000fe20000000800 */
[----:B-----5:R-:W-:Y:S01]  /*3bd0*/  F2FP.BF16.PACK_AB R4, R170, R175 ;  /* 0x000000afaa04723e */ /* 0x020fe200000010ff */
[----:B------:R-:W-:-:S02]  /*3be0*/  FADD.FTZ R181, R181, R180 ;  /* 0x000000b4b5b57221 */ /* 0x000fc40000010000 */
[C---:B------:R-:W-:Y:S01]  /*3bf0*/  HMMA.16816.F32.BF16 R44, R144.reuse, R48, RZ ;  /* 0x00000030902c723c */ /* 0x040fe200000418ff */
[----:B------:R-:W-:Y:S02]  /*3c00*/  FADD.FTZ R177, R173, R177 ;  /* 0x000000b1adb17221 */ /* 0x000fe40000010000 */
[----:B------:R-:W-:Y:S01]  /*3c10*/  FADD.FTZ R181, R174, R181 ;  /* 0x000000b5aeb57221 */ /* 0x000fe20000010000 */
[----:B-1----:R-:W-:Y:S01]  /*3c20*/  LOP3.LUT R13, R12, 0xff, RZ, 0xc0, !PT ;  /* 0x000000ff0c0d7812 */ /* 0x002fe200078ec0ff */
[----:B------:R-:W1:Y:S01]  /*3c30*/  MUFU.EX2 R2, R2 ;  /* 0x0000000200027308 */ /* 0x000e620000000800 */
[----:B------:R-:W-:Y:S01]  /*3c40*/  SHF.R.U32.HI R12, RZ, 0x18, R12 ;  /* 0x00000018ff0c7819 */ /* 0x000fe2000001160c */
[----:B------:R-:W-:Y:S01]  /*3c50*/  FADD.FTZ R176, R176, R177 ;  /* 0x000000b1b0b07221 */ /* 0x000fe20000010000 */
[----:B------:R-:W-:Y:S01]  /*3c60*/  PRMT R13, R13, 0x5410, R14 ;  /* 0x000054100d0d7816 */ /* 0x000fe2000000000e */
[----:B------:R-:W-:Y:S01]  /*3c70*/  HMMA.16816.F32.BF16 R52, R144, R56, RZ ;  /* 0x000000389034723c */ /* 0x000fe200000418ff */
[----:B------:R-:W-:Y:S01]  /*3c80*/  PRMT R8, R8, 0x5410, R12 ;  /* 0x0000541008087816 */ /* 0x000fe2000000000c */
[----:B------:R-:W-:-:S02]  /*3c90*/  FADD.FTZ R175, R175, R181 ;  /* 0x000000b5afaf7221 */ /* 0x000fc40000010000 */
[--C-:B------:R-:W-:Y:S01]  /*3ca0*/  HSET2.LE.AND R12, R13, R185.reuse, PT ;  /* 0x000000b90d0c7233 */ /* 0x100fe20003803000 */
[----:B------:R-:W4:Y:S01]  /*3cb0*/  MUFU.EX2 R169, R169 ;  /* 0x000000a900a97308 */ /* 0x000f220000000800 */
[----:B------:R-:W-:Y:S01]  /*3cc0*/  HSET2.LE.AND R13, R8, R185, PT ;  /* 0x000000b9080d7233 */ /* 0x000fe20003803000 */
[----:B------:R-:W-:Y:S01]  /*3cd0*/  FADD.FTZ R176, R172, R176 ;  /* 0x000000b0acb07221 */ /* 0x000fe20000010000 */
[C---:B------:R-:W-:Y:S01]  /*3ce0*/  HMMA.16816.F32.BF16 R60, R144.reuse, R64, RZ ;  /* 0x00000040903c723c */ /* 0x040fe200000418ff */
[----:B------:R-:W-:Y:S01]  /*3cf0*/  LOP3.LUT R12, R12, R5, RZ, 0xc0, !PT ;  /* 0x000000050c0c7212 */ /* 0x000fe200078ec0ff */
[----:B------:R-:W-:Y:S01]  /*3d00*/  FADD.FTZ R175, R170, R175 ;  /* 0x000000afaaaf7221 */ /* 0x000fe20000010000 */
[----:B------:R-:W-:Y:S02]  /*3d10*/  LOP3.LUT R13, R13, R4, RZ, 0xc0, !PT ;  /* 0x000000040d0d7212 */ /* 0x000fe400078ec0ff */
[----:B-1----:R-:W-:Y:S01]  /*3d20*/  F2FP.BF16.PACK_AB R15, R2, R171 ;  /* 0x000000ab020f723e */ /* 0x002fe200000010ff */
[----:B------:R-:W-:Y:S01]  /*3d30*/  MUFU.EX2 R183, R183 ;  /* 0x000000b700b77308 */ /* 0x000fe20000000800 */
[----:B------:R-:W-:Y:S01]  /*3d40*/  FADD.FTZ R171, R171, R176 ;  /* 0x000000b0abab7221 */ /* 0x000fe20000010000 */
[----:B------:R-:W-:Y:S01]  /*3d50*/  HMMA.16816.F32.BF16 R68, R144, R72, RZ ;  /* 0x000000489044723c */ /* 0x000fe200000418ff */
[----:B------:R-:W-:-:S02]  /*3d60*/  LOP3.LUT R14, R9, R15, RZ, 0xc0, !PT ;  /* 0x0000000f090e7212 */ /* 0x000fc400078ec0ff */
[----:B------:R-:W-:Y:S01]  /*3d70*/  FADD.FTZ R171, R2, R171 ;  /* 0x000000ab02ab7221 */ /* 0x000fe20000010000 */
[----:B----4-:R-:W-:Y:S02]  /*3d80*/  F2FP.BF16.PACK_AB R15, R0, R169 ;  /* 0x000000a9000f723e */ /* 0x010fe400000010ff */
[----:B------:R-:W-:Y:S01]  /*3d90*/  MUFU.EX2 R184, R184 ;  /* 0x000000b800b87308 */ /* 0x000fe20000000800 */
[----:B------:R-:W-:Y:S01]  /*3da0*/  FADD.FTZ R169, R169, R175 ;  /* 0x000000afa9a97221 */ /* 0x000fe20000010000 */
[C---:B------:R-:W-:Y:S01]  /*3db0*/  HMMA.16816.F32.BF16 R76, R144.reuse, R80, RZ ;  /* 0x00000050904c723c */ /* 0x040fe200000418ff */
[----:B------:R-:W-:Y:S02]  /*3dc0*/  LOP3.LUT R15, R10, R15, RZ, 0xc0, !PT ;  /* 0x0000000f0a0f7212 */ /* 0x000fe400078ec0ff */
[----:B------:R-:W1:Y:S01]  /*3dd0*/  LDSM.16.MT88.4 R8, [R224+0x1a800] ;  /* 0x01a80000e008783b */ /* 0x000e620000004200 */
[----:B------:R-:W-:Y:S02]  /*3de0*/  FADD.FTZ R169, R0, R169 ;  /* 0x000000a900a97221 */ /* 0x000fe40000010000 */
[----:B------:R-:W-:Y:S02]  /*3df0*/  MUFU.EX2 R186, R186 ;  /* 0x000000ba00ba7308 */ /* 0x000fe40000000800 */
[C---:B------:R-:W-:Y:S06]  /*3e00*/  HMMA.16816.F32.BF16 R84, R144.reuse, R88, RZ ;  /* 0x000000589054723c */ /* 0x040fec00000418ff */
[----:B------:R-:W-:Y:S02]  /*3e10*/  MUFU.EX2 R187, R187 ;  /* 0x000000bb00bb7308 */ /* 0x000fe40000000800 */
[C---:B------:R-:W-:Y:S06]  /*3e20*/  HMMA.16816.F32.BF16 R92, R144.reuse, R96, RZ ;  /* 0x00000060905c723c */ /* 0x040fec00000418ff */
[----:B------:R-:W-:Y:S02]  /*3e30*/  MUFU.EX2 R188, R188 ;  /* 0x000000bc00bc7308 */ /* 0x000fe40000000800 */
[C---:B------:R-:W-:Y:S06]  /*3e40*/  HMMA.16816.F32.BF16 R100, R144.reuse, R104, RZ ;  /* 0x000000689064723c */ /* 0x040fec00000418ff */
[----:B------:R-:W4:Y:S02]  /*3e50*/  MUFU.EX2 R190, R190 ;  /* 0x000000be00be7308 */ /* 0x000f240000000800 */
[C---:B------:R-:W-:Y:S06]  /*3e60*/  HMMA.16816.F32.BF16 R108, R144.reuse, R112, RZ ;  /* 0x00000070906c723c */ /* 0x040fec00000418ff */
[----:B------:R-:W-:Y:S02]  /*3e70*/  MUFU.EX2 R189, R189 ;  /* 0x000000bd00bd7308 */ /* 0x000fe40000000800 */
[C---:B------:R-:W-:Y:S06]  /*3e80*/  HMMA.16816.F32.BF16 R116, R144.reuse, R120, RZ ;  /* 0x000000789074723c */ /* 0x040fec00000418ff */
[----:B------:R-:W5:Y:S02]  /*3e90*/  MUFU.EX2 R192, R192 ;  /* 0x000000c000c07308 */ /* 0x000f640000000800 */
[C---:B------:R-:W-:Y:S06]  /*3ea0*/  HMMA.16816.F32.BF16 R124, R144.reuse, R128, RZ ;  /* 0x00000080907c723c */ /* 0x040fec00000418ff */
[----:B------:R-:W1:Y:S02]  /*3eb0*/  MUFU.EX2 R193, R193 ;  /* 0x000000c100c17308 */ /* 0x000e640000000800 */
[C---:B------:R-:W-:Y:S06]  /*3ec0*/  HMMA.16816.F32.BF16 R132, R144.reuse, R136, RZ ;  /* 0x000000889084723c */ /* 0x040fec00000418ff */
[----:B------:R-:W-:Y:S02]  /*3ed0*/  MUFU.EX2 R191, R191 ;  /* 0x000000bf00bf7308 */ /* 0x000fe40000000800 */
[C---:B------:R-:W-:Y:S06]  /*3ee0*/  HMMA.16816.F32.BF16 R152, R144.reuse, R140, RZ ;  /* 0x0000008c9098723c */ /* 0x040fec00000418ff */
[----:B------:R-:W-:Y:S02]  /*3ef0*/  MUFU.EX2 R246, R246 ;  /* 0x000000f600f67308 */ /* 0x000fe40000000800 */
[C---:B------:R-:W-:Y:S06]  /*3f00*/  HMMA.16816.F32.BF16 R156, R144.reuse, R158, RZ ;  /* 0x0000009e909c723c */ /* 0x040fec00000418ff */
[----:B------:R-:W-:Y:S02]  /*3f10*/  MUFU.EX2 R245, R245 ;  /* 0x000000f500f57308 */ /* 0x000fe40000000800 */
        /* <DEDUP_REMOVED lines=23> */
[C---:B----4-:R-:W-:Y:S08]  /*4090*/  HMMA.16816.F32.BF16 R52, R12.reuse, R4, R52 ;  /* 0x000000040c34723c */ /* 0x050ff00000041834 */
[C---:B------:R-:W-:Y:S01]  /*40a0*/  HMMA.16816.F32.BF16 R56, R12.reuse, R6, R56 ;  /* 0x000000060c38723c */ /* 0x040fe20000041838 */
[----:B------:R-:W1:Y:S07]  /*40b0*/  LDSM.16.MT88.4 R4, [R221+0x1a800] ;  /* 0x01a80000dd04783b */ /* 0x000e6e0000004200 */
        /* <DEDUP_REMOVED lines=14> */
[C---:B---3--:R-:W-:Y:S07]  /*41a0*/  HMMA.16816.F32.BF16 R100, R12.reuse, R16, R100 ;  /* 0x000000100c64723c */ /* 0x048fee0000041864 */
[----:B------:R-:W-:Y:S01]  /*41b0*/  IMAD.U32 R16, RZ, RZ, UR4 ;  /* 0x00000004ff107e24 */ /* 0x000fe2000f8e00ff */
[----:B------:R-:W-:Y:S04]  /*41c0*/  HMMA.16816.F32.BF16 R104, R12, R18, R104 ;  /* 0x000000120c68723c */ /* 0x000fe80000041868 */
[----:B------:R-:W-:-:S02]  /*41d0*/  LOP3.LUT R200, R201, UR33, R16, 0x96, !PT ;  /* 0x00000021c9c87c12 */ /* 0x000fc4000f8e9610 */
[----:B------:R-:W3:Y:S02]  /*41e0*/  LDSM.16.MT88.4 R16, [R222+0x1e800] ;  /* 0x01e80000de10783b */ /* 0x000ee40000004200 */
[----:B--2---:R-:W-:Y:S01]  /*41f0*/  HMMA.16816.F32.BF16 R116, R12, R20, R116 ;  /* 0x000000140c74723c */ /* 0x004fe20000041874 */
[----:B------:R-:W-:-:S05]  /*4200*/  IMAD.WIDE.U32 R200, R200, -0x326172a9, RZ ;  /* 0xcd9e8d57c8c87825 */ /* 0x000fca00078e00ff */
[----:B------:R-:W-:Y:S02]  /*4210*/  LOP3.LUT R198, R201, UR17, R198, 0x96, !PT ;  /* 0x00000011c9c67c12 */ /* 0x000fe4000f8e96c6 */
[----:B-1----:R-:W-:Y:S01]  /*4220*/  HMMA.16816.F32.BF16 R108, R12, R4, R108 ;  /* 0x000000040c6c723c */ /* 0x002fe2000004186c */
[----:B------:R-:W-:Y:S02]  /*4230*/  LOP3.LUT R20, R195, UR15, R200, 0x96, !PT ;  /* 0x0000000fc3147c12 */ /* 0x000fe4000f8e96c8 */
[----:B------:R-:W-:-:S04]  /*4240*/  IMAD.WIDE.U32 R198, R198, -0x2daee0ad, RZ ;  /* 0xd2511f53c6c67825 */ /* 0x000fc800078e00ff */
[----:B------:R-:W-:Y:S01]  /*4250*/  IMAD.WIDE.U32 R20, R20, -0x2daee0ad, RZ ;  /* 0xd2511f5314147825 */ /* 0x000fe200078e00ff */
[----:B------:R-:W-:Y:S01]  /*4260*/  HMMA.16816.F32.BF16 R112, R12, R6, R112 ;  /* 0x000000060c70723c */ /* 0x000fe20000041870 */
[----:B------:R-:W1:Y:S01]  /*4270*/  LDSM.16.MT88.4 R4, [R221+0x1e800] ;  /* 0x01e80000dd04783b */ /* 0x000e620000004200 */
[----:B------:R-:W-:-:S05]  /*4280*/  LOP3.LUT R196, R199, UR14, R196, 0x96, !PT ;  /* 0x0000000ec7c47c12 */ /* 0x000fca000f8e96c4 */
[----:B------:R-:W-:Y:S01]  /*4290*/  IMAD.WIDE.U32 R196, R196, -0x326172a9, RZ ;  /* 0xcd9e8d57c4c47825 */ /* 0x000fe200078e00ff */
[C---:B----4-:R-:W-:Y:S08]  /*42a0*/  HMMA.16816.F32.BF16 R124, R12.reuse, R8, R124 ;  /* 0x000000080c7c723c */ /* 0x050ff0000004187c */
[C---:B------:R-:W-:Y:S01]  /*42b0*/  HMMA.16816.F32.BF16 R128, R12.reuse, R10, R128 ;  /* 0x0000000a0c80723c */ /* 0x040fe20000041880 */
[----:B------:R-:W2:Y:S07]  /*42c0*/  LDSM.16.MT88.4 R8, [R220+0x1e800] ;  /* 0x01e80000dc08783b */ /* 0x000eae0000004200 */
[C---:B------:R-:W-:Y:S07]  /*42d0*/  HMMA.16816.F32.BF16 R36, R12.reuse, R24, R36 ;  /* 0x000000180c24723c */ /* 0x040fee0000041824 */
[----:B------:R-:W-:Y:S01]  /*42e0*/  LOP3.LUT R24, R21, UR12, R198, 0x96, !PT ;  /* 0x0000000c15187c12 */ /* 0x000fe2000f8e96c6 */
[----:B------:R-:W-:Y:S04]  /*42f0*/  HMMA.16816.F32.BF16 R40, R12, R26, R40 ;  /* 0x0000001a0c28723c */ /* 0x000fe80000041828 */
[----:B------:R-:W-:-:S04]  /*4300*/  IMAD.WIDE.U32 R24, R24, -0x326172a9, RZ ;  /* 0xcd9e8d5718187825 */ /* 0x000fc800078e00ff */
[----:B------:R-:W-:Y:S01]  /*4310*/  HMMA.16816.F32.BF16 R120, R12, R22, R120 ;  /* 0x000000160c78723c */ /* 0x000fe20000041878 */
[----:B------:R-:W-:Y:S01]  /*4320*/  LOP3.LUT R26, R25, UR11, R196, 0x96, !PT ;  /* 0x0000000b191a7c12 */ /* 0x000fe2000f8e96c4 */
[----:B------:R-:W-:-:S04]  /*4330*/  FFMA.FTZ R196, R31, c[0x0][0x23c], -R30 ;  /* 0x00008f001fc47a23 */ /* 0x000fc8000001081e */
[----:B------:R-:W-:Y:S01]  /*4340*/  IMAD.WIDE.U32 R26, R26, -0x2daee0ad, RZ ;  /* 0xd2511f531a1a7825 */ /* 0x000fe200078e00ff */
[----:B------:R-:W-:Y:S01]  /*4350*/  LOP3.LUT R22, R197, UR13, R194, 0x96, !PT ;  /* 0x0000000dc5167c12 */ /* 0x000fe2000f8e96c2 */
[----:B---3--:R-:W-:Y:S01]  /*4360*/  HMMA.16816.F32.BF16 R132, R12, R16, R132 ;  /* 0x000000100c84723c */ /* 0x008fe20000041884 */
[----:B------:R-:W-:Y:S01]  /*4370*/  MUFU.EX2 R196, R196 ;  /* 0x000000c400c47308 */ /* 0x000fe20000000800 */
[----:B------:R-:W-:Y:S02]  /*4380*/  FFMA.FTZ R197, R29, c[0x0][0x23c], -R30 ;  /* 0x00008f001dc57a23 */ /* 0x000fe4000001081e */
[----:B------:R-:W-:-:S04]  /*4390*/  IMAD.WIDE.U32 R22, R22, -0x2daee0ad, RZ ;  /* 0xd2511f5316167825 */ /* 0x000fc800078e00ff */
[----:B-1----:R-:W-:Y:S01]  /*43a0*/  HMMA.16816.F32.BF16 R152, R12, R4, R152 ;  /* 0x000000040c98723c */ /* 0x002fe20000041898 */
[----:B------:R-:W-:Y:S01]  /*43b0*/  LOP3.LUT R16, R27, UR8, R22, 0x96, !PT ;  /* 0x000000081b107c12 */ /* 0x000fe2000f8e9616 */
[----:B------:R-:W-:Y:S01]  /*43c0*/  MUFU.EX2 R197, R197 ;  /* 0x000000c500c57308 */ /* 0x000fe20000000800 */
[----:B------:R-:W-:-:S05]  /*43d0*/  LOP3.LUT R194, R23, UR10, R20, 0x96, !PT ;  /* 0x0000000a17c27c12 */ /* 0x000fca000f8e9614 */
[----:B------:R-:W-:Y:S01]  /*43e0*/  HMMA.16816.F32.BF16 R140, R12, R6, R140 ;  /* 0x000000060c8c723c */ /* 0x000fe2000004188c */
[----:B------:R-:W1:Y:S01]  /*43f0*/  LDSM.16.MT88.4 R4, [R224+0x19000] ;  /* 0x01900000e004783b */ /* 0x000e620000004200 */
[----:B------:R-:W-:-:S05]  /*4400*/  IMAD.WIDE.U32 R194, R194, -0x326172a9, RZ ;  /* 0xcd9e8d57c2c27825 */ /* 0x000fca00078e00ff */
[----:B------:R-:W-:Y:S01]  /*4410*/  LOP3.LUT R24, R195, UR9, R24, 0x96, !PT ;  /* 0x00000009c3187c12 */ /* 0x000fe2000f8e9618 */
[----:B------:R-:W-:Y:S01]  /*4420*/  HMMA.16816.F32.BF16 R136, R12, R18, R136 ;  /* 0x000000120c88723c */ /* 0x000fe20000041888 */
[----:B------:R-:W-:Y:S02]  /*4430*/  FFMA.FTZ R195, R32, c[0x0][0x23c], -R30 ;  /* 0x00008f0020c37a23 */ /* 0x000fe4000001081e */
[----:B------:R-:W-:Y:S01]  /*4440*/  LDSM.16.MT88.4 R28, [R222+0x19800] ;  /* 0x01980000de1c783b */ /* 0x000fe20000004200 */
[----:B------:R-:W-:-:S03]  /*4450*/  IMAD.WIDE.U32 R24, R24, -0x2daee0ad, RZ ;  /* 0xd2511f5318187825 */ /* 0x000fc600078e00ff */
[----:B------:R-:W3:Y:S01]  /*4460*/  MUFU.EX2 R195, R195 ;  /* 0x000000c300c37308 */ /* 0x000ee20000000800 */
[----:B------:R-:W-:Y:S01]  /*4470*/  IMAD.WIDE.U32 R18, R16, -0x326172a9, RZ ;  /* 0xcd9e8d5710127825 */ /* 0x000fe200078e00ff */
[----:B--2---:R-:W-:Y:S01]  /*4480*/  HMMA.16816.F32.BF16 R148, R12, R8, R148 ;  /* 0x000000080c94723c */ /* 0x004fe20000041894 */
[----:B------:R-:W-:-:S03]  /*4490*/  LOP3.LUT R26, R25, UR18, R26, 0x96, !PT ;  /* 0x00000012191a7c12 */ /* 0x000fc6000f8e961a */
[C---:B------:R-:W-:Y:S02]  /*44a0*/  LOP3.LUT R16, R18.reuse, 0xffff, RZ, 0xc0, !PT ;  /* 0x0000ffff12107812 */ /* 0x040fe400078ec0ff */
[----:B------:R-:W-:Y:S01]  /*44b0*/  LOP3.LUT R20, R19, UR19, R194, 0x96, !PT ;  /* 0x0000001313147c12 */ /* 0x000fe2000f8e96c2 */
[----:B------:R-:W-:Y:S01]  /*44c0*/  FFMA.FTZ R194, R35, c[0x0][0x23c], -R34 ;  /* 0x00008f0023c27a23 */ /* 0x000fe20000010822 */
[----:B------:R-:W-:Y:S01]  /*44d0*/  LOP3.LUT R22, R18, 0xff, RZ, 0xc0, !PT ;  /* 0x000000ff12167812 */ /* 0x000fe200078ec0ff */
[----:B------:R-:W-:Y:S01]  /*44e0*/  HMMA.16816.F32.BF16 R144, R12, R10, R144 ;  /* 0x0000000a0c90723c */ /* 0x000fe20000041890 */
[--C-:B------:R-:W-:Y:S01]  /*44f0*/  SHF.R.U32.HI R17, RZ, 0x10, R18.reuse ;  /* 0x00000010ff117819 */ /* 0x100fe20000011612 */
[----:B------:R-:W2:Y:S01]  /*4500*/  LDSM.16.MT88.4 R12, [R221+0x19000] ;  /* 0x01900000dd0c783b */ /* 0x000ea20000004200 */
[----:B------:R-:W-:Y:S01]  /*4510*/  SHF.R.U32.HI R21, RZ, 0x18, R18 ;  /* 0x00000018ff157819 */ /* 0x000fe20000011612 */
[----:B------:R-:W4:Y:S01]  /*4520*/  MUFU.EX2 R194, R194 ;  /* 0x000000c200c27308 */ /* 0x000f220000000800 */
[----:B------:R-:W-:Y:S01]  /*4530*/  SHF.R.U32.HI R18, RZ, 0x8, R16 ;  /* 0x00000008ff127819 */ /* 0x000fe20000011610 */
[----:B------:R-:W-:Y:S01]  /*4540*/  LDSM.16.MT88.4 R32, [R224+0x19800] ;  /* 0x01980000e020783b */ /* 0x000fe20000004200 */
[----:B------:R-:W-:-:S02]  /*4550*/  LOP3.LUT R16, R20, 0xffff, RZ, 0xc0, !PT ;  /* 0x0000ffff14107812 */ /* 0x000fc400078ec0ff */
[----:B------:R-:W-:Y:S02]  /*4560*/  SHF.R.U32.HI R9, RZ, 0x10, R20 ;  /* 0x00000010ff097819 */ /* 0x000fe40000011614 */
[----:B------:R-:W-:Y:S02]  /*4570*/  LOP3.LUT R23, R20, 0xff, RZ, 0xc0, !PT ;  /* 0x000000ff14177812 */ /* 0x000fe400078ec0ff */
[----:B------:R-:W-:Y:S02]  /*4580*/  LOP3.LUT R17, R17, 0xff, RZ, 0xc0, !PT ;  /* 0x000000ff11117812 */ /* 0x000fe400078ec0ff */
[----:B------:R-:W-:Y:S02]  /*4590*/  SHF.R.U32.HI R16, RZ, 0x8, R16 ;  /* 0x00000008ff107819 */ /* 0x000fe40000011610 */
[----:B------:R-:W-:Y:S02]  /*45a0*/  SHF.R.U32.HI R20, RZ, 0x18, R20 ;  /* 0x00000018ff147819 */ /* 0x000fe40000011614 */
[----:B------:R-:W-:-:S02]  /*45b0*/  LOP3.LUT R9, R9, 0xff, RZ, 0xc0, !PT ;  /* 0x000000ff09097812 */ /* 0x000fc400078ec0ff */
[----:B------:R-:W-:Y:S02]  /*45c0*/  PRMT R22, R22, 0x5410, R18 ;  /* 0x0000541016167816 */ /* 0x000fe40000000012 */
[----:B------:R-:W-:Y:S02]  /*45d0*/  PRMT R21, R17, 0x5410, R21 ;  /* 0x0000541011157816 */ /* 0x000fe40000000015 */
[----:B------:R-:W-:Y:S01]  /*45e0*/  PRMT R23, R23, 0x5410, R16 ;  /* 0x0000541017177816 */ /* 0x000fe20000000010 */
[--C-:B------:R-:W-:Y:S01]  /*45f0*/  HSET2.LE.AND R10, R22, R185.reuse, PT ;  /* 0x000000b9160a7233 */ /* 0x100fe20003803000 */
[----:B------:R-:W-:Y:S01]  /*4600*/  PRMT R9, R9, 0x5410, R20 ;  /* 0x0000541009097816 */ /* 0x000fe20000000014 */
[----:B------:R-:W2:Y:S01]  /*4610*/  LDSM.16.MT88.4 R16, [R222+0x19000] ;  /* 0x01900000de10783b */ /* 0x000ea20000004200 */
[--C-:B------:R-:W-:Y:S01]  /*4620*/  HSET2.LE.AND R11, R21, R185.reuse, PT ;  /* 0x000000b9150b7233 */ /* 0x100fe20003803000 */
[----:B------:R-:W-:Y:S01]  /*4630*/  F2FP.BF16.PACK_AB R22, R190, R188 ;  /* 0x000000bcbe16723e */ /* 0x000fe200000010ff */
[--C-:B------:R-:W-:Y:S01]  /*4640*/  HSET2.LE.AND R8, R23, R185.reuse, PT ;  /* 0x000000b917087233 */ /* 0x100fe20003803000 */
[----:B------:R-:W-:Y:S01]  /*4650*/  F2FP.BF16.PACK_AB R23, R184, R183 ;  /* 0x000000b7b817723e */ /* 0x000fe200000010ff */
[----:B------:R-:W-:Y:S01]  /*4660*/  HSET2.LE.AND R9, R9, R185, PT ;  /* 0x000000b909097233 */ /* 0x000fe20003803000 */
[----:B------:R-:W-:Y:S01]  /*4670*/  F2FP.BF16.PACK_AB R21, R187, R186 ;  /* 0x000000babb15723e */ /* 0x000fe200000010ff */
[----:B------:R-:W-:Y:S01]  /*4680*/  FADD.FTZ R183, R183, R171 ;  /* 0x000000abb7b77221 */ /* 0x000fe20000010000 */
[----:B-----5:R-:W-:Y:S01]  /*4690*/  F2FP.BF16.PACK_AB R20, R192, R189 ;  /* 0x000000bdc014723e */ /* 0x020fe200000010ff */
[----:B------:R-:W-:Y:S01]  /*46a0*/  FADD.FTZ R188, R188, R169 ;  /* 0x000000a9bcbc7221 */ /* 0x000fe20000010000 */
[----:B------:R-:W-:Y:S01]  /*46b0*/  LOP3.LUT R8, R8, R23, RZ, 0xc0, !PT ;  /* 0x0000001708087212 */ /* 0x000fe200078ec0ff */
[----:B------:R-:W-:Y:S01]  /*46c0*/  FADD.FTZ R183, R184, R183 ;  /* 0x000000b7b8b77221 */ /* 0x000fe20000010000 */
[----:B------:R-:W-:Y:S01]  /*46d0*/  LOP3.LUT R9, R9, R22, RZ, 0xc0, !PT ;  /* 0x0000001609097212 */ /* 0x000fe200078ec0ff */
[----:B------:R-:W-:Y:S01]  /*46e0*/  FADD.FTZ R188, R190, R188 ;  /* 0x000000bcbebc7221 */ /* 0x000fe20000010000 */
[----:B------:R-:W-:Y:S01]  /*46f0*/  LOP3.LUT R10, R10, R21, RZ, 0xc0, !PT ;  /* 0x000000150a0a7212 */ /* 0x000fe200078ec0ff */
[----:B------:R-:W-:Y:S01]  /*4700*/  FADD.FTZ R186, R186, R183 ;  /* 0x000000b7baba7221 */ /* 0x000fe20000010000 */
[----:B------:R-:W-:Y:S01]  /*4710*/  LOP3.LUT R11, R11, R20, RZ, 0xc0, !PT ;  /* 0x000000140b0b7212 */ /* 0x000fe200078ec0ff */
[----:B------:R-:W-:Y:S01]  /*4720*/  FADD.FTZ R189, R189, R188 ;  /* 0x000000bcbdbd7221 */ /* 0x000fe20000010000 */
[----:B------:R-:W5:Y:S01]  /*4730*/  LDSM.16.MT88.4 R20, [R220+0x19000] ;  /* 0x01900000dc14783b */ /* 0x000f620000004200 */
[----:B------:R-:W-:-:S02]  /*4740*/  FADD.FTZ R186, R187, R186 ;  /* 0x000000babbba7221 */ /* 0x000fc40000010000 */
[----:B------:R-:W-:Y:S02]  /*4750*/  FADD.FTZ R189, R192, R189 ;  /* 0x000000bdc0bd7221 */ /* 0x000fe40000010000 */
[C---:B-1----:R-:W-:Y:S01]  /*4760*/  HMMA.16816.F32.BF16 R160, R8.reuse, R4, R160 ;  /* 0x0000000408a0723c */ /* 0x042fe200000418a0 */
[----:B------:R-:W-:Y:S02]  /*4770*/  FADD.FTZ R186, R193, R186 ;  /* 0x000000bac1ba7221 */ /* 0x000fe40000010000 */
[----:B---3--:R-:W-:Y:S02]  /*4780*/  FADD.FTZ R189, R195, R189 ;  /* 0x000000bdc3bd7221 */ /* 0x008fe40000010000 */
[----:B------:R-:W-:Y:S02]  /*4790*/  FADD.FTZ R186, R191, R186 ;  /* 0x000000babfba7221 */ /* 0x000fe40000010000 */
[----:B------:R-:W-:Y:S01]  /*47a0*/  FADD.FTZ R189, R196, R189 ;  /* 0x000000bdc4bd7221 */ /* 0x000fe20000010000 */
[----:B------:R-:W-:Y:S01]  /*47b0*/  HMMA.16816.F32.BF16 R156, R8, R6, R156 ;  /* 0x00000006089c723c */ /* 0x000fe2000004189c */
[----:B------:R-:W1:Y:S01]  /*47c0*/  LDSM.16.MT88.4 R4, [R224+0x1b000] ;  /* 0x01b00000e004783b */ /* 0x000e620000004200 */
[----:B----4-:R-:W-:-:S02]  /*47d0*/  FADD.FTZ R186, R194, R186 ;  /* 0x000000bac2ba7221 */ /* 0x010fc40000010000 */
[----:B------:R-:W-:-:S04]  /*47e0*/  FADD.FTZ R189, R197, R189 ;  /* 0x000000bdc5bd7221 */ /* 0x000fc80000010000 */
[C---:B--2---:R-:W-:Y:S08]  /*47f0*/  HMMA.16816.F32.BF16 R44, R8.reuse, R12, R44 ;  /* 0x0000000c082c723c */ /* 0x044ff0000004182c */
[C---:B------:R-:W-:Y:S08]  /*4800*/  HMMA.16816.F32.BF16 R36, R8.reuse, R16, R36 ;  /* 0x000000100824723c */ /* 0x040ff00000041824 */
[C---:B------:R-:W-:Y:S01]  /*4810*/  HMMA.16816.F32.BF16 R40, R8.reuse, R18, R40 ;  /* 0x000000120828723c */ /* 0x040fe20000041828 */
[----:B------:R-:W2:Y:S07]  /*4820*/  LDSM.16.MT88.4 R16, [R222+0x1b000] ;  /* 0x01b00000de10783b */ /* 0x000eae0000004200 */
[C---:B------:R-:W-:Y:S01]  /*4830*/  HMMA.16816.F32.BF16 R48, R8.reuse, R14, R48 ;  /* 0x0000000e0830723c */ /* 0x040fe20000041830 */
[----:B------:R-:W3:Y:S07]  /*4840*/  LDSM.16.MT88.4 R12, [R221+0x1b000] ;  /* 0x01b00000dd0c783b */ /* 0x000eee0000004200 */
[C---:B-----5:R-:W-:Y:S08]  /*4850*/  HMMA.16816.F32.BF16 R52, R8.reuse, R20, R52 ;  /* 0x000000140834723c */ /* 0x060ff00000041834 */
[C---:B-1----:R-:W-:Y:S08]  /*4860*/  HMMA.16816.F32.BF16 R60, R8.reuse, R4, R60 ;  /* 0x00000004083c723c */ /* 0x042ff0000004183c */
[C---:B------:R-:W-:Y:S01]  /*4870*/  HMMA.16816.F32.BF16 R64, R8.reuse, R6, R64 ;  /* 0x000000060840723c */ /* 0x040fe20000041840 */
[----:B------:R-:W1:Y:S07]  /*4880*/  LDSM.16.MT88.4 R4, [R224+0x1d000] ;  /* 0x01d00000e004783b */ /* 0x000e6e0000004200 */
        /* <DEDUP_REMOVED lines=20> */
[C---:B-1----:R-:W-:Y:S08]  /*49d0*/  HMMA.16816.F32.BF16 R124, R8.reuse, R4, R124 ;  /* 0x00000004087c723c */ /* 0x042ff0000004187c */
[C---:B------:R-:W-:Y:S01]  /*49e0*/  HMMA.16816.F32.BF16 R128, R8.reuse, R6, R128 ;  /* 0x000000060880723c */ /* 0x040fe20000041880 */
[----:B------:R-:W1:Y:S07]  /*49f0*/  LDSM.16.MT88.4 R4, [R220+0x1f000] ;  /* 0x01f00000dc04783b */ /* 0x000e6e0000004200 */
[C---:B--2---:R-:W-:Y:S07]  /*4a00*/  HMMA.16816.F32.BF16 R136, R8.reuse, R18, R136 ;  /* 0x000000120888723c */ /* 0x044fee0000041888 */
[----:B------:R-:W-:Y:S01]  /*4a10*/  LOP3.LUT R18, R26, 0xffff, RZ, 0xc0, !PT ;  /* 0x0000ffff1a127812 */ /* 0x000fe200078ec0ff */
[----:B------:R-:W-:Y:S01]  /*4a20*/  HMMA.16816.F32.BF16 R132, R8, R16, R132 ;  /* 0x000000100884723c */ /* 0x000fe20000041884 */
[----:B------:R-:W-:-:S02]  /*4a30*/  SHF.R.U32.HI R19, RZ, 0x10, R26 ;  /* 0x00000010ff137819 */ /* 0x000fc4000001161a */
[----:B------:R-:W-:Y:S02]  /*4a40*/  SHF.R.U32.HI R18, RZ, 0x8, R18 ;  /* 0x00000008ff127819 */ /* 0x000fe40000011612 */
[----:B------:R-:W-:Y:S02]  /*4a50*/  LOP3.LUT R19, R19, 0xff, RZ, 0xc0, !PT ;  /* 0x000000ff13137812 */ /* 0x000fe400078ec0ff */
[--C-:B------:R-:W-:Y:S01]  /*4a60*/  SHF.R.U32.HI R17, RZ, 0x10, R24.reuse ;  /* 0x00000010ff117819 */ /* 0x100fe20000011618 */
[----:B---3--:R-:W-:Y:S01]  /*4a70*/  HMMA.16816.F32.BF16 R140, R8, R14, R140 ;  /* 0x0000000e088c723c */ /* 0x008fe2000004188c */
[----:B------:R-:W-:-:S06]  /*4a80*/  SHF.R.U32.HI R16, RZ, 0x18, R24 ;  /* 0x00000018ff107819 */ /* 0x000fcc0000011618 */
[----:B------:R-:W-:Y:S01]  /*4a90*/  LOP3.LUT R15, R26, 0xff, RZ, 0xc0, !PT ;  /* 0x000000ff1a0f7812 */ /* 0x000fe200078ec0ff */
[C---:B------:R-:W-:Y:S01]  /*4aa0*/  HMMA.16816.F32.BF16 R152, R8.reuse, R12, R152 ;  /* 0x0000000c0898723c */ /* 0x040fe20000041898 */
[----:B------:R-:W-:Y:S02]  /*4ab0*/  SHF.R.U32.HI R14, RZ, 0x18, R26 ;  /* 0x00000018ff0e7819 */ /* 0x000fe4000001161a */
[----:B------:R-:W-:Y:S02]  /*4ac0*/  PRMT R15, R15, 0x5410, R18 ;  /* 0x000054100f0f7816 */ /* 0x000fe40000000012 */
[----:B------:R-:W-:Y:S02]  /*4ad0*/  PRMT R14, R19, 0x5410, R14 ;  /* 0x00005410130e7816 */ /* 0x000fe4000000000e */
[C---:B------:R-:W-:Y:S01]  /*4ae0*/  LOP3.LUT R13, R24.reuse, 0xffff, RZ, 0xc0, !PT ;  /* 0x0000ffff180d7812 */ /* 0x040fe200078ec0ff */
[----:B----4-:R-:W-:Y:S01]  /*4af0*/  HMMA.16816.F32.BF16 R116, R8, R20, R116 ;  /* 0x000000140874723c */ /* 0x010fe20000041874 */
[----:B------:R-:W-:-:S02]  /*4b00*/  LOP3.LUT R12, R24, 0xff, RZ, 0xc0, !PT ;  /* 0x000000ff180c7812 */ /* 0x000fc400078ec0ff */
[----:B------:R-:W-:Y:S04]  /*4b10*/  LDSM.16.MT88.4 R24, [R221+0x19800] ;  /* 0x01980000dd18783b */ /* 0x000fe80000004200 */
[----:B------:R-:W-:Y:S01]  /*4b20*/  SHF.R.U32.HI R20, RZ, 0x8, R13 ;  /* 0x00000008ff147819 */ /* 0x000fe2000001160d */
[----:B-1----:R-:W-:Y:S01]  /*4b30*/  HMMA.16816.F32.BF16 R148, R8, R4, R148 ;  /* 0x000000040894723c */ /* 0x002fe20000041894 */
[----:B------:R-:W-:Y:S02]  /*4b40*/  LOP3.LUT R13, R17, 0xff, RZ, 0xc0, !PT ;  /* 0x000000ff110d7812 */ /* 0x000fe400078ec0ff */
[----:B------:R-:W-:Y:S02]  /*4b50*/  PRMT R12, R12, 0x5410, R20 ;  /* 0x000054100c0c7816 */ /* 0x000fe40000000014 */
[----:B------:R-:W-:-:S02]  /*4b60*/  PRMT R13, R13, 0x5410, R16 ;  /* 0x000054100d0d7816 */ /* 0x000fc40000000010 */
[--C-:B------:R-:W-:Y:S01]  /*4b70*/  HSET2.LE.AND R4, R15, R185.reuse, PT ;  /* 0x000000b90f047233 */ /* 0x100fe20003803000 */
[----:B------:R-:W-:Y:S01]  /*4b80*/  F2FP.BF16.PACK_AB R15, R191, R193 ;  /* 0x000000c1bf0f723e */ /* 0x000fe200000010ff */
[--C-:B------:R-:W-:Y:S01]  /*4b90*/  HSET2.LE.AND R5, R14, R185.reuse, PT ;  /* 0x000000b90e057233 */ /* 0x100fe20003803000 */
[----:B------:R-:W-:Y:S01]  /*4ba0*/  F2FP.BF16.PACK_AB R14, R196, R195 ;  /* 0x000000c3c40e723e */ /* 0x000fe200000010ff */
[--C-:B------:R-:W-:Y:S01]  /*4bb0*/  HSET2.LE.AND R16, R12, R185.reuse, PT ;  /* 0x000000b90c107233 */ /* 0x100fe20003803000 */
[----:B------:R-:W-:Y:S01]  /*4bc0*/  HMMA.16816.F32.BF16 R120, R8, R22, R120 ;  /* 0x000000160878723c */ /* 0x000fe20000041878 */
[----:B------:R-:W-:Y:S01]  /*4bd0*/  HSET2.LE.AND R185, R13, R185, PT ;  /* 0x000000b90db97233 */ /* 0x000fe20003803000 */
[----:B------:R-:W-:Y:S01]  /*4be0*/  LOP3.LUT R4, R4, R15, RZ, 0xc0, !PT ;  /* 0x0000000f04047212 */ /* 0x000fe200078ec0ff */
[----:B------:R-:W-:Y:S01]  /*4bf0*/  LDSM.16.MT88.4 R20, [R220+0x19800] ;  /* 0x01980000dc14783b */ /* 0x000fe20000004200 */
[----:B------:R-:W-:-:S03]  /*4c00*/  LOP3.LUT R5, R5, R14, RZ, 0xc0, !PT ;  /* 0x0000000e05057212 */ /* 0x000fc600078ec0ff */
[----:B------:R-:W1:Y:S01]  /*4c10*/  LDSM.16.MT88.4 R12, [R224+0x1b800] ;  /* 0x01b80000e00c783b */ /* 0x000e620000004200 */
[----:B------:R-:W-:Y:S03]  /*4c20*/  HMMA.16816.F32.BF16 R144, R8, R6, R144 ;  /* 0x000000060890723c */ /* 0x000fe60000041890 */
[----:B------:R-:W2:Y:S04]  /*4c30*/  LDSM.16.MT88.4 R8, [R221+0x1b800] ;  /* 0x01b80000dd08783b */ /* 0x000ea80000004200 */
[C---:B------:R-:W-:Y:S01]  /*4c40*/  F2FP.BF16.PACK_AB R6, R246.reuse, R194 ;  /* 0x000000c2f606723e */ /* 0x040fe200000010ff */
[----:B------:R-:W-:Y:S01]  /*4c50*/  FADD.FTZ R246, R246, R186 ;  /* 0x000000baf6f67221 */ /* 0x000fe20000010000 */
[C---:B------:R-:W-:Y:S01]  /*4c60*/  F2FP.BF16.PACK_AB R7, R245.reuse, R197 ;  /* 0x000000c5f507723e */ /* 0x040fe200000010ff */
[----:B------:R-:W-:Y:S01]  /*4c70*/  FADD.FTZ R245, R245, R189 ;  /* 0x000000bdf5f57221 */ /* 0x000fe20000010000 */
[----:B------:R-:W-:-:S02]  /*4c80*/  LOP3.LUT R6, R16, R6, RZ, 0xc0, !PT ;  /* 0x0000000610067212 */ /* 0x000fc400078ec0ff */
[----:B------:R-:W-:Y:S01]  /*4c90*/  LOP3.LUT R7, R185, R7, RZ, 0xc0, !PT ;  /* 0x00000007b9077212 */ /* 0x000fe200078ec0ff */
[----:B------:R-:W3:Y:S06]  /*4ca0*/  LDSM.16.MT88.4 R16, [R222+0x1b800] ;  /* 0x01b80000de10783b */ /* 0x000eec0000004200 */
[C---:B------:R-:W-:Y:S08]  /*4cb0*/  HMMA.16816.F32.BF16 R160, R4.reuse, R32, R160 ;  /* 0x0000002004a0723c */ /* 0x040ff000000418a0 */
[C---:B------:R-:W-:Y:S01]  /*4cc0*/  HMMA.16816.F32.BF16 R156, R4.reuse, R34, R156 ;  /* 0x00000022049c723c */ /* 0x040fe2000004189c */
[----:B------:R-:W-:Y:S07]  /*4cd0*/  LDSM.16.MT88.4 R32, [R220+0x1b800] ;  /* 0x01b80000dc20783b */ /* 0x000fee0000004200 */
        /* <DEDUP_REMOVED lines=39> */
[----:B------:R-:W-:Y:S01]  /*4f50*/  IMAD.WIDE.U32 R4, R165, -0x2daee0ad, RZ ;  /* 0xd2511f53a5047825 */ /* 0x000fe200078e00ff */
[----:B------:R-:W-:Y:S01]  /*4f60*/  MOV R0, R3 ;  /* 0x0000000300007202 */ /* 0x000fe20000000f00 */
[----:B------:R-:W-:Y:S01]  /*4f70*/  ULDC.64 UR4, c[0x0][0x1a0] ;  /* 0x0000680000047ab9 */ /* 0x000fe20000000a00 */
[----:B------:R-:W-:Y:S01]  /*4f80*/  MOV R2, R164 ;  /* 0x000000a400027202 */ /* 0x000fe20000000f00 */
[----:B------:R-:W-:Y:S01]  /*4f90*/  IMAD.WIDE.U32 R250, R168, -0x326172a9, RZ ;  /* 0xcd9e8d57a8fa7825 */ /* 0x000fe200078e00ff */
[----:B------:R1:W-:Y:S01]  /*4fa0*/  STL.64 [R1], R4 ;  /* 0x0000000401007387 */ /* 0x0003e20000100a00 */
[----:B------:R-:W-:Y:S01]  /*4fb0*/  PRMT R244, R166, 0x7054, R166 ;  /* 0x00007054a6f47816 */ /* 0x000fe200000000a6 */
[----:B------:R-:W-:-:S02]  /*4fc0*/  ULEA.HI.SX32 UR24, UR24, 0xfffffffe, 0x1a ;  /* 0xfffffffe18187891 */ /* 0x000fc4000f8fd23f */
[----:B------:R-:W-:Y:S01]  /*4fd0*/  LOP3.LUT R248, R251, R167, RZ, 0x3c, !PT ;  /* 0x000000a7fbf87212 */ /* 0x000fe200078e3cff */
[----:B------:R-:W-:Y:S02]  /*4fe0*/  USHF.L.U64.HI UR26, UR4, 0x6, UR5 ;  /* 0x00000006041a7899 */ /* 0x000fe40008010205 */
[----:B------:R-:W-:Y:S02]  /*4ff0*/  USHF.L.U32 UR30, UR4, 0x6, URZ ;  /* 0x00000006041e7899 */ /* 0x000fe4000800063f */
[----:B------:R-:W-:Y:S01]  /*5000*/  IMAD.WIDE.U32 R248, R248, -0x2daee0ad, RZ ;  /* 0xd2511f53f8f87825 */ /* 0x000fe200078e00ff */
[----:B------:R-:W-:Y:S01]  /*5010*/  ULDC.64 UR6, c[0x0][0x1a0] ;  /* 0x0000680000067ab9 */ /* 0x000fe20000000a00 */
[----:B------:R-:W-:Y:S05]  /*5020*/  BRA `(.L_x_1403) ;  /* 0x000001d000007947 */ /* 0x000fea0003800000 */
.L_x_1405:
        /* <DEDUP_REMOVED lines=29> */
.L_x_1403:
        /* <DEDUP_REMOVED lines=10> */
[----:B-1----:R-:W-:Y:S04]  /*52a0*/  LEA R4, P0, R8, R234, 0x6 ;  /* 0x000000ea08047211 */ /* 0x002fe800078030ff */
[----:B------:R-:W-:Y:S02]  /*52b0*/  LEA R6, P1, R4, c[0x0][0x170], 0x1 ;  /* 0x00005c0004067a11 */ /* 0x000fe400078208ff */
        /* <DEDUP_REMOVED lines=17> */
[----:B------:R-:W-:Y:S04]  /*53d0*/  LDSM.16.M88.4 R16, [R229+0x10800] ;  /* 0x01080000e510783b */ /* 0x000fe80000000200 */
[----:B------:R-:W-:Y:S04]  /*53e0*/  LDSM.16.M88.4 R24, [R229+0x11000] ;  /* 0x01100000e518783b */ /* 0x000fe80000000200 */
[----:B------:R-:W-:Y:S04]  /*53f0*/  LDSM.16.M88.4 R164, [R229+0x11800] ;  /* 0x01180000e5a4783b */ /* 0x000fe80000000200 */
[----:B------:R-:W0:Y:S04]  /*5400*/  LDGDEPBAR ;  /* 0x00000000000079af */ /* 0x000e280000000000 */
[----:B------:R-:W-:Y:S04]  /*5410*/  LDSM.16.M88.4 R168, [R228] ;  /* 0x00000000e4a8783b */ /* 0x000fe80000000200 */
[----:B--2---:R-:W1:Y:S04]  /*5420*/  LDSM.16.M88.4 R8, [R229+0x10000] ;  /* 0x01000000e508783b */ /* 0x004e680000000200 */
[----:B------:R-:W2:Y:S04]  /*5430*/  LDSM.16.M88.4 R172, [R227] ;  /* 0x00000000e3ac783b */ /* 0x000ea80000000200 */
[----:B------:R-:W3:Y:S04]  /*5440*/  LDSM.16.M88.4 R176, [R219] ;  /* 0x00000000dbb0783b */ /* 0x000ee80000000200 */
[----:B------:R-:W4:Y:S04]  /*5450*/  LDSM.16.M88.4 R180, [R218] ;  /* 0x00000000dab4783b */ /* 0x000f280000000200 */
[----:B------:R-:W5:Y:S04]  /*5460*/  LDSM.16.M88.4 R184, [R217] ;  /* 0x00000000d9b8783b */ /* 0x000f680000000200 */
        /* <DEDUP_REMOVED lines=13> */
[C---:B--2---:R-:W-:Y:S08]  /*5540*/  HMMA.16816.F32.BF16 R4, R168.reuse, R172, R4 ;  /* 0x000000aca804723c */ /* 0x044ff00000041804 */
[C---:B------:R-:W-:Y:S01]  /*5550*/  HMMA.16816.F32.BF16 R8, R168.reuse, R174, R8 ;  /* 0x000000aea808723c */ /* 0x040fe20000041808 */
[----:B------:R-:W-:Y:S07]  /*5560*/  LDSM.16.M88.4 R172, [R225] ;  /* 0x00000000e1ac783b */ /* 0x000fee0000000200 */
[C---:B---3--:R-:W-:Y:S08]  /*5570*/  HMMA.16816.F32.BF16 R12, R168.reuse, R176, R12 ;  /* 0x000000b0a80c723c */ /* 0x048ff0000004180c */
[C---:B------:R-:W-:Y:S01]  /*5580*/  HMMA.16816.F32.BF16 R16, R168.reuse, R178, R16 ;  /* 0x000000b2a810723c */ /* 0x040fe20000041810 */
[----:B------:R-:W2:Y:S07]  /*5590*/  LDSM.16.M88.4 R176, [R216] ;  /* 0x00000000d8b0783b */ /* 0x000eae0000000200 */
[C---:B----4-:R-:W-:Y:S08]  /*55a0*/  HMMA.16816.F32.BF16 R20, R168.reuse, R180, R20 ;  /* 0x000000b4a814723c */ /* 0x050ff00000041814 */
[C---:B------:R-:W-:Y:S01]  /*55b0*/  HMMA.16816.F32.BF16 R24, R168.reuse, R182, R24 ;  /* 0x000000b6a818723c */ /* 0x040fe20000041818 */
[----:B------:R-:W3:Y:S07]  /*55c0*/  LDSM.16.M88.4 R180, [R216+0x800] ;  /* 0x00080000d8b4783b */ /* 0x000eee0000000200 */
[C---:B-----5:R-:W-:Y:S08]  /*55d0*/  HMMA.16816.F32.BF16 R28, R168.reuse, R184, R28 ;  /* 0x000000b8a81c723c */ /* 0x060ff0000004181c */
[----:B------:R-:W-:Y:S01]  /*55e0*/  HMMA.16816.F32.BF16 R32, R168, R186, R32 ;  /* 0x000000baa820723c */ /* 0x000fe20000041820 */
[----:B------:R-:W4:Y:S04]  /*55f0*/  LDSM.16.M88.4 R168, [R216+0x1000] ;  /* 0x00100000d8a8783b */ /* 0x000f280000000200 */
[----:B------:R-:W5:Y:S03]  /*5600*/  LDSM.16.M88.4 R184, [R216+0x1800] ;  /* 0x00180000d8b8783b */ /* 0x000f660000000200 */
        /* <DEDUP_REMOVED lines=16> */
[C---:B---3--:R-:W-:Y:S08]  /*5710*/  HMMA.16816.F32.BF16 R12, R172.reuse, R180, R12 ;  /* 0x000000b4ac0c723c */ /* 0x048ff0000004180c */
[C---:B------:R-:W-:Y:S01]  /*5720*/  HMMA.16816.F32.BF16 R16, R172.reuse, R182, R16 ;  /* 0x000000b6ac10723c */ /* 0x040fe20000041810 */
[----:B------:R-:W-:Y:S07]  /*5730*/  LDSM.16.M88.4 R180, [R214] ;  /* 0x00000000d6b4783b */ /* 0x000fee0000000200 */
[C---:B----4-:R-:W-:Y:S08]  /*5740*/  HMMA.16816.F32.BF16 R20, R172.reuse, R168, R20 ;  /* 0x000000a8ac14723c */ /* 0x050ff00000041814 */
[C---:B------:R-:W-:Y:S01]  /*5750*/  HMMA.16816.F32.BF16 R24, R172.reuse, R170, R24 ;  /* 0x000000aaac18723c */ /* 0x040fe20000041818 */
[----:B------:R-:W2:Y:S07]  /*5760*/  LDSM.16.M88.4 R168, [R228+0x4000] ;  /* 0x00400000e4a8783b */ /* 0x000eae0000000200 */
[C---:B-----5:R-:W-:Y:S08]  /*5770*/  HMMA.16816.F32.BF16 R28, R172.reuse, R184, R28 ;  /* 0x000000b8ac1c723c */ /* 0x060ff0000004181c */
        /* <DEDUP_REMOVED lines=139> */
[C---:B-----5:R-:W-:Y:S08]  /*6030*/  HMMA.16816.F32.BF16 R20, R188.reuse, R164, R20 ;  /* 0x000000a4bc14723c */ /* 0x060ff00000041814 */
        /* <DEDUP_REMOVED lines=12> */
.L_x_1404:
[----:B------:R2:W-:Y:S01]  /*6100*/  STL.64 [R1+0x8], R204 ;  /* 0x000008cc01007387 */ /* 0x0005e20000100a00 */
[----:B------:R-:W-:Y:S01]  /*6110*/  FMNMX.FTZ R164, R4, R2, !PT ;  /* 0x0000000204a47209 */ /* 0x000fe20007810000 */
[----:B------:R-:W-:Y:S01]  /*6120*/  USHF.L.U32 UR4, UR24, 0x1, URZ ;  /* 0x0000000118047899 */ /* 0x000fe2000800063f */
[----:B------:R-:W-:Y:S01]  /*6130*/  FMNMX.FTZ R3, R6, R0, !PT ;  /* 0x0000000006037209 */ /* 0x000fe20007810000 */
[----:B------:R-:W-:Y:S01]  /*6140*/  UIADD3 UR24, UR24, -0x1, URZ ;  /* 0xffffffff18187890 */ /* 0x000fe2000fffe03f */
        /* <DEDUP_REMOVED lines=12> */
[----:B------:R-:W-:Y:S01]  /*6210*/  FMNMX.FTZ R164, R16, R164, !PT ;  /* 0x000000a410a47209 */ /* 0x000fe20007810000 */
[----:B--2---:R-:W2:Y:S01]  /*6220*/  LDL.64 R204, [R1] ;  /* 0x0000000001cc7983 */ /* 0x004ea20000100a00 */
        /* <DEDUP_REMOVED lines=19> */
[----:B-1----:R-:W1:Y:S08]  /*6360*/  SHFL.BFLY PT, R166, R164, 0x2, 0x1f ;  /* 0x0c401f00a4a67f89 */ /* 0x002e7000000e0000 */
[----:B------:R-:W3:Y:S01]  /*6370*/  SHFL.BFLY PT, R165, R3, 0x2, 0x1f ;  /* 0x0c401f0003a57f89 */ /* 0x000ee200000e0000 */
[----:B--2---:R-:W-:Y:S02]  /*6380*/  LOP3.LUT R202, R249, UR16, R204, 0x96, !PT ;  /* 0x00000010f9ca7c12 */ /* 0x004fe4000f8e96cc */
[----:B-1----:R-:W-:Y:S02]  /*6390*/  FMNMX.FTZ R166, R164, R166, !PT ;  /* 0x000000a6a4a67209 */ /* 0x002fe40007810000 */
[----:B---3--:R-:W-:Y:S01]  /*63a0*/  FMNMX.FTZ R165, R3, R165, !PT ;  /* 0x000000a503a57209 */ /* 0x008fe20007810000 */
[----:B------:R-:W-:Y:S02]  /*63b0*/  IMAD.WIDE.U32 R202, R202, -0x326172a9, RZ ;  /* 0xcd9e8d57caca7825 */ /* 0x000fe400078e00ff */
[----:B------:R-:W1:Y:S08]  /*63c0*/  SHFL.BFLY PT, R164, R166, 0x1, 0x1f ;  /* 0x0c201f00a6a47f89 */ /* 0x000e7000000e0000 */
[----:B------:R-:W2:Y:S01]  /*63d0*/  SHFL.BFLY PT, R3, R165, 0x1, 0x1f ;  /* 0x0c201f00a5037f89 */ /* 0x000ea200000e0000 */
[----:B-1----:R-:W-:Y:S02]  /*63e0*/  FMNMX.FTZ R164, R166, R164, !PT ;  /* 0x000000a4a6a47209 */ /* 0x002fe40007810000 */
[----:B------:R-:W-:Y:S01]  /*63f0*/  MOV R166, UR4 ;  /* 0x0000000400a67c02 */ /* 0x000fe20008000f00 */
[----:B------:R-:W-:Y:S01]  /*6400*/  UIADD3 UR4, UR4, 0x1, URZ ;  /* 0x0000000104047890 */ /* 0x000fe2000fffe03f */
[C---:B------:R-:W-:Y:S01]  /*6410*/  FSETP.NEU.FTZ.AND P1, PT, R164.reuse, -INF , PT ;  /* 0xff800000a400780b */ /* 0x040fe20003f3d000 */
[C---:B------:R-:W-:Y:S02]  /*6420*/  FMUL.FTZ R192, R164.reuse, c[0x0][0x23c] ;  /* 0x00008f00a4c07a20 */ /* 0x040fe40000410000 */
[----:B------:R-:W-:Y:S01]  /*6430*/  FADD.FTZ R2, -R164, R2 ;  /* 0x00000002a4027221 */ /* 0x000fe20000010100 */
[----:B--2---:R-:W-:Y:S02]  /*6440*/  FMNMX.FTZ R3, R165, R3, !PT ;  /* 0x00000003a5037209 */ /* 0x004fe40007810000 */
[----:B------:R-:W-:Y:S01]  /*6450*/  FSEL R192, R192, RZ, P1 ;  /* 0x000000ffc0c07208 */ /* 0x000fe20000800000 */
[----:B------:R-:W-:Y:S01]  /*6460*/  FMUL.FTZ R2, R2, c[0x0][0x23c] ;  /* 0x00008f0002027a20 */ /* 0x000fe20000410000 */
[C---:B------:R-:W-:Y:S01]  /*6470*/  FSETP.NEU.FTZ.AND P1, PT, R3.reuse, -INF , PT ;  /* 0xff8000000300780b */ /* 0x040fe20003f3d000 */
[----:B------:R-:W-:Y:S02]  /*6480*/  FMUL.FTZ R191, R3, c[0x0][0x23c] ;  /* 0x00008f0003bf7a20 */ /* 0x000fe40000410000 */
[----:B------:R-:W-:Y:S01]  /*6490*/  FFMA.FTZ R167, R8, c[0x0][0x23c], -R192 ;  /* 0x00008f0008a77a23 */ /* 0x000fe200000108c0 */
[----:B------:R-:W-:Y:S01]  /*64a0*/  LOP3.LUT R8, R205, UR33, R166, 0x96, !PT ;  /* 0x00000021cd087c12 */ /* 0x000fe2000f8e96a6 */
[--C-:B------:R-:W-:Y:S01]  /*64b0*/  FFMA.FTZ R184, R9, c[0x0][0x23c], -R192.reuse ;  /* 0x00008f0009b87a23 */ /* 0x100fe200000108c0 */
[----:B------:R-:W-:Y:S01]  /*64c0*/  FSEL R191, R191, RZ, P1 ;  /* 0x000000ffbfbf7208 */ /* 0x000fe20000800000 */
[----:B------:R-:W-:Y:S01]  /*64d0*/  FFMA.FTZ R187, R4, c[0x0][0x23c], -R192 ;  /* 0x00008f0004bb7a23 */ /* 0x000fe200000108c0 */
[----:B------:R-:W1:Y:S01]  /*64e0*/  MUFU.EX2 R2, R2 ;  /* 0x0000000200027308 */ /* 0x000e620000000800 */
[----:B------:R-:W-:Y:S04]  /*64f0*/  IMAD.WIDE.U32 R196, R8, -0x326172a9, RZ ;  /* 0xcd9e8d5708c47825 */ /* 0x000fe800078e00ff */
[--C-:B------:R-:W-:Y:S01]  /*6500*/  FFMA.FTZ R185, R10, c[0x0][0x23c], -R191.reuse ;  /* 0x00008f000ab97a23 */ /* 0x100fe200000108bf */
[----:B------:R-:W-:Y:S01]  /*6510*/  LOP3.LUT R196, R203, UR15, R196, 0x96, !PT ;  /* 0x0000000fcbc47c12 */ /* 0x000fe2000f8e96c4 */
[--C-:B------:R-:W-:Y:S01]  /*6520*/  FFMA.FTZ R186, R11, c[0x0][0x23c], -R191.reuse ;  /* 0x00008f000bba7a23 */ /* 0x100fe200000108bf */
[----:B------:R-:W-:Y:S01]  /*6530*/  LOP3.LUT R8, R197, UR17, R250, 0x96, !PT ;  /* 0x00000011c5087c12 */ /* 0x000fe2000f8e96fa */
[----:B------:R-:W-:Y:S01]  /*6540*/  FFMA.FTZ R188, R5, c[0x0][0x23c], -R192 ;  /* 0x00008f0005bc7a23 */ /* 0x000fe200000108c0 */
[----:B------:R-:W-:Y:S01]  /*6550*/  MUFU.EX2 R167, R167 ;  /* 0x000000a700a77308 */ /* 0x000fe20000000800 */
[----:B------:R-:W-:Y:S04]  /*6560*/  IMAD.WIDE.U32 R196, R196, -0x2daee0ad, RZ ;  /* 0xd2511f53c4c47825 */ /* 0x000fe800078e00ff */
[----:B------:R-:W-:Y:S04]  /*6570*/  IMAD.WIDE.U32 R182, R8, -0x2daee0ad, RZ ;  /* 0xd2511f5308b67825 */ /* 0x000fe800078e00ff */
[--C-:B------:R-:W-:Y:S01]  /*6580*/  FFMA.FTZ R189, R6, c[0x0][0x23c], -R191.reuse ;  /* 0x00008f0006bd7a23 */ /* 0x100fe200000108bf */
[----:B------:R-:W-:Y:S01]  /*6590*/  LOP3.LUT R8, R183, UR14, R248, 0x96, !PT ;  /* 0x0000000eb7087c12 */ /* 0x000fe2000f8e96f8 */
[----:B------:R-:W-:Y:S01]  /*65a0*/  FFMA.FTZ R190, R7, c[0x0][0x23c], -R191 ;  /* 0x00008f0007be7a23 */ /* 0x000fe200000108bf */
[----:B------:R-:W-:Y:S01]  /*65b0*/  LOP3.LUT R182, R197, UR12, R182, 0x96, !PT ;  /* 0x0000000cc5b67c12 */ /* 0x000fe2000f8e96b6 */
[----:B------:R-:W-:Y:S01]  /*65c0*/  FADD.FTZ R0, -R3, R0 ;  /* 0x0000000003007221 */ /* 0x000fe20000010100 */
[----:B------:R-:W2:Y:S01]  /*65d0*/  MUFU.EX2 R184, R184 ;  /* 0x000000b800b87308 */ /* 0x000ea20000000800 */
[----:B------:R-:W-:Y:S04]  /*65e0*/  IMAD.WIDE.U32 R180, R8, -0x326172a9, RZ ;  /* 0xcd9e8d5708b47825 */ /* 0x000fe800078e00ff */
[----:B------:R-:W-:Y:S01]  /*65f0*/  IMAD.WIDE.U32 R182, R182, -0x326172a9, RZ ;  /* 0xcd9e8d57b6b67825 */ /* 0x000fe200078e00ff */
[----:B------:R-:W-:Y:S03]  /*6600*/  LOP3.LUT R8, R181, UR13, R202, 0x96, !PT ;  /* 0x0000000db5087c12 */ /* 0x000fe6000f8e96ca */
[----:B------:R-:W-:Y:S01]  /*6610*/  FMUL.FTZ R0, R0, c[0x0][0x23c] ;  /* 0x00008f0000007a20 */ /* 0x000fe20000410000 */
[----:B------:R-:W-:Y:S01]  /*6620*/  LOP3.LUT R180, R183, UR11, R180, 0x96, !PT ;  /* 0x0000000bb7b47c12 */ /* 0x000fe2000f8e96b4 */
[----:B------:R-:W-:Y:S01]  /*6630*/  IMAD.WIDE.U32 R8, R8, -0x2daee0ad, RZ ;  /* 0xd2511f5308087825 */ /* 0x000fe200078e00ff */
[----:B------:R-:W-:Y:S03]  /*6640*/  MUFU.EX2 R185, R185 ;  /* 0x000000b900b97308 */ /* 0x000fe60000000800 */
[----:B------:R-:W-:Y:S01]  /*6650*/  IMAD.WIDE.U32 R180, R180, -0x2daee0ad, RZ ;  /* 0xd2511f53b4b47825 */ /* 0x000fe200078e00ff */
[----:B------:R-:W-:Y:S03]  /*6660*/  LOP3.LUT R196, R9, UR10, R196, 0x96, !PT ;  /* 0x0000000a09c47c12 */ /* 0x000fe6000f8e96c4 */
[----:B-1----:R-:W-:Y:S01]  /*6670*/  FMUL.FTZ R9, R2, R157 ;  /* 0x0000009d02097220 */ /* 0x002fe20000410000 */
[----:B------:R-:W-:Y:S01]  /*6680*/  LOP3.LUT R4, R181, UR8, R8, 0x96, !PT ;  /* 0x00000008b5047c12 */ /* 0x000fe2000f8e9608 */
[----:B------:R-:W-:Y:S01]  /*6690*/  IMAD.WIDE.U32 R196, R196, -0x326172a9, RZ ;  /* 0xcd9e8d57c4c47825 */ /* 0x000fe200078e00ff */
[----:B------:R-:W1:Y:S03]  /*66a0*/  MUFU.EX2 R186, R186 ;  /* 0x000000ba00ba7308 */ /* 0x000e660000000800 */
[----:B------:R-:W-:Y:S01]  /*66b0*/  IMAD.WIDE.U32 R4, R4, -0x326172a9, RZ ;  /* 0xcd9e8d5704047825 */ /* 0x000fe200078e00ff */
[----:B------:R-:W-:Y:S03]  /*66c0*/  LOP3.LUT R182, R197, UR9, R182, 0x96, !PT ;  /* 0x00000009c5b67c12 */ /* 0x000fe6000f8e96b6 */
[----:B------:R-:W-:Y:S01]  /*66d0*/  FMUL.FTZ R8, R2, R156 ;  /* 0x0000009c02087220 */ /* 0x000fe20000410000 */
[----:B------:R-:W-:Y:S01]  /*66e0*/  LOP3.LUT R6, R4, 0xffff, RZ, 0xc0, !PT ;  /* 0x0000ffff04067812 */ /* 0x000fe200078ec0ff */
[C---:B------:R-:W-:Y:S01]  /*66f0*/  FMUL.FTZ R36, R2.reuse, R36 ;  /* 0x0000002402247220 */ /* 0x040fe20000410000 */
[----:B------:R-:W-:Y:S01]  /*6700*/  MUFU.EX2 R187, R187 ;  /* 0x000000bb00bb7308 */ /* 0x000fe20000000800 */
[----:B------:R-:W-:Y:S01]  /*6710*/  LOP3.LUT R5, R5, UR19, R196, 0x96, !PT ;  /* 0x0000001305057c12 */ /* 0x000fe2000f8e96c4 */
[C---:B------:R-:W-:Y:S01]  /*6720*/  FMUL.FTZ R37, R2.reuse, R37 ;  /* 0x0000002502257220 */ /* 0x040fe20000410000 */
[----:B------:R-:W-:Y:S01]  /*6730*/  SHF.R.U32.HI R171, RZ, 0x10, R4 ;  /* 0x00000010ffab7819 */ /* 0x000fe20000011604 */
[C---:B------:R-:W-:Y:S01]  /*6740*/  FMUL.FTZ R40, R2.reuse, R40 ;  /* 0x0000002802287220 */ /* 0x040fe20000410000 */
[----:B------:R-:W-:Y:S01]  /*6750*/  LOP3.LUT R7, R5, 0xffff, RZ, 0xc0, !PT ;  /* 0x0000ffff05077812 */ /* 0x000fe200078ec0ff */
[C---:B------:R-:W-:Y:S01]  /*6760*/  FMUL.FTZ R41, R2.reuse, R41 ;  /* 0x0000002902297220 */ /* 0x040fe20000410000 */
[----:B------:R-:W-:Y:S01]  /*6770*/  SHF.R.U32.HI R169, RZ, 0x10, R5 ;  /* 0x00000010ffa97819 */ /* 0x000fe20000011605 */
[C---:B------:R-:W-:Y:S01]  /*6780*/  FMUL.FTZ R44, R2.reuse, R44 ;  /* 0x0000002c022c7220 */ /* 0x040fe20000410000 */
[----:B------:R-:W-:Y:S01]  /*6790*/  SHF.R.U32.HI R6, RZ, 0x8, R6 ;  /* 0x00000008ff067819 */ /* 0x000fe20000011606 */
[----:B------:R-:W3:Y:S01]  /*67a0*/  MUFU.EX2 R188, R188 ;  /* 0x000000bc00bc7308 */ /* 0x000ee20000000800 */
[----:B------:R-:W-:Y:S01]  /*67b0*/  SHF.R.U32.HI R7, RZ, 0x8, R7 ;  /* 0x00000008ff077819 */ /* 0x000fe20000011607 */
[----:B------:R-:W-:Y:S01]  /*67c0*/  FMUL.FTZ R45, R2, R45 ;  /* 0x0000002d022d7220 */ /* 0x000fe20000410000 */
[----:B------:R-:W-:Y:S01]  /*67d0*/  LOP3.LUT R170, R4, 0xff, RZ, 0xc0, !PT ;  /* 0x000000ff04aa7812 */ /* 0x000fe200078ec0ff */
[C---:B------:R-:W-:Y:S01]  /*67e0*/  FMUL.FTZ R48, R2.reuse, R48 ;  /* 0x0000003002307220 */ /* 0x040fe20000410000 */
[----:B------:R-:W-:Y:S01]  /*67f0*/  SHF.R.U32.HI R4, RZ, 0x18, R4 ;  /* 0x00000018ff047819 */ /* 0x000fe20000011604 */
[C---:B------:R-:W-:Y:S01]  /*6800*/  FMUL.FTZ R49, R2.reuse, R49 ;  /* 0x0000003102317220 */ /* 0x040fe20000410000 */
[----:B------:R-:W-:Y:S01]  /*6810*/  LOP3.LUT R171, R171, 0xff, RZ, 0xc0, !PT ;  /* 0x000000ffabab7812 */ /* 0x000fe200078ec0ff */
[C---:B------:R-:W-:Y:S01]  /*6820*/  FMUL.FTZ R52, R2.reuse, R52 ;  /* 0x0000003402347220 */ /* 0x040fe20000410000 */
[----:B------:R-:W-:Y:S01]  /*6830*/  LOP3.LUT R168, R5, 0xff, RZ, 0xc0, !PT ;  /* 0x000000ff05a87812 */ /* 0x000fe200078ec0ff */
[----:B------:R-:W-:Y:S01]  /*6840*/  MUFU.EX2 R189, R189 ;  /* 0x000000bd00bd7308 */ /* 0x000fe20000000800 */
[----:B------:R-:W-:Y:S01]  /*6850*/  SHF.R.U32.HI R5, RZ, 0x18, R5 ;  /* 0x00000018ff057819 */ /* 0x000fe20000011605 */
[----:B------:R-:W-:Y:S01]  /*6860*/  FMUL.FTZ R53, R2, R53 ;  /* 0x0000003502357220 */ /* 0x000fe20000410000 */
[----:B------:R-:W-:Y:S01]  /*6870*/  LOP3.LUT R169, R169, 0xff, RZ, 0xc0, !PT ;  /* 0x000000ffa9a97812 */ /* 0x000fe200078ec0ff */
[----:B------:R-:W-:Y:S01]  /*6880*/  IMAD.WIDE.U32 R182, R182, -0x2daee0ad, RZ ;  /* 0xd2511f53b6b67825 */ /* 0x000fe200078e00ff */
[----:B------:R-:W-:Y:S02]  /*6890*/  PRMT R170, R170, 0x5410, R6 ;  /* 0x00005410aaaa7816 */ /* 0x000fe40000000006 */
[----:B------:R-:W-:Y:S01]  /*68a0*/  PRMT R171, R171, 0x5410, R4 ;  /* 0x00005410abab7816 */ /* 0x000fe20000000004 */
[----:B------:R-:W-:Y:S01]  /*68b0*/  FMUL.FTZ R56, R2, R56 ;  /* 0x0000003802387220 */ /* 0x000fe20000410000 */
[----:B------:R-:W-:Y:S01]  /*68c0*/  PRMT R168, R168, 0x5410, R7 ;  /* 0x00005410a8a87816 */ /* 0x000fe20000000007 */
[----:B------:R-:W4:Y:S01]  /*68d0*/  MUFU.EX2 R190, R190 ;  /* 0x000000be00be7308 */ /* 0x000f220000000800 */
[----:B------:R-:W-:Y:S01]  /*68e0*/  PRMT R169, R169, 0x5410, R5 ;  /* 0x00005410a9a97816 */ /* 0x000fe20000000005 */
[--C-:B------:R-:W-:Y:S01]  /*68f0*/  HSET2.LE.AND R170, R170, R244.reuse, PT ;  /* 0x000000f4aaaa7233 */ /* 0x100fe20003803000 */
[----:B--2---:R-:W-:Y:S01]  /*6900*/  F2FP.BF16.PACK_AB R7, R184, R167 ;  /* 0x000000a7b807723e */ /* 0x004fe200000010ff */
[--C-:B------:R-:W-:Y:S01]  /*6910*/  HSET2.LE.AND R171, R171, R244.reuse, PT ;  /* 0x000000f4abab7233 */ /* 0x100fe20003803000 */
[----:B-1----:R-:W-:Y:S01]  /*6920*/  F2FP.BF16.PACK_AB R6, R186, R185 ;  /* 0x000000b9ba06723e */ /* 0x002fe200000010ff */
[--C-:B------:R-:W-:Y:S01]  /*6930*/  HSET2.LE.AND R168, R168, R244.reuse, PT ;  /* 0x000000f4a8a87233 */ /* 0x100fe20003803000 */
[----:B---3--:R-:W-:Y:S01]  /*6940*/  F2FP.BF16.PACK_AB R5, R188, R187 ;  /* 0x000000bbbc05723e */ /* 0x008fe200000010ff */
[--C-:B------:R-:W-:Y:S01]  /*6950*/  HSET2.LE.AND R169, R169, R244.reuse, PT ;  /* 0x000000f4a9a97233 */ /* 0x100fe20003803000 */
[----:B------:R-:W-:Y:S01]  /*6960*/  LOP3.LUT R170, R170, R7, RZ, 0xc0, !PT ;  /* 0x00000007aaaa7212 */ /* 0x000fe200078ec0ff */
[----:B------:R-:W1:Y:S01]  /*6970*/  MUFU.EX2 R0, R0 ;  /* 0x0000000000007308 */ /* 0x000e620000000800 */
[----:B------:R-:W-:Y:S01]  /*6980*/  LOP3.LUT R171, R171, R6, RZ, 0xc0, !PT ;  /* 0x00000006abab7212 */ /* 0x000fe200078ec0ff */
[----:B------:R-:W-:Y:S01]  /*6990*/  FMUL.FTZ R57, R2, R57 ;  /* 0x0000003902397220 */ /* 0x000fe20000410000 */
[----:B------:R-:W-:Y:S01]  /*69a0*/  LOP3.LUT R168, R168, R5, RZ, 0xc0, !PT ;  /* 0x00000005a8a87212 */ /* 0x000fe200078ec0ff */
[C---:B------:R-:W-:Y:S01]  /*69b0*/  FMUL.FTZ R5, R2.reuse, R161 ;  /* 0x000000a102057220 */ /* 0x040fe20000410000 */
[----:B------:R-:W-:Y:S01]  /*69c0*/  SHF.R.U32.HI R165, RZ, 0x10, R182 ;  /* 0x00000010ffa57819 */ /* 0x000fe200000116b6 */
[----:B------:R-:W-:Y:S01]  /*69d0*/  FMUL.FTZ R60, R2, R60 ;  /* 0x0000003c023c7220 */ /* 0x000fe20000410000 */
[----:B------:R-:W-:Y:S01]  /*69e0*/  LOP3.LUT R166, R182, 0xff, RZ, 0xc0, !PT ;  /* 0x000000ffb6a67812 */ /* 0x000fe200078ec0ff */
[C---:B------:R-:W-:Y:S01]  /*69f0*/  FMUL.FTZ R61, R2.reuse, R61 ;  /* 0x0000003d023d7220 */ /* 0x040fe20000410000 */
[----:B------:R-:W-:Y:S01]  /*6a00*/  LOP3.LUT R181, R183, UR18, R180, 0x96, !PT ;  /* 0x00000012b7b57c12 */ /* 0x000fe2000f8e96b4 */
[C---:B------:R-:W-:Y:S01]  /*6a10*/  FMUL.FTZ R64, R2.reuse, R64 ;  /* 0x0000004002407220 */ /* 0x040fe20000410000 */
[----:B------:R-:W-:Y:S01]  /*6a20*/  LOP3.LUT R165, R165, 0xff, RZ, 0xc0, !PT ;  /* 0x000000ffa5a57812 */ /* 0x000fe200078ec0ff */
[C---:B------:R-:W-:Y:S01]  /*6a30*/  FMUL.FTZ R65, R2.reuse, R65 ;  /* 0x0000004102417220 */ /* 0x040fe20000410000 */
[--C-:B------:R-:W-:Y:S01]  /*6a40*/  SHF.R.U32.HI R180, RZ, 0x10, R181.reuse ;  /* 0x00000010ffb47819 */ /* 0x100fe200000116b5 */
[----:B------:R-:W-:Y:S01]  /*6a50*/  FMUL.FTZ R68, R2, R68 ;  /* 0x0000004402447220 */ /* 0x000fe20000410000 */
[----:B----4-:R-:W-:Y:S01]  /*6a60*/  F2FP.BF16.PACK_AB R4, R190, R189 ;  /* 0x000000bdbe04723e */ /* 0x010fe200000010ff */
[----:B------:R-:W-:Y:S01]  /*6a70*/  FMUL.FTZ R69, R2, R69 ;  /* 0x0000004502457220 */ /* 0x000fe20000410000 */
[----:B------:R-:W-:Y:S01]  /*6a80*/  LOP3.LUT R180, R180, 0xff, RZ, 0xc0, !PT ;  /* 0x000000ffb4b47812 */ /* 0x000fe200078ec0ff */
[C---:B------:R-:W-:Y:S01]  /*6a90*/  FMUL.FTZ R72, R2.reuse, R72 ;  /* 0x0000004802487220 */ /* 0x040fe20000410000 */
[----:B------:R-:W-:Y:S01]  /*6aa0*/  LOP3.LUT R169, R169, R4, RZ, 0xc0, !PT ;  /* 0x00000004a9a97212 */ /* 0x000fe200078ec0ff */
[C---:B------:R-:W-:Y:S02]  /*6ab0*/  FMUL.FTZ R4, R2.reuse, R160 ;  /* 0x000000a002047220 */ /* 0x040fe40000410000 */
[----:B------:R-:W-:Y:S02]  /*6ac0*/  FMUL.FTZ R73, R2, R73 ;  /* 0x0000004902497220 */ /* 0x000fe40000410000 */
        /* <DEDUP_REMOVED lines=9> */
[C---:B------:R-:W-:Y:S03]  /*6b60*/  HMMA.16816.F32.BF16 R8, R168.reuse, R174, R8 ;  /* 0x000000aea808723c */ /* 0x040fe60000041808 */
[----:B------:R-:W3:Y:S01]  /*6b70*/  LDSM.16.MT88.4 R172, [R224+0x1a000] ;  /* 0x01a00000e0ac783b */ /* 0x000ee20000004200 */
[C---:B------:R-:W-:Y:S02]  /*6b80*/  FMUL.FTZ R42, R0.reuse, R42 ;  /* 0x0000002a002a7220 */ /* 0x040fe40000410000 */
[C---:B------:R-:W-:Y:S02]  /*6b90*/  FMUL.FTZ R43, R0.reuse, R43 ;  /* 0x0000002b002b7220 */ /* 0x040fe40000410000 */
[C---:B------:R-:W-:Y:S04]  /*6ba0*/  HMMA.16816.F32.BF16 R36, R168.reuse, R176, R36 ;  /* 0x000000b0a824723c */ /* 0x040fe80000041824 */
[C---:B------:R-:W-:Y:S02]  /*6bb0*/  FMUL.FTZ R46, R0.reuse, R46 ;  /* 0x0000002e002e7220 */ /* 0x040fe40000410000 */
[C---:B------:R-:W-:Y:S01]  /*6bc0*/  FMUL.FTZ R47, R0.reuse, R47 ;  /* 0x0000002f002f7220 */ /* 0x040fe20000410000 */
[C---:B------:R-:W-:Y:S01]  /*6bd0*/  LOP3.LUT R176, R181.reuse, 0xff, RZ, 0xc0, !PT ;  /* 0x000000ffb5b07812 */ /* 0x040fe200078ec0ff */
[C---:B------:R-:W-:Y:S04]  /*6be0*/  HMMA.16816.F32.BF16 R40, R168.reuse, R178, R40 ;  /* 0x000000b2a828723c */ /* 0x040fe80000041828 */
[C---:B------:R-:W-:Y:S01]  /*6bf0*/  FMUL.FTZ R50, R0.reuse, R50 ;  /* 0x0000003200327220 */ /* 0x040fe20000410000 */
[----:B------:R-:W-:Y:S01]  /*6c00*/  LOP3.LUT R177, R181, 0xffff, RZ, 0xc0, !PT ;  /* 0x0000ffffb5b17812 */ /* 0x000fe200078ec0ff */
[C---:B------:R-:W-:Y:S01]  /*6c10*/  FMUL.FTZ R51, R0.reuse, R51 ;  /* 0x0000003300337220 */ /* 0x040fe20000410000 */
[----:B------:R-:W-:Y:S01]  /*6c20*/  SHF.R.U32.HI R181, RZ, 0x18, R181 ;  /* 0x00000018ffb57819 */ /* 0x000fe200000116b5 */
[C---:B------:R-:W-:Y:S01]  /*6c30*/  FMUL.FTZ R54, R0.reuse, R54 ;  /* 0x0000003600367220 */ /* 0x040fe20000410000 */
[----:B------:R-:W-:Y:S01]  /*6c40*/  SHF.R.U32.HI R177, RZ, 0x8, R177 ;  /* 0x00000008ffb17819 */ /* 0x000fe200000116b1 */
        /* <DEDUP_REMOVED lines=14> */
[C---:B------:R-:W-:Y:S02]  /*6d30*/  FMUL.FTZ R71, R0.reuse, R71 ;  /* 0x0000004700477220 */ /* 0x040fe40000410000 */
        /* <DEDUP_REMOVED lines=23> */
[C---:B------:R-:W-:Y:S04]  /*6eb0*/  FMUL.FTZ R88, R2.reuse, R88 ;  /* 0x0000005802587220 */ /* 0x040fe80000410000 */
[----:B------:R-:W-:Y:S01]  /*6ec0*/  FMUL.FTZ R89, R2, R89 ;  /* 0x0000005902597220 */ /* 0x000fe20000410000 */
        /* <DEDUP_REMOVED lines=58> */
[--C-:B------:R-:W-:Y:S01]  /*7270*/  FFMA.FTZ R193, R16, c[0x0][0x23c], -R192.reuse ;  /* 0x00008f0010c17a23 */ /* 0x100fe200000108c0 */
[----:B------:R-:W-:Y:S01]  /*7280*/  LOP3.LUT R156, R182, 0xffff, RZ, 0xc0, !PT ;  /* 0x0000ffffb69c7812 */ /* 0x000fe200078ec0ff */
[C---:B------:R-:W-:Y:S03]  /*7290*/  FMUL.FTZ R16, R2.reuse, R152 ;  /* 0x0000009802107220 */ /* 0x040fe60000410000 */
[C---:B------:R-:W-:Y:S01]  /*72a0*/  HMMA.16816.F32.BF16 R128, R168.reuse, R158, R128 ;  /* 0x0000009ea880723c */ /* 0x040fe20000041880 */
[----:B------:R-:W-:Y:S02]  /*72b0*/  MUFU.EX2 R193, R193 ;  /* 0x000000c100c17308 */ /* 0x000fe40000000800 */
[--C-:B------:R-:W-:Y:S02]  /*72c0*/  FFMA.FTZ R194, R17, c[0x0][0x23c], -R192.reuse ;  /* 0x00008f0011c27a23 */ /* 0x100fe400000108c0 */
[----:B------:R-:W-:Y:S02]  /*72d0*/  FMUL.FTZ R17, R2, R153 ;  /* 0x0000009902117220 */ /* 0x000fe40000410000 */
[--C-:B------:R-:W-:Y:S02]  /*72e0*/  FFMA.FTZ R195, R18, c[0x0][0x23c], -R191.reuse ;  /* 0x00008f0012c37a23 */ /* 0x100fe400000108bf */
[C---:B------:R-:W-:Y:S02]  /*72f0*/  FMUL.FTZ R18, R0.reuse, R154 ;  /* 0x0000009a00127220 */ /* 0x040fe40000410000 */
[----:B------:R-:W2:Y:S01]  /*7300*/  MUFU.EX2 R194, R194 ;  /* 0x000000c200c27308 */ /* 0x000ea20000000800 */
[--C-:B------:R-:W-:Y:S02]  /*7310*/  FFMA.FTZ R196, R19, c[0x0][0x23c], -R191.reuse ;  /* 0x00008f0013c47a23 */ /* 0x100fe400000108bf */
[----:B------:R-:W-:Y:S02]  /*7320*/  FMUL.FTZ R19, R0, R155 ;  /* 0x0000009b00137220 */ /* 0x000fe40000410000 */
[----:B------:R-:W4:Y:S01]  /*7330*/  LDSM.16.MT88.4 R152, [R220+0x1e000] ;  /* 0x01e00000dc98783b */ /* 0x000f220000004200 */
[C---:B------:R-:W-:Y:S02]  /*7340*/  FMUL.FTZ R132, R2.reuse, R132 ;  /* 0x0000008402847220 */ /* 0x040fe40000410000 */
[----:B------:R-:W-:Y:S02]  /*7350*/  FMUL.FTZ R133, R2, R133 ;  /* 0x0000008502857220 */ /* 0x000fe40000410000 */
[C---:B------:R-:W-:Y:S01]  /*7360*/  FMUL.FTZ R134, R0.reuse, R134 ;  /* 0x0000008600867220 */ /* 0x040fe20000410000 */
[----:B------:R-:W-:Y:S01]  /*7370*/  MUFU.EX2 R195, R195 ;  /* 0x000000c300c37308 */ /* 0x000fe20000000800 */
[----:B------:R-:W-:Y:S02]  /*7380*/  FMUL.FTZ R135, R0, R135 ;  /* 0x0000008700877220 */ /* 0x000fe40000410000 */
[C---:B------:R-:W-:Y:S02]  /*7390*/  FMUL.FTZ R136, R2.reuse, R136 ;  /* 0x0000008802887220 */ /* 0x040fe40000410000 */
[----:B------:R-:W-:Y:S02]  /*73a0*/  FMUL.FTZ R137, R2, R137 ;  /* 0x0000008902897220 */ /* 0x000fe40000410000 */
[C---:B------:R-:W-:Y:S01]  /*73b0*/  FMUL.FTZ R138, R0.reuse, R138 ;  /* 0x0000008a008a7220 */ /* 0x040fe20000410000 */
[C---:B---3--:R-:W-:Y:S02]  /*73c0*/  HMMA.16816.F32.BF16 R132, R168.reuse, R172, R132 ;  /* 0x000000aca884723c */ /* 0x048fe40000041884 */
[----:B------:R-:W-:Y:S01]  /*73d0*/  MUFU.EX2 R196, R196 ;  /* 0x000000c400c47308 */ /* 0x000fe20000000800 */
[----:B------:R-:W-:Y:S02]  /*73e0*/  FMUL.FTZ R139, R0, R139 ;  /* 0x0000008b008b7220 */ /* 0x000fe40000410000 */
[----:B------:R-:W-:Y:S01]  /*73f0*/  FFMA.FTZ R198, R13, c[0x0][0x23c], -R192 ;  /* 0x00008f000dc67a23 */ /* 0x000fe200000108c0 */
[----:B------:R-:W-:Y:S01]  /*7400*/  SHF.R.U32.HI R13, RZ, 0x8, R156 ;  /* 0x00000008ff0d7819 */ /* 0x000fe2000001169c */
[----:B------:R-:W-:Y:S01]  /*7410*/  FFMA.FTZ R197, R12, c[0x0][0x23c], -R192 ;  /* 0x00008f000cc57a23 */ /* 0x000fe200000108c0 */
[----:B------:R-:W3:Y:S01]  /*7420*/  LDSM.16.MT88.4 R156, [R224+0x18800] ;  /* 0x01880000e09c783b */ /* 0x000ee20000004200 */
[----:B------:R-:W-:Y:S01]  /*7430*/  SHF.R.U32.HI R12, RZ, 0x18, R182 ;  /* 0x00000018ff0c7819 */ /* 0x000fe200000116b6 */
[C---:B------:R-:W-:Y:S02]  /*7440*/  HMMA.16816.F32.BF16 R136, R168.reuse, R174, R136 ;  /* 0x000000aea888723c */ /* 0x040fe40000041888 */
[----:B------:R-:W-:Y:S01]  /*7450*/  MUFU.EX2 R198, R198 ;  /* 0x000000c600c67308 */ /* 0x000fe20000000800 */
[----:B------:R-:W-:Y:S01]  /*7460*/  FFMA.FTZ R199, R14, c[0x0][0x23c], -R191 ;  /* 0x00008f000ec77a23 */ /* 0x000fe200000108bf */
[----:B------:R-:W-:Y:S01]  /*7470*/  PRMT R166, R166, 0x5410, R13 ;  /* 0x00005410a6a67816 */ /* 0x000fe2000000000d */
[----:B------:R-:W-:Y:S01]  /*7480*/  FFMA.FTZ R200, R15, c[0x0][0x23c], -R191 ;  /* 0x00008f000fc87a23 */ /* 0x000fe200000108bf */
[----:B------:R-:W-:Y:S01]  /*7490*/  LDSM.16.MT88.4 R172, [R221+0x18800] ;  /* 0x01880000ddac783b */ /* 0x000fe20000004200 */
[C---:B------:R-:W-:Y:S01]  /*74a0*/  FMUL.FTZ R140, R2.reuse, R140 ;  /* 0x0000008c028c7220 */ /* 0x040fe20000410000 */
[C---:B-1----:R-:W-:Y:S04]  /*74b0*/  HMMA.16816.F32.BF16 R16, R168.reuse, R160, R16 ;  /* 0x000000a0a810723c */ /* 0x042fe80000041810 */
[----:B------:R-:W1:Y:S01]  /*74c0*/  MUFU.EX2 R197, R197 ;  /* 0x000000c500c57308 */ /* 0x000e620000000800 */
[----:B------:R-:W-:Y:S01]  /*74d0*/  FMUL.FTZ R141, R2, R141 ;  /* 0x0000008d028d7220 */ /* 0x000fe20000410000 */
[----:B------:R-:W-:Y:S01]  /*74e0*/  PRMT R165, R165, 0x5410, R12 ;  /* 0x00005410a5a57816 */ /* 0x000fe2000000000c */
[C---:B------:R-:W-:Y:S02]  /*74f0*/  FMUL.FTZ R142, R0.reuse, R142 ;  /* 0x0000008e008e7220 */ /* 0x040fe40000410000 */
[----:B------:R-:W-:Y:S03]  /*7500*/  FMUL.FTZ R143, R0, R143 ;  /* 0x0000008f008f7220 */ /* 0x000fe60000410000 */
[----:B------:R-:W-:Y:S01]  /*7510*/  FMUL.FTZ R12, R2, R148 ;  /* 0x00000094020c7220 */ /* 0x000fe20000410000 */
[----:B--2---:R-:W-:Y:S01]  /*7520*/  F2FP.BF16.PACK_AB R148, R194, R193 ;  /* 0x000000c1c294723e */ /* 0x004fe200000010ff */
[----:B------:R-:W-:Y:S01]  /*7530*/  MUFU.EX2 R199, R199 ;  /* 0x000000c700c77308 */ /* 0x000fe20000000800 */
[----:B------:R-:W-:Y:S01]  /*7540*/  FMUL.FTZ R13, R2, R149 ;  /* 0x00000095020d7220 */ /* 0x000fe20000410000 */
[C---:B------:R-:W-:Y:S01]  /*7550*/  HMMA.16816.F32.BF16 R140, R168.reuse, R162, R140 ;  /* 0x000000a2a88c723c */ /* 0x040fe2000004188c */
[----:B------:R-:W2:Y:S02]  /*7560*/  LDSM.16.MT88.4 R160, [R222+0x18800] ;  /* 0x01880000dea0783b */ /* 0x000ea40000004200 */
[----:B------:R-:W-:Y:S01]  /*7570*/  FMUL.FTZ R14, R0, R150 ;  /* 0x00000096000e7220 */ /* 0x000fe20000410000 */
[----:B------:R-:W-:Y:S01]  /*7580*/  PRMT R149, R180, 0x5410, R181 ;  /* 0x00005410b4957816 */ /* 0x000fe200000000b5 */
[----:B------:R-:W-:Y:S01]  /*7590*/  FMUL.FTZ R15, R0, R151 ;  /* 0x00000097000f7220 */ /* 0x000fe20000410000 */
[--C-:B------:R-:W-:Y:S01]  /*75a0*/  HSET2.LE.AND R150, R166, R244.reuse, PT ;  /* 0x000000f4a6967233 */ /* 0x100fe20003803000 */
[----:B------:R-:W-:Y:S01]  /*75b0*/  PRMT R166, R176, 0x5410, R177 ;  /* 0x00005410b0a67816 */ /* 0x000fe200000000b1 */
[----:B------:R-:W3:Y:S01]  /*75c0*/  MUFU.EX2 R200, R200 ;  /* 0x000000c800c87308 */ /* 0x000ee20000000800 */
[----:B------:R-:W2:Y:S03]  /*75d0*/  LDSM.16.MT88.4 R176, [R220+0x18800] ;  /* 0x01880000dcb0783b */ /* 0x000ea60000004200 */
[C---:B----4-:R-:W-:Y:S03]  /*75e0*/  HMMA.16816.F32.BF16 R12, R168.reuse, R152, R12 ;  /* 0x00000098a80c723c */ /* 0x050fe6000004180c */
[----:B------:R-:W-:Y:S01]  /*75f0*/  FMUL.FTZ R144, R2, R144 ;  /* 0x0000009002907220 */ /* 0x000fe20000410000 */
[----:B------:R-:W-:Y:S01]  /*7600*/  LOP3.LUT R150, R150, R148, RZ, 0xc0, !PT ;  /* 0x0000009496967212 */ /* 0x000fe200078ec0ff */
[----:B------:R-:W-:Y:S01]  /*7610*/  FMUL.FTZ R145, R2, R145 ;  /* 0x0000009102917220 */ /* 0x000fe20000410000 */
[--C-:B------:R-:W-:Y:S01]  /*7620*/  HSET2.LE.AND R151, R165, R244.reuse, PT ;  /* 0x000000f4a5977233 */ /* 0x100fe20003803000 */
[C---:B------:R-:W-:Y:S01]  /*7630*/  FMUL.FTZ R146, R0.reuse, R146 ;  /* 0x0000009200927220 */ /* 0x040fe20000410000 */
[--C-:B------:R-:W-:Y:S01]  /*7640*/  HSET2.LE.AND R148, R166, R244.reuse, PT ;  /* 0x000000f4a6947233 */ /* 0x100fe20003803000 */
[----:B------:R-:W-:Y:S01]  /*7650*/  FMUL.FTZ R147, R0, R147 ;  /* 0x0000009300937220 */ /* 0x000fe20000410000 */
[----:B------:R-:W4:Y:S02]  /*7660*/  LDSM.16.MT88.4 R180, [R224+0x1a800] ;  /* 0x01a80000e0b4783b */ /* 0x000f240000004200 */
[--C-:B------:R-:W-:Y:S01]  /*7670*/  HSET2.LE.AND R149, R149, R244.reuse, PT ;  /* 0x000000f495957233 */ /* 0x100fe20003803000 */
[----:B-1----:R-:W-:Y:S01]  /*7680*/  F2FP.BF16.PACK_AB R153, R198, R197 ;  /* 0x000000c5c699723e */ /* 0x002fe200000010ff */
[----:B------:R-:W-:Y:S01]  /*7690*/  FFMA.FTZ R187, R2, R246, R187 ;  /* 0x000000f602bb7223 */ /* 0x000fe200000100bb */
[----:B------:R-:W-:Y:S01]  /*76a0*/  F2FP.BF16.PACK_AB R165, R196, R195 ;  /* 0x000000c3c4a5723e */ /* 0x000fe200000010ff */
[----:B------:R-:W-:Y:S02]  /*76b0*/  HMMA.16816.F32.BF16 R144, R168, R154, R144 ;  /* 0x0000009aa890723c */ /* 0x000fe40000041890 */
[----:B------:R-:W-:Y:S01]  /*76c0*/  LDSM.16.MT88.4 R168, [R224+0x1c800] ;  /* 0x01c80000e0a8783b */ /* 0x000fe20000004200 */
[----:B------:R-:W-:Y:S01]  /*76d0*/  LOP3.LUT R151, R151, R165, RZ, 0xc0, !PT ;  /* 0x000000a597977212 */ /* 0x000fe200078ec0ff */
[----:B------:R-:W-:Y:S01]  /*76e0*/  FFMA.FTZ R189, R0, R245, R189 ;  /* 0x000000f500bd7223 */ /* 0x000fe200000100bd */
[----:B---3--:R-:W-:Y:S01]  /*76f0*/  F2FP.BF16.PACK_AB R152, R200, R199 ;  /* 0x000000c7c898723e */ /* 0x008fe200000010ff */
[----:B------:R-:W-:Y:S01]  /*7700*/  FADD.FTZ R187, R188, R187 ;  /* 0x000000bbbcbb7221 */ /* 0x000fe20000010000 */
[----:B------:R-:W-:Y:S01]  /*7710*/  LOP3.LUT R148, R148, R153, RZ, 0xc0, !PT ;  /* 0x0000009994947212 */ /* 0x000fe200078ec0ff */
[----:B------:R-:W-:Y:S01]  /*7720*/  FADD.FTZ R189, R190, R189 ;  /* 0x000000bdbebd7221 */ /* 0x000fe20000010000 */
[----:B------:R-:W-:Y:S02]  /*7730*/  LOP3.LUT R149, R149, R152, RZ, 0xc0, !PT ;  /* 0x0000009895957212 */ /* 0x000fe400078ec0ff */
[----:B------:R-:W1:Y:S01]  /*7740*/  LDSM.16.MT88.4 R152, [R222+0x1a800] ;  /* 0x01a80000de98783b */ /* 0x000e620000004200 */
[----:B------:R-:W-:Y:S01]  /*7750*/  MOV R0, R3 ;  /* 0x0000000300007202 */ /* 0x000fe20000000f00 */
[----:B------:R-:W-:Y:S01]  /*7760*/  FADD.FTZ R187, R167, R187 ;  /* 0x000000bba7bb7221 */ /* 0x000fe20000010000 */
[----:B------:R-:W-:Y:S01]  /*7770*/  MOV R2, R164 ;  /* 0x000000a400027202 */ /* 0x000fe20000000f00 */
[----:B------:R-:W-:Y:S01]  /*7780*/  FADD.FTZ R189, R185, R189 ;  /* 0x000000bdb9bd7221 */ /* 0x000fe20000010000 */
[C---:B------:R-:W-:Y:S05]  /*7790*/  HMMA.16816.F32.BF16 R4, R148.reuse, R156, R4 ;  /* 0x0000009c9404723c */ /* 0x040fea0000041804 */
[----:B------:R-:W-:Y:S02]  /*77a0*/  FADD.FTZ R184, R184, R187 ;  /* 0x000000bbb8b87221 */ /* 0x000fe40000010000 */
[----:B------:R-:W-:Y:S01]  /*77b0*/  FADD.FTZ R186, R186, R189 ;  /* 0x000000bdbaba7221 */ /* 0x000fe20000010000 */
[C---:B------:R-:W-:Y:S01]  /*77c0*/  HMMA.16816.F32.BF16 R8, R148.reuse, R158, R8 ;  /* 0x0000009e9408723c */ /* 0x040fe20000041808 */
[----:B------:R-:W3:Y:S03]  /*77d0*/  LDSM.16.MT88.4 R156, [R221+0x1a800] ;  /* 0x01a80000dd9c783b */ /* 0x000ee60000004200 */
        /* <DEDUP_REMOVED lines=26> */
[C---:B--2---:R-:W-:Y:S07]  /*7980*/  HMMA.16816.F32.BF16 R84, R148.reuse, R160, R84 ;  /* 0x000000a09454723c */ /* 0x044fee0000041854 */
[----:B------:R-:W-:Y:S01]  /*7990*/  MOV R160, UR4 ;  /* 0x0000000400a07c02 */ /* 0x000fe20008000f00 */
[C---:B------:R-:W-:Y:S08]  /*79a0*/  HMMA.16816.F32.BF16 R88, R148.reuse, R162, R88 ;  /* 0x000000a29458723c */ /* 0x040ff00000041858 */
[C---:B------:R-:W-:Y:S08]  /*79b0*/  HMMA.16816.F32.BF16 R92, R148.reuse, R168, R92 ;  /* 0x000000a8945c723c */ /* 0x040ff0000004185c */
[C---:B------:R-:W-:Y:S08]  /*79c0*/  HMMA.16816.F32.BF16 R96, R148.reuse, R170, R96 ;  /* 0x000000aa9460723c */ /* 0x040ff00000041860 */
[C---:B------:R-:W-:Y:S07]  /*79d0*/  HMMA.16816.F32.BF16 R100, R148.reuse, R172, R100 ;  /* 0x000000ac9464723c */ /* 0x040fee0000041864 */
[----:B------:R-:W-:Y:S01]  /*79e0*/  FFMA.FTZ R172, R24, c[0x0][0x23c], -R192 ;  /* 0x00008f0018ac7a23 */ /* 0x000fe200000108c0 */
[C---:B------:R-:W-:Y:S04]  /*79f0*/  HMMA.16816.F32.BF16 R104, R148.reuse, R174, R104 ;  /* 0x000000ae9468723c */ /* 0x040fe80000041868 */
[----:B------:R-:W-:Y:S01]  /*7a00*/  LOP3.LUT R24, R205, UR33, R160, 0x96, !PT ;  /* 0x00000021cd187c12 */ /* 0x000fe2000f8e96a0 */
[----:B------:R-:W-:Y:S01]  /*7a10*/  FFMA.FTZ R173, R25, c[0x0][0x23c], -R192 ;  /* 0x00008f0019ad7a23 */ /* 0x000fe200000108c0 */
[----:B------:R-:W2:Y:S01]  /*7a20*/  LDSM.16.MT88.4 R160, [R221+0x1e800] ;  /* 0x01e80000dda0783b */ /* 0x000ea20000004200 */
[--C-:B------:R-:W-:Y:S01]  /*7a30*/  FFMA.FTZ R174, R26, c[0x0][0x23c], -R191.reuse ;  /* 0x00008f001aae7a23 */ /* 0x100fe200000108bf */
[C---:B------:R-:W-:Y:S01]  /*7a40*/  HMMA.16816.F32.BF16 R108, R148.reuse, R176, R108 ;  /* 0x000000b0946c723c */ /* 0x040fe2000004186c */
[----:B------:R-:W-:Y:S03]  /*7a50*/  MUFU.EX2 R172, R172 ;  /* 0x000000ac00ac7308 */ /* 0x000fe60000000800 */
[--C-:B------:R-:W-:Y:S02]  /*7a60*/  FFMA.FTZ R175, R27, c[0x0][0x23c], -R191.reuse ;  /* 0x00008f001baf7a23 */ /* 0x100fe400000108bf */
[----:B------:R-:W-:Y:S02]  /*7a70*/  IMAD.WIDE.U32 R168, R24, -0x326172a9, RZ ;  /* 0xcd9e8d5718a87825 */ /* 0x000fe400078e00ff */
[C---:B------:R-:W-:Y:S03]  /*7a80*/  HMMA.16816.F32.BF16 R112, R148.reuse, R178, R112 ;  /* 0x000000b29470723c */ /* 0x040fe60000041870 */
[----:B------:R-:W-:Y:S01]  /*7a90*/  MUFU.EX2 R174, R174 ;  /* 0x000000ae00ae7308 */ /* 0x000fe20000000800 */
[----:B------:R-:W-:Y:S01]  /*7aa0*/  LOP3.LUT R24, R169, UR17, R250, 0x96, !PT ;  /* 0x00000011a9187c12 */ /* 0x000fe2000f8e96fa */
[----:B------:R-:W-:Y:S01]  /*7ab0*/  FFMA.FTZ R176, R20, c[0x0][0x23c], -R192 ;  /* 0x00008f0014b07a23 */ /* 0x000fe200000108c0 */
[----:B------:R-:W-:Y:S01]  /*7ac0*/  LOP3.LUT R168, R203, UR15, R168, 0x96, !PT ;  /* 0x0000000fcba87c12 */ /* 0x000fe2000f8e96a8 */
[----:B------:R-:W-:Y:S01]  /*7ad0*/  FFMA.FTZ R177, R21, c[0x0][0x23c], -R192 ;  /* 0x00008f0015b17a23 */ /* 0x000fe200000108c0 */
[C---:B----4-:R-:W-:Y:S04]  /*7ae0*/  HMMA.16816.F32.BF16 R116, R148.reuse, R180, R116 ;  /* 0x000000b49474723c */ /* 0x050fe80000041874 */
[----:B------:R-:W-:Y:S01]  /*7af0*/  IMAD.WIDE.U32 R168, R168, -0x2daee0ad, RZ ;  /* 0xd2511f53a8a87825 */ /* 0x000fe200078e00ff */
[----:B------:R-:W4:Y:S03]  /*7b00*/  MUFU.EX2 R176, R176 ;  /* 0x000000b000b07308 */ /* 0x000f260000000800 */
[C---:B------:R-:W-:Y:S04]  /*7b10*/  HMMA.16816.F32.BF16 R120, R148.reuse, R182, R120 ;  /* 0x000000b69478723c */ /* 0x040fe80000041878 */
[----:B------:R-:W-:Y:S03]  /*7b20*/  IMAD.WIDE.U32 R24, R24, -0x2daee0ad, RZ ;  /* 0xd2511f5318187825 */ /* 0x000fe600078e00ff */
[----:B------:R-:W-:Y:S01]  /*7b30*/  MUFU.EX2 R177, R177 ;  /* 0x000000b100b17308 */ /* 0x000fe20000000800 */
[C---:B-1----:R-:W-:Y:S04]  /*7b40*/  HMMA.16816.F32.BF16 R124, R148.reuse, R152, R124 ;  /* 0x00000098947c723c */ /* 0x042fe8000004187c */
[----:B------:R-:W-:Y:S01]  /*7b50*/  LOP3.LUT R24, R169, UR12, R24, 0x96, !PT ;  /* 0x0000000ca9187c12 */ /* 0x000fe2000f8e9618 */
[--C-:B------:R-:W-:Y:S01]  /*7b60*/  FFMA.FTZ R178, R22, c[0x0][0x23c], -R191.reuse ;  /* 0x00008f0016b27a23 */ /* 0x100fe200000108bf */
[----:B------:R-:W-:Y:S01]  /*7b70*/  LOP3.LUT R25, R25, UR14, R248, 0x96, !PT ;  /* 0x0000000e19197c12 */ /* 0x000fe2000f8e96f8 */
[----:B------:R-:W-:Y:S01]  /*7b80*/  FFMA.FTZ R179, R23, c[0x0][0x23c], -R191 ;  /* 0x00008f0017b37a23 */ /* 0x000fe200000108bf */
[C---:B------:R-:W-:Y:S01]  /*7b90*/  HMMA.16816.F32.BF16 R128, R148.reuse, R154, R128 ;  /* 0x0000009a9480723c */ /* 0x040fe20000041880 */
[----:B------:R-:W1:Y:S01]  /*7ba0*/  LDSM.16.MT88.4 R152, [R220+0x1e800] ;  /* 0x01e80000dc98783b */ /* 0x000e620000004200 */
[----:B------:R-:W-:Y:S02]  /*7bb0*/  MUFU.EX2 R175, R175 ;  /* 0x000000af00af7308 */ /* 0x000fe40000000800 */
[----:B------:R-:W-:Y:S04]  /*7bc0*/  IMAD.WIDE.U32 R204, R24, -0x326172a9, RZ ;  /* 0xcd9e8d5718cc7825 */ /* 0x000fe800078e00ff */
[C---:B---3--:R-:W-:Y:S04]  /*7bd0*/  HMMA.16816.F32.BF16 R132, R148.reuse, R156, R132 ;  /* 0x0000009c9484723c */ /* 0x048fe80000041884 */
[----:B------:R-:W-:Y:S01]  /*7be0*/  MOV R181, R205 ;  /* 0x000000cd00b57202 */ /* 0x000fe20000000f00 */
[----:B------:R-:W-:Y:S01]  /*7bf0*/  MUFU.EX2 R173, R173 ;  /* 0x000000ad00ad7308 */ /* 0x000fe20000000800 */
[----:B----4-:R-:W-:Y:S02]  /*7c00*/  FADD.FTZ R194, R176, R194 ;  /* 0x000000c2b0c27221 */ /* 0x010fe40000010000 */
[C---:B------:R-:W-:Y:S04]  /*7c10*/  HMMA.16816.F32.BF16 R136, R148.reuse, R158, R136 ;  /* 0x0000009e9488723c */ /* 0x040fe80000041888 */
[----:B------:R-:W-:Y:S03]  /*7c20*/  IMAD.WIDE.U32 R156, R25, -0x326172a9, RZ ;  /* 0xcd9e8d57199c7825 */ /* 0x000fe600078e00ff */
[----:B------:R-:W3:Y:S01]  /*7c30*/  MUFU.EX2 R178, R178 ;  /* 0x000000b200b27308 */ /* 0x000ee20000000800 */
[C---:B--2---:R-:W-:Y:S04]  /*7c40*/  HMMA.16816.F32.BF16 R16, R148.reuse, R160, R16 ;  /* 0x000000a09410723c */ /* 0x044fe80000041810 */
[----:B------:R-:W-:Y:S02]  /*7c50*/  LOP3.LUT R203, R157, UR13, R202, 0x96, !PT ;  /* 0x0000000d9dcb7c12 */ /* 0x000fe4000f8e96ca */
[----:B------:R-:W-:Y:S02]  /*7c60*/  LOP3.LUT R202, R205, UR11, R156, 0x96, !PT ;  /* 0x0000000bcdca7c12 */ /* 0x000fe4000f8e969c */
[C---:B------:R-:W-:Y:S01]  /*7c70*/  HMMA.16816.F32.BF16 R140, R148.reuse, R162, R140 ;  /* 0x000000a2948c723c */ /* 0x040fe2000004188c */
[----:B------:R-:W-:Y:S01]  /*7c80*/  LDSM.16.MT88.4 R156, [R222+0x19000] ;  /* 0x01900000de9c783b */ /* 0x000fe20000004200 */
[----:B------:R-:W2:Y:S02]  /*7c90*/  MUFU.EX2 R179, R179 ;  /* 0x000000b300b37308 */ /* 0x000ea40000000800 */
[----:B------:R-:W-:Y:S04]  /*7ca0*/  IMAD.WIDE.U32 R24, R203, -0x2daee0ad, RZ ;  /* 0xd2511f53cb187825 */ /* 0x000fe800078e00ff */
[----:B------:R-:W-:Y:S01]  /*7cb0*/  IMAD.WIDE.U32 R202, R202, -0x2daee0ad, RZ ;  /* 0xd2511f53caca7825 */ /* 0x000fe200078e00ff */
[C---:B-1----:R-:W-:Y:S01]  /*7cc0*/  HMMA.16816.F32.BF16 R12, R148.reuse, R152, R12 ;  /* 0x00000098940c723c */ /* 0x042fe2000004180c */
[----:B------:R-:W-:Y:S02]  /*7cd0*/  LDSM.16.MT88.4 R160, [R221+0x19000] ;  /* 0x01900000dda0783b */ /* 0x000fe40000004200 */
[----:B------:R-:W-:Y:S02]  /*7ce0*/  LOP3.LUT R182, R25, UR10, R168, 0x96, !PT ;  /* 0x0000000a19b67c12 */ /* 0x000fe4000f8e96a8 */
[----:B------:R-:W-:Y:S01]  /*7cf0*/  LOP3.LUT R20, R203, UR8, R24, 0x96, !PT ;  /* 0x00000008cb147c12 */ /* 0x000fe2000f8e9618 */
[----:B---3--:R-:W-:Y:S02]  /*7d00*/  FADD.FTZ R196, R178, R196 ;  /* 0x000000c4b2c47221 */ /* 0x008fe40000010000 */
[----:B------:R-:W-:Y:S01]  /*7d10*/  HMMA.16816.F32.BF16 R144, R148, R154, R144 ;  /* 0x0000009a9490723c */ /* 0x000fe20000041890 */
[----:B------:R-:W-:Y:S03]  /*7d20*/  LDSM.16.MT88.4 R148, [R220+0x19000] ;  /* 0x01900000dc94783b */ /* 0x000fe60000004200 */
[----:B------:R-:W-:Y:S04]  /*7d30*/  IMAD.WIDE.U32 R24, R20, -0x326172a9, RZ ;  /* 0xcd9e8d5714187825 */ /* 0x000fe800078e00ff */
[----:B------:R-:W-:Y:S01]  /*7d40*/  IMAD.WIDE.U32 R182, R182, -0x326172a9, RZ ;  /* 0xcd9e8d57b6b67825 */ /* 0x000fe200078e00ff */
[----:B------:R-:W-:Y:S03]  /*7d50*/  LOP3.LUT R165, R24, 0xffff, RZ, 0xc0, !PT ;  /* 0x0000ffff18a57812 */ /* 0x000fe600078ec0ff */
[----:B------:R-:W-:Y:S02]  /*7d60*/  SHF.R.U32.HI R166, RZ, 0x10, R24 ;  /* 0x00000010ffa67819 */ /* 0x000fe40000011618 */
[----:B------:R-:W-:Y:S01]  /*7d70*/  LOP3.LUT R20, R25, UR19, R182, 0x96, !PT ;  /* 0x0000001319147c12 */ /* 0x000fe2000f8e96b6 */
[----:B------:R-:W-:Y:S01]  /*7d80*/  FFMA.FTZ R182, R32, c[0x0][0x23c], -R192 ;  /* 0x00008f0020b67a23 */ /* 0x000fe200000108c0 */
[----:B------:R-:W-:Y:S02]  /*7d90*/  LOP3.LUT R22, R24, 0xff, RZ, 0xc0, !PT ;  /* 0x000000ff18167812 */ /* 0x000fe400078ec0ff */
[----:B------:R-:W-:Y:S02]  /*7da0*/  SHF.R.U32.HI R21, RZ, 0x18, R24 ;  /* 0x00000018ff157819 */ /* 0x000fe40000011618 */
[----:B------:R-:W1:Y:S01]  /*7db0*/  LDSM.16.MT88.4 R24, [R224+0x19000] ;  /* 0x01900000e018783b */ /* 0x000e620000004200 */
[C---:B------:R-:W-:Y:S01]  /*7dc0*/  LOP3.LUT R153, R20.reuse, 0xffff, RZ, 0xc0, !PT ;  /* 0x0000ffff14997812 */ /* 0x040fe200078ec0ff */
[----:B------:R-:W-:Y:S01]  /*7dd0*/  MUFU.EX2 R182, R182 ;  /* 0x000000b600b67308 */ /* 0x000fe20000000800 */
[----:B------:R-:W-:Y:S02]  /*7de0*/  LOP3.LUT R152, R20, 0xff, RZ, 0xc0, !PT ;  /* 0x000000ff14987812 */ /* 0x000fe400078ec0ff */
[----:B------:R-:W-:Y:S02]  /*7df0*/  SHF.R.U32.HI R153, RZ, 0x8, R153 ;  /* 0x00000008ff997819 */ /* 0x000fe40000011699 */
[----:B------:R-:W-:Y:S02]  /*7e00*/  LOP3.LUT R23, R166, 0xff, RZ, 0xc0, !PT ;  /* 0x000000ffa6177812 */ /* 0x000fe400078ec0ff */
[--C-:B------:R-:W-:Y:S02]  /*7e10*/  SHF.R.U32.HI R180, RZ, 0x10, R20.reuse ;  /* 0x00000010ffb47819 */ /* 0x100fe40000011614 */
[----:B------:R-:W-:Y:S02]  /*7e20*/  PRMT R23, R23, 0x5410, R21 ;  /* 0x0000541017177816 */ /* 0x000fe40000000015 */
[----:B------:R-:W-:Y:S02]  /*7e30*/  PRMT R21, R152, 0x5410, R153 ;  /* 0x0000541098157816 */ /* 0x000fe40000000099 */
[----:B------:R-:W-:Y:S01]  /*7e40*/  SHF.R.U32.HI R168, RZ, 0x18, R20 ;  /* 0x00000018ffa87819 */ /* 0x000fe20000011614 */
[--C-:B------:R-:W-:Y:S01]  /*7e50*/  HSET2.LE.AND R23, R23, R244.reuse, PT ;  /* 0x000000f417177233 */ /* 0x100fe20003803000 */
[----:B------:R-:W-:Y:S01]  /*7e60*/  LOP3.LUT R180, R180, 0xff, RZ, 0xc0, !PT ;  /* 0x000000ffb4b47812 */ /* 0x000fe200078ec0ff */
[--C-:B------:R-:W-:Y:S01]  /*7e70*/  HSET2.LE.AND R20, R21, R244.reuse, PT ;  /* 0x000000f415147233 */ /* 0x100fe20003803000 */
[----:B------:R-:W-:Y:S01]  /*7e80*/  SHF.R.U32.HI R165, RZ, 0x8, R165 ;  /* 0x00000008ffa57819 */ /* 0x000fe200000116a5 */
[----:B------:R-:W3:Y:S01]  /*7e90*/  LDSM.16.MT88.4 R152, [R224+0x1b000] ;  /* 0x01b00000e098783b */ /* 0x000ee20000004200 */
[----:B------:R-:W-:Y:S02]  /*7ea0*/  PRMT R180, R180, 0x5410, R168 ;  /* 0x00005410b4b47816 */ /* 0x000fe400000000a8 */
[----:B------:R-:W-:Y:S02]  /*7eb0*/  PRMT R22, R22, 0x5410, R165 ;  /* 0x0000541016167816 */ /* 0x000fe400000000a5 */
[C---:B------:R-:W-:Y:S01]  /*7ec0*/  F2FP.BF16.PACK_AB R21, R177.reuse, R176 ;  /* 0x000000b0b115723e */ /* 0x040fe200000010ff */
[----:B------:R-:W-:Y:S01]  /*7ed0*/  FADD.FTZ R177, R177, R194 ;  /* 0x000000c2b1b17221 */ /* 0x000fe20000010000 */
[----:B------:R-:W-:Y:S01]  /*7ee0*/  F2FP.BF16.PACK_AB R165, R175, R174 ;  /* 0x000000aeafa5723e */ /* 0x000fe200000010ff */
[--C-:B------:R-:W-:Y:S01]  /*7ef0*/  HSET2.LE.AND R22, R22, R244.reuse, PT ;  /* 0x000000f416167233 */ /* 0x100fe20003803000 */
[----:B------:R-:W-:Y:S01]  /*7f00*/  LOP3.LUT R20, R20, R21, RZ, 0xc0, !PT ;  /* 0x0000001514147212 */ /* 0x000fe200078ec0ff */
[--C-:B------:R-:W-:Y:S01]  /*7f10*/  HSET2.LE.AND R21, R180, R244.reuse, PT ;  /* 0x000000f4b4157233 */ /* 0x100fe20003803000 */
[----:B------:R-:W-:Y:S01]  /*7f20*/  LOP3.LUT R23, R23, R165, RZ, 0xc0, !PT ;  /* 0x000000a517177212 */ /* 0x000fe200078ec0ff */
[----:B------:R-:W4:Y:S01]  /*7f30*/  LDSM.16.MT88.4 R168, [R222+0x1b000] ;  /* 0x01b00000dea8783b */ /* 0x000f220000004200 */
[----:B------:R-:W-:Y:S01]  /*7f40*/  F2FP.BF16.PACK_AB R166, R173, R172 ;  /* 0x000000acada6723e */ /* 0x000fe200000010ff */
[----:B------:R-:W-:Y:S01]  /*7f50*/  FADD.FTZ R177, R172, R177 ;  /* 0x000000b1acb17221 */ /* 0x000fe20000010000 */
[C---:B--2---:R-:W-:Y:S01]  /*7f60*/  F2FP.BF16.PACK_AB R165, R179.reuse, R178 ;  /* 0x000000b2b3a5723e */ /* 0x044fe200000010ff */
[----:B------:R-:W-:Y:S01]  /*7f70*/  FADD.FTZ R179, R179, R196 ;  /* 0x000000c4b3b37221 */ /* 0x000fe20000010000 */
[----:B------:R-:W-:Y:S01]  /*7f80*/  LOP3.LUT R22, R22, R166, RZ, 0xc0, !PT ;  /* 0x000000a616167212 */ /* 0x000fe200078ec0ff */
[--C-:B------:R-:W-:Y:S01]  /*7f90*/  FFMA.FTZ R166, R29, c[0x0][0x23c], -R192.reuse ;  /* 0x00008f001da67a23 */ /* 0x100fe200000108c0 */
[----:B------:R-:W-:Y:S01]  /*7fa0*/  LOP3.LUT R21, R21, R165, RZ, 0xc0, !PT ;  /* 0x000000a515157212 */ /* 0x000fe200078ec0ff */
[--C-:B------:R-:W-:Y:S01]  /*7fb0*/  FFMA.FTZ R165, R28, c[0x0][0x23c], -R192.reuse ;  /* 0x00008f001ca57a23 */ /* 0x100fe200000108c0 */
[----:B------:R-:W-:Y:S01]  /*7fc0*/  MOV R180, R204 ;  /* 0x000000cc00b47202 */ /* 0x000fe20000000f00 */
[----:B------:R-:W-:Y:S01]  /*7fd0*/  FFMA.FTZ R192, R33, c[0x0][0x23c], -R192 ;  /* 0x00008f0021c07a23 */ /* 0x000fe200000108c0 */
[----:B------:R2:W5:Y:S01]  /*7fe0*/  LDL.LU.64 R204, [R1+0x8] ;  /* 0x0000080001cc7983 */ /* 0x0005620000300a00 */
[----:B------:R-:W-:Y:S01]  /*7ff0*/  MUFU.EX2 R166, R166 ;  /* 0x000000a600a67308 */ /* 0x000fe20000000800 */
[----:B------:R-:W-:Y:S01]  /*8000*/  FADD.FTZ R179, R174, R179 ;  /* 0x000000b3aeb37221 */ /* 0x000fe20000010000 */
[C---:B-1----:R-:W-:Y:S05]  /*8010*/  HMMA.16816.F32.BF16 R4, R20.reuse, R24, R4 ;  /* 0x000000181404723c */ /* 0x042fea0000041804 */
[----:B------:R-:W-:Y:S02]  /*8020*/  FADD.FTZ R173, R173, R177 ;  /* 0x000000b1adad7221 */ /* 0x000fe40000010000 */
[----:B------:R-:W-:Y:S01]  /*8030*/  FADD.FTZ R175, R175, R179 ;  /* 0x000000b3afaf7221 */ /* 0x000fe20000010000 */
[C---:B------:R-:W-:Y:S01]  /*8040*/  HMMA.16816.F32.BF16 R8, R20.reuse, R26, R8 ;  /* 0x0000001a1408723c */ /* 0x040fe20000041808 */
[----:B------:R-:W1:Y:S01]  /*8050*/  LDSM.16.MT88.4 R24, [R221+0x1b000] ;  /* 0x01b00000dd18783b */ /* 0x000e620000004200 */
[----:B------:R-:W-:Y:S06]  /*8060*/  MUFU.EX2 R192, R192 ;  /* 0x000000c000c07308 */ /* 0x000fec0000000800 */
[C---:B------:R-:W-:Y:S04]  /*8070*/  HMMA.16816.F32.BF16 R36, R20.reuse, R156, R36 ;  /* 0x0000009c1424723c */ /* 0x040fe80000041824 */
[----:B------:R-:W2:Y:S04]  /*8080*/  MUFU.EX2 R165, R165 ;  /* 0x000000a500a57308 */ /* 0x000ea80000000800 */
[C---:B------:R-:W-:Y:S01]  /*8090*/  HMMA.16816.F32.BF16 R40, R20.reuse, R158, R40 ;  /* 0x0000009e1428723c */ /* 0x040fe20000041828 */
[----:B------:R-:W1:Y:S07]  /*80a0*/  LDSM.16.MT88.4 R156, [R220+0x1b000] ;  /* 0x01b00000dc9c783b */ /* 0x000e6e0000004200 */
[C---:B------:R-:W-:Y:S08]  /*80b0*/  HMMA.16816.F32.BF16 R44, R20.reuse, R160, R44 ;  /* 0x000000a0142c723c */ /* 0x040ff0000004182c */
[C---:B------:R-:W-:Y:S01]  /*80c0*/  HMMA.16816.F32.BF16 R48, R20.reuse, R162, R48 ;  /* 0x000000a21430723c */ /* 0x040fe20000041830 */
[----:B------:R-:W-:Y:S03]  /*80d0*/  LDSM.16.MT88.4 R160, [R222+0x1d000] ;  /* 0x01d00000dea0783b */ /* 0x000fe60000004200 */
[----:B--2---:R-:W-:Y:S04]  /*80e0*/  FADD.FTZ R173, R165, R173 ;  /* 0x000000ada5ad7221 */ /* 0x004fe80000010000 */
[C---:B------:R-:W-:Y:S04]  /*80f0*/  HMMA.16816.F32.BF16 R52, R20.reuse, R148, R52 ;  /* 0x000000941434723c */ /* 0x040fe80000041834 */
[----:B------:R-:W-:Y:S04]  /*8100*/  FADD.FTZ R173, R166, R173 ;  /* 0x000000ada6ad7221 */ /* 0x000fe80000010000 */
[C---:B------:R-:W-:Y:S01]  /*8110*/  HMMA.16816.F32.BF16 R56, R20.reuse, R150, R56 ;  /* 0x000000961438723c */ /* 0x040fe20000041838 */
[----:B------:R-:W2:Y:S03]  /*8120*/  LDSM.16.MT88.4 R148, [R224+0x1d000] ;  /* 0x01d00000e094783b */ /* 0x000ea60000004200 */
[----:B------:R-:W-:Y:S04]  /*8130*/  FADD.FTZ R173, R182, R173 ;  /* 0x000000adb6ad7221 */ /* 0x000fe80000010000 */
[C---:B---3--:R-:W-:Y:S04]  /*8140*/  HMMA.16816.F32.BF16 R60, R20.reuse, R152, R60 ;  /* 0x00000098143c723c */ /* 0x048fe8000004183c */
[----:B------:R-:W-:Y:S04]  /*8150*/  FADD.FTZ R246, R192, R173 ;  /* 0x000000adc0f67221 */ /* 0x000fe80000010000 */
        /* <DEDUP_REMOVED lines=8> */
[C---:B------:R-:W-:Y:S07]  /*81e0*/  HMMA.16816.F32.BF16 R84, R20.reuse, R156, R84 ;  /* 0x0000009c1454723c */ /* 0x040fee0000041854 */
[----:B------:R-:W-:Y:S01]  /*81f0*/  MOV R156, R180 ;  /* 0x000000b4009c7202 */ /* 0x000fe20000000f00 */
[C---:B------:R-:W-:Y:S04]  /*8200*/  HMMA.16816.F32.BF16 R88, R20.reuse, R158, R88 ;  /* 0x0000009e1458723c */ /* 0x040fe80000041858 */
[----:B------:R-:W-:Y:S01]  /*8210*/  MOV R157, R181 ;  /* 0x000000b5009d7202 */ /* 0x000fe20000000f00 */
[--C-:B------:R-:W-:Y:S02]  /*8220*/  FFMA.FTZ R180, R30, c[0x0][0x23c], -R191.reuse ;  /* 0x00008f001eb47a23 */ /* 0x100fe400000108bf */
[----:B------:R-:W-:Y:S01]  /*8230*/  FFMA.FTZ R181, R31, c[0x0][0x23c], -R191 ;  /* 0x00008f001fb57a23 */ /* 0x000fe200000108bf */
[C---:B--2---:R-:W-:Y:S03]  /*8240*/  HMMA.16816.F32.BF16 R92, R20.reuse, R148, R92 ;  /* 0x00000094145c723c */ /* 0x044fe6000004185c */
[----:B------:R-:W2:Y:S05]  /*8250*/  MUFU.EX2 R180, R180 ;  /* 0x000000b400b47308 */ /* 0x000eaa0000000800 */
[C---:B------:R-:W-:Y:S01]  /*8260*/  HMMA.16816.F32.BF16 R96, R20.reuse, R150, R96 ;  /* 0x000000961460723c */ /* 0x040fe20000041860 */
[----:B------:R-:W1:Y:S04]  /*8270*/  LDSM.16.MT88.4 R148, [R222+0x1f000] ;  /* 0x01f00000de94783b */ /* 0x000e680000004200 */
[----:B------:R-:W4:Y:S03]  /*8280*/  MUFU.EX2 R181, R181 ;  /* 0x000000b500b57308 */ /* 0x000f260000000800 */
[C---:B------:R-:W-:Y:S08]  /*8290*/  HMMA.16816.F32.BF16 R100, R20.reuse, R160, R100 ;  /* 0x000000a01464723c */ /* 0x040ff00000041864 */
[C---:B------:R-:W-:Y:S04]  /*82a0*/  HMMA.16816.F32.BF16 R104, R20.reuse, R162, R104 ;  /* 0x000000a21468723c */ /* 0x040fe80000041868 */
[----:B--2---:R-:W-:Y:S04]  /*82b0*/  FADD.FTZ R175, R180, R175 ;  /* 0x000000afb4af7221 */ /* 0x004fe80000010000 */
[C---:B---3--:R-:W-:Y:S04]  /*82c0*/  HMMA.16816.F32.BF16 R108, R20.reuse, R152, R108 ;  /* 0x00000098146c723c */ /* 0x048fe8000004186c */
[----:B----4-:R-:W-:Y:S04]  /*82d0*/  FADD.FTZ R175, R181, R175 ;  /* 0x000000afb5af7221 */ /* 0x010fe80000010000 */
        /* <DEDUP_REMOVED lines=8> */
[C---:B------:R-:W-:Y:S07]  /*8360*/  HMMA.16816.F32.BF16 R132, R20.reuse, R148, R132 ;  /* 0x000000941484723c */ /* 0x040fee0000041884 */
[----:B------:R-:W-:Y:S01]  /*8370*/  LOP3.LUT R148, R183, UR9, R156, 0x96, !PT ;  /* 0x00000009b7947c12 */ /* 0x000fe2000f8e969c */
[C---:B------:R-:W-:Y:S01]  /*8380*/  HMMA.16816.F32.BF16 R136, R20.reuse, R150, R136 ;  /* 0x000000961488723c */ /* 0x040fe20000041888 */
[----:B------:R-:W3:Y:S03]  /*8390*/  LDSM.16.MT88.4 R156, [R224+0x19800] ;  /* 0x01980000e09c783b */ /* 0x000ee60000004200 */
[----:B------:R-:W-:Y:S04]  /*83a0*/  IMAD.WIDE.U32 R148, R148, -0x2daee0ad, RZ ;  /* 0xd2511f5394947825 */ /* 0x000fe800078e00ff */
[C---:B--2---:R-:W-:Y:S04]  /*83b0*/  HMMA.16816.F32.BF16 R16, R20.reuse, R152, R16 ;  /* 0x000000981410723c */ /* 0x044fe80000041810 */
[--C-:B------:R-:W-:Y:S01]  /*83c0*/  FFMA.FTZ R183, R34, c[0x0][0x23c], -R191.reuse ;  /* 0x00008f0022b77a23 */ /* 0x100fe200000108bf */
[----:B------:R-:W-:Y:S01]  /*83d0*/  LOP3.LUT R202, R149, UR18, R202, 0x96, !PT ;  /* 0x0000001295ca7c12 */ /* 0x000fe2000f8e96ca */
[----:B------:R-:W-:Y:S01]  /*83e0*/  FFMA.FTZ R191, R35, c[0x0][0x23c], -R191 ;  /* 0x00008f0023bf7a23 */ /* 0x000fe200000108bf */
[----:B------:R-:W-:Y:S01]  /*83f0*/  LOP3.LUT R29, R148, 0xffff, RZ, 0xc0, !PT ;  /* 0x0000ffff941d7812 */ /* 0x000fe200078ec0ff */
[C---:B------:R-:W-:Y:S01]  /*8400*/  HMMA.16816.F32.BF16 R140, R20.reuse, R154, R140 ;  /* 0x0000009a148c723c */ /* 0x040fe2000004188c */
[----:B------:R-:W-:Y:S01]  /*8410*/  LDSM.16.MT88.4 R152, [R220+0x19800] ;  /* 0x01980000dc98783b */ /* 0x000fe20000004200 */
[----:B------:R-:W2:Y:S02]  /*8420*/  MUFU.EX2 R183, R183 ;  /* 0x000000b700b77308 */ /* 0x000ea40000000800 */
[C---:B------:R-:W-:Y:S02]  /*8430*/  LOP3.LUT R32, R202.reuse, 0xffff, RZ, 0xc0, !PT ;  /* 0x0000ffffca207812 */ /* 0x040fe400078ec0ff */
[----:B------:R-:W-:Y:S02]  /*8440*/  LOP3.LUT R28, R202, 0xff, RZ, 0xc0, !PT ;  /* 0x000000ffca1c7812 */ /* 0x000fe400078ec0ff */
[----:B------:R-:W-:Y:S01]  /*8450*/  SHF.R.U32.HI R32, RZ, 0x8, R32 ;  /* 0x00000008ff207819 */ /* 0x000fe20000011620 */
[C---:B-1----:R-:W-:Y:S03]  /*8460*/  HMMA.16816.F32.BF16 R12, R20.reuse, R24, R12 ;  /* 0x00000018140c723c */ /* 0x042fe6000004180c */
[----:B------:R-:W1:Y:S01]  /*8470*/  MUFU.EX2 R191, R191 ;  /* 0x000000bf00bf7308 */ /* 0x000e620000000800 */
[----:B------:R-:W-:Y:S02]  /*8480*/  PRMT R28, R28, 0x5410, R32 ;  /* 0x000054101c1c7816 */ /* 0x000fe40000000020 */
[----:B------:R-:W-:Y:S01]  /*8490*/  SHF.R.U32.HI R160, RZ, 0x10, R148 ;  /* 0x00000010ffa07819 */ /* 0x000fe20000011694 */
[----:B------:R-:W4:Y:S01]  /*84a0*/  LDSM.16.MT88.4 R32, [R222+0x19800] ;  /* 0x01980000de20783b */ /* 0x000f220000004200 */
[----:B------:R-:W-:Y:S04]  /*84b0*/  HMMA.16816.F32.BF16 R144, R20, R26, R144 ;  /* 0x0000001a1490723c */ /* 0x000fe80000041890 */
[----:B------:R-:W-:Y:S01]  /*84c0*/  SHF.R.U32.HI R162, RZ, 0x10, R202 ;  /* 0x00000010ffa27819 */ /* 0x000fe200000116ca */
[--C-:B------:R-:W-:Y:S01]  /*84d0*/  HSET2.LE.AND R28, R28, R244.reuse, PT ;  /* 0x000000f41c1c7233 */ /* 0x100fe20003803000 */
[----:B------:R-:W-:Y:S01]  /*84e0*/  LOP3.LUT R30, R148, 0xff, RZ, 0xc0, !PT ;  /* 0x000000ff941e7812 */ /* 0x000fe200078ec0ff */
[----:B------:R-:W-:Y:S01]  /*84f0*/  LDSM.16.MT88.4 R20, [R220+0x1b800] ;  /* 0x01b80000dc14783b */ /* 0x000fe20000004200 */
[----:B------:R-:W-:Y:S01]  /*8500*/  SHF.R.U32.HI R31, RZ, 0x18, R148 ;  /* 0x00000018ff1f7819 */ /* 0x000fe20000011694 */
[----:B--2---:R-:W-:Y:S03]  /*8510*/  FADD.FTZ R175, R183, R175 ;  /* 0x000000afb7af7221 */ /* 0x004fe60000010000 */
[----:B------:R-:W-:Y:S02]  /*8520*/  SHF.R.U32.HI R161, RZ, 0x8, R29 ;  /* 0x00000008ffa17819 */ /* 0x000fe4000001161d */
[----:B------:R-:W-:Y:S01]  /*8530*/  LOP3.LUT R162, R162, 0xff, RZ, 0xc0, !PT ;  /* 0x000000ffa2a27812 */ /* 0x000fe200078ec0ff */
[----:B------:R-:W2:Y:S01]  /*8540*/  LDSM.16.MT88.4 R148, [R221+0x19800] ;  /* 0x01980000dd94783b */ /* 0x000ea20000004200 */
[----:B------:R-:W-:Y:S02]  /*8550*/  LOP3.LUT R160, R160, 0xff, RZ, 0xc0, !PT ;  /* 0x000000ffa0a07812 */ /* 0x000fe400078ec0ff */
[----:B------:R-:W-:Y:S01]  /*8560*/  SHF.R.U32.HI R202, RZ, 0x18, R202 ;  /* 0x00000018ffca7819 */ /* 0x000fe200000116ca */
[C---:B-1----:R-:W-:Y:S01]  /*8570*/  FADD.FTZ R245, R191.reuse, R175 ;  /* 0x000000afbff57221 */ /* 0x042fe20000010000 */
        /* <DEDUP_REMOVED lines=13> */
[----:B------:R-:W-:Y:S01]  /*8650*/  LOP3.LUT R29, R29, R160, RZ, 0xc0, !PT ;  /* 0x000000a01d1d7212 */ /* 0x000fe200078ec0ff */
[----:B------:R-:W-:Y:S06]  /*8660*/  LDSM.16.MT88.4 R24, [R224+0x1d800] ;  /* 0x01d80000e018783b */ /* 0x000fec0000004200 */
[C---:B---3--:R-:W-:Y:S02]  /*8670*/  HMMA.16816.F32.BF16 R160, R28.reuse, R156, R4 ;  /* 0x0000009c1ca0723c */ /* 0x048fe40000041804 */
[----:B------:R-:W1:Y:S06]  /*8680*/  LDSM.16.MT88.4 R4, [R222+0x1b800] ;  /* 0x01b80000de04783b */ /* 0x000e6c0000004200 */
        /* <DEDUP_REMOVED lines=22> */
[----:B------:R-:W1:Y:S07]  /*87f0*/  LDSM.16.MT88.4 R20, [R220+0x1f800] ;  /* 0x01f80000dc14783b */ /* 0x000e6e0000004200 */
[C---:B------:R-:W-:Y:S08]  /*8800*/  HMMA.16816.F32.BF16 R92, R28.reuse, R24, R92 ;  /* 0x000000181c5c723c */ /* 0x040ff0000004185c */
[C---:B------:R-:W-:Y:S08]  /*8810*/  HMMA.16816.F32.BF16 R96, R28.reuse, R26, R96 ;  /* 0x0000001a1c60723c */ /* 0x040ff00000041860 */
[C---:B----4-:R-:W-:Y:S08]  /*8820*/  HMMA.16816.F32.BF16 R100, R28.reuse, R32, R100 ;  /* 0x000000201c64723c */ /* 0x050ff00000041864 */
[C---:B------:R-:W-:Y:S08]  /*8830*/  HMMA.16816.F32.BF16 R104, R28.reuse, R34, R104 ;  /* 0x000000221c68723c */ /* 0x040ff00000041868 */
[C---:B--2---:R-:W-:Y:S08]  /*8840*/  HMMA.16816.F32.BF16 R108, R28.reuse, R148, R108 ;  /* 0x000000941c6c723c */ /* 0x044ff0000004186c */
        /* <DEDUP_REMOVED lines=9> */
[C---:B------:R-:W-:Y:S08]  /*88e0*/  HMMA.16816.F32.BF16 R148, R28.reuse, R20, R12 ;  /* 0x000000141c94723c */ /* 0x040ff0000004180c */
[----:B------:R-:W-:Y:S01]  /*88f0*/  HMMA.16816.F32.BF16 R144, R28, R22, R144 ;  /* 0x000000161c90723c */ /* 0x000fe20000041890 */
[----:B-----5:R-:W-:-:S07]  /*8900*/  @P0 BRA `(.L_x_1403) ;  /* 0xffffc8f000000947 */ /* 0x020fce000383ffff */
.L_x_1402:
[----:B------:R-:W1:Y:S01]  /*8910*/  SHFL.BFLY PT, R2, R246, 0x2, 0x1f ;  /* 0x0c401f00f6027f89 */ /* 0x000e6200000e0000 */
[----:B------:R-:W-:Y:S01]  /*8920*/  MOV R9, 0x3f800000 ;  /* 0x3f80000000097802 */ /* 0x000fe20000000f00 */
[----:B------:R-:W2:Y:S01]  /*8930*/  S2UR UR6, SR_CTAID.Y ;  /* 0x00000000000679c3 */ /* 0x000ea20000002600 */
[----:B------:R-:W-:Y:S01]  /*8940*/  MOV R10, 0x3f800000 ;  /* 0x3f800000000a7802 */ /* 0x000fe20000000f00 */
[----:B------:R-:W3:Y:S01]  /*8950*/  SHFL.BFLY PT, R0, R245, 0x2, 0x1f ;  /* 0x0c401f00f5007f89 */ /* 0x000ee200000e0000 */
[----:B------:R-:W-:Y:S01]  /*8960*/  MOV R12, 0x40 ;  /* 0x00000040000c7802 */ /* 0x000fe20000000f00 */
[----:B------:R-:W-:Y:S01]  /*8970*/  UISETP.NE.AND UP0, UPT, UR23, -0x1, UPT ;  /* 0xffffffff1700788c */ /* 0x000fe2000bf05270 */
[----:B------:R-:W-:Y:S01]  /*8980*/  BSSY B0, `(.L_x_1406) ;  /* 0x000018d000007945 */ /* 0x000fe20003800000 */
[----:B------:R-:W-:-:S02]  /*8990*/  ULDC.64 UR4, c[0x0][0x1e8] ;  /* 0x00007a0000047ab9 */ /* 0x000fc40000000a00 */
[----:B------:R-:W-:Y:S01]  /*89a0*/  ULDC.U8 UR9, c[0x0][0x328] ;  /* 0x0000ca0000097ab9 */ /* 0x000fe20000000000 */
[----:B------:R-:W4:Y:S01]  /*89b0*/  S2UR UR10, SR_CTAID.Z ;  /* 0x00000000000a79c3 */ /* 0x000f220000002700 */
[----:B------:R-:W-:Y:S02]  /*89c0*/  UISETP.NE.AND UP3, UPT, UR9, URZ, UPT ;  /* 0x0000003f0900728c */ /* 0x000fe4000bf65270 */
[----:B------:R-:W-:-:S03]  /*89d0*/  ULDC UR8, c[0x0][0x214] ;  /* 0x0000850000087ab9 */ /* 0x000fc60000000800 */
[----:B------:R-:W-:-:S04]  /*89e0*/  @UP0 UIMAD.WIDE.U32 UR12, UR23, UR4, URZ ;  /* 0x00000004170c02a5 */ /* 0x000fc8000f8e003f */
[----:B------:R-:W-:Y:S01]  /*89f0*/  @UP0 UIMAD UR7, UR23, UR5, UR13 ;  /* 0x00000005170702a4 */ /* 0x000fe2000f8e020d */
[----:B-1----:R-:W-:Y:S02]  /*8a00*/  FADD.FTZ R246, R2, R246 ;  /* 0x000000f602f67221 */ /* 0x002fe40000010000 */
[----:B------:R-:W-:Y:S01]  /*8a10*/  ULDC.64 UR4, c[0x0][0x1e0] ;  /* 0x0000780000047ab9 */ /* 0x000fe20000000a00 */
[----:B------:R-:W1:Y:S01]  /*8a20*/  S2R R2, SR_TID.X ;  /* 0x0000000000027919 */ /* 0x000e620000002100 */
[----:B--2---:R-:W-:Y:S01]  /*8a30*/  @!UP0 USHF.R.S32.HI UR11, URZ, 0x1f, UR6 ;  /* 0x0000001f3f0b8899 */ /* 0x004fe20008011406 */
[----:B---3--:R-:W-:Y:S01]  /*8a40*/  FADD.FTZ R245, R0, R245 ;  /* 0x000000f500f57221 */ /* 0x008fe20000010000 */
[----:B------:R-:W-:Y:S01]  /*8a50*/  @!UP0 UIMAD.WIDE.U32 UR18, UR6, UR4, URZ ;  /* 0x00000004061282a5 */ /* 0x000fe2000f8e003f */
[----:B------:R-:W2:Y:S01]  /*8a60*/  SHFL.BFLY PT, R5, R246, 0x1, 0x1f ;  /* 0x0c201f00f6057f89 */ /* 0x000ea200000e0000 */
[----:B------:R-:W-:-:S03]  /*8a70*/  @!UP0 UIMAD UR11, UR11, UR4, URZ ;  /* 0x000000040b0b82a4 */ /* 0x000fc6000f8e023f */
[----:B------:R-:W3:Y:S01]  /*8a80*/  SHFL.BFLY PT, R4, R245, 0x1, 0x1f ;  /* 0x0c201f00f5047f89 */ /* 0x000ee200000e0000 */
[----:B------:R-:W-:Y:S02]  /*8a90*/  ULDC.U8 UR4, c[0x0][0x329] ;  /* 0x0000ca4000047ab9 */ /* 0x000fe40000000000 */
[----:B------:R-:W-:Y:S02]  /*8aa0*/  UISETP.NE.AND UP2, UPT, UR4, URZ, UPT ;  /* 0x0000003f0400728c */ /* 0x000fe4000bf45270 */
[----:B------:R-:W-:Y:S02]  /*8ab0*/  UISETP.EQ.AND UP3, UPT, UR4, URZ, UP3 ;  /* 0x0000003f0400728c */ /* 0x000fe40009f62270 */
[----:B------:R-:W-:Y:S02]  /*8ac0*/  @!UP0 UIMAD UR11, UR6, UR5, UR11 ;  /* 0x00000005060b82a4 */ /* 0x000fe4000f8e020b */
[----:B------:R-:W-:Y:S02]  /*8ad0*/  ULDC UR4, c[0x0][0x1c0] ;  /* 0x0000700000047ab9 */ /* 0x000fe40000000800 */
[----:B------:R-:W-:-:S02]  /*8ae0*/  ULDC UR5, c[0x0][0x234] ;  /* 0x00008d0000057ab9 */ /* 0x000fc40000000800 */
[----:B------:R-:W-:Y:S02]  /*8af0*/  @!UP0 UIADD3 UR7, UR19, UR11, URZ ;  /* 0x0000000b13078290 */ /* 0x000fe4000fffe03f */
[----:B------:R-:W-:Y:S01]  /*8b00*/  @!UP2 UISETP.NE.AND UP1, UPT, UR9, URZ, UPT ;  /* 0x0000003f0900a28c */ /* 0x000fe2000bf25270 */
[----:B-1----:R-:W-:Y:S01]  /*8b10*/  SHF.R.S32.HI R0, RZ, 0x1f, R2 ;  /* 0x0000001fff007819 */ /* 0x002fe20000011402 */
[----:B------:R-:W1:Y:S01]  /*8b20*/  S2UR UR9, SR_CTAID.X ;  /* 0x00000000000979c3 */ /* 0x000e620000002500 */
[----:B------:R-:W-:Y:S01]  /*8b30*/  @UP2 ULDC UR14, c[0x0][0x210] ;  /* 0x00008400000e2ab9 */ /* 0x000fe20000000800 */
[----:B--2---:R-:W-:Y:S01]  /*8b40*/  FADD.FTZ R5, R246, R5 ;  /* 0x00000005f6057221 */ /* 0x004fe20000010000 */
[CC--:B------:R-:W-:Y:S01]  /*8b50*/  LEA.HI R8, R0.reuse, R2.reuse, RZ, 0x2 ;  /* 0x0000000200087211 */ /* 0x0c0fe200078f10ff */
[----:B------:R-:W-:Y:S01]  /*8b60*/  @UP2 UIMAD UR14, UR14, UR8, URZ ;  /* 0x000000080e0e22a4 */ /* 0x000fe2000f8e023f */
[----:B------:R-:W-:Y:S01]  /*8b70*/  LEA.HI R0, R0, R2, RZ, 0x5 ;  /* 0x0000000200007211 */ /* 0x000fe200078f28ff */
[----:B---3--:R-:W-:Y:S01]  /*8b80*/  FADD.FTZ R4, R245, R4 ;  /* 0x00000004f5047221 */ /* 0x008fe20000010000 */
[----:B------:R-:W-:Y:S01]  /*8b90*/  FSETP.NE.FTZ.AND P4, PT, R5, RZ, PT ;  /* 0x000000ff0500720b */ /* 0x000fe20003f95000 */
[----:B------:R-:W-:Y:S01]  /*8ba0*/  @!UP2 USEL UR14, UR8, UR5, !UP1 ;  /* 0x00000005080ea287 */ /* 0x000fe2000c800000 */
[----:B------:R-:W-:Y:S01]  /*8bb0*/  SHF.R.S32.HI R7, RZ, 0x2, R8 ;  /* 0x00000002ff077819 */ /* 0x000fe20000011408 */
[----:B------:R-:W-:Y:S01]  /*8bc0*/  @UP2 UMOV UR13, 0x1 ;  /* 0x00000001000d2882 */ /* 0x000fe20000000000 */
[----:B------:R-:W-:Y:S01]  /*8bd0*/  FSETP.NE.FTZ.AND P3, PT, R4, RZ, PT ;  /* 0x000000ff0400720b */ /* 0x000fe20003f75000 */
[----:B------:R-:W-:Y:S01]  /*8be0*/  @!UP2 UIMAD UR13, UR14, UR4, URZ ;  /* 0x000000040e0da2a4 */ /* 0x000fe2000f8e023f */
[----:B------:R-:W-:Y:S01]  /*8bf0*/  SHF.R.S32.HI R6, RZ, 0x1f, R8 ;  /* 0x0000001fff067819 */ /* 0x000fe20000011408 */
[----:B------:R-:W-:Y:S01]  /*8c00*/  @UP3 UIMAD UR16, UR6, UR8, URZ ;  /* 0x00000008061032a4 */ /* 0x000fe2000f8e023f */
[----:B------:R-:W-:Y:S01]  /*8c10*/  LOP3.LUT R8, R8, 0x3ffffffc, RZ, 0xc0, !PT ;  /* 0x3ffffffc08087812 */ /* 0x000fe200078ec0ff */
[----:B------:R-:W-:Y:S01]  /*8c20*/  @UP2 ULDC UR15, c[0x0][0x210] ;  /* 0x00008400000f2ab9 */ /* 0x000fe20000000800 */
[----:B------:R-:W-:Y:S01]  /*8c30*/  LEA.HI R6, R6, R7, RZ, 0x3 ;  /* 0x0000000706067211 */ /* 0x000fe200078f18ff */
[----:B------:R-:W-:Y:S01]  /*8c40*/  UIMAD UR4, UR6, UR13, URZ ;  /* 0x0000000d060472a4 */ /* 0x000fe2000f8e023f */
[----:B------:R-:W-:Y:S01]  /*8c50*/  IADD3 R8, -R8, R2, RZ ;  /* 0x0000000208087210 */ /* 0x000fe20007ffe1ff */
[----:B------:R-:W2:Y:S01]  /*8c60*/  @P4 MUFU.RCP R9, R5 ;  /* 0x0000000500094308 */ /* 0x000ea20000001000 */
[----:B------:R-:W-:Y:S01]  /*8c70*/  LOP3.LUT R6, R6, 0xfffffff8, RZ, 0xc0, !PT ;  /* 0xfffffff806067812 */ /* 0x000fe200078ec0ff */
[----:B------:R-:W-:-:S02]  /*8c80*/  @!UP2 UMOV UR15, 0x1 ;  /* 0x00000001000fa882 */ /* 0x000fc40000000000 */
[----:B------:R-:W-:Y:S01]  /*8c90*/  @UP3 USEL UR16, UR16, UR23, !UP0 ;  /* 0x0000001710103287 */ /* 0x000fe2000c000000 */
[----:B------:R-:W-:Y:S01]  /*8ca0*/  IADD3 R6, R7, -R6, RZ ;  /* 0x8000000607067210 */ /* 0x000fe20007ffe0ff */
[----:B-1----:R-:W-:Y:S01]  /*8cb0*/  UIMAD UR5, UR9, UR15, URZ ;  /* 0x0000000f090572a4 */ /* 0x002fe2000f8e023f */
[----:B------:R-:W-:Y:S01]  /*8cc0*/  SHF.R.S32.HI R7, RZ, 0x5, R0 ;  /* 0x00000005ff077819 */ /* 0x000fe20000011400 */
[----:B------:R-:W1:Y:S01]  /*8cd0*/  @P3 MUFU.RCP R10, R4 ;  /* 0x00000004000a3308 */ /* 0x000e620000001000 */
[C---:B------:R-:W-:Y:S01]  /*8ce0*/  SHF.L.U32 R11, R6.reuse, 0x6, RZ ;  /* 0x00000006060b7819 */ /* 0x040fe200000006ff */
[----:B------:R-:W-:Y:S01]  /*8cf0*/  USEL UR4, UR4, URZ, !UP3 ;  /* 0x0000003f04047287 */ /* 0x000fe2000d800000 */
[C---:B------:R-:W-:Y:S01]  /*8d00*/  R2P PR, R6.reuse, 0x6 ;  /* 0x0000000606007804 */ /* 0x040fe20000000000 */
[----:B------:R-:W-:Y:S01]  /*8d10*/  USHF.L.U32 UR5, UR5, 0x7, URZ ;  /* 0x0000000705057899 */ /* 0x000fe2000800063f */
[----:B------:R-:W-:Y:S01]  /*8d20*/  LOP3.LUT R11, R11, 0x1c0, RZ, 0xc0, !PT ;  /* 0x000001c00b0b7812 */ /* 0x000fe200078ec0ff */
[----:B----4-:R-:W-:Y:S01]  /*8d30*/  UIMAD UR14, UR10, UR14, UR4 ;  /* 0x0000000e0a0e72a4 */ /* 0x010fe2000f8e0204 */
[----:B------:R-:W-:Y:S01]  /*8d40*/  LOP3.LUT R6, R6, 0x1, RZ, 0xc0, !PT ;  /* 0x0000000106067812 */ /* 0x000fe200078ec0ff */
[----:B--2---:R-:W-:Y:S01]  /*8d50*/  FMUL.FTZ R9, R9, c[0x0][0x2dc] ;  /* 0x0000b70009097a20 */ /* 0x004fe20000410000 */
[----:B------:R-:W-:Y:S01]  /*8d60*/  LEA R8, R7, R8, 0x9 ;  /* 0x0000000807087211 */ /* 0x000fe200078e48ff */
[----:B------:R-:W2:Y:S01]  /*8d70*/  @P4 MUFU.LG2 R5, R5 ;  /* 0x0000000500054308 */ /* 0x000ea20000000c00 */
[----:B------:R-:W-:Y:S01]  /*8d80*/  LEA.HI R11, R11, R11, RZ, 0x1d ;  /* 0x0000000b0b0b7211 */ /* 0x000fe200078fe8ff */
[C---:B------:R-:W-:Y:S01]  /*8d90*/  FMUL.FTZ R160, R9.reuse, R160 ;  /* 0x000000a009a07220 */ /* 0x040fe20000410000 */
[----:B------:R-:W-:Y:S01]  /*8da0*/  ISETP.NE.U32.AND P0, PT, R6, 0x1, PT ;  /* 0x000000010600780c */ /* 0x000fe20003f05070 */
[C---:B------:R-:W-:Y:S01]  /*8db0*/  FMUL.FTZ R161, R9.reuse, R161 ;  /* 0x000000a109a17220 */ /* 0x040fe20000410000 */
[----:B------:R-:W-:Y:S01]  /*8dc0*/  LEA R8, R8, R11, 0x1 ;  /* 0x0000000b08087211 */ /* 0x000fe200078e08ff */
[----:B-1----:R-:W-:Y:S01]  /*8dd0*/  FMUL.FTZ R10, R10, c[0x0][0x2dc] ;  /* 0x0000b7000a0a7a20 */ /* 0x002fe20000410000 */
[----:B------:R-:W-:Y:S01]  /*8de0*/  MOV R6, 0x20 ;  /* 0x0000002000067802 */ /* 0x000fe20000000f00 */
[C---:B------:R-:W-:Y:S01]  /*8df0*/  FMUL.FTZ R156, R9.reuse, R156 ;  /* 0x0000009c099c7220 */ /* 0x040fe20000410000 */
[----:B------:R-:W-:Y:S01]  /*8e00*/  SHF.L.U32 R8, R8, 0x1, RZ ;  /* 0x0000000108087819 */ /* 0x000fe200000006ff */
[----:B------:R-:W-:Y:S01]  /*8e10*/  FMUL.FTZ R162, R10, R162 ;  /* 0x000000a20aa27220 */ /* 0x000fe20000410000 */
[----:B------:R-:W-:Y:S01]  /*8e20*/  SEL R6, R6, 0xffffffe0, !P1 ;  /* 0xffffffe006067807 */ /* 0x000fe20004800000 */
[----:B------:R-:W-:Y:S01]  /*8e30*/  FMUL.FTZ R163, R10, R163 ;  /* 0x000000a30aa37220 */ /* 0x000fe20000410000 */
[----:B------:R-:W-:Y:S01]  /*8e40*/  IADD3 R11, R8, -0x10, RZ ;  /* 0xfffffff0080b7810 */ /* 0x000fe20007ffe0ff */
[----:B------:R-:W-:Y:S01]  /*8e50*/  FMUL.FTZ R157, R9, R157 ;  /* 0x0000009d099d7220 */ /* 0x000fe20000410000 */
[----:B------:R-:W-:Y:S01]  /*8e60*/  F2FP.BF16.PACK_AB R160, R161, R160 ;  /* 0x000000a0a1a0723e */ /* 0x000fe200000010ff */
[----:B------:R-:W-:Y:S01]  /*8e70*/  FMUL.FTZ R158, R10, R158 ;  /* 0x0000009e0a9e7220 */ /* 0x000fe20000410000 */
[----:B------:R-:W-:Y:S01]  /*8e80*/  @P0 IADD3 R11, R8, 0x10, RZ ;  /* 0x00000010080b0810 */ /* 0x000fe20007ffe0ff */
[----:B------:R-:W-:Y:S01]  /*8e90*/  FMUL.FTZ R159, R10, R159 ;  /* 0x0000009f0a9f7220 */ /* 0x000fe20000410000 */
[----:B------:R-:W-:Y:S01]  /*8ea0*/  F2FP.BF16.PACK_AB R162, R163, R162 ;  /* 0x000000a2a3a2723e */ /* 0x000fe200000010ff */
[C---:B------:R-:W-:Y:S01]  /*8eb0*/  FMUL.FTZ R36, R9.reuse, R36 ;  /* 0x0000002409247220 */ /* 0x040fe20000410000 */
[----:B------:R-:W-:Y:S01]  /*8ec0*/  SEL R12, R12, 0xffffffc0, !P2 ;  /* 0xffffffc00c0c7807 */ /* 0x000fe20005000000 */
[----:B------:R-:W-:Y:S01]  /*8ed0*/  FMUL.FTZ R37, R9, R37 ;  /* 0x0000002509257220 */ /* 0x000fe20000410000 */
[----:B------:R-:W-:Y:S01]  /*8ee0*/  F2FP.BF16.PACK_AB R156, R157, R156 ;  /* 0x0000009c9d9c723e */ /* 0x000fe200000010ff */
[C---:B------:R-:W-:Y:S01]  /*8ef0*/  FMUL.FTZ R38, R10.reuse, R38 ;  /* 0x000000260a267220 */ /* 0x040fe20000410000 */
[----:B------:R-:W-:Y:S01]  /*8f00*/  F2FP.BF16.PACK_AB R158, R159, R158 ;  /* 0x0000009e9f9e723e */ /* 0x000fe200000010ff */
        /* <DEDUP_REMOVED lines=222> */
[----:B------:R-:W-:Y:S01]  /*9cf0*/  FMUL.FTZ R144, R9, R144 ;  /* 0x0000009009907220 */ /* 0x000fe20000410000 */
[----:B------:R-:W-:Y:S01]  /*9d00*/  STS [R8+0xc400], R126 ;  /* 0x00c4007e08007388 */ /* 0x000fe20000000800 */
[C---:B------:R-:W-:Y:S01]  /*9d10*/  FMUL.FTZ R150, R10.reuse, R150 ;  /* 0x000000960a967220 */ /* 0x040fe20000410000 */
        /* <DEDUP_REMOVED lines=11> */
[----:B------:R-:W-:Y:S01]  /*9dd0*/  @!UP3 UMOV UR26, URZ ;  /* 0x0000003f001abc82 */ /* 0x000fe20008000000 */
[----:B------:R-:W-:Y:S01]  /*9de0*/  F2FP.BF16.PACK_AB R10, R10, R146 ;  /* 0x000000920a0a723e */ /* 0x000fe200000010ff */
[----:B------:R-:W-:Y:S01]  /*9df0*/  STS [R13+0xc000], R132 ;  /* 0x00c000840d007388 */ /* 0x000fe20000000800 */
[----:B------:R-:W-:Y:S01]  /*9e00*/  IADD3 R0, -R0, R2, RZ ;  /* 0x0000000200007210 */ /* 0x000fe20007ffe1ff */
[----:B------:R-:W-:Y:S01]  /*9e10*/  @UP3 UMOV UR26, UR16 ;  /* 0x00000010001a3c82 */ /* 0x000fe20008000000 */
[----:B------:R-:W-:Y:S01]  /*9e20*/  SHF.R.S32.HI R2, RZ, 0x1f, R7 ;  /* 0x0000001fff027819 */ /* 0x000fe20000011407 */
[----:B------:R-:W-:Y:S01]  /*9e30*/  STS [R13+0xc400], R134 ;  /* 0x00c400860d007388 */ /* 0x000fe20000000800 */
[----:B------:R-:W-:Y:S01]  /*9e40*/  LOP3.LUT P0, RZ, R0, 0x3, RZ, 0xc0, !PT ;  /* 0x0000000300ff7812 */ /* 0x000fe2000780c0ff */
[----:B------:R-:W-:Y:S01]  /*9e50*/  @!UP3 UMOV UR27, URZ ;  /* 0x0000003f001bbc82 */ /* 0x000fe20008000000 */
[----:B------:R-:W-:Y:S01]  /*9e60*/  LEA.HI R2, R2, R7, RZ, 0x3 ;  /* 0x0000000702027211 */ /* 0x000fe200078f18ff */
[----:B------:R-:W-:Y:S01]  /*9e70*/  STS [R6+0xc000], R136 ;  /* 0x00c0008806007388 */ /* 0x000fe20000000800 */
[----:B------:R-:W-:Y:S01]  /*9e80*/  USHF.R.S32.HI UR4, URZ, 0x1f, UR5 ;  /* 0x0000001f3f047899 */ /* 0x000fe20008011405 */
[----:B--2---:R-:W-:Y:S01]  /*9e90*/  @P4 FMUL.FTZ R5, R5, 0.69314718246459960938 ;  /* 0x3f31721805054820 */ /* 0x004fe20000410000 */
[----:B------:R-:W-:Y:S01]  /*9ea0*/  LOP3.LUT R2, R2, 0xffffff8, RZ, 0xc0, !PT ;  /* 0x0ffffff802027812 */ /* 0x000fe200078ec0ff */
[----:B------:R2:W-:Y:S01]  /*9eb0*/  STS [R6+0xc400], R138 ;  /* 0x00c4008a06007388 */ /* 0x0005e20000000800 */
[----:B------:R-:W-:Y:S01]  /*9ec0*/  @UP3 USHF.R.S32.HI UR27, URZ, 0x1f, UR16 ;  /* 0x0000001f3f1b3899 */ /* 0x000fe20008011410 */
[----:B-1----:R-:W-:Y:S01]  /*9ed0*/  @P3 FMUL.FTZ R4, R4, 0.69314718246459960938 ;  /* 0x3f31721804043820 */ /* 0x002fe20000410000 */
[----:B------:R-:W-:Y:S01]  /*9ee0*/  USHF.R.S32.HI UR6, URZ, 0x1f, UR14 ;  /* 0x0000001f3f067899 */ /* 0x000fe2000801140e */
[----:B------:R1:W-:Y:S01]  /*9ef0*/  STS [R14+0xc000], R152 ;  /* 0x00c000980e007388 */ /* 0x0003e20000000800 */
[----:B------:R-:W-:Y:S01]  /*9f00*/  UIADD3 UR5, UP2, UP1, UR5, UR26, UR14 ;  /* 0x0000001a05057290 */ /* 0x000fe2000f95e00e */
[----:B------:R-:W-:Y:S01]  /*9f10*/  IADD3 R7, R7, -R2, RZ ;  /* 0x8000000207077210 */ /* 0x000fe20007ffe0ff */
[----:B------:R-:W-:Y:S01]  /*9f20*/  @!UP0 UMOV UR12, UR18 ;  /* 0x00000012000c8c82 */ /* 0x000fe20008000000 */
[----:B------:R1:W-:Y:S01]  /*9f30*/  STS [R14+0xc400], R154 ;  /* 0x00c4009a0e007388 */ /* 0x0003e20000000800 */
[----:B------:R-:W-:Y:S01]  /*9f40*/  UIADD3.X UR4, UR4, UR27, UR6, UP2, UP1 ;  /* 0x0000001b04047290 */ /* 0x000fe200097e2406 */
[----:B------:R-:W-:Y:S01]  /*9f50*/  MOV R2, 0x7f800000 ;  /* 0x7f80000000027802 */ /* 0x000fe20000000f00 */
[----:B------:R-:W-:Y:S01]  /*9f60*/  @P4 FFMA.FTZ R2, R164, c[0x0][0x238], R5 ;  /* 0x00008e00a4024a23 */ /* 0x000fe20000010005 */
[----:B------:R1:W-:Y:S04]  /*9f70*/  STS [R15+0xc000], R140 ;  /* 0x00c0008c0f007388 */ /* 0x0003e80000000800 */
[----:B------:R1:W-:Y:S04]  /*9f80*/  STS [R15+0xc400], R142 ;  /* 0x00c4008e0f007388 */ /* 0x0003e80000000800 */
[----:B------:R1:W-:Y:S04]  /*9f90*/  STS [R16+0xc000], R148 ;  /* 0x00c0009410007388 */ /* 0x0003e80000000800 */
[----:B------:R1:W-:Y:S01]  /*9fa0*/  STS [R16+0xc400], R150 ;  /* 0x00c4009610007388 */ /* 0x0003e20000000800 */
[----:B--2---:R-:W-:-:S03]  /*9fb0*/  SHF.R.S32.HI R6, RZ, 0x1f, R0 ;  /* 0x0000001fff067819 */ /* 0x004fc60000011400 */
[----:B------:R1:W-:Y:S01]  /*9fc0*/  STS [R12+0xc000], R9 ;  /* 0x00c000090c007388 */ /* 0x0003e20000000800 */
[----:B------:R-:W-:Y:S02]  /*9fd0*/  LEA.HI R0, R6, R0, RZ, 0x2 ;  /* 0x0000000006007211 */ /* 0x000fe400078f10ff */
[----:B------:R-:W-:Y:S01]  /*9fe0*/  MOV R6, 0x7f800000 ;  /* 0x7f80000000067802 */ /* 0x000fe20000000f00 */
[----:B------:R1:W-:Y:S01]  /*9ff0*/  STS [R12+0xc400], R10 ;  /* 0x00c4000a0c007388 */ /* 0x0003e20000000800 */
[----:B------:R-:W-:Y:S01]  /*a000*/  SHF.R.S32.HI R0, RZ, 0x2, R0 ;  /* 0x00000002ff007819 */ /* 0x000fe20000011400 */
[----:B------:R-:W-:Y:S02]  /*a010*/  @P3 FFMA.FTZ R6, R3, c[0x0][0x238], R4 ;  /* 0x00008e0003063a23 */ /* 0x000fe40000010004 */
[----:B------:R-:W-:Y:S01]  /*a020*/  BAR.SYNC.DEFER_BLOCKING 0x0 ;  /* 0x0000000000007b1d */ /* 0x000fe20000010000 */
[----:B------:R-:W-:-:S05]  /*a030*/  LEA R0, R7, R0, 0x4 ;  /* 0x0000000007007211 */ /* 0x000fca00078e20ff */
        /* <DEDUP_REMOVED lines=33> */
.L_x_1407:
[----:B--234-:R-:W-:Y:S05]  /*a250*/  BSYNC B0 ;  /* 0x0000000000007941 */ /* 0x01cfea0003800000 */
.L_x_1406:
        /* <DEDUP_REMOVED lines=27> */
.L_x_1409:
[----:B------:R-:W-:Y:S05]  /*a410*/  BSYNC B0 ;  /* 0x0000000000007941 */ /* 0x000fea0003800000 */
.L_x_1408:
[----:B------:R-:W-:Y:S01]  /*a420*/  IADD3 R0, R2, 0x20, RZ ;  /* 0x0000002002007810 */ /* 0x000fe20007ffe0ff */
[----:B------:R-:W-:Y:S03]  /*a430*/  BSSY B0, `(.L_x_1410) ;  /* 0x0000011000007945 */ /* 0x000fe60003800000 */
[----:B------:R-:W-:-:S13]  /*a440*/  ISETP.GE.AND P0, PT, R0, UR20, PT ;  /* 0x0000001400007c0c */ /* 0x000fda000bf06270 */
[----:B------:R-:W-:Y:S05]  /*a450*/  @P0 BRA `(.L_x_1411) ;  /* 0x000000e000000947 */ /* 0x000fea0003800000 */
[----:B------:R-:W-:Y:S01]  /*a460*/  IADD3 R3, P0, R242, 0x20, RZ ;  /* 0x00000020f2037810 */ /* 0x000fe20007f1e0ff */
[----:B-12---:R-:W-:Y:S01]  /*a470*/  IMAD.MOV.U32 R16, RZ, RZ, R4 ;  /* 0x000000ffff107224 */ /* 0x006fe200078e0004 */
        /* <DEDUP_REMOVED lines=12> */
.L_x_1411:
[----:B------:R-:W-:Y:S05]  /*a540*/  BSYNC B0 ;  /* 0x0000000000007941 */ /* 0x000fea0003800000 */
.L_x_1410:
[----:B------:R-:W-:Y:S01]  /*a550*/  IADD3 R2, R2, 0x40, RZ ;  /* 0x0000004002027810 */ /* 0x000fe20007ffe0ff */
[----:B------:R-:W-:Y:S03]  /*a560*/  BSSY B0, `(.L_x_1412) ;  /* 0x0000011000007945 */ /* 0x000fe60003800000 */
[----:B------:R-:W-:-:S13]  /*a570*/  ISETP.GE.AND P0, PT, R2, UR20, PT ;  /* 0x0000001402007c0c */ /* 0x000fda000bf06270 */
[----:B------:R-:W-:Y:S05]  /*a580*/  @P0 BRA `(.L_x_1413) ;  /* 0x000000e000000947 */ /* 0x000fea0003800000 */
[----:B------:R-:W-:Y:S01]  /*a590*/  IADD3 R2, P0, R242, 0x40, RZ ;  /* 0x00000040f2027810 */ /* 0x000fe20007f1e0ff */
[----:B-1----:R-:W-:Y:S01]  /*a5a0*/  IMAD.MOV.U32 R12, RZ, RZ, R4 ;  /* 0x000000ffff0c7224 */ /* 0x002fe200078e0004 */
        /* <DEDUP_REMOVED lines=12> */
.L_x_1413:
[----:B------:R-:W-:Y:S05]  /*a670*/  BSYNC B0 ;  /* 0x0000000000007941 */ /* 0x000fea0003800000 */
.L_x_1412:
[----:B------:R-:W-:-:S13]  /*a680*/  ISETP.GE.AND P0, PT, R232, UR20, PT ;  /* 0x00000014e8007c0c */ /* 0x000fda000bf06270 */
[----:B------:R-:W-:Y:S05]  /*a690*/  @P0 EXIT ;  /* 0x000000000000094d */ /* 0x000fea0003800000 */
[----:B------:R-:W-:Y:S01]  /*a6a0*/  IADD3 R0, P0, R242, 0x60, RZ ;  /* 0x00000060f2007810 */ /* 0x000fe20007f1e0ff */
        /* <DEDUP_REMOVED lines=14> */
.L_x_1398:
        /* <DEDUP_REMOVED lines=74> */
.L_x_1415:
[----:B------:R-:W-:Y:S05]  /*ac30*/  BSYNC B0 ;  /* 0x0000000000007941 */ /* 0x000fea0003800000 */
.L_x_1414:
        /* <DEDUP_REMOVED lines=18> */
.L_x_1417:
[----:B------:R-:W-:Y:S05]  /*ad60*/  BSYNC B0 ;  /* 0x0000000000007941 */ /* 0x000fea0003800000 */
.L_x_1416:
        /* <DEDUP_REMOVED lines=18> */
.L_x_1419:
[----:B------:R-:W-:Y:S05]  /*ae90*/  BSYNC B0 ;  /* 0x0000000000007941 */ /* 0x000fea0003800000 */
.L_x_1418:
        /* <DEDUP_REMOVED lines=17> */
.L_x_1421:
[----:B------:R-:W-:Y:S05]  /*afb0*/  BSYNC B0 ;  /* 0x0000000000007941 */ /* 0x000fea0003800000 */
.L_x_1420:
        /* <DEDUP_REMOVED lines=35> */
.L_x_1422:
        /* <DEDUP_REMOVED lines=9> */
.L_x_2052:


//--------------------- .text._ZN5flash16flash_fwd_kernelI23Flash_fwd_kernel_traitsILi256ELi128ELi64ELi8ELb0ELb0EN7cutlass10bfloat16_tE19Flash_kernel_traitsILi256ELi128ELi64ELi8ES3_EELb0ELb0ELb0ELb0ELb0ELb1ELb1ELb0EEEvNS_16Flash_fwd_paramsE --------------------------
	.section	.text._ZN5flash16flash_fwd_kernelI23Flash_fwd_kernel_traitsILi256ELi128ELi64ELi8ELb0ELb0EN7cutlass10bfloat16_tE19Flash_kernel_traitsILi256ELi128ELi64ELi8ES3_EELb0ELb0ELb0ELb0ELb0ELb1ELb1ELb0EEEvNS_16Flash_fwd_paramsE,"ax",@progbits
	.sectioninfo	@"SHI_REGISTERS=255"
	.align	128
        .global         _ZN5flash16flash_fwd_kernelI23Flash_fwd_kernel_traitsILi256ELi128ELi64ELi8ELb0ELb0EN7cutlass10bfloat16_tE19Flash_kernel_traitsILi256ELi128ELi64ELi8ES3_EELb0ELb0ELb0ELb0ELb0ELb1ELb1ELb0EEEvNS_16Flash_fwd_paramsE
        .type           _ZN5flash16flash_fwd_kernelI23Flash_fwd_kernel_traitsILi256ELi128ELi64ELi8ELb0ELb0EN7cutlass10bfloat16_tE19Flash_kernel_traitsILi256ELi128ELi64ELi8ES3_EELb0ELb0ELb0ELb0ELb0ELb1ELb1ELb0EEEvNS_16Flash_fwd_paramsE,@function
        .size           _ZN5flash16flash_fwd_kernelI23Flash_fwd_kernel_traitsILi256ELi128ELi64ELi8ELb0ELb0EN7cutlass10bfloat16_tE19Flash_kernel_traitsILi256ELi128ELi64ELi8ES3_EELb0ELb0ELb0ELb0ELb0ELb1ELb1ELb0EEEvNS_16Flash_fwd_paramsE,(.L_x_2053 - _ZN5flash16flash_fwd_kernelI23Flash_fwd_kernel_traitsILi256ELi128ELi64ELi8ELb0ELb0EN7cutlass10bfloat16_tE19Flash_kernel_traitsILi256ELi128ELi64ELi8ES3_EELb0ELb0ELb0ELb0ELb0ELb1ELb1ELb0EEEvNS_16Flash_fwd_paramsE)
        .other          _ZN5flash16flash_fwd_kernelI23Flash_fwd_kernel_traitsILi256ELi128ELi64ELi8ELb0ELb0EN7cutlass10bfloat16_tE19Flash_kernel_traitsILi256ELi128ELi64ELi8ES3_EELb0ELb0ELb0ELb0ELb0ELb1ELb1ELb0EEEvNS_16Flash_fwd_paramsE,@"STO_CUDA_ENTRY STV_DEFAULT"
_ZN5flash16flash_fwd_kernelI23Flash_fwd_kernel_traitsILi256ELi128ELi64ELi8ELb0ELb0EN7cutlass10bfloat16_tE19Flash_kernel_traitsILi256ELi128ELi64ELi8ES3_EELb0ELb0ELb0ELb0ELb0ELb1ELb1ELb0EEEvNS_16Flash_fwd_paramsE:
.text._ZN5flash16flash_fwd_kernelI23Flash_fwd_kernel_traitsILi256ELi128ELi64ELi8ELb0ELb0EN7cutlass10bfloat16_tE19Flash_kernel_traitsILi256ELi128ELi64ELi8ES3_EELb0ELb0ELb0ELb0ELb0ELb1ELb1ELb0EEEvNS_16Flash_fwd_paramsE:
        /* <DEDUP_REMOVED lines=57> */
.L_x_1423:
[----:B------:R-:W-:Y:S02]  /*0390*/  ULDC UR6, c[0x0][0x218] ;  /* 0x0000860000067ab9 */ /* 0x000fe40000000800 */
.L_x_1424:
        /* <DEDUP_REMOVED lines=60> */
.L_x_1426:
        /* <DEDUP_REMOVED lines=44> */
.L_x_1427:
[----:B------:R-:W-:Y:S01]  /*0a20*/  SHF.R.S32.HI R4, RZ, 0x1f, R94 ;  /* 0x0000001fff047819 */ /* 0x000fe2000001145e */
[----:B------:R-:W1:Y:S01]  /*0a30*/  S2R R250, SR_CTAID.X ;  /* 0x0000000000fa7919 */ /* 0x000e620000002500 */
[----:B------:R-:W-:Y:S01]  /*0a40*/  UIADD3 UR12, -UR12, UR15, URZ ;  /* 0x0000000f0c0c7290 */ /* 0x000fe2000fffe13f */
[----:B------:R-:W-:Y:S01]  /*0a50*/  SHF.R.S32.HI R239, RZ, 0x1f, R242 ;  /* 0x0000001fffef7819 */ /* 0x000fe200000114f2 */
[----:B------:R-:W-:Y:S01]  /*0a60*/  ULDC.64 UR4, c[0x0][0x1a8] ;  /* 0x00006a0000047ab9 */ /* 0x000fe20000000a00 */
[-C--:B------:R-:W-:Y:S01]  /*0a70*/  LEA.HI R3, R4, R94.reuse, RZ, 0x3 ;  /* 0x0000005e04037211 */ /* 0x080fe200078f18ff */
[----:B------:R-:W2:Y:S01]  /*0a80*/  S2R R20, SR_CTAID.Z ;  /* 0x0000000000147919 */ /* 0x000ea20000002700 */
[----:B------:R-:W-:Y:S01]  /*0a90*/  UIMAD UR4, UR19, UR4, URZ ;  /* 0x00000004130472a4 */ /* 0x000fe2000f8e023f */
[----:B------:R-:W-:Y:S01]  /*0aa0*/  IMAD R246, R239, c[0x0][0x1b0], RZ ;  /* 0x00006c00eff67a24 */ /* 0x000fe200078e02ff */
        /* <DEDUP_REMOVED lines=9> */
[----:B------:R-:W-:Y:S01]  /*0b40*/  UMOV UR10, 0x6 ;  /* 0x00000006000a7882 */ /* 0x000fe20000000000 */
[C---:B------:R-:W-:Y:S01]  /*0b50*/  IADD3 R0, R18.reuse, 0x40, RZ ;  /* 0x0000004012007810 */ /* 0x040fe20007ffe0ff */
[----:B------:R-:W-:Y:S01]  /*0b60*/  IMAD.SHL.U32 R248, R3, 0x8, RZ ;  /* 0x0000000803f87824 */ /* 0x000fe200078e00ff */
[----:B------:R-:W-:Y:S01]  /*0b70*/  ISETP.GE.AND P3, PT, R18, UR12, PT ;  /* 0x0000000c12007c0c */ /* 0x000fe2000bf66270 */
[----:B------:R-:W-:Y:S01]  /*0b80*/  IMAD R246, R242, c[0x0][0x1b4], R246 ;  /* 0x00006d00f2f67a24 */ /* 0x000fe200078e02f6 */
[----:B------:R-:W-:Y:S01]  /*0b90*/  ISETP.GE.AND P1, PT, R0, UR12, PT ;  /* 0x0000000c00007c0c */ /* 0x000fe2000bf26270 */
[----:B------:R-:W-:Y:S01]  /*0ba0*/  IMAD R239, R239, c[0x0][0x1b8], RZ ;  /* 0x00006e00efef7a24 */ /* 0x000fe200078e02ff */
        /* <DEDUP_REMOVED lines=8> */
[----:B------:R-:W-:Y:S01]  /*0c30*/  @!P2 IADD3 R14, P0, R250, 0x20, RZ ;  /* 0x00000020fa0ea810 */ /* 0x000fe20007f1e0ff */
[----:B------:R-:W-:Y:S01]  /*0c40*/  @!P3 IMAD R2, R251, c[0x0][0x190], RZ ;  /* 0x00006400fb02ba24 */ /* 0x000fe200078e02ff */
[----:B------:R-:W-:Y:S01]  /*0c50*/  LOP3.LUT R7, R7, 0x1c0, RZ, 0xc0, !PT ;  /* 0x000001c007077812 */ /* 0x000fe200078ec0ff */
[----:B--2---:R-:W-:Y:S01]  /*0c60*/  IMAD.WIDE.U32 R20, R20, c[0x0][0x1a8], R8 ;  /* 0x00006a0014147a25 */ /* 0x004fe200078e0008 */
[----:B------:R-:W-:Y:S01]  /*0c70*/  @!P1 IADD3 R12, P4, R250, 0x40, RZ ;  /* 0x00000040fa0c9810 */ /* 0x000fe20007f9e0ff */
[----:B------:R-:W-:Y:S01]  /*0c80*/  UISETP.GE.AND UP0, UPT, UR13, 0x41, UPT ;  /* 0x000000410d00788c */ /* 0x000fe2000bf06270 */
[----:B------:R-:W-:Y:S01]  /*0c90*/  LEA.HI R237, R4, R94, RZ, 0x4 ;  /* 0x0000005e04ed7211 */ /* 0x000fe200078f20ff */
[----:B------:R-:W-:Y:S01]  /*0ca0*/  @!P2 IMAD.X R5, RZ, RZ, R251, P0 ;  /* 0x000000ffff05a224 */ /* 0x000fe200000e06fb */
[----:B------:R-:W-:Y:S01]  /*0cb0*/  IADD3 R11, R21, UR4, RZ ;  /* 0x00000004150b7c10 */ /* 0x000fe2000fffe0ff */
[--C-:B------:R-:W-:Y:S01]  /*0cc0*/  @!P3 IMAD.MOV.U32 R22, RZ, RZ, R20.reuse ;  /* 0x000000ffff16b224 */ /* 0x100fe200078e0014 */
[----:B------:R-:W-:Y:S01]  /*0cd0*/  ISETP.GE.AND P0, PT, R240, UR12, PT ;  /* 0x0000000cf0007c0c */ /* 0x000fe2000bf06270 */
[----:B------:R-:W-:Y:S01]  /*0ce0*/  @!P2 IMAD R5, R5, c[0x0][0x190], RZ ;  /* 0x000064000505aa24 */ /* 0x000fe200078e02ff */
[----:B------:R-:W-:Y:S01]  /*0cf0*/  ULDC.64 UR4, c[0x0][0x198] ;  /* 0x0000660000047ab9 */ /* 0x000fe20000000a00 */
[----:B------:R-:W-:Y:S01]  /*0d00*/  @!P3 IMAD.MOV.U32 R23, RZ, RZ, R11 ;  /* 0x000000ffff17b224 */ /* 0x000fe200078e000b */
[----:B------:R-:W-:Y:S01]  /*0d10*/  USHF.L.U64.HI UR10, UR4, UR10, UR5 ;  /* 0x0000000a040a7299 */ /* 0x000fe20008010205 */
[----:B------:R-:W-:Y:S01]  /*0d20*/  @!P2 IMAD.MOV.U32 R10, RZ, RZ, R20 ;  /* 0x000000ffff0aa224 */ /* 0x000fe200078e0014 */
[----:B------:R-:W-:Y:S01]  /*0d30*/  USHF.L.U32 UR11, UR4, 0x6, URZ ;  /* 0x00000006040b7899 */ /* 0x000fe2000800063f */
[C---:B------:R-:W-:Y:S01]  /*0d40*/  @!P3 IMAD R2, R250.reuse, c[0x0][0x194], R2 ;  /* 0x00006500fa02ba24 */ /* 0x040fe200078e0202 */
[----:B------:R-:W-:Y:S01]  /*0d50*/  UIMAD UR19, UR10, UR14, URZ ;  /* 0x0000000e0a1372a4 */ /* 0x000fe2000f8e023f */
[----:B------:R-:W-:Y:S01]  /*0d60*/  @!P3 IMAD.WIDE.U32 R22, R250, c[0x0][0x190], R22 ;  /* 0x00006400fa16ba25 */ /* 0x000fe200078e0016 */
[----:B------:R-:W-:-:S03]  /*0d70*/  USHF.L.U64.HI UR18, UR4, UR18, UR5 ;  /* 0x0000001204127299 */ /* 0x000fc60008010205 */
[----:B------:R-:W-:Y:S01]  /*0d80*/  @!P2 IMAD R5, R14, c[0x0][0x194], R5 ;  /* 0x000065000e05aa24 */ /* 0x000fe200078e0205 */
[----:B------:R-:W-:Y:S01]  /*0d90*/  @!P3 LEA R8, P6, R22, c[0x0][0x160], 0x1 ;  /* 0x000058001608ba11 */ /* 0x000fe200078c08ff */
[----:B------:R-:W-:Y:S02]  /*0da0*/  @!P1 IMAD.X R0, RZ, RZ, R251, P4 ;  /* 0x000000ffff009224 */ /* 0x000fe400020e06fb */
[----:B------:R-:W-:Y:S01]  /*0db0*/  @!P2 IMAD.WIDE.U32 R14, R14, c[0x0][0x190], R10 ;  /* 0x000064000e0eaa25 */ /* 0x000fe200078e000a */
[----:B------:R-:W-:-:S03]  /*0dc0*/  @!P0 IADD3 R10, P4, R250, 0x60, RZ ;  /* 0x00000060fa0a8810 */ /* 0x000fc60007f9e0ff */
[----:B------:R-:W-:Y:S01]  /*0dd0*/  @!P3 IMAD.IADD R2, R23, 0x1, R2 ;  /* 0x000000011702b824 */ /* 0x000fe200078e0202 */
[----:B------:R-:W-:Y:S01]  /*0de0*/  @!P2 LEA R16, P5, R14, c[0x0][0x160], 0x1 ;  /* 0x000058000e10aa11 */ /* 0x000fe200078a08ff */
[----:B------:R-:W-:Y:S02]  /*0df0*/  @!P2 IMAD.IADD R5, R15, 0x1, R5 ;  /* 0x000000010f05a824 */ /* 0x000fe400078e0205 */
[----:B------:R-:W-:Y:S01]  /*0e00*/  @!P1 IMAD R0, R0, c[0x0][0x190], RZ ;  /* 0x0000640000009a24 */ /* 0x000fe200078e02ff */
[----:B------:R-:W-:Y:S01]  /*0e10*/  @!P3 LEA.HI.X R9, R22, c[0x0][0x164], R2, 0x1, P6 ;  /* 0x000059001609ba11 */ /* 0x000fe200030f0c02 */
[----:B------:R-:W-:Y:S01]  /*0e20*/  @!P1 IMAD.MOV.U32 R21, RZ, RZ, R11 ;  /* 0x000000ffff159224 */ /* 0x000fe200078e000b */
[----:B------:R-:W-:Y:S01]  /*0e30*/  @!P2 LEA.HI.X R17, R14, c[0x0][0x164], R5, 0x1, P5 ;  /* 0x000059000e11aa11 */ /* 0x000fe200028f0c05 */
[----:B------:R-:W-:Y:S01]  /*0e40*/  @!P0 IMAD.X R2, RZ, RZ, R251, P4 ;  /* 0x000000ffff028224 */ /* 0x000fe200020e06fb */
[----:B------:R-:W-:Y:S01]  /*0e50*/  ISETP.GE.AND P5, PT, R6, UR6, PT ;  /* 0x0000000606007c0c */ /* 0x000fe2000bfa6270 */
[----:B------:R-:W-:Y:S01]  /*0e60*/  @!P1 IMAD R0, R12, c[0x0][0x194], R0 ;  /* 0x000065000c009a24 */ /* 0x000fe200078e0200 */
[----:B------:R-:W-:Y:S01]  /*0e70*/  ISETP.GE.AND P4, PT, R6, UR6, PT ;  /* 0x0000000606007c0c */ /* 0x000fe2000bf86270 */
[----:B------:R-:W-:Y:S01]  /*0e80*/  @!P1 IMAD.WIDE.U32 R12, R12, c[0x0][0x190], R20 ;  /* 0x000064000c0c9a25 */ /* 0x000fe200078e0014 */
[----:B------:R-:W-:-:S03]  /*0e90*/  LEA.HI R6, R4, R94, RZ, 0x6 ;  /* 0x0000005e04067211 */ /* 0x000fc600078f30ff */
[----:B------:R-:W-:Y:S01]  /*0ea0*/  @!P0 IMAD R5, R2, c[0x0][0x190], RZ ;  /* 0x0000640002058a24 */ /* 0x000fe200078e02ff */
[----:B------:R-:W-:Y:S01]  /*0eb0*/  @!P1 LEA R14, P6, R12, c[0x0][0x160], 0x1 ;  /* 0x000058000c0e9a11 */ /* 0x000fe200078c08ff */
[----:B------:R-:W-:Y:S01]  /*0ec0*/  @!P0 IMAD.MOV.U32 R21, RZ, RZ, R11 ;  /* 0x000000ffff158224 */ /* 0x000fe200078e000b */
[----:B------:R-:W-:Y:S01]  /*0ed0*/  SHF.R.U32.HI R2, RZ, 0x3, R7 ;  /* 0x00000003ff027819 */ /* 0x000fe20000011607 */
[----:B------:R-:W-:Y:S01]  /*0ee0*/  @!P1 IMAD.IADD R0, R13, 0x1, R0 ;  /* 0x000000010d009824 */ /* 0x000fe200078e0200 */
[----:B------:R-:W-:Y:S01]  /*0ef0*/  LOP3.LUT R7, R7, 0x38, R248, 0xf8, !PT ;  /* 0x0000003807077812 */ /* 0x000fe200078ef8f8 */
[C---:B------:R-:W-:Y:S02]  /*0f00*/  @!P0 IMAD R5, R10.reuse, c[0x0][0x194], R5 ;  /* 0x000065000a058a24 */ /* 0x040fe400078e0205 */
[----:B------:R-:W-:Y:S01]  /*0f10*/  @!P0 IMAD.WIDE.U32 R10, R10, c[0x0][0x190], R20 ;  /* 0x000064000a0a8a25 */ /* 0x000fe200078e0014 */
[----:B------:R-:W-:Y:S02]  /*0f20*/  @!P1 LEA.HI.X R15, R12, c[0x0][0x164], R0, 0x1, P6 ;  /* 0x000059000c0f9a11 */ /* 0x000fe400030f0c00 */
[----:B------:R-:W-:Y:S01]  /*0f30*/  LOP3.LUT R2, R7, R2, RZ, 0x3c, !PT ;  /* 0x0000000207027212 */ /* 0x000fe200078e3cff */
[----:B------:R-:W-:Y:S01]  /*0f40*/  @!P0 IMAD.IADD R5, R11, 0x1, R5 ;  /* 0x000000010b058824 */ /* 0x000fe200078e0205 */
[----:B------:R-:W-:Y:S01]  /*0f50*/  @!P0 LEA R12, P6, R10, c[0x0][0x160], 0x1 ;  /* 0x000058000a0c8a11 */ /* 0x000fe200078c08ff */
[----:B------:R-:W-:Y:S01]  /*0f60*/  IMAD R0, R19, c[0x0][0x198], RZ ;  /* 0x0000660013007a24 */ /* 0x000fe200078e02ff */
[----:B------:R-:W-:Y:S01]  /*0f70*/  LOP3.LUT R7, R237, 0xfffffff0, RZ, 0xc0, !PT ;  /* 0xfffffff0ed077812 */ /* 0x000fe200078ec0ff */
[----:B------:R-:W-:Y:S01]  /*0f80*/  IMAD.WIDE.U32 R20, R18, c[0x0][0x198], R248 ;  /* 0x0000660012147a25 */ /* 0x000fe200078e00f8 */
[----:B------:R-:W-:-:S02]  /*0f90*/  @!P0 LEA.HI.X R13, R10, c[0x0][0x164], R5, 0x1, P6 ;  /* 0x000059000a0d8a11 */ /* 0x000fc400030f0c05 */
[----:B------:R-:W-:Y:S01]  /*0fa0*/  SHF.R.S32.HI R10, RZ, 0x4, R237 ;  /* 0x00000004ff0a7819 */ /* 0x000fe200000114ed */
[----:B------:R-:W-:Y:S01]  /*0fb0*/  IMAD.SHL.U32 R5, R6, 0x8, RZ ;  /* 0x0000000806057824 */ /* 0x000fe200078e00ff */
[----:B------:R-:W-:Y:S01]  /*0fc0*/  IADD3 R244, P6, R20, UR20, RZ ;  /* 0x0000001414f47c10 */ /* 0x000fe2000ffde0ff */
[----:B------:R-:W-:Y:S01]  /*0fd0*/  IMAD R0, R18, c[0x0][0x19c], R0 ;  /* 0x0000670012007a24 */ /* 0x000fe200078e0200 */
[----:B------:R-:W-:Y:S01]  /*0fe0*/  USHF.L.U32 UR20, UR4, 0x5, URZ ;  /* 0x0000000504147899 */ /* 0x000fe2000800063f */
[----:B------:R-:W-:Y:S01]  /*0ff0*/  LEA.HI R237, R237, R10, RZ, 0x1 ;  /* 0x0000000aeded7211 */ /* 0x000fe200078f08ff */
[----:B------:R-:W-:Y:S01]  /*1000*/  IMAD.IADD R7, R94, 0x1, -R7 ;  /* 0x000000015e077824 */ /* 0x000fe200078e0a07 */
[----:B------:R-:W-:Y:S01]  /*1010*/  LOP3.LUT R2, R2, 0xfffffe00, R5, 0xf8, !PT ;  /* 0xfffffe0002027812 */ /* 0x000fe200078ef805 */
[----:B------:R-:W-:Y:S01]  /*1020*/  IMAD R5, R19, c[0x0][0x1a0], RZ ;  /* 0x0000680013057a24 */ /* 0x000fe200078e02ff */
[----:B------:R-:W-:Y:S01]  /*1030*/  IADD3.X R245, R21, UR7, R0, P6, !PT ;  /* 0x0000000715f57c10 */ /* 0x000fe2000b7fe400 */
[----:B------:R-:W-:Y:S01]  /*1040*/  USHF.R.S32.HI UR7, URZ, 0x1f, UR14 ;  /* 0x0000001f3f077899 */ /* 0x000fe2000801140e */
[----:B------:R-:W-:Y:S01]  /*1050*/  ISETP.GE.AND P6, PT, R18, UR6, PT ;  /* 0x0000000612007c0c */ /* 0x000fe2000bfc6270 */
[----:B------:R-:W-:Y:S01]  /*1060*/  IMAD.SHL.U32 R241, R2, 0x2, RZ ;  /* 0x0000000202f17824 */ /* 0x000fe200078e00ff */
[----:B------:R-:W-:Y:S01]  /*1070*/  LOP3.LUT R237, R237, 0xfffffffe, RZ, 0xc0, !PT ;  /* 0xfffffffeeded7812 */ /* 0x000fe200078ec0ff */
[----:B------:R-:W-:Y:S01]  /*1080*/  IMAD.WIDE.U32 R244, R242, c[0x0][0x1b0], R244 ;  /* 0x00006c00f2f47a25 */ /* 0x000fe200078e00f4 */
[----:B------:R-:W-:Y:S01]  /*1090*/  UIMAD UR19, UR7, UR11, UR19 ;  /* 0x0000000b071372a4 */ /* 0x000fe2000f8e0213 */
[----:B------:R-:W-:Y:S01]  /*10a0*/  SHF.R.S32.HI R2, RZ, 0x1f, R7 ;  /* 0x0000001fff027819 */ /* 0x000fe20000011407 */
[----:B------:R-:W-:Y:S01]  /*10b0*/  @!PT LDS RZ, [RZ] ;  /* 0x00000000fffff984 */ /* 0x000fe20000000800 */
[----:B------:R-:W-:Y:S01]  /*10c0*/  @!PT LDS RZ, [RZ] ;  /* 0x00000000fffff984 */ /* 0x000fe20000000800 */
[----:B------:R-:W-:Y:S01]  /*10d0*/  @!PT LDS RZ, [RZ] ;  /* 0x00000000fffff984 */ /* 0x000fe20000000800 */
[----:B------:R1:W-:Y:S01]  /*10e0*/  @!P3 LDGSTS.E.BYPASS.LTC128B.128 [R241], [R8.64] ;  /* 0x0000000008f1bfae */ /* 0x0003e2000b901d50 */
[----:B------:R-:W-:Y:S01]  /*10f0*/  IMAD.IADD R247, R245, 0x1, R246 ;  /* 0x00000001f5f77824 */ /* 0x000fe200078e02f6 */
[----:B------:R-:W-:Y:S01]  /*1100*/  ULDC.64 UR4, c[0x0][0x1a0] ;  /* 0x0000680000047ab9 */ /* 0x000fe20000000a00 */
[----:B------:R-:W-:Y:S01]  /*1110*/  IMAD.U32 R0, RZ, RZ, UR14 ;  /* 0x0000000eff007e24 */ /* 0x000fe2000f8e00ff */
[----:B------:R1:W-:Y:S01]  /*1120*/  @!P3 LDGSTS.E.BYPASS.LTC128B.128 [R241+0x4000], [R8.64+0x80] ;  /* 0x0400008008f1bfae */ /* 0x0003e2000b901d50 */
[----:B------:R-:W-:Y:S01]  /*1130*/  IMAD.MOV.U32 R246, RZ, RZ, R244 ;  /* 0x000000fffff67224 */ /* 0x000fe200078e00f4 */
[----:B------:R-:W-:Y:S01]  /*1140*/  LEA.HI R2, R2, R7, RZ, 0x3 ;  /* 0x0000000702027211 */ /* 0x000fe200078f18ff */
[----:B------:R-:W-:Y:S01]  /*1150*/  IMAD R5, R18, c[0x0][0x1a4], R5 ;  /* 0x0000690012057a24 */ /* 0x000fe200078e0205 */
[----:B------:R1:W-:Y:S01]  /*1160*/  @!P3 LDGSTS.E.BYPASS.LTC128B.128 [R241+0x8000], [R8.64+0x100] ;  /* 0x0800010008f1bfae */ /* 0x0003e2000b901d50 */
[----:B------:R-:W-:Y:S01]  /*1170*/  IMAD.WIDE.U32 R22, R0, UR11, R246 ;  /* 0x0000000b00167c25 */ /* 0x000fe2000f8e00f6 */
[----:B------:R-:W-:-:S02]  /*1180*/  LOP3.LUT R0, R2, 0xfffffff8, RZ, 0xc0, !PT ;  /* 0xfffffff802007812 */ /* 0x000fc400078ec0ff */
[----:B------:R1:W-:Y:S01]  /*1190*/  @!P3 LDGSTS.E.BYPASS.LTC128B.128 [R241+0xc000], [R8.64+0x180] ;  /* 0x0c00018008f1bfae */ /* 0x0003e2000b901d50 */
[----:B------:R-:W-:Y:S02]  /*11a0*/  IMAD.IADD R237, R10, 0x1, -R237 ;  /* 0x000000010aed7824 */ /* 0x000fe400078e0aed */
[----:B------:R-:W-:Y:S01]  /*11b0*/  IMAD.IADD R0, R7, 0x1, -R0 ;  /* 0x0000000107007824 */ /* 0x000fe200078e0a00 */
[----:B------:R2:W-:Y:S01]  /*11c0*/  @!P2 LDGSTS.E.BYPASS.LTC128B.128 [R241+0x1000], [R16.64] ;  /* 0x0100000010f1afae */ /* 0x0005e2000b901d50 */
[----:B------:R-:W-:Y:S02]  /*11d0*/  IMAD.SHL.U32 R7, R3, 0x40, RZ ;  /* 0x0000004003077824 */ /* 0x000fe400078e00ff */
[----:B------:R-:W-:Y:S01]  /*11e0*/  IMAD.SHL.U32 R92, R0, 0x40, RZ ;  /* 0x00000040005c7824 */ /* 0x000fe200078e00ff */
[----:B------:R2:W-:Y:S01]  /*11f0*/  @!P2 LDGSTS.E.BYPASS.LTC128B.128 [R241+0x5000], [R16.64+0x80] ;  /* 0x0500008010f1afae */ /* 0x0005e2000b901d50 */
[----:B------:R-:W-:Y:S01]  /*1200*/  IMAD.SHL.U32 R93, R2, 0x40, RZ ;  /* 0x00000040025d7824 */ /* 0x000fe200078e00ff */
[----:B------:R-:W-:-:S02]  /*1210*/  LOP3.LUT R7, R7, 0x1c0, RZ, 0xc0, !PT ;  /* 0x000001c007077812 */ /* 0x000fc400078ec0ff */
[----:B------:R2:W-:Y:S01]  /*1220*/  @!P2 LDGSTS.E.BYPASS.LTC128B.128 [R241+0x9000], [R16.64+0x100] ;  /* 0x0900010010f1afae */ /* 0x0005e2000b901d50 */
[----:B------:R-:W-:Y:S02]  /*1230*/  LOP3.LUT R92, R92, 0x1c0, RZ, 0xc0, !PT ;  /* 0x000001c05c5c7812 */ /* 0x000fe400078ec0ff */
[----:B------:R-:W-:Y:S01]  /*1240*/  LOP3.LUT R93, R93, 0xfffffe00, RZ, 0xc0, !PT ;  /* 0xfffffe005d5d7812 */ /* 0x000fe200078ec0ff */
[----:B------:R2:W-:Y:S01]  /*1250*/  @!P2 LDGSTS.E.BYPASS.LTC128B.128 [R241+0xd000], [R16.64+0x180] ;  /* 0x0d00018010f1afae */ /* 0x0005e2000b901d50 */
[----:B------:R-:W-:-:S03]  /*1260*/  ISETP.GE.AND P2, PT, R18, UR6, PT ;  /* 0x0000000612007c0c */ /* 0x000fc6000bf46270 */
[----:B------:R3:W-:Y:S04]  /*1270*/  @!P1 LDGSTS.E.BYPASS.LTC128B.128 [R241+0x2000], [R14.64] ;  /* 0x020000000ef19fae */ /* 0x0007e8000b901d50 */
[----:B------:R3:W-:Y:S01]  /*1280*/  @!P1 LDGSTS.E.BYPASS.LTC128B.128 [R241+0x6000], [R14.64+0x80] ;  /* 0x060000800ef19fae */ /* 0x0007e2000b901d50 */
[----:B-1----:R-:W-:-:S03]  /*1290*/  IMAD.WIDE.U32 R8, R18, c[0x0][0x1a0], R248 ;  /* 0x0000680012087a25 */ /* 0x002fc600078e00f8 */
[----:B------:R3:W-:Y:S02]  /*12a0*/  @!P1 LDGSTS.E.BYPASS.LTC128B.128 [R241+0xa000], [R14.64+0x100] ;  /* 0x0a0001000ef19fae */ /* 0x0007e4000b901d50 */
[----:B------:R-:W-:Y:S02]  /*12b0*/  IADD3 R20, P3, R8, UR22, RZ ;  /* 0x0000001608147c10 */ /* 0x000fe4000ff7e0ff */
[----:B------:R3:W-:Y:S01]  /*12c0*/  @!P1 LDGSTS.E.BYPASS.LTC128B.128 [R241+0xe000], [R14.64+0x180] ;  /* 0x0e0001800ef19fae */ /* 0x0007e2000b901d50 */
[----:B------:R-:W-:Y:S01]  /*12d0*/  UIMAD.WIDE.U32 UR22, UR14, UR4, URZ ;  /* 0x000000040e1672a5 */ /* 0x000fe2000f8e003f */
[----:B------:R-:W-:Y:S02]  /*12e0*/  IADD3.X R21, R9, UR21, R5, P3, !PT ;  /* 0x0000001509157c10 */ /* 0x000fe40009ffe405 */
        /* <DEDUP_REMOVED lines=22> */
[----:B------:R4:W-:Y:S04]  /*1450*/  @!P5 LDGSTS.E.BYPASS.LTC128B.128 [R241+0x13000], [R10.64+0x80] ;  /* 0x130000800af1dfae */ /* 0x0009e8000b901d50 */
[----:B------:R4:W-:Y:S04]  /*1460*/  @!P5 LDGSTS.E.BYPASS.LTC128B.128 [R241+0x15000], [R10.64+0x100] ;  /* 0x150001000af1dfae */ /* 0x0009e8000b901d50 */
[----:B------:R4:W-:Y:S04]  /*1470*/  @!P5 LDGSTS.E.BYPASS.LTC128B.128 [R241+0x17000], [R10.64+0x180] ;  /* 0x170001800af1dfae */ /* 0x0009e8000b901d50 */
[----:B------:R-:W0:Y:S01]  /*1480*/  LDGDEPBAR ;  /* 0x00000000000079af */ /* 0x000e220000000000 */
[----:B-1----:R-:W-:-:S02]  /*1490*/  IMAD.SHL.U32 R8, R237, 0x8, RZ ;  /* 0x00000008ed087824 */ /* 0x002fc400078e00ff */
[----:B------:R-:W-:-:S03]  /*14a0*/  IMAD.SHL.U32 R9, R18, 0x8, RZ ;  /* 0x0000000812097824 */ /* 0x000fc600078e00ff */
[----:B------:R-:W-:Y:S02]  /*14b0*/  LOP3.LUT R8, R92, 0x8, R8, 0xf8, !PT ;  /* 0x000000085c087812 */ /* 0x000fe400078ef808 */
[----:B------:R-:W-:Y:S02]  /*14c0*/  SHF.R.U32.HI R92, RZ, 0x3, R92 ;  /* 0x00000003ff5c7819 */ /* 0x000fe4000001165c */
[----:B------:R-:W-:Y:S02]  /*14d0*/  LOP3.LUT R9, R7, 0x8, R9, 0xf8, !PT ;  /* 0x0000000807097812 */ /* 0x000fe400078ef809 */
[----:B------:R-:W-:Y:S02]  /*14e0*/  SHF.R.U32.HI R7, RZ, 0x3, R7 ;  /* 0x00000003ff077819 */ /* 0x000fe40000011607 */
[----:B------:R-:W-:Y:S01]  /*14f0*/  LOP3.LUT R92, R8, R92, RZ, 0x3c, !PT ;  /* 0x0000005c085c7212 */ /* 0x000fe200078e3cff */
[----:B------:R-:W-:Y:S01]  /*1500*/  @!P4 IMAD.MOV.U32 R8, RZ, RZ, c[0x0][0x1a0] ;  /* 0x00006800ff08c624 */ /* 0x000fe200078e00ff */
[----:B------:R-:W-:Y:S01]  /*1510*/  LOP3.LUT R7, R9, R7, RZ, 0x3c, !PT ;  /* 0x0000000709077212 */ /* 0x000fe200078e3cff */
[----:B----4-:R-:W-:Y:S01]  /*1520*/  IMAD.U32 R10, RZ, RZ, UR22 ;  /* 0x00000016ff0a7e24 */ /* 0x010fe2000f8e00ff */
[----:B------:R-:W-:-:S04]  /*1530*/  DEPBAR.LE SB0, 0x0 ;  /* 0x000080000000791a */ /* 0x000fc80000000000 */
[----:B------:R-:W-:Y:S01]  /*1540*/  BAR.SYNC.DEFER_BLOCKING 0x0 ;  /* 0x0000000000007b1d */ /* 0x000fe20000010000 */
[----:B------:R-:W-:Y:S01]  /*1550*/  LEA R6, P0, R10, R242, 0x6 ;  /* 0x000000f20a067211 */ /* 0x000fe200078030ff */
[----:B------:R-:W-:Y:S01]  /*1560*/  IMAD.U32 R11, RZ, RZ, UR23 ;  /* 0x00000017ff0b7e24 */ /* 0x000fe2000f8e00ff */
[----:B------:R-:W-:Y:S01]  /*1570*/  LEA.HI R9, R4, R94, RZ, 0x5 ;  /* 0x0000005e04097211 */ /* 0x000fe200078f28ff */
[----:B------:R-:W-:Y:S01]  /*1580*/  @!P4 IMAD.MOV.U32 R4, RZ, RZ, c[0x0][0x1a4] ;  /* 0x00006900ff04c624 */ /* 0x000fe200078e00ff */
[----:B------:R-:W-:Y:S01]  /*1590*/  LEA.HI.X R5, R10, R239, R5, 0x6, P0 ;  /* 0x000000ef0a057211 */ /* 0x000fe200000f3405 */
[----:B------:R-:W-:Y:S01]  /*15a0*/  IMAD R237, R237, 0x200, R7 ;  /* 0x00000200eded7824 */ /* 0x000fe200078e0207 */
[----:B------:R-:W-:Y:S02]  /*15b0*/  @!P4 LEA R2, P0, R8, R6, 0x5 ;  /* 0x000000060802c211 */ /* 0x000fe400078028ff */
[----:B------:R-:W-:Y:S01]  /*15c0*/  @!P2 LEA R10, P1, R6, c[0x0][0x170], 0x1 ;  /* 0x00005c00060aaa11 */ /* 0x000fe200078208ff */
[----:B------:R-:W-:Y:S01]  /*15d0*/  IMAD.SHL.U32 R237, R237, 0x2, RZ ;  /* 0x00000002eded7824 */ /* 0x000fe200078e00ff */
[----:B------:R-:W-:-:S02]  /*15e0*/  SHF.R.S32.HI R9, RZ, 0x5, R9 ;  /* 0x00000005ff097819 */ /* 0x000fc40000011409 */
[----:B------:R-:W-:Y:S02]  /*15f0*/  @!P4 LEA.HI.X R4, R8, R5, R4, 0x5, P0 ;  /* 0x000000050804c211 */ /* 0x000fe400000f2c04 */
[----:B------:R-:W-:Y:S01]  /*1600*/  @!P2 LEA.HI.X R11, R6, c[0x0][0x174], R5, 0x1, P1 ;  /* 0x00005d00060baa11 */ /* 0x000fe200008f0c05 */
[----:B------:R-:W-:Y:S01]  /*1610*/  IMAD R9, R9, 0x400, R93 ;  /* 0x0000040009097824 */ /* 0x000fe200078e025d */
[----:B------:R-:W-:Y:S02]  /*1620*/  @!P4 LEA R6, P0, R2, c[0x0][0x170], 0x1 ;  /* 0x00005c000206ca11 */ /* 0x000fe400078008ff */
[----:B------:R-:W-:Y:S01]  /*1630*/  IADD3 R235, R237, 0x10020, RZ ;  /* 0x00010020edeb7810 */ /* 0x000fe20007ffe0ff */
[----:B------:R-:W-:Y:S01]  /*1640*/  IMAD.IADD R238, R92, 0x1, R9 ;  /* 0x000000015cee7824 */ /* 0x000fe200078e0209 */
[----:B------:R-:W-:Y:S01]  /*1650*/  @!P4 LEA.HI.X R7, R2, c[0x0][0x174], R4, 0x1, P0 ;  /* 0x00005d000207ca11 */ /* 0x000fe200000f0c04 */
[----:B------:R-:W-:Y:S01]  /*1660*/  IMAD.MOV.U32 R2, RZ, RZ, 0x10 ;  /* 0x00000010ff027424 */ /* 0x000fe200078e00ff */
[----:B------:R-:W-:Y:S01]  /*1670*/  @P2 STS.128 [R241+0x18000], RZ ;  /* 0x018000fff1002388 */ /* 0x000fe20000000c00 */
[----:B------:R-:W-:-:S03]  /*1680*/  IMAD.SHL.U32 R238, R238, 0x2, RZ ;  /* 0x00000002eeee7824 */ /* 0x000fc600078e00ff */
        /* <DEDUP_REMOVED lines=40> */
[----:B--2---:R-:W4:Y:S01]  /*1910*/  LDSM.16.M88.4 R16, [R237+0x10000] ;  /* 0x01000000ed10783b */ /* 0x004f220000000200 */
[----:B------:R-:W-:-:S02]  /*1920*/  IADD3 R222, R235, 0x2800, RZ ;  /* 0x00002800ebde7810 */ /* 0x000fc40007ffe0ff */
[C---:B------:R-:W-:Y:S01]  /*1930*/  IADD3 R221, R235.reuse, 0x3000, RZ ;  /* 0x00003000ebdd7810 */ /* 0x040fe20007ffe0ff */
[----:B------:R-:W-:Y:S01]  /*1940*/  LDSM.16.M88.4 R24, [R236] ;  /* 0x00000000ec18783b */ /* 0x000fe20000000200 */
[C---:B------:R-:W-:Y:S02]  /*1950*/  IADD3 R220, R235.reuse, 0x3800, RZ ;  /* 0x00003800ebdc7810 */ /* 0x040fe40007ffe0ff */
[C---:B------:R-:W-:Y:S01]  /*1960*/  IADD3 R219, R235.reuse, 0x4000, RZ ;  /* 0x00004000ebdb7810 */ /* 0x040fe20007ffe0ff */
[----:B---3--:R-:W-:Y:S01]  /*1970*/  LDSM.16.M88.4 R12, [R235] ;  /* 0x00000000eb0c783b */ /* 0x008fe20000000200 */
[C---:B------:R-:W-:Y:S02]  /*1980*/  IADD3 R218, R235.reuse, 0x4800, RZ ;  /* 0x00004800ebda7810 */ /* 0x040fe40007ffe0ff */
[C---:B------:R-:W-:Y:S01]  /*1990*/  IADD3 R217, R235.reuse, 0x5000, RZ ;  /* 0x00005000ebd97810 */ /* 0x040fe20007ffe0ff */
[----:B------:R-:W2:Y:S01]  /*19a0*/  LDSM.16.M88.4 R40, [R237+0x10800] ;  /* 0x01080000ed28783b */ /* 0x000ea20000000200 */
[----:B------:R-:W-:-:S02]  /*19b0*/  IADD3 R216, R235, 0x5800, RZ ;  /* 0x00005800ebd87810 */ /* 0x000fc40007ffe0ff */
[C---:B------:R-:W-:Y:S01]  /*19c0*/  IADD3 R215, R235.reuse, 0x6000, RZ ;  /* 0x00006000ebd77810 */ /* 0x040fe20007ffe0ff */
[----:B------:R-:W3:Y:S01]  /*19d0*/  LDSM.16.M88.4 R52, [R237+0x11000] ;  /* 0x01100000ed34783b */ /* 0x000ee20000000200 */
[C---:B------:R-:W-:Y:S02]  /*19e0*/  IADD3 R214, R235.reuse, 0x6800, RZ ;  /* 0x00006800ebd67810 */ /* 0x040fe40007ffe0ff */
[C---:B------:R-:W-:Y:S01]  /*19f0*/  IADD3 R213, R235.reuse, 0x7000, RZ ;  /* 0x00007000ebd57810 */ /* 0x040fe20007ffe0ff */
[----:B------:R-:W5:Y:S01]  /*1a00*/  LDSM.16.M88.4 R20, [R237+0x11800] ;  /* 0x01180000ed14783b */ /* 0x000f620000000200 */
[----:B------:R-:W-:-:S03]  /*1a10*/  IADD3 R212, R235, 0x7800, RZ ;  /* 0x00007800ebd47810 */ /* 0x000fc60007ffe0ff */
[----:B------:R-:W-:Y:S04]  /*1a20*/  LDSM.16.M88.4 R68, [R234] ;  /* 0x00000000ea44783b */ /* 0x000fe80000000200 */
[----:B-1----:R-:W1:Y:S04]  /*1a30*/  LDSM.16.M88.4 R8, [R231+0x10000] ;  /* 0x01000000e708783b */ /* 0x002e680000000200 */
        /* <DEDUP_REMOVED lines=8> */
[----:B--2---:R-:W-:Y:S03]  /*1ac0*/  HMMA.16816.F32.BF16 R28, R32, R40, RZ ;  /* 0x00000028201c723c */ /* 0x004fe600000418ff */
[----:B------:R-:W-:Y:S04]  /*1ad0*/  LDSM.16.M88.4 R80, [R234+0x8000] ;  /* 0x00800000ea50783b */ /* 0x000fe80000000200 */
[----:B------:R-:W-:Y:S01]  /*1ae0*/  LDSM.16.M88.4 R88, [R237+0x16800] ;  /* 0x01680000ed58783b */ /* 0x000fe20000000200 */
[----:B------:R-:W-:Y:S03]  /*1af0*/  HMMA.16816.F32.BF16 R4, R24, R12, R4 ;  /* 0x0000000c1804723c */ /* 0x000fe60000041804 */
[----:B------:R-:W-:Y:S04]  /*1b00*/  LDSM.16.M88.4 R84, [R231+0x16000] ;  /* 0x01600000e754783b */ /* 0x000fe80000000200 */
[----:B------:R-:W0:Y:S01]  /*1b10*/  LDGDEPBAR ;  /* 0x00000000000079af */ /* 0x000e220000000000 */
[C---:B---3--:R-:W-:Y:S08]  /*1b20*/  HMMA.16816.F32.BF16 R56, R32.reuse, R52, RZ ;  /* 0x000000342038723c */ /* 0x048ff000000418ff */
[C---:B------:R-:W-:Y:S08]  /*1b30*/  HMMA.16816.F32.BF16 R40, R32.reuse, R42, RZ ;  /* 0x0000002a2028723c */ /* 0x040ff000000418ff */
[C---:B------:R-:W-:Y:S08]  /*1b40*/  HMMA.16816.F32.BF16 R52, R32.reuse, R54, RZ ;  /* 0x000000362034723c */ /* 0x040ff000000418ff */
[C---:B-----5:R-:W-:Y:S08]  /*1b50*/  HMMA.16816.F32.BF16 R72, R32.reuse, R20, RZ ;  /* 0x000000142048723c */ /* 0x060ff000000418ff */
[----:B------:R-:W-:Y:S01]  /*1b60*/  HMMA.16816.F32.BF16 R32, R32, R22, RZ ;  /* 0x000000162020723c */ /* 0x000fe200000418ff */
[----:B------:R-:W-:Y:S07]  /*1b70*/  LDSM.16.M88.4 R20, [R233] ;  /* 0x00000000e914783b */ /* 0x000fee0000000200 */
[----:B------:R-:W-:Y:S01]  /*1b80*/  HMMA.16816.F32.BF16 R16, R24, R14, R16 ;  /* 0x0000000e1810723c */ /* 0x000fe20000041810 */
[----:B------:R-:W2:Y:S07]  /*1b90*/  LDSM.16.M88.4 R12, [R224] ;  /* 0x00000000e00c783b */ /* 0x000eae0000000200 */
[----:B-1----:R-:W-:Y:S08]  /*1ba0*/  HMMA.16816.F32.BF16 R4, R68, R8, R4 ;  /* 0x000000084404723c */ /* 0x002ff00000041804 */
        /* <DEDUP_REMOVED lines=66> */
[----:B------:R-:W-:Y:S01]  /*1fd0*/  HMMA.16816.F32.BF16 R68, R8, R62, R68 ;  /* 0x0000003e0844723c */ /* 0x000fe20000041844 */
[----:B------:R-:W-:Y:S07]  /*1fe0*/  LDSM.16.M88.4 R60, [R235+0x4000] ;  /* 0x00400000eb3c783b */ /* 0x000fee0000000200 */
[----:B------:R-:W-:Y:S01]  /*1ff0*/  HMMA.16816.F32.BF16 R16, R24, R14, R16 ;  /* 0x0000000e1810723c */ /* 0x000fe20000041810 */
        /* <DEDUP_REMOVED lines=9> */
[----:B------:R-:W-:Y:S01]  /*2090*/  HMMA.16816.F32.BF16 R16, R32, R22, R16 ;  /* 0x000000162010723c */ /* 0x000fe20000041810 */
[----:B------:R-:W1:Y:S07]  /*20a0*/  LDSM.16.M88.4 R20, [R231+0x14000] ;  /* 0x01400000e714783b */ /* 0x000e6e0000000200 */
[C---:B------:R-:W-:Y:S08]  /*20b0*/  HMMA.16816.F32.BF16 R28, R24.reuse, R48, R28 ;  /* 0x00000030181c723c */ /* 0x040ff0000004181c */
[C---:B------:R-:W-:Y:S01]  /*20c0*/  HMMA.16816.F32.BF16 R40, R24.reuse, R50, R40 ;  /* 0x000000321828723c */ /* 0x040fe20000041828 */
[----:B------:R-:W4:Y:S07]  /*20d0*/  LDSM.16.M88.4 R48, [R237+0x15000] ;  /* 0x01500000ed30783b */ /* 0x000f2e0000000200 */
[C---:B------:R-:W-:Y:S08]  /*20e0*/  HMMA.16816.F32.BF16 R56, R24.reuse, R44, R56 ;  /* 0x0000002c1838723c */ /* 0x040ff00000041838 */
[----:B------:R-:W-:Y:S01]  /*20f0*/  HMMA.16816.F32.BF16 R52, R24, R46, R52 ;  /* 0x0000002e1834723c */ /* 0x000fe20000041834 */
[----:B------:R-:W5:Y:S07]  /*2100*/  LDSM.16.M88.4 R44, [R237+0x15800] ;  /* 0x01580000ed2c783b */ /* 0x000f6e0000000200 */
[----:B--2---:R-:W-:Y:S08]  /*2110*/  HMMA.16816.F32.BF16 R4, R12, R60, R4 ;  /* 0x0000003c0c04723c */ /* 0x004ff00000041804 */
[C---:B------:R-:W-:Y:S08]  /*2120*/  HMMA.16816.F32.BF16 R72, R24.reuse, R36, R72 ;  /* 0x000000241848723c */ /* 0x040ff00000041848 */
[----:B------:R-:W-:Y:S01]  /*2130*/  HMMA.16816.F32.BF16 R68, R24, R38, R68 ;  /* 0x000000261844723c */ /* 0x000fe20000041844 */
[----:B------:R-:W2:Y:S04]  /*2140*/  LDSM.16.M88.4 R36, [R235+0x4800] ;  /* 0x00480000eb24783b */ /* 0x000ea80000000200 */
[----:B------:R-:W2:Y:S03]  /*2150*/  LDSM.16.M88.4 R24, [R224+0x4000] ;  /* 0x00400000e018783b */ /* 0x000ea60000000200 */
[C---:B---3--:R-:W-:Y:S08]  /*2160*/  HMMA.16816.F32.BF16 R28, R32.reuse, R8, R28 ;  /* 0x00000008201c723c */ /* 0x048ff0000004181c */
[----:B------:R-:W-:Y:S01]  /*2170*/  HMMA.16816.F32.BF16 R40, R32, R10, R40 ;  /* 0x0000000a2028723c */ /* 0x000fe20000041828 */
[----:B------:R-:W3:Y:S07]  /*2180*/  LDSM.16.M88.4 R8, [R235+0x5000] ;  /* 0x00500000eb08783b */ /* 0x000eee0000000200 */
[----:B------:R-:W-:Y:S01]  /*2190*/  HMMA.16816.F32.BF16 R16, R12, R62, R16 ;  /* 0x0000003e0c10723c */ /* 0x000fe20000041810 */
[----:B------:R-:W-:Y:S07]  /*21a0*/  LDSM.16.M88.4 R60, [R235+0x5800] ;  /* 0x00580000eb3c783b */ /* 0x000fee0000000200 */
[----:B-1----:R-:W-:Y:S08]  /*21b0*/  HMMA.16816.F32.BF16 R4, R80, R20, R4 ;  /* 0x000000145004723c */ /* 0x002ff00000041804 */
[C---:B----4-:R-:W-:Y:S08]  /*21c0*/  HMMA.16816.F32.BF16 R56, R32.reuse, R48, R56 ;  /* 0x000000302038723c */ /* 0x050ff00000041838 */
[C---:B------:R-:W-:Y:S01]  /*21d0*/  HMMA.16816.F32.BF16 R52, R32.reuse, R50, R52 ;  /* 0x000000322034723c */ /* 0x040fe20000041834 */
[----:B------:R-:W-:Y:S07]  /*21e0*/  LDSM.16.M88.4 R48, [R238+0xc000] ;  /* 0x00c00000ee30783b */ /* 0x000fee0000000200 */
[C---:B-----5:R-:W-:Y:S08]  /*21f0*/  HMMA.16816.F32.BF16 R72, R32.reuse, R44, R72 ;  /* 0x0000002c2048723c */ /* 0x060ff00000041848 */
[----:B------:R-:W-:Y:S01]  /*2200*/  HMMA.16816.F32.BF16 R68, R32, R46, R68 ;  /* 0x0000002e2044723c */ /* 0x000fe20000041844 */
[----:B------:R-:W1:Y:S04]  /*2210*/  LDSM.16.M88.4 R32, [R237+0x16000] ;  /* 0x01600000ed20783b */ /* 0x000e680000000200 */
[----:B------:R-:W-:Y:S03]  /*2220*/  LDSM.16.M88.4 R44, [R235+0x6000] ;  /* 0x00600000eb2c783b */ /* 0x000fe60000000200 */
[----:B--2---:R-:W-:Y:S08]  /*2230*/  HMMA.16816.F32.BF16 R28, R12, R36, R28 ;  /* 0x000000240c1c723c */ /* 0x004ff0000004181c */
[----:B------:R-:W-:Y:S01]  /*2240*/  HMMA.16816.F32.BF16 R16, R80, R22, R16 ;  /* 0x000000165010723c */ /* 0x000fe20000041810 */
[----:B------:R-:W-:Y:S07]  /*2250*/  LDSM.16.M88.4 R20, [R231+0x15000] ;  /* 0x01500000e714783b */ /* 0x000fee0000000200 */
[----:B------:R-:W-:Y:S08]  /*2260*/  HMMA.16816.F32.BF16 R4, R64, R24, R4 ;  /* 0x000000184004723c */ /* 0x000ff00000041804 */
[C---:B------:R-:W-:Y:S01]  /*2270*/  HMMA.16816.F32.BF16 R40, R12.reuse, R38, R40 ;  /* 0x000000260c28723c */ /* 0x040fe20000041828 */
[----:B------:R-:W-:Y:S07]  /*2280*/  LDSM.16.M88.4 R36, [R236+0xc000] ;  /* 0x00c00000ec24783b */ /* 0x000fee0000000200 */
[C---:B---3--:R-:W-:Y:S08]  /*2290*/  HMMA.16816.F32.BF16 R56, R12.reuse, R8, R56 ;  /* 0x000000080c38723c */ /* 0x048ff00000041838 */
[----:B------:R-:W-:Y:S01]  /*22a0*/  HMMA.16816.F32.BF16 R52, R12, R10, R52 ;  /* 0x0000000a0c34723c */ /* 0x000fe20000041834 */
[----:B------:R-:W2:Y:S07]  /*22b0*/  LDSM.16.M88.4 R8, [R224+0x4800] ;  /* 0x00480000e008783b */ /* 0x000eae0000000200 */
[----:B------:R-:W-:Y:S08]  /*22c0*/  HMMA.16816.F32.BF16 R28, R80, R76, R28 ;  /* 0x0000004c501c723c */ /* 0x000ff0000004181c */
[----:B------:R-:W-:Y:S01]  /*22d0*/  HMMA.16816.F32.BF16 R16, R64, R26, R16 ;  /* 0x0000001a4010723c */ /* 0x000fe20000041810 */
[----:B------:R-:W3:Y:S07]  /*22e0*/  LDSM.16.M88.4 R24, [R234+0xc000] ;  /* 0x00c00000ea18783b */ /* 0x000eee0000000200 */
[----:B-1----:R-:W-:Y:S08]  /*22f0*/  HMMA.16816.F32.BF16 R4, R48, R32, R4 ;  /* 0x000000203004723c */ /* 0x002ff00000041804 */
[----:B------:R-:W-:Y:S01]  /*2300*/  HMMA.16816.F32.BF16 R40, R80, R78, R40 ;  /* 0x0000004e5028723c */ /* 0x000fe20000041828 */
[----:B------:R-:W-:Y:S07]  /*2310*/  LDSM.16.M88.4 R76, [R231+0x15800] ;  /* 0x01580000e74c783b */ /* 0x000fee0000000200 */
[----:B------:R-:W-:Y:S01]  /*2320*/  HMMA.16816.F32.BF16 R16, R48, R34, R16 ;  /* 0x000000223010723c */ /* 0x000fe20000041810 */
[----:B------:R-:W1:Y:S07]  /*2330*/  LDSM.16.M88.4 R32, [R235+0x6800] ;  /* 0x00680000eb20783b */ /* 0x000e6e0000000200 */
[----:B--2---:R-:W-:Y:S08]  /*2340*/  HMMA.16816.F32.BF16 R28, R64, R8, R28 ;  /* 0x00000008401c723c */ /* 0x004ff0000004181c */
[----:B------:R-:W-:Y:S08]  /*2350*/  HMMA.16816.F32.BF16 R4, R36, R44, R4 ;  /* 0x0000002c2404723c */ /* 0x000ff00000041804 */
[----:B------:R-:W-:Y:S01]  /*2360*/  HMMA.16816.F32.BF16 R40, R64, R10, R40 ;  /* 0x0000000a4028723c */ /* 0x000fe20000041828 */
[----:B------:R-:W-:Y:S07]  /*2370*/  LDSM.16.M88.4 R8, [R224+0x6000] ;  /* 0x00600000e008783b */ /* 0x000fee0000000200 */
[C---:B------:R-:W-:Y:S08]  /*2380*/  HMMA.16816.F32.BF16 R72, R12.reuse, R60, R72 ;  /* 0x0000003c0c48723c */ /* 0x040ff00000041848 */
[----:B------:R-:W-:Y:S01]  /*2390*/  HMMA.16816.F32.BF16 R68, R12, R62, R68 ;  /* 0x0000003e0c44723c */ /* 0x000fe20000041844 */
[----:B------:R-:W2:Y:S04]  /*23a0*/  LDSM.16.M88.4 R12, [R233+0xc000] ;  /* 0x00c00000e90c783b */ /* 0x000ea80000000200 */
        /* <DEDUP_REMOVED lines=9> */
[----:B-1----:R-:W-:Y:S08]  /*2440*/  HMMA.16816.F32.BF16 R28, R36, R32, R28 ;  /* 0x00000020241c723c */ /* 0x002ff0000004181c */
[----:B------:R-:W-:Y:S01]  /*2450*/  HMMA.16816.F32.BF16 R16, R24, R86, R16 ;  /* 0x000000561810723c */ /* 0x000fe20000041810 */
[----:B------:R-:W-:Y:S07]  /*2460*/  LDSM.16.M88.4 R84, [R235+0x7000] ;  /* 0x00700000eb54783b */ /* 0x000fee0000000200 */
[----:B--2---:R-:W-:Y:S08]  /*2470*/  HMMA.16816.F32.BF16 R4, R12, R8, R4 ;  /* 0x000000080c04723c */ /* 0x004ff00000041804 */
        /* <DEDUP_REMOVED lines=197> */
.L_x_1428:
        /* <DEDUP_REMOVED lines=360> */
.L_x_1432:
        /* <DEDUP_REMOVED lines=29> */
.L_x_1430:
        /* <DEDUP_REMOVED lines=20> */
[----:B------:R-:W-:Y:S05]  /*4a60*/  ISETP.LT.AND P0, PT, RZ, UR8, PT ;  /* 0x00000008ff007c0c */ /* 0x000fea000bf01270 */
        /* <DEDUP_REMOVED lines=8> */
[----:B------:R-:W-:Y:S06]  /*4af0*/  LDSM.16.M88.4 R16, [R237+0x10800] ;  /* 0x01080000ed10783b */ /* 0x000fec0000000200 */
[----:B------:R-:W-:Y:S06]  /*4b00*/  LDSM.16.M88.4 R24, [R237+0x11000] ;  /* 0x01100000ed18783b */ /* 0x000fec0000000200 */
[----:B------:R-:W-:Y:S06]  /*4b10*/  LDSM.16.M88.4 R164, [R237+0x11800] ;  /* 0x01180000eda4783b */ /* 0x000fec0000000200 */
[----:B--2---:R-:W1:Y:S06]  /*4b20*/  LDSM.16.M88.4 R8, [R237+0x10000] ;  /* 0x01000000ed08783b */ /* 0x004e6c0000000200 */
[----:B------:R-:W0:Y:S06]  /*4b30*/  LDGDEPBAR ;  /* 0x00000000000079af */ /* 0x000e2c0000000000 */
[----:B------:R-:W-:Y:S06]  /*4b40*/  LDSM.16.M88.4 R168, [R236] ;  /* 0x00000000eca8783b */ /* 0x000fec0000000200 */
[----:B------:R-:W2:Y:S06]  /*4b50*/  LDSM.16.M88.4 R172, [R235] ;  /* 0x00000000ebac783b */ /* 0x000eac0000000200 */
[----:B------:R-:W3:Y:S06]  /*4b60*/  LDSM.16.M88.4 R176, [R227] ;  /* 0x00000000e3b0783b */ /* 0x000eec0000000200 */
[----:B------:R-:W4:Y:S06]  /*4b70*/  LDSM.16.M88.4 R180, [R226] ;  /* 0x00000000e2b4783b */ /* 0x000f2c0000000200 */
[----:B------:R-:W5:Y:S01]  /*4b80*/  LDSM.16.M88.4 R184, [R225] ;  /* 0x00000000e1b8783b */ /* 0x000f620000000200 */
[C---:B-1----:R-:W-:Y:S05]  /*4b90*/  HMMA.16816.F32.BF16 R4, R32.reuse, R8, RZ ;  /* 0x000000082004723c */ /* 0x042fea00000418ff */
[----:B------:R-:W-:Y:S03]  /*4ba0*/  LDSM.16.M88.4 R188, [R234] ;  /* 0x00000000eabc783b */ /* 0x000fe60000000200 */
[C---:B------:R-:W-:Y:S03]  /*4bb0*/  HMMA.16816.F32.BF16 R8, R32.reuse, R10, RZ ;  /* 0x0000000a2008723c */ /* 0x040fe600000418ff */
[----:B------:R-:W1:Y:S06]  /*4bc0*/  LDSM.16.M88.4 R192, [R231+0x10000] ;  /* 0x01000000e7c0783b */ /* 0x000e6c0000000200 */
[----:B------:R-:W-:Y:S01]  /*4bd0*/  LDSM.16.M88.4 R196, [R231+0x11000] ;  /* 0x01100000e7c4783b */ /* 0x000fe20000000200 */
[C---:B------:R-:W-:Y:S05]  /*4be0*/  HMMA.16816.F32.BF16 R12, R32.reuse, R16, RZ ;  /* 0x00000010200c723c */ /* 0x040fea00000418ff */
[----:B------:R-:W-:Y:S03]  /*4bf0*/  LDSM.16.M88.4 R200, [R231+0x11800] ;  /* 0x01180000e7c8783b */ /* 0x000fe60000000200 */
[C---:B------:R-:W-:Y:S03]  /*4c00*/  HMMA.16816.F32.BF16 R16, R32.reuse, R18, RZ ;  /* 0x000000122010723c */ /* 0x040fe600000418ff */
[----:B------:R-:W-:Y:S05]  /*4c10*/  LDSM.16.M88.4 R204, [R233] ;  /* 0x00000000e9cc783b */ /* 0x000fea0000000200 */
[C---:B------:R-:W-:Y:S01]  /*4c20*/  HMMA.16816.F32.BF16 R20, R32.reuse, R24, RZ ;  /* 0x000000182014723c */ /* 0x040fe200000418ff */
[----:B------:R-:W-:Y:S07]  /*4c30*/  LDSM.16.M88.4 R208, [R224] ;  /* 0x00000000e0d0783b */ /* 0x000fee0000000200 */
[C---:B------:R-:W-:Y:S08]  /*4c40*/  HMMA.16816.F32.BF16 R24, R32.reuse, R26, RZ ;  /* 0x0000001a2018723c */ /* 0x040ff000000418ff */
[C---:B------:R-:W-:Y:S08]  /*4c50*/  HMMA.16816.F32.BF16 R28, R32.reuse, R164, RZ ;  /* 0x000000a4201c723c */ /* 0x040ff000000418ff */
[----:B------:R-:W-:Y:S01]  /*4c60*/  HMMA.16816.F32.BF16 R32, R32, R166, RZ ;  /* 0x000000a62020723c */ /* 0x000fe200000418ff */
        /* <DEDUP_REMOVED lines=8> */
[C---:B------:R-:W-:Y:S01]  /*4cf0*/  HMMA.16816.F32.BF16 R24, R168.reuse, R182, R24 ;  /* 0x000000b6a818723c */ /* 0x040fe20000041818 */
[----:B------:R-:W-:Y:S07]  /*4d00*/  LDSM.16.M88.4 R180, [R238+0x4000] ;  /* 0x00400000eeb4783b */ /* 0x000fee0000000200 */
[C---:B-----5:R-:W-:Y:S08]  /*4d10*/  HMMA.16816.F32.BF16 R28, R168.reuse, R184, R28 ;  /* 0x000000b8a81c723c */ /* 0x060ff0000004181c */
[----:B------:R-:W-:Y:S01]  /*4d20*/  HMMA.16816.F32.BF16 R32, R168, R186, R32 ;  /* 0x000000baa820723c */ /* 0x000fe20000041820 */
[----:B------:R-:W2:Y:S06]  /*4d30*/  LDSM.16.M88.4 R168, [R224+0x800] ;  /* 0x00080000e0a8783b */ /* 0x000eac0000000200 */
[----:B------:R-:W3:Y:S01]  /*4d40*/  LDSM.16.M88.4 R184, [R237+0x12000] ;  /* 0x01200000edb8783b */ /* 0x000ee20000000200 */
[C---:B-1----:R-:W-:Y:S08]  /*4d50*/  HMMA.16816.F32.BF16 R4, R188.reuse, R192, R4 ;  /* 0x000000c0bc04723c */ /* 0x042ff00000041804 */
[C---:B------:R-:W-:Y:S01]  /*4d60*/  HMMA.16816.F32.BF16 R8, R188.reuse, R194, R8 ;  /* 0x000000c2bc08723c */ /* 0x040fe20000041808 */
[----:B------:R-:W-:Y:S07]  /*4d70*/  LDSM.16.M88.4 R192, [R237+0x13800] ;  /* 0x01380000edc0783b */ /* 0x000fee0000000200 */
[C---:B------:R-:W-:Y:S08]  /*4d80*/  HMMA.16816.F32.BF16 R12, R188.reuse, R164, R12 ;  /* 0x000000a4bc0c723c */ /* 0x040ff0000004180c */
[C---:B------:R-:W-:Y:S01]  /*4d90*/  HMMA.16816.F32.BF16 R16, R188.reuse, R166, R16 ;  /* 0x000000a6bc10723c */ /* 0x040fe20000041810 */
[----:B------:R-:W1:Y:S07]  /*4da0*/  LDSM.16.M88.4 R164, [R237+0x12800] ;  /* 0x01280000eda4783b */ /* 0x000e6e0000000200 */
[C---:B------:R-:W-:Y:S08]  /*4db0*/  HMMA.16816.F32.BF16 R20, R188.reuse, R196, R20 ;  /* 0x000000c4bc14723c */ /* 0x040ff00000041814 */
[C---:B------:R-:W-:Y:S01]  /*4dc0*/  HMMA.16816.F32.BF16 R24, R188.reuse, R198, R24 ;  /* 0x000000c6bc18723c */ /* 0x040fe20000041818 */
[----:B------:R-:W-:Y:S07]  /*4dd0*/  LDSM.16.M88.4 R196, [R236+0x4000] ;  /* 0x00400000ecc4783b */ /* 0x000fee0000000200 */
[C---:B------:R-:W-:Y:S08]  /*4de0*/  HMMA.16816.F32.BF16 R28, R188.reuse, R200, R28 ;  /* 0x000000c8bc1c723c */ /* 0x040ff0000004181c */
[----:B------:R-:W-:Y:S01]  /*4df0*/  HMMA.16816.F32.BF16 R32, R188, R202, R32 ;  /* 0x000000cabc20723c */ /* 0x000fe20000041820 */
[----:B------:R-:W4:Y:S06]  /*4e00*/  LDSM.16.M88.4 R188, [R237+0x13000] ;  /* 0x01300000edbc783b */ /* 0x000f2c0000000200 */
[----:B------:R-:W5:Y:S01]  /*4e10*/  LDSM.16.M88.4 R200, [R223] ;  /* 0x00000000dfc8783b */ /* 0x000f620000000200 */
[C---:B------:R-:W-:Y:S08]  /*4e20*/  HMMA.16816.F32.BF16 R4, R204.reuse, R208, R4 ;  /* 0x000000d0cc04723c */ /* 0x040ff00000041804 */
[C---:B------:R-:W-:Y:S01]  /*4e30*/  HMMA.16816.F32.BF16 R8, R204.reuse, R210, R8 ;  /* 0x000000d2cc08723c */ /* 0x040fe20000041808 */
[----:B------:R-:W-:Y:S07]  /*4e40*/  LDSM.16.M88.4 R208, [R231+0x12000] ;  /* 0x01200000e7d0783b */ /* 0x000fee0000000200 */
        /* <DEDUP_REMOVED lines=8> */
[----:B------:R-:W2:Y:S06]  /*4ed0*/  LDSM.16.M88.4 R176, [R220] ;  /* 0x00000000dcb0783b */ /* 0x000eac0000000200 */
[----:B------:R-:W2:Y:S01]  /*4ee0*/  LDSM.16.M88.4 R204, [R234+0x4000] ;  /* 0x00400000eacc783b */ /* 0x000ea20000000200 */
        /* <DEDUP_REMOVED lines=21> */
[----:B------:R-:W5:Y:S07]  /*5040*/  LDSM.16.M88.4 R172, [R224+0x3000] ;  /* 0x00300000e0ac783b */ /* 0x000f6e0000000200 */
[C---:B------:R-:W-:Y:S08]  /*5050*/  HMMA.16816.F32.BF16 R28, R196.reuse, R176, R28 ;  /* 0x000000b0c41c723c */ /* 0x040ff0000004181c */
[----:B------:R-:W-:Y:S01]  /*5060*/  HMMA.16816.F32.BF16 R32, R196, R178, R32 ;  /* 0x000000b2c420723c */ /* 0x000fe20000041820 */
[----:B------:R-:W2:Y:S06]  /*5070*/  LDSM.16.M88.4 R176, [R224+0x3800] ;  /* 0x00380000e0b0783b */ /* 0x000eac0000000200 */
[----:B------:R-:W2:Y:S01]  /*5080*/  LDSM.16.M88.4 R196, [R238+0x8000] ;  /* 0x00800000eec4783b */ /* 0x000ea20000000200 */
[C---:B------:R-:W-:Y:S08]  /*5090*/  HMMA.16816.F32.BF16 R4, R204.reuse, R208, R4 ;  /* 0x000000d0cc04723c */ /* 0x040ff00000041804 */
[C---:B------:R-:W-:Y:S01]  /*50a0*/  HMMA.16816.F32.BF16 R8, R204.reuse, R210, R8 ;  /* 0x000000d2cc08723c */ /* 0x040fe20000041808 */
[----:B------:R-:W-:Y:S07]  /*50b0*/  LDSM.16.M88.4 R208, [R219] ;  /* 0x00000000dbd0783b */ /* 0x000fee0000000200 */
        /* <DEDUP_REMOVED lines=8> */
[----:B------:R-:W1:Y:S06]  /*5140*/  LDSM.16.M88.4 R184, [R237+0x15800] ;  /* 0x01580000edb8783b */ /* 0x000e6c0000000200 */
[----:B------:R-:W1:Y:S01]  /*5150*/  LDSM.16.M88.4 R204, [R236+0x8000] ;  /* 0x00800000eccc783b */ /* 0x000e620000000200 */
[C---:B----4-:R-:W-:Y:S08]  /*5160*/  HMMA.16816.F32.BF16 R4, R188.reuse, R192, R4 ;  /* 0x000000c0bc04723c */ /* 0x050ff00000041804 */
[C---:B------:R-:W-:Y:S01]  /*5170*/  HMMA.16816.F32.BF16 R8, R188.reuse, R194, R8 ;  /* 0x000000c2bc08723c */ /* 0x040fe20000041808 */
[----:B------:R-:W-:Y:S07]  /*5180*/  LDSM.16.M88.4 R192, [R231+0x14000] ;  /* 0x01400000e7c0783b */ /* 0x000fee0000000200 */
[C---:B--2---:R-:W-:Y:S08]  /*5190*/  HMMA.16816.F32.BF16 R12, R188.reuse, R168, R12 ;  /* 0x000000a8bc0c723c */ /* 0x044ff0000004180c */
[C---:B------:R-:W-:Y:S01]  /*51a0*/  HMMA.16816.F32.BF16 R16, R188.reuse, R170, R16 ;  /* 0x000000aabc10723c */ /* 0x040fe20000041810 */
[----:B------:R-:W2:Y:S07]  /*51b0*/  LDSM.16.M88.4 R168, [R218] ;  /* 0x00000000daa8783b */ /* 0x000eae0000000200 */
[C---:B-----5:R-:W-:Y:S08]  /*51c0*/  HMMA.16816.F32.BF16 R20, R188.reuse, R172, R20 ;  /* 0x000000acbc14723c */ /* 0x060ff00000041814 */
[C---:B------:R-:W-:Y:S01]  /*51d0*/  HMMA.16816.F32.BF16 R24, R188.reuse, R174, R24 ;  /* 0x000000aebc18723c */ /* 0x040fe20000041818 */
[----:B------:R-:W4:Y:S07]  /*51e0*/  LDSM.16.M88.4 R172, [R217] ;  /* 0x00000000d9ac783b */ /* 0x000f2e0000000200 */
[C---:B------:R-:W-:Y:S08]  /*51f0*/  HMMA.16816.F32.BF16 R28, R188.reuse, R176, R28 ;  /* 0x000000b0bc1c723c */ /* 0x040ff0000004181c */
[----:B------:R-:W-:Y:S01]  /*5200*/  HMMA.16816.F32.BF16 R32, R188, R178, R32 ;  /* 0x000000b2bc20723c */ /* 0x000fe20000041820 */
[----:B------:R-:W5:Y:S06]  /*5210*/  LDSM.16.M88.4 R176, [R216] ;  /* 0x00000000d8b0783b */ /* 0x000f6c0000000200 */
[----:B------:R-:W2:Y:S01]  /*5220*/  LDSM.16.M88.4 R188, [R234+0x8000] ;  /* 0x00800000eabc783b */ /* 0x000ea20000000200 */
[C---:B------:R-:W-:Y:S08]  /*5230*/  HMMA.16816.F32.BF16 R4, R196.reuse, R200, R4 ;  /* 0x000000c8c404723c */ /* 0x040ff00000041804 */
[C---:B------:R-:W-:Y:S01]  /*5240*/  HMMA.16816.F32.BF16 R8, R196.reuse, R202, R8 ;  /* 0x000000cac408723c */ /* 0x040fe20000041808 */
[----:B------:R-:W-:Y:S07]  /*5250*/  LDSM.16.M88.4 R200, [R224+0x4000] ;  /* 0x00400000e0c8783b */ /* 0x000fee0000000200 */
        /* <DEDUP_REMOVED lines=10> */
[C---:B------:R-:W-:Y:S08]  /*5300*/  HMMA.16816.F32.BF16 R4, R204.reuse, R208, R4 ;  /* 0x000000d0cc04723c */ /* 0x040ff00000041804 */
[C---:B------:R-:W-:Y:S01]  /*5310*/  HMMA.16816.F32.BF16 R8, R204.reuse, R210, R8 ;  /* 0x000000d2cc08723c */ /* 0x040fe20000041808 */
[----:B------:R-:W-:Y:S07]  /*5320*/  LDSM.16.M88.4 R208, [R237+0x16000] ;  /* 0x01600000edd0783b */ /* 0x000fee0000000200 */
[C---:B--2---:R-:W-:Y:S08]  /*5330*/  HMMA.16816.F32.BF16 R12, R204.reuse, R168, R12 ;  /* 0x000000a8cc0c723c */ /* 0x044ff0000004180c */
[C---:B------:R-:W-:Y:S01]  /*5340*/  HMMA.16816.F32.BF16 R16, R204.reuse, R170, R16 ;  /* 0x000000aacc10723c */ /* 0x040fe20000041810 */
[----:B------:R-:W2:Y:S07]  /*5350*/  LDSM.16.M88.4 R168, [R224+0x4800] ;  /* 0x00480000e0a8783b */ /* 0x000eae0000000200 */
[C---:B----4-:R-:W-:Y:S08]  /*5360*/  HMMA.16816.F32.BF16 R20, R204.reuse, R172, R20 ;  /* 0x000000accc14723c */ /* 0x050ff00000041814 */
[C---:B------:R-:W-:Y:S01]  /*5370*/  HMMA.16816.F32.BF16 R24, R204.reuse, R174, R24 ;  /* 0x000000aecc18723c */ /* 0x040fe20000041818 */
[----:B------:R-:W4:Y:S07]  /*5380*/  LDSM.16.M88.4 R172, [R224+0x5000] ;  /* 0x00500000e0ac783b */ /* 0x000f2e0000000200 */
[C---:B-----5:R-:W-:Y:S08]  /*5390*/  HMMA.16816.F32.BF16 R28, R204.reuse, R176, R28 ;  /* 0x000000b0cc1c723c */ /* 0x060ff0000004181c */
[----:B------:R-:W-:Y:S01]  /*53a0*/  HMMA.16816.F32.BF16 R32, R204, R178, R32 ;  /* 0x000000b2cc20723c */ /* 0x000fe20000041820 */
[----:B------:R-:W5:Y:S06]  /*53b0*/  LDSM.16.M88.4 R176, [R224+0x5800] ;  /* 0x00580000e0b0783b */ /* 0x000f6c0000000200 */
        /* <DEDUP_REMOVED lines=19> */
[----:B------:R-:W2:Y:S07]  /*54f0*/  LDSM.16.M88.4 R168, [R214] ;  /* 0x00000000d6a8783b */ /* 0x000eae0000000200 */
[C---:B----4-:R-:W-:Y:S08]  /*5500*/  HMMA.16816.F32.BF16 R20, R196.reuse, R172, R20 ;  /* 0x000000acc414723c */ /* 0x050ff00000041814 */
[C---:B------:R-:W-:Y:S01]  /*5510*/  HMMA.16816.F32.BF16 R24, R196.reuse, R174, R24 ;  /* 0x000000aec418723c */ /* 0x040fe20000041818 */
[----:B------:R-:W4:Y:S07]  /*5520*/  LDSM.16.M88.4 R172, [R213] ;  /* 0x00000000d5ac783b */ /* 0x000f2e0000000200 */
[C---:B-----5:R-:W-:Y:S08]  /*5530*/  HMMA.16816.F32.BF16 R28, R196.reuse, R176, R28 ;  /* 0x000000b0c41c723c */ /* 0x060ff0000004181c */
        /* <DEDUP_REMOVED lines=17> */
[C---:B------:R-:W-:Y:S08]  /*5650*/  HMMA.16816.F32.BF16 R8, R188.reuse, R194, R8 ;  /* 0x000000c2bc08723c */ /* 0x040ff00000041808 */
[C---:B--2---:R-:W-:Y:S08]  /*5660*/  HMMA.16816.F32.BF16 R12, R188.reuse, R168, R12 ;  /* 0x000000a8bc0c723c */ /* 0x044ff0000004180c */
[C---:B------:R-:W-:Y:S08]  /*5670*/  HMMA.16816.F32.BF16 R16, R188.reuse, R170, R16 ;  /* 0x000000aabc10723c */ /* 0x040ff00000041810 */
[C---:B----4-:R-:W-:Y:S08]  /*5680*/  HMMA.16816.F32.BF16 R20, R188.reuse, R172, R20 ;  /* 0x000000acbc14723c */ /* 0x050ff00000041814 */
[C---:B------:R-:W-:Y:S08]  /*5690*/  HMMA.16816.F32.BF16 R24, R188.reuse, R174, R24 ;  /* 0x000000aebc18723c */ /* 0x040ff00000041818 */
[C---:B-----5:R-:W-:Y:S08]  /*56a0*/  HMMA.16816.F32.BF16 R28, R188.reuse, R176, R28 ;  /* 0x000000b0bc1c723c */ /* 0x060ff0000004181c */
[----:B------:R-:W-:Y:S08]  /*56b0*/  HMMA.16816.F32.BF16 R32, R188, R178, R32 ;  /* 0x000000b2bc20723c */ /* 0x000ff00000041820 */
[C---:B------:R-:W-:Y:S08]  /*56c0*/  HMMA.16816.F32.BF16 R4, R196.reuse, R200, R4 ;  /* 0x000000c8c404723c */ /* 0x040ff00000041804 */
[C---:B------:R-:W-:Y:S08]  /*56d0*/  HMMA.16816.F32.BF16 R8, R196.reuse, R202, R8 ;  /* 0x000000cac408723c */ /* 0x040ff00000041808 */
[C---:B-1----:R-:W-:Y:S08]  /*56e0*/  HMMA.16816.F32.BF16 R12, R196.reuse, R164, R12 ;  /* 0x000000a4c40c723c */ /* 0x042ff0000004180c */
        /* <DEDUP_REMOVED lines=83> */
.L_x_1431:
[----:B------:R-:W-:Y:S01]  /*5c20*/  FMNMX.FTZ R5, R183, R2, !PT ;  /* 0x00000002b7057209 */ /* 0x000fe20007810000 */
        /* <DEDUP_REMOVED lines=489> */
.L_x_1429:
        /* <DEDUP_REMOVED lines=402> */
.L_x_1434:
[----:B--234-:R-:W-:Y:S05]  /*93e0*/  BSYNC B0 ;  /* 0x0000000000007941 */ /* 0x01cfea0003800000 */
.L_x_1433:
        /* <DEDUP_REMOVED lines=27> */
.L_x_1436:
[----:B------:R-:W-:Y:S05]  /*95a0*/  BSYNC B0 ;  /* 0x0000000000007941 */ /* 0x000fea0003800000 */
.L_x_1435:
        /* <DEDUP_REMOVED lines=18> */
.L_x_1438:
[----:B------:R-:W-:Y:S05]  /*96d0*/  BSYNC B0 ;  /* 0x0000000000007941 */ /* 0x000fea0003800000 */
.L_x_1437:
        /* <DEDUP_REMOVED lines=18> */
.L_x_1440:
[----:B------:R-:W-:Y:S05]  /*9800*/  BSYNC B0 ;  /* 0x0000000000007941 */ /* 0x000fea0003800000 */
.L_x_1439:
        /* <DEDUP_REMOVED lines=17> */
.L_x_1425:
        /* <DEDUP_REMOVED lines=73> */
.L_x_1442:
[----:B------:R-:W-:Y:S05]  /*9db0*/  BSYNC B0 ;  /* 0x0000000000007941 */ /* 0x000fea0003800000 */
.L_x_1441:
        /* <DEDUP_REMOVED lines=18> */
.L_x_1444:
[----:B------:R-:W-:Y:S05]  /*9ee0*/  BSYNC B0 ;  /* 0x0000000000007941 */ /* 0x000fea0003800000 */
.L_x_1443:
        /* <DEDUP_REMOVED lines=18> */
.L_x_1446:
[----:B------:R-:W-:Y:S05]  /*a010*/  BSYNC B0 ;  /* 0x0000000000007941 */ /* 0x000fea0003800000 */
.L_x_1445:
        /* <DEDUP_REMOVED lines=17> */
.L_x_1448:
[----:B------:R-:W-:Y:S05]  /*a130*/  BSYNC B0 ;  /* 0x0000000000007941 */ /* 0x000fea0003800000 */
.L_x_1447:
        /* <DEDUP_REMOVED lines=35> */
.L_x_1449:
        /* <DEDUP_REMOVED lines=9> */
.L_x_2053:


//--------------------- .text._ZN5flash16flash_fwd_kernelI23Flash_fwd_kernel_traitsILi256ELi128ELi64ELi8ELb0ELb0EN7cutlass10bfloat16_tE19Flash_kernel_traitsILi256ELi128ELi64ELi8ES3_EELb1ELb0ELb0ELb1ELb0ELb0ELb0ELb0EEEvNS_16Flash_fwd_paramsE --------------------------
	.section	.text._ZN5flash16flash_fwd_kernelI23Flash_fwd_kernel_traitsILi256ELi128ELi64ELi8ELb0ELb0EN7cutlass10bfloat16_tE19Flash_kernel_traitsILi256ELi128ELi64ELi8ES3_EELb1ELb0ELb0ELb1ELb0ELb0ELb0ELb0EEEvNS_16Flash_fwd_paramsE,"ax",@progbits
	.sectioninfo	@"SHI_REGISTERS=255"
	.align	128
        .global         _ZN5flash16flash_fwd_kernelI23Flash_fwd_kernel_traitsILi256ELi128ELi64ELi8ELb0ELb0EN7cutlass10bfloat16_tE19Flash_kernel_traitsILi256ELi128ELi64ELi8ES3_EELb1ELb0ELb0ELb1ELb0ELb0ELb0ELb0EEEvNS_16Flash_fwd_paramsE
        .type           _ZN5flash16flash_fwd_kernelI23Flash_fwd_kernel_traitsILi256ELi128ELi64ELi8ELb0ELb0EN7cutlass10bfloat16_tE19Flash_kernel_traitsILi256ELi128ELi64ELi8ES3_EELb1ELb0ELb0ELb1ELb0ELb0ELb0ELb0EEEvNS_16Flash_fwd_paramsE,@function
        .size           _ZN5flash16flash_fwd_kernelI23Flash_fwd_kernel_traitsILi256ELi128ELi64ELi8ELb0ELb0EN7cutlass10bfloat16_tE19Flash_kernel_traitsILi256ELi128ELi64ELi8ES3_EELb1ELb0ELb0ELb1ELb0ELb0ELb0ELb0EEEvNS_16Flash_fwd_paramsE,(.L_x_2054 - _ZN5flash16flash_fwd_kernelI23Flash_fwd_kernel_traitsILi256ELi128ELi64ELi8ELb0ELb0EN7cutlass10bfloat16_tE19Flash_kernel_traitsILi256ELi128ELi64ELi8ES3_EELb1ELb0ELb0ELb1ELb0ELb0ELb0ELb0EEEvNS_16Flash_fwd_paramsE)
        .other          _ZN5flash16flash_fwd_kernelI23Flash_fwd_kernel_traitsILi256ELi128ELi64ELi8ELb0ELb0EN7cutlass10bfloat16_tE19Flash_kernel_traitsILi256ELi128ELi64ELi8ES3_EELb1ELb0ELb0ELb1ELb0ELb0ELb0ELb0EEEvNS_16Flash_fwd_paramsE,@"STO_CUDA_ENTRY STV_DEFAULT"
_ZN5flash16flash_fwd_kernelI23Flash_fwd_kernel_traitsILi256ELi128ELi64ELi8ELb0ELb0EN7cutlass10bfloat16_tE19Flash_kernel_traitsILi256ELi128ELi64ELi8ES3_EELb1ELb0ELb0ELb1ELb0ELb0ELb0ELb0EEEvNS_16Flash_fwd_paramsE:
.text._ZN5flash16flash_fwd_kernelI23Flash_fwd_kernel_traitsILi256ELi128ELi64ELi8ELb0ELb0EN7cutlass10bfloat16_tE19Flash_kernel_traitsILi256ELi128ELi64ELi8ES3_EELb1ELb0ELb0ELb1ELb0ELb0ELb0ELb0EEEvNS_16Flash_fwd_paramsE:
        /* <DEDUP_REMOVED lines=25> */
[----:B------:R-:W-:Y:S01]  /*0190*/  ULDC.64 UR4, c[0x0][0x248] ;  /* 0x0000920000047ab9 */ /* 0x000fe20000000a00 */
[----:B------:R-:W-:Y:S01]  /*01a0*/  PLOP3.LUT P0, PT, PT, PT, UP2, 0x80, 0x0 ;  /* 0x000000000000781c */ /* 0x000fe20003f0f028 */
[----:B------:R-:W-:Y:S02]  /*01b0*/  UISETP.NE.AND UP3, UPT, UR6, URZ, UPT ;  /* 0x0000003f0600728c */ /* 0x000fe4000bf65270 */
        /* <DEDUP_REMOVED lines=10> */
[----:B------:R-:W-:Y:S01]  /*0260*/  UIMAD.WIDE UR4, UR19, UR7, UR4 ;  /* 0x00000007130472a5 */ /* 0x000fe2000f8e0204 */
[----:B----4-:R-:W1:Y:S08]  /*0270*/  @P2 R2UR UR22, R4 ;  /* 0x00000000041623c2 */ /* 0x010e7000000e0000 */
[----:B------:R-:W2:Y:S01]  /*0280*/  @P2 R2UR UR23, R5 ;  /* 0x00000000051723c2 */ /* 0x000ea200000e0000 */
[----:B-1----:R-:W-:Y:S01]  /*0290*/  IMAD.U32 R4, RZ, RZ, UR22 ;  /* 0x00000016ff047e24 */ /* 0x002fe2000f8e00ff */
[----:B---3--:R-:W-:Y:S01]  /*02a0*/  @P2 IADD3 R7, P1, R2, c[0x0][0x300], RZ ;  /* 0x0000c00002072a10 */ /* 0x008fe20007f3e0ff */
[----:B------:R-:W-:Y:S01]  /*02b0*/  IMAD.U32 R2, RZ, RZ, UR8 ;  /* 0x00000008ff027e24 */ /* 0x000fe2000f8e00ff */
[----:B--2---:R-:W-:-:S03]  /*02c0*/  MOV R5, UR23 ;  /* 0x0000001700057c02 */ /* 0x004fc60008000f00 */
[----:B------:R-:W-:Y:S02]  /*02d0*/  @P2 IMAD.X R8, RZ, RZ, R3, P1 ;  /* 0x000000ffff082224 */ /* 0x000fe400008e0603 */
[----:B------:R1:W-:Y:S01]  /*02e0*/  @!P3 STG.E.64 [R10.64], R4 ;  /* 0x000000040a00b986 */ /* 0x0003e2000c101b14 */
[----:B------:R-:W-:Y:S01]  /*02f0*/  IMAD.U32 R3, RZ, RZ, UR9 ;  /* 0x00000009ff037e24 */ /* 0x000fe2000f8e00ff */
[----:B------:R-:W-:Y:S01]  /*0300*/  PLOP3.LUT P2, PT, PT, PT, UP0, 0x80, 0x0 ;  /* 0x000000000000781c */ /* 0x000fe20003f4f008 */
        /* <DEDUP_REMOVED lines=14> */
[----:B------:R-:W-:Y:S02]  /*03f0*/  UMOV UR11, 0xffffffff ;  /* 0xffffffff000b7882 */ /* 0x000fe40000000000 */
[----:B------:R-:W-:Y:S02]  /*0400*/  UMOV UR8, 0xffffffff ;  /* 0xffffffff00087882 */ /* 0x000fe40000000000 */
[----:B------:R-:W-:Y:S02]  /*0410*/  ULDC UR4, c[0x0][0x1c0] ;  /* 0x0000700000047ab9 */ /* 0x000fe40000000800 */
[----:B------:R-:W-:-:S02]  /*0420*/  UIMAD UR4, UR19, UR4, UR18 ;  /* 0x00000004130472a4 */ /* 0x000fc4000f8e0212 */
[----:B------:R-:W-:Y:S02]  /*0430*/  UMOV UR27, URZ ;  /* 0x0000003f001b7c82 */ /* 0x000fe40008000000 */
[----:B------:R-:W-:-:S04]  /*0440*/  USHF.L.U32 UR5, UR4, 0x5, URZ ;  /* 0x0000000504057899 */ /* 0x000fc8000800063f */
[----:B------:R-:W-:Y:S01]  /*0450*/  USHF.R.S32.HI UR4, URZ, 0x1f, UR5 ;  /* 0x0000001f3f047899 */ /* 0x000fe20008011405 */
[----:B---3--:R1:W3:Y:S08]  /*0460*/  @P0 R2UR UR11, R9 ;  /* 0x00000000090b03c2 */ /* 0x0082f000000e0000 */
[----:B----4-:R-:W3:Y:S01]  /*0470*/  @P0 R2UR UR16, R6 ;  /* 0x00000000061003c2 */ /* 0x010ee200000e0000 */
[----:B-1----:R-:W-:-:S04]  /*0480*/  SHF.R.S32.HI R9, RZ, 0x1f, R102 ;  /* 0x0000001fff097819 */ /* 0x002fc80000011466 */
[----:B------:R-:W-:-:S03]  /*0490*/  LEA.HI R12, R9, R102, RZ, 0x5 ;  /* 0x00000066090c7211 */ /* 0x000fc600078f28ff */
[----:B--2---:R1:W2:Y:S01]  /*04a0*/  @P1 R2UR UR27, R4 ;  /* 0x00000000041b13c2 */ /* 0x0042a200000e0000 */
[----:B---3--:R-:W-:-:S07]  /*04b0*/  @UP2 UIADD3 UR16, UR16, -UR11, URZ ;  /* 0x8000000b10102290 */ /* 0x008fce000fffe03f */
[----:B-----5:R3:W4:Y:S01]  /*04c0*/  @!P2 R2UR UR8, R0 ;  /* 0x000000000008a3c2 */ /* 0x02072200000e0000 */
[----:B------:R-:W-:Y:S01]  /*04d0*/  ISETP.NE.U32.AND P2, PT, RZ, c[0x0][0x248], PT ;  /* 0x00009200ff007a0c */ /* 0x000fe20003f45070 */
[----:B------:R-:W-:-:S03]  /*04e0*/  @!UP2 ULDC UR16, c[0x0][0x214] ;  /* 0x000085000010aab9 */ /* 0x000fc60000000800 */
[----:B------:R-:W-:Y:S02]  /*04f0*/  ISETP.NE.AND.EX P2, PT, RZ, c[0x0][0x24c], PT, P2 ;  /* 0x00009300ff007a0c */ /* 0x000fe40003f45320 */
[----:B---3--:R-:W-:-:S05]  /*0500*/  LOP3.LUT R0, R12, 0xffffffe0, RZ, 0xc0, !PT ;  /* 0xffffffe00c007812 */ /* 0x008fca00078ec0ff */
[----:B------:R-:W-:-:S05]  /*0510*/  IMAD.IADD R100, R102, 0x1, -R0 ;  /* 0x0000000166647824 */ /* 0x000fca00078e0a00 */
[--C-:B------:R-:W-:Y:S02]  /*0520*/  IADD3 R106, P1, P0, R7, UR5, R100.reuse ;  /* 0x00000005076a7c10 */ /* 0x100fe4000f83e064 */
[----:B------:R-:W-:-:S03]  /*0530*/  SHF.R.S32.HI R0, RZ, 0x1f, R100 ;  /* 0x0000001fff007819 */ /* 0x000fc60000011464 */
[----:B------:R1:W-:Y:S01]  /*0540*/  STL [R1+0x28], R106 ;  /* 0x0000286a01007387 */ /* 0x0003e20000100800 */
[----:B------:R-:W-:Y:S01]  /*0550*/  IADD3.X R103, R8, UR4, R0, P1, P0 ;  /* 0x0000000408677c10 */ /* 0x000fe20008fe0400 */
        /* <DEDUP_REMOVED lines=8> */
.L_x_1450:
[----:B------:R-:W-:Y:S02]  /*05e0*/  ULDC UR6, c[0x0][0x218] ;  /* 0x0000860000067ab9 */ /* 0x000fe40000000800 */
.L_x_1451:
        /* <DEDUP_REMOVED lines=61> */
.L_x_1453:
        /* <DEDUP_REMOVED lines=50> */
.L_x_1454:
        /* <DEDUP_REMOVED lines=10> */
[C---:B------:R-:W-:Y:S01]  /*0d80*/  LOP3.LUT R2, R5.reuse, 0xfffffff0, RZ, 0xc0, !PT ;  /* 0xfffffff005027812 */ /* 0x040fe200078ec0ff */
[----:B------:R-:W-:Y:S01]  /*0d90*/  IMAD.IADD R28, R102, 0x1, -R0 ;  /* 0x00000001661c7824 */ /* 0x000fe200078e0a00 */
[----:B------:R-:W-:Y:S01]  /*0da0*/  LEA.HI R0, R5, R4, RZ, 0x1 ;  /* 0x0000000405007211 */ /* 0x000fe200078f08ff */
[----:B------:R-:W-:Y:S01]  /*0db0*/  BSSY B0, `(.L_x_1455) ;  /* 0x000006f000007945 */ /* 0x000fe20003800000 */
        /* <DEDUP_REMOVED lines=8> */
[----:B------:R-:W-:Y:S02]  /*0e40*/  LOP3.LUT R10, R3, R2, RZ, 0x3c, !PT ;  /* 0x00000002030a7212 */ /* 0x000fe400078e3cff */
[----:B------:R-:W-:Y:S02]  /*0e50*/  LEA.HI R11, R5, R6, RZ, 0x3 ;  /* 0x00000006050b7211 */ /* 0x000fe400078f18ff */
[----:B------:R-:W-:Y:S02]  /*0e60*/  SHF.R.S32.HI R111, RZ, 0x1f, R110 ;  /* 0x0000001fff6f7819 */ /* 0x000fe4000001146e */
[----:B------:R-:W-:-:S02]  /*0e70*/  SHF.R.S32.HI R233, RZ, 0x1f, R232 ;  /* 0x0000001fffe97819 */ /* 0x000fc400000114e8 */
[----:B------:R-:W-:Y:S01]  /*0e80*/  IADD3 R2, P0, R110, UR6, RZ ;  /* 0x000000066e027c10 */ /* 0x000fe2000ff1e0ff */
[----:B------:R-:W-:Y:S01]  /*0e90*/  IMAD.WIDE.U32 R4, R232, c[0x0][0x198], R110 ;  /* 0x00006600e8047a25 */ /* 0x000fe200078e006e */
[----:B------:R-:W-:Y:S01]  /*0ea0*/  LEA.HI R9, R9, R102, RZ, 0x6 ;  /* 0x0000006609097211 */ /* 0x000fe200078f30ff */
[----:B------:R2:W-:Y:S01]  /*0eb0*/  STL.64 [R1], R110 ;  /* 0x0000006e01007387 */ /* 0x0005e20000100a00 */
[----:B------:R-:W-:Y:S01]  /*0ec0*/  LOP3.LUT R0, R11, 0xfffffff8, RZ, 0xc0, !PT ;  /* 0xfffffff80b007812 */ /* 0x000fe200078ec0ff */
[----:B------:R-:W-:Y:S01]  /*0ed0*/  IMAD R7, R233, c[0x0][0x198], RZ ;  /* 0x00006600e9077a24 */ /* 0x000fe200078e02ff */
[----:B------:R-:W-:Y:S01]  /*0ee0*/  IADD3.X R3, R111, UR25, RZ, P0, !PT ;  /* 0x000000196f037c10 */ /* 0x000fe200087fe4ff */
[----:B------:R-:W-:Y:S01]  /*0ef0*/  IMAD.SHL.U32 R9, R9, 0x8, RZ ;  /* 0x0000000809097824 */ /* 0x000fe200078e00ff */
[----:B------:R-:W-:Y:S01]  /*0f00*/  IADD3 R8, P0, R4, UR12, RZ ;  /* 0x0000000c04087c10 */ /* 0x000fe2000ff1e0ff */
[----:B------:R-:W-:Y:S01]  /*0f10*/  IMAD.IADD R0, R6, 0x1, -R0 ;  /* 0x0000000106007824 */ /* 0x000fe200078e0a00 */
[----:B------:R-:W-:Y:S01]  /*0f20*/  IADD3 R109, R110, 0x40, RZ ;  /* 0x000000406e6d7810 */ /* 0x000fe20007ffe0ff */
[----:B------:R-:W-:Y:S01]  /*0f30*/  IMAD R6, R232, c[0x0][0x19c], R7 ;  /* 0x00006700e8067a24 */ /* 0x000fe200078e0207 */
[----:B------:R-:W-:Y:S01]  /*0f40*/  LOP3.LUT R10, R10, 0xfffffe00, R9, 0xf8, !PT ;  /* 0xfffffe000a0a7812 */ /* 0x000fe200078ef809 */
[----:B-1----:R-:W-:Y:S01]  /*0f50*/  IMAD.WIDE.U32 R18, R18, c[0x0][0x1a8], R2 ;  /* 0x00006a0012127a25 */ /* 0x002fe200078e0002 */
[C---:B------:R-:W-:Y:S01]  /*0f60*/  LOP3.LUT P2, RZ, R0.reuse, 0x4, RZ, 0xc0, !PT ;  /* 0x0000000400ff7812 */ /* 0x040fe2000784c0ff */
[----:B------:R-:W-:Y:S01]  /*0f70*/  ULDC.64 UR6, c[0x0][0x1b0] ;  /* 0x00006c0000067ab9 */ /* 0x000fe20000000a00 */
[----:B------:R-:W-:Y:S01]  /*0f80*/  IADD3.X R9, R5, UR10, R6, P0, !PT ;  /* 0x0000000a05097c10 */ /* 0x000fe200087fe406 */
[----:B------:R-:W-:Y:S01]  /*0f90*/  IMAD R4, R233, c[0x0][0x1a0], RZ ;  /* 0x00006800e9047a24 */ /* 0x000fe200078e02ff */
[----:B------:R-:W-:Y:S01]  /*0fa0*/  LOP3.LUT P1, RZ, R0, 0x2, RZ, 0xc0, !PT ;  /* 0x0000000200ff7812 */ /* 0x000fe2000782c0ff */
[----:B------:R-:W-:Y:S01]  /*0fb0*/  IMAD.WIDE.U32 R2, R232, c[0x0][0x1a0], R110 ;  /* 0x00006800e8027a25 */ /* 0x000fe200078e006e */
[C---:B------:R-:W-:Y:S01]  /*0fc0*/  IADD3 R108, R110.reuse, 0x80, RZ ;  /* 0x000000806e6c7810 */ /* 0x040fe20007ffe0ff */
[----:B------:R-:W-:Y:S01]  /*0fd0*/  UIMAD UR6, UR28, UR6, URZ ;  /* 0x000000061c0672a4 */ /* 0x000fe2000f8e023f */
[----:B------:R-:W-:Y:S01]  /*0fe0*/  IADD3 R107, R110, 0xc0, RZ ;  /* 0x000000c06e6b7810 */ /* 0x000fe20007ffe0ff */
[----:B------:R-:W-:Y:S01]  /*0ff0*/  IMAD R4, R232, c[0x0][0x1a4], R4 ;  /* 0x00006900e8047a24 */ /* 0x000fe200078e0204 */
[----:B------:R-:W-:Y:S01]  /*1000*/  IADD3 R2, P0, R2, UR26, RZ ;  /* 0x0000001a02027c10 */ /* 0x000fe2000ff1e0ff */
[----:B------:R-:W-:Y:S01]  /*1010*/  IMAD.U32 R5, RZ, RZ, UR8 ;  /* 0x00000008ff057e24 */ /* 0x000fe2000f8e00ff */
[----:B------:R-:W-:Y:S01]  /*1020*/  UIADD3 UR25, -UR14, UR16, URZ ;  /* 0x000000100e197290 */ /* 0x000fe2000fffe13f */
[----:B------:R-:W-:Y:S01]  /*1030*/  IMAD.SHL.U32 R0, R0, 0x40, RZ ;  /* 0x0000004000007824 */ /* 0x000fe200078e00ff */
[----:B------:R-:W-:Y:S01]  /*1040*/  IADD3.X R3, R3, UR24, R4, P0, !PT ;  /* 0x0000001803037c10 */ /* 0x000fe200087fe404 */
[----:B------:R-:W-:Y:S01]  /*1050*/  IMAD.SHL.U32 R6, R21, 0x8, RZ ;  /* 0x0000000815067824 */ /* 0x000fe200078e00ff */
[----:B------:R-:W-:Y:S01]  /*1060*/  UIMAD UR7, UR8, UR7, UR6 ;  /* 0x00000007080772a4 */ /* 0x000fe2000f8e0206 */
[----:B------:R-:W-:Y:S01]  /*1070*/  IMAD.SHL.U32 R4, R11, 0x40, RZ ;  /* 0x000000400b047824 */ /* 0x000fe200078e00ff */
[----:B------:R-:W-:Y:S01]  /*1080*/  LOP3.LUT R0, R0, 0x1c0, RZ, 0xc0, !PT ;  /* 0x000001c000007812 */ /* 0x000fe200078ec0ff */
[----:B------:R-:W-:Y:S01]  /*1090*/  IMAD.WIDE.U32 R24, R5, c[0x0][0x1b8], R2 ;  /* 0x00006e0005187a25 */ /* 0x000fe200078e0002 */
[----:B------:R-:W-:Y:S01]  /*10a0*/  UIMAD UR6, UR8, UR5, UR4 ;  /* 0x00000005080672a4 */ /* 0x000fe2000f8e0204 */
[----:B------:R-:W-:-:S02]  /*10b0*/  ISETP.GE.AND P0, PT, R232, UR25, PT ;  /* 0x00000019e8007c0c */ /* 0x000fc4000bf06270 */
[----:B------:R-:W-:Y:S01]  /*10c0*/  LOP3.LUT R6, R0, 0x8, R6, 0xf8, !PT ;  /* 0x0000000800067812 */ /* 0x000fe200078ef806 */
[----:B------:R2:W-:Y:S01]  /*10d0*/  STL.64 [R1+0x8], R24 ;  /* 0x0000081801007387 */ /* 0x0005e20000100a00 */
[----:B------:R-:W-:Y:S01]  /*10e0*/  SHF.R.U32.HI R0, RZ, 0x3, R0 ;  /* 0x00000003ff007819 */ /* 0x000fe20000011600 */
[----:B------:R-:W-:Y:S01]  /*10f0*/  ULDC.64 UR4, c[0x0][0x1a8] ;  /* 0x00006a0000047ab9 */ /* 0x000fe20000000a00 */
[----:B------:R-:W-:Y:S01]  /*1100*/  IMAD.MOV.U32 R3, RZ, RZ, 0x10 ;  /* 0x00000010ff037424 */ /* 0x000fe200078e00ff */
[----:B------:R2:W-:Y:S01]  /*1110*/  STL [R1+0x14], R109 ;  /* 0x0000146d01007387 */ /* 0x0005e20000100800 */
[----:B------:R-:W-:Y:S01]  /*1120*/  LOP3.LUT R6, R6, R0, RZ, 0x3c, !PT ;  /* 0x0000000006067212 */ /* 0x000fe200078e3cff */
[----:B------:R-:W-:Y:S01]  /*1130*/  UIMAD UR4, UR17, UR4, URZ ;  /* 0x00000004110472a4 */ /* 0x000fe2000f8e023f */
[----:B------:R-:W-:Y:S01]  /*1140*/  IMAD.U32 R0, RZ, RZ, UR8 ;  /* 0x00000008ff007e24 */ /* 0x000fe2000f8e00ff */
[----:B------:R2:W-:Y:S01]  /*1150*/  STL [R1+0x10], R108 ;  /* 0x0000106c01007387 */ /* 0x0005e20000100800 */
[----:B------:R-:W-:Y:S01]  /*1160*/  IADD3 R252, R25, UR6, RZ ;  /* 0x0000000619fc7c10 */ /* 0x000fe2000fffe0ff */
[----:B------:R-:W-:Y:S01]  /*1170*/  UIMAD UR4, UR18, UR5, UR4 ;  /* 0x00000005120472a4 */ /* 0x000fe2000f8e0204 */
[----:B------:R-:W-:Y:S01]  /*1180*/  IMAD.WIDE.U32 R250, R0, c[0x0][0x1b0], R8 ;  /* 0x00006c0000fa7a25 */ /* 0x000fe200078e0008 */
[----:B------:R2:W-:Y:S01]  /*1190*/  STL [R1+0x18], R107 ;  /* 0x0000186b01007387 */ /* 0x0005e20000100800 */
[----:B------:R-:W-:-:S02]  /*11a0*/  LOP3.LUT R4, R6, 0xfffffe00, R4, 0xf8, !PT ;  /* 0xfffffe0006047812 */ /* 0x000fc400078ef804 */
[----:B------:R-:W-:Y:S01]  /*11b0*/  IMAD.U32 R8, RZ, RZ, UR13 ;  /* 0x0000000dff087e24 */ /* 0x000fe2000f8e00ff */
[----:B------:R-:W-:Y:S01]  /*11c0*/  IADD3 R11, R19, UR4, RZ ;  /* 0x00000004130b7c10 */ /* 0x000fe2000fffe0ff */
[----:B------:R-:W-:Y:S01]  /*11d0*/  IMAD.SHL.U32 R223, R10, 0x2, RZ ;  /* 0x000000020adf7824 */ /* 0x000fe200078e00ff */
[----:B------:R-:W-:Y:S01]  /*11e0*/  IADD3 R249, R251, UR7, RZ ;  /* 0x00000007fbf97c10 */ /* 0x000fe2000fffe0ff */
[----:B------:R-:W-:Y:S01]  /*11f0*/  IMAD.WIDE R8, R8, 0x80, R232 ;  /* 0x0000008008087825 */ /* 0x000fe200078e02e8 */
[----:B------:R-:W-:Y:S02]  /*1200*/  SHF.R.S32.HI R101, RZ, 0x5, R12 ;  /* 0x00000005ff657819 */ /* 0x000fe4000001140c */
        /* <DEDUP_REMOVED lines=41> */
.L_x_1456:
[----:B------:R-:W-:Y:S05]  /*14a0*/  BSYNC B0 ;  /* 0x0000000000007941 */ /* 0x000fea0003800000 */
.L_x_1455:
        /* <DEDUP_REMOVED lines=45> */
.L_x_1458:
[----:B------:R-:W-:Y:S05]  /*1780*/  BSYNC B0 ;  /* 0x0000000000007941 */ /* 0x000fea0003800000 */
.L_x_1457:
        /* <DEDUP_REMOVED lines=45> */
.L_x_1460:
[----:B------:R-:W-:Y:S05]  /*1a60*/  BSYNC B0 ;  /* 0x0000000000007941 */ /* 0x000fea0003800000 */
.L_x_1459:
        /* <DEDUP_REMOVED lines=48> */
.L_x_1462:
[----:B------:R-:W-:Y:S05]  /*1d70*/  BSYNC B0 ;  /* 0x0000000000007941 */ /* 0x000fea0003800000 */
.L_x_1461:
        /* <DEDUP_REMOVED lines=45> */
.L_x_1464:
[----:B------:R-:W-:Y:S05]  /*2050*/  BSYNC B0 ;  /* 0x0000000000007941 */ /* 0x000fea0003800000 */
.L_x_1463:
        /* <DEDUP_REMOVED lines=42> */
.L_x_1466:
[----:B------:R-:W-:Y:S05]  /*2300*/  BSYNC B0 ;  /* 0x0000000000007941 */ /* 0x000fea0003800000 */
.L_x_1465:
        /* <DEDUP_REMOVED lines=16> */
[----:B------:R-:W-:Y:S01]  /*2410*/  IMAD.U32 R6, RZ, RZ, UR6 ;  /* 0x00000006ff067e24 */ /* 0x000fe2000f8e00ff */
[----:B------:R-:W4:Y:S01]  /*2420*/  @P0 MUFU.RCP R5, c[0x0][0x238] ;  /* 0x00008e0000050b08 */ /* 0x000f220000001000 */
[----:B------:R-:W-:Y:S01]  /*2430*/  ISETP.GE.AND P1, PT, R232, UR29, PT ;  /* 0x0000001de8007c0c */ /* 0x000fe2000bf26270 */
[----:B------:R-:W-:Y:S02]  /*2440*/  ULDC.64 UR4, c[0x0][0x1a0] ;  /* 0x0000680000047ab9 */ /* 0x000fe40000000a00 */
[----:B------:R-:W-:-:S05]  /*2450*/  IMAD.U32 R7, RZ, RZ, UR7 ;  /* 0x00000007ff077e24 */ /* 0x000fca000f8e00ff */
[----:B------:R5:W4:Y:S01]  /*2460*/  @P0 LDG.E R2, [R6.64] ;  /* 0x0000001406020981 */ /* 0x000b22000c1e1900 */
[----:B------:R-:W-:Y:S01]  /*2470*/  UIMAD.WIDE.U32 UR18, UR30, UR4, URZ ;  /* 0x000000041e1272a5 */ /* 0x000fe2000f8e003f */
[----:B------:R-:W-:Y:S01]  /*2480*/  BSSY B0, `(.L_x_1467) ;  /* 0x0000034000007945 */ /* 0x000fe20003800000 */
[----:B------:R-:W-:Y:S01]  /*2490*/  UIMAD UR4, UR33, UR4, URZ ;  /* 0x00000004210472a4 */ /* 0x000fe2000f8e023f */
[----:B------:R-:W-:Y:S03]  /*24a0*/  BAR.SYNC.DEFER_BLOCKING 0x0 ;  /* 0x0000000000007b1d */ /* 0x000fe60000010000 */
[----:B------:R-:W-:-:S04]  /*24b0*/  UIMAD UR4, UR30, UR5, UR4 ;  /* 0x000000051e0472a4 */ /* 0x000fc8000f8e0204 */
[----:B------:R-:W-:Y:S01]  /*24c0*/  UIADD3 UR4, UR19, UR4, URZ ;  /* 0x0000000413047290 */ /* 0x000fe2000fffe03f */
[----:B-----5:R-:W-:Y:S01]  /*24d0*/  MOV R6, UR18 ;  /* 0x0000001200067c02 */ /* 0x020fe20008000f00 */
[----:B------:R-:W-:Y:S01]  /*24e0*/  IMAD.U32 R7, RZ, RZ, UR19 ;  /* 0x00000013ff077e24 */ /* 0x000fe2000f8e00ff */
[----:B------:R1:W-:Y:S04]  /*24f0*/  @P1 STS.128 [R223+0x18000], RZ ;  /* 0x018000ffdf001388 */ /* 0x0003e80000000c00 */
[----:B------:R1:W-:Y:S04]  /*2500*/  @P1 STS.128 [R223+0x1a000], RZ ;  /* 0x01a000ffdf001388 */ /* 0x0003e80000000c00 */
[----:B------:R1:W-:Y:S04]  /*2510*/  @P1 STS.128 [R223+0x1c000], RZ ;  /* 0x01c000ffdf001388 */ /* 0x0003e80000000c00 */
[----:B------:R1:W-:Y:S01]  /*2520*/  @P1 STS.128 [R223+0x1e000], RZ ;  /* 0x01e000ffdf001388 */ /* 0x0003e20000000c00 */
[----:B----4-:R-:W-:Y:S01]  /*2530*/  @P0 FMUL.FTZ R2, R2, R5 ;  /* 0x0000000502020220 */ /* 0x010fe20000410000 */
[----:B------:R-:W-:Y:S01]  /*2540*/  MOV R5, UR4 ;  /* 0x0000000400057c02 */ /* 0x000fe20008000f00 */
[----:B------:R-:W-:-:S02]  /*2550*/  UMOV UR4, URZ ;  /* 0x0000003f00047c82 */ /* 0x000fc40008000000 */
[----:B------:R4:W5:Y:S02]  /*2560*/  @P0 R2UR UR6, R2 ;  /* 0x00000000020603c2 */ /* 0x00096400000e0000 */
[----:B----4-:R-:W-:Y:S01]  /*2570*/  LEA R2, P0, R6, R24, 0x6 ;  /* 0x0000001806027211 */ /* 0x010fe200078030ff */
[----:B-----5:R-:W-:-:S03]  /*2580*/  @UP1 UMOV UR4, UR6 ;  /* 0x0000000600041c82 */ /* 0x020fc60008000000 */
[----:B------:R-:W-:Y:S01]  /*2590*/  LEA.HI.X R5, R6, R252, R5, 0x6, P0 ;  /* 0x000000fc06057211 */ /* 0x000fe200000f3405 */
[----:B------:R-:W-:Y:S05]  /*25a0*/  @P1 BRA `(.L_x_1468) ;  /* 0x0000021000001947 */ /* 0x000fea0003800000 */
[----:B-1----:R-:W-:Y:S02]  /*25b0*/  ISETP.GE.AND P5, PT, R110, c[0x0][0x220], PT ;  /* 0x000088006e007a0c */ /* 0x002fe40003fa6270 */
[----:B------:R-:W-:Y:S02]  /*25c0*/  ISETP.GE.AND P4, PT, R109, c[0x0][0x220], PT ;  /* 0x000088006d007a0c */ /* 0x000fe40003f86270 */
[----:B------:R-:W-:Y:S02]  /*25d0*/  ISETP.GE.AND P2, PT, R108, c[0x0][0x220], PT ;  /* 0x000088006c007a0c */ /* 0x000fe40003f46270 */
[----:B------:R-:W-:-:S07]  /*25e0*/  ISETP.GE.AND P0, PT, R107, c[0x0][0x220], PT ;  /* 0x000088006b007a0c */ /* 0x000fce0003f06270 */
[C---:B---3--:R-:W-:Y:S01]  /*25f0*/  @!P5 LEA R10, P6, R2.reuse, c[0x0][0x170], 0x1 ;  /* 0x00005c00020ada11 */ /* 0x048fe200078c08ff */
        /* <DEDUP_REMOVED lines=28> */
.L_x_1468:
[----:B-1----:R-:W-:Y:S05]  /*27c0*/  BSYNC B0 ;  /* 0x0000000000007941 */ /* 0x002fea0003800000 */
.L_x_1467:
        /* <DEDUP_REMOVED lines=9> */
[----:B------:R-:W-:Y:S01]  /*2860*/  IMAD.WIDE.U32 R6, R22, c[0x0][0x1a0], RZ ;  /* 0x0000680016067a25 */ /* 0x000fe200078e00ff */
[----:B------:R-:W-:-:S02]  /*2870*/  ISETP.GE.AND P4, PT, R109, c[0x0][0x220], PT ;  /* 0x000088006d007a0c */ /* 0x000fc40003f86270 */
[----:B------:R-:W-:Y:S01]  /*2880*/  ISETP.GE.AND P2, PT, R108, c[0x0][0x220], PT ;  /* 0x000088006c007a0c */ /* 0x000fe20003f46270 */
[----:B---3--:R-:W-:Y:S01]  /*2890*/  IMAD R8, R22, c[0x0][0x1a4], RZ ;  /* 0x0000690016087a24 */ /* 0x008fe200078e02ff */
        /* <DEDUP_REMOVED lines=32> */
.L_x_1470:
[----:B-1----:R-:W-:Y:S05]  /*2aa0*/  BSYNC B0 ;  /* 0x0000000000007941 */ /* 0x002fea0003800000 */
.L_x_1469:
        /* <DEDUP_REMOVED lines=21> */
[----:B------:R-:W1:Y:S01]  /*2c00*/  LDSM.16.M88.4 R16, [R196+0x11000] ;  /* 0x01100000c410783b */ /* 0x000e620000000200 */
[----:B------:R-:W-:-:S02]  /*2c10*/  IADD3 R207, R196, 0x10020, RZ ;  /* 0x00010020c4cf7810 */ /* 0x000fc40007ffe0ff */
[----:B------:R-:W-:Y:S01]  /*2c20*/  @P1 IADD3 R207, R2, -0x20, RZ ;  /* 0xffffffe002cf1810 */ /* 0x000fe20007ffe0ff */
[----:B--2---:R-:W2:Y:S01]  /*2c30*/  LDSM.16.M88.4 R24, [R196+0x10000] ;  /* 0x01000000c418783b */ /* 0x004ea20000000200 */
[----:B------:R-:W-:Y:S02]  /*2c40*/  IMAD.MOV.U32 R2, RZ, RZ, 0x40 ;  /* 0x00000040ff027424 */ /* 0x000fe400078e00ff */
[C---:B------:R-:W-:Y:S01]  /*2c50*/  IADD3 R222, R207.reuse, 0x800, RZ ;  /* 0x00000800cfde7810 */ /* 0x040fe20007ffe0ff */
[----:B------:R-:W3:Y:S01]  /*2c60*/  LDSM.16.M88.4 R20, [R196+0x10800] ;  /* 0x01080000c414783b */ /* 0x000ee20000000200 */
        /* <DEDUP_REMOVED lines=9> */
[----:B------:R-:W4:Y:S01]  /*2d00*/  LDSM.16.M88.4 R40, [R207] ;  /* 0x00000000cf28783b */ /* 0x000f220000000200 */
        /* <DEDUP_REMOVED lines=36> */
[C---:B---3--:R-:W-:Y:S08]  /*2f50*/  HMMA.16816.F32.BF16 R36, R8.reuse, R20, RZ ;  /* 0x000000140824723c */ /* 0x048ff000000418ff */
[C---:B------:R-:W-:Y:S08]  /*2f60*/  HMMA.16816.F32.BF16 R20, R8.reuse, R22, RZ ;  /* 0x000000160814723c */ /* 0x040ff000000418ff */
[C---:B-----5:R-:W-:Y:S08]  /*2f70*/  HMMA.16816.F32.BF16 R60, R8.reuse, R32, RZ ;  /* 0x00000020083c723c */ /* 0x060ff000000418ff */
[----:B------:R-:W-:Y:S01]  /*2f80*/  HMMA.16816.F32.BF16 R68, R8, R34, RZ ;  /* 0x000000220844723c */ /* 0x000fe200000418ff */
[----:B------:R-:W2:Y:S07]  /*2f90*/  LDSM.16.M88.4 R8, [R206] ;  /* 0x00000000ce08783b */ /* 0x000eae0000000200 */
[C---:B----4-:R-:W-:Y:S08]  /*2fa0*/  HMMA.16816.F32.BF16 R56, R12.reuse, R40, R28 ;  /* 0x000000280c38723c */ /* 0x050ff0000004181c */
        /* <DEDUP_REMOVED lines=179> */
[----:B------:R2:W-:Y:S01]  /*3ae0*/  I2F R94, R7 ;  /* 0x00000007005e7306 */ /* 0x0005e20000201400 */
        /* <DEDUP_REMOVED lines=67> */
[----:B------:R-:W-:Y:S02]  /*3f20*/  FFMA.FTZ R13, R92, -UR4, R16 ;  /* 0x800000045c0d7c23 */ /* 0x000fe40008010010 */
[----:B-1----:R-:W-:Y:S01]  /*3f30*/  IMAD.MOV.U32 R7, RZ, RZ, R6 ;  /* 0x000000ffff077224 */ /* 0x002fe200078e0006 */
[----:B------:R-:W-:Y:S01]  /*3f40*/  IABS R6, R12 ;  /* 0x0000000c00067213 */ /* 0x000fe20000000000 */
[----:B------:R-:W-:-:S02]  /*3f50*/  IMAD.IADD R12, R5, 0x1, -R26 ;  /* 0x00000001050c7824 */ /* 0x000fc400078e0a1a */
[----:B------:R1:W-:Y:S08]  /*3f60*/  I2F R77, R7 ;  /* 0x00000007004d7306 */ /* 0x0003f00000201400 */
[----:B------:R3:W-:Y:S01]  /*3f70*/  I2F R76, R6 ;  /* 0x00000006004c7306 */ /* 0x0007e20000201400 */
[----:B-1----:R-:W-:-:S05]  /*3f80*/  IMAD.IADD R7, R5, 0x1, -R2 ;  /* 0x0000000105077824 */ /* 0x002fca00078e0a02 */
[----:B------:R-:W-:Y:S01]  /*3f90*/  IABS R7, R7 ;  /* 0x0000000700077213 */ /* 0x000fe20000000000 */
[----:B---3--:R-:W-:-:S03]  /*3fa0*/  IMAD.IADD R6, R5, 0x1, -R44 ;  /* 0x0000000105067824 */ /* 0x008fc600078e0a2c */
[----:B------:R1:W3:Y:S01]  /*3fb0*/  I2F R14, R7 ;  /* 0x00000007000e7306 */ /* 0x0002e20000201400 */
[----:B------:R-:W-:Y:S01]  /*3fc0*/  HMMA.16816.F32.BF16 R44, R8, R48, R52 ;  /* 0x00000030082c723c */ /* 0x000fe20000041834 */
[----:B------:R-:W-:-:S06]  /*3fd0*/  IABS R6, R6 ;  /* 0x0000000600067213 */ /* 0x000fcc0000000000 */
[----:B------:R-:W-:Y:S01]  /*3fe0*/  FSEL R52, R13, -INF , !P2 ;  /* 0xff8000000d347808 */ /* 0x000fe20005000000 */
[----:B------:R-:W-:Y:S01]  /*3ff0*/  HMMA.16816.F32.BF16 R48, R8, R50, R68 ;  /* 0x000000320830723c */ /* 0x000fe20000041844 */
[----:B-----5:R-:W-:-:S05]  /*4000*/  FFMA.FTZ R13, R89, -UR4, R32 ;  /* 0x80000004590d7c23 */ /* 0x020fca0008010020 */
[----:B------:R-:W-:Y:S01]  /*4010*/  FSEL R61, R13, -INF , !P0 ;  /* 0xff8000000d3d7808 */ /* 0x000fe20004000000 */
[----:B-1----:R-:W-:Y:S01]  /*4020*/  IMAD.MOV.U32 R7, RZ, RZ, R6 ;  /* 0x000000ffff077224 */ /* 0x002fe200078e0006 */
[----:B------:R-:W-:Y:S01]  /*4030*/  IABS R6, R12 ;  /* 0x0000000c00067213 */ /* 0x000fe20000000000 */
[----:B---3--:R-:W-:Y:S02]  /*4040*/  FFMA.FTZ R12, R14, -UR4, R18 ;  /* 0x800000040e0c7c23 */ /* 0x008fe40008010012 */
[----:B------:R1:W3:Y:S01]  /*4050*/  I2F R27, R7 ;  /* 0x00000007001b7306 */ /* 0x0002e20000201400 */
[----:B------:R-:W-:Y:S02]  /*4060*/  FFMA.FTZ R14, R90, -UR4, R17 ;  /* 0x800000045a0e7c23 */ /* 0x000fe40008010011 */
[----:B------:R-:W-:Y:S01]  /*4070*/  FSEL R68, R12, -INF , !P2 ;  /* 0xff8000000c447808 */ /* 0x000fe20005000000 */
[----:B------:R-:W-:Y:S01]  /*4080*/  FFMA.FTZ R13, R94, -UR4, R33 ;  /* 0x800000045e0d7c23 */ /* 0x000fe20008010021 */
[----:B------:R-:W-:-:S02]  /*4090*/  ISETP.GE.AND P2, PT, R23, UR15, PT ;  /* 0x0000000f17007c0c */ /* 0x000fc4000bf46270 */
[----:B------:R-:W-:Y:S01]  /*40a0*/  FSEL R54, R14, -INF , !P1 ;  /* 0xff8000000e367808 */ /* 0x000fe20004800000 */
[----:B------:R-:W4:Y:S01]  /*40b0*/  I2F R29, R6 ;  /* 0x00000006001d7306 */ /* 0x000f220000201400 */
[----:B------:R-:W-:Y:S01]  /*40c0*/  FSEL R60, R13, -INF , !P6 ;  /* 0xff8000000d3c7808 */ /* 0x000fe20007000000 */
        /* <DEDUP_REMOVED lines=47> */
[----:B------:R-:W-:Y:S01]  /*43c0*/  FSEL R158, R15, -INF , !P5 ;  /* 0xff8000000f9e7808 */ /* 0x000fe20006800000 */
[----:B------:R-:W-:Y:S01]  /*43d0*/  FFMA.FTZ R15, R91, -UR4, R36 ;  /* 0x800000045b0f7c23 */ /* 0x000fe20008010024 */
[----:B------:R-:W-:Y:S01]  /*43e0*/  FSEL R66, R10, -INF , !P2 ;  /* 0xff8000000a427808 */ /* 0x000fe20005000000 */
[----:B------:R-:W-:Y:S01]  /*43f0*/  FFMA.FTZ R13, R79, -UR4, R24 ;  /* 0x800000044f0d7c23 */ /* 0x000fe20008010018 */
[----:B------:R-:W-:Y:S01]  /*4400*/  FSEL R224, R11, -INF , !P1 ;  /* 0xff8000000be07808 */ /* 0x000fe20004800000 */
[----:B------:R-:W-:Y:S01]  /*4410*/  FFMA.FTZ R11, R78, -UR4, R25 ;  /* 0x800000044e0b7c23 */ /* 0x000fe20008010019 */
[----:B------:R-:W-:Y:S01]  /*4420*/  ISETP.GE.AND P5, PT, R31, UR15, PT ;  /* 0x0000000f1f007c0c */ /* 0x000fe2000bfa6270 */
[----:B------:R-:W-:Y:S01]  /*4430*/  FFMA.FTZ R16, R77, -UR4, R16 ;  /* 0x800000044d107c23 */ /* 0x000fe20008010010 */
[----:B------:R-:W-:Y:S01]  /*4440*/  ISETP.GE.AND P4, PT, R30, UR15, PT ;  /* 0x0000000f1e007c0c */ /* 0x000fe2000bf86270 */
[----:B-1----:R-:W-:Y:S01]  /*4450*/  IMAD.MOV.U32 R6, RZ, RZ, R2 ;  /* 0x000000ffff067224 */ /* 0x002fe200078e0002 */
[----:B------:R-:W-:Y:S01]  /*4460*/  IABS R2, R7 ;  /* 0x0000000700027213 */ /* 0x000fe20000000000 */
[----:B------:R-:W-:Y:S01]  /*4470*/  IMAD.IADD R7, R5, 0x1, -R21 ;  /* 0x0000000105077824 */ /* 0x000fe200078e0a15 */
[----:B------:R-:W-:Y:S01]  /*4480*/  FSEL R166, R15, -INF , !P6 ;  /* 0xff8000000fa67808 */ /* 0x000fe20007000000 */
[----:B------:R1:W-:Y:S01]  /*4490*/  I2F R29, R6 ;  /* 0x00000006001d7306 */ /* 0x0003e20000201400 */
[----:B--2---:R-:W-:Y:S01]  /*44a0*/  FFMA.FTZ R12, R43, -UR4, R50 ;  /* 0x800000042b0c7c23 */ /* 0x004fe20008010032 */
[----:B------:R-:W-:Y:S01]  /*44b0*/  FSEL R167, R14, -INF , !P5 ;  /* 0xff8000000ea77808 */ /* 0x000fe20006800000 */
[----:B------:R-:W-:Y:S01]  /*44c0*/  FFMA.FTZ R17, R76, -UR4, R17 ;  /* 0x800000044c117c23 */ /* 0x000fe20008010011 */
[----:B------:R-:W-:-:S02]  /*44d0*/  FSEL R235, R13, -INF , !P4 ;  /* 0xff8000000deb7808 */ /* 0x000fc40006000000 */
        /* <DEDUP_REMOVED lines=38> */
[----:B------:R-:W-:Y:S02]  /*4740*/  FSEL R236, R7, -INF , !P4 ;  /* 0xff80000007ec7808 */ /* 0x000fe40006000000 */
[----:B------:R-:W-:Y:S01]  /*4750*/  FSEL R242, R16, -INF , !P2 ;  /* 0xff80000010f27808 */ /* 0x000fe20005000000 */
[----:B-1----:R-:W-:Y:S02]  /*4760*/  IMAD.IADD R6, R5, 0x1, -R41 ;  /* 0x0000000105067824 */ /* 0x002fe400078e0a29 */
[----:B------:R-:W-:Y:S02]  /*4770*/  IMAD.MOV.U32 R5, RZ, RZ, R2 ;  /* 0x000000ffff057224 */ /* 0x000fe400078e0002 */
[----:B---3--:R-:W-:Y:S01]  /*4780*/  FFMA.FTZ R12, R12, -UR4, R27 ;  /* 0x800000040c0c7c23 */ /* 0x008fe2000801001b */
[----:B------:R-:W-:Y:S01]  /*4790*/  IABS R2, R6 ;  /* 0x0000000600027213 */ /* 0x000fe20000000000 */
[----:B------:R1:W2:Y:S01]  /*47a0*/  I2F R9, R5 ;  /* 0x0000000500097306 */ /* 0x0002a20000201400 */
[----:B------:R-:W-:-:S02]  /*47b0*/  FFMA.FTZ R6, R95, -UR4, R33 ;  /* 0x800000045f067c23 */ /* 0x000fc40008010021 */
[----:B------:R-:W-:-:S03]  /*47c0*/  FSEL R239, R12, -INF , !P3 ;  /* 0xff8000000cef7808 */ /* 0x000fc60005800000 */
[----:B------:R-:W-:Y:S02]  /*47d0*/  FSEL R165, R6, -INF , !P0 ;  /* 0xff80000006a57808 */ /* 0x000fe40004000000 */
[----:B------:R-:W3:Y:S01]  /*47e0*/  I2F R2, R2 ;  /* 0x0000000200027306 */ /* 0x000ee20000201400 */
[----:B-1----:R-:W-:Y:S02]  /*47f0*/  FFMA.FTZ R5, R28, -UR4, R35 ;  /* 0x800000041c057c23 */ /* 0x002fe40008010023 */
[----:B--2---:R-:W-:-:S03]  /*4800*/  FFMA.FTZ R9, R9, -UR4, R18 ;  /* 0x8000000409097c23 */ /* 0x004fc60008010012 */
[----:B------:R-:W-:Y:S02]  /*4810*/  FSEL R225, R5, -INF , !P0 ;  /* 0xff80000005e17808 */ /* 0x000fe40004000000 */
[----:B------:R-:W-:Y:S01]  /*4820*/  PLOP3.LUT P0, PT, PT, PT, UP0, 0x80, 0x0 ;  /* 0x000000000000781c */ /* 0x000fe20003f0f008 */
[----:B---3--:R-:W-:Y:S01]  /*4830*/  FFMA.FTZ R2, R2, -UR4, R19 ;  /* 0x8000000402027c23 */ /* 0x008fe20008010013 */
[----:B------:R-:W-:-:S04]  /*4840*/  FSEL R194, R9, -INF , !P2 ;  /* 0xff80000009c27808 */ /* 0x000fc80005000000 */
[----:B------:R-:W-:-:S07]  /*4850*/  FSEL R188, R2, -INF , !P1 ;  /* 0xff80000002bc7808 */ /* 0x000fce0004800000 */
        /* <DEDUP_REMOVED lines=71> */
.L_x_1473:
[----:B------:R-:W-:Y:S05]  /*4cd0*/  BSYNC B0 ;  /* 0x0000000000007941 */ /* 0x000fea0003800000 */
.L_x_1472:
[----:B------:R-:W0:Y:S02]  /*4ce0*/  LDGDEPBAR ;  /* 0x00000000000079af */ /* 0x000e240000000000 */
.L_x_1471:
[----:B------:R-:W-:Y:S01]  /*4cf0*/  FMNMX.FTZ R2, R52, R54, !PT ;  /* 0x0000003634027209 */ /* 0x000fe20007810000 */
[----:B-1----:R-:W-:Y:S01]  /*4d00*/  IMAD.U32 R6, RZ, RZ, UR13 ;  /* 0x0000000dff067e24 */ /* 0x002fe2000f8e00ff */
[----:B------:R-:W-:Y:S01]  /*4d10*/  USHF.L.U32 UR6, UR30, 0x1, URZ ;  /* 0x000000011e067899 */ /* 0x000fe2000800063f */
[----:B------:R-:W-:Y:S01]  /*4d20*/  IMAD.WIDE.U32 R150, R106, -0x2daee0ad, RZ ;  /* 0xd2511f536a967825 */ /* 0x000fe200078e00ff */
[----:B------:R-:W-:Y:S01]  /*4d30*/  FMNMX.FTZ R2, R61, R2, !PT ;  /* 0x000000023d027209 */ /* 0x000fe20007810000 */
[----:B------:R-:W-:Y:S02]  /*4d40*/  UIADD3 UR33, UR23, -0x4498517b, URZ ;  /* 0xbb67ae8517217890 */ /* 0x000fe4000fffe03f */
[----:B------:R-:W-:Y:S01]  /*4d50*/  IMAD R7, R6, 0x8, R101 ;  /* 0x0000000806077824 */ /* 0x000fe200078e0265 */
[----:B------:R-:W-:Y:S01]  /*4d60*/  FMNMX.FTZ R2, R60, R2, !PT ;  /* 0x000000023c027209 */ /* 0x000fe20007810000 */
[----:B------:R-:W-:Y:S01]  /*4d70*/  UIADD3 UR34, UR22, -0x61c88647, URZ ;  /* 0x9e3779b916227890 */ /* 0x000fe2000fffe03f */
[----:B------:R-:W-:Y:S01]  /*4d80*/  IMAD.SHL.U32 R197, R4, 0x2, RZ ;  /* 0x0000000204c57824 */ /* 0x000fe200078e00ff */
[----:B------:R-:W-:Y:S01]  /*4d90*/  UIADD3 UR32, UR22, 0x3c6ef372, URZ ;  /* 0x3c6ef37216207890 */ /* 0x000fe2000fffe03f */
[----:B------:R-:W-:Y:S01]  /*4da0*/  FMNMX.FTZ R2, R158, R2, !PT ;  /* 0x000000029e027209 */ /* 0x000fe20007810000 */
[----:B------:R-:W-:Y:S01]  /*4db0*/  IMAD.WIDE.U32 R58, R7, -0x326172a9, RZ ;  /* 0xcd9e8d57073a7825 */ /* 0x000fe200078e00ff */
[----:B------:R-:W-:Y:S01]  /*4dc0*/  STL [R1+0x1c], R7 ;  /* 0x00001c0701007387 */ /* 0x000fe20000100800 */
[----:B------:R-:W-:Y:S01]  /*4dd0*/  UIADD3 UR31, UR23, 0x76cf5d0a, URZ ;  /* 0x76cf5d0a171f7890 */ /* 0x000fe2000fffe03f */
[----:B------:R-:W-:Y:S01]  /*4de0*/  FMNMX.FTZ R2, R157, R2, !PT ;  /* 0x000000029d027209 */ /* 0x000fe20007810000 */
[----:B------:R-:W-:Y:S01]  /*4df0*/  UIADD3 UR29, UR23, 0x32370b8f, URZ ;  /* 0x32370b8f171d7890 */ /* 0x000fe2000fffe03f */
[----:B------:R-:W-:Y:S01]  /*4e00*/  LDSM.16.MT88.4 R16, [R197+0x1c000] ;  /* 0x01c00000c510783b */ /* 0x000fe20000004200 */
[----:B------:R-:W-:Y:S01]  /*4e10*/  UIADD3 UR30, UR22, -0x255992d5, URZ ;  /* 0xdaa66d2b161e7890 */ /* 0x000fe2000fffe03f */
[----:B------:R-:W-:Y:S01]  /*4e20*/  FMNMX.FTZ R2, R149, R2, !PT ;  /* 0x0000000295027209 */ /* 0x000fe20007810000 */
[----:B------:R-:W-:Y:S01]  /*4e30*/  UIADD3 UR17, UR22, 0x78dde6e4, URZ ;  /* 0x78dde6e416117890 */ /* 0x000fe2000fffe03f */
[----:B------:R-:W-:Y:S01]  /*4e40*/  IMAD R198, R3, 0x2, R197 ;  /* 0x0000000203c67824 */ /* 0x000fe200078e02c5 */
[----:B------:R-:W-:Y:S01]  /*4e50*/  UIADD3 UR5, UR23, -0x56f99767, URZ ;  /* 0xa906689917057890 */ /* 0x000fe2000fffe03f */
[----:B------:R-:W-:Y:S01]  /*4e60*/  FMNMX.FTZ R2, R66, R2, !PT ;  /* 0x0000000242027209 */ /* 0x000fe20007810000 */
[----:B------:R-:W-:Y:S01]  /*4e70*/  UIADD3 UR14, UR23, -0x126145ec, URZ ;  /* 0xed9eba14170e7890 */ /* 0x000fe2000fffe03f */
[----:B------:R-:W-:Y:S01]  /*4e80*/  LEA R200, R0, R197, 0x1 ;  /* 0x000000c500c87211 */ /* 0x000fe200078e08ff */
[----:B------:R-:W-:Y:S01]  /*4e90*/  UIADD3 UR36, UR22, -0x4ab325aa, URZ ;  /* 0xb54cda5616247890 */ /* 0x000fe2000fffe03f */
        /* <DEDUP_REMOVED lines=26> */
[----:B------:R-:W-:-:S03]  /*5040*/  FMNMX.FTZ R2, R234, R2, !PT ;  /* 0x00000002ea027209 */ /* 0x000fc60007810000 */
[----:B------:R-:W1:Y:S01]  /*5050*/  SHFL.BFLY PT, R5, R148, 0x2, 0x1f ;  /* 0x0c401f0094057f89 */ /* 0x000e6200000e0000 */
[----:B------:R-:W-:-:S03]  /*5060*/  FMNMX.FTZ R2, R225, R2, !PT ;  /* 0x00000002e1027209 */ /* 0x000fc60007810000 */
[----:B------:R-:W-:Y:S01]  /*5070*/  LDSM.16.MT88.4 R32, [R197+0x1a000] ;  /* 0x01a00000c520783b */ /* 0x000fe20000004200 */
[----:B------:R-:W-:-:S04]  /*5080*/  FMNMX.FTZ R2, R226, R2, !PT ;  /* 0x00000002e2027209 */ /* 0x000fc80007810000 */
[----:B------:R-:W-:-:S04]  /*5090*/  FMNMX.FTZ R2, R227, R2, !PT ;  /* 0x00000002e3027209 */ /* 0x000fc80007810000 */
[----:B------:R-:W-:-:S04]  /*50a0*/  FMNMX.FTZ R2, R236, R2, !PT ;  /* 0x00000002ec027209 */ /* 0x000fc80007810000 */
[----:B------:R-:W-:-:S04]  /*50b0*/  FMNMX.FTZ R2, R239, R2, !PT ;  /* 0x00000002ef027209 */ /* 0x000fc80007810000 */
[----:B------:R-:W-:Y:S02]  /*50c0*/  FMNMX.FTZ R2, R194, R2, !PT ;  /* 0x00000002c2027209 */ /* 0x000fe40007810000 */
[----:B-1----:R-:W-:Y:S02]  /*50d0*/  FMNMX.FTZ R148, R148, R5, !PT ;  /* 0x0000000594947209 */ /* 0x002fe40007810000 */
[----:B------:R-:W-:Y:S02]  /*50e0*/  FMNMX.FTZ R2, R188, R2, !PT ;  /* 0x00000002bc027209 */ /* 0x000fe40007810000 */
[----:B------:R-:W-:Y:S01]  /*50f0*/  LOP3.LUT R5, R103, UR22, RZ, 0x3c, !PT ;  /* 0x0000001667057c12 */ /* 0x000fe2000f8e3cff */
[----:B------:R-:W1:Y:S03]  /*5100*/  SHFL.BFLY PT, R9, R148, 0x1, 0x1f ;  /* 0x0c201f0094097f89 */ /* 0x000e6600000e0000 */
[----:B------:R-:W-:Y:S01]  /*5110*/  LOP3.LUT R6, R59, R5, RZ, 0x3c, !PT ;  /* 0x000000053b067212 */ /* 0x000fe200078e3cff */
[----:B------:R-:W2:Y:S04]  /*5120*/  SHFL.BFLY PT, R10, R2, 0x2, 0x1f ;  /* 0x0c401f00020a7f89 */ /* 0x000ea800000e0000 */
[----:B------:R3:W-:Y:S01]  /*5130*/  STL [R1+0x20], R5 ;  /* 0x0000200501007387 */ /* 0x0007e20000100800 */
[----:B------:R-:W-:-:S05]  /*5140*/  IMAD.WIDE.U32 R64, R6, -0x2daee0ad, RZ ;  /* 0xd2511f5306407825 */ /* 0x000fca00078e00ff */
[----:B------:R-:W-:-:S05]  /*5150*/  LOP3.LUT R8, R65, UR33, R150, 0x96, !PT ;  /* 0x0000002141087c12 */ /* 0x000fca000f8e9696 */
[----:B------:R-:W-:Y:S01]  /*5160*/  IMAD.WIDE.U32 R56, R8, -0x326172a9, RZ ;  /* 0xcd9e8d5708387825 */ /* 0x000fe200078e00ff */
[----:B-1----:R-:W-:Y:S02]  /*5170*/  FMNMX.FTZ R148, R148, R9, !PT ;  /* 0x0000000994947209 */ /* 0x002fe40007810000 */
[----:B--2---:R-:W-:-:S03]  /*5180*/  FMNMX.FTZ R2, R2, R10, !PT ;  /* 0x0000000a02027209 */ /* 0x004fc60007810000 */
[C---:B------:R-:W-:Y:S01]  /*5190*/  FMUL.FTZ R13, R148.reuse, c[0x0][0x23c] ;  /* 0x00008f00940d7a20 */ /* 0x040fe20000410000 */
[----:B------:R-:W-:Y:S02]  /*51a0*/  FSETP.NEU.FTZ.AND P1, PT, R148, -INF , PT ;  /* 0xff8000009400780b */ /* 0x000fe40003f3d000 */
[----:B---3--:R-:W-:Y:S01]  /*51b0*/  MOV R5, UR6 ;  /* 0x0000000600057c02 */ /* 0x008fe20008000f00 */
[----:B------:R-:W1:Y:S01]  /*51c0*/  SHFL.BFLY PT, R10, R2, 0x1, 0x1f ;  /* 0x0c201f00020a7f89 */ /* 0x000e6200000e0000 */
[----:B------:R-:W-:Y:S01]  /*51d0*/  FSEL R13, R13, RZ, P1 ;  /* 0x000000ff0d0d7208 */ /* 0x000fe20000800000 */
[----:B------:R-:W-:Y:S01]  /*51e0*/  UIADD3 UR6, UR6, 0x1, URZ ;  /* 0x0000000106067890 */ /* 0x000fe2000fffe03f */
[----:B------:R-:W-:-:S05]  /*51f0*/  LOP3.LUT R5, R151, UR23, R5, 0x96, !PT ;  /* 0x0000001797057c12 */ /* 0x000fca000f8e9605 */
[----:B------:R-:W-:-:S05]  /*5200*/  IMAD.WIDE.U32 R6, R5, -0x326172a9, RZ ;  /* 0xcd9e8d5705067825 */ /* 0x000fca00078e00ff */
[----:B------:R-:W-:Y:S02]  /*5210*/  LOP3.LUT R7, R7, UR34, R58, 0x96, !PT ;  /* 0x0000002207077c12 */ /* 0x000fe4000f8e963a */
[----:B------:R-:W-:-:S03]  /*5220*/  LOP3.LUT R8, R57, UR32, R6, 0x96, !PT ;  /* 0x0000002039087c12 */ /* 0x000fc6000f8e9606 */
[----:B------:R-:W-:-:S04]  /*5230*/  IMAD.WIDE.U32 R6, R7, -0x2daee0ad, RZ ;  /* 0xd2511f5307067825 */ /* 0x000fc800078e00ff */
[----:B------:R-:W-:Y:S01]  /*5240*/  IMAD.WIDE.U32 R8, R8, -0x2daee0ad, RZ ;  /* 0xd2511f5308087825 */ /* 0x000fe200078e00ff */
[----:B------:R-:W-:Y:S02]  /*5250*/  LOP3.LUT R7, R7, UR31, R64, 0x96, !PT ;  /* 0x0000001f07077c12 */ /* 0x000fe4000f8e9640 */
[----:B-1----:R-:W-:Y:S02]  /*5260*/  FMNMX.FTZ R2, R2, R10, !PT ;  /* 0x0000000a02027209 */ /* 0x002fe40007810000 */
[----:B------:R-:W-:Y:S01]  /*5270*/  LOP3.LUT R5, R9, UR29, R6, 0x96, !PT ;  /* 0x0000001d09057c12 */ /* 0x000fe2000f8e9606 */
[----:B------:R-:W-:Y:S01]  /*5280*/  FFMA.FTZ R9, R52, c[0x0][0x23c], -R13 ;  /* 0x00008f0034097a23 */ /* 0x000fe2000001080d */
[----:B------:R-:W-:Y:S01]  /*5290*/  FSETP.NEU.FTZ.AND P1, PT, R2, -INF , PT ;  /* 0xff8000000200780b */ /* 0x000fe20003f3d000 */
[----:B------:R-:W-:Y:S02]  /*52a0*/  IMAD.WIDE.U32 R6, R7, -0x326172a9, RZ ;  /* 0xcd9e8d5707067825 */ /* 0x000fe400078e00ff */
[----:B------:R1:W-:Y:S02]  /*52b0*/  MUFU.EX2 R238, R9 ;  /* 0x0000000900ee7308 */ /* 0x0003e40000000800 */
[----:B------:R-:W-:Y:S01]  /*52c0*/  IMAD.WIDE.U32 R52, R5, -0x326172a9, RZ ;  /* 0xcd9e8d5705347825 */ /* 0x000fe200078e00ff */
[----:B------:R-:W-:-:S03]  /*52d0*/  LOP3.LUT R7, R7, UR30, R56, 0x96, !PT ;  /* 0x0000001e07077c12 */ /* 0x000fc6000f8e9638 */
[----:B------:R-:W-:Y:S01]  /*52e0*/  FMUL.FTZ R12, R2, c[0x0][0x23c] ;  /* 0x00008f00020c7a20 */ /* 0x000fe20000410000 */
[----:B------:R-:W-:Y:S01]  /*52f0*/  LOP3.LUT R5, R53, UR17, R6, 0x96, !PT ;  /* 0x0000001135057c12 */ /* 0x000fe2000f8e9606 */
[----:B------:R-:W-:-:S03]  /*5300*/  IMAD.WIDE.U32 R6, R7, -0x2daee0ad, RZ ;  /* 0xd2511f5307067825 */ /* 0x000fc600078e00ff */
[----:B------:R-:W-:Y:S02]  /*5310*/  FSEL R12, R12, RZ, P1 ;  /* 0x000000ff0c0c7208 */ /* 0x000fe40000800000 */
[----:B------:R-:W-:Y:S01]  /*5320*/  LOP3.LUT R8, R7, UR14, R8, 0x96, !PT ;  /* 0x0000000e07087c12 */ /* 0x000fe2000f8e9608 */
[--C-:B-1----:R-:W-:Y:S02]  /*5330*/  FFMA.FTZ R9, R54, c[0x0][0x23c], -R13.reuse ;  /* 0x00008f0036097a23 */ /* 0x102fe4000001080d */
[----:B------:R-:W-:Y:S02]  /*5340*/  IMAD.WIDE.U32 R54, R5, -0x2daee0ad, RZ ;  /* 0xd2511f5305367825 */ /* 0x000fe400078e00ff */
[----:B------:R1:W-:Y:S02]  /*5350*/  MUFU.EX2 R195, R9 ;  /* 0x0000000900c37308 */ /* 0x0003e40000000800 */
[----:B------:R-:W-:Y:S01]  /*5360*/  FFMA.FTZ R5, R61, c[0x0][0x23c], -R13 ;  /* 0x00008f003d057a23 */ /* 0x000fe2000001080d */
[----:B------:R-:W-:Y:S01]  /*5370*/  LOP3.LUT R6, R55, UR5, R6, 0x96, !PT ;  /* 0x0000000537067c12 */ /* 0x000fe2000f8e9606 */
[----:B------:R-:W-:-:S02]  /*5380*/  FFMA.FTZ R4, R68, c[0x0][0x23c], -R12 ;  /* 0x00008f0044047a23 */ /* 0x000fc4000001080c */
[----:B------:R-:W-:Y:S02]  /*5390*/  IMAD.WIDE.U32 R14, R8, -0x326172a9, RZ ;  /* 0xcd9e8d57080e7825 */ /* 0x000fe400078e00ff */
[----:B------:R2:W-:Y:S02]  /*53a0*/  MUFU.EX2 R230, R5 ;  /* 0x0000000500e67308 */ /* 0x0005e40000000800 */
[----:B------:R-:W-:-:S05]  /*53b0*/  IMAD.WIDE.U32 R6, R6, -0x326172a9, RZ ;  /* 0xcd9e8d5706067825 */ /* 0x000fca00078e00ff */
[----:B------:R-:W-:Y:S01]  /*53c0*/  SHF.R.U32.HI R8, RZ, 0x10, R6 ;  /* 0x00000010ff087819 */ /* 0x000fe20000011606 */
[----:B-1----:R-:W-:Y:S01]  /*53d0*/  FFMA.FTZ R9, R63, c[0x0][0x23c], -R12 ;  /* 0x00008f003f097a23 */ /* 0x002fe2000001080c */
[----:B------:R1:W-:Y:S01]  /*53e0*/  MUFU.EX2 R237, R4 ;  /* 0x0000000400ed7308 */ /* 0x0003e20000000800 */
[----:B------:R-:W-:Y:S02]  /*53f0*/  LOP3.LUT R11, R6, 0xff, RZ, 0xc0, !PT ;  /* 0x000000ff060b7812 */ /* 0x000fe400078ec0ff */
[----:B------:R-:W-:Y:S02]  /*5400*/  SHF.R.U32.HI R10, RZ, 0x18, R6 ;  /* 0x00000018ff0a7819 */ /* 0x000fe40000011606 */
[----:B------:R-:W-:Y:S01]  /*5410*/  LOP3.LUT R8, R8, 0xff, RZ, 0xc0, !PT ;  /* 0x000000ff08087812 */ /* 0x000fe200078ec0ff */
[----:B--2---:R-:W-:Y:S02]  /*5420*/  FFMA.FTZ R5, R60, c[0x0][0x23c], -R13 ;  /* 0x00008f003c057a23 */ /* 0x004fe4000001080d */
[----:B------:R2:W-:Y:S08]  /*5430*/  MUFU.EX2 R241, R9 ;  /* 0x0000000900f17308 */ /* 0x0005f00000000800 */
[----:B------:R3:W-:Y:S01]  /*5440*/  MUFU.EX2 R240, R5 ;  /* 0x0000000500f07308 */ /* 0x0007e20000000800 */
[----:B-1----:R-:W-:-:S02]  /*5450*/  FFMA.FTZ R4, R69, c[0x0][0x23c], -R12 ;  /* 0x00008f0045047a23 */ /* 0x002fc4000001080c */
[----:B--2---:R-:W-:-:S05]  /*5460*/  FFMA.FTZ R9, R62, c[0x0][0x23c], -R12 ;  /* 0x00008f003e097a23 */ /* 0x004fca000001080c */
[----:B------:R1:W-:Y:S01]  /*5470*/  MUFU.EX2 R231, R4 ;  /* 0x0000000400e77308 */ /* 0x0003e20000000800 */
[----:B------:R-:W-:Y:S01]  /*5480*/  LDSM.16.MT88.4 R60, [R200+0x18000] ;  /* 0x01800000c83c783b */ /* 0x000fe20000004200 */
[----:B---3--:R-:W-:-:S06]  /*5490*/  LOP3.LUT R5, R6, 0xffff, RZ, 0xc0, !PT ;  /* 0x0000ffff06057812 */ /* 0x008fcc00078ec0ff */
[----:B------:R2:W3:Y:S01]  /*54a0*/  MUFU.EX2 R192, R9 ;  /* 0x0000000900c07308 */ /* 0x0004e20000000800 */
[----:B------:R-:W-:Y:S02]  /*54b0*/  LOP3.LUT R6, R7, UR36, R14, 0x96, !PT ;  /* 0x0000002407067c12 */ /* 0x000fe4000f8e960e */
[----:B------:R-:W-:Y:S02]  /*54c0*/  SHF.R.U32.HI R5, RZ, 0x8, R5 ;  /* 0x00000008ff057819 */ /* 0x000fe40000011605 */
[----:B------:R-:W-:Y:S02]  /*54d0*/  SHF.R.U32.HI R3, RZ, 0x10, R6 ;  /* 0x00000010ff037819 */ /* 0x000fe40000011606 */
[----:B------:R-:W-:Y:S02]  /*54e0*/  PRMT R11, R11, 0x5410, R5 ;  /* 0x000054100b0b7816 */ /* 0x000fe40000000005 */
[----:B------:R-:W-:Y:S02]  /*54f0*/  PRMT R5, R8, 0x5410, R10 ;  /* 0x0000541008057816 */ /* 0x000fe4000000000a */
[----:B------:R-:W-:-:S02]  /*5500*/  LOP3.LUT R0, R6, 0xffff, RZ, 0xc0, !PT ;  /* 0x0000ffff06007812 */ /* 0x000fc400078ec0ff */
[----:B------:R-:W-:Y:S01]  /*5510*/  SHF.R.U32.HI R8, RZ, 0x18, R6 ;  /* 0x00000018ff087819 */ /* 0x000fe20000011606 */
[--C-:B-1----:R-:W-:Y:S01]  /*5520*/  HSET2.LE.AND R4, R5, R182.reuse, PT ;  /* 0x000000b605047233 */ /* 0x102fe20003803000 */
[----:B------:R-:W-:Y:S01]  /*5530*/  SHF.R.U32.HI R7, RZ, 0x8, R0 ;  /* 0x00000008ff077819 */ /* 0x000fe20000011600 */
[----:B------:R-:W-:Y:S01]  /*5540*/  HSET2.LE.AND R0, R11, R182, PT ;  /* 0x000000b60b007233 */ /* 0x000fe20003803000 */
[----:B--2---:R-:W-:Y:S02]  /*5550*/  LOP3.LUT R9, R6, 0xff, RZ, 0xc0, !PT ;  /* 0x000000ff06097812 */ /* 0x004fe400078ec0ff */
[----:B------:R-:W-:Y:S02]  /*5560*/  LOP3.LUT R6, R3, 0xff, RZ, 0xc0, !PT ;  /* 0x000000ff03067812 */ /* 0x000fe400078ec0ff */
[----:B---3--:R-:W-:Y:S02]  /*5570*/  F2FP.BF16.PACK_AB R5, R192, R241 ;  /* 0x000000f1c005723e */ /* 0x008fe400000010ff */
[----:B------:R-:W-:-:S02]  /*5580*/  PRMT R6, R6, 0x5410, R8 ;  /* 0x0000541006067816 */ /* 0x000fc40000000008 */
[----:B------:R-:W-:Y:S02]  /*5590*/  LOP3.LUT R11, R4, R5, RZ, 0xc0, !PT ;  /* 0x00000005040b7212 */ /* 0x000fe400078ec0ff */
[----:B------:R-:W-:Y:S01]  /*55a0*/  F2FP.BF16.PACK_AB R3, R240, R230 ;  /* 0x000000e6f003723e */ /* 0x000fe200000010ff */
[--C-:B------:R-:W-:Y:S01]  /*55b0*/  HSET2.LE.AND R4, R6, R182.reuse, PT ;  /* 0x000000b606047233 */ /* 0x100fe20003803000 */
[----:B------:R-:W-:Y:S02]  /*55c0*/  PRMT R7, R9, 0x5410, R7 ;  /* 0x0000541009077816 */ /* 0x000fe40000000007 */
[----:B------:R-:W-:Y:S02]  /*55d0*/  F2FP.BF16.PACK_AB R5, R231, R237 ;  /* 0x000000ede705723e */ /* 0x000fe400000010ff */
[----:B------:R-:W-:Y:S01]  /*55e0*/  LOP3.LUT R10, R0, R3, RZ, 0xc0, !PT ;  /* 0x00000003000a7212 */ /* 0x000fe200078ec0ff */
[----:B------:R-:W-:Y:S01]  /*55f0*/  HSET2.LE.AND R0, R7, R182, PT ;  /* 0x000000b607007233 */ /* 0x000fe20003803000 */
[----:B------:R-:W-:-:S02]  /*5600*/  LOP3.LUT R9, R4, R5, RZ, 0xc0, !PT ;  /* 0x0000000504097212 */ /* 0x000fc400078ec0ff */
[----:B------:R-:W1:Y:S01]  /*5610*/  LDSM.16.MT88.4 R4, [R198+0x1c000] ;  /* 0x01c00000c604783b */ /* 0x000e620000004200 */
[----:B------:R-:W-:-:S04]  /*5620*/  F2FP.BF16.PACK_AB R3, R195, R238 ;  /* 0x000000eec303723e */ /* 0x000fc800000010ff */
[----:B------:R-:W-:Y:S01]  /*5630*/  LOP3.LUT R8, R0, R3, RZ, 0xc0, !PT ;  /* 0x0000000300087212 */ /* 0x000fe200078ec0ff */
[--C-:B------:R-:W-:Y:S02]  /*5640*/  FFMA.FTZ R0, R158, c[0x0][0x23c], -R13.reuse ;  /* 0x00008f009e007a23 */ /* 0x100fe4000001080d */
[----:B------:R-:W-:Y:S02]  /*5650*/  FFMA.FTZ R3, R157, c[0x0][0x23c], -R13 ;  /* 0x00008f009d037a23 */ /* 0x000fe4000001080d */
[----:B------:R2:W3:Y:S02]  /*5660*/  MUFU.EX2 R172, R0 ;  /* 0x0000000000ac7308 */ /* 0x0004e40000000800 */
[C---:B------:R-:W-:Y:S06]  /*5670*/  HMMA.16816.F32.BF16 R92, R8.reuse, R16, RZ ;  /* 0x00000010085c723c */ /* 0x040fec00000418ff */
[----:B------:R4:W-:Y:S02]  /*5680*/  MUFU.EX2 R189, R3 ;  /* 0x0000000300bd7308 */ /* 0x0009e40000000800 */
[----:B------:R-:W-:Y:S01]  /*5690*/  HMMA.16816.F32.BF16 R80, R8, R18, RZ ;  /* 0x000000120850723c */ /* 0x000fe200000418ff */
[----:B------:R-:W5:Y:S01]  /*56a0*/  LDSM.16.MT88.4 R16, [R200+0x1e000] ;  /* 0x01e00000c810783b */ /* 0x000f620000004200 */
[----:B--2---:R-:W-:-:S06]  /*56b0*/  LOP3.LUT R0, R15, UR9, R52, 0x96, !PT ;  /* 0x000000090f007c12 */ /* 0x004fcc000f8e9634 */
[----:B------:R-:W-:Y:S01]  /*56c0*/  HMMA.16816.F32.BF16 R68, R8, R28, RZ ;  /* 0x0000001c0844723c */ /* 0x000fe200000418ff */
[----:B----4-:R-:W-:-:S07]  /*56d0*/  FFMA.FTZ R3, R149, c[0x0][0x23c], -R13 ;  /* 0x00008f0095037a23 */ /* 0x010fce000001080d */
[C---:B------:R-:W-:Y:S01]  /*56e0*/  HMMA.16816.F32.BF16 R108, R8.reuse, R30, RZ ;  /* 0x0000001e086c723c */ /* 0x040fe200000418ff */
[----:B------:R-:W2:Y:S01]  /*56f0*/  LDSM.16.MT88.4 R28, [R198+0x1e000] ;  /* 0x01e00000c61c783b */ /* 0x000ea20000004200 */
[----:B------:R4:W-:Y:S06]  /*5700*/  MUFU.EX2 R191, R3 ;  /* 0x0000000300bf7308 */ /* 0x0009ec0000000800 */
[C---:B-1----:R-:W-:Y:S07]  /*5710*/  HMMA.16816.F32.BF16 R88, R8.reuse, R4, RZ ;  /* 0x000000040858723c */ /* 0x042fee00000418ff */
[----:B------:R-:W-:Y:S01]  /*5720*/  IMAD.WIDE.U32 R4, R0, -0x2daee0ad, RZ ;  /* 0xd2511f5300047825 */ /* 0x000fe200078e00ff */
[----:B------:R-:W-:Y:S04]  /*5730*/  HMMA.16816.F32.BF16 R116, R8, R20, RZ ;  /* 0x000000140874723c */ /* 0x000fe800000418ff */
[----:B------:R-:W-:-:S02]  /*5740*/  LOP3.LUT R0, R4, 0xffff, RZ, 0xc0, !PT ;  /* 0x0000ffff04007812 */ /* 0x000fc400078ec0ff */
[----:B----4-:R-:W-:Y:S02]  /*5750*/  SHF.R.U32.HI R3, RZ, 0x10, R4 ;  /* 0x00000010ff037819 */ /* 0x010fe40000011604 */
[----:B------:R-:W-:Y:S01]  /*5760*/  HMMA.16816.F32.BF16 R104, R8, R22, RZ ;  /* 0x000000160868723c */ /* 0x000fe200000418ff */
[----:B------:R-:W1:Y:S01]  /*5770*/  LDSM.16.MT88.4 R20, [R199+0x1e000] ;  /* 0x01e00000c714783b */ /* 0x000e620000004200 */
[----:B------:R-:W-:Y:S02]  /*5780*/  LOP3.LUT R14, R4, 0xff, RZ, 0xc0, !PT ;  /* 0x000000ff040e7812 */ /* 0x000fe400078ec0ff */
[----:B------:R-:W-:-:S04]  /*5790*/  LOP3.LUT R3, R3, 0xff, RZ, 0xc0, !PT ;  /* 0x000000ff03037812 */ /* 0x000fc800078ec0ff */
[C---:B------:R-:W-:Y:S07]  /*57a0*/  HMMA.16816.F32.BF16 R76, R8.reuse, R6, RZ ;  /* 0x00000006084c723c */ /* 0x040fee00000418ff */
[----:B------:R-:W-:Y:S01]  /*57b0*/  FFMA.FTZ R6, R66, c[0x0][0x23c], -R13 ;  /* 0x00008f0042067a23 */ /* 0x000fe2000001080d */
[----:B------:R-:W-:Y:S01]  /*57c0*/  HMMA.16816.F32.BF16 R144, R8, R36, RZ ;  /* 0x000000240890723c */ /* 0x000fe200000418ff */
[----:B------:R-:W-:Y:S01]  /*57d0*/  SHF.R.U32.HI R7, RZ, 0x18, R4 ;  /* 0x00000018ff077819 */ /* 0x000fe20000011604 */
[----:B------:R-:W-:Y:S01]  /*57e0*/  FFMA.FTZ R4, R159, c[0x0][0x23c], -R12 ;  /* 0x00008f009f047a23 */ /* 0x000fe2000001080c */
[----:B------:R4:W1:Y:S01]  /*57f0*/  MUFU.EX2 R180, R6 ;  /* 0x0000000600b47308 */ /* 0x0008620000000800 */
[----:B---3--:R-:W-:-:S04]  /*5800*/  MOV R66, R172 ;  /* 0x000000ac00427202 */ /* 0x008fc80000000f00 */
[C---:B------:R-:W-:Y:S01]  /*5810*/  HMMA.16816.F32.BF16 R140, R8.reuse, R38, RZ ;  /* 0x00000026088c723c */ /* 0x040fe200000418ff */
[----:B------:R-:W3:Y:S02]  /*5820*/  LDSM.16.MT88.4 R36, [R200+0x1c000] ;  /* 0x01c00000c824783b */ /* 0x000ee40000004200 */
[----:B------:R1:W-:Y:S05]  /*5830*/  MUFU.EX2 R193, R4 ;  /* 0x0000000400c17308 */ /* 0x0003ea0000000800 */
[----:B------:R-:W-:Y:S01]  /*5840*/  HMMA.16816.F32.BF16 R136, R8, R44, RZ ;  /* 0x0000002c0888723c */ /* 0x000fe200000418ff */
[----:B----4-:R-:W-:Y:S02]  /*5850*/  SHF.R.U32.HI R6, RZ, 0x8, R0 ;  /* 0x00000008ff067819 */ /* 0x010fe40000011600 */
[----:B------:R-:W-:Y:S01]  /*5860*/  LOP3.LUT R0, R5, UR35, R54, 0x96, !PT ;  /* 0x0000002305007c12 */ /* 0x000fe2000f8e9636 */
[----:B------:R-:W-:Y:S01]  /*5870*/  FFMA.FTZ R5, R156, c[0x0][0x23c], -R12 ;  /* 0x00008f009c057a23 */ /* 0x000fe2000001080c */
[----:B------:R-:W-:-:S03]  /*5880*/  PRMT R15, R14, 0x5410, R6 ;  /* 0x000054100e0f7816 */ /* 0x000fc60000000006 */
[----:B------:R-:W-:Y:S01]  /*5890*/  HMMA.16816.F32.BF16 R128, R8, R46, RZ ;  /* 0x0000002e0880723c */ /* 0x000fe200000418ff */
[----:B------:R-:W4:Y:S01]  /*58a0*/  LDSM.16.MT88.4 R44, [R199+0x1c000] ;  /* 0x01c00000c72c783b */ /* 0x000f220000004200 */
[----:B------:R2:W-:Y:S01]  /*58b0*/  MUFU.EX2 R181, R5 ;  /* 0x0000000500b57308 */ /* 0x0005e20000000800 */
[----:B------:R-:W-:Y:S02]  /*58c0*/  LOP3.LUT R14, R0, 0xff, RZ, 0xc0, !PT ;  /* 0x000000ff000e7812 */ /* 0x000fe400078ec0ff */
[----:B-1----:R-:W-:-:S03]  /*58d0*/  SHF.R.U32.HI R4, RZ, 0x10, R0 ;  /* 0x00000010ff047819 */ /* 0x002fc60000011600 */
[----:B-----5:R-:W-:Y:S01]  /*58e0*/  HMMA.16816.F32.BF16 R176, R8, R16, RZ ;  /* 0x0000001008b0723c */ /* 0x020fe200000418ff */
[----:B------:R-:W-:-:S06]  /*58f0*/  LOP3.LUT R4, R4, 0xff, RZ, 0xc0, !PT ;  /* 0x000000ff04047812 */ /* 0x000fcc00078ec0ff */
[----:B------:R-:W-:Y:S01]  /*5900*/  PRMT R16, R3, 0x5410, R7 ;  /* 0x0000541003107816 */ /* 0x000fe20000000007 */
[C---:B------:R-:W-:Y:S01]  /*5910*/  HMMA.16816.F32.BF16 R132, R8.reuse, R24, RZ ;  /* 0x000000180884723c */ /* 0x040fe200000418ff */
[----:B------:R-:W-:Y:S01]  /*5920*/  LOP3.LUT R3, R0, 0xffff, RZ, 0xc0, !PT ;  /* 0x0000ffff00037812 */ /* 0x000fe200078ec0ff */
[----:B--2---:R-:W-:Y:S01]  /*5930*/  FFMA.FTZ R5, R67, c[0x0][0x23c], -R12 ;  /* 0x00008f0043057a23 */ /* 0x004fe2000001080c */
[----:B------:R-:W-:Y:S01]  /*5940*/  SHF.R.U32.HI R7, RZ, 0x18, R0 ;  /* 0x00000018ff077819 */ /* 0x000fe20000011600 */
[--C-:B------:R-:W-:Y:S01]  /*5950*/  HSET2.LE.AND R0, R15, R182.reuse, PT ;  /* 0x000000b60f007233 */ /* 0x100fe20003803000 */
[----:B------:R-:W-:Y:S01]  /*5960*/  SHF.R.U32.HI R6, RZ, 0x8, R3 ;  /* 0x00000008ff067819 */ /* 0x000fe20000011603 */
[----:B------:R1:W2:Y:S01]  /*5970*/  MUFU.EX2 R149, R5 ;  /* 0x0000000500957308 */ /* 0x0002a20000000800 */
[----:B------:R-:W-:Y:S01]  /*5980*/  F2FP.BF16.PACK_AB R3, R180, R191 ;  /* 0x000000bfb403723e */ /* 0x000fe200000010ff */
[----:B------:R-:W-:Y:S01]  /*5990*/  HMMA.16816.F32.BF16 R124, R8, R26, RZ ;  /* 0x0000001a087c723c */ /* 0x000fe200000418ff */
[----:B------:R-:W5:Y:S01]  /*59a0*/  LDSM.16.MT88.4 R24, [R198+0x18800] ;  /* 0x01880000c618783b */ /* 0x000f620000004200 */
[----:B------:R-:W-:Y:S01]  /*59b0*/  PRMT R14, R14, 0x5410, R6 ;  /* 0x000054100e0e7816 */ /* 0x000fe20000000006 */
[----:B------:R-:W-:Y:S01]  /*59c0*/  IMAD.MOV.U32 R67, RZ, RZ, R238 ;  /* 0x000000ffff437224 */ /* 0x000fe200078e00ee */
[----:B------:R-:W-:Y:S01]  /*59d0*/  LOP3.LUT R6, R0, R3, RZ, 0xc0, !PT ;  /* 0x0000000300067212 */ /* 0x000fe200078ec0ff */
[----:B------:R-:W-:Y:S01]  /*59e0*/  FFMA.FTZ R3, R164, c[0x0][0x23c], -R12 ;  /* 0x00008f00a4037a23 */ /* 0x000fe2000001080c */
[----:B------:R-:W-:-:S02]  /*59f0*/  HSET2.LE.AND R0, R16, R182, PT ;  /* 0x000000b610007233 */ /* 0x000fc40003803000 */
[----:B------:R-:W-:Y:S01]  /*5a00*/  HMMA.16816.F32.BF16 R160, R8, R28, RZ ;  /* 0x0000001c08a0723c */ /* 0x000fe200000418ff */
[----:B------:R2:W2:Y:S01]  /*5a10*/  MUFU.EX2 R190, R3 ;  /* 0x0000000300be7308 */ /* 0x0004a20000000800 */
[----:B-1----:R-:W-:-:S06]  /*5a20*/  PRMT R5, R4, 0x5410, R7 ;  /* 0x0000541004057816 */ /* 0x002fcc0000000007 */
[C---:B------:R-:W-:Y:S01]  /*5a30*/  HMMA.16816.F32.BF16 R168, R8.reuse, R30, RZ ;  /* 0x0000001e08a8723c */ /* 0x040fe200000418ff */
[----:B------:R-:W1:Y:S07]  /*5a40*/  LDSM.16.MT88.4 R28, [R197+0x18800] ;  /* 0x01880000c51c783b */ /* 0x000e6e0000004200 */
[----:B------:R-:W-:Y:S01]  /*5a50*/  HMMA.16816.F32.BF16 R156, R8, R20, RZ ;  /* 0x00000014089c723c */ /* 0x000fe200000418ff */
[----:B--2---:R-:W-:-:S04]  /*5a60*/  F2FP.BF16.PACK_AB R3, R149, R181 ;  /* 0x000000b59503723e */ /* 0x004fc800000010ff */
[----:B------:R-:W-:Y:S01]  /*5a70*/  LOP3.LUT R7, R0, R3, RZ, 0xc0, !PT ;  /* 0x0000000300077212 */ /* 0x000fe200078ec0ff */
[--C-:B------:R-:W-:Y:S01]  /*5a80*/  HSET2.LE.AND R0, R14, R182.reuse, PT ;  /* 0x000000b60e007233 */ /* 0x100fe20003803000 */
[----:B------:R-:W-:Y:S01]  /*5a90*/  F2FP.BF16.PACK_AB R3, R189, R66 ;  /* 0x00000042bd03723e */ /* 0x000fe200000010ff */
[----:B------:R-:W-:Y:S01]  /*5aa0*/  HMMA.16816.F32.BF16 R172, R8, R22, RZ ;  /* 0x0000001608ac723c */ /* 0x000fe200000418ff */
[----:B------:R-:W2:Y:S02]  /*5ab0*/  LDSM.16.MT88.4 R20, [R200+0x18800] ;  /* 0x01880000c814783b */ /* 0x000ea40000004200 */
[----:B------:R-:W-:Y:S01]  /*5ac0*/  LOP3.LUT R4, R0, R3, RZ, 0xc0, !PT ;  /* 0x0000000300047212 */ /* 0x000fe200078ec0ff */
[----:B------:R-:W-:Y:S01]  /*5ad0*/  HSET2.LE.AND R0, R5, R182, PT ;  /* 0x000000b605007233 */ /* 0x000fe20003803000 */
[----:B------:R-:W-:-:S03]  /*5ae0*/  F2FP.BF16.PACK_AB R3, R190, R193 ;  /* 0x000000c1be03723e */ /* 0x000fc600000010ff */
[----:B------:R-:W-:Y:S01]  /*5af0*/  HMMA.16816.F32.BF16 R120, R8, R60, RZ ;  /* 0x0000003c0878723c */ /* 0x000fe200000418ff */
[----:B------:R-:W-:Y:S01]  /*5b00*/  LOP3.LUT R5, R0, R3, RZ, 0xc0, !PT ;  /* 0x0000000300057212 */ /* 0x000fe200078ec0ff */
[----:B------:R-:W-:Y:S02]  /*5b10*/  IMAD.MOV.U32 R0, RZ, RZ, R240 ;  /* 0x000000ffff007224 */ /* 0x000fe400078e00f0 */
[----:B------:R-:W-:-:S04]  /*5b20*/  IMAD.MOV.U32 R3, RZ, RZ, R237 ;  /* 0x000000ffff037224 */ /* 0x000fc800078e00ed */
[C---:B------:R-:W-:Y:S08]  /*5b30*/  HMMA.16816.F32.BF16 R112, R8.reuse, R62, RZ ;  /* 0x0000003e0870723c */ /* 0x040ff000000418ff */
[C---:B------:R-:W-:Y:S01]  /*5b40*/  HMMA.16816.F32.BF16 R52, R8.reuse, R18, RZ ;  /* 0x000000120834723c */ /* 0x040fe200000418ff */
[----:B------:R-:W1:Y:S07]  /*5b50*/  LDSM.16.MT88.4 R16, [R199+0x18800] ;  /* 0x01880000c710783b */ /* 0x000e6e0000004200 */
[C---:B------:R-:W-:Y:S08]  /*5b60*/  HMMA.16816.F32.BF16 R96, R8.reuse, R40, RZ ;  /* 0x000000280860723c */ /* 0x040ff000000418ff */
[C---:B------:R-:W-:Y:S08]  /*5b70*/  HMMA.16816.F32.BF16 R84, R8.reuse, R42, RZ ;  /* 0x0000002a0854723c */ /* 0x040ff000000418ff */
[C---:B---3--:R-:W-:Y:S08]  /*5b80*/  HMMA.16816.F32.BF16 R60, R8.reuse, R36, RZ ;  /* 0x00000024083c723c */ /* 0x048ff000000418ff */
[C---:B----4-:R-:W-:Y:S08]  /*5b90*/  HMMA.16816.F32.BF16 R100, R8.reuse, R44, RZ ;  /* 0x0000002c0864723c */ /* 0x050ff000000418ff */
[C---:B------:R-:W-:Y:S08]  /*5ba0*/  HMMA.16816.F32.BF16 R152, R8.reuse, R48, RZ ;  /* 0x000000300898723c */ /* 0x040ff000000418ff */
[C---:B------:R-:W-:Y:S08]  /*5bb0*/  HMMA.16816.F32.BF16 R72, R8.reuse, R32, RZ ;  /* 0x000000200848723c */ /* 0x040ff000000418ff */
[C---:B------:R-:W-:Y:S01]  /*5bc0*/  HMMA.16816.F32.BF16 R40, R8.reuse, R34, RZ ;  /* 0x000000220828723c */ /* 0x040fe200000418ff */
[----:B------:R-:W-:Y:S07]  /*5bd0*/  LDSM.16.MT88.4 R32, [R198+0x1a800] ;  /* 0x01a80000c620783b */ /* 0x000fee0000004200 */
[C---:B------:R-:W-:Y:S08]  /*5be0*/  HMMA.16816.F32.BF16 R36, R8.reuse, R38, RZ ;  /* 0x000000260824723c */ /* 0x040ff000000418ff */
[C---:B------:R-:W-:Y:S08]  /*5bf0*/  HMMA.16816.F32.BF16 R44, R8.reuse, R46, RZ ;  /* 0x0000002e082c723c */ /* 0x040ff000000418ff */
[----:B------:R-:W-:Y:S01]  /*5c00*/  HMMA.16816.F32.BF16 R48, R8, R50, RZ ;  /* 0x000000320830723c */ /* 0x000fe200000418ff */
[----:B------:R-:W3:Y:S07]  /*5c10*/  LDSM.16.MT88.4 R8, [R197+0x1a800] ;  /* 0x01a80000c508783b */ /* 0x000eee0000004200 */
[C---:B-----5:R-:W-:Y:S08]  /*5c20*/  HMMA.16816.F32.BF16 R136, R4.reuse, R24, R136 ;  /* 0x000000180488723c */ /* 0x060ff00000041888 */
[C---:B-1----:R-:W-:Y:S08]  /*5c30*/  HMMA.16816.F32.BF16 R184, R4.reuse, R30, R140 ;  /* 0x0000001e04b8723c */ /* 0x042ff0000004188c */
[C---:B--2---:R-:W-:Y:S08]  /*5c40*/  HMMA.16816.F32.BF16 R244, R4.reuse, R20, R120 ;  /* 0x0000001404f4723c */ /* 0x044ff00000041878 */
[----:B------:R-:W-:Y:S01]  /*5c50*/  IMAD.MOV.U32 R143, RZ, RZ, R137 ;  /* 0x000000ffff8f7224 */ /* 0x000fe200078e0089 */
[----:B------:R-:W-:Y:S01]  /*5c60*/  MOV R142, R138 ;  /* 0x0000008a008e7202 */ /* 0x000fe20000000f00 */
[----:B------:R-:W-:Y:S01]  /*5c70*/  IMAD.MOV.U32 R141, RZ, RZ, R139 ;  /* 0x000000ffff8d7224 */ /* 0x000fe200078e008b */
[----:B------:R-:W-:Y:S01]  /*5c80*/  HMMA.16816.F32.BF16 R96, R4, R16, R96 ;  /* 0x000000100460723c */ /* 0x000fe20000041860 */
[----:B------:R-:W-:-:S07]  /*5c90*/  IMAD.MOV.U32 R140, RZ, RZ, R136 ;  /* 0x000000ffff8c7224 */ /* 0x000fce00078e0088 */
[C---:B------:R-:W-:Y:S01]  /*5ca0*/  HMMA.16816.F32.BF16 R136, R4.reuse, R22, R112 ;  /* 0x000000160488723c */ /* 0x040fe20000041870 */
[----:B------:R-:W1:Y:S07]  /*5cb0*/  LDSM.16.MT88.4 R20, [R200+0x1a800] ;  /* 0x01a80000c814783b */ /* 0x000e6e0000004200 */
[C---:B------:R-:W-:Y:S01]  /*5cc0*/  HMMA.16816.F32.BF16 R112, R4.reuse, R18, R84 ;  /* 0x000000120470723c */ /* 0x040fe20000041854 */
[----:B------:R-:W2:Y:S06]  /*5cd0*/  LDSM.16.MT88.4 R16, [R199+0x1a800] ;  /* 0x01a80000c710783b */ /* 0x000eac0000004200 */
[----:B------:R-:W-:Y:S01]  /*5ce0*/  MOV R87, R242 ;  /* 0x000000f200577202 */ /* 0x000fe20000000f00 */
[----:B------:R-:W-:Y:S01]  /*5cf0*/  IMAD.MOV.U32 R86, RZ, RZ, R241 ;  /* 0x000000ffff567224 */ /* 0x000fe200078e00f1 */
[----:B---3--:R-:W-:Y:S01]  /*5d00*/  HMMA.16816.F32.BF16 R120, R4, R10, R40 ;  /* 0x0000000a0478723c */ /* 0x008fe20000041828 */
[----:B------:R-:W-:-:S02]  /*5d10*/  IMAD.MOV.U32 R84, RZ, RZ, R231 ;  /* 0x000000ffff547224 */ /* 0x000fc400078e00e7 */
[----:B------:R-:W-:-:S04]  /*5d20*/  IMAD.MOV.U32 R85, RZ, RZ, R230 ;  /* 0x000000ffff557224 */ /* 0x000fc800078e00e6 */
[----:B------:R-:W-:Y:S01]  /*5d30*/  IMAD.MOV.U32 R42, RZ, RZ, R193 ;  /* 0x000000ffff2a7224 */ /* 0x000fe200078e00c1 */
[----:B------:R-:W-:Y:S01]  /*5d40*/  HMMA.16816.F32.BF16 R240, R4, R8, R72 ;  /* 0x0000000804f0723c */ /* 0x000fe20000041848 */
[----:B------:R-:W3:Y:S01]  /*5d50*/  LDSM.16.MT88.4 R8, [R197+0x1c800] ;  /* 0x01c80000c508783b */ /* 0x000ee20000004200 */
[----:B------:R-:W-:-:S05]  /*5d60*/  MOV R43, R192 ;  /* 0x000000c0002b7202 */ /* 0x000fca0000000f00 */
[----:B------:R-:W-:Y:S01]  /*5d70*/  IMAD.MOV.U32 R73, RZ, RZ, R195 ;  /* 0x000000ffff497224 */ /* 0x000fe200078e00c3 */
[----:B------:R-:W-:Y:S01]  /*5d80*/  HMMA.16816.F32.BF16 R144, R4, R28, R144 ;  /* 0x0000001c0490723c */ /* 0x000fe20000041890 */
[----:B------:R-:W-:Y:S01]  /*5d90*/  MOV R72, R194 ;  /* 0x000000c200487202 */ /* 0x000fe20000000f00 */
[----:B------:R-:W-:Y:S01]  /*5da0*/  IMAD.MOV.U32 R74, RZ, RZ, R228 ;  /* 0x000000ffff4a7224 */ /* 0x000fe200078e00e4 */
[----:B------:R-:W-:-:S03]  /*5db0*/  MOV R75, R229 ;  /* 0x000000e5004b7202 */ /* 0x000fc60000000f00 */
[----:B------:R-:W-:Y:S01]  /*5dc0*/  IMAD.MOV.U32 R40, RZ, RZ, R72 ;  /* 0x000000ffff287224 */ /* 0x000fe200078e0048 */
[----:B------:R-:W-:Y:S01]  /*5dd0*/  MOV R72, R140 ;  /* 0x0000008c00487202 */ /* 0x000fe20000000f00 */
[C---:B-1----:R-:W-:Y:S08]  /*5de0*/  HMMA.16816.F32.BF16 R228, R4.reuse, R20, R132 ;  /* 0x0000001404e4723c */ /* 0x042ff00000041884 */
[C---:B--2---:R-:W-:Y:S07]  /*5df0*/  HMMA.16816.F32.BF16 R192, R4.reuse, R16, R116 ;  /* 0x0000001004c0723c */ /* 0x044fee0000041874 */
[----:B------:R-:W-:Y:S01]  /*5e00*/  IMAD.MOV.U32 R119, RZ, RZ, R74 ;  /* 0x000000ffff777224 */ /* 0x000fe200078e004a */
        /* <DEDUP_REMOVED lines=15> */
[----:B---3--:R-:W-:Y:S01]  /*5f00*/  HMMA.16816.F32.BF16 R16, R4, R10, R80 ;  /* 0x0000000a0410723c */ /* 0x008fe20000041850 */
[----:B------:R-:W-:-:S07]  /*5f10*/  IMAD.MOV.U32 R144, RZ, RZ, R190 ;  /* 0x000000ffff907224 */ /* 0x000fce00078e00be */
[----:B------:R-:W-:Y:S01]  /*5f20*/  HMMA.16816.F32.BF16 R236, R4, R32, R68 ;  /* 0x0000002004ec723c */ /* 0x000fe20000041844 */
[----:B------:R-:W-:Y:S01]  /*5f30*/  IMAD.MOV.U32 R118, RZ, RZ, R104 ;  /* 0x000000ffff767224 */ /* 0x000fe200078e0068 */
[----:B------:R-:W-:Y:S01]  /*5f40*/  MOV R116, R106 ;  /* 0x0000006a00747202 */ /* 0x000fe20000000f00 */
[----:B------:R-:W-:-:S04]  /*5f50*/  IMAD.MOV.U32 R117, RZ, RZ, R105 ;  /* 0x000000ffff757224 */ /* 0x000fc800078e0069 */
        /* <DEDUP_REMOVED lines=17> */
[----:B------:R-:W-:-:S02]  /*6070*/  IMAD.MOV.U32 R72, RZ, RZ, R0 ;  /* 0x000000ffff487224 */ /* 0x000fc400078e0000 */
[----:B------:R-:W-:Y:S01]  /*6080*/  IMAD.U32 R0, RZ, RZ, UR6 ;  /* 0x00000006ff007e24 */ /* 0x000fe2000f8e00ff */
[----:B------:R-:W-:Y:S01]  /*6090*/  HMMA.16816.F32.BF16 R188, R4, R8, R92 ;  /* 0x0000000804bc723c */ /* 0x000fe2000004185c */
[----:B------:R-:W-:Y:S01]  /*60a0*/  IMAD.MOV.U32 R109, RZ, RZ, R70 ;  /* 0x000000ffff6d7224 */ /* 0x000fe200078e0046 */
[----:B------:R-:W-:Y:S01]  /*60b0*/  MOV R111, R40 ;  /* 0x00000028006f7202 */ /* 0x000fe20000000f00 */
[----:B------:R-:W-:Y:S01]  /*60c0*/  IMAD.MOV.U32 R110, RZ, RZ, R71 ;  /* 0x000000ffff6e7224 */ /* 0x000fe200078e0047 */
        /* <DEDUP_REMOVED lines=9> */
[----:B------:R-:W3:Y:S01]  /*6160*/  LDSM.16.MT88.4 R16, [R199+0x1c800] ;  /* 0x01c80000c710783b */ /* 0x000ee20000004200 */
[----:B------:R-:W-:Y:S01]  /*6170*/  IMAD.MOV.U32 R70, RZ, RZ, R42 ;  /* 0x000000ffff467224 */ /* 0x000fe200078e002a */
[----:B------:R-:W-:Y:S01]  /*6180*/  MOV R43, R147 ;  /* 0x00000093002b7202 */ /* 0x000fe20000000f00 */
[----:B------:R-:W-:-:S04]  /*6190*/  IMAD.WIDE.U32 R10, R0, -0x326172a9, RZ ;  /* 0xcd9e8d57000a7825 */ /* 0x000fc800078e00ff */
[----:B------:R-:W-:Y:S01]  /*61a0*/  IMAD.MOV.U32 R34, RZ, RZ, R140 ;  /* 0x000000ffff227224 */ /* 0x000fe200078e008c */
[----:B------:R-:W-:Y:S01]  /*61b0*/  LOP3.LUT R0, R11, UR34, R58, 0x96, !PT ;  /* 0x000000220b007c12 */ /* 0x000fe2000f8e963a */
[----:B------:R-:W-:Y:S02]  /*61c0*/  IMAD.MOV.U32 R32, RZ, RZ, R142 ;  /* 0x000000ffff207224 */ /* 0x000fe400078e008e */
[----:B------:R-:W-:Y:S02]  /*61d0*/  IMAD.MOV.U32 R33, RZ, RZ, R143 ;  /* 0x000000ffff217224 */ /* 0x000fe400078e008f */
[----:B------:R-:W-:Y:S01]  /*61e0*/  IMAD.MOV.U32 R41, RZ, RZ, R145 ;  /* 0x000000ffff297224 */ /* 0x000fe200078e0091 */
[----:B-1----:R-:W-:Y:S01]  /*61f0*/  HMMA.16816.F32.BF16 R140, R4, R26, R76 ;  /* 0x0000001a048c723c */ /* 0x002fe2000004184c */
[----:B------:R-:W-:Y:S01]  /*6200*/  IMAD.MOV.U32 R42, RZ, RZ, R146 ;  /* 0x000000ffff2a7224 */ /* 0x000fe200078e0092 */
[----:B------:R-:W-:Y:S01]  /*6210*/  MOV R150, R32 ;  /* 0x0000002000967202 */ /* 0x000fe20000000f00 */
[----:B------:R-:W-:Y:S01]  /*6220*/  IMAD.WIDE.U32 R8, R0, -0x2daee0ad, RZ ;  /* 0xd2511f5300087825 */ /* 0x000fe200078e00ff */
[----:B------:R-:W-:-:S03]  /*6230*/  LOP3.LUT R0, R57, UR32, R10, 0x96, !PT ;  /* 0x0000002039007c12 */ /* 0x000fc6000f8e960a */
[----:B------:R-:W-:Y:S01]  /*6240*/  IMAD.MOV.U32 R108, RZ, RZ, R107 ;  /* 0x000000ffff6c7224 */ /* 0x000fe200078e006b */
[C---:B------:R-:W-:Y:S01]  /*6250*/  HMMA.16816.F32.BF16 R144, R4.reuse, R24, R88 ;  /* 0x000000180490723c */ /* 0x040fe20000041858 */
[----:B------:R-:W1:Y:S01]  /*6260*/  LDSM.16.MT88.4 R24, [R198+0x1e800] ;  /* 0x01e80000c618783b */ /* 0x000e620000004200 */
[----:B------:R-:W-:Y:S01]  /*6270*/  IMAD.WIDE.U32 R10, R0, -0x2daee0ad, RZ ;  /* 0xd2511f53000a7825 */ /* 0x000fe200078e00ff */
[----:B------:R-:W-:Y:S02]  /*6280*/  LOP3.LUT R9, R9, UR31, R64, 0x96, !PT ;  /* 0x0000001f09097c12 */ /* 0x000fe4000f8e9640 */
[----:B------:R-:W-:Y:S01]  /*6290*/  MOV R78, R41 ;  /* 0x00000029004e7202 */ /* 0x000fe20000000f00 */
[----:B------:R-:W-:Y:S02]  /*62a0*/  IMAD.MOV.U32 R126, RZ, RZ, R67 ;  /* 0x000000ffff7e7224 */ /* 0x000fe400078e0043 */
[----:B--2---:R-:W-:Y:S01]  /*62b0*/  HMMA.16816.F32.BF16 R88, R4, R30, R36 ;  /* 0x0000001e0458723c */ /* 0x004fe20000041824 */
[----:B------:R-:W-:Y:S01]  /*62c0*/  IMAD.MOV.U32 R125, RZ, RZ, R3 ;  /* 0x000000ffff7d7224 */ /* 0x000fe200078e0003 */
[----:B------:R-:W-:Y:S01]  /*62d0*/  LOP3.LUT R3, R11, UR29, R8, 0x96, !PT ;  /* 0x0000001d0b037c12 */ /* 0x000fe2000f8e9608 */
[----:B------:R-:W-:-:S02]  /*62e0*/  FFMA.FTZ R0, R224, c[0x0][0x23c], -R13 ;  /* 0x00008f00e0007a23 */ /* 0x000fc4000001080d */
[----:B------:R-:W-:Y:S01]  /*62f0*/  IMAD.MOV.U32 R76, RZ, RZ, R33 ;  /* 0x000000ffff4c7224 */ /* 0x000fe200078e0021 */
[----:B------:R-:W2:Y:S01]  /*6300*/  LDC.U8 R224, c[0x0][0x2d8] ;  /* 0x0000b600ffe07b82 */ /* 0x000ea20000000000 */
[----:B------:R-:W-:Y:S01]  /*6310*/  MOV R39, R127 ;  /* 0x0000007f00277202 */ /* 0x000fe20000000f00 */
[----:B------:R-:W-:Y:S01]  /*6320*/  HMMA.16816.F32.BF16 R104, R4, R28, R60 ;  /* 0x0000001c0468723c */ /* 0x000fe2000004183c */
[----:B------:R-:W-:Y:S01]  /*6330*/  MOV R127, R66 ;  /* 0x00000042007f7202 */ /* 0x000fe20000000f00 */
[----:B------:R4:W-:Y:S01]  /*6340*/  MUFU.EX2 R30, R0 ;  /* 0x00000000001e7308 */ /* 0x0009e20000000800 */
[----:B------:R-:W-:-:S04]  /*6350*/  IMAD.WIDE.U32 R8, R9, -0x326172a9, RZ ;  /* 0xcd9e8d5709087825 */ /* 0x000fc800078e00ff */
[----:B------:R-:W-:Y:S01]  /*6360*/  MOV R28, R72 ;  /* 0x00000048001c7202 */ /* 0x000fe20000000f00 */
[----:B---3--:R-:W-:Y:S01]  /*6370*/  HMMA.16816.F32.BF16 R100, R4, R16, R100 ;  /* 0x000000100464723c */ /* 0x008fe20000041864 */
[----:B------:R-:W-:Y:S02]  /*6380*/  IMAD.MOV.U32 R29, RZ, RZ, R73 ;  /* 0x000000ffff1d7224 */ /* 0x000fe400078e0049 */
[----:B------:R-:W-:Y:S01]  /*6390*/  IMAD.WIDE.U32 R32, R3, -0x326172a9, RZ ;  /* 0xcd9e8d5703207825 */ /* 0x000fe200078e00ff */
[----:B------:R-:W-:-:S03]  /*63a0*/  LOP3.LUT R3, R9, UR30, R56, 0x96, !PT ;  /* 0x0000001e09037c12 */ /* 0x000fc6000f8e9638 */
[----:B------:R-:W-:Y:S01]  /*63b0*/  IMAD.MOV.U32 R38, RZ, RZ, R34 ;  /* 0x000000ffff267224 */ /* 0x000fe200078e0022 */
[C---:B------:R-:W-:Y:S01]  /*63c0*/  HMMA.16816.F32.BF16 R80, R4.reuse, R18, R44 ;  /* 0x000000120450723c */ /* 0x040fe2000004182c */
[----:B------:R-:W3:Y:S01]  /*63d0*/  LDSM.16.MT88.4 R16, [R200+0x1e800] ;  /* 0x01e80000c810783b */ /* 0x000ee20000004200 */
[----:B----4-:R-:W-:Y:S02]  /*63e0*/  FFMA.FTZ R0, R165, c[0x0][0x23c], -R13 ;  /* 0x00008f00a5007a23 */ /* 0x010fe4000001080d */
[----:B------:R-:W-:Y:S02]  /*63f0*/  IMAD.MOV.U32 R37, RZ, RZ, R35 ;  /* 0x000000ffff257224 */ /* 0x000fe400078e0023 */
[----:B------:R4:W5:Y:S01]  /*6400*/  MUFU.EX2 R31, R0 ;  /* 0x00000000001f7308 */ /* 0x0009620000000800 */
[----:B------:R-:W-:Y:S01]  /*6410*/  FFMA.FTZ R11, R166, c[0x0][0x23c], -R13 ;  /* 0x00008f00a60b7a23 */ /* 0x000fe2000001080d */
[----:B------:R-:W-:Y:S01]  /*6420*/  HMMA.16816.F32.BF16 R72, R4, R20, R152 ;  /* 0x000000140448723c */ /* 0x000fe20000041898 */
[----:B------:R-:W-:Y:S01]  /*6430*/  IMAD.MOV.U32 R77, RZ, RZ, R40 ;  /* 0x000000ffff4d7224 */ /* 0x000fe200078e0028 */
[----:B--2---:R-:W-:Y:S01]  /*6440*/  LEA R224, R224, R224, 0x10 ;  /* 0x000000e0e0e07211 */ /* 0x004fe200078e80ff */
[----:B------:R-:W-:-:S02]  /*6450*/  IMAD.MOV.U32 R79, RZ, RZ, R42 ;  /* 0x000000ffff4f7224 */ /* 0x000fc400078e002a */
[----:B------:R-:W-:Y:S01]  /*6460*/  IMAD.MOV.U32 R151, RZ, RZ, R43 ;  /* 0x000000ffff977224 */ /* 0x000fe200078e002b */
[----:B------:R2:W-:Y:S01]  /*6470*/  MUFU.EX2 R165, R11 ;  /* 0x0000000b00a57308 */ /* 0x0005e20000000800 */
[----:B------:R-:W-:Y:S01]  /*6480*/  IMAD.MOV.U32 R154, RZ, RZ, R15 ;  /* 0x000000ffff9a7224 */ /* 0x000fe200078e000f */
[C---:B------:R-:W-:Y:S01]  /*6490*/  HMMA.16816.F32.BF16 R64, R4.reuse, R22, R48 ;  /* 0x000000160440723c */ /* 0x040fe20000041830 */
[----:B------:R-:W5:Y:S01]  /*64a0*/  LDSM.16.MT88.4 R20, [R199+0x1e800] ;  /* 0x01e80000c714783b */ /* 0x000f620000004200 */
[----:B------:R-:W-:Y:S01]  /*64b0*/  IMAD.MOV.U32 R155, RZ, RZ, R14 ;  /* 0x000000ffff9b7224 */ /* 0x000fe200078e000e */
[----:B------:R-:W-:Y:S01]  /*64c0*/  MOV R153, R164 ;  /* 0x000000a400997202 */ /* 0x000fe20000000f00 */
[----:B------:R-:W-:Y:S01]  /*64d0*/  IMAD.MOV.U32 R152, RZ, RZ, R39 ;  /* 0x000000ffff987224 */ /* 0x000fe200078e0027 */
[----:B----4-:R-:W-:Y:S01]  /*64e0*/  LOP3.LUT R0, R33, UR17, R8, 0x96, !PT ;  /* 0x0000001121007c12 */ /* 0x010fe2000f8e9608 */
[----:B------:R-:W-:Y:S02]  /*64f0*/  IMAD.WIDE.U32 R8, R3, -0x2daee0ad, RZ ;  /* 0xd2511f5303087825 */ /* 0x000fe400078e00ff */
[----:B-1----:R-:W-:Y:S02]  /*6500*/  HMMA.16816.F32.BF16 R44, R4, R26, R168 ;  /* 0x0000001a042c723c */ /* 0x002fe400000418a8 */
[----:B------:R-:W-:-:S04]  /*6510*/  IMAD.WIDE.U32 R34, R0, -0x2daee0ad, RZ ;  /* 0xd2511f5300227825 */ /* 0x000fc800078e00ff */
[----:B------:R-:W-:Y:S01]  /*6520*/  FFMA.FTZ R0, R167, c[0x0][0x23c], -R13 ;  /* 0x00008f00a7007a23 */ /* 0x000fe2000001080d */
[----:B------:R-:W-:Y:S01]  /*6530*/  LOP3.LUT R3, R35, UR5, R8, 0x96, !PT ;  /* 0x0000000523037c12 */ /* 0x000fe2000f8e9608 */
[----:B--2---:R-:W-:Y:S01]  /*6540*/  FFMA.FTZ R11, R225, c[0x0][0x23c], -R12 ;  /* 0x00008f00e10b7a23 */ /* 0x004fe2000001080c */
[C---:B------:R-:W-:Y:S01]  /*6550*/  HMMA.16816.F32.BF16 R60, R4.reuse, R24, R160 ;  /* 0x00000018043c723c */ /* 0x040fe200000418a0 */
[----:B------:R1:W-:Y:S01]  /*6560*/  MUFU.EX2 R169, R0 ;  /* 0x0000000000a97308 */ /* 0x0003e20000000800 */
[----:B------:R-:W-:Y:S01]  /*6570*/  MOV R35, R85 ;  /* 0x0000005500237202 */ /* 0x000fe20000000f00 */
[----:B------:R-:W-:Y:S01]  /*6580*/  LDSM.16.MT88.4 R24, [R197+0x1b000] ;  /* 0x01b00000c518783b */ /* 0x000fe20000004200 */
[----:B------:R-:W-:Y:S01]  /*6590*/  IMAD.MOV.U32 R168, RZ, RZ, R109 ;  /* 0x000000ffffa87224 */ /* 0x000fe200078e006d */
[----:B------:R-:W-:Y:S01]  /*65a0*/  MOV R170, R127 ;  /* 0x0000007f00aa7202 */ /* 0x000fe20000000f00 */
[----:B------:R-:W-:Y:S01]  /*65b0*/  IMAD.MOV.U32 R166, RZ, RZ, R29 ;  /* 0x000000ffffa67224 */ /* 0x000fe200078e001d */
[----:B------:R-:W-:Y:S01]  /*65c0*/  MOV R162, R116 ;  /* 0x0000007400a27202 */ /* 0x000fe20000000f00 */
[----:B---3--:R-:W-:Y:S01]  /*65d0*/  HMMA.16816.F32.BF16 R40, R4, R16, R176 ;  /* 0x000000100428723c */ /* 0x008fe200000418b0 */
[----:B------:R2:W-:Y:S01]  /*65e0*/  MUFU.EX2 R164, R11 ;  /* 0x0000000b00a47308 */ /* 0x0005e20000000800 */
[----:B------:R-:W-:Y:S01]  /*65f0*/  IMAD.MOV.U32 R163, RZ, RZ, R108 ;  /* 0x000000ffffa37224 */ /* 0x000fe200078e006c */
[----:B------:R-:W-:Y:S01]  /*6600*/  MOV R167, R28 ;  /* 0x0000001c00a77202 */ /* 0x000fe20000000f00 */
[----:B------:R-:W-:-:S02]  /*6610*/  IMAD.MOV.U32 R160, RZ, RZ, R118 ;  /* 0x000000ffffa07224 */ /* 0x000fc400078e0076 */
[----:B------:R-:W-:Y:S02]  /*6620*/  IMAD.MOV.U32 R161, RZ, RZ, R117 ;  /* 0x000000ffffa17224 */ /* 0x000fe400078e0075 */
[----:B-----5:R-:W-:Y:S01]  /*6630*/  IMAD.MOV.U32 R179, RZ, RZ, R31 ;  /* 0x000000ffffb37224 */ /* 0x020fe200078e001f */
[----:B-1----:R-:W-:Y:S01]  /*6640*/  LOP3.LUT R0, R9, UR14, R10, 0x96, !PT ;  /* 0x0000000e09007c12 */ /* 0x002fe2000f8e960a */
[----:B------:R-:W-:Y:S01]  /*6650*/  IMAD.WIDE.U32 R8, R3, -0x326172a9, RZ ;  /* 0xcd9e8d5703087825 */ /* 0x000fe200078e00ff */
[----:B------:R-:W-:-:S03]  /*6660*/  MOV R31, R37 ;  /* 0x00000025001f7202 */ /* 0x000fc60000000f00 */
[----:B------:R-:W-:Y:S01]  /*6670*/  FFMA.FTZ R3, R234, c[0x0][0x23c], -R12 ;  /* 0x00008f00ea037a23 */ /* 0x000fe2000001080c */
[----:B------:R-:W-:Y:S01]  /*6680*/  LOP3.LUT R10, R8, 0xff, RZ, 0xc0, !PT ;  /* 0x000000ff080a7812 */ /* 0x000fe200078ec0ff */
[----:B------:R-:W-:Y:S01]  /*6690*/  IMAD.WIDE.U32 R14, R0, -0x326172a9, RZ ;  /* 0xcd9e8d57000e7825 */ /* 0x000fe200078e00ff */
[----:B------:R-:W-:Y:S01]  /*66a0*/  LOP3.LUT R0, R8, 0xffff, RZ, 0xc0, !PT ;  /* 0x0000ffff08007812 */ /* 0x000fe200078ec0ff */
[----:B------:R1:W3:Y:S01]  /*66b0*/  MUFU.EX2 R176, R3 ;  /* 0x0000000300b07308 */ /* 0x0002e20000000800 */
[----:B------:R-:W-:Y:S01]  /*66c0*/  HMMA.16816.F32.BF16 R48, R4, R20, R156 ;  /* 0x000000140430723c */ /* 0x000fe2000004189c */
[----:B------:R-:W-:Y:S01]  /*66d0*/  IMAD.MOV.U32 R178, RZ, RZ, R30 ;  /* 0x000000ffffb27224 */ /* 0x000fe200078e001e */
[----:B--2---:R-:W-:Y:S01]  /*66e0*/  SHF.R.U32.HI R11, RZ, 0x18, R8 ;  /* 0x00000018ff0b7819 */ /* 0x004fe20000011608 */
[----:B------:R-:W-:-:S04]  /*66f0*/  IMAD.MOV.U32 R30, RZ, RZ, R38 ;  /* 0x000000ffff1e7224 */ /* 0x000fc800078e0026 */
[----:B------:R-:W-:Y:S01]  /*6700*/  IMAD.MOV.U32 R159, RZ, RZ, R84 ;  /* 0x000000ffff9f7224 */ /* 0x000fe200078e0054 */
[C---:B------:R-:W-:Y:S01]  /*6710*/  HMMA.16816.F32.BF16 R36, R4.reuse, R18, R52 ;  /* 0x000000120424723c */ /* 0x040fe20000041834 */
[----:B------:R-:W-:Y:S01]  /*6720*/  LDSM.16.MT88.4 R16, [R197+0x19000] ;  /* 0x01900000c510783b */ /* 0x000fe20000004200 */
[----:B------:R-:W-:Y:S02]  /*6730*/  IMAD.MOV.U32 R157, RZ, RZ, R125 ;  /* 0x000000ffff9d7224 */ /* 0x000fe400078e007d */
[----:B------:R-:W-:Y:S02]  /*6740*/  IMAD.MOV.U32 R158, RZ, RZ, R126 ;  /* 0x000000ffff9e7224 */ /* 0x000fe400078e007e */
[----:B------:R-:W-:Y:S01]  /*6750*/  IMAD.MOV.U32 R177, RZ, RZ, R30 ;  /* 0x000000ffffb17224 */ /* 0x000fe200078e001e */
[----:B-1----:R-:W-:Y:S01]  /*6760*/  SHF.R.U32.HI R3, RZ, 0x8, R0 ;  /* 0x00000008ff037819 */ /* 0x002fe20000011600 */
[----:B------:R-:W-:Y:S01]  /*6770*/  HMMA.16816.F32.BF16 R56, R4, R22, R172 ;  /* 0x000000160438723c */ /* 0x000fe200000418ac */
[----:B------:R-:W-:Y:S01]  /*6780*/  LOP3.LUT R0, R9, UR36, R14, 0x96, !PT ;  /* 0x0000002409007c12 */ /* 0x000fe2000f8e960e */
[----:B------:R-:W1:Y:S01]  /*6790*/  LDSM.16.MT88.4 R20, [R198+0x19000] ;  /* 0x01900000c614783b */ /* 0x000e620000004200 */
[----:B------:R-:W-:Y:S01]  /*67a0*/  PRMT R10, R10, 0x5410, R3 ;  /* 0x000054100a0a7816 */ /* 0x000fe20000000003 */
[----:B------:R-:W-:Y:S01]  /*67b0*/  IMAD.MOV.U32 R156, RZ, RZ, R31 ;  /* 0x000000ffff9c7224 */ /* 0x000fe200078e001f */
[C---:B------:R-:W-:Y:S01]  /*67c0*/  LOP3.LUT R3, R0.reuse, 0xffff, RZ, 0xc0, !PT ;  /* 0x0000ffff00037812 */ /* 0x040fe200078ec0ff */
[----:B------:R-:W-:Y:S01]  /*67d0*/  LDSM.16.MT88.4 R28, [R200+0x1d000] ;  /* 0x01d00000c81c783b */ /* 0x000fe20000004200 */
[----:B------:R-:W-:Y:S01]  /*67e0*/  SHF.R.U32.HI R5, RZ, 0x10, R0 ;  /* 0x00000010ff057819 */ /* 0x000fe20000011600 */
[----:B------:R-:W-:Y:S01]  /*67f0*/  FFMA.FTZ R6, R227, c[0x0][0x23c], -R12 ;  /* 0x00008f00e3067a23 */ /* 0x000fe2000001080c */
[----:B------:R-:W-:Y:S01]  /*6800*/  LOP3.LUT R9, R0, 0xff, RZ, 0xc0, !PT ;  /* 0x000000ff00097812 */ /* 0x000fe200078ec0ff */
[----:B------:R-:W-:Y:S01]  /*6810*/  IMAD.MOV.U32 R174, RZ, RZ, R76 ;  /* 0x000000ffffae7224 */ /* 0x000fe200078e004c */
[----:B------:R-:W-:Y:S01]  /*6820*/  SHF.R.U32.HI R7, RZ, 0x18, R0 ;  /* 0x00000018ff077819 */ /* 0x000fe20000011600 */
[----:B------:R3:W-:Y:S01]  /*6830*/  MUFU.EX2 R234, R6 ;  /* 0x0000000600ea7308 */ /* 0x0007e20000000800 */
[----:B------:R-:W-:Y:S01]  /*6840*/  SHF.R.U32.HI R0, RZ, 0x8, R3 ;  /* 0x00000008ff007819 */ /* 0x000fe20000011603 */
[----:B------:R-:W-:Y:S01]  /*6850*/  IMAD.MOV.U32 R173, RZ, RZ, R77 ;  /* 0x000000ffffad7224 */ /* 0x000fe200078e004d */
[----:B------:R-:W-:-:S02]  /*6860*/  LOP3.LUT R3, R5, 0xff, RZ, 0xc0, !PT ;  /* 0x000000ff05037812 */ /* 0x000fc400078ec0ff */
[----:B------:R-:W-:Y:S01]  /*6870*/  SHF.R.U32.HI R14, RZ, 0x10, R8 ;  /* 0x00000010ff0e7819 */ /* 0x000fe20000011608 */
[----:B------:R-:W-:Y:S01]  /*6880*/  FFMA.FTZ R8, R226, c[0x0][0x23c], -R12 ;  /* 0x00008f00e2087a23 */ /* 0x000fe2000001080c */
[----:B------:R-:W-:Y:S01]  /*6890*/  PRMT R3, R3, 0x5410, R7 ;  /* 0x0000541003037816 */ /* 0x000fe20000000007 */
[--C-:B------:R-:W-:Y:S01]  /*68a0*/  HSET2.LE.AND R7, R10, R224.reuse, PT ;  /* 0x000000e00a077233 */ /* 0x100fe20003803000 */
[----:B------:R-:W-:Y:S01]  /*68b0*/  LOP3.LUT R4, R14, 0xff, RZ, 0xc0, !PT ;  /* 0x000000ff0e047812 */ /* 0x000fe200078ec0ff */
[----:B------:R2:W4:Y:S01]  /*68c0*/  MUFU.EX2 R171, R8 ;  /* 0x0000000800ab7308 */ /* 0x0005220000000800 */
[----:B------:R-:W-:Y:S01]  /*68d0*/  PRMT R0, R9, 0x5410, R0 ;  /* 0x0000541009007816 */ /* 0x000fe20000000000 */
[--C-:B------:R-:W-:Y:S01]  /*68e0*/  HSET2.LE.AND R5, R3, R224.reuse, PT ;  /* 0x000000e003057233 */ /* 0x100fe20003803000 */
[----:B------:R-:W-:Y:S02]  /*68f0*/  PRMT R14, R4, 0x5410, R11 ;  /* 0x00005410040e7816 */ /* 0x000fe4000000000b */
[----:B------:R-:W-:Y:S01]  /*6900*/  F2FP.BF16.PACK_AB R3, R179, R178 ;  /* 0x000000b2b303723e */ /* 0x000fe200000010ff */
[----:B------:R-:W-:Y:S01]  /*6910*/  HSET2.LE.AND R0, R0, R224, PT ;  /* 0x000000e000007233 */ /* 0x000fe20003803000 */
[----:B---3--:R-:W-:-:S02]  /*6920*/  F2FP.BF16.PACK_AB R6, R164, R176 ;  /* 0x000000b0a406723e */ /* 0x008fc400000010ff */
[----:B------:R-:W-:Y:S02]  /*6930*/  MOV R172, R78 ;  /* 0x0000004e00ac7202 */ /* 0x000fe40000000f00 */
[----:B------:R-:W-:Y:S02]  /*6940*/  LOP3.LUT R5, R5, R6, RZ, 0xc0, !PT ;  /* 0x0000000605057212 */ /* 0x000fe400078ec0ff */
[----:B------:R-:W-:Y:S01]  /*6950*/  LOP3.LUT R4, R0, R3, RZ, 0xc0, !PT ;  /* 0x0000000300047212 */ /* 0x000fe200078ec0ff */
[----:B------:R-:W-:Y:S01]  /*6960*/  HSET2.LE.AND R0, R14, R224, PT ;  /* 0x000000e00e007233 */ /* 0x000fe20003803000 */
[----:B------:R-:W-:Y:S01]  /*6970*/  MOV R175, R150 ;  /* 0x0000009600af7202 */ /* 0x000fe20000000f00 */
[----:B------:R-:W-:Y:S01]  /*6980*/  IMAD.MOV.U32 R150, RZ, RZ, R86 ;  /* 0x000000ffff967224 */ /* 0x000fe200078e0056 */
[----:B--2---:R-:W-:Y:S01]  /*6990*/  F2FP.BF16.PACK_AB R8, R169, R165 ;  /* 0x000000a5a908723e */ /* 0x004fe200000010ff */
[----:B------:R-:W-:Y:S01]  /*69a0*/  IMAD.MOV.U32 R224, RZ, RZ, R111 ;  /* 0x000000ffffe07224 */ /* 0x000fe200078e006f */
[----:B----4-:R-:W-:-:S02]  /*69b0*/  F2FP.BF16.PACK_AB R3, R234, R171 ;  /* 0x000000abea03723e */ /* 0x010fc400000010ff */
[----:B------:R-:W-:Y:S02]  /*69c0*/  LOP3.LUT R6, R7, R8, RZ, 0xc0, !PT ;  /* 0x0000000807067212 */ /* 0x000fe400078ec0ff */
[----:B------:R-:W2:Y:S01]  /*69d0*/  LDSM.16.MT88.4 R8, [R200+0x19000] ;  /* 0x01900000c808783b */ /* 0x000ea20000004200 */
[----:B------:R-:W-:Y:S01]  /*69e0*/  LOP3.LUT R7, R0, R3, RZ, 0xc0, !PT ;  /* 0x0000000300077212 */ /* 0x000fe200078ec0ff */
[----:B------:R-:W-:Y:S02]  /*69f0*/  IMAD.MOV.U32 R0, RZ, RZ, R79 ;  /* 0x000000ffff007224 */ /* 0x000fe400078e004f */
[----:B------:R-:W-:-:S04]  /*6a00*/  IMAD.MOV.U32 R3, RZ, RZ, R224 ;  /* 0x000000ffff037224 */ /* 0x000fc800078e00e0 */
[C---:B-1----:R-:W-:Y:S07]  /*6a10*/  HMMA.16816.F32.BF16 R76, R4.reuse, R22, R180 ;  /* 0x00000016044c723c */ /* 0x042fee00000418b4 */
[----:B------:R-:W-:Y:S01]  /*6a20*/  IMAD.MOV.U32 R180, RZ, RZ, R87 ;  /* 0x000000ffffb47224 */ /* 0x000fe200078e0057 */
[----:B------:R-:W-:Y:S01]  /*6a30*/  HMMA.16816.F32.BF16 R152, R4, R16, R152 ;  /* 0x000000100498723c */ /* 0x000fe20000041898 */
[----:B------:R-:W-:Y:S01]  /*6a40*/  IMAD.MOV.U32 R183, RZ, RZ, R151 ;  /* 0x000000ffffb77224 */ /* 0x000fe200078e0097 */
[----:B------:R-:W-:Y:S01]  /*6a50*/  MOV R151, R110 ;  /* 0x0000006e00977202 */ /* 0x000fe20000000f00 */
[----:B------:R-:W-:Y:S01]  /*6a60*/  IMAD.MOV.U32 R182, RZ, RZ, R119 ;  /* 0x000000ffffb67224 */ /* 0x000fe200078e0077 */
[----:B------:R-:W-:-:S04]  /*6a70*/  MOV R181, R124 ;  /* 0x0000007c00b57202 */ /* 0x000fc80000000f00 */
[C---:B------:R-:W-:Y:S01]  /*6a80*/  HMMA.16816.F32.BF16 R52, R4.reuse, R18, R184 ;  /* 0x000000120434723c */ /* 0x040fe200000418b8 */
[----:B------:R-:W1:Y:S07]  /*6a90*/  LDSM.16.MT88.4 R16, [R199+0x19000] ;  /* 0x01900000c710783b */ /* 0x000e6e0000004200 */
[C---:B------:R-:W-:Y:S01]  /*6aa0*/  HMMA.16816.F32.BF16 R68, R4.reuse, R20, R68 ;  /* 0x000000140444723c */ /* 0x040fe20000041844 */
[----:B------:R-:W3:Y:S07]  /*6ab0*/  LDSM.16.MT88.4 R20, [R200+0x1b000] ;  /* 0x01b00000c814783b */ /* 0x000eee0000004200 */
[C---:B--2---:R-:W-:Y:S07]  /*6ac0*/  HMMA.16816.F32.BF16 R84, R4.reuse, R8, R244 ;  /* 0x000000080454723c */ /* 0x044fee00000418f4 */
[----:B------:R-:W-:Y:S01]  /*6ad0*/  MOV R244, R95 ;  /* 0x0000005f00f47202 */ /* 0x000fe20000000f00 */
[----:B------:R-:W-:Y:S01]  /*6ae0*/  IMAD.MOV.U32 R245, RZ, RZ, R94 ;  /* 0x000000fffff57224 */ /* 0x000fe200078e005e */
[----:B------:R-:W-:Y:S01]  /*6af0*/  MOV R247, R92 ;  /* 0x0000005c00f77202 */ /* 0x000fe20000000f00 */
[----:B------:R-:W-:Y:S01]  /*6b00*/  IMAD.MOV.U32 R246, RZ, RZ, R93 ;  /* 0x000000fffff67224 */ /* 0x000fe200078e005d */
[C---:B------:R-:W-:Y:S08]  /*6b10*/  HMMA.16816.F32.BF16 R116, R4.reuse, R26, R120 ;  /* 0x0000001a0474723c */ /* 0x040ff00000041878 */
[C---:B------:R-:W-:Y:S01]  /*6b20*/  HMMA.16816.F32.BF16 R92, R4.reuse, R10, R136 ;  /* 0x0000000a045c723c */ /* 0x040fe20000041888 */
[----:B------:R-:W2:Y:S07]  /*6b30*/  LDSM.16.MT88.4 R8, [R198+0x1b000] ;  /* 0x01b00000c608783b */ /* 0x000eae0000004200 */
[C---:B-1----:R-:W-:Y:S08]  /*6b40*/  HMMA.16816.F32.BF16 R108, R4.reuse, R18, R112 ;  /* 0x00000012046c723c */ /* 0x042ff00000041870 */
[C---:B------:R-:W-:Y:S01]  /*6b50*/  HMMA.16816.F32.BF16 R112, R4.reuse, R24, R240 ;  /* 0x000000180470723c */ /* 0x040fe200000418f0 */
[----:B------:R-:W1:Y:S06]  /*6b60*/  LDSM.16.MT88.4 R24, [R199+0x1b000] ;  /* 0x01b00000c718783b */ /* 0x000e6c0000004200 */
[----:B------:R-:W-:Y:S01]  /*6b70*/  MOV R240, R177 ;  /* 0x000000b100f07202 */ /* 0x000fe20000000f00 */
[----:B------:R-:W-:Y:S01]  /*6b80*/  HMMA.16816.F32.BF16 R96, R4, R16, R96 ;  /* 0x000000100460723c */ /* 0x000fe20000041860 */
[----:B------:R-:W4:Y:S01]  /*6b90*/  LDSM.16.MT88.4 R16, [R197+0x1d000] ;  /* 0x01d00000c510783b */ /* 0x000f220000004200 */
[----:B------:R-:W-:Y:S01]  /*6ba0*/  IMAD.MOV.U32 R241, RZ, RZ, R178 ;  /* 0x000000fffff17224 */ /* 0x000fe200078e00b2 */
[----:B------:R-:W-:Y:S01]  /*6bb0*/  MOV R243, R179 ;  /* 0x000000b300f37202 */ /* 0x000fe20000000f00 */
[----:B------:R-:W-:-:S04]  /*6bc0*/  IMAD.MOV.U32 R242, RZ, RZ, R176 ;  /* 0x000000fffff27224 */ /* 0x000fc800078e00b0 */
[C---:B---3--:R-:W-:Y:S08]  /*6bd0*/  HMMA.16816.F32.BF16 R132, R4.reuse, R22, R132 ;  /* 0x000000160484723c */ /* 0x048ff00000041884 */
[C---:B------:R-:W-:Y:S07]  /*6be0*/  HMMA.16816.F32.BF16 R224, R4.reuse, R28, R104 ;  /* 0x0000001c04e0723c */ /* 0x040fee0000041868 */
[----:B------:R-:W-:Y:S01]  /*6bf0*/  MOV R107, R181 ;  /* 0x000000b5006b7202 */ /* 0x000fe20000000f00 */
[----:B--2---:R-:W-:Y:S01]  /*6c00*/  HMMA.16816.F32.BF16 R120, R4, R8, R236 ;  /* 0x000000080478723c */ /* 0x004fe200000418ec */
[----:B------:R-:W-:-:S07]  /*6c10*/  IMAD.MOV.U32 R106, RZ, RZ, R180 ;  /* 0x000000ffff6a7224 */ /* 0x000fce00078e00b4 */
[C---:B------:R-:W-:Y:S01]  /*6c20*/  HMMA.16816.F32.BF16 R124, R4.reuse, R10, R128 ;  /* 0x0000000a047c723c */ /* 0x040fe20000041880 */
[----:B------:R-:W2:Y:S07]  /*6c30*/  LDSM.16.MT88.4 R8, [R198+0x1d000] ;  /* 0x01d00000c608783b */ /* 0x000eae0000004200 */
[C---:B------:R-:W-:Y:S01]  /*6c40*/  HMMA.16816.F32.BF16 R128, R4.reuse, R20, R228 ;  /* 0x000000140480723c */ /* 0x040fe200000418e4 */
[----:B------:R-:W3:Y:S07]  /*6c50*/  LDSM.16.MT88.4 R20, [R199+0x1d000] ;  /* 0x01d00000c714783b */ /* 0x000eee0000004200 */
[C---:B-1----:R-:W-:Y:S08]  /*6c60*/  HMMA.16816.F32.BF16 R136, R4.reuse, R24, R192 ;  /* 0x000000180488723c */ /* 0x042ff000000418c0 */
[C---:B----4-:R-:W-:Y:S07]  /*6c70*/  HMMA.16816.F32.BF16 R236, R4.reuse, R18, R244 ;  /* 0x0000001204ec723c */ /* 0x050fee00000418f4 */
[----:B------:R-:W-:Y:S01]  /*6c80*/  IMAD.MOV.U32 R244, RZ, RZ, R168 ;  /* 0x000000fffff47224 */ /* 0x000fe200078e00a8 */
[----:B------:R-:W-:Y:S01]  /*6c90*/  MOV R245, R170 ;  /* 0x000000aa00f57202 */ /* 0x000fe20000000f00 */
[----:B------:R-:W-:Y:S01]  /*6ca0*/  HMMA.16816.F32.BF16 R184, R4, R16, R188 ;  /* 0x0000001004b8723c */ /* 0x000fe200000418bc */
[----:B------:R-:W-:Y:S01]  /*6cb0*/  LDSM.16.MT88.4 R16, [R198+0x1f000] ;  /* 0x01f00000c610783b */ /* 0x000fe20000004200 */
[----:B------:R-:W-:-:S02]  /*6cc0*/  IMAD.MOV.U32 R247, RZ, RZ, R169 ;  /* 0x000000fffff77224 */ /* 0x000fc400078e00a9 */
[----:B------:R-:W-:-:S04]  /*6cd0*/  IMAD.MOV.U32 R246, RZ, RZ, R171 ;  /* 0x000000fffff67224 */ /* 0x000fc800078e00ab */
[C---:B--2---:R-:W-:Y:S07]  /*6ce0*/  HMMA.16816.F32.BF16 R228, R4.reuse, R8, R144 ;  /* 0x0000000804e4723c */ /* 0x044fee0000041890 */
[----:B------:R-:W-:Y:S01]  /*6cf0*/  IMAD.MOV.U32 R147, RZ, RZ, R156 ;  /* 0x000000ffff937224 */ /* 0x000fe200078e009c */
[----:B------:R-:W-:Y:S01]  /*6d00*/  HMMA.16816.F32.BF16 R192, R4, R10, R140 ;  /* 0x0000000a04c0723c */ /* 0x000fe2000004188c */
[----:B------:R-:W1:Y:S01]  /*6d10*/  LDSM.16.MT88.4 R8, [R197+0x1f000] ;  /* 0x01f00000c508783b */ /* 0x000e620000004200 */
[----:B------:R-:W-:-:S02]  /*6d20*/  IMAD.MOV.U32 R156, RZ, RZ, R151 ;  /* 0x000000ffff9c7224 */ /* 0x000fc400078e0097 */
[----:B------:R-:W-:Y:S02]  /*6d30*/  IMAD.MOV.U32 R146, RZ, RZ, R175 ;  /* 0x000000ffff927224 */ /* 0x000fe400078e00af */
[----:B------:R-:W-:Y:S01]  /*6d40*/  IMAD.MOV.U32 R145, RZ, RZ, R172 ;  /* 0x000000ffff917224 */ /* 0x000fe200078e00ac */
[----:B------:R-:W-:Y:S01]  /*6d50*/  MOV R142, R0 ;  /* 0x00000000008e7202 */ /* 0x000fe20000000f00 */
[----:B------:R-:W-:Y:S01]  /*6d60*/  FFMA.FTZ R0, R235, c[0x0][0x23c], -R13 ;  /* 0x00008f00eb007a23 */ /* 0x000fe2000001080d */
[----:B------:R-:W-:Y:S01]  /*6d70*/  MOV R143, R174 ;  /* 0x000000ae008f7202 */ /* 0x000fe20000000f00 */
[----:B------:R-:W-:Y:S01]  /*6d80*/  IMAD.MOV.U32 R140, RZ, RZ, R182 ;  /* 0x000000ffff8c7224 */ /* 0x000fe200078e00b6 */
[C---:B---3--:R-:W-:Y:S01]  /*6d90*/  HMMA.16816.F32.BF16 R176, R4.reuse, R22, R80 ;  /* 0x0000001604b0723c */ /* 0x048fe20000041850 */
[----:B------:R-:W-:Y:S01]  /*6da0*/  IMAD.MOV.U32 R141, RZ, RZ, R183 ;  /* 0x000000ffff8d7224 */ /* 0x000fe200078e00b7 */
[----:B------:R2:W-:Y:S01]  /*6db0*/  MUFU.EX2 R151, R0 ;  /* 0x0000000000977308 */ /* 0x0005e20000000800 */
[----:B------:R-:W-:Y:S01]  /*6dc0*/  IMAD.MOV.U32 R144, RZ, RZ, R173 ;  /* 0x000000ffff907224 */ /* 0x000fe200078e00ad */
[----:B------:R-:W-:Y:S04]  /*6dd0*/  LDSM.16.MT88.4 R80, [R200+0x1b800] ;  /* 0x01b80000c850783b */ /* 0x000fe80000004200 */
[C---:B------:R-:W-:Y:S01]  /*6de0*/  HMMA.16816.F32.BF16 R180, R4.reuse, R20, R100 ;  /* 0x0000001404b4723c */ /* 0x040fe20000041864 */
[----:B------:R-:W-:Y:S01]  /*6df0*/  LDSM.16.MT88.4 R20, [R199+0x1f000] ;  /* 0x01f00000c714783b */ /* 0x000fe20000004200 */
[----:B------:R-:W3:Y:S06]  /*6e00*/  LDC.U8 R100, c[0x0][0x2d8] ;  /* 0x0000b600ff647b82 */ /* 0x000eec0000000000 */
[----:B------:R-:W-:Y:S01]  /*6e10*/  HMMA.16816.F32.BF16 R188, R4, R30, R88 ;  /* 0x0000001e04bc723c */ /* 0x000fe20000041858 */
[----:B--2---:R-:W-:Y:S01]  /*6e20*/  FFMA.FTZ R0, R107, c[0x0][0x23c], -R13 ;  /* 0x00008f006b007a23 */ /* 0x004fe2000001080d */
        /* <DEDUP_REMOVED lines=14> */
[----:B------:R-:W-:Y:S01]  /*6f10*/  IMAD.MOV.U32 R158, RZ, RZ, R159 ;  /* 0x000000ffff9e7224 */ /* 0x000fe200078e009f */
[----:B------:R-:W-:Y:S01]  /*6f20*/  MOV R159, R35 ;  /* 0x00000023009f7202 */ /* 0x000fe20000000f00 */
[----:B------:R-:W-:Y:S01]  /*6f30*/  IMAD.MOV.U32 R35, RZ, RZ, R150 ;  /* 0x000000ffff237224 */ /* 0x000fe200078e0096 */
[C---:B-1----:R-:W-:Y:S01]  /*6f40*/  HMMA.16816.F32.BF16 R172, R4.reuse, R8, R72 ;  /* 0x0000000804ac723c */ /* 0x042fe20000041848 */
[----:B------:R1:W4:Y:S01]  /*6f50*/  MUFU.EX2 R150, R0 ;  /* 0x0000000000967308 */ /* 0x0003220000000800 */
[----:B------:R-:W-:Y:S01]  /*6f60*/  IMAD.MOV.U32 R90, RZ, RZ, R3 ;  /* 0x000000ffff5a7224 */ /* 0x000fe200078e0003 */
[----:B------:R-:W-:Y:S01]  /*6f70*/  LOP3.LUT R3, R15, UR9, R32, 0x96, !PT ;  /* 0x000000090f037c12 */ /* 0x000fe2000f8e9620 */
[----:B------:R-:W-:Y:S01]  /*6f80*/  IMAD.MOV.U32 R104, RZ, RZ, R141 ;  /* 0x000000ffff687224 */ /* 0x000fe200078e008d */
[----:B------:R-:W-:Y:S01]  /*6f90*/  MOV R105, R142 ;  /* 0x0000008e00697202 */ /* 0x000fe20000000f00 */
[----:B------:R-:W-:Y:S01]  /*6fa0*/  IMAD.MOV.U32 R91, RZ, RZ, R140 ;  /* 0x000000ffff5b7224 */ /* 0x000fe200078e008c */
[----:B------:R-:W-:Y:S01]  /*6fb0*/  LDSM.16.MT88.4 R72, [R198+0x1b800] ;  /* 0x01b80000c648783b */ /* 0x000fe20000004200 */
[----:B------:R-:W-:Y:S01]  /*6fc0*/  IMAD.WIDE.U32 R8, R3, -0x2daee0ad, RZ ;  /* 0xd2511f5303087825 */ /* 0x000fe200078e00ff */
[C---:B------:R-:W-:Y:S01]  /*6fd0*/  HMMA.16816.F32.BF16 R28, R4.reuse, R10, R64 ;  /* 0x0000000a041c723c */ /* 0x040fe20000041840 */
[----:B------:R-:W-:Y:S01]  /*6fe0*/  MOV R88, R104 ;  /* 0x0000006800587202 */ /* 0x000fe20000000f00 */
[----:B------:R-:W-:Y:S01]  /*6ff0*/  LDSM.16.MT88.4 R64, [R197+0x1b800] ;  /* 0x01b80000c540783b */ /* 0x000fe20000004200 */
[----:B------:R-:W-:Y:S01]  /*7000*/  IMAD.MOV.U32 R103, RZ, RZ, R90 ;  /* 0x000000ffff677224 */ /* 0x000fe200078e005a */
[----:B------:R-:W-:Y:S01]  /*7010*/  SHF.R.U32.HI R3, RZ, 0x10, R8 ;  /* 0x00000010ff037819 */ /* 0x000fe20000011608 */
[----:B---3--:R-:W-:Y:S01]  /*7020*/  IMAD R100, R100, 0x10000, R100 ;  /* 0x0001000064647824 */ /* 0x008fe200078e0264 */
[----:B------:R-:W-:Y:S01]  /*7030*/  LOP3.LUT R14, R8, 0xff, RZ, 0xc0, !PT ;  /* 0x000000ff080e7812 */ /* 0x000fe200078ec0ff */
[----:B------:R-:W-:Y:S01]  /*7040*/  FFMA.FTZ R11, R91, c[0x0][0x23c], -R12 ;  /* 0x00008f005b0b7a23 */ /* 0x000fe2000001080c */
[----:B------:R-:W-:Y:S01]  /*7050*/  HMMA.16816.F32.BF16 R168, R4, R16, R60 ;  /* 0x0000001004a8723c */ /* 0x000fe2000004183c */
[----:B-1----:R-:W-:-:S02]  /*7060*/  FFMA.FTZ R0, R106, c[0x0][0x23c], -R13 ;  /* 0x00008f006a007a23 */ /* 0x002fc4000001080d */
[----:B------:R-:W-:Y:S01]  /*7070*/  IMAD.MOV.U32 R106, RZ, RZ, R143 ;  /* 0x000000ffff6a7224 */ /* 0x000fe200078e008f */
[----:B------:R1:W-:Y:S03]  /*7080*/  MUFU.EX2 R32, R11 ;  /* 0x0000000b00207308 */ /* 0x0003e60000000800 */
[----:B------:R-:W-:Y:S01]  /*7090*/  IMAD.MOV.U32 R90, RZ, RZ, R106 ;  /* 0x000000ffff5a7224 */ /* 0x000fe200078e006a */
[C---:B------:R-:W-:Y:S03]  /*70a0*/  HMMA.16816.F32.BF16 R16, R4.reuse, R18, R44 ;  /* 0x000000120410723c */ /* 0x040fe6000004182c */
[----:B------:R-:W-:Y:S01]  /*70b0*/  IMAD.MOV.U32 R102, RZ, RZ, R90 ;  /* 0x000000ffff667224 */ /* 0x000fe200078e005a */
[----:B------:R3:W-:Y:S04]  /*70c0*/  MUFU.EX2 R149, R0 ;  /* 0x0000000000957308 */ /* 0x0007e80000000800 */
[C---:B--2---:R-:W-:Y:S01]  /*70d0*/  HMMA.16816.F32.BF16 R140, R4.reuse, R24, R40 ;  /* 0x00000018048c723c */ /* 0x044fe20000041828 */
[----:B-1----:R-:W-:Y:S01]  /*70e0*/  FFMA.FTZ R11, R88, c[0x0][0x23c], -R12 ;  /* 0x00008f00580b7a23 */ /* 0x002fe2000001080c */
[----:B------:R-:W-:Y:S06]  /*70f0*/  LDSM.16.MT88.4 R40, [R198+0x19800] ;  /* 0x01980000c628783b */ /* 0x000fec0000004200 */
[----:B------:R-:W-:Y:S01]  /*7100*/  HMMA.16816.F32.BF16 R24, R4, R26, R36 ;  /* 0x0000001a0418723c */ /* 0x000fe20000041824 */
[----:B---3--:R-:W-:Y:S01]  /*7110*/  FFMA.FTZ R0, R107, c[0x0][0x23c], -R13 ;  /* 0x00008f006b007a23 */ /* 0x008fe2000001080d */
[----:B------:R-:W-:Y:S01]  /*7120*/  SHF.R.U32.HI R13, RZ, 0x18, R8 ;  /* 0x00000018ff0d7819 */ /* 0x000fe20000011608 */
        /* <DEDUP_REMOVED lines=22> */
[----:B------:R-:W-:Y:S02]  /*7290*/  IMAD.MOV.U32 R107, RZ, RZ, R166 ;  /* 0x000000ffff6b7224 */ /* 0x000fe400078e00a6 */
[----:B-1----:R-:W-:Y:S02]  /*72a0*/  FFMA.FTZ R0, R89, c[0x0][0x23c], -R12 ;  /* 0x00008f0059007a23 */ /* 0x002fe4000001080c */
[----:B------:R-:W-:-:S02]  /*72b0*/  IMAD.MOV.U32 R89, RZ, RZ, R105 ;  /* 0x000000ffff597224 */ /* 0x000fc400078e0069 */
[----:B------:R1:W2:Y:S01]  /*72c0*/  MUFU.EX2 R33, R0 ;  /* 0x0000000000217308 */ /* 0x0002a20000000800 */
[----:B------:R-:W-:Y:S01]  /*72d0*/  IMAD.MOV.U32 R105, RZ, RZ, R245 ;  /* 0x000000ffff697224 */ /* 0x000fe200078e00f5 */
[----:B------:R-:W-:Y:S01]  /*72e0*/  MOV R245, R159 ;  /* 0x0000009f00f57202 */ /* 0x000fe20000000f00 */
[----:B------:R-:W-:Y:S01]  /*72f0*/  IMAD.MOV.U32 R244, RZ, RZ, R164 ;  /* 0x000000fffff47224 */ /* 0x000fe200078e00a4 */
[----:B------:R-:W3:Y:S01]  /*7300*/  LDSM.16.MT88.4 R156, [R197+0x19800] ;  /* 0x01980000c59c783b */ /* 0x000ee20000004200 */
[----:B-1----:R-:W-:Y:S02]  /*7310*/  LOP3.LUT R0, R8, 0xffff, RZ, 0xc0, !PT ;  /* 0x0000ffff08007812 */ /* 0x002fe400078ec0ff */
[----:B------:R-:W-:Y:S01]  /*7320*/  LOP3.LUT R8, R3, 0xff, RZ, 0xc0, !PT ;  /* 0x000000ff03087812 */ /* 0x000fe200078ec0ff */
[----:B------:R-:W-:Y:S01]  /*7330*/  FFMA.FTZ R3, R103, c[0x0][0x23c], -R12 ;  /* 0x00008f0067037a23 */ /* 0x000fe2000001080c */
[----:B------:R-:W-:Y:S01]  /*7340*/  SHF.R.U32.HI R10, RZ, 0x8, R0 ;  /* 0x00000008ff0a7819 */ /* 0x000fe20000011600 */
[----:B------:R-:W-:Y:S01]  /*7350*/  IMAD.MOV.U32 R103, RZ, RZ, R89 ;  /* 0x000000ffff677224 */ /* 0x000fe200078e0059 */
[----:B------:R-:W-:Y:S01]  /*7360*/  LOP3.LUT R0, R9, UR35, R34, 0x96, !PT ;  /* 0x0000002309007c12 */ /* 0x000fe2000f8e9622 */
[----:B------:R-:W-:Y:S01]  /*7370*/  IMAD.MOV.U32 R89, RZ, RZ, R105 ;  /* 0x000000ffff597224 */ /* 0x000fe200078e0069 */
[----:B------:R-:W-:Y:S01]  /*7380*/  MOV R105, R245 ;  /* 0x000000f500697202 */ /* 0x000fe20000000f00 */
[----:B------:R1:W-:Y:S01]  /*7390*/  MUFU.EX2 R15, R3 ;  /* 0x00000003000f7308 */ /* 0x0003e20000000800 */
[----:B------:R-:W-:Y:S01]  /*73a0*/  MOV R245, R165 ;  /* 0x000000a500f57202 */ /* 0x000fe20000000f00 */
[----:B------:R-:W-:Y:S01]  /*73b0*/  IMAD.MOV.U32 R34, RZ, RZ, R102 ;  /* 0x000000ffff227224 */ /* 0x000fe200078e0066 */
[C---:B------:R-:W-:Y:S01]  /*73c0*/  HMMA.16816.F32.BF16 R164, R4.reuse, R20, R48 ;  /* 0x0000001404a4723c */ /* 0x040fe20000041830 */
[----:B------:R-:W-:Y:S01]  /*73d0*/  PRMT R13, R8, 0x5410, R13 ;  /* 0x00005410080d7816 */ /* 0x000fe2000000000d */
[----:B------:R-:W-:Y:S01]  /*73e0*/  LDSM.16.MT88.4 R48, [R200+0x19800] ;  /* 0x01980000c830783b */ /* 0x000fe20000004200 */
[----:B------:R-:W-:Y:S01]  /*73f0*/  SHF.R.U32.HI R8, RZ, 0x10, R0 ;  /* 0x00000010ff087819 */ /* 0x000fe20000011600 */
[----:B------:R-:W-:Y:S01]  /*7400*/  IMAD.MOV.U32 R101, RZ, RZ, R105 ;  /* 0x000000ffff657224 */ /* 0x000fe200078e0069 */
[----:B------:R-:W-:Y:S01]  /*7410*/  PRMT R14, R14, 0x5410, R10 ;  /* 0x000054100e0e7816 */ /* 0x000fe2000000000a */
[----:B------:R5:W2:Y:S01]  /*7420*/  MUFU.EX2 R12, R11 ;  /* 0x0000000b000c7308 */ /* 0x000aa20000000800 */
[----:B------:R-:W-:Y:S01]  /*7430*/  LOP3.LUT R10, R0, 0xff, RZ, 0xc0, !PT ;  /* 0x000000ff000a7812 */ /* 0x000fe200078ec0ff */
[----:B------:R-:W-:Y:S01]  /*7440*/  HMMA.16816.F32.BF16 R20, R4, R22, R56 ;  /* 0x000000160414723c */ /* 0x000fe20000041838 */
[----:B------:R-:W3:Y:S01]  /*7450*/  LDSM.16.MT88.4 R56, [R199+0x19800] ;  /* 0x01980000c738783b */ /* 0x000ee20000004200 */
[----:B------:R-:W-:-:S02]  /*7460*/  SHF.R.U32.HI R9, RZ, 0x18, R0 ;  /* 0x00000018ff097819 */ /* 0x000fc40000011600 */
[----:B------:R-:W-:Y:S02]  /*7470*/  MOV R102, R106 ;  /* 0x0000006a00667202 */ /* 0x000fe40000000f00 */
[----:B-1----:R-:W-:Y:S01]  /*7480*/  LOP3.LUT R3, R0, 0xffff, RZ, 0xc0, !PT ;  /* 0x0000ffff00037812 */ /* 0x002fe200078ec0ff */
[----:B------:R-:W-:Y:S01]  /*7490*/  IMAD.MOV.U32 R7, RZ, RZ, R91 ;  /* 0x000000ffff077224 */ /* 0x000fe200078e005b */
[----:B------:R-:W-:Y:S02]  /*74a0*/  LOP3.LUT R0, R8, 0xff, RZ, 0xc0, !PT ;  /* 0x000000ff08007812 */ /* 0x000fe400078ec0ff */
[----:B------:R-:W-:Y:S02]  /*74b0*/  SHF.R.U32.HI R3, RZ, 0x8, R3 ;  /* 0x00000008ff037819 */ /* 0x000fe40000011603 */
[----:B------:R-:W-:Y:S02]  /*74c0*/  PRMT R0, R0, 0x5410, R9 ;  /* 0x0000541000007816 */ /* 0x000fe40000000009 */
[----:B------:R-:W-:Y:S01]  /*74d0*/  PRMT R3, R10, 0x5410, R3 ;  /* 0x000054100a037816 */ /* 0x000fe20000000003 */
[--C-:B-----5:R-:W-:Y:S01]  /*74e0*/  HSET2.LE.AND R11, R13, R100.reuse, PT ;  /* 0x000000640d0b7233 */ /* 0x120fe20003803000 */
[----:B------:R-:W-:Y:S01]  /*74f0*/  MOV R13, R144 ;  /* 0x00000090000d7202 */ /* 0x000fe20000000f00 */
[--C-:B------:R-:W-:Y:S01]  /*7500*/  HSET2.LE.AND R9, R0, R100.reuse, PT ;  /* 0x0000006400097233 */ /* 0x100fe20003803000 */
[----:B----4-:R-:W-:Y:S01]  /*7510*/  F2FP.BF16.PACK_AB R0, R150, R151 ;  /* 0x000000979600723e */ /* 0x010fe200000010ff */
[--C-:B------:R-:W-:Y:S01]  /*7520*/  HSET2.LE.AND R8, R3, R100.reuse, PT ;  /* 0x0000006403087233 */ /* 0x100fe20003803000 */
[----:B--2---:R-:W-:Y:S01]  /*7530*/  F2FP.BF16.PACK_AB R3, R32, R33 ;  /* 0x000000212003723e */ /* 0x004fe200000010ff */
[----:B------:R-:W-:Y:S01]  /*7540*/  HSET2.LE.AND R10, R14, R100, PT ;  /* 0x000000640e0a7233 */ /* 0x000fe20003803000 */
[----:B------:R-:W-:Y:S01]  /*7550*/  F2FP.BF16.PACK_AB R4, R35, R149 ;  /* 0x000000952304723e */ /* 0x000fe200000010ff */
[----:B------:R-:W-:Y:S01]  /*7560*/  IMAD.MOV.U32 R14, RZ, RZ, R103 ;  /* 0x000000ffff0e7224 */ /* 0x000fe200078e0067 */
[----:B------:R-:W-:Y:S01]  /*7570*/  LOP3.LUT R144, R8, R0, RZ, 0xc0, !PT ;  /* 0x0000000008907212 */ /* 0x000fe200078ec0ff */
[----:B------:R-:W-:Y:S01]  /*7580*/  IMAD.MOV.U32 R8, RZ, RZ, R145 ;  /* 0x000000ffff087224 */ /* 0x000fe200078e0091 */
[----:B------:R-:W-:Y:S01]  /*7590*/  F2FP.BF16.PACK_AB R5, R12, R15 ;  /* 0x0000000f0c05723e */ /* 0x000fe200000010ff */
[----:B------:R-:W-:Y:S01]  /*75a0*/  IMAD.MOV.U32 R0, RZ, RZ, R89 ;  /* 0x000000ffff007224 */ /* 0x000fe200078e0059 */
[----:B------:R-:W-:Y:S01]  /*75b0*/  LOP3.LUT R145, R9, R3, RZ, 0xc0, !PT ;  /* 0x0000000309917212 */ /* 0x000fe200078ec0ff */
[----:B------:R-:W-:Y:S01]  /*75c0*/  IMAD.MOV.U32 R103, RZ, RZ, R107 ;  /* 0x000000ffff677224 */ /* 0x000fe200078e006b */
[----:B------:R-:W-:-:S02]  /*75d0*/  MOV R9, R146 ;  /* 0x0000009200097202 */ /* 0x000fc40000000f00 */
[----:B------:R-:W-:Y:S01]  /*75e0*/  LOP3.LUT R146, R10, R4, RZ, 0xc0, !PT ;  /* 0x000000040a927212 */ /* 0x000fe200078ec0ff */
[----:B------:R-:W-:Y:S01]  /*75f0*/  IMAD.MOV.U32 R10, RZ, RZ, R147 ;  /* 0x000000ffff0a7224 */ /* 0x000fe200078e0093 */
[----:B------:R-:W-:Y:S02]  /*7600*/  LOP3.LUT R147, R11, R5, RZ, 0xc0, !PT ;  /* 0x000000050b937212 */ /* 0x000fe400078ec0ff */
[----:B------:R-:W-:Y:S02]  /*7610*/  MOV R11, R88 ;  /* 0x00000058000b7202 */ /* 0x000fe40000000f00 */
[----:B------:R-:W-:Y:S02]  /*7620*/  MOV R3, R90 ;  /* 0x0000005a00037202 */ /* 0x000fe40000000f00 */
[----:B------:R-:W1:Y:S01]  /*7630*/  LDSM.16.MT88.4 R88, [R199+0x1b800] ;  /* 0x01b80000c758783b */ /* 0x000e620000004200 */
[----:B---3--:R-:W-:Y:S01]  /*7640*/  HMMA.16816.F32.BF16 R152, R144, R156, R152 ;  /* 0x0000009c9098723c */ /* 0x008fe20000041898 */
[----:B------:R-:W-:-:S02]  /*7650*/  MOV R100, R104 ;  /* 0x0000006800647202 */ /* 0x000fc40000000f00 */
[----:B------:R-:W-:Y:S05]  /*7660*/  LDSM.16.MT88.4 R104, [R198+0x1d800] ;  /* 0x01d80000c668783b */ /* 0x000fea0000004200 */
[C---:B------:R-:W-:Y:S08]  /*7670*/  HMMA.16816.F32.BF16 R156, R144.reuse, R158, R52 ;  /* 0x0000009e909c723c */ /* 0x040ff00000041834 */
[C---:B------:R-:W-:Y:S01]  /*7680*/  HMMA.16816.F32.BF16 R52, R144.reuse, R56, R96 ;  /* 0x000000389034723c */ /* 0x040fe20000041860 */
[----:B------:R-:W2:Y:S07]  /*7690*/  LDSM.16.MT88.4 R96, [R197+0x1d800] ;  /* 0x01d80000c560783b */ /* 0x000eae0000004200 */
[C---:B------:R-:W-:Y:S08]  /*76a0*/  HMMA.16816.F32.BF16 R44, R144.reuse, R48, R84 ;  /* 0x00000030902c723c */ /* 0x040ff00000041854 */
[C---:B------:R-:W-:Y:S08]  /*76b0*/  HMMA.16816.F32.BF16 R48, R144.reuse, R50, R92 ;  /* 0x000000329030723c */ /* 0x040ff0000004185c */
[C---:B------:R-:W-:Y:S08]  /*76c0*/  HMMA.16816.F32.BF16 R36, R144.reuse, R40, R68 ;  /* 0x000000289024723c */ /* 0x040ff00000041844 */
[C---:B------:R-:W-:Y:S08]  /*76d0*/  HMMA.16816.F32.BF16 R40, R144.reuse, R42, R76 ;  /* 0x0000002a9028723c */ /* 0x040ff0000004184c */
[C---:B-1----:R-:W-:Y:S01]  /*76e0*/  HMMA.16816.F32.BF16 R84, R144.reuse, R88, R136 ;  /* 0x000000589054723c */ /* 0x042fe20000041888 */
[----:B------:R-:W-:Y:S07]  /*76f0*/  LDSM.16.MT88.4 R136, [R198+0x1f800] ;  /* 0x01f80000c688783b */ /* 0x000fee0000004200 */
[C---:B--2---:R-:W-:Y:S07]  /*7700*/  HMMA.16816.F32.BF16 R92, R144.reuse, R96, R184 ;  /* 0x00000060905c723c */ /* 0x044fee00000418b8 */
[----:B------:R-:W-:Y:S01]  /*7710*/  MOV R184, R7 ;  /* 0x0000000700b87202 */ /* 0x000fe20000000f00 */
[----:B------:R-:W-:Y:S01]  /*7720*/  HMMA.16816.F32.BF16 R96, R144, R98, R236 ;  /* 0x000000629060723c */ /* 0x000fe200000418ec */
[----:B------:R-:W-:Y:S01]  /*7730*/  MOV R186, R101 ;  /* 0x0000006500ba7202 */ /* 0x000fe20000000f00 */
[----:B------:R-:W-:Y:S01]  /*7740*/  IMAD.MOV.U32 R185, RZ, RZ, R100 ;  /* 0x000000ffffb97224 */ /* 0x000fe200078e0064 */
[----:B------:R-:W-:Y:S01]  /*7750*/  LDSM.16.MT88.4 R4, [R199+0x1f800] ;  /* 0x01f80000c704783b */ /* 0x000fe20000004200 */
[----:B------:R-:W-:-:S02]  /*7760*/  FADD.FTZ R0, R0, R184 ;  /* 0x000000b800007221 */ /* 0x000fc40000010000 */
[----:B------:R-:W-:Y:S01]  /*7770*/  IMAD.MOV.U32 R187, RZ, RZ, R102 ;  /* 0x000000ffffbb7224 */ /* 0x000fe200078e0066 */
[----:B------:R-:W-:Y:S01]  /*7780*/  MOV R239, R103 ;  /* 0x0000006700ef7202 */ /* 0x000fe20000000f00 */
[----:B------:R-:W-:Y:S01]  /*7790*/  FADD.FTZ R0, R186, R0 ;  /* 0x00000000ba007221 */ /* 0x000fe20000010000 */
[C---:B------:R-:W-:Y:S01]  /*77a0*/  HMMA.16816.F32.BF16 R60, R144.reuse, R64, R112 ;  /* 0x00000040903c723c */ /* 0x040fe20000041870 */
[----:B------:R-:W1:Y:S02]  /*77b0*/  LDSM.16.MT88.4 R112, [R200+0x1d800] ;  /* 0x01d80000c870783b */ /* 0x000e640000004200 */
        /* <DEDUP_REMOVED lines=38> */
[C---:B------:R-:W-:Y:S08]  /*7a20*/  HMMA.16816.F32.BF16 R100, R144.reuse, R104, R228 ;  /* 0x000000689064723c */ /* 0x040ff000000418e4 */
[C---:B-1----:R-:W-:Y:S08]  /*7a30*/  HMMA.16816.F32.BF16 R108, R144.reuse, R112, R224 ;  /* 0x00000070906c723c */ /* 0x042ff000000418e0 */
        /* <DEDUP_REMOVED lines=21> */
[----:B------:R-:W4:Y:S01]  /*7b90*/  LDL R246, [R1+0x14] ;  /* 0x0000140001f67983 */ /* 0x000f220000100800 */
[----:B------:R-:W-:Y:S01]  /*7ba0*/  IMAD.U32 R0, RZ, RZ, UR8 ;  /* 0x00000008ff007e24 */ /* 0x000fe2000f8e00ff */
[----:B------:R-:W-:Y:S01]  /*7bb0*/  UIMAD UR6, UR8, UR7, UR6 ;  /* 0x00000007080672a4 */ /* 0x000fe2000f8e0206 */
[----:B------:R-:W-:Y:S01]  /*7bc0*/  IMAD.MOV.U32 R149, RZ, RZ, R2 ;  /* 0x000000ffff957224 */ /* 0x000fe200078e0002 */
[----:B------:R-:W5:Y:S01]  /*7bd0*/  LDL.LU R241, [R1+0x1c] ;  /* 0x00001c0001f17983 */ /* 0x000f620000300800 */
[----:B------:R-:W-:-:S03]  /*7be0*/  UIMAD UR18, UR37, UR18, URZ ;  /* 0x00000012251272a4 */ /* 0x000fc6000f8e023f */
[----:B------:R-:W2:Y:S01]  /*7bf0*/  LDL R13, [R1+0x10] ;  /* 0x00001000010d7983 */ /* 0x000ea20000100800 */
[----:B------:R-:W-:Y:S01]  /*7c00*/  UIMAD UR18, UR8, UR19, UR18 ;  /* 0x00000013081272a4 */ /* 0x000fe2000f8e0212 */
[----:B------:R-:W-:Y:S01]  /*7c10*/  IMAD.U32 R242, RZ, RZ, UR6 ;  /* 0x00000006fff27e24 */ /* 0x000fe2000f8e00ff */
[----:B------:R-:W-:Y:S01]  /*7c20*/  UIADD3 UR8, UR15, 0x3f, URZ ;  /* 0x0000003f0f087890 */ /* 0x000fe2000fffe03f */
[----:B------:R-:W2:Y:S03]  /*7c30*/  LDL R14, [R1+0x18] ;  /* 0x00001800010e7983 */ /* 0x000ea60000100800 */
[----:B------:R-:W-:Y:S01]  /*7c40*/  IMAD.U32 R243, RZ, RZ, UR18 ;  /* 0x00000012fff37e24 */ /* 0x000fe2000f8e00ff */
[----:B------:R-:W2:Y:S01]  /*7c50*/  LDL.LU R34, [R1+0x20] ;  /* 0x0000200001227983 */ /* 0x000ea20000300800 */
[----:B-1----:R-:W-:Y:S01]  /*7c60*/  LOP3.LUT R8, R8, 0x3, RZ, 0xc0, !PT ;  /* 0x0000000308087812 */ /* 0x002fe200078ec0ff */
[----:B------:R-:W-:-:S02]  /*7c70*/  USHF.R.S32.HI UR7, URZ, 0x1f, UR8 ;  /* 0x0000001f3f077899 */ /* 0x000fc40008011408 */
[----:B------:R-:W2:Y:S01]  /*7c80*/  LDL.LU R235, [R1+0x28] ;  /* 0x0000280001eb7983 */ /* 0x000ea20000300800 */
[----:B------:R-:W-:Y:S02]  /*7c90*/  UMOV UR18, URZ ;  /* 0x0000003f00127c82 */ /* 0x000fe40008000000 */
[----:B------:R-:W-:-:S04]  /*7ca0*/  ULEA.HI UR7, UR7, UR8, URZ, 0x6 ;  /* 0x0000000807077291 */ /* 0x000fc8000f8f303f */
[----:B------:R-:W-:Y:S01]  /*7cb0*/  ULEA.HI.SX32 UR8, UR7, 0xfffffffe, 0x1a ;  /* 0xfffffffe07087891 */ /* 0x000fe2000f8fd23f */
[--C-:B---3--:R-:W-:Y:S01]  /*7cc0*/  SHF.R.S32.HI R5, RZ, 0x1f, R10.reuse ;  /* 0x0000001fff057819 */ /* 0x108fe2000001140a */
[----:B------:R-:W-:Y:S01]  /*7cd0*/  IMAD.MOV.U32 R4, RZ, RZ, R10 ;  /* 0x000000ffff047224 */ /* 0x000fe200078e000a */
[----:B----4-:R-:W-:-:S03]  /*7ce0*/  ISETP.GE.AND P3, PT, R246, c[0x0][0x220], PT ;  /* 0x00008800f6007a0c */ /* 0x010fc60003f66270 */
[--C-:B------:R-:W-:Y:S01]  /*7cf0*/  IMAD.WIDE.U32 R6, R6, c[0x0][0x1b0], R4.reuse ;  /* 0x00006c0006067a25 */ /* 0x100fe200078e0004 */
[----:B------:R-:W1:Y:S03]  /*7d00*/  LDC.U8 R246, c[0x0][0x2d8] ;  /* 0x0000b600fff67b82 */ /* 0x000e660000000000 */
[----:B------:R-:W-:Y:S01]  /*7d10*/  IMAD.WIDE.U32 R4, R0, c[0x0][0x1b8], R4 ;  /* 0x00006e0000047a25 */ /* 0x000fe200078e0004 */
[----:B------:R-:W-:-:S03]  /*7d20*/  IADD3 R0, P1, R6, UR12, RZ ;  /* 0x0000000c06007c10 */ /* 0x000fc6000ff3e0ff */
[----:B-----5:R-:W-:Y:S01]  /*7d30*/  IMAD.WIDE.U32 R240, R241, -0x326172a9, RZ ;  /* 0xcd9e8d57f1f07825 */ /* 0x020fe200078e00ff */
[----:B------:R-:W-:Y:S02]  /*7d40*/  IADD3 R3, P0, R4, UR26, RZ ;  /* 0x0000001a04037c10 */ /* 0x000fe4000ff1e0ff */
[----:B------:R-:W-:Y:S01]  /*7d50*/  IADD3.X R243, R243, UR10, R7, P1, !PT ;  /* 0x0000000af3f37c10 */ /* 0x000fe20008ffe407 */
[----:B--2---:R-:W-:Y:S01]  /*7d60*/  IMAD R6, R8, -0x2, R247 ;  /* 0xfffffffe08067824 */ /* 0x004fe200078e02f7 */
[----:B------:R-:W-:Y:S01]  /*7d70*/  IADD3.X R242, R242, UR24, R5, P0, !PT ;  /* 0x00000018f2f27c10 */ /* 0x000fe200087fe405 */
[----:B------:R-:W-:Y:S01]  /*7d80*/  IMAD.U32 R4, RZ, RZ, UR15 ;  /* 0x0000000fff047e24 */ /* 0x000fe2000f8e00ff */
[C---:B------:R-:W-:Y:S01]  /*7d90*/  LEA R244, P0, R3.reuse, c[0x0][0x170], 0x1 ;  /* 0x00005c0003f47a11 */ /* 0x040fe200078008ff */
[----:B------:R-:W-:Y:S01]  /*7da0*/  ULEA.HI.SX32 UR10, UR7, 0xfffffffd, 0x1a ;  /* 0xfffffffd070a7891 */ /* 0x000fe2000f8fd23f */
[----:B------:R-:W-:Y:S02]  /*7db0*/  LEA R245, P1, R0, c[0x0][0x168], 0x1 ;  /* 0x00005a0000f57a11 */ /* 0x000fe400078208ff */
[----:B------:R-:W-:Y:S01]  /*7dc0*/  LEA.HI.X R242, R3, c[0x0][0x174], R242, 0x1, P0 ;  /* 0x00005d0003f27a11 */ /* 0x000fe200000f0cf2 */
[----:B------:R-:W-:Y:S01]  /*7dd0*/  IMAD.WIDE.U32 R236, R235, -0x2daee0ad, RZ ;  /* 0xd2511f53ebec7825 */ /* 0x000fe200078e00ff */
[----:B------:R-:W-:Y:S01]  /*7de0*/  IADD3 R230, P0, R232, 0x20, RZ ;  /* 0x00000020e8e67810 */ /* 0x000fe20007f1e0ff */
[----:B------:R-:W-:Y:S01]  /*7df0*/  ULDC.64 UR6, c[0x0][0x1a0] ;  /* 0x0000680000067ab9 */ /* 0x000fe20000000a00 */
[----:B------:R-:W-:Y:S01]  /*7e00*/  LOP3.LUT R234, R241, R34, RZ, 0x3c, !PT ;  /* 0x00000022f1ea7212 */ /* 0x000fe200078e3cff */
[----:B------:R-:W-:Y:S01]  /*7e10*/  IMAD.MOV.U32 R3, RZ, RZ, R148 ;  /* 0x000000ffff037224 */ /* 0x000fe200078e0094 */
[----:B------:R-:W-:Y:S01]  /*7e20*/  LEA.HI.X R243, R0, c[0x0][0x16c], R243, 0x1, P1 ;  /* 0x00005b0000f37a11 */ /* 0x000fe200008f0cf3 */
[----:B------:R-:W-:Y:S01]  /*7e30*/  IMAD.X R231, RZ, RZ, R233, P0 ;  /* 0x000000ffffe77224 */ /* 0x000fe200000e06e9 */
[----:B------:R-:W-:Y:S01]  /*7e40*/  IADD3 R247, R4, -UR16, R6 ;  /* 0x8000001004f77c10 */ /* 0x000fe2000fffe006 */
[----:B------:R-:W-:Y:S01]  /*7e50*/  IMAD.WIDE.U32 R234, R234, -0x2daee0ad, RZ ;  /* 0xd2511f53eaea7825 */ /* 0x000fe200078e00ff */
[----:B------:R-:W-:-:S02]  /*7e60*/  ISETP.GE.AND P4, PT, R10, c[0x0][0x220], PT ;  /* 0x000088000a007a0c */ /* 0x000fc40003f86270 */
[----:B------:R-:W-:Y:S02]  /*7e70*/  ISETP.GE.AND P2, PT, R13, c[0x0][0x220], PT ;  /* 0x000088000d007a0c */ /* 0x000fe40003f46270 */
[----:B------:R-:W-:Y:S02]  /*7e80*/  ISETP.GE.AND P1, PT, R14, c[0x0][0x220], PT ;  /* 0x000088000e007a0c */ /* 0x000fe40003f26270 */
[----:B-1----:R-:W-:Y:S01]  /*7e90*/  PRMT R246, R246, 0x7054, R246 ;  /* 0x00007054f6f67816 */ /* 0x002fe200000000f6 */
[----:B------:R-:W-:Y:S05]  /*7ea0*/  BRA `(.L_x_1475) ;  /* 0x0000045000007947 */ /* 0x000fea0003800000 */
.L_x_1477:
        /* <DEDUP_REMOVED lines=69> */
.L_x_1475:
[----:B------:R-:W2:Y:S01]  /*8300*/  LDL.64 R10, [R1+0x8] ;  /* 0x00000800010a7983 */ /* 0x000ea20000100a00 */
[----:B------:R-:W-:Y:S01]  /*8310*/  UIADD3 UR15, UR8, -UR18, URZ ;  /* 0x80000012080f7290 */ /* 0x000fe2000fffe03f */
[----:B------:R-:W-:Y:S04]  /*8320*/  DEPBAR.LE SB0, 0x0 ;  /* 0x000080000000791a */ /* 0x000fe80000000000 */
[----:B------:R-:W-:Y:S01]  /*8330*/  USHF.R.S32.HI UR12, URZ, 0x1f, UR15 ;  /* 0x0000001f3f0c7899 */ /* 0x000fe2000801140f */
[----:B------:R-:W-:Y:S01]  /*8340*/  BAR.SYNC.DEFER_BLOCKING 0x0 ;  /* 0x0000000000007b1d */ /* 0x000fe20000010000 */
[----:B------:R-:W-:Y:S01]  /*8350*/  UIMAD.WIDE.U32 UR38, UR15, UR6, URZ ;  /* 0x000000060f2672a5 */ /* 0x000fe2000f8e003f */
[----:B------:R-:W-:Y:S01]  /*8360*/  IMAD.U32 R6, RZ, RZ, UR15 ;  /* 0x0000000fff067e24 */ /* 0x000fe2000f8e00ff */
[----:B------:R-:W-:Y:S01]  /*8370*/  UIMAD UR12, UR12, UR6, URZ ;  /* 0x000000060c0c72a4 */ /* 0x000fe2000f8e023f */
[----:B------:R-:W-:Y:S01]  /*8380*/  IMAD.U32 R4, RZ, RZ, UR15 ;  /* 0x0000000fff047e24 */ /* 0x000fe2000f8e00ff */
[----:B------:R-:W-:Y:S01]  /*8390*/  MOV R16, c[0x0][0x1a0] ;  /* 0x0000680000107a02 */ /* 0x000fe20000000f00 */
[----:B------:R-:W-:Y:S01]  /*83a0*/  IMAD.U32 R2, RZ, RZ, UR15 ;  /* 0x0000000fff027e24 */ /* 0x000fe2000f8e00ff */
[----:B------:R-:W-:Y:S01]  /*83b0*/  UIMAD UR12, UR15, UR7, UR12 ;  /* 0x000000070f0c72a4 */ /* 0x000fe2000f8e020c */
[----:B------:R-:W-:Y:S01]  /*83c0*/  LEA R6, P5, R6, R232, 0x6 ;  /* 0x000000e806067211 */ /* 0x000fe200078a30ff */
[----:B------:R-:W-:Y:S01]  /*83d0*/  IMAD.U32 R0, RZ, RZ, UR15 ;  /* 0x0000000fff007e24 */ /* 0x000fe2000f8e00ff */
[----:B------:R-:W-:Y:S01]  /*83e0*/  LEA R4, P0, R4, R230, 0x6 ;  /* 0x000000e604047211 */ /* 0x000fe200078030ff */
[----:B------:R-:W-:Y:S01]  /*83f0*/  UIADD3 UR12, UR39, UR12, URZ ;  /* 0x0000000c270c7290 */ /* 0x000fe2000fffe03f */
[----:B------:R-:W-:Y:S01]  /*8400*/  IMAD.U32 R8, RZ, RZ, UR38 ;  /* 0x00000026ff087e24 */ /* 0x000fe2000f8e00ff */
[----:B------:R-:W-:Y:S01]  /*8410*/  LEA.HI.X.SX32 R7, R2, R233, 0x6, P5 ;  /* 0x000000e902077211 */ /* 0x000fe200028f36ff */
[----:B------:R-:W-:Y:S01]  /*8420*/  IMAD.WIDE.U32 R14, R6, c[0x0][0x1a0], RZ ;  /* 0x00006800060e7a25 */ /* 0x000fe200078e00ff */
[-C--:B------:R-:W-:Y:S03]  /*8430*/  LEA.HI.X.SX32 R5, R0, R231.reuse, 0x6, P0 ;  /* 0x000000e700057211 */ /* 0x080fe600000f36ff */
        /* <DEDUP_REMOVED lines=9> */
[----:B------:R-:W-:Y:S02]  /*84d0*/  IMAD.U32 R9, RZ, RZ, UR39 ;  /* 0x00000027ff097e24 */ /* 0x000fe4000f8e00ff */
[----:B------:R-:W-:Y:S01]  /*84e0*/  IMAD.WIDE.U32 R12, R4, c[0x0][0x1a0], RZ ;  /* 0x00006800040c7a25 */ /* 0x000fe200078e00ff */
[----:B------:R-:W-:Y:S03]  /*84f0*/  LEA.HI.X R7, R14, R242, R7, 0x1, P6 ;  /* 0x000000f20e077211 */ /* 0x000fe600030f0c07 */
        /* <DEDUP_REMOVED lines=16> */
[----:B------:R-:W-:Y:S02]  /*8600*/  LEA.HI.X R5, R12, R242, R5, 0x1, P5 ;  /* 0x000000f20c057211 */ /* 0x000fe400028f0c05 */
[----:B------:R-:W-:Y:S01]  /*8610*/  MOV R0, UR12 ;  /* 0x0000000c00007c02 */ /* 0x000fe20008000f00 */
[----:B------:R-:W-:Y:S01]  /*8620*/  @!PT LDS RZ, [RZ] ;  /* 0x00000000fffff984 */ /* 0x000fe20000000800 */
[----:B------:R-:W-:Y:S01]  /*8630*/  @!PT LDS RZ, [RZ] ;  /* 0x00000000fffff984 */ /* 0x000fe20000000800 */
[----:B------:R-:W-:Y:S01]  /*8640*/  @!PT LDS RZ, [RZ] ;  /* 0x00000000fffff984 */ /* 0x000fe20000000800 */
[----:B------:R2:W-:Y:S03]  /*8650*/  @!P3 LDGSTS.E.BYPASS.LTC128B.128 [R223+0x1a000], [R6.64+0x80] ;  /* 0x1a00008006dfbfae */ /* 0x0005e6000b901d54 */
[C---:B------:R-:W-:Y:S01]  /*8660*/  LEA R150, P0, R0.reuse, R230, 0x6 ;  /* 0x000000e600967211 */ /* 0x040fe200078030ff */
[----:B------:R-:W-:Y:S03]  /*8670*/  @P2 STS.128 [R223+0x1c000], RZ ;  /* 0x01c000ffdf002388 */ /* 0x000fe60000000c00 */
[----:B------:R-:W-:Y:S01]  /*8680*/  LEA.HI.X.SX32 R151, R0, R231, 0x6, P0 ;  /* 0x000000e700977211 */ /* 0x000fe200000f36ff */
[----:B------:R-:W-:Y:S01]  /*8690*/  @!PT LDS RZ, [RZ] ;  /* 0x00000000fffff984 */ /* 0x000fe20000000800 */
[----:B------:R-:W-:Y:S01]  /*86a0*/  @!PT LDS RZ, [RZ] ;  /* 0x00000000fffff984 */ /* 0x000fe20000000800 */
[----:B------:R-:W-:Y:S01]  /*86b0*/  @!PT LDS RZ, [RZ] ;  /* 0x00000000fffff984 */ /* 0x000fe20000000800 */
[----:B------:R2:W-:Y:S04]  /*86c0*/  @!P2 LDGSTS.E.BYPASS.LTC128B.128 [R223+0x1c000], [R6.64+0x100] ;  /* 0x1c00010006dfafae */ /* 0x0005e8000b901d54 */
[----:B------:R-:W-:Y:S01]  /*86d0*/  @P1 STS.128 [R223+0x1e000], RZ ;  /* 0x01e000ffdf001388 */ /* 0x000fe20000000c00 */
[----:B------:R-:W-:Y:S03]  /*86e0*/  IMAD R151, R151, c[0x0][0x198], RZ ;  /* 0x0000660097977a24 */ /* 0x000fe600078e02ff */
[----:B------:R-:W-:Y:S01]  /*86f0*/  @!PT LDS RZ, [RZ] ;  /* 0x00000000fffff984 */ /* 0x000fe20000000800 */
[----:B------:R-:W-:Y:S01]  /*8700*/  @!PT LDS RZ, [RZ] ;  /* 0x00000000fffff984 */ /* 0x000fe20000000800 */
[----:B------:R-:W-:Y:S01]  /*8710*/  @!PT LDS RZ, [RZ] ;  /* 0x00000000fffff984 */ /* 0x000fe20000000800 */
[----:B------:R2:W-:Y:S01]  /*8720*/  @!P1 LDGSTS.E.BYPASS.LTC128B.128 [R223+0x1e000], [R6.64+0x180] ;  /* 0x1e00018006df9fae */ /* 0x0005e2000b901d54 */
[----:B------:R-:W-:Y:S03]  /*8730*/  IMAD R151, R150, c[0x0][0x19c], R151 ;  /* 0x0000670096977a24 */ /* 0x000fe600078e0297 */
        /* <DEDUP_REMOVED lines=27> */
[----:B------:R-:W5:Y:S04]  /*88f0*/  LDSM.16.M88.4 R176, [R207] ;  /* 0x00000000cfb0783b */ /* 0x000f680000000200 */
[----:B------:R-:W3:Y:S04]  /*8900*/  LDSM.16.M88.4 R180, [R222] ;  /* 0x00000000deb4783b */ /* 0x000ee80000000200 */
[----:B------:R-:W3:Y:S04]  /*8910*/  LDSM.16.M88.4 R184, [R221] ;  /* 0x00000000ddb8783b */ /* 0x000ee80000000200 */
[----:B------:R-:W4:Y:S01]  /*8920*/  LDSM.16.M88.4 R188, [R220] ;  /* 0x00000000dcbc783b */ /* 0x000f220000000200 */
[C---:B--2---:R-:W-:Y:S03]  /*8930*/  HMMA.16816.F32.BF16 R4, R32.reuse, R8, RZ ;  /* 0x000000082004723c */ /* 0x044fe600000418ff */
[----:B------:R-:W-:Y:S05]  /*8940*/  LDSM.16.M88.4 R192, [R202+0x10000] ;  /* 0x01000000cac0783b */ /* 0x000fea0000000200 */
[C---:B------:R-:W-:Y:S08]  /*8950*/  HMMA.16816.F32.BF16 R8, R32.reuse, R10, RZ ;  /* 0x0000000a2008723c */ /* 0x040ff000000418ff */
[C---:B-1----:R-:W-:Y:S08]  /*8960*/  HMMA.16816.F32.BF16 R12, R32.reuse, R16, RZ ;  /* 0x00000010200c723c */ /* 0x042ff000000418ff */
[C---:B------:R-:W-:Y:S08]  /*8970*/  HMMA.16816.F32.BF16 R16, R32.reuse, R18, RZ ;  /* 0x000000122010723c */ /* 0x040ff000000418ff */
[C---:B---3--:R-:W-:Y:S08]  /*8980*/  HMMA.16816.F32.BF16 R20, R32.reuse, R24, RZ ;  /* 0x000000182014723c */ /* 0x048ff000000418ff */
[C---:B------:R-:W-:Y:S08]  /*8990*/  HMMA.16816.F32.BF16 R24, R32.reuse, R26, RZ ;  /* 0x0000001a2018723c */ /* 0x040ff000000418ff */
[C---:B----4-:R-:W-:Y:S08]  /*89a0*/  HMMA.16816.F32.BF16 R28, R32.reuse, R168, RZ ;  /* 0x000000a8201c723c */ /* 0x050ff000000418ff */
        /* <DEDUP_REMOVED lines=188> */
[C---:B-----5:R-:W-:Y:S05]  /*9570*/  HMMA.16816.F32.BF16 R4, R172.reuse, R176, R4 ;  /* 0x000000b0ac04723c */ /* 0x060fea0000041804 */
        /* <DEDUP_REMOVED lines=17> */
.L_x_1476:
[----:B------:R-:W-:Y:S01]  /*9690*/  MOV R2, UR15 ;  /* 0x0000000f00027c02 */ /* 0x000fe20008000f00 */
[----:B------:R-:W-:Y:S02]  /*96a0*/  USHF.L.U32 UR12, UR15, 0x1, URZ ;  /* 0x000000010f0c7899 */ /* 0x000fe4000800063f */
[----:B------:R-:W-:Y:S02]  /*96b0*/  UIADD3 UR18, UR18, 0x1, URZ ;  /* 0x0000000112127890 */ /* 0x000fe4000fffe03f */
[----:B------:R-:W-:Y:S05]  /*96c0*/  IMAD R2, R2, -0x40, R247 ;  /* 0xffffffc002027824 */ /* 0x000fea00078e02f7 */
[C---:B------:R-:W-:Y:S02]  /*96d0*/  IADD3 R0, R2.reuse, -0x1, RZ ;  /* 0xffffffff02007810 */ /* 0x040fe40007ffe0ff */
[----:B-1----:R-:W-:Y:S02]  /*96e0*/  IADD3 R151, R2, -0x9, RZ ;  /* 0xfffffff702977810 */ /* 0x002fe40007ffe0ff */
[----:B------:R-:W-:Y:S02]  /*96f0*/  ISETP.GE.AND P0, PT, R0, RZ, PT ;  /* 0x000000ff0000720c */ /* 0x000fe40003f06270 */
[----:B------:R-:W-:Y:S02]  /*9700*/  IABS R148, R2 ;  /* 0x0000000200947213 */ /* 0x000fe40000000000 */
[----:B------:R-:W-:Y:S02]  /*9710*/  IADD3 R150, R2, -0x8, RZ ;  /* 0xfffffff802967810 */ /* 0x000fe40007ffe0ff */
[----:B------:R1:W2:Y:S02]  /*9720*/  I2F R179, R148 ;  /* 0x0000009400b37306 */ /* 0x0002a40000201400 */
[----:B------:R-:W-:Y:S05]  /*9730*/  ISETP.GE.AND P6, PT, R150, RZ, PT ;  /* 0x000000ff9600720c */ /* 0x000fea0003fc6270 */
[C---:B------:R-:W-:Y:S02]  /*9740*/  @!P0 IADD3 R0, -R2.reuse, 0x1, RZ ;  /* 0x0000000102008810 */ /* 0x040fe40007ffe1ff */
[----:B------:R-:W-:Y:S02]  /*9750*/  ISETP.GE.AND P0, PT, R151, RZ, PT ;  /* 0x000000ff9700720c */ /* 0x000fe40003f06270 */
[----:B------:R3:W4:Y:S04]  /*9760*/  I2F R178, R0 ;  /* 0x0000000000b27306 */ /* 0x0007280000201400 */
[C---:B------:R-:W-:Y:S06]  /*9770*/  @!P6 IADD3 R150, -R2.reuse, 0x8, RZ ;  /* 0x000000080296e810 */ /* 0x040fec0007ffe1ff */
[----:B------:R5:W2:Y:S01]  /*9780*/  I2F R177, R150 ;  /* 0x0000009600b17306 */ /* 0x000aa20000201400 */
[C---:B------:R-:W-:Y:S02]  /*9790*/  @!P0 IADD3 R151, -R2.reuse, 0x9, RZ ;  /* 0x0000000902978810 */ /* 0x040fe40007ffe1ff */
[----:B-1----:R-:W-:Y:S04]  /*97a0*/  IADD3 R148, R2, -0x10, RZ ;  /* 0xfffffff002947810 */ /* 0x002fe80007ffe0ff */
[----:B------:R-:W-:Y:S03]  /*97b0*/  ISETP.GE.AND P6, PT, R148, RZ, PT ;  /* 0x000000ff9400720c */ /* 0x000fe60003fc6270 */
[----:B------:R1:W1:Y:S01]  /*97c0*/  I2F R176, R151 ;  /* 0x0000009700b07306 */ /* 0x0002620000201400 */
[----:B---3--:R-:W-:Y:S04]  /*97d0*/  IADD3 R0, R2, -0x11, RZ ;  /* 0xffffffef02007810 */ /* 0x008fe80007ffe0ff */
[----:B------:R-:W-:Y:S05]  /*97e0*/  ISETP.GE.AND P0, PT, R0, RZ, PT ;  /* 0x000000ff0000720c */ /* 0x000fea0003f06270 */
[C---:B------:R-:W-:Y:S02]  /*97f0*/  @!P6 IADD3 R148, -R2.reuse, 0x10, RZ ;  /* 0x000000100294e810 */ /* 0x040fe40007ffe1ff */
[C---:B-----5:R-:W-:Y:S02]  /*9800*/  IADD3 R150, R2.reuse, -0x19, RZ ;  /* 0xffffffe702967810 */ /* 0x060fe40007ffe0ff */
[----:B------:R3:W5:Y:S04]  /*9810*/  I2F R175, R148 ;  /* 0x0000009400af7306 */ /* 0x0007680000201400 */
[----:B------:R-:W-:Y:S02]  /*9820*/  @!P0 IADD3 R0, -R2, 0x11, RZ ;  /* 0x0000001102008810 */ /* 0x000fe40007ffe1ff */
[----:B------:R-:W-:Y:S04]  /*9830*/  ISETP.GE.AND P0, PT, R150, RZ, PT ;  /* 0x000000ff9600720c */ /* 0x000fe80003f06270 */
[----:B------:R2:W2:Y:S01]  /*9840*/  I2F R174, R0 ;  /* 0x0000000000ae7306 */ /* 0x0004a20000201400 */
[C---:B-1----:R-:W-:Y:S04]  /*9850*/  IADD3 R151, R2.reuse, -0x18, RZ ;  /* 0xffffffe802977810 */ /* 0x042fe80007ffe0ff */
[----:B------:R-:W-:Y:S04]  /*9860*/  ISETP.GE.AND P6, PT, R151, RZ, PT ;  /* 0x000000ff9700720c */ /* 0x000fe80003fc6270 */
[C---:B------:R-:W-:Y:S02]  /*9870*/  @!P0 IADD3 R150, -R2.reuse, 0x19, RZ ;  /* 0x0000001902968810 */ /* 0x040fe40007ffe1ff */
[C---:B---3--:R-:W-:Y:S02]  /*9880*/  IADD3 R148, R2.reuse, 0x8, RZ ;  /* 0x0000000802947810 */ /* 0x048fe40007ffe0ff */
[----:B------:R1:W-:Y:S05]  /*9890*/  I2F R172, R150 ;  /* 0x0000009600ac7306 */ /* 0x0003ea0000201400 */
[----:B------:R-:W-:Y:S02]  /*98a0*/  @!P6 IADD3 R151, -R2, 0x18, RZ ;  /* 0x000000180297e810 */ /* 0x000fe40007ffe1ff */
[----:B------:R-:W-:Y:S02]  /*98b0*/  ISETP.GE.AND P0, PT, R148, RZ, PT ;  /* 0x000000ff9400720c */ /* 0x000fe40003f06270 */
[----:B--2---:R-:W-:Y:S01]  /*98c0*/  IADD3 R0, R2, -0x20, RZ ;  /* 0xffffffe002007810 */ /* 0x004fe20007ffe0ff */
[----:B------:R-:W2:Y:S03]  /*98d0*/  I2F R173, R151 ;  /* 0x0000009700ad7306 */ /* 0x000ea60000201400 */
[----:B------:R-:W-:Y:S07]  /*98e0*/  ISETP.GE.AND P6, PT, R0, RZ, PT ;  /* 0x000000ff0000720c */ /* 0x000fee0003fc6270 */
[C---:B------:R-:W-:Y:S04]  /*98f0*/  @!P0 IADD3 R148, -R2.reuse, -0x8, RZ ;  /* 0xfffffff802948810 */ /* 0x040fe80007ffe1ff */
[----:B------:R3:W-:Y:S01]  /*9900*/  I2F R182, R148 ;  /* 0x0000009400b67306 */ /* 0x0007e20000201400 */
[C---:B-1----:R-:W-:Y:S02]  /*9910*/  IADD3 R150, R2.reuse, -0x21, RZ ;  /* 0xffffffdf02967810 */ /* 0x042fe40007ffe0ff */
[----:B------:R-:W-:Y:S02]  /*9920*/  @!P6 IADD3 R0, -R2, 0x20, RZ ;  /* 0x000000200200e810 */ /* 0x000fe40007ffe1ff */
[----:B------:R-:W-:Y:S05]  /*9930*/  ISETP.GE.AND P6, PT, R150, RZ, PT ;  /* 0x000000ff9600720c */ /* 0x000fea0003fc6270 */
[----:B------:R1:W1:Y:S08]  /*9940*/  I2F R171, R0 ;  /* 0x0000000000ab7306 */ /* 0x0002700000201400 */
[C---:B------:R-:W-:Y:S04]  /*9950*/  @!P6 IADD3 R150, -R2.reuse, 0x21, RZ ;  /* 0x000000210296e810 */ /* 0x040fe80007ffe1ff */
[----:B------:R2:W2:Y:S01]  /*9960*/  I2F R170, R150 ;  /* 0x0000009600aa7306 */ /* 0x0004a20000201400 */
[----:B---3--:R-:W-:Y:S04]  /*9970*/  IADD3 R148, R2, -0x28, RZ ;  /* 0xffffffd802947810 */ /* 0x008fe80007ffe0ff */
[----:B------:R-:W-:Y:S02]  /*9980*/  ISETP.GE.AND P6, PT, R148, RZ, PT ;  /* 0x000000ff9400720c */ /* 0x000fe40003fc6270 */
[----:B-1----:R-:W-:Y:S04]  /*9990*/  IADD3 R0, R2, 0x7, RZ ;  /* 0x0000000702007810 */ /* 0x002fe80007ffe0ff */
[----:B------:R-:W-:Y:S07]  /*99a0*/  ISETP.GE.AND P0, PT, R0, RZ, PT ;  /* 0x000000ff0000720c */ /* 0x000fee0003f06270 */
[C---:B------:R-:W-:Y:S04]  /*99b0*/  @!P6 IADD3 R148, -R2.reuse, 0x28, RZ ;  /* 0x000000280294e810 */ /* 0x040fe80007ffe1ff */
[----:B------:R1:W3:Y:S01]  /*99c0*/  I2F R169, R148 ;  /* 0x0000009400a97306 */ /* 0x0002e20000201400 */
[C---:B--2---:R-:W-:Y:S02]  /*99d0*/  IADD3 R150, R2.reuse, -0x29, RZ ;  /* 0xffffffd702967810 */ /* 0x044fe40007ffe0ff */
[----:B------:R-:W-:Y:S02]  /*99e0*/  @!P0 IADD3 R0, -R2, -0x7, RZ ;  /* 0xfffffff902008810 */ /* 0x000fe40007ffe1ff */
[----:B------:R-:W-:Y:S05]  /*99f0*/  ISETP.GE.AND P0, PT, R150, RZ, PT ;  /* 0x000000ff9600720c */ /* 0x000fea0003f06270 */
[----:B------:R2:W2:Y:S08]  /*9a00*/  I2F R183, R0 ;  /* 0x0000000000b77306 */ /* 0x0004b00000201400 */
[C---:B------:R-:W-:Y:S02]  /*9a10*/  @!P0 IADD3 R150, -R2.reuse, 0x29, RZ ;  /* 0x0000002902968810 */ /* 0x040fe40007ffe1ff */
[----:B-1----:R-:W-:Y:S02]  /*9a20*/  IADD3 R148, R2, -0x31, RZ ;  /* 0xffffffcf02947810 */ /* 0x002fe40007ffe0ff */
[----:B------:R1:W1:Y:S02]  /*9a30*/  I2F R168, R150 ;  /* 0x0000009600a87306 */ /* 0x0002640000201400 */
[----:B------:R-:W-:Y:S02]  /*9a40*/  ISETP.GE.AND P0, PT, R148, RZ, PT ;  /* 0x000000ff9400720c */ /* 0x000fe40003f06270 */
[----:B--2---:R-:W-:Y:S04]  /*9a50*/  IADD3 R0, R2, -0x30, RZ ;  /* 0xffffffd002007810 */ /* 0x004fe80007ffe0ff */
[----:B------:R-:W-:Y:S07]  /*9a60*/  ISETP.GE.AND P6, PT, R0, RZ, PT ;  /* 0x000000ff0000720c */ /* 0x000fee0003fc6270 */
[C---:B------:R-:W-:Y:S02]  /*9a70*/  @!P0 IADD3 R148, -R2.reuse, 0x31, RZ ;  /* 0x0000003102948810 */ /* 0x040fe40007ffe1ff */
[C---:B-1----:R-:W-:Y:S01]  /*9a80*/  IADD3 R150, R2.reuse, -0x38, RZ ;  /* 0xffffffc802967810 */ /* 0x042fe20007ffe0ff */
[----:B------:R-:W-:Y:S03]  /*9a90*/  FFMA.FTZ R4, R179, -UR4, R4 ;  /* 0x80000004b3047c23 */ /* 0x000fe60008010004 */
[----:B------:R-:W-:Y:S01]  /*9aa0*/  @!P6 IADD3 R0, -R2, 0x30, RZ ;  /* 0x000000300200e810 */ /* 0x000fe20007ffe1ff */
[----:B----4-:R-:W-:Y:S01]  /*9ab0*/  FFMA.FTZ R5, R178, -UR4, R5 ;  /* 0x80000004b2057c23 */ /* 0x010fe20008010005 */
[----:B------:R-:W-:Y:S01]  /*9ac0*/  ISETP.GE.AND P6, PT, R150, RZ, PT ;  /* 0x000000ff9600720c */ /* 0x000fe20003fc6270 */
[----:B------:R-:W-:Y:S01]  /*9ad0*/  FFMA.FTZ R8, R177, -UR4, R8 ;  /* 0x80000004b1087c23 */ /* 0x000fe20008010008 */
[----:B------:R1:W2:Y:S01]  /*9ae0*/  I2F R151, R0 ;  /* 0x0000000000977306 */ /* 0x0002a20000201400 */
[----:B------:R-:W-:Y:S02]  /*9af0*/  FFMA.FTZ R9, R176, -UR4, R9 ;  /* 0x80000004b0097c23 */ /* 0x000fe40008010009 */
[----:B-----5:R-:W-:Y:S02]  /*9b00*/  FFMA.FTZ R12, R175, -UR4, R12 ;  /* 0x80000004af0c7c23 */ /* 0x020fe4000801000c */
[----:B------:R-:W-:Y:S02]  /*9b10*/  FFMA.FTZ R13, R174, -UR4, R13 ;  /* 0x80000004ae0d7c23 */ /* 0x000fe4000801000d */
[----:B------:R-:W-:Y:S02]  /*9b20*/  FFMA.FTZ R16, R173, -UR4, R16 ;  /* 0x80000004ad107c23 */ /* 0x000fe40008010010 */
[----:B------:R-:W-:Y:S02]  /*9b30*/  FFMA.FTZ R17, R172, -UR4, R17 ;  /* 0x80000004ac117c23 */ /* 0x000fe40008010011 */
[----:B------:R-:W-:Y:S01]  /*9b40*/  @!P6 IADD3 R150, -R2, 0x38, RZ ;  /* 0x000000380296e810 */ /* 0x000fe20007ffe1ff */
[----:B------:R-:W-:Y:S02]  /*9b50*/  FFMA.FTZ R20, R171, -UR4, R20 ;  /* 0x80000004ab147c23 */ /* 0x000fe40008010014 */
[----:B------:R-:W-:Y:S01]  /*9b60*/  FFMA.FTZ R21, R170, -UR4, R21 ;  /* 0x80000004aa157c23 */ /* 0x000fe20008010015 */
[----:B------:R-:W4:Y:S01]  /*9b70*/  I2F R181, R150 ;  /* 0x0000009600b57306 */ /* 0x000f220000201400 */
[----:B------:R-:W-:Y:S02]  /*9b80*/  FFMA.FTZ R6, R182, -UR4, R6 ;  /* 0x80000004b6067c23 */ /* 0x000fe40008010006 */
[----:B---3--:R-:W-:Y:S02]  /*9b90*/  FFMA.FTZ R24, R169, -UR4, R24 ;  /* 0x80000004a9187c23 */ /* 0x008fe40008010018 */
[----:B------:R-:W-:Y:S02]  /*9ba0*/  FFMA.FTZ R7, R183, -UR4, R7 ;  /* 0x80000004b7077c23 */ /* 0x000fe40008010007 */
[----:B------:R-:W-:Y:S01]  /*9bb0*/  FFMA.FTZ R25, R168, -UR4, R25 ;  /* 0x80000004a8197c23 */ /* 0x000fe20008010019 */
[----:B-1----:R-:W-:Y:S01]  /*9bc0*/  FMNMX.FTZ R0, R4, R3, !PT ;  /* 0x0000000304007209 */ /* 0x002fe20007810000 */
[----:B------:R-:W-:Y:S02]  /*9bd0*/  FFMA.FTZ R10, R179, -UR4, R10 ;  /* 0x80000004b30a7c23 */ /* 0x000fe4000801000a */
[----:B--2---:R-:W-:Y:S01]  /*9be0*/  FFMA.FTZ R28, R151, -UR4, R28 ;  /* 0x80000004971c7c23 */ /* 0x004fe2000801001c */
        /* <DEDUP_REMOVED lines=8> */
[----:B------:R-:W-:Y:S01]  /*9c70*/  FFMA.FTZ R19, R174, -UR4, R19 ;  /* 0x80000004ae137c23 */ /* 0x000fe20008010013 */
[----:B------:R-:W-:Y:S01]  /*9c80*/  LDSM.16.MT88.4 R176, [R198+0x18000] ;  /* 0x01800000c6b0783b */ /* 0x000fe20000004200 */
[----:B----4-:R-:W-:Y:S01]  /*9c90*/  FFMA.FTZ R32, R181, -UR4, R32 ;  /* 0x80000004b5207c23 */ /* 0x010fe20008010020 */
[----:B------:R-:W-:Y:S01]  /*9ca0*/  FMNMX.FTZ R180, R12, R180, !PT ;  /* 0x000000b40cb47209 */ /* 0x000fe20007810000 */
[----:B------:R-:W-:Y:S02]  /*9cb0*/  FFMA.FTZ R22, R173, -UR4, R22 ;  /* 0x80000004ad167c23 */ /* 0x000fe40008010016 */
[----:B------:R-:W-:Y:S01]  /*9cc0*/  FFMA.FTZ R23, R172, -UR4, R23 ;  /* 0x80000004ac177c23 */ /* 0x000fe20008010017 */
[----:B------:R-:W-:Y:S01]  /*9cd0*/  FMNMX.FTZ R150, R13, R180, !PT ;  /* 0x000000b40d967209 */ /* 0x000fe20007810000 */
[----:B------:R-:W-:Y:S01]  /*9ce0*/  FFMA.FTZ R26, R171, -UR4, R26 ;  /* 0x80000004ab1a7c23 */ /* 0x000fe2000801001a */
[----:B------:R-:W-:Y:S01]  /*9cf0*/  LDSM.16.MT88.4 R172, [R197+0x18000] ;  /* 0x01800000c5ac783b */ /* 0x000fe20000004200 */
[----:B------:R-:W-:Y:S01]  /*9d00*/  FFMA.FTZ R27, R170, -UR4, R27 ;  /* 0x80000004aa1b7c23 */ /* 0x000fe2000801001b */
[----:B------:R-:W-:Y:S01]  /*9d10*/  FMNMX.FTZ R150, R16, R150, !PT ;  /* 0x0000009610967209 */ /* 0x000fe20007810000 */
[----:B------:R-:W-:Y:S02]  /*9d20*/  FFMA.FTZ R30, R169, -UR4, R30 ;  /* 0x80000004a91e7c23 */ /* 0x000fe4000801001e */
[----:B------:R-:W-:Y:S02]  /*9d30*/  FFMA.FTZ R31, R168, -UR4, R31 ;  /* 0x80000004a81f7c23 */ /* 0x000fe4000801001f */
[----:B------:R-:W-:Y:S01]  /*9d40*/  FFMA.FTZ R34, R151, -UR4, R34 ;  /* 0x8000000497227c23 */ /* 0x000fe20008010022 */
        /* <DEDUP_REMOVED lines=37> */
[----:B-1----:R-:W-:Y:S02]  /*9fa0*/  FMNMX.FTZ R148, R148, R150, !PT ;  /* 0x0000009694947209 */ /* 0x002fe40007810000 */
[----:B------:R-:W-:Y:S02]  /*9fb0*/  MOV R150, UR23 ;  /* 0x0000001700967c02 */ /* 0x000fe40008000f00 */
[C---:B------:R-:W-:Y:S01]  /*9fc0*/  FSETP.NEU.FTZ.AND P0, PT, R148.reuse, -INF , PT ;  /* 0xff8000009400780b */ /* 0x040fe20003f1d000 */
[C---:B------:R-:W-:Y:S01]  /*9fd0*/  FMUL.FTZ R151, R148.reuse, c[0x0][0x23c] ;  /* 0x00008f0094977a20 */ /* 0x040fe20000410000 */
[----:B------:R-:W-:Y:S01]  /*9fe0*/  LOP3.LUT R168, R237, UR12, R150, 0x96, !PT ;  /* 0x0000000ceda87c12 */ /* 0x000fe2000f8e9696 */
[----:B------:R-:W-:Y:S01]  /*9ff0*/  FADD.FTZ R3, -R148, R3 ;  /* 0x0000000394037221 */ /* 0x000fe20000010100 */
[----:B--2---:R-:W-:Y:S01]  /*a000*/  FMNMX.FTZ R0, R0, R2, !PT ;  /* 0x0000000200007209 */ /* 0x004fe20007810000 */
[----:B------:R-:W-:Y:S01]  /*a010*/  UIADD3 UR12, UR12, 0x1, URZ ;  /* 0x000000010c0c7890 */ /* 0x000fe2000fffe03f */
[----:B------:R-:W-:Y:S01]  /*a020*/  FSEL R151, R151, RZ, P0 ;  /* 0x000000ff97977208 */ /* 0x000fe20000000000 */
[----:B------:R-:W-:Y:S02]  /*a030*/  IMAD.WIDE.U32 R168, R168, -0x326172a9, RZ ;  /* 0xcd9e8d57a8a87825 */ /* 0x000fe400078e00ff */
[----:B------:R-:W1:Y:S02]  /*a040*/  SHFL.BFLY PT, R2, R0, 0x1, 0x1f ;  /* 0x0c201f0000027f89 */ /* 0x000e6400000e0000 */
[--C-:B------:R-:W-:Y:S01]  /*a050*/  FFMA.FTZ R150, R8, c[0x0][0x23c], -R151.reuse ;  /* 0x00008f0008967a23 */ /* 0x100fe20000010897 */
[----:B------:R-:W-:Y:S01]  /*a060*/  LOP3.LUT R8, R235, UR33, R236, 0x96, !PT ;  /* 0x00000021eb087c12 */ /* 0x000fe2000f8e96ec */
[--C-:B------:R-:W-:Y:S02]  /*a070*/  FFMA.FTZ R9, R9, c[0x0][0x23c], -R151.reuse ;  /* 0x00008f0009097a23 */ /* 0x100fe40000010897 */
[----:B------:R2:W-:Y:S01]  /*a080*/  MUFU.EX2 R229, R150 ;  /* 0x0000009600e57308 */ /* 0x0005e20000000800 */
[--C-:B------:R-:W-:Y:S02]  /*a090*/  FFMA.FTZ R4, R4, c[0x0][0x23c], -R151.reuse ;  /* 0x00008f0004047a23 */ /* 0x100fe40000010897 */
[----:B------:R-:W-:Y:S04]  /*a0a0*/  IMAD.WIDE.U32 R182, R8, -0x326172a9, RZ ;  /* 0xcd9e8d5708b67825 */ /* 0x000fe800078e00ff */
[--C-:B------:R-:W-:Y:S01]  /*a0b0*/  FFMA.FTZ R5, R5, c[0x0][0x23c], -R151.reuse ;  /* 0x00008f0005057a23 */ /* 0x100fe20000010897 */
[----:B------:R-:W-:Y:S01]  /*a0c0*/  LOP3.LUT R8, R183, UR32, R168, 0x96, !PT ;  /* 0x00000020b7087c12 */ /* 0x000fe2000f8e96a8 */
[----:B------:R-:W-:Y:S01]  /*a0d0*/  FMUL.FTZ R3, R3, c[0x0][0x23c] ;  /* 0x00008f0003037a20 */ /* 0x000fe20000410000 */
[----:B------:R3:W-:Y:S01]  /*a0e0*/  MUFU.EX2 R228, R9 ;  /* 0x0000000900e47308 */ /* 0x0007e20000000800 */
[--C-:B------:R-:W-:Y:S02]  /*a0f0*/  FFMA.FTZ R29, R29, c[0x0][0x23c], -R151.reuse ;  /* 0x00008f001d1d7a23 */ /* 0x100fe40000010897 */
[--C-:B------:R-:W-:Y:S02]  /*a100*/  FFMA.FTZ R32, R32, c[0x0][0x23c], -R151.reuse ;  /* 0x00008f0020207a23 */ /* 0x100fe40000010897 */
[--C-:B------:R-:W-:Y:S02]  /*a110*/  FFMA.FTZ R16, R16, c[0x0][0x23c], -R151.reuse ;  /* 0x00008f0010107a23 */ /* 0x100fe40000010897 */
[--C-:B------:R-:W-:Y:S01]  /*a120*/  FFMA.FTZ R17, R17, c[0x0][0x23c], -R151.reuse ;  /* 0x00008f0011117a23 */ /* 0x100fe20000010897 */
[----:B-1----:R-:W-:Y:S01]  /*a130*/  FMNMX.FTZ R2, R0, R2, !PT ;  /* 0x0000000200027209 */ /* 0x002fe20007810000 */
[--C-:B------:R-:W-:Y:S01]  /*a140*/  FFMA.FTZ R12, R12, c[0x0][0x23c], -R151.reuse ;  /* 0x00008f000c0c7a23 */ /* 0x100fe20000010897 */
[----:B------:R1:W-:Y:S01]  /*a150*/  MUFU.EX2 R227, R4 ;  /* 0x0000000400e37308 */ /* 0x0003e20000000800 */
[--C-:B------:R-:W-:Y:S01]  /*a160*/  FFMA.FTZ R13, R13, c[0x0][0x23c], -R151.reuse ;  /* 0x00008f000d0d7a23 */ /* 0x100fe20000010897 */
[C---:B------:R-:W-:Y:S01]  /*a170*/  FSETP.NEU.FTZ.AND P0, PT, R2.reuse, -INF , PT ;  /* 0xff8000000200780b */ /* 0x040fe20003f1d000 */
[----:B------:R-:W-:Y:S01]  /*a180*/  FMUL.FTZ R180, R2, c[0x0][0x23c] ;  /* 0x00008f0002b47a20 */ /* 0x000fe20000410000 */
[----:B--2---:R-:W-:Y:S01]  /*a190*/  LOP3.LUT R150, R169, UR34, R240, 0x96, !PT ;  /* 0x00000022a9967c12 */ /* 0x004fe2000f8e96f0 */
[--C-:B------:R-:W-:Y:S02]  /*a1a0*/  FFMA.FTZ R24, R24, c[0x0][0x23c], -R151.reuse ;  /* 0x00008f0018187a23 */ /* 0x100fe40000010897 */
[----:B------:R-:W-:Y:S01]  /*a1b0*/  FFMA.FTZ R25, R25, c[0x0][0x23c], -R151 ;  /* 0x00008f0019197a23 */ /* 0x000fe20000010897 */
[----:B------:R-:W-:Y:S01]  /*a1c0*/  FSEL R180, R180, RZ, P0 ;  /* 0x000000ffb4b47208 */ /* 0x000fe20000000000 */
[----:B------:R-:W-:Y:S01]  /*a1d0*/  IMAD.WIDE.U32 R168, R150, -0x2daee0ad, RZ ;  /* 0xd2511f5396a87825 */ /* 0x000fe200078e00ff */
[----:B------:R2:W-:Y:S03]  /*a1e0*/  MUFU.EX2 R226, R5 ;  /* 0x0000000500e27308 */ /* 0x0005e60000000800 */
[----:B------:R-:W-:Y:S01]  /*a1f0*/  FFMA.FTZ R6, R6, c[0x0][0x23c], -R180 ;  /* 0x00008f0006067a23 */ /* 0x000fe200000108b4 */
[----:B------:R-:W-:Y:S01]  /*a200*/  LOP3.LUT R0, R169, UR31, R234, 0x96, !PT ;  /* 0x0000001fa9007c12 */ /* 0x000fe2000f8e96ea */
[----:B---3--:R-:W-:Y:S04]  /*a210*/  IMAD.WIDE.U32 R8, R8, -0x2daee0ad, RZ ;  /* 0xd2511f5308087825 */ /* 0x008fe800078e00ff */
[--C-:B------:R-:W-:Y:S01]  /*a220*/  FFMA.FTZ R11, R11, c[0x0][0x23c], -R180.reuse ;  /* 0x00008f000b0b7a23 */ /* 0x100fe200000108b4 */
[----:B------:R3:W-:Y:S01]  /*a230*/  MUFU.EX2 R195, R6 ;  /* 0x0000000600c37308 */ /* 0x0007e20000000800 */
[--C-:B------:R-:W-:Y:S02]  /*a240*/  FFMA.FTZ R7, R7, c[0x0][0x23c], -R180.reuse ;  /* 0x00008f0007077a23 */ /* 0x100fe400000108b4 */
[----:B------:R-:W-:Y:S01]  /*a250*/  FFMA.FTZ R10, R10, c[0x0][0x23c], -R180 ;  /* 0x00008f000a0a7a23 */ /* 0x000fe200000108b4 */
[----:B-1----:R-:W-:Y:S01]  /*a260*/  LOP3.LUT R4, R9, UR29, R168, 0x96, !PT ;  /* 0x0000001d09047c12 */ /* 0x002fe2000f8e96a8 */
[----:B------:R-:W-:Y:S04]  /*a270*/  IMAD.WIDE.U32 R168, R0, -0x326172a9, RZ ;  /* 0xcd9e8d5700a87825 */ /* 0x000fe800078e00ff */
[----:B------:R-:W-:Y:S01]  /*a280*/  IMAD.WIDE.U32 R184, R4, -0x326172a9, RZ ;  /* 0xcd9e8d5704b87825 */ /* 0x000fe200078e00ff */
[----:B------:R-:W-:Y:S01]  /*a290*/  LOP3.LUT R4, R169, UR30, R182, 0x96, !PT ;  /* 0x0000001ea9047c12 */ /* 0x000fe2000f8e96b6 */
[----:B------:R1:W-:Y:S02]  /*a2a0*/  MUFU.EX2 R224, R11 ;  /* 0x0000000b00e07308 */ /* 0x0003e40000000800 */
[----:B------:R-:W-:Y:S01]  /*a2b0*/  FFMA.FTZ R30, R30, c[0x0][0x23c], -R180 ;  /* 0x00008f001e1e7a23 */ /* 0x000fe200000108b4 */
[----:B------:R-:W-:Y:S01]  /*a2c0*/  LOP3.LUT R0, R185, UR17, R168, 0x96, !PT ;  /* 0x00000011b9007c12 */ /* 0x000fe2000f8e96a8 */
[----:B--2---:R-:W-:Y:S04]  /*a2d0*/  IMAD.WIDE.U32 R4, R4, -0x2daee0ad, RZ ;  /* 0xd2511f5304047825 */ /* 0x004fe800078e00ff */
[----:B------:R-:W-:Y:S01]  /*a2e0*/  IMAD.WIDE.U32 R186, R0, -0x2daee0ad, RZ ;  /* 0xd2511f5300ba7825 */ /* 0x000fe200078e00ff */
[----:B------:R-:W-:Y:S01]  /*a2f0*/  LOP3.LUT R8, R5, UR14, R8, 0x96, !PT ;  /* 0x0000000e05087c12 */ /* 0x000fe2000f8e9608 */
[----:B------:R2:W-:Y:S02]  /*a300*/  MUFU.EX2 R194, R7 ;  /* 0x0000000700c27308 */ /* 0x0005e40000000800 */
[----:B------:R-:W-:Y:S01]  /*a310*/  FADD.FTZ R0, -R2, R149 ;  /* 0x0000009502007221 */ /* 0x000fe20000010100 */
[----:B------:R-:W-:Y:S01]  /*a320*/  LOP3.LUT R4, R187, UR5, R4, 0x96, !PT ;  /* 0x00000005bb047c12 */ /* 0x000fe2000f8e9604 */
[----:B------:R-:W-:Y:S04]  /*a330*/  IMAD.WIDE.U32 R188, R8, -0x326172a9, RZ ;  /* 0xcd9e8d5708bc7825 */ /* 0x000fe800078e00ff */
[----:B------:R-:W-:Y:S02]  /*a340*/  FMUL.FTZ R0, R0, c[0x0][0x23c] ;  /* 0x00008f0000007a20 */ /* 0x000fe40000410000 */
[----:B------:R4:W-:Y:S01]  /*a350*/  MUFU.EX2 R225, R10 ;  /* 0x0000000a00e17308 */ /* 0x0009e20000000800 */
[----:B------:R-:W-:Y:S04]  /*a360*/  IMAD.WIDE.U32 R4, R4, -0x326172a9, RZ ;  /* 0xcd9e8d5704047825 */ /* 0x000fe800078e00ff */
[--C-:B------:R-:W-:Y:S01]  /*a370*/  FFMA.FTZ R31, R31, c[0x0][0x23c], -R180.reuse ;  /* 0x00008f001f1f7a23 */ /* 0x100fe200000108b4 */
[----:B---3--:R-:W-:Y:S01]  /*a380*/  LOP3.LUT R6, R4, 0xffff, RZ, 0xc0, !PT ;  /* 0x0000ffff04067812 */ /* 0x008fe200078ec0ff */
[----:B------:R-:W-:Y:S01]  /*a390*/  FFMA.FTZ R18, R18, c[0x0][0x23c], -R180 ;  /* 0x00008f0012127a23 */ /* 0x000fe200000108b4 */
[----:B------:R-:W-:Y:S01]  /*a3a0*/  LOP3.LUT R5, R5, UR36, R188, 0x96, !PT ;  /* 0x0000002405057c12 */ /* 0x000fe2000f8e96bc */
[----:B------:R-:W-:Y:S01]  /*a3b0*/  FFMA.FTZ R19, R19, c[0x0][0x23c], -R180 ;  /* 0x00008f0013137a23 */ /* 0x000fe200000108b4 */
[----:B------:R-:W3:Y:S01]  /*a3c0*/  MUFU.EX2 R3, R3 ;  /* 0x0000000300037308 */ /* 0x000ee20000000800 */
[----:B-1----:R-:W-:Y:S01]  /*a3d0*/  SHF.R.U32.HI R11, RZ, 0x18, R4 ;  /* 0x00000018ff0b7819 */ /* 0x002fe20000011604 */
[----:B------:R-:W-:Y:S01]  /*a3e0*/  FFMA.FTZ R14, R14, c[0x0][0x23c], -R180 ;  /* 0x00008f000e0e7a23 */ /* 0x000fe200000108b4 */
[----:B------:R-:W-:Y:S01]  /*a3f0*/  SHF.R.U32.HI R8, RZ, 0x10, R4 ;  /* 0x00000010ff087819 */ /* 0x000fe20000011604 */
[--C-:B------:R-:W-:Y:S01]  /*a400*/  FFMA.FTZ R27, R27, c[0x0][0x23c], -R180.reuse ;  /* 0x00008f001b1b7a23 */ /* 0x100fe200000108b4 */
[----:B------:R-:W-:Y:S01]  /*a410*/  LOP3.LUT R150, R4, 0xff, RZ, 0xc0, !PT ;  /* 0x000000ff04967812 */ /* 0x000fe200078ec0ff */
[--C-:B------:R-:W-:Y:S01]  /*a420*/  FFMA.FTZ R34, R34, c[0x0][0x23c], -R180.reuse ;  /* 0x00008f0022227a23 */ /* 0x100fe200000108b4 */
[----:B--2---:R-:W-:Y:S01]  /*a430*/  SHF.R.U32.HI R7, RZ, 0x10, R5 ;  /* 0x00000010ff077819 */ /* 0x004fe20000011605 */
[--C-:B------:R-:W-:Y:S01]  /*a440*/  FFMA.FTZ R20, R20, c[0x0][0x23c], -R151.reuse ;  /* 0x00008f0014147a23 */ /* 0x100fe20000010897 */
[----:B------:R-:W-:Y:S01]  /*a450*/  LOP3.LUT R4, R5, 0xffff, RZ, 0xc0, !PT ;  /* 0x0000ffff05047812 */ /* 0x000fe200078ec0ff */
[----:B------:R-:W1:Y:S01]  /*a460*/  MUFU.EX2 R0, R0 ;  /* 0x0000000000007308 */ /* 0x000e620000000800 */
[----:B------:R-:W-:Y:S01]  /*a470*/  LOP3.LUT R9, R8, 0xff, RZ, 0xc0, !PT ;  /* 0x000000ff08097812 */ /* 0x000fe200078ec0ff */
[----:B------:R-:W-:Y:S01]  /*a480*/  FFMA.FTZ R21, R21, c[0x0][0x23c], -R151 ;  /* 0x00008f0015157a23 */ /* 0x000fe20000010897 */
[----:B------:R-:W-:Y:S01]  /*a490*/  LOP3.LUT R8, R5, 0xff, RZ, 0xc0, !PT ;  /* 0x000000ff05087812 */ /* 0x000fe200078ec0ff */
[----:B------:R-:W-:Y:S01]  /*a4a0*/  FFMA.FTZ R26, R26, c[0x0][0x23c], -R180 ;  /* 0x00008f001a1a7a23 */ /* 0x000fe200000108b4 */
[----:B----4-:R-:W-:Y:S01]  /*a4b0*/  SHF.R.U32.HI R10, RZ, 0x8, R6 ;  /* 0x00000008ff0a7819 */ /* 0x010fe20000011606 */
[----:B------:R-:W-:Y:S01]  /*a4c0*/  FFMA.FTZ R23, R23, c[0x0][0x23c], -R180 ;  /* 0x00008f0017177a23 */ /* 0x000fe200000108b4 */
[----:B------:R-:W-:Y:S01]  /*a4d0*/  SHF.R.U32.HI R6, RZ, 0x18, R5 ;  /* 0x00000018ff067819 */ /* 0x000fe20000011605 */
[--C-:B------:R-:W-:Y:S01]  /*a4e0*/  FFMA.FTZ R28, R28, c[0x0][0x23c], -R151.reuse ;  /* 0x00008f001c1c7a23 */ /* 0x100fe20000010897 */
[----:B------:R-:W-:Y:S01]  /*a4f0*/  SHF.R.U32.HI R5, RZ, 0x8, R4 ;  /* 0x00000008ff057819 */ /* 0x000fe20000011604 */
[----:B------:R2:W-:Y:S01]  /*a500*/  MUFU.EX2 R188, R19 ;  /* 0x0000001300bc7308 */ /* 0x0005e20000000800 */
[----:B------:R-:W-:Y:S01]  /*a510*/  LOP3.LUT R4, R7, 0xff, RZ, 0xc0, !PT ;  /* 0x000000ff07047812 */ /* 0x000fe200078ec0ff */
[----:B------:R-:W-:Y:S01]  /*a520*/  FFMA.FTZ R151, R33, c[0x0][0x23c], -R151 ;  /* 0x00008f0021977a23 */ /* 0x000fe20000010897 */
[----:B------:R-:W-:Y:S01]  /*a530*/  PRMT R10, R150, 0x5410, R10 ;  /* 0x00005410960a7816 */ /* 0x000fe2000000000a */
[----:B---3--:R-:W-:Y:S01]  /*a540*/  FMUL.FTZ R36, R3, R36 ;  /* 0x0000002403247220 */ /* 0x008fe20000410000 */
[----:B------:R-:W-:Y:S01]  /*a550*/  PRMT R9, R9, 0x5410, R11 ;  /* 0x0000541009097816 */ /* 0x000fe2000000000b */
[C---:B------:R-:W-:Y:S01]  /*a560*/  FMUL.FTZ R37, R3.reuse, R37 ;  /* 0x0000002503257220 */ /* 0x040fe20000410000 */
        /* <DEDUP_REMOVED lines=11> */
[C---:B------:R-:W-:Y:S01]  /*a620*/  FMUL.FTZ R9, R3.reuse, R157 ;  /* 0x0000009d03097220 */ /* 0x040fe20000410000 */
[----:B------:R-:W-:Y:S01]  /*a630*/  LOP3.LUT R170, R170, R4, RZ, 0xc0, !PT ;  /* 0x00000004aaaa7212 */ /* 0x000fe200078ec0ff */
[C---:B------:R-:W-:Y:S01]  /*a640*/  FMUL.FTZ R4, R3.reuse, R152 ;  /* 0x0000009803047220 */ /* 0x040fe20000410000 */
[----:B------:R-:W-:Y:S01]  /*a650*/  LOP3.LUT R168, R168, R5, RZ, 0xc0, !PT ;  /* 0x00000005a8a87212 */ /* 0x000fe200078ec0ff */
[----:B------:R-:W-:Y:S01]  /*a660*/  FMUL.FTZ R5, R3, R153 ;  /* 0x0000009903057220 */ /* 0x000fe20000410000 */
[----:B------:R-:W-:Y:S01]  /*a670*/  LOP3.LUT R171, R171, R6, RZ, 0xc0, !PT ;  /* 0x00000006abab7212 */ /* 0x000fe200078ec0ff */
[C---:B-1----:R-:W-:Y:S01]  /*a680*/  FMUL.FTZ R6, R0.reuse, R154 ;  /* 0x0000009a00067220 */ /* 0x042fe20000410000 */
[----:B------:R-:W-:Y:S01]  /*a690*/  LOP3.LUT R169, R169, R7, RZ, 0xc0, !PT ;  /* 0x00000007a9a97212 */ /* 0x000fe200078ec0ff */
[C---:B------:R-:W-:Y:S01]  /*a6a0*/  FMUL.FTZ R7, R0.reuse, R155 ;  /* 0x0000009b00077220 */ /* 0x040fe20000410000 */
[----:B------:R1:W-:Y:S01]  /*a6b0*/  MUFU.EX2 R187, R14 ;  /* 0x0000000e00bb7308 */ /* 0x0003e20000000800 */
[----:B------:R-:W3:Y:S01]  /*a6c0*/  LDSM.16.MT88.4 R152, [R200+0x18000] ;  /* 0x01800000c898783b */ /* 0x000ee20000004200 */
[C---:B------:R-:W-:Y:S02]  /*a6d0*/  FMUL.FTZ R10, R0.reuse, R158 ;  /* 0x0000009e000a7220 */ /* 0x040fe40000410000 */
[C---:B------:R-:W-:Y:S02]  /*a6e0*/  FMUL.FTZ R11, R0.reuse, R159 ;  /* 0x0000009f000b7220 */ /* 0x040fe40000410000 */
[C---:B------:R-:W-:Y:S03]  /*a6f0*/  HMMA.16816.F32.BF16 R4, R168.reuse, R172, R4 ;  /* 0x000000aca804723c */ /* 0x040fe60000041804 */
[----:B------:R-:W4:Y:S01]  /*a700*/  LDSM.16.MT88.4 R156, [R199+0x18000] ;  /* 0x01800000c79c783b */ /* 0x000f220000004200 */
[----:B------:R5:W-:Y:S01]  /*a710*/  MUFU.EX2 R193, R16 ;  /* 0x0000001000c17308 */ /* 0x000be20000000800 */
[C---:B--2---:R-:W-:Y:S02]  /*a720*/  FMUL.FTZ R19, R0.reuse, R163 ;  /* 0x000000a300137220 */ /* 0x044fe40000410000 */
[C---:B------:R-:W-:Y:S01]  /*a730*/  FMUL.FTZ R38, R0.reuse, R38 ;  /* 0x0000002600267220 */ /* 0x040fe20000410000 */
[C---:B------:R-:W-:Y:S03]  /*a740*/  HMMA.16816.F32.BF16 R8, R168.reuse, R174, R8 ;  /* 0x000000aea808723c */ /* 0x040fe60000041808 */
[----:B------:R-:W2:Y:S01]  /*a750*/  LDSM.16.MT88.4 R172, [R197+0x1a000] ;  /* 0x01a00000c5ac783b */ /* 0x000ea20000004200 */
[C---:B------:R-:W-:Y:S02]  /*a760*/  FMUL.FTZ R39, R0.reuse, R39 ;  /* 0x0000002700277220 */ /* 0x040fe40000410000 */
[C---:B------:R-:W-:Y:S01]  /*a770*/  FMUL.FTZ R40, R3.reuse, R40 ;  /* 0x0000002803287220 */ /* 0x040fe20000410000 */
[----:B------:R-:W2:Y:S01]  /*a780*/  MUFU.EX2 R192, R17 ;  /* 0x0000001100c07308 */ /* 0x000ea20000000800 */
[C---:B------:R-:W-:Y:S03]  /*a790*/  FMUL.FTZ R41, R3.reuse, R41 ;  /* 0x0000002903297220 */ /* 0x040fe60000410000 */
[C---:B------:R-:W-:Y:S03]  /*a7a0*/  HMMA.16816.F32.BF16 R36, R168.reuse, R176, R36 ;  /* 0x000000b0a824723c */ /* 0x040fe60000041824 */
[C---:B------:R-:W-:Y:S02]  /*a7b0*/  FMUL.FTZ R42, R0.reuse, R42 ;  /* 0x0000002a002a7220 */ /* 0x040fe40000410000 */
[C---:B------:R-:W-:Y:S01]  /*a7c0*/  FMUL.FTZ R43, R0.reuse, R43 ;  /* 0x0000002b002b7220 */ /* 0x040fe20000410000 */
[----:B------:R-:W-:Y:S01]  /*a7d0*/  MUFU.EX2 R191, R12 ;  /* 0x0000000c00bf7308 */ /* 0x000fe20000000800 */
[C---:B-1----:R-:W-:Y:S02]  /*a7e0*/  FMUL.FTZ R14, R0.reuse, R166 ;  /* 0x000000a6000e7220 */ /* 0x042fe40000410000 */
[C---:B------:R-:W-:Y:S03]  /*a7f0*/  FMUL.FTZ R44, R3.reuse, R44 ;  /* 0x0000002c032c7220 */ /* 0x040fe60000410000 */
[C---:B------:R-:W-:Y:S03]  /*a800*/  HMMA.16816.F32.BF16 R40, R168.reuse, R178, R40 ;  /* 0x000000b2a828723c */ /* 0x040fe60000041828 */
[----:B------:R-:W-:Y:S01]  /*a810*/  FMUL.FTZ R45, R3, R45 ;  /* 0x0000002d032d7220 */ /* 0x000fe20000410000 */
[----:B------:R-:W-:Y:S01]  /*a820*/  MUFU.EX2 R179, R27 ;  /* 0x0000001b00b37308 */ /* 0x000fe20000000800 */
[C---:B------:R-:W-:Y:S01]  /*a830*/  FMUL.FTZ R46, R0.reuse, R46 ;  /* 0x0000002e002e7220 */ /* 0x040fe20000410000 */
[----:B-----5:R-:W-:Y:S01]  /*a840*/  LOP3.LUT R16, R189, UR9, R184, 0x96, !PT ;  /* 0x00000009bd107c12 */ /* 0x020fe2000f8e96b8 */
[C---:B------:R-:W-:Y:S02]  /*a850*/  FMUL.FTZ R47, R0.reuse, R47 ;  /* 0x0000002f002f7220 */ /* 0x040fe40000410000 */
[C---:B------:R-:W-:Y:S03]  /*a860*/  FMUL.FTZ R48, R3.reuse, R48 ;  /* 0x0000003003307220 */ /* 0x040fe60000410000 */
[C---:B------:R-:W-:Y:S02]  /*a870*/  FMUL.FTZ R49, R3.reuse, R49 ;  /* 0x0000003103317220 */ /* 0x040fe40000410000 */
[C---:B---3--:R-:W-:Y:S01]  /*a880*/  HMMA.16816.F32.BF16 R44, R168.reuse, R152, R44 ;  /* 0x00000098a82c723c */ /* 0x048fe2000004182c */
[----:B------:R1:W-:Y:S02]  /*a890*/  MUFU.EX2 R189, R18 ;  /* 0x0000001200bd7308 */ /* 0x0003e40000000800 */
[C---:B------:R-:W-:Y:S02]  /*a8a0*/  FMUL.FTZ R50, R0.reuse, R50 ;  /* 0x0000003200327220 */ /* 0x040fe40000410000 */
[C---:B------:R-:W-:Y:S02]  /*a8b0*/  FMUL.FTZ R51, R0.reuse, R51 ;  /* 0x0000003300337220 */ /* 0x040fe40000410000 */
[C---:B------:R-:W-:Y:S02]  /*a8c0*/  FMUL.FTZ R52, R3.reuse, R52 ;  /* 0x0000003403347220 */ /* 0x040fe40000410000 */
[C---:B------:R-:W-:Y:S02]  /*a8d0*/  FMUL.FTZ R53, R3.reuse, R53 ;  /* 0x0000003503357220 */ /* 0x040fe40000410000 */
[----:B------:R3:W5:Y:S01]  /*a8e0*/  MUFU.EX2 R190, R13 ;  /* 0x0000000d00be7308 */ /* 0x0007620000000800 */
[C---:B------:R-:W-:Y:S01]  /*a8f0*/  HMMA.16816.F32.BF16 R48, R168.reuse, R154, R48 ;  /* 0x0000009aa830723c */ /* 0x040fe20000041830 */
[----:B------:R-:W3:Y:S02]  /*a900*/  LDSM.16.MT88.4 R152, [R198+0x1a000] ;  /* 0x01a00000c698783b */ /* 0x000ee40000004200 */
[C---:B------:R-:W-:Y:S02]  /*a910*/  FMUL.FTZ R54, R0.reuse, R54 ;  /* 0x0000003600367220 */ /* 0x040fe40000410000 */
[C---:B------:R-:W-:Y:S02]  /*a920*/  FMUL.FTZ R55, R0.reuse, R55 ;  /* 0x0000003700377220 */ /* 0x040fe40000410000 */
[C---:B------:R-:W-:Y:S02]  /*a930*/  FMUL.FTZ R56, R3.reuse, R56 ;  /* 0x0000003803387220 */ /* 0x040fe40000410000 */
[C---:B------:R-:W-:Y:S01]  /*a940*/  FMUL.FTZ R57, R3.reuse, R57 ;  /* 0x0000003903397220 */ /* 0x040fe20000410000 */
[----:B------:R-:W-:Y:S02]  /*a950*/  MUFU.EX2 R185, R24 ;  /* 0x0000001800b97308 */ /* 0x000fe40000000800 */
[C---:B----4-:R-:W-:Y:S03]  /*a960*/  HMMA.16816.F32.BF16 R52, R168.reuse, R156, R52 ;  /* 0x0000009ca834723c */ /* 0x050fe60000041834 */
[C---:B------:R-:W-:Y:S02]  /*a970*/  FMUL.FTZ R58, R0.reuse, R58 ;  /* 0x0000003a003a7220 */ /* 0x040fe40000410000 */
[C---:B------:R-:W-:Y:S02]  /*a980*/  FMUL.FTZ R59, R0.reuse, R59 ;  /* 0x0000003b003b7220 */ /* 0x040fe40000410000 */
[C---:B-1----:R-:W-:Y:S01]  /*a990*/  FMUL.FTZ R18, R0.reuse, R162 ;  /* 0x000000a200127220 */ /* 0x042fe20000410000 */
[----:B------:R-:W-:Y:S01]  /*a9a0*/  MUFU.EX2 R181, R26 ;  /* 0x0000001a00b57308 */ /* 0x000fe20000000800 */
[C---:B------:R-:W-:Y:S03]  /*a9b0*/  FMUL.FTZ R60, R3.reuse, R60 ;  /* 0x0000003c033c7220 */ /* 0x040fe60000410000 */
[C---:B------:R-:W-:Y:S01]  /*a9c0*/  HMMA.16816.F32.BF16 R56, R168.reuse, R158, R56 ;  /* 0x0000009ea838723c */ /* 0x040fe20000041838 */
[----:B------:R-:W1:Y:S02]  /*a9d0*/  LDSM.16.MT88.4 R156, [R200+0x1a000] ;  /* 0x01a00000c89c783b */ /* 0x000e640000004200 */
[C---:B------:R-:W-:Y:S02]  /*a9e0*/  FMUL.FTZ R61, R3.reuse, R61 ;  /* 0x0000003d033d7220 */ /* 0x040fe40000410000 */
[C---:B------:R-:W-:Y:S01]  /*a9f0*/  FMUL.FTZ R62, R0.reuse, R62 ;  /* 0x0000003e003e7220 */ /* 0x040fe20000410000 */
[----:B------:R-:W-:Y:S01]  /*aa00*/  MUFU.EX2 R184, R25 ;  /* 0x0000001900b87308 */ /* 0x000fe20000000800 */
        /* <DEDUP_REMOVED lines=106> */
[----:B------:R-:W-:Y:S03]  /*b0b0*/  FMUL.FTZ R141, R3, R141 ;  /* 0x0000008d038d7220 */ /* 0x000fe60000410000 */
[C---:B------:R-:W-:Y:S03]  /*b0c0*/  HMMA.16816.F32.BF16 R136, R168.reuse, R174, R136 ;  /* 0x000000aea888723c */ /* 0x040fe60000041888 */
[C---:B------:R-:W-:Y:S02]  /*b0d0*/  FMUL.FTZ R142, R0.reuse, R142 ;  /* 0x0000008e008e7220 */ /* 0x040fe40000410000 */
[----:B------:R-:W-:Y:S02]  /*b0e0*/  FMUL.FTZ R143, R0, R143 ;  /* 0x0000008f008f7220 */ /* 0x000fe40000410000 */
[----:B------:R-:W-:Y:S05]  /*b0f0*/  IMAD.WIDE.U32 R16, R16, -0x2daee0ad, RZ ;  /* 0xd2511f5310107825 */ /* 0x000fea00078e00ff */
[C---:B---3--:R-:W-:Y:S03]  /*b100*/  HMMA.16816.F32.BF16 R140, R168.reuse, R152, R140 ;  /* 0x00000098a88c723c */ /* 0x048fe6000004188c */
[----:B------:R-:W-:Y:S01]  /*b110*/  LOP3.LUT R12, R17, UR35, R186, 0x96, !PT ;  /* 0x00000023110c7c12 */ /* 0x000fe2000f8e96ba */
[C---:B------:R-:W-:Y:S01]  /*b120*/  FMUL.FTZ R144, R3.reuse, R144 ;  /* 0x0000009003907220 */ /* 0x040fe20000410000 */
[--C-:B------:R-:W-:Y:S01]  /*b130*/  SHF.R.U32.HI R13, RZ, 0x10, R16.reuse ;  /* 0x00000010ff0d7819 */ /* 0x100fe20000011610 */
[----:B------:R-:W-:Y:S01]  /*b140*/  FMUL.FTZ R145, R3, R145 ;  /* 0x0000009103917220 */ /* 0x000fe20000410000 */
[----:B------:R-:W-:Y:S01]  /*b150*/  LOP3.LUT R152, R12, 0xff, RZ, 0xc0, !PT ;  /* 0x000000ff0c987812 */ /* 0x000fe200078ec0ff */
[----:B------:R-:W-:Y:S01]  /*b160*/  FMUL.FTZ R146, R0, R146 ;  /* 0x0000009200927220 */ /* 0x000fe20000410000 */
[----:B------:R-:W-:Y:S03]  /*b170*/  LOP3.LUT R153, R13, 0xff, RZ, 0xc0, !PT ;  /* 0x000000ff0d997812 */ /* 0x000fe600078ec0ff */
[----:B------:R-:W-:Y:S01]  /*b180*/  LOP3.LUT R13, R12, 0xffff, RZ, 0xc0, !PT ;  /* 0x0000ffff0c0d7812 */ /* 0x000fe200078ec0ff */
[----:B------:R-:W-:Y:S01]  /*b190*/  FMUL.FTZ R147, R0, R147 ;  /* 0x0000009300937220 */ /* 0x000fe20000410000 */
[----:B------:R-:W-:Y:S02]  /*b1a0*/  LOP3.LUT R174, R16, 0xff, RZ, 0xc0, !PT ;  /* 0x000000ff10ae7812 */ /* 0x000fe400078ec0ff */
[----:B------:R-:W-:Y:S02]  /*b1b0*/  SHF.R.U32.HI R13, RZ, 0x8, R13 ;  /* 0x00000008ff0d7819 */ /* 0x000fe4000001160d */
[----:B------:R-:W-:Y:S02]  /*b1c0*/  SHF.R.U32.HI R173, RZ, 0x18, R16 ;  /* 0x00000018ffad7819 */ /* 0x000fe40000011610 */
[----:B------:R-:W-:Y:S01]  /*b1d0*/  PRMT R13, R152, 0x5410, R13 ;  /* 0x00005410980d7816 */ /* 0x000fe2000000000d */
[----:B------:R-:W-:Y:S01]  /*b1e0*/  FFMA.FTZ R152, R15, c[0x0][0x23c], -R180 ;  /* 0x00008f000f987a23 */ /* 0x000fe200000108b4 */
[----:B------:R-:W-:Y:S01]  /*b1f0*/  LOP3.LUT R172, R16, 0xffff, RZ, 0xc0, !PT ;  /* 0x0000ffff10ac7812 */ /* 0x000fe200078ec0ff */
[C---:B------:R-:W-:Y:S01]  /*b200*/  FMUL.FTZ R16, R3.reuse, R160 ;  /* 0x000000a003107220 */ /* 0x040fe20000410000 */
[----:B------:R-:W-:Y:S01]  /*b210*/  SHF.R.U32.HI R149, RZ, 0x10, R12 ;  /* 0x00000010ff957819 */ /* 0x000fe2000001160c */
[----:B------:R-:W-:Y:S01]  /*b220*/  FMUL.FTZ R17, R3, R161 ;  /* 0x000000a103117220 */ /* 0x000fe20000410000 */
[----:B------:R5:W2:Y:S01]  /*b230*/  MUFU.EX2 R186, R152 ;  /* 0x0000009800ba7308 */ /* 0x000aa20000000800 */
[----:B------:R-:W3:Y:S01]  /*b240*/  LDSM.16.MT88.4 R160, [R197+0x18800] ;  /* 0x01880000c5a0783b */ /* 0x000ee20000004200 */
[----:B------:R-:W-:Y:S01]  /*b250*/  SHF.R.U32.HI R172, RZ, 0x8, R172 ;  /* 0x00000008ffac7819 */ /* 0x000fe200000116ac */
[C---:B------:R-:W-:Y:S01]  /*b260*/  FMUL.FTZ R15, R0.reuse, R167 ;  /* 0x000000a7000f7220 */ /* 0x040fe20000410000 */
[----:B------:R-:W-:Y:S01]  /*b270*/  SHF.R.U32.HI R150, RZ, 0x18, R12 ;  /* 0x00000018ff967819 */ /* 0x000fe2000001160c */
[----:B------:R-:W-:Y:S01]  /*b280*/  FFMA.FTZ R0, R0, R239, R195 ;  /* 0x000000ef00007223 */ /* 0x000fe200000100c3 */
[C---:B------:R-:W-:Y:S03]  /*b290*/  HMMA.16816.F32.BF16 R16, R168.reuse, R154, R16 ;  /* 0x0000009aa810723c */ /* 0x040fe60000041810 */
[----:B------:R-:W-:Y:S01]  /*b2a0*/  LOP3.LUT R12, R149, 0xff, RZ, 0xc0, !PT ;  /* 0x000000ff950c7812 */ /* 0x000fe200078ec0ff */
[----:B------:R-:W-:Y:S01]  /*b2b0*/  FADD.FTZ R0, R194, R0 ;  /* 0x00000000c2007221 */ /* 0x000fe20000010000 */
[----:B------:R-:W-:Y:S02]  /*b2c0*/  PRMT R149, R174, 0x5410, R172 ;  /* 0x00005410ae957816 */ /* 0x000fe400000000ac */
[----:B------:R-:W-:Y:S01]  /*b2d0*/  PRMT R176, R153, 0x5410, R173 ;  /* 0x0000541099b07816 */ /* 0x000fe200000000ad */
[----:B------:R-:W-:Y:S01]  /*b2e0*/  FADD.FTZ R0, R225, R0 ;  /* 0x00000000e1007221 */ /* 0x000fe20000010000 */
[----:B------:R-:W4:Y:S03]  /*b2f0*/  LDSM.16.MT88.4 R172, [R198+0x18800] ;  /* 0x01880000c6ac783b */ /* 0x000f260000004200 */
[----:B------:R-:W-:Y:S01]  /*b300*/  PRMT R153, R12, 0x5410, R150 ;  /* 0x000054100c997816 */ /* 0x000fe20000000096 */
[C---:B------:R-:W-:Y:S01]  /*b310*/  FMUL.FTZ R12, R3.reuse, R164 ;  /* 0x000000a4030c7220 */ /* 0x040fe20000410000 */
[--C-:B------:R-:W-:Y:S01]  /*b320*/  HSET2.LE.AND R150, R13, R246.reuse, PT ;  /* 0x000000f60d967233 */ /* 0x100fe20003803000 */
[----:B------:R-:W-:Y:S01]  /*b330*/  FMUL.FTZ R13, R3, R165 ;  /* 0x000000a5030d7220 */ /* 0x000fe20000410000 */
[--C-:B------:R-:W-:Y:S01]  /*b340*/  HSET2.LE.AND R149, R149, R246.reuse, PT ;  /* 0x000000f695957233 */ /* 0x100fe20003803000 */
[----:B------:R-:W4:Y:S01]  /*b350*/  LDSM.16.MT88.4 R164, [R200+0x18800] ;  /* 0x01880000c8a4783b */ /* 0x000f220000004200 */
[----:B------:R-:W-:Y:S01]  /*b360*/  F2FP.BF16.PACK_AB R154, R192, R193 ;  /* 0x000000c1c09a723e */ /* 0x000fe200000010ff */
[--C-:B------:R-:W-:Y:S01]  /*b370*/  HSET2.LE.AND R155, R176, R246.reuse, PT ;  /* 0x000000f6b09b7233 */ /* 0x100fe20003803000 */
[----:B-----5:R-:W-:Y:S01]  /*b380*/  F2FP.BF16.PACK_AB R152, R190, R191 ;  /* 0x000000bfbe98723e */ /* 0x020fe200000010ff */
[--C-:B------:R-:W-:Y:S01]  /*b390*/  HSET2.LE.AND R153, R153, R246.reuse, PT ;  /* 0x000000f699997233 */ /* 0x100fe20003803000 */
[C---:B-1----:R-:W-:Y:S03]  /*b3a0*/  HMMA.16816.F32.BF16 R12, R168.reuse, R156, R12 ;  /* 0x0000009ca80c723c */ /* 0x042fe6000004180c */
[----:B------:R-:W-:Y:S01]  /*b3b0*/  LOP3.LUT R154, R149, R154, RZ, 0xc0, !PT ;  /* 0x0000009a959a7212 */ /* 0x000fe200078ec0ff */
[----:B------:R-:W-:Y:S01]  /*b3c0*/  FFMA.FTZ R3, R3, R238, R227 ;  /* 0x000000ee03037223 */ /* 0x000fe200000100e3 */
[----:B------:R-:W-:Y:S01]  /*b3d0*/  LOP3.LUT R152, R150, R152, RZ, 0xc0, !PT ;  /* 0x0000009896987212 */ /* 0x000fe200078ec0ff */
[----:B------:R-:W-:Y:S01]  /*b3e0*/  FADD.FTZ R0, R224, R0 ;  /* 0x00000000e0007221 */ /* 0x000fe20000010000 */
[----:B------:R-:W-:Y:S01]  /*b3f0*/  F2FP.BF16.PACK_AB R149, R188, R189 ;  /* 0x000000bdbc95723e */ /* 0x000fe200000010ff */
[----:B------:R-:W-:Y:S01]  /*b400*/  HMMA.16816.F32.BF16 R144, R168, R158, R144 ;  /* 0x0000009ea890723c */ /* 0x000fe20000041890 */
[----:B------:R-:W1:Y:S03]  /*b410*/  LDSM.16.MT88.4 R156, [R199+0x18800] ;  /* 0x01880000c79c783b */ /* 0x000e660000004200 */
[----:B--2---:R-:W-:Y:S01]  /*b420*/  F2FP.BF16.PACK_AB R150, R186, R187 ;  /* 0x000000bbba96723e */ /* 0x004fe200000010ff */
[----:B------:R-:W-:Y:S01]  /*b430*/  FADD.FTZ R3, R226, R3 ;  /* 0x00000003e2037221 */ /* 0x000fe20000010000 */
[----:B------:R-:W-:Y:S01]  /*b440*/  LOP3.LUT R155, R155, R149, RZ, 0xc0, !PT ;  /* 0x000000959b9b7212 */ /* 0x000fe200078ec0ff */
[----:B------:R-:W-:Y:S01]  /*b450*/  FADD.FTZ R0, R187, R0 ;  /* 0x00000000bb007221 */ /* 0x000fe20000010000 */
[----:B------:R-:W-:Y:S01]  /*b460*/  LOP3.LUT R153, R153, R150, RZ, 0xc0, !PT ;  /* 0x0000009699997212 */ /* 0x000fe200078ec0ff */
[----:B------:R-:W-:Y:S03]  /*b470*/  LDSM.16.MT88.4 R168, [R198+0x1a800] ;  /* 0x01a80000c6a8783b */ /* 0x000fe60000004200 */
[----:B------:R-:W-:Y:S01]  /*b480*/  MOV R149, UR12 ;  /* 0x0000000c00957c02 */ /* 0x000fe20008000f00 */
[----:B------:R-:W-:Y:S02]  /*b490*/  FADD.FTZ R3, R229, R3 ;  /* 0x00000003e5037221 */ /* 0x000fe40000010000 */
[C---:B---3--:R-:W-:Y:S05]  /*b4a0*/  HMMA.16816.F32.BF16 R4, R152.reuse, R160, R4 ;  /* 0x000000a09804723c */ /* 0x048fea0000041804 */
[----:B------:R-:W-:Y:S01]  /*b4b0*/  LOP3.LUT R149, R237, UR23, R149, 0x96, !PT ;  /* 0x00000017ed957c12 */ /* 0x000fe2000f8e9695 */
        /* <DEDUP_REMOVED lines=10> */
[----:B------:R-:W-:Y:S02]  /*b560*/  FADD.FTZ R3, R193, R3 ;  /* 0x00000003c1037221 */ /* 0x000fe40000010000 */
[----:B------:R-:W-:Y:S02]  /*b570*/  FADD.FTZ R0, R188, R0 ;  /* 0x00000000bc007221 */ /* 0x000fe40000010000 */
[C---:B------:R-:W-:Y:S04]  /*b580*/  HMMA.16816.F32.BF16 R44, R152.reuse, R164, R44 ;  /* 0x000000a4982c723c */ /* 0x040fe8000004182c */
[----:B------:R-:W-:Y:S04]  /*b590*/  FADD.FTZ R3, R192, R3 ;  /* 0x00000003c0037221 */ /* 0x000fe80000010000 */
        /* <DEDUP_REMOVED lines=27> */
[----:B------:R-:W-:Y:S02]  /*b750*/  LOP3.LUT R168, R183, UR32, R168, 0x96, !PT ;  /* 0x00000020b7a87c12 */ /* 0x000fe4000f8e96a8 */
[C---:B---3--:R-:W-:Y:S01]  /*b760*/  HMMA.16816.F32.BF16 R116, R152.reuse, R172, R116 ;  /* 0x000000ac9874723c */ /* 0x048fe20000041874 */
[----:B------:R3:W4:Y:S03]  /*b770*/  MUFU.EX2 R183, R20 ;  /* 0x0000001400b77308 */ /* 0x0007260000000800 */
[----:B------:R-:W-:Y:S04]  /*b780*/  IMAD.WIDE.U32 R168, R168, -0x2daee0ad, RZ ;  /* 0xd2511f53a8a87825 */ /* 0x000fe800078e00ff */
[C---:B------:R-:W-:Y:S03]  /*b790*/  HMMA.16816.F32.BF16 R120, R152.reuse, R174, R120 ;  /* 0x000000ae9878723c */ /* 0x040fe60000041878 */
[----:B------:R-:W-:Y:S01]  /*b7a0*/  MUFU.EX2 R175, R29 ;  /* 0x0000001d00af7308 */ /* 0x000fe20000000800 */
[----:B------:R-:W-:Y:S04]  /*b7b0*/  IMAD.WIDE.U32 R170, R149, -0x2daee0ad, RZ ;  /* 0xd2511f5395aa7825 */ /* 0x000fe800078e00ff */
[C---:B-1----:R-:W-:Y:S04]  /*b7c0*/  HMMA.16816.F32.BF16 R124, R152.reuse, R156, R124 ;  /* 0x0000009c987c723c */ /* 0x042fe8000004187c */
[----:B------:R-:W-:Y:S01]  /*b7d0*/  LOP3.LUT R149, R171, UR31, R234, 0x96, !PT ;  /* 0x0000001fab957c12 */ /* 0x000fe2000f8e96ea */
[----:B------:R-:W-:Y:S01]  /*b7e0*/  MUFU.EX2 R174, R32 ;  /* 0x0000002000ae7308 */ /* 0x000fe20000000800 */
[----:B------:R-:W-:Y:S02]  /*b7f0*/  LOP3.LUT R24, R169, UR29, R170, 0x96, !PT ;  /* 0x0000001da9187c12 */ /* 0x000fe4000f8e96aa */
[C---:B------:R-:W-:Y:S04]  /*b800*/  HMMA.16816.F32.BF16 R128, R152.reuse, R158, R128 ;  /* 0x0000009e9880723c */ /* 0x040fe80000041880 */
[----:B------:R-:W-:Y:S03]  /*b810*/  IMAD.WIDE.U32 R156, R149, -0x326172a9, RZ ;  /* 0xcd9e8d57959c7825 */ /* 0x000fe600078e00ff */
[----:B------:R-:W-:Y:S01]  /*b820*/  MUFU.EX2 R169, R31 ;  /* 0x0000001f00a97308 */ /* 0x000fe20000000800 */
[C---:B--2---:R-:W-:Y:S04]  /*b830*/  HMMA.16816.F32.BF16 R132, R152.reuse, R160, R132 ;  /* 0x000000a09884723c */ /* 0x044fe80000041884 */
[----:B------:R-:W-:Y:S01]  /*b840*/  IMAD.WIDE.U32 R170, R24, -0x326172a9, RZ ;  /* 0xcd9e8d5718aa7825 */ /* 0x000fe200078e00ff */
[----:B------:R-:W-:Y:S03]  /*b850*/  LOP3.LUT R24, R157, UR30, R182, 0x96, !PT ;  /* 0x0000001e9d187c12 */ /* 0x000fe6000f8e96b6 */
[C---:B------:R-:W-:Y:S01]  /*b860*/  HMMA.16816.F32.BF16 R136, R152.reuse, R162, R136 ;  /* 0x000000a29888723c */ /* 0x040fe20000041888 */
[----:B------:R1:W2:Y:S03]  /*b870*/  MUFU.EX2 R182, R21 ;  /* 0x0000001500b67308 */ /* 0x0002a60000000800 */
[----:B------:R-:W-:Y:S01]  /*b880*/  LOP3.LUT R149, R171, UR17, R156, 0x96, !PT ;  /* 0x00000011ab957c12 */ /* 0x000fe2000f8e969c */
[----:B------:R-:W-:Y:S01]  /*b890*/  IMAD.WIDE.U32 R24, R24, -0x2daee0ad, RZ ;  /* 0xd2511f5318187825 */ /* 0x000fe200078e00ff */
[----:B------:R-:W5:Y:S02]  /*b8a0*/  LDSM.16.MT88.4 R156, [R199+0x1e800] ;  /* 0x01e80000c79c783b */ /* 0x000f640000004200 */
[C---:B------:R-:W-:Y:S03]  /*b8b0*/  HMMA.16816.F32.BF16 R140, R152.reuse, R164, R140 ;  /* 0x000000a4988c723c */ /* 0x040fe6000004188c */
[----:B------:R-:W-:Y:S01]  /*b8c0*/  MUFU.EX2 R165, R23 ;  /* 0x0000001700a57308 */ /* 0x000fe20000000800 */
[----:B------:R-:W-:Y:S04]  /*b8d0*/  IMAD.WIDE.U32 R172, R149, -0x2daee0ad, RZ ;  /* 0xd2511f5395ac7825 */ /* 0x000fe800078e00ff */
[C---:B------:R-:W-:Y:S04]  /*b8e0*/  HMMA.16816.F32.BF16 R16, R152.reuse, R166, R16 ;  /* 0x000000a69810723c */ /* 0x040fe80000041810 */
[----:B------:R-:W-:Y:S01]  /*b8f0*/  FFMA.FTZ R149, R22, c[0x0][0x23c], -R180 ;  /* 0x00008f0016957a23 */ /* 0x000fe200000108b4 */
[----:B---3--:R-:W-:Y:S01]  /*b900*/  LOP3.LUT R20, R173, UR5, R24, 0x96, !PT ;  /* 0x00000005ad147c12 */ /* 0x008fe2000f8e9618 */
[----:B------:R-:W-:Y:S01]  /*b910*/  MUFU.EX2 R171, R30 ;  /* 0x0000001e00ab7308 */ /* 0x000fe20000000800 */
[----:B------:R-:W-:Y:S01]  /*b920*/  LOP3.LUT R24, R25, UR14, R168, 0x96, !PT ;  /* 0x0000000e19187c12 */ /* 0x000fe2000f8e96a8 */
[----:B------:R-:W-:Y:S04]  /*b930*/  FFMA.FTZ R180, R35, c[0x0][0x23c], -R180 ;  /* 0x00008f0023b47a23 */ /* 0x000fe800000108b4 */
[----:B-1----:R-:W-:Y:S04]  /*b940*/  IMAD.WIDE.U32 R20, R20, -0x326172a9, RZ ;  /* 0xcd9e8d5714147825 */ /* 0x002fe800078e00ff */
[----:B------:R-:W1:Y:S01]  /*b950*/  MUFU.EX2 R178, R149 ;  /* 0x0000009500b27308 */ /* 0x000e620000000800 */
[----:B------:R-:W-:Y:S01]  /*b960*/  IMAD.WIDE.U32 R176, R24, -0x326172a9, RZ ;  /* 0xcd9e8d5718b07825 */ /* 0x000fe200078e00ff */
[C---:B------:R-:W-:Y:S02]  /*b970*/  LOP3.LUT R26, R20.reuse, 0xffff, RZ, 0xc0, !PT ;  /* 0x0000ffff141a7812 */ /* 0x040fe400078ec0ff */
[----:B------:R-:W-:Y:S01]  /*b980*/  LOP3.LUT R160, R20, 0xff, RZ, 0xc0, !PT ;  /* 0x000000ff14a07812 */ /* 0x000fe200078ec0ff */
[----:B----4-:R-:W-:Y:S01]  /*b990*/  FADD.FTZ R3, R183, R3 ;  /* 0x00000003b7037221 */ /* 0x010fe20000010000 */
[----:B------:R-:W-:Y:S02]  /*b9a0*/  LOP3.LUT R21, R21, UR36, R176, 0x96, !PT ;  /* 0x0000002415157c12 */ /* 0x000fe4000f8e96b0 */
[--C-:B------:R-:W-:Y:S01]  /*b9b0*/  SHF.R.U32.HI R25, RZ, 0x10, R20.reuse ;  /* 0x00000010ff197819 */ /* 0x100fe20000011614 */
[----:B--2---:R-:W-:Y:S01]  /*b9c0*/  FADD.FTZ R3, R182, R3 ;  /* 0x00000003b6037221 */ /* 0x004fe20000010000 */
[----:B------:R-:W-:Y:S01]  /*b9d0*/  SHF.R.U32.HI R150, RZ, 0x18, R20 ;  /* 0x00000018ff967819 */ /* 0x000fe20000011614 */
[----:B------:R-:W-:Y:S01]  /*b9e0*/  MUFU.EX2 R168, R34 ;  /* 0x0000002200a87308 */ /* 0x000fe20000000800 */
[----:B------:R-:W-:Y:S01]  /*b9f0*/  LOP3.LUT R20, R21, 0xffff, RZ, 0xc0, !PT ;  /* 0x0000ffff15147812 */ /* 0x000fe200078ec0ff */
[----:B------:R-:W-:Y:S01]  /*ba00*/  FADD.FTZ R3, R185, R3 ;  /* 0x00000003b9037221 */ /* 0x000fe20000010000 */
[C---:B-----5:R-:W-:Y:S03]  /*ba10*/  HMMA.16816.F32.BF16 R12, R152.reuse, R156, R12 ;  /* 0x0000009c980c723c */ /* 0x060fe6000004180c */
[----:B------:R-:W-:Y:S01]  /*ba20*/  SHF.R.U32.HI R26, RZ, 0x8, R26 ;  /* 0x00000008ff1a7819 */ /* 0x000fe2000001161a */
[----:B------:R-:W-:Y:S01]  /*ba30*/  FADD.FTZ R3, R184, R3 ;  /* 0x00000003b8037221 */ /* 0x000fe20000010000 */
[----:B------:R-:W-:Y:S02]  /*ba40*/  LOP3.LUT R25, R25, 0xff, RZ, 0xc0, !PT ;  /* 0x000000ff19197812 */ /* 0x000fe400078ec0ff */
[--C-:B------:R-:W-:Y:S01]  /*ba50*/  SHF.R.U32.HI R24, RZ, 0x10, R21.reuse ;  /* 0x00000010ff187819 */ /* 0x100fe20000011615 */
[----:B------:R-:W-:Y:S01]  /*ba60*/  HMMA.16816.F32.BF16 R144, R152, R158, R144 ;  /* 0x0000009e9890723c */ /* 0x000fe20000041890 */
[----:B------:R-:W-:Y:S01]  /*ba70*/  LDSM.16.MT88.4 R152, [R200+0x19000] ;  /* 0x01900000c898783b */ /* 0x000fe20000004200 */
[----:B------:R-:W-:Y:S02]  /*ba80*/  MUFU.EX2 R173, R151 ;  /* 0x0000009700ad7308 */ /* 0x000fe40000000800 */
[----:B------:R-:W-:Y:S01]  /*ba90*/  LOP3.LUT R27, R21, 0xff, RZ, 0xc0, !PT ;  /* 0x000000ff151b7812 */ /* 0x000fe200078ec0ff */
[----:B-1----:R-:W-:Y:S01]  /*baa0*/  FADD.FTZ R0, R178, R0 ;  /* 0x00000000b2007221 */ /* 0x002fe20000010000 */
[----:B------:R-:W-:Y:S02]  /*bab0*/  SHF.R.U32.HI R22, RZ, 0x18, R21 ;  /* 0x00000018ff167819 */ /* 0x000fe40000011615 */
[----:B------:R-:W-:Y:S01]  /*bac0*/  SHF.R.U32.HI R21, RZ, 0x8, R20 ;  /* 0x00000008ff157819 */ /* 0x000fe20000011614 */
[----:B------:R-:W-:Y:S03]  /*bad0*/  LDSM.16.MT88.4 R156, [R199+0x19000] ;  /* 0x01900000c79c783b */ /* 0x000fe60000004200 */
[----:B------:R-:W-:Y:S01]  /*bae0*/  LOP3.LUT R20, R24, 0xff, RZ, 0xc0, !PT ;  /* 0x000000ff18147812 */ /* 0x000fe200078ec0ff */
[----:B------:R-:W1:Y:S01]  /*baf0*/  MUFU.EX2 R176, R28 ;  /* 0x0000001c00b07308 */ /* 0x000e620000000800 */
[----:B------:R-:W-:Y:S01]  /*bb00*/  PRMT R149, R160, 0x5410, R26 ;  /* 0x00005410a0957816 */ /* 0x000fe2000000001a */
[----:B------:R-:W-:Y:S01]  /*bb10*/  FADD.FTZ R0, R165, R0 ;  /* 0x00000000a5007221 */ /* 0x000fe20000010000 */
[----:B------:R-:W-:Y:S01]  /*bb20*/  PRMT R164, R25, 0x5410, R150 ;  /* 0x0000541019a47816 */ /* 0x000fe20000000096 */
[----:B------:R-:W-:Y:S01]  /*bb30*/  LDSM.16.MT88.4 R160, [R198+0x19000] ;  /* 0x01900000c6a0783b */ /* 0x000fe20000004200 */
[----:B------:R-:W-:Y:S01]  /*bb40*/  PRMT R21, R27, 0x5410, R21 ;  /* 0x000054101b157816 */ /* 0x000fe20000000015 */
[----:B------:R-:W-:Y:S01]  /*bb50*/  FADD.FTZ R0, R181, R0 ;  /* 0x00000000b5007221 */ /* 0x000fe20000010000 */
[----:B------:R-:W-:Y:S01]  /*bb60*/  PRMT R150, R20, 0x5410, R22 ;  /* 0x0000541014967816 */ /* 0x000fe20000000016 */
[--C-:B------:R-:W-:Y:S01]  /*bb70*/  HSET2.LE.AND R22, R149, R246.reuse, PT ;  /* 0x000000f695167233 */ /* 0x100fe20003803000 */
[----:B------:R-:W-:Y:S01]  /*bb80*/  F2FP.BF16.PACK_AB R20, R184, R185 ;  /* 0x000000b9b814723e */ /* 0x000fe200000010ff */
[--C-:B------:R-:W-:Y:S01]  /*bb90*/  HSET2.LE.AND R21, R21, R246.reuse, PT ;  /* 0x000000f615157233 */ /* 0x100fe20003803000 */
[----:B------:R-:W-:Y:S01]  /*bba0*/  F2FP.BF16.PACK_AB R23, R182, R183 ;  /* 0x000000b7b617723e */ /* 0x000fe200000010ff */
[----:B------:R-:W2:Y:S01]  /*bbb0*/  LDSM.16.MT88.4 R24, [R197+0x19000] ;  /* 0x01900000c518783b */ /* 0x000ea20000004200 */
[----:B------:R-:W-:Y:S01]  /*bbc0*/  LOP3.LUT R22, R22, R20, RZ, 0xc0, !PT ;  /* 0x0000001416167212 */ /* 0x000fe200078ec0ff */
[--C-:B------:R-:W-:Y:S01]  /*bbd0*/  HSET2.LE.AND R149, R150, R246.reuse, PT ;  /* 0x000000f696957233 */ /* 0x100fe20003803000 */
[----:B------:R-:W-:Y:S01]  /*bbe0*/  LOP3.LUT R20, R21, R23, RZ, 0xc0, !PT ;  /* 0x0000001715147212 */ /* 0x000fe200078ec0ff */
[--C-:B------:R-:W-:Y:S01]  /*bbf0*/  HSET2.LE.AND R23, R164, R246.reuse, PT ;  /* 0x000000f6a4177233 */ /* 0x100fe20003803000 */
[----:B------:R-:W-:Y:S01]  /*bc00*/  F2FP.BF16.PACK_AB R150, R165, R178 ;  /* 0x000000b2a596723e */ /* 0x000fe200000010ff */
[----:B------:R-:W3:Y:S01]  /*bc10*/  MUFU.EX2 R180, R180 ;  /* 0x000000b400b47308 */ /* 0x000ee20000000800 */
[C---:B------:R-:W-:Y:S01]  /*bc20*/  F2FP.BF16.PACK_AB R21, R179.reuse, R181 ;  /* 0x000000b5b315723e */ /* 0x040fe200000010ff */
[----:B------:R-:W-:Y:S03]  /*bc30*/  FADD.FTZ R0, R179, R0 ;  /* 0x00000000b3007221 */ /* 0x000fe60000010000 */
[----:B------:R-:W-:Y:S01]  /*bc40*/  LOP3.LUT R23, R23, R21, RZ, 0xc0, !PT ;  /* 0x0000001517177212 */ /* 0x000fe200078ec0ff */
[----:B-1----:R-:W-:Y:S01]  /*bc50*/  FADD.FTZ R3, R176, R3 ;  /* 0x00000003b0037221 */ /* 0x002fe20000010000 */
[----:B------:R-:W-:Y:S01]  /*bc60*/  LOP3.LUT R21, R149, R150, RZ, 0xc0, !PT ;  /* 0x0000009695157212 */ /* 0x000fe200078ec0ff */
[----:B------:R-:W-:Y:S01]  /*bc70*/  FADD.FTZ R0, R171, R0 ;  /* 0x00000000ab007221 */ /* 0x000fe20000010000 */
[----:B------:R-:W-:Y:S01]  /*bc80*/  LOP3.LUT R28, R177, UR9, R170, 0x96, !PT ;  /* 0x00000009b11c7c12 */ /* 0x000fe2000f8e96aa */
[----:B------:R-:W-:Y:S02]  /*bc90*/  FADD.FTZ R3, R175, R3 ;  /* 0x00000003af037221 */ /* 0x000fe40000010000 */
[----:B------:R-:W-:Y:S02]  /*bca0*/  FADD.FTZ R0, R169, R0 ;  /* 0x00000000a9007221 */ /* 0x000fe40000010000 */
[----:B------:R-:W-:Y:S04]  /*bcb0*/  IMAD.WIDE.U32 R28, R28, -0x2daee0ad, RZ ;  /* 0xd2511f531c1c7825 */ /* 0x000fe800078e00ff */
[----:B------:R-:W-:Y:S01]  /*bcc0*/  FADD.FTZ R3, R174, R3 ;  /* 0x00000003ae037221 */ /* 0x000fe20000010000 */
[----:B------:R-:W-:Y:S01]  /*bcd0*/  LOP3.LUT R32, R29, UR35, R172, 0x96, !PT ;  /* 0x000000231d207c12 */ /* 0x000fe2000f8e96ac */
[----:B------:R-:W-:Y:S01]  /*bce0*/  FADD.FTZ R0, R168, R0 ;  /* 0x00000000a8007221 */ /* 0x000fe20000010000 */
[----:B------:R-:W-:Y:S01]  /*bcf0*/  SHF.R.U32.HI R35, RZ, 0x10, R28 ;  /* 0x00000010ff237819 */ /* 0x000fe2000001161c */
[----:B------:R-:W-:Y:S01]  /*bd00*/  FADD.FTZ R238, R173, R3 ;  /* 0x00000003adee7221 */ /* 0x000fe20000010000 */
[----:B------:R-:W-:Y:S01]  /*bd10*/  LOP3.LUT R33, R32, 0xffff, RZ, 0xc0, !PT ;  /* 0x0000ffff20217812 */ /* 0x000fe200078ec0ff */
[----:B---3--:R-:W-:Y:S01]  /*bd20*/  FADD.FTZ R239, R180, R0 ;  /* 0x00000000b4ef7221 */ /* 0x008fe20000010000 */
[--C-:B------:R-:W-:Y:S02]  /*bd30*/  SHF.R.U32.HI R34, RZ, 0x10, R32.reuse ;  /* 0x00000010ff227819 */ /* 0x100fe40000011620 */
[----:B------:R-:W-:Y:S02]  /*bd40*/  LOP3.LUT R35, R35, 0xff, RZ, 0xc0, !PT ;  /* 0x000000ff23237812 */ /* 0x000fe400078ec0ff */
[----:B------:R-:W-:Y:S02]  /*bd50*/  SHF.R.U32.HI R151, RZ, 0x18, R32 ;  /* 0x00000018ff977819 */ /* 0x000fe40000011620 */
[----:B------:R-:W-:Y:S02]  /*bd60*/  SHF.R.U32.HI R150, RZ, 0x8, R33 ;  /* 0x00000008ff967819 */ /* 0x000fe40000011621 */
[----:B------:R-:W-:Y:S01]  /*bd70*/  LOP3.LUT R149, R34, 0xff, RZ, 0xc0, !PT ;  /* 0x000000ff22957812 */ /* 0x000fe200078ec0ff */
[C---:B--2---:R-:W-:Y:S05]  /*bd80*/  HMMA.16816.F32.BF16 R4, R20.reuse, R24, R4 ;  /* 0x000000181404723c */ /* 0x044fea0000041804 */
[----:B------:R-:W-:Y:S02]  /*bd90*/  PRMT R149, R149, 0x5410, R151 ;  /* 0x0000541095957816 */ /* 0x000fe40000000097 */
[----:B------:R-:W-:Y:S01]  /*bda0*/  MOV R3, R148 ;  /* 0x0000009400037202 */ /* 0x000fe20000000f00 */
[C---:B------:R-:W-:Y:S01]  /*bdb0*/  HMMA.16816.F32.BF16 R8, R20.reuse, R26, R8 ;  /* 0x0000001a1408723c */ /* 0x040fe20000041808 */
[----:B------:R-:W1:Y:S03]  /*bdc0*/  LDSM.16.MT88.4 R24, [R197+0x1b000] ;  /* 0x01b00000c518783b */ /* 0x000e660000004200 */
[--C-:B------:R-:W-:Y:S04]  /*bdd0*/  HSET2.LE.AND R149, R149, R246.reuse, PT ;  /* 0x000000f695957233 */ /* 0x100fe80003803000 */
[C---:B------:R-:W-:Y:S08]  /*bde0*/  HMMA.16816.F32.BF16 R36, R20.reuse, R160, R36 ;  /* 0x000000a01424723c */ /* 0x040ff00000041824 */
        /* <DEDUP_REMOVED lines=37> */
[----:B------:R-:W-:Y:S07]  /*c040*/  LDSM.16.MT88.4 R160, [R199+0x19800] ;  /* 0x01980000c7a0783b */ /* 0x000fee0000004200 */
[C---:B---3--:R-:W-:Y:S07]  /*c050*/  HMMA.16816.F32.BF16 R140, R20.reuse, R152, R140 ;  /* 0x00000098148c723c */ /* 0x048fee000004188c */
[----:B------:R-:W-:Y:S01]  /*c060*/  LOP3.LUT R153, R28, 0xffff, RZ, 0xc0, !PT ;  /* 0x0000ffff1c997812 */ /* 0x000fe200078ec0ff */
[C---:B------:R-:W-:Y:S04]  /*c070*/  HMMA.16816.F32.BF16 R16, R20.reuse, R154, R16 ;  /* 0x0000009a1410723c */ /* 0x040fe80000041810 */
[----:B------:R-:W-:Y:S02]  /*c080*/  LOP3.LUT R152, R32, 0xff, RZ, 0xc0, !PT ;  /* 0x000000ff20987812 */ /* 0x000fe400078ec0ff */
[----:B------:R-:W-:Y:S02]  /*c090*/  SHF.R.U32.HI R153, RZ, 0x8, R153 ;  /* 0x00000008ff997819 */ /* 0x000fe40000011699 */
[C---:B----4-:R-:W-:Y:S04]  /*c0a0*/  HMMA.16816.F32.BF16 R12, R20.reuse, R156, R12 ;  /* 0x0000009c140c723c */ /* 0x050fe8000004180c */
[----:B------:R-:W-:Y:S02]  /*c0b0*/  LOP3.LUT R154, R28, 0xff, RZ, 0xc0, !PT ;  /* 0x000000ff1c9a7812 */ /* 0x000fe400078ec0ff */
[----:B------:R-:W-:Y:S02]  /*c0c0*/  SHF.R.U32.HI R155, RZ, 0x18, R28 ;  /* 0x00000018ff9b7819 */ /* 0x000fe4000001161c */
[----:B------:R-:W-:Y:S01]  /*c0d0*/  HMMA.16816.F32.BF16 R144, R20, R158, R144 ;  /* 0x0000009e1490723c */ /* 0x000fe20000041890 */
[----:B------:R-:W2:Y:S03]  /*c0e0*/  LDSM.16.MT88.4 R28, [R198+0x19800] ;  /* 0x01980000c61c783b */ /* 0x000ea60000004200 */
[----:B------:R-:W-:Y:S02]  /*c0f0*/  PRMT R154, R154, 0x5410, R153 ;  /* 0x000054109a9a7816 */ /* 0x000fe40000000099 */
[----:B------:R-:W-:Y:S02]  /*c100*/  PRMT R153, R35, 0x5410, R155 ;  /* 0x0000541023997816 */ /* 0x000fe4000000009b */
[----:B------:R-:W-:Y:S01]  /*c110*/  PRMT R150, R152, 0x5410, R150 ;  /* 0x0000541098967816 */ /* 0x000fe20000000096 */
[--C-:B------:R-:W-:Y:S01]  /*c120*/  HSET2.LE.AND R22, R154, R246.reuse, PT ;  /* 0x000000f69a167233 */ /* 0x100fe20003803000 */
[----:B------:R-:W3:Y:S02]  /*c130*/  LDSM.16.MT88.4 R32, [R200+0x19800] ;  /* 0x01980000c820783b */ /* 0x000ee40000004200 */
[--C-:B------:R-:W-:Y:S01]  /*c140*/  HSET2.LE.AND R151, R153, R246.reuse, PT ;  /* 0x000000f699977233 */ /* 0x100fe20003803000 */
[----:B------:R-:W-:Y:S01]  /*c150*/  F2FP.BF16.PACK_AB R152, R180, R168 ;  /* 0x000000a8b498723e */ /* 0x000fe200000010ff */
[----:B------:R-:W-:Y:S01]  /*c160*/  HSET2.LE.AND R20, R150, R246, PT ;  /* 0x000000f696147233 */ /* 0x000fe20003803000 */
[----:B------:R-:W-:Y:S02]  /*c170*/  F2FP.BF16.PACK_AB R21, R175, R176 ;  /* 0x000000b0af15723e */ /* 0x000fe400000010ff */
[----:B------:R-:W-:Y:S02]  /*c180*/  F2FP.BF16.PACK_AB R23, R173, R174 ;  /* 0x000000aead17723e */ /* 0x000fe400000010ff */
[----:B------:R-:W-:Y:S02]  /*c190*/  F2FP.BF16.PACK_AB R150, R169, R171 ;  /* 0x000000aba996723e */ /* 0x000fe400000010ff */
[----:B------:R-:W-:Y:S02]  /*c1a0*/  LOP3.LUT R20, R20, R21, RZ, 0xc0, !PT ;  /* 0x0000001514147212 */ /* 0x000fe400078ec0ff */
[----:B------:R-:W-:Y:S02]  /*c1b0*/  LOP3.LUT R22, R22, R23, RZ, 0xc0, !PT ;  /* 0x0000001716167212 */ /* 0x000fe400078ec0ff */
[----:B------:R-:W-:Y:S02]  /*c1c0*/  LOP3.LUT R21, R149, R150, RZ, 0xc0, !PT ;  /* 0x0000009695157212 */ /* 0x000fe400078ec0ff */
[----:B------:R-:W-:Y:S02]  /*c1d0*/  LOP3.LUT R23, R151, R152, RZ, 0xc0, !PT ;  /* 0x0000009897177212 */ /* 0x000fe400078ec0ff */
[----:B------:R-:W-:Y:S05]  /*c1e0*/  MOV R149, R2 ;  /* 0x0000000200957202 */ /* 0x000fea0000000f00 */
[C---:B-1----:R-:W-:Y:S01]  /*c1f0*/  HMMA.16816.F32.BF16 R152, R20.reuse, R24, R4 ;  /* 0x000000181498723c */ /* 0x042fe20000041804 */
[----:B------:R-:W1:Y:S07]  /*c200*/  LDSM.16.MT88.4 R4, [R197+0x1b800] ;  /* 0x01b80000c504783b */ /* 0x000e6e0000004200 */
[C---:B------:R-:W-:Y:S01]  /*c210*/  HMMA.16816.F32.BF16 R156, R20.reuse, R26, R8 ;  /* 0x0000001a149c723c */ /* 0x040fe20000041808 */
[----:B------:R-:W4:Y:S07]  /*c220*/  LDSM.16.MT88.4 R8, [R198+0x1b800] ;  /* 0x01b80000c608783b */ /* 0x000f2e0000004200 */
[C---:B--2---:R-:W-:Y:S01]  /*c230*/  HMMA.16816.F32.BF16 R36, R20.reuse, R28, R36 ;  /* 0x0000001c1424723c */ /* 0x044fe20000041824 */
[----:B------:R-:W2:Y:S07]  /*c240*/  LDSM.16.MT88.4 R24, [R200+0x1b800] ;  /* 0x01b80000c818783b */ /* 0x000eae0000004200 */
[C---:B------:R-:W-:Y:S01]  /*c250*/  HMMA.16816.F32.BF16 R40, R20.reuse, R30, R40 ;  /* 0x0000001e1428723c */ /* 0x040fe20000041828 */
[----:B------:R-:W5:Y:S07]  /*c260*/  LDSM.16.MT88.4 R28, [R199+0x1b800] ;  /* 0x01b80000c71c783b */ /* 0x000f6e0000004200 */
        /* <DEDUP_REMOVED lines=26> */
[C---:B--2---:R-:W-:Y:S08]  /*c410*/  HMMA.16816.F32.BF16 R116, R20.reuse, R24, R116 ;  /* 0x000000181474723c */ /* 0x044ff00000041874 */
        /* <DEDUP_REMOVED lines=10> */
.L_x_1474:
        /* <DEDUP_REMOVED lines=24> */
[----:B------:R-:W-:Y:S02]  /*c640*/  UISETP.EQ.AND UP3, UPT, UR4, URZ, UP3 ;  /* 0x0000003f0400728c */ /* 0x000fe40009f62270 */
[----:B------:R-:W-:Y:S02]  /*c650*/  @!UP0 UIMAD UR12, UR6, UR5, UR12 ;  /* 0x00000005060c82a4 */ /* 0x000fe4000f8e020c */
[----:B------:R-:W-:Y:S02]  /*c660*/  ULDC UR4, c[0x0][0x1c0] ;  /* 0x0000700000047ab9 */ /* 0x000fe40000000800 */
[----:B------:R-:W-:Y:S02]  /*c670*/  ULDC UR5, c[0x0][0x234] ;  /* 0x00008d0000057ab9 */ /* 0x000fe40000000800 */
[----:B------:R-:W-:-:S02]  /*c680*/  @!UP0 UIADD3 UR7, UR23, UR12, URZ ;  /* 0x0000000c17078290 */ /* 0x000fc4000fffe03f */
[----:B------:R-:W-:Y:S01]  /*c690*/  @!UP2 UISETP.NE.AND UP1, UPT, UR9, URZ, UPT ;  /* 0x0000003f0900a28c */ /* 0x000fe2000bf25270 */
[----:B------:R-:W3:Y:S01]  /*c6a0*/  S2UR UR9, SR_CTAID.X ;  /* 0x00000000000979c3 */ /* 0x000ee20000002500 */
[----:B------:R-:W-:Y:S02]  /*c6b0*/  @UP2 ULDC UR17, c[0x0][0x210] ;  /* 0x0000840000112ab9 */ /* 0x000fe40000000800 */
[----:B------:R-:W-:Y:S01]  /*c6c0*/  @UP2 UIMAD UR17, UR17, UR8, URZ ;  /* 0x00000008111122a4 */ /* 0x000fe2000f8e023f */
[----:B-1----:R-:W-:Y:S01]  /*c6d0*/  FADD.FTZ R149, R3, R5 ;  /* 0x0000000503957221 */ /* 0x002fe20000010000 */
[----:B------:R-:W-:Y:S01]  /*c6e0*/  MOV R3, 0x3f800000 ;  /* 0x3f80000000037802 */ /* 0x000fe20000000f00 */
[----:B------:R-:W-:Y:S01]  /*c6f0*/  @!UP2 USEL UR17, UR8, UR5, !UP1 ;  /* 0x000000050811a287 */ /* 0x000fe2000c800000 */
[----:B--2---:R-:W-:Y:S02]  /*c700*/  FADD.FTZ R150, R0, R4 ;  /* 0x0000000400967221 */ /* 0x004fe40000010000 */
[----:B------:R-:W-:Y:S01]  /*c710*/  FSETP.NE.FTZ.AND P4, PT, R149, RZ, PT ;  /* 0x000000ff9500720b */ /* 0x000fe20003f95000 */
[----:B------:R-:W-:Y:S01]  /*c720*/  @UP2 UMOV UR15, 0x1 ;  /* 0x00000001000f2882 */ /* 0x000fe20000000000 */
[----:B------:R-:W-:Y:S01]  /*c730*/  MOV R0, 0x3f800000 ;  /* 0x3f80000000007802 */ /* 0x000fe20000000f00 */
[----:B------:R-:W-:Y:S01]  /*c740*/  @!UP2 UIMAD UR15, UR17, UR4, URZ ;  /* 0x00000004110fa2a4 */ /* 0x000fe2000f8e023f */
[----:B------:R-:W-:Y:S01]  /*c750*/  FSETP.NE.FTZ.AND P3, PT, R150, RZ, PT ;  /* 0x000000ff9600720b */ /* 0x000fe20003f75000 */
[----:B------:R-:W-:Y:S01]  /*c760*/  @UP3 UIMAD UR19, UR6, UR8, URZ ;  /* 0x00000008061332a4 */ /* 0x000fe2000f8e023f */
[CC--:B------:R-:W-:Y:S01]  /*c770*/  LEA.HI R4, R174.reuse, R176.reuse, RZ, 0x2 ;  /* 0x000000b0ae047211 */ /* 0x0c0fe200078f10ff */
[----:B------:R-:W-:Y:S01]  /*c780*/  @UP2 ULDC UR18, c[0x0][0x210] ;  /* 0x0000840000122ab9 */ /* 0x000fe20000000800 */
[-C--:B------:R-:W-:Y:S01]  /*c790*/  LEA.HI R174, R174, R176.reuse, RZ, 0x5 ;  /* 0x000000b0aeae7211 */ /* 0x080fe200078f28ff */
[----:B------:R-:W-:Y:S01]  /*c7a0*/  UIMAD UR4, UR6, UR15, URZ ;  /* 0x0000000f060472a4 */ /* 0x000fe2000f8e023f */
[--C-:B------:R-:W-:Y:S01]  /*c7b0*/  SHF.R.S32.HI R11, RZ, 0x2, R4.reuse ;  /* 0x00000002ff0b7819 */ /* 0x100fe20000011404 */
[----:B------:R-:W-:Y:S01]  /*c7c0*/  @!UP2 UMOV UR18, 0x1 ;  /* 0x000000010012a882 */ /* 0x000fe20000000000 */
[----:B------:R-:W-:Y:S01]  /*c7d0*/  SHF.R.S32.HI R5, RZ, 0x1f, R4 ;  /* 0x0000001fff057819 */ /* 0x000fe20000011404 */
[----:B------:R-:W1:Y:S01]  /*c7e0*/  @P4 MUFU.RCP R3, R149 ;  /* 0x0000009500034308 */ /* 0x000e620000001000 */
[----:B------:R-:W-:Y:S01]  /*c7f0*/  LOP3.LUT R4, R4, 0x3ffffffc, RZ, 0xc0, !PT ;  /* 0x3ffffffc04047812 */ /* 0x000fe200078ec0ff */
[----:B------:R-:W-:Y:S01]  /*c800*/  @UP3 USEL UR19, UR19, UR11, !UP0 ;  /* 0x0000000b13133287 */ /* 0x000fe2000c000000 */
[----:B------:R-:W-:Y:S01]  /*c810*/  LEA.HI R5, R5, R11, RZ, 0x3 ;  /* 0x0000000b05057211 */ /* 0x000fe200078f18ff */
[----:B---3--:R-:W-:Y:S01]  /*c820*/  UIMAD UR5, UR9, UR18, URZ ;  /* 0x00000012090572a4 */ /* 0x008fe2000f8e023f */
[----:B------:R-:W-:Y:S01]  /*c830*/  LOP3.LUT R6, R174, 0xffffffe0, RZ, 0xc0, !PT ;  /* 0xffffffe0ae067812 */ /* 0x000fe200078ec0ff */
[----:B------:R-:W-:Y:S01]  /*c840*/  USEL UR4, UR4, URZ, !UP3 ;  /* 0x0000003f04047287 */ /* 0x000fe2000d800000 */
[----:B------:R-:W-:Y:S01]  /*c850*/  LOP3.LUT R5, R5, 0xfffffff8, RZ, 0xc0, !PT ;  /* 0xfffffff805057812 */ /* 0x000fe200078ec0ff */
[----:B------:R-:W2:Y:S01]  /*c860*/  @P3 MUFU.RCP R0, R150 ;  /* 0x0000009600003308 */ /* 0x000ea20000001000 */
[-C--:B------:R-:W-:Y:S01]  /*c870*/  IADD3 R175, -R4, R176.reuse, RZ ;  /* 0x000000b004af7210 */ /* 0x080fe20007ffe1ff */
[----:B------:R-:W-:Y:S01]  /*c880*/  USHF.L.U32 UR5, UR5, 0x7, URZ ;  /* 0x0000000705057899 */ /* 0x000fe2000800063f */
[----:B------:R-:W-:Y:S01]  /*c890*/  IADD3 R11, R11, -R5, RZ ;  /* 0x800000050b0b7210 */ /* 0x000fe20007ffe0ff */
[----:B-----5:R-:W-:Y:S01]  /*c8a0*/  UIMAD UR17, UR10, UR17, UR4 ;  /* 0x000000110a1172a4 */ /* 0x020fe2000f8e0204 */
[----:B------:R-:W-:Y:S01]  /*c8b0*/  IADD3 R176, -R6, R176, RZ ;  /* 0x000000b006b07210 */ /* 0x000fe20007ffe1ff */
[----:B------:R-:W-:Y:S01]  /*c8c0*/  @!UP3 UMOV UR26, URZ ;  /* 0x0000003f001abc82 */ /* 0x000fe20008000000 */
[----:B------:R-:W-:Y:S01]  /*c8d0*/  R2P PR, R11, 0x6 ;  /* 0x000000060b007804 */ /* 0x000fe20000000000 */
[----:B-1----:R-:W-:Y:S01]  /*c8e0*/  FMUL.FTZ R3, R3, c[0x0][0x2dc] ;  /* 0x0000b70003037a20 */ /* 0x002fe20000410000 */
[----:B------:R-:W-:-:S02]  /*c8f0*/  @UP3 UMOV UR26, UR19 ;  /* 0x00000013001a3c82 */ /* 0x000fc40008000000 */
[----:B------:R-:W-:Y:S01]  /*c900*/  @!UP3 UMOV UR27, URZ ;  /* 0x0000003f001bbc82 */ /* 0x000fe20008000000 */
[C---:B------:R-:W-:Y:S01]  /*c910*/  FMUL.FTZ R5, R3.reuse, R153 ;  /* 0x0000009903057220 */ /* 0x040fe20000410000 */
[----:B------:R-:W-:Y:S01]  /*c920*/  USHF.R.S32.HI UR4, URZ, 0x1f, UR5 ;  /* 0x0000001f3f047899 */ /* 0x000fe20008011405 */
[C---:B------:R-:W-:Y:S01]  /*c930*/  FMUL.FTZ R172, R3.reuse, R156 ;  /* 0x0000009c03ac7220 */ /* 0x040fe20000410000 */
[----:B------:R-:W-:Y:S01]  /*c940*/  @UP3 USHF.R.S32.HI UR27, URZ, 0x1f, UR19 ;  /* 0x0000001f3f1b3899 */ /* 0x000fe20008011413 */
[----:B--2---:R-:W-:Y:S01]  /*c950*/  FMUL.FTZ R0, R0, c[0x0][0x2dc] ;  /* 0x0000b70000007a20 */ /* 0x004fe20000410000 */
[----:B------:R-:W-:Y:S01]  /*c960*/  USHF.R.S32.HI UR6, URZ, 0x1f, UR17 ;  /* 0x0000001f3f067899 */ /* 0x000fe20008011411 */
[C---:B------:R-:W-:Y:S01]  /*c970*/  FMUL.FTZ R7, R3.reuse, R157 ;  /* 0x0000009d03077220 */ /* 0x040fe20000410000 */
[----:B------:R-:W-:Y:S01]  /*c980*/  UIADD3 UR5, UP2, UP1, UR5, UR26, UR17 ;  /* 0x0000001a05057290 */ /* 0x000fe2000f95e011 */
[C---:B------:R-:W-:Y:S01]  /*c990*/  FMUL.FTZ R173, R3.reuse, R152 ;  /* 0x0000009803ad7220 */ /* 0x040fe20000410000 */
[----:B------:R-:W-:Y:S01]  /*c9a0*/  @!UP0 UMOV UR14, UR22 ;  /* 0x00000016000e8c82 */ /* 0x000fe20008000000 */
[----:B------:R-:W-:Y:S01]  /*c9b0*/  FMUL.FTZ R171, R3, R36 ;  /* 0x0000002403ab7220 */ /* 0x000fe20000410000 */
[----:B------:R-:W-:Y:S01]  /*c9c0*/  F2FP.BF16.PACK_AB R7, R7, R172 ;  /* 0x000000ac0707723e */ /* 0x000fe200000010ff */
[----:B------:R-:W-:Y:S01]  /*c9d0*/  FMUL.FTZ R170, R3, R40 ;  /* 0x0000002803aa7220 */ /* 0x000fe20000410000 */
[----:B------:R-:W-:Y:S01]  /*c9e0*/  F2FP.BF16.PACK_AB R5, R5, R173 ;  /* 0x000000ad0505723e */ /* 0x000fe200000010ff */
[C---:B------:R-:W-:Y:S01]  /*c9f0*/  FMUL.FTZ R169, R3.reuse, R44 ;  /* 0x0000002c03a97220 */ /* 0x040fe20000410000 */
[----:B------:R-:W-:Y:S01]  /*ca00*/  UIADD3.X UR4, UR4, UR27, UR6, UP2, UP1 ;  /* 0x0000001b04047290 */ /* 0x000fe200097e2406 */
[----:B------:R-:W-:-:S02]  /*ca10*/  FMUL.FTZ R168, R3, R48 ;  /* 0x0000003003a87220 */ /* 0x000fc40000410000 */
[C---:B------:R-:W-:Y:S02]  /*ca20*/  FMUL.FTZ R157, R3.reuse, R52 ;  /* 0x00000034039d7220 */ /* 0x040fe40000410000 */
[C---:B------:R-:W-:Y:S02]  /*ca30*/  FMUL.FTZ R156, R3.reuse, R56 ;  /* 0x00000038039c7220 */ /* 0x040fe40000410000 */
[C---:B------:R-:W-:Y:S02]  /*ca40*/  FMUL.FTZ R153, R3.reuse, R60 ;  /* 0x0000003c03997220 */ /* 0x040fe40000410000 */
[C---:B------:R-:W-:Y:S02]  /*ca50*/  FMUL.FTZ R18, R3.reuse, R65 ;  /* 0x0000004103127220 */ /* 0x040fe40000410000 */
[C---:B------:R-:W-:Y:S02]  /*ca60*/  FMUL.FTZ R8, R3.reuse, R37 ;  /* 0x0000002503087220 */ /* 0x040fe40000410000 */
[----:B------:R-:W-:-:S02]  /*ca70*/  FMUL.FTZ R13, R3, R41 ;  /* 0x00000029030d7220 */ /* 0x000fc40000410000 */
[C---:B------:R-:W-:Y:S01]  /*ca80*/  FMUL.FTZ R15, R3.reuse, R45 ;  /* 0x0000002d030f7220 */ /* 0x040fe20000410000 */
[----:B------:R-:W-:Y:S01]  /*ca90*/  F2FP.BF16.PACK_AB R8, R8, R171 ;  /* 0x000000ab0808723e */ /* 0x000fe200000010ff */
[----:B------:R-:W-:Y:S01]  /*caa0*/  FMUL.FTZ R26, R3, R49 ;  /* 0x00000031031a7220 */ /* 0x000fe20000410000 */
[----:B------:R-:W-:Y:S01]  /*cab0*/  F2FP.BF16.PACK_AB R13, R13, R170 ;  /* 0x000000aa0d0d723e */ /* 0x000fe200000010ff */
[----:B------:R-:W-:Y:S01]  /*cac0*/  FMUL.FTZ R24, R3, R53 ;  /* 0x0000003503187220 */ /* 0x000fe20000410000 */
[----:B------:R-:W-:Y:S01]  /*cad0*/  F2FP.BF16.PACK_AB R15, R15, R169 ;  /* 0x000000a90f0f723e */ /* 0x000fe200000010ff */
[C---:B------:R-:W-:Y:S02]  /*cae0*/  FMUL.FTZ R22, R3.reuse, R57 ;  /* 0x0000003903167220 */ /* 0x040fe40000410000 */
[C---:B------:R-:W-:Y:S02]  /*caf0*/  FMUL.FTZ R20, R3.reuse, R61 ;  /* 0x0000003d03147220 */ /* 0x040fe40000410000 */
[----:B------:R-:W-:-:S02]  /*cb00*/  FMUL.FTZ R152, R3, R64 ;  /* 0x0000004003987220 */ /* 0x000fc40000410000 */
[C---:B------:R-:W-:Y:S01]  /*cb10*/  FMUL.FTZ R151, R3.reuse, R68 ;  /* 0x0000004403977220 */ /* 0x040fe20000410000 */
[----:B------:R-:W-:Y:S01]  /*cb20*/  F2FP.BF16.PACK_AB R68, R24, R157 ;  /* 0x0000009d1844723e */ /* 0x000fe200000010ff */
[C---:B------:R-:W-:Y:S01]  /*cb30*/  FMUL.FTZ R60, R3.reuse, R69 ;  /* 0x00000045033c7220 */ /* 0x040fe20000410000 */
[----:B------:R-:W-:Y:S01]  /*cb40*/  F2FP.BF16.PACK_AB R64, R20, R153 ;  /* 0x000000991440723e */ /* 0x000fe200000010ff */
[C---:B------:R-:W-:Y:S02]  /*cb50*/  FMUL.FTZ R72, R3.reuse, R72 ;  /* 0x0000004803487220 */ /* 0x040fe40000410000 */
[C---:B------:R-:W-:Y:S01]  /*cb60*/  FMUL.FTZ R73, R3.reuse, R73 ;  /* 0x0000004903497220 */ /* 0x040fe20000410000 */
[----:B------:R-:W-:Y:S01]  /*cb70*/  F2FP.BF16.PACK_AB R60, R60, R151 ;  /* 0x000000973c3c723e */ /* 0x000fe200000010ff */
[C---:B------:R-:W-:Y:S02]  /*cb80*/  FMUL.FTZ R76, R3.reuse, R76 ;  /* 0x0000004c034c7220 */ /* 0x040fe40000410000 */
        /* <DEDUP_REMOVED lines=66> */
[----:B------:R-:W-:Y:S01]  /*cfb0*/  SHF.R.S32.HI R10, RZ, 0x5, R174 ;  /* 0x00000005ff0a7819 */ /* 0x000fe200000114ae */
[C---:B------:R-:W-:Y:S01]  /*cfc0*/  FMUL.FTZ R4, R0.reuse, R155 ;  /* 0x0000009b00047220 */ /* 0x040fe20000410000 */
[----:B------:R-:W-:Y:S01]  /*cfd0*/  F2FP.BF16.PACK_AB R59, R59, R6 ;  /* 0x000000063b3b723e */ /* 0x000fe200000010ff */
[C---:B------:R-:W-:Y:S01]  /*cfe0*/  FMUL.FTZ R158, R0.reuse, R158 ;  /* 0x0000009e009e7220 */ /* 0x040fe20000410000 */
        /* <DEDUP_REMOVED lines=18> */
[----:B------:R-:W-:Y:S01]  /*d110*/  LEA R3, R10, R175, 0x9 ;  /* 0x000000af0a037211 */ /* 0x000fe200078e48ff */
        /* <DEDUP_REMOVED lines=74> */
[----:B------:R-:W-:Y:S02]  /*d5c0*/  SHF.L.U32 R0, R11, 0x6, RZ ;  /* 0x000000060b007819 */ /* 0x000fe400000006ff */
[----:B------:R-:W-:-:S02]  /*d5d0*/  MOV R11, 0x40 ;  /* 0x00000040000b7802 */ /* 0x000fc40000000f00 */
[----:B------:R-:W-:Y:S02]  /*d5e0*/  LOP3.LUT R0, R0, 0x1c0, RZ, 0xc0, !PT ;  /* 0x000001c000007812 */ /* 0x000fe400078ec0ff */
[----:B------:R-:W-:Y:S02]  /*d5f0*/  SEL R11, R11, 0xffffffc0, !P2 ;  /* 0xffffffc00b0b7807 */ /* 0x000fe40005000000 */
[----:B------:R-:W-:Y:S02]  /*d600*/  LEA.HI R0, R0, R0, RZ, 0x1d ;  /* 0x0000000000007211 */ /* 0x000fe400078fe8ff */
[----:B------:R-:W-:Y:S02]  /*d610*/  F2FP.BF16.PACK_AB R19, R19, R166 ;  /* 0x000000a61313723e */ /* 0x000fe400000010ff */
[----:B------:R-:W-:Y:S02]  /*d620*/  LEA R0, R3, R0, 0x1 ;  /* 0x0000000003007211 */ /* 0x000fe400078e08ff */
[----:B------:R-:W-:-:S02]  /*d630*/  F2FP.BF16.PACK_AB R17, R17, R146 ;  /* 0x000000921111723e */ /* 0x000fc400000010ff */
[----:B------:R-:W-:-:S04]  /*d640*/  SHF.L.U32 R0, R0, 0x1, RZ ;  /* 0x0000000100007819 */ /* 0x000fc800000006ff */
[C---:B------:R-:W-:Y:S01]  /*d650*/  IADD3 R3, R0.reuse, -0x10, RZ ;  /* 0xfffffff000037810 */ /* 0x040fe20007ffe0ff */
[----:B------:R1:W-:Y:S01]  /*d660*/  STS [R0], R5 ;  /* 0x0000000500007388 */ /* 0x0003e20000000800 */
[----:B------:R-:W-:Y:S02]  /*d670*/  @P0 IADD3 R3, R0, 0x10, RZ ;  /* 0x0000001000030810 */ /* 0x000fe40007ffe0ff */
[----:B------:R-:W-:Y:S01]  /*d680*/  LOP3.LUT P0, RZ, R176, 0x3, RZ, 0xc0, !PT ;  /* 0x00000003b0ff7812 */ /* 0x000fe2000780c0ff */
[----:B------:R2:W-:Y:S04]  /*d690*/  STS [R0+0x400], R4 ;  /* 0x0004000400007388 */ /* 0x0005e80000000800 */
[----:B------:R3:W-:Y:S04]  /*d6a0*/  STS [R3], R7 ;  /* 0x0000000703007388 */ /* 0x0007e80000000800 */
[----:B------:R4:W-:Y:S01]  /*d6b0*/  STS [R3+0x400], R9 ;  /* 0x0004000903007388 */ /* 0x0009e20000000800 */
[----:B-1----:R-:W-:-:S02]  /*d6c0*/  IADD3 R5, R0, R6, RZ ;  /* 0x0000000600057210 */ /* 0x002fc40007ffe0ff */
        /* <DEDUP_REMOVED lines=60> */
[----:B--2---:R-:W-:-:S03]  /*da90*/  SHF.R.S32.HI R3, RZ, 0x1f, R10 ;  /* 0x0000001fff037819 */ /* 0x004fc6000001140a */
[----:B------:R-:W-:Y:S01]  /*daa0*/  STS [R9+0xc000], R22 ;  /* 0x00c0001609007388 */ /* 0x000fe20000000800 */
[----:B------:R-:W-:-:S03]  /*dab0*/  LEA.HI R3, R3, R10, RZ, 0x3 ;  /* 0x0000000a03037211 */ /* 0x000fc600078f18ff */
[----:B------:R1:W-:Y:S01]  /*dac0*/  STS [R9+0xc400], R21 ;  /* 0x00c4001509007388 */ /* 0x0003e20000000800 */
        /* <DEDUP_REMOVED lines=9> */
[----:B-----5:R-:W-:-:S02]  /*db60*/  MOV R8, 0x7f800000 ;  /* 0x7f80000000087802 */ /* 0x020fc40000000f00 */
[----:B------:R-:W-:Y:S01]  /*db70*/  BAR.SYNC.DEFER_BLOCKING 0x0 ;  /* 0x0000000000007b1d */ /* 0x000fe20000010000 */
[----:B-1----:R-:W-:Y:S01]  /*db80*/  SHF.R.S32.HI R9, RZ, 0x1f, R11 ;  /* 0x0000001fff097819 */ /* 0x002fe2000001140b */
[----:B----4-:R-:W-:-:S03]  /*db90*/  @P3 FMUL.FTZ R4, R4, 0.69314718246459960938 ;  /* 0x3f31721804043820 */ /* 0x010fc60000410000 */
[----:B------:R-:W-:Y:S01]  /*dba0*/  LEA.HI R0, R9, R11, RZ, 0x5 ;  /* 0x0000000b09007211 */ /* 0x000fe200078f28ff */
[----:B------:R-:W-:-:S03]  /*dbb0*/  @P3 FFMA.FTZ R8, R2, c[0x0][0x238], R4 ;  /* 0x00008e0002083a23 */ /* 0x000fc60000010004 */
[----:B------:R-:W-:Y:S02]  /*dbc0*/  LOP3.LUT R0, R0, 0xffffffe0, RZ, 0xc0, !PT ;  /* 0xffffffe000007812 */ /* 0x000fe400078ec0ff */
[----:B---3--:R-:W-:Y:S01]  /*dbd0*/  MOV R7, 0x7f800000 ;  /* 0x7f80000000077802 */ /* 0x008fe20000000f00 */
[----:B------:R-:W-:Y:S01]  /*dbe0*/  @P4 FFMA.FTZ R7, R148, c[0x0][0x238], R5 ;  /* 0x00008e0094074a23 */ /* 0x000fe20000010005 */
[----:B------:R-:W-:-:S04]  /*dbf0*/  IADD3 R0, -R0, R11, RZ ;  /* 0x0000000b00007210 */ /* 0x000fc80007ffe1ff */
        /* <DEDUP_REMOVED lines=37> */
.L_x_1479:
[----:B--234-:R-:W-:Y:S05]  /*de50*/  BSYNC B0 ;  /* 0x0000000000007941 */ /* 0x01cfea0003800000 */
.L_x_1478:
[----:B------:R-:W2:Y:S04]  /*de60*/  LDL.64 R82, [R1] ;  /* 0x0000000001527983 */ /* 0x000ea80000100a00 */
[----:B------:R3:W5:Y:S04]  /*de70*/  LDL R81, [R1+0x14] ;  /* 0x0000140001517983 */ /* 0x0007680000100800 */
[----:B------:R3:W5:Y:S04]  /*de80*/  LDL R80, [R1+0x10] ;  /* 0x0000100001507983 */ /* 0x0007680000100800 */
[----:B------:R3:W5:Y:S01]  /*de90*/  LDL R15, [R1+0x18] ;  /* 0x00001800010f7983 */ /* 0x0007620000100800 */
[----:B------:R-:W-:Y:S01]  /*dea0*/  USHF.R.S32.HI UR6, URZ, 0x1f, UR10 ;  /* 0x0000001f3f067899 */ /* 0x000fe2000801140a */
[----:B------:R-:W-:Y:S01]  /*deb0*/  LEA.HI R10, R9, R11, RZ, 0x3 ;  /* 0x0000000b090a7211 */ /* 0x000fe200078f18ff */
[----:B------:R-:W-:Y:S01]  /*dec0*/  ULDC.64 UR4, c[0x0][0x1f0] ;  /* 0x00007c0000047ab9 */ /* 0x000fe20000000a00 */
[----:B------:R-:W4:Y:S01]  /*ded0*/  S2R R12, SR_CTAID.Z ;  /* 0x00000000000c7919 */ /* 0x000f220000002700 */
[----:B------:R-:W-:Y:S01]  /*dee0*/  UIMAD UR4, UR6, UR4, URZ ;  /* 0x00000004060472a4 */ /* 0x000fe2000f8e023f */
[----:B------:R-:W-:Y:S01]  /*def0*/  SHF.R.S32.HI R10, RZ, 0x3, R10 ;  /* 0x00000003ff0a7819 */ /* 0x000fe2000001140a */
[----:B------:R-:W-:Y:S01]  /*df00*/  IMAD.U32 R4, RZ, RZ, UR13 ;  /* 0x0000000dff047e24 */ /* 0x000fe2000f8e00ff */
[----:B------:R-:W-:Y:S01]  /*df10*/  BSSY B0, `(.L_x_1480) ;  /* 0x000001a000007945 */ /* 0x000fe20003800000 */
[----:B------:R-:W-:Y:S01]  /*df20*/  UIMAD UR4, UR10, UR5, UR4 ;  /* 0x000000050a0472a4 */ /* 0x000fe2000f8e0204 */
[----:B------:R-:W-:-:S05]  /*df30*/  SHF.R.S32.HI R11, RZ, 0x1f, R10 ;  /* 0x0000001fff0b7819 */ /* 0x000fca000001140a */
[----:B------:R-:W-:Y:S01]  /*df40*/  IMAD.WIDE R4, R4, 0x80, R10 ;  /* 0x0000008004047825 */ /* 0x000fe200078e020a */
[----:B--2---:R-:W-:Y:S02]  /*df50*/  SHF.R.S32.HI R0, RZ, 0x1f, R82 ;  /* 0x0000001fff007819 */ /* 0x004fe40000011452 */
[----:B------:R-:W-:-:S04]  /*df60*/  IADD3 R2, P0, R82, UR14, RZ ;  /* 0x0000000e52027c10 */ /* 0x000fc8000ff1e0ff */
[----:B------:R-:W-:Y:S02]  /*df70*/  IADD3.X R3, R0, UR7, RZ, P0, !PT ;  /* 0x0000000700037c10 */ /* 0x000fe400087fe4ff */
[----:B------:R-:W-:-:S03]  /*df80*/  ISETP.GE.AND P0, PT, R232, UR25, PT ;  /* 0x00000019e8007c0c */ /* 0x000fc6000bf06270 */
[----:B----4-:R-:W-:-:S05]  /*df90*/  IMAD.WIDE.U32 R12, R12, c[0x0][0x1f0], R2 ;  /* 0x00007c000c0c7a25 */ /* 0x010fca00078e0002 */
        /* <DEDUP_REMOVED lines=17> */
.L_x_1481:
[----:B---3--:R-:W-:Y:S05]  /*e0b0*/  BSYNC B0 ;  /* 0x0000000000007941 */ /* 0x008fea0003800000 */
.L_x_1480:
[----:B------:R-:W-:Y:S01]  /*e0c0*/  IADD3 R0, R10, 0x20, RZ ;  /* 0x000000200a007810 */ /* 0x000fe20007ffe0ff */
        /* <DEDUP_REMOVED lines=21> */
.L_x_1483:
[----:B------:R-:W-:Y:S05]  /*e220*/  BSYNC B0 ;  /* 0x0000000000007941 */ /* 0x000fea0003800000 */
.L_x_1482:
        /* <DEDUP_REMOVED lines=22> */
.L_x_1485:
[----:B------:R-:W-:Y:S05]  /*e390*/  BSYNC B0 ;  /* 0x0000000000007941 */ /* 0x000fea0003800000 */
.L_x_1484:
[----:B------:R-:W-:-:S04]  /*e3a0*/  IADD3 R0, R10, 0x60, RZ ;  /* 0x000000600a007810 */ /* 0x000fc80007ffe0ff */
        /* <DEDUP_REMOVED lines=22> */
.L_x_1452:
        /* <DEDUP_REMOVED lines=82> */
.L_x_1487:
[----:B------:R-:W-:Y:S05]  /*ea30*/  BSYNC B0 ;  /* 0x0000000000007941 */ /* 0x000fea0003800000 */
.L_x_1486:
        /* <DEDUP_REMOVED lines=22> */
.L_x_1489:
[----:B------:R-:W-:Y:S05]  /*eba0*/  BSYNC B0 ;  /* 0x0000000000007941 */ /* 0x000fea0003800000 */
.L_x_1488:
        /* <DEDUP_REMOVED lines=22> */
.L_x_1491:
[----:B------:R-:W-:Y:S05]  /*ed10*/  BSYNC B0 ;  /* 0x0000000000007941 */ /* 0x000fea0003800000 */
.L_x_1490:
        /* <DEDUP_REMOVED lines=21> */
.L_x_1493:
[----:B------:R-:W-:Y:S05]  /*ee70*/  BSYNC B0 ;  /* 0x0000000000007941 */ /* 0x000fea0003800000 */
.L_x_1492:
        /* <DEDUP_REMOVED lines=35> */
.L_x_1494:
        /* <DEDUP_REMOVED lines=13> */
.L_x_2054:


//--------------------- .text._ZN5flash16flash_fwd_kernelI23Flash_fwd_kernel_traitsILi256ELi128ELi64ELi8ELb0ELb0EN7cutlass10bfloat16_tE19Flash_kernel_traitsILi256ELi128ELi64ELi8ES3_EELb1ELb0ELb0ELb0ELb0ELb0ELb0ELb1EEEvNS_16Flash_fwd_paramsE --------------------------
	.section	.text._ZN5flash16flash_fwd_kernelI23Flash_fwd_kernel_traitsILi256ELi128ELi64ELi8ELb0ELb0EN7cutlass10bfloat16_tE19Flash_kernel_traitsILi256ELi128ELi64ELi8ES3_EELb1ELb0ELb0ELb0ELb0ELb0ELb0ELb1EEEvNS_16Flash_fwd_paramsE,"ax",@progbits
	.sectioninfo	@"SHI_REGISTERS=255"
	.align	128
        .global         _ZN5flash16flash_fwd_kernelI23Flash_fwd_kernel_traitsILi256ELi128ELi64ELi8ELb0ELb0EN7cutlass10bfloat16_tE19Flash_kernel_traitsILi256ELi128ELi64ELi8ES3_EELb1ELb0ELb0ELb0ELb0ELb0ELb0ELb1EEEvNS_16Flash_fwd_paramsE
        .type           _ZN5flash16flash_fwd_kernelI23Flash_fwd_kernel_traitsILi256ELi128ELi64ELi8ELb0ELb0EN7cutlass10bfloat16_tE19Flash_kernel_traitsILi256ELi128ELi64ELi8ES3_EELb1ELb0ELb0ELb0ELb0ELb0ELb0ELb1EEEvNS_16Flash_fwd_paramsE,@function
        .size           _ZN5flash16flash_fwd_kernelI23Flash_fwd_kernel_traitsILi256ELi128ELi64ELi8ELb0ELb0EN7cutlass10bfloat16_tE19Flash_kernel_traitsILi256ELi128ELi64ELi8ES3_EELb1ELb0ELb0ELb0ELb0ELb0ELb0ELb1EEEvNS_16Flash_fwd_paramsE,(.L_x_2055 - _ZN5flash16flash_fwd_kernelI23Flash_fwd_kernel_traitsILi256ELi128ELi64ELi8ELb0ELb0EN7cutlass10bfloat16_tE19Flash_kernel_traitsILi256ELi128ELi64ELi8ES3_EELb1ELb0ELb0ELb0ELb0ELb0ELb0ELb1EEEvNS_16Flash_fwd_paramsE)
        .other          _ZN5flash16flash_fwd_kernelI23Flash_fwd_kernel_traitsILi256ELi128ELi64ELi8ELb0ELb0EN7cutlass10bfloat16_tE19Flash_kernel_traitsILi256ELi128ELi64ELi8ES3_EELb1ELb0ELb0ELb0ELb0ELb0ELb0ELb1EEEvNS_16Flash_fwd_paramsE,@"STO_CUDA_ENTRY STV_DEFAULT"
_ZN5flash16flash_fwd_kernelI23Flash_fwd_kernel_traitsILi256ELi128ELi64ELi8ELb0ELb0EN7cutlass10bfloat16_tE19Flash_kernel_traitsILi256ELi128ELi64ELi8ES3_EELb1ELb0ELb0ELb0ELb0ELb0ELb0ELb1EEEvNS_16Flash_fwd_paramsE:
.text._ZN5flash16flash_fwd_kernelI23Flash_fwd_kernel_traitsILi256ELi128ELi64ELi8ELb0ELb0EN7cutlass10bfloat16_tE19Flash_kernel_traitsILi256ELi128ELi64ELi8ES3_EELb1ELb0ELb0ELb0ELb0ELb0ELb0ELb1EEEvNS_16Flash_fwd_paramsE:
        /* <DEDUP_REMOVED lines=25> */
[----:B------:R-:W-:Y:S02]  /*0190*/  UISETP.NE.AND.EX UP0, UPT, URZ, UR5, UPT, UP0 ;  /* 0x000000053f00728c */ /* 0x000fe4000bf05300 */
[----:B------:R-:W-:-:S02]  /*01a0*/  UISETP.NE.AND UP3, UPT, UR8, URZ, UPT ;  /* 0x0000003f0800728c */ /* 0x000fc4000bf65270 */
[----:B------:R-:W-:Y:S02]  /*01b0*/  ULDC.64 UR4, c[0x0][0x250] ;  /* 0x0000940000047ab9 */ /* 0x000fe40000000a00 */
[----:B-----5:R-:W-:-:S06]  /*01c0*/  UIMAD.WIDE UR12, UR19, UR11, UR12 ;  /* 0x0000000b130c72a5 */ /* 0x020fcc000f8e020c */
[----:B------:R-:W-:Y:S01]  /*01d0*/  MOV R12, UR12 ;  /* 0x0000000c000c7c02 */ /* 0x000fe20008000f00 */
[----:B------:R-:W-:Y:S01]  /*01e0*/  IMAD.U32 R13, RZ, RZ, UR13 ;  /* 0x0000000dff0d7e24 */ /* 0x000fe2000f8e00ff */
[----:B-1----:R-:W-:-:S06]  /*01f0*/  ULOP3.LUT UR6, UR9, UR10, UR19, 0xfe, !UPT ;  /* 0x0000000a09067292 */ /* 0x002fcc000f8efe13 */
[----:B--2---:R-:W-:Y:S01]  /*0200*/  LOP3.LUT P0, RZ, R20, UR6, RZ, 0xfc, !PT ;  /* 0x0000000614ff7c12 */ /* 0x004fe2000f80fcff */
[----:B------:R-:W-:Y:S02]  /*0210*/  @UP0 UIMAD.WIDE UR4, UR19, UR11, UR4 ;  /* 0x0000000b130402a5 */ /* 0x000fe4000f8e0204 */
[----:B------:R-:W-:Y:S02]  /*0220*/  ULDC.64 UR6, c[0x0][0x248] ;  /* 0x0000920000067ab9 */ /* 0x000fe40000000a00 */
[----:B------:R-:W-:-:S08]  /*0230*/  UISETP.EQ.U32.AND UP1, UPT, URZ, UR6, UPT ;  /* 0x000000063f00728c */ /* 0x000fd0000bf22070 */
[----:B------:R-:W-:Y:S01]  /*0240*/  @!P0 IMAD.MOV.U32 R8, RZ, RZ, c[0x0][0x308] ;  /* 0x0000c200ff088624 */ /* 0x000fe200078e00ff */
[----:B------:R-:W-:Y:S01]  /*0250*/  @!P0 MOV R9, c[0x0][0x30c] ;  /* 0x0000c30000098a02 */ /* 0x000fe20000000f00 */
[----:B------:R-:W-:Y:S01]  /*0260*/  IMAD.U32 R10, RZ, RZ, UR4 ;  /* 0x00000004ff0a7e24 */ /* 0x000fe2000f8e00ff */
[----:B------:R-:W-:Y:S01]  /*0270*/  UISETP.EQ.OR.EX UP1, UPT, URZ, UR7, !UP3, UP1 ;  /* 0x000000073f00728c */ /* 0x000fe2000df22710 */
[----:B------:R-:W-:Y:S02]  /*0280*/  IMAD.U32 R11, RZ, RZ, UR5 ;  /* 0x00000005ff0b7e24 */ /* 0x000fe4000f8e00ff */
[----:B------:R-:W-:Y:S02]  /*0290*/  ULDC.64 UR6, c[0x0][0x248] ;  /* 0x0000920000067ab9 */ /* 0x000fe40000000a00 */
[----:B------:R-:W-:Y:S01]  /*02a0*/  UIMAD.WIDE UR6, UR19, UR11, UR6 ;  /* 0x0000000b130672a5 */ /* 0x000fe2000f8e0206 */
[----:B---3--:R-:W1:Y:S01]  /*02b0*/  @P1 R2UR UR16, R6 ;  /* 0x00000000061013c2 */ /* 0x008e6200000e0000 */
[----:B----4-:R-:W-:-:S07]  /*02c0*/  @P1 IADD3 R2, P3, R4, c[0x0][0x300], RZ ;  /* 0x0000c00004021a10 */ /* 0x010fce0007f7e0ff */
[----:B------:R-:W2:Y:S01]  /*02d0*/  @P1 R2UR UR17, R7 ;  /* 0x00000000071113c2 */ /* 0x000ea200000e0000 */
[----:B------:R-:W-:-:S05]  /*02e0*/  @P1 IMAD.X R3, RZ, RZ, R5, P3 ;  /* 0x000000ffff031224 */ /* 0x000fca00018e0605 */
[----:B------:R-:W-:Y:S01]  /*02f0*/  @!P0 STG.E.64 [R8.64+0x8], R2 ;  /* 0x0000080208008986 */ /* 0x000fe2000c101b0e */
[----:B-1----:R-:W-:Y:S02]  /*0300*/  IMAD.U32 R6, RZ, RZ, UR16 ;  /* 0x00000010ff067e24 */ /* 0x002fe4000f8e00ff */
[----:B--2---:R-:W-:-:S05]  /*0310*/  IMAD.U32 R7, RZ, RZ, UR17 ;  /* 0x00000011ff077e24 */ /* 0x004fca000f8e00ff */
[----:B------:R1:W-:Y:S01]  /*0320*/  @!P0 STG.E.64 [R8.64], R6 ;  /* 0x0000000608008986 */ /* 0x0003e2000c101b0e */
[----:B------:R-:W-:-:S03]  /*0330*/  PLOP3.LUT P0, PT, PT, PT, UP0, 0x80, 0x0 ;  /* 0x000000000000781c */ /* 0x000fc60003f0f008 */
[----:B------:R-:W2:Y:S04]  /*0340*/  @P2 LDG.E R4, [R12.64] ;  /* 0x0000000e0c042981 */ /* 0x000ea8000c1e1900 */
[----:B------:R-:W3:Y:S01]  /*0350*/  @P2 LDG.E R0, [R12.64+0x4] ;  /* 0x0000040e0c002981 */ /* 0x000ee2000c1e1900 */
[----:B------:R-:W-:-:S05]  /*0360*/  PLOP3.LUT P1, PT, PT, PT, UP1, 0x80, 0x0 ;  /* 0x000000000000781c */ /* 0x000fca0003f2f018 */
[----:B------:R4:W5:Y:S01]  /*0370*/  @P0 LDG.E R5, [R10.64] ;  /* 0x0000000e0a050981 */ /* 0x000962000c1e1900 */
[----:B-1----:R-:W-:Y:S01]  /*0380*/  MOV R6, UR6 ;  /* 0x0000000600067c02 */ /* 0x002fe20008000f00 */
[----:B------:R-:W-:-:S06]  /*0390*/  IMAD.U32 R7, RZ, RZ, UR7 ;  /* 0x00000007ff077e24 */ /* 0x000fcc000f8e00ff */
[----:B------:R-:W5:Y:S01]  /*03a0*/  @!P1 LDG.E R8, [R6.64] ;  /* 0x0000000e06089981 */ /* 0x000f62000c1e1900 */
[----:B------:R-:W-:Y:S02]  /*03b0*/  UMOV UR8, 0xffffffff ;  /* 0xffffffff00087882 */ /* 0x000fe40000000000 */
[----:B------:R-:W-:Y:S01]  /*03c0*/  UMOV UR25, URZ ;  /* 0x0000003f00197c82 */ /* 0x000fe20008000000 */
[----:B------:R-:W1:Y:S01]  /*03d0*/  LDC.U8 R236, c[0x0][0x2d8] ;  /* 0x0000b600ffec7b82 */ /* 0x000e620000000000 */
[----:B------:R-:W-:Y:S01]  /*03e0*/  UMOV UR22, 0xffffffff ;  /* 0xffffffff00167882 */ /* 0x000fe20000000000 */
[----:B----4-:R-:W-:-:S06]  /*03f0*/  SHF.R.S32.HI R11, RZ, 0x1f, R20 ;  /* 0x0000001fff0b7819 */ /* 0x010fcc0000011414 */
[----:B--2---:R-:W2:Y:S08]  /*0400*/  @P2 R2UR UR8, R4 ;  /* 0x00000000040823c2 */ /* 0x004eb000000e0000 */
[----:B---3--:R-:W2:Y:S08]  /*0410*/  @P2 R2UR UR12, R0 ;  /* 0x00000000000c23c2 */ /* 0x008eb000000e0000 */
[----:B-----5:R3:W4:Y:S01]  /*0420*/  @P0 R2UR UR25, R5 ;  /* 0x00000000051903c2 */ /* 0x02072200000e0000 */
[----:B------:R-:W-:-:S04]  /*0430*/  ISETP.NE.U32.AND P0, PT, RZ, c[0x0][0x248], PT ;  /* 0x00009200ff007a0c */ /* 0x000fc80003f05070 */
[----:B------:R-:W-:Y:S01]  /*0440*/  ISETP.NE.AND.EX P0, PT, RZ, c[0x0][0x24c], PT, P0 ;  /* 0x00009300ff007a0c */ /* 0x000fe20003f05300 */
[----:B--2---:R-:W-:Y:S02]  /*0450*/  @UP2 UIADD3 UR12, UR12, -UR8, URZ ;  /* 0x800000080c0c2290 */ /* 0x004fe4000fffe03f */
[----:B------:R3:W2:Y:S01]  /*0460*/  @!P1 R2UR UR22, R8 ;  /* 0x00000000081693c2 */ /* 0x0006a200000e0000 */
[----:B------:R-:W-:-:S04]  /*0470*/  LEA.HI R4, R11, R20, RZ, 0x5 ;  /* 0x000000140b047211 */ /* 0x000fc800078f28ff */
        /* <DEDUP_REMOVED lines=9> */
.L_x_1495:
[----:B-1----:R-:W-:Y:S02]  /*0510*/  ULDC UR6, c[0x0][0x218] ;  /* 0x0000860000067ab9 */ /* 0x002fe40000000800 */
.L_x_1496:
        /* <DEDUP_REMOVED lines=74> */
.L_x_1498:
        /* <DEDUP_REMOVED lines=50> */
.L_x_1499:
[--C-:B------:R-:W-:Y:S01]  /*0ce0*/  SHF.R.S32.HI R7, RZ, 0x5, R4.reuse ;  /* 0x00000005ff077819 */ /* 0x100fe20000011404 */
[----:B------:R-:W1:Y:S01]  /*0cf0*/  S2R R12, SR_CTAID.Z ;  /* 0x00000000000c7919 */ /* 0x000e620000002700 */
[----:B------:R-:W-:Y:S01]  /*0d00*/  LEA.HI R5, R11, R20, RZ, 0x4 ;  /* 0x000000140b057211 */ /* 0x000fe200078f20ff */
[----:B------:R-:W-:Y:S01]  /*0d10*/  ULDC.64 UR4, c[0x0][0x1b0] ;  /* 0x00006c0000047ab9 */ /* 0x000fe20000000a00 */
[----:B------:R-:W-:Y:S01]  /*0d20*/  SHF.R.S32.HI R4, RZ, 0x1f, R4 ;  /* 0x0000001fff047819 */ /* 0x000fe20000011404 */
[----:B------:R-:W-:Y:S01]  /*0d30*/  UIMAD UR4, UR27, UR4, URZ ;  /* 0x000000041b0472a4 */ /* 0x000fe2000f8e023f */
[----:B------:R-:W-:Y:S01]  /*0d40*/  SHF.R.S32.HI R10, RZ, 0x1f, R9 ;  /* 0x0000001fff0a7819 */ /* 0x000fe20000011409 */
[----:B------:R-:W-:Y:S01]  /*0d50*/  UIADD3 UR21, -UR21, UR12, URZ ;  /* 0x0000000c15157290 */ /* 0x000fe2000fffe13f */
[----:B------:R-:W-:Y:S01]  /*0d60*/  SHF.R.S32.HI R0, RZ, 0x4, R5 ;  /* 0x00000004ff007819 */ /* 0x000fe20000011405 */
[----:B------:R-:W-:Y:S01]  /*0d70*/  IMAD.MOV.U32 R8, RZ, RZ, 0x20 ;  /* 0x00000020ff087424 */ /* 0x000fe200078e00ff */
[----:B------:R-:W-:Y:S01]  /*0d80*/  LEA.HI R4, R4, R7, RZ, 0x3 ;  /* 0x0000000704047211 */ /* 0x000fe200078f18ff */
[----:B------:R-:W-:Y:S01]  /*0d90*/  IMAD.U32 R17, RZ, RZ, UR10 ;  /* 0x0000000aff117e24 */ /* 0x000fe2000f8e00ff */
[----:B------:R-:W-:Y:S01]  /*0da0*/  LEA.HI R10, R10, R9, RZ, 0x2 ;  /* 0x000000090a0a7211 */ /* 0x000fe200078f10ff */
[----:B------:R-:W-:Y:S01]  /*0db0*/  BSSY B0, `(.L_x_1500) ;  /* 0x0000075000007945 */ /* 0x000fe20003800000 */
[----:B------:R-:W-:-:S02]  /*0dc0*/  LEA.HI R213, R5, R0, RZ, 0x1 ;  /* 0x0000000005d57211 */ /* 0x000fc400078f08ff */
[----:B------:R-:W-:Y:S02]  /*0dd0*/  LOP3.LUT R4, R4, 0xffffff8, RZ, 0xc0, !PT ;  /* 0x0ffffff804047812 */ /* 0x000fe400078ec0ff */
[-C--:B------:R-:W-:Y:S02]  /*0de0*/  LEA.HI R13, R11, R20.reuse, RZ, 0x3 ;  /* 0x000000140b0d7211 */ /* 0x080fe400078f18ff */
[----:B------:R-:W-:Y:S01]  /*0df0*/  SHF.R.S32.HI R252, RZ, 0x2, R10 ;  /* 0x00000002fffc7819 */ /* 0x000fe2000001140a */
[----:B------:R-:W-:Y:S01]  /*0e00*/  IMAD.IADD R3, R7, 0x1, -R4 ;  /* 0x0000000107037824 */ /* 0x000fe200078e0a04 */
[----:B------:R-:W-:Y:S02]  /*0e10*/  LOP3.LUT R213, R213, 0xfffffffe, RZ, 0xc0, !PT ;  /* 0xfffffffed5d57812 */ /* 0x000fe400078ec0ff */
[----:B------:R-:W-:Y:S01]  /*0e20*/  SHF.R.S32.HI R26, RZ, 0x3, R13 ;  /* 0x00000003ff1a7819 */ /* 0x000fe2000001140d */
[----:B------:R-:W-:Y:S01]  /*0e30*/  IMAD R252, R3, 0x10, R252 ;  /* 0x0000001003fc7824 */ /* 0x000fe200078e02fc */
[----:B------:R-:W-:Y:S01]  /*0e40*/  LOP3.LUT R13, R13, 0xfffffff8, RZ, 0xc0, !PT ;  /* 0xfffffff80d0d7812 */ /* 0x000fe200078ec0ff */
[----:B------:R-:W-:Y:S01]  /*0e50*/  IMAD.IADD R213, R0, 0x1, -R213 ;  /* 0x0000000100d57824 */ /* 0x000fe200078e0ad5 */
[----:B------:R-:W-:Y:S01]  /*0e60*/  LOP3.LUT R5, R5, 0xfffffff0, RZ, 0xc0, !PT ;  /* 0xfffffff005057812 */ /* 0x000fe200078ec0ff */
[----:B------:R-:W-:Y:S01]  /*0e70*/  IMAD.SHL.U32 R3, R26, 0x40, RZ ;  /* 0x000000401a037824 */ /* 0x000fe200078e00ff */
[----:B------:R-:W-:Y:S01]  /*0e80*/  SHF.R.S32.HI R27, RZ, 0x1f, R26 ;  /* 0x0000001fff1b7819 */ /* 0x000fe2000001141a */
[C---:B------:R-:W-:Y:S01]  /*0e90*/  IMAD.IADD R0, R20.reuse, 0x1, -R13 ;  /* 0x0000000114007824 */ /* 0x040fe200078e0a0d */
[----:B------:R-:W-:Y:S01]  /*0ea0*/  LEA.HI R11, R11, R20, RZ, 0x6 ;  /* 0x000000140b0b7211 */ /* 0x000fe200078f30ff */
[----:B------:R-:W-:Y:S01]  /*0eb0*/  IMAD.IADD R4, R20, 0x1, -R5 ;  /* 0x0000000114047824 */ /* 0x000fe200078e0a05 */
[----:B------:R-:W-:Y:S01]  /*0ec0*/  LOP3.LUT R3, R3, 0x1c0, RZ, 0xc0, !PT ;  /* 0x000001c003037812 */ /* 0x000fe200078ec0ff */
[----:B------:R-:W-:-:S02]  /*0ed0*/  IMAD.SHL.U32 R28, R0, 0x8, RZ ;  /* 0x00000008001c7824 */ /* 0x000fc400078e00ff */
[----:B------:R-:W-:Y:S01]  /*0ee0*/  IMAD R13, R27, c[0x0][0x198], RZ ;  /* 0x000066001b0d7a24 */ /* 0x000fe200078e02ff */
[----:B------:R-:W-:Y:S01]  /*0ef0*/  SHF.R.U32.HI R248, RZ, 0x3, R3 ;  /* 0x00000003fff87819 */ /* 0x000fe20000011603 */
[----:B------:R-:W-:Y:S01]  /*0f00*/  IMAD.SHL.U32 R11, R11, 0x8, RZ ;  /* 0x000000080b0b7824 */ /* 0x000fe200078e00ff */
[----:B------:R-:W-:Y:S01]  /*0f10*/  LOP3.LUT R5, R3, 0x38, R28, 0xf8, !PT ;  /* 0x0000003803057812 */ /* 0x000fe200078ef81c */
[----:B------:R-:W-:Y:S01]  /*0f20*/  IMAD.SHL.U32 R6, R213, 0x8, RZ ;  /* 0x00000008d5067824 */ /* 0x000fe200078e00ff */
[----:B------:R-:W-:Y:S01]  /*0f30*/  SHF.R.S32.HI R3, RZ, 0x1f, R4 ;  /* 0x0000001fff037819 */ /* 0x000fe20000011404 */
[----:B------:R-:W-:Y:S01]  /*0f40*/  IMAD.WIDE R16, R17, 0x80, R26 ;  /* 0x0000008011107825 */ /* 0x000fe200078e021a */
[----:B------:R-:W-:Y:S02]  /*0f50*/  LOP3.LUT R248, R5, R248, RZ, 0x3c, !PT ;  /* 0x000000f805f87212 */ /* 0x000fe400078e3cff */
[----:B------:R-:W-:Y:S02]  /*0f60*/  LEA.HI R3, R3, R4, RZ, 0x3 ;  /* 0x0000000403037211 */ /* 0x000fe400078f18ff */
[----:B------:R-:W-:-:S02]  /*0f70*/  SHF.R.S32.HI R29, RZ, 0x1f, R28 ;  /* 0x0000001fff1d7819 */ /* 0x000fc4000001141c */
[C---:B------:R-:W-:Y:S01]  /*0f80*/  LOP3.LUT R5, R3.reuse, 0xfffffff8, RZ, 0xc0, !PT ;  /* 0xfffffff803057812 */ /* 0x040fe200078ec0ff */
[----:B------:R-:W-:Y:S01]  /*0f90*/  IMAD.SHL.U32 R3, R3, 0x40, RZ ;  /* 0x0000004003037824 */ /* 0x000fe200078e00ff */
[----:B------:R-:W-:Y:S01]  /*0fa0*/  IADD3 R14, P0, R28, UR6, RZ ;  /* 0x000000061c0e7c10 */ /* 0x000fe2000ff1e0ff */
[----:B------:R-:W-:Y:S01]  /*0fb0*/  IMAD.WIDE.U32 R18, R26, c[0x0][0x198], R28 ;  /* 0x000066001a127a25 */ /* 0x000fe200078e001c */
[----:B------:R-:W-:Y:S01]  /*0fc0*/  LOP3.LUT R248, R248, 0xfffffe00, R11, 0xf8, !PT ;  /* 0xfffffe00f8f87812 */ /* 0x000fe200078ef80b */
[----:B------:R-:W-:Y:S01]  /*0fd0*/  ULDC.64 UR6, c[0x0][0x1b8] ;  /* 0x00006e0000067ab9 */ /* 0x000fe20000000a00 */
[----:B------:R-:W-:Y:S01]  /*0fe0*/  IADD3.X R15, R29, UR18, RZ, P0, !PT ;  /* 0x000000121d0f7c10 */ /* 0x000fe200087fe4ff */
[----:B------:R-:W-:Y:S01]  /*0ff0*/  IMAD.IADD R5, R4, 0x1, -R5 ;  /* 0x0000000104057824 */ /* 0x000fe200078e0a05 */
[----:B------:R-:W-:Y:S01]  /*1000*/  IADD3 R18, P0, R18, UR24, RZ ;  /* 0x0000001812127c10 */ /* 0x000fe2000ff1e0ff */
[----:B------:R-:W-:Y:S01]  /*1010*/  IMAD R4, R26, c[0x0][0x19c], R13 ;  /* 0x000067001a047a24 */ /* 0x000fe200078e020d */
[----:B------:R-:W-:Y:S01]  /*1020*/  UIMAD UR18, UR22, UR5, UR4 ;  /* 0x00000005161272a4 */ /* 0x000fe2000f8e0204 */
[----:B-1----:R-:W-:Y:S01]  /*1030*/  IMAD.WIDE.U32 R12, R12, c[0x0][0x1a8], R14 ;  /* 0x00006a000c0c7a25 */ /* 0x002fe200078e000e */
[C---:B------:R-:W-:Y:S01]  /*1040*/  LOP3.LUT P2, RZ, R5.reuse, 0x4, RZ, 0xc0, !PT ;  /* 0x0000000405ff7812 */ /* 0x040fe2000784c0ff */
[----:B------:R-:W-:Y:S01]  /*1050*/  ULDC.64 UR4, c[0x0][0x1a8] ;  /* 0x00006a0000047ab9 */ /* 0x000fe20000000a00 */
[C---:B------:R-:W-:Y:S01]  /*1060*/  LOP3.LUT P1, RZ, R5.reuse, 0x2, RZ, 0xc0, !PT ;  /* 0x0000000205ff7812 */ /* 0x040fe2000782c0ff */
[----:B------:R-:W-:Y:S01]  /*1070*/  IMAD.SHL.U32 R5, R5, 0x40, RZ ;  /* 0x0000004005057824 */ /* 0x000fe200078e00ff */
[----:B------:R-:W-:Y:S01]  /*1080*/  IADD3.X R19, R19, UR23, R4, P0, !PT ;  /* 0x0000001713137c10 */ /* 0x000fe200087fe404 */
[----:B------:R-:W-:Y:S01]  /*1090*/  IMAD R11, R27, c[0x0][0x1a0], RZ ;  /* 0x000068001b0b7a24 */ /* 0x000fe200078e02ff */
[----:B------:R-:W-:Y:S01]  /*10a0*/  UIMAD UR6, UR27, UR6, URZ ;  /* 0x000000061b0672a4 */ /* 0x000fe2000f8e023f */
[----:B------:R-:W-:Y:S01]  /*10b0*/  IMAD.WIDE.U32 R14, R26, c[0x0][0x1a0], R28 ;  /* 0x000068001a0e7a25 */ /* 0x000fe200078e001c */
[----:B------:R-:W-:Y:S01]  /*10c0*/  LOP3.LUT R5, R5, 0x1c0, RZ, 0xc0, !PT ;  /* 0x000001c005057812 */ /* 0x000fe200078ec0ff */
[----:B------:R-:W-:Y:S01]  /*10d0*/  UIMAD UR4, UR26, UR4, URZ ;  /* 0x000000041a0472a4 */ /* 0x000fe2000f8e023f */
[----:B------:R-:W-:Y:S01]  /*10e0*/  IADD3 R251, R28, 0x40, RZ ;  /* 0x000000401cfb7810 */ /* 0x000fe20007ffe0ff */
[----:B------:R-:W-:Y:S01]  /*10f0*/  IMAD R4, R26, c[0x0][0x1a4], R11 ;  /* 0x000069001a047a24 */ /* 0x000fe200078e020b */
[----:B------:R-:W-:Y:S01]  /*1100*/  IADD3 R14, P0, R14, UR30, RZ ;  /* 0x0000001e0e0e7c10 */ /* 0x000fe2000ff1e0ff */
        /* <DEDUP_REMOVED lines=12> */
[C---:B------:R-:W-:Y:S02]  /*11d0*/  IADD3 R250, R28.reuse, 0x80, RZ ;  /* 0x000000801cfa7810 */ /* 0x040fe40007ffe0ff */
[----:B------:R-:W-:Y:S01]  /*11e0*/  IADD3 R249, R28, 0xc0, RZ ;  /* 0x000000c01cf97810 */ /* 0x000fe20007ffe0ff */
[----:B------:R-:W-:Y:S01]  /*11f0*/  IMAD.WIDE.U32 R34, R5, c[0x0][0x1b8], R14 ;  /* 0x00006e0005227a25 */ /* 0x000fe200078e000e */
[----:B------:R-:W-:Y:S01]  /*1200*/  IADD3 R39, R37, UR18, RZ ;  /* 0x0000001225277c10 */ /* 0x000fe2000fffe0ff */
[----:B------:R1:W-:Y:S01]  /*1210*/  STL.64 [R1+0x8], R36 ;  /* 0x0000082401007387 */ /* 0x0003e20000100a00 */
[----:B------:R-:W-:Y:S01]  /*1220*/  IADD3 R15, R13, UR4, RZ ;  /* 0x000000040d0f7c10 */ /* 0x000fe2000fffe0ff */
[----:B------:R-:W-:Y:S01]  /*1230*/  IMAD.MOV.U32 R5, RZ, RZ, 0x10 ;  /* 0x00000010ff057424 */ /* 0x000fe200078e00ff */
[----:B------:R-:W-:Y:S01]  /*1240*/  IADD3 R247, R35, UR6, RZ ;  /* 0x0000000623f77c10 */ /* 0x000fe2000fffe0ff */
[----:B------:R1:W-:Y:S01]  /*1250*/  STL.64 [R1], R34 ;  /* 0x0000002201007387 */ /* 0x0003e20000100a00 */
[----:B------:R-:W-:-:S02]  /*1260*/  SEL R3, R8, 0xffffffe0, !P2 ;  /* 0xffffffe008037807 */ /* 0x000fc40005000000 */
[----:B------:R-:W-:Y:S01]  /*1270*/  SEL R5, R5, 0xfffffff0, !P1 ;  /* 0xfffffff005057807 */ /* 0x000fe20004800000 */
        /* <DEDUP_REMOVED lines=40> */
.L_x_1501:
[----:B------:R-:W-:Y:S05]  /*1500*/  BSYNC B0 ;  /* 0x0000000000007941 */ /* 0x000fea0003800000 */
.L_x_1500:
        /* <DEDUP_REMOVED lines=9> */
[----:B--2---:R-:W-:-:S03]  /*15a0*/  IMAD.U32 R30, RZ, RZ, UR4 ;  /* 0x00000004ff1e7e24 */ /* 0x004fc6000f8e00ff */
        /* <DEDUP_REMOVED lines=45> */
.L_x_1503:
[----:B------:R-:W-:Y:S05]  /*1880*/  BSYNC B0 ;  /* 0x0000000000007941 */ /* 0x000fea0003800000 */
.L_x_1502:
[----:B------:R-:W-:Y:S01]  /*1890*/  IADD3 R6, R26, 0x40, RZ ;  /* 0x000000401a067810 */ /* 0x000fe20007ffe0ff */
[----:B------:R-:W-:Y:S03]  /*18a0*/  BSSY B0, `(.L_x_1504) ;  /* 0x000002c000007945 */ /* 0x000fe60003800000 */
[----:B------:R-:W-:-:S13]  /*18b0*/  ISETP.GE.AND P0, PT, R6, UR21, PT ;  /* 0x0000001506007c0c */ /* 0x000fda000bf06270 */
[----:B------:R-:W-:Y:S05]  /*18c0*/  @P0 BRA `(.L_x_1505) ;  /* 0x0000029000000947 */ /* 0x000fea0003800000 */
[----:B--2---:R-:W-:Y:S01]  /*18d0*/  IADD3 R11, P0, R16, 0x40, RZ ;  /* 0x00000040100b7810 */ /* 0x004fe20007f1e0ff */
        /* <DEDUP_REMOVED lines=40> */
.L_x_1505:
[----:B------:R-:W-:Y:S05]  /*1b60*/  BSYNC B0 ;  /* 0x0000000000007941 */ /* 0x000fea0003800000 */
.L_x_1504:
        /* <DEDUP_REMOVED lines=12> */
[----:B--2---:R-:W-:Y:S01]  /*1c30*/  IMAD.X R11, RZ, RZ, R17, P0 ;  /* 0x000000ffff0b7224 */ /* 0x004fe200000e0611 */
        /* <DEDUP_REMOVED lines=35> */
.L_x_1507:
[----:B------:R-:W-:Y:S05]  /*1e70*/  BSYNC B0 ;  /* 0x0000000000007941 */ /* 0x000fea0003800000 */
.L_x_1506:
        /* <DEDUP_REMOVED lines=48> */
.L_x_1509:
[----:B------:R-:W-:Y:S05]  /*2180*/  BSYNC B0 ;  /* 0x0000000000007941 */ /* 0x000fea0003800000 */
.L_x_1508:
        /* <DEDUP_REMOVED lines=15> */
[C---:B--2---:R-:W-:Y:S02]  /*2280*/  @!P1 LEA R14, P5, R11.reuse, c[0x0][0x168], 0x1 ;  /* 0x00005a000b0e9a11 */ /* 0x044fe400078a08ff */
        /* <DEDUP_REMOVED lines=26> */
.L_x_1511:
[----:B------:R-:W-:Y:S05]  /*2430*/  BSYNC B0 ;  /* 0x0000000000007941 */ /* 0x000fea0003800000 */
.L_x_1510:
[----:B------:R-:W0:Y:S01]  /*2440*/  LDGDEPBAR ;  /* 0x00000000000079af */ /* 0x000e220000000000 */
[----:B------:R-:W-:Y:S01]  /*2450*/  ISETP.GE.AND P0, PT, R26, UR18, PT ;  /* 0x000000121a007c0c */ /* 0x000fe2000bf06270 */
[----:B------:R-:W-:Y:S01]  /*2460*/  ULDC.64 UR4, c[0x0][0x1a0] ;  /* 0x0000680000047ab9 */ /* 0x000fe20000000a00 */
[----:B------:R-:W-:Y:S01]  /*2470*/  BSSY B0, `(.L_x_1512) ;  /* 0x0000032000007945 */ /* 0x000fe20003800000 */
[----:B------:R-:W-:Y:S02]  /*2480*/  UIMAD.WIDE.U32 UR26, UR20, UR4, URZ ;  /* 0x00000004141a72a5 */ /* 0x000fe4000f8e003f */
[----:B------:R-:W-:-:S04]  /*2490*/  UIMAD UR4, UR19, UR4, URZ ;  /* 0x00000004130472a4 */ /* 0x000fc8000f8e023f */
[----:B------:R-:W-:Y:S01]  /*24a0*/  UIMAD UR4, UR20, UR5, UR4 ;  /* 0x00000005140472a4 */ /* 0x000fe2000f8e0204 */
[----:B--2-4-:R-:W-:Y:S02]  /*24b0*/  IMAD.U32 R12, RZ, RZ, UR26 ;  /* 0x0000001aff0c7e24 */ /* 0x014fe4000f8e00ff */
        /* <DEDUP_REMOVED lines=45> */
.L_x_1513:
[----:B------:R-:W-:Y:S05]  /*2790*/  BSYNC B0 ;  /* 0x0000000000007941 */ /* 0x000fea0003800000 */
.L_x_1512:
        /* <DEDUP_REMOVED lines=44> */
.L_x_1515:
[----:B------:R-:W-:Y:S05]  /*2a60*/  BSYNC B0 ;  /* 0x0000000000007941 */ /* 0x000fea0003800000 */
.L_x_1514:
[C---:B----4-:R-:W-:Y:S01]  /*2a70*/  IMAD.SHL.U32 R8, R0.reuse, 0x40, RZ ;  /* 0x0000004000087824 */ /* 0x050fe200078e00ff */
        /* <DEDUP_REMOVED lines=18> */
[----:B------:R-:W-:Y:S01]  /*2ba0*/  LDSM.16.M88.4 R84, [R209] ;  /* 0x00000000d154783b */ /* 0x000fe20000000200 */
[----:B------:R-:W-:Y:S02]  /*2bb0*/  LOP3.LUT R240, R240, 0xfffffffd, RZ, 0xc0, !PT ;  /* 0xfffffffdf0f07812 */ /* 0x000fe400078ec0ff */
[----:B------:R-:W-:-:S05]  /*2bc0*/  IMAD.SHL.U32 R213, R213, 0x2, RZ ;  /* 0x00000002d5d57824 */ /* 0x000fca00078e00ff */
[----:B------:R-:W4:Y:S01]  /*2bd0*/  LDSM.16.M88.4 R60, [R213+0x10000] ;  /* 0x01000000d53c783b */ /* 0x000f220000000200 */
[C---:B------:R-:W-:Y:S02]  /*2be0*/  IADD3 R0, R213.reuse, 0x10000, RZ ;  /* 0x00010000d5007810 */ /* 0x040fe40007ffe0ff */
[----:B------:R-:W-:Y:S01]  /*2bf0*/  IADD3 R211, R213, 0x10020, RZ ;  /* 0x00010020d5d37810 */ /* 0x000fe20007ffe0ff */
[----:B------:R-:W5:Y:S01]  /*2c00*/  LDSM.16.M88.4 R52, [R213+0x10800] ;  /* 0x01080000d534783b */ /* 0x000f620000000200 */
[----:B------:R-:W-:Y:S01]  /*2c10*/  @P1 IADD3 R211, R0, -0x20, RZ ;  /* 0xffffffe000d31810 */ /* 0x000fe20007ffe0ff */
[----:B------:R-:W-:Y:S02]  /*2c20*/  IMAD.MOV.U32 R0, RZ, RZ, 0x40 ;  /* 0x00000040ff007424 */ /* 0x000fe400078e00ff */
[----:B------:R-:W1:Y:S01]  /*2c30*/  LDSM.16.M88.4 R12, [R213+0x11000] ;  /* 0x01100000d50c783b */ /* 0x000e620000000200 */
[C---:B------:R-:W-:Y:S02]  /*2c40*/  IADD3 R203, R211.reuse, 0x800, RZ ;  /* 0x00000800d3cb7810 */ /* 0x040fe40007ffe0ff */
[----:B------:R-:W-:Y:S01]  /*2c50*/  SEL R0, R0, 0xffffffc0, !P2 ;  /* 0xffffffc000007807 */ /* 0x000fe20005000000 */
[----:B-1----:R-:W1:Y:S01]  /*2c60*/  LDSM.16.M88.4 R32, [R213+0x11800] ;  /* 0x01180000d520783b */ /* 0x002e620000000200 */
[----:B------:R-:W-:-:S02]  /*2c70*/  IADD3 R202, R211, 0x1000, RZ ;  /* 0x00001000d3ca7810 */ /* 0x000fc40007ffe0ff */
[----:B------:R-:W-:Y:S01]  /*2c80*/  IADD3 R201, R211, 0x1800, RZ ;  /* 0x00001800d3c97810 */ /* 0x000fe20007ffe0ff */
[----:B------:R-:W2:Y:S01]  /*2c90*/  LDSM.16.M88.4 R36, [R211] ;  /* 0x00000000d324783b */ /* 0x000ea20000000200 */
[----:B------:R-:W-:Y:S01]  /*2ca0*/  IMAD.IADD R207, R213, 0x1, R0 ;  /* 0x00000001d5cf7824 */ /* 0x000fe200078e0200 */
[C---:B------:R-:W-:Y:S01]  /*2cb0*/  IADD3 R199, R211.reuse, 0x2000, RZ ;  /* 0x00002000d3c77810 */ /* 0x040fe20007ffe0ff */
[----:B------:R-:W-:Y:S01]  /*2cc0*/  IMAD.IADD R200, R0, 0x1, R211 ;  /* 0x0000000100c87824 */ /* 0x000fe200078e02d3 */
[----:B------:R-:W3:Y:S01]  /*2cd0*/  LDSM.16.M88.4 R40, [R211+0x800] ;  /* 0x00080000d328783b */ /* 0x000ee20000000200 */
        /* <DEDUP_REMOVED lines=12> */
[----:B------:R-:W-:Y:S02]  /*2da0*/  IADD3 R20, R0, 0x11, RZ ;  /* 0x0000001100147810 */ /* 0x000fe40007ffe0ff */
[----:B------:R-:W-:Y:S01]  /*2db0*/  ISETP.GE.AND P3, PT, R24, UR11, PT ;  /* 0x0000000b18007c0c */ /* 0x000fe2000bf66270 */
[----:B----4-:R-:W-:Y:S01]  /*2dc0*/  HMMA.16816.F32.BF16 R64, R88, R60, RZ ;  /* 0x0000003c5840723c */ /* 0x010fe200000418ff */
[----:B------:R-:W-:Y:S01]  /*2dd0*/  LDSM.16.M88.4 R76, [R200+0x800] ;  /* 0x00080000c84c783b */ /* 0x000fe20000000200 */
[----:B------:R-:W-:-:S02]  /*2de0*/  ISETP.GE.AND P6, PT, R20, UR11, PT ;  /* 0x0000000b14007c0c */ /* 0x000fc4000bfc6270 */
[C---:B------:R-:W-:Y:S01]  /*2df0*/  IADD3 R24, R0.reuse, 0x21, RZ ;  /* 0x0000002100187810 */ /* 0x040fe20007ffe0ff */
[----:B------:R-:W-:Y:S01]  /*2e00*/  LDSM.16.M88.4 R72, [R200+0x1000] ;  /* 0x00100000c848783b */ /* 0x000fe20000000200 */
[C---:B------:R-:W-:Y:S02]  /*2e10*/  IADD3 R22, R0.reuse, 0x8, RZ ;  /* 0x0000000800167810 */ /* 0x040fe40007ffe0ff */
[C---:B------:R-:W-:Y:S01]  /*2e20*/  HMMA.16816.F32.BF16 R60, R88.reuse, R62, RZ ;  /* 0x0000003e583c723c */ /* 0x040fe200000418ff */
[C---:B------:R-:W-:Y:S02]  /*2e30*/  IADD3 R21, R0.reuse, 0x9, RZ ;  /* 0x0000000900157810 */ /* 0x040fe40007ffe0ff */
[----:B------:R-:W-:Y:S02]  /*2e40*/  ISETP.GE.AND P4, PT, R0, UR11, PT ;  /* 0x0000000b00007c0c */ /* 0x000fe4000bf86270 */
[----:B------:R-:W-:Y:S02]  /*2e50*/  ISETP.GE.AND P2, PT, R22, UR11, PT ;  /* 0x0000000b16007c0c */ /* 0x000fe4000bf46270 */
[----:B------:R-:W-:Y:S01]  /*2e60*/  ISETP.GE.AND P1, PT, R21, UR11, PT ;  /* 0x0000000b15007c0c */ /* 0x000fe2000bf26270 */
[----:B-----5:R-:W-:Y:S01]  /*2e70*/  HMMA.16816.F32.BF16 R56, R88, R52, RZ ;  /* 0x000000345838723c */ /* 0x020fe200000418ff */
[----:B------:R-:W-:-:S02]  /*2e80*/  IADD3 R22, R0, 0x18, RZ ;  /* 0x0000001800167810 */ /* 0x000fc40007ffe0ff */
[C---:B------:R-:W-:Y:S02]  /*2e90*/  IADD3 R20, R0.reuse, 0x19, RZ ;  /* 0x0000001900147810 */ /* 0x040fe40007ffe0ff */
[----:B------:R-:W-:Y:S02]  /*2ea0*/  IADD3 R21, R0, 0x20, RZ ;  /* 0x0000002000157810 */ /* 0x000fe40007ffe0ff */
[C---:B------:R-:W-:Y:S01]  /*2eb0*/  IADD3 R195, R211.reuse, 0x4000, RZ ;  /* 0x00004000d3c37810 */ /* 0x040fe20007ffe0ff */
[----:B------:R-:W-:Y:S01]  /*2ec0*/  HMMA.16816.F32.BF16 R16, R88, R12, RZ ;  /* 0x0000000c5810723c */ /* 0x000fe200000418ff */
[C---:B------:R-:W-:Y:S02]  /*2ed0*/  IADD3 R194, R211.reuse, 0x4800, RZ ;  /* 0x00004800d3c27810 */ /* 0x040fe40007ffe0ff */
[C---:B------:R-:W-:Y:S02]  /*2ee0*/  IADD3 R193, R211.reuse, 0x5000, RZ ;  /* 0x00005000d3c17810 */ /* 0x040fe40007ffe0ff */
[----:B------:R-:W-:-:S02]  /*2ef0*/  IADD3 R192, R211, 0x5800, RZ ;  /* 0x00005800d3c07810 */ /* 0x000fc40007ffe0ff */
[C---:B------:R-:W-:Y:S01]  /*2f00*/  IADD3 R191, R211.reuse, 0x6000, RZ ;  /* 0x00006000d3bf7810 */ /* 0x040fe20007ffe0ff */
[----:B------:R-:W-:Y:S01]  /*2f10*/  HMMA.16816.F32.BF16 R52, R88, R54, RZ ;  /* 0x000000365834723c */ /* 0x000fe200000418ff */
[C---:B------:R-:W-:Y:S02]  /*2f20*/  IADD3 R190, R211.reuse, 0x6800, RZ ;  /* 0x00006800d3be7810 */ /* 0x040fe40007ffe0ff */
[C---:B------:R-:W-:Y:S02]  /*2f30*/  IADD3 R189, R211.reuse, 0x7000, RZ ;  /* 0x00007000d3bd7810 */ /* 0x040fe40007ffe0ff */
[----:B------:R-:W-:-:S03]  /*2f40*/  IADD3 R188, R211, 0x7800, RZ ;  /* 0x00007800d3bc7810 */ /* 0x000fc60007ffe0ff */
[C---:B------:R-:W-:Y:S08]  /*2f50*/  HMMA.16816.F32.BF16 R12, R88.reuse, R14, RZ ;  /* 0x0000000e580c723c */ /* 0x040ff000000418ff */
[C---:B-1----:R-:W-:Y:S08]  /*2f60*/  HMMA.16816.F32.BF16 R8, R88.reuse, R32, RZ ;  /* 0x000000205808723c */ /* 0x042ff000000418ff */
        /* <DEDUP_REMOVED lines=139> */
[----:B------:R-:W1:Y:S07]  /*3820*/  LDSM.16.M88.4 R8, [R211+0x7000] ;  /* 0x00700000d308783b */ /* 0x000e6e0000000200 */
[C---:B----4-:R-:W-:Y:S08]  /*3830*/  HMMA.16816.F32.BF16 R56, R80.reuse, R40, R56 ;  /* 0x000000285038723c */ /* 0x050ff00000041838 */
[C---:B------:R-:W-:Y:S01]  /*3840*/  HMMA.16816.F32.BF16 R76, R80.reuse, R42, R76 ;  /* 0x0000002a504c723c */ /* 0x040fe2000004184c */
[----:B------:R-:W2:Y:S07]  /*3850*/  LDSM.16.M88.4 R40, [R211+0x7800] ;  /* 0x00780000d328783b */ /* 0x000eae0000000200 */
[C---:B-----5:R-:W-:Y:S08]  /*3860*/  HMMA.16816.F32.BF16 R16, R80.reuse, R48, R16 ;  /* 0x000000305010723c */ /* 0x060ff00000041810 */
[----:B------:R-:W-:Y:S01]  /*3870*/  HMMA.16816.F32.BF16 R12, R80, R50, R12 ;  /* 0x00000032500c723c */ /* 0x000fe2000004180c */
[----:B------:R-:W-:Y:S07]  /*3880*/  LDSM.16.M88.4 R48, [R207+0x16000] ;  /* 0x01600000cf30783b */ /* 0x000fee0000000200 */
[C---:B------:R-:W-:Y:S08]  /*3890*/  HMMA.16816.F32.BF16 R64, R68.reuse, R44, R64 ;  /* 0x0000002c4440723c */ /* 0x040ff00000041840 */
[----:B------:R-:W-:Y:S01]  /*38a0*/  HMMA.16816.F32.BF16 R60, R68, R46, R60 ;  /* 0x0000002e443c723c */ /* 0x000fe2000004183c */
[----:B------:R-:W4:Y:S04]  /*38b0*/  LDSM.16.M88.4 R44, [R211+0x6000] ;  /* 0x00600000d32c783b */ /* 0x000f280000000200 */
[----:B------:R-:W-:Y:S03]  /*38c0*/  LDSM.16.M88.4 R68, [R210+0xc000] ;  /* 0x00c00000d244783b */ /* 0x000fe60000000200 */
[C---:B---3--:R-:W-:Y:S08]  /*38d0*/  HMMA.16816.F32.BF16 R84, R80.reuse, R36, R84 ;  /* 0x000000245054723c */ /* 0x048ff00000041854 */
[----:B------:R-:W-:Y:S01]  /*38e0*/  HMMA.16816.F32.BF16 R88, R80, R38, R88 ;  /* 0x000000265058723c */ /* 0x000fe20000041858 */
[----:B------:R-:W-:Y:S07]  /*38f0*/  LDSM.16.M88.4 R36, [R207+0x16800] ;  /* 0x01680000cf24783b */ /* 0x000fee0000000200 */
[C---:B-1----:R-:W-:Y:S08]  /*3900*/  HMMA.16816.F32.BF16 R16, R52.reuse, R8, R16 ;  /* 0x000000083410723c */ /* 0x042ff00000041810 */
[----:B------:R-:W-:Y:S01]  /*3910*/  HMMA.16816.F32.BF16 R12, R52, R10, R12 ;  /* 0x0000000a340c723c */ /* 0x000fe2000004180c */
[----:B------:R-:W1:Y:S07]  /*3920*/  LDSM.16.M88.4 R8, [R207+0x17800] ;  /* 0x01780000cf08783b */ /* 0x000e6e0000000200 */
[C---:B------:R-:W-:Y:S08]  /*3930*/  HMMA.16816.F32.BF16 R64, R80.reuse, R72, R64 ;  /* 0x000000485040723c */ /* 0x040ff00000041840 */
[----:B------:R-:W-:Y:S01]  /*3940*/  HMMA.16816.F32.BF16 R60, R80, R74, R60 ;  /* 0x0000004a503c723c */ /* 0x000fe2000004183c */
[----:B------:R-:W-:Y:S07]  /*3950*/  LDSM.16.M88.4 R72, [R209+0xc000] ;  /* 0x00c00000d148783b */ /* 0x000fee0000000200 */
        /* <DEDUP_REMOVED lines=8> */
[----:B------:R-:W-:Y:S07]  /*39e0*/  LDSM.16.M88.4 R44, [R200+0x6000] ;  /* 0x00600000c82c783b */ /* 0x000fee0000000200 */
        /* <DEDUP_REMOVED lines=9> */
[C---:B------:R-:W-:Y:S08]  /*3a80*/  HMMA.16816.F32.BF16 R60, R68.reuse, R50, R60 ;  /* 0x00000032443c723c */ /* 0x040ff0000004183c */
[----:B------:R-:W-:Y:S08]  /*3a90*/  HMMA.16816.F32.BF16 R76, R68, R38, R76 ;  /* 0x00000026444c723c */ /* 0x000ff0000004184c */
[C---:B--2---:R-:W-:Y:S08]  /*3aa0*/  HMMA.16816.F32.BF16 R56, R72.reuse, R40, R56 ;  /* 0x000000284838723c */ /* 0x044ff00000041838 */
[C---:B-1----:R-:W-:Y:S07]  /*3ab0*/  HMMA.16816.F32.BF16 R16, R72.reuse, R8, R16 ;  /* 0x000000084810723c */ /* 0x042fee0000041810 */
[----:B------:R-:W-:Y:S01]  /*3ac0*/  IADD3 R8, R0, 0x29, RZ ;  /* 0x0000002900087810 */ /* 0x000fe20007ffe0ff */
[C---:B------:R-:W-:Y:S08]  /*3ad0*/  HMMA.16816.F32.BF16 R64, R72.reuse, R44, R64 ;  /* 0x0000002c4840723c */ /* 0x040ff00000041840 */
[----:B------:R-:W-:Y:S01]  /*3ae0*/  HMMA.16816.F32.BF16 R60, R72, R46, R60 ;  /* 0x0000002e483c723c */ /* 0x000fe2000004183c */
[----:B------:R-:W-:-:S02]  /*3af0*/  FSEL R59, R59, -INF , !P6 ;  /* 0xff8000003b3b7808 */ /* 0x000fc40007000000 */
[----:B------:R-:W-:-:S05]  /*3b00*/  FSEL R56, R56, -INF , !P0 ;  /* 0xff80000038387808 */ /* 0x000fca0004000000 */
[C---:B------:R-:W-:Y:S08]  /*3b10*/  HMMA.16816.F32.BF16 R76, R72.reuse, R42, R76 ;  /* 0x0000002a484c723c */ /* 0x040ff0000004184c */
[----:B------:R-:W-:Y:S01]  /*3b20*/  HMMA.16816.F32.BF16 R12, R72, R10, R12 ;  /* 0x0000000a480c723c */ /* 0x000fe2000004180c */
[----:B------:R-:W-:Y:S02]  /*3b30*/  FSEL R37, R66, -INF , !P4 ;  /* 0xff80000042257808 */ /* 0x000fe40006000000 */
[----:B------:R-:W-:-:S02]  /*3b40*/  FSEL R64, R64, -INF , !P4 ;  /* 0xff80000040407808 */ /* 0x000fc40006000000 */
[----:B------:R-:W-:Y:S02]  /*3b50*/  ISETP.GE.AND P4, PT, R8, UR11, PT ;  /* 0x0000000b08007c0c */ /* 0x000fe4000bf86270 */
[----:B------:R-:W-:Y:S01]  /*3b60*/  IADD3 R11, R0, 0x28, RZ ;  /* 0x00000028000b7810 */ /* 0x000fe20007ffe0ff */
[C---:B---3--:R-:W-:Y:S01]  /*3b70*/  HMMA.16816.F32.BF16 R84, R72.reuse, R32, R84 ;  /* 0x000000204854723c */ /* 0x048fe20000041854 */
[----:B------:R-:W-:Y:S02]  /*3b80*/  FSEL R9, R62, -INF , !P2 ;  /* 0xff8000003e097808 */ /* 0x000fe40005000000 */
[----:B------:R-:W-:Y:S02]  /*3b90*/  FSEL R60, R60, -INF , !P2 ;  /* 0xff8000003c3c7808 */ /* 0x000fe40005000000 */
[----:B------:R-:W-:Y:S02]  /*3ba0*/  FSEL R63, R63, -INF , !P1 ;  /* 0xff8000003f3f7808 */ /* 0x000fe40004800000 */
[----:B------:R-:W-:Y:S01]  /*3bb0*/  FSEL R32, R57, -INF , !P6 ;  /* 0xff80000039207808 */ /* 0x000fe20007000000 */
[----:B------:R-:W-:Y:S01]  /*3bc0*/  HMMA.16816.F32.BF16 R88, R72, R34, R88 ;  /* 0x000000224858723c */ /* 0x000fe20000041858 */
[----:B------:R-:W-:-:S02]  /*3bd0*/  ISETP.GE.AND P6, PT, R24, UR11, PT ;  /* 0x0000000b18007c0c */ /* 0x000fc4000bfc6270 */
[----:B------:R-:W-:Y:S02]  /*3be0*/  FSEL R10, R61, -INF , !P1 ;  /* 0xff8000003d0a7808 */ /* 0x000fe40004800000 */
[----:B------:R-:W-:Y:S02]  /*3bf0*/  FSEL R105, R19, -INF , !P6 ;  /* 0xff80000013697808 */ /* 0x000fe40007000000 */
[----:B------:R-:W-:Y:S02]  /*3c00*/  FSEL R104, R17, -INF , !P6 ;  /* 0xff80000011687808 */ /* 0x000fe40007000000 */
[----:B------:R-:W-:Y:S02]  /*3c10*/  PLOP3.LUT P6, PT, PT, PT, UP0, 0x80, 0x0 ;  /* 0x000000000000781c */ /* 0x000fe40003fcf008 */
[----:B------:R-:W-:Y:S02]  /*3c20*/  ISETP.GE.AND P5, PT, R11, UR11, PT ;  /* 0x0000000b0b007c0c */ /* 0x000fe4000bfa6270 */
[----:B------:R-:W-:-:S02]  /*3c30*/  FSEL R11, R58, -INF , !P0 ;  /* 0xff8000003a0b7808 */ /* 0x000fc40004000000 */
[----:B------:R-:W-:Y:S02]  /*3c40*/  IADD3 R8, R0, 0x30, RZ ;  /* 0x0000003000087810 */ /* 0x000fe40007ffe0ff */
[----:B------:R-:W-:Y:S02]  /*3c50*/  ISETP.GE.AND P2, PT, R22, UR11, PT ;  /* 0x0000000b16007c0c */ /* 0x000fe4000bf46270 */
[----:B------:R-:W-:Y:S02]  /*3c60*/  ISETP.GE.AND P1, PT, R20, UR11, PT ;  /* 0x0000000b14007c0c */ /* 0x000fe4000bf26270 */
[C---:B------:R-:W-:Y:S02]  /*3c70*/  IADD3 R22, R0.reuse, 0x31, RZ ;  /* 0x0000003100167810 */ /* 0x040fe40007ffe0ff */
        /* <DEDUP_REMOVED lines=8> */
[----:B------:R-:W-:Y:S02]  /*3d00*/  FSEL R79, R79, -INF , !P1 ;  /* 0xff8000004f4f7808 */ /* 0x000fe40004800000 */
[----:B------:R-:W-:Y:S02]  /*3d10*/  FSEL R8, R77, -INF , !P1 ;  /* 0xff8000004d087808 */ /* 0x000fe40004800000 */
[----:B------:R-:W-:Y:S02]  /*3d20*/  FSEL R107, R18, -INF , !P0 ;  /* 0xff800000126b7808 */ /* 0x000fe40004000000 */
[----:B------:R-:W-:Y:S02]  /*3d30*/  FSEL R106, R16, -INF , !P0 ;  /* 0xff800000106a7808 */ /* 0x000fe40004000000 */
[----:B------:R-:W-:Y:S02]  /*3d40*/  ISETP.GE.AND P2, PT, R22, UR11, PT ;  /* 0x0000000b16007c0c */ /* 0x000fe4000bf46270 */
[----:B------:R-:W-:-:S02]  /*3d50*/  ISETP.GE.AND P1, PT, R20, UR11, PT ;  /* 0x0000000b14007c0c */ /* 0x000fc4000bf26270 */
        /* <DEDUP_REMOVED lines=13> */
[----:B------:R-:W-:Y:S01]  /*3e30*/  @P6 LOP3.LUT R240, R240, 0x2, RZ, 0xfc, !PT ;  /* 0x00000002f0f06812 */ /* 0x000fe200078efcff */
        /* <DEDUP_REMOVED lines=9> */
[----:B------:R-:W-:Y:S01]  /*3ed0*/  ISETP.GE.AND P3, PT, R249, c[0x0][0x220], PT ;  /* 0x00008800f9007a0c */ /* 0x000fe20003f66270 */
[----:B------:R-:W-:-:S02]  /*3ee0*/  IMAD.WIDE.U32 R12, R6, UR5, R108 ;  /* 0x00000005060c7c25 */ /* 0x000fc4000f8e006c */
[----:B------:R-:W-:-:S04]  /*3ef0*/  UIMAD UR4, UR4, UR21, UR9 ;  /* 0x00000015040472a4 */ /* 0x000fc8000f8e0209 */
[C---:B------:R-:W-:Y:S01]  /*3f00*/  @!P2 LEA R40, P4, R12.reuse, c[0x0][0x168], 0x1 ;  /* 0x00005a000c28aa11 */ /* 0x040fe200078808ff */
[----:B------:R1:W-:Y:S01]  /*3f10*/  @P2 STS.128 [R248+0x10000], RZ ;  /* 0x010000fff8002388 */ /* 0x0003e20000000c00 */
[----:B------:R-:W-:Y:S02]  /*3f20*/  IADD3 R0, R13, UR4, RZ ;  /* 0x000000040d007c10 */ /* 0x000fe4000fffe0ff */
[C---:B------:R-:W-:Y:S02]  /*3f30*/  @!P0 LEA R16, P5, R12.reuse, c[0x0][0x168], 0x1 ;  /* 0x00005a000c108a11 */ /* 0x040fe400078a08ff */
[C-C-:B------:R-:W-:Y:S02]  /*3f40*/  @!P2 LEA.HI.X R41, R12.reuse, c[0x0][0x16c], R0.reuse, 0x1, P4 ;  /* 0x00005b000c29aa11 */ /* 0x140fe400020f0c00 */
[C---:B------:R-:W-:Y:S02]  /*3f50*/  @!P1 LEA R38, P6, R12.reuse, c[0x0][0x168], 0x1 ;  /* 0x00005a000c269a11 */ /* 0x040fe400078c08ff */
[C---:B------:R-:W-:Y:S01]  /*3f60*/  @!P3 LEA R14, P4, R12.reuse, c[0x0][0x168], 0x1 ;  /* 0x00005a000c0eba11 */ /* 0x040fe200078808ff */
[----:B------:R-:W-:Y:S01]  /*3f70*/  @!PT LDS RZ, [RZ] ;  /* 0x00000000fffff984 */ /* 0x000fe20000000800 */
[----:B------:R-:W-:Y:S01]  /*3f80*/  @!PT LDS RZ, [RZ] ;  /* 0x00000000fffff984 */ /* 0x000fe20000000800 */
[----:B------:R-:W-:Y:S01]  /*3f90*/  @!PT LDS RZ, [RZ] ;  /* 0x00000000fffff984 */ /* 0x000fe20000000800 */
[----:B------:R1:W-:Y:S01]  /*3fa0*/  @!P2 LDGSTS.E.BYPASS.LTC128B.128 [R248+0x10000], [R40.64] ;  /* 0x1000000028f8afae */ /* 0x0003e2000b901d4e */
[----:B------:R-:W-:-:S02]  /*3fb0*/  @!P0 LEA.HI.X R17, R12, c[0x0][0x16c], R0, 0x1, P5 ;  /* 0x00005b000c118a11 */ /* 0x000fc400028f0c00 */
[C---:B------:R-:W-:Y:S01]  /*3fc0*/  IADD3 R13, P5, R12.reuse, UR6, RZ ;  /* 0x000000060c0d7c10 */ /* 0x040fe2000ffbe0ff */
[----:B------:R1:W-:Y:S01]  /*3fd0*/  @P1 STS.128 [R248+0x12000], RZ ;  /* 0x012000fff8001388 */ /* 0x0003e20000000c00 */
[C-C-:B------:R-:W-:Y:S02]  /*3fe0*/  @!P1 LEA.HI.X R39, R12.reuse, c[0x0][0x16c], R0.reuse, 0x1, P6 ;  /* 0x00005b000c279a11 */ /* 0x140fe400030f0c00 */
[----:B------:R-:W-:Y:S02]  /*3ff0*/  @!P3 LEA.HI.X R15, R12, c[0x0][0x16c], R0, 0x1, P4 ;  /* 0x00005b000c0fba11 */ /* 0x000fe400020f0c00 */
[C---:B------:R-:W-:Y:S01]  /*4000*/  @!P2 LEA R18, P4, R13.reuse, c[0x0][0x168], 0x1 ;  /* 0x00005a000d12aa11 */ /* 0x040fe200078808ff */
[----:B------:R-:W-:Y:S01]  /*4010*/  @!PT LDS RZ, [RZ] ;  /* 0x00000000fffff984 */ /* 0x000fe20000000800 */
[----:B------:R-:W-:Y:S01]  /*4020*/  @!PT LDS RZ, [RZ] ;  /* 0x00000000fffff984 */ /* 0x000fe20000000800 */
[----:B------:R-:W-:Y:S01]  /*4030*/  @!PT LDS RZ, [RZ] ;  /* 0x00000000fffff984 */ /* 0x000fe20000000800 */
[----:B------:R1:W-:Y:S01]  /*4040*/  @!P1 LDGSTS.E.BYPASS.LTC128B.128 [R248+0x12000], [R38.64+0x80] ;  /* 0x1200008026f89fae */ /* 0x0003e2000b901d4e */
[----:B------:R-:W-:Y:S02]  /*4050*/  IADD3.X R0, R0, UR7, RZ, P5, !PT ;  /* 0x0000000700007c10 */ /* 0x000fe4000affe4ff */
[C---:B------:R-:W-:Y:S01]  /*4060*/  @!P1 LEA R34, P5, R13.reuse, c[0x0][0x168], 0x1 ;  /* 0x00005a000d229a11 */ /* 0x040fe200078a08ff */
[----:B------:R1:W-:Y:S01]  /*4070*/  @P0 STS.128 [R248+0x14000], RZ ;  /* 0x014000fff8000388 */ /* 0x0003e20000000c00 */
[----:B------:R-:W-:-:S02]  /*4080*/  @!P2 LEA.HI.X R19, R13, c[0x0][0x16c], R0, 0x1, P4 ;  /* 0x00005b000d13aa11 */ /* 0x000fc400020f0c00 */
[C---:B------:R-:W-:Y:S01]  /*4090*/  @!P0 LEA R24, P4, R13.reuse, c[0x0][0x168], 0x1 ;  /* 0x00005a000d188a11 */ /* 0x040fe200078808ff */
[----:B------:R-:W-:Y:S01]  /*40a0*/  @!PT LDS RZ, [RZ] ;  /* 0x00000000fffff984 */ /* 0x000fe20000000800 */
[----:B------:R-:W-:Y:S01]  /*40b0*/  @!PT LDS RZ, [RZ] ;  /* 0x00000000fffff984 */ /* 0x000fe20000000800 */
[----:B------:R-:W-:Y:S01]  /*40c0*/  @!PT LDS RZ, [RZ] ;  /* 0x00000000fffff984 */ /* 0x000fe20000000800 */
[----:B------:R1:W-:Y:S01]  /*40d0*/  @!P0 LDGSTS.E.BYPASS.LTC128B.128 [R248+0x14000], [R16.64+0x100] ;  /* 0x1400010010f88fae */ /* 0x0003e2000b901d4e */
[C-C-:B------:R-:W-:Y:S02]  /*40e0*/  @!P1 LEA.HI.X R35, R13.reuse, c[0x0][0x16c], R0.reuse, 0x1, P5 ;  /* 0x00005b000d239a11 */ /* 0x140fe400028f0c00 */
        /* <DEDUP_REMOVED lines=29> */
.L_x_1518:
[----:B------:R-:W-:Y:S05]  /*42c0*/  BSYNC B0 ;  /* 0x0000000000007941 */ /* 0x000fea0003800000 */
.L_x_1517:
[----:B------:R-:W0:Y:S02]  /*42d0*/  LDGDEPBAR ;  /* 0x00000000000079af */ /* 0x000e240000000000 */
.L_x_1516:
[----:B--2---:R-:W-:Y:S01]  /*42e0*/  FMNMX.FTZ R12, R37, R67, !PT ;  /* 0x00000043250c7209 */ /* 0x004fe20007810000 */
[----:B------:R-:W-:Y:S01]  /*42f0*/  USHF.L.U32 UR4, UR20, 0x1, URZ ;  /* 0x0000000114047899 */ /* 0x000fe2000800063f */
[----:B-1----:R-:W-:Y:S01]  /*4300*/  FMNMX.FTZ R15, R64, R65, !PT ;  /* 0x00000041400f7209 */ /* 0x002fe20007810000 */
[----:B------:R-:W-:Y:S01]  /*4310*/  IMAD.WIDE.U32 R178, R23, -0x2daee0ad, RZ ;  /* 0xd2511f5317b27825 */ /* 0x000fe200078e00ff */
[----:B------:R-:W-:Y:S01]  /*4320*/  FMNMX.FTZ R12, R9, R12, !PT ;  /* 0x0000000c090c7209 */ /* 0x000fe20007810000 */
[----:B------:R-:W-:Y:S01]  /*4330*/  ULOP3.LUT UR5, UR4, UR17, URZ, 0x3c, !UPT ;  /* 0x0000001104057292 */ /* 0x000fe2000f8e3c3f */
[----:B------:R-:W-:Y:S01]  /*4340*/  FMNMX.FTZ R15, R60, R15, !PT ;  /* 0x0000000f3c0f7209 */ /* 0x000fe20007810000 */
[----:B------:R-:W-:Y:S01]  /*4350*/  IMAD.U32 R6, RZ, RZ, UR10 ;  /* 0x0000000aff067e24 */ /* 0x000fe2000f8e00ff */
[----:B------:R-:W-:Y:S01]  /*4360*/  FMNMX.FTZ R12, R63, R12, !PT ;  /* 0x0000000c3f0c7209 */ /* 0x000fe20007810000 */
[----:B------:R-:W-:Y:S01]  /*4370*/  UIADD3 UR29, UR16, -0x61c88647, URZ ;  /* 0x9e3779b9101d7890 */ /* 0x000fe2000fffe03f */
[----:B------:R-:W-:Y:S01]  /*4380*/  FMNMX.FTZ R15, R10, R15, !PT ;  /* 0x0000000f0a0f7209 */ /* 0x000fe20007810000 */
[----:B------:R-:W-:Y:S01]  /*4390*/  IMAD R25, R6, 0x8, R7 ;  /* 0x0000000806197824 */ /* 0x000fe200078e0207 */
[----:B------:R-:W-:Y:S01]  /*43a0*/  FMNMX.FTZ R12, R11, R12, !PT ;  /* 0x0000000c0b0c7209 */ /* 0x000fe20007810000 */
[----:B------:R-:W-:Y:S01]  /*43b0*/  UIADD3 UR26, UR17, 0x76cf5d0a, URZ ;  /* 0x76cf5d0a111a7890 */ /* 0x000fe2000fffe03f */
[----:B------:R-:W-:Y:S01]  /*43c0*/  FMNMX.FTZ R15, R56, R15, !PT ;  /* 0x0000000f380f7209 */ /* 0x000fe20007810000 */
[----:B------:R-:W-:Y:S01]  /*43d0*/  IMAD.WIDE.U32 R90, R25, -0x326172a9, RZ ;  /* 0xcd9e8d57195a7825 */ /* 0x000fe200078e00ff */
        /* <DEDUP_REMOVED lines=15> */
[----:B------:R-:W-:Y:S01]  /*44d0*/  IMAD.SHL.U32 R208, R4, 0x2, RZ ;  /* 0x0000000204d07824 */ /* 0x000fe200078e00ff */
[----:B------:R-:W-:Y:S01]  /*44e0*/  FMNMX.FTZ R12, R105, R12, !PT ;  /* 0x0000000c690c7209 */ /* 0x000fe20007810000 */
[----:B------:R-:W-:Y:S01]  /*44f0*/  UIADD3 UR21, UR16, -0x4ab325aa, URZ ;  /* 0xb54cda5610157890 */ /* 0x000fe2000fffe03f */
[----:B------:R-:W-:Y:S01]  /*4500*/  FMNMX.FTZ R15, R104, R15, !PT ;  /* 0x0000000f680f7209 */ /* 0x000fe20007810000 */
[----:B------:R-:W-:Y:S01]  /*4510*/  IMAD R242, R236, 0x10000, R236 ;  /* 0x00010000ecf27824 */ /* 0x000fe200078e02ec */
[----:B------:R-:W-:Y:S01]  /*4520*/  FMNMX.FTZ R12, R103, R12, !PT ;  /* 0x0000000c670c7209 */ /* 0x000fe20007810000 */
[----:B------:R-:W-:Y:S01]  /*4530*/  LDSM.16.MT88.4 R140, [R208+0x18000] ;  /* 0x01800000d08c783b */ /* 0x000fe20000004200 */
        /* <DEDUP_REMOVED lines=16> */
[----:B------:R-:W-:Y:S01]  /*4640*/  LOP3.LUT R14, R179, UR5, RZ, 0x3c, !PT ;  /* 0x00000005b30e7c12 */ /* 0x000fe2000f8e3cff */
[----:B------:R-:W-:Y:S01]  /*4650*/  UIADD3 UR5, UR17, -0x4498517b, URZ ;  /* 0xbb67ae8511057890 */ /* 0x000fe2000fffe03f */
[----:B------:R-:W-:Y:S01]  /*4660*/  FMNMX.FTZ R12, R21, R12, !PT ;  /* 0x0000000c150c7209 */ /* 0x000fe20007810000 */
[----:B------:R-:W-:Y:S01]  /*4670*/  LDSM.16.MT88.4 R148, [R206+0x18000] ;  /* 0x01800000ce94783b */ /* 0x000fe20000004200 */
[----:B------:R-:W-:Y:S01]  /*4680*/  FMNMX.FTZ R7, R22, R15, !PT ;  /* 0x0000000f16077209 */ /* 0x000fe20007810000 */
[----:B------:R-:W-:Y:S01]  /*4690*/  IMAD.WIDE.U32 R14, R14, -0x326172a9, RZ ;  /* 0xcd9e8d570e0e7825 */ /* 0x000fe200078e00ff */
[----:B------:R-:W-:Y:S01]  /*46a0*/  LOP3.LUT R24, R2, UR16, RZ, 0x3c, !PT ;  /* 0x0000001002187c12 */ /* 0x000fe2000f8e3cff */
[----:B------:R-:W1:Y:S01]  /*46b0*/  SHFL.BFLY PT, R13, R12, 0x2, 0x1f ;  /* 0x0c401f000c0d7f89 */ /* 0x000e6200000e0000 */
[----:B------:R-:W-:-:S02]  /*46c0*/  FMNMX.FTZ R7, R20, R7, !PT ;  /* 0x0000000714077209 */ /* 0x000fc40007810000 */
[----:B------:R-:W-:Y:S01]  /*46d0*/  LOP3.LUT R88, R91, R24, RZ, 0x3c, !PT ;  /* 0x000000185b587212 */ /* 0x000fe200078e3cff */
[----:B------:R-:W-:Y:S01]  /*46e0*/  LDSM.16.MT88.4 R52, [R206+0x1a000] ;  /* 0x01a00000ce34783b */ /* 0x000fe20000004200 */
[----:B------:R-:W-:-:S03]  /*46f0*/  LOP3.LUT R240, R240, 0xfffffffe, RZ, 0xc0, !PT ;  /* 0xfffffffef0f07812 */ /* 0x000fc600078ec0ff */
[----:B------:R-:W2:Y:S01]  /*4700*/  SHFL.BFLY PT, R2, R7, 0x2, 0x1f ;  /* 0x0c401f0007027f89 */ /* 0x000ea200000e0000 */
[----:B------:R-:W-:-:S03]  /*4710*/  IMAD.WIDE.U32 R88, R88, -0x2daee0ad, RZ ;  /* 0xd2511f5358587825 */ /* 0x000fc600078e00ff */
[----:B------:R-:W-:Y:S02]  /*4720*/  LDSM.16.MT88.4 R72, [R206+0x1a800] ;  /* 0x01a80000ce48783b */ /* 0x000fe40000004200 */
[----:B------:R-:W-:Y:S01]  /*4730*/  LOP3.LUT R176, R89, UR5, R178, 0x96, !PT ;  /* 0x0000000559b07c12 */ /* 0x000fe2000f8e96b2 */
[----:B------:R-:W-:Y:S01]  /*4740*/  UIADD3 UR5, UR17, -0x126145ec, URZ ;  /* 0xed9eba1411057890 */ /* 0x000fe2000fffe03f */
[----:B------:R-:W-:Y:S01]  /*4750*/  LDSM.16.MT88.4 R84, [R206+0x1c000] ;  /* 0x01c00000ce54783b */ /* 0x000fe20000004200 */
[----:B------:R-:W-:Y:S02]  /*4760*/  LOP3.LUT R178, R179, UR4, RZ, 0x3c, !PT ;  /* 0x00000004b3b27c12 */ /* 0x000fe4000f8e3cff */
[----:B------:R-:W-:Y:S01]  /*4770*/  IMAD.WIDE.U32 R176, R176, -0x326172a9, RZ ;  /* 0xcd9e8d57b0b07825 */ /* 0x000fe200078e00ff */
[----:B------:R-:W-:Y:S03]  /*4780*/  LDSM.16.MT88.4 R92, [R205+0x1c000] ;  /* 0x01c00000cd5c783b */ /* 0x000fe60000004200 */
[----:B------:R-:W-:Y:S01]  /*4790*/  IMAD.WIDE.U32 R178, R178, -0x326172a9, RZ ;  /* 0xcd9e8d57b2b27825 */ /* 0x000fe200078e00ff */
[----:B-1----:R-:W-:Y:S01]  /*47a0*/  FMNMX.FTZ R13, R12, R13, !PT ;  /* 0x0000000d0c0d7209 */ /* 0x002fe20007810000 */
[----:B------:R-:W-:Y:S01]  /*47b0*/  STL [R1+0x68], R29 ;  /* 0x0000681d01007387 */ /* 0x000fe20000100800 */
[----:B------:R-:W-:-:S02]  /*47c0*/  LOP3.LUT R12, R15, UR29, R90, 0x96, !PT ;  /* 0x0000001d0f0c7c12 */ /* 0x000fc4000f8e965a */
[----:B------:R-:W-:Y:S01]  /*47d0*/  LOP3.LUT R6, R177, UR27, R14, 0x96, !PT ;  /* 0x0000001bb1067c12 */ /* 0x000fe2000f8e960e */
[----:B------:R-:W1:Y:S01]  /*47e0*/  SHFL.BFLY PT, R0, R13, 0x1, 0x1f ;  /* 0x0c201f000d007f89 */ /* 0x000e6200000e0000 */
[----:B------:R-:W-:Y:S02]  /*47f0*/  LOP3.LUT R90, R179, UR29, R90, 0x96, !PT ;  /* 0x0000001db35a7c12 */ /* 0x000fe4000f8e965a */
[----:B--2---:R-:W-:Y:S01]  /*4800*/  FMNMX.FTZ R2, R7, R2, !PT ;  /* 0x0000000207027209 */ /* 0x004fe20007810000 */
[----:B------:R-:W-:Y:S01]  /*4810*/  IMAD.WIDE.U32 R170, R6, -0x2daee0ad, RZ ;  /* 0xd2511f5306aa7825 */ /* 0x000fe200078e00ff */
[----:B------:R-:W-:Y:S03]  /*4820*/  STL [R1+0x64], R28 ;  /* 0x0000641c01007387 */ /* 0x000fe60000100800 */
[----:B------:R-:W-:Y:S01]  /*4830*/  IMAD.WIDE.U32 R90, R90, -0x2daee0ad, RZ ;  /* 0xd2511f535a5a7825 */ /* 0x000fe200078e00ff */
[----:B------:R-:W2:Y:S04]  /*4840*/  SHFL.BFLY PT, R7, R2, 0x1, 0x1f ;  /* 0x0c201f0002077f89 */ /* 0x000ea800000e0000 */
[----:B------:R-:W-:Y:S04]  /*4850*/  STL [R1+0x60], R27 ;  /* 0x0000601b01007387 */ /* 0x000fe80000100800 */
[----:B------:R-:W-:Y:S01]  /*4860*/  STL [R1+0x58], R26 ;  /* 0x0000581a01007387 */ /* 0x000fe20000100800 */
[----:B-1----:R-:W-:Y:S01]  /*4870*/  FMNMX.FTZ R0, R13, R0, !PT ;  /* 0x000000000d007209 */ /* 0x002fe20007810000 */
[----:B------:R-:W-:-:S03]  /*4880*/  IMAD.WIDE.U32 R12, R12, -0x2daee0ad, RZ ;  /* 0xd2511f530c0c7825 */ /* 0x000fc600078e00ff */
[C---:B------:R-:W-:Y:S01]  /*4890*/  FSETP.NEU.FTZ.AND P0, PT, R0.reuse, -INF , PT ;  /* 0xff8000000000780b */ /* 0x040fe20003f1d000 */
[----:B------:R-:W-:Y:S01]  /*48a0*/  FMUL.FTZ R232, R0, c[0x0][0x23c] ;  /* 0x00008f0000e87a20 */ /* 0x000fe20000410000 */
[----:B------:R-:W-:Y:S02]  /*48b0*/  LOP3.LUT R174, R13, UR26, R88, 0x96, !PT ;  /* 0x0000001a0dae7c12 */ /* 0x000fe4000f8e9658 */
[----:B------:R-:W-:Y:S02]  /*48c0*/  LOP3.LUT R6, R171, UR19, R12, 0x96, !PT ;  /* 0x00000013ab067c12 */ /* 0x000fe4000f8e960c */
[----:B------:R-:W-:Y:S01]  /*48d0*/  FSEL R232, R232, RZ, P0 ;  /* 0x000000ffe8e87208 */ /* 0x000fe20000000000 */
[----:B------:R-:W-:Y:S01]  /*48e0*/  IMAD.WIDE.U32 R174, R174, -0x326172a9, RZ ;  /* 0xcd9e8d57aeae7825 */ /* 0x000fe200078e00ff */
[----:B--2---:R-:W-:-:S03]  /*48f0*/  FMNMX.FTZ R2, R2, R7, !PT ;  /* 0x0000000702027209 */ /* 0x004fc60007810000 */
[----:B------:R-:W-:Y:S01]  /*4900*/  IMAD.WIDE.U32 R172, R6, -0x326172a9, RZ ;  /* 0xcd9e8d5706ac7825 */ /* 0x000fe200078e00ff */
[----:B------:R-:W-:Y:S02]  /*4910*/  LOP3.LUT R168, R175, UR25, R176, 0x96, !PT ;  /* 0x00000019afa87c12 */ /* 0x000fe4000f8e96b0 */
[----:B------:R-:W-:Y:S01]  /*4920*/  FSETP.NEU.FTZ.AND P0, PT, R2, -INF , PT ;  /* 0xff8000000200780b */ /* 0x000fe20003f1d000 */
[----:B------:R-:W-:Y:S01]  /*4930*/  FFMA.FTZ R123, R9, c[0x0][0x23c], -R232 ;  /* 0x00008f00097b7a23 */ /* 0x000fe200000108e8 */
[----:B------:R-:W-:Y:S01]  /*4940*/  LOP3.LUT R174, R173, UR18, R174, 0x96, !PT ;  /* 0x00000012adae7c12 */ /* 0x000fe2000f8e96ae */
[----:B------:R-:W-:-:S04]  /*4950*/  IMAD.WIDE.U32 R168, R168, -0x2daee0ad, RZ ;  /* 0xd2511f53a8a87825 */ /* 0x000fc800078e00ff */
[----:B------:R-:W-:Y:S01]  /*4960*/  FFMA.FTZ R130, R11, c[0x0][0x23c], -R232 ;  /* 0x00008f000b827a23 */ /* 0x000fe200000108e8 */
[----:B------:R-:W-:Y:S01]  /*4970*/  LOP3.LUT R170, R169, UR5, R170, 0x96, !PT ;  /* 0x00000005a9aa7c12 */ /* 0x000fe2000f8e96aa */
[----:B------:R-:W-:Y:S01]  /*4980*/  IMAD.WIDE.U32 R174, R174, -0x2daee0ad, RZ ;  /* 0xd2511f53aeae7825 */ /* 0x000fe200078e00ff */
[----:B------:R-:W-:Y:S03]  /*4990*/  MUFU.EX2 R123, R123 ;  /* 0x0000007b007b7308 */ /* 0x000fe60000000800 */
[----:B------:R-:W-:Y:S01]  /*49a0*/  IMAD.WIDE.U32 R170, R170, -0x326172a9, RZ ;  /* 0xcd9e8d57aaaa7825 */ /* 0x000fe200078e00ff */
[----:B------:R-:W-:-:S03]  /*49b0*/  LOP3.LUT R168, R175, UR9, R168, 0x96, !PT ;  /* 0x00000009afa87c12 */ /* 0x000fc6000f8e96a8 */
[----:B------:R-:W-:Y:S01]  /*49c0*/  FFMA.FTZ R125, R37, c[0x0][0x23c], -R232 ;  /* 0x00008f00257d7a23 */ /* 0x000fe200000108e8 */
[----:B------:R-:W-:Y:S01]  /*49d0*/  LOP3.LUT R172, R171, UR11, R172, 0x96, !PT ;  /* 0x0000000babac7c12 */ /* 0x000fe2000f8e96ac */
[----:B------:R-:W-:Y:S01]  /*49e0*/  FFMA.FTZ R124, R67, c[0x0][0x23c], -R232 ;  /* 0x00008f00437c7a23 */ /* 0x000fe200000108e8 */
[----:B------:R-:W-:Y:S01]  /*49f0*/  MUFU.EX2 R130, R130 ;  /* 0x0000008200827308 */ /* 0x000fe20000000800 */
[----:B------:R-:W-:Y:S01]  /*4a00*/  FMUL.FTZ R131, R2, c[0x0][0x23c] ;  /* 0x00008f0002837a20 */ /* 0x000fe20000410000 */
[----:B------:R-:W1:Y:S01]  /*4a10*/  LDSM.16.MT88.4 R36, [R204+0x18000] ;  /* 0x01800000cc24783b */ /* 0x000e620000004200 */
[----:B------:R-:W-:-:S03]  /*4a20*/  IMAD.WIDE.U32 R172, R172, -0x2daee0ad, RZ ;  /* 0xd2511f53acac7825 */ /* 0x000fc600078e00ff */
[----:B------:R-:W-:Y:S01]  /*4a30*/  FSEL R131, R131, RZ, P0 ;  /* 0x000000ff83837208 */ /* 0x000fe20000000000 */
[----:B------:R-:W-:Y:S01]  /*4a40*/  IMAD.WIDE.U32 R168, R168, -0x326172a9, RZ ;  /* 0xcd9e8d57a8a87825 */ /* 0x000fe200078e00ff */
[C---:B------:R-:W-:Y:S01]  /*4a50*/  LOP3.LUT R12, R172.reuse, 0xffff, RZ, 0xc0, !PT ;  /* 0x0000ffffac0c7812 */ /* 0x040fe200078ec0ff */
[----:B------:R-:W-:Y:S01]  /*4a60*/  MUFU.EX2 R125, R125 ;  /* 0x0000007d007d7308 */ /* 0x000fe20000000800 */
[----:B------:R-:W-:Y:S01]  /*4a70*/  LOP3.LUT R11, R172, 0xff, RZ, 0xc0, !PT ;  /* 0x000000ffac0b7812 */ /* 0x000fe200078ec0ff */
[----:B------:R-:W-:Y:S01]  /*4a80*/  FFMA.FTZ R122, R63, c[0x0][0x23c], -R232 ;  /* 0x00008f003f7a7a23 */ /* 0x000fe200000108e8 */
[----:B------:R-:W-:Y:S01]  /*4a90*/  SHF.R.U32.HI R9, RZ, 0x10, R172 ;  /* 0x00000010ff097819 */ /* 0x000fe200000116ac */
[--C-:B------:R-:W-:Y:S01]  /*4aa0*/  FFMA.FTZ R127, R64, c[0x0][0x23c], -R131.reuse ;  /* 0x00008f00407f7a23 */ /* 0x100fe20000010883 */
[----:B------:R-:W-:Y:S01]  /*4ab0*/  SHF.R.U32.HI R12, RZ, 0x8, R12 ;  /* 0x00000008ff0c7819 */ /* 0x000fe2000001160c */
[--C-:B------:R-:W-:Y:S01]  /*4ac0*/  FFMA.FTZ R126, R65, c[0x0][0x23c], -R131.reuse ;  /* 0x00008f00417e7a23 */ /* 0x100fe20000010883 */
[----:B------:R-:W-:Y:S01]  /*4ad0*/  SHF.R.U32.HI R6, RZ, 0x18, R172 ;  /* 0x00000018ff067819 */ /* 0x000fe200000116ac */
[----:B------:R-:W2:Y:S01]  /*4ae0*/  MUFU.EX2 R124, R124 ;  /* 0x0000007c007c7308 */ /* 0x000ea20000000800 */
[----:B------:R-:W-:Y:S01]  /*4af0*/  LOP3.LUT R9, R9, 0xff, RZ, 0xc0, !PT ;  /* 0x000000ff09097812 */ /* 0x000fe200078ec0ff */
[--C-:B------:R-:W-:Y:S01]  /*4b00*/  FFMA.FTZ R234, R60, c[0x0][0x23c], -R131.reuse ;  /* 0x00008f003cea7a23 */ /* 0x100fe20000010883 */
[----:B------:R-:W-:Y:S01]  /*4b10*/  PRMT R11, R11, 0x5410, R12 ;  /* 0x000054100b0b7816 */ /* 0x000fe2000000000c */
[--C-:B------:R-:W-:Y:S01]  /*4b20*/  FFMA.FTZ R129, R10, c[0x0][0x23c], -R131.reuse ;  /* 0x00008f000a817a23 */ /* 0x100fe20000010883 */
[----:B------:R-:W-:Y:S01]  /*4b30*/  LOP3.LUT R12, R173, UR20, R174, 0x96, !PT ;  /* 0x00000014ad0c7c12 */ /* 0x000fe2000f8e96ae */
[----:B------:R-:W-:Y:S01]  /*4b40*/  FFMA.FTZ R221, R59, c[0x0][0x23c], -R232 ;  /* 0x00008f003bdd7a23 */ /* 0x000fe200000108e8 */
[----:B------:R-:W-:Y:S01]  /*4b50*/  PRMT R9, R9, 0x5410, R6 ;  /* 0x0000541009097816 */ /* 0x000fe20000000006 */
[----:B------:R-:W-:Y:S01]  /*4b60*/  MUFU.EX2 R122, R122 ;  /* 0x0000007a007a7308 */ /* 0x000fe20000000800 */
[----:B------:R-:W-:Y:S01]  /*4b70*/  LOP3.LUT R6, R12, 0xffff, RZ, 0xc0, !PT ;  /* 0x0000ffff0c067812 */ /* 0x000fe200078ec0ff */
        /* <DEDUP_REMOVED lines=8> */
[--C-:B------:R-:W-:Y:S01]  /*4c00*/  FFMA.FTZ R228, R76, c[0x0][0x23c], -R131.reuse ;  /* 0x00008f004ce47a23 */ /* 0x100fe20000010883 */
[----:B------:R-:W-:Y:S01]  /*4c10*/  LOP3.LUT R6, R169, UR21, R170, 0x96, !PT ;  /* 0x00000015a9067c12 */ /* 0x000fe2000f8e96aa */
[----:B------:R-:W-:Y:S01]  /*4c20*/  FFMA.FTZ R231, R33, c[0x0][0x23c], -R232 ;  /* 0x00008f0021e77a23 */ /* 0x000fe200000108e8 */
[----:B------:R-:W-:Y:S01]  /*4c30*/  SHF.R.U32.HI R10, RZ, 0x18, R12 ;  /* 0x00000018ff0a7819 */ /* 0x000fe2000001160c */
[----:B------:R-:W-:Y:S01]  /*4c40*/  FFMA.FTZ R230, R79, c[0x0][0x23c], -R232 ;  /* 0x00008f004fe67a23 */ /* 0x000fe200000108e8 */
[--C-:B------:R-:W-:Y:S01]  /*4c50*/  SHF.R.U32.HI R19, RZ, 0x10, R6.reuse ;  /* 0x00000010ff137819 */ /* 0x100fe20000011606 */
[----:B------:R-:W3:Y:S01]  /*4c60*/  MUFU.EX2 R126, R126 ;  /* 0x0000007e007e7308 */ /* 0x000ee20000000800 */
[C---:B------:R-:W-:Y:S01]  /*4c70*/  LOP3.LUT R12, R6.reuse, 0xffff, RZ, 0xc0, !PT ;  /* 0x0000ffff060c7812 */ /* 0x040fe200078ec0ff */
[----:B------:R-:W-:Y:S01]  /*4c80*/  LDSM.16.MT88.4 R76, [R208+0x1c000] ;  /* 0x01c00000d04c783b */ /* 0x000fe20000004200 */
[----:B------:R-:W-:Y:S01]  /*4c90*/  LOP3.LUT R35, R6, 0xff, RZ, 0xc0, !PT ;  /* 0x000000ff06237812 */ /* 0x000fe200078ec0ff */
[--C-:B------:R-:W-:Y:S01]  /*4ca0*/  FFMA.FTZ R220, R106, c[0x0][0x23c], -R131.reuse ;  /* 0x00008f006adc7a23 */ /* 0x100fe20000010883 */
[----:B------:R-:W-:Y:S01]  /*4cb0*/  SHF.R.U32.HI R6, RZ, 0x18, R6 ;  /* 0x00000018ff067819 */ /* 0x000fe20000011606 */
[----:B------:R-:W-:Y:S01]  /*4cc0*/  LDSM.16.MT88.4 R60, [R205+0x1a000] ;  /* 0x01a00000cd3c783b */ /* 0x000fe20000004200 */
[----:B------:R-:W-:Y:S01]  /*4cd0*/  LOP3.LUT R19, R19, 0xff, RZ, 0xc0, !PT ;  /* 0x000000ff13137812 */ /* 0x000fe200078ec0ff */
[----:B------:R-:W-:Y:S01]  /*4ce0*/  MUFU.EX2 R234, R234 ;  /* 0x000000ea00ea7308 */ /* 0x000fe20000000800 */
[----:B------:R-:W-:Y:S01]  /*4cf0*/  SHF.R.U32.HI R14, RZ, 0x10, R168 ;  /* 0x00000010ff0e7819 */ /* 0x000fe200000116a8 */
[--C-:B------:R-:W-:Y:S01]  /*4d00*/  FFMA.FTZ R219, R104, c[0x0][0x23c], -R131.reuse ;  /* 0x00008f0068db7a23 */ /* 0x100fe20000010883 */
[----:B--2---:R-:W-:Y:S01]  /*4d10*/  F2FP.BF16.PACK_AB R225, R124, R125 ;  /* 0x0000007d7ce1723e */ /* 0x004fe200000010ff */
[----:B------:R-:W-:Y:S01]  /*4d20*/  FFMA.FTZ R187, R107, c[0x0][0x23c], -R232 ;  /* 0x00008f006bbb7a23 */ /* 0x000fe200000108e8 */
[----:B------:R-:W-:Y:S01]  /*4d30*/  PRMT R19, R19, 0x5410, R6 ;  /* 0x0000541013137816 */ /* 0x000fe20000000006 */
[----:B------:R-:W-:Y:S01]  /*4d40*/  FFMA.FTZ R186, R105, c[0x0][0x23c], -R232 ;  /* 0x00008f0069ba7a23 */ /* 0x000fe200000108e8 */
[----:B------:R-:W-:Y:S01]  /*4d50*/  LOP3.LUT R16, R168, 0xffff, RZ, 0xc0, !PT ;  /* 0x0000ffffa8107812 */ /* 0x000fe200078ec0ff */
[----:B------:R-:W2:Y:S01]  /*4d60*/  MUFU.EX2 R129, R129 ;  /* 0x0000008100817308 */ /* 0x000ea20000000800 */
[----:B------:R-:W-:Y:S01]  /*4d70*/  SHF.R.U32.HI R7, RZ, 0x18, R168 ;  /* 0x00000018ff077819 */ /* 0x000fe200000116a8 */
[----:B------:R-:W-:Y:S01]  /*4d80*/  HSET2.LE.AND R19, R19, R242, PT ;  /* 0x000000f213137233 */ /* 0x000fe20003803000 */
[----:B------:R-:W-:Y:S01]  /*4d90*/  LOP3.LUT R14, R14, 0xff, RZ, 0xc0, !PT ;  /* 0x000000ff0e0e7812 */ /* 0x000fe200078ec0ff */
[--C-:B------:R-:W-:Y:S01]  /*4da0*/  FFMA.FTZ R218, R102, c[0x0][0x23c], -R131.reuse ;  /* 0x00008f0066da7a23 */ /* 0x100fe20000010883 */
[----:B------:R-:W-:Y:S01]  /*4db0*/  PRMT R224, R225, 0x7632, R224 ;  /* 0x00007632e1e07816 */ /* 0x000fe200000000e0 */
[--C-:B------:R-:W-:Y:S01]  /*4dc0*/  FFMA.FTZ R217, R100, c[0x0][0x23c], -R131.reuse ;  /* 0x00008f0064d97a23 */ /* 0x100fe20000010883 */
[----:B------:R-:W-:Y:S01]  /*4dd0*/  LOP3.LUT R17, R168, 0xff, RZ, 0xc0, !PT ;  /* 0x000000ffa8117812 */ /* 0x000fe200078ec0ff */
[----:B------:R-:W4:Y:S01]  /*4de0*/  MUFU.EX2 R221, R221 ;  /* 0x000000dd00dd7308 */ /* 0x000f220000000800 */
[----:B------:R-:W-:Y:S01]  /*4df0*/  SHF.R.U32.HI R16, RZ, 0x8, R16 ;  /* 0x00000008ff107819 */ /* 0x000fe20000011610 */
[----:B------:R-:W-:Y:S01]  /*4e00*/  FFMA.FTZ R216, R98, c[0x0][0x23c], -R131 ;  /* 0x00008f0062d87a23 */ /* 0x000fe20000010883 */
[----:B------:R-:W-:Y:S01]  /*4e10*/  PRMT R7, R14, 0x5410, R7 ;  /* 0x000054100e077816 */ /* 0x000fe20000000007 */
[----:B------:R-:W-:Y:S01]  /*4e20*/  FFMA.FTZ R215, R96, c[0x0][0x23c], -R131 ;  /* 0x00008f0060d77a23 */ /* 0x000fe20000010883 */
[----:B------:R-:W-:-:S02]  /*4e30*/  SHF.R.U32.HI R12, RZ, 0x8, R12 ;  /* 0x00000008ff0c7819 */ /* 0x000fc4000001160c */
[----:B------:R-:W-:Y:S01]  /*4e40*/  PRMT R4, R225, 0x5410, R224 ;  /* 0x00005410e1047816 */ /* 0x000fe200000000e0 */
[--C-:B------:R-:W-:Y:S01]  /*4e50*/  HSET2.LE.AND R8, R7, R242.reuse, PT ;  /* 0x000000f207087233 */ /* 0x100fe20003803000 */
[----:B---3--:R-:W-:Y:S01]  /*4e60*/  F2FP.BF16.PACK_AB R227, R126, R127 ;  /* 0x0000007f7ee3723e */ /* 0x008fe200000010ff */
[----:B------:R-:W-:Y:S01]  /*4e70*/  MUFU.EX2 R128, R128 ;  /* 0x0000008000807308 */ /* 0x000fe20000000800 */
[----:B--2---:R-:W-:Y:S02]  /*4e80*/  F2FP.BF16.PACK_AB R223, R129, R234 ;  /* 0x000000ea81df723e */ /* 0x004fe400000010ff */
[----:B------:R-:W-:Y:S02]  /*4e90*/  F2FP.BF16.PACK_AB R167, R122, R123 ;  /* 0x0000007b7aa7723e */ /* 0x000fe400000010ff */
[----:B------:R-:W-:Y:S02]  /*4ea0*/  PRMT R17, R17, 0x5410, R16 ;  /* 0x0000541011117816 */ /* 0x000fe40000000010 */
[----:B------:R-:W-:Y:S01]  /*4eb0*/  PRMT R35, R35, 0x5410, R12 ;  /* 0x0000541023237816 */ /* 0x000fe2000000000c */
[----:B------:R-:W2:Y:S01]  /*4ec0*/  MUFU.EX2 R229, R229 ;  /* 0x000000e500e57308 */ /* 0x000ea20000000800 */
[----:B------:R-:W-:Y:S01]  /*4ed0*/  LOP3.LUT R133, R19, R4, RZ, 0xc0, !PT ;  /* 0x0000000413857212 */ /* 0x000fe200078ec0ff */
[--C-:B------:R-:W-:Y:S01]  /*4ee0*/  HSET2.LE.AND R17, R17, R242.reuse, PT ;  /* 0x000000f211117233 */ /* 0x100fe20003803000 */
[----:B------:R-:W-:Y:S01]  /*4ef0*/  PRMT R226, R227, 0x7632, R226 ;  /* 0x00007632e3e27816 */ /* 0x000fe200000000e2 */
[----:B------:R-:W3:Y:S01]  /*4f00*/  LDSM.16.MT88.4 R4, [R208+0x18800] ;  /* 0x01880000d004783b */ /* 0x000ee20000004200 */
[----:B------:R-:W-:Y:S01]  /*4f10*/  PRMT R222, R223, 0x7632, R222 ;  /* 0x00007632dfde7816 */ /* 0x000fe200000000de */
[----:B------:R-:W-:Y:S01]  /*4f20*/  HSET2.LE.AND R35, R35, R242, PT ;  /* 0x000000f223237233 */ /* 0x000fe20003803000 */
[----:B------:R-:W-:Y:S01]  /*4f30*/  PRMT R166, R167, 0x7632, R166 ;  /* 0x00007632a7a67816 */ /* 0x000fe200000000a6 */
[----:B------:R-:W-:Y:S01]  /*4f40*/  MUFU.EX2 R228, R228 ;  /* 0x000000e400e47308 */ /* 0x000fe20000000800 */
[----:B------:R-:W-:-:S02]  /*4f50*/  PRMT R132, R227, 0x5410, R226 ;  /* 0x00005410e3847816 */ /* 0x000fc400000000e2 */
[----:B------:R-:W-:Y:S02]  /*4f60*/  PRMT R134, R223, 0x5410, R222 ;  /* 0x00005410df867816 */ /* 0x000fe400000000de */
[----:B------:R-:W-:Y:S02]  /*4f70*/  PRMT R135, R167, 0x5410, R166 ;  /* 0x00005410a7877816 */ /* 0x000fe400000000a6 */
[----:B------:R-:W-:Y:S01]  /*4f80*/  LOP3.LUT R132, R35, R132, RZ, 0xc0, !PT ;  /* 0x0000008423847212 */ /* 0x000fe200078ec0ff */
[----:B------:R-:W1:Y:S01]  /*4f90*/  MUFU.EX2 R233, R233 ;  /* 0x000000e900e97308 */ /* 0x000e620000000800 */
[----:B------:R-:W-:Y:S02]  /*4fa0*/  LOP3.LUT R134, R17, R134, RZ, 0xc0, !PT ;  /* 0x0000008611867212 */ /* 0x000fe400078ec0ff */
[----:B------:R-:W-:Y:S01]  /*4fb0*/  LOP3.LUT R135, R8, R135, RZ, 0xc0, !PT ;  /* 0x0000008708877212 */ /* 0x000fe200078ec0ff */
[--C-:B------:R-:W-:Y:S01]  /*4fc0*/  HSET2.LE.AND R8, R15, R242.reuse, PT ;  /* 0x000000f20f087233 */ /* 0x100fe20003803000 */
[----:B------:R-:W-:Y:S01]  /*4fd0*/  LOP3.LUT R13, R13, 0xff, RZ, 0xc0, !PT ;  /* 0x000000ff0d0d7812 */ /* 0x000fe200078ec0ff */
[----:B------:R-:W-:Y:S01]  /*4fe0*/  LDSM.16.MT88.4 R16, [R206+0x18800] ;  /* 0x01880000ce10783b */ /* 0x000fe20000004200 */
[----:B----4-:R-:W-:Y:S01]  /*4ff0*/  F2FP.BF16.PACK_AB R165, R221, R130 ;  /* 0x00000082dda5723e */ /* 0x010fe200000010ff */
[----:B------:R-:W-:Y:S01]  /*5000*/  MUFU.EX2 R231, R231 ;  /* 0x000000e700e77308 */ /* 0x000fe20000000800 */
[----:B------:R-:W-:Y:S01]  /*5010*/  PRMT R13, R13, 0x5410, R10 ;  /* 0x000054100d0d7816 */ /* 0x000fe2000000000a */
[C---:B------:R-:W-:Y:S01]  /*5020*/  HMMA.16816.F32.BF16 R136, R132.reuse, R140, RZ ;  /* 0x0000008c8488723c */ /* 0x040fe200000418ff */
[----:B------:R-:W-:Y:S01]  /*5030*/  PRMT R164, R165, 0x7632, R164 ;  /* 0x00007632a5a47816 */ /* 0x000fe200000000a4 */
[--C-:B------:R-:W-:Y:S01]  /*5040*/  HSET2.LE.AND R10, R11, R242.reuse, PT ;  /* 0x000000f20b0a7233 */ /* 0x100fe20003803000 */
[----:B--2---:R-:W-:Y:S01]  /*5050*/  F2FP.BF16.PACK_AB R35, R229, R128 ;  /* 0x00000080e523723e */ /* 0x004fe200000010ff */
[--C-:B------:R-:W-:Y:S01]  /*5060*/  HSET2.LE.AND R13, R13, R242.reuse, PT ;  /* 0x000000f20d0d7233 */ /* 0x100fe20003803000 */
[----:B------:R-:W-:Y:S01]  /*5070*/  PRMT R12, R165, 0x5410, R164 ;  /* 0x00005410a50c7816 */ /* 0x000fe200000000a4 */
[----:B------:R-:W2:Y:S01]  /*5080*/  MUFU.EX2 R230, R230 ;  /* 0x000000e600e67308 */ /* 0x000ea20000000800 */
[----:B-1----:R-:W-:Y:S01]  /*5090*/  F2FP.BF16.PACK_AB R33, R233, R228 ;  /* 0x000000e4e921723e */ /* 0x002fe200000010ff */
[----:B------:R-:W-:Y:S01]  /*50a0*/  HMMA.16816.F32.BF16 R140, R132, R142, RZ ;  /* 0x0000008e848c723c */ /* 0x000fe200000418ff */
[----:B------:R-:W-:Y:S01]  /*50b0*/  PRMT R34, R35, 0x7632, R34 ;  /* 0x0000763223227816 */ /* 0x000fe20000000022 */
[----:B------:R-:W-:Y:S01]  /*50c0*/  HSET2.LE.AND R11, R9, R242, PT ;  /* 0x000000f2090b7233 */ /* 0x000fe20003803000 */
[----:B------:R-:W-:-:S02]  /*50d0*/  PRMT R32, R33, 0x7632, R32 ;  /* 0x0000763221207816 */ /* 0x000fc40000000020 */
[----:B------:R-:W-:Y:S01]  /*50e0*/  LOP3.LUT R9, R13, R12, RZ, 0xc0, !PT ;  /* 0x0000000c0d097212 */ /* 0x000fe200078ec0ff */
[----:B------:R-:W-:Y:S01]  /*50f0*/  MUFU.EX2 R220, R220 ;  /* 0x000000dc00dc7308 */ /* 0x000fe20000000800 */
[----:B------:R-:W-:Y:S01]  /*5100*/  PRMT R15, R35, 0x5410, R34 ;  /* 0x00005410230f7816 */ /* 0x000fe20000000022 */
[C---:B------:R-:W-:Y:S01]  /*5110*/  HMMA.16816.F32.BF16 R152, R132.reuse, R156, RZ ;  /* 0x0000009c8498723c */ /* 0x040fe200000418ff */
[----:B------:R-:W-:Y:S02]  /*5120*/  PRMT R13, R33, 0x5410, R32 ;  /* 0x00005410210d7816 */ /* 0x000fe40000000020 */
[----:B------:R-:W-:Y:S02]  /*5130*/  LOP3.LUT R8, R8, R15, RZ, 0xc0, !PT ;  /* 0x0000000f08087212 */ /* 0x000fe400078ec0ff */
[----:B------:R-:W-:Y:S01]  /*5140*/  LOP3.LUT R10, R10, R13, RZ, 0xc0, !PT ;  /* 0x0000000d0a0a7212 */ /* 0x000fe200078ec0ff */
[----:B------:R-:W-:Y:S01]  /*5150*/  MUFU.EX2 R219, R219 ;  /* 0x000000db00db7308 */ /* 0x000fe20000000800 */
[----:B--2---:R-:W-:Y:S01]  /*5160*/  F2FP.BF16.PACK_AB R181, R230, R231 ;  /* 0x000000e7e6b5723e */ /* 0x004fe200000010ff */
[----:B------:R-:W-:Y:S01]  /*5170*/  HMMA.16816.F32.BF16 R160, R132, R36, RZ ;  /* 0x0000002484a0723c */ /* 0x000fe200000418ff */
[----:B------:R-:W-:-:S02]  /*5180*/  LOP3.LUT R182, R173, UR20, R174, 0x96, !PT ;  /* 0x00000014adb67c12 */ /* 0x000fc4000f8e96ae */
[C---:B------:R-:W-:Y:S02]  /*5190*/  PRMT R180, R181.reuse, 0x7632, R180 ;  /* 0x00007632b5b47816 */ /* 0x040fe400000000b4 */
[C---:B------:R-:W-:Y:S01]  /*51a0*/  LOP3.LUT R185, R168.reuse, 0xffff, RZ, 0xc0, !PT ;  /* 0x0000ffffa8b97812 */ /* 0x040fe200078ec0ff */
[----:B------:R-:W-:Y:S01]  /*51b0*/  MUFU.EX2 R187, R187 ;  /* 0x000000bb00bb7308 */ /* 0x000fe20000000800 */
[----:B------:R-:W-:Y:S01]  /*51c0*/  PRMT R12, R181, 0x5410, R180 ;  /* 0x00005410b50c7816 */ /* 0x000fe200000000b4 */
[C---:B------:R-:W-:Y:S01]  /*51d0*/  HMMA.16816.F32.BF16 R156, R132.reuse, R158, RZ ;  /* 0x0000009e849c723c */ /* 0x040fe200000418ff */
[----:B------:R-:W-:Y:S02]  /*51e0*/  SHF.R.U32.HI R184, RZ, 0x10, R168 ;  /* 0x00000010ffb87819 */ /* 0x000fe400000116a8 */
[----:B------:R-:W-:Y:S02]  /*51f0*/  LOP3.LUT R11, R11, R12, RZ, 0xc0, !PT ;  /* 0x0000000c0b0b7212 */ /* 0x000fe400078ec0ff */
[----:B------:R-:W1:Y:S01]  /*5200*/  LDSM.16.MT88.4 R12, [R204+0x18800] ;  /* 0x01880000cc0c783b */ /* 0x000e620000004200 */
[----:B------:R-:W2:Y:S01]  /*5210*/  MUFU.EX2 R186, R186 ;  /* 0x000000ba00ba7308 */ /* 0x000ea20000000800 */
[----:B------:R-:W-:Y:S01]  /*5220*/  LOP3.LUT R183, R168, 0xff, RZ, 0xc0, !PT ;  /* 0x000000ffa8b77812 */ /* 0x000fe200078ec0ff */
[----:B------:R-:W-:Y:S01]  /*5230*/  HMMA.16816.F32.BF16 R36, R132, R38, RZ ;  /* 0x000000268424723c */ /* 0x000fe200000418ff */
[----:B------:R-:W-:-:S02]  /*5240*/  SHF.R.U32.HI R241, RZ, 0x10, R172 ;  /* 0x00000010fff17819 */ /* 0x000fc400000116ac */
[----:B------:R-:W-:Y:S02]  /*5250*/  LOP3.LUT R29, R169, UR21, R170, 0x96, !PT ;  /* 0x00000015a91d7c12 */ /* 0x000fe4000f8e96aa */
[----:B------:R-:W-:Y:S01]  /*5260*/  SHF.R.U32.HI R246, RZ, 0x18, R168 ;  /* 0x00000018fff67819 */ /* 0x000fe200000116a8 */
[----:B------:R-:W-:Y:S02]  /*5270*/  MUFU.EX2 R218, R218 ;  /* 0x000000da00da7308 */ /* 0x000fe40000000800 */
[C---:B---3--:R-:W-:Y:S06]  /*5280*/  HMMA.16816.F32.BF16 R136, R8.reuse, R4, R136 ;  /* 0x000000040888723c */ /* 0x048fec0000041888 */
[----:B------:R-:W-:Y:S01]  /*5290*/  MUFU.EX2 R217, R217 ;  /* 0x000000d900d97308 */ /* 0x000fe20000000800 */
[----:B--2---:R-:W-:Y:S01]  /*52a0*/  F2FP.BF16.PACK_AB R179, R186, R187 ;  /* 0x000000bbbab3723e */ /* 0x004fe200000010ff */
[----:B------:R-:W-:Y:S01]  /*52b0*/  HMMA.16816.F32.BF16 R140, R8, R6, R140 ;  /* 0x00000006088c723c */ /* 0x000fe2000004188c */
[----:B------:R-:W2:Y:S05]  /*52c0*/  LDSM.16.MT88.4 R4, [R205+0x18800] ;  /* 0x01880000cd04783b */ /* 0x000eaa0000004200 */
[----:B------:R-:W-:Y:S02]  /*52d0*/  MUFU.EX2 R216, R216 ;  /* 0x000000d800d87308 */ /* 0x000fe40000000800 */
[C---:B------:R-:W-:Y:S06]  /*52e0*/  HMMA.16816.F32.BF16 R40, R132.reuse, R44, RZ ;  /* 0x0000002c8428723c */ /* 0x040fec00000418ff */
[----:B------:R-:W3:Y:S02]  /*52f0*/  MUFU.EX2 R215, R215 ;  /* 0x000000d700d77308 */ /* 0x000ee40000000800 */
[----:B------:R-:W-:Y:S08]  /*5300*/  HMMA.16816.F32.BF16 R64, R132, R68, RZ ;  /* 0x000000448440723c */ /* 0x000ff000000418ff */
[----:B-1----:R-:W-:Y:S01]  /*5310*/  HMMA.16816.F32.BF16 R160, R8, R12, R160 ;  /* 0x0000000c08a0723c */ /* 0x002fe200000418a0 */
[----:B---3--:R-:W-:-:S07]  /*5320*/  F2FP.BF16.PACK_AB R169, R215, R216 ;  /* 0x000000d8d7a9723e */ /* 0x008fce00000010ff */
[----:B------:R-:W-:Y:S01]  /*5330*/  HMMA.16816.F32.BF16 R36, R8, R14, R36 ;  /* 0x0000000e0824723c */ /* 0x000fe20000041824 */
[----:B------:R-:W-:Y:S01]  /*5340*/  LDSM.16.MT88.4 R12, [R204+0x1a800] ;  /* 0x01a80000cc0c783b */ /* 0x000fe20000004200 */
[----:B------:R-:W-:-:S06]  /*5350*/  PRMT R168, R169, 0x7632, R168 ;  /* 0x00007632a9a87816 */ /* 0x000fcc00000000a8 */
[----:B------:R-:W-:Y:S08]  /*5360*/  HMMA.16816.F32.BF16 R44, R132, R46, RZ ;  /* 0x0000002e842c723c */ /* 0x000ff000000418ff */
[C---:B--2---:R-:W-:Y:S08]  /*5370*/  HMMA.16816.F32.BF16 R152, R8.reuse, R4, R152 ;  /* 0x000000040898723c */ /* 0x044ff00000041898 */
[----:B------:R-:W-:Y:S01]  /*5380*/  HMMA.16816.F32.BF16 R156, R8, R6, R156 ;  /* 0x00000006089c723c */ /* 0x000fe2000004189c */
[----:B------:R-:W1:Y:S07]  /*5390*/  LDSM.16.MT88.4 R4, [R208+0x1a800] ;  /* 0x01a80000d004783b */ /* 0x000e6e0000004200 */
        /* <DEDUP_REMOVED lines=14> */
[C---:B------:R-:W-:Y:S08]  /*5480*/  HMMA.16816.F32.BF16 R48, R8.reuse, R72, R48 ;  /* 0x000000480830723c */ /* 0x040ff00000041830 */
[----:B------:R-:W-:Y:S08]  /*5490*/  HMMA.16816.F32.BF16 R52, R8, R74, R52 ;  /* 0x0000004a0834723c */ /* 0x000ff00000041834 */
        /* <DEDUP_REMOVED lines=9> */
[C---:B--2---:R-:W-:Y:S07]  /*5530*/  HMMA.16816.F32.BF16 R80, R8.reuse, R12, R80 ;  /* 0x0000000c0850723c */ /* 0x044fee0000041850 */
[----:B------:R-:W-:Y:S01]  /*5540*/  LOP3.LUT R12, R177, UR27, R178, 0x96, !PT ;  /* 0x0000001bb10c7c12 */ /* 0x000fe2000f8e96b2 */
[----:B---3--:R-:W-:Y:S01]  /*5550*/  HMMA.16816.F32.BF16 R56, R8, R16, R56 ;  /* 0x000000100838723c */ /* 0x008fe20000041838 */
[----:B------:R-:W-:-:S02]  /*5560*/  LOP3.LUT R13, R172, 0xff, RZ, 0xc0, !PT ;  /* 0x000000ffac0d7812 */ /* 0x000fc400078ec0ff */
[----:B------:R-:W-:Y:S02]  /*5570*/  PRMT R178, R179, 0x7632, R178 ;  /* 0x00007632b3b27816 */ /* 0x000fe400000000b2 */
[----:B------:R-:W-:Y:S02]  /*5580*/  ISETP.GE.U32.AND P6, PT, R236, R13, PT ;  /* 0x0000000dec00720c */ /* 0x000fe40003fc6070 */
[----:B------:R-:W-:Y:S01]  /*5590*/  IMAD.WIDE.U32 R16, R12, -0x2daee0ad, RZ ;  /* 0xd2511f530c107825 */ /* 0x000fe200078e00ff */
[----:B------:R-:W-:Y:S01]  /*55a0*/  LOP3.LUT R12, R91, UR26, R88, 0x96, !PT ;  /* 0x0000001a5b0c7c12 */ /* 0x000fe2000f8e9658 */
[----:B------:R-:W-:Y:S03]  /*55b0*/  HMMA.16816.F32.BF16 R60, R8, R18, R60 ;  /* 0x00000012083c723c */ /* 0x000fe6000004183c */
[----:B------:R-:W-:-:S04]  /*55c0*/  LOP3.LUT R238, R17, UR19, R90, 0x96, !PT ;  /* 0x0000001311ee7c12 */ /* 0x000fc8000f8e965a */
[----:B------:R-:W-:Y:S01]  /*55d0*/  IMAD.WIDE.U32 R18, R12, -0x326172a9, RZ ;  /* 0xcd9e8d570c127825 */ /* 0x000fe200078e00ff */
[C---:B------:R-:W-:Y:S03]  /*55e0*/  HMMA.16816.F32.BF16 R88, R132.reuse, R92, RZ ;  /* 0x0000005c8458723c */ /* 0x040fe600000418ff */
[----:B------:R-:W-:Y:S01]  /*55f0*/  IMAD.WIDE.U32 R238, R238, -0x326172a9, RZ ;  /* 0xcd9e8d57eeee7825 */ /* 0x000fe200078e00ff */
[C-C-:B------:R-:W-:Y:S02]  /*5600*/  LOP3.LUT R12, R19.reuse, UR25, R176.reuse, 0x96, !PT ;  /* 0x00000019130c7c12 */ /* 0x140fe4000f8e96b0 */
[----:B------:R-:W-:Y:S02]  /*5610*/  LOP3.LUT R19, R19, UR25, R176, 0x96, !PT ;  /* 0x0000001913137c12 */ /* 0x000fe4000f8e96b0 */
[----:B------:R-:W-:Y:S01]  /*5620*/  HMMA.16816.F32.BF16 R92, R132, R94, RZ ;  /* 0x0000005e845c723c */ /* 0x000fe200000418ff */
[----:B------:R-:W-:-:S05]  /*5630*/  IMAD.WIDE.U32 R176, R12, -0x2daee0ad, RZ ;  /* 0xd2511f530cb07825 */ /* 0x000fca00078e00ff */
[----:B------:R-:W-:Y:S02]  /*5640*/  LOP3.LUT R12, R177, UR5, R16, 0x96, !PT ;  /* 0x00000005b10c7c12 */ /* 0x000fe4000f8e9610 */
[----:B------:R-:W-:Y:S01]  /*5650*/  HMMA.16816.F32.BF16 R84, R8, R14, R84 ;  /* 0x0000000e0854723c */ /* 0x000fe20000041854 */
[----:B------:R-:W-:Y:S02]  /*5660*/  F2FP.BF16.PACK_AB R177, R219, R220 ;  /* 0x000000dcdbb1723e */ /* 0x000fe400000010ff */
[----:B------:R-:W-:-:S04]  /*5670*/  IMAD.WIDE.U32 R26, R12, -0x326172a9, RZ ;  /* 0xcd9e8d570c1a7825 */ /* 0x000fc800078e00ff */
[C-C-:B------:R-:W-:Y:S01]  /*5680*/  LOP3.LUT R14, R239.reuse, UR18, R18.reuse, 0x96, !PT ;  /* 0x00000012ef0e7c12 */ /* 0x140fe2000f8e9612 */
[C---:B-1----:R-:W-:Y:S01]  /*5690*/  HMMA.16816.F32.BF16 R88, R8.reuse, R4, R88 ;  /* 0x000000040858723c */ /* 0x042fe20000041858 */
[----:B------:R-:W-:Y:S02]  /*56a0*/  LOP3.LUT R18, R239, UR18, R18, 0x96, !PT ;  /* 0x00000012ef127c12 */ /* 0x000fe4000f8e9612 */
[----:B------:R-:W-:Y:S01]  /*56b0*/  LOP3.LUT R239, R172, 0xffff, RZ, 0xc0, !PT ;  /* 0x0000ffffacef7812 */ /* 0x000fe200078ec0ff */
[----:B------:R-:W-:Y:S01]  /*56c0*/  IMAD.WIDE.U32 R14, R14, -0x2daee0ad, RZ ;  /* 0xd2511f530e0e7825 */ /* 0x000fe200078e00ff */
[----:B------:R-:W-:Y:S02]  /*56d0*/  SHF.R.U32.HI R173, RZ, 0x18, R172 ;  /* 0x00000018ffad7819 */ /* 0x000fe400000116ac */
[----:B------:R-:W-:Y:S01]  /*56e0*/  LOP3.LUT R4, R27, UR11, R238, 0x96, !PT ;  /* 0x0000000b1b047c12 */ /* 0x000fe2000f8e96ee */
[----:B------:R-:W-:Y:S01]  /*56f0*/  HMMA.16816.F32.BF16 R92, R8, R6, R92 ;  /* 0x00000006085c723c */ /* 0x000fe2000004185c */
[----:B------:R-:W-:-:S02]  /*5700*/  LOP3.LUT R15, R15, UR9, R176, 0x96, !PT ;  /* 0x000000090f0f7c12 */ /* 0x000fc4000f8e96b0 */
[----:B------:R-:W-:Y:S02]  /*5710*/  ISETP.GE.U32.AND P0, PT, R236, R173, PT ;  /* 0x000000adec00720c */ /* 0x000fe40003f06070 */
[----:B------:R-:W-:Y:S01]  /*5720*/  PRMT R176, R177, 0x7632, R176 ;  /* 0x00007632b1b07816 */ /* 0x000fe200000000b0 */
[----:B------:R-:W-:Y:S01]  /*5730*/  IMAD.WIDE.U32 R16, R15, -0x326172a9, RZ ;  /* 0xcd9e8d570f107825 */ /* 0x000fe200078e00ff */
[----:B------:R-:W-:Y:S02]  /*5740*/  F2FP.BF16.PACK_AB R173, R217, R218 ;  /* 0x000000dad9ad723e */ /* 0x000fe400000010ff */
[----:B------:R-:W-:Y:S02]  /*5750*/  PRMT R12, R177, 0x5410, R176 ;  /* 0x00005410b10c7816 */ /* 0x000fe400000000b0 */
[----:B------:R-:W-:Y:S02]  /*5760*/  LOP3.LUT R15, R16, 0xff, RZ, 0xc0, !PT ;  /* 0x000000ff100f7812 */ /* 0x000fe400078ec0ff */
[----:B------:R-:W-:-:S02]  /*5770*/  LOP3.LUT R7, R17, UR21, R26, 0x96, !PT ;  /* 0x0000001511077c12 */ /* 0x000fc4000f8e961a */
[----:B------:R-:W-:Y:S02]  /*5780*/  ISETP.GE.U32.AND P2, PT, R236, R15, PT ;  /* 0x0000000fec00720c */ /* 0x000fe40003f46070 */
[----:B------:R-:W-:Y:S02]  /*5790*/  LOP3.LUT R15, R7, 0xffff, RZ, 0xc0, !PT ;  /* 0x0000ffff070f7812 */ /* 0x000fe400078ec0ff */
[----:B------:R-:W-:Y:S02]  /*57a0*/  LOP3.LUT R6, R16, 0xffff, RZ, 0xc0, !PT ;  /* 0x0000ffff10067812 */ /* 0x000fe400078ec0ff */
[----:B------:R-:W-:Y:S02]  /*57b0*/  SHF.R.U32.HI R15, RZ, 0x8, R15 ;  /* 0x00000008ff0f7819 */ /* 0x000fe4000001160f */
[--C-:B------:R-:W-:Y:S02]  /*57c0*/  SHF.R.U32.HI R5, RZ, 0x10, R16.reuse ;  /* 0x00000010ff057819 */ /* 0x100fe40000011610 */
[----:B------:R-:W-:Y:S01]  /*57d0*/  SHF.R.U32.HI R13, RZ, 0x18, R16 ;  /* 0x00000018ff0d7819 */ /* 0x000fe20000011610 */
[----:B------:R-:W-:Y:S01]  /*57e0*/  IMAD.WIDE.U32 R16, R4, -0x2daee0ad, RZ ;  /* 0xd2511f5304107825 */ /* 0x000fe200078e00ff */
[----:B------:R-:W-:-:S02]  /*57f0*/  LOP3.LUT R15, R15, 0xffff, RZ, 0xc0, !PT ;  /* 0x0000ffff0f0f7812 */ /* 0x000fc400078ec0ff */
[----:B------:R-:W-:Y:S02]  /*5800*/  @P0 LOP3.LUT R240, R240, 0x1, RZ, 0xfc, !PT ;  /* 0x00000001f0f00812 */ /* 0x000fe400078efcff */
[----:B------:R-:W-:Y:S02]  /*5810*/  LOP3.LUT R4, R17, UR20, R14, 0x96, !PT ;  /* 0x0000001411047c12 */ /* 0x000fe4000f8e960e */
[----:B------:R-:W-:Y:S02]  /*5820*/  LOP3.LUT R243, R16, 0xffff, RZ, 0xc0, !PT ;  /* 0x0000ffff10f37812 */ /* 0x000fe400078ec0ff */
[----:B------:R-:W-:Y:S02]  /*5830*/  LOP3.LUT R17, R7, 0xff, RZ, 0xc0, !PT ;  /* 0x000000ff07117812 */ /* 0x000fe400078ec0ff */
[C---:B------:R-:W-:Y:S02]  /*5840*/  ISETP.GE.U32.AND P1, PT, R236.reuse, R15, PT ;  /* 0x0000000fec00720c */ /* 0x040fe40003f26070 */
[----:B------:R-:W-:-:S02]  /*5850*/  ISETP.GE.U32.AND P0, PT, R236, R17, PT ;  /* 0x00000011ec00720c */ /* 0x000fc40003f06070 */
[----:B------:R-:W-:Y:S02]  /*5860*/  ISETP.GE.U32.AND P4, PT, R236, R13, PT ;  /* 0x0000000dec00720c */ /* 0x000fe40003f86070 */
[--C-:B------:R-:W-:Y:S02]  /*5870*/  SHF.R.U32.HI R13, RZ, 0x18, R7.reuse ;  /* 0x00000018ff0d7819 */ /* 0x100fe40000011607 */
[----:B------:R-:W-:Y:S02]  /*5880*/  SHF.R.U32.HI R7, RZ, 0x10, R7 ;  /* 0x00000010ff077819 */ /* 0x000fe40000011607 */
[----:B------:R-:W-:Y:S02]  /*5890*/  SHF.R.U32.HI R6, RZ, 0x8, R6 ;  /* 0x00000008ff067819 */ /* 0x000fe40000011606 */
[----:B------:R-:W-:Y:S01]  /*58a0*/  LOP3.LUT R7, R7, 0xff, RZ, 0xc0, !PT ;  /* 0x000000ff07077812 */ /* 0x000fe200078ec0ff */
[----:B------:R-:W-:Y:S01]  /*58b0*/  @!P1 HFMA2.BF16_V2 R120, -RZ.H0_H0, RZ.H0_H0, -R176.H0_H0 ;  /* 0x200000ffff789231 */ /* 0x000fe200003409b0 */
[----:B------:R-:W-:Y:S01]  /*58c0*/  LOP3.LUT R5, R5, 0xff, RZ, 0xc0, !PT ;  /* 0x000000ff05057812 */ /* 0x000fe200078ec0ff */
[----:B------:R-:W-:Y:S01]  /*58d0*/  @!P0 HFMA2.BF16_V2 R121, -RZ.H0_H0, RZ.H0_H0, -R177.H0_H0 ;  /* 0x200000ffff798231 */ /* 0x000fe200003409b1 */
[----:B------:R-:W-:-:S02]  /*58e0*/  PRMT R172, R173, 0x7632, R172 ;  /* 0x00007632adac7816 */ /* 0x000fc400000000ac */
[----:B------:R-:W-:Y:S01]  /*58f0*/  @!P1 PRMT R176, R120, 0x5410, RZ ;  /* 0x0000541078b09816 */ /* 0x000fe200000000ff */
[----:B------:R-:W-:Y:S01]  /*5900*/  IMAD.MOV.U32 R120, RZ, RZ, R184 ;  /* 0x000000ffff787224 */ /* 0x000fe200078e00b8 */
[C---:B------:R-:W-:Y:S01]  /*5910*/  ISETP.GE.U32.AND P1, PT, R236.reuse, R7, PT ;  /* 0x00000007ec00720c */ /* 0x040fe20003f26070 */
[--C-:B------:R-:W-:Y:S01]  /*5920*/  FFMA.FTZ R184, R101, c[0x0][0x23c], -R232.reuse ;  /* 0x00008f0065b87a23 */ /* 0x100fe200000108e8 */
[----:B------:R-:W-:Y:S01]  /*5930*/  @!P0 PRMT R177, R121, 0x5410, RZ ;  /* 0x0000541079b18816 */ /* 0x000fe200000000ff */
[----:B------:R-:W-:Y:S01]  /*5940*/  IMAD.MOV.U32 R121, RZ, RZ, R185 ;  /* 0x000000ffff797224 */ /* 0x000fe200078e00b9 */
[----:B------:R-:W-:Y:S01]  /*5950*/  ISETP.GE.U32.AND P0, PT, R236, R13, PT ;  /* 0x0000000dec00720c */ /* 0x000fe20003f06070 */
[----:B------:R-:W-:Y:S01]  /*5960*/  FFMA.FTZ R185, R103, c[0x0][0x23c], -R232 ;  /* 0x00008f0067b97a23 */ /* 0x000fe200000108e8 */
[----:B------:R-:W-:Y:S01]  /*5970*/  PRMT R13, R179, 0x5410, R178 ;  /* 0x00005410b30d7816 */ /* 0x000fe200000000b2 */
[----:B------:R-:W-:Y:S01]  /*5980*/  MUFU.EX2 R184, R184 ;  /* 0x000000b800b87308 */ /* 0x000fe20000000800 */
[----:B------:R-:W-:Y:S01]  /*5990*/  LOP3.LUT R7, R6, 0xffff, RZ, 0xc0, !PT ;  /* 0x0000ffff06077812 */ /* 0x000fe200078ec0ff */
[----:B------:R-:W-:Y:S01]  /*59a0*/  @!P2 HFMA2.BF16_V2 R103, -RZ.H0_H0, RZ.H0_H0, -R173.H0_H0 ;  /* 0x200000ffff67a231 */ /* 0x000fe200003409ad */
[----:B------:R-:W-:-:S02]  /*59b0*/  PRMT R14, R173, 0x5410, R172 ;  /* 0x00005410ad0e7816 */ /* 0x000fc400000000ac */
[----:B------:R-:W-:Y:S01]  /*59c0*/  LOP3.LUT R28, R16, 0xff, RZ, 0xc0, !PT ;  /* 0x000000ff101c7812 */ /* 0x000fe200078ec0ff */
[----:B------:R-:W-:Y:S01]  /*59d0*/  @!P1 HFMA2.BF16_V2 R111, -RZ.H0_H0, RZ.H0_H0, -R179.H0_H0 ;  /* 0x200000ffff6f9231 */ /* 0x000fe200003409b3 */
[----:B------:R-:W-:Y:S01]  /*59e0*/  @!P2 PRMT R173, R103, 0x5410, RZ ;  /* 0x0000541067ada816 */ /* 0x000fe200000000ff */
[----:B------:R-:W1:Y:S01]  /*59f0*/  MUFU.EX2 R185, R185 ;  /* 0x000000b900b97308 */ /* 0x000e620000000800 */
[----:B------:R-:W-:Y:S01]  /*5a00*/  SHF.R.U32.HI R244, RZ, 0x10, R16 ;  /* 0x00000010fff47819 */ /* 0x000fe20000011610 */
[----:B------:R-:W-:Y:S01]  /*5a10*/  @!P0 HFMA2.BF16_V2 R119, -RZ.H0_H0, RZ.H0_H0, -R178.H0_H0 ;  /* 0x200000ffff778231 */ /* 0x000fe200003409b2 */
[----:B------:R-:W-:Y:S01]  /*5a20*/  @!P1 PRMT R179, R111, 0x5410, RZ ;  /* 0x000054106fb39816 */ /* 0x000fe200000000ff */
[----:B------:R-:W-:Y:S01]  /*5a30*/  IMAD.MOV.U32 R111, RZ, RZ, R182 ;  /* 0x000000ffff6f7224 */ /* 0x000fe200078e00b6 */
[----:B------:R-:W-:Y:S01]  /*5a40*/  ISETP.GE.U32.AND P1, PT, R236, R5, PT ;  /* 0x00000005ec00720c */ /* 0x000fe20003f26070 */
[----:B------:R-:W-:Y:S01]  /*5a50*/  FFMA.FTZ R182, R97, c[0x0][0x23c], -R232 ;  /* 0x00008f0061b67a23 */ /* 0x000fe200000108e8 */
[----:B------:R-:W-:-:S02]  /*5a60*/  SHF.R.U32.HI R5, RZ, 0x10, R4 ;  /* 0x00000010ff057819 */ /* 0x000fc40000011604 */
[----:B------:R-:W-:Y:S01]  /*5a70*/  @!P0 PRMT R178, R119, 0x5410, RZ ;  /* 0x0000541077b28816 */ /* 0x000fe200000000ff */
[----:B------:R-:W-:Y:S01]  /*5a80*/  IMAD.MOV.U32 R119, RZ, RZ, R183 ;  /* 0x000000ffff777224 */ /* 0x000fe200078e00b7 */
[C---:B------:R-:W-:Y:S01]  /*5a90*/  ISETP.GE.U32.AND P0, PT, R236.reuse, R7, PT ;  /* 0x00000007ec00720c */ /* 0x040fe20003f06070 */
[----:B------:R-:W-:Y:S01]  /*5aa0*/  FFMA.FTZ R183, R99, c[0x0][0x23c], -R232 ;  /* 0x00008f0063b77a23 */ /* 0x000fe200000108e8 */
[----:B------:R-:W-:Y:S01]  /*5ab0*/  LOP3.LUT R5, R5, 0xff, RZ, 0xc0, !PT ;  /* 0x000000ff05057812 */ /* 0x000fe200078ec0ff */
[----:B------:R-:W-:Y:S01]  /*5ac0*/  MUFU.EX2 R182, R182 ;  /* 0x000000b600b67308 */ /* 0x000fe20000000800 */
[----:B------:R-:W-:Y:S02]  /*5ad0*/  SHF.R.U32.HI R245, RZ, 0x18, R16 ;  /* 0x00000018fff57819 */ /* 0x000fe40000011610 */
[----:B------:R-:W-:Y:S02]  /*5ae0*/  ISETP.GE.U32.AND P3, PT, R236, R5, PT ;  /* 0x00000005ec00720c */ /* 0x000fe40003f66070 */
[----:B------:R-:W-:-:S02]  /*5af0*/  LOP3.LUT R5, R4, 0xff, RZ, 0xc0, !PT ;  /* 0x000000ff04057812 */ /* 0x000fc400078ec0ff */
[----:B-1----:R-:W-:Y:S01]  /*5b00*/  F2FP.BF16.PACK_AB R175, R184, R185 ;  /* 0x000000b9b8af723e */ /* 0x002fe200000010ff */
[----:B------:R-:W1:Y:S01]  /*5b10*/  MUFU.EX2 R183, R183 ;  /* 0x000000b700b77308 */ /* 0x000e620000000800 */
[----:B------:R-:W-:Y:S01]  /*5b20*/  ISETP.GE.U32.AND P2, PT, R236, R5, PT ;  /* 0x00000005ec00720c */ /* 0x000fe20003f46070 */
[----:B------:R-:W-:Y:S01]  /*5b30*/  @!P0 HFMA2.BF16_V2 R102, -RZ.H0_H0, RZ.H0_H0, -R172.H0_H0 ;  /* 0x200000ffff668231 */ /* 0x000fe200003409ac */
[----:B------:R-:W-:Y:S01]  /*5b40*/  PRMT R174, R175, 0x7632, R174 ;  /* 0x00007632afae7816 */ /* 0x000fe200000000ae */
[----:B------:R-:W-:Y:S01]  /*5b50*/  @!P1 HFMA2.BF16_V2 R100, -RZ.H0_H0, RZ.H0_H0, -R175.H0_H0 ;  /* 0x200000ffff649231 */ /* 0x000fe200003409af */
[----:B------:R-:W-:Y:S02]  /*5b60*/  SHF.R.U32.HI R5, RZ, 0x18, R4 ;  /* 0x00000018ff057819 */ /* 0x000fe40000011604 */
[----:B------:R-:W-:Y:S01]  /*5b70*/  LOP3.LUT R4, R4, 0xffff, RZ, 0xc0, !PT ;  /* 0x0000ffff04047812 */ /* 0x000fe200078ec0ff */
[----:B------:R-:W-:Y:S01]  /*5b80*/  @!P4 HFMA2.BF16_V2 R101, -RZ.H0_H0, RZ.H0_H0, -R174.H0_H0 ;  /* 0x200000ffff65c231 */ /* 0x000fe200003409ae */
[----:B------:R-:W-:-:S02]  /*5b90*/  @!P0 PRMT R172, R102, 0x5410, RZ ;  /* 0x0000541066ac8816 */ /* 0x000fc400000000ff */
[----:B------:R-:W-:Y:S02]  /*5ba0*/  SHF.R.U32.HI R4, RZ, 0x8, R4 ;  /* 0x00000008ff047819 */ /* 0x000fe40000011604 */
[----:B------:R-:W-:Y:S01]  /*5bb0*/  PRMT R15, R175, 0x5410, R174 ;  /* 0x00005410af0f7816 */ /* 0x000fe200000000ae */
[----:B------:R-:W-:Y:S01]  /*5bc0*/  @!P2 HFMA2.BF16_V2 R99, -RZ.H0_H0, RZ.H0_H0, -R169.H0_H0 ;  /* 0x200000ffff63a231 */ /* 0x000fe200003409a9 */
[----:B------:R-:W-:Y:S02]  /*5bd0*/  ISETP.GE.U32.AND P0, PT, R236, R5, PT ;  /* 0x00000005ec00720c */ /* 0x000fe40003f06070 */
[----:B------:R-:W-:Y:S02]  /*5be0*/  @!P4 PRMT R174, R101, 0x5410, RZ ;  /* 0x0000541065aec816 */ /* 0x000fe400000000ff */
[----:B------:R-:W-:Y:S02]  /*5bf0*/  @!P1 PRMT R175, R100, 0x5410, RZ ;  /* 0x0000541064af9816 */ /* 0x000fe400000000ff */
[----:B------:R-:W-:Y:S01]  /*5c00*/  LOP3.LUT R5, R4, 0xffff, RZ, 0xc0, !PT ;  /* 0x0000ffff04057812 */ /* 0x000fe200078ec0ff */
[----:B------:R-:W2:Y:S01]  /*5c10*/  LDSM.16.MT88.4 R100, [R204+0x1c000] ;  /* 0x01c00000cc64783b */ /* 0x000ea20000004200 */
[----:B------:R-:W-:-:S02]  /*5c20*/  LOP3.LUT R4, R111, 0xffff, RZ, 0xc0, !PT ;  /* 0x0000ffff6f047812 */ /* 0x000fc400078ec0ff */
[----:B------:R-:W-:Y:S02]  /*5c30*/  ISETP.GE.U32.AND P1, PT, R236, R5, PT ;  /* 0x00000005ec00720c */ /* 0x000fe40003f26070 */
[----:B------:R-:W-:Y:S02]  /*5c40*/  SHF.R.U32.HI R4, RZ, 0x8, R4 ;  /* 0x00000008ff047819 */ /* 0x000fe40000011604 */
[----:B-1----:R-:W-:Y:S02]  /*5c50*/  F2FP.BF16.PACK_AB R171, R182, R183 ;  /* 0x000000b7b6ab723e */ /* 0x002fe400000010ff */
[----:B------:R-:W-:Y:S02]  /*5c60*/  LOP3.LUT R5, R4, 0xffff, RZ, 0xc0, !PT ;  /* 0x0000ffff04057812 */ /* 0x000fe400078ec0ff */
[----:B------:R-:W-:Y:S01]  /*5c70*/  PRMT R170, R171, 0x7632, R170 ;  /* 0x00007632abaa7816 */ /* 0x000fe200000000aa */
[----:B------:R-:W-:Y:S01]  /*5c80*/  @!P3 HFMA2.BF16_V2 R97, -RZ.H0_H0, RZ.H0_H0, -R171.H0_H0 ;  /* 0x200000ffff61b231 */ /* 0x000fe200003409ab */
[----:B------:R-:W-:-:S02]  /*5c90*/  ISETP.GE.U32.AND P4, PT, R236, R5, PT ;  /* 0x00000005ec00720c */ /* 0x000fc40003f86070 */
[----:B------:R-:W-:Y:S01]  /*5ca0*/  LOP3.LUT R5, R111, 0xff, RZ, 0xc0, !PT ;  /* 0x000000ff6f057812 */ /* 0x000fe200078ec0ff */
[----:B------:R-:W-:Y:S01]  /*5cb0*/  @!P0 HFMA2.BF16_V2 R96, -RZ.H0_H0, RZ.H0_H0, -R170.H0_H0 ;  /* 0x200000ffff608231 */ /* 0x000fe200003409aa */
[----:B------:R-:W-:Y:S01]  /*5cc0*/  PRMT R16, R169, 0x5410, R168 ;  /* 0x00005410a9107816 */ /* 0x000fe200000000a8 */
[----:B------:R-:W-:Y:S01]  /*5cd0*/  @!P1 HFMA2.BF16_V2 R98, -RZ.H0_H0, RZ.H0_H0, -R168.H0_H0 ;  /* 0x200000ffff629231 */ /* 0x000fe200003409a8 */
[----:B------:R-:W-:Y:S02]  /*5ce0*/  @!P2 PRMT R169, R99, 0x5410, RZ ;  /* 0x0000541063a9a816 */ /* 0x000fe400000000ff */
[----:B------:R-:W-:Y:S02]  /*5cf0*/  ISETP.GE.U32.AND P2, PT, R236, R5, PT ;  /* 0x00000005ec00720c */ /* 0x000fe40003f46070 */
[----:B------:R-:W-:Y:S02]  /*5d00*/  SHF.R.U32.HI R5, RZ, 0x18, R111 ;  /* 0x00000018ff057819 */ /* 0x000fe4000001166f */
[----:B------:R-:W-:Y:S01]  /*5d10*/  PRMT R17, R171, 0x5410, R170 ;  /* 0x00005410ab117816 */ /* 0x000fe200000000aa */
[----:B------:R-:W-:Y:S01]  /*5d20*/  @!P4 HFMA2.BF16_V2 R107, -RZ.H0_H0, RZ.H0_H0, -R34.H0_H0 ;  /* 0x200000ffff6bc231 */ /* 0x000fe20000340922 */
[----:B------:R-:W-:-:S02]  /*5d30*/  @!P0 PRMT R170, R96, 0x5410, RZ ;  /* 0x0000541060aa8816 */ /* 0x000fc400000000ff */
[----:B------:R-:W-:Y:S02]  /*5d40*/  ISETP.GE.U32.AND P0, PT, R236, R5, PT ;  /* 0x00000005ec00720c */ /* 0x000fe40003f06070 */
[----:B------:R-:W1:Y:S01]  /*5d50*/  LDSM.16.MT88.4 R4, [R204+0x1c800] ;  /* 0x01c80000cc04783b */ /* 0x000e620000004200 */
[----:B------:R-:W-:Y:S02]  /*5d60*/  @!P1 PRMT R168, R98, 0x5410, RZ ;  /* 0x0000541062a89816 */ /* 0x000fe400000000ff */
[----:B------:R-:W-:Y:S01]  /*5d70*/  @!P3 PRMT R171, R97, 0x5410, RZ ;  /* 0x0000541061abb816 */ /* 0x000fe200000000ff */
[----:B------:R-:W-:Y:S01]  /*5d80*/  @!P2 HFMA2.BF16_V2 R108, -RZ.H0_H0, RZ.H0_H0, -R35.H0_H0 ;  /* 0x200000ffff6ca231 */ /* 0x000fe20000340923 */
[----:B------:R-:W-:Y:S02]  /*5d90*/  @!P4 PRMT R34, R107, 0x5410, RZ ;  /* 0x000054106b22c816 */ /* 0x000fe400000000ff */
[----:B------:R-:W-:Y:S01]  /*5da0*/  ISETP.GE.U32.AND P4, PT, R236, R119, PT ;  /* 0x00000077ec00720c */ /* 0x000fe20003f86070 */
[----:B--2---:R-:W-:Y:S01]  /*5db0*/  HMMA.16816.F32.BF16 R96, R132, R100, RZ ;  /* 0x000000648460723c */ /* 0x004fe200000418ff */
[----:B------:R-:W-:-:S02]  /*5dc0*/  @!P2 PRMT R35, R108, 0x5410, RZ ;  /* 0x000054106c23a816 */ /* 0x000fc400000000ff */
[----:B------:R-:W-:-:S05]  /*5dd0*/  @!P0 HFMA2.BF16_V2 R109, -RZ.H0_H0, RZ.H0_H0, -R164.H0_H0 ;  /* 0x200000ffff6d8231 */ /* 0x000fca00003409a4 */
[----:B------:R-:W-:Y:S01]  /*5de0*/  @!P0 PRMT R164, R109, 0x5410, RZ ;  /* 0x000054106da48816 */ /* 0x000fe200000000ff */
[----:B------:R-:W-:Y:S11]  /*5df0*/  HMMA.16816.F32.BF16 R100, R132, R102, RZ ;  /* 0x000000668464723c */ /* 0x000ff600000418ff */
[----:B------:R-:W-:Y:S04]  /*5e00*/  @!UPT UIADD3 URZ, URZ, URZ, URZ ;  /* 0x0000003f3f3ff290 */ /* 0x000fe8000fffe03f */
[C---:B-1----:R-:W-:Y:S07]  /*5e10*/  HMMA.16816.F32.BF16 R96, R8.reuse, R4, R96 ;  /* 0x000000040860723c */ /* 0x042fee0000041860 */
[----:B------:R-:W-:Y:S02]  /*5e20*/  SHF.R.U32.HI R5, RZ, 0x10, R111 ;  /* 0x00000010ff057819 */ /* 0x000fe4000001166f */
[----:B------:R-:W-:Y:S01]  /*5e30*/  HMMA.16816.F32.BF16 R100, R8, R6, R100 ;  /* 0x000000060864723c */ /* 0x000fe20000041864 */
[----:B------:R-:W-:-:S02]  /*5e40*/  LOP3.LUT R4, R29, 0xffff, RZ, 0xc0, !PT ;  /* 0x0000ffff1d047812 */ /* 0x000fc400078ec0ff */
[----:B------:R-:W-:Y:S02]  /*5e50*/  LOP3.LUT R5, R5, 0xff, RZ, 0xc0, !PT ;  /* 0x000000ff05057812 */ /* 0x000fe400078ec0ff */
[----:B------:R-:W-:Y:S02]  /*5e60*/  SHF.R.U32.HI R4, RZ, 0x8, R4 ;  /* 0x00000008ff047819 */ /* 0x000fe40000011604 */
[----:B------:R-:W-:Y:S02]  /*5e70*/  ISETP.GE.U32.AND P1, PT, R236, R5, PT ;  /* 0x00000005ec00720c */ /* 0x000fe40003f26070 */
[----:B------:R-:W-:-:S04]  /*5e80*/  LOP3.LUT R5, R4, 0xffff, RZ, 0xc0, !PT ;  /* 0x0000ffff04057812 */ /* 0x000fc800078ec0ff */
[----:B------:R-:W-:Y:S02]  /*5e90*/  ISETP.GE.U32.AND P3, PT, R236, R5, PT ;  /* 0x00000005ec00720c */ /* 0x000fe40003f66070 */
[----:B------:R-:W-:-:S04]  /*5ea0*/  LOP3.LUT R5, R29, 0xff, RZ, 0xc0, !PT ;  /* 0x000000ff1d057812 */ /* 0x000fc800078ec0ff */
[----:B------:R-:W-:Y:S01]  /*5eb0*/  ISETP.GE.U32.AND P2, PT, R236, R5, PT ;  /* 0x00000005ec00720c */ /* 0x000fe20003f46070 */
[----:B------:R-:W-:Y:S01]  /*5ec0*/  @!P1 HFMA2.BF16_V2 R110, -RZ.H0_H0, RZ.H0_H0, -R165.H0_H0 ;  /* 0x200000ffff6e9231 */ /* 0x000fe200003409a5 */
[----:B------:R-:W-:-:S04]  /*5ed0*/  SHF.R.U32.HI R5, RZ, 0x10, R29 ;  /* 0x00000010ff057819 */ /* 0x000fc8000001161d */
[----:B------:R-:W-:Y:S01]  /*5ee0*/  @!P1 PRMT R165, R110, 0x5410, RZ ;  /* 0x000054106ea59816 */ /* 0x000fe200000000ff */
[----:B------:R-:W-:Y:S01]  /*5ef0*/  @!P3 HFMA2.BF16_V2 R105, -RZ.H0_H0, RZ.H0_H0, -R226.H0_H0 ;  /* 0x200000ffff69b231 */ /* 0x000fe200003409e2 */
[----:B------:R-:W1:Y:S01]  /*5f00*/  LDSM.16.MT88.4 R108, [R208+0x1e000] ;  /* 0x01e00000d06c783b */ /* 0x000e620000004200 */
[----:B------:R-:W-:-:S04]  /*5f10*/  LOP3.LUT R5, R5, 0xff, RZ, 0xc0, !PT ;  /* 0x000000ff05057812 */ /* 0x000fc800078ec0ff */
[----:B------:R-:W-:Y:S01]  /*5f20*/  @!P2 HFMA2.BF16_V2 R106, -RZ.H0_H0, RZ.H0_H0, -R227.H0_H0 ;  /* 0x200000ffff6aa231 */ /* 0x000fe200003409e3 */
[----:B------:R-:W-:Y:S02]  /*5f30*/  ISETP.GE.U32.AND P0, PT, R236, R5, PT ;  /* 0x00000005ec00720c */ /* 0x000fe40003f06070 */
[----:B------:R-:W-:Y:S02]  /*5f40*/  SHF.R.U32.HI R5, RZ, 0x18, R29 ;  /* 0x00000018ff057819 */ /* 0x000fe4000001161d */
[----:B------:R-:W-:Y:S01]  /*5f50*/  @!P2 PRMT R227, R106, 0x5410, RZ ;  /* 0x000054106ae3a816 */ /* 0x000fe200000000ff */
[----:B------:R-:W-:Y:S01]  /*5f60*/  @!P4 HFMA2.BF16_V2 R116, -RZ.H0_H0, RZ.H0_H0, -R223.H0_H0 ;  /* 0x200000ffff74c231 */ /* 0x000fe200003409df */
[----:B------:R-:W-:Y:S02]  /*5f70*/  ISETP.GE.U32.AND P2, PT, R236, R5, PT ;  /* 0x00000005ec00720c */ /* 0x000fe40003f46070 */
[----:B------:R-:W-:Y:S01]  /*5f80*/  LOP3.LUT R241, R241, 0xff, RZ, 0xc0, !PT ;  /* 0x000000fff1f17812 */ /* 0x000fe200078ec0ff */
[----:B------:R-:W-:Y:S01]  /*5f90*/  @!P6 HFMA2.BF16_V2 R113, -RZ.H0_H0, RZ.H0_H0, -R33.H0_H0 ;  /* 0x200000ffff71e231 */ /* 0x000fe20000340921 */
[----:B------:R-:W-:Y:S01]  /*5fa0*/  LOP3.LUT R5, R120, 0xff, RZ, 0xc0, !PT ;  /* 0x000000ff78057812 */ /* 0x000fe200078ec0ff */
[----:B------:R-:W-:Y:S01]  /*5fb0*/  ULDC UR4, c[0x0][0x228] ;  /* 0x00008a0000047ab9 */ /* 0x000fe20000000800 */
[----:B------:R-:W-:-:S02]  /*5fc0*/  SHF.R.U32.HI R4, RZ, 0x8, R121 ;  /* 0x00000008ff047819 */ /* 0x000fc40000011679 */
[----:B------:R-:W-:Y:S01]  /*5fd0*/  @!P3 PRMT R226, R105, 0x5410, RZ ;  /* 0x0000541069e2b816 */ /* 0x000fe200000000ff */
[----:B------:R-:W-:Y:S01]  /*5fe0*/  @!P0 HFMA2.BF16_V2 R104, -RZ.H0_H0, RZ.H0_H0, -R225.H0_H0 ;  /* 0x200000ffff688231 */ /* 0x000fe200003409e1 */
[----:B------:R-:W-:Y:S01]  /*5ff0*/  ISETP.GE.U32.AND P3, PT, R236, R5, PT ;  /* 0x00000005ec00720c */ /* 0x000fe20003f66070 */
[----:B------:R2:W5:Y:S01]  /*6000*/  LDL.LU R29, [R1+0x68] ;  /* 0x00006800011d7983 */ /* 0x0005620000300800 */
[----:B------:R-:W-:Y:S01]  /*6010*/  LOP3.LUT R5, R4, 0xffff, RZ, 0xc0, !PT ;  /* 0x0000ffff04057812 */ /* 0x000fe200078ec0ff */
[----:B------:R-:W-:Y:S01]  /*6020*/  @!P2 HFMA2.BF16_V2 R118, -RZ.H0_H0, RZ.H0_H0, -R224.H0_H0 ;  /* 0x200000ffff76a231 */ /* 0x000fe200003409e0 */
[----:B------:R-:W-:Y:S02]  /*6030*/  @!P0 PRMT R225, R104, 0x5410, RZ ;  /* 0x0000541068e18816 */ /* 0x000fe400000000ff */
[----:B------:R-:W-:Y:S02]  /*6040*/  ISETP.GE.U32.AND P1, PT, R236, R5, PT ;  /* 0x00000005ec00720c */ /* 0x000fe40003f26070 */
[----:B------:R-:W3:Y:S01]  /*6050*/  LDSM.16.MT88.4 R4, [R208+0x1e800] ;  /* 0x01e80000d004783b */ /* 0x000ee20000004200 */
[----:B------:R-:W-:-:S02]  /*6060*/  SHF.R.U32.HI R239, RZ, 0x8, R239 ;  /* 0x00000008ffef7819 */ /* 0x000fc400000116ef */
[----:B------:R-:W-:Y:S02]  /*6070*/  ISETP.GE.U32.AND P0, PT, R236, R246, PT ;  /* 0x000000f6ec00720c */ /* 0x000fe40003f06070 */
[----:B------:R-:W-:Y:S01]  /*6080*/  @!P3 HFMA2.BF16_V2 R117, -RZ.H0_H0, RZ.H0_H0, -R167.H0_H0 ;  /* 0x200000ffff75b231 */ /* 0x000fe200003409a7 */
[----:B------:R-:W-:Y:S02]  /*6090*/  @!P2 PRMT R224, R118, 0x5410, RZ ;  /* 0x0000541076e0a816 */ /* 0x000fe400000000ff */
[----:B------:R-:W-:Y:S01]  /*60a0*/  @!P4 PRMT R223, R116, 0x5410, RZ ;  /* 0x0000541074dfc816 */ /* 0x000fe200000000ff */
[----:B-1----:R-:W-:Y:S02]  /*60b0*/  HMMA.16816.F32.BF16 R104, R132, R108, RZ ;  /* 0x0000006c8468723c */ /* 0x002fe400000418ff */
[----:B------:R-:W-:Y:S01]  /*60c0*/  @!P1 HFMA2.BF16_V2 R115, -RZ.H0_H0, RZ.H0_H0, -R222.H0_H0 ;  /* 0x200000ffff739231 */ /* 0x000fe200003409de */
[----:B------:R-:W-:Y:S02]  /*60d0*/  LOP3.LUT R239, R239, 0xffff, RZ, 0xc0, !PT ;  /* 0x0000ffffefef7812 */ /* 0x000fe400078ec0ff */
[----:B------:R-:W-:-:S02]  /*60e0*/  @!P3 PRMT R167, R117, 0x5410, RZ ;  /* 0x0000541075a7b816 */ /* 0x000fc400000000ff */
[----:B------:R-:W1:Y:S01]  /*60f0*/  LDSM.16.MT88.4 R116, [R206+0x1e000] ;  /* 0x01e00000ce74783b */ /* 0x000e620000004200 */
[----:B------:R-:W-:Y:S01]  /*6100*/  @!P0 HFMA2.BF16_V2 R114, -RZ.H0_H0, RZ.H0_H0, -R166.H0_H0 ;  /* 0x200000ffff728231 */ /* 0x000fe200003409a6 */
[----:B------:R-:W-:Y:S01]  /*6110*/  HMMA.16816.F32.BF16 R108, R132, R110, RZ ;  /* 0x0000006e846c723c */ /* 0x000fe200000418ff */
[----:B------:R-:W-:Y:S02]  /*6120*/  ISETP.GE.U32.AND P2, PT, R236, R239, PT ;  /* 0x000000efec00720c */ /* 0x000fe40003f46070 */
[----:B------:R-:W-:Y:S02]  /*6130*/  @!P1 PRMT R222, R115, 0x5410, RZ ;  /* 0x0000541073de9816 */ /* 0x000fe400000000ff */
[----:B------:R-:W-:Y:S02]  /*6140*/  SHF.R.U32.HI R243, RZ, 0x8, R243 ;  /* 0x00000008fff37819 */ /* 0x000fe400000116f3 */
[----:B------:R-:W-:Y:S02]  /*6150*/  @!P0 PRMT R166, R114, 0x5410, RZ ;  /* 0x0000541072a68816 */ /* 0x000fe400000000ff */
[----:B------:R-:W-:-:S02]  /*6160*/  ISETP.GE.U32.AND P5, PT, R236, R241, PT ;  /* 0x000000f1ec00720c */ /* 0x000fc40003fa6070 */
[----:B------:R-:W-:-:S04]  /*6170*/  ISETP.GE.U32.AND P4, PT, R236, R28, PT ;  /* 0x0000001cec00720c */ /* 0x000fc80003f86070 */
[----:B---3--:R-:W-:Y:S01]  /*6180*/  HMMA.16816.F32.BF16 R104, R8, R4, R104 ;  /* 0x000000040868723c */ /* 0x008fe20000041868 */
[----:B------:R-:W-:Y:S01]  /*6190*/  ISETP.GE.U32.AND P0, PT, R236, R245, PT ;  /* 0x000000f5ec00720c */ /* 0x000fe20003f06070 */
[----:B------:R-:W-:Y:S01]  /*61a0*/  @!P2 HFMA2.BF16_V2 R112, -RZ.H0_H0, RZ.H0_H0, -R32.H0_H0 ;  /* 0x200000ffff70a231 */ /* 0x000fe20000340920 */
[----:B------:R-:W-:-:S06]  /*61b0*/  LOP3.LUT R243, R243, 0xffff, RZ, 0xc0, !PT ;  /* 0x0000fffff3f37812 */ /* 0x000fcc00078ec0ff */
[----:B------:R-:W-:Y:S01]  /*61c0*/  HMMA.16816.F32.BF16 R108, R8, R6, R108 ;  /* 0x00000006086c723c */ /* 0x000fe2000004186c */
[----:B------:R-:W-:Y:S02]  /*61d0*/  LOP3.LUT R5, R244, 0xff, RZ, 0xc0, !PT ;  /* 0x000000fff4057812 */ /* 0x000fe400078ec0ff */
[----:B------:R-:W-:Y:S02]  /*61e0*/  @!P6 PRMT R33, R113, 0x5410, RZ ;  /* 0x000054107121e816 */ /* 0x000fe400000000ff */
[----:B------:R-:W-:Y:S01]  /*61f0*/  LOP3.LUT P3, RZ, R240, 0x1, RZ, 0xc0, !PT ;  /* 0x00000001f0ff7812 */ /* 0x000fe2000786c0ff */
[----:B------:R-:W-:Y:S01]  /*6200*/  @!P5 HFMA2.BF16_V2 R237, -RZ.H0_H0, RZ.H0_H0, -R181.H0_H0 ;  /* 0x200000ffffedd231 */ /* 0x000fe200003409b5 */
[----:B------:R-:W-:Y:S01]  /*6210*/  ISETP.GE.U32.AND P1, PT, R236, R5, PT ;  /* 0x00000005ec00720c */ /* 0x000fe20003f26070 */
[----:B------:R-:W-:Y:S01]  /*6220*/  IMAD R5, R19, -0x2daee0ad, RZ ;  /* 0xd2511f5313057824 */ /* 0x000fe200078e02ff */
[----:B------:R-:W-:Y:S01]  /*6230*/  USHF.L.U32 UR4, UR4, 0x3, URZ ;  /* 0x0000000304047899 */ /* 0x000fe2000800063f */
[----:B------:R-:W-:Y:S01]  /*6240*/  IMAD.WIDE.U32 R18, R18, -0x2daee0ad, RZ ;  /* 0xd2511f5312127825 */ /* 0x000fe200078e00ff */
[----:B------:R-:W-:Y:S01]  /*6250*/  LOP3.LUT R4, R27, UR11, R238, 0x96, !PT ;  /* 0x0000000b1b047c12 */ /* 0x000fe2000f8e96ee */
[----:B------:R2:W5:Y:S01]  /*6260*/  LDL.LU R28, [R1+0x64] ;  /* 0x00006400011c7983 */ /* 0x0005620000300800 */
[----:B------:R-:W-:Y:S01]  /*6270*/  @!P2 PRMT R32, R112, 0x5410, RZ ;  /* 0x000054107020a816 */ /* 0x000fe200000000ff */
[----:B------:R-:W-:Y:S01]  /*6280*/  FFMA.FTZ R27, R21, c[0x0][0x23c], -R232 ;  /* 0x00008f00151b7a23 */ /* 0x000fe200000108e8 */
[----:B------:R-:W-:Y:S01]  /*6290*/  LOP3.LUT R5, R19, UR9, R5, 0x96, !PT ;  /* 0x0000000913057c12 */ /* 0x000fe2000f8e9605 */
[----:B-1----:R-:W-:Y:S01]  /*62a0*/  HMMA.16816.F32.BF16 R112, R132, R116, RZ ;  /* 0x000000748470723c */ /* 0x002fe200000418ff */
[----:B------:R-:W-:-:S02]  /*62b0*/  ISETP.GE.U32.AND P2, PT, R236, R243, PT ;  /* 0x000000f3ec00720c */ /* 0x000fc40003f46070 */
[----:B------:R-:W-:Y:S01]  /*62c0*/  @!P5 PRMT R181, R237, 0x5410, RZ ;  /* 0x00005410edb5d816 */ /* 0x000fe200000000ff */
[----:B------:R-:W-:-:S04]  /*62d0*/  IMAD.WIDE.U32 R244, R5, -0x326172a9, RZ ;  /* 0xcd9e8d5705f47825 */ /* 0x000fc800078e00ff */
[----:B------:R-:W-:Y:S01]  /*62e0*/  IMAD.WIDE.U32 R4, R4, -0x2daee0ad, RZ ;  /* 0xd2511f5304047825 */ /* 0x000fe200078e00ff */
[----:B------:R-:W-:Y:S01]  /*62f0*/  HMMA.16816.F32.BF16 R116, R132, R118, RZ ;  /* 0x000000768474723c */ /* 0x000fe200000418ff */
[----:B------:R-:W-:Y:S02]  /*6300*/  LOP3.LUT R121, R245, UR21, R26, 0x96, !PT ;  /* 0x00000015f5797c12 */ /* 0x000fe4000f8e961a */
[----:B------:R-:W-:Y:S02]  /*6310*/  LOP3.LUT R238, R244, 0xffff, RZ, 0xc0, !PT ;  /* 0x0000fffff4ee7812 */ /* 0x000fe400078ec0ff */
[----:B------:R-:W-:Y:S02]  /*6320*/  LOP3.LUT R18, R5, UR20, R18, 0x96, !PT ;  /* 0x0000001405127c12 */ /* 0x000fe4000f8e9612 */
[C---:B------:R-:W-:Y:S02]  /*6330*/  LOP3.LUT R236, R4.reuse, 0xffff, RZ, 0xc0, !PT ;  /* 0x0000ffff04ec7812 */ /* 0x040fe400078ec0ff */
[----:B------:R-:W-:-:S02]  /*6340*/  LOP3.LUT R243, R4, 0xff, RZ, 0xc0, !PT ;  /* 0x000000ff04f37812 */ /* 0x000fc400078ec0ff */
[--C-:B------:R-:W-:Y:S02]  /*6350*/  SHF.R.U32.HI R120, RZ, 0x10, R4.reuse ;  /* 0x00000010ff787819 */ /* 0x100fe40000011604 */
[----:B------:R-:W-:Y:S02]  /*6360*/  SHF.R.U32.HI R19, RZ, 0x18, R4 ;  /* 0x00000018ff137819 */ /* 0x000fe40000011604 */
[----:B------:R-:W1:Y:S01]  /*6370*/  LDSM.16.MT88.4 R4, [R206+0x1e800] ;  /* 0x01e80000ce04783b */ /* 0x000e620000004200 */
[----:B------:R-:W-:Y:S02]  /*6380*/  SHF.R.U32.HI R246, RZ, 0x18, R121 ;  /* 0x00000018fff67819 */ /* 0x000fe40000011679 */
[----:B------:R-:W-:Y:S02]  /*6390*/  SHF.R.U32.HI R245, RZ, 0x18, R18 ;  /* 0x00000018fff57819 */ /* 0x000fe40000011612 */
[----:B------:R-:W-:Y:S02]  /*63a0*/  SHF.R.U32.HI R236, RZ, 0x8, R236 ;  /* 0x00000008ffec7819 */ /* 0x000fe400000116ec */
[----:B------:R-:W-:-:S02]  /*63b0*/  LOP3.LUT R120, R120, 0xff, RZ, 0xc0, !PT ;  /* 0x000000ff78787812 */ /* 0x000fc400078ec0ff */
[----:B------:R-:W-:Y:S02]  /*63c0*/  PRMT R243, R243, 0x5410, R236 ;  /* 0x00005410f3f37816 */ /* 0x000fe400000000ec */
[----:B------:R-:W-:Y:S02]  /*63d0*/  PRMT R19, R120, 0x5410, R19 ;  /* 0x0000541078137816 */ /* 0x000fe40000000013 */
[--C-:B------:R-:W-:Y:S02]  /*63e0*/  SHF.R.U32.HI R239, RZ, 0x10, R244.reuse ;  /* 0x00000010ffef7819 */ /* 0x100fe400000116f4 */
[----:B------:R-:W-:Y:S02]  /*63f0*/  LOP3.LUT R241, R244, 0xff, RZ, 0xc0, !PT ;  /* 0x000000fff4f17812 */ /* 0x000fe400078ec0ff */
[----:B------:R-:W-:Y:S02]  /*6400*/  SHF.R.U32.HI R244, RZ, 0x18, R244 ;  /* 0x00000018fff47819 */ /* 0x000fe400000116f4 */
[----:B------:R-:W-:-:S02]  /*6410*/  LOP3.LUT R239, R239, 0xff, RZ, 0xc0, !PT ;  /* 0x000000ffefef7812 */ /* 0x000fc400078ec0ff */
[----:B------:R-:W-:Y:S02]  /*6420*/  SHF.R.U32.HI R238, RZ, 0x8, R238 ;  /* 0x00000008ffee7819 */ /* 0x000fe400000116ee */
[----:B------:R-:W-:Y:S01]  /*6430*/  PRMT R244, R239, 0x5410, R244 ;  /* 0x00005410eff47816 */ /* 0x000fe200000000f4 */
[----:B------:R-:W-:Y:S01]  /*6440*/  FFMA.FTZ R239, R235, c[0x0][0x23c], -R232 ;  /* 0x00008f00ebef7a23 */ /* 0x000fe200000108e8 */
[----:B------:R-:W-:Y:S01]  /*6450*/  PRMT R241, R241, 0x5410, R238 ;  /* 0x00005410f1f17816 */ /* 0x000fe200000000ee */
[----:B------:R-:W-:Y:S02]  /*6460*/  @!P3 HFMA2.BF16_V2 R235, -RZ.H0_H0, RZ.H0_H0, -R180.H0_H0 ;  /* 0x200000ffffebb231 */ /* 0x000fe400003409b4 */
[----:B------:R3:W-:Y:S01]  /*6470*/  MUFU.EX2 R232, R239 ;  /* 0x000000ef00e87308 */ /* 0x0007e20000000800 */
[----:B-1----:R-:W-:Y:S02]  /*6480*/  HMMA.16816.F32.BF16 R112, R8, R4, R112 ;  /* 0x000000040870723c */ /* 0x002fe40000041870 */
[----:B------:R-:W-:-:S06]  /*6490*/  @!P3 PRMT R180, R235, 0x5410, RZ ;  /* 0x00005410ebb4b816 */ /* 0x000fcc00000000ff */
[----:B------:R-:W-:Y:S01]  /*64a0*/  HMMA.16816.F32.BF16 R116, R8, R6, R116 ;  /* 0x000000060874723c */ /* 0x000fe20000041874 */
[C---:B------:R-:W-:Y:S02]  /*64b0*/  LOP3.LUT R5, R121.reuse, 0xffff, RZ, 0xc0, !PT ;  /* 0x0000ffff79057812 */ /* 0x040fe400078ec0ff */
[----:B------:R-:W-:Y:S01]  /*64c0*/  LOP3.LUT R4, R121, 0xff, RZ, 0xc0, !PT ;  /* 0x000000ff79047812 */ /* 0x000fe200078ec0ff */
[----:B------:R-:W-:Y:S01]  /*64d0*/  HSET2.LE.AND R244, R244, R242, PT ;  /* 0x000000f2f4f47233 */ /* 0x000fe20003803000 */
[----:B------:R-:W-:Y:S02]  /*64e0*/  LOP3.LUT P3, RZ, R240, 0x2, RZ, 0xc0, !PT ;  /* 0x00000002f0ff7812 */ /* 0x000fe4000786c0ff */
[----:B------:R-:W-:Y:S02]  /*64f0*/  SHF.R.U32.HI R6, RZ, 0x10, R121 ;  /* 0x00000010ff067819 */ /* 0x000fe40000011679 */
[----:B------:R-:W-:Y:S02]  /*6500*/  SHF.R.U32.HI R7, RZ, 0x8, R5 ;  /* 0x00000008ff077819 */ /* 0x000fe40000011605 */
[----:B------:R-:W-:-:S02]  /*6510*/  LOP3.LUT R5, R6, 0xff, RZ, 0xc0, !PT ;  /* 0x000000ff06057812 */ /* 0x000fc400078ec0ff */
[----:B------:R-:W-:Y:S02]  /*6520*/  PRMT R26, R4, 0x5410, R7 ;  /* 0x00005410041a7816 */ /* 0x000fe40000000007 */
[----:B------:R-:W-:Y:S02]  /*6530*/  PRMT R246, R5, 0x5410, R246 ;  /* 0x0000541005f67816 */ /* 0x000fe400000000f6 */
[C---:B------:R-:W-:Y:S02]  /*6540*/  LOP3.LUT R4, R18.reuse, 0xffff, RZ, 0xc0, !PT ;  /* 0x0000ffff12047812 */ /* 0x040fe400078ec0ff */
[----:B------:R-:W-:Y:S02]  /*6550*/  SHF.R.U32.HI R5, RZ, 0x10, R18 ;  /* 0x00000010ff057819 */ /* 0x000fe40000011612 */
[----:B------:R-:W-:Y:S02]  /*6560*/  SHF.R.U32.HI R7, RZ, 0x8, R4 ;  /* 0x00000008ff077819 */ /* 0x000fe40000011604 */
[----:B------:R-:W-:Y:S01]  /*6570*/  LOP3.LUT R4, R5, 0xff, RZ, 0xc0, !PT ;  /* 0x000000ff05047812 */ /* 0x000fe200078ec0ff */
[----:B------:R-:W-:Y:S01]  /*6580*/  FADD.FTZ R5, R127, R126 ;  /* 0x0000007e7f057221 */ /* 0x000fe20000010000 */
[----:B------:R-:W-:-:S02]  /*6590*/  LOP3.LUT R6, R18, 0xff, RZ, 0xc0, !PT ;  /* 0x000000ff12067812 */ /* 0x000fc400078ec0ff */
[----:B------:R-:W-:Y:S01]  /*65a0*/  PRMT R245, R4, 0x5410, R245 ;  /* 0x0000541004f57816 */ /* 0x000fe200000000f5 */
[----:B------:R-:W-:Y:S01]  /*65b0*/  FADD.FTZ R4, R125, R124 ;  /* 0x0000007c7d047221 */ /* 0x000fe20000010000 */
[----:B------:R-:W-:Y:S01]  /*65c0*/  PRMT R18, R6, 0x5410, R7 ;  /* 0x0000541006127816 */ /* 0x000fe20000000007 */
[----:B------:R-:W1:Y:S01]  /*65d0*/  LDSM.16.MT88.4 R124, [R205+0x1e000] ;  /* 0x01e00000cd7c783b */ /* 0x000e620000004200 */
[----:B------:R-:W-:Y:S02]  /*65e0*/  FADD.FTZ R234, R234, R5 ;  /* 0x00000005eaea7221 */ /* 0x000fe40000010000 */
[----:B------:R-:W-:Y:S02]  /*65f0*/  FADD.FTZ R123, R123, R4 ;  /* 0x000000047b7b7221 */ /* 0x000fe40000010000 */
[----:B------:R-:W4:Y:S01]  /*6600*/  LDSM.16.MT88.4 R4, [R205+0x1e800] ;  /* 0x01e80000cd04783b */ /* 0x000f220000004200 */
[----:B------:R-:W-:Y:S02]  /*6610*/  FADD.FTZ R129, R129, R234 ;  /* 0x000000ea81817221 */ /* 0x000fe40000010000 */
[----:B------:R-:W-:-:S02]  /*6620*/  FADD.FTZ R236, R122, R123 ;  /* 0x0000007b7aec7221 */ /* 0x000fc40000010000 */
[--C-:B------:R-:W-:Y:S02]  /*6630*/  FFMA.FTZ R234, R22, c[0x0][0x23c], -R131.reuse ;  /* 0x00008f0016ea7a23 */ /* 0x100fe40000010883 */
[----:B------:R-:W-:Y:S02]  /*6640*/  FFMA.FTZ R131, R20, c[0x0][0x23c], -R131 ;  /* 0x00008f0014837a23 */ /* 0x000fe40000010883 */
[----:B------:R-:W-:Y:S02]  /*6650*/  FADD.FTZ R236, R130, R236 ;  /* 0x000000ec82ec7221 */ /* 0x000fe40000010000 */
[----:B---3--:R-:W-:Y:S01]  /*6660*/  IMAD.MOV.U32 R239, RZ, RZ, R131 ;  /* 0x000000ffffef7224 */ /* 0x008fe200078e0083 */
[----:B------:R-:W-:Y:S01]  /*6670*/  MUFU.EX2 R234, R234 ;  /* 0x000000ea00ea7308 */ /* 0x000fe20000000800 */
[----:B------:R-:W-:-:S07]  /*6680*/  FADD.FTZ R238, R128, R129 ;  /* 0x0000008180ee7221 */ /* 0x000fce0000010000 */
[----:B------:R-:W3:Y:S01]  /*6690*/  MUFU.EX2 R239, R239 ;  /* 0x000000ef00ef7308 */ /* 0x000ee20000000800 */
[C---:B-1----:R-:W-:Y:S08]  /*66a0*/  HMMA.16816.F32.BF16 R120, R132.reuse, R124, RZ ;  /* 0x0000007c8478723c */ /* 0x042ff000000418ff */
[----:B------:R-:W-:Y:S11]  /*66b0*/  HMMA.16816.F32.BF16 R124, R132, R126, RZ ;  /* 0x0000007e847c723c */ /* 0x000ff600000418ff */
[----:B------:R-:W-:Y:S05]  /*66c0*/  @!UPT UIADD3 URZ, URZ, URZ, URZ ;  /* 0x0000003f3f3ff290 */ /* 0x000fea000fffe03f */
[C---:B----4-:R-:W-:Y:S08]  /*66d0*/  HMMA.16816.F32.BF16 R120, R8.reuse, R4, R120 ;  /* 0x000000040878723c */ /* 0x050ff00000041878 */
[----:B------:R-:W-:Y:S01]  /*66e0*/  HMMA.16816.F32.BF16 R124, R8, R6, R124 ;  /* 0x00000006087c723c */ /* 0x000fe2000004187c */
[----:B------:R-:W1:Y:S01]  /*66f0*/  LDSM.16.MT88.4 R4, [R204+0x1e000] ;  /* 0x01e00000cc04783b */ /* 0x000e620000004200 */
[----:B------:R-:W-:-:S02]  /*6700*/  HSET2.LE.AND R235, R26, R242, PT ;  /* 0x000000f21aeb7233 */ /* 0x000fc40003803000 */
[--C-:B------:R-:W-:Y:S01]  /*6710*/  HSET2.LE.AND R246, R246, R242.reuse, PT ;  /* 0x000000f2f6f67233 */ /* 0x100fe20003803000 */
[----:B---3--:R-:W-:Y:S02]  /*6720*/  F2FP.BF16.PACK_AB R240, R239, R234 ;  /* 0x000000eaeff0723e */ /* 0x008fe400000010ff */
[----:B------:R-:W-:Y:S02]  /*6730*/  LOP3.LUT R12, R235, R12, RZ, 0xc0, !PT ;  /* 0x0000000ceb0c7212 */ /* 0x000fe400078ec0ff */
[----:B------:R-:W-:Y:S01]  /*6740*/  PRMT R235, R240, 0x7632, R235 ;  /* 0x00007632f0eb7816 */ /* 0x000fe200000000eb */
[C---:B-1----:R-:W-:Y:S07]  /*6750*/  HMMA.16816.F32.BF16 R128, R132.reuse, R4, RZ ;  /* 0x000000048480723c */ /* 0x042fee00000418ff */
[--C-:B------:R-:W-:Y:S01]  /*6760*/  HSET2.LE.AND R5, R241, R242.reuse, PT ;  /* 0x000000f2f1057233 */ /* 0x100fe20003803000 */
[----:B------:R-:W-:Y:S01]  /*6770*/  HMMA.16816.F32.BF16 R132, R132, R6, RZ ;  /* 0x000000068484723c */ /* 0x000fe200000418ff */
[----:B------:R-:W1:Y:S06]  /*6780*/  MUFU.EX2 R241, R27 ;  /* 0x0000001b00f17308 */ /* 0x000e6c0000000800 */
[----:B------:R-:W-:-:S02]  /*6790*/  HSET2.LE.AND R7, R19, R242, PT ;  /* 0x000000f213077233 */ /* 0x000fc40003803000 */
[--C-:B------:R-:W-:Y:S02]  /*67a0*/  HSET2.LE.AND R6, R243, R242.reuse, PT ;  /* 0x000000f2f3067233 */ /* 0x100fe40003803000 */
[--C-:B------:R-:W-:Y:S02]  /*67b0*/  HSET2.LE.AND R19, R18, R242.reuse, PT ;  /* 0x000000f212137233 */ /* 0x100fe40003803000 */
[----:B------:R-:W-:Y:S01]  /*67c0*/  HSET2.LE.AND R242, R245, R242, PT ;  /* 0x000000f2f5f27233 */ /* 0x000fe20003803000 */
[----:B------:R-:W-:Y:S02]  /*67d0*/  LOP3.LUT R14, R5, R14, RZ, 0xc0, !PT ;  /* 0x0000000e050e7212 */ /* 0x000fe400078ec0ff */
[----:B------:R-:W-:Y:S02]  /*67e0*/  LOP3.LUT R13, R246, R13, RZ, 0xc0, !PT ;  /* 0x0000000df60d7212 */ /* 0x000fe400078ec0ff */
[----:B------:R-:W-:Y:S01]  /*67f0*/  LOP3.LUT R15, R244, R15, RZ, 0xc0, !PT ;  /* 0x0000000ff40f7212 */ /* 0x000fe200078ec0ff */
[----:B------:R-:W-:Y:S01]  /*6800*/  FADD.FTZ R229, R229, R238 ;  /* 0x000000eee5e57221 */ /* 0x000fe20000010000 */
[----:B------:R-:W-:Y:S01]  /*6810*/  LOP3.LUT R5, R242, R17, RZ, 0xc0, !PT ;  /* 0x00000011f2057212 */ /* 0x000fe200078ec0ff */
[----:B------:R-:W-:Y:S01]  /*6820*/  UIMAD.WIDE UR26, UR4, 0x2, URZ ;  /* 0x00000002041a78a5 */ /* 0x000fe2000f8e023f */
[----:B-1----:R-:W-:Y:S01]  /*6830*/  F2FP.BF16.PACK_AB R242, R241, R232 ;  /* 0x000000e8f1f2723e */ /* 0x002fe200000010ff */
[----:B------:R-:W-:Y:S01]  /*6840*/  FADD.FTZ R236, R221, R236 ;  /* 0x000000ecddec7221 */ /* 0x000fe20000010000 */
[----:B------:R-:W-:Y:S01]  /*6850*/  @!P4 HFMA2.BF16_V2 R22, -RZ.H0_H0, RZ.H0_H0, -R240.H0_H0 ;  /* 0x200000ffff16c231 */ /* 0x000fe200003409f0 */
[----:B------:R2:W5:Y:S01]  /*6860*/  LDL.LU R27, [R1+0x60] ;  /* 0x00006000011b7983 */ /* 0x0005620000300800 */
[----:B------:R-:W-:-:S02]  /*6870*/  PRMT R237, R242, 0x7632, R237 ;  /* 0x00007632f2ed7816 */ /* 0x000fc400000000ed */
[----:B------:R-:W-:Y:S02]  /*6880*/  LOP3.LUT R4, R19, R16, RZ, 0xc0, !PT ;  /* 0x0000001013047212 */ /* 0x000fe400078ec0ff */
[----:B------:R-:W-:Y:S01]  /*6890*/  PRMT R17, R240, 0x5410, R235 ;  /* 0x00005410f0117816 */ /* 0x000fe200000000eb */
[----:B------:R-:W-:Y:S01]  /*68a0*/  FADD.FTZ R228, R228, R229 ;  /* 0x000000e5e4e47221 */ /* 0x000fe20000010000 */
[----:B------:R-:W-:Y:S01]  /*68b0*/  PRMT R16, R242, 0x5410, R237 ;  /* 0x00005410f2107816 */ /* 0x000fe200000000ed */
[----:B------:R-:W-:Y:S01]  /*68c0*/  FADD.FTZ R231, R231, R236 ;  /* 0x000000ece7e77221 */ /* 0x000fe20000010000 */
[----:B------:R-:W-:Y:S01]  /*68d0*/  LOP3.LUT R6, R6, R17, RZ, 0xc0, !PT ;  /* 0x0000001106067212 */ /* 0x000fe200078ec0ff */
[----:B------:R-:W-:Y:S01]  /*68e0*/  @!P2 HFMA2.BF16_V2 R21, -RZ.H0_H0, RZ.H0_H0, -R235.H0_H0 ;  /* 0x200000ffff15a231 */ /* 0x000fe200003409eb */
[----:B------:R-:W-:Y:S01]  /*68f0*/  LOP3.LUT R7, R7, R16, RZ, 0xc0, !PT ;  /* 0x0000001007077212 */ /* 0x000fe200078ec0ff */
[----:B------:R-:W-:Y:S01]  /*6900*/  @!P1 HFMA2.BF16_V2 R20, -RZ.H0_H0, RZ.H0_H0, -R242.H0_H0 ;  /* 0x200000ffff149231 */ /* 0x000fe200003409f2 */
[----:B------:R-:W1:Y:S04]  /*6910*/  LDSM.16.MT88.4 R16, [R204+0x1e800] ;  /* 0x01e80000cc10783b */ /* 0x000e680000004200 */
[----:B------:R2:W5:Y:S01]  /*6920*/  LDL.LU R26, [R1+0x58] ;  /* 0x00005800011a7983 */ /* 0x0005620000300800 */
[----:B------:R-:W-:Y:S01]  /*6930*/  FADD.FTZ R233, R233, R228 ;  /* 0x000000e4e9e97221 */ /* 0x000fe20000010000 */
[----:B------:R-:W-:Y:S01]  /*6940*/  @!P0 HFMA2.BF16_V2 R3, -RZ.H0_H0, RZ.H0_H0, -R237.H0_H0 ;  /* 0x200000ffff038231 */ /* 0x000fe200003409ed */
[----:B------:R-:W-:Y:S01]  /*6950*/  FADD.FTZ R230, R230, R231 ;  /* 0x000000e7e6e67221 */ /* 0x000fe20000010000 */
[----:B------:R-:W-:Y:S01]  /*6960*/  @!P4 PRMT R240, R22, 0x5410, RZ ;  /* 0x0000541016f0c816 */ /* 0x000fe200000000ff */
[----:B------:R-:W-:Y:S01]  /*6970*/  FADD.FTZ R220, R220, R233 ;  /* 0x000000e9dcdc7221 */ /* 0x000fe20000010000 */
[----:B------:R-:W-:Y:S01]  /*6980*/  @!P2 PRMT R235, R21, 0x5410, RZ ;  /* 0x0000541015eba816 */ /* 0x000fe200000000ff */
[----:B------:R-:W-:Y:S01]  /*6990*/  FADD.FTZ R187, R187, R230 ;  /* 0x000000e6bbbb7221 */ /* 0x000fe20000010000 */
[----:B------:R-:W-:Y:S01]  /*69a0*/  @!P0 PRMT R237, R3, 0x5410, RZ ;  /* 0x0000541003ed8816 */ /* 0x000fe200000000ff */
[----:B------:R-:W-:Y:S01]  /*69b0*/  FADD.FTZ R219, R219, R220 ;  /* 0x000000dcdbdb7221 */ /* 0x000fe20000010000 */
[----:B------:R-:W-:Y:S01]  /*69c0*/  @!P1 PRMT R242, R20, 0x5410, RZ ;  /* 0x0000541014f29816 */ /* 0x000fe200000000ff */
        /* <DEDUP_REMOVED lines=12> */
[C---:B-1----:R-:W-:Y:S04]  /*6a90*/  HMMA.16816.F32.BF16 R128, R8.reuse, R16, R128 ;  /* 0x000000100880723c */ /* 0x042fe80000041880 */
[----:B------:R-:W-:Y:S04]  /*6aa0*/  STL [R1+0x2c], R3 ;  /* 0x00002c0301007387 */ /* 0x000fe80000100800 */
        /* <DEDUP_REMOVED lines=99> */
[----:B------:R-:W-:-:S03]  /*70e0*/  IADD3 R12, P0, R8, UR26, RZ ;  /* 0x0000001a080c7c10 */ /* 0x000fc6000ff1e0ff */
[----:B------:R-:W-:Y:S01]  /*70f0*/  STG.E.U16 [R8.64], R227 ;  /* 0x000000e308007986 */ /* 0x000fe2000c10150e */
[----:B------:R-:W-:-:S03]  /*7100*/  IADD3.X R13, R9, UR27, RZ, P0, !PT ;  /* 0x0000001b090d7c10 */ /* 0x000fc600087fe4ff */
[----:B------:R-:W-:Y:S04]  /*7110*/  STG.E.U16 [R8.64+0x2], R226 ;  /* 0x000002e208007986 */ /* 0x000fe8000c10150e */
[----:B------:R-:W-:Y:S04]  /*7120*/  STG.E.U16 [R12.64], R225 ;  /* 0x000000e10c007986 */ /* 0x000fe8000c10150e */
        /* <DEDUP_REMOVED lines=9> */
[----:B------:R2:W-:Y:S01]  /*71c0*/  STG.E.U16 [R8.64+0x30], R33 ;  /* 0x0000302108007986 */ /* 0x0005e2000c10150e */
[----:B-1----:R-:W-:-:S03]  /*71d0*/  FADD.FTZ R167, R241, R232 ;  /* 0x000000e8f1a77221 */ /* 0x002fc60000010000 */
        /* <DEDUP_REMOVED lines=18> */
[----:B------:R2:W-:Y:S01]  /*7300*/  STG.E.U16 [R12.64+0x72], R237 ;  /* 0x000072ed0c007986 */ /* 0x0005e2000c10150e */
[----:B------:R-:W-:Y:S05]  /*7310*/  @!P3 BRA `(.L_x_1519) ;  /* 0x000058500000b947 */ /* 0x000fea0003800000 */
[----:B------:R-:W-:Y:S01]  /*7320*/  USHF.R.S32.HI UR18, URZ, 0x1f, UR22 ;  /* 0x0000001f3f127899 */ /* 0x000fe20008011416 */
[--C-:B-----5:R-:W-:Y:S01]  /*7330*/  SHF.R.S32.HI R11, RZ, 0x1f, R28.reuse ;  /* 0x0000001fff0b7819 */ /* 0x120fe2000001141c */
        /* <DEDUP_REMOVED lines=11> */
[----:B------:R-:W-:Y:S01]  /*73f0*/  UIMAD UR4, UR18, UR4, URZ ;  /* 0x00000004120472a4 */ /* 0x000fe2000f8e023f */
[----:B------:R-:W-:Y:S01]  /*7400*/  IMAD.WIDE.U32 R10, R3, c[0x0][0x1b8], R10 ;  /* 0x00006e00030a7a25 */ /* 0x000fe200078e000a */
[----:B------:R-:W-:Y:S01]  /*7410*/  IADD3 R6, P1, R6, UR24, RZ ;  /* 0x0000001806067c10 */ /* 0x000fe2000ff3e0ff */
[----:B------:R-:W-:-:S02]  /*7420*/  UMOV UR24, URZ ;  /* 0x0000003f00187c82 */ /* 0x000fc40008000000 */
[----:B------:R-:W-:Y:S01]  /*7430*/  UIMAD UR4, UR22, UR5, UR4 ;  /* 0x00000005160472a4 */ /* 0x000fe2000f8e0204 */
[----:B------:R-:W-:Y:S01]  /*7440*/  IMAD.U32 R5, RZ, RZ, UR19 ;  /* 0x00000013ff057e24 */ /* 0x000fe2000f8e00ff */
[----:B------:R-:W-:Y:S01]  /*7450*/  IADD3 R4, P0, R10, UR30, RZ ;  /* 0x0000001e0a047c10 */ /* 0x000fe2000ff1e0ff */
[----:B--2---:R-:W-:Y:S01]  /*7460*/  IMAD.MOV.U32 R165, RZ, RZ, R0 ;  /* 0x000000ffffa57224 */ /* 0x004fe200078e0000 */
[----:B------:R-:W-:Y:S01]  /*7470*/  LEA R12, P2, R6, c[0x0][0x168], 0x1 ;  /* 0x00005a00060c7a11 */ /* 0x000fe200078408ff */
[----:B------:R-:W1:Y:S01]  /*7480*/  LDC.U8 R0, c[0x0][0x2d8] ;  /* 0x0000b600ff007b82 */ /* 0x000e620000000000 */
[----:B------:R-:W-:Y:S01]  /*7490*/  IMAD.U32 R3, RZ, RZ, UR4 ;  /* 0x00000004ff037e24 */ /* 0x000fe2000f8e00ff */
[----:B------:R-:W-:Y:S01]  /*74a0*/  IADD3.X R5, R5, UR23, R7, P1, !PT ;  /* 0x0000001705057c10 */ /* 0x000fe20008ffe407 */
[----:B------:R-:W-:Y:S01]  /*74b0*/  UIADD3 UR22, UR13, -0x2, URZ ;  /* 0xfffffffe0d167890 */ /* 0x000fe2000fffe03f */
[----:B------:R-:W-:Y:S01]  /*74c0*/  LEA R7, P1, R4, c[0x0][0x170], 0x1 ;  /* 0x00005c0004077a11 */ /* 0x000fe200078208ff */
[----:B------:R-:W-:Y:S01]  /*74d0*/  STL [R1+0x24], R12 ;  /* 0x0000240c01007387 */ /* 0x000fe20000100800 */
[----:B------:R-:W-:Y:S01]  /*74e0*/  IADD3.X R3, R3, UR28, R11, P0, !PT ;  /* 0x0000001c03037c10 */ /* 0x000fe200087fe40b */
[----:B------:R-:W-:Y:S01]  /*74f0*/  UIADD3 UR13, UR13, -0x3, URZ ;  /* 0xfffffffd0d0d7890 */ /* 0x000fe2000fffe03f */
[----:B------:R-:W-:Y:S01]  /*7500*/  IADD3 R164, P0, R8, -0x80, RZ ;  /* 0xffffff8008a47810 */ /* 0x000fe20007f1e0ff */
[----:B------:R-:W-:Y:S01]  /*7510*/  STL [R1+0x1c], R7 ;  /* 0x00001c0701007387 */ /* 0x000fe20000100800 */
[----:B------:R-:W-:Y:S01]  /*7520*/  LEA.HI.X R5, R6, c[0x0][0x16c], R5, 0x1, P2 ;  /* 0x00005b0006057a11 */ /* 0x000fe200010f0c05 */
[----:B------:R-:W-:Y:S01]  /*7530*/  ULDC.64 UR18, c[0x0][0x1a0] ;  /* 0x0000680000127ab9 */ /* 0x000fe20000000a00 */
[----:B------:R-:W-:Y:S01]  /*7540*/  LEA.HI.X R3, R4, c[0x0][0x174], R3, 0x1, P1 ;  /* 0x00005d0004037a11 */ /* 0x000fe200008f0c03 */
[----:B------:R-:W-:Y:S01]  /*7550*/  IMAD.MOV.U32 R4, RZ, RZ, R26 ;  /* 0x000000ffff047224 */ /* 0x000fe200078e001a */
[----:B------:R-:W-:Y:S01]  /*7560*/  IADD3.X R166, R9, -0x1, RZ, P0, !PT ;  /* 0xffffffff09a67810 */ /* 0x000fe200007fe4ff */
[----:B------:R2:W-:Y:S01]  /*7570*/  STL [R1+0x20], R5 ;  /* 0x0000200501007387 */ /* 0x0005e20000100800 */
[----:B------:R-:W-:Y:S01]  /*7580*/  ISETP.GE.AND P0, PT, R251, c[0x0][0x220], PT ;  /* 0x00008800fb007a0c */ /* 0x000fe20003f06270 */
[----:B------:R-:W-:-:S02]  /*7590*/  IMAD.WIDE.U32 R8, R25, -0x326172a9, RZ ;  /* 0xcd9e8d5719087825 */ /* 0x000fc400078e00ff */
[----:B------:R3:W-:Y:S03]  /*75a0*/  STL [R1+0x18], R3 ;  /* 0x0000180301007387 */ /* 0x0007e60000100800 */
[----:B------:R-:W-:Y:S02]  /*75b0*/  LOP3.LUT R24, R9, R24, RZ, 0x3c, !PT ;  /* 0x0000001809187212 */ /* 0x000fe400078e3cff */
[----:B-1----:R-:W-:Y:S02]  /*75c0*/  PRMT R0, R0, 0x7054, R0 ;  /* 0x0000705400007816 */ /* 0x002fe40000000000 */
[----:B--2---:R-:W-:Y:S01]  /*75d0*/  SHF.R.S32.HI R5, RZ, 0x1f, R26 ;  /* 0x0000001fff057819 */ /* 0x004fe2000001141a */
[----:B---3--:R-:W-:Y:S01]  /*75e0*/  IMAD.MOV.U32 R3, RZ, RZ, R2 ;  /* 0x000000ffff037224 */ /* 0x008fe200078e0002 */
[----:B------:R-:W-:Y:S02]  /*75f0*/  P2R R2, PR, RZ, 0x1 ;  /* 0x00000001ff027803 */ /* 0x000fe40000000000 */
[----:B------:R-:W-:-:S03]  /*7600*/  IADD3 R6, P0, R26, 0x20, RZ ;  /* 0x000000201a067810 */ /* 0x000fc60007f1e0ff */
[----:B------:R-:W-:Y:S02]  /*7610*/  STL [R1+0x28], R2 ;  /* 0x0000280201007387 */ /* 0x000fe40000100800 */
[----:B------:R-:W-:Y:S02]  /*7620*/  IMAD.X R7, RZ, RZ, R5, P0 ;  /* 0x000000ffff077224 */ /* 0x000fe400000e0605 */
[----:B------:R1:W-:Y:S02]  /*7630*/  STL.64 [R1+0x40], R8 ;  /* 0x0000400801007387 */ /* 0x0003e40000100a00 */
[----:B-1----:R-:W-:-:S05]  /*7640*/  IMAD.WIDE.U32 R8, R23, -0x2daee0ad, RZ ;  /* 0xd2511f5317087825 */ /* 0x002fca00078e00ff */
[----:B------:R-:W-:Y:S04]  /*7650*/  STL.64 [R1+0x48], R8 ;  /* 0x0000480801007387 */ /* 0x000fe80000100a00 */
[----:B------:R1:W-:Y:S04]  /*7660*/  STL.64 [R1+0x50], R6 ;  /* 0x0000500601007387 */ /* 0x0003e80000100a00 */
[----:B------:R2:W-:Y:S01]  /*7670*/  STL.64 [R1+0x30], R4 ;  /* 0x0000300401007387 */ /* 0x0005e20000100a00 */
[----:B-1----:R-:W-:-:S05]  /*7680*/  IMAD.WIDE.U32 R6, R24, -0x2daee0ad, RZ ;  /* 0xd2511f5318067825 */ /* 0x002fca00078e00ff */
[----:B------:R2:W-:Y:S01]  /*7690*/  STL.64 [R1+0x38], R6 ;  /* 0x0000380601007387 */ /* 0x0005e20000100a00 */
[----:B------:R-:W-:Y:S05]  /*76a0*/  BRA `(.L_x_1520) ;  /* 0x000003e000007947 */ /* 0x000fea0003800000 */
.L_x_1522:
        /* <DEDUP_REMOVED lines=14> */
[C---:B---3--:R-:W-:Y:S02]  /*7790*/  @!P4 LEA R172, P1, R171.reuse, c[0x0][0x168], 0x1 ;  /* 0x00005a00abacca11 */ /* 0x048fe400078208ff */
[----:B------:R-:W-:Y:S02]  /*77a0*/  LEA.HI.X R2, R168, R173, R2, 0x6, P0 ;  /* 0x000000ada8027211 */ /* 0x000fe400000f3402 */
        /* <DEDUP_REMOVED lines=46> */
.L_x_1520:
[----:B--2---:R-:W2:Y:S01]  /*7a90*/  LDL.64 R4, [R1+0x30] ;  /* 0x0000300001047983 */ /* 0x004ea20000100a00 */
[----:B------:R-:W-:Y:S01]  /*7aa0*/  UIADD3 UR23, UR22, -UR24, URZ ;  /* 0x8000001816177290 */ /* 0x000fe2000fffe03f */
[----:B------:R-:W-:Y:S04]  /*7ab0*/  DEPBAR.LE SB0, 0x0 ;  /* 0x000080000000791a */ /* 0x000fe80000000000 */
[----:B------:R-:W3:Y:S01]  /*7ac0*/  LDL R0, [R1+0x28] ;  /* 0x0000280001007983 */ /* 0x000ee20000100800 */
[----:B------:R-:W-:Y:S01]  /*7ad0*/  USHF.R.S32.HI UR4, URZ, 0x1f, UR23 ;  /* 0x0000001f3f047899 */ /* 0x000fe20008011417 */
[----:B------:R-:W-:Y:S01]  /*7ae0*/  IMAD.U32 R34, RZ, RZ, UR23 ;  /* 0x00000017ff227e24 */ /* 0x000fe2000f8e00ff */
[----:B------:R-:W-:Y:S01]  /*7af0*/  UIMAD.WIDE.U32 UR28, UR23, UR18, URZ ;  /* 0x00000012171c72a5 */ /* 0x000fe2000f8e003f */
[----:B------:R-:W4:Y:S01]  /*7b00*/  LDL.64 R24, [R1+0x50] ;  /* 0x0000500001187983 */ /* 0x000f220000100a00 */
[----:B------:R-:W-:Y:S01]  /*7b10*/  UIMAD UR4, UR4, UR18, URZ ;  /* 0x00000012040472a4 */ /* 0x000fe2000f8e023f */
[----:B------:R-:W-:Y:S01]  /*7b20*/  IMAD.U32 R33, RZ, RZ, UR23 ;  /* 0x00000017ff217e24 */ /* 0x000fe2000f8e00ff */
[----:B------:R-:W-:Y:S01]  /*7b30*/  MOV R12, c[0x0][0x1a4] ;  /* 0x00006900000c7a02 */ /* 0x000fe20000000f00 */
[----:B------:R-:W5:Y:S01]  /*7b40*/  LDL.64 R6, [R1] ;  /* 0x0000000001067983 */ /* 0x000f620000100a00 */
[----:B------:R-:W-:Y:S01]  /*7b50*/  UIMAD UR4, UR23, UR19, UR4 ;  /* 0x00000013170472a4 */ /* 0x000fe2000f8e0204 */
[----:B------:R-:W-:Y:S01]  /*7b60*/  IMAD.U32 R2, RZ, RZ, UR23 ;  /* 0x00000017ff027e24 */ /* 0x000fe2000f8e00ff */
[----:B------:R-:W-:Y:S01]  /*7b70*/  MOV R186, UR28 ;  /* 0x0000001c00ba7c02 */ /* 0x000fe20008000f00 */
[----:B------:R-:W5:Y:S01]  /*7b80*/  LDL R13, [R1+0x1c] ;  /* 0x00001c00010d7983 */ /* 0x000f620000100800 */
[----:B------:R-:W-:Y:S01]  /*7b90*/  UIADD3 UR4, UR29, UR4, URZ ;  /* 0x000000041d047290 */ /* 0x000fe2000fffe03f */
[----:B------:R-:W-:Y:S01]  /*7ba0*/  IMAD.MOV.U32 R9, RZ, RZ, c[0x0][0x1a0] ;  /* 0x00006800ff097624 */ /* 0x000fe200078e00ff */
[----:B------:R-:W-:Y:S01]  /*7bb0*/  UISETP.GE.AND UP0, UPT, UR23, 0x1, UPT ;  /* 0x000000011700788c */ /* 0x000fe2000bf06270 */
[----:B------:R-:W5:Y:S01]  /*7bc0*/  LDL R8, [R1+0x18] ;  /* 0x0000180001087983 */ /* 0x000f620000100800 */
[----:B------:R-:W-:Y:S03]  /*7bd0*/  IMAD.U32 R187, RZ, RZ, UR29 ;  /* 0x0000001dffbb7e24 */ /* 0x000fe6000f8e00ff */
[----:B------:R-:W-:Y:S06]  /*7be0*/  BAR.SYNC.DEFER_BLOCKING 0x0 ;  /* 0x0000000000007b1d */ /* 0x000fec0000010000 */
[----:B------:R-:W-:Y:S01]  /*7bf0*/  @P4 STS.128 [R248+0x18000], RZ ;  /* 0x018000fff8004388 */ /* 0x000fe20000000c00 */
[----:B--2---:R-:W-:Y:S04]  /*7c00*/  LEA R182, P1, R34, R4, 0x6 ;  /* 0x0000000422b67211 */ /* 0x004fe800078230ff */
[----:B------:R-:W-:Y:S02]  /*7c10*/  LEA.HI.X.SX32 R183, R33, R5, 0x6, P1 ;  /* 0x0000000521b77211 */ /* 0x000fe400008f36ff */
[----:B---3--:R-:W-:Y:S01]  /*7c20*/  ISETP.NE.AND P3, PT, R0, RZ, PT ;  /* 0x000000ff0000720c */ /* 0x008fe20003f65270 */
[----:B------:R-:W-:Y:S02]  /*7c30*/  IMAD.U32 R0, RZ, RZ, UR23 ;  /* 0x00000017ff007e24 */ /* 0x000fe4000f8e00ff */
[----:B------:R-:W-:Y:S01]  /*7c40*/  IMAD R35, R183, c[0x0][0x1a0], RZ ;  /* 0x00006800b7237a24 */ /* 0x000fe200078e02ff */
[----:B----4-:R-:W-:Y:S01]  /*7c50*/  LEA R10, P0, R2, R24, 0x6 ;  /* 0x00000018020a7211 */ /* 0x010fe200078030ff */
[----:B------:R-:W-:Y:S01]  /*7c60*/  IMAD.U32 R2, RZ, RZ, UR4 ;  /* 0x00000004ff027e24 */ /* 0x000fe2000f8e00ff */
[----:B------:R-:W-:Y:S01]  /*7c70*/  UIADD3 UR4, UR13, -UR24, URZ ;  /* 0x800000180d047290 */ /* 0x000fe2000fffe03f */
[----:B------:R-:W-:Y:S01]  /*7c80*/  IMAD R35, R182, c[0x0][0x1a4], R35 ;  /* 0x00006900b6237a24 */ /* 0x000fe200078e0223 */
[----:B------:R-:W-:Y:S02]  /*7c90*/  LEA.HI.X.SX32 R11, R0, R25, 0x6, P0 ;  /* 0x00000019000b7211 */ /* 0x000fe400000f36ff */
[----:B-----5:R-:W-:Y:S01]  /*7ca0*/  LEA R33, P0, R186, R6, 0x6 ;  /* 0x00000006ba217211 */ /* 0x020fe200078030ff */
[----:B------:R-:W-:Y:S03]  /*7cb0*/  IMAD.WIDE.U32 R6, R182, c[0x0][0x1a0], RZ ;  /* 0x00006800b6067a25 */ /* 0x000fe600078e00ff */
[----:B------:R-:W-:Y:S01]  /*7cc0*/  @!P4 LEA R182, P1, R33, c[0x0][0x170], 0x1 ;  /* 0x00005c0021b6ca11 */ /* 0x000fe200078208ff */
[----:B------:R-:W-:Y:S01]  /*7cd0*/  IMAD.IADD R35, R7, 0x1, R35 ;  /* 0x0000000107237824 */ /* 0x000fe200078e0223 */
[----:B------:R-:W-:Y:S01]  /*7ce0*/  LEA.HI.X R2, R186, R247, R2, 0x6, P0 ;  /* 0x000000f7ba027211 */ /* 0x000fe200000f3402 */
[----:B------:R-:W-:Y:S01]  /*7cf0*/  IMAD R34, R11, c[0x0][0x1a0], RZ ;  /* 0x000068000b227a24 */ /* 0x000fe200078e02ff */
[----:B------:R-:W-:Y:S01]  /*7d00*/  LEA R32, P2, R6, R13, 0x1 ;  /* 0x0000000d06207211 */ /* 0x000fe200078408ff */
[C---:B------:R-:W-:Y:S01]  /*7d10*/  IMAD.WIDE.U32 R186, R10.reuse, c[0x0][0x1a0], RZ ;  /* 0x000068000aba7a25 */ /* 0x040fe200078e00ff */
[----:B------:R-:W-:Y:S02]  /*7d20*/  @!P4 LEA.HI.X R183, R33, c[0x0][0x174], R2, 0x1, P1 ;  /* 0x00005d0021b7ca11 */ /* 0x000fe400008f0c02 */
[C---:B------:R-:W-:Y:S01]  /*7d30*/  LEA R0, P0, R9.reuse, R33, 0x5 ;  /* 0x0000002109007211 */ /* 0x040fe200078028ff */
[----:B------:R-:W-:Y:S01]  /*7d40*/  IMAD R34, R10, c[0x0][0x1a4], R34 ;  /* 0x000069000a227a24 */ /* 0x000fe200078e0222 */
[----:B------:R-:W-:Y:S01]  /*7d50*/  LEA.HI.X R33, R6, R8, R35, 0x1, P2 ;  /* 0x0000000806217211 */ /* 0x000fe200010f0c23 */
        /* <DEDUP_REMOVED lines=8> */
[----:B------:R-:W-:Y:S02]  /*7de0*/  LEA R26, P1, R186, R13, 0x1 ;  /* 0x0000000dba1a7211 */ /* 0x000fe400078208ff */
[----:B------:R-:W-:Y:S01]  /*7df0*/  @!P4 LEA.HI.X R11, R0, c[0x0][0x174], R2, 0x1, P0 ;  /* 0x00005d00000bca11 */ /* 0x000fe200000f0c02 */
[----:B------:R-:W-:Y:S01]  /*7e00*/  @!PT LDS RZ, [RZ] ;  /* 0x00000000fffff984 */ /* 0x000fe20000000800 */
[----:B------:R-:W-:Y:S01]  /*7e10*/  @!PT LDS RZ, [RZ] ;  /* 0x00000000fffff984 */ /* 0x000fe20000000800 */
[----:B------:R-:W-:Y:S01]  /*7e20*/  @!PT LDS RZ, [RZ] ;  /* 0x00000000fffff984 */ /* 0x000fe20000000800 */
[----:B------:R2:W-:Y:S01]  /*7e30*/  @!P3 LDGSTS.E.BYPASS.LTC128B.128 [R248+0x1a000], [R32.64+0x80] ;  /* 0x1a00008020f8bfae */ /* 0x0005e2000b901d4e */
[----:B------:R-:W-:Y:S01]  /*7e40*/  LEA.HI.X R27, R186, R8, R34, 0x1, P1 ;  /* 0x00000008ba1b7211 */ /* 0x000fe200008f0c22 */
[----:B------:R-:W-:Y:S01]  /*7e50*/  IMAD.MOV.U32 R34, RZ, RZ, R4 ;  /* 0x000000ffff227224 */ /* 0x000fe200078e0004 */
[----:B------:R-:W-:Y:S01]  /*7e60*/  MOV R35, R5 ;  /* 0x0000000500237202 */ /* 0x000fe20000000f00 */
[----:B------:R-:W-:Y:S01]  /*7e70*/  @P6 STS.128 [R248+0x1c000], RZ ;  /* 0x01c000fff8006388 */ /* 0x000fe20000000c00 */
[----:B------:R-:W-:Y:S03]  /*7e80*/  IMAD.U32 R0, RZ, RZ, UR4 ;  /* 0x00000004ff007e24 */ /* 0x000fe6000f8e00ff */
        /* <DEDUP_REMOVED lines=30> */
[----:B------:R-:W5:Y:S04]  /*8070*/  LDSM.16.M88.4 R172, [R213+0x10000] ;  /* 0x01000000d5ac783b */ /* 0x000f680000000200 */
[----:B------:R-:W2:Y:S04]  /*8080*/  LDSM.16.M88.4 R176, [R213+0x10800] ;  /* 0x01080000d5b0783b */ /* 0x000ea80000000200 */
[----:B-1----:R-:W1:Y:S04]  /*8090*/  LDSM.16.M88.4 R180, [R213+0x11000] ;  /* 0x01100000d5b4783b */ /* 0x002e680000000200 */
[----:B------:R-:W0:Y:S04]  /*80a0*/  LDGDEPBAR ;  /* 0x00000000000079af */ /* 0x000e280000000000 */
[----:B------:R-:W1:Y:S01]  /*80b0*/  LDSM.16.M88.4 R184, [R213+0x11800] ;  /* 0x01180000d5b8783b */ /* 0x000e620000000200 */
[C---:B-----5:R-:W-:Y:S08]  /*80c0*/  HMMA.16816.F32.BF16 R4, R168.reuse, R172, RZ ;  /* 0x000000aca804723c */ /* 0x060ff000000418ff */
[C---:B---3--:R-:W-:Y:S01]  /*80d0*/  HMMA.16816.F32.BF16 R8, R168.reuse, R174, RZ ;  /* 0x000000aea808723c */ /* 0x048fe200000418ff */
[----:B------:R-:W-:Y:S07]  /*80e0*/  LDSM.16.M88.4 R172, [R212] ;  /* 0x00000000d4ac783b */ /* 0x000fee0000000200 */
[C---:B--2---:R-:W-:Y:S08]  /*80f0*/  HMMA.16816.F32.BF16 R12, R168.reuse, R176, RZ ;  /* 0x000000b0a80c723c */ /* 0x044ff000000418ff */
[C---:B------:R-:W-:Y:S01]  /*8100*/  HMMA.16816.F32.BF16 R16, R168.reuse, R178, RZ ;  /* 0x000000b2a810723c */ /* 0x040fe200000418ff */
[----:B------:R-:W2:Y:S07]  /*8110*/  LDSM.16.M88.4 R176, [R211] ;  /* 0x00000000d3b0783b */ /* 0x000eae0000000200 */
[C---:B-1----:R-:W-:Y:S07]  /*8120*/  HMMA.16816.F32.BF16 R20, R168.reuse, R180, RZ ;  /* 0x000000b4a814723c */ /* 0x042fee00000418ff */
[----:B------:R-:W-:Y:S02]  /*8130*/  IMAD.MOV.U32 R180, RZ, RZ, R24 ;  /* 0x000000ffffb47224 */ /* 0x000fe400078e0018 */
[----:B------:R-:W-:Y:S02]  /*8140*/  IMAD.MOV.U32 R181, RZ, RZ, R25 ;  /* 0x000000ffffb57224 */ /* 0x000fe400078e0019 */
[C---:B----4-:R-:W-:Y:S08]  /*8150*/  HMMA.16816.F32.BF16 R24, R168.reuse, R182, RZ ;  /* 0x000000b6a818723c */ /* 0x050ff000000418ff */
[C---:B------:R-:W-:Y:S07]  /*8160*/  HMMA.16816.F32.BF16 R28, R168.reuse, R184, RZ ;  /* 0x000000b8a81c723c */ /* 0x040fee00000418ff */
[----:B------:R-:W-:Y:S01]  /*8170*/  IMAD.MOV.U32 R184, RZ, RZ, R34 ;  /* 0x000000ffffb87224 */ /* 0x000fe200078e0022 */
[----:B------:R-:W-:Y:S02]  /*8180*/  MOV R185, R35 ;  /* 0x0000002300b97202 */ /* 0x000fe40000000f00 */
[----:B------:R-:W-:Y:S01]  /*8190*/  HMMA.16816.F32.BF16 R32, R168, R186, RZ ;  /* 0x000000baa820723c */ /* 0x000fe200000418ff */
[----:B------:R-:W1:Y:S01]  /*81a0*/  LDSM.16.M88.4 R168, [R203] ;  /* 0x00000000cba8783b */ /* 0x000e620000000200 */
[C---:B------:R-:W-:Y:S04]  /*81b0*/  LEA R182, P1, R0.reuse, R184, 0x6 ;  /* 0x000000b800b67211 */ /* 0x040fe800078230ff */
[----:B------:R-:W-:Y:S01]  /*81c0*/  LEA.HI.X.SX32 R183, R0, R185, 0x6, P1 ;  /* 0x000000b900b77211 */ /* 0x000fe200008f36ff */
[----:B------:R-:W-:Y:S01]  /*81d0*/  IMAD.WIDE.U32 R184, R182, c[0x0][0x198], RZ ;  /* 0x00006600b6b87a25 */ /* 0x000fe200078e00ff */
[C---:B--2---:R-:W-:Y:S05]  /*81e0*/  HMMA.16816.F32.BF16 R4, R172.reuse, R176, R4 ;  /* 0x000000b0ac04723c */ /* 0x044fea0000041804 */
[C---:B------:R-:W-:Y:S01]  /*81f0*/  LEA R186, P0, R0.reuse, R180, 0x6 ;  /* 0x000000b400ba7211 */ /* 0x040fe200078030ff */
[----:B------:R-:W-:Y:S02]  /*8200*/  IMAD R2, R183, c[0x0][0x198], RZ ;  /* 0x00006600b7027a24 */ /* 0x000fe400078e02ff */
[C---:B------:R-:W-:Y:S01]  /*8210*/  HMMA.16816.F32.BF16 R8, R172.reuse, R178, R8 ;  /* 0x000000b2ac08723c */ /* 0x040fe20000041808 */
[----:B------:R-:W2:Y:S03]  /*8220*/  LDSM.16.M88.4 R176, [R202] ;  /* 0x00000000cab0783b */ /* 0x000ea60000000200 */
[----:B------:R-:W-:Y:S01]  /*8230*/  LEA.HI.X.SX32 R187, R0, R181, 0x6, P0 ;  /* 0x000000b500bb7211 */ /* 0x000fe200000f36ff */
[----:B------:R-:W-:Y:S01]  /*8240*/  IMAD R2, R182, c[0x0][0x19c], R2 ;  /* 0x00006700b6027a24 */ /* 0x000fe200078e0202 */
[----:B------:R-:W-:Y:S01]  /*8250*/  PLOP3.LUT P0, PT, PT, PT, UP0, 0x80, 0x0 ;  /* 0x000000000000781c */ /* 0x000fe20003f0f008 */
[C---:B------:R-:W-:Y:S05]  /*8260*/  IMAD.WIDE.U32 R182, R186.reuse, c[0x0][0x198], RZ ;  /* 0x00006600bab67a25 */ /* 0x040fea00078e00ff */
[----:B------:R-:W-:Y:S02]  /*8270*/  IMAD R0, R187, c[0x0][0x198], RZ ;  /* 0x00006600bb007a24 */ /* 0x000fe400078e02ff */
[----:B------:R-:W-:Y:S02]  /*8280*/  IMAD.IADD R2, R185, 0x1, R2 ;  /* 0x00000001b9027824 */ /* 0x000fe400078e0202 */
[----:B------:R-:W-:Y:S04]  /*8290*/  IMAD R0, R186, c[0x0][0x19c], R0 ;  /* 0x00006700ba007a24 */ /* 0x000fe800078e0200 */
[----:B------:R-:W-:Y:S02]  /*82a0*/  IMAD.IADD R0, R183, 0x1, R0 ;  /* 0x00000001b7007824 */ /* 0x000fe400078e0200 */
[----:B------:R-:W-:Y:S01]  /*82b0*/  IMAD.MOV.U32 R183, RZ, RZ, R166 ;  /* 0x000000ffffb77224 */ /* 0x000fe200078e00a6 */
[C---:B-1----:R-:W-:Y:S08]  /*82c0*/  HMMA.16816.F32.BF16 R12, R172.reuse, R168, R12 ;  /* 0x000000a8ac0c723c */ /* 0x042ff0000004180c */
[C---:B------:R-:W-:Y:S01]  /*82d0*/  HMMA.16816.F32.BF16 R16, R172.reuse, R170, R16 ;  /* 0x000000aaac10723c */ /* 0x040fe20000041810 */
[----:B------:R-:W1:Y:S07]  /*82e0*/  LDSM.16.M88.4 R168, [R201] ;  /* 0x00000000c9a8783b */ /* 0x000e6e0000000200 */
[C---:B--2---:R-:W-:Y:S08]  /*82f0*/  HMMA.16816.F32.BF16 R20, R172.reuse, R176, R20 ;  /* 0x000000b0ac14723c */ /* 0x044ff00000041814 */
[C---:B------:R-:W-:Y:S01]  /*8300*/  HMMA.16816.F32.BF16 R24, R172.reuse, R178, R24 ;  /* 0x000000b2ac18723c */ /* 0x040fe20000041818 */
[----:B------:R-:W-:Y:S07]  /*8310*/  LDSM.16.M88.4 R176, [R210] ;  /* 0x00000000d2b0783b */ /* 0x000fee0000000200 */
[C---:B-1----:R-:W-:Y:S08]  /*8320*/  HMMA.16816.F32.BF16 R28, R172.reuse, R168, R28 ;  /* 0x000000a8ac1c723c */ /* 0x042ff0000004181c */
[----:B------:R-:W-:Y:S01]  /*8330*/  HMMA.16816.F32.BF16 R32, R172, R170, R32 ;  /* 0x000000aaac20723c */ /* 0x000fe20000041820 */
[----:B------:R-:W1:Y:S04]  /*8340*/  LDSM.16.M88.4 R168, [R207+0x10000] ;  /* 0x01000000cfa8783b */ /* 0x000e680000000200 */
[----:B------:R-:W2:Y:S03]  /*8350*/  LDSM.16.M88.4 R172, [R207+0x10800] ;  /* 0x01080000cfac783b */ /* 0x000ea60000000200 */
[C---:B-1----:R-:W-:Y:S08]  /*8360*/  HMMA.16816.F32.BF16 R4, R176.reuse, R168, R4 ;  /* 0x000000a8b004723c */ /* 0x042ff00000041804 */
[C---:B------:R-:W-:Y:S01]  /*8370*/  HMMA.16816.F32.BF16 R8, R176.reuse, R170, R8 ;  /* 0x000000aab008723c */ /* 0x040fe20000041808 */
[----:B------:R-:W1:Y:S07]  /*8380*/  LDSM.16.M88.4 R168, [R207+0x11000] ;  /* 0x01100000cfa8783b */ /* 0x000e6e0000000200 */
[C---:B--2---:R-:W-:Y:S08]  /*8390*/  HMMA.16816.F32.BF16 R12, R176.reuse, R172, R12 ;  /* 0x000000acb00c723c */ /* 0x044ff0000004180c */
[C---:B------:R-:W-:Y:S01]  /*83a0*/  HMMA.16816.F32.BF16 R16, R176.reuse, R174, R16 ;  /* 0x000000aeb010723c */ /* 0x040fe20000041810 */
[----:B------:R-:W2:Y:S07]  /*83b0*/  LDSM.16.M88.4 R172, [R207+0x11800] ;  /* 0x01180000cfac783b */ /* 0x000eae0000000200 */
[C---:B-1----:R-:W-:Y:S08]  /*83c0*/  HMMA.16816.F32.BF16 R20, R176.reuse, R168, R20 ;  /* 0x000000a8b014723c */ /* 0x042ff00000041814 */
[C---:B------:R-:W-:Y:S01]  /*83d0*/  HMMA.16816.F32.BF16 R24, R176.reuse, R170, R24 ;  /* 0x000000aab018723c */ /* 0x040fe20000041818 */
[----:B------:R-:W-:Y:S07]  /*83e0*/  LDSM.16.M88.4 R168, [R209] ;  /* 0x00000000d1a8783b */ /* 0x000fee0000000200 */
[C---:B--2---:R-:W-:Y:S08]  /*83f0*/  HMMA.16816.F32.BF16 R28, R176.reuse, R172, R28 ;  /* 0x000000acb01c723c */ /* 0x044ff0000004181c */
[----:B------:R-:W-:Y:S01]  /*8400*/  HMMA.16816.F32.BF16 R32, R176, R174, R32 ;  /* 0x000000aeb020723c */ /* 0x000fe20000041820 */
[----:B------:R-:W1:Y:S04]  /*8410*/  LDSM.16.M88.4 R172, [R200] ;  /* 0x00000000c8ac783b */ /* 0x000e680000000200 */
        /* <DEDUP_REMOVED lines=9> */
[----:B------:R-:W-:Y:S07]  /*84b0*/  LDSM.16.M88.4 R172, [R214+0x4000] ;  /* 0x00400000d6ac783b */ /* 0x000fee0000000200 */
[C---:B--2---:R-:W-:Y:S08]  /*84c0*/  HMMA.16816.F32.BF16 R28, R168.reuse, R176, R28 ;  /* 0x000000b0a81c723c */ /* 0x044ff0000004181c */
        /* <DEDUP_REMOVED lines=14> */
[----:B------:R-:W1:Y:S04]  /*85b0*/  LDSM.16.M88.4 R172, [R199] ;  /* 0x00000000c7ac783b */ /* 0x000e680000000200 */
[----:B------:R-:W2:Y:S03]  /*85c0*/  LDSM.16.M88.4 R176, [R198] ;  /* 0x00000000c6b0783b */ /* 0x000ea60000000200 */
[C---:B-1----:R-:W-:Y:S08]  /*85d0*/  HMMA.16816.F32.BF16 R4, R168.reuse, R172, R4 ;  /* 0x000000aca804723c */ /* 0x042ff00000041804 */
[C---:B------:R-:W-:Y:S01]  /*85e0*/  HMMA.16816.F32.BF16 R8, R168.reuse, R174, R8 ;  /* 0x000000aea808723c */ /* 0x040fe20000041808 */
[----:B------:R-:W1:Y:S07]  /*85f0*/  LDSM.16.M88.4 R172, [R197] ;  /* 0x00000000c5ac783b */ /* 0x000e6e0000000200 */
[C---:B--2---:R-:W-:Y:S08]  /*8600*/  HMMA.16816.F32.BF16 R12, R168.reuse, R176, R12 ;  /* 0x000000b0a80c723c */ /* 0x044ff0000004180c */
[C---:B------:R-:W-:Y:S01]  /*8610*/  HMMA.16816.F32.BF16 R16, R168.reuse, R178, R16 ;  /* 0x000000b2a810723c */ /* 0x040fe20000041810 */
[----:B------:R-:W2:Y:S07]  /*8620*/  LDSM.16.M88.4 R176, [R196] ;  /* 0x00000000c4b0783b */ /* 0x000eae0000000200 */
        /* <DEDUP_REMOVED lines=129> */
[----:B------:R-:W2:Y:S01]  /*8e40*/  LDSM.16.M88.4 R176, [R200+0x7800] ;  /* 0x00780000c8b0783b */ /* 0x000ea20000000200 */
[----:B------:R-:W-:Y:S04]  /*8e50*/  DEPBAR.LE SB0, 0x0 ;  /* 0x000080000000791a */ /* 0x000fe80000000000 */
[----:B------:R-:W-:Y:S02]  /*8e60*/  BAR.SYNC.DEFER_BLOCKING 0x0 ;  /* 0x0000000000007b1d */ /* 0x000fe40000010000 */
[C---:B-1----:R-:W-:Y:S08]  /*8e70*/  HMMA.16816.F32.BF16 R20, R168.reuse, R172, R20 ;  /* 0x000000aca814723c */ /* 0x042ff00000041814 */
[C---:B------:R-:W-:Y:S01]  /*8e80*/  HMMA.16816.F32.BF16 R24, R168.reuse, R174, R24 ;  /* 0x000000aea818723c */ /* 0x040fe20000041818 */
[----:B------:R-:W3:Y:S04]  /*8e90*/  LDL R172, [R1+0x24] ;  /* 0x0000240001ac7983 */ /* 0x000ee80000100800 */
[----:B------:R-:W4:Y:S03]  /*8ea0*/  LDL R173, [R1+0x20] ;  /* 0x0000200001ad7983 */ /* 0x000f260000100800 */
[C---:B--2---:R-:W-:Y:S08]  /*8eb0*/  HMMA.16816.F32.BF16 R28, R168.reuse, R176, R28 ;  /* 0x000000b0a81c723c */ /* 0x044ff0000004181c */
[----:B------:R-:W-:Y:S04]  /*8ec0*/  HMMA.16816.F32.BF16 R32, R168, R178, R32 ;  /* 0x000000b2a820723c */ /* 0x000fe80000041820 */
[-C--:B---3--:R-:W-:Y:S02]  /*8ed0*/  LEA R180, P2, R184, R172.reuse, 0x1 ;  /* 0x000000acb8b47211 */ /* 0x088fe400078408ff */
[----:B------:R-:W-:Y:S02]  /*8ee0*/  LEA R186, P1, R182, R172, 0x1 ;  /* 0x000000acb6ba7211 */ /* 0x000fe400078208ff */
[-C--:B----4-:R-:W-:Y:S04]  /*8ef0*/  LEA.HI.X R181, R184, R173.reuse, R2, 0x1, P2 ;  /* 0x000000adb8b57211 */ /* 0x090fe800010f0c02 */
[----:B------:R-:W-:Y:S02]  /*8f00*/  LEA.HI.X R187, R182, R173, R0, 0x1, P1 ;  /* 0x000000adb6bb7211 */ /* 0x000fe400008f0c00 */
[----:B------:R-:W-:Y:S01]  /*8f10*/  MOV R182, R164 ;  /* 0x000000a400b67202 */ /* 0x000fe20000000f00 */
[----:B------:R-:W-:-:S05]  /*8f20*/  @P0 BRA `(.L_x_1522) ;  /* 0xffffe78000000947 */ /* 0x000fca000383ffff */
.L_x_1521:
        /* <DEDUP_REMOVED lines=24> */
[----:B------:R-:W-:Y:S01]  /*90b0*/  ULOP3.LUT UR32, UR32, UR17, URZ, 0x3c, !UPT ;  /* 0x0000001120207292 */ /* 0x000fe2000f8e3c3f */
[----:B------:R-:W-:Y:S02]  /*90c0*/  FMNMX.FTZ R0, R18, R169, !PT ;  /* 0x000000a912007209 */ /* 0x000fe40007810000 */
[----:B------:R-:W-:Y:S02]  /*90d0*/  FMNMX.FTZ R2, R16, R171, !PT ;  /* 0x000000ab10027209 */ /* 0x000fe40007810000 */
        /* <DEDUP_REMOVED lines=20> */
[----:B-1----:R-:W2:Y:S06]  /*9220*/  LDL.64 R188, [R1+0x38] ;  /* 0x0000380001bc7983 */ /* 0x002eac0000100a00 */
[----:B------:R-:W1:Y:S08]  /*9230*/  SHFL.BFLY PT, R2, R175, 0x2, 0x1f ;  /* 0x0c401f00af027f89 */ /* 0x000e7000000e0000 */
[----:B------:R-:W4:Y:S01]  /*9240*/  SHFL.BFLY PT, R0, R173, 0x2, 0x1f ;  /* 0x0c401f00ad007f89 */ /* 0x000f2200000e0000 */
[----:B--2---:R-:W-:Y:S01]  /*9250*/  LOP3.LUT R174, R189, UR4, R186, 0x96, !PT ;  /* 0x00000004bdae7c12 */ /* 0x004fe2000f8e96ba */
[----:B------:R-:W-:Y:S01]  /*9260*/  UIADD3 UR4, UR17, -0x126145ec, URZ ;  /* 0xed9eba1411047890 */ /* 0x000fe2000fffe03f */
[----:B-1----:R-:W-:Y:S02]  /*9270*/  FMNMX.FTZ R171, R175, R2, !PT ;  /* 0x00000002afab7209 */ /* 0x002fe40007810000 */
[----:B----4-:R-:W-:Y:S01]  /*9280*/  FMNMX.FTZ R169, R173, R0, !PT ;  /* 0x00000000ada97209 */ /* 0x010fe20007810000 */
[----:B------:R-:W-:Y:S01]  /*9290*/  IMAD.WIDE.U32 R174, R174, -0x326172a9, RZ ;  /* 0xcd9e8d57aeae7825 */ /* 0x000fe200078e00ff */
[----:B------:R-:W-:Y:S01]  /*92a0*/  LOP3.LUT R164, R187, UR5, RZ, 0x3c, !PT ;  /* 0x00000005bba47c12 */ /* 0x000fe2000f8e3cff */
[----:B------:R-:W1:Y:S01]  /*92b0*/  SHFL.BFLY PT, R2, R171, 0x1, 0x1f ;  /* 0x0c201f00ab027f89 */ /* 0x000e6200000e0000 */
[----:B------:R-:W-:Y:S03]  /*92c0*/  UIADD3 UR5, UR16, 0x78dde6e4, URZ ;  /* 0x78dde6e410057890 */ /* 0x000fe6000fffe03f */
[----:B------:R-:W-:Y:S04]  /*92d0*/  IMAD.WIDE.U32 R172, R164, -0x326172a9, RZ ;  /* 0xcd9e8d57a4ac7825 */ /* 0x000fe800078e00ff */
[----:B------:R-:W2:Y:S01]  /*92e0*/  SHFL.BFLY PT, R0, R169, 0x1, 0x1f ;  /* 0x0c201f00a9007f89 */ /* 0x000ea200000e0000 */
[----:B---3--:R-:W-:Y:S02]  /*92f0*/  LOP3.LUT R166, R173, UR31, R190, 0x96, !PT ;  /* 0x0000001fada67c12 */ /* 0x008fe4000f8e96be */
[----:B------:R-:W-:Y:S03]  /*9300*/  LOP3.LUT R164, R175, UR30, R172, 0x96, !PT ;  /* 0x0000001eafa47c12 */ /* 0x000fe6000f8e96ac */
[----:B------:R-:W-:Y:S04]  /*9310*/  IMAD.WIDE.U32 R176, R166, -0x2daee0ad, RZ ;  /* 0xd2511f53a6b07825 */ /* 0x000fe800078e00ff */
[----:B------:R-:W-:Y:S01]  /*9320*/  IMAD.WIDE.U32 R180, R164, -0x2daee0ad, RZ ;  /* 0xd2511f53a4b47825 */ /* 0x000fe200078e00ff */
[----:B------:R-:W-:Y:S04]  /*9330*/  LOP3.LUT R164, R177, UR29, R188, 0x96, !PT ;  /* 0x0000001db1a47c12 */ /* 0x000fe8000f8e96bc */
[----:B------:R-:W-:Y:S02]  /*9340*/  LOP3.LUT R176, R181, UR25, R176, 0x96, !PT ;  /* 0x00000019b5b07c12 */ /* 0x000fe4000f8e96b0 */
[----:B-1----:R-:W-:Y:S04]  /*9350*/  FMNMX.FTZ R2, R171, R2, !PT ;  /* 0x00000002ab027209 */ /* 0x002fe80007810000 */
[C---:B------:R-:W-:Y:S01]  /*9360*/  FSETP.NEU.FTZ.AND P1, PT, R2.reuse, -INF , PT ;  /* 0xff8000000200780b */ /* 0x040fe20003f3d000 */
[C---:B------:R-:W-:Y:S01]  /*9370*/  FADD.FTZ R3, -R2.reuse, R3 ;  /* 0x0000000302037221 */ /* 0x040fe20000010100 */
[----:B--2---:R-:W-:Y:S01]  /*9380*/  FMNMX.FTZ R0, R169, R0, !PT ;  /* 0x00000000a9007209 */ /* 0x004fe20007810000 */
[----:B------:R-:W-:Y:S03]  /*9390*/  FMUL.FTZ R169, R2, c[0x0][0x23c] ;  /* 0x00008f0002a97a20 */ /* 0x000fe60000410000 */
[C---:B------:R-:W-:Y:S01]  /*93a0*/  FSETP.NEU.FTZ.AND P0, PT, R0.reuse, -INF , PT ;  /* 0xff8000000000780b */ /* 0x040fe20003f1d000 */
[----:B------:R-:W-:Y:S01]  /*93b0*/  FMUL.FTZ R166, R0, c[0x0][0x23c] ;  /* 0x00008f0000a67a20 */ /* 0x000fe20000410000 */
[----:B------:R-:W-:Y:S04]  /*93c0*/  FSEL R169, R169, RZ, P1 ;  /* 0x000000ffa9a97208 */ /* 0x000fe80000800000 */
[----:B------:R-:W-:Y:S01]  /*93d0*/  FSEL R166, R166, RZ, P0 ;  /* 0x000000ffa6a67208 */ /* 0x000fe20000000000 */
        /* <DEDUP_REMOVED lines=9> */
[--C-:B------:R-:W-:Y:S02]  /*9470*/  FFMA.FTZ R9, R16, c[0x0][0x23c], -R169.reuse ;  /* 0x00008f0010097a23 */ /* 0x100fe400000108a9 */
[--C-:B------:R-:W-:Y:S02]  /*9480*/  FFMA.FTZ R172, R28, c[0x0][0x23c], -R169.reuse ;  /* 0x00008f001cac7a23 */ /* 0x100fe400000108a9 */
[--C-:B------:R-:W-:Y:S01]  /*9490*/  FFMA.FTZ R173, R29, c[0x0][0x23c], -R169.reuse ;  /* 0x00008f001dad7a23 */ /* 0x100fe200000108a9 */
[----:B------:R-:W-:Y:S01]  /*94a0*/  MUFU.EX2 R179, R179 ;  /* 0x000000b300b37308 */ /* 0x000fe20000000800 */
[----:B------:R-:W-:Y:S02]  /*94b0*/  IMAD.MOV.U32 R12, RZ, RZ, R186 ;  /* 0x000000ffff0c7224 */ /* 0x000fe400078e00ba */
[--C-:B------:R-:W-:Y:S02]  /*94c0*/  FFMA.FTZ R186, R17, c[0x0][0x23c], -R169.reuse ;  /* 0x00008f0011ba7a23 */ /* 0x100fe400000108a9 */
[----:B------:R-:W-:Y:S02]  /*94d0*/  IMAD.MOV.U32 R17, RZ, RZ, R168 ;  /* 0x000000ffff117224 */ /* 0x000fe400078e00a8 */
[----:B------:R-:W-:Y:S02]  /*94e0*/  FFMA.FTZ R168, R32, c[0x0][0x23c], -R169 ;  /* 0x00008f0020a87a23 */ /* 0x000fe400000108a9 */
[----:B------:R-:W-:Y:S01]  /*94f0*/  IMAD.MOV.U32 R13, RZ, RZ, R187 ;  /* 0x000000ffff0d7224 */ /* 0x000fe200078e00bb */
[----:B------:R-:W-:Y:S01]  /*9500*/  MUFU.EX2 R173, R173 ;  /* 0x000000ad00ad7308 */ /* 0x000fe20000000800 */
[--C-:B------:R-:W-:Y:S02]  /*9510*/  FFMA.FTZ R187, R21, c[0x0][0x23c], -R169.reuse ;  /* 0x00008f0015bb7a23 */ /* 0x100fe400000108a9 */
[----:B------:R-:W-:Y:S02]  /*9520*/  IMAD.MOV.U32 R20, RZ, RZ, R180 ;  /* 0x000000ffff147224 */ /* 0x000fe400078e00b4 */
[----:B------:R-:W-:Y:S02]  /*9530*/  FFMA.FTZ R180, R25, c[0x0][0x23c], -R169 ;  /* 0x00008f0019b47a23 */ /* 0x000fe400000108a9 */
[----:B------:R-:W-:Y:S02]  /*9540*/  IMAD.MOV.U32 R21, RZ, RZ, R181 ;  /* 0x000000ffff157224 */ /* 0x000fe400078e00b5 */
[--C-:B------:R-:W-:Y:S01]  /*9550*/  FFMA.FTZ R181, R24, c[0x0][0x23c], -R169.reuse ;  /* 0x00008f0018b57a23 */ /* 0x100fe200000108a9 */
[----:B------:R-:W-:Y:S01]  /*9560*/  MUFU.EX2 R187, R187 ;  /* 0x000000bb00bb7308 */ /* 0x000fe20000000800 */
[----:B------:R-:W-:Y:S02]  /*9570*/  FFMA.FTZ R169, R33, c[0x0][0x23c], -R169 ;  /* 0x00008f0021a97a23 */ /* 0x000fe400000108a9 */
[----:B------:R-:W-:Y:S02]  /*9580*/  IMAD.MOV.U32 R33, RZ, RZ, R4 ;  /* 0x000000ffff217224 */ /* 0x000fe400078e0004 */
[----:B------:R-:W-:Y:S02]  /*9590*/  FFMA.FTZ R4, R26, c[0x0][0x23c], -R166 ;  /* 0x00008f001a047a23 */ /* 0x000fe400000108a6 */
[----:B------:R-:W-:Y:S02]  /*95a0*/  IMAD.MOV.U32 R26, RZ, RZ, R5 ;  /* 0x000000ffff1a7224 */ /* 0x000fe400078e0005 */
[----:B------:R-:W-:Y:S01]  /*95b0*/  FMUL.FTZ R5, R3, c[0x0][0x23c] ;  /* 0x00008f0003057a20 */ /* 0x000fe20000410000 */
[----:B------:R-:W-:Y:S01]  /*95c0*/  MUFU.EX2 R181, R181 ;  /* 0x000000b500b57308 */ /* 0x000fe20000000800 */
[----:B------:R-:W-:Y:S02]  /*95d0*/  IMAD.MOV.U32 R24, RZ, RZ, R190 ;  /* 0x000000ffff187224 */ /* 0x000fe400078e00be */
[--C-:B------:R-:W-:Y:S02]  /*95e0*/  FFMA.FTZ R190, R10, c[0x0][0x23c], -R166.reuse ;  /* 0x00008f000abe7a23 */ /* 0x100fe400000108a6 */
[--C-:B------:R-:W-:Y:S02]  /*95f0*/  FFMA.FTZ R16, R11, c[0x0][0x23c], -R166.reuse ;  /* 0x00008f000b107a23 */ /* 0x100fe400000108a6 */
[----:B------:R-:W-:Y:S03]  /*9600*/  IMAD.WIDE.U32 R10, R164, -0x326172a9, RZ ;  /* 0xcd9e8d57a40a7825 */ /* 0x000fe600078e00ff */
[----:B------:R-:W1:Y:S01]  /*9610*/  MUFU.EX2 R5, R5 ;  /* 0x0000000500057308 */ /* 0x000e620000000800 */
[----:B------:R-:W-:Y:S01]  /*9620*/  FFMA.FTZ R28, R6, c[0x0][0x23c], -R166 ;  /* 0x00008f00061c7a23 */ /* 0x000fe200000108a6 */
[----:B------:R-:W-:Y:S01]  /*9630*/  LOP3.LUT R6, R11, UR28, R174, 0x96, !PT ;  /* 0x0000001c0b067c12 */ /* 0x000fe2000f8e96ae */
[----:B------:R-:W-:Y:S02]  /*9640*/  IMAD.MOV.U32 R14, RZ, RZ, R20 ;  /* 0x000000ffff0e7224 */ /* 0x000fe400078e0014 */
[--C-:B------:R-:W-:Y:S02]  /*9650*/  FFMA.FTZ R20, R18, c[0x0][0x23c], -R166.reuse ;  /* 0x00008f0012147a23 */ /* 0x100fe400000108a6 */
[----:B------:R-:W-:Y:S02]  /*9660*/  FFMA.FTZ R29, R19, c[0x0][0x23c], -R166 ;  /* 0x00008f00131d7a23 */ /* 0x000fe400000108a6 */
[----:B------:R-:W-:Y:S01]  /*9670*/  IMAD.MOV.U32 R18, RZ, RZ, R12 ;  /* 0x000000ffff127224 */ /* 0x000fe200078e000c */
[----:B------:R-:W-:Y:S01]  /*9680*/  MUFU.EX2 R180, R180 ;  /* 0x000000b400b47308 */ /* 0x000fe20000000800 */
[----:B------:R-:W-:Y:S02]  /*9690*/  IMAD.MOV.U32 R19, RZ, RZ, R13 ;  /* 0x000000ffff137224 */ /* 0x000fe400078e000d */
[----:B------:R-:W-:Y:S04]  /*96a0*/  IMAD.WIDE.U32 R12, R6, -0x2daee0ad, RZ ;  /* 0xd2511f53060c7825 */ /* 0x000fe800078e00ff */
[----:B------:R-:W-:Y:S01]  /*96b0*/  IMAD.MOV.U32 R25, RZ, RZ, R191 ;  /* 0x000000ffff197224 */ /* 0x000fe200078e00bf */
[----:B------:R-:W-:Y:S01]  /*96c0*/  LOP3.LUT R8, R13, UR4, R14, 0x96, !PT ;  /* 0x000000040d087c12 */ /* 0x000fe2000f8e960e */
[--C-:B------:R-:W-:Y:S02]  /*96d0*/  FFMA.FTZ R191, R15, c[0x0][0x23c], -R166.reuse ;  /* 0x00008f000fbf7a23 */ /* 0x100fe400000108a6 */
[----:B------:R-:W-:Y:S02]  /*96e0*/  IMAD.MOV.U32 R15, RZ, RZ, R21 ;  /* 0x000000ffff0f7224 */ /* 0x000fe400078e0015 */
[----:B------:R-:W-:Y:S04]  /*96f0*/  IMAD.WIDE.U32 R14, R176, -0x326172a9, RZ ;  /* 0xcd9e8d57b00e7825 */ /* 0x000fe800078e00ff */
[----:B------:R-:W-:Y:S01]  /*9700*/  FFMA.FTZ R21, R22, c[0x0][0x23c], -R166 ;  /* 0x00008f0016157a23 */ /* 0x000fe200000108a6 */
[----:B------:R-:W-:Y:S01]  /*9710*/  LOP3.LUT R176, R15, UR5, R10, 0x96, !PT ;  /* 0x000000050fb07c12 */ /* 0x000fe2000f8e960a */
[----:B------:R-:W-:Y:S02]  /*9720*/  IMAD.MOV.U32 R10, RZ, RZ, R33 ;  /* 0x000000ffff0a7224 */ /* 0x000fe400078e0021 */
[----:B------:R-:W-:Y:S02]  /*9730*/  IMAD.MOV.U32 R22, RZ, RZ, R171 ;  /* 0x000000ffff167224 */ /* 0x000fe400078e00ab */
[----:B------:R-:W-:Y:S02]  /*9740*/  FFMA.FTZ R171, R30, c[0x0][0x23c], -R166 ;  /* 0x00008f001eab7a23 */ /* 0x000fe400000108a6 */
[----:B------:R-:W-:Y:S02]  /*9750*/  IMAD.MOV.U32 R30, RZ, RZ, R22 ;  /* 0x000000ffff1e7224 */ /* 0x000fe400078e0016 */
[----:B------:R-:W-:Y:S02]  /*9760*/  IMAD.MOV.U32 R22, RZ, RZ, R24 ;  /* 0x000000ffff167224 */ /* 0x000fe400078e0018 */
[C---:B-1----:R-:W-:Y:S01]  /*9770*/  FMUL.FTZ R24, R5.reuse, R152 ;  /* 0x0000009805187220 */ /* 0x042fe20000410000 */
[----:B------:R-:W-:Y:S01]  /*9780*/  MUFU.EX2 R171, R171 ;  /* 0x000000ab00ab7308 */ /* 0x000fe20000000800 */
[----:B------:R-:W-:Y:S02]  /*9790*/  IMAD.MOV.U32 R152, RZ, RZ, R29 ;  /* 0x000000ffff987224 */ /* 0x000fe400078e001d */
[----:B------:R-:W-:Y:S02]  /*97a0*/  FMUL.FTZ R29, R5, R157 ;  /* 0x0000009d051d7220 */ /* 0x000fe40000410000 */
[----:B------:R-:W-:Y:S02]  /*97b0*/  IMAD.MOV.U32 R157, RZ, RZ, R10 ;  /* 0x000000ffff9d7224 */ /* 0x000fe400078e000a */
[----:B------:R-:W2:Y:S01]  /*97c0*/  LDL.LU R10, [R1+0x2c] ;  /* 0x00002c00010a7983 */ /* 0x000ea20000300800 */
[----:B------:R-:W-:Y:S02]  /*97d0*/  FFMA.FTZ R32, R23, c[0x0][0x23c], -R166 ;  /* 0x00008f0017207a23 */ /* 0x000fe400000108a6 */
[----:B------:R-:W-:Y:S01]  /*97e0*/  IMAD.MOV.U32 R23, RZ, RZ, R186 ;  /* 0x000000ffff177224 */ /* 0x000fe200078e00ba */
[----:B------:R-:W-:Y:S01]  /*97f0*/  MUFU.EX2 R152, R152 ;  /* 0x0000009800987308 */ /* 0x000fe20000000800 */
[----:B------:R-:W-:Y:S02]  /*9800*/  FFMA.FTZ R186, R27, c[0x0][0x23c], -R166 ;  /* 0x00008f001bba7a23 */ /* 0x000fe400000108a6 */
[----:B------:R-:W-:Y:S02]  /*9810*/  IMAD.MOV.U32 R27, RZ, RZ, R170 ;  /* 0x000000ffff1b7224 */ /* 0x000fe400078e00aa */
[----:B------:R-:W-:Y:S04]  /*9820*/  IMAD.WIDE.U32 R176, R176, -0x2daee0ad, RZ ;  /* 0xd2511f53b0b07825 */ /* 0x000fe800078e00ff */
[----:B------:R-:W-:Y:S01]  /*9830*/  FADD.FTZ R6, -R0, R165 ;  /* 0x000000a500067221 */ /* 0x000fe20000010100 */
[----:B------:R-:W-:Y:S01]  /*9840*/  MUFU.EX2 R186, R186 ;  /* 0x000000ba00ba7308 */ /* 0x000fe20000000800 */
[--C-:B------:R-:W-:Y:S02]  /*9850*/  FFMA.FTZ R184, R7, c[0x0][0x23c], -R166.reuse ;  /* 0x00008f0007b87a23 */ /* 0x100fe400000108a6 */
[--C-:B------:R-:W-:Y:S02]  /*9860*/  FFMA.FTZ R170, R31, c[0x0][0x23c], -R166.reuse ;  /* 0x00008f001faa7a23 */ /* 0x100fe400000108a6 */
[--C-:B------:R-:W-:Y:S02]  /*9870*/  FFMA.FTZ R164, R34, c[0x0][0x23c], -R166.reuse ;  /* 0x00008f0022a47a23 */ /* 0x100fe400000108a6 */
[----:B------:R-:W-:Y:S02]  /*9880*/  FFMA.FTZ R7, R35, c[0x0][0x23c], -R166 ;  /* 0x00008f0023077a23 */ /* 0x000fe400000108a6 */
[----:B------:R-:W-:Y:S01]  /*9890*/  FMUL.FTZ R3, R6, c[0x0][0x23c] ;  /* 0x00008f0006037a20 */ /* 0x000fe20000410000 */
[----:B------:R1:W-:Y:S01]  /*98a0*/  MUFU.EX2 R166, R27 ;  /* 0x0000001b00a67308 */ /* 0x0003e20000000800 */
[----:B------:R-:W-:Y:S01]  /*98b0*/  LOP3.LUT R6, R177, UR9, R12, 0x96, !PT ;  /* 0x00000009b1067c12 */ /* 0x000fe2000f8e960c */
[----:B------:R-:W-:Y:S02]  /*98c0*/  IMAD.MOV.U32 R11, RZ, RZ, R26 ;  /* 0x000000ffff0b7224 */ /* 0x000fe400078e001a */
[----:B------:R-:W-:Y:S02]  /*98d0*/  IMAD.MOV.U32 R26, RZ, RZ, R18 ;  /* 0x000000ffff1a7224 */ /* 0x000fe400078e0012 */
[----:B------:R-:W-:Y:S04]  /*98e0*/  IMAD.WIDE.U32 R34, R6, -0x326172a9, RZ ;  /* 0xcd9e8d5706227825 */ /* 0x000fe800078e00ff */
[----:B------:R-:W3:Y:S01]  /*98f0*/  MUFU.EX2 R3, R3 ;  /* 0x0000000300037308 */ /* 0x000ee20000000800 */
[----:B------:R-:W-:Y:S02]  /*9900*/  IMAD.MOV.U32 R18, RZ, RZ, R191 ;  /* 0x000000ffff127224 */ /* 0x000fe400078e00bf */
[----:B------:R-:W-:Y:S02]  /*9910*/  IMAD.MOV.U32 R31, RZ, RZ, R23 ;  /* 0x000000ffff1f7224 */ /* 0x000fe400078e0017 */
[----:B------:R-:W-:Y:S02]  /*9920*/  IMAD.MOV.U32 R23, RZ, RZ, R25 ;  /* 0x000000ffff177224 */ /* 0x000fe400078e0019 */
[----:B------:R-:W-:Y:S02]  /*9930*/  IMAD.MOV.U32 R15, RZ, RZ, R20 ;  /* 0x000000ffff0f7224 */ /* 0x000fe400078e0014 */
[C---:B------:R-:W-:Y:S01]  /*9940*/  FMUL.FTZ R12, R5.reuse, R140 ;  /* 0x0000008c050c7220 */ /* 0x040fe20000410000 */
[----:B------:R4:W-:Y:S01]  /*9950*/  MUFU.EX2 R6, R28 ;  /* 0x0000001c00067308 */ /* 0x0009e20000000800 */
[C---:B------:R-:W-:Y:S02]  /*9960*/  FMUL.FTZ R13, R5.reuse, R141 ;  /* 0x0000008d050d7220 */ /* 0x040fe40000410000 */
[C---:B------:R-:W-:Y:S02]  /*9970*/  FMUL.FTZ R20, R5.reuse, R148 ;  /* 0x0000009405147220 */ /* 0x040fe40000410000 */
[----:B-1----:R-:W-:Y:S02]  /*9980*/  IMAD.MOV.U32 R27, RZ, RZ, R19 ;  /* 0x000000ffff1b7224 */ /* 0x002fe400078e0013 */
[----:B------:R-:W-:Y:S02]  /*9990*/  IMAD.MOV.U32 R19, RZ, RZ, R190 ;  /* 0x000000ffff137224 */ /* 0x000fe400078e00be */
[----:B------:R-:W-:Y:S01]  /*99a0*/  IMAD.WIDE.U32 R190, R8, -0x326172a9, RZ ;  /* 0xcd9e8d5708be7825 */ /* 0x000fe200078e00ff */
[----:B------:R-:W1:Y:S03]  /*99b0*/  MUFU.EX2 R184, R184 ;  /* 0x000000b800b87308 */ /* 0x000e660000000800 */
[----:B------:R-:W-:Y:S01]  /*99c0*/  FMUL.FTZ R8, R5, R136 ;  /* 0x0000008805087220 */ /* 0x000fe20000410000 */
[----:B------:R-:W-:Y:S01]  /*99d0*/  LOP3.LUT R165, R191, UR11, R14, 0x96, !PT ;  /* 0x0000000bbfa57c12 */ /* 0x000fe2000f8e960e */
[----:B------:R-:W-:Y:S02]  /*99e0*/  IMAD.MOV.U32 R14, RZ, RZ, R21 ;  /* 0x000000ffff0e7224 */ /* 0x000fe400078e0015 */
[----:B------:R-:W-:Y:S02]  /*99f0*/  IMAD.MOV.U32 R136, RZ, RZ, R9 ;  /* 0x000000ffff887224 */ /* 0x000fe400078e0009 */
[----:B------:R-:W-:Y:S01]  /*9a00*/  FMUL.FTZ R21, R5, R149 ;  /* 0x0000009505157220 */ /* 0x000fe20000410000 */
[----:B------:R-:W-:Y:S01]  /*9a10*/  MUFU.EX2 R170, R170 ;  /* 0x000000aa00aa7308 */ /* 0x000fe20000000800 */
[----:B------:R-:W-:Y:S02]  /*9a20*/  IMAD.MOV.U32 R149, RZ, RZ, R15 ;  /* 0x000000ffff957224 */ /* 0x000fe400078e000f */
[----:B---3--:R-:W-:Y:S02]  /*9a30*/  FMUL.FTZ R15, R3, R143 ;  /* 0x0000008f030f7220 */ /* 0x008fe40000410000 */
[----:B----4-:R-:W-:Y:S02]  /*9a40*/  FMUL.FTZ R28, R5, R156 ;  /* 0x0000009c051c7220 */ /* 0x010fe40000410000 */
[----:B------:R-:W-:Y:S02]  /*9a50*/  IMAD.MOV.U32 R156, RZ, RZ, R14 ;  /* 0x000000ffff9c7224 */ /* 0x000fe400078e000e */
[C---:B------:R-:W-:Y:S01]  /*9a60*/  FMUL.FTZ R14, R3.reuse, R142 ;  /* 0x0000008e030e7220 */ /* 0x040fe20000410000 */
[----:B------:R-:W-:Y:S01]  /*9a70*/  MUFU.EX2 R149, R149 ;  /* 0x0000009500957308 */ /* 0x000fe20000000800 */
[----:B------:R-:W-:Y:S02]  /*9a80*/  IMAD.MOV.U32 R142, RZ, RZ, R19 ;  /* 0x000000ffff8e7224 */ /* 0x000fe400078e0013 */
[C---:B------:R-:W-:Y:S01]  /*9a90*/  FMUL.FTZ R19, R3.reuse, R147 ;  /* 0x0000009303137220 */ /* 0x040fe20000410000 */
[----:B-1----:R-:W-:Y:S01]  /*9aa0*/  F2FP.BF16.PACK_AB R140, R184, R6 ;  /* 0x00000006b88c723e */ /* 0x002fe200000010ff */
[----:B------:R-:W-:Y:S02]  /*9ab0*/  IMAD.MOV.U32 R143, RZ, RZ, R18 ;  /* 0x000000ffff8f7224 */ /* 0x000fe400078e0012 */
[C---:B------:R-:W-:Y:S02]  /*9ac0*/  FMUL.FTZ R18, R3.reuse, R146 ;  /* 0x0000009203127220 */ /* 0x040fe40000410000 */
[----:B------:R-:W-:Y:S02]  /*9ad0*/  IMAD.MOV.U32 R146, RZ, RZ, R22 ;  /* 0x000000ffff927224 */ /* 0x000fe400078e0016 */
[C---:B------:R-:W-:Y:S02]  /*9ae0*/  FMUL.FTZ R22, R3.reuse, R150 ;  /* 0x0000009603167220 */ /* 0x040fe40000410000 */
[----:B------:R-:W-:Y:S02]  /*9af0*/  IMAD.MOV.U32 R147, RZ, RZ, R23 ;  /* 0x000000ffff937224 */ /* 0x000fe400078e0017 */
[----:B------:R-:W-:Y:S02]  /*9b00*/  FMUL.FTZ R23, R3, R151 ;  /* 0x0000009703177220 */ /* 0x000fe40000410000 */
[----:B------:R-:W-:Y:S02]  /*9b10*/  IMAD.MOV.U32 R150, RZ, RZ, R26 ;  /* 0x000000ffff967224 */ /* 0x000fe400078e001a */
[----:B------:R-:W-:Y:S02]  /*9b20*/  IMAD.MOV.U32 R151, RZ, RZ, R27 ;  /* 0x000000ffff977224 */ /* 0x000fe400078e001b */
[C---:B------:R-:W-:Y:S02]  /*9b30*/  FMUL.FTZ R9, R5.reuse, R137 ;  /* 0x0000008905097220 */ /* 0x040fe40000410000 */
[C---:B------:R-:W-:Y:S02]  /*9b40*/  FMUL.FTZ R25, R5.reuse, R153 ;  /* 0x0000009905197220 */ /* 0x040fe40000410000 */
[----:B------:R-:W-:Y:S02]  /*9b50*/  IMAD.MOV.U32 R153, RZ, RZ, R32 ;  /* 0x000000ffff997224 */ /* 0x000fe400078e0020 */
[C---:B------:R-:W-:Y:S02]  /*9b60*/  FMUL.FTZ R32, R5.reuse, R160 ;  /* 0x000000a005207220 */ /* 0x040fe40000410000 */
[----:B------:R-:W-:Y:S02]  /*9b70*/  FMUL.FTZ R33, R5, R161 ;  /* 0x000000a105217220 */ /* 0x000fe40000410000 */
[----:B------:R-:W-:Y:S01]  /*9b80*/  IMAD.MOV.U32 R161, RZ, RZ, R136 ;  /* 0x000000ffffa17224 */ /* 0x000fe200078e0088 */
[----:B------:R-:W-:Y:S01]  /*9b90*/  LOP3.LUT R136, R35, UR21, R190, 0x96, !PT ;  /* 0x0000001523887c12 */ /* 0x000fe2000f8e96be */
        /* <DEDUP_REMOVED lines=102> */
[----:B------:R-:W-:Y:S02]  /*a200*/  IMAD.MOV.U32 R141, RZ, RZ, R16 ;  /* 0x000000ffff8d7224 */ /* 0x000fe400078e0010 */
[C---:B------:R-:W-:Y:S02]  /*a210*/  FMUL.FTZ R16, R5.reuse, R144 ;  /* 0x0000009005107220 */ /* 0x040fe40000410000 */
[----:B------:R-:W-:Y:S02]  /*a220*/  IMAD.MOV.U32 R144, RZ, RZ, R17 ;  /* 0x000000ffff907224 */ /* 0x000fe400078e0011 */
[C---:B------:R-:W-:Y:S01]  /*a230*/  FMUL.FTZ R17, R5.reuse, R145 ;  /* 0x0000009105117220 */ /* 0x040fe20000410000 */
[----:B------:R-:W-:Y:S01]  /*a240*/  MUFU.EX2 R141, R141 ;  /* 0x0000008d008d7308 */ /* 0x000fe20000000800 */
[----:B--2---:R-:W-:Y:S02]  /*a250*/  FFMA.FTZ R137, R5, R10, R166 ;  /* 0x0000000a05897223 */ /* 0x004fe400000100a6 */
[C---:B------:R-:W-:Y:S02]  /*a260*/  FMUL.FTZ R10, R3.reuse, R138 ;  /* 0x0000008a030a7220 */ /* 0x040fe40000410000 */
[----:B------:R-:W-:Y:S02]  /*a270*/  IMAD.MOV.U32 R5, RZ, RZ, R11 ;  /* 0x000000ffff057224 */ /* 0x000fe400078e000b */
[C---:B------:R-:W-:Y:S02]  /*a280*/  FMUL.FTZ R11, R3.reuse, R139 ;  /* 0x0000008b030b7220 */ /* 0x040fe40000410000 */
[----:B------:R-:W-:Y:S01]  /*a290*/  IMAD.MOV.U32 R148, RZ, RZ, R31 ;  /* 0x000000ffff947224 */ /* 0x000fe200078e001f */
[----:B------:R-:W-:Y:S01]  /*a2a0*/  MUFU.EX2 R144, R144 ;  /* 0x0000009000907308 */ /* 0x000fe20000000800 */
[C---:B------:R-:W-:Y:S02]  /*a2b0*/  FMUL.FTZ R31, R3.reuse, R159 ;  /* 0x0000009f031f7220 */ /* 0x040fe40000410000 */
[----:B------:R-:W-:Y:S02]  /*a2c0*/  IMAD.MOV.U32 R139, RZ, RZ, R30 ;  /* 0x000000ffff8b7224 */ /* 0x000fe400078e001e */
[C---:B------:R-:W-:Y:S02]  /*a2d0*/  FMUL.FTZ R30, R3.reuse, R158 ;  /* 0x0000009e031e7220 */ /* 0x040fe40000410000 */
[C---:B------:R-:W-:Y:S01]  /*a2e0*/  FFMA.FTZ R167, R3.reuse, R167, R6 ;  /* 0x000000a703a77223 */ /* 0x040fe20000010006 */
[----:B------:R-:W-:Y:S01]  /*a2f0*/  SHF.R.U32.HI R6, RZ, 0x18, R136 ;  /* 0x00000018ff067819 */ /* 0x000fe20000011688 */
[----:B------:R-:W-:Y:S02]  /*a300*/  IMAD.MOV.U32 R158, RZ, RZ, R150 ;  /* 0x000000ffff9e7224 */ /* 0x000fe400078e0096 */
[----:B------:R-:W-:Y:S02]  /*a310*/  IMAD.MOV.U32 R150, RZ, RZ, R34 ;  /* 0x000000ffff967224 */ /* 0x000fe400078e0022 */
[C---:B------:R-:W-:Y:S02]  /*a320*/  FMUL.FTZ R34, R3.reuse, R162 ;  /* 0x000000a203227220 */ /* 0x040fe40000410000 */
[----:B------:R-:W-:Y:S02]  /*a330*/  IMAD.MOV.U32 R159, RZ, RZ, R151 ;  /* 0x000000ffff9f7224 */ /* 0x000fe400078e0097 */
[----:B------:R-:W-:Y:S02]  /*a340*/  IMAD.MOV.U32 R151, RZ, RZ, R35 ;  /* 0x000000ffff977224 */ /* 0x000fe400078e0023 */
[----:B------:R-:W-:Y:S02]  /*a350*/  FMUL.FTZ R35, R3, R163 ;  /* 0x000000a303237220 */ /* 0x000fe40000410000 */
[----:B------:R-:W1:Y:S01]  /*a360*/  LDC.U8 R3, c[0x0][0x2d8] ;  /* 0x0000b600ff037b82 */ /* 0x000e620000000000 */
[----:B------:R-:W-:Y:S02]  /*a370*/  IMAD.MOV.U32 R154, RZ, RZ, R146 ;  /* 0x000000ffff9a7224 */ /* 0x000fe400078e0092 */
[----:B------:R-:W-:Y:S02]  /*a380*/  IMAD.MOV.U32 R146, RZ, RZ, R142 ;  /* 0x000000ffff927224 */ /* 0x000fe400078e008e */
[----:B------:R-:W-:Y:S02]  /*a390*/  IMAD.MOV.U32 R155, RZ, RZ, R147 ;  /* 0x000000ffff9b7224 */ /* 0x000fe400078e0093 */
[----:B------:R-:W-:Y:S02]  /*a3a0*/  IMAD.MOV.U32 R147, RZ, RZ, R143 ;  /* 0x000000ffff937224 */ /* 0x000fe400078e008f */
[----:B------:R-:W2:Y:S01]  /*a3b0*/  MUFU.EX2 R146, R146 ;  /* 0x0000009200927308 */ /* 0x000ea20000000800 */
[----:B------:R-:W-:Y:S01]  /*a3c0*/  IMAD.MOV.U32 R143, RZ, RZ, R5 ;  /* 0x000000ffff8f7224 */ /* 0x000fe200078e0005 */
[----:B------:R-:W-:Y:S01]  /*a3d0*/  LOP3.LUT R5, R136, 0xff, RZ, 0xc0, !PT ;  /* 0x000000ff88057812 */ /* 0x000fe200078ec0ff */
[----:B------:R-:W-:Y:S02]  /*a3e0*/  IMAD.MOV.U32 R142, RZ, RZ, R139 ;  /* 0x000000ffff8e7224 */ /* 0x000fe400078e008b */
[----:B------:R-:W-:Y:S02]  /*a3f0*/  FADD.FTZ R139, R185, R137 ;  /* 0x00000089b98b7221 */ /* 0x000fe40000010000 */
[----:B------:R-:W-:Y:S01]  /*a400*/  FADD.FTZ R137, R184, R167 ;  /* 0x000000a7b8897221 */ /* 0x000fe20000010000 */
[----:B------:R-:W-:Y:S01]  /*a410*/  IADD3 R184, P0, R182, UR26, RZ ;  /* 0x0000001ab6b87c10 */ /* 0x000fe2000ff1e0ff */
[----:B------:R-:W-:Y:S01]  /*a420*/  IMAD.MOV.U32 R167, RZ, RZ, R151 ;  /* 0x000000ffffa77224 */ /* 0x000fe200078e0097 */
[----:B------:R-:W-:Y:S01]  /*a430*/  MUFU.EX2 R142, R142 ;  /* 0x0000008e008e7308 */ /* 0x000fe20000000800 */
[----:B------:R-:W-:Y:S02]  /*a440*/  IMAD.MOV.U32 R162, RZ, RZ, R154 ;  /* 0x000000ffffa27224 */ /* 0x000fe400078e009a */
[----:B------:R-:W-:Y:S01]  /*a450*/  IMAD.MOV.U32 R163, RZ, RZ, R155 ;  /* 0x000000ffffa37224 */ /* 0x000fe200078e009b */
[C---:B-1----:R-:W-:Y:S01]  /*a460*/  ISETP.GE.U32.AND P2, PT, R3.reuse, R5, PT ;  /* 0x000000050300720c */ /* 0x042fe20003f46070 */
[----:B------:R-:W-:Y:S01]  /*a470*/  IMAD.MOV.U32 R155, RZ, RZ, R189 ;  /* 0x000000ffff9b7224 */ /* 0x000fe200078e00bd */
[----:B------:R-:W-:Y:S02]  /*a480*/  LOP3.LUT R5, R136, 0xffff, RZ, 0xc0, !PT ;  /* 0x0000ffff88057812 */ /* 0x000fe400078ec0ff */
[----:B------:R-:W-:Y:S02]  /*a490*/  ISETP.GE.U32.AND P3, PT, R3, R6, PT ;  /* 0x000000060300720c */ /* 0x000fe40003f66070 */
[----:B------:R1:W-:Y:S01]  /*a4a0*/  MUFU.EX2 R154, R157 ;  /* 0x0000009d009a7308 */ /* 0x0003e20000000800 */
[----:B------:R-:W-:Y:S02]  /*a4b0*/  SHF.R.U32.HI R6, RZ, 0x10, R136 ;  /* 0x00000010ff067819 */ /* 0x000fe40000011688 */
[----:B------:R-:W-:Y:S02]  /*a4c0*/  SHF.R.U32.HI R5, RZ, 0x8, R5 ;  /* 0x00000008ff057819 */ /* 0x000fe40000011605 */
[----:B------:R-:W-:Y:S02]  /*a4d0*/  LOP3.LUT R6, R6, 0xff, RZ, 0xc0, !PT ;  /* 0x000000ff06067812 */ /* 0x000fe400078ec0ff */
[----:B------:R-:W-:Y:S02]  /*a4e0*/  LOP3.LUT R5, R5, 0xffff, RZ, 0xc0, !PT ;  /* 0x0000ffff05057812 */ /* 0x000fe400078ec0ff */
[----:B--2---:R-:W-:Y:S02]  /*a4f0*/  F2FP.BF16.PACK_AB R145, R141, R146 ;  /* 0x000000928d91723e */ /* 0x004fe400000010ff */
[----:B------:R-:W-:Y:S02]  /*a500*/  ISETP.GE.U32.AND P1, PT, R3, R5, PT ;  /* 0x000000050300720c */ /* 0x000fe40003f26070 */
[----:B------:R-:W-:Y:S01]  /*a510*/  F2FP.BF16.PACK_AB R5, R185, R166 ;  /* 0x000000a6b905723e */ /* 0x000fe200000010ff */
[----:B------:R-:W-:Y:S01]  /*a520*/  IMAD.MOV.U32 R166, RZ, RZ, R150 ;  /* 0x000000ffffa67224 */ /* 0x000fe200078e0096 */
[----:B------:R-:W-:Y:S01]  /*a530*/  IADD3.X R185, R183, UR27, RZ, P0, !PT ;  /* 0x0000001bb7b97c10 */ /* 0x000fe200087fe4ff */
[----:B------:R-:W-:Y:S01]  /*a540*/  IMAD.MOV.U32 R150, RZ, RZ, R147 ;  /* 0x000000ffff967224 */ /* 0x000fe200078e0093 */
[----:B------:R-:W-:Y:S01]  /*a550*/  ISETP.GE.U32.AND P0, PT, R3, R6, PT ;  /* 0x000000060300720c */ /* 0x000fe20003f06070 */
[----:B------:R-:W-:Y:S01]  /*a560*/  IMAD.MOV.U32 R147, RZ, RZ, R161 ;  /* 0x000000ffff937224 */ /* 0x000fe200078e00a1 */
[----:B------:R-:W2:Y:S01]  /*a570*/  MUFU.EX2 R6, R178 ;  /* 0x000000b200067308 */ /* 0x000ea20000000800 */
[----:B------:R-:W-:Y:S01]  /*a580*/  IMAD.MOV.U32 R161, RZ, RZ, R148 ;  /* 0x000000ffffa17224 */ /* 0x000fe200078e0094 */
[C---:B------:R-:W-:Y:S01]  /*a590*/  PRMT R138, R5.reuse, 0x7632, R138 ;  /* 0x00007632058a7816 */ /* 0x040fe2000000008a */
[----:B------:R-:W-:Y:S01]  /*a5a0*/  FADD.FTZ R148, R146, R137 ;  /* 0x0000008992947221 */ /* 0x000fe20000010000 */
[C---:B------:R-:W-:Y:S01]  /*a5b0*/  LOP3.LUT R137, R166.reuse, 0xff, RZ, 0xc0, !PT ;  /* 0x000000ffa6897812 */ /* 0x040fe200078ec0ff */
[----:B------:R-:W-:Y:S01]  /*a5c0*/  @!P2 HFMA2.BF16_V2 R246, -RZ.H0_H0, RZ.H0_H0, -R5.H0_H0 ;  /* 0x200000fffff6a231 */ /* 0x000fe20000340905 */
[----:B------:R-:W-:Y:S01]  /*a5d0*/  PRMT R136, R5, 0x5410, R138 ;  /* 0x0000541005887816 */ /* 0x000fe2000000008a */
[----:B------:R-:W-:Y:S01]  /*a5e0*/  @!P1 HFMA2.BF16_V2 R245, -RZ.H0_H0, RZ.H0_H0, -R138.H0_H0 ;  /* 0x200000fffff59231 */ /* 0x000fe2000034098a */
[----:B------:R-:W-:Y:S02]  /*a5f0*/  FADD.FTZ R141, R141, R148 ;  /* 0x000000948d8d7221 */ /* 0x000fe40000010000 */
[----:B------:R3:W4:Y:S01]  /*a600*/  MUFU.EX2 R146, R143 ;  /* 0x0000008f00927308 */ /* 0x0007220000000800 */
[----:B------:R-:W-:Y:S01]  /*a610*/  @!P0 HFMA2.BF16_V2 R244, -RZ.H0_H0, RZ.H0_H0, -R140.H0_H0 ;  /* 0x200000fffff48231 */ /* 0x000fe2000034098c */
[----:B------:R-:W-:Y:S01]  /*a620*/  @!P1 PRMT R138, R245, 0x5410, RZ ;  /* 0x00005410f58a9816 */ /* 0x000fe200000000ff */
[----:B-1----:R-:W-:Y:S01]  /*a630*/  IMAD.MOV.U32 R157, RZ, RZ, R155 ;  /* 0x000000ffff9d7224 */ /* 0x002fe200078e009b */
[----:B------:R-:W-:Y:S02]  /*a640*/  ISETP.GE.U32.AND P1, PT, R3, R137, PT ;  /* 0x000000890300720c */ /* 0x000fe40003f26070 */
[----:B------:R-:W-:Y:S01]  /*a650*/  LOP3.LUT R137, R166, 0xffff, RZ, 0xc0, !PT ;  /* 0x0000ffffa6897812 */ /* 0x000fe200078ec0ff */
[----:B------:R-:W-:Y:S01]  /*a660*/  STG.E.U16 [R182.64+0x2], R138 ;  /* 0x0000028ab6007986 */ /* 0x000fe2000c10150e */
[----:B------:R-:W-:Y:S02]  /*a670*/  @!P2 PRMT R5, R246, 0x5410, RZ ;  /* 0x00005410f605a816 */ /* 0x000fe400000000ff */
[----:B------:R-:W-:Y:S01]  /*a680*/  SHF.R.U32.HI R137, RZ, 0x8, R137 ;  /* 0x00000008ff897819 */ /* 0x000fe20000011689 */
[----:B------:R-:W-:Y:S02]  /*a690*/  MUFU.EX2 R151, R161 ;  /* 0x000000a100977308 */ /* 0x000fe40000000800 */
[----:B------:R1:W-:Y:S01]  /*a6a0*/  STG.E.U16 [R182.64], R5 ;  /* 0x00000005b6007986 */ /* 0x0003e2000c10150e */
[----:B--2---:R-:W-:Y:S01]  /*a6b0*/  FADD.FTZ R139, R6, R139 ;  /* 0x0000008b068b7221 */ /* 0x004fe20000010000 */
[C---:B------:R-:W-:Y:S03]  /*a6c0*/  F2FP.BF16.PACK_AB R6, R142.reuse, R6 ;  /* 0x000000068e06723e */ /* 0x040fe600000010ff */
[--C-:B------:R-:W-:Y:S01]  /*a6d0*/  FADD.FTZ R142, R142, R139.reuse ;  /* 0x0000008b8e8e7221 */ /* 0x100fe20000010000 */
[----:B------:R-:W-:Y:S01]  /*a6e0*/  PRMT R139, R140, 0x7632, R139 ;  /* 0x000076328c8b7816 */ /* 0x000fe2000000008b */
[----:B------:R-:W-:Y:S01]  /*a6f0*/  @!P1 HFMA2.BF16_V2 R242, -RZ.H0_H0, RZ.H0_H0, -R6.H0_H0 ;  /* 0x200000fffff29231 */ /* 0x000fe20000340906 */
[----:B------:R-:W-:Y:S01]  /*a700*/  MUFU.EX2 R161, R156 ;  /* 0x0000009c00a17308 */ /* 0x000fe20000000800 */
[----:B------:R-:W-:Y:S01]  /*a710*/  FADD.FTZ R148, R144, R142 ;  /* 0x0000008e90947221 */ /* 0x000fe20000010000 */
[----:B------:R-:W-:Y:S01]  /*a720*/  SHF.R.U32.HI R142, RZ, 0x18, R166 ;  /* 0x00000018ff8e7819 */ /* 0x000fe200000116a6 */
[----:B------:R-:W-:Y:S01]  /*a730*/  @!P3 HFMA2.BF16_V2 R243, -RZ.H0_H0, RZ.H0_H0, -R139.H0_H0 ;  /* 0x200000fffff3b231 */ /* 0x000fe2000034098b */
[----:B---3--:R-:W-:Y:S02]  /*a740*/  LOP3.LUT R143, R137, 0xffff, RZ, 0xc0, !PT ;  /* 0x0000ffff898f7812 */ /* 0x008fe400078ec0ff */
[----:B------:R-:W-:Y:S02]  /*a750*/  PRMT R137, R140, 0x5410, R139 ;  /* 0x000054108c897816 */ /* 0x000fe4000000008b */
[----:B------:R-:W-:Y:S02]  /*a760*/  @!P0 PRMT R140, R244, 0x5410, RZ ;  /* 0x00005410f48c8816 */ /* 0x000fe400000000ff */
[----:B------:R-:W-:Y:S01]  /*a770*/  ISETP.GE.U32.AND P0, PT, R3, R143, PT ;  /* 0x0000008f0300720c */ /* 0x000fe20003f06070 */
[----:B------:R2:W-:Y:S01]  /*a780*/  MUFU.EX2 R156, R153 ;  /* 0x00000099009c7308 */ /* 0x0005e20000000800 */
[----:B------:R-:W-:Y:S01]  /*a790*/  @!P3 PRMT R139, R243, 0x5410, RZ ;  /* 0x00005410f38bb816 */ /* 0x000fe200000000ff */
[----:B------:R3:W-:Y:S01]  /*a7a0*/  STG.E.U16 [R184.64], R140 ;  /* 0x0000008cb8007986 */ /* 0x0007e2000c10150e */
[----:B------:R-:W-:Y:S02]  /*a7b0*/  F2FP.BF16.PACK_AB R144, R179, R144 ;  /* 0x00000090b390723e */ /* 0x000fe400000010ff */
[----:B------:R-:W-:Y:S01]  /*a7c0*/  ISETP.GE.U32.AND P2, PT, R3, R142, PT ;  /* 0x0000008e0300720c */ /* 0x000fe20003f46070 */
[----:B------:R3:W-:Y:S01]  /*a7d0*/  STG.E.U16 [R184.64+0x2], R139 ;  /* 0x0000028bb8007986 */ /* 0x0007e2000c10150e */
[----:B----4-:R-:W-:Y:S01]  /*a7e0*/  FADD.FTZ R142, R146, R141 ;  /* 0x0000008d928e7221 */ /* 0x010fe20000010000 */
[C---:B-1----:R-:W-:Y:S02]  /*a7f0*/  PRMT R5, R6.reuse, 0x7632, R5 ;  /* 0x0000763206057816 */ /* 0x042fe40000000005 */
[----:B------:R1:W4:Y:S02]  /*a800*/  MUFU.EX2 R143, R150 ;  /* 0x00000096008f7308 */ /* 0x0003240000000800 */
[----:B------:R-:W-:Y:S01]  /*a810*/  PRMT R138, R6, 0x5410, R5 ;  /* 0x00005410068a7816 */ /* 0x000fe20000000005 */
[----:B------:R-:W-:Y:S01]  /*a820*/  @!P0 HFMA2.BF16_V2 R240, -RZ.H0_H0, RZ.H0_H0, -R5.H0_H0 ;  /* 0x200000fffff08231 */ /* 0x000fe20000340905 */
[----:B------:R-:W-:Y:S04]  /*a830*/  @!P1 PRMT R6, R242, 0x5410, RZ ;  /* 0x00005410f2069816 */ /* 0x000fe800000000ff */
[----:B------:R-:W-:Y:S01]  /*a840*/  @!P0 PRMT R5, R240, 0x5410, RZ ;  /* 0x00005410f0058816 */ /* 0x000fe200000000ff */
[----:B------:R-:W-:Y:S04]  /*a850*/  STG.E.U16 [R182.64+0x10], R6 ;  /* 0x00001006b6007986 */ /* 0x000fe8000c10150e */
[----:B------:R4:W-:Y:S01]  /*a860*/  STG.E.U16 [R182.64+0x12], R5 ;  /* 0x00001205b6007986 */ /* 0x0009e2000c10150e */
[----:B--2---:R-:W-:Y:S04]  /*a870*/  IMAD.MOV.U32 R153, RZ, RZ, R191 ;  /* 0x000000ffff997224 */ /* 0x004fe800078e00bf */
[----:B------:R-:W-:Y:S01]  /*a880*/  IMAD.MOV.U32 R157, RZ, RZ, R153 ;  /* 0x000000ffff9d7224 */ /* 0x000fe200078e0099 */
[C---:B---3--:R-:W-:Y:S04]  /*a890*/  PRMT R140, R145.reuse, 0x7632, R140 ;  /* 0x00007632918c7816 */ /* 0x048fe8000000008c */
[----:B------:R-:W-:Y:S01]  /*a8a0*/  PRMT R139, R145, 0x5410, R140 ;  /* 0x00005410918b7816 */ /* 0x000fe2000000008c */
[----:B-1----:R-:W-:Y:S01]  /*a8b0*/  IMAD.MOV.U32 R150, RZ, RZ, R147 ;  /* 0x000000ffff967224 */ /* 0x002fe200078e0093 */
[----:B------:R-:W-:Y:S01]  /*a8c0*/  SHF.R.U32.HI R147, RZ, 0x10, R166 ;  /* 0x00000010ff937819 */ /* 0x000fe200000116a6 */
[C---:B----4-:R-:W-:Y:S01]  /*a8d0*/  FADD.FTZ R142, R143.reuse, R142 ;  /* 0x0000008e8f8e7221 */ /* 0x050fe20000010000 */
[----:B------:R-:W-:Y:S01]  /*a8e0*/  F2FP.BF16.PACK_AB R146, R143, R146 ;  /* 0x000000928f92723e */ /* 0x000fe200000010ff */
[----:B------:R-:W-:Y:S01]  /*a8f0*/  @!P2 HFMA2.BF16_V2 R239, -RZ.H0_H0, RZ.H0_H0, -R140.H0_H0 ;  /* 0x200000ffffefa231 */ /* 0x000fe2000034098c */
[----:B------:R-:W-:Y:S04]  /*a900*/  LOP3.LUT R147, R147, 0xff, RZ, 0xc0, !PT ;  /* 0x000000ff93937812 */ /* 0x000fe800078ec0ff */
[----:B------:R-:W-:Y:S01]  /*a910*/  ISETP.GE.U32.AND P3, PT, R3, R147, PT ;  /* 0x000000930300720c */ /* 0x000fe20003f66070 */
[----:B------:R-:W-:Y:S01]  /*a920*/  FADD.FTZ R147, R179, R148 ;  /* 0x00000094b3937221 */ /* 0x000fe20000010000 */
[----:B------:R-:W-:Y:S01]  /*a930*/  @!P2 PRMT R140, R239, 0x5410, RZ ;  /* 0x00005410ef8ca816 */ /* 0x000fe200000000ff */
[----:B------:R-:W-:Y:S01]  /*a940*/  IMAD.WIDE.U32 R178, R165, -0x2daee0ad, RZ ;  /* 0xd2511f53a5b27825 */ /* 0x000fe200078e00ff */
[----:B------:R1:W2:Y:S03]  /*a950*/  MUFU.EX2 R148, R150 ;  /* 0x0000009600947308 */ /* 0x0002a60000000800 */
[----:B------:R-:W-:Y:S01]  /*a960*/  STG.E.U16 [R184.64+0x12], R140 ;  /* 0x0000128cb8007986 */ /* 0x000fe2000c10150e */
[--C-:B------:R-:W-:Y:S02]  /*a970*/  LOP3.LUT R143, R179, UR20, R176.reuse, 0x96, !PT ;  /* 0x00000014b38f7c12 */ /* 0x100fe4000f8e96b0 */
[----:B------:R-:W-:Y:S02]  /*a980*/  LOP3.LUT R5, R178, 0xff, RZ, 0xc0, !PT ;  /* 0x000000ffb2057812 */ /* 0x000fe400078ec0ff */
[----:B------:R-:W-:Y:S01]  /*a990*/  LOP3.LUT R141, R143, 0xff, RZ, 0xc0, !PT ;  /* 0x000000ff8f8d7812 */ /* 0x000fe200078ec0ff */
[----:B------:R-:W-:Y:S01]  /*a9a0*/  @!P3 HFMA2.BF16_V2 R241, -RZ.H0_H0, RZ.H0_H0, -R145.H0_H0 ;  /* 0x200000fffff1b231 */ /* 0x000fe20000340991 */
[----:B------:R3:W4:Y:S01]  /*a9b0*/  MUFU.EX2 R165, R4 ;  /* 0x0000000400a57308 */ /* 0x0007220000000800 */
[----:B------:R-:W-:Y:S02]  /*a9c0*/  LOP3.LUT R176, R179, UR20, R176, 0x96, !PT ;  /* 0x00000014b3b07c12 */ /* 0x000fe4000f8e96b0 */
[----:B------:R-:W-:Y:S02]  /*a9d0*/  ISETP.GE.U32.AND P1, PT, R3, R141, PT ;  /* 0x0000008d0300720c */ /* 0x000fe40003f26070 */
[----:B------:R-:W-:Y:S02]  /*a9e0*/  LOP3.LUT R141, R143, 0xffff, RZ, 0xc0, !PT ;  /* 0x0000ffff8f8d7812 */ /* 0x000fe400078ec0ff */
[----:B------:R-:W-:Y:S02]  /*a9f0*/  @!P3 PRMT R145, R241, 0x5410, RZ ;  /* 0x00005410f191b816 */ /* 0x000fe400000000ff */
[----:B------:R-:W-:Y:S02]  /*aa00*/  SHF.R.U32.HI R141, RZ, 0x8, R141 ;  /* 0x00000008ff8d7819 */ /* 0x000fe4000001168d */
[----:B------:R-:W-:Y:S01]  /*aa10*/  ISETP.GE.U32.AND P3, PT, R3, R5, PT ;  /* 0x000000050300720c */ /* 0x000fe20003f66070 */
[----:B------:R4:W-:Y:S01]  /*aa20*/  STG.E.U16 [R184.64+0x10], R145 ;  /* 0x00001091b8007986 */ /* 0x0009e2000c10150e */
[----:B------:R-:W-:Y:S02]  /*aa30*/  LOP3.LUT R141, R141, 0xffff, RZ, 0xc0, !PT ;  /* 0x0000ffff8d8d7812 */ /* 0x000fe400078ec0ff */
[----:B-1----:R-:W-:Y:S01]  /*aa40*/  SHF.R.U32.HI R150, RZ, 0x10, R143 ;  /* 0x00000010ff967819 */ /* 0x002fe2000001168f */
[----:B------:R-:W-:Y:S01]  /*aa50*/  @!P1 HFMA2.BF16_V2 R238, -RZ.H0_H0, RZ.H0_H0, -R144.H0_H0 ;  /* 0x200000ffffee9231 */ /* 0x000fe20000340990 */
[C---:B------:R-:W-:Y:S02]  /*aa60*/  ISETP.GE.U32.AND P0, PT, R3.reuse, R141, PT ;  /* 0x0000008d0300720c */ /* 0x040fe40003f06070 */
[----:B------:R-:W-:Y:S02]  /*aa70*/  PRMT R141, R144, 0x7632, R141 ;  /* 0x00007632908d7816 */ /* 0x000fe4000000008d */
[----:B------:R-:W-:Y:S02]  /*aa80*/  LOP3.LUT R150, R150, 0xff, RZ, 0xc0, !PT ;  /* 0x000000ff96967812 */ /* 0x000fe400078ec0ff */
[----:B------:R-:W-:Y:S01]  /*aa90*/  SHF.R.U32.HI R143, RZ, 0x18, R143 ;  /* 0x00000018ff8f7819 */ /* 0x000fe2000001168f */
[----:B---3--:R-:W-:Y:S01]  /*aaa0*/  IMAD.MOV.U32 R4, RZ, RZ, R166 ;  /* 0x000000ffff047224 */ /* 0x008fe200078e00a6 */
[----:B------:R-:W-:Y:S01]  /*aab0*/  ISETP.GE.U32.AND P2, PT, R3, R150, PT ;  /* 0x000000960300720c */ /* 0x000fe20003f46070 */
[----:B--2---:R-:W-:Y:S01]  /*aac0*/  FADD.FTZ R150, R148, R147 ;  /* 0x0000009394967221 */ /* 0x004fe20000010000 */
[----:B------:R-:W-:Y:S02]  /*aad0*/  LOP3.LUT R5, R178, 0xffff, RZ, 0xc0, !PT ;  /* 0x0000ffffb2057812 */ /* 0x000fe400078ec0ff */
[C---:B------:R-:W-:Y:S01]  /*aae0*/  F2FP.BF16.PACK_AB R6, R151.reuse, R148 ;  /* 0x000000949706723e */ /* 0x040fe200000010ff */
[----:B------:R-:W-:Y:S01]  /*aaf0*/  @!P0 HFMA2.BF16_V2 R237, -RZ.H0_H0, RZ.H0_H0, -R141.H0_H0 ;  /* 0x200000ffffed8231 */ /* 0x000fe2000034098d */
[----:B------:R-:W-:Y:S01]  /*ab00*/  FADD.FTZ R147, R151, R150 ;  /* 0x0000009697937221 */ /* 0x000fe20000010000 */
[----:B------:R-:W-:Y:S01]  /*ab10*/  PRMT R150, R144, 0x5410, R141 ;  /* 0x0000541090967816 */ /* 0x000fe2000000008d */
[----:B------:R-:W-:Y:S01]  /*ab20*/  FADD.FTZ R151, R149, R142 ;  /* 0x0000008e95977221 */ /* 0x000fe20000010000 */
[----:B------:R-:W-:Y:S01]  /*ab30*/  @!P1 PRMT R144, R238, 0x5410, RZ ;  /* 0x00005410ee909816 */ /* 0x000fe200000000ff */
[----:B------:R-:W-:Y:S01]  /*ab40*/  @!P3 HFMA2.BF16_V2 R229, -RZ.H0_H0, RZ.H0_H0, -R6.H0_H0 ;  /* 0x200000ffffe5b231 */ /* 0x000fe20000340906 */
[----:B------:R-:W-:Y:S02]  /*ab50*/  @!P0 PRMT R141, R237, 0x5410, RZ ;  /* 0x00005410ed8d8816 */ /* 0x000fe400000000ff */
[----:B------:R-:W-:Y:S01]  /*ab60*/  ISETP.GE.U32.AND P0, PT, R3, R143, PT ;  /* 0x0000008f0300720c */ /* 0x000fe20003f06070 */
[----:B------:R1:W-:Y:S01]  /*ab70*/  STG.E.U16 [R182.64+0x20], R144 ;  /* 0x00002090b6007986 */ /* 0x0003e2000c10150e */
[----:B------:R-:W-:Y:S01]  /*ab80*/  SHF.R.U32.HI R5, RZ, 0x8, R5 ;  /* 0x00000008ff057819 */ /* 0x000fe20000011605 */
[----:B------:R-:W-:Y:S01]  /*ab90*/  @!P2 HFMA2.BF16_V2 R235, -RZ.H0_H0, RZ.H0_H0, -R146.H0_H0 ;  /* 0x200000ffffeba231 */ /* 0x000fe20000340992 */
[----:B------:R-:W-:Y:S01]  /*aba0*/  PRMT R143, R146, 0x7632, R143 ;  /* 0x00007632928f7816 */ /* 0x000fe2000000008f */
[----:B------:R2:W-:Y:S01]  /*abb0*/  STG.E.U16 [R182.64+0x22], R141 ;  /* 0x0000228db6007986 */ /* 0x0005e2000c10150e */
[----:B------:R-:W-:Y:S02]  /*abc0*/  LOP3.LUT R5, R5, 0xffff, RZ, 0xc0, !PT ;  /* 0x0000ffff05057812 */ /* 0x000fe400078ec0ff */
[----:B----4-:R-:W-:Y:S02]  /*abd0*/  LOP3.LUT R145, R159, UR32, RZ, 0x3c, !PT ;  /* 0x000000209f917c12 */ /* 0x010fe4000f8e3cff */
[----:B------:R-:W-:Y:S02]  /*abe0*/  ISETP.GE.U32.AND P1, PT, R3, R5, PT ;  /* 0x000000050300720c */ /* 0x000fe40003f26070 */
[--C-:B------:R-:W-:Y:S01]  /*abf0*/  SHF.R.U32.HI R5, RZ, 0x10, R178.reuse ;  /* 0x00000010ff057819 */ /* 0x100fe200000116b2 */
[----:B------:R-:W-:Y:S01]  /*ac00*/  @!P0 HFMA2.BF16_V2 R232, -RZ.H0_H0, RZ.H0_H0, -R143.H0_H0 ;  /* 0x200000ffffe88231 */ /* 0x000fe2000034098f */
[----:B------:R-:W-:Y:S01]  /*ac10*/  IMAD.WIDE.U32 R158, R145, -0x326172a9, RZ ;  /* 0xcd9e8d57919e7825 */ /* 0x000fe200078e00ff */
[C---:B------:R-:W-:Y:S02]  /*ac20*/  F2FP.BF16.PACK_AB R142, R152.reuse, R149 ;  /* 0x00000095988e723e */ /* 0x040fe400000010ff */
[----:B------:R-:W-:Y:S01]  /*ac30*/  LOP3.LUT R5, R5, 0xff, RZ, 0xc0, !PT ;  /* 0x000000ff05057812 */ /* 0x000fe200078ec0ff */
[----:B------:R-:W-:Y:S01]  /*ac40*/  FADD.FTZ R152, R152, R151 ;  /* 0x0000009798987221 */ /* 0x000fe20000010000 */
[----:B------:R-:W-:Y:S02]  /*ac50*/  PRMT R149, R146, 0x5410, R143 ;  /* 0x0000541092957816 */ /* 0x000fe4000000008f */
[----:B------:R-:W-:Y:S02]  /*ac60*/  @!P0 PRMT R143, R232, 0x5410, RZ ;  /* 0x00005410e88f8816 */ /* 0x000fe400000000ff */
[----:B------:R-:W-:Y:S02]  /*ac70*/  ISETP.GE.U32.AND P0, PT, R3, R5, PT ;  /* 0x000000050300720c */ /* 0x000fe40003f06070 */
[C---:B------:R-:W-:Y:S01]  /*ac80*/  PRMT R5, R6.reuse, 0x7632, R5 ;  /* 0x0000763206057816 */ /* 0x040fe20000000005 */
[----:B------:R-:W-:Y:S01]  /*ac90*/  STG.E.U16 [R184.64+0x22], R143 ;  /* 0x0000228fb8007986 */ /* 0x000fe2000c10150e */
[----:B------:R-:W-:Y:S02]  /*aca0*/  SHF.R.U32.HI R151, RZ, 0x18, R178 ;  /* 0x00000018ff977819 */ /* 0x000fe400000116b2 */
[----:B------:R-:W-:Y:S01]  /*acb0*/  PRMT R148, R6, 0x5410, R5 ;  /* 0x0000541006947816 */ /* 0x000fe20000000005 */
[----:B------:R-:W-:Y:S01]  /*acc0*/  @!P1 HFMA2.BF16_V2 R233, -RZ.H0_H0, RZ.H0_H0, -R5.H0_H0 ;  /* 0x200000ffffe99231 */ /* 0x000fe20000340905 */
[----:B------:R-:W-:Y:S02]  /*acd0*/  @!P3 PRMT R6, R229, 0x5410, RZ ;  /* 0x00005410e506b816 */ /* 0x000fe400000000ff */
[----:B------:R-:W-:Y:S02]  /*ace0*/  ISETP.GE.U32.AND P3, PT, R3, R151, PT ;  /* 0x000000970300720c */ /* 0x000fe40003f66070 */
[----:B------:R-:W-:Y:S01]  /*acf0*/  LOP3.LUT R151, R159, UR31, R162, 0x96, !PT ;  /* 0x0000001f9f977c12 */ /* 0x000fe2000f8e96a2 */
[----:B------:R-:W-:Y:S01]  /*ad00*/  @!P0 HFMA2.BF16_V2 R236, -RZ.H0_H0, RZ.H0_H0, -R142.H0_H0 ;  /* 0x200000ffffec8231 */ /* 0x000fe2000034098e */
[----:B------:R-:W-:Y:S01]  /*ad10*/  LOP3.LUT R145, R175, UR30, R158, 0x96, !PT ;  /* 0x0000001eaf917c12 */ /* 0x000fe2000f8e969e */
[----:B------:R-:W-:Y:S01]  /*ad20*/  FADD.FTZ R158, R154, R147 ;  /* 0x000000939a9e7221 */ /* 0x000fe20000010000 */
[----:B------:R-:W-:Y:S01]  /*ad30*/  F2FP.BF16.PACK_AB R140, R187, R154 ;  /* 0x0000009abb8c723e */ /* 0x000fe200000010ff */
[----:B------:R-:W-:Y:S01]  /*ad40*/  IMAD.MOV.U32 R154, RZ, RZ, R188 ;  /* 0x000000ffff9a7224 */ /* 0x000fe200078e00bc */
[----:B------:R-:W-:Y:S01]  /*ad50*/  @!P2 PRMT R146, R235, 0x5410, RZ ;  /* 0x00005410eb92a816 */ /* 0x000fe200000000ff */
[----:B------:R-:W-:Y:S01]  /*ad60*/  IMAD.WIDE.U32 R162, R151, -0x2daee0ad, RZ ;  /* 0xd2511f5397a27825 */ /* 0x000fe200078e00ff */
[----:B------:R-:W-:Y:S02]  /*ad70*/  @!P1 PRMT R5, R233, 0x5410, RZ ;  /* 0x00005410e9059816 */ /* 0x000fe400000000ff */
[----:B------:R-:W-:Y:S01]  /*ad80*/  PRMT R159, R140, 0x7632, R159 ;  /* 0x000076328c9f7816 */ /* 0x000fe2000000009f */
[----:B------:R-:W-:Y:S01]  /*ad90*/  FADD.FTZ R151, R161, R152 ;  /* 0x00000098a1977221 */ /* 0x000fe20000010000 */
[C---:B------:R-:W-:Y:S01]  /*ada0*/  F2FP.BF16.PACK_AB R161, R156.reuse, R161 ;  /* 0x000000a19ca1723e */ /* 0x040fe200000010ff */
[----:B------:R-:W-:Y:S01]  /*adb0*/  IMAD.MOV.U32 R152, RZ, RZ, R190 ;  /* 0x000000ffff987224 */ /* 0x000fe200078e00be */
[----:B------:R-:W-:Y:S01]  /*adc0*/  STG.E.U16 [R184.64+0x20], R146 ;  /* 0x00002092b8007986 */ /* 0x000fe2000c10150e */
[----:B-1----:R-:W-:Y:S01]  /*add0*/  FADD.FTZ R144, R156, R151 ;  /* 0x000000979c907221 */ /* 0x002fe20000010000 */
[----:B------:R-:W-:Y:S01]  /*ade0*/  PRMT R160, R161, 0x7632, R160 ;  /* 0x00007632a1a07816 */ /* 0x000fe200000000a0 */
[----:B------:R-:W-:Y:S01]  /*adf0*/  IMAD.MOV.U32 R156, RZ, RZ, R154 ;  /* 0x000000ffff9c7224 */ /* 0x000fe200078e009a */
[----:B------:R1:W-:Y:S01]  /*ae00*/  STG.E.U16 [R182.64+0x32], R5 ;  /* 0x00003205b6007986 */ /* 0x0003e2000c10150e */
[----:B------:R-:W-:Y:S01]  /*ae10*/  IMAD.WIDE.U32 R154, R145, -0x2daee0ad, RZ ;  /* 0xd2511f53919a7825 */ /* 0x000fe200078e00ff */
[----:B------:R-:W-:Y:S02]  /*ae20*/  SHF.R.U32.HI R151, RZ, 0x10, R178 ;  /* 0x00000010ff977819 */ /* 0x000fe400000116b2 */
[----:B------:R-:W-:Y:S01]  /*ae30*/  LOP3.LUT R145, R163, UR29, R156, 0x96, !PT ;  /* 0x0000001da3917c12 */ /* 0x000fe2000f8e969c */
[----:B------:R-:W-:Y:S01]  /*ae40*/  IMAD.MOV.U32 R156, RZ, RZ, R152 ;  /* 0x000000ffff9c7224 */ /* 0x000fe200078e0098 */
[----:B--2---:R-:W-:Y:S01]  /*ae50*/  LOP3.LUT R141, R155, UR25, R162, 0x96, !PT ;  /* 0x000000199b8d7c12 */ /* 0x004fe2000f8e96a2 */
[----:B------:R2:W-:Y:S01]  /*ae60*/  STG.E.U16 [R182.64+0x30], R6 ;  /* 0x00003006b6007986 */ /* 0x0005e2000c10150e */
[----:B------:R-:W-:Y:S01]  /*ae70*/  FADD.FTZ R147, R187, R158 ;  /* 0x0000009ebb937221 */ /* 0x000fe20000010000 */
[----:B------:R-:W-:Y:S01]  /*ae80*/  PRMT R158, R140, 0x5410, R159 ;  /* 0x000054108c9e7816 */ /* 0x000fe2000000009f */
[----:B------:R-:W-:Y:S01]  /*ae90*/  IMAD.WIDE.U32 R162, R145, -0x326172a9, RZ ;  /* 0xcd9e8d5791a27825 */ /* 0x000fe200078e00ff */
[----:B------:R3:W5:Y:S01]  /*aea0*/  LDL.LU.64 R190, [R1+0x68] ;  /* 0x0000680001be7983 */ /* 0x0007620000300a00 */
[----:B------:R-:W-:Y:S02]  /*aeb0*/  LOP3.LUT R151, R151, 0xff, RZ, 0xc0, !PT ;  /* 0x000000ff97977812 */ /* 0x000fe400078ec0ff */
[----:B------:R-:W-:Y:S01]  /*aec0*/  IMAD.WIDE.U32 R152, R141, -0x326172a9, RZ ;  /* 0xcd9e8d578d987825 */ /* 0x000fe200078e00ff */
[----:B------:R-:W-:Y:S02]  /*aed0*/  LOP3.LUT R174, R163, UR28, R174, 0x96, !PT ;  /* 0x0000001ca3ae7c12 */ /* 0x000fe4000f8e96ae */
[----:B------:R3:W5:Y:S01]  /*aee0*/  LDL.LU.64 R188, [R1+0x60] ;  /* 0x0000600001bc7983 */ /* 0x0007620000300a00 */
[----:B------:R-:W-:Y:S01]  /*aef0*/  FADD.FTZ R147, R181, R147 ;  /* 0x00000093b5937221 */ /* 0x000fe20000010000 */
[----:B------:R-:W-:Y:S01]  /*af00*/  LOP3.LUT R162, R153, UR5, R162, 0x96, !PT ;  /* 0x0000000599a27c12 */ /* 0x000fe2000f8e96a2 */
[----:B------:R-:W-:Y:S01]  /*af10*/  IMAD.WIDE.U32 R174, R174, -0x2daee0ad, RZ ;  /* 0xd2511f53aeae7825 */ /* 0x000fe200078e00ff */
[----:B------:R-:W-:Y:S03]  /*af20*/  LOP3.LUT R153, R178, 0xff, RZ, 0xc0, !PT ;  /* 0x000000ffb2997812 */ /* 0x000fe600078ec0ff */
[----:B------:R-:W-:Y:S01]  /*af30*/  IMAD.WIDE.U32 R162, R162, -0x2daee0ad, RZ ;  /* 0xd2511f53a2a27825 */ /* 0x000fe200078e00ff */
[----:B------:R-:W-:Y:S03]  /*af40*/  LOP3.LUT R154, R175, UR4, R154, 0x96, !PT ;  /* 0x00000004af9a7c12 */ /* 0x000fe6000f8e969a */
[----:B-1----:R-:W-:Y:S01]  /*af50*/  IMAD.MOV.U32 R5, RZ, RZ, R167 ;  /* 0x000000ffff057224 */ /* 0x002fe200078e00a7 */
[----:B------:R-:W-:Y:S01]  /*af60*/  LOP3.LUT R174, R163, UR9, R174, 0x96, !PT ;  /* 0x00000009a3ae7c12 */ /* 0x000fe2000f8e96ae */
[----:B------:R-:W-:Y:S04]  /*af70*/  IMAD.WIDE.U32 R154, R154, -0x326172a9, RZ ;  /* 0xcd9e8d579a9a7825 */ /* 0x000fe800078e00ff */
[----:B------:R-:W-:Y:S01]  /*af80*/  IMAD.WIDE.U32 R174, R174, -0x326172a9, RZ ;  /* 0xcd9e8d57aeae7825 */ /* 0x000fe200078e00ff */
[----:B------:R-:W-:Y:S02]  /*af90*/  LOP3.LUT R163, R155, UR11, R152, 0x96, !PT ;  /* 0x0000000b9ba37c12 */ /* 0x000fe4000f8e9698 */
[----:B------:R-:W-:Y:S01]  /*afa0*/  LOP3.LUT R155, R176, 0xff, RZ, 0xc0, !PT ;  /* 0x000000ffb09b7812 */ /* 0x000fe200078ec0ff */
[C---:B------:R-:W-:Y:S01]  /*afb0*/  FADD.FTZ R167, R180.reuse, R147 ;  /* 0x00000093b4a77221 */ /* 0x040fe20000010000 */
[----:B------:R-:W-:Y:S01]  /*afc0*/  LOP3.LUT R145, R175, UR21, R154, 0x96, !PT ;  /* 0x00000015af917c12 */ /* 0x000fe2000f8e969a */
[----:B------:R-:W-:Y:S01]  /*afd0*/  IMAD.MOV.U32 R147, RZ, RZ, R5 ;  /* 0x000000ffff937224 */ /* 0x000fe200078e0005 */
[----:B--2---:R-:W-:Y:S01]  /*afe0*/  F2FP.BF16.PACK_AB R6, R180, R181 ;  /* 0x000000b5b406723e */ /* 0x004fe200000010ff */
[----:B------:R-:W-:Y:S01]  /*aff0*/  FADD.FTZ R5, R165, R144 ;  /* 0x00000090a5057221 */ /* 0x000fe20000010000 */
[----:B------:R-:W-:Y:S01]  /*b000*/  LOP3.LUT R141, R145, 0xff, RZ, 0xc0, !PT ;  /* 0x000000ff918d7812 */ /* 0x000fe200078ec0ff */
[----:B------:R-:W-:Y:S01]  /*b010*/  IMAD.MOV.U32 R187, RZ, RZ, R157 ;  /* 0x000000ffffbb7224 */ /* 0x000fe200078e009d */
[C---:B------:R-:W-:Y:S01]  /*b020*/  F2FP.BF16.PACK_AB R165, R186.reuse, R165 ;  /* 0x000000a5baa5723e */ /* 0x040fe200000010ff */
[----:B------:R-:W-:Y:S01]  /*b030*/  FADD.FTZ R166, R186, R5 ;  /* 0x00000005baa67221 */ /* 0x000fe20000010000 */
[----:B------:R-:W-:Y:S01]  /*b040*/  ISETP.GE.U32.AND P2, PT, R3, R141, PT ;  /* 0x0000008d0300720c */ /* 0x000fe20003f46070 */
[----:B------:R-:W-:Y:S01]  /*b050*/  IMAD.MOV.U32 R186, RZ, RZ, R156 ;  /* 0x000000ffffba7224 */ /* 0x000fe200078e009c */
[----:B------:R-:W-:Y:S01]  /*b060*/  LOP3.LUT R141, R145, 0xffff, RZ, 0xc0, !PT ;  /* 0x0000ffff918d7812 */ /* 0x000fe200078ec0ff */
[----:B------:R-:W1:Y:S01]  /*b070*/  LDC.U8 R187, c[0x0][0x2d8] ;  /* 0x0000b600ffbb7b82 */ /* 0x000e620000000000 */
[----:B------:R-:W-:Y:S01]  /*b080*/  PRMT R157, R161, 0x5410, R160 ;  /* 0x00005410a19d7816 */ /* 0x000fe200000000a0 */
[----:B------:R-:W-:Y:S01]  /*b090*/  MUFU.EX2 R181, R168 ;  /* 0x000000a800b57308 */ /* 0x000fe20000000800 */
[--C-:B------:R-:W-:Y:S02]  /*b0a0*/  SHF.R.U32.HI R146, RZ, 0x8, R141.reuse ;  /* 0x00000008ff927819 */ /* 0x100fe4000001168d */
[----:B------:R-:W-:Y:S02]  /*b0b0*/  PRMT R141, R142, 0x7632, R141 ;  /* 0x000076328e8d7816 */ /* 0x000fe4000000008d */
[----:B------:R-:W-:Y:S01]  /*b0c0*/  LOP3.LUT R143, R146, 0xffff, RZ, 0xc0, !PT ;  /* 0x0000ffff928f7812 */ /* 0x000fe200078ec0ff */
[----:B------:R-:W-:Y:S01]  /*b0d0*/  IMAD.MOV.U32 R146, RZ, RZ, R4 ;  /* 0x000000ffff927224 */ /* 0x000fe200078e0004 */
[----:B------:R-:W-:Y:S01]  /*b0e0*/  PRMT R152, R142, 0x5410, R141 ;  /* 0x000054108e987816 */ /* 0x000fe2000000008d */
[----:B------:R-:W-:Y:S01]  /*b0f0*/  @!P3 HFMA2.BF16_V2 R234, -RZ.H0_H0, RZ.H0_H0, -R141.H0_H0 ;  /* 0x200000ffffeab231 */ /* 0x000fe2000034098d */
[----:B------:R-:W-:Y:S01]  /*b100*/  @!P0 PRMT R142, R236, 0x5410, RZ ;  /* 0x00005410ec8e8816 */ /* 0x000fe200000000ff */
[----:B------:R-:W-:Y:S01]  /*b110*/  @!P2 HFMA2.BF16_V2 R231, -RZ.H0_H0, RZ.H0_H0, -R140.H0_H0 ;  /* 0x200000ffffe7a231 */ /* 0x000fe2000034098c */
[----:B------:R-:W-:Y:S02]  /*b120*/  ISETP.GE.U32.AND P1, PT, R3, R143, PT ;  /* 0x0000008f0300720c */ /* 0x000fe40003f26070 */
[----:B------:R-:W-:Y:S01]  /*b130*/  @!P3 PRMT R141, R234, 0x5410, RZ ;  /* 0x00005410ea8db816 */ /* 0x000fe200000000ff */
[----:B------:R2:W-:Y:S01]  /*b140*/  STG.E.U16 [R184.64+0x30], R142 ;  /* 0x0000308eb8007986 */ /* 0x0005e2000c10150e */
[--C-:B------:R-:W-:Y:S02]  /*b150*/  SHF.R.U32.HI R143, RZ, 0x10, R145.reuse ;  /* 0x00000010ff8f7819 */ /* 0x100fe40000011691 */
[----:B------:R-:W-:Y:S01]  /*b160*/  SHF.R.U32.HI R145, RZ, 0x18, R145 ;  /* 0x00000018ff917819 */ /* 0x000fe20000011691 */
[----:B------:R4:W-:Y:S01]  /*b170*/  STG.E.U16 [R184.64+0x32], R141 ;  /* 0x0000328db8007986 */ /* 0x0009e2000c10150e */
[----:B------:R-:W-:Y:S02]  /*b180*/  @!P2 PRMT R140, R231, 0x5410, RZ ;  /* 0x00005410e78ca816 */ /* 0x000fe400000000ff */
[----:B------:R-:W-:Y:S02]  /*b190*/  ISETP.GE.U32.AND P2, PT, R3, R145, PT ;  /* 0x000000910300720c */ /* 0x000fe40003f46070 */
[----:B------:R-:W-:Y:S01]  /*b1a0*/  LOP3.LUT R143, R143, 0xff, RZ, 0xc0, !PT ;  /* 0x000000ff8f8f7812 */ /* 0x000fe200078ec0ff */
[----:B------:R3:W-:Y:S01]  /*b1b0*/  STG.E.U16 [R182.64+0x40], R140 ;  /* 0x0000408cb6007986 */ /* 0x0007e2000c10150e */
[----:B-1----:R-:W-:Y:S01]  /*b1c0*/  PRMT R4, R187, 0x7054, R187 ;  /* 0x00007054bb047816 */ /* 0x002fe200000000bb */
[----:B------:R-:W-:Y:S01]  /*b1d0*/  @!P1 HFMA2.BF16_V2 R230, -RZ.H0_H0, RZ.H0_H0, -R159.H0_H0 ;  /* 0x200000ffffe69231 */ /* 0x000fe2000034099f */
[----:B------:R-:W-:Y:S01]  /*b1e0*/  ISETP.GE.U32.AND P0, PT, R3, R143, PT ;  /* 0x0000008f0300720c */ /* 0x000fe20003f06070 */
[----:B------:R-:W1:Y:S01]  /*b1f0*/  MUFU.EX2 R187, R169 ;  /* 0x000000a900bb7308 */ /* 0x000e620000000800 */
[----:B------:R-:W-:Y:S02]  /*b200*/  LOP3.LUT R143, R147, UR21, R186, 0x96, !PT ;  /* 0x00000015938f7c12 */ /* 0x000fe4000f8e96ba */
[----:B------:R-:W-:Y:S02]  /*b210*/  SHF.R.U32.HI R144, RZ, 0x18, R146 ;  /* 0x00000018ff907819 */ /* 0x000fe40000011692 */
[----:B------:R-:W-:Y:S01]  /*b220*/  SHF.R.U32.HI R145, RZ, 0x18, R176 ;  /* 0x00000018ff917819 */ /* 0x000fe200000116b0 */
[----:B------:R-:W-:Y:S01]  /*b230*/  @!P2 HFMA2.BF16_V2 R227, -RZ.H0_H0, RZ.H0_H0, -R160.H0_H0 ;  /* 0x200000ffffe3a231 */ /* 0x000fe200003409a0 */
[----:B------:R-:W-:Y:S02]  /*b240*/  @!P1 PRMT R159, R230, 0x5410, RZ ;  /* 0x00005410e69f9816 */ /* 0x000fe400000000ff */
[----:B------:R-:W-:Y:S02]  /*b250*/  LOP3.LUT R5, R174, 0xff, RZ, 0xc0, !PT ;  /* 0x000000ffae057812 */ /* 0x000fe400078ec0ff */
[----:B------:R-:W-:Y:S01]  /*b260*/  @!P2 PRMT R160, R227, 0x5410, RZ ;  /* 0x00005410e3a0a816 */ /* 0x000fe200000000ff */
[----:B------:R-:W-:Y:S01]  /*b270*/  STG.E.U16 [R182.64+0x42], R159 ;  /* 0x0000429fb6007986 */ /* 0x000fe2000c10150e */
[----:B--2---:R-:W-:Y:S01]  /*b280*/  SHF.R.U32.HI R142, RZ, 0x18, R174 ;  /* 0x00000018ff8e7819 */ /* 0x004fe200000116ae */
[----:B------:R-:W-:Y:S01]  /*b290*/  @!P0 HFMA2.BF16_V2 R228, -RZ.H0_H0, RZ.H0_H0, -R161.H0_H0 ;  /* 0x200000ffffe48231 */ /* 0x000fe200003409a1 */
[----:B------:R-:W-:Y:S01]  /*b2a0*/  ISETP.GE.U32.AND P3, PT, R3, R5, PT ;  /* 0x000000050300720c */ /* 0x000fe20003f66070 */
[----:B------:R-:W-:Y:S01]  /*b2b0*/  STG.E.U16 [R184.64+0x42], R160 ;  /* 0x000042a0b8007986 */ /* 0x000fe2000c10150e */
[----:B----4-:R-:W-:Y:S02]  /*b2c0*/  LOP3.LUT R141, R143, 0xffff, RZ, 0xc0, !PT ;  /* 0x0000ffff8f8d7812 */ /* 0x010fe400078ec0ff */
[----:B------:R-:W-:Y:S02]  /*b2d0*/  ISETP.GE.U32.AND P2, PT, R3, R142, PT ;  /* 0x0000008e0300720c */ /* 0x000fe40003f46070 */
[----:B------:R-:W-:Y:S02]  /*b2e0*/  LOP3.LUT R142, R143, 0xff, RZ, 0xc0, !PT ;  /* 0x000000ff8f8e7812 */ /* 0x000fe400078ec0ff */
[----:B------:R-:W-:Y:S02]  /*b2f0*/  SHF.R.U32.HI R141, RZ, 0x8, R141 ;  /* 0x00000008ff8d7819 */ /* 0x000fe4000001168d */
[----:B------:R-:W-:Y:S02]  /*b300*/  @!P0 PRMT R161, R228, 0x5410, RZ ;  /* 0x00005410e4a18816 */ /* 0x000fe400000000ff */
[----:B------:R-:W-:Y:S01]  /*b310*/  PRMT R141, R142, 0x5410, R141 ;  /* 0x000054108e8d7816 */ /* 0x000fe2000000008d */
[----:B------:R-:W-:Y:S01]  /*b320*/  @!P3 HFMA2.BF16_V2 R225, -RZ.H0_H0, RZ.H0_H0, -R6.H0_H0 ;  /* 0x200000ffffe1b231 */ /* 0x000fe20000340906 */
[--C-:B------:R-:W-:Y:S01]  /*b330*/  SHF.R.U32.HI R142, RZ, 0x10, R143.reuse ;  /* 0x00000010ff8e7819 */ /* 0x100fe2000001168f */
[----:B------:R-:W-:Y:S01]  /*b340*/  STG.E.U16 [R184.64+0x40], R161 ;  /* 0x000040a1b8007986 */ /* 0x000fe2000c10150e */
[----:B------:R-:W-:Y:S01]  /*b350*/  SHF.R.U32.HI R143, RZ, 0x18, R143 ;  /* 0x00000018ff8f7819 */ /* 0x000fe2000001168f */
[--C-:B------:R-:W-:Y:S01]  /*b360*/  HSET2.LE.AND R141, R141, R4.reuse, PT ;  /* 0x000000048d8d7233 */ /* 0x100fe20003803000 */
[----:B------:R-:W-:Y:S02]  /*b370*/  LOP3.LUT R142, R142, 0xff, RZ, 0xc0, !PT ;  /* 0x000000ff8e8e7812 */ /* 0x000fe400078ec0ff */
[----:B-1----:R-:W-:Y:S02]  /*b380*/  F2FP.BF16.PACK_AB R180, R187, R181 ;  /* 0x000000b5bbb4723e */ /* 0x002fe400000010ff */
[----:B---3--:R-:W-:Y:S02]  /*b390*/  PRMT R140, R142, 0x5410, R143 ;  /* 0x000054108e8c7816 */ /* 0x008fe4000000008f */
        /* <DEDUP_REMOVED lines=10> */
[----:B------:R-:W-:Y:S02]  /*b440*/  PRMT R177, R180, 0x7632, R177 ;  /* 0x00007632b4b17816 */ /* 0x000fe400000000b1 */
[----:B------:R-:W-:Y:S02]  /*b450*/  PRMT R144, R143, 0x5410, R144 ;  /* 0x000054108f907816 */ /* 0x000fe40000000090 */
[----:B------:R-:W-:Y:S02]  /*b460*/  LOP3.LUT R138, R141, R138, RZ, 0xc0, !PT ;  /* 0x0000008a8d8a7212 */ /* 0x000fe400078ec0ff */
[----:B------:R-:W1:Y:S01]  /*b470*/  LDSM.16.MT88.4 R140, [R208+0x18000] ;  /* 0x01800000d08c783b */ /* 0x000e620000004200 */
[--C-:B------:R-:W-:Y:S01]  /*b480*/  HSET2.LE.AND R144, R144, R4.reuse, PT ;  /* 0x0000000490907233 */ /* 0x100fe20003803000 */
[----:B------:R-:W-:Y:S04]  /*b490*/  LOP3.LUT R5, R174, 0xffff, RZ, 0xc0, !PT ;  /* 0x0000ffffae057812 */ /* 0x000fe800078ec0ff */
[----:B------:R-:W-:Y:S02]  /*b4a0*/  LOP3.LUT R139, R144, R139, RZ, 0xc0, !PT ;  /* 0x0000008b908b7212 */ /* 0x000fe400078ec0ff */
[----:B------:R-:W-:Y:S02]  /*b4b0*/  LOP3.LUT R144, R178, 0xffff, RZ, 0xc0, !PT ;  /* 0x0000ffffb2907812 */ /* 0x000fe400078ec0ff */
[----:B------:R-:W-:Y:S02]  /*b4c0*/  SHF.R.U32.HI R178, RZ, 0x18, R178 ;  /* 0x00000018ffb27819 */ /* 0x000fe400000116b2 */
[----:B------:R-:W-:Y:S02]  /*b4d0*/  SHF.R.U32.HI R144, RZ, 0x8, R144 ;  /* 0x00000008ff907819 */ /* 0x000fe40000011690 */
[----:B------:R-:W-:Y:S02]  /*b4e0*/  PRMT R178, R151, 0x5410, R178 ;  /* 0x0000541097b27816 */ /* 0x000fe400000000b2 */
[----:B------:R-:W-:Y:S02]  /*b4f0*/  PRMT R153, R153, 0x5410, R144 ;  /* 0x0000541099997816 */ /* 0x000fe40000000090 */
[----:B------:R-:W-:Y:S02]  /*b500*/  LOP3.LUT R144, R176, 0xffff, RZ, 0xc0, !PT ;  /* 0x0000ffffb0907812 */ /* 0x000fe400078ec0ff */
[----:B------:R-:W-:Y:S02]  /*b510*/  SHF.R.U32.HI R5, RZ, 0x8, R5 ;  /* 0x00000008ff057819 */ /* 0x000fe40000011605 */
[----:B------:R-:W-:Y:S02]  /*b520*/  SHF.R.U32.HI R146, RZ, 0x8, R144 ;  /* 0x00000008ff927819 */ /* 0x000fe40000011690 */
[----:B------:R-:W-:Y:S02]  /*b530*/  LOP3.LUT R5, R5, 0xffff, RZ, 0xc0, !PT ;  /* 0x0000ffff05057812 */ /* 0x000fe400078ec0ff */
[----:B------:R-:W-:Y:S02]  /*b540*/  PRMT R155, R155, 0x5410, R146 ;  /* 0x000054109b9b7816 */ /* 0x000fe40000000092 */
[----:B------:R-:W-:Y:S02]  /*b550*/  ISETP.GE.U32.AND P0, PT, R3, R5, PT ;  /* 0x000000050300720c */ /* 0x000fe40003f06070 */
[----:B------:R-:W-:Y:S04]  /*b560*/  SHF.R.U32.HI R5, RZ, 0x10, R174 ;  /* 0x00000010ff057819 */ /* 0x000fe800000116ae */
[----:B------:R-:W-:Y:S04]  /*b570*/  LOP3.LUT R5, R5, 0xff, RZ, 0xc0, !PT ;  /* 0x000000ff05057812 */ /* 0x000fe800078ec0ff */
[----:B------:R-:W-:Y:S01]  /*b580*/  ISETP.GE.U32.AND P1, PT, R3, R5, PT ;  /* 0x000000050300720c */ /* 0x000fe20003f26070 */
[C---:B-1----:R-:W-:Y:S01]  /*b590*/  HMMA.16816.F32.BF16 R8, R136.reuse, R140, R8 ;  /* 0x0000008c8808723c */ /* 0x042fe20000041808 */
[C---:B------:R-:W-:Y:S04]  /*b5a0*/  PRMT R5, R6.reuse, 0x7632, R5 ;  /* 0x0000763206057816 */ /* 0x040fe80000000005 */
[----:B------:R-:W-:Y:S01]  /*b5b0*/  PRMT R156, R6, 0x5410, R5 ;  /* 0x00005410069c7816 */ /* 0x000fe20000000005 */
[----:B------:R-:W-:Y:S01]  /*b5c0*/  @!P0 HFMA2.BF16_V2 R220, -RZ.H0_H0, RZ.H0_H0, -R5.H0_H0 ;  /* 0x200000ffffdc8231 */ /* 0x000fe20000340905 */
[----:B------:R-:W-:Y:S01]  /*b5d0*/  @!P3 PRMT R6, R225, 0x5410, RZ ;  /* 0x00005410e106b816 */ /* 0x000fe200000000ff */
[C---:B------:R-:W-:Y:S01]  /*b5e0*/  HMMA.16816.F32.BF16 R12, R136.reuse, R142, R12 ;  /* 0x0000008e880c723c */ /* 0x040fe2000004180c */
[----:B------:R-:W1:Y:S03]  /*b5f0*/  LDSM.16.MT88.4 R140, [R206+0x18000] ;  /* 0x01800000ce8c783b */ /* 0x000e660000004200 */
[----:B------:R-:W-:Y:S01]  /*b600*/  @!P0 PRMT R5, R220, 0x5410, RZ ;  /* 0x00005410dc058816 */ /* 0x000fe200000000ff */
[----:B------:R-:W-:Y:S04]  /*b610*/  @!P1 HFMA2.BF16_V2 R224, -RZ.H0_H0, RZ.H0_H0, -R165.H0_H0 ;  /* 0x200000ffffe09231 */ /* 0x000fe800003409a5 */
[----:B------:R-:W-:Y:S04]  /*b620*/  STG.E.U16 [R182.64+0x52], R5 ;  /* 0x00005205b6007986 */ /* 0x000fe8000c10150e */
[----:B------:R-:W-:Y:S01]  /*b630*/  STG.E.U16 [R182.64+0x50], R6 ;  /* 0x00005006b6007986 */ /* 0x000fe2000c10150e */
        /* <DEDUP_REMOVED lines=45> */
[----:B------:R1:W2:Y:S03]  /*b910*/  MUFU.EX2 R176, R172 ;  /* 0x000000ac00b07308 */ /* 0x0002a60000000800 */
[----:B------:R-:W-:Y:S02]  /*b920*/  LOP3.LUT R144, R140, 0xff, RZ, 0xc0, !PT ;  /* 0x000000ff8c907812 */ /* 0x000fe400078ec0ff */
[----:B------:R-:W3:Y:S01]  /*b930*/  LDSM.16.MT88.4 R140, [R208+0x18800] ;  /* 0x01880000d08c783b */ /* 0x000ee20000004200 */
[--C-:B------:R-:W-:Y:S01]  /*b940*/  HSET2.LE.AND R137, R155, R4.reuse, PT ;  /* 0x000000049b897233 */ /* 0x100fe20003803000 */
[----:B------:R-:W-:Y:S01]  /*b950*/  PRMT R138, R144, 0x5410, R145 ;  /* 0x00005410908a7816 */ /* 0x000fe20000000091 */
[--C-:B------:R-:W-:Y:S03]  /*b960*/  HSET2.LE.AND R139, R153, R4.reuse, PT ;  /* 0x00000004998b7233 */ /* 0x100fe60003803000 */
[----:B------:R-:W-:Y:S01]  /*b970*/  LOP3.LUT R136, R137, R150, RZ, 0xc0, !PT ;  /* 0x0000009689887212 */ /* 0x000fe200078ec0ff */
[--C-:B------:R-:W-:Y:S01]  /*b980*/  HSET2.LE.AND R138, R138, R4.reuse, PT ;  /* 0x000000048a8a7233 */ /* 0x100fe20003803000 */
[----:B------:R-:W4:Y:S04]  /*b990*/  LDSM.16.MT88.4 R144, [R206+0x18800] ;  /* 0x01880000ce90783b */ /* 0x000f280000004200 */
[----:B------:R-:W-:Y:S02]  /*b9a0*/  LOP3.LUT R137, R138, R149, RZ, 0xc0, !PT ;  /* 0x000000958a897212 */ /* 0x000fe400078ec0ff */
[----:B------:R-:W-:Y:S01]  /*b9b0*/  LOP3.LUT R138, R139, R148, RZ, 0xc0, !PT ;  /* 0x000000948b8a7212 */ /* 0x000fe200078ec0ff */
[----:B------:R-:W-:Y:S01]  /*b9c0*/  HSET2.LE.AND R139, R178, R4, PT ;  /* 0x00000004b28b7233 */ /* 0x000fe20003803000 */
[----:B------:R-:W2:Y:S01]  /*b9d0*/  LDSM.16.MT88.4 R148, [R205+0x18800] ;  /* 0x01880000cd94783b */ /* 0x000ea20000004200 */
[----:B------:R-:W-:Y:S02]  /*b9e0*/  F2FP.BF16.PACK_AB R178, R170, R171 ;  /* 0x000000abaab2723e */ /* 0x000fe400000010ff */
[----:B-1----:R-:W-:Y:S02]  /*b9f0*/  PRMT R172, R165, 0x7632, R172 ;  /* 0x00007632a5ac7816 */ /* 0x002fe400000000ac */
[----:B------:R-:W-:Y:S03]  /*ba00*/  LOP3.LUT R139, R139, R152, RZ, 0xc0, !PT ;  /* 0x000000988b8b7212 */ /* 0x000fe600078ec0ff */
[----:B------:R-:W-:Y:S04]  /*ba10*/  @!P2 HFMA2.BF16_V2 R223, -RZ.H0_H0, RZ.H0_H0, -R172.H0_H0 ;  /* 0x200000ffffdfa231 */ /* 0x000fe800003409ac */
[C---:B---3--:R-:W-:Y:S08]  /*ba20*/  HMMA.16816.F32.BF16 R8, R136.reuse, R140, R8 ;  /* 0x0000008c8808723c */ /* 0x048ff00000041808 */
[C---:B------:R-:W-:Y:S01]  /*ba30*/  HMMA.16816.F32.BF16 R12, R136.reuse, R142, R12 ;  /* 0x0000008e880c723c */ /* 0x040fe2000004180c */
[----:B------:R-:W1:Y:S07]  /*ba40*/  LDSM.16.MT88.4 R140, [R204+0x18800] ;  /* 0x01880000cc8c783b */ /* 0x000e6e0000004200 */
[C---:B----4-:R-:W-:Y:S08]  /*ba50*/  HMMA.16816.F32.BF16 R16, R136.reuse, R144, R16 ;  /* 0x000000908810723c */ /* 0x050ff00000041810 */
        /* <DEDUP_REMOVED lines=36> */
[----:B------:R-:W-:Y:S01]  /*bca0*/  LOP3.LUT R144, R175, UR21, R154, 0x96, !PT ;  /* 0x00000015af907c12 */ /* 0x000fe2000f8e969a */
[C---:B------:R-:W-:Y:S01]  /*bcb0*/  HMMA.16816.F32.BF16 R116, R136.reuse, R146, R116 ;  /* 0x000000928874723c */ /* 0x040fe20000041874 */
[----:B------:R-:W3:Y:S03]  /*bcc0*/  LDSM.16.MT88.4 R152, [R208+0x19000] ;  /* 0x01900000d098783b */ /* 0x000ee60000004200 */
[----:B------:R-:W-:Y:S03]  /*bcd0*/  SHF.R.U32.HI R145, RZ, 0x10, R174 ;  /* 0x00000010ff917819 */ /* 0x000fe600000116ae */
[C---:B------:R-:W-:Y:S01]  /*bce0*/  LOP3.LUT R146, R174.reuse, 0xffff, RZ, 0xc0, !PT ;  /* 0x0000ffffae927812 */ /* 0x040fe200078ec0ff */
[C---:B--2---:R-:W-:Y:S01]  /*bcf0*/  HMMA.16816.F32.BF16 R120, R136.reuse, R148, R120 ;  /* 0x000000948878723c */ /* 0x044fe20000041878 */
[----:B------:R-:W-:Y:S03]  /*bd00*/  LOP3.LUT R147, R174, 0xff, RZ, 0xc0, !PT ;  /* 0x000000ffae937812 */ /* 0x000fe600078ec0ff */
[----:B------:R-:W-:Y:S02]  /*bd10*/  SHF.R.U32.HI R146, RZ, 0x8, R146 ;  /* 0x00000008ff927819 */ /* 0x000fe40000011692 */
[----:B------:R-:W-:Y:S02]  /*bd20*/  SHF.R.U32.HI R175, RZ, 0x18, R174 ;  /* 0x00000018ffaf7819 */ /* 0x000fe400000116ae */
[C---:B------:R-:W-:Y:S01]  /*bd30*/  HMMA.16816.F32.BF16 R124, R136.reuse, R150, R124 ;  /* 0x00000096887c723c */ /* 0x040fe2000004187c */
[C---:B------:R-:W-:Y:S03]  /*bd40*/  LOP3.LUT R148, R144.reuse, 0xffff, RZ, 0xc0, !PT ;  /* 0x0000ffff90947812 */ /* 0x040fe600078ec0ff */
[----:B------:R-:W-:Y:S02]  /*bd50*/  PRMT R147, R147, 0x5410, R146 ;  /* 0x0000541093937816 */ /* 0x000fe40000000092 */
[----:B------:R-:W-:Y:S02]  /*bd60*/  SHF.R.U32.HI R146, RZ, 0x8, R148 ;  /* 0x00000008ff927819 */ /* 0x000fe40000011694 */
[----:B------:R-:W-:Y:S01]  /*bd70*/  LOP3.LUT R174, R145, 0xff, RZ, 0xc0, !PT ;  /* 0x000000ff91ae7812 */ /* 0x000fe200078ec0ff */
[C---:B-1----:R-:W-:Y:S01]  /*bd80*/  HMMA.16816.F32.BF16 R128, R136.reuse, R140, R128 ;  /* 0x0000008c8880723c */ /* 0x042fe20000041880 */
[----:B------:R-:W1:Y:S02]  /*bd90*/  LDSM.16.MT88.4 R148, [R206+0x19000] ;  /* 0x01900000ce94783b */ /* 0x000e640000004200 */
[----:B------:R-:W-:Y:S01]  /*bda0*/  LOP3.LUT R145, R144, 0xff, RZ, 0xc0, !PT ;  /* 0x000000ff90917812 */ /* 0x000fe200078ec0ff */
[--C-:B------:R-:W-:Y:S01]  /*bdb0*/  HSET2.LE.AND R147, R147, R4.reuse, PT ;  /* 0x0000000493937233 */ /* 0x100fe20003803000 */
[----:B------:R-:W-:Y:S02]  /*bdc0*/  PRMT R174, R174, 0x5410, R175 ;  /* 0x00005410aeae7816 */ /* 0x000fe400000000af */
[----:B------:R-:W-:Y:S01]  /*bdd0*/  PRMT R145, R145, 0x5410, R146 ;  /* 0x0000541091917816 */ /* 0x000fe20000000092 */
[----:B------:R-:W-:Y:S01]  /*bde0*/  HMMA.16816.F32.BF16 R132, R136, R142, R132 ;  /* 0x0000008e8884723c */ /* 0x000fe20000041884 */
[--C-:B------:R-:W-:Y:S03]  /*bdf0*/  SHF.R.U32.HI R146, RZ, 0x10, R144.reuse ;  /* 0x00000010ff927819 */ /* 0x100fe60000011690 */
[----:B------:R-:W-:Y:S01]  /*be00*/  SHF.R.U32.HI R144, RZ, 0x18, R144 ;  /* 0x00000018ff907819 */ /* 0x000fe20000011690 */
[--C-:B------:R-:W-:Y:S01]  /*be10*/  HSET2.LE.AND R145, R145, R4.reuse, PT ;  /* 0x0000000491917233 */ /* 0x100fe20003803000 */
[----:B------:R-:W-:Y:S01]  /*be20*/  LOP3.LUT R175, R146, 0xff, RZ, 0xc0, !PT ;  /* 0x000000ff92af7812 */ /* 0x000fe200078ec0ff */
[----:B------:R-:W-:Y:S01]  /*be30*/  FADD.FTZ R140, R176, R167 ;  /* 0x000000a7b08c7221 */ /* 0x000fe20000010000 */
[----:B------:R-:W-:Y:S04]  /*be40*/  PRMT R136, R165, 0x5410, R172 ;  /* 0x00005410a5887816 */ /* 0x000fe800000000ac */
[----:B------:R-:W-:Y:S01]  /*be50*/  PRMT R146, R175, 0x5410, R144 ;  /* 0x00005410af927816 */ /* 0x000fe20000000090 */
[----:B------:R-:W-:Y:S01]  /*be60*/  FADD.FTZ R179, R173, R140 ;  /* 0x0000008cadb37221 */ /* 0x000fe20000010000 */
[----:B------:R-:W-:Y:S01]  /*be70*/  LOP3.LUT R144, R145, R158, RZ, 0xc0, !PT ;  /* 0x0000009e91907212 */ /* 0x000fe200078ec0ff */
[----:B------:R-:W-:Y:S01]  /*be80*/  LDSM.16.MT88.4 R140, [R208+0x1b000] ;  /* 0x01b00000d08c783b */ /* 0x000fe20000004200 */
[----:B------:R-:W-:Y:S01]  /*be90*/  @!P1 PRMT R165, R224, 0x5410, RZ ;  /* 0x00005410e0a59816 */ /* 0x000fe200000000ff */
[--C-:B------:R-:W-:Y:S01]  /*bea0*/  HSET2.LE.AND R146, R146, R4.reuse, PT ;  /* 0x0000000492927233 */ /* 0x100fe20003803000 */
[----:B------:R-:W-:Y:S02]  /*beb0*/  @!P2 PRMT R172, R223, 0x5410, RZ ;  /* 0x00005410dfaca816 */ /* 0x000fe400000000ff */
[----:B------:R-:W-:Y:S02]  /*bec0*/  F2FP.BF16.PACK_AB R176, R173, R176 ;  /* 0x000000b0adb0723e */ /* 0x000fe400000010ff */
[----:B------:R-:W-:Y:S01]  /*bed0*/  LOP3.LUT R145, R146, R157, RZ, 0xc0, !PT ;  /* 0x0000009d92917212 */ /* 0x000fe200078ec0ff */
[----:B------:R-:W-:Y:S01]  /*bee0*/  STG.E.U16 [R184.64+0x52], R172 ;  /* 0x000052acb8007986 */ /* 0x000fe2000c10150e */
[----:B------:R-:W-:Y:S01]  /*bef0*/  LOP3.LUT R146, R147, R156, RZ, 0xc0, !PT ;  /* 0x0000009c93927212 */ /* 0x000fe200078ec0ff */
[----:B------:R-:W-:Y:S01]  /*bf00*/  HSET2.LE.AND R147, R174, R4, PT ;  /* 0x00000004ae937233 */ /* 0x000fe20003803000 */
[C---:B------:R-:W-:Y:S01]  /*bf10*/  PRMT R175, R176.reuse, 0x7632, R175 ;  /* 0x00007632b0af7816 */ /* 0x040fe200000000af */
[----:B------:R-:W2:Y:S01]  /*bf20*/  LDSM.16.MT88.4 R156, [R205+0x19000] ;  /* 0x01900000cd9c783b */ /* 0x000ea20000004200 */
[----:B------:R4:W-:Y:S02]  /*bf30*/  MUFU.EX2 R173, R164 ;  /* 0x000000a400ad7308 */ /* 0x0009e40000000800 */
[----:B------:R-:W-:Y:S05]  /*bf40*/  LOP3.LUT R147, R147, R136, RZ, 0xc0, !PT ;  /* 0x0000008893937212 */ /* 0x000fea00078ec0ff */
[----:B------:R-:W2:Y:S02]  /*bf50*/  LDSM.16.MT88.4 R136, [R204+0x19000] ;  /* 0x01900000cc88783b */ /* 0x000ea40000004200 */
[C---:B---3--:R-:W-:Y:S01]  /*bf60*/  HMMA.16816.F32.BF16 R8, R144.reuse, R152, R8 ;  /* 0x000000989008723c */ /* 0x048fe20000041808 */
[----:B------:R3:W3:Y:S05]  /*bf70*/  MUFU.EX2 R174, R7 ;  /* 0x0000000700ae7308 */ /* 0x0006ea0000000800 */
[----:B------:R2:W-:Y:S02]  /*bf80*/  STG.E.U16 [R184.64+0x50], R165 ;  /* 0x000050a5b8007986 */ /* 0x0005e4000c10150e */
[C---:B------:R-:W-:Y:S02]  /*bf90*/  HMMA.16816.F32.BF16 R12, R144.reuse, R154, R12 ;  /* 0x0000009a900c723c */ /* 0x040fe4000004180c */
[----:B------:R-:W2:Y:S02]  /*bfa0*/  LDSM.16.MT88.4 R152, [R206+0x1b000] ;  /* 0x01b00000ce98783b */ /* 0x000ea40000004200 */
[----:B----4-:R-:W-:Y:S04]  /*bfb0*/  PRMT R164, R176, 0x5410, R175 ;  /* 0x00005410b0a47816 */ /* 0x010fe800000000af */
[C---:B-1----:R-:W-:Y:S08]  /*bfc0*/  HMMA.16816.F32.BF16 R16, R144.reuse, R148, R16 ;  /* 0x000000949010723c */ /* 0x042ff00000041810 */
[C---:B------:R-:W-:Y:S01]  /*bfd0*/  HMMA.16816.F32.BF16 R20, R144.reuse, R150, R20 ;  /* 0x000000969014723c */ /* 0x040fe20000041814 */
[----:B------:R-:W1:Y:S03]  /*bfe0*/  LDSM.16.MT88.4 R148, [R205+0x1b000] ;  /* 0x01b00000cd94783b */ /* 0x000e660000004200 */
[----:B---3--:R-:W-:Y:S02]  /*bff0*/  PRMT R7, R178, 0x7632, R7 ;  /* 0x00007632b2077816 */ /* 0x008fe40000000007 */
[----:B------:R-:W-:Y:S02]  /*c000*/  F2FP.BF16.PACK_AB R6, R174, R173 ;  /* 0x000000adae06723e */ /* 0x000fe400000010ff */
[C---:B--2---:R-:W-:Y:S01]  /*c010*/  HMMA.16816.F32.BF16 R24, R144.reuse, R156, R24 ;  /* 0x0000009c9018723c */ /* 0x044fe20000041818 */
[----:B------:R-:W-:Y:S07]  /*c020*/  PRMT R165, R178, 0x5410, R7 ;  /* 0x00005410b2a57816 */ /* 0x000fee0000000007 */
        /* <DEDUP_REMOVED lines=23> */
[----:B------:R-:W-:Y:S03]  /*c1a0*/  FADD.FTZ R186, R170, R141 ;  /* 0x0000008daaba7221 */ /* 0x000fe60000010000 */
[----:B------:R-:W-:Y:S01]  /*c1b0*/  IMAD.WIDE.U32 R142, R163, -0x2daee0ad, RZ ;  /* 0xd2511f53a38e7825 */ /* 0x000fe200078e00ff */
[C---:B------:R-:W-:Y:S04]  /*c1c0*/  HMMA.16816.F32.BF16 R88, R144.reuse, R152, R88 ;  /* 0x000000989058723c */ /* 0x040fe80000041858 */
[----:B------:R-:W-:Y:S02]  /*c1d0*/  IMAD.MOV.U32 R171, RZ, RZ, R143 ;  /* 0x000000ffffab7224 */ /* 0x000fe400078e008f */
[----:B------:R-:W-:Y:S02]  /*c1e0*/  IMAD.MOV.U32 R170, RZ, RZ, R142 ;  /* 0x000000ffffaa7224 */ /* 0x000fe400078e008e */
[C---:B------:R-:W-:Y:S01]  /*c1f0*/  HMMA.16816.F32.BF16 R92, R144.reuse, R154, R92 ;  /* 0x0000009a905c723c */ /* 0x040fe2000004185c */
[----:B------:R-:W-:Y:S03]  /*c200*/  LOP3.LUT R163, R171, UR20, R162, 0x96, !PT ;  /* 0x00000014aba37c12 */ /* 0x000fe6000f8e96a2 */
[----:B------:R-:W-:Y:S02]  /*c210*/  SHF.R.U32.HI R167, RZ, 0x10, R170 ;  /* 0x00000010ffa77819 */ /* 0x000fe400000116aa */
[----:B------:R-:W-:Y:S02]  /*c220*/  LOP3.LUT R140, R163, 0xff, RZ, 0xc0, !PT ;  /* 0x000000ffa38c7812 */ /* 0x000fe400078ec0ff */
[C---:B-1----:R-:W-:Y:S01]  /*c230*/  HMMA.16816.F32.BF16 R96, R144.reuse, R148, R96 ;  /* 0x000000949060723c */ /* 0x042fe20000041860 */
[C---:B------:R-:W-:Y:S02]  /*c240*/  LOP3.LUT R166, R170.reuse, 0xff, RZ, 0xc0, !PT ;  /* 0x000000ffaaa67812 */ /* 0x040fe400078ec0ff */
[----:B------:R-:W-:Y:S02]  /*c250*/  ISETP.GE.U32.AND P0, PT, R3, R140, PT ;  /* 0x0000008c0300720c */ /* 0x000fe40003f06070 */
[----:B------:R-:W1:Y:S01]  /*c260*/  LDSM.16.MT88.4 R140, [R205+0x1f000] ;  /* 0x01f00000cd8c783b */ /* 0x000e620000004200 */
[----:B------:R-:W-:Y:S02]  /*c270*/  LOP3.LUT R162, R171, UR20, R162, 0x96, !PT ;  /* 0x00000014aba27c12 */ /* 0x000fe4000f8e96a2 */
[C---:B------:R-:W-:Y:S01]  /*c280*/  HMMA.16816.F32.BF16 R100, R144.reuse, R150, R100 ;  /* 0x000000969064723c */ /* 0x040fe20000041864 */
[----:B------:R-:W-:Y:S03]  /*c290*/  LOP3.LUT R148, R163, 0xffff, RZ, 0xc0, !PT ;  /* 0x0000ffffa3947812 */ /* 0x000fe600078ec0ff */
[----:B------:R-:W-:Y:S02]  /*c2a0*/  LOP3.LUT R149, R170, 0xffff, RZ, 0xc0, !PT ;  /* 0x0000ffffaa957812 */ /* 0x000fe400078ec0ff */
[----:B------:R-:W-:Y:S02]  /*c2b0*/  SHF.R.U32.HI R148, RZ, 0x8, R148 ;  /* 0x00000008ff947819 */ /* 0x000fe40000011694 */
[C---:B--2---:R-:W-:Y:S01]  /*c2c0*/  HMMA.16816.F32.BF16 R104, R144.reuse, R156, R104 ;  /* 0x0000009c9068723c */ /* 0x044fe20000041868 */
[----:B------:R-:W-:Y:S03]  /*c2d0*/  SHF.R.U32.HI R150, RZ, 0x18, R170 ;  /* 0x00000018ff967819 */ /* 0x000fe600000116aa */
[----:B------:R-:W-:Y:S01]  /*c2e0*/  SHF.R.U32.HI R149, RZ, 0x8, R149 ;  /* 0x00000008ff957819 */ /* 0x000fe20000011695 */
[----:B------:R-:W-:Y:S01]  /*c2f0*/  @!P0 HFMA2.BF16_V2 R219, -RZ.H0_H0, RZ.H0_H0, -R176.H0_H0 ;  /* 0x200000ffffdb8231 */ /* 0x000fe200003409b0 */
[----:B------:R-:W-:Y:S02]  /*c300*/  LOP3.LUT R148, R148, 0xffff, RZ, 0xc0, !PT ;  /* 0x0000ffff94947812 */ /* 0x000fe400078ec0ff */
[C---:B------:R-:W-:Y:S01]  /*c310*/  HMMA.16816.F32.BF16 R108, R144.reuse, R158, R108 ;  /* 0x0000009e906c723c */ /* 0x040fe2000004186c */
[----:B------:R-:W-:Y:S01]  /*c320*/  LOP3.LUT R167, R167, 0xff, RZ, 0xc0, !PT ;  /* 0x000000ffa7a77812 */ /* 0x000fe200078ec0ff */
[----:B------:R-:W-:Y:S01]  /*c330*/  LDSM.16.MT88.4 R156, [R206+0x19800] ;  /* 0x01980000ce9c783b */ /* 0x000fe20000004200 */
[----:B------:R-:W-:Y:S02]  /*c340*/  ISETP.GE.U32.AND P1, PT, R3, R148, PT ;  /* 0x000000940300720c */ /* 0x000fe40003f26070 */
[----:B------:R-:W-:Y:S02]  /*c350*/  PRMT R167, R167, 0x5410, R150 ;  /* 0x00005410a7a77816 */ /* 0x000fe40000000096 */
[----:B------:R-:W-:Y:S01]  /*c360*/  PRMT R166, R166, 0x5410, R149 ;  /* 0x00005410a6a67816 */ /* 0x000fe20000000095 */
[C---:B---3--:R-:W-:Y:S01]  /*c370*/  HMMA.16816.F32.BF16 R112, R144.reuse, R136, R112 ;  /* 0x000000889070723c */ /* 0x048fe20000041870 */
[C---:B------:R-:W-:Y:S01]  /*c380*/  LOP3.LUT R155, R162.reuse, 0xffff, RZ, 0xc0, !PT ;  /* 0x0000ffffa29b7812 */ /* 0x040fe200078ec0ff */
[----:B------:R-:W2:Y:S02]  /*c390*/  LDSM.16.MT88.4 R148, [R204+0x1f000] ;  /* 0x01f00000cc94783b */ /* 0x000ea40000004200 */
[----:B------:R-:W-:Y:S01]  /*c3a0*/  SHF.R.U32.HI R153, RZ, 0x18, R163 ;  /* 0x00000018ff997819 */ /* 0x000fe200000116a3 */
[--C-:B------:R-:W-:Y:S01]  /*c3b0*/  HSET2.LE.AND R167, R167, R4.reuse, PT ;  /* 0x00000004a7a77233 */ /* 0x100fe20003803000 */
[----:B------:R-:W-:Y:S01]  /*c3c0*/  LOP3.LUT R152, R162, 0xff, RZ, 0xc0, !PT ;  /* 0x000000ffa2987812 */ /* 0x000fe200078ec0ff */
[--C-:B------:R-:W-:Y:S01]  /*c3d0*/  HSET2.LE.AND R166, R166, R4.reuse, PT ;  /* 0x00000004a6a67233 */ /* 0x100fe20003803000 */
[C---:B------:R-:W-:Y:S01]  /*c3e0*/  HMMA.16816.F32.BF16 R116, R144.reuse, R138, R116 ;  /* 0x0000008a9074723c */ /* 0x040fe20000041874 */
[----:B------:R-:W-:Y:S02]  /*c3f0*/  SHF.R.U32.HI R155, RZ, 0x8, R155 ;  /* 0x00000008ff9b7819 */ /* 0x000fe4000001169b */
[----:B------:R-:W-:Y:S01]  /*c400*/  ISETP.GE.U32.AND P3, PT, R3, R153, PT ;  /* 0x000000990300720c */ /* 0x000fe20003f66070 */
[----:B------:R-:W-:Y:S01]  /*c410*/  @!P1 HFMA2.BF16_V2 R217, -RZ.H0_H0, RZ.H0_H0, -R175.H0_H0 ;  /* 0x200000ffffd99231 */ /* 0x000fe200003409af */
[----:B------:R-:W-:Y:S02]  /*c420*/  PRMT R136, R152, 0x5410, R155 ;  /* 0x0000541098887816 */ /* 0x000fe4000000009b */
[----:B------:R-:W3:Y:S01]  /*c430*/  LDSM.16.MT88.4 R152, [R208+0x19800] ;  /* 0x01980000d098783b */ /* 0x000ee20000004200 */
[C---:B-1----:R-:W-:Y:S01]  /*c440*/  HMMA.16816.F32.BF16 R120, R144.reuse, R140, R120 ;  /* 0x0000008c9078723c */ /* 0x042fe20000041878 */
[--C-:B------:R-:W-:Y:S03]  /*c450*/  SHF.R.U32.HI R137, RZ, 0x10, R162.reuse ;  /* 0x00000010ff897819 */ /* 0x100fe600000116a2 */
[----:B------:R-:W-:Y:S01]  /*c460*/  SHF.R.U32.HI R162, RZ, 0x18, R162 ;  /* 0x00000018ffa27819 */ /* 0x000fe200000116a2 */
[----:B------:R-:W-:Y:S01]  /*c470*/  IMAD.MOV.U32 R138, RZ, RZ, R170 ;  /* 0x000000ffff8a7224 */ /* 0x000fe200078e00aa */
[----:B------:R-:W-:Y:S01]  /*c480*/  @!P0 PRMT R176, R219, 0x5410, RZ ;  /* 0x00005410dbb08816 */ /* 0x000fe200000000ff */
[----:B------:R-:W-:Y:S01]  /*c490*/  IMAD.MOV.U32 R139, RZ, RZ, R171 ;  /* 0x000000ffff8b7224 */ /* 0x000fe200078e00ab */
[C---:B------:R-:W-:Y:S01]  /*c4a0*/  HMMA.16816.F32.BF16 R124, R144.reuse, R142, R124 ;  /* 0x0000008e907c723c */ /* 0x040fe2000004187c */
[----:B------:R-:W-:Y:S01]  /*c4b0*/  LOP3.LUT R137, R137, 0xff, RZ, 0xc0, !PT ;  /* 0x000000ff89897812 */ /* 0x000fe200078ec0ff */
[----:B------:R-:W-:Y:S02]  /*c4c0*/  LDSM.16.MT88.4 R168, [R204+0x19800] ;  /* 0x01980000cca8783b */ /* 0x000fe40000004200 */
[----:B------:R-:W-:Y:S01]  /*c4d0*/  SHF.R.U32.HI R163, RZ, 0x10, R163 ;  /* 0x00000010ffa37819 */ /* 0x000fe200000116a3 */
[----:B------:R-:W-:Y:S01]  /*c4e0*/  @!P3 HFMA2.BF16_V2 R216, -RZ.H0_H0, RZ.H0_H0, -R7.H0_H0 ;  /* 0x200000ffffd8b231 */ /* 0x000fe20000340907 */
[----:B------:R-:W-:Y:S01]  /*c4f0*/  PRMT R137, R137, 0x5410, R162 ;  /* 0x0000541089897816 */ /* 0x000fe200000000a2 */
[--C-:B------:R-:W-:Y:S01]  /*c500*/  HSET2.LE.AND R5, R136, R4.reuse, PT ;  /* 0x0000000488057233 */ /* 0x100fe20003803000 */
[----:B------:R-:W-:Y:S02]  /*c510*/  LOP3.LUT R163, R163, 0xff, RZ, 0xc0, !PT ;  /* 0x000000ffa3a37812 */ /* 0x000fe400078ec0ff */
[----:B------:R-:W-:Y:S02]  /*c520*/  STG.E.U16 [R182.64+0x60], R176 ;  /* 0x000060b0b6007986 */ /* 0x000fe4000c10150e */
[----:B------:R-:W-:Y:S01]  /*c530*/  ISETP.GE.U32.AND P0, PT, R3, R163, PT ;  /* 0x000000a30300720c */ /* 0x000fe20003f06070 */
[----:B------:R-:W-:Y:S01]  /*c540*/  HSET2.LE.AND R136, R137, R4, PT ;  /* 0x0000000489887233 */ /* 0x000fe20003803000 */
[----:B------:R-:W1:Y:S01]  /*c550*/  LDSM.16.MT88.4 R160, [R205+0x19800] ;  /* 0x01980000cda0783b */ /* 0x000e620000004200 */
[----:B------:R-:W-:Y:S01]  /*c560*/  @!P1 PRMT R175, R217, 0x5410, RZ ;  /* 0x00005410d9af9816 */ /* 0x000fe200000000ff */
[----:B------:R-:W-:Y:S01]  /*c570*/  IMAD.MOV.U32 R4, RZ, RZ, R138 ;  /* 0x000000ffff047224 */ /* 0x000fe200078e008a */
[----:B------:R-:W-:Y:S01]  /*c580*/  @!P3 PRMT R7, R216, 0x5410, RZ ;  /* 0x00005410d807b816 */ /* 0x000fe200000000ff */
[C---:B--2---:R-:W-:Y:S01]  /*c590*/  HMMA.16816.F32.BF16 R128, R144.reuse, R148, R128 ;  /* 0x000000949080723c */ /* 0x044fe20000041880 */
[----:B------:R-:W-:Y:S02]  /*c5a0*/  LOP3.LUT R164, R5, R164, RZ, 0xc0, !PT ;  /* 0x000000a405a47212 */ /* 0x000fe400078ec0ff */
[----:B------:R-:W-:Y:S01]  /*c5b0*/  PRMT R5, R180, 0x5410, R177 ;  /* 0x00005410b4057816 */ /* 0x000fe200000000b1 */
[----:B------:R-:W-:Y:S01]  /*c5c0*/  STG.E.U16 [R182.64+0x62], R175 ;  /* 0x000062afb6007986 */ /* 0x000fe2000c10150e */
[----:B------:R-:W-:Y:S02]  /*c5d0*/  LOP3.LUT R167, R167, R6, RZ, 0xc0, !PT ;  /* 0x00000006a7a77212 */ /* 0x000fe400078ec0ff */
[----:B------:R-:W-:Y:S01]  /*c5e0*/  LOP3.LUT R165, R136, R165, RZ, 0xc0, !PT ;  /* 0x000000a588a57212 */ /* 0x000fe200078ec0ff */
[----:B------:R-:W-:Y:S01]  /*c5f0*/  HMMA.16816.F32.BF16 R132, R144, R150, R132 ;  /* 0x000000969084723c */ /* 0x000fe20000041884 */
[----:B------:R-:W-:Y:S01]  /*c600*/  LOP3.LUT R166, R166, R5, RZ, 0xc0, !PT ;  /* 0x00000005a6a67212 */ /* 0x000fe200078ec0ff */
[----:B------:R-:W-:Y:S02]  /*c610*/  STG.E.U16 [R184.64+0x62], R7 ;  /* 0x00006207b8007986 */ /* 0x000fe4000c10150e */
[----:B------:R-:W-:Y:S01]  /*c620*/  IMAD.MOV.U32 R5, RZ, RZ, R139 ;  /* 0x000000ffff057224 */ /* 0x000fe200078e008b */
[----:B------:R-:W-:Y:S03]  /*c630*/  @!P0 HFMA2.BF16_V2 R215, -RZ.H0_H0, RZ.H0_H0, -R178.H0_H0 ;  /* 0x200000ffffd78231 */ /* 0x000fe600003409b2 */
[C---:B---3--:R-:W-:Y:S01]  /*c640*/  HMMA.16816.F32.BF16 R136, R164.reuse, R152, R8 ;  /* 0x00000098a488723c */ /* 0x048fe20000041808 */
[----:B------:R-:W2:Y:S03]  /*c650*/  LDSM.16.MT88.4 R8, [R208+0x1b800] ;  /* 0x01b80000d008783b */ /* 0x000ea60000004200 */
[----:B------:R-:W-:Y:S04]  /*c660*/  @!P0 PRMT R178, R215, 0x5410, RZ ;  /* 0x00005410d7b28816 */ /* 0x000fe800000000ff */
[C---:B------:R-:W-:Y:S01]  /*c670*/  HMMA.16816.F32.BF16 R140, R164.reuse, R154, R12 ;  /* 0x0000009aa48c723c */ /* 0x040fe2000004180c */
[----:B------:R-:W3:Y:S07]  /*c680*/  LDSM.16.MT88.4 R12, [R206+0x1b800] ;  /* 0x01b80000ce0c783b */ /* 0x000eee0000004200 */
[C---:B------:R-:W-:Y:S01]  /*c690*/  HMMA.16816.F32.BF16 R144, R164.reuse, R156, R16 ;  /* 0x0000009ca490723c */ /* 0x040fe20000041810 */
[----:B------:R-:W4:Y:S07]  /*c6a0*/  LDSM.16.MT88.4 R16, [R205+0x1b800] ;  /* 0x01b80000cd10783b */ /* 0x000f2e0000004200 */
[C---:B------:R-:W-:Y:S01]  /*c6b0*/  HMMA.16816.F32.BF16 R148, R164.reuse, R158, R20 ;  /* 0x0000009ea494723c */ /* 0x040fe20000041814 */
[----:B------:R-:W3:Y:S07]  /*c6c0*/  LDSM.16.MT88.4 R20, [R204+0x1b800] ;  /* 0x01b80000cc14783b */ /* 0x000eee0000004200 */
[C---:B-1----:R-:W-:Y:S01]  /*c6d0*/  HMMA.16816.F32.BF16 R152, R164.reuse, R160, R24 ;  /* 0x000000a0a498723c */ /* 0x042fe20000041818 */
[----:B------:R-:W1:Y:S07]  /*c6e0*/  LDSM.16.MT88.4 R24, [R208+0x1d800] ;  /* 0x01d80000d018783b */ /* 0x000e6e0000004200 */
[C---:B------:R-:W-:Y:S01]  /*c6f0*/  HMMA.16816.F32.BF16 R156, R164.reuse, R162, R28 ;  /* 0x000000a2a49c723c */ /* 0x040fe2000004181c */
[----:B------:R-:W-:Y:S07]  /*c700*/  LDSM.16.MT88.4 R28, [R204+0x1d800] ;  /* 0x01d80000cc1c783b */ /* 0x000fee0000004200 */
[C---:B------:R-:W-:Y:S01]  /*c710*/  HMMA.16816.F32.BF16 R160, R164.reuse, R168, R32 ;  /* 0x000000a8a4a0723c */ /* 0x040fe20000041820 */
[----:B------:R-:W-:Y:S06]  /*c720*/  STG.E.U16 [R184.64+0x60], R178 ;  /* 0x000060b2b8007986 */ /* 0x000fec000c10150e */
[----:B------:R-:W-:Y:S01]  /*c730*/  IMAD.MOV.U32 R34, RZ, RZ, R4 ;  /* 0x000000ffff227224 */ /* 0x000fe200078e0004 */
[C---:B------:R-:W-:Y:S01]  /*c740*/  HMMA.16816.F32.BF16 R36, R164.reuse, R170, R36 ;  /* 0x000000aaa424723c */ /* 0x040fe20000041824 */
[----:B------:R-:W-:Y:S03]  /*c750*/  IMAD.MOV.U32 R35, RZ, RZ, R5 ;  /* 0x000000ffff237224 */ /* 0x000fe600078e0005 */
[----:B------:R-:W-:Y:S04]  /*c760*/  LOP3.LUT R5, R34, 0xff, RZ, 0xc0, !PT ;  /* 0x000000ff22057812 */ /* 0x000fe800078ec0ff */
[C---:B--2---:R-:W-:Y:S01]  /*c770*/  HMMA.16816.F32.BF16 R40, R164.reuse, R8, R40 ;  /* 0x00000008a428723c */ /* 0x044fe20000041828 */
[----:B------:R-:W-:Y:S03]  /*c780*/  ISETP.GE.U32.AND P2, PT, R3, R5, PT ;  /* 0x000000050300720c */ /* 0x000fe60003f46070 */
[--C-:B------:R-:W-:Y:S04]  /*c790*/  SHF.R.U32.HI R5, RZ, 0x10, R34.reuse ;  /* 0x00000010ff057819 */ /* 0x100fe80000011622 */
[C---:B------:R-:W-:Y:S01]  /*c7a0*/  HMMA.16816.F32.BF16 R44, R164.reuse, R10, R44 ;  /* 0x0000000aa42c723c */ /* 0x040fe2000004182c */
[----:B------:R-:W2:Y:S03]  /*c7b0*/  LDSM.16.MT88.4 R8, [R206+0x1d800] ;  /* 0x01d80000ce08783b */ /* 0x000ea60000004200 */
[----:B------:R-:W-:Y:S02]  /*c7c0*/  LOP3.LUT R5, R5, 0xff, RZ, 0xc0, !PT ;  /* 0x000000ff05057812 */ /* 0x000fe400078ec0ff */
[----:B------:R-:W-:Y:S02]  /*c7d0*/  @!P2 HFMA2.BF16_V2 R218, -RZ.H0_H0, RZ.H0_H0, -R180.H0_H0 ;  /* 0x200000ffffdaa231 */ /* 0x000fe400003409b4 */
[C---:B---3--:R-:W-:Y:S01]  /*c7e0*/  HMMA.16816.F32.BF16 R48, R164.reuse, R12, R48 ;  /* 0x0000000ca430723c */ /* 0x048fe20000041830 */
[C---:B------:R-:W-:Y:S03]  /*c7f0*/  ISETP.GE.U32.AND P1, PT, R3.reuse, R5, PT ;  /* 0x000000050300720c */ /* 0x040fe60003f26070 */
[----:B------:R-:W-:Y:S04]  /*c800*/  @!P2 PRMT R180, R218, 0x5410, RZ ;  /* 0x00005410dab4a816 */ /* 0x000fe800000000ff */
[C---:B------:R-:W-:Y:S01]  /*c810*/  HMMA.16816.F32.BF16 R52, R164.reuse, R14, R52 ;  /* 0x0000000ea434723c */ /* 0x040fe20000041834 */
[----:B------:R-:W3:Y:S05]  /*c820*/  LDSM.16.MT88.4 R12, [R205+0x1d800] ;  /* 0x01d80000cd0c783b */ /* 0x000eea0000004200 */
[--C-:B------:R-:W-:Y:S02]  /*c830*/  @!P1 HFMA2.BF16_V2 R222, -RZ.H0_H0, RZ.H0_H0, -R6.reuse.H0_H0 ;  /* 0x200000ffffde9231 */ /* 0x100fe40000340906 */
[C---:B----4-:R-:W-:Y:S01]  /*c840*/  HMMA.16816.F32.BF16 R56, R164.reuse, R16, R56 ;  /* 0x00000010a438723c */ /* 0x050fe20000041838 */
[----:B------:R-:W-:Y:S07]  /*c850*/  STG.E.U16 [R182.64+0x70], R180 ;  /* 0x000070b4b6007986 */ /* 0x000fee000c10150e */
[C---:B------:R-:W-:Y:S01]  /*c860*/  HMMA.16816.F32.BF16 R60, R164.reuse, R18, R60 ;  /* 0x00000012a43c723c */ /* 0x040fe2000004183c */
[----:B------:R-:W4:Y:S07]  /*c870*/  LDSM.16.MT88.4 R16, [R208+0x1f800] ;  /* 0x01f80000d010783b */ /* 0x000f2e0000004200 */
[C---:B------:R-:W-:Y:S08]  /*c880*/  HMMA.16816.F32.BF16 R64, R164.reuse, R20, R64 ;  /* 0x00000014a440723c */ /* 0x040ff00000041840 */
[C---:B------:R-:W-:Y:S01]  /*c890*/  HMMA.16816.F32.BF16 R68, R164.reuse, R22, R68 ;  /* 0x00000016a444723c */ /* 0x040fe20000041844 */
[----:B------:R-:W4:Y:S07]  /*c8a0*/  LDSM.16.MT88.4 R20, [R206+0x1f800] ;  /* 0x01f80000ce14783b */ /* 0x000f2e0000004200 */
        /* <DEDUP_REMOVED lines=8> */
[C---:B------:R-:W-:Y:S08]  /*c930*/  HMMA.16816.F32.BF16 R96, R164.reuse, R28, R96 ;  /* 0x0000001ca460723c */ /* 0x040ff00000041860 */
[C---:B------:R-:W-:Y:S08]  /*c940*/  HMMA.16816.F32.BF16 R100, R164.reuse, R30, R100 ;  /* 0x0000001ea464723c */ /* 0x040ff00000041864 */
[C---:B----4-:R-:W-:Y:S07]  /*c950*/  HMMA.16816.F32.BF16 R104, R164.reuse, R16, R104 ;  /* 0x00000010a468723c */ /* 0x050fee0000041868 */
[----:B------:R-:W-:Y:S01]  /*c960*/  SHF.R.U32.HI R17, RZ, 0x18, R34 ;  /* 0x00000018ff117819 */ /* 0x000fe20000011622 */
[C---:B------:R-:W-:Y:S01]  /*c970*/  HMMA.16816.F32.BF16 R108, R164.reuse, R18, R108 ;  /* 0x00000012a46c723c */ /* 0x040fe2000004186c */
[----:B------:R-:W-:Y:S02]  /*c980*/  LOP3.LUT R16, R34, 0xffff, RZ, 0xc0, !PT ;  /* 0x0000ffff22107812 */ /* 0x000fe400078ec0ff */
[C---:B------:R-:W-:Y:S02]  /*c990*/  ISETP.GE.U32.AND P0, PT, R3.reuse, R17, PT ;  /* 0x000000110300720c */ /* 0x040fe40003f06070 */
[----:B------:R-:W-:Y:S03]  /*c9a0*/  SHF.R.U32.HI R16, RZ, 0x8, R16 ;  /* 0x00000008ff107819 */ /* 0x000fe60000011610 */
[C---:B------:R-:W-:Y:S01]  /*c9b0*/  HMMA.16816.F32.BF16 R112, R164.reuse, R20, R112 ;  /* 0x00000014a470723c */ /* 0x040fe20000041870 */
[----:B------:R-:W-:Y:S04]  /*c9c0*/  LOP3.LUT R5, R16, 0xffff, RZ, 0xc0, !PT ;  /* 0x0000ffff10057812 */ /* 0x000fe800078ec0ff */
[----:B------:R-:W-:Y:S03]  /*c9d0*/  ISETP.GE.U32.AND P2, PT, R3, R5, PT ;  /* 0x000000050300720c */ /* 0x000fe60003f46070 */
[C---:B------:R-:W-:Y:S01]  /*c9e0*/  HMMA.16816.F32.BF16 R116, R164.reuse, R22, R116 ;  /* 0x00000016a474723c */ /* 0x040fe20000041874 */
[----:B------:R-:W-:Y:S03]  /*c9f0*/  @P0 PRMT R5, R6, 0x7632, R5 ;  /* 0x0000763206050816 */ /* 0x000fe60000000005 */
[----:B------:R-:W-:Y:S01]  /*ca00*/  @!P0 HFMA2.BF16_V2 R221, -RZ.H0_H0, RZ.H0_H0, -R6.H1_H1 ;  /* 0x200000ffffdd8231 */ /* 0x000fe20000360906 */
[----:B------:R-:W-:Y:S02]  /*ca10*/  @!P1 PRMT R6, R222, 0x5410, RZ ;  /* 0x00005410de069816 */ /* 0x000fe400000000ff */
[----:B------:R-:W-:Y:S01]  /*ca20*/  ISETP.LT.AND P1, PT, RZ, UR23, PT ;  /* 0x00000017ff007c0c */ /* 0x000fe2000bf21270 */
[C---:B-1----:R-:W-:Y:S01]  /*ca30*/  HMMA.16816.F32.BF16 R120, R164.reuse, R8, R120 ;  /* 0x00000008a478723c */ /* 0x042fe20000041878 */
[----:B------:R-:W-:Y:S03]  /*ca40*/  @!P0 PRMT R5, R221, 0x5410, RZ ;  /* 0x00005410dd058816 */ /* 0x000fe600000000ff */
[----:B------:R-:W-:Y:S03]  /*ca50*/  @!P2 HFMA2.BF16_V2 R226, -RZ.H0_H0, RZ.H0_H0, -R177.H0_H0 ;  /* 0x200000ffffe2a231 */ /* 0x000fe600003409b1 */
[----:B------:R-:W-:Y:S01]  /*ca60*/  FADD.FTZ R8, R181, R179 ;  /* 0x000000b3b5087221 */ /* 0x000fe20000010000 */
[C---:B------:R-:W-:Y:S01]  /*ca70*/  HMMA.16816.F32.BF16 R124, R164.reuse, R10, R124 ;  /* 0x0000000aa47c723c */ /* 0x040fe2000004187c */
[----:B------:R-:W-:Y:S03]  /*ca80*/  @!P2 PRMT R177, R226, 0x5410, RZ ;  /* 0x00005410e2b1a816 */ /* 0x000fe600000000ff */
[----:B------:R-:W-:Y:S02]  /*ca90*/  FADD.FTZ R3, R187, R8 ;  /* 0x00000008bb037221 */ /* 0x000fe40000010000 */
[----:B------:R-:W-:Y:S02]  /*caa0*/  STG.E.U16 [R182.64+0x72], R177 ;  /* 0x000072b1b6007986 */ /* 0x000fe4000c10150e */
[C---:B--2---:R-:W-:Y:S02]  /*cab0*/  HMMA.16816.F32.BF16 R128, R164.reuse, R12, R128 ;  /* 0x0000000ca480723c */ /* 0x044fe40000041880 */
[----:B------:R1:W-:Y:S04]  /*cac0*/  STL [R1+0x2c], R3 ;  /* 0x00002c0301007387 */ /* 0x0003e80000100800 */
[----:B------:R2:W-:Y:S02]  /*cad0*/  STG.E.U16 [R184.64+0x70], R6 ;  /* 0x00007006b8007986 */ /* 0x0005e4000c10150e */
[----:B------:R-:W-:Y:S02]  /*cae0*/  HMMA.16816.F32.BF16 R132, R164, R14, R132 ;  /* 0x0000000ea484723c */ /* 0x000fe40000041884 */
[----:B------:R2:W-:Y:S05]  /*caf0*/  STG.E.U16 [R184.64+0x72], R5 ;  /* 0x00007205b8007986 */ /* 0x0005ea000c10150e */
[----:B------:R-:W-:Y:S01]  /*cb00*/  FADD.FTZ R167, R173, R186 ;  /* 0x000000baada77221 */ /* 0x000fe20000010000 */
[----:B------:R-:W-:Y:S01]  /*cb10*/  IADD3 R164, P0, R182, -0x80, RZ ;  /* 0xffffff80b6a47810 */ /* 0x000fe20007f1e0ff */
[----:B------:R-:W-:Y:S03]  /*cb20*/  IMAD.MOV.U32 R165, RZ, RZ, R0 ;  /* 0x000000ffffa57224 */ /* 0x000fe600078e0000 */
[----:B------:R-:W-:Y:S01]  /*cb30*/  FADD.FTZ R167, R174, R167 ;  /* 0x000000a7aea77221 */ /* 0x000fe20000010000 */
[----:B------:R-:W-:Y:S01]  /*cb40*/  IADD3.X R166, R183, -0x1, RZ, P0, !PT ;  /* 0xffffffffb7a67810 */ /* 0x000fe200007fe4ff */
[----:B-1----:R-:W-:Y:S01]  /*cb50*/  IMAD.MOV.U32 R3, RZ, RZ, R2 ;  /* 0x000000ffff037224 */ /* 0x002fe200078e0002 */
[----:B--2--5:R-:W-:-:S05]  /*cb60*/  @P1 BRA `(.L_x_1520) ;  /* 0xffffaf2000001947 */ /* 0x024fca000383ffff */
.L_x_1519:
[----:B------:R-:W3:Y:S01]  /*cb70*/  LDL.LU R5, [R1+0x2c] ;  /* 0x00002c0001057983 */ /* 0x000ee20000300800 */
[----:B--2---:R-:W-:Y:S01]  /*cb80*/  MOV R12, 0x3f800000 ;  /* 0x3f800000000c7802 */ /* 0x004fe20000000f00 */
[----:B------:R-:W1:Y:S01]  /*cb90*/  S2UR UR6, SR_CTAID.Y ;  /* 0x00000000000679c3 */ /* 0x000e620000002600 */
[----:B------:R-:W-:Y:S01]  /*cba0*/  MOV R13, 0x3f800000 ;  /* 0x3f800000000d7802 */ /* 0x000fe20000000f00 */
[----:B------:R-:W2:Y:S01]  /*cbb0*/  SHFL.BFLY PT, R4, R167, 0x2, 0x1f ;  /* 0x0c401f00a7047f89 */ /* 0x000ea200000e0000 */
[----:B------:R-:W-:Y:S01]  /*cbc0*/  UISETP.NE.AND UP0, UPT, UR8, -0x1, UPT ;  /* 0xffffffff0800788c */ /* 0x000fe2000bf05270 */
[----:B------:R-:W-:Y:S01]  /*cbd0*/  BSSY B0, `(.L_x_1523) ;  /* 0x0000186000007945 */ /* 0x000fe20003800000 */
[----:B------:R-:W-:Y:S01]  /*cbe0*/  ULDC.64 UR4, c[0x0][0x1e8] ;  /* 0x00007a0000047ab9 */ /* 0x000fe20000000a00 */
[----:B------:R-:W4:Y:S01]  /*cbf0*/  S2R R6, SR_TID.X ;  /* 0x0000000000067919 */ /* 0x000f220000002100 */
[----:B------:R-:W-:Y:S01]  /*cc00*/  ULDC.U8 UR11, c[0x0][0x329] ;  /* 0x0000ca40000b7ab9 */ /* 0x000fe20000000000 */
[----:B------:R-:W4:Y:S01]  /*cc10*/  S2UR UR13, SR_CTAID.Z ;  /* 0x00000000000d79c3 */ /* 0x000f220000002700 */
[----:B------:R-:W-:-:S02]  /*cc20*/  UISETP.NE.AND UP1, UPT, UR11, URZ, UPT ;  /* 0x0000003f0b00728c */ /* 0x000fc4000bf25270 */
[----:B------:R-:W-:Y:S02]  /*cc30*/  ULDC UR9, c[0x0][0x214] ;  /* 0x0000850000097ab9 */ /* 0x000fe40000000800 */
[----:B------:R-:W-:Y:S02]  /*cc40*/  UMOV UR24, URZ ;  /* 0x0000003f00187c82 */ /* 0x000fe40008000000 */
[----:B------:R-:W-:Y:S02]  /*cc50*/  @UP0 UIMAD.WIDE.U32 UR18, UR8, UR4, URZ ;  /* 0x00000004081202a5 */ /* 0x000fe4000f8e003f */
[----:B------:R-:W-:Y:S02]  /*cc60*/  UMOV UR25, URZ ;  /* 0x0000003f00197c82 */ /* 0x000fe40008000000 */
[----:B------:R-:W-:Y:S02]  /*cc70*/  @UP0 UIMAD UR7, UR8, UR5, UR19 ;  /* 0x00000005080702a4 */ /* 0x000fe4000f8e0213 */
[----:B------:R-:W-:-:S02]  /*cc80*/  @UP1 ULDC UR17, c[0x0][0x210] ;  /* 0x0000840000111ab9 */ /* 0x000fc40000000800 */
[----:B------:R-:W-:Y:S02]  /*cc90*/  ULDC.64 UR4, c[0x0][0x1e0] ;  /* 0x0000780000047ab9 */ /* 0x000fe40000000a00 */
[----:B-1----:R-:W-:Y:S01]  /*cca0*/  @!UP0 USHF.R.S32.HI UR16, URZ, 0x1f, UR6 ;  /* 0x0000001f3f108899 */ /* 0x002fe20008011406 */
[----:B--2---:R-:W-:Y:S01]  /*ccb0*/  FADD.FTZ R4, R4, R167 ;  /* 0x000000a704047221 */ /* 0x004fe20000010000 */
[----:B------:R-:W-:Y:S02]  /*ccc0*/  @!UP0 UIMAD.WIDE.U32 UR22, UR6, UR4, URZ ;  /* 0x00000004061682a5 */ /* 0x000fe4000f8e003f */
[----:B------:R-:W-:Y:S02]  /*ccd0*/  @!UP0 UIMAD UR16, UR16, UR4, URZ ;  /* 0x00000004101082a4 */ /* 0x000fe4000f8e023f */
[----:B------:R-:W1:Y:S01]  /*cce0*/  SHFL.BFLY PT, R7, R4, 0x1, 0x1f ;  /* 0x0c201f0004077f89 */ /* 0x000e6200000e0000 */
[----:B------:R-:W-:Y:S02]  /*ccf0*/  ULDC.U8 UR4, c[0x0][0x328] ;  /* 0x0000ca0000047ab9 */ /* 0x000fe40000000000 */
[----:B------:R-:W-:-:S02]  /*cd00*/  UISETP.NE.AND UP2, UPT, UR4, URZ, UPT ;  /* 0x0000003f0400728c */ /* 0x000fc4000bf45270 */
[----:B------:R-:W-:Y:S02]  /*cd10*/  @!UP0 UIMAD UR16, UR6, UR5, UR16 ;  /* 0x00000005061082a4 */ /* 0x000fe4000f8e0210 */
[----:B------:R-:W-:Y:S01]  /*cd20*/  UISETP.NE.OR UP3, UPT, UR11, URZ, !UP2 ;  /* 0x0000003f0b00728c */ /* 0x000fe2000d765670 */
[----:B------:R-:W2:Y:S01]  /*cd30*/  S2UR UR11, SR_CTAID.X ;  /* 0x00000000000b79c3 */ /* 0x000ea20000002500 */
[----:B------:R-:W-:Y:S02]  /*cd40*/  ULDC UR5, c[0x0][0x234] ;  /* 0x00008d0000057ab9 */ /* 0x000fe40000000800 */
[----:B------:R-:W-:Y:S02]  /*cd50*/  @UP1 UIMAD UR17, UR17, UR9, URZ ;  /* 0x00000009111112a4 */ /* 0x000fe4000f8e023f */
[----:B------:R-:W-:Y:S02]  /*cd60*/  @!UP1 USEL UR17, UR9, UR5, !UP2 ;  /* 0x0000000509119287 */ /* 0x000fe4000d000000 */
[----:B------:R-:W-:-:S02]  /*cd70*/  ULDC UR4, c[0x0][0x1c0] ;  /* 0x0000700000047ab9 */ /* 0x000fc40000000800 */
[----:B------:R-:W-:Y:S02]  /*cd80*/  @UP1 UMOV UR19, 0x1 ;  /* 0x0000000100131882 */ /* 0x000fe40000000000 */
[----:B------:R-:W-:Y:S02]  /*cd90*/  @!UP1 UIMAD UR19, UR17, UR4, URZ ;  /* 0x00000004111392a4 */ /* 0x000fe4000f8e023f */
[----:B------:R-:W-:Y:S02]  /*cda0*/  @!UP3 UIMAD UR9, UR6, UR9, URZ ;  /* 0x000000090609b2a4 */ /* 0x000fe4000f8e023f */
[----:B------:R-:W-:Y:S01]  /*cdb0*/  @UP1 ULDC UR20, c[0x0][0x210] ;  /* 0x0000840000141ab9 */ /* 0x000fe20000000800 */
[----:B-1----:R-:W-:Y:S01]  /*cdc0*/  FADD.FTZ R7, R4, R7 ;  /* 0x0000000704077221 */ /* 0x002fe20000010000 */
[----:B------:R-:W-:Y:S02]  /*cdd0*/  UIMAD UR5, UR6, UR19, URZ ;  /* 0x00000013060572a4 */ /* 0x000fe4000f8e023f */
[----:B------:R-:W-:-:S02]  /*cde0*/  @!UP1 UMOV UR20, 0x1 ;  /* 0x0000000100149882 */ /* 0x000fc40000000000 */
[----:B------:R-:W-:Y:S01]  /*cdf0*/  FSETP.NE.FTZ.AND P0, PT, R7, RZ, PT ;  /* 0x000000ff0700720b */ /* 0x000fe20003f15000 */
[----:B------:R-:W-:Y:S02]  /*ce00*/  @!UP3 USEL UR9, UR9, UR8, !UP0 ;  /* 0x000000080909b287 */ /* 0x000fe4000c000000 */
[----:B--2---:R-:W-:Y:S02]  /*ce10*/  UIMAD UR4, UR11, UR20, URZ ;  /* 0x000000140b0472a4 */ /* 0x004fe4000f8e023f */
[----:B------:R-:W-:Y:S02]  /*ce20*/  USEL UR5, UR5, URZ, UP3 ;  /* 0x0000003f05057287 */ /* 0x000fe40009800000 */
[----:B------:R-:W-:Y:S02]  /*ce30*/  USHF.L.U32 UR4, UR4, 0x7, URZ ;  /* 0x0000000704047899 */ /* 0x000fe4000800063f */
[----:B----4-:R-:W-:Y:S02]  /*ce40*/  UIMAD UR17, UR13, UR17, UR5 ;  /* 0x000000110d1172a4 */ /* 0x010fe4000f8e0205 */
[----:B------:R-:W-:-:S02]  /*ce50*/  @!UP3 UMOV UR24, UR9 ;  /* 0x000000090018bc82 */ /* 0x000fc40008000000 */
[----:B------:R-:W1:Y:S01]  /*ce60*/  @P0 MUFU.RCP R13, R7 ;  /* 0x00000007000d0308 */ /* 0x000e620000001000 */
[----:B------:R-:W-:Y:S02]  /*ce70*/  USHF.R.S32.HI UR5, URZ, 0x1f, UR4 ;  /* 0x0000001f3f057899 */ /* 0x000fe40008011404 */
[----:B------:R-:W-:Y:S02]  /*ce80*/  @!UP3 USHF.R.S32.HI UR25, URZ, 0x1f, UR9 ;  /* 0x0000001f3f19b899 */ /* 0x000fe40008011409 */
[----:B------:R-:W-:Y:S02]  /*ce90*/  USHF.R.S32.HI UR6, URZ, 0x1f, UR17 ;  /* 0x0000001f3f067899 */ /* 0x000fe40008011411 */
[----:B------:R-:W-:Y:S01]  /*cea0*/  UIADD3 UR4, UP2, UP1, UR4, UR24, UR17 ;  /* 0x0000001804047290 */ /* 0x000fe2000f95e011 */
[----:B------:R-:W2:Y:S01]  /*ceb0*/  @P0 MUFU.LG2 R7, R7 ;  /* 0x0000000700070308 */ /* 0x000ea20000000c00 */
[----:B------:R-:W-:Y:S02]  /*cec0*/  @!UP0 UIADD3 UR7, UR23, UR16, URZ ;  /* 0x0000001017078290 */ /* 0x000fe4000fffe03f */
[----:B------:R-:W-:-:S02]  /*ced0*/  UIADD3.X UR5, UR5, UR25, UR6, UP2, UP1 ;  /* 0x0000001905057290 */ /* 0x000fc400097e2406 */
[----:B------:R-:W-:Y:S01]  /*cee0*/  @!UP0 UMOV UR18, UR22 ;  /* 0x0000001600128c82 */ /* 0x000fe20008000000 */
[----:B-1----:R-:W-:-:S04]  /*cef0*/  FMUL.FTZ R13, R13, c[0x0][0x2dc] ;  /* 0x0000b7000d0d7a20 */ /* 0x002fc80000410000 */
[C---:B------:R-:W-:Y:S02]  /*cf00*/  FMUL.FTZ R138, R13.reuse, R138 ;  /* 0x0000008a0d8a7220 */ /* 0x040fe40000410000 */
        /* <DEDUP_REMOVED lines=94> */
[----:B--2---:R-:W-:-:S03]  /*d4f0*/  @P0 FMUL.FTZ R7, R7, 0.69314718246459960938 ;  /* 0x3f31721807070820 */ /* 0x004fc60000410000 */
[----:B------:R-:W-:Y:S01]  /*d500*/  F2FP.BF16.PACK_AB R13, R13, R134 ;  /* 0x000000860d0d723e */ /* 0x000fe200000010ff */
[----:B---3--:R-:W1:Y:S02]  /*d510*/  SHFL.BFLY PT, R3, R5, 0x2, 0x1f ;  /* 0x0c401f0005037f89 */ /* 0x008e6400000e0000 */
[----:B-1----:R-:W-:Y:S01]  /*d520*/  FADD.FTZ R3, R3, R5 ;  /* 0x0000000503037221 */ /* 0x002fe20000010000 */
[----:B------:R-:W-:-:S04]  /*d530*/  SHF.R.S32.HI R5, RZ, 0x1f, R6 ;  /* 0x0000001fff057819 */ /* 0x000fc80000011406 */
[----:B------:R-:W1:Y:S01]  /*d540*/  SHFL.BFLY PT, R8, R3, 0x1, 0x1f ;  /* 0x0c201f0003087f89 */ /* 0x000e6200000e0000 */
[CC--:B------:R-:W-:Y:S02]  /*d550*/  LEA.HI R15, R5.reuse, R6.reuse, RZ, 0x2 ;  /* 0x00000006050f7211 */ /* 0x0c0fe400078f10ff */
[----:B------:R-:W-:Y:S02]  /*d560*/  LEA.HI R4, R5, R6, RZ, 0x5 ;  /* 0x0000000605047211 */ /* 0x000fe400078f28ff */
[--C-:B------:R-:W-:Y:S02]  /*d570*/  SHF.R.S32.HI R11, RZ, 0x2, R15.reuse ;  /* 0x00000002ff0b7819 */ /* 0x100fe4000001140f */
[----:B------:R-:W-:Y:S02]  /*d580*/  SHF.R.S32.HI R10, RZ, 0x1f, R15 ;  /* 0x0000001fff0a7819 */ /* 0x000fe4000001140f */
[----:B------:R-:W-:Y:S02]  /*d590*/  LOP3.LUT R15, R15, 0x3ffffffc, RZ, 0xc0, !PT ;  /* 0x3ffffffc0f0f7812 */ /* 0x000fe400078ec0ff */
[----:B------:R-:W-:-:S02]  /*d5a0*/  LEA.HI R9, R10, R11, RZ, 0x3 ;  /* 0x0000000b0a097211 */ /* 0x000fc400078f18ff */
[----:B------:R-:W-:Y:S02]  /*d5b0*/  IADD3 R10, -R15, R6, RZ ;  /* 0x000000060f0a7210 */ /* 0x000fe40007ffe1ff */
[----:B------:R-:W-:-:S04]  /*d5c0*/  LOP3.LUT R14, R9, 0xfffffff8, RZ, 0xc0, !PT ;  /* 0xfffffff8090e7812 */ /* 0x000fc800078ec0ff */
[----:B------:R-:W-:-:S04]  /*d5d0*/  IADD3 R14, R11, -R14, RZ ;  /* 0x8000000e0b0e7210 */ /* 0x000fc80007ffe0ff */
[----:B------:R-:W-:Y:S01]  /*d5e0*/  SHF.L.U32 R9, R14, 0x6, RZ ;  /* 0x000000060e097819 */ /* 0x000fe200000006ff */
[----:B-1----:R-:W-:Y:S01]  /*d5f0*/  FADD.FTZ R8, R3, R8 ;  /* 0x0000000803087221 */ /* 0x002fe20000010000 */
[----:B------:R-:W-:Y:S02]  /*d600*/  SHF.R.S32.HI R3, RZ, 0x5, R4 ;  /* 0x00000005ff037819 */ /* 0x000fe40000011404 */
[----:B------:R-:W-:Y:S02]  /*d610*/  LOP3.LUT R9, R9, 0x1c0, RZ, 0xc0, !PT ;  /* 0x000001c009097812 */ /* 0x000fe400078ec0ff */
[----:B------:R-:W-:Y:S02]  /*d620*/  FSETP.NE.FTZ.AND P3, PT, R8, RZ, PT ;  /* 0x000000ff0800720b */ /* 0x000fe40003f75000 */
[----:B------:R-:W-:Y:S02]  /*d630*/  LEA R3, R3, R10, 0x9 ;  /* 0x0000000a03037211 */ /* 0x000fe400078e48ff */
[----:B------:R-:W-:-:S02]  /*d640*/  R2P PR, R14, 0x6 ;  /* 0x000000060e007804 */ /* 0x000fc40000000000 */
[----:B------:R-:W-:Y:S02]  /*d650*/  LOP3.LUT R14, R14, 0x1, RZ, 0xc0, !PT ;  /* 0x000000010e0e7812 */ /* 0x000fe400078ec0ff */
[----:B------:R-:W-:Y:S02]  /*d660*/  LEA.HI R10, R9, R9, RZ, 0x1d ;  /* 0x00000009090a7211 */ /* 0x000fe400078fe8ff */
[----:B------:R-:W-:Y:S02]  /*d670*/  ISETP.NE.U32.AND P4, PT, R14, 0x1, PT ;  /* 0x000000010e00780c */ /* 0x000fe40003f85070 */
[----:B------:R-:W-:Y:S01]  /*d680*/  LEA R3, R3, R10, 0x1 ;  /* 0x0000000a03037211 */ /* 0x000fe200078e08ff */
[----:B------:R-:W1:Y:S01]  /*d690*/  @P3 MUFU.RCP R12, R8 ;  /* 0x00000008000c3308 */ /* 0x000e620000001000 */
[----:B------:R-:W-:Y:S02]  /*d6a0*/  MOV R9, 0x20 ;  /* 0x0000002000097802 */ /* 0x000fe40000000f00 */
[----:B------:R-:W-:-:S02]  /*d6b0*/  SHF.L.U32 R3, R3, 0x1, RZ ;  /* 0x0000000103037819 */ /* 0x000fc400000006ff */
[----:B------:R-:W-:Y:S02]  /*d6c0*/  SEL R10, R9, 0xffffffe0, !P1 ;  /* 0xffffffe0090a7807 */ /* 0x000fe40004800000 */
[----:B------:R-:W-:Y:S01]  /*d6d0*/  MOV R9, 0x40 ;  /* 0x0000004000097802 */ /* 0x000fe20000000f00 */
[----:B------:R-:W-:Y:S01]  /*d6e0*/  STS [R3+0x400], R138 ;  /* 0x0004008a03007388 */ /* 0x000fe20000000800 */
[C---:B------:R-:W-:Y:S01]  /*d6f0*/  IADD3 R11, R3.reuse, -0x10, RZ ;  /* 0xfffffff0030b7810 */ /* 0x040fe20007ffe0ff */
[----:B------:R-:W2:Y:S01]  /*d700*/  @P3 MUFU.LG2 R8, R8 ;  /* 0x0000000800083308 */ /* 0x000ea20000000c00 */
[C---:B------:R-:W-:Y:S02]  /*d710*/  @P4 IADD3 R11, R3.reuse, 0x10, RZ ;  /* 0x00000010030b4810 */ /* 0x040fe40007ffe0ff */
[----:B------:R-:W-:Y:S01]  /*d720*/  IADD3 R15, R3, R10, RZ ;  /* 0x0000000a030f7210 */ /* 0x000fe20007ffe0ff */
[----:B-1----:R-:W-:-:S04]  /*d730*/  FMUL.FTZ R12, R12, c[0x0][0x2dc] ;  /* 0x0000b7000c0c7a20 */ /* 0x002fc80000410000 */
        /* <DEDUP_REMOVED lines=99> */
[----:B------:R-:W-:Y:S02]  /*dd70*/  SEL R12, R9, 0xffffffc0, !P2 ;  /* 0xffffffc0090c7807 */ /* 0x000fe40005000000 */
[----:B------:R-:W-:-:S02]  /*dd80*/  IADD3 R9, R10, R11, RZ ;  /* 0x0000000b0a097210 */ /* 0x000fc40007ffe0ff */
[-C--:B------:R-:W-:Y:S02]  /*dd90*/  IADD3 R17, R3, R12.reuse, RZ ;  /* 0x0000000c03117210 */ /* 0x080fe40007ffe0ff */
[----:B------:R-:W-:Y:S01]  /*dda0*/  IADD3 R19, R12, R11, RZ ;  /* 0x0000000b0c137210 */ /* 0x000fe20007ffe0ff */
[----:B------:R-:W-:Y:S01]  /*ddb0*/  STS [R9], R148 ;  /* 0x0000009409007388 */ /* 0x000fe20000000800 */
[-C--:B------:R-:W-:Y:S02]  /*ddc0*/  IADD3 R21, R15, R12.reuse, RZ ;  /* 0x0000000c0f157210 */ /* 0x080fe40007ffe0ff */
[----:B------:R-:W-:Y:S01]  /*ddd0*/  IADD3 R23, R9, R12, RZ ;  /* 0x0000000c09177210 */ /* 0x000fe20007ffe0ff */
[----:B------:R-:W-:Y:S01]  /*dde0*/  STS [R9+0x400], R150 ;  /* 0x0004009609007388 */ /* 0x000fe20000000800 */
[----:B------:R-:W-:Y:S02]  /*ddf0*/  F2FP.BF16.PACK_AB R128, R129, R128 ;  /* 0x000000808180723e */ /* 0x000fe400000010ff */
[----:B------:R-:W-:Y:S01]  /*de00*/  F2FP.BF16.PACK_AB R132, R133, R132 ;  /* 0x000000848584723e */ /* 0x000fe200000010ff */
        /* <DEDUP_REMOVED lines=98> */
.L_x_1524:
[----:B--234-:R-:W-:Y:S05]  /*e430*/  BSYNC B0 ;  /* 0x0000000000007941 */ /* 0x01cfea0003800000 */
.L_x_1523:
[----:B------:R-:W2:Y:S01]  /*e440*/  S2R R0, SR_TID.X ;  /* 0x0000000000007919 */ /* 0x000ea20000002100 */
[----:B------:R-:W-:Y:S01]  /*e450*/  LEA.HI R5, R5, R6, RZ, 0x3 ;  /* 0x0000000605057211 */ /* 0x000fe200078f18ff */
[----:B------:R-:W-:Y:S01]  /*e460*/  UIMAD UR11, UR11, -0x80, UR12 ;  /* 0xffffff800b0b78a4 */ /* 0x000fe2000f8e020c */
[----:B------:R-:W-:Y:S01]  /*e470*/  BSSY B0, `(.L_x_1525) ;  /* 0x0000025000007945 */ /* 0x000fe20003800000 */
[----:B------:R-:W3:Y:S01]  /*e480*/  S2R R2, SR_CTAID.Z ;  /* 0x0000000000027919 */ /* 0x000ee20000002700 */
[----:B------:R-:W-:Y:S01]  /*e490*/  LOP3.LUT R3, R5, 0xfffffff8, RZ, 0xc0, !PT ;  /* 0xfffffff805037812 */ /* 0x000fe200078ec0ff */
[----:B------:R-:W-:-:S02]  /*e4a0*/  USHF.R.S32.HI UR6, URZ, 0x1f, UR13 ;  /* 0x0000001f3f067899 */ /* 0x000fc4000801140d */
[----:B------:R-:W-:Y:S02]  /*e4b0*/  ULDC.64 UR4, c[0x0][0x1f0] ;  /* 0x00007c0000047ab9 */ /* 0x000fe40000000a00 */
[----:B------:R-:W-:Y:S01]  /*e4c0*/  IMAD.IADD R4, R6, 0x1, -R3 ;  /* 0x0000000106047824 */ /* 0x000fe200078e0a03 */
[----:B------:R-:W-:-:S03]  /*e4d0*/  UIMAD UR4, UR6, UR4, URZ ;  /* 0x00000004060472a4 */ /* 0x000fc6000f8e023f */
[----:B------:R-:W-:Y:S01]  /*e4e0*/  IMAD.SHL.U32 R4, R4, 0x8, RZ ;  /* 0x0000000804047824 */ /* 0x000fe200078e00ff */
[----:B------:R-:W-:-:S04]  /*e4f0*/  UIMAD UR4, UR13, UR5, UR4 ;  /* 0x000000050d0472a4 */ /* 0x000fc8000f8e0204 */
[----:B------:R-:W-:-:S04]  /*e500*/  IADD3 R6, P0, R4, UR18, RZ ;  /* 0x0000001204067c10 */ /* 0x000fc8000ff1e0ff */
[----:B------:R-:W-:Y:S02]  /*e510*/  LEA.HI.X.SX32 R7, R4, UR7, 0x1, P0 ;  /* 0x0000000704077c11 */ /* 0x000fe400080f0eff */
[----:B--2---:R-:W-:-:S03]  /*e520*/  SHF.R.S32.HI R3, RZ, 0x1f, R0 ;  /* 0x0000001fff037819 */ /* 0x004fc60000011400 */
[----:B---3--:R-:W-:Y:S01]  /*e530*/  IMAD.WIDE.U32 R6, R2, c[0x0][0x1f0], R6 ;  /* 0x00007c0002067a25 */ /* 0x008fe200078e0006 */
[----:B------:R-:W-:Y:S02]  /*e540*/  LEA.HI R3, R3, R0, RZ, 0x3 ;  /* 0x0000000003037211 */ /* 0x000fe400078f18ff */
[----:B------:R-:W-:Y:S02]  /*e550*/  SHF.R.S32.HI R0, RZ, 0x3, R5 ;  /* 0x00000003ff007819 */ /* 0x000fe40000011405 */
[----:B------:R-:W-:Y:S02]  /*e560*/  SHF.R.S32.HI R8, RZ, 0x3, R3 ;  /* 0x00000003ff087819 */ /* 0x000fe40000011403 */
[----:B------:R-:W-:Y:S01]  /*e570*/  ISETP.GE.AND P0, PT, R0, UR11, PT ;  /* 0x0000000b00007c0c */ /* 0x000fe2000bf06270 */
[----:B------:R-:W-:Y:S01]  /*e580*/  IMAD.U32 R0, RZ, RZ, UR10 ;  /* 0x0000000aff007e24 */ /* 0x000fe2000f8e00ff */
[----:B------:R-:W-:Y:S02]  /*e590*/  SHF.R.S32.HI R9, RZ, 0x1f, R8 ;  /* 0x0000001fff097819 */ /* 0x000fe40000011408 */
[----:B------:R-:W-:-:S03]  /*e5a0*/  IADD3 R11, R7, UR4, RZ ;  /* 0x00000004070b7c10 */ /* 0x000fc6000fffe0ff */
[----:B------:R-:W-:-:S06]  /*e5b0*/  IMAD.WIDE R8, R0, 0x80, R8 ;  /* 0x0000008000087825 */ /* 0x000fcc00078e0208 */
        /* <DEDUP_REMOVED lines=16> */
.L_x_1526:
[----:B------:R-:W-:Y:S05]  /*e6c0*/  BSYNC B0 ;  /* 0x0000000000007941 */ /* 0x000fea0003800000 */
.L_x_1525:
        /* <DEDUP_REMOVED lines=22> */
.L_x_1528:
[----:B------:R-:W-:Y:S05]  /*e830*/  BSYNC B0 ;  /* 0x0000000000007941 */ /* 0x000fea0003800000 */
.L_x_1527:
        /* <DEDUP_REMOVED lines=22> */
.L_x_1530:
[----:B------:R-:W-:Y:S05]  /*e9a0*/  BSYNC B0 ;  /* 0x0000000000007941 */ /* 0x000fea0003800000 */
.L_x_1529:
[----:B------:R-:W-:-:S04]  /*e9b0*/  LEA.HI.SX32 R5, R5, 0x60, 0x1d ;  /* 0x0000006005057811 */ /* 0x000fc800078feaff */
[----:B------:R-:W-:-:S13]  /*e9c0*/  ISETP.GE.AND P0, PT, R5, UR11, PT ;  /* 0x0000000b05007c0c */ /* 0x000fda000bf06270 */
[----:B------:R-:W-:Y:S05]  /*e9d0*/  @P0 EXIT ;  /* 0x000000000000094d */ /* 0x000fea0003800000 */
[----:B------:R-:W-:Y:S01]  /*e9e0*/  IADD3 R0, P0, R8, 0x60, RZ ;  /* 0x0000006008007810 */ /* 0x000fe20007f1e0ff */
[----:B------:R-:W-:Y:S01]  /*e9f0*/  IMAD.MOV.U32 R7, RZ, RZ, R11 ;  /* 0x000000ffff077224 */ /* 0x000fe200078e000b */
[----:B------:R-:W-:Y:S02]  /*ea00*/  ISETP.GE.AND P2, PT, R4, c[0x0][0x220], PT ;  /* 0x0000880004007a0c */ /* 0x000fe40003f46270 */
        /* <DEDUP_REMOVED lines=16> */
.L_x_1497:
        /* <DEDUP_REMOVED lines=81> */
.L_x_1532:
[----:B------:R-:W-:Y:S05]  /*f020*/  BSYNC B0 ;  /* 0x0000000000007941 */ /* 0x000fea0003800000 */
.L_x_1531:
        /* <DEDUP_REMOVED lines=22> */
.L_x_1534:
[----:B------:R-:W-:Y:S05]  /*f190*/  BSYNC B0 ;  /* 0x0000000000007941 */ /* 0x000fea0003800000 */
.L_x_1533:
        /* <DEDUP_REMOVED lines=22> */
.L_x_1536:
[----:B------:R-:W-:Y:S05]  /*f300*/  BSYNC B0 ;  /* 0x0000000000007941 */ /* 0x000fea0003800000 */
.L_x_1535:
        /* <DEDUP_REMOVED lines=21> */
.L_x_1538:
[----:B------:R-:W-:Y:S05]  /*f460*/  BSYNC B0 ;  /* 0x0000000000007941 */ /* 0x000fea0003800000 */
.L_x_1537:
[----:B------:R-:W-:-:S04]  /*f470*/  ISETP.NE.AND P3, PT, R20, RZ, PT ;  /* 0x000000ff1400720c */ /* 0x000fc80003f65270 */
[----:B------:R-:W-:Y:S02]  /*f480*/  ISETP.GE.OR P2, PT, R10, UR12, P3 ;  /* 0x0000000c0a007c0c */ /* 0x000fe40009f46670 */
[----:B------:R-:W-:Y:S02]  /*f490*/  ISETP.GE.OR P1, PT, R5, UR12, P3 ;  /* 0x0000000c05007c0c */ /* 0x000fe40009f26670 */
[----:B------:R-:W-:-:S09]  /*f4a0*/  ISETP.GE.OR P0, PT, R4, UR12, P3 ;  /* 0x0000000c04007c0c */ /* 0x000fd20009f06670 */
        /* <DEDUP_REMOVED lines=8> */
[----:B------:R-:W-:Y:S02]  /*f530*/  @!P2 LEA.HI.X R11, R6, c[0x0][0x204], R7, 0x2, P5 ;  /* 0x00008100060baa11 */ /* 0x000fe400028f1407 */
[----:B------:R-:W-:Y:S02]  /*f540*/  @!P1 LEA.HI.X.SX32 R0, R0, UR6, 0x1, P6 ;  /* 0x0000000600009c11 */ /* 0x000fe4000b0f0eff */
        /* <DEDUP_REMOVED lines=11> */
[----:B------:R-:W-:-:S13]  /*f600*/  ISETP.GE.OR P0, PT, R2, UR12, P3 ;  /* 0x0000000c02007c0c */ /* 0x000fda0009f06670 */
        /* <DEDUP_REMOVED lines=9> */
.L_x_1539:
        /* <DEDUP_REMOVED lines=14> */
.L_x_2055:


//--------------------- .text._ZN5flash16flash_fwd_kernelI23Flash_fwd_kernel_traitsILi256ELi128ELi64ELi8ELb0ELb0EN7cutlass10bfloat16_tE19Flash_kernel_traitsILi256ELi128ELi64ELi8ES3_EELb0ELb0ELb0ELb0ELb0ELb0ELb1ELb0EEEvNS_16Flash_fwd_paramsE --------------------------
	.section	.text._ZN5flash16flash_fwd_kernelI23Flash_fwd_kernel_traitsILi256ELi128ELi64ELi8ELb0ELb0EN7cutlass10bfloat16_tE19Flash_kernel_traitsILi256ELi128ELi64ELi8ES3_EELb0ELb0ELb0ELb0ELb0ELb0ELb1ELb0EEEvNS_16Flash_fwd_paramsE,"ax",@progbits
	.sectioninfo	@"SHI_REGISTERS=255"
	.align	128
        .global         _ZN5flash16flash_fwd_kernelI23Flash_fwd_kernel_traitsILi256ELi128ELi64ELi8ELb0ELb0EN7cutlass10bfloat16_tE19Flash_kernel_traitsILi256ELi128ELi64ELi8ES3_EELb0ELb0ELb0ELb0ELb0ELb0ELb1ELb0EEEvNS_16Flash_fwd_paramsE
        .type           _ZN5flash16flash_fwd_kernelI23Flash_fwd_kernel_traitsILi256ELi128ELi64ELi8ELb0ELb0EN7cutlass10bfloat16_tE19Flash_kernel_traitsILi256ELi128ELi64ELi8ES3_EELb0ELb0ELb0ELb0ELb0ELb0ELb1ELb0EEEvNS_16Flash_fwd_paramsE,@function
        .size           _ZN5flash16flash_fwd_kernelI23Flash_fwd_kernel_traitsILi256ELi128ELi64ELi8ELb0ELb0EN7cutlass10bfloat16_tE19Flash_kernel_traitsILi256ELi128ELi64ELi8ES3_EELb0ELb0ELb0ELb0ELb0ELb0ELb1ELb0EEEvNS_16Flash_fwd_paramsE,(.L_x_2056 - _ZN5flash16flash_fwd_kernelI23Flash_fwd_kernel_traitsILi256ELi128ELi64ELi8ELb0ELb0EN7cutlass10bfloat16_tE19Flash_kernel_traitsILi256ELi128ELi64ELi8ES3_EELb0ELb0ELb0ELb0ELb0ELb0ELb1ELb0EEEvNS_16Flash_fwd_paramsE)
        .other          _ZN5flash16flash_fwd_kernelI23Flash_fwd_kernel_traitsILi256ELi128ELi64ELi8ELb0ELb0EN7cutlass10bfloat16_tE19Flash_kernel_traitsILi256ELi128ELi64ELi8ES3_EELb0ELb0ELb0ELb0ELb0ELb0ELb1ELb0EEEvNS_16Flash_fwd_paramsE,@"STO_CUDA_ENTRY STV_DEFAULT"
_ZN5flash16flash_fwd_kernelI23Flash_fwd_kernel_traitsILi256ELi128ELi64ELi8ELb0ELb0EN7cutlass10bfloat16_tE19Flash_kernel_traitsILi256ELi128ELi64ELi8ES3_EELb0ELb0ELb0ELb0ELb0ELb0ELb1ELb0EEEvNS_16Flash_fwd_paramsE:
.text._ZN5flash16flash_fwd_kernelI23Flash_fwd_kernel_traitsILi256ELi128ELi64ELi8ELb0ELb0EN7cutlass10bfloat16_tE19Flash_kernel_traitsILi256ELi128ELi64ELi8ES3_EELb0ELb0ELb0ELb0ELb0ELb0ELb1ELb0EEEvNS_16Flash_fwd_paramsE:
        /* <DEDUP_REMOVED lines=57> */
.L_x_1540:
[----:B------:R-:W-:Y:S02]  /*0390*/  ULDC UR6, c[0x0][0x218] ;  /* 0x0000860000067ab9 */ /* 0x000fe40000000800 */
.L_x_1541:
        /* <DEDUP_REMOVED lines=60> */
.L_x_1543:
        /* <DEDUP_REMOVED lines=15> */
[----:B--2---:R-:W-:Y:S02]  /*0850*/  UIMAD.WIDE.U32 UR20, UR21, UR5, URZ ;  /* 0x00000005151472a5 */ /* 0x004fe4000f8e003f */
        /* <DEDUP_REMOVED lines=34> */
.L_x_1544:
        /* <DEDUP_REMOVED lines=10> */
[----:B------:R-:W-:Y:S01]  /*0b20*/  LOP3.LUT R3, R248, 0xfffffff8, RZ, 0xc0, !PT ;  /* 0xfffffff8f8037812 */ /* 0x000fe200078ec0ff */
[----:B------:R-:W-:Y:S01]  /*0b30*/  IMAD.U32 R17, RZ, RZ, UR13 ;  /* 0x0000000dff117e24 */ /* 0x000fe2000f8e00ff */
[----:B------:R-:W-:Y:S01]  /*0b40*/  LEA.HI R233, R5, R0, RZ, 0x1 ;  /* 0x0000000005e97211 */ /* 0x000fe200078f08ff */
[----:B------:R-:W-:Y:S01]  /*0b50*/  BSSY B0, `(.L_x_1545) ;  /* 0x000006a000007945 */ /* 0x000fe20003800000 */
[----:B------:R-:W-:Y:S01]  /*0b60*/  SHF.R.S32.HI R248, RZ, 0x3, R248 ;  /* 0x00000003fff87819 */ /* 0x000fe200000114f8 */
[----:B------:R-:W-:Y:S01]  /*0b70*/  IMAD.IADD R2, R4, 0x1, -R3 ;  /* 0x0000000104027824 */ /* 0x000fe200078e0a03 */
[----:B------:R-:W-:-:S02]  /*0b80*/  LOP3.LUT R233, R233, 0xfffffffe, RZ, 0xc0, !PT ;  /* 0xfffffffee9e97812 */ /* 0x000fc400078ec0ff */
[----:B------:R-:W-:Y:S01]  /*0b90*/  LOP3.LUT R5, R5, 0xfffffff0, RZ, 0xc0, !PT ;  /* 0xfffffff005057812 */ /* 0x000fe200078ec0ff */
[----:B------:R-:W-:Y:S01]  /*0ba0*/  IMAD.SHL.U32 R3, R248, 0x40, RZ ;  /* 0x00000040f8037824 */ /* 0x000fe200078e00ff */
[----:B------:R-:W-:Y:S01]  /*0bb0*/  SHF.R.S32.HI R249, RZ, 0x1f, R248 ;  /* 0x0000001ffff97819 */ /* 0x000fe200000114f8 */
[----:B------:R-:W-:Y:S01]  /*0bc0*/  IMAD.IADD R233, R0, 0x1, -R233 ;  /* 0x0000000100e97824 */ /* 0x000fe200078e0ae9 */
[----:B------:R-:W-:Y:S01]  /*0bd0*/  LEA.HI R7, R9, R4, RZ, 0x6 ;  /* 0x0000000409077211 */ /* 0x000fe200078f30ff */
[----:B------:R-:W-:Y:S01]  /*0be0*/  IMAD.SHL.U32 R246, R2, 0x8, RZ ;  /* 0x0000000802f67824 */ /* 0x000fe200078e00ff */
[----:B------:R-:W-:Y:S01]  /*0bf0*/  LOP3.LUT R3, R3, 0x1c0, RZ, 0xc0, !PT ;  /* 0x000001c003037812 */ /* 0x000fe200078ec0ff */
[----:B------:R-:W-:Y:S02]  /*0c00*/  IMAD.IADD R0, R4, 0x1, -R5 ;  /* 0x0000000104007824 */ /* 0x000fe400078e0a05 */
        /* <DEDUP_REMOVED lines=17> */
[----:B------:R-:W-:Y:S01]  /*0d20*/  IADD3 R10, P0, R18, UR12, RZ ;  /* 0x0000000c120a7c10 */ /* 0x000fe2000ff1e0ff */
[----:B------:R-:W-:Y:S01]  /*0d30*/  IMAD.IADD R5, R0, 0x1, -R5 ;  /* 0x0000000100057824 */ /* 0x000fe200078e0a05 */
[----:B------:R-:W-:Y:S01]  /*0d40*/  LOP3.LUT R236, R236, 0xfffffe00, R7, 0xf8, !PT ;  /* 0xfffffe00ecec7812 */ /* 0x000fe200078ef807 */
[----:B------:R-:W-:Y:S01]  /*0d50*/  IMAD R0, R248, c[0x0][0x19c], R11 ;  /* 0x00006700f8007a24 */ /* 0x000fe200078e020b */
[----:B------:R-:W-:Y:S01]  /*0d60*/  ULDC.64 UR4, c[0x0][0x1a8] ;  /* 0x00006a0000047ab9 */ /* 0x000fe20000000a00 */
[----:B-1----:R-:W-:Y:S01]  /*0d70*/  IMAD.WIDE.U32 R12, R12, c[0x0][0x1a8], R14 ;  /* 0x00006a000c0c7a25 */ /* 0x002fe200078e000e */
[----:B------:R-:W-:Y:S01]  /*0d80*/  LOP3.LUT P2, RZ, R5, 0x4, RZ, 0xc0, !PT ;  /* 0x0000000405ff7812 */ /* 0x000fe2000784c0ff */
[----:B------:R-:W-:Y:S01]  /*0d90*/  UIMAD UR4, UR20, UR4, URZ ;  /* 0x00000004140472a4 */ /* 0x000fe2000f8e023f */
[----:B------:R-:W-:Y:S01]  /*0da0*/  IADD3.X R11, R19, UR10, R0, P0, !PT ;  /* 0x0000000a130b7c10 */ /* 0x000fe200087fe400 */
[----:B------:R-:W-:Y:S01]  /*0db0*/  IMAD R7, R249, c[0x0][0x1a0], RZ ;  /* 0x00006800f9077a24 */ /* 0x000fe200078e02ff */
[C---:B------:R-:W-:Y:S01]  /*0dc0*/  LOP3.LUT P1, RZ, R5.reuse, 0x2, RZ, 0xc0, !PT ;  /* 0x0000000205ff7812 */ /* 0x040fe2000782c0ff */
[----:B------:R-:W-:Y:S01]  /*0dd0*/  IMAD.WIDE.U32 R14, R248, c[0x0][0x1a0], R246 ;  /* 0x00006800f80e7a25 */ /* 0x000fe200078e00f6 */
[----:B------:R-:W-:Y:S01]  /*0de0*/  UIMAD UR6, UR8, UR7, UR6 ;  /* 0x00000007080672a4 */ /* 0x000fe2000f8e0206 */
[----:B------:R-:W-:Y:S01]  /*0df0*/  IADD3 R239, R246, 0x40, RZ ;  /* 0x00000040f6ef7810 */ /* 0x000fe20007ffe0ff */
[----:B------:R-:W-:Y:S01]  /*0e00*/  UIMAD UR4, UR15, UR5, UR4 ;  /* 0x000000050f0472a4 */ /* 0x000fe2000f8e0204 */
[----:B------:R-:W-:Y:S01]  /*0e10*/  IMAD R0, R248, c[0x0][0x1a4], R7 ;  /* 0x00006900f8007a24 */ /* 0x000fe200078e0207 */
[----:B------:R-:W-:Y:S01]  /*0e20*/  IADD3 R6, P0, R14, UR24, RZ ;  /* 0x000000180e067c10 */ /* 0x000fe2000ff1e0ff */
[----:B------:R-:W-:Y:S01]  /*0e30*/  IMAD.SHL.U32 R5, R5, 0x40, RZ ;  /* 0x0000004005057824 */ /* 0x000fe200078e00ff */
[----:B------:R-:W-:Y:S01]  /*0e40*/  IADD3 R238, R246, 0x80, RZ ;  /* 0x00000080f6ee7810 */ /* 0x000fe20007ffe0ff */
[----:B------:R-:W-:Y:S01]  /*0e50*/  IMAD.WIDE.U32 R242, R242, c[0x0][0x1b0], R10 ;  /* 0x00006c00f2f27a25 */ /* 0x000fe200078e000a */
[----:B------:R-:W-:-:S02]  /*0e60*/  IADD3.X R7, R15, UR23, R0, P0, !PT ;  /* 0x000000170f077c10 */ /* 0x000fc400087fe400 */
[----:B------:R-:W-:Y:S01]  /*0e70*/  ISETP.GE.AND P0, PT, R248, UR19, PT ;  /* 0x00000013f8007c0c */ /* 0x000fe2000bf06270 */
[----:B------:R-:W-:Y:S01]  /*0e80*/  IMAD.SHL.U32 R3, R3, 0x40, RZ ;  /* 0x0000004003037824 */ /* 0x000fe200078e00ff */
[----:B------:R-:W-:Y:S01]  /*0e90*/  LOP3.LUT R5, R5, 0x1c0, RZ, 0xc0, !PT ;  /* 0x000001c005057812 */ /* 0x000fe200078ec0ff */
[----:B------:R-:W-:Y:S01]  /*0ea0*/  IMAD.WIDE.U32 R240, R240, c[0x0][0x1b8], R6 ;  /* 0x00006e00f0f07a25 */ /* 0x000fe200078e0006 */
[----:B------:R-:W-:Y:S02]  /*0eb0*/  IADD3 R15, R13, UR4, RZ ;  /* 0x000000040d0f7c10 */ /* 0x000fe4000fffe0ff */
[----:B------:R-:W-:Y:S01]  /*0ec0*/  LOP3.LUT R8, R5, 0x8, R8, 0xf8, !PT ;  /* 0x0000000805087812 */ /* 0x000fe200078ef808 */
[----:B------:R-:W-:Y:S01]  /*0ed0*/  IMAD.MOV.U32 R7, RZ, RZ, 0x10 ;  /* 0x00000010ff077424 */ /* 0x000fe200078e00ff */
[----:B------:R-:W-:Y:S01]  /*0ee0*/  SHF.R.U32.HI R5, RZ, 0x3, R5 ;  /* 0x00000003ff057819 */ /* 0x000fe20000011605 */
[----:B------:R-:W-:Y:S01]  /*0ef0*/  IMAD.MOV.U32 R6, RZ, RZ, 0x20 ;  /* 0x00000020ff067424 */ /* 0x000fe200078e00ff */
[----:B------:R-:W-:Y:S01]  /*0f00*/  IADD3 R245, R243, UR22, RZ ;  /* 0x00000016f3f57c10 */ /* 0x000fe2000fffe0ff */
[----:B------:R-:W-:Y:S01]  /*0f10*/  IMAD.SHL.U32 R236, R236, 0x2, RZ ;  /* 0x00000002ecec7824 */ /* 0x000fe200078e00ff */
[----:B------:R-:W-:-:S02]  /*0f20*/  LOP3.LUT R0, R8, R5, RZ, 0x3c, !PT ;  /* 0x0000000508007212 */ /* 0x000fc400078e3cff */
[----:B------:R-:W-:Y:S02]  /*0f30*/  IADD3 R235, R241, UR6, RZ ;  /* 0x00000006f1eb7c10 */ /* 0x000fe4000fffe0ff */
[----:B------:R-:W-:Y:S02]  /*0f40*/  LOP3.LUT R0, R0, 0xfffffe00, R3, 0xf8, !PT ;  /* 0xfffffe0000007812 */ /* 0x000fe400078ef803 */
        /* <DEDUP_REMOVED lines=42> */
.L_x_1546:
[----:B------:R-:W-:Y:S05]  /*11f0*/  BSYNC B0 ;  /* 0x0000000000007941 */ /* 0x000fea0003800000 */
.L_x_1545:
        /* <DEDUP_REMOVED lines=45> */
.L_x_1548:
[----:B------:R-:W-:Y:S05]  /*14d0*/  BSYNC B0 ;  /* 0x0000000000007941 */ /* 0x000fea0003800000 */
.L_x_1547:
        /* <DEDUP_REMOVED lines=45> */
.L_x_1550:
[----:B------:R-:W-:Y:S05]  /*17b0*/  BSYNC B0 ;  /* 0x0000000000007941 */ /* 0x000fea0003800000 */
.L_x_1549:
        /* <DEDUP_REMOVED lines=48> */
.L_x_1552:
[----:B------:R-:W-:Y:S05]  /*1ac0*/  BSYNC B0 ;  /* 0x0000000000007941 */ /* 0x000fea0003800000 */
.L_x_1551:
        /* <DEDUP_REMOVED lines=45> */
.L_x_1554:
[----:B------:R-:W-:Y:S05]  /*1da0*/  BSYNC B0 ;  /* 0x0000000000007941 */ /* 0x000fea0003800000 */
.L_x_1553:
        /* <DEDUP_REMOVED lines=42> */
.L_x_1556:
[----:B------:R-:W-:Y:S05]  /*2050*/  BSYNC B0 ;  /* 0x0000000000007941 */ /* 0x000fea0003800000 */
.L_x_1555:
        /* <DEDUP_REMOVED lines=53> */
.L_x_1558:
[----:B------:R-:W-:Y:S05]  /*23b0*/  BSYNC B0 ;  /* 0x0000000000007941 */ /* 0x000fea0003800000 */
.L_x_1557:
        /* <DEDUP_REMOVED lines=10> */
[----:B--2---:R-:W-:Y:S01]  /*2460*/  IMAD.WIDE.U32 R14, R6, c[0x0][0x1a0], RZ ;  /* 0x00006800060e7a25 */ /* 0x004fe200078e00ff */
        /* <DEDUP_REMOVED lines=35> */
.L_x_1560:
[----:B------:R-:W-:Y:S05]  /*26a0*/  BSYNC B0 ;  /* 0x0000000000007941 */ /* 0x000fea0003800000 */
.L_x_1559:
[C---:B------:R-:W-:Y:S01]  /*26b0*/  IMAD.SHL.U32 R6, R2.reuse, 0x40, RZ ;  /* 0x0000004002067824 */ /* 0x040fe200078e00ff */
[----:B------:R-:W-:Y:S01]  /*26c0*/  R2P PR, R2, 0x6 ;  /* 0x0000000602007804 */ /* 0x000fe20000000000 */
[----:B------:R-:W-:Y:S01]  /*26d0*/  IMAD.SHL.U32 R11, R248, 0x8, RZ ;  /* 0x00000008f80b7824 */ /* 0x000fe200078e00ff */
[----:B------:R-:W0:Y:S01]  /*26e0*/  LDGDEPBAR ;  /* 0x00000000000079af */ /* 0x000e220000000000 */
[----:B------:R-:W-:Y:S01]  /*26f0*/  IMAD R234, R9, 0x400, R0 ;  /* 0x0000040009ea7824 */ /* 0x000fe200078e0200 */
[----:B------:R-:W-:Y:S01]  /*2700*/  LOP3.LUT R6, R6, 0x1c0, RZ, 0xc0, !PT ;  /* 0x000001c006067812 */ /* 0x000fe200078ec0ff */
[----:B------:R-:W-:Y:S02]  /*2710*/  UISETP.GE.AND UP0, UPT, UR18, 0x41, UPT ;  /* 0x000000411200788c */ /* 0x000fe4000bf06270 */
        /* <DEDUP_REMOVED lines=8> */
[----:B------:R-:W-:Y:S03]  /*27a0*/  LDSM.16.M88.4 R28, [R232] ;  /* 0x00000000e81c783b */ /* 0x000fe60000000200 */
[----:B------:R-:W-:Y:S01]  /*27b0*/  IMAD R233, R233, 0x200, R6 ;  /* 0x00000200e9e97824 */ /* 0x000fe200078e0206 */
[----:B------:R-:W-:Y:S03]  /*27c0*/  LDSM.16.M88.4 R72, [R230] ;  /* 0x00000000e648783b */ /* 0x000fe60000000200 */
[----:B------:R-:W-:Y:S01]  /*27d0*/  IMAD.SHL.U32 R233, R233, 0x2, RZ ;  /* 0x00000002e9e97824 */ /* 0x000fe200078e00ff */
[----:B------:R-:W-:Y:S04]  /*27e0*/  LDSM.16.M88.4 R84, [R230+0x8000] ;  /* 0x00800000e654783b */ /* 0x000fe80000000200 */
[----:B------:R-:W4:Y:S01]  /*27f0*/  LDSM.16.M88.4 R20, [R233+0x10000] ;  /* 0x01000000e914783b */ /* 0x000f220000000200 */
[----:B------:R-:W-:-:S02]  /*2800*/  IADD3 R2, R233, 0x10000, RZ ;  /* 0x00010000e9027810 */ /* 0x000fc40007ffe0ff */
[----:B------:R-:W-:Y:S01]  /*2810*/  IADD3 R231, R233, 0x10020, RZ ;  /* 0x00010020e9e77810 */ /* 0x000fe20007ffe0ff */
[----:B------:R-:W5:Y:S01]  /*2820*/  LDSM.16.M88.4 R44, [R233+0x10800] ;  /* 0x01080000e92c783b */ /* 0x000f620000000200 */
[----:B------:R-:W-:Y:S01]  /*2830*/  @P1 IADD3 R231, R2, -0x20, RZ ;  /* 0xffffffe002e71810 */ /* 0x000fe20007ffe0ff */
[----:B------:R-:W-:Y:S02]  /*2840*/  IMAD.MOV.U32 R2, RZ, RZ, 0x40 ;  /* 0x00000040ff027424 */ /* 0x000fe400078e00ff */
[----:B------:R-:W-:Y:S01]  /*2850*/  LDSM.16.M88.4 R56, [R233+0x11000] ;  /* 0x01100000e938783b */ /* 0x000fe20000000200 */
[C---:B------:R-:W-:Y:S02]  /*2860*/  IADD3 R223, R231.reuse, 0x800, RZ ;  /* 0x00000800e7df7810 */ /* 0x040fe40007ffe0ff */
[----:B------:R-:W-:Y:S01]  /*2870*/  SEL R2, R2, 0xffffffc0, !P2 ;  /* 0xffffffc002027807 */ /* 0x000fe20005000000 */
[----:B--2---:R-:W2:Y:S01]  /*2880*/  LDSM.16.M88.4 R16, [R231] ;  /* 0x00000000e710783b */ /* 0x004ea20000000200 */
[----:B------:R-:W-:-:S02]  /*2890*/  IADD3 R222, R231, 0x1000, RZ ;  /* 0x00001000e7de7810 */ /* 0x000fc40007ffe0ff */
[----:B------:R-:W-:Y:S01]  /*28a0*/  IADD3 R221, R231, 0x1800, RZ ;  /* 0x00001800e7dd7810 */ /* 0x000fe20007ffe0ff */
[----:B------:R-:W1:Y:S01]  /*28b0*/  LDSM.16.M88.4 R24, [R233+0x11800] ;  /* 0x01180000e918783b */ /* 0x000e620000000200 */
[----:B------:R-:W-:Y:S01]  /*28c0*/  IMAD.IADD R227, R233, 0x1, R2 ;  /* 0x00000001e9e37824 */ /* 0x000fe200078e0202 */
[C---:B------:R-:W-:Y:S01]  /*28d0*/  IADD3 R219, R231.reuse, 0x2000, RZ ;  /* 0x00002000e7db7810 */ /* 0x040fe20007ffe0ff */
[----:B------:R-:W-:Y:S01]  /*28e0*/  IMAD.IADD R220, R2, 0x1, R231 ;  /* 0x0000000102dc7824 */ /* 0x000fe200078e02e7 */
[----:B------:R-:W-:Y:S01]  /*28f0*/  LDSM.16.M88.4 R52, [R231+0x800] ;  /* 0x00080000e734783b */ /* 0x000fe20000000200 */
[C---:B------:R-:W-:Y:S02]  /*2900*/  IADD3 R218, R231.reuse, 0x2800, RZ ;  /* 0x00002800e7da7810 */ /* 0x040fe40007ffe0ff */
[C---:B------:R-:W-:Y:S01]  /*2910*/  IADD3 R217, R231.reuse, 0x3000, RZ ;  /* 0x00003000e7d97810 */ /* 0x040fe20007ffe0ff */
[----:B------:R-:W3:Y:S01]  /*2920*/  LDSM.16.M88.4 R12, [R227+0x10000] ;  /* 0x01000000e30c783b */ /* 0x000ee20000000200 */
[----:B------:R-:W-:-:S02]  /*2930*/  IADD3 R216, R231, 0x3800, RZ ;  /* 0x00003800e7d87810 */ /* 0x000fc40007ffe0ff */
[C---:B------:R-:W-:Y:S01]  /*2940*/  IADD3 R215, R231.reuse, 0x4000, RZ ;  /* 0x00004000e7d77810 */ /* 0x040fe20007ffe0ff */
[----:B------:R-:W1:Y:S01]  /*2950*/  LDSM.16.M88.4 R48, [R231+0x1000] ;  /* 0x00100000e730783b */ /* 0x000e620000000200 */
[C---:B------:R-:W-:Y:S02]  /*2960*/  IADD3 R214, R231.reuse, 0x4800, RZ ;  /* 0x00004800e7d67810 */ /* 0x040fe40007ffe0ff */
[C---:B------:R-:W-:Y:S01]  /*2970*/  IADD3 R213, R231.reuse, 0x5000, RZ ;  /* 0x00005000e7d57810 */ /* 0x040fe20007ffe0ff */
[----:B------:R-:W1:Y:S01]  /*2980*/  LDSM.16.M88.4 R40, [R231+0x1800] ;  /* 0x00180000e728783b */ /* 0x000e620000000200 */
[C---:B------:R-:W-:Y:S02]  /*2990*/  IADD3 R212, R231.reuse, 0x5800, RZ ;  /* 0x00005800e7d47810 */ /* 0x040fe40007ffe0ff */
[C---:B------:R-:W-:Y:S01]  /*29a0*/  IADD3 R211, R231.reuse, 0x6000, RZ ;  /* 0x00006000e7d37810 */ /* 0x040fe20007ffe0ff */
[----:B------:R-:W-:Y:S01]  /*29b0*/  LDSM.16.M88.4 R80, [R227+0x10800] ;  /* 0x01080000e350783b */ /* 0x000fe20000000200 */
[----:B------:R-:W-:-:S02]  /*29c0*/  IADD3 R210, R231, 0x6800, RZ ;  /* 0x00006800e7d27810 */ /* 0x000fc40007ffe0ff */
[C---:B------:R-:W-:Y:S01]  /*29d0*/  IADD3 R209, R231.reuse, 0x7000, RZ ;  /* 0x00007000e7d17810 */ /* 0x040fe20007ffe0ff */
[----:B----4-:R-:W-:Y:S01]  /*29e0*/  HMMA.16816.F32.BF16 R8, R36, R20, RZ ;  /* 0x000000142408723c */ /* 0x010fe200000418ff */
[----:B------:R-:W-:Y:S01]  /*29f0*/  LDSM.16.M88.4 R68, [R227+0x11000] ;  /* 0x01100000e344783b */ /* 0x000fe20000000200 */
[----:B------:R-:W-:-:S03]  /*2a00*/  IADD3 R208, R231, 0x7800, RZ ;  /* 0x00007800e7d07810 */ /* 0x000fc60007ffe0ff */
[----:B------:R-:W-:Y:S03]  /*2a10*/  LDSM.16.M88.4 R64, [R227+0x11800] ;  /* 0x01180000e340783b */ /* 0x000fe60000000200 */
[C---:B------:R-:W-:Y:S01]  /*2a20*/  HMMA.16816.F32.BF16 R20, R36.reuse, R22, RZ ;  /* 0x000000162414723c */ /* 0x040fe200000418ff */
[----:B------:R-:W-:Y:S04]  /*2a30*/  LDSM.16.M88.4 R92, [R233+0x16800] ;  /* 0x01680000e95c783b */ /* 0x000fe80000000200 */
[----:B------:R-:W-:Y:S03]  /*2a40*/  LDSM.16.M88.4 R88, [R227+0x16000] ;  /* 0x01600000e358783b */ /* 0x000fe60000000200 */
[----:B-----5:R-:W-:Y:S08]  /*2a50*/  HMMA.16816.F32.BF16 R32, R36, R44, RZ ;  /* 0x0000002c2420723c */ /* 0x020ff000000418ff */
[----:B--2---:R-:W-:Y:S08]  /*2a60*/  HMMA.16816.F32.BF16 R8, R28, R16, R8 ;  /* 0x000000101c08723c */ /* 0x004ff00000041808 */
[C---:B------:R-:W-:Y:S08]  /*2a70*/  HMMA.16816.F32.BF16 R60, R36.reuse, R56, RZ ;  /* 0x00000038243c723c */ /* 0x040ff000000418ff */
[C---:B------:R-:W-:Y:S08]  /*2a80*/  HMMA.16816.F32.BF16 R44, R36.reuse, R46, RZ ;  /* 0x0000002e242c723c */ /* 0x040ff000000418ff */
[C---:B------:R-:W-:Y:S08]  /*2a90*/  HMMA.16816.F32.BF16 R56, R36.reuse, R58, RZ ;  /* 0x0000003a2438723c */ /* 0x040ff000000418ff */
[C---:B-1----:R-:W-:Y:S08]  /*2aa0*/  HMMA.16816.F32.BF16 R76, R36.reuse, R24, RZ ;  /* 0x00000018244c723c */ /* 0x042ff000000418ff */
[----:B------:R-:W-:Y:S01]  /*2ab0*/  HMMA.16816.F32.BF16 R36, R36, R26, RZ ;  /* 0x0000001a2424723c */ /* 0x000fe200000418ff */
[----:B------:R-:W-:Y:S07]  /*2ac0*/  LDSM.16.M88.4 R24, [R229] ;  /* 0x00000000e518783b */ /* 0x000fee0000000200 */
[----:B------:R-:W-:Y:S01]  /*2ad0*/  HMMA.16816.F32.BF16 R20, R28, R18, R20 ;  /* 0x000000121c14723c */ /* 0x000fe20000041814 */
[----:B------:R-:W1:Y:S07]  /*2ae0*/  LDSM.16.M88.4 R16, [R220] ;  /* 0x00000000dc10783b */ /* 0x000e6e0000000200 */
[----:B---3--:R-:W-:Y:S08]  /*2af0*/  HMMA.16816.F32.BF16 R8, R72, R12, R8 ;  /* 0x0000000c4808723c */ /* 0x008ff00000041808 */
        /* <DEDUP_REMOVED lines=104> */
[C---:B-1----:R-:W-:Y:S08]  /*3180*/  HMMA.16816.F32.BF16 R32, R16.reuse, R40, R32 ;  /* 0x000000281020723c */ /* 0x042ff00000041820 */
[----:B------:R-:W-:Y:S01]  /*3190*/  HMMA.16816.F32.BF16 R44, R16, R42, R44 ;  /* 0x0000002a102c723c */ /* 0x000fe2000004182c */
[----:B------:R-:W-:Y:S07]  /*31a0*/  LDSM.16.M88.4 R40, [R232+0xc000] ;  /* 0x00c00000e828783b */ /* 0x000fee0000000200 */
[----:B------:R-:W-:Y:S01]  /*31b0*/  HMMA.16816.F32.BF16 R20, R84, R26, R20 ;  /* 0x0000001a5414723c */ /* 0x000fe20000041814 */
[----:B------:R-:W-:Y:S07]  /*31c0*/  LDSM.16.M88.4 R24, [R227+0x15000] ;  /* 0x01500000e318783b */ /* 0x000fee0000000200 */
[----:B------:R-:W-:Y:S08]  /*31d0*/  HMMA.16816.F32.BF16 R8, R68, R28, R8 ;  /* 0x0000001c4408723c */ /* 0x000ff00000041808 */
        /* <DEDUP_REMOVED lines=10> */
[----:B------:R-:W-:Y:S07]  /*3280*/  LDSM.16.M88.4 R36, [R231+0x6800] ;  /* 0x00680000e724783b */ /* 0x000fee0000000200 */
[----:B-1----:R-:W-:Y:S08]  /*3290*/  HMMA.16816.F32.BF16 R32, R68, R12, R32 ;  /* 0x0000000c4420723c */ /* 0x002ff00000041820 */
[----:B------:R-:W-:Y:S08]  /*32a0*/  HMMA.16816.F32.BF16 R8, R40, R48, R8 ;  /* 0x000000302808723c */ /* 0x000ff00000041808 */
[----:B------:R-:W-:Y:S01]  /*32b0*/  HMMA.16816.F32.BF16 R44, R68, R14, R44 ;  /* 0x0000000e442c723c */ /* 0x000fe2000004182c */
[----:B------:R-:W-:Y:S07]  /*32c0*/  LDSM.16.M88.4 R12, [R220+0x6000] ;  /* 0x00600000dc0c783b */ /* 0x000fee0000000200 */
[C---:B------:R-:W-:Y:S08]  /*32d0*/  HMMA.16816.F32.BF16 R76, R16.reuse, R64, R76 ;  /* 0x00000040104c723c */ /* 0x040ff0000004184c */
[----:B------:R-:W-:Y:S01]  /*32e0*/  HMMA.16816.F32.BF16 R72, R16, R66, R72 ;  /* 0x000000421048723c */ /* 0x000fe20000041848 */
[----:B------:R-:W1:Y:S04]  /*32f0*/  LDSM.16.M88.4 R64, [R220+0x5000] ;  /* 0x00500000dc40783b */ /* 0x000e680000000200 */
[----:B------:R-:W2:Y:S03]  /*3300*/  LDSM.16.M88.4 R16, [R229+0xc000] ;  /* 0x00c00000e510783b */ /* 0x000ea60000000200 */
[----:B------:R-:W-:Y:S08]  /*3310*/  HMMA.16816.F32.BF16 R60, R84, R24, R60 ;  /* 0x00000018543c723c */ /* 0x000ff0000004183c */
[----:B------:R-:W-:Y:S08]  /*3320*/  HMMA.16816.F32.BF16 R32, R52, R92, R32 ;  /* 0x0000005c3420723c */ /* 0x000ff00000041820 */
[----:B------:R-:W-:Y:S01]  /*3330*/  HMMA.16816.F32.BF16 R20, R40, R50, R20 ;  /* 0x000000322814723c */ /* 0x000fe20000041814 */
[----:B------:R-:W4:Y:S07]  /*3340*/  LDSM.16.M88.4 R48, [R233+0x17000] ;  /* 0x01700000e930783b */ /* 0x000f2e0000000200 */
[----:B---3--:R-:W-:Y:S08]  /*3350*/  HMMA.16816.F32.BF16 R8, R28, R88, R8 ;  /* 0x000000581c08723c */ /* 0x008ff00000041808 */
[----:B------:R-:W-:Y:S08]  /*3360*/  HMMA.16816.F32.BF16 R44, R52, R94, R44 ;  /* 0x0000005e342c723c */ /* 0x000ff0000004182c */
[----:B------:R-:W-:Y:S01]  /*3370*/  HMMA.16816.F32.BF16 R56, R84, R26, R56 ;  /* 0x0000001a5438723c */ /* 0x000fe20000041838 */
[----:B------:R-:W3:Y:S07]  /*3380*/  LDSM.16.M88.4 R24, [R227+0x16800] ;  /* 0x01680000e318783b */ /* 0x000eee0000000200 */
[----:B-1----:R-:W-:Y:S08]  /*3390*/  HMMA.16816.F32.BF16 R60, R68, R64, R60 ;  /* 0x00000040443c723c */ /* 0x002ff0000004183c */
[----:B------:R-:W-:Y:S08]  /*33a0*/  HMMA.16816.F32.BF16 R32, R40, R36, R32 ;  /* 0x000000242820723c */ /* 0x000ff00000041820 */
[----:B------:R-:W-:Y:S01]  /*33b0*/  HMMA.16816.F32.BF16 R20, R28, R90, R20 ;  /* 0x0000005a1c14723c */ /* 0x000fe20000041814 */
[----:B------:R-:W-:Y:S07]  /*33c0*/  LDSM.16.M88.4 R88, [R231+0x7000] ;  /* 0x00700000e758783b */ /* 0x000fee0000000200 */
[----:B--2---:R-:W-:Y:S08]  /*33d0*/  HMMA.16816.F32.BF16 R8, R16, R12, R8 ;  /* 0x0000000c1008723c */ /* 0x004ff00000041808 */
[----:B------:R-:W-:Y:S01]  /*33e0*/  HMMA.16816.F32.BF16 R44, R40, R38, R44 ;  /* 0x00000026282c723c */ /* 0x000fe2000004182c */
[----:B------:R-:W1:Y:S07]  /*33f0*/  LDSM.16.M88.4 R36, [R220+0x5800] ;  /* 0x00580000dc24783b */ /* 0x000e6e0000000200 */
[C---:B------:R-:W-:Y:S08]  /*3400*/  HMMA.16816.F32.BF16 R76, R84.reuse, R80, R76 ;  /* 0x00000050544c723c */ /* 0x040ff0000004184c */
[----:B------:R-:W-:Y:S01]  /*3410*/  HMMA.16816.F32.BF16 R80, R84, R82, R72 ;  /* 0x000000525450723c */ /* 0x000fe20000041848 */
[----:B------:R-:W2:Y:S01]  /*3420*/  LDSM.16.M88.4 R72, [R220+0x6800] ;  /* 0x00680000dc48783b */ /* 0x000ea20000000200 */
[----:B------:R-:W-:-:S02]  /*3430*/  FMUL.FTZ R2, R8, c[0x0][0x2ec] ;  /* 0x0000bb0008027a20 */ /* 0x000fc40000410000 */
[----:B------:R-:W-:-:S04]  /*3440*/  FMUL.FTZ R6, R9, c[0x0][0x2ec] ;  /* 0x0000bb0009067a20 */ /* 0x000fc80000410000 */
[----:B------:R-:W-:Y:S01]  /*3450*/  HMMA.16816.F32.BF16 R56, R68, R66, R56 ;  /* 0x000000424438723c */ /* 0x000fe20000041838 */
[----:B------:R-:W5:Y:S07]  /*3460*/  MUFU.TANH R2, R2 ;  /* 0x0000000200027308 */ /* 0x000f6e0000002400 */
[----:B----4-:R-:W-:Y:S01]  /*3470*/  HMMA.16816.F32.BF16 R60, R52, R48, R60 ;  /* 0x00000030343c723c */ /* 0x010fe2000004183c */
[----:B------:R-:W-:Y:S06]  /*3480*/  MUFU.TANH R6, R6 ;  /* 0x0000000600067308 */ /* 0x000fec0000002400 */
[----:B------:R-:W-:Y:S01]  /*3490*/  FMUL.FTZ R48, R10, c[0x0][0x2ec] ;  /* 0x0000bb000a307a20 */ /* 0x000fe20000410000 */
[----:B---3--:R-:W-:Y:S01]  /*34a0*/  HMMA.16816.F32.BF16 R32, R28, R24, R32 ;  /* 0x000000181c20723c */ /* 0x008fe20000041820 */
[----:B------:R-:W-:-:S02]  /*34b0*/  FMUL.FTZ R49, R11, c[0x0][0x2ec] ;  /* 0x0000bb000b317a20 */ /* 0x000fc40000410000 */
[----:B------:R-:W3:Y:S02]  /*34c0*/  LDSM.16.M88.4 R8, [R233+0x17800] ;  /* 0x01780000e908783b */ /* 0x000ee40000000200 */
[----:B------:R-:W4:Y:S03]  /*34d0*/  MUFU.TANH R48, R48 ;  /* 0x0000003000307308 */ /* 0x000f260000002400 */
[----:B------:R-:W-:Y:S01]  /*34e0*/  HMMA.16816.F32.BF16 R20, R16, R14, R20 ;  /* 0x0000000e1014723c */ /* 0x000fe20000041814 */
[----:B------:R-:W-:Y:S04]  /*34f0*/  LDSM.16.M88.4 R12, [R227+0x17000] ;  /* 0x01700000e30c783b */ /* 0x000fe80000000200 */
[----:B------:R-:W2:Y:S03]  /*3500*/  MUFU.TANH R49, R49 ;  /* 0x0000003100317308 */ /* 0x000ea60000002400 */
[C---:B-1----:R-:W-:Y:S08]  /*3510*/  HMMA.16816.F32.BF16 R76, R68.reuse, R36, R76 ;  /* 0x00000024444c723c */ /* 0x042ff0000004184c */
[----:B------:R-:W-:Y:S08]  /*3520*/  HMMA.16816.F32.BF16 R80, R68, R38, R80 ;  /* 0x000000264450723c */ /* 0x000ff00000041850 */
[----:B------:R-:W-:Y:S01]  /*3530*/  HMMA.16816.F32.BF16 R56, R52, R50, R56 ;  /* 0x000000323438723c */ /* 0x000fe20000041838 */
[----:B------:R-:W-:-:S02]  /*3540*/  FMUL.FTZ R64, R20, c[0x0][0x2ec] ;  /* 0x0000bb0014407a20 */ /* 0x000fc40000410000 */
[----:B------:R-:W-:Y:S02]  /*3550*/  FMUL.FTZ R36, R22, c[0x0][0x2ec] ;  /* 0x0000bb0016247a20 */ /* 0x000fe40000410000 */
[----:B------:R-:W-:Y:S02]  /*3560*/  FMUL.FTZ R37, R23, c[0x0][0x2ec] ;  /* 0x0000bb0017257a20 */ /* 0x000fe40000410000 */
[----:B------:R-:W-:Y:S01]  /*3570*/  FMUL.FTZ R50, R21, c[0x0][0x2ec] ;  /* 0x0000bb0015327a20 */ /* 0x000fe20000410000 */
[----:B--2---:R-:W-:Y:S01]  /*3580*/  HMMA.16816.F32.BF16 R32, R16, R72, R32 ;  /* 0x000000481020723c */ /* 0x004fe20000041820 */
[----:B------:R-:W1:Y:S01]  /*3590*/  LDSM.16.M88.4 R20, [R231+0x7800] ;  /* 0x00780000e714783b */ /* 0x000e620000000200 */
[----:B------:R-:W-:Y:S06]  /*35a0*/  MUFU.TANH R64, R64 ;  /* 0x0000004000407308 */ /* 0x000fec0000002400 */
[C---:B---3--:R-:W-:Y:S02]  /*35b0*/  HMMA.16816.F32.BF16 R76, R52.reuse, R8, R76 ;  /* 0x00000008344c723c */ /* 0x048fe4000004184c */
[----:B------:R-:W2:Y:S06]  /*35c0*/  MUFU.TANH R36, R36 ;  /* 0x0000002400247308 */ /* 0x000eac0000002400 */
[----:B------:R-:W-:Y:S02]  /*35d0*/  HMMA.16816.F32.BF16 R80, R52, R10, R80 ;  /* 0x0000000a3450723c */ /* 0x000fe40000041850 */
[----:B------:R-:W-:Y:S05]  /*35e0*/  MUFU.TANH R50, R50 ;  /* 0x0000003200327308 */ /* 0x000fea0000002400 */
[----:B------:R-:W-:Y:S01]  /*35f0*/  IMAD.SHL.U32 R11, R4, 0x2, RZ ;  /* 0x00000002040b7824 */ /* 0x000fe200078e00ff */
[----:B------:R-:W-:Y:S01]  /*3600*/  HMMA.16816.F32.BF16 R56, R40, R90, R56 ;  /* 0x0000005a2838723c */ /* 0x000fe20000041838 */
[----:B------:R-:W-:Y:S01]  /*3610*/  FMUL.FTZ R51, R32, c[0x0][0x2ec] ;  /* 0x0000bb0020337a20 */ /* 0x000fe20000410000 */
[----:B------:R-:W3:Y:S01]  /*3620*/  MUFU.TANH R37, R37 ;  /* 0x0000002500257308 */ /* 0x000ee20000002400 */
[----:B------:R-:W-:Y:S01]  /*3630*/  FMUL.FTZ R65, R33, c[0x0][0x2ec] ;  /* 0x0000bb0021417a20 */ /* 0x000fe20000410000 */
[----:B------:R-:W-:Y:S01]  /*3640*/  LOP3.LUT R11, R11, 0x6, RZ, 0xc0, !PT ;  /* 0x000000060b0b7812 */ /* 0x000fe200078ec0ff */
[----:B------:R-:W-:-:S02]  /*3650*/  FMUL.FTZ R8, R34, c[0x0][0x2ec] ;  /* 0x0000bb0022087a20 */ /* 0x000fc40000410000 */
[----:B------:R-:W-:Y:S01]  /*3660*/  FMUL.FTZ R9, R35, c[0x0][0x2ec] ;  /* 0x0000bb0023097a20 */ /* 0x000fe20000410000 */
[----:B------:R-:W-:Y:S01]  /*3670*/  HMMA.16816.F32.BF16 R60, R40, R88, R60 ;  /* 0x00000058283c723c */ /* 0x000fe2000004183c */
[----:B------:R-:W2:Y:S01]  /*3680*/  LDSM.16.M88.4 R32, [R227+0x17800] ;  /* 0x01780000e320783b */ /* 0x000ea20000000200 */
[----:B------:R-:W-:Y:S06]  /*3690*/  MUFU.TANH R51, R51 ;  /* 0x0000003300337308 */ /* 0x000fec0000002400 */
[----:B------:R-:W-:Y:S01]  /*36a0*/  HMMA.16816.F32.BF16 R44, R28, R26, R44 ;  /* 0x0000001a1c2c723c */ /* 0x000fe2000004182c */
[----:B------:R-:W3:Y:S01]  /*36b0*/  LDSM.16.M88.4 R24, [R220+0x7000] ;  /* 0x00700000dc18783b */ /* 0x000ee20000000200 */
[----:B------:R-:W2:Y:S06]  /*36c0*/  MUFU.TANH R8, R8 ;  /* 0x0000000800087308 */ /* 0x000eac0000002400 */
[C---:B-1----:R-:W-:Y:S02]  /*36d0*/  HMMA.16816.F32.BF16 R76, R40.reuse, R20, R76 ;  /* 0x00000014284c723c */ /* 0x042fe4000004184c */
[----:B------:R-:W-:Y:S06]  /*36e0*/  MUFU.TANH R65, R65 ;  /* 0x0000004100417308 */ /* 0x000fec0000002400 */
[----:B------:R-:W-:Y:S02]  /*36f0*/  HMMA.16816.F32.BF16 R80, R40, R22, R80 ;  /* 0x000000162850723c */ /* 0x000fe40000041850 */
[----:B------:R-:W1:Y:S06]  /*3700*/  MUFU.TANH R9, R9 ;  /* 0x0000000900097308 */ /* 0x000e6c0000002400 */
[C---:B------:R-:W-:Y:S08]  /*3710*/  HMMA.16816.F32.BF16 R56, R28.reuse, R14, R56 ;  /* 0x0000000e1c38723c */ /* 0x040ff00000041838 */
[----:B------:R-:W-:Y:S01]  /*3720*/  HMMA.16816.F32.BF16 R60, R28, R12, R60 ;  /* 0x0000000c1c3c723c */ /* 0x000fe2000004183c */
[----:B------:R-:W1:Y:S01]  /*3730*/  LDSM.16.M88.4 R12, [R220+0x7800] ;  /* 0x00780000dc0c783b */ /* 0x000e620000000200 */
[----:B------:R-:W-:-:S06]  /*3740*/  DEPBAR.LE SB0, 0x0 ;  /* 0x000080000000791a */ /* 0x000fcc0000000000 */
[C---:B--2---:R-:W-:Y:S08]  /*3750*/  HMMA.16816.F32.BF16 R76, R28.reuse, R32, R76 ;  /* 0x000000201c4c723c */ /* 0x044ff0000004184c */
[----:B------:R-:W-:Y:S08]  /*3760*/  HMMA.16816.F32.BF16 R80, R28, R34, R80 ;  /* 0x000000221c50723c */ /* 0x000ff00000041850 */
[C---:B---3--:R-:W-:Y:S07]  /*3770*/  HMMA.16816.F32.BF16 R56, R16.reuse, R26, R56 ;  /* 0x0000001a1038723c */ /* 0x048fee0000041838 */
[----:B------:R-:W-:Y:S01]  /*3780*/  IMAD.U32 R26, RZ, RZ, UR21 ;  /* 0x00000015ff1a7e24 */ /* 0x000fe2000f8e00ff */
[----:B------:R-:W-:Y:S03]  /*3790*/  HMMA.16816.F32.BF16 R60, R16, R24, R60 ;  /* 0x00000018103c723c */ /* 0x000fe6000004183c */
[----:B------:R-:W-:-:S05]  /*37a0*/  IMAD R26, R26, 0x40, R11 ;  /* 0x000000401a1a7824 */ /* 0x000fca00078e020b */
[C---:B------:R-:W-:Y:S01]  /*37b0*/  HMMA.16816.F32.BF16 R44, R16.reuse, R74, R44 ;  /* 0x0000004a102c723c */ /* 0x040fe2000004182c */
[C---:B------:R-:W-:Y:S02]  /*37c0*/  IADD3 R4, R26.reuse, 0x8, RZ ;  /* 0x000000081a047810 */ /* 0x040fe40007ffe0ff */
[----:B------:R-:W-:Y:S02]  /*37d0*/  IADD3 R10, R26, 0x1, RZ ;  /* 0x000000011a0a7810 */ /* 0x000fe40007ffe0ff */
[----:B------:R-:W-:Y:S02]  /*37e0*/  ISETP.GE.AND P0, PT, R4, UR18, PT ;  /* 0x0000001204007c0c */ /* 0x000fe4000bf06270 */
[C---:B------:R-:W-:Y:S01]  /*37f0*/  IADD3 R4, R26.reuse, 0x11, RZ ;  /* 0x000000111a047810 */ /* 0x040fe20007ffe0ff */
[C---:B-1----:R-:W-:Y:S01]  /*3800*/  HMMA.16816.F32.BF16 R76, R16.reuse, R12, R76 ;  /* 0x0000000c104c723c */ /* 0x042fe2000004184c */
[----:B------:R-:W-:Y:S01]  /*3810*/  ISETP.GE.AND P2, PT, R26, UR18, PT ;  /* 0x000000121a007c0c */ /* 0x000fe2000bf46270 */
[----:B------:R-:W-:Y:S01]  /*3820*/  FMUL.FTZ R56, R56, c[0x0][0x2ec] ;  /* 0x0000bb0038387a20 */ /* 0x000fe20000410000 */
[----:B------:R-:W-:Y:S01]  /*3830*/  ISETP.GE.AND P4, PT, R4, UR18, PT ;  /* 0x0000001204007c0c */ /* 0x000fe2000bf86270 */
[----:B------:R-:W-:Y:S01]  /*3840*/  FMUL.FTZ R57, R57, c[0x0][0x2ec] ;  /* 0x0000bb0039397a20 */ /* 0x000fe20000410000 */
[----:B------:R-:W-:Y:S01]  /*3850*/  IADD3 R4, R26, 0x18, RZ ;  /* 0x000000181a047810 */ /* 0x000fe20007ffe0ff */
[----:B------:R-:W-:Y:S01]  /*3860*/  FMUL.FTZ R58, R58, c[0x0][0x2ec] ;  /* 0x0000bb003a3a7a20 */ /* 0x000fe20000410000 */
[----:B------:R-:W-:Y:S01]  /*3870*/  ISETP.GE.AND P1, PT, R10, UR18, PT ;  /* 0x000000120a007c0c */ /* 0x000fe2000bf26270 */
[----:B------:R-:W-:Y:S01]  /*3880*/  HMMA.16816.F32.BF16 R80, R16, R14, R80 ;  /* 0x0000000e1050723c */ /* 0x000fe20000041850 */
[----:B------:R-:W-:Y:S01]  /*3890*/  ISETP.GE.AND P3, PT, R4, UR18, PT ;  /* 0x0000001204007c0c */ /* 0x000fe2000bf66270 */
[----:B------:R-:W-:Y:S01]  /*38a0*/  FMUL.FTZ R61, R61, c[0x0][0x2ec] ;  /* 0x0000bb003d3d7a20 */ /* 0x000fe20000410000 */
[----:B------:R-:W-:Y:S01]  /*38b0*/  IADD3 R4, R26, 0x19, RZ ;  /* 0x000000191a047810 */ /* 0x000fe20007ffe0ff */
[----:B------:R-:W-:Y:S01]  /*38c0*/  FMUL.FTZ R63, R63, c[0x0][0x2ec] ;  /* 0x0000bb003f3f7a20 */ /* 0x000fe20000410000 */
[----:B-----5:R-:W-:Y:S01]  /*38d0*/  FSEL R22, R2, -INF , !P2 ;  /* 0xff80000002167808 */ /* 0x020fe20005000000 */
[----:B------:R-:W-:Y:S01]  /*38e0*/  MUFU.TANH R185, R61 ;  /* 0x0000003d00b97308 */ /* 0x000fe20000002400 */
[----:B------:R-:W-:Y:S01]  /*38f0*/  IADD3 R2, R26, 0x20, RZ ;  /* 0x000000201a027810 */ /* 0x000fe20007ffe0ff */
[----:B------:R-:W-:Y:S01]  /*3900*/  FMUL.FTZ R24, R44, c[0x0][0x2ec] ;  /* 0x0000bb002c187a20 */ /* 0x000fe20000410000 */
[----:B----4-:R-:W-:Y:S01]  /*3910*/  FSEL R48, R48, -INF , !P2 ;  /* 0xff80000030307808 */ /* 0x010fe20005000000 */
[----:B------:R-:W-:Y:S01]  /*3920*/  FMUL.FTZ R21, R46, c[0x0][0x2ec] ;  /* 0x0000bb002e157a20 */ /* 0x000fe20000410000 */
[----:B------:R-:W-:Y:S01]  /*3930*/  IADD3 R11, R26, 0x9, RZ ;  /* 0x000000091a0b7810 */ /* 0x000fe20007ffe0ff */
[----:B------:R-:W-:Y:S01]  /*3940*/  FMUL.FTZ R25, R45, c[0x0][0x2ec] ;  /* 0x0000bb002d197a20 */ /* 0x000fe20000410000 */
[----:B------:R-:W-:Y:S01]  /*3950*/  ISETP.GE.AND P2, PT, R4, UR18, PT ;  /* 0x0000001204007c0c */ /* 0x000fe2000bf46270 */
[----:B------:R-:W1:Y:S01]  /*3960*/  MUFU.TANH R198, R63 ;  /* 0x0000003f00c67308 */ /* 0x000e620000002400 */
[----:B------:R-:W-:Y:S01]  /*3970*/  FSEL R4, R49, -INF , !P1 ;  /* 0xff80000031047808 */ /* 0x000fe20004800000 */
[----:B------:R-:W-:Y:S01]  /*3980*/  FMUL.FTZ R20, R47, c[0x0][0x2ec] ;  /* 0x0000bb002f147a20 */ /* 0x000fe20000410000 */
[----:B------:R-:W-:Y:S01]  /*3990*/  FSEL R23, R6, -INF , !P1 ;  /* 0xff80000006177808 */ /* 0x000fe20004800000 */
[----:B------:R-:W-:Y:S01]  /*39a0*/  FMUL.FTZ R60, R60, c[0x0][0x2ec] ;  /* 0x0000bb003c3c7a20 */ /* 0x000fe20000410000 */
[----:B------:R-:W-:Y:S01]  /*39b0*/  ISETP.GE.AND P1, PT, R2, UR18, PT ;  /* 0x0000001202007c0c */ /* 0x000fe2000bf26270 */
[----:B------:R-:W-:Y:S01]  /*39c0*/  FMUL.FTZ R62, R62, c[0x0][0x2ec] ;  /* 0x0000bb003e3e7a20 */ /* 0x000fe20000410000 */
[C---:B------:R-:W-:Y:S01]  /*39d0*/  IADD3 R2, R26.reuse, 0x21, RZ ;  /* 0x000000211a027810 */ /* 0x040fe20007ffe0ff */
[----:B------:R-:W-:Y:S01]  /*39e0*/  MUFU.TANH R24, R24 ;  /* 0x0000001800187308 */ /* 0x000fe20000002400 */
[----:B------:R-:W-:Y:S01]  /*39f0*/  ISETP.GE.AND P6, PT, R11, UR18, PT ;  /* 0x000000120b007c0c */ /* 0x000fe2000bfc6270 */
[----:B------:R-:W-:Y:S01]  /*3a00*/  FMUL.FTZ R59, R59, c[0x0][0x2ec] ;  /* 0x0000bb003b3b7a20 */ /* 0x000fe20000410000 */
[----:B------:R-:W-:Y:S01]  /*3a10*/  IADD3 R10, R26, 0x10, RZ ;  /* 0x000000101a0a7810 */ /* 0x000fe20007ffe0ff */
[----:B------:R-:W-:Y:S01]  /*3a20*/  FMUL.FTZ R76, R76, c[0x0][0x2ec] ;  /* 0x0000bb004c4c7a20 */ /* 0x000fe20000410000 */
[----:B------:R-:W-:Y:S01]  /*3a30*/  IADD3 R6, R26, 0x28, RZ ;  /* 0x000000281a067810 */ /* 0x000fe20007ffe0ff */
[----:B------:R-:W-:Y:S01]  /*3a40*/  FMUL.FTZ R77, R77, c[0x0][0x2ec] ;  /* 0x0000bb004d4d7a20 */ /* 0x000fe20000410000 */
[----:B------:R-:W-:Y:S01]  /*3a50*/  FSEL R36, R36, -INF , !P0 ;  /* 0xff80000024247808 */ /* 0x000fe20004000000 */
[----:B------:R-:W2:Y:S01]  /*3a60*/  MUFU.TANH R21, R21 ;  /* 0x0000001500157308 */ /* 0x000ea20000002400 */
[----:B------:R-:W-:Y:S01]  /*3a70*/  FSEL R27, R64, -INF , !P0 ;  /* 0xff800000401b7808 */ /* 0x000fe20004000000 */
[----:B------:R-:W-:Y:S01]  /*3a80*/  FMUL.FTZ R78, R78, c[0x0][0x2ec] ;  /* 0x0000bb004e4e7a20 */ /* 0x000fe20000410000 */
[----:B------:R-:W-:Y:S01]  /*3a90*/  ISETP.GE.AND P0, PT, R2, UR18, PT ;  /* 0x0000001202007c0c */ /* 0x000fe2000bf06270 */
[----:B------:R-:W-:Y:S01]  /*3aa0*/  FMUL.FTZ R79, R79, c[0x0][0x2ec] ;  /* 0x0000bb004f4f7a20 */ /* 0x000fe20000410000 */
[----:B------:R-:W-:Y:S01]  /*3ab0*/  FSEL R2, R37, -INF , !P6 ;  /* 0xff80000025027808 */ /* 0x000fe20007000000 */
[----:B------:R-:W-:Y:S01]  /*3ac0*/  FMUL.FTZ R80, R80, c[0x0][0x2ec] ;  /* 0x0000bb0050507a20 */ /* 0x000fe20000410000 */
[----:B------:R-:W-:Y:S01]  /*3ad0*/  FSEL R29, R50, -INF , !P6 ;  /* 0xff800000321d7808 */ /* 0x000fe20007000000 */
[----:B------:R-:W-:Y:S01]  /*3ae0*/  MUFU.TANH R25, R25 ;  /* 0x0000001900197308 */ /* 0x000fe20000002400 */
[----:B------:R-:W-:Y:S01]  /*3af0*/  ISETP.GE.AND P5, PT, R10, UR18, PT ;  /* 0x000000120a007c0c */ /* 0x000fe2000bfa6270 */
[----:B------:R-:W-:Y:S01]  /*3b00*/  FMUL.FTZ R81, R81, c[0x0][0x2ec] ;  /* 0x0000bb0051517a20 */ /* 0x000fe20000410000 */
[----:B------:R-:W-:Y:S01]  /*3b10*/  ISETP.GE.AND P6, PT, R6, UR18, PT ;  /* 0x0000001206007c0c */ /* 0x000fe2000bfc6270 */
[----:B------:R-:W-:Y:S01]  /*3b20*/  FMUL.FTZ R82, R82, c[0x0][0x2ec] ;  /* 0x0000bb0052527a20 */ /* 0x000fe20000410000 */
[----:B------:R-:W-:Y:S01]  /*3b30*/  IADD3 R6, R26, 0x29, RZ ;  /* 0x000000291a067810 */ /* 0x000fe20007ffe0ff */
[----:B------:R-:W-:Y:S01]  /*3b40*/  FMUL.FTZ R83, R83, c[0x0][0x2ec] ;  /* 0x0000bb0053537a20 */ /* 0x000fe20000410000 */
[----:B------:R-:W-:Y:S01]  /*3b50*/  FSEL R12, R8, -INF , !P5 ;  /* 0xff800000080c7808 */ /* 0x000fe20006800000 */
[----:B------:R-:W3:Y:S01]  /*3b60*/  MUFU.TANH R20, R20 ;  /* 0x0000001400147308 */ /* 0x000ee20000002400 */
[----:B------:R-:W-:-:S02]  /*3b70*/  FSEL R15, R51, -INF , !P5 ;  /* 0xff800000330f7808 */ /* 0x000fc40006800000 */
[----:B------:R-:W-:Y:S02]  /*3b80*/  ISETP.GE.AND P5, PT, R6, UR18, PT ;  /* 0x0000001206007c0c */ /* 0x000fe4000bfa6270 */
[----:B------:R-:W-:Y:S02]  /*3b90*/  IADD3 R6, R26, 0x30, RZ ;  /* 0x000000301a067810 */ /* 0x000fe40007ffe0ff */
[----:B------:R-:W-:Y:S01]  /*3ba0*/  FSEL R16, R9, -INF , !P4 ;  /* 0xff80000009107808 */ /* 0x000fe20006000000 */
[----:B------:R-:W-:Y:S01]  /*3bb0*/  MUFU.TANH R191, R60 ;  /* 0x0000003c00bf7308 */ /* 0x000fe20000002400 */
[----:B------:R-:W-:Y:S02]  /*3bc0*/  FSEL R13, R65, -INF , !P4 ;  /* 0xff800000410d7808 */ /* 0x000fe40006000000 */
[----:B-1----:R-:W-:Y:S02]  /*3bd0*/  FSEL R198, R198, -INF , !P0 ;  /* 0xff800000c6c67808 */ /* 0x002fe40004000000 */
[----:B------:R-:W-:-:S02]  /*3be0*/  FSEL R185, R185, -INF , !P0 ;  /* 0xff800000b9b97808 */ /* 0x000fc40004000000 */
[----:B------:R-:W-:Y:S01]  /*3bf0*/  ISETP.GE.AND P4, PT, R6, UR18, PT ;  /* 0x0000001206007c0c */ /* 0x000fe2000bf86270 */
[----:B------:R-:W1:Y:S01]  /*3c00*/  MUFU.TANH R186, R62 ;  /* 0x0000003e00ba7308 */ /* 0x000e620000002400 */
[----:B------:R-:W-:Y:S02]  /*3c10*/  PLOP3.LUT P0, PT, PT, PT, UP0, 0x80, 0x0 ;  /* 0x000000000000781c */ /* 0x000fe40003f0f008 */
[----:B------:R-:W-:Y:S02]  /*3c20*/  IADD3 R6, R26, 0x31, RZ ;  /* 0x000000311a067810 */ /* 0x000fe40007ffe0ff */
[----:B--2---:R-:W-:Y:S02]  /*3c30*/  FSEL R10, R21, -INF , !P3 ;  /* 0xff800000150a7808 */ /* 0x004fe40005800000 */
[----:B------:R-:W-:Y:S01]  /*3c40*/  FSEL R11, R24, -INF , !P3 ;  /* 0xff800000180b7808 */ /* 0x000fe20005800000 */
[----:B------:R-:W2:Y:S01]  /*3c50*/  MUFU.TANH R189, R56 ;  /* 0x0000003800bd7308 */ /* 0x000ea20000002400 */
[----:B------:R-:W-:-:S02]  /*3c60*/  ISETP.GE.AND P3, PT, R6, UR18, PT ;  /* 0x0000001206007c0c */ /* 0x000fc4000bf66270 */
[C---:B------:R-:W-:Y:S02]  /*3c70*/  IADD3 R6, R26.reuse, 0x38, RZ ;  /* 0x000000381a067810 */ /* 0x040fe40007ffe0ff */
[----:B------:R-:W-:Y:S02]  /*3c80*/  IADD3 R26, R26, 0x39, RZ ;  /* 0x000000391a1a7810 */ /* 0x000fe40007ffe0ff */
[----:B---3--:R-:W-:Y:S01]  /*3c90*/  FSEL R8, R20, -INF , !P2 ;  /* 0xff80000014087808 */ /* 0x008fe20005000000 */
[----:B------:R-:W3:Y:S01]  /*3ca0*/  MUFU.TANH R187, R57 ;  /* 0x0000003900bb7308 */ /* 0x000ee20000002400 */
[----:B------:R-:W-:Y:S02]  /*3cb0*/  FSEL R9, R25, -INF , !P2 ;  /* 0xff80000019097808 */ /* 0x000fe40005000000 */
[----:B-1----:R-:W-:Y:S02]  /*3cc0*/  FSEL R186, R186, -INF , !P1 ;  /* 0xff800000baba7808 */ /* 0x002fe40004800000 */
[----:B------:R-:W-:-:S02]  /*3cd0*/  FSEL R191, R191, -INF , !P1 ;  /* 0xff800000bfbf7808 */ /* 0x000fc40004800000 */
[----:B------:R-:W-:Y:S01]  /*3ce0*/  ISETP.GE.AND P2, PT, R6, UR18, PT ;  /* 0x0000001206007c0c */ /* 0x000fe2000bf46270 */
[----:B------:R-:W1:Y:S01]  /*3cf0*/  MUFU.TANH R190, R58 ;  /* 0x0000003a00be7308 */ /* 0x000e620000002400 */
[----:B------:R-:W-:Y:S02]  /*3d00*/  ISETP.GE.AND P1, PT, R26, UR18, PT ;  /* 0x000000121a007c0c */ /* 0x000fe4000bf26270 */
[----:B--2---:R-:W-:-:S05]  /*3d10*/  FSEL R189, R189, -INF , !P6 ;  /* 0xff800000bdbd7808 */ /* 0x004fca0007000000 */
[----:B------:R-:W2:Y:S01]  /*3d20*/  MUFU.TANH R196, R59 ;  /* 0x0000003b00c47308 */ /* 0x000ea20000002400 */
[----:B---3--:R-:W-:-:S07]  /*3d30*/  FSEL R187, R187, -INF , !P5 ;  /* 0xff800000bbbb7808 */ /* 0x008fce0006800000 */
[----:B------:R-:W3:Y:S01]  /*3d40*/  MUFU.TANH R197, R76 ;  /* 0x0000004c00c57308 */ /* 0x000ee20000002400 */
[----:B-1----:R-:W-:-:S07]  /*3d50*/  FSEL R190, R190, -INF , !P6 ;  /* 0xff800000bebe7808 */ /* 0x002fce0007000000 */
[----:B------:R-:W1:Y:S01]  /*3d60*/  MUFU.TANH R195, R77 ;  /* 0x0000004d00c37308 */ /* 0x000e620000002400 */
[----:B--2---:R-:W-:-:S07]  /*3d70*/  FSEL R196, R196, -INF , !P5 ;  /* 0xff800000c4c47808 */ /* 0x004fce0006800000 */
        /* <DEDUP_REMOVED lines=11> */
[----:B--2---:R-:W-:Y:S02]  /*3e30*/  FSEL R170, R170, -INF , !P2 ;  /* 0xff800000aaaa7808 */ /* 0x004fe40005000000 */
[----:B---3--:R-:W-:Y:S02]  /*3e40*/  FSEL R168, R168, -INF , !P1 ;  /* 0xff800000a8a87808 */ /* 0x008fe40004800000 */
[----:B-1----:R-:W-:Y:S01]  /*3e50*/  FSEL R171, R171, -INF , !P1 ;  /* 0xff800000abab7808 */ /* 0x002fe20004800000 */
        /* <DEDUP_REMOVED lines=72> */
.L_x_1563:
[----:B------:R-:W-:Y:S05]  /*42e0*/  BSYNC B0 ;  /* 0x0000000000007941 */ /* 0x000fea0003800000 */
.L_x_1562:
[----:B------:R-:W0:Y:S02]  /*42f0*/  LDGDEPBAR ;  /* 0x00000000000079af */ /* 0x000e240000000000 */
.L_x_1561:
[----:B------:R-:W-:Y:S02]  /*4300*/  FMNMX.FTZ R14, R22, R23, !PT ;  /* 0x00000017160e7209 */ /* 0x000fe40007810000 */
[----:B-1----:R-:W-:Y:S02]  /*4310*/  FMNMX.FTZ R19, R48, R4, !PT ;  /* 0x0000000430137209 */ /* 0x002fe40007810000 */
        /* <DEDUP_REMOVED lines=70> */
[----:B------:R-:W2:Y:S01]  /*4780*/  LDSM.16.MT88.4 R4, [R224+0x1e000] ;  /* 0x01e00000e004783b */ /* 0x000ea20000004200 */
[--C-:B------:R-:W-:Y:S01]  /*4790*/  FFMA.FTZ R177, R15, c[0x0][0x23c], -R194.reuse ;  /* 0x00008f000fb17a23 */ /* 0x100fe200000108c2 */
[----:B------:R-:W3:Y:S01]  /*47a0*/  MUFU.EX2 R178, R178 ;  /* 0x000000b200b27308 */ /* 0x000ee20000000800 */
        /* <DEDUP_REMOVED lines=14> */
[----:B---3--:R-:W-:Y:S01]  /*4890*/  F2FP.BF16.PACK_AB R128, R178, R179 ;  /* 0x000000b3b280723e */ /* 0x008fe200000010ff */
        /* <DEDUP_REMOVED lines=11> */
[----:B------:R-:W3:Y:S01]  /*4950*/  MUFU.EX2 R180, R180 ;  /* 0x000000b400b47308 */ /* 0x000ee20000000800 */
        /* <DEDUP_REMOVED lines=10> */
[----:B---3--:R-:W-:Y:S01]  /*4a00*/  F2FP.BF16.PACK_AB R129, R180, R181 ;  /* 0x000000b5b481723e */ /* 0x008fe200000010ff */
[----:B------:R-:W-:Y:S02]  /*4a10*/  FFMA.FTZ R199, R168, c[0x0][0x23c], -R169 ;  /* 0x00008f00a8c77a23 */ /* 0x000fe400000108a9 */
[----:B------:R-:W-:Y:S01]  /*4a20*/  FADD.FTZ R180, R181, R180 ;  /* 0x000000b4b5b47221 */ /* 0x000fe20000010000 */
[----:B------:R-:W-:Y:S01]  /*4a30*/  LDSM.16.MT88.4 R168, [R225+0x1b800] ;  /* 0x01b80000e1a8783b */ /* 0x000fe20000004200 */
[----:B------:R-:W-:-:S02]  /*4a40*/  FADD.FTZ R179, R179, R178 ;  /* 0x000000b2b3b37221 */ /* 0x000fc40000010000 */
[----:B------:R-:W-:Y:S02]  /*4a50*/  MUFU.EX2 R177, R177 ;  /* 0x000000b100b17308 */ /* 0x000fe40000000800 */
[----:B------:R-:W-:-:S04]  /*4a60*/  FADD.FTZ R176, R176, R179 ;  /* 0x000000b3b0b07221 */ /* 0x000fc80000010000 */
[----:B------:R-:W-:Y:S01]  /*4a70*/  FADD.FTZ R176, R173, R176 ;  /* 0x000000b0adb07221 */ /* 0x000fe20000010000 */
[----:B-1----:R-:W-:Y:S01]  /*4a80*/  F2FP.BF16.PACK_AB R131, R174, R183 ;  /* 0x000000b7ae83723e */ /* 0x002fe200000010ff */
        /* <DEDUP_REMOVED lines=55> */
[C---:B--2---:R-:W-:Y:S07]  /*4e00*/  HMMA.16816.F32.BF16 R124, R128.reuse, R4, RZ ;  /* 0x00000004807c723c */ /* 0x044fee00000418ff */
        /* <DEDUP_REMOVED lines=8> */
[C---:B------:R-:W-:Y:S01]  /*4e90*/  F2FP.BF16.PACK_AB R7, R0.reuse, R165 ;  /* 0x000000a50007723e */ /* 0x040fe200000010ff */
        /* <DEDUP_REMOVED lines=126> */
[----:B------:R-:W1:Y:S04]  /*5680*/  LDSM.16.MT88.4 R12, [R228+0x1d800] ;  /* 0x01d80000e40c783b */ /* 0x000e680000004200 */
[----:B------:R-:W-:Y:S03]  /*5690*/  STL [R1+0x4], R0 ;  /* 0x0000040001007387 */ /* 0x000fe60000100800 */
[C---:B--2---:R-:W-:Y:S01]  /*56a0*/  HMMA.16816.F32.BF16 R44, R4.reuse, R8, R44 ;  /* 0x00000008042c723c */ /* 0x044fe2000004182c */
[----:B------:R-:W-:Y:S07]  /*56b0*/  STL [R1+0x8], R2 ;  /* 0x0000080201007387 */ /* 0x000fee0000100800 */
        /* <DEDUP_REMOVED lines=51> */
[----:B------:R-:W-:-:S02]  /*59f0*/  IADD3 R7, P1, R10, UR12, RZ ;  /* 0x0000000c0a077c10 */ /* 0x000fc4000ff3e0ff */
        /* <DEDUP_REMOVED lines=12> */
[----:B------:R-:W-:Y:S01]  /*5ac0*/  LEA R251, P0, R5, c[0x0][0x170], 0x1 ;  /* 0x00005c0005fb7a11 */ /* 0x000fe200078008ff */
[----:B------:R1:W-:Y:S01]  /*5ad0*/  STL [R1], R0 ;  /* 0x0000000001007387 */ /* 0x0003e20000100800 */
[----:B------:R-:W-:Y:S01]  /*5ae0*/  LEA.HI.X R252, R7, c[0x0][0x16c], R252, 0x1, P1 ;  /* 0x00005b0007fc7a11 */ /* 0x000fe200008f0cfc */
[----:B------:R-:W-:Y:S01]  /*5af0*/  UMOV UR10, URZ ;  /* 0x0000003f000a7c82 */ /* 0x000fe20008000000 */
[----:B------:R-:W-:Y:S01]  /*5b00*/  LEA.HI.X R250, R5, c[0x0][0x174], R250, 0x1, P0 ;  /* 0x00005d0005fa7a11 */ /* 0x000fe200000f0cfa */
[----:B------:R-:W-:Y:S01]  /*5b10*/  ULDC.64 UR4, c[0x0][0x1a0] ;  /* 0x0000680000047ab9 */ /* 0x000fe20000000a00 */
[----:B------:R-:W-:-:S02]  /*5b20*/  IADD3 R4, P0, R248, 0x20, RZ ;  /* 0x00000020f8047810 */ /* 0x000fc40007f1e0ff */
[----:B------:R-:W-:Y:S01]  /*5b30*/  ISETP.GE.AND P1, PT, R237, c[0x0][0x220], PT ;  /* 0x00008800ed007a0c */ /* 0x000fe20003f26270 */
[----:B-1----:R-:W-:Y:S01]  /*5b40*/  IMAD.MOV.U32 R0, RZ, RZ, R3 ;  /* 0x000000ffff007224 */ /* 0x002fe200078e0003 */
[----:B------:R-:W-:-:S05]  /*5b50*/  SHF.R.S32.HI R3, RZ, 0x1f, R248 ;  /* 0x0000001fff037819 */ /* 0x000fca00000114f8 */
[----:B------:R-:W-:Y:S01]  /*5b60*/  IMAD.X R5, RZ, RZ, R3, P0 ;  /* 0x000000ffff057224 */ /* 0x000fe200000e0603 */
[----:B------:R1:W-:Y:S04]  /*5b70*/  STL.64 [R1+0x10], R2 ;  /* 0x0000100201007387 */ /* 0x0003e80000100a00 */
[----:B------:R1:W-:Y:S01]  /*5b80*/  STL.64 [R1+0x18], R4 ;  /* 0x0000180401007387 */ /* 0x0003e20000100a00 */
[----:B------:R-:W-:Y:S05]  /*5b90*/  BRA `(.L_x_1565) ;  /* 0x0000045000007947 */ /* 0x000fea0003800000 */
.L_x_1567:
        /* <DEDUP_REMOVED lines=11> */
[----:B------:R-:W-:Y:S02]  /*5c50*/  @!P4 IMAD R6, R6, c[0x0][0x198], RZ ;  /* 0x000066000606ca24 */ /* 0x000fe400078e02ff */
[----:B------:R-:W-:Y:S02]  /*5c60*/  @!P4 IMAD R2, R7, c[0x0][0x198], RZ ;  /* 0x000066000702ca24 */ /* 0x000fe400078e02ff */
[----:B------:R-:W-:Y:S01]  /*5c70*/  @!P4 IMAD R6, R3, c[0x0][0x19c], R6 ;  /* 0x000067000306ca24 */ /* 0x000fe200078e0206 */
[-C--:B------:R-:W-:Y:S01]  /*5c80*/  @!P4 LEA R3, P0, R12, R242.reuse, 0x6 ;  /* 0x000000f20c03c211 */ /* 0x080fe200078030ff */
[----:B------:R-:W-:Y:S04]  /*5c90*/  @!P4 IMAD.WIDE.U32 R16, R4, c[0x0][0x198], RZ ;  /* 0x000066000410ca25 */ /* 0x000fe800078e00ff */
[----:B------:R-:W-:Y:S01]  /*5ca0*/  @!P4 IMAD R2, R5, c[0x0][0x19c], R2 ;  /* 0x000067000502ca24 */ /* 0x000fe200078e0202 */
[----:B------:R-:W-:Y:S01]  /*5cb0*/  @!P4 LEA R4, P6, R16, R242, 0x6 ;  /* 0x000000f21004c211 */ /* 0x000fe200078c30ff */
[----:B------:R-:W-:Y:S02]  /*5cc0*/  @!P4 IMAD.IADD R5, R13, 0x1, R6 ;  /* 0x000000010d05c824 */ /* 0x000fe400078e0206 */
        /* <DEDUP_REMOVED lines=50> */
.L_x_1565:
[----:B------:R-:W2:Y:S01]  /*5ff0*/  LDL.64 R8, [R1+0x18] ;  /* 0x0000180001087983 */ /* 0x000ea20000100a00 */
[----:B------:R-:W-:Y:S01]  /*6000*/  UIADD3 UR8, UR6, -UR10, URZ ;  /* 0x8000000a06087290 */ /* 0x000fe2000fffe03f */
[----:B------:R-:W-:Y:S04]  /*6010*/  DEPBAR.LE SB0, 0x0 ;  /* 0x000080000000791a */ /* 0x000fe80000000000 */
[----:B-1----:R-:W3:Y:S01]  /*6020*/  LDL.64 R4, [R1+0x10] ;  /* 0x0000100001047983 */ /* 0x002ee20000100a00 */
[----:B------:R-:W-:Y:S01]  /*6030*/  USHF.R.S32.HI UR7, URZ, 0x1f, UR8 ;  /* 0x0000001f3f077899 */ /* 0x000fe20008011408 */
[----:B------:R-:W-:Y:S01]  /*6040*/  MOV R164, UR8 ;  /* 0x0000000800a47c02 */ /* 0x000fe20008000f00 */
[----:B------:R-:W-:Y:S01]  /*6050*/  UIMAD.WIDE.U32 UR22, UR8, UR4, URZ ;  /* 0x00000004081672a5 */ /* 0x000fe2000f8e003f */
[----:B------:R-:W-:Y:S01]  /*6060*/  MOV R165, UR8 ;  /* 0x0000000800a57c02 */ /* 0x000fe20008000f00 */
[----:B------:R-:W-:Y:S01]  /*6070*/  UIMAD UR7, UR7, UR4, URZ ;  /* 0x00000004070772a4 */ /* 0x000fe2000f8e023f */
[----:B------:R-:W-:Y:S01]  /*6080*/  BAR.SYNC.DEFER_BLOCKING 0x0 ;  /* 0x0000000000007b1d */ /* 0x000fe20000010000 */
[----:B------:R-:W-:Y:S01]  /*6090*/  MOV R2, UR8 ;  /* 0x0000000800027c02 */ /* 0x000fe20008000f00 */
[----:B------:R-:W-:Y:S01]  /*60a0*/  IMAD.MOV.U32 R12, RZ, RZ, c[0x0][0x1a0] ;  /* 0x00006800ff0c7624 */ /* 0x000fe200078e00ff */
[----:B------:R-:W-:Y:S01]  /*60b0*/  UIMAD UR7, UR8, UR5, UR7 ;  /* 0x00000005080772a4 */ /* 0x000fe2000f8e0207 */
[----:B------:R-:W-:Y:S02]  /*60c0*/  MOV R6, UR22 ;  /* 0x0000001600067c02 */ /* 0x000fe40008000f00 */
[----:B------:R-:W-:Y:S01]  /*60d0*/  MOV R3, UR8 ;  /* 0x0000000800037c02 */ /* 0x000fe20008000f00 */
[----:B------:R-:W-:Y:S01]  /*60e0*/  UIADD3 UR7, UR23, UR7, URZ ;  /* 0x0000000717077290 */ /* 0x000fe2000fffe03f */
[----:B------:R-:W-:Y:S02]  /*60f0*/  MOV R7, UR23 ;  /* 0x0000001700077c02 */ /* 0x000fe40008000f00 */
[----:B------:R-:W-:Y:S01]  /*6100*/  MOV R13, c[0x0][0x1a4] ;  /* 0x00006900000d7a02 */ /* 0x000fe20000000f00 */
[----:B------:R-:W-:Y:S01]  /*6110*/  @P4 STS.128 [R236+0x18000], RZ ;  /* 0x018000ffec004388 */ /* 0x000fe20000000c00 */
[----:B---3--:R-:W-:Y:S02]  /*6120*/  LEA R14, P5, R165, R4, 0x6 ;  /* 0x00000004a50e7211 */ /* 0x008fe400078a30ff */
[----:B--2---:R-:W-:Y:S02]  /*6130*/  LEA R18, P0, R164, R8, 0x6 ;  /* 0x00000008a4127211 */ /* 0x004fe400078030ff */
[----:B------:R-:W-:Y:S02]  /*6140*/  LEA.HI.X.SX32 R15, R3, R5, 0x6, P5 ;  /* 0x00000005030f7211 */ /* 0x000fe400028f36ff */
[----:B------:R-:W-:Y:S01]  /*6150*/  LEA.HI.X.SX32 R19, R2, R9, 0x6, P0 ;  /* 0x0000000902137211 */ /* 0x000fe200000f36ff */
[----:B------:R-:W-:Y:S01]  /*6160*/  IMAD.WIDE.U32 R10, R18, c[0x0][0x1a0], RZ ;  /* 0x00006800120a7a25 */ /* 0x000fe200078e00ff */
[C---:B------:R-:W-:Y:S02]  /*6170*/  LEA R164, P0, R6.reuse, R240, 0x6 ;  /* 0x000000f006a47211 */ /* 0x040fe400078030ff */
[----:B------:R-:W-:Y:S01]  /*6180*/  MOV R2, UR7 ;  /* 0x0000000700027c02 */ /* 0x000fe20008000f00 */
[----:B------:R-:W-:Y:S01]  /*6190*/  IMAD R166, R15, c[0x0][0x1a0], RZ ;  /* 0x000068000fa67a24 */ /* 0x000fe200078e02ff */
[----:B------:R-:W-:Y:S01]  /*61a0*/  UIADD3 UR7, UR9, -UR10, URZ ;  /* 0x8000000a09077290 */ /* 0x000fe2000fffe03f */
[----:B------:R-:W-:Y:S01]  /*61b0*/  IMAD R165, R19, c[0x0][0x1a0], RZ ;  /* 0x0000680013a57a24 */ /* 0x000fe200078e02ff */
[----:B------:R-:W-:Y:S01]  /*61c0*/  LEA.HI.X R3, R6, R235, R2, 0x6, P0 ;  /* 0x000000eb06037211 */ /* 0x000fe200000f3402 */
[----:B------:R-:W-:Y:S01]  /*61d0*/  IMAD R166, R14, c[0x0][0x1a4], R166 ;  /* 0x000069000ea67a24 */ /* 0x000fe200078e02a6 */
[----:B------:R-:W-:Y:S01]  /*61e0*/  @!P4 LEA R6, P5, R164, c[0x0][0x170], 0x1 ;  /* 0x00005c00a406ca11 */ /* 0x000fe200078a08ff */
[----:B------:R-:W-:Y:S01]  /*61f0*/  IMAD.WIDE.U32 R14, R14, c[0x0][0x1a0], RZ ;  /* 0x000068000e0e7a25 */ /* 0x000fe200078e00ff */
[----:B------:R-:W-:Y:S02]  /*6200*/  LEA R2, P0, R12, R164, 0x5 ;  /* 0x000000a40c027211 */ /* 0x000fe400078028ff */
[----:B------:R-:W-:Y:S01]  /*6210*/  @!P4 LEA.HI.X R7, R164, c[0x0][0x174], R3, 0x1, P5 ;  /* 0x00005d00a407ca11 */ /* 0x000fe200028f0c03 */
[----:B------:R-:W-:Y:S01]  /*6220*/  IMAD R165, R18, c[0x0][0x1a4], R165 ;  /* 0x0000690012a57a24 */ /* 0x000fe200078e02a5 */
[----:B------:R-:W-:Y:S02]  /*6230*/  LEA R18, P6, R14, R251, 0x1 ;  /* 0x000000fb0e127211 */ /* 0x000fe400078c08ff */
[----:B------:R-:W-:Y:S01]  /*6240*/  IADD3 R166, R15, R166, RZ ;  /* 0x000000a60fa67210 */ /* 0x000fe20007ffe0ff */
[----:B------:R-:W-:Y:S01]  /*6250*/  @!PT LDS RZ, [RZ] ;  /* 0x00000000fffff984 */ /* 0x000fe20000000800 */
[----:B------:R-:W-:Y:S01]  /*6260*/  @!PT LDS RZ, [RZ] ;  /* 0x00000000fffff984 */ /* 0x000fe20000000800 */
[----:B------:R-:W-:Y:S01]  /*6270*/  @!PT LDS RZ, [RZ] ;  /* 0x00000000fffff984 */ /* 0x000fe20000000800 */
[----:B------:R1:W-:Y:S01]  /*6280*/  @!P4 LDGSTS.E.BYPASS.LTC128B.128 [R236+0x18000], [R6.64] ;  /* 0x1800000006eccfae */ /* 0x0003e2000b901d50 */
[----:B------:R-:W-:Y:S02]  /*6290*/  LEA.HI.X R3, R12, R3, R13, 0x5, P0 ;  /* 0x000000030c037211 */ /* 0x000fe400000f2c0d */
[----:B------:R-:W-:Y:S02]  /*62a0*/  LEA.HI.X R19, R14, R250, R166, 0x1, P6 ;  /* 0x000000fa0e137211 */ /* 0x000fe400030f0ca6 */
[----:B------:R-:W-:Y:S01]  /*62b0*/  @!P4 LEA R22, P0, R2, c[0x0][0x170], 0x1 ;  /* 0x00005c000216ca11 */ /* 0x000fe200078008ff */
[----:B------:R-:W-:Y:S01]  /*62c0*/  @P3 STS.128 [R236+0x1a000], RZ ;  /* 0x01a000ffec003388 */ /* 0x000fe20000000c00 */
[----:B------:R-:W-:Y:S02]  /*62d0*/  LEA R164, P5, R10, R251, 0x1 ;  /* 0x000000fb0aa47211 */ /* 0x000fe400078a08ff */
[----:B------:R-:W-:Y:S02]  /*62e0*/  @!P4 LEA.HI.X R23, R2, c[0x0][0x174], R3, 0x1, P0 ;  /* 0x00005d000217ca11 */ /* 0x000fe400000f0c03 */
[----:B------:R-:W-:Y:S01]  /*62f0*/  IADD3 R165, R11, R165, RZ ;  /* 0x000000a50ba57210 */ /* 0x000fe20007ffe0ff */
[----:B------:R-:W-:Y:S01]  /*6300*/  @!PT LDS RZ, [RZ] ;  /* 0x00000000fffff984 */ /* 0x000fe20000000800 */
[----:B------:R-:W-:Y:S01]  /*6310*/  @!PT LDS RZ, [RZ] ;  /* 0x00000000fffff984 */ /* 0x000fe20000000800 */
[----:B------:R-:W-:Y:S01]  /*6320*/  @!PT LDS RZ, [RZ] ;  /* 0x00000000fffff984 */ /* 0x000fe20000000800 */
[----:B------:R2:W-:Y:S01]  /*6330*/  @!P3 LDGSTS.E.BYPASS.LTC128B.128 [R236+0x1a000], [R18.64+0x80] ;  /* 0x1a00008012ecbfae */ /* 0x0005e2000b901d50 */
[----:B------:R-:W-:Y:S02]  /*6340*/  MOV R2, R8 ;  /* 0x0000000800027202 */ /* 0x000fe40000000f00 */
[----:B------:R-:W-:Y:S02]  /*6350*/  LEA.HI.X R165, R10, R250, R165, 0x1, P5 ;  /* 0x000000fa0aa57211 */ /* 0x000fe400028f0ca5 */
[----:B------:R-:W-:Y:S01]  /*6360*/  MOV R3, R9 ;  /* 0x0000000900037202 */ /* 0x000fe20000000f00 */
[----:B------:R-:W-:Y:S06]  /*6370*/  @P2 STS.128 [R236+0x1c000], RZ ;  /* 0x01c000ffec002388 */ /* 0x000fec0000000c00 */
[----:B------:R-:W-:Y:S01]  /*6380*/  @!PT LDS RZ, [RZ] ;  /* 0x00000000fffff984 */ /* 0x000fe20000000800 */
[----:B------:R-:W-:Y:S01]  /*6390*/  @!PT LDS RZ, [RZ] ;  /* 0x00000000fffff984 */ /* 0x000fe20000000800 */
[----:B------:R-:W-:Y:S01]  /*63a0*/  @!PT LDS RZ, [RZ] ;  /* 0x00000000fffff984 */ /* 0x000fe20000000800 */
[----:B------:R2:W-:Y:S06]  /*63b0*/  @!P2 LDGSTS.E.BYPASS.LTC128B.128 [R236+0x1c000], [R18.64+0x100] ;  /* 0x1c00010012ecafae */ /* 0x0005ec000b901d50 */
        /* <DEDUP_REMOVED lines=9> */
[----:B------:R3:W-:Y:S06]  /*6450*/  @!P4 LDGSTS.E.BYPASS.LTC128B.128 [R236+0x19000], [R22.64] ;  /* 0x1900000016eccfae */ /* 0x0007ec000b901d50 */
        /* <DEDUP_REMOVED lines=15> */
[----:B------:R-:W-:Y:S06]  /*6550*/  LDSM.16.M88.4 R168, [R234] ;  /* 0x00000000eaa8783b */ /* 0x000fec0000000200 */
[----:B------:R-:W1:Y:S06]  /*6560*/  LDSM.16.M88.4 R172, [R233+0x10000] ;  /* 0x01000000e9ac783b */ /* 0x000e6c0000000200 */
[----:B------:R-:W5:Y:S06]  /*6570*/  LDSM.16.M88.4 R176, [R233+0x10800] ;  /* 0x01080000e9b0783b */ /* 0x000f6c0000000200 */
[----:B------:R-:W3:Y:S01]  /*6580*/  LDSM.16.M88.4 R180, [R233+0x11000] ;  /* 0x01100000e9b4783b */ /* 0x000ee20000000200 */
[----:B----4-:R-:W-:Y:S01]  /*6590*/  IMAD.MOV.U32 R164, RZ, RZ, R4 ;  /* 0x000000ffffa47224 */ /* 0x010fe200078e0004 */
[----:B------:R-:W-:Y:S04]  /*65a0*/  MOV R165, R5 ;  /* 0x0000000500a57202 */ /* 0x000fe80000000f00 */
[----:B------:R-:W0:Y:S06]  /*65b0*/  LDGDEPBAR ;  /* 0x00000000000079af */ /* 0x000e2c0000000000 */
[----:B------:R-:W4:Y:S06]  /*65c0*/  LDSM.16.M88.4 R184, [R233+0x11800] ;  /* 0x01180000e9b8783b */ /* 0x000f2c0000000200 */
[----:B------:R-:W-:Y:S06]  /*65d0*/  LDSM.16.M88.4 R188, [R232] ;  /* 0x00000000e8bc783b */ /* 0x000fec0000000200 */
[----:B------:R-:W4:Y:S01]  /*65e0*/  LDSM.16.M88.4 R192, [R231] ;  /* 0x00000000e7c0783b */ /* 0x000f220000000200 */
[C---:B-1----:R-:W-:Y:S05]  /*65f0*/  HMMA.16816.F32.BF16 R4, R168.reuse, R172, RZ ;  /* 0x000000aca804723c */ /* 0x042fea00000418ff */
[----:B------:R-:W1:Y:S03]  /*6600*/  LDSM.16.M88.4 R196, [R223] ;  /* 0x00000000dfc4783b */ /* 0x000e660000000200 */
[C---:B------:R-:W-:Y:S03]  /*6610*/  HMMA.16816.F32.BF16 R8, R168.reuse, R174, RZ ;  /* 0x000000aea808723c */ /* 0x040fe600000418ff */
[----:B------:R-:W1:Y:S06]  /*6620*/  LDSM.16.M88.4 R200, [R222] ;  /* 0x00000000dec8783b */ /* 0x000e6c0000000200 */
[----:B------:R-:W1:Y:S01]  /*6630*/  LDSM.16.M88.4 R204, [R221] ;  /* 0x00000000ddcc783b */ /* 0x000e620000000200 */
[C---:B-----5:R-:W-:Y:S05]  /*6640*/  HMMA.16816.F32.BF16 R12, R168.reuse, R176, RZ ;  /* 0x000000b0a80c723c */ /* 0x060fea00000418ff */
[----:B------:R-:W-:Y:S03]  /*6650*/  LDSM.16.M88.4 R172, [R230] ;  /* 0x00000000e6ac783b */ /* 0x000fe60000000200 */
[C---:B--2---:R-:W-:Y:S03]  /*6660*/  HMMA.16816.F32.BF16 R16, R168.reuse, R178, RZ ;  /* 0x000000b2a810723c */ /* 0x044fe600000418ff */
[----:B------:R-:W2:Y:S05]  /*6670*/  LDSM.16.M88.4 R176, [R227+0x10000] ;  /* 0x01000000e3b0783b */ /* 0x000eaa0000000200 */
[C---:B---3--:R-:W-:Y:S08]  /*6680*/  HMMA.16816.F32.BF16 R20, R168.reuse, R180, RZ ;  /* 0x000000b4a814723c */ /* 0x048ff000000418ff */
[C---:B------:R-:W-:Y:S01]  /*6690*/  HMMA.16816.F32.BF16 R24, R168.reuse, R182, RZ ;  /* 0x000000b6a818723c */ /* 0x040fe200000418ff */
[----:B------:R-:W-:Y:S07]  /*66a0*/  LDSM.16.M88.4 R180, [R227+0x11000] ;  /* 0x01100000e3b4783b */ /* 0x000fee0000000200 */
[C---:B----4-:R-:W-:Y:S08]  /*66b0*/  HMMA.16816.F32.BF16 R28, R168.reuse, R184, RZ ;  /* 0x000000b8a81c723c */ /* 0x050ff000000418ff */
[----:B------:R-:W-:Y:S01]  /*66c0*/  HMMA.16816.F32.BF16 R32, R168, R186, RZ ;  /* 0x000000baa820723c */ /* 0x000fe200000418ff */
[----:B------:R-:W3:Y:S06]  /*66d0*/  LDSM.16.M88.4 R168, [R227+0x10800] ;  /* 0x01080000e3a8783b */ /* 0x000eec0000000200 */
[----:B------:R-:W4:Y:S01]  /*66e0*/  LDSM.16.M88.4 R184, [R227+0x11800] ;  /* 0x01180000e3b8783b */ /* 0x000f220000000200 */
[C---:B------:R-:W-:Y:S08]  /*66f0*/  HMMA.16816.F32.BF16 R4, R188.reuse, R192, R4 ;  /* 0x000000c0bc04723c */ /* 0x040ff00000041804 */
[C---:B------:R-:W-:Y:S01]  /*6700*/  HMMA.16816.F32.BF16 R8, R188.reuse, R194, R8 ;  /* 0x000000c2bc08723c */ /* 0x040fe20000041808 */
[----:B------:R-:W-:Y:S07]  /*6710*/  LDSM.16.M88.4 R192, [R229] ;  /* 0x00000000e5c0783b */ /* 0x000fee0000000200 */
[C---:B-1----:R-:W-:Y:S08]  /*6720*/  HMMA.16816.F32.BF16 R12, R188.reuse, R196, R12 ;  /* 0x000000c4bc0c723c */ /* 0x042ff0000004180c */
[C---:B------:R-:W-:Y:S01]  /*6730*/  HMMA.16816.F32.BF16 R16, R188.reuse, R198, R16 ;  /* 0x000000c6bc10723c */ /* 0x040fe20000041810 */
[----:B------:R-:W1:Y:S07]  /*6740*/  LDSM.16.M88.4 R196, [R220] ;  /* 0x00000000dcc4783b */ /* 0x000e6e0000000200 */
[C---:B------:R-:W-:Y:S08]  /*6750*/  HMMA.16816.F32.BF16 R20, R188.reuse, R200, R20 ;  /* 0x000000c8bc14723c */ /* 0x040ff00000041814 */
[C---:B------:R-:W-:Y:S01]  /*6760*/  HMMA.16816.F32.BF16 R24, R188.reuse, R202, R24 ;  /* 0x000000cabc18723c */ /* 0x040fe20000041818 */
[----:B------:R-:W-:Y:S07]  /*6770*/  LDSM.16.M88.4 R200, [R220+0x1000] ;  /* 0x00100000dcc8783b */ /* 0x000fee0000000200 */
[C---:B------:R-:W-:Y:S01]  /*6780*/  HMMA.16816.F32.BF16 R28, R188.reuse, R204, R28 ;  /* 0x000000ccbc1c723c */ /* 0x040fe2000004181c */
[----:B------:R-:W5:Y:S07]  /*6790*/  LDL R204, [R1] ;  /* 0x0000000001cc7983 */ /* 0x000f6e0000100800 */
[----:B------:R-:W-:Y:S01]  /*67a0*/  HMMA.16816.F32.BF16 R32, R188, R206, R32 ;  /* 0x000000cebc20723c */ /* 0x000fe20000041820 */
[----:B------:R-:W1:Y:S06]  /*67b0*/  LDSM.16.M88.4 R188, [R220+0x800] ;  /* 0x00080000dcbc783b */ /* 0x000e6c0000000200 */
[----:B------:R-:W-:Y:S01]  /*67c0*/  MOV R206, R164 ;  /* 0x000000a400ce7202 */ /* 0x000fe20000000f00 */
[C---:B--2---:R-:W-:Y:S05]  /*67d0*/  HMMA.16816.F32.BF16 R4, R172.reuse, R176, R4 ;  /* 0x000000b0ac04723c */ /* 0x044fea0000041804 */
[----:B------:R-:W-:Y:S03]  /*67e0*/  MOV R207, R165 ;  /* 0x000000a500cf7202 */ /* 0x000fe60000000f00 */
[C---:B------:R-:W-:Y:S01]  /*67f0*/  HMMA.16816.F32.BF16 R8, R172.reuse, R178, R8 ;  /* 0x000000b2ac08723c */ /* 0x040fe20000041808 */
[----:B------:R-:W-:Y:S07]  /*6800*/  LDSM.16.M88.4 R176, [R234+0x4000] ;  /* 0x00400000eab0783b */ /* 0x000fee0000000200 */
[C---:B---3--:R-:W-:Y:S08]  /*6810*/  HMMA.16816.F32.BF16 R12, R172.reuse, R168, R12 ;  /* 0x000000a8ac0c723c */ /* 0x048ff0000004180c */
[C---:B------:R-:W-:Y:S01]  /*6820*/  HMMA.16816.F32.BF16 R16, R172.reuse, R170, R16 ;  /* 0x000000aaac10723c */ /* 0x040fe20000041810 */
[----:B------:R-:W2:Y:S07]  /*6830*/  LDSM.16.M88.4 R168, [R220+0x1800] ;  /* 0x00180000dca8783b */ /* 0x000eae0000000200 */
[C---:B------:R-:W-:Y:S08]  /*6840*/  HMMA.16816.F32.BF16 R20, R172.reuse, R180, R20 ;  /* 0x000000b4ac14723c */ /* 0x040ff00000041814 */
[C---:B------:R-:W-:Y:S01]  /*6850*/  HMMA.16816.F32.BF16 R24, R172.reuse, R182, R24 ;  /* 0x000000b6ac18723c */ /* 0x040fe20000041818 */
[----:B------:R-:W3:Y:S07]  /*6860*/  LDSM.16.M88.4 R180, [R233+0x12000] ;  /* 0x01200000e9b4783b */ /* 0x000eee0000000200 */
[C---:B----4-:R-:W-:Y:S08]  /*6870*/  HMMA.16816.F32.BF16 R28, R172.reuse, R184, R28 ;  /* 0x000000b8ac1c723c */ /* 0x050ff0000004181c */
[----:B------:R-:W-:Y:S01]  /*6880*/  HMMA.16816.F32.BF16 R32, R172, R186, R32 ;  /* 0x000000baac20723c */ /* 0x000fe20000041820 */
[----:B------:R-:W4:Y:S06]  /*6890*/  LDSM.16.M88.4 R172, [R233+0x12800] ;  /* 0x01280000e9ac783b */ /* 0x000f2c0000000200 */
[----:B------:R-:W2:Y:S01]  /*68a0*/  LDSM.16.M88.4 R184, [R233+0x13000] ;  /* 0x01300000e9b8783b */ /* 0x000ea20000000200 */
        /* <DEDUP_REMOVED lines=8> */
[----:B------:R-:W1:Y:S07]  /*6930*/  LDSM.16.M88.4 R200, [R219] ;  /* 0x00000000dbc8783b */ /* 0x000e6e0000000200 */
[C---:B--2---:R-:W-:Y:S08]  /*6940*/  HMMA.16816.F32.BF16 R28, R192.reuse, R168, R28 ;  /* 0x000000a8c01c723c */ /* 0x044ff0000004181c */
[----:B------:R-:W-:Y:S01]  /*6950*/  HMMA.16816.F32.BF16 R32, R192, R170, R32 ;  /* 0x000000aac020723c */ /* 0x000fe20000041820 */
[----:B------:R-:W2:Y:S06]  /*6960*/  LDSM.16.M88.4 R168, [R218] ;  /* 0x00000000daa8783b */ /* 0x000eac0000000200 */
[----:B------:R-:W1:Y:S01]  /*6970*/  LDSM.16.M88.4 R192, [R217] ;  /* 0x00000000d9c0783b */ /* 0x000e620000000200 */
[C---:B---3--:R-:W-:Y:S08]  /*6980*/  HMMA.16816.F32.BF16 R4, R176.reuse, R180, R4 ;  /* 0x000000b4b004723c */ /* 0x048ff00000041804 */
[C---:B------:R-:W-:Y:S01]  /*6990*/  HMMA.16816.F32.BF16 R8, R176.reuse, R182, R8 ;  /* 0x000000b6b008723c */ /* 0x040fe20000041808 */
[----:B------:R-:W3:Y:S07]  /*69a0*/  LDSM.16.M88.4 R180, [R216] ;  /* 0x00000000d8b4783b */ /* 0x000eee0000000200 */
[C---:B----4-:R-:W-:Y:S08]  /*69b0*/  HMMA.16816.F32.BF16 R12, R176.reuse, R172, R12 ;  /* 0x000000acb00c723c */ /* 0x050ff0000004180c */
        /* <DEDUP_REMOVED lines=8> */
[----:B------:R-:W4:Y:S01]  /*6a40*/  LDSM.16.M88.4 R188, [R227+0x13000] ;  /* 0x01300000e3bc783b */ /* 0x000f220000000200 */
[C---:B------:R-:W-:Y:S08]  /*6a50*/  HMMA.16816.F32.BF16 R4, R196.reuse, R200, R4 ;  /* 0x000000c8c404723c */ /* 0x040ff00000041804 */
[C---:B------:R-:W-:Y:S01]  /*6a60*/  HMMA.16816.F32.BF16 R8, R196.reuse, R202, R8 ;  /* 0x000000cac408723c */ /* 0x040fe20000041808 */
[----:B------:R-:W1:Y:S07]  /*6a70*/  LDSM.16.M88.4 R200, [R227+0x13800] ;  /* 0x01380000e3c8783b */ /* 0x000e6e0000000200 */
        /* <DEDUP_REMOVED lines=8> */
[----:B------:R-:W3:Y:S06]  /*6b00*/  LDSM.16.M88.4 R180, [R220+0x2800] ;  /* 0x00280000dcb4783b */ /* 0x000eec0000000200 */
[----:B------:R-:W2:Y:S01]  /*6b10*/  LDSM.16.M88.4 R196, [R220+0x3000] ;  /* 0x00300000dcc4783b */ /* 0x000ea20000000200 */
[C---:B-1----:R-:W-:Y:S08]  /*6b20*/  HMMA.16816.F32.BF16 R4, R172.reuse, R176, R4 ;  /* 0x000000b0ac04723c */ /* 0x042ff00000041804 */
[C---:B------:R-:W-:Y:S01]  /*6b30*/  HMMA.16816.F32.BF16 R8, R172.reuse, R178, R8 ;  /* 0x000000b2ac08723c */ /* 0x040fe20000041808 */
[----:B------:R-:W1:Y:S07]  /*6b40*/  LDSM.16.M88.4 R176, [R220+0x3800] ;  /* 0x00380000dcb0783b */ /* 0x000e6e0000000200 */
        /* <DEDUP_REMOVED lines=8> */
[----:B------:R-:W1:Y:S06]  /*6bd0*/  LDSM.16.M88.4 R172, [R233+0x14800] ;  /* 0x01480000e9ac783b */ /* 0x000e6c0000000200 */
[----:B------:R-:W1:Y:S01]  /*6be0*/  LDSM.16.M88.4 R200, [R233+0x15000] ;  /* 0x01500000e9c8783b */ /* 0x000e620000000200 */
        /* <DEDUP_REMOVED lines=8> */
[----:B------:R-:W3:Y:S07]  /*6c70*/  LDSM.16.M88.4 R196, [R215] ;  /* 0x00000000d7c4783b */ /* 0x000eee0000000200 */
[C---:B-1----:R-:W-:Y:S08]  /*6c80*/  HMMA.16816.F32.BF16 R28, R168.reuse, R176, R28 ;  /* 0x000000b0a81c723c */ /* 0x042ff0000004181c */
[----:B------:R-:W-:Y:S01]  /*6c90*/  HMMA.16816.F32.BF16 R32, R168, R178, R32 ;  /* 0x000000b2a820723c */ /* 0x000fe20000041820 */
[----:B------:R-:W1:Y:S06]  /*6ca0*/  LDSM.16.M88.4 R168, [R214] ;  /* 0x00000000d6a8783b */ /* 0x000e6c0000000200 */
[----:B------:R-:W-:Y:S01]  /*6cb0*/  LDSM.16.M88.4 R176, [R212] ;  /* 0x00000000d4b0783b */ /* 0x000fe20000000200 */
[C---:B----4-:R-:W-:Y:S08]  /*6cc0*/  HMMA.16816.F32.BF16 R4, R184.reuse, R188, R4 ;  /* 0x000000bcb804723c */ /* 0x050ff00000041804 */
[C---:B------:R-:W-:Y:S01]  /*6cd0*/  HMMA.16816.F32.BF16 R8, R184.reuse, R190, R8 ;  /* 0x000000beb808723c */ /* 0x040fe20000041808 */
[----:B------:R-:W-:Y:S07]  /*6ce0*/  LDSM.16.M88.4 R188, [R230+0x8000] ;  /* 0x00800000e6bc783b */ /* 0x000fee0000000200 */
[C---:B------:R-:W-:Y:S08]  /*6cf0*/  HMMA.16816.F32.BF16 R12, R184.reuse, R172, R12 ;  /* 0x000000acb80c723c */ /* 0x040ff0000004180c */
[C---:B------:R-:W-:Y:S01]  /*6d00*/  HMMA.16816.F32.BF16 R16, R184.reuse, R174, R16 ;  /* 0x000000aeb810723c */ /* 0x040fe20000041810 */
[----:B------:R-:W4:Y:S07]  /*6d10*/  LDSM.16.M88.4 R172, [R213] ;  /* 0x00000000d5ac783b */ /* 0x000f2e0000000200 */
[C---:B------:R-:W-:Y:S08]  /*6d20*/  HMMA.16816.F32.BF16 R20, R184.reuse, R200, R20 ;  /* 0x000000c8b814723c */ /* 0x040ff00000041814 */
[C---:B------:R-:W-:Y:S01]  /*6d30*/  HMMA.16816.F32.BF16 R24, R184.reuse, R202, R24 ;  /* 0x000000cab818723c */ /* 0x040fe20000041818 */
[----:B------:R-:W4:Y:S07]  /*6d40*/  LDSM.16.M88.4 R200, [R227+0x14000] ;  /* 0x01400000e3c8783b */ /* 0x000f2e0000000200 */
[C---:B--2---:R-:W-:Y:S08]  /*6d50*/  HMMA.16816.F32.BF16 R28, R184.reuse, R180, R28 ;  /* 0x000000b4b81c723c */ /* 0x044ff0000004181c */
[----:B------:R-:W-:Y:S01]  /*6d60*/  HMMA.16816.F32.BF16 R32, R184, R182, R32 ;  /* 0x000000b6b820723c */ /* 0x000fe20000041820 */
[----:B------:R-:W2:Y:S06]  /*6d70*/  LDSM.16.M88.4 R180, [R227+0x14800] ;  /* 0x01480000e3b4783b */ /* 0x000eac0000000200 */
[----:B------:R-:W2:Y:S01]  /*6d80*/  LDSM.16.M88.4 R184, [R227+0x15000] ;  /* 0x01500000e3b8783b */ /* 0x000ea20000000200 */
[C---:B---3--:R-:W-:Y:S08]  /*6d90*/  HMMA.16816.F32.BF16 R4, R192.reuse, R196, R4 ;  /* 0x000000c4c004723c */ /* 0x048ff00000041804 */
[C---:B------:R-:W-:Y:S01]  /*6da0*/  HMMA.16816.F32.BF16 R8, R192.reuse, R198, R8 ;  /* 0x000000c6c008723c */ /* 0x040fe20000041808 */
[----:B------:R-:W3:Y:S07]  /*6db0*/  LDSM.16.M88.4 R196, [R227+0x15800] ;  /* 0x01580000e3c4783b */ /* 0x000eee0000000200 */
[C---:B-1----:R-:W-:Y:S08]  /*6dc0*/  HMMA.16816.F32.BF16 R12, R192.reuse, R168, R12 ;  /* 0x000000a8c00c723c */ /* 0x042ff0000004180c */
[C---:B------:R-:W-:Y:S01]  /*6dd0*/  HMMA.16816.F32.BF16 R16, R192.reuse, R170, R16 ;  /* 0x000000aac010723c */ /* 0x040fe20000041810 */
[----:B------:R-:W-:Y:S07]  /*6de0*/  LDSM.16.M88.4 R168, [R229+0x8000] ;  /* 0x00800000e5a8783b */ /* 0x000fee0000000200 */
[C---:B----4-:R-:W-:Y:S08]  /*6df0*/  HMMA.16816.F32.BF16 R20, R192.reuse, R172, R20 ;  /* 0x000000acc014723c */ /* 0x050ff00000041814 */
[C---:B------:R-:W-:Y:S01]  /*6e00*/  HMMA.16816.F32.BF16 R24, R192.reuse, R174, R24 ;  /* 0x000000aec018723c */ /* 0x040fe20000041818 */
[----:B------:R-:W1:Y:S07]  /*6e10*/  LDSM.16.M88.4 R172, [R220+0x4000] ;  /* 0x00400000dcac783b */ /* 0x000e6e0000000200 */
[C---:B------:R-:W-:Y:S08]  /*6e20*/  HMMA.16816.F32.BF16 R28, R192.reuse, R176, R28 ;  /* 0x000000b0c01c723c */ /* 0x040ff0000004181c */
[----:B------:R-:W-:Y:S01]  /*6e30*/  HMMA.16816.F32.BF16 R32, R192, R178, R32 ;  /* 0x000000b2c020723c */ /* 0x000fe20000041820 */
[----:B------:R-:W4:Y:S06]  /*6e40*/  LDSM.16.M88.4 R176, [R220+0x4800] ;  /* 0x00480000dcb0783b */ /* 0x000f2c0000000200 */
[----:B------:R-:W1:Y:S01]  /*6e50*/  LDSM.16.M88.4 R192, [R220+0x5000] ;  /* 0x00500000dcc0783b */ /* 0x000e620000000200 */
        /* <DEDUP_REMOVED lines=16> */
[C---:B----4-:R-:W-:Y:S08]  /*6f60*/  HMMA.16816.F32.BF16 R12, R168.reuse, R176, R12 ;  /* 0x000000b0a80c723c */ /* 0x050ff0000004180c */
[C---:B------:R-:W-:Y:S01]  /*6f70*/  HMMA.16816.F32.BF16 R16, R168.reuse, R178, R16 ;  /* 0x000000b2a810723c */ /* 0x040fe20000041810 */
[----:B------:R-:W-:Y:S07]  /*6f80*/  LDSM.16.M88.4 R176, [R232+0xc000] ;  /* 0x00c00000e8b0783b */ /* 0x000fee0000000200 */
[C---:B------:R-:W-:Y:S08]  /*6f90*/  HMMA.16816.F32.BF16 R20, R168.reuse, R192, R20 ;  /* 0x000000c0a814723c */ /* 0x040ff00000041814 */
[C---:B------:R-:W-:Y:S01]  /*6fa0*/  HMMA.16816.F32.BF16 R24, R168.reuse, R194, R24 ;  /* 0x000000c2a818723c */ /* 0x040fe20000041818 */
[----:B------:R-:W4:Y:S07]  /*6fb0*/  LDSM.16.M88.4 R192, [R211] ;  /* 0x00000000d3c0783b */ /* 0x000f2e0000000200 */
[C---:B------:R-:W-:Y:S08]  /*6fc0*/  HMMA.16816.F32.BF16 R28, R168.reuse, R200, R28 ;  /* 0x000000c8a81c723c */ /* 0x040ff0000004181c */
[----:B------:R-:W-:Y:S01]  /*6fd0*/  HMMA.16816.F32.BF16 R32, R168, R202, R32 ;  /* 0x000000caa820723c */ /* 0x000fe20000041820 */
[----:B------:R-:W1:Y:S06]  /*6fe0*/  LDSM.16.M88.4 R168, [R210] ;  /* 0x00000000d2a8783b */ /* 0x000e6c0000000200 */
[----:B------:R-:W1:Y:S01]  /*6ff0*/  LDSM.16.M88.4 R200, [R209] ;  /* 0x00000000d1c8783b */ /* 0x000e620000000200 */
[C---:B--2---:R-:W-:Y:S08]  /*7000*/  HMMA.16816.F32.BF16 R4, R180.reuse, R184, R4 ;  /* 0x000000b8b404723c */ /* 0x044ff00000041804 */
[C---:B------:R-:W-:Y:S01]  /*7010*/  HMMA.16816.F32.BF16 R8, R180.reuse, R186, R8 ;  /* 0x000000bab408723c */ /* 0x040fe20000041808 */
[----:B------:R-:W2:Y:S07]  /*7020*/  LDSM.16.M88.4 R184, [R208] ;  /* 0x00000000d0b8783b */ /* 0x000eae0000000200 */
[C---:B---3--:R-:W-:Y:S08]  /*7030*/  HMMA.16816.F32.BF16 R12, R180.reuse, R188, R12 ;  /* 0x000000bcb40c723c */ /* 0x048ff0000004180c */
[C---:B------:R-:W-:Y:S01]  /*7040*/  HMMA.16816.F32.BF16 R16, R180.reuse, R190, R16 ;  /* 0x000000beb410723c */ /* 0x040fe20000041810 */
[----:B------:R-:W-:Y:S07]  /*7050*/  LDSM.16.M88.4 R188, [R230+0xc000] ;  /* 0x00c00000e6bc783b */ /* 0x000fee0000000200 */
[C---:B------:R-:W-:Y:S08]  /*7060*/  HMMA.16816.F32.BF16 R20, R180.reuse, R196, R20 ;  /* 0x000000c4b414723c */ /* 0x040ff00000041814 */
[C---:B------:R-:W-:Y:S01]  /*7070*/  HMMA.16816.F32.BF16 R24, R180.reuse, R198, R24 ;  /* 0x000000c6b418723c */ /* 0x040fe20000041818 */
[----:B------:R-:W3:Y:S07]  /*7080*/  LDSM.16.M88.4 R196, [R227+0x16000] ;  /* 0x01600000e3c4783b */ /* 0x000eee0000000200 */
[C---:B-1----:R-:W-:Y:S08]  /*7090*/  HMMA.16816.F32.BF16 R28, R180.reuse, R172, R28 ;  /* 0x000000acb41c723c */ /* 0x042ff0000004181c */
[----:B------:R-:W-:Y:S01]  /*70a0*/  HMMA.16816.F32.BF16 R32, R180, R174, R32 ;  /* 0x000000aeb420723c */ /* 0x000fe20000041820 */
[----:B------:R-:W-:Y:S06]  /*70b0*/  LDSM.16.M88.4 R172, [R227+0x17000] ;  /* 0x01700000e3ac783b */ /* 0x000fec0000000200 */
[----:B------:R-:W-:Y:S01]  /*70c0*/  LDSM.16.M88.4 R180, [R227+0x17800] ;  /* 0x01780000e3b4783b */ /* 0x000fe20000000200 */
[C---:B----4-:R-:W-:Y:S08]  /*70d0*/  HMMA.16816.F32.BF16 R4, R176.reuse, R192, R4 ;  /* 0x000000c0b004723c */ /* 0x050ff00000041804 */
[C---:B------:R-:W-:Y:S01]  /*70e0*/  HMMA.16816.F32.BF16 R8, R176.reuse, R194, R8 ;  /* 0x000000c2b008723c */ /* 0x040fe20000041808 */
[----:B------:R-:W-:Y:S07]  /*70f0*/  LDSM.16.M88.4 R192, [R229+0xc000] ;  /* 0x00c00000e5c0783b */ /* 0x000fee0000000200 */
[C---:B------:R-:W-:Y:S08]  /*7100*/  HMMA.16816.F32.BF16 R12, R176.reuse, R168, R12 ;  /* 0x000000a8b00c723c */ /* 0x040ff0000004180c */
[C---:B------:R-:W-:Y:S01]  /*7110*/  HMMA.16816.F32.BF16 R16, R176.reuse, R170, R16 ;  /* 0x000000aab010723c */ /* 0x040fe20000041810 */
[----:B------:R-:W1:Y:S07]  /*7120*/  LDSM.16.M88.4 R168, [R227+0x16800] ;  /* 0x01680000e3a8783b */ /* 0x000e6e0000000200 */
[C---:B------:R-:W-:Y:S08]  /*7130*/  HMMA.16816.F32.BF16 R20, R176.reuse, R200, R20 ;  /* 0x000000c8b014723c */ /* 0x040ff00000041814 */
[C---:B------:R-:W-:Y:S01]  /*7140*/  HMMA.16816.F32.BF16 R24, R176.reuse, R202, R24 ;  /* 0x000000cab018723c */ /* 0x040fe20000041818 */
[----:B------:R-:W4:Y:S07]  /*7150*/  LDSM.16.M88.4 R200, [R220+0x6000] ;  /* 0x00600000dcc8783b */ /* 0x000f2e0000000200 */
[C---:B--2---:R-:W-:Y:S08]  /*7160*/  HMMA.16816.F32.BF16 R28, R176.reuse, R184, R28 ;  /* 0x000000b8b01c723c */ /* 0x044ff0000004181c */
[----:B------:R-:W-:Y:S07]  /*7170*/  HMMA.16816.F32.BF16 R32, R176, R186, R32 ;  /* 0x000000bab020723c */ /* 0x000fee0000041820 */
[----:B------:R-:W-:Y:S01]  /*7180*/  MOV R179, R3 ;  /* 0x0000000300b37202 */ /* 0x000fe20000000f00 */
[C---:B---3--:R-:W-:Y:S05]  /*7190*/  HMMA.16816.F32.BF16 R4, R188.reuse, R196, R4 ;  /* 0x000000c4bc04723c */ /* 0x048fea0000041804 */
[----:B------:R-:W-:Y:S03]  /*71a0*/  MOV R178, R2 ;  /* 0x0000000200b27202 */ /* 0x000fe60000000f00 */
[C---:B------:R-:W-:Y:S08]  /*71b0*/  HMMA.16816.F32.BF16 R8, R188.reuse, R198, R8 ;  /* 0x000000c6bc08723c */ /* 0x040ff00000041808 */
[C---:B-1----:R-:W-:Y:S08]  /*71c0*/  HMMA.16816.F32.BF16 R12, R188.reuse, R168, R12 ;  /* 0x000000a8bc0c723c */ /* 0x042ff0000004180c */
[C---:B------:R-:W-:Y:S01]  /*71d0*/  HMMA.16816.F32.BF16 R16, R188.reuse, R170, R16 ;  /* 0x000000aabc10723c */ /* 0x040fe20000041810 */
[----:B------:R-:W1:Y:S07]  /*71e0*/  LDSM.16.M88.4 R168, [R220+0x6800] ;  /* 0x00680000dca8783b */ /* 0x000e6e0000000200 */
[C---:B------:R-:W-:Y:S08]  /*71f0*/  HMMA.16816.F32.BF16 R20, R188.reuse, R172, R20 ;  /* 0x000000acbc14723c */ /* 0x040ff00000041814 */
[C---:B------:R-:W-:Y:S01]  /*7200*/  HMMA.16816.F32.BF16 R24, R188.reuse, R174, R24 ;  /* 0x000000aebc18723c */ /* 0x040fe20000041818 */
[----:B------:R-:W2:Y:S07]  /*7210*/  LDSM.16.M88.4 R172, [R220+0x7000] ;  /* 0x00700000dcac783b */ /* 0x000eae0000000200 */
[C---:B------:R-:W-:Y:S08]  /*7220*/  HMMA.16816.F32.BF16 R28, R188.reuse, R180, R28 ;  /* 0x000000b4bc1c723c */ /* 0x040ff0000004181c */
[----:B------:R-:W-:Y:S08]  /*7230*/  HMMA.16816.F32.BF16 R32, R188, R182, R32 ;  /* 0x000000b6bc20723c */ /* 0x000ff00000041820 */
[C---:B----4-:R-:W-:Y:S08]  /*7240*/  HMMA.16816.F32.BF16 R4, R192.reuse, R200, R4 ;  /* 0x000000c8c004723c */ /* 0x050ff00000041804 */
[C---:B------:R-:W-:Y:S08]  /*7250*/  HMMA.16816.F32.BF16 R8, R192.reuse, R202, R8 ;  /* 0x000000cac008723c */ /* 0x040ff00000041808 */
[C---:B-1----:R-:W-:Y:S08]  /*7260*/  HMMA.16816.F32.BF16 R12, R192.reuse, R168, R12 ;  /* 0x000000a8c00c723c */ /* 0x042ff0000004180c */
[C---:B------:R-:W-:Y:S01]  /*7270*/  HMMA.16816.F32.BF16 R16, R192.reuse, R170, R16 ;  /* 0x000000aac010723c */ /* 0x040fe20000041810 */
[----:B------:R-:W1:Y:S01]  /*7280*/  LDSM.16.M88.4 R168, [R220+0x7800] ;  /* 0x00780000dca8783b */ /* 0x000e620000000200 */
[----:B------:R-:W-:Y:S04]  /*7290*/  DEPBAR.LE SB0, 0x0 ;  /* 0x000080000000791a */ /* 0x000fe80000000000 */
[----:B------:R-:W-:Y:S02]  /*72a0*/  FMUL.FTZ R3, R5, c[0x0][0x2ec] ;  /* 0x0000bb0005037a20 */ /* 0x000fe40000410000 */
[C---:B--2---:R-:W-:Y:S02]  /*72b0*/  HMMA.16816.F32.BF16 R20, R192.reuse, R172, R20 ;  /* 0x000000acc014723c */ /* 0x044fe40000041814 */
[----:B------:R2:W3:Y:S01]  /*72c0*/  MUFU.TANH R190, R3 ;  /* 0x0000000300be7308 */ /* 0x0004e20000002400 */
[----:B------:R-:W-:Y:S02]  /*72d0*/  BAR.SYNC.DEFER_BLOCKING 0x0 ;  /* 0x0000000000007b1d */ /* 0x000fe40000010000 */
[----:B------:R-:W-:Y:S02]  /*72e0*/  FMUL.FTZ R2, R6, c[0x0][0x2ec] ;  /* 0x0000bb0006027a20 */ /* 0x000fe40000410000 */
[----:B------:R-:W-:Y:S01]  /*72f0*/  FMUL.FTZ R164, R8, c[0x0][0x2ec] ;  /* 0x0000bb0008a47a20 */ /* 0x000fe20000410000 */
[C---:B------:R-:W-:Y:S04]  /*7300*/  HMMA.16816.F32.BF16 R24, R192.reuse, R174, R24 ;  /* 0x000000aec018723c */ /* 0x040fe80000041818 */
[----:B------:R4:W3:Y:S01]  /*7310*/  MUFU.TANH R187, R2 ;  /* 0x0000000200bb7308 */ /* 0x0008e20000002400 */
[----:B------:R-:W-:Y:S01]  /*7320*/  FMUL.FTZ R165, R7, c[0x0][0x2ec] ;  /* 0x0000bb0007a57a20 */ /* 0x000fe20000410000 */
[----:B------:R-:W-:Y:S01]  /*7330*/  MOV R7, R179 ;  /* 0x000000b300077202 */ /* 0x000fe20000000f00 */
[----:B------:R-:W-:Y:S02]  /*7340*/  FMUL.FTZ R166, R4, c[0x0][0x2ec] ;  /* 0x0000bb0004a67a20 */ /* 0x000fe40000410000 */
[----:B------:R-:W-:Y:S03]  /*7350*/  FMUL.FTZ R6, R9, c[0x0][0x2ec] ;  /* 0x0000bb0009067a20 */ /* 0x000fe60000410000 */
[----:B------:R-:W-:Y:S02]  /*7360*/  FMUL.FTZ R13, R13, c[0x0][0x2ec] ;  /* 0x0000bb000d0d7a20 */ /* 0x000fe40000410000 */
[----:B------:R3:W3:Y:S01]  /*7370*/  MUFU.TANH R189, R164 ;  /* 0x000000a400bd7308 */ /* 0x0006e20000002400 */
[----:B------:R-:W-:Y:S01]  /*7380*/  FMUL.FTZ R5, R12, c[0x0][0x2ec] ;  /* 0x0000bb000c057a20 */ /* 0x000fe20000410000 */
[----:B------:R-:W-:Y:S01]  /*7390*/  MOV R12, R206 ;  /* 0x000000ce000c7202 */ /* 0x000fe20000000f00 */
[----:B------:R-:W-:Y:S02]  /*73a0*/  FMUL.FTZ R17, R17, c[0x0][0x2ec] ;  /* 0x0000bb0011117a20 */ /* 0x000fe40000410000 */
[----:B--2---:R-:W-:Y:S05]  /*73b0*/  FMUL.FTZ R3, R10, c[0x0][0x2ec] ;  /* 0x0000bb000a037a20 */ /* 0x004fea0000410000 */
[----:B------:R2:W2:Y:S01]  /*73c0*/  MUFU.TANH R185, R165 ;  /* 0x000000a500b97308 */ /* 0x0004a20000002400 */
[C---:B-1----:R-:W-:Y:S03]  /*73d0*/  HMMA.16816.F32.BF16 R28, R192.reuse, R168, R28 ;  /* 0x000000a8c01c723c */ /* 0x042fe6000004181c */
[----:B----4-:R-:W-:Y:S02]  /*73e0*/  FMUL.FTZ R2, R11, c[0x0][0x2ec] ;  /* 0x0000bb000b027a20 */ /* 0x010fe40000410000 */
[----:B------:R-:W-:Y:S02]  /*73f0*/  FMUL.FTZ R25, R25, c[0x0][0x2ec] ;  /* 0x0000bb0019197a20 */ /* 0x000fe40000410000 */
[----:B------:R-:W-:Y:S01]  /*7400*/  FMUL.FTZ R26, R26, c[0x0][0x2ec] ;  /* 0x0000bb001a1a7a20 */ /* 0x000fe20000410000 */
[----:B------:R-:W-:Y:S01]  /*7410*/  HMMA.16816.F32.BF16 R32, R192, R170, R32 ;  /* 0x000000aac020723c */ /* 0x000fe20000041820 */
[----:B------:R1:W4:Y:S03]  /*7420*/  MUFU.TANH R186, R166 ;  /* 0x000000a600ba7308 */ /* 0x0003260000002400 */
[----:B---3--:R-:W-:Y:S07]  /*7430*/  FMUL.FTZ R164, R16, c[0x0][0x2ec] ;  /* 0x0000bb0010a47a20 */ /* 0x008fee0000410000 */
[----:B------:R3:W3:Y:S01]  /*7440*/  MUFU.TANH R10, R3 ;  /* 0x00000003000a7308 */ /* 0x0006e20000002400 */
[----:B--2---:R-:W-:Y:S04]  /*7450*/  FMUL.FTZ R165, R15, c[0x0][0x2ec] ;  /* 0x0000bb000fa57a20 */ /* 0x004fe80000410000 */
[----:B------:R-:W-:Y:S05]  /*7460*/  FMUL.FTZ R31, R31, c[0x0][0x2ec] ;  /* 0x0000bb001f1f7a20 */ /* 0x000fea0000410000 */
[----:B------:R2:W2:Y:S03]  /*7470*/  MUFU.TANH R9, R2 ;  /* 0x0000000200097308 */ /* 0x0004a60000002400 */
[----:B------:R-:W-:Y:S02]  /*7480*/  FMUL.FTZ R33, R33, c[0x0][0x2ec] ;  /* 0x0000bb0021217a20 */ /* 0x000fe40000410000 */
[----:B-1----:R-:W-:Y:S02]  /*7490*/  FMUL.FTZ R166, R14, c[0x0][0x2ec] ;  /* 0x0000bb000ea67a20 */ /* 0x002fe40000410000 */
[----:B------:R-:W-:Y:S03]  /*74a0*/  FMUL.FTZ R35, R35, c[0x0][0x2ec] ;  /* 0x0000bb0023237a20 */ /* 0x000fe60000410000 */
[----:B------:R1:W1:Y:S01]  /*74b0*/  MUFU.TANH R203, R164 ;  /* 0x000000a400cb7308 */ /* 0x0002620000002400 */
[----:B---3--:R-:W-:Y:S09]  /*74c0*/  FMUL.FTZ R3, R18, c[0x0][0x2ec] ;  /* 0x0000bb0012037a20 */ /* 0x008ff20000410000 */
[----:B------:R3:W3:Y:S01]  /*74d0*/  MUFU.TANH R201, R165 ;  /* 0x000000a500c97308 */ /* 0x0006e20000002400 */
[----:B--2---:R-:W-:Y:S09]  /*74e0*/  FMUL.FTZ R2, R19, c[0x0][0x2ec] ;  /* 0x0000bb0013027a20 */ /* 0x004ff20000410000 */
[----:B------:R2:W2:Y:S01]  /*74f0*/  MUFU.TANH R196, R166 ;  /* 0x000000a600c47308 */ /* 0x0004a20000002400 */
[----:B-1----:R-:W-:Y:S09]  /*7500*/  FMUL.FTZ R164, R23, c[0x0][0x2ec] ;  /* 0x0000bb0017a47a20 */ /* 0x002ff20000410000 */
        /* <DEDUP_REMOVED lines=9> */
[----:B--2---:R-:W-:Y:S09]  /*75a0*/  MOV R13, R207 ;  /* 0x000000cf000d7202 */ /* 0x004ff20000000f00 */
        /* <DEDUP_REMOVED lines=9> */
[----:B---3--:R-:W-:Y:S09]  /*7640*/  MOV R2, UR7 ;  /* 0x0000000700027c02 */ /* 0x008ff20008000f00 */
[----:B------:R3:W3:Y:S01]  /*7650*/  MUFU.TANH R202, R165 ;  /* 0x000000a500ca7308 */ /* 0x0006e20000002400 */
[----:B--2---:R-:W-:Y:S05]  /*7660*/  LEA R164, P5, R2, R12, 0x6 ;  /* 0x0000000c02a47211 */ /* 0x004fea00078a30ff */
[----:B------:R-:W-:Y:S04]  /*7670*/  IMAD.WIDE.U32 R22, R164, c[0x0][0x198], RZ ;  /* 0x00006600a4167a25 */ /* 0x000fe800078e00ff */
[----:B------:R2:W2:Y:S01]  /*7680*/  MUFU.TANH R197, R166 ;  /* 0x000000a600c57308 */ /* 0x0004a20000002400 */
[----:B-1----:R-:W-:Y:S01]  /*7690*/  IMAD.MOV.U32 R6, RZ, RZ, R178 ;  /* 0x000000ffff067224 */ /* 0x002fe200078e00b2 */
[----:B-----5:R-:W-:Y:S04]  /*76a0*/  LEA R18, P6, R22, R204, 0x1 ;  /* 0x000000cc16127211 */ /* 0x020fe800078c08ff */
[C---:B------:R-:W-:Y:S04]  /*76b0*/  LEA R14, P0, R2.reuse, R6, 0x6 ;  /* 0x00000006020e7211 */ /* 0x040fe800078030ff */
[----:B------:R1:W1:Y:S01]  /*76c0*/  MUFU.TANH R200, R5 ;  /* 0x0000000500c87308 */ /* 0x0002620000002400 */
[----:B------:R-:W-:Y:S01]  /*76d0*/  LEA.HI.X.SX32 R15, R2, R7, 0x6, P0 ;  /* 0x00000007020f7211 */ /* 0x000fe200000f36ff */
[----:B------:R-:W-:Y:S01]  /*76e0*/  IMAD.WIDE.U32 R6, R14, c[0x0][0x198], RZ ;  /* 0x000066000e067a25 */ /* 0x000fe200078e00ff */
[----:B---3--:R-:W-:Y:S02]  /*76f0*/  LEA.HI.X.SX32 R165, R2, R13, 0x6, P5 ;  /* 0x0000000d02a57211 */ /* 0x008fe400028f36ff */
[----:B------:R-:W-:Y:S01]  /*7700*/  ISETP.LT.AND P5, PT, RZ, UR8, PT ;  /* 0x00000008ff007c0c */ /* 0x000fe2000bfa1270 */
[----:B------:R-:W-:Y:S04]  /*7710*/  IMAD R2, R15, c[0x0][0x198], RZ ;  /* 0x000066000f027a24 */ /* 0x000fe800078e02ff */
[----:B------:R3:W3:Y:S01]  /*7720*/  MUFU.TANH R194, R3 ;  /* 0x0000000300c27308 */ /* 0x0006e20000002400 */
[----:B------:R-:W-:Y:S01]  /*7730*/  IMAD R2, R14, c[0x0][0x19c], R2 ;  /* 0x000067000e027a24 */ /* 0x000fe200078e0202 */
[----:B------:R-:W-:Y:S01]  /*7740*/  LEA R14, P0, R6, R204, 0x1 ;  /* 0x000000cc060e7211 */ /* 0x000fe200078008ff */
[----:B--2---:R-:W-:Y:S03]  /*7750*/  FMUL.FTZ R166, R34, c[0x0][0x2ec] ;  /* 0x0000bb0022a67a20 */ /* 0x004fe60000410000 */
[----:B------:R-:W-:Y:S04]  /*7760*/  IADD3 R2, R7, R2, RZ ;  /* 0x0000000207027210 */ /* 0x000fe80007ffe0ff */
[----:B------:R2:W2:Y:S01]  /*7770*/  MUFU.TANH R179, R17 ;  /* 0x0000001100b37308 */ /* 0x0004a20000002400 */
[-C--:B------:R-:W-:Y:S01]  /*7780*/  LEA.HI.X R15, R6, R252.reuse, R2, 0x1, P0 ;  /* 0x000000fc060f7211 */ /* 0x080fe200000f0c02 */
[----:B-1----:R-:W-:Y:S08]  /*7790*/  FMUL.FTZ R5, R20, c[0x0][0x2ec] ;  /* 0x0000bb0014057a20 */ /* 0x002ff00000410000 */
[----:B------:R1:W1:Y:S01]  /*77a0*/  MUFU.TANH R178, R5 ;  /* 0x0000000500b27308 */ /* 0x0002620000002400 */
[----:B---3--:R-:W-:Y:S04]  /*77b0*/  IMAD R3, R165, c[0x0][0x198], RZ ;  /* 0x00006600a5037a24 */ /* 0x008fe800078e02ff */
[----:B------:R-:W-:Y:S05]  /*77c0*/  IMAD R3, R164, c[0x0][0x19c], R3 ;  /* 0x00006700a4037a24 */ /* 0x000fea00078e0203 */
[----:B------:R3:W1:Y:S01]  /*77d0*/  MUFU.TANH R182, R25 ;  /* 0x0000001900b67308 */ /* 0x0006620000002400 */
[----:B------:R-:W-:Y:S04]  /*77e0*/  IADD3 R3, R23, R3, RZ ;  /* 0x0000000317037210 */ /* 0x000fe80007ffe0ff */
[----:B------:R-:W-:Y:S05]  /*77f0*/  LEA.HI.X R19, R22, R252, R3, 0x1, P6 ;  /* 0x000000fc16137211 */ /* 0x000fea00030f0c03 */
[----:B------:R3:W1:Y:S10]  /*7800*/  MUFU.TANH R206, R26 ;  /* 0x0000001a00ce7308 */ /* 0x0006740000002400 */
[----:B------:R3:W1:Y:S10]  /*7810*/  MUFU.TANH R195, R31 ;  /* 0x0000001f00c37308 */ /* 0x0006740000002400 */
[----:B------:R3:W1:Y:S10]  /*7820*/  MUFU.TANH R193, R33 ;  /* 0x0000002100c17308 */ /* 0x0006740000002400 */
[----:B------:R-:W1:Y:S10]  /*7830*/  MUFU.TANH R166, R166 ;  /* 0x000000a600a67308 */ /* 0x000e740000002400 */
[----:B------:R3:W1:Y:S02]  /*7840*/  MUFU.TANH R165, R35 ;  /* 0x0000002300a57308 */ /* 0x0006640000002400 */
[----:B-1234-:R-:W-:-:S05]  /*7850*/  @P5 BRA `(.L_x_1567) ;  /* 0xffffe34000005947 */ /* 0x01efca000383ffff */
.L_x_1566:
[----:B------:R-:W-:Y:S01]  /*7860*/  FMNMX.FTZ R3, R186, R167, !PT ;  /* 0x000000a7ba037209 */ /* 0x000fe20007810000 */
[----:B-1----:R-:W-:Y:S01]  /*7870*/  LDSM.16.MT88.4 R12, [R228+0x18000] ;  /* 0x01800000e40c783b */ /* 0x002fe20000004200 */
[----:B------:R-:W-:Y:S01]  /*7880*/  FMNMX.FTZ R2, R187, R0, !PT ;  /* 0x00000000bb027209 */ /* 0x000fe20007810000 */
[----:B------:R-:W-:Y:S01]  /*7890*/  UIADD3 UR10, UR10, 0x1, URZ ;  /* 0x000000010a0a7890 */ /* 0x000fe2000fffe03f */
[----:B------:R-:W-:Y:S02]  /*78a0*/  FMNMX.FTZ R4, R190, R3, !PT ;  /* 0x00000003be047209 */ /* 0x000fe40007810000 */
[----:B------:R-:W-:Y:S02]  /*78b0*/  FMNMX.FTZ R5, R185, R2, !PT ;  /* 0x00000002b9057209 */ /* 0x000fe40007810000 */
[----:B------:R-:W-:Y:S01]  /*78c0*/  FMNMX.FTZ R3, R189, R4, !PT ;  /* 0x00000004bd037209 */ /* 0x000fe20007810000 */
[----:B------:R-:W-:Y:S01]  /*78d0*/  LDSM.16.MT88.4 R20, [R226+0x18000] ;  /* 0x01800000e214783b */ /* 0x000fe20000004200 */
[----:B------:R-:W-:Y:S02]  /*78e0*/  FMNMX.FTZ R2, R10, R5, !PT ;  /* 0x000000050a027209 */ /* 0x000fe40007810000 */
[----:B------:R-:W-:Y:S04]  /*78f0*/  FMNMX.FTZ R3, R8, R3, !PT ;  /* 0x0000000308037209 */ /* 0x000fe80007810000 */
        /* <DEDUP_REMOVED lines=33> */
[C---:B------:R-:W-:Y:S02]  /*7b10*/  FMUL.FTZ R168, R3.reuse, c[0x0][0x23c] ;  /* 0x00008f0003a87a20 */ /* 0x040fe40000410000 */
[----:B------:R-:W-:Y:S01]  /*7b20*/  FADD.FTZ R5, -R3, R0 ;  /* 0x0000000003057221 */ /* 0x000fe20000010100 */
        /* <DEDUP_REMOVED lines=29> */
[----:B------:R-:W-:Y:S02]  /*7d00*/  FMUL.FTZ R5, R2, R161 ;  /* 0x000000a102057220 */ /* 0x000fe40000410000 */
[----:B------:R-:W-:Y:S01]  /*7d10*/  FMUL.FTZ R6, R0, R162 ;  /* 0x000000a200067220 */ /* 0x000fe20000410000 */
[----:B------:R-:W-:Y:S01]  /*7d20*/  MUFU.EX2 R187, R187 ;  /* 0x000000bb00bb7308 */ /* 0x000fe20000000800 */
[C---:B------:R-:W-:Y:S02]  /*7d30*/  FMUL.FTZ R8, R2.reuse, R156 ;  /* 0x0000009c02087220 */ /* 0x040fe40000410000 */
[C---:B------:R-:W-:Y:S02]  /*7d40*/  FMUL.FTZ R9, R2.reuse, R157 ;  /* 0x0000009d02097220 */ /* 0x040fe40000410000 */
[C---:B------:R-:W-:Y:S01]  /*7d50*/  FMUL.FTZ R16, R2.reuse, R148 ;  /* 0x0000009402107220 */ /* 0x040fe20000410000 */
[----:B------:R-:W-:Y:S01]  /*7d60*/  LDSM.16.MT88.4 R156, [R225+0x1a800] ;  /* 0x01a80000e19c783b */ /* 0x000fe20000004200 */
[C---:B------:R-:W-:Y:S02]  /*7d70*/  FMUL.FTZ R17, R2.reuse, R149 ;  /* 0x0000009502117220 */ /* 0x040fe40000410000 */
[C---:B------:R-:W-:Y:S01]  /*7d80*/  FMUL.FTZ R24, R2.reuse, R140 ;  /* 0x0000008c02187220 */ /* 0x040fe20000410000 */
[----:B------:R-:W2:Y:S01]  /*7d90*/  MUFU.EX2 R186, R186 ;  /* 0x000000ba00ba7308 */ /* 0x000ea20000000800 */
[----:B------:R-:W-:Y:S02]  /*7da0*/  FMUL.FTZ R25, R2, R141 ;  /* 0x0000008d02197220 */ /* 0x000fe40000410000 */
[----:B------:R-:W-:Y:S01]  /*7db0*/  FMUL.FTZ R27, R0, R143 ;  /* 0x0000008f001b7220 */ /* 0x000fe20000410000 */
[----:B-1----:R-:W-:Y:S01]  /*7dc0*/  F2FP.BF16.PACK_AB R160, R190, R191 ;  /* 0x000000bfbea0723e */ /* 0x002fe200000010ff */
        /* <DEDUP_REMOVED lines=11> */
[----:B------:R-:W1:Y:S01]  /*7e80*/  MUFU.EX2 R188, R188 ;  /* 0x000000bc00bc7308 */ /* 0x000e620000000800 */
[C---:B------:R-:W-:Y:S01]  /*7e90*/  FMUL.FTZ R40, R2.reuse, R40 ;  /* 0x0000002802287220 */ /* 0x040fe20000410000 */
[----:B------:R-:W-:Y:S01]  /*7ea0*/  LDSM.16.MT88.4 R148, [R224+0x18800] ;  /* 0x01880000e094783b */ /* 0x000fe20000004200 */
        /* <DEDUP_REMOVED lines=28> */
[--C-:B------:R-:W-:Y:S02]  /*8070*/  FFMA.FTZ R174, R174, c[0x0][0x23c], -R169.reuse ;  /* 0x00008f00aeae7a23 */ /* 0x100fe400000108a9 */
[--C-:B------:R-:W-:Y:S01]  /*8080*/  FFMA.FTZ R173, R173, c[0x0][0x23c], -R168.reuse ;  /* 0x00008f00adad7a23 */ /* 0x100fe200000108a8 */
[----:B------:R-:W-:Y:S01]  /*8090*/  MUFU.EX2 R167, R178 ;  /* 0x000000b200a77308 */ /* 0x000fe20000000800 */
[C---:B------:R-:W-:Y:S05]  /*80a0*/  HMMA.16816.F32.BF16 R4, R160.reuse, R12, R4 ;  /* 0x0000000ca004723c */ /* 0x040fea0000041804 */
[--C-:B------:R-:W-:Y:S02]  /*80b0*/  FFMA.FTZ R183, R183, c[0x0][0x23c], -R168.reuse ;  /* 0x00008f00b7b77a23 */ /* 0x100fe400000108a8 */
        /* <DEDUP_REMOVED lines=8> */
[----:B------:R-:W1:Y:S01]  /*8140*/  LDSM.16.MT88.4 R152, [R224+0x18000] ;  /* 0x01800000e098783b */ /* 0x000e620000004200 */
[--C-:B------:R-:W-:Y:S02]  /*8150*/  FFMA.FTZ R181, R181, c[0x0][0x23c], -R169.reuse ;  /* 0x00008f00b5b57a23 */ /* 0x100fe400000108a9 */
[--C-:B------:R-:W-:Y:S02]  /*8160*/  FFMA.FTZ R182, R182, c[0x0][0x23c], -R169.reuse ;  /* 0x00008f00b6b67a23 */ /* 0x100fe400000108a9 */
[C---:B------:R-:W-:Y:S02]  /*8170*/  HMMA.16816.F32.BF16 R12, R160.reuse, R20, R12 ;  /* 0x00000014a00c723c */ /* 0x040fe4000004180c */
[----:B------:R-:W-:Y:S01]  /*8180*/  MUFU.EX2 R172, R183 ;  /* 0x000000b700ac7308 */ /* 0x000fe20000000800 */
[----:B------:R-:W-:Y:S02]  /*8190*/  FMUL.FTZ R63, R0, R63 ;  /* 0x0000003f003f7220 */ /* 0x000fe40000410000 */
[C---:B------:R-:W-:Y:S02]  /*81a0*/  FMUL.FTZ R64, R2.reuse, R64 ;  /* 0x0000004002407220 */ /* 0x040fe40000410000 */
[C---:B------:R-:W-:Y:S01]  /*81b0*/  FMUL.FTZ R20, R2.reuse, R144 ;  /* 0x0000009002147220 */ /* 0x040fe20000410000 */
[C---:B------:R-:W-:Y:S04]  /*81c0*/  HMMA.16816.F32.BF16 R16, R160.reuse, R22, R16 ;  /* 0x00000016a010723c */ /* 0x040fe80000041810 */
[C---:B------:R-:W-:Y:S01]  /*81d0*/  FMUL.FTZ R21, R2.reuse, R145 ;  /* 0x0000009102157220 */ /* 0x040fe20000410000 */
[----:B------:R-:W-:Y:S01]  /*81e0*/  MUFU.EX2 R170, R181 ;  /* 0x000000b500aa7308 */ /* 0x000fe20000000800 */
[----:B------:R-:W-:Y:S02]  /*81f0*/  FMUL.FTZ R65, R2, R65 ;  /* 0x0000004102417220 */ /* 0x000fe40000410000 */
[C---:B------:R-:W-:Y:S04]  /*8200*/  FMUL.FTZ R22, R0.reuse, R146 ;  /* 0x0000009200167220 */ /* 0x040fe80000410000 */
[C---:B------:R-:W-:Y:S02]  /*8210*/  FMUL.FTZ R23, R0.reuse, R147 ;  /* 0x0000009300177220 */ /* 0x040fe40000410000 */
[----:B------:R-:W2:Y:S01]  /*8220*/  LDSM.16.MT88.4 R144, [R228+0x1a000] ;  /* 0x01a00000e490783b */ /* 0x000ea20000004200 */
[----:B------:R3:W-:Y:S01]  /*8230*/  MUFU.EX2 R171, R182 ;  /* 0x000000b600ab7308 */ /* 0x0007e20000000800 */
[C---:B------:R-:W-:Y:S02]  /*8240*/  FMUL.FTZ R66, R0.reuse, R66 ;  /* 0x0000004200427220 */ /* 0x040fe40000410000 */
[----:B------:R-:W-:Y:S01]  /*8250*/  FMUL.FTZ R67, R0, R67 ;  /* 0x0000004300437220 */ /* 0x000fe20000410000 */
        /* <DEDUP_REMOVED lines=8> */
[C---:B------:R-:W-:Y:S01]  /*82e0*/  FMUL.FTZ R31, R0.reuse, R139 ;  /* 0x0000008b001f7220 */ /* 0x040fe20000410000 */
[----:B---3--:R-:W-:Y:S01]  /*82f0*/  LDSM.16.MT88.4 R180, [R226+0x1b800] ;  /* 0x01b80000e2b4783b */ /* 0x008fe20000004200 */
[----:B------:R-:W-:Y:S02]  /*8300*/  FMUL.FTZ R71, R0, R71 ;  /* 0x0000004700477220 */ /* 0x000fe40000410000 */
[C---:B------:R-:W-:Y:S02]  /*8310*/  FMUL.FTZ R72, R2.reuse, R72 ;  /* 0x0000004802487220 */ /* 0x040fe40000410000 */
[----:B------:R-:W-:Y:S01]  /*8320*/  FMUL.FTZ R73, R2, R73 ;  /* 0x0000004902497220 */ /* 0x000fe20000410000 */
[C---:B-1----:R-:W-:Y:S02]  /*8330*/  HMMA.16816.F32.BF16 R28, R160.reuse, R152, R28 ;  /* 0x00000098a01c723c */ /* 0x042fe4000004181c */
[----:B------:R-:W1:Y:S01]  /*8340*/  LDSM.16.MT88.4 R136, [R226+0x1a000] ;  /* 0x01a00000e288783b */ /* 0x000e620000004200 */
[C---:B------:R-:W-:Y:S02]  /*8350*/  FMUL.FTZ R74, R0.reuse, R74 ;  /* 0x0000004a004a7220 */ /* 0x040fe40000410000 */
[----:B------:R-:W-:Y:S02]  /*8360*/  FMUL.FTZ R75, R0, R75 ;  /* 0x0000004b004b7220 */ /* 0x000fe40000410000 */
[C---:B------:R-:W-:Y:S01]  /*8370*/  FMUL.FTZ R76, R2.reuse, R76 ;  /* 0x0000004c024c7220 */ /* 0x040fe20000410000 */
[C---:B------:R-:W-:Y:S02]  /*8380*/  HMMA.16816.F32.BF16 R32, R160.reuse, R154, R32 ;  /* 0x0000009aa020723c */ /* 0x040fe40000041820 */
[----:B------:R-:W-:Y:S02]  /*8390*/  LDSM.16.MT88.4 R152, [R228+0x1a800] ;  /* 0x01a80000e498783b */ /* 0x000fe40000004200 */
[----:B------:R-:W-:Y:S02]  /*83a0*/  FMUL.FTZ R77, R2, R77 ;  /* 0x0000004d024d7220 */ /* 0x000fe40000410000 */
[C---:B------:R-:W-:Y:S02]  /*83b0*/  FMUL.FTZ R78, R0.reuse, R78 ;  /* 0x0000004e004e7220 */ /* 0x040fe40000410000 */
[C---:B--2---:R-:W-:Y:S04]  /*83c0*/  HMMA.16816.F32.BF16 R36, R160.reuse, R144, R36 ;  /* 0x00000090a024723c */ /* 0x044fe80000041824 */
[----:B------:R-:W-:Y:S02]  /*83d0*/  FMUL.FTZ R79, R0, R79 ;  /* 0x0000004f004f7220 */ /* 0x000fe40000410000 */
[C---:B------:R-:W-:Y:S02]  /*83e0*/  FMUL.FTZ R80, R2.reuse, R80 ;  /* 0x0000005002507220 */ /* 0x040fe40000410000 */
[C---:B------:R-:W-:Y:S01]  /*83f0*/  HMMA.16816.F32.BF16 R40, R160.reuse, R146, R40 ;  /* 0x00000092a028723c */ /* 0x040fe20000041828 */
[----:B------:R-:W-:Y:S03]  /*8400*/  LDSM.16.MT88.4 R144, [R225+0x18800] ;  /* 0x01880000e190783b */ /* 0x000fe60000004200 */
[----:B------:R-:W-:Y:S02]  /*8410*/  FMUL.FTZ R81, R2, R81 ;  /* 0x0000005102517220 */ /* 0x000fe40000410000 */
[C---:B------:R-:W-:Y:S02]  /*8420*/  FMUL.FTZ R82, R0.reuse, R82 ;  /* 0x0000005200527220 */ /* 0x040fe40000410000 */
[----:B------:R-:W-:Y:S04]  /*8430*/  FMUL.FTZ R83, R0, R83 ;  /* 0x0000005300537220 */ /* 0x000fe80000410000 */
        /* <DEDUP_REMOVED lines=11> */
[C---:B------:R-:W-:Y:S04]  /*84f0*/  HMMA.16816.F32.BF16 R52, R160.reuse, R132, R52 ;  /* 0x00000084a034723c */ /* 0x040fe80000041834 */
[C---:B------:R-:W-:Y:S02]  /*8500*/  FMUL.FTZ R92, R2.reuse, R92 ;  /* 0x0000005c025c7220 */ /* 0x040fe40000410000 */
[----:B------:R-:W-:Y:S02]  /*8510*/  FMUL.FTZ R93, R2, R93 ;  /* 0x0000005d025d7220 */ /* 0x000fe40000410000 */
[C---:B------:R-:W-:Y:S01]  /*8520*/  HMMA.16816.F32.BF16 R56, R160.reuse, R134, R56 ;  /* 0x00000086a038723c */ /* 0x040fe20000041838 */
[----:B------:R-:W2:Y:S03]  /*8530*/  LDSM.16.MT88.4 R132, [R226+0x1c000] ;  /* 0x01c00000e284783b */ /* 0x000ea60000004200 */
[C---:B------:R-:W-:Y:S02]  /*8540*/  FMUL.FTZ R94, R0.reuse, R94 ;  /* 0x0000005e005e7220 */ /* 0x040fe40000410000 */
[----:B------:R-:W-:Y:S02]  /*8550*/  FMUL.FTZ R95, R0, R95 ;  /* 0x0000005f005f7220 */ /* 0x000fe40000410000 */
[C---:B------:R-:W-:Y:S04]  /*8560*/  HMMA.16816.F32.BF16 R60, R160.reuse, R140, R60 ;  /* 0x0000008ca03c723c */ /* 0x040fe8000004183c */
        /* <DEDUP_REMOVED lines=39> */
[--C-:B------:R-:W-:Y:S02]  /*87e0*/  FFMA.FTZ R192, R200, c[0x0][0x23c], -R169.reuse ;  /* 0x00008f00c8c07a23 */ /* 0x100fe400000108a9 */
[--C-:B------:R-:W-:Y:S02]  /*87f0*/  FFMA.FTZ R200, R179, c[0x0][0x23c], -R169.reuse ;  /* 0x00008f00b3c87a23 */ /* 0x100fe400000108a9 */
[C---:B------:R-:W-:Y:S01]  /*8800*/  HMMA.16816.F32.BF16 R104, R160.reuse, R134, R104 ;  /* 0x00000086a068723c */ /* 0x040fe20000041868 */
[----:B------:R-:W2:Y:S01]  /*8810*/  LDSM.16.MT88.4 R132, [R224+0x1e000] ;  /* 0x01e00000e084783b */ /* 0x000ea20000004200 */
[----:B------:R-:W-:Y:S02]  /*8820*/  MUFU.EX2 R192, R192 ;  /* 0x000000c000c07308 */ /* 0x000fe40000000800 */
[C---:B------:R-:W-:Y:S02]  /*8830*/  FMUL.FTZ R120, R2.reuse, R120 ;  /* 0x0000007802787220 */ /* 0x040fe40000410000 */
[----:B------:R-:W-:Y:S02]  /*8840*/  FMUL.FTZ R121, R2, R121 ;  /* 0x0000007902797220 */ /* 0x000fe40000410000 */
[C---:B---3--:R-:W-:Y:S04]  /*8850*/  HMMA.16816.F32.BF16 R108, R160.reuse, R140, R108 ;  /* 0x0000008ca06c723c */ /* 0x048fe8000004186c */
[C---:B------:R-:W-:Y:S01]  /*8860*/  FMUL.FTZ R122, R0.reuse, R122 ;  /* 0x0000007a007a7220 */ /* 0x040fe20000410000 */
[----:B------:R-:W-:Y:S01]  /*8870*/  MUFU.EX2 R200, R200 ;  /* 0x000000c800c87308 */ /* 0x000fe20000000800 */
[----:B------:R-:W-:Y:S02]  /*8880*/  FMUL.FTZ R123, R0, R123 ;  /* 0x0000007b007b7220 */ /* 0x000fe40000410000 */
[C---:B------:R-:W-:Y:S01]  /*8890*/  HMMA.16816.F32.BF16 R112, R160.reuse, R142, R112 ;  /* 0x0000008ea070723c */ /* 0x040fe20000041870 */
[----:B------:R-:W3:Y:S03]  /*88a0*/  LDSM.16.MT88.4 R140, [R228+0x18800] ;  /* 0x01880000e48c783b */ /* 0x000ee60000004200 */
[C---:B------:R-:W-:Y:S02]  /*88b0*/  FMUL.FTZ R124, R2.reuse, R124 ;  /* 0x0000007c027c7220 */ /* 0x040fe40000410000 */
[----:B------:R-:W-:Y:S02]  /*88c0*/  FMUL.FTZ R125, R2, R125 ;  /* 0x0000007d027d7220 */ /* 0x000fe40000410000 */
[----:B------:R-:W-:Y:S01]  /*88d0*/  FMUL.FTZ R126, R0, R126 ;  /* 0x0000007e007e7220 */ /* 0x000fe20000410000 */
[C---:B-1----:R-:W-:Y:S03]  /*88e0*/  HMMA.16816.F32.BF16 R116, R160.reuse, R136, R116 ;  /* 0x00000088a074723c */ /* 0x042fe60000041874 */
[--C-:B------:R-:W-:Y:S02]  /*88f0*/  FFMA.FTZ R199, R199, c[0x0][0x23c], -R169.reuse ;  /* 0x00008f00c7c77a23 */ /* 0x100fe400000108a9 */
[--C-:B------:R-:W-:Y:S02]  /*8900*/  FFMA.FTZ R196, R196, c[0x0][0x23c], -R168.reuse ;  /* 0x00008f00c4c47a23 */ /* 0x100fe400000108a8 */
[--C-:B------:R-:W-:Y:S01]  /*8910*/  FFMA.FTZ R201, R201, c[0x0][0x23c], -R168.reuse ;  /* 0x00008f00c9c97a23 */ /* 0x100fe200000108a8 */
[C---:B------:R-:W-:Y:S01]  /*8920*/  HMMA.16816.F32.BF16 R120, R160.reuse, R138, R120 ;  /* 0x0000008aa078723c */ /* 0x040fe20000041878 */
[----:B------:R-:W1:Y:S01]  /*8930*/  MUFU.EX2 R199, R199 ;  /* 0x000000c700c77308 */ /* 0x000e620000000800 */
[----:B------:R-:W4:Y:S02]  /*8940*/  LDSM.16.MT88.4 R136, [R226+0x18800] ;  /* 0x01880000e288783b */ /* 0x000f240000004200 */
[--C-:B------:R-:W-:Y:S02]  /*8950*/  FFMA.FTZ R203, R203, c[0x0][0x23c], -R169.reuse ;  /* 0x00008f00cbcb7a23 */ /* 0x100fe400000108a9 */
[--C-:B------:R-:W-:Y:S02]  /*8960*/  FFMA.FTZ R205, R205, c[0x0][0x23c], -R168.reuse ;  /* 0x00008f00cdcd7a23 */ /* 0x100fe400000108a8 */
[----:B------:R-:W-:Y:S03]  /*8970*/  FMUL.FTZ R127, R0, R127 ;  /* 0x0000007f007f7220 */ /* 0x000fe60000410000 */
[----:B------:R-:W-:Y:S01]  /*8980*/  MUFU.EX2 R196, R196 ;  /* 0x000000c400c47308 */ /* 0x000fe20000000800 */
[C---:B------:R-:W-:Y:S02]  /*8990*/  FMUL.FTZ R128, R2.reuse, R128 ;  /* 0x0000008002807220 */ /* 0x040fe40000410000 */
[----:B------:R-:W-:Y:S01]  /*89a0*/  FMUL.FTZ R129, R2, R129 ;  /* 0x0000008102817220 */ /* 0x000fe20000410000 */
[C---:B--2---:R-:W-:Y:S03]  /*89b0*/  HMMA.16816.F32.BF16 R124, R160.reuse, R132, R124 ;  /* 0x00000084a07c723c */ /* 0x044fe6000004187c */
[C---:B------:R-:W-:Y:S02]  /*89c0*/  FMUL.FTZ R130, R0.reuse, R130 ;  /* 0x0000008200827220 */ /* 0x040fe40000410000 */
[----:B------:R-:W-:Y:S01]  /*89d0*/  FMUL.FTZ R131, R0, R131 ;  /* 0x0000008300837220 */ /* 0x000fe20000410000 */
[----:B------:R-:W2:Y:S01]  /*89e0*/  MUFU.EX2 R201, R201 ;  /* 0x000000c900c97308 */ /* 0x000ea20000000800 */
[--C-:B------:R-:W-:Y:S02]  /*89f0*/  FFMA.FTZ R206, R206, c[0x0][0x23c], -R168.reuse ;  /* 0x00008f00cece7a23 */ /* 0x100fe400000108a8 */
[--C-:B------:R-:W-:Y:S03]  /*8a00*/  FFMA.FTZ R207, R207, c[0x0][0x23c], -R168.reuse ;  /* 0x00008f00cfcf7a23 */ /* 0x100fe600000108a8 */
[----:B------:R-:W-:Y:S01]  /*8a10*/  HMMA.16816.F32.BF16 R128, R160, R134, R128 ;  /* 0x00000086a080723c */ /* 0x000fe20000041880 */
[----:B------:R-:W-:Y:S02]  /*8a20*/  LDSM.16.MT88.4 R160, [R224+0x1a800] ;  /* 0x01a80000e0a0783b */ /* 0x000fe40000004200 */
[----:B-1----:R-:W-:Y:S01]  /*8a30*/  F2FP.BF16.PACK_AB R132, R199, R192 ;  /* 0x000000c0c784723e */ /* 0x002fe200000010ff */
[----:B------:R-:W1:Y:S01]  /*8a40*/  MUFU.EX2 R203, R203 ;  /* 0x000000cb00cb7308 */ /* 0x000e620000000800 */
[--C-:B------:R-:W-:Y:S02]  /*8a50*/  FFMA.FTZ R202, R202, c[0x0][0x23c], -R169.reuse ;  /* 0x00008f00caca7a23 */ /* 0x100fe400000108a9 */
[--C-:B------:R-:W-:Y:S02]  /*8a60*/  FFMA.FTZ R198, R198, c[0x0][0x23c], -R169.reuse ;  /* 0x00008f00c6c67a23 */ /* 0x100fe400000108a9 */
[--C-:B------:R-:W-:Y:S03]  /*8a70*/  FFMA.FTZ R197, R197, c[0x0][0x23c], -R168.reuse ;  /* 0x00008f00c5c57a23 */ /* 0x100fe600000108a8 */
[--C-:B------:R-:W-:Y:S02]  /*8a80*/  FFMA.FTZ R195, R195, c[0x0][0x23c], -R168.reuse ;  /* 0x00008f00c3c37a23 */ /* 0x100fe400000108a8 */
[----:B------:R-:W5:Y:S01]  /*8a90*/  MUFU.EX2 R205, R205 ;  /* 0x000000cd00cd7308 */ /* 0x000f620000000800 */
[--C-:B------:R-:W-:Y:S02]  /*8aa0*/  FFMA.FTZ R194, R194, c[0x0][0x23c], -R169.reuse ;  /* 0x00008f00c2c27a23 */ /* 0x100fe400000108a9 */
[----:B------:R-:W-:Y:S01]  /*8ab0*/  FFMA.FTZ R169, R193, c[0x0][0x23c], -R169 ;  /* 0x00008f00c1a97a23 */ /* 0x000fe200000108a9 */
[----:B--2---:R-:W-:Y:S01]  /*8ac0*/  F2FP.BF16.PACK_AB R133, R201, R196 ;  /* 0x000000c4c985723e */ /* 0x004fe200000010ff */
[--C-:B------:R-:W-:Y:S02]  /*8ad0*/  FFMA.FTZ R166, R166, c[0x0][0x23c], -R168.reuse ;  /* 0x00008f00a6a67a23 */ /* 0x100fe400000108a8 */
[----:B------:R-:W-:Y:S03]  /*8ae0*/  FFMA.FTZ R168, R165, c[0x0][0x23c], -R168 ;  /* 0x00008f00a5a87a23 */ /* 0x000fe600000108a8 */
[----:B------:R-:W-:Y:S01]  /*8af0*/  MUFU.EX2 R193, R169 ;  /* 0x000000a900c17308 */ /* 0x000fe20000000800 */
[----:B-1----:R-:W-:Y:S09]  /*8b00*/  F2FP.BF16.PACK_AB R134, R200, R203 ;  /* 0x000000cbc886723e */ /* 0x002ff200000010ff */
[----:B------:R-:W-:Y:S01]  /*8b10*/  MUFU.EX2 R165, R168 ;  /* 0x000000a800a57308 */ /* 0x000fe20000000800 */
[----:B-----5:R-:W-:Y:S09]  /*8b20*/  F2FP.BF16.PACK_AB R135, R205, R204 ;  /* 0x000000cccd87723e */ /* 0x020ff200000010ff */
[----:B------:R-:W-:Y:S01]  /*8b30*/  MUFU.EX2 R206, R206 ;  /* 0x000000ce00ce7308 */ /* 0x000fe20000000800 */
[C---:B---3--:R-:W-:Y:S08]  /*8b40*/  HMMA.16816.F32.BF16 R4, R132.reuse, R140, R4 ;  /* 0x0000008c8404723c */ /* 0x048ff00000041804 */
[C---:B------:R-:W-:Y:S01]  /*8b50*/  HMMA.16816.F32.BF16 R8, R132.reuse, R142, R8 ;  /* 0x0000008e8408723c */ /* 0x040fe20000041808 */
[----:B------:R-:W1:Y:S01]  /*8b60*/  LDSM.16.MT88.4 R140, [R226+0x1a800] ;  /* 0x01a80000e28c783b */ /* 0x000e620000004200 */
[----:B------:R-:W-:Y:S06]  /*8b70*/  MUFU.EX2 R207, R207 ;  /* 0x000000cf00cf7308 */ /* 0x000fec0000000800 */
[C---:B----4-:R-:W-:Y:S04]  /*8b80*/  HMMA.16816.F32.BF16 R12, R132.reuse, R136, R12 ;  /* 0x00000088840c723c */ /* 0x050fe8000004180c */
[----:B------:R-:W-:Y:S04]  /*8b90*/  MUFU.EX2 R202, R202 ;  /* 0x000000ca00ca7308 */ /* 0x000fe80000000800 */
[C---:B------:R-:W-:Y:S01]  /*8ba0*/  HMMA.16816.F32.BF16 R16, R132.reuse, R138, R16 ;  /* 0x0000008a8410723c */ /* 0x040fe20000041810 */
[----:B------:R-:W2:Y:S05]  /*8bb0*/  LDSM.16.MT88.4 R136, [R228+0x1c800] ;  /* 0x01c80000e488783b */ /* 0x000eaa0000004200 */
[----:B------:R-:W3:Y:S02]  /*8bc0*/  MUFU.EX2 R198, R198 ;  /* 0x000000c600c67308 */ /* 0x000ee40000000800 */
[C---:B------:R-:W-:Y:S08]  /*8bd0*/  HMMA.16816.F32.BF16 R20, R132.reuse, R144, R20 ;  /* 0x000000908414723c */ /* 0x040ff00000041814 */
[C---:B------:R-:W-:Y:S01]  /*8be0*/  HMMA.16816.F32.BF16 R24, R132.reuse, R146, R24 ;  /* 0x000000928418723c */ /* 0x040fe20000041818 */
[----:B------:R-:W4:Y:S01]  /*8bf0*/  LDSM.16.MT88.4 R144, [R226+0x1c800] ;  /* 0x01c80000e290783b */ /* 0x000f220000004200 */
[----:B------:R-:W-:Y:S06]  /*8c00*/  MUFU.EX2 R197, R197 ;  /* 0x000000c500c57308 */ /* 0x000fec0000000800 */
[C---:B------:R-:W-:Y:S04]  /*8c10*/  HMMA.16816.F32.BF16 R28, R132.reuse, R148, R28 ;  /* 0x00000094841c723c */ /* 0x040fe8000004181c */
[----:B------:R-:W5:Y:S01]  /*8c20*/  MUFU.EX2 R195, R195 ;  /* 0x000000c300c37308 */ /* 0x000f620000000800 */
[----:B---3--:R-:W-:Y:S03]  /*8c30*/  F2FP.BF16.PACK_AB R168, R198, R202 ;  /* 0x000000cac6a8723e */ /* 0x008fe600000010ff */
[C---:B------:R-:W-:Y:S01]  /*8c40*/  HMMA.16816.F32.BF16 R32, R132.reuse, R150, R32 ;  /* 0x000000968420723c */ /* 0x040fe20000041820 */
[----:B------:R-:W3:Y:S05]  /*8c50*/  LDSM.16.MT88.4 R148, [R225+0x1c800] ;  /* 0x01c80000e194783b */ /* 0x000eea0000004200 */
[----:B------:R-:W2:Y:S02]  /*8c60*/  MUFU.EX2 R194, R194 ;  /* 0x000000c200c27308 */ /* 0x000ea40000000800 */
[C---:B------:R-:W-:Y:S08]  /*8c70*/  HMMA.16816.F32.BF16 R36, R132.reuse, R152, R36 ;  /* 0x000000988424723c */ /* 0x040ff00000041824 */
[C---:B------:R-:W-:Y:S01]  /*8c80*/  HMMA.16816.F32.BF16 R40, R132.reuse, R154, R40 ;  /* 0x0000009a8428723c */ /* 0x040fe20000041828 */
[----:B------:R-:W-:Y:S01]  /*8c90*/  LDSM.16.MT88.4 R152, [R225+0x1e800] ;  /* 0x01e80000e198783b */ /* 0x000fe20000004200 */
[----:B------:R-:W2:Y:S02]  /*8ca0*/  MUFU.EX2 R166, R166 ;  /* 0x000000a600a67308 */ /* 0x000ea40000000800 */
[----:B-----5:R-:W-:Y:S04]  /*8cb0*/  F2FP.BF16.PACK_AB R169, R195, R197 ;  /* 0x000000c5c3a9723e */ /* 0x020fe800000010ff */
[C---:B-1----:R-:W-:Y:S08]  /*8cc0*/  HMMA.16816.F32.BF16 R44, R132.reuse, R140, R44 ;  /* 0x0000008c842c723c */ /* 0x042ff0000004182c */
[C---:B------:R-:W-:Y:S01]  /*8cd0*/  HMMA.16816.F32.BF16 R48, R132.reuse, R142, R48 ;  /* 0x0000008e8430723c */ /* 0x040fe20000041830 */
[----:B------:R-:W1:Y:S07]  /*8ce0*/  LDSM.16.MT88.4 R140, [R224+0x1c800] ;  /* 0x01c80000e08c783b */ /* 0x000e6e0000004200 */
[C---:B------:R-:W-:Y:S08]  /*8cf0*/  HMMA.16816.F32.BF16 R52, R132.reuse, R156, R52 ;  /* 0x0000009c8434723c */ /* 0x040ff00000041834 */
        /* <DEDUP_REMOVED lines=27> */
[----:B------:R-:W-:Y:S01]  /*8eb0*/  HMMA.16816.F32.BF16 R128, R132, R150, R128 ;  /* 0x000000968480723c */ /* 0x000fe20000041880 */
[----:B------:R-:W-:Y:S06]  /*8ec0*/  LDSM.16.MT88.4 R148, [R226+0x1b000] ;  /* 0x01b00000e294783b */ /* 0x000fec0000004200 */
[----:B------:R-:W-:Y:S02]  /*8ed0*/  F2FP.BF16.PACK_AB R132, R176, R167 ;  /* 0x000000a7b084723e */ /* 0x000fe400000010ff */
[-C--:B------:R-:W-:Y:S03]  /*8ee0*/  F2FP.BF16.PACK_AB R133, R172, R175.reuse ;  /* 0x000000afac85723e */ /* 0x080fe600000010ff */
[----:B------:R-:W-:Y:S02]  /*8ef0*/  F2FP.BF16.PACK_AB R134, R171, R170 ;  /* 0x000000aaab86723e */ /* 0x000fe400000010ff */
[----:B------:R-:W-:Y:S07]  /*8f00*/  F2FP.BF16.PACK_AB R135, R207, R206 ;  /* 0x000000cecf87723e */ /* 0x000fee00000010ff */
        /* <DEDUP_REMOVED lines=23> */
[----:B------:R-:W-:Y:S07]  /*9080*/  LDSM.16.MT88.4 R156, [R228+0x19800] ;  /* 0x01980000e49c783b */ /* 0x000fee0000004200 */
[C---:B------:R-:W-:Y:S08]  /*9090*/  HMMA.16816.F32.BF16 R68, R132.reuse, R160, R68 ;  /* 0x000000a08444723c */ /* 0x040ff00000041844 */
[C---:B------:R-:W-:Y:S08]  /*90a0*/  HMMA.16816.F32.BF16 R72, R132.reuse, R162, R72 ;  /* 0x000000a28448723c */ /* 0x040ff00000041848 */
[C---:B--2---:R-:W-:Y:S08]  /*90b0*/  HMMA.16816.F32.BF16 R76, R132.reuse, R136, R76 ;  /* 0x00000088844c723c */ /* 0x044ff0000004184c */
[C---:B------:R-:W-:Y:S01]  /*90c0*/  HMMA.16816.F32.BF16 R80, R132.reuse, R138, R80 ;  /* 0x0000008a8450723c */ /* 0x040fe20000041850 */
[----:B------:R-:W2:Y:S07]  /*90d0*/  LDSM.16.MT88.4 R136, [R226+0x1f000] ;  /* 0x01f00000e288783b */ /* 0x000eae0000004200 */
[C---:B----4-:R-:W-:Y:S08]  /*90e0*/  HMMA.16816.F32.BF16 R84, R132.reuse, R144, R84 ;  /* 0x000000908454723c */ /* 0x050ff00000041854 */
[C---:B------:R-:W-:Y:S01]  /*90f0*/  HMMA.16816.F32.BF16 R88, R132.reuse, R146, R88 ;  /* 0x000000928458723c */ /* 0x040fe20000041858 */
[----:B------:R-:W3:Y:S07]  /*9100*/  LDSM.16.MT88.4 R144, [R225+0x1f000] ;  /* 0x01f00000e190783b */ /* 0x000eee0000004200 */
[C---:B-1----:R-:W-:Y:S08]  /*9110*/  HMMA.16816.F32.BF16 R92, R132.reuse, R140, R92 ;  /* 0x0000008c845c723c */ /* 0x042ff0000004185c */
[C---:B------:R-:W-:Y:S01]  /*9120*/  HMMA.16816.F32.BF16 R96, R132.reuse, R142, R96 ;  /* 0x0000008e8460723c */ /* 0x040fe20000041860 */
[----:B------:R-:W-:Y:S07]  /*9130*/  LDSM.16.MT88.4 R140, [R225+0x19800] ;  /* 0x01980000e18c783b */ /* 0x000fee0000004200 */
[C---:B-----5:R-:W-:Y:S08]  /*9140*/  HMMA.16816.F32.BF16 R100, R132.reuse, R148, R100 ;  /* 0x000000948464723c */ /* 0x060ff00000041864 */
[C---:B------:R-:W-:Y:S01]  /*9150*/  HMMA.16816.F32.BF16 R104, R132.reuse, R150, R104 ;  /* 0x000000968468723c */ /* 0x040fe20000041868 */
[----:B------:R-:W1:Y:S07]  /*9160*/  LDSM.16.MT88.4 R148, [R226+0x19800] ;  /* 0x01980000e294783b */ /* 0x000e6e0000004200 */
[C---:B--2---:R-:W-:Y:S07]  /*9170*/  HMMA.16816.F32.BF16 R108, R132.reuse, R136, R108 ;  /* 0x00000088846c723c */ /* 0x044fee000004186c */
[----:B------:R-:W-:Y:S01]  /*9180*/  MOV R137, R175 ;  /* 0x000000af00897202 */ /* 0x000fe20000000f00 */
[C---:B------:R-:W-:Y:S04]  /*9190*/  HMMA.16816.F32.BF16 R112, R132.reuse, R138, R112 ;  /* 0x0000008a8470723c */ /* 0x040fe80000041870 */
[----:B------:R-:W-:Y:S02]  /*91a0*/  MOV R136, R176 ;  /* 0x000000b000887202 */ /* 0x000fe40000000f00 */
[----:B------:R-:W-:Y:S01]  /*91b0*/  LDSM.16.MT88.4 R176, [R228+0x1b800] ;  /* 0x01b80000e4b0783b */ /* 0x000fe20000004200 */
[----:B------:R-:W-:Y:S01]  /*91c0*/  MOV R139, R172 ;  /* 0x000000ac008b7202 */ /* 0x000fe20000000f00 */
[C---:B---3--:R-:W-:Y:S06]  /*91d0*/  HMMA.16816.F32.BF16 R116, R132.reuse, R144, R116 ;  /* 0x000000908474723c */ /* 0x048fec0000041874 */
[----:B------:R-:W2:Y:S02]  /*91e0*/  LDSM.16.MT88.4 R172, [R224+0x19800] ;  /* 0x01980000e0ac783b */ /* 0x000ea40000004200 */
[C---:B------:R-:W-:Y:S08]  /*91f0*/  HMMA.16816.F32.BF16 R120, R132.reuse, R146, R120 ;  /* 0x000000928478723c */ /* 0x040ff00000041878 */
[C---:B------:R-:W-:Y:S08]  /*9200*/  HMMA.16816.F32.BF16 R124, R132.reuse, R152, R124 ;  /* 0x00000098847c723c */ /* 0x040ff0000004187c */
[----:B------:R-:W-:Y:S07]  /*9210*/  HMMA.16816.F32.BF16 R128, R132, R154, R128 ;  /* 0x0000009a8480723c */ /* 0x000fee0000041880 */
[----:B------:R-:W-:Y:S02]  /*9220*/  MOV R134, R171 ;  /* 0x000000ab00867202 */ /* 0x000fe40000000f00 */
[----:B------:R-:W-:Y:S03]  /*9230*/  MOV R135, R170 ;  /* 0x000000aa00877202 */ /* 0x000fe60000000f00 */
[----:B------:R-:W-:Y:S02]  /*9240*/  F2FP.BF16.PACK_AB R170, R193, R194 ;  /* 0x000000c2c1aa723e */ /* 0x000fe400000010ff */
[----:B------:R-:W-:Y:S07]  /*9250*/  F2FP.BF16.PACK_AB R171, R165, R166 ;  /* 0x000000a6a5ab723e */ /* 0x000fee00000010ff */
[C---:B------:R-:W-:Y:S01]  /*9260*/  HMMA.16816.F32.BF16 R160, R168.reuse, R156, R4 ;  /* 0x0000009ca8a0723c */ /* 0x040fe20000041804 */
[----:B------:R-:W3:Y:S07]  /*9270*/  LDSM.16.MT88.4 R4, [R225+0x1b800] ;  /* 0x01b80000e104783b */ /* 0x000eee0000004200 */
[C---:B------:R-:W-:Y:S01]  /*9280*/  HMMA.16816.F32.BF16 R156, R168.reuse, R158, R8 ;  /* 0x0000009ea89c723c */ /* 0x040fe20000041808 */
[----:B------:R-:W4:Y:S07]  /*9290*/  LDSM.16.MT88.4 R8, [R224+0x1b800] ;  /* 0x01b80000e008783b */ /* 0x000f2e0000004200 */
[C---:B-1----:R-:W-:Y:S07]  /*92a0*/  HMMA.16816.F32.BF16 R152, R168.reuse, R148, R12 ;  /* 0x00000094a898723c */ /* 0x042fee000004180c */
[----:B------:R-:W-:Y:S01]  /*92b0*/  MOV R14, R139 ;  /* 0x0000008b000e7202 */ /* 0x000fe20000000f00 */
[C---:B------:R-:W-:Y:S04]  /*92c0*/  HMMA.16816.F32.BF16 R148, R168.reuse, R150, R16 ;  /* 0x00000096a894723c */ /* 0x040fe80000041810 */
[----:B------:R-:W-:Y:S03]  /*92d0*/  MOV R15, R136 ;  /* 0x00000088000f7202 */ /* 0x000fe60000000f00 */
[----:B------:R-:W-:Y:S01]  /*92e0*/  MOV R19, R137 ;  /* 0x0000008900137202 */ /* 0x000fe20000000f00 */
[C---:B------:R-:W-:Y:S01]  /*92f0*/  HMMA.16816.F32.BF16 R144, R168.reuse, R140, R20 ;  /* 0x0000008ca890723c */ /* 0x040fe20000041814 */
[----:B------:R-:W-:Y:S07]  /*9300*/  LDSM.16.MT88.4 R20, [R225+0x1d800] ;  /* 0x01d80000e114783b */ /* 0x000fee0000004200 */
[C---:B------:R-:W-:Y:S01]  /*9310*/  HMMA.16816.F32.BF16 R140, R168.reuse, R142, R24 ;  /* 0x0000008ea88c723c */ /* 0x040fe20000041818 */
[----:B------:R-:W-:Y:S07]  /*9320*/  LDSM.16.MT88.4 R24, [R224+0x1d800] ;  /* 0x01d80000e018783b */ /* 0x000fee0000004200 */
[C---:B--2---:R-:W-:Y:S01]  /*9330*/  HMMA.16816.F32.BF16 R136, R168.reuse, R172, R28 ;  /* 0x000000aca888723c */ /* 0x044fe2000004181c */
[----:B------:R-:W-:Y:S06]  /*9340*/  LDSM.16.MT88.4 R28, [R228+0x1f800] ;  /* 0x01f80000e41c783b */ /* 0x000fec0000004200 */
[----:B------:R-:W-:Y:S02]  /*9350*/  MOV R173, R134 ;  /* 0x0000008600ad7202 */ /* 0x000fe40000000f00 */
[----:B------:R-:W-:Y:S02]  /*9360*/  MOV R172, R135 ;  /* 0x0000008700ac7202 */ /* 0x000fe40000000f00 */
[C---:B------:R-:W-:Y:S01]  /*9370*/  HMMA.16816.F32.BF16 R132, R168.reuse, R174, R32 ;  /* 0x000000aea884723c */ /* 0x040fe20000041820 */
[----:B------:R-:W-:Y:S06]  /*9380*/  LDSM.16.MT88.4 R32, [R226+0x1f800] ;  /* 0x01f80000e220783b */ /* 0x000fec0000004200 */
[----:B------:R-:W-:Y:S01]  /*9390*/  MOV R175, R14 ;  /* 0x0000000e00af7202 */ /* 0x000fe20000000f00 */
[C---:B------:R-:W-:Y:S01]  /*93a0*/  HMMA.16816.F32.BF16 R36, R168.reuse, R176, R36 ;  /* 0x000000b0a824723c */ /* 0x040fe20000041824 */
[----:B------:R-:W2:Y:S03]  /*93b0*/  LDL.LU R176, [R1+0x4] ;  /* 0x0000040001b07983 */ /* 0x000ea60000300800 */
[----:B------:R-:W-:Y:S02]  /*93c0*/  MOV R174, R15 ;  /* 0x0000000f00ae7202 */ /* 0x000fe40000000f00 */
[----:B------:R-:W1:Y:S01]  /*93d0*/  LDSM.16.MT88.4 R12, [R228+0x1d800] ;  /* 0x01d80000e40c783b */ /* 0x000e620000004200 */
[----:B------:R-:W-:Y:S01]  /*93e0*/  MOV R177, R19 ;  /* 0x0000001300b17202 */ /* 0x000fe20000000f00 */
[C---:B------:R-:W-:Y:S06]  /*93f0*/  HMMA.16816.F32.BF16 R40, R168.reuse, R178, R40 ;  /* 0x000000b2a828723c */ /* 0x040fec0000041828 */
[----:B------:R-:W5:Y:S02]  /*9400*/  LDL.LU R179, [R1+0x8] ;  /* 0x0000080001b37983 */ /* 0x000f640000300800 */
[C---:B------:R-:W-:Y:S02]  /*9410*/  HMMA.16816.F32.BF16 R44, R168.reuse, R180, R44 ;  /* 0x000000b4a82c723c */ /* 0x040fe4000004182c */
[----:B------:R-:W1:Y:S06]  /*9420*/  LDSM.16.MT88.4 R16, [R226+0x1d800] ;  /* 0x01d80000e210783b */ /* 0x000e6c0000004200 */
        /* <DEDUP_REMOVED lines=21> */
[C---:B----4-:R-:W-:Y:S08]  /*9580*/  HMMA.16816.F32.BF16 R124, R168.reuse, R8, R124 ;  /* 0x00000008a87c723c */ /* 0x050ff0000004187c */
[----:B------:R-:W-:Y:S04]  /*9590*/  HMMA.16816.F32.BF16 R128, R168, R10, R128 ;  /* 0x0000000aa880723c */ /* 0x000fe80000041880 */
[----:B--2---:R-:W-:Y:S04]  /*95a0*/  FFMA.FTZ R187, R0, R176, R187 ;  /* 0x000000b000bb7223 */ /* 0x004fe800000100bb */
[----:B------:R-:W-:Y:S04]  /*95b0*/  FADD.FTZ R186, R186, R187 ;  /* 0x000000bbbaba7221 */ /* 0x000fe80000010000 */
[----:B------:R-:W-:Y:S04]  /*95c0*/  FADD.FTZ R15, R185, R186 ;  /* 0x000000bab90f7221 */ /* 0x000fe80000010000 */
[----:B------:R-:W-:Y:S02]  /*95d0*/  FADD.FTZ R15, R184, R15 ;  /* 0x0000000fb80f7221 */ /* 0x000fe40000010000 */
[----:B-----5:R-:W-:Y:S02]  /*95e0*/  FFMA.FTZ R191, R2, R179, R191 ;  /* 0x000000b302bf7223 */ /* 0x020fe400000100bf */
[----:B------:R-:W-:Y:S02]  /*95f0*/  FADD.FTZ R196, R196, R15 ;  /* 0x0000000fc4c47221 */ /* 0x000fe40000010000 */
        /* <DEDUP_REMOVED lines=12> */
[----:B------:R-:W-:Y:S04]  /*96c0*/  FADD.FTZ R200, R200, R203 ;  /* 0x000000cbc8c87221 */ /* 0x000fe80000010000 */
[----:B------:R-:W-:Y:S01]  /*96d0*/  FADD.FTZ R0, R167, R200 ;  /* 0x000000c8a7007221 */ /* 0x000fe20000010000 */
[----:B------:R-:W-:Y:S03]  /*96e0*/  MOV R167, R164 ;  /* 0x000000a400a77202 */ /* 0x000fe60000000f00 */
[----:B------:R-:W-:Y:S04]  /*96f0*/  FADD.FTZ R0, R174, R0 ;  /* 0x00000000ae007221 */ /* 0x000fe80000010000 */
[----:B------:R-:W-:Y:S04]  /*9700*/  FADD.FTZ R0, R172, R0 ;  /* 0x00000000ac007221 */ /* 0x000fe80000010000 */
        /* <DEDUP_REMOVED lines=9> */
[----:B------:R-:W-:Y:S03]  /*97a0*/  FADD.FTZ R2, R165, R166 ;  /* 0x000000a6a5027221 */ /* 0x000fe60000010000 */
[----:B------:R1:W-:Y:S04]  /*97b0*/  STL [R1+0x8], R0 ;  /* 0x0000080001007387 */ /* 0x0003e80000100800 */
[----:B------:R2:W-:Y:S01]  /*97c0*/  STL [R1+0x4], R2 ;  /* 0x0000040201007387 */ /* 0x0005e20000100800 */
[----:B-1----:R-:W-:Y:S01]  /*97d0*/  MOV R0, R3 ;  /* 0x0000000300007202 */ /* 0x002fe20000000f00 */
[----:B--2---:R-:W-:-:S05]  /*97e0*/  @P5 BRA `(.L_x_1565) ;  /* 0xffffc80000005947 */ /* 0x004fca000383ffff */
.L_x_1564:
[----:B------:R-:W2:Y:S01]  /*97f0*/  LDL.LU R2, [R1+0x8] ;  /* 0x0000080001027983 */ /* 0x000ea20000300800 */
[----:B------:R-:W-:Y:S01]  /*9800*/  MOV R5, 0x3f800000 ;  /* 0x3f80000000057802 */ /* 0x000fe20000000f00 */
[----:B------:R-:W1:Y:S01]  /*9810*/  S2UR UR6, SR_CTAID.Y ;  /* 0x00000000000679c3 */ /* 0x000e620000002600 */
[----:B------:R-:W-:Y:S01]  /*9820*/  UISETP.NE.AND UP0, UPT, UR11, -0x1, UPT ;  /* 0xffffffff0b00788c */ /* 0x000fe2000bf05270 */
[----:B------:R-:W3:Y:S01]  /*9830*/  LDL.LU R4, [R1+0x4] ;  /* 0x0000040001047983 */ /* 0x000ee20000300800 */
[----:B------:R-:W-:Y:S01]  /*9840*/  ULDC.64 UR4, c[0x0][0x1e8] ;  /* 0x00007a0000047ab9 */ /* 0x000fe20000000a00 */
[----:B------:R-:W-:Y:S01]  /*9850*/  BSSY B0, `(.L_x_1568) ;  /* 0x000018d000007945 */ /* 0x000fe20003800000 */
[----:B------:R-:W-:-:S02]  /*9860*/  ULDC UR8, c[0x0][0x214] ;  /* 0x0000850000087ab9 */ /* 0x000fc40000000800 */
[----:B------:R-:W-:Y:S01]  /*9870*/  UMOV UR26, URZ ;  /* 0x0000003f001a7c82 */ /* 0x000fe20008000000 */
[----:B------:R-:W4:Y:S01]  /*9880*/  S2UR UR9, SR_CTAID.X ;  /* 0x00000000000979c3 */ /* 0x000f220000002500 */
[----:B------:R-:W-:-:S03]  /*9890*/  UMOV UR27, URZ ;  /* 0x0000003f001b7c82 */ /* 0x000fc60008000000 */
[----:B------:R-:W-:-:S04]  /*98a0*/  @UP0 UIMAD.WIDE.U32 UR20, UR11, UR4, URZ ;  /* 0x000000040b1402a5 */ /* 0x000fc8000f8e003f */
[----:B------:R-:W-:Y:S01]  /*98b0*/  @UP0 UIMAD UR7, UR11, UR5, UR21 ;  /* 0x000000050b0702a4 */ /* 0x000fe2000f8e0215 */
[----:B------:R-:W5:Y:S02]  /*98c0*/  S2UR UR10, SR_CTAID.Z ;  /* 0x00000000000a79c3 */ /* 0x000f640000002700 */
        /* <DEDUP_REMOVED lines=27> */
[----:B-----5:R-:W-:-:S02]  /*9a80*/  UIMAD UR15, UR10, UR15, UR4 ;  /* 0x0000000f0a0f72a4 */ /* 0x020fc4000f8e0204 */
        /* <DEDUP_REMOVED lines=10> */
[----:B------:R-:W1:Y:S01]  /*9b30*/  SHFL.BFLY PT, R2, R9, 0x1, 0x1f ;  /* 0x0c201f0009027f89 */ /* 0x000e6200000e0000 */
[----:B------:R-:W-:-:S03]  /*9b40*/  MOV R4, 0x3f800000 ;  /* 0x3f80000000047802 */ /* 0x000fc60000000f00 */
[----:B------:R-:W2:Y:S01]  /*9b50*/  SHFL.BFLY PT, R0, R7, 0x1, 0x1f ;  /* 0x0c201f0007007f89 */ /* 0x000ea200000e0000 */
[----:B-1----:R-:W-:Y:S02]  /*9b60*/  FADD.FTZ R2, R9, R2 ;  /* 0x0000000209027221 */ /* 0x002fe40000010000 */
[----:B--2---:R-:W-:-:S03]  /*9b70*/  FADD.FTZ R0, R7, R0 ;  /* 0x0000000007007221 */ /* 0x004fc60000010000 */
[----:B------:R-:W-:Y:S02]  /*9b80*/  FSETP.NE.FTZ.AND P4, PT, R2, RZ, PT ;  /* 0x000000ff0200720b */ /* 0x000fe40003f95000 */
[----:B------:R-:W-:-:S11]  /*9b90*/  FSETP.NE.FTZ.AND P3, PT, R0, RZ, PT ;  /* 0x000000ff0000720b */ /* 0x000fd60003f75000 */
[----:B------:R-:W1:Y:S08]  /*9ba0*/  @P4 MUFU.RCP R4, R2 ;  /* 0x0000000200044308 */ /* 0x000e700000001000 */
[----:B------:R-:W2:Y:S01]  /*9bb0*/  @P3 MUFU.RCP R5, R0 ;  /* 0x0000000000053308 */ /* 0x000ea20000001000 */
[----:B-1----:R-:W-:-:S07]  /*9bc0*/  FMUL.FTZ R160, R4, R160 ;  /* 0x000000a004a07220 */ /* 0x002fce0000410000 */
[----:B------:R-:W1:Y:S01]  /*9bd0*/  @P4 MUFU.LG2 R2, R2 ;  /* 0x0000000200024308 */ /* 0x000e620000000c00 */
[C---:B------:R-:W-:Y:S02]  /*9be0*/  FMUL.FTZ R161, R4.reuse, R161 ;  /* 0x000000a104a17220 */ /* 0x040fe40000410000 */
        /* <DEDUP_REMOVED lines=339> */
.L_x_1569:
[----:B---34-:R-:W-:Y:S05]  /*b120*/  BSYNC B0 ;  /* 0x0000000000007941 */ /* 0x018fea0003800000 */
.L_x_1568:
[----:B------:R-:W3:Y:S01]  /*b130*/  S2R R4, SR_TID.X ;  /* 0x0000000000047919 */ /* 0x000ee20000002100 */
[----:B------:R-:W-:Y:S01]  /*b140*/  SHF.R.S32.HI R2, RZ, 0x1f, R246 ;  /* 0x0000001fff027819 */ /* 0x000fe200000114f6 */
[----:B------:R-:W-:Y:S01]  /*b150*/  USHF.R.S32.HI UR6, URZ, 0x1f, UR10 ;  /* 0x0000001f3f067899 */ /* 0x000fe2000801140a */
[----:B------:R-:W-:Y:S01]  /*b160*/  IADD3 R6, P0, R246, UR20, RZ ;  /* 0x00000014f6067c10 */ /* 0x000fe2000ff1e0ff */
[----:B------:R-:W4:Y:S01]  /*b170*/  S2R R0, SR_CTAID.Z ;  /* 0x0000000000007919 */ /* 0x000f220000002700 */
[----:B------:R-:W-:Y:S01]  /*b180*/  ULDC.64 UR4, c[0x0][0x1f0] ;  /* 0x00007c0000047ab9 */ /* 0x000fe20000000a00 */
[----:B------:R-:W-:Y:S01]  /*b190*/  BSSY B0, `(.L_x_1570) ;  /* 0x000001d000007945 */ /* 0x000fe20003800000 */
[----:B------:R-:W-:Y:S01]  /*b1a0*/  IADD3.X R7, R2, UR7, RZ, P0, !PT ;  /* 0x0000000702077c10 */ /* 0x000fe200087fe4ff */
[----:B------:R-:W-:Y:S01]  /*b1b0*/  UIMAD UR4, UR6, UR4, URZ ;  /* 0x00000004060472a4 */ /* 0x000fe2000f8e023f */
[----:B------:R-:W-:-:S03]  /*b1c0*/  ISETP.GE.AND P0, PT, R248, UR19, PT ;  /* 0x00000013f8007c0c */ /* 0x000fc6000bf06270 */
[----:B------:R-:W-:Y:S01]  /*b1d0*/  UIMAD UR4, UR10, UR5, UR4 ;  /* 0x000000050a0472a4 */ /* 0x000fe2000f8e0204 */
[----:B---3--:R-:W-:-:S04]  /*b1e0*/  SHF.R.S32.HI R3, RZ, 0x1f, R4 ;  /* 0x0000001fff037819 */ /* 0x008fc80000011404 */
[----:B------:R-:W-:Y:S01]  /*b1f0*/  LEA.HI R3, R3, R4, RZ, 0x3 ;  /* 0x0000000403037211 */ /* 0x000fe200078f18ff */
[----:B----4-:R-:W-:-:S03]  /*b200*/  IMAD.WIDE.U32 R6, R0, c[0x0][0x1f0], R6 ;  /* 0x00007c0000067a25 */ /* 0x010fc600078e0006 */
        /* <DEDUP_REMOVED lines=17> */
[----:B-1----:R1:W-:Y:S04]  /*b320*/  @!P4 STG.E.128 [R76.64], R64 ;  /* 0x000000404c00c986 */ /* 0x0023e8000c101d10 */
[----:B------:R1:W-:Y:S04]  /*b330*/  @!P3 STG.E.128 [R76.64+0x80], R48 ;  /* 0x000080304c00b986 */ /* 0x0003e8000c101d10 */
[----:B------:R1:W-:Y:S04]  /*b340*/  @!P2 STG.E.128 [R76.64+0x100], R32 ;  /* 0x000100204c00a986 */ /* 0x0003e8000c101d10 */
[----:B------:R1:W-:Y:S02]  /*b350*/  @!P1 STG.E.128 [R76.64+0x180], R16 ;  /* 0x000180104c009986 */ /* 0x0003e4000c101d10 */
.L_x_1571:
[----:B------:R-:W-:Y:S05]  /*b360*/  BSYNC B0 ;  /* 0x0000000000007941 */ /* 0x000fea0003800000 */
.L_x_1570:
[----:B------:R-:W-:Y:S01]  /*b370*/  IADD3 R0, R4, 0x20, RZ ;  /* 0x0000002004007810 */ /* 0x000fe20007ffe0ff */
[----:B------:R-:W-:Y:S03]  /*b380*/  BSSY B0, `(.L_x_1572) ;  /* 0x0000015000007945 */ /* 0x000fe60003800000 */
[----:B------:R-:W-:-:S13]  /*b390*/  ISETP.GE.AND P0, PT, R0, UR19, PT ;  /* 0x0000001300007c0c */ /* 0x000fda000bf06270 */
[----:B------:R-:W-:Y:S05]  /*b3a0*/  @P0 BRA `(.L_x_1573) ;  /* 0x0000012000000947 */ /* 0x000fea0003800000 */
[----:B------:R-:W-:Y:S01]  /*b3b0*/  IADD3 R2, P0, R74, 0x20, RZ ;  /* 0x000000204a027810 */ /* 0x000fe20007f1e0ff */
[----:B-1----:R-:W-:Y:S01]  /*b3c0*/  IMAD.MOV.U32 R16, RZ, RZ, R6 ;  /* 0x000000ffff107224 */ /* 0x002fe200078e0006 */
        /* <DEDUP_REMOVED lines=16> */
.L_x_1573:
[----:B------:R-:W-:Y:S05]  /*b4d0*/  BSYNC B0 ;  /* 0x0000000000007941 */ /* 0x000fea0003800000 */
.L_x_1572:
[----:B------:R-:W-:Y:S01]  /*b4e0*/  IADD3 R0, R4, 0x40, RZ ;  /* 0x0000004004007810 */ /* 0x000fe20007ffe0ff */
        /* <DEDUP_REMOVED lines=21> */
.L_x_1575:
[----:B------:R-:W-:Y:S05]  /*b640*/  BSYNC B0 ;  /* 0x0000000000007941 */ /* 0x000fea0003800000 */
.L_x_1574:
        /* <DEDUP_REMOVED lines=23> */
.L_x_1542:
        /* <DEDUP_REMOVED lines=80> */
.L_x_1577:
[----:B------:R-:W-:Y:S05]  /*bcc0*/  BSYNC B0 ;  /* 0x0000000000007941 */ /* 0x000fea0003800000 */
.L_x_1576:
        /* <DEDUP_REMOVED lines=22> */
.L_x_1579:
[----:B------:R-:W-:Y:S05]  /*be30*/  BSYNC B0 ;  /* 0x0000000000007941 */ /* 0x000fea0003800000 */
.L_x_1578:
        /* <DEDUP_REMOVED lines=22> */
.L_x_1581:
[----:B------:R-:W-:Y:S05]  /*bfa0*/  BSYNC B0 ;  /* 0x0000000000007941 */ /* 0x000fea0003800000 */
.L_x_1580:
        /* <DEDUP_REMOVED lines=21> */
.L_x_1583:
[----:B------:R-:W-:Y:S05]  /*c100*/  BSYNC B0 ;  /* 0x0000000000007941 */ /* 0x000fea0003800000 */
.L_x_1582:
        /* <DEDUP_REMOVED lines=35> */
.L_x_1584:
        /* <DEDUP_REMOVED lines=12> */
.L_x_2056:


//--------------------- .text._ZN5flash16flash_fwd_kernelI23Flash_fwd_kernel_traitsILi256ELi128ELi64ELi8ELb0ELb0EN7cutlass10bfloat16_tE19Flash_kernel_traitsILi256ELi128ELi64ELi8ES3_EELb1ELb0ELb0ELb1ELb0ELb0ELb0ELb1EEEvNS_16Flash_fwd_paramsE --------------------------
	.section	.text._ZN5flash16flash_fwd_kernelI23Flash_fwd_kernel_traitsILi256ELi128ELi64ELi8ELb0ELb0EN7cutlass10bfloat16_tE19Flash_kernel_traitsILi256ELi128ELi64ELi8ES3_EELb1ELb0ELb0ELb1ELb0ELb0ELb0ELb1EEEvNS_16Flash_fwd_paramsE,"ax",@progbits
	.sectioninfo	@"SHI_REGISTERS=255"
	.align	128
        .global         _ZN5flash16flash_fwd_kernelI23Flash_fwd_kernel_traitsILi256ELi128ELi64ELi8ELb0ELb0EN7cutlass10bfloat16_tE19Flash_kernel_traitsILi256ELi128ELi64ELi8ES3_EELb1ELb0ELb0ELb1ELb0ELb0ELb0ELb1EEEvNS_16Flash_fwd_paramsE
        .type           _ZN5flash16flash_fwd_kernelI23Flash_fwd_kernel_traitsILi256ELi128ELi64ELi8ELb0ELb0EN7cutlass10bfloat16_tE19Flash_kernel_traitsILi256ELi128ELi64ELi8ES3_EELb1ELb0ELb0ELb1ELb0ELb0ELb0ELb1EEEvNS_16Flash_fwd_paramsE,@function
        .size           _ZN5flash16flash_fwd_kernelI23Flash_fwd_kernel_traitsILi256ELi128ELi64ELi8ELb0ELb0EN7cutlass10bfloat16_tE19Flash_kernel_traitsILi256ELi128ELi64ELi8ES3_EELb1ELb0ELb0ELb1ELb0ELb0ELb0ELb1EEEvNS_16Flash_fwd_paramsE,(.L_x_2057 - _ZN5flash16flash_fwd_kernelI23Flash_fwd_kernel_traitsILi256ELi128ELi64ELi8ELb0ELb0EN7cutlass10bfloat16_tE19Flash_kernel_traitsILi256ELi128ELi64ELi8ES3_EELb1ELb0ELb0ELb1ELb0ELb0ELb0ELb1EEEvNS_16Flash_fwd_paramsE)
        .other          _ZN5flash16flash_fwd_kernelI23Flash_fwd_kernel_traitsILi256ELi128ELi64ELi8ELb0ELb0EN7cutlass10bfloat16_tE19Flash_kernel_traitsILi256ELi128ELi64ELi8ES3_EELb1ELb0ELb0ELb1ELb0ELb0ELb0ELb1EEEvNS_16Flash_fwd_paramsE,@"STO_CUDA_ENTRY STV_DEFAULT"
_ZN5flash16flash_fwd_kernelI23Flash_fwd_kernel_traitsILi256ELi128ELi64ELi8ELb0ELb0EN7cutlass10bfloat16_tE19Flash_kernel_traitsILi256ELi128ELi64ELi8ES3_EELb1ELb0ELb0ELb1ELb0ELb0ELb0ELb1EEEvNS_16Flash_fwd_paramsE:
.text._ZN5flash16flash_fwd_kernelI23Flash_fwd_kernel_traitsILi256ELi128ELi64ELi8ELb0ELb0EN7cutlass10bfloat16_tE19Flash_kernel_traitsILi256ELi128ELi64ELi8ES3_EELb1ELb0ELb0ELb1ELb0ELb0ELb0ELb1EEEvNS_16Flash_fwd_paramsE:
        /* <DEDUP_REMOVED lines=55> */
[----:B------:R4:W5:Y:S01]  /*0370*/  @P1 LDG.E R4, [R10.64] ;  /* 0x000000140a041981 */ /* 0x000962000c1e1900 */
[----:B-1----:R-:W-:Y:S01]  /*0380*/  MOV R6, UR6 ;  /* 0x0000000600067c02 */ /* 0x002fe20008000f00 */
[----:B------:R-:W-:-:S05]  /*0390*/  IMAD.U32 R7, RZ, RZ, UR7 ;  /* 0x00000007ff077e24 */ /* 0x000fca000f8e00ff */
[----:B------:R-:W5:Y:S01]  /*03a0*/  @!P2 LDG.E R8, [R6.64] ;  /* 0x000000140608a981 */ /* 0x000f62000c1e1900 */
[----:B------:R-:W-:Y:S01]  /*03b0*/  UMOV UR11, 0xffffffff ;  /* 0xffffffff000b7882 */ /* 0x000fe20000000000 */
[----:B------:R-:W1:Y:S01]  /*03c0*/  LDC.U8 R125, c[0x0][0x2d8] ;  /* 0x0000b600ff7d7b82 */ /* 0x000e620000000000 */
[----:B------:R-:W-:Y:S02]  /*03d0*/  UMOV UR7, URZ ;  /* 0x0000003f00077c82 */ /* 0x000fe40008000000 */
[----:B------:R-:W-:Y:S01]  /*03e0*/  UMOV UR24, 0xffffffff ;  /* 0xffffffff00187882 */ /* 0x000fe20000000000 */
[----:B----4-:R-:W-:-:S04]  /*03f0*/  SHF.R.S32.HI R11, RZ, 0x1f, R20 ;  /* 0x0000001fff0b7819 */ /* 0x010fc80000011414 */
[----:B--2---:R-:W2:Y:S08]  /*0400*/  @P0 R2UR UR11, R5 ;  /* 0x00000000050b03c2 */ /* 0x004eb000000e0000 */
[----:B---3--:R-:W2:Y:S01]  /*0410*/  @P0 R2UR UR16, R0 ;  /* 0x00000000001003c2 */ /* 0x008ea200000e0000 */
[----:B------:R-:W-:-:S04]  /*0420*/  ISETP.NE.U32.AND P0, PT, RZ, c[0x0][0x248], PT ;  /* 0x00009200ff007a0c */ /* 0x000fc80003f05070 */
[----:B------:R-:W-:-:S03]  /*0430*/  ISETP.NE.AND.EX P0, PT, RZ, c[0x0][0x24c], PT, P0 ;  /* 0x00009300ff007a0c */ /* 0x000fc60003f05300 */
[----:B-----5:R3:W4:Y:S01]  /*0440*/  @P1 R2UR UR7, R4 ;  /* 0x00000000040713c2 */ /* 0x02072200000e0000 */
[----:B--2---:R-:W-:-:S07]  /*0450*/  @UP2 UIADD3 UR16, UR16, -UR11, URZ ;  /* 0x8000000b10102290 */ /* 0x004fce000fffe03f */
[----:B------:R3:W2:Y:S01]  /*0460*/  @!P2 R2UR UR24, R8 ;  /* 0x000000000818a3c2 */ /* 0x0006a200000e0000 */
        /* <DEDUP_REMOVED lines=10> */
.L_x_1585:
[----:B-1----:R-:W-:Y:S02]  /*0510*/  ULDC UR6, c[0x0][0x218] ;  /* 0x0000860000067ab9 */ /* 0x002fe40000000800 */
.L_x_1586:
        /* <DEDUP_REMOVED lines=34> */
[----:B------:R-:W-:Y:S02]  /*0740*/  ULDC UR25, c[0x0][0x228] ;  /* 0x00008a0000197ab9 */ /* 0x000fe40000000800 */
        /* <DEDUP_REMOVED lines=8> */
[----:B------:R-:W-:Y:S02]  /*07d0*/  @UP0 UIMAD UR10, UR10, UR5, UR27 ;  /* 0x000000050a0a02a4 */ /* 0x000fe4000f8e021b */
[----:B------:R-:W-:Y:S02]  /*07e0*/  ULDC UR8, c[0x0][0x1c0] ;  /* 0x0000700000087ab9 */ /* 0x000fe40000000800 */
[----:B------:R-:W-:Y:S02]  /*07f0*/  UIMAD UR8, UR19, UR8, UR18 ;  /* 0x00000008130872a4 */ /* 0x000fe4000f8e0212 */
[----:B------:R-:W-:Y:S02]  /*0800*/  ULDC UR5, c[0x0][0x224] ;  /* 0x0000890000057ab9 */ /* 0x000fe40000000800 */
[----:B------:R-:W-:-:S02]  /*0810*/  UIMAD UR5, UR8, UR5, UR14 ;  /* 0x00000005080572a4 */ /* 0x000fc4000f8e020e */
[----:B------:R-:W-:Y:S02]  /*0820*/  USHF.L.U32 UR8, UR8, 0x5, URZ ;  /* 0x0000000508087899 */ /* 0x000fe4000800063f */
[----:B------:R-:W-:Y:S02]  /*0830*/  UIMAD UR25, UR5, UR25, URZ ;  /* 0x00000019051972a4 */ /* 0x000fe4000f8e023f */
[----:B------:R-:W-:Y:S02]  /*0840*/  USHF.R.S32.HI UR5, URZ, 0x1f, UR8 ;  /* 0x0000001f3f057899 */ /* 0x000fe40008011408 */
[--C-:B------:R-:W-:Y:S01]  /*0850*/  IADD3 R21, P2, P1, R2, UR8, R9.reuse ;  /* 0x0000000802157c10 */ /* 0x100fe2000f95e009 */
[----:B------:R-:W-:Y:S01]  /*0860*/  @!UP1 UIMAD UR4, UR19, UR9, UR17 ;  /* 0x00000009130492a4 */ /* 0x000fe2000f8e0211 */
[----:B------:R-:W-:Y:S01]  /*0870*/  SHF.R.S32.HI R2, RZ, 0x1f, R9 ;  /* 0x0000001fff027819 */ /* 0x000fe20000011409 */
[----:B------:R-:W-:Y:S02]  /*0880*/  USHF.R.S32.HI UR9, URZ, 0x6, UR12 ;  /* 0x000000063f097899 */ /* 0x000fe4000801140c */
[----:B------:R-:W-:Y:S01]  /*0890*/  USHF.R.S32.HI UR17, URZ, 0x1f, UR18 ;  /* 0x0000001f3f117899 */ /* 0x000fe20008011412 */
[----:B------:R-:W-:Y:S01]  /*08a0*/  IADD3.X R2, R3, UR5, R2, P2, P1 ;  /* 0x0000000503027c10 */ /* 0x000fe200097e2402 */
        /* <DEDUP_REMOVED lines=17> */
.L_x_1588:
        /* <DEDUP_REMOVED lines=49> */
.L_x_1589:
[CC--:B------:R-:W-:Y:S01]  /*0cd0*/  LEA.HI R3, R11.reuse, R20.reuse, RZ, 0x3 ;  /* 0x000000140b037211 */ /* 0x0c0fe200078f18ff */
[----:B------:R-:W1:Y:S01]  /*0ce0*/  S2R R12, SR_CTAID.Z ;  /* 0x00000000000c7919 */ /* 0x000e620000002700 */
[-C--:B------:R-:W-:Y:S01]  /*0cf0*/  LEA.HI R7, R11, R20.reuse, RZ, 0x4 ;  /* 0x000000140b077211 */ /* 0x080fe200078f20ff */
[----:B------:R-:W-:Y:S01]  /*0d00*/  ULDC.64 UR4, c[0x0][0x1b8] ;  /* 0x00006e0000047ab9 */ /* 0x000fe20000000a00 */
[----:B------:R-:W-:Y:S01]  /*0d10*/  SHF.R.S32.HI R24, RZ, 0x3, R3 ;  /* 0x00000003ff187819 */ /* 0x000fe20000011403 */
[----:B------:R-:W-:Y:S01]  /*0d20*/  IMAD.U32 R17, RZ, RZ, UR13 ;  /* 0x0000000dff117e24 */ /* 0x000fe2000f8e00ff */
[----:B------:R-:W-:Y:S01]  /*0d30*/  LOP3.LUT R3, R3, 0xfffffff8, RZ, 0xc0, !PT ;  /* 0xfffffff803037812 */ /* 0x000fe200078ec0ff */
[----:B------:R-:W-:Y:S01]  /*0d40*/  BSSY B0, `(.L_x_1590) ;  /* 0x000007b000007945 */ /* 0x000fe20003800000 */
[----:B------:R-:W-:Y:S01]  /*0d50*/  SHF.R.S32.HI R6, RZ, 0x4, R7 ;  /* 0x00000004ff067819 */ /* 0x000fe20000011407 */
[----:B------:R-:W-:Y:S01]  /*0d60*/  IMAD.SHL.U32 R13, R24, 0x40, RZ ;  /* 0x00000040180d7824 */ /* 0x000fe200078e00ff */
[----:B------:R-:W-:Y:S01]  /*0d70*/  LEA.HI R11, R11, R20, RZ, 0x6 ;  /* 0x000000140b0b7211 */ /* 0x000fe200078f30ff */
[----:B------:R-:W-:Y:S01]  /*0d80*/  IMAD.IADD R0, R20, 0x1, -R3 ;  /* 0x0000000114007824 */ /* 0x000fe200078e0a03 */
[----:B------:R-:W-:-:S02]  /*0d90*/  LEA.HI R213, R7, R6, RZ, 0x1 ;  /* 0x0000000607d57211 */ /* 0x000fc400078f08ff */
[----:B------:R-:W-:Y:S01]  /*0da0*/  LOP3.LUT R7, R7, 0xfffffff0, RZ, 0xc0, !PT ;  /* 0xfffffff007077812 */ /* 0x000fe200078ec0ff */
[----:B------:R-:W-:Y:S01]  /*0db0*/  IMAD.SHL.U32 R26, R0, 0x8, RZ ;  /* 0x00000008001a7824 */ /* 0x000fe200078e00ff */
[----:B------:R-:W-:Y:S01]  /*0dc0*/  LOP3.LUT R13, R13, 0x1c0, RZ, 0xc0, !PT ;  /* 0x000001c00d0d7812 */ /* 0x000fe200078ec0ff */
[----:B------:R-:W-:Y:S01]  /*0dd0*/  IMAD.SHL.U32 R11, R11, 0x8, RZ ;  /* 0x000000080b0b7824 */ /* 0x000fe200078e00ff */
[----:B------:R-:W-:Y:S01]  /*0de0*/  LOP3.LUT R213, R213, 0xfffffffe, RZ, 0xc0, !PT ;  /* 0xfffffffed5d57812 */ /* 0x000fe200078ec0ff */
[----:B------:R-:W-:Y:S01]  /*0df0*/  IMAD.IADD R4, R20, 0x1, -R7 ;  /* 0x0000000114047824 */ /* 0x000fe200078e0a07 */
[--C-:B------:R-:W-:Y:S02]  /*0e00*/  LOP3.LUT R3, R13, 0x38, R26.reuse, 0xf8, !PT ;  /* 0x000000380d037812 */ /* 0x100fe400078ef81a */
[----:B------:R-:W-:Y:S01]  /*0e10*/  SHF.R.U32.HI R248, RZ, 0x3, R13 ;  /* 0x00000003fff87819 */ /* 0x000fe2000001160d */
[----:B------:R-:W-:Y:S01]  /*0e20*/  IMAD.IADD R213, R6, 0x1, -R213 ;  /* 0x0000000106d57824 */ /* 0x000fe200078e0ad5 */
[----:B------:R-:W-:-:S02]  /*0e30*/  SHF.R.S32.HI R27, RZ, 0x1f, R26 ;  /* 0x0000001fff1b7819 */ /* 0x000fc4000001141a */
[----:B------:R-:W-:Y:S01]  /*0e40*/  LOP3.LUT R248, R3, R248, RZ, 0x3c, !PT ;  /* 0x000000f803f87212 */ /* 0x000fe200078e3cff */
[----:B------:R-:W-:Y:S01]  /*0e50*/  IMAD.SHL.U32 R8, R213, 0x8, RZ ;  /* 0x00000008d5087824 */ /* 0x000fe200078e00ff */
[----:B------:R-:W-:Y:S02]  /*0e60*/  SHF.R.S32.HI R3, RZ, 0x1f, R4 ;  /* 0x0000001fff037819 */ /* 0x000fe40000011404 */
[----:B------:R-:W-:Y:S02]  /*0e70*/  IADD3 R18, P0, R26, UR28, RZ ;  /* 0x0000001c1a127c10 */ /* 0x000fe4000ff1e0ff */
[----:B------:R-:W-:Y:S02]  /*0e80*/  LEA.HI R3, R3, R4, RZ, 0x3 ;  /* 0x0000000403037211 */ /* 0x000fe400078f18ff */
[----:B------:R-:W-:Y:S02]  /*0e90*/  SHF.R.S32.HI R25, RZ, 0x1f, R24 ;  /* 0x0000001fff197819 */ /* 0x000fe40000011418 */
[C---:B------:R-:W-:Y:S01]  /*0ea0*/  LOP3.LUT R7, R3.reuse, 0xfffffff8, RZ, 0xc0, !PT ;  /* 0xfffffff803077812 */ /* 0x040fe200078ec0ff */
[----:B------:R-:W-:Y:S01]  /*0eb0*/  IMAD.SHL.U32 R3, R3, 0x40, RZ ;  /* 0x0000004003037824 */ /* 0x000fe200078e00ff */
[----:B------:R-:W-:Y:S01]  /*0ec0*/  IADD3.X R19, R27, UR6, RZ, P0, !PT ;  /* 0x000000061b137c10 */ /* 0x000fe200087fe4ff */
[----:B------:R-:W-:Y:S01]  /*0ed0*/  IMAD R15, R25, c[0x0][0x198], RZ ;  /* 0x00006600190f7a24 */ /* 0x000fe200078e02ff */
[----:B------:R-:W-:Y:S01]  /*0ee0*/  LOP3.LUT R248, R248, 0xfffffe00, R11, 0xf8, !PT ;  /* 0xfffffe00f8f87812 */ /* 0x000fe200078ef80b */
[----:B------:R-:W-:Y:S01]  /*0ef0*/  IMAD.IADD R7, R4, 0x1, -R7 ;  /* 0x0000000104077824 */ /* 0x000fe200078e0a07 */
[----:B------:R-:W-:Y:S01]  /*0f00*/  ULDC.64 UR6, c[0x0][0x1b0] ;  /* 0x00006c0000067ab9 */ /* 0x000fe20000000a00 */
[----:B-1----:R-:W-:Y:S01]  /*0f10*/  IMAD.WIDE.U32 R12, R12, c[0x0][0x1a8], R18 ;  /* 0x00006a000c0c7a25 */ /* 0x002fe200078e0012 */
[----:B------:R-:W-:Y:S01]  /*0f20*/  UIMAD UR6, UR27, UR6, URZ ;  /* 0x000000061b0672a4 */ /* 0x000fe2000f8e023f */
[----:B------:R-:W-:Y:S01]  /*0f30*/  IADD3 R251, R26, 0x40, RZ ;  /* 0x000000401afb7810 */ /* 0x000fe20007ffe0ff */
[----:B------:R-:W-:Y:S01]  /*0f40*/  UIMAD UR27, UR27, UR4, URZ ;  /* 0x000000041b1b72a4 */ /* 0x000fe2000f8e023f */
[----:B------:R-:W-:Y:S01]  /*0f50*/  LOP3.LUT P3, RZ, R7, 0x4, RZ, 0xc0, !PT ;  /* 0x0000000407ff7812 */ /* 0x000fe2000786c0ff */
[----:B------:R-:W-:Y:S01]  /*0f60*/  IMAD R11, R25, c[0x0][0x1a0], RZ ;  /* 0x00006800190b7a24 */ /* 0x000fe200078e02ff */
[C---:B------:R-:W-:Y:S01]  /*0f70*/  LOP3.LUT P2, RZ, R7.reuse, 0x2, RZ, 0xc0, !PT ;  /* 0x0000000207ff7812 */ /* 0x040fe2000784c0ff */
[----:B------:R-:W-:Y:S01]  /*0f80*/  IMAD.SHL.U32 R7, R7, 0x40, RZ ;  /* 0x0000004007077824 */ /* 0x000fe200078e00ff */
[----:B------:R-:W-:Y:S01]  /*0f90*/  UIMAD UR7, UR8, UR7, UR6 ;  /* 0x00000007080772a4 */ /* 0x000fe2000f8e0206 */
[C---:B------:R-:W-:Y:S01]  /*0fa0*/  IMAD R6, R24.reuse, c[0x0][0x19c], R15 ;  /* 0x0000670018067a24 */ /* 0x040fe200078e020f */
[----:B------:R-:W-:Y:S01]  /*0fb0*/  UIADD3 UR6, -UR14, UR16, URZ ;  /* 0x000000100e067290 */ /* 0x000fe2000fffe13f */
[--C-:B------:R-:W-:Y:S01]  /*0fc0*/  IMAD.WIDE.U32 R18, R24, c[0x0][0x1a0], R26.reuse ;  /* 0x0000680018127a25 */ /* 0x100fe200078e001a */
[----:B------:R-:W-:Y:S01]  /*0fd0*/  LOP3.LUT R7, R7, 0x1c0, RZ, 0xc0, !PT ;  /* 0x000001c007077812 */ /* 0x000fe200078ec0ff */
[----:B------:R-:W-:Y:S01]  /*0fe0*/  UIMAD UR27, UR8, UR5, UR27 ;  /* 0x00000005081b72a4 */ /* 0x000fe2000f8e021b */
[----:B------:R-:W-:Y:S01]  /*0ff0*/  IADD3 R250, R26, 0x80, RZ ;  /* 0x000000801afa7810 */ /* 0x000fe20007ffe0ff */
[----:B------:R-:W-:Y:S01]  /*1000*/  IMAD.WIDE.U32 R14, R24, c[0x0][0x198], R26 ;  /* 0x00006600180e7a25 */ /* 0x000fe200078e001a */
[----:B------:R-:W-:Y:S01]  /*1010*/  IADD3 R10, P0, R18, UR26, RZ ;  /* 0x0000001a120a7c10 */ /* 0x000fe2000ff1e0ff */
[----:B------:R-:W-:Y:S01]  /*1020*/  ULDC.64 UR4, c[0x0][0x1a8] ;  /* 0x00006a0000047ab9 */ /* 0x000fe20000000a00 */
[----:B------:R-:W-:Y:S01]  /*1030*/  LOP3.LUT R8, R7, 0x8, R8, 0xf8, !PT ;  /* 0x0000000807087812 */ /* 0x000fe200078ef808 */
[----:B------:R-:W-:Y:S01]  /*1040*/  IMAD R4, R24, c[0x0][0x1a4], R11 ;  /* 0x0000690018047a24 */ /* 0x000fe200078e020b */
[----:B------:R-:W-:Y:S01]  /*1050*/  IADD3 R14, P1, R14, UR12, RZ ;  /* 0x0000000c0e0e7c10 */ /* 0x000fe2000ff3e0ff */
[----:B------:R-:W-:Y:S01]  /*1060*/  UIMAD UR4, UR17, UR4, URZ ;  /* 0x00000004110472a4 */ /* 0x000fe2000f8e023f */
[----:B------:R-:W-:Y:S01]  /*1070*/  SHF.R.U32.HI R7, RZ, 0x3, R7 ;  /* 0x00000003ff077819 */ /* 0x000fe20000011607 */
[----:B------:R-:W-:Y:S01]  /*1080*/  IMAD.WIDE R16, R17, 0x80, R24 ;  /* 0x0000008011107825 */ /* 0x000fe200078e0218 */
[----:B------:R-:W-:Y:S01]  /*1090*/  IADD3.X R11, R19, UR24, R4, P0, !PT ;  /* 0x00000018130b7c10 */ /* 0x000fe200087fe404 */
[----:B------:R-:W-:Y:S01]  /*10a0*/  UIMAD UR4, UR18, UR5, UR4 ;  /* 0x00000005120472a4 */ /* 0x000fe2000f8e0204 */
[----:B------:R-:W-:Y:S01]  /*10b0*/  IADD3.X R15, R15, UR10, R6, P1, !PT ;  /* 0x0000000a0f0f7c10 */ /* 0x000fe20008ffe406 */
[----:B------:R-:W-:Y:S01]  /*10c0*/  IMAD.U32 R6, RZ, RZ, UR8 ;  /* 0x00000008ff067e24 */ /* 0x000fe2000f8e00ff */
[----:B------:R-:W-:Y:S01]  /*10d0*/  LOP3.LUT R4, R8, R7, RZ, 0x3c, !PT ;  /* 0x0000000708047212 */ /* 0x000fe200078e3cff */
[----:B------:R-:W-:Y:S01]  /*10e0*/  IMAD.U32 R7, RZ, RZ, UR8 ;  /* 0x00000008ff077e24 */ /* 0x000fe2000f8e00ff */
[----:B------:R-:W-:Y:S01]  /*10f0*/  ISETP.GE.AND P0, PT, R24, UR6, PT ;  /* 0x0000000618007c0c */ /* 0x000fe2000bf06270 */
[----:B------:R-:W-:Y:S01]  /*1100*/  IMAD.WIDE.U32 R36, R6, c[0x0][0x1b8], R10 ;  /* 0x00006e0006247a25 */ /* 0x000fe200078e000a */
[----:B------:R-:W-:-:S02]  /*1110*/  SHF.R.S32.HI R6, RZ, 0x1f, R5 ;  /* 0x0000001fff067819 */ /* 0x000fc40000011405 */
[----:B------:R-:W-:Y:S01]  /*1120*/  SHF.R.S32.HI R10, RZ, 0x1f, R9 ;  /* 0x0000001fff0a7819 */ /* 0x000fe20000011409 */
[----:B------:R-:W-:Y:S01]  /*1130*/  IMAD.WIDE.U32 R38, R7, c[0x0][0x1b0], R14 ;  /* 0x00006c0007267a25 */ /* 0x000fe200078e000e */
[----:B------:R-:W-:Y:S02]  /*1140*/  SHF.R.S32.HI R7, RZ, 0x5, R5 ;  /* 0x00000005ff077819 */ /* 0x000fe40000011405 */
[----:B------:R-:W-:Y:S01]  /*1150*/  LEA.HI R10, R10, R9, RZ, 0x2 ;  /* 0x000000090a0a7211 */ /* 0x000fe200078f10ff */
[----:B------:R-:W-:Y:S01]  /*1160*/  IMAD.MOV.U32 R5, RZ, RZ, 0x10 ;  /* 0x00000010ff057424 */ /* 0x000fe200078e00ff */
[----:B------:R-:W-:Y:S01]  /*1170*/  IADD3 R41, R39, UR7, RZ ;  /* 0x0000000727297c10 */ /* 0x000fe2000fffe0ff */
[----:B------:R1:W-:Y:S01]  /*1180*/  STL.64 [R1+0x8], R38 ;  /* 0x0000082601007387 */ /* 0x0003e20000100a00 */
[----:B------:R-:W-:Y:S01]  /*1190*/  LEA.HI R6, R6, R7, RZ, 0x3 ;  /* 0x0000000706067211 */ /* 0x000fe200078f18ff */
[----:B------:R-:W-:Y:S01]  /*11a0*/  IMAD.MOV.U32 R8, RZ, RZ, 0x20 ;  /* 0x00000020ff087424 */ /* 0x000fe200078e00ff */
[----:B------:R-:W-:Y:S01]  /*11b0*/  LOP3.LUT R4, R4, 0xfffffe00, R3, 0xf8, !PT ;  /* 0xfffffe0004047812 */ /* 0x000fe200078ef803 */
[----:B------:R1:W-:Y:S01]  /*11c0*/  STL.64 [R1], R36 ;  /* 0x0000002401007387 */ /* 0x0003e20000100a00 */
[----:B------:R-:W-:Y:S01]  /*11d0*/  LOP3.LUT R6, R6, 0xffffff8, RZ, 0xc0, !PT ;  /* 0x0ffffff806067812 */ /* 0x000fe200078ec0ff */
[----:B------:R-:W-:Y:S01]  /*11e0*/  IMAD.SHL.U32 R248, R248, 0x2, RZ ;  /* 0x00000002f8f87824 */ /* 0x000fe200078e00ff */
[----:B------:R-:W-:Y:S01]  /*11f0*/  SHF.R.S32.HI R22, RZ, 0x2, R10 ;  /* 0x00000002ff167819 */ /* 0x000fe2000001140a */
[----:B------:R1:W-:Y:S01]  /*1200*/  STL [R1+0x14], R41 ;  /* 0x0000142901007387 */ /* 0x0003e20000100800 */
[----:B------:R-:W-:Y:S01]  /*1210*/  IADD3 R15, R13, UR4, RZ ;  /* 0x000000040d0f7c10 */ /* 0x000fe2000fffe0ff */
[----:B------:R-:W-:Y:S01]  /*1220*/  IMAD.IADD R3, R7, 0x1, -R6 ;  /* 0x0000000107037824 */ /* 0x000fe200078e0a06 */
[----:B------:R-:W-:-:S02]  /*1230*/  IADD3 R247, R37, UR27, RZ ;  /* 0x0000001b25f77c10 */ /* 0x000fc4000fffe0ff */
[----:B------:R-:W-:Y:S01]  /*1240*/  IADD3 R249, R26, 0xc0, RZ ;  /* 0x000000c01af97810 */ /* 0x000fe20007ffe0ff */
[----:B------:R-:W-:Y:S01]  /*1250*/  IMAD R252, R3, 0x10, R22 ;  /* 0x0000001003fc7824 */ /* 0x000fe200078e0216 */
        /* <DEDUP_REMOVED lines=41> */
.L_x_1591:
[----:B------:R-:W-:Y:S05]  /*14f0*/  BSYNC B0 ;  /* 0x0000000000007941 */ /* 0x000fea0003800000 */
.L_x_1590:
        /* <DEDUP_REMOVED lines=55> */
.L_x_1593:
[----:B------:R-:W-:Y:S05]  /*1870*/  BSYNC B0 ;  /* 0x0000000000007941 */ /* 0x000fea0003800000 */
.L_x_1592:
        /* <DEDUP_REMOVED lines=45> */
.L_x_1595:
[----:B------:R-:W-:Y:S05]  /*1b50*/  BSYNC B0 ;  /* 0x0000000000007941 */ /* 0x000fea0003800000 */
.L_x_1594:
        /* <DEDUP_REMOVED lines=48> */
.L_x_1597:
[----:B------:R-:W-:Y:S05]  /*1e60*/  BSYNC B0 ;  /* 0x0000000000007941 */ /* 0x000fea0003800000 */
.L_x_1596:
        /* <DEDUP_REMOVED lines=48> */
.L_x_1599:
[----:B------:R-:W-:Y:S05]  /*2170*/  BSYNC B0 ;  /* 0x0000000000007941 */ /* 0x000fea0003800000 */
.L_x_1598:
        /* <DEDUP_REMOVED lines=42> */
.L_x_1601:
[----:B------:R-:W-:Y:S05]  /*2420*/  BSYNC B0 ;  /* 0x0000000000007941 */ /* 0x000fea0003800000 */
.L_x_1600:
        /* <DEDUP_REMOVED lines=16> */
[----:B--2-4-:R-:W-:Y:S01]  /*2530*/  IMAD.U32 R12, RZ, RZ, UR6 ;  /* 0x00000006ff0c7e24 */ /* 0x014fe2000f8e00ff */
[----:B------:R-:W2:Y:S01]  /*2540*/  @P0 MUFU.RCP R10, c[0x0][0x238] ;  /* 0x00008e00000a0b08 */ /* 0x000ea20000001000 */
[----:B------:R-:W-:Y:S01]  /*2550*/  ISETP.GE.AND P1, PT, R24, UR28, PT ;  /* 0x0000001c18007c0c */ /* 0x000fe2000bf26270 */
[----:B------:R-:W-:Y:S02]  /*2560*/  ULDC.64 UR4, c[0x0][0x1a0] ;  /* 0x0000680000047ab9 */ /* 0x000fe40000000a00 */
[----:B------:R-:W-:-:S05]  /*2570*/  IMAD.U32 R13, RZ, RZ, UR7 ;  /* 0x00000007ff0d7e24 */ /* 0x000fca000f8e00ff */
[----:B------:R4:W2:Y:S01]  /*2580*/  @P0 LDG.E R11, [R12.64] ;  /* 0x000000140c0b0981 */ /* 0x0008a2000c1e1900 */
[----:B------:R-:W-:Y:S01]  /*2590*/  UIMAD.WIDE.U32 UR18, UR29, UR4, URZ ;  /* 0x000000041d1272a5 */ /* 0x000fe2000f8e003f */
[----:B------:R-:W-:Y:S01]  /*25a0*/  BSSY B0, `(.L_x_1602) ;  /* 0x0000034000007945 */ /* 0x000fe20003800000 */
[----:B------:R-:W-:Y:S01]  /*25b0*/  UIMAD UR4, UR32, UR4, URZ ;  /* 0x00000004200472a4 */ /* 0x000fe2000f8e023f */
[----:B------:R-:W-:Y:S03]  /*25c0*/  BAR.SYNC.DEFER_BLOCKING 0x0 ;  /* 0x0000000000007b1d */ /* 0x000fe60000010000 */
[----:B------:R-:W-:-:S04]  /*25d0*/  UIMAD UR4, UR29, UR5, UR4 ;  /* 0x000000051d0472a4 */ /* 0x000fc8000f8e0204 */
[----:B------:R-:W-:Y:S01]  /*25e0*/  UIADD3 UR4, UR19, UR4, URZ ;  /* 0x0000000413047290 */ /* 0x000fe2000fffe03f */
[----:B----4-:R-:W-:Y:S01]  /*25f0*/  MOV R12, UR18 ;  /* 0x00000012000c7c02 */ /* 0x010fe20008000f00 */
[----:B------:R-:W-:Y:S01]  /*2600*/  IMAD.U32 R13, RZ, RZ, UR19 ;  /* 0x00000013ff0d7e24 */ /* 0x000fe2000f8e00ff */
        /* <DEDUP_REMOVED lines=12> */
[----:B----4-:R-:W-:Y:S02]  /*26d0*/  ISETP.GE.AND P5, PT, R26, c[0x0][0x220], PT ;  /* 0x000088001a007a0c */ /* 0x010fe40003fa6270 */
        /* <DEDUP_REMOVED lines=32> */
.L_x_1603:
[----:B----4-:R-:W-:Y:S05]  /*28e0*/  BSYNC B0 ;  /* 0x0000000000007941 */ /* 0x010fea0003800000 */
.L_x_1602:
        /* <DEDUP_REMOVED lines=44> */
.L_x_1605:
[----:B------:R-:W-:Y:S05]  /*2bb0*/  BSYNC B0 ;  /* 0x0000000000007941 */ /* 0x000fea0003800000 */
.L_x_1604:
[C---:B--2---:R-:W-:Y:S01]  /*2bc0*/  IMAD.SHL.U32 R9, R0.reuse, 0x40, RZ ;  /* 0x0000004000097824 */ /* 0x044fe200078e00ff */
        /* <DEDUP_REMOVED lines=22> */
[----:B------:R-:W2:Y:S01]  /*2d30*/  LDSM.16.M88.4 R60, [R213+0x10000] ;  /* 0x01000000d53c783b */ /* 0x000ea20000000200 */
        /* <DEDUP_REMOVED lines=8> */
[----:B------:R-:W3:Y:S01]  /*2dc0*/  LDSM.16.M88.4 R32, [R213+0x11800] ;  /* 0x01180000d520783b */ /* 0x000ee20000000200 */
[----:B------:R-:W-:-:S02]  /*2dd0*/  IADD3 R202, R211, 0x1000, RZ ;  /* 0x00001000d3ca7810 */ /* 0x000fc40007ffe0ff */
[----:B------:R-:W-:Y:S01]  /*2de0*/  IADD3 R201, R211, 0x1800, RZ ;  /* 0x00001800d3c97810 */ /* 0x000fe20007ffe0ff */
[----:B-1----:R-:W1:Y:S01]  /*2df0*/  LDSM.16.M88.4 R36, [R211] ;  /* 0x00000000d324783b */ /* 0x002e620000000200 */
        /* <DEDUP_REMOVED lines=18> */
[----:B--2---:R-:W-:Y:S01]  /*2f20*/  HMMA.16816.F32.BF16 R64, R88, R60, RZ ;  /* 0x0000003c5840723c */ /* 0x004fe200000418ff */
[----:B------:R-:W-:Y:S01]  /*2f30*/  LDSM.16.M88.4 R76, [R200+0x800] ;  /* 0x00080000c84c783b */ /* 0x000fe20000000200 */
[----:B------:R-:W-:-:S02]  /*2f40*/  IADD3 R98, R0, 0x28, RZ ;  /* 0x0000002800627810 */ /* 0x000fc40007ffe0ff */
[C---:B------:R-:W-:Y:S01]  /*2f50*/  IADD3 R100, R0.reuse, 0x29, RZ ;  /* 0x0000002900647810 */ /* 0x040fe20007ffe0ff */
[----:B------:R-:W-:Y:S01]  /*2f60*/  LDSM.16.M88.4 R72, [R200+0x1000] ;  /* 0x00100000c848783b */ /* 0x000fe20000000200 */
[C---:B------:R-:W-:Y:S02]  /*2f70*/  IADD3 R104, R0.reuse, 0x38, RZ ;  /* 0x0000003800687810 */ /* 0x040fe40007ffe0ff */
[C---:B-----5:R-:W-:Y:S01]  /*2f80*/  HMMA.16816.F32.BF16 R56, R88.reuse, R52, RZ ;  /* 0x000000345838723c */ /* 0x060fe200000418ff */
[C---:B------:R-:W-:Y:S02]  /*2f90*/  IADD3 R108, R0.reuse, 0x39, RZ ;  /* 0x00000039006c7810 */ /* 0x040fe40007ffe0ff */
[----:B------:R-:W-:Y:S02]  /*2fa0*/  ISETP.GE.AND P2, PT, R0, UR15, PT ;  /* 0x0000000f00007c0c */ /* 0x000fe4000bf46270 */
[C---:B------:R-:W-:Y:S02]  /*2fb0*/  IADD3 R195, R211.reuse, 0x4000, RZ ;  /* 0x00004000d3c37810 */ /* 0x040fe40007ffe0ff */
[C---:B------:R-:W-:Y:S01]  /*2fc0*/  IADD3 R194, R211.reuse, 0x4800, RZ ;  /* 0x00004800d3c27810 */ /* 0x040fe20007ffe0ff */
[----:B------:R-:W-:Y:S01]  /*2fd0*/  HMMA.16816.F32.BF16 R16, R88, R12, RZ ;  /* 0x0000000c5810723c */ /* 0x000fe200000418ff */
[----:B------:R-:W-:-:S02]  /*2fe0*/  IADD3 R193, R211, 0x5000, RZ ;  /* 0x00005000d3c17810 */ /* 0x000fc40007ffe0ff */
[C---:B------:R-:W-:Y:S02]  /*2ff0*/  IADD3 R192, R211.reuse, 0x5800, RZ ;  /* 0x00005800d3c07810 */ /* 0x040fe40007ffe0ff */
[C---:B------:R-:W-:Y:S02]  /*3000*/  IADD3 R191, R211.reuse, 0x6000, RZ ;  /* 0x00006000d3bf7810 */ /* 0x040fe40007ffe0ff */
[C---:B------:R-:W-:Y:S01]  /*3010*/  IADD3 R190, R211.reuse, 0x6800, RZ ;  /* 0x00006800d3be7810 */ /* 0x040fe20007ffe0ff */
[----:B------:R-:W-:Y:S01]  /*3020*/  HMMA.16816.F32.BF16 R60, R88, R62, RZ ;  /* 0x0000003e583c723c */ /* 0x000fe200000418ff */
[C---:B------:R-:W-:Y:S02]  /*3030*/  IADD3 R189, R211.reuse, 0x7000, RZ ;  /* 0x00007000d3bd7810 */ /* 0x040fe40007ffe0ff */
[----:B------:R-:W-:-:S05]  /*3040*/  IADD3 R188, R211, 0x7800, RZ ;  /* 0x00007800d3bc7810 */ /* 0x000fca0007ffe0ff */
[C---:B------:R-:W-:Y:S08]  /*3050*/  HMMA.16816.F32.BF16 R52, R88.reuse, R54, RZ ;  /* 0x000000365834723c */ /* 0x040ff000000418ff */
[C---:B------:R-:W-:Y:S08]  /*3060*/  HMMA.16816.F32.BF16 R12, R88.reuse, R14, RZ ;  /* 0x0000000e580c723c */ /* 0x040ff000000418ff */
[C---:B---3--:R-:W-:Y:S08]  /*3070*/  HMMA.16816.F32.BF16 R8, R88.reuse, R32, RZ ;  /* 0x000000205808723c */ /* 0x048ff000000418ff */
[----:B------:R-:W-:Y:S01]  /*3080*/  HMMA.16816.F32.BF16 R88, R88, R34, RZ ;  /* 0x000000225858723c */ /* 0x000fe200000418ff */
[----:B------:R-:W2:Y:S07]  /*3090*/  LDSM.16.M88.4 R32, [R211+0x1000] ;  /* 0x00100000d320783b */ /* 0x000eae0000000200 */
[C---:B-1----:R-:W-:Y:S08]  /*30a0*/  HMMA.16816.F32.BF16 R64, R48.reuse, R36, R64 ;  /* 0x000000243040723c */ /* 0x042ff00000041840 */
[C---:B------:R-:W-:Y:S01]  /*30b0*/  HMMA.16816.F32.BF16 R60, R48.reuse, R38, R60 ;  /* 0x00000026303c723c */ /* 0x040fe2000004183c */
[----:B------:R-:W1:Y:S07]  /*30c0*/  LDSM.16.M88.4 R36, [R210] ;  /* 0x00000000d224783b */ /* 0x000e6e0000000200 */
[C---:B----4-:R-:W-:Y:S08]  /*30d0*/  HMMA.16816.F32.BF16 R56, R48.reuse, R40, R56 ;  /* 0x000000283038723c */ /* 0x050ff00000041838 */
[C---:B------:R-:W-:Y:S01]  /*30e0*/  HMMA.16816.F32.BF16 R52, R48.reuse, R42, R52 ;  /* 0x0000002a3034723c */ /* 0x040fe20000041834 */
[----:B------:R-:W3:Y:S07]  /*30f0*/  LDSM.16.M88.4 R40, [R207+0x10800] ;  /* 0x01080000cf28783b */ /* 0x000eee0000000200 */
[C---:B------:R-:W-:Y:S08]  /*3100*/  HMMA.16816.F32.BF16 R8, R48.reuse, R68, R8 ;  /* 0x000000443008723c */ /* 0x040ff00000041808 */
[C---:B--2---:R-:W-:Y:S08]  /*3110*/  HMMA.16816.F32.BF16 R16, R48.reuse, R32, R16 ;  /* 0x000000203010723c */ /* 0x044ff00000041810 */
[C---:B------:R-:W-:Y:S01]  /*3120*/  HMMA.16816.F32.BF16 R12, R48.reuse, R34, R12 ;  /* 0x00000022300c723c */ /* 0x040fe2000004180c */
[----:B------:R-:W2:Y:S07]  /*3130*/  LDSM.16.M88.4 R32, [R207+0x11000] ;  /* 0x01100000cf20783b */ /* 0x000eae0000000200 */
[----:B------:R-:W-:Y:S01]  /*3140*/  HMMA.16816.F32.BF16 R88, R48, R70, R88 ;  /* 0x000000463058723c */ /* 0x000fe20000041858 */
[----:B------:R-:W4:Y:S04]  /*3150*/  LDSM.16.M88.4 R68, [R200+0x1800] ;  /* 0x00180000c844783b */ /* 0x000f280000000200 */
        /* <DEDUP_REMOVED lines=10> */
[C---:B------:R-:W-:Y:S07]  /*3200*/  HMMA.16816.F32.BF16 R8, R36.reuse, R92, R8 ;  /* 0x0000005c2408723c */ /* 0x040fee0000041808 */
[C---:B------:R-:W-:Y:S01]  /*3210*/  IADD3 R92, R0.reuse, 0x20, RZ ;  /* 0x00000020005c7810 */ /* 0x040fe20007ffe0ff */
        /* <DEDUP_REMOVED lines=23> */
[C---:B-----5:R-:W-:Y:S01]  /*3390*/  HMMA.16816.F32.BF16 R80, R48.reuse, R36, R8 ;  /* 0x000000243050723c */ /* 0x060fe20000041808 */
[----:B------:R-:W4:Y:S07]  /*33a0*/  LDSM.16.M88.4 R8, [R207+0x12000] ;  /* 0x01200000cf08783b */ /* 0x000f2e0000000200 */
[----:B------:R-:W-:Y:S01]  /*33b0*/  HMMA.16816.F32.BF16 R88, R48, R38, R88 ;  /* 0x000000263058723c */ /* 0x000fe20000041858 */
[----:B------:R-:W5:Y:S04]  /*33c0*/  LDSM.16.M88.4 R36, [R207+0x12800] ;  /* 0x01280000cf24783b */ /* 0x000f680000000200 */
[----:B------:R-:W2:Y:S03]  /*33d0*/  LDSM.16.M88.4 R48, [R207+0x13000] ;  /* 0x01300000cf30783b */ /* 0x000ea60000000200 */
[C---:B-1----:R-:W-:Y:S08]  /*33e0*/  HMMA.16816.F32.BF16 R64, R68.reuse, R44, R64 ;  /* 0x0000002c4440723c */ /* 0x042ff00000041840 */
[C---:B------:R-:W-:Y:S01]  /*33f0*/  HMMA.16816.F32.BF16 R60, R68.reuse, R46, R60 ;  /* 0x0000002e443c723c */ /* 0x040fe2000004183c */
[----:B------:R-:W1:Y:S07]  /*3400*/  LDSM.16.M88.4 R44, [R207+0x13800] ;  /* 0x01380000cf2c783b */ /* 0x000e6e0000000200 */
[C---:B------:R-:W-:Y:S08]  /*3410*/  HMMA.16816.F32.BF16 R16, R68.reuse, R72, R16 ;  /* 0x000000484410723c */ /* 0x040ff00000041810 */
[C---:B---3--:R-:W-:Y:S08]  /*3420*/  HMMA.16816.F32.BF16 R56, R68.reuse, R40, R56 ;  /* 0x000000284438723c */ /* 0x048ff00000041838 */
[C---:B------:R-:W-:Y:S01]  /*3430*/  HMMA.16816.F32.BF16 R52, R68.reuse, R42, R52 ;  /* 0x0000002a4434723c */ /* 0x040fe20000041834 */
[----:B------:R-:W-:Y:S07]  /*3440*/  LDSM.16.M88.4 R40, [R209+0x4000] ;  /* 0x00400000d128783b */ /* 0x000fee0000000200 */
[C---:B------:R-:W-:Y:S01]  /*3450*/  HMMA.16816.F32.BF16 R72, R68.reuse, R74, R12 ;  /* 0x0000004a4448723c */ /* 0x040fe2000004180c */
[----:B------:R-:W3:Y:S07]  /*3460*/  LDSM.16.M88.4 R12, [R200+0x2000] ;  /* 0x00200000c80c783b */ /* 0x000eee0000000200 */
[C---:B--2---:R-:W-:Y:S08]  /*3470*/  HMMA.16816.F32.BF16 R80, R68.reuse, R32, R80 ;  /* 0x000000204450723c */ /* 0x044ff00000041850 */
        /* <DEDUP_REMOVED lines=12> */
[C---:B-1----:R-:W-:Y:S08]  /*3540*/  HMMA.16816.F32.BF16 R80, R76.reuse, R44, R80 ;  /* 0x0000002c4c50723c */ /* 0x042ff00000041850 */
        /* <DEDUP_REMOVED lines=18> */
[C---:B-1----:R-:W-:Y:S01]  /*3670*/  HMMA.16816.F32.BF16 R68, R48.reuse, R76, R16 ;  /* 0x0000004c3044723c */ /* 0x042fe20000041810 */
[----:B------:R-:W-:Y:S07]  /*3680*/  LDSM.16.M88.4 R16, [R207+0x14000] ;  /* 0x01400000cf10783b */ /* 0x000fee0000000200 */
[C---:B------:R-:W-:Y:S01]  /*3690*/  HMMA.16816.F32.BF16 R72, R48.reuse, R78, R72 ;  /* 0x0000004e3048723c */ /* 0x040fe20000041848 */
[----:B------:R-:W-:Y:S07]  /*36a0*/  LDSM.16.M88.4 R76, [R200+0x5800] ;  /* 0x00580000c84c783b */ /* 0x000fee0000000200 */
[C---:B------:R-:W-:Y:S08]  /*36b0*/  HMMA.16816.F32.BF16 R56, R48.reuse, R44, R56 ;  /* 0x0000002c3038723c */ /* 0x040ff00000041838 */
[C---:B------:R-:W-:Y:S01]  /*36c0*/  HMMA.16816.F32.BF16 R52, R48.reuse, R46, R52 ;  /* 0x0000002e3034723c */ /* 0x040fe20000041834 */
[----:B------:R-:W1:Y:S07]  /*36d0*/  LDSM.16.M88.4 R44, [R210+0x8000] ;  /* 0x00800000d22c783b */ /* 0x000e6e0000000200 */
[C---:B--2---:R-:W-:Y:S08]  /*36e0*/  HMMA.16816.F32.BF16 R80, R48.reuse, R32, R80 ;  /* 0x000000203050723c */ /* 0x044ff00000041850 */
[----:B------:R-:W-:Y:S01]  /*36f0*/  HMMA.16816.F32.BF16 R88, R48, R34, R88 ;  /* 0x000000223058723c */ /* 0x000fe20000041858 */
[----:B------:R-:W-:Y:S04]  /*3700*/  LDSM.16.M88.4 R32, [R207+0x15000] ;  /* 0x01500000cf20783b */ /* 0x000fe80000000200 */
[----:B------:R-:W-:Y:S03]  /*3710*/  LDSM.16.M88.4 R48, [R200+0x4800] ;  /* 0x00480000c830783b */ /* 0x000fe60000000200 */
[C---:B---3--:R-:W-:Y:S08]  /*3720*/  HMMA.16816.F32.BF16 R64, R12.reuse, R8, R64 ;  /* 0x000000080c40723c */ /* 0x048ff00000041840 */
[C---:B------:R-:W-:Y:S01]  /*3730*/  HMMA.16816.F32.BF16 R60, R12.reuse, R10, R60 ;  /* 0x0000000a0c3c723c */ /* 0x040fe2000004183c */
[----:B------:R-:W2:Y:S07]  /*3740*/  LDSM.16.M88.4 R8, [R207+0x14800] ;  /* 0x01480000cf08783b */ /* 0x000eae0000000200 */
[C---:B----4-:R-:W-:Y:S08]  /*3750*/  HMMA.16816.F32.BF16 R68, R12.reuse, R36, R68 ;  /* 0x000000240c44723c */ /* 0x050ff00000041844 */
[C---:B------:R-:W-:Y:S01]  /*3760*/  HMMA.16816.F32.BF16 R72, R12.reuse, R38, R72 ;  /* 0x000000260c48723c */ /* 0x040fe20000041848 */
[----:B------:R-:W3:Y:S07]  /*3770*/  LDSM.16.M88.4 R36, [R207+0x15800] ;  /* 0x01580000cf24783b */ /* 0x000eee0000000200 */
[C---:B------:R-:W-:Y:S08]  /*3780*/  HMMA.16816.F32.BF16 R56, R12.reuse, R40, R56 ;  /* 0x000000280c38723c */ /* 0x040ff00000041838 */
[C---:B------:R-:W-:Y:S01]  /*3790*/  HMMA.16816.F32.BF16 R52, R12.reuse, R42, R52 ;  /* 0x0000002a0c34723c */ /* 0x040fe20000041834 */
[----:B------:R-:W-:Y:S07]  /*37a0*/  LDSM.16.M88.4 R40, [R209+0x8000] ;  /* 0x00800000d128783b */ /* 0x000fee0000000200 */
[C---:B------:R-:W-:Y:S07]  /*37b0*/  HMMA.16816.F32.BF16 R80, R12.reuse, R84, R80 ;  /* 0x000000540c50723c */ /* 0x040fee0000041850 */
[----:B------:R-:W-:Y:S01]  /*37c0*/  IADD3 R84, R0, 0x18, RZ ;  /* 0x0000001800547810 */ /* 0x000fe20007ffe0ff */
[----:B------:R-:W-:Y:S01]  /*37d0*/  HMMA.16816.F32.BF16 R88, R12, R86, R88 ;  /* 0x000000560c58723c */ /* 0x000fe20000041858 */
[----:B------:R-:W4:Y:S02]  /*37e0*/  LDSM.16.M88.4 R12, [R200+0x4000] ;  /* 0x00400000c80c783b */ /* 0x000f240000000200 */
[----:B------:R-:W-:-:S04]  /*37f0*/  ISETP.GE.AND P3, PT, R84, UR15, PT ;  /* 0x0000000f54007c0c */ /* 0x000fc8000bf66270 */
[C---:B------:R-:W-:Y:S01]  /*3800*/  IADD3 R86, R0.reuse, 0x19, RZ ;  /* 0x0000001900567810 */ /* 0x040fe20007ffe0ff */
[C---:B-1----:R-:W-:Y:S08]  /*3810*/  HMMA.16816.F32.BF16 R64, R44.reuse, R16, R64 ;  /* 0x000000102c40723c */ /* 0x042ff00000041840 */
        /* <DEDUP_REMOVED lines=24> */
[C---:B-1----:R-:W-:Y:S08]  /*39a0*/  HMMA.16816.F32.BF16 R68, R40.reuse, R16, R68 ;  /* 0x000000102844723c */ /* 0x042ff00000041844 */
[----:B------:R-:W-:Y:S01]  /*39b0*/  HMMA.16816.F32.BF16 R72, R40, R18, R72 ;  /* 0x000000122848723c */ /* 0x000fe20000041848 */
[----:B------:R-:W1:Y:S06]  /*39c0*/  LDSM.16.M88.4 R16, [R211+0x6000] ;  /* 0x00600000d310783b */ /* 0x000e6c0000000200 */
[----:B------:R-:W-:Y:S01]  /*39d0*/  IMAD.U32 R43, RZ, RZ, UR15 ;  /* 0x0000000fff2b7e24 */ /* 0x000fe2000f8e00ff */
[----:B--2---:R-:W-:Y:S01]  /*39e0*/  HMMA.16816.F32.BF16 R64, R32, R8, R64 ;  /* 0x000000082040723c */ /* 0x004fe20000041840 */
[----:B------:R-:W-:-:S03]  /*39f0*/  IADD3 R40, R0, 0x8, RZ ;  /* 0x0000000800287810 */ /* 0x000fc60007ffe0ff */
[----:B------:R-:W-:Y:S02]  /*3a00*/  IADD3 R43, R43, -UR16, R28 ;  /* 0x800000102b2b7c10 */ /* 0x000fe4000fffe01c */
[----:B------:R-:W-:Y:S02]  /*3a10*/  ISETP.GE.AND P0, PT, R40, UR15, PT ;  /* 0x0000000f28007c0c */ /* 0x000fe4000bf06270 */
[C---:B------:R-:W-:Y:S01]  /*3a20*/  HMMA.16816.F32.BF16 R60, R32.reuse, R10, R60 ;  /* 0x0000000a203c723c */ /* 0x040fe2000004183c */
[----:B------:R-:W2:Y:S01]  /*3a30*/  LDSM.16.M88.4 R8, [R211+0x6800] ;  /* 0x00680000d308783b */ /* 0x000ea20000000200 */
[C---:B------:R-:W-:Y:S02]  /*3a40*/  IMAD.IADD R77, R43.reuse, 0x1, -R106 ;  /* 0x000000012b4d7824 */ /* 0x040fe400078e0a6a */
[C---:B------:R-:W-:Y:S02]  /*3a50*/  IMAD.IADD R94, R43.reuse, 0x1, -R100 ;  /* 0x000000012b5e7824 */ /* 0x040fe400078e0a64 */
[C---:B------:R-:W-:Y:S01]  /*3a60*/  IMAD.IADD R85, R43.reuse, 0x1, -R104 ;  /* 0x000000012b557824 */ /* 0x040fe200078e0a68 */
[----:B------:R-:W-:Y:S01]  /*3a70*/  IABS R77, R77 ;  /* 0x0000004d004d7213 */ /* 0x000fe20000000000 */
[----:B---3--:R-:W-:Y:S01]  /*3a80*/  HMMA.16816.F32.BF16 R80, R32, R12, R80 ;  /* 0x0000000c2050723c */ /* 0x008fe20000041850 */
[----:B------:R-:W-:Y:S01]  /*3a90*/  IMAD.IADD R79, R43, 0x1, -R108 ;  /* 0x000000012b4f7824 */ /* 0x000fe200078e0a6c */
[----:B------:R-:W-:-:S02]  /*3aa0*/  IABS R94, R94 ;  /* 0x0000005e005e7213 */ /* 0x000fc40000000000 */
[----:B------:R-:W-:Y:S02]  /*3ab0*/  IABS R85, R85 ;  /* 0x0000005500557213 */ /* 0x000fe40000000000 */
[----:B------:R-:W-:Y:S02]  /*3ac0*/  IABS R79, R79 ;  /* 0x0000004f004f7213 */ /* 0x000fe40000000000 */
[C---:B------:R-:W-:Y:S01]  /*3ad0*/  HMMA.16816.F32.BF16 R88, R32.reuse, R14, R88 ;  /* 0x0000000e2058723c */ /* 0x040fe20000041858 */
[----:B------:R-:W3:Y:S01]  /*3ae0*/  LDSM.16.M88.4 R12, [R211+0x7000] ;  /* 0x00700000d30c783b */ /* 0x000ee20000000200 */
[----:B------:R-:W-:Y:S06]  /*3af0*/  I2F R94, R94 ;  /* 0x0000005e005e7306 */ /* 0x000fec0000201400 */
[C---:B------:R-:W-:Y:S02]  /*3b00*/  HMMA.16816.F32.BF16 R56, R32.reuse, R36, R56 ;  /* 0x000000242038723c */ /* 0x040fe40000041838 */
[----:B------:R-:W-:Y:S06]  /*3b10*/  I2F R116, R79 ;  /* 0x0000004f00747306 */ /* 0x000fec0000201400 */
[----:B------:R-:W-:Y:S08]  /*3b20*/  HMMA.16816.F32.BF16 R68, R32, R44, R68 ;  /* 0x0000002c2044723c */ /* 0x000ff00000041844 */
[----:B-1----:R-:W-:Y:S07]  /*3b30*/  HMMA.16816.F32.BF16 R64, R48, R16, R64 ;  /* 0x000000103040723c */ /* 0x002fee0000041840 */
[C---:B------:R-:W-:Y:S01]  /*3b40*/  IMAD.IADD R16, R43.reuse, 0x1, -R0 ;  /* 0x000000012b107824 */ /* 0x040fe200078e0a00 */
[----:B------:R-:W-:Y:S01]  /*3b50*/  HMMA.16816.F32.BF16 R52, R32, R38, R52 ;  /* 0x000000262034723c */ /* 0x000fe20000041834 */
[----:B------:R-:W-:Y:S01]  /*3b60*/  IMAD.IADD R17, R43, 0x1, -R22 ;  /* 0x000000012b117824 */ /* 0x000fe200078e0a16 */
[----:B------:R-:W-:Y:S02]  /*3b70*/  LDSM.16.M88.4 R36, [R210+0xc000] ;  /* 0x00c00000d224783b */ /* 0x000fe40000000200 */
[----:B------:R-:W-:-:S04]  /*3b80*/  IABS R16, R16 ;  /* 0x0000001000107213 */ /* 0x000fc80000000000 */
[----:B--2---:R-:W-:Y:S01]  /*3b90*/  HMMA.16816.F32.BF16 R56, R48, R8, R56 ;  /* 0x000000083038723c */ /* 0x004fe20000041838 */
[----:B------:R-:W-:Y:S01]  /*3ba0*/  IMAD.MOV.U32 R23, RZ, RZ, R16 ;  /* 0x000000ffff177224 */ /* 0x000fe200078e0010 */
[----:B------:R-:W-:-:S05]  /*3bb0*/  IABS R16, R17 ;  /* 0x0000001100107213 */ /* 0x000fca0000000000 */
[----:B------:R-:W-:Y:S01]  /*3bc0*/  IMAD.IADD R8, R43, 0x1, -R40 ;  /* 0x000000012b087824 */ /* 0x000fe200078e0a28 */
[----:B------:R-:W-:Y:S01]  /*3bd0*/  HMMA.16816.F32.BF16 R72, R32, R46, R72 ;  /* 0x0000002e2048723c */ /* 0x000fe20000041848 */
[----:B------:R-:W1:Y:S01]  /*3be0*/  LDSM.16.M88.4 R32, [R211+0x7800] ;  /* 0x00780000d320783b */ /* 0x000e620000000200 */
[----:B------:R-:W-:Y:S01]  /*3bf0*/  IMAD.MOV.U32 R20, RZ, RZ, R16 ;  /* 0x000000ffff147224 */ /* 0x000fe200078e0010 */
[----:B------:R-:W-:Y:S01]  /*3c00*/  I2F R23, R23 ;  /* 0x0000001700177306 */ /* 0x000fe20000201400 */
[----:B------:R-:W-:-:S03]  /*3c10*/  IABS R8, R8 ;  /* 0x0000000800087213 */ /* 0x000fc60000000000 */
[----:B------:R-:W-:Y:S01]  /*3c20*/  IADD3 R46, R0, 0x9, RZ ;  /* 0x00000009002e7810 */ /* 0x000fe20007ffe0ff */
[----:B------:R-:W-:Y:S01]  /*3c30*/  HMMA.16816.F32.BF16 R60, R48, R18, R60 ;  /* 0x00000012303c723c */ /* 0x000fe2000004183c */
[----:B------:R-:W2:Y:S01]  /*3c40*/  LDSM.16.M88.4 R16, [R207+0x16000] ;  /* 0x01600000cf10783b */ /* 0x000ea20000000200 */
[----:B------:R-:W-:Y:S01]  /*3c50*/  IMAD.MOV.U32 R41, RZ, RZ, R8 ;  /* 0x000000ffff297224 */ /* 0x000fe200078e0008 */
[----:B------:R-:W4:Y:S01]  /*3c60*/  I2F R20, R20 ;  /* 0x0000001400147306 */ /* 0x000f220000201400 */
[----:B------:R-:W-:Y:S01]  /*3c70*/  IMAD.IADD R9, R43, 0x1, -R46 ;  /* 0x000000012b097824 */ /* 0x000fe200078e0a2e */
[----:B------:R-:W-:-:S03]  /*3c80*/  ISETP.GE.AND P6, PT, R46, UR15, PT ;  /* 0x0000000f2e007c0c */ /* 0x000fc6000bfc6270 */
[C---:B---3--:R-:W-:Y:S01]  /*3c90*/  HMMA.16816.F32.BF16 R68, R48.reuse, R12, R68 ;  /* 0x0000000c3044723c */ /* 0x048fe20000041844 */
[----:B------:R-:W-:Y:S02]  /*3ca0*/  IABS R8, R9 ;  /* 0x0000000900087213 */ /* 0x000fe40000000000 */
[----:B------:R-:W-:Y:S03]  /*3cb0*/  I2F R41, R41 ;  /* 0x0000002900297306 */ /* 0x000fe60000201400 */
[----:B------:R-:W-:Y:S02]  /*3cc0*/  IMAD.MOV.U32 R42, RZ, RZ, R8 ;  /* 0x000000ffff2a7224 */ /* 0x000fe400078e0008 */
[C---:B------:R-:W-:Y:S01]  /*3cd0*/  IMAD.IADD R12, R43.reuse, 0x1, -R76 ;  /* 0x000000012b0c7824 */ /* 0x040fe200078e0a4c */
[----:B------:R-:W-:Y:S01]  /*3ce0*/  HMMA.16816.F32.BF16 R52, R48, R10, R52 ;  /* 0x0000000a3034723c */ /* 0x000fe20000041834 */
[----:B------:R-:W3:Y:S01]  /*3cf0*/  LDSM.16.M88.4 R8, [R207+0x16800] ;  /* 0x01680000cf08783b */ /* 0x000ee20000000200 */
[----:B------:R-:W-:Y:S01]  /*3d00*/  IMAD.IADD R13, R43, 0x1, -R78 ;  /* 0x000000012b0d7824 */ /* 0x000fe200078e0a4e */
[----:B------:R-:W-:Y:S01]  /*3d10*/  I2F R42, R42 ;  /* 0x0000002a002a7306 */ /* 0x000fe20000201400 */
[----:B------:R-:W-:-:S04]  /*3d20*/  IABS R12, R12 ;  /* 0x0000000c000c7213 */ /* 0x000fc80000000000 */
[----:B------:R-:W-:Y:S01]  /*3d30*/  HMMA.16816.F32.BF16 R72, R48, R14, R72 ;  /* 0x0000000e3048723c */ /* 0x000fe20000041848 */
[----:B------:R-:W-:Y:S01]  /*3d40*/  IMAD.MOV.U32 R31, RZ, RZ, R12 ;  /* 0x000000ffff1f7224 */ /* 0x000fe200078e000c */
[----:B------:R-:W-:Y:S01]  /*3d50*/  IABS R12, R13 ;  /* 0x0000000d000c7213 */ /* 0x000fe20000000000 */
[----:B------:R-:W-:-:S04]  /*3d60*/  IMAD.IADD R13, R43, 0x1, -R84 ;  /* 0x000000012b0d7824 */ /* 0x000fc800078e0a54 */
[----:B------:R-:W-:Y:S01]  /*3d70*/  IMAD.MOV.U32 R44, RZ, RZ, R12 ;  /* 0x000000ffff2c7224 */ /* 0x000fe200078e000c */
[----:B------:R-:W-:Y:S01]  /*3d80*/  IABS R12, R13 ;  /* 0x0000000d000c7213 */ /* 0x000fe20000000000 */
[----:B-1----:R-:W-:Y:S01]  /*3d90*/  HMMA.16816.F32.BF16 R80, R48, R32, R80 ;  /* 0x000000203050723c */ /* 0x002fe20000041850 */
[----:B------:R-:W-:Y:S03]  /*3da0*/  I2F R31, R31 ;  /* 0x0000001f001f7306 */ /* 0x000fe60000201400 */
[----:B------:R-:W-:Y:S02]  /*3db0*/  IMAD.MOV.U32 R45, RZ, RZ, R12 ;  /* 0x000000ffff2d7224 */ /* 0x000fe400078e000c */
[----:B------:R-:W1:Y:S01]  /*3dc0*/  LDSM.16.M88.4 R12, [R207+0x17000] ;  /* 0x01700000cf0c783b */ /* 0x000e620000000200 */
[----:B------:R-:W-:Y:S01]  /*3dd0*/  IMAD.IADD R32, R43, 0x1, -R86 ;  /* 0x000000012b207824 */ /* 0x000fe200078e0a56 */
[----:B--2---:R-:W-:Y:S01]  /*3de0*/  HMMA.16816.F32.BF16 R64, R36, R16, R64 ;  /* 0x000000102440723c */ /* 0x004fe20000041840 */
[----:B------:R-:W-:Y:S03]  /*3df0*/  I2F R44, R44 ;  /* 0x0000002c002c7306 */ /* 0x000fe60000201400 */
[----:B------:R-:W-:-:S03]  /*3e00*/  IABS R32, R32 ;  /* 0x0000002000207213 */ /* 0x000fc60000000000 */
[C---:B------:R-:W-:Y:S01]  /*3e10*/  IMAD.IADD R16, R43.reuse, 0x1, -R92 ;  /* 0x000000012b107824 */ /* 0x040fe200078e0a5c */
[----:B------:R-:W-:Y:S01]  /*3e20*/  HMMA.16816.F32.BF16 R88, R48, R34, R88 ;  /* 0x000000223058723c */ /* 0x000fe20000041858 */
[----:B------:R-:W-:Y:S01]  /*3e30*/  IMAD.IADD R17, R43, 0x1, -R96 ;  /* 0x000000012b117824 */ /* 0x000fe200078e0a60 */
[----:B------:R2:W-:Y:S02]  /*3e40*/  I2F R48, R32 ;  /* 0x0000002000307306 */ /* 0x0005e40000201400 */
[----:B------:R-:W-:-:S03]  /*3e50*/  IABS R16, R16 ;  /* 0x0000001000107213 */ /* 0x000fc60000000000 */
[C---:B------:R-:W-:Y:S01]  /*3e60*/  IMAD.IADD R51, R43.reuse, 0x1, -R102 ;  /* 0x000000012b337824 */ /* 0x040fe200078e0a66 */
[C---:B---3--:R-:W-:Y:S01]  /*3e70*/  HMMA.16816.F32.BF16 R56, R36.reuse, R8, R56 ;  /* 0x000000082438723c */ /* 0x048fe20000041838 */
[----:B------:R-:W-:Y:S01]  /*3e80*/  IMAD.MOV.U32 R47, RZ, RZ, R16 ;  /* 0x000000ffff2f7224 */ /* 0x000fe200078e0010 */
[----:B------:R-:W-:Y:S01]  /*3e90*/  IABS R16, R17 ;  /* 0x0000001100107213 */ /* 0x000fe20000000000 */
[----:B------:R-:W-:Y:S01]  /*3ea0*/  IMAD.IADD R49, R43, 0x1, -R98 ;  /* 0x000000012b317824 */ /* 0x000fe200078e0a62 */
[----:B------:R-:W-:Y:S01]  /*3eb0*/  IABS R112, R51 ;  /* 0x0000003300707213 */ /* 0x000fe20000000000 */
[----:B------:R-:W-:Y:S02]  /*3ec0*/  I2F R45, R45 ;  /* 0x0000002d002d7306 */ /* 0x000fe40000201400 */
[----:B------:R-:W-:Y:S01]  /*3ed0*/  IMAD.MOV.U32 R50, RZ, RZ, R16 ;  /* 0x000000ffff327224 */ /* 0x000fe200078e0010 */
[----:B------:R-:W-:Y:S01]  /*3ee0*/  HMMA.16816.F32.BF16 R52, R36, R10, R52 ;  /* 0x0000000a2434723c */ /* 0x000fe20000041834 */
[----:B------:R-:W-:Y:S01]  /*3ef0*/  LDSM.16.M88.4 R8, [R200+0x6000] ;  /* 0x00600000c808783b */ /* 0x000fe20000000200 */
[----:B------:R-:W-:-:S03]  /*3f00*/  IABS R49, R49 ;  /* 0x0000003100317213 */ /* 0x000fc60000000000 */
[----:B--2---:R-:W2:Y:S01]  /*3f10*/  LDSM.16.M88.4 R32, [R209+0xc000] ;  /* 0x00c00000d120783b */ /* 0x004ea20000000200 */
[----:B------:R3:W-:Y:S02]  /*3f20*/  I2F R51, R77 ;  /* 0x0000004d00337306 */ /* 0x0007e40000201400 */
[C---:B------:R-:W-:Y:S01]  /*3f30*/  HMMA.16816.F32.BF16 R60, R36.reuse, R18, R60 ;  /* 0x00000012243c723c */ /* 0x040fe2000004183c */
[----:B------:R-:W5:Y:S05]  /*3f40*/  LDSM.16.M88.4 R16, [R207+0x17800] ;  /* 0x01780000cf10783b */ /* 0x000f6a0000000200 */
[----:B------:R-:W-:Y:S02]  /*3f50*/  I2F R47, R47 ;  /* 0x0000002f002f7306 */ /* 0x000fe40000201400 */
[----:B-1----:R-:W-:Y:S01]  /*3f60*/  HMMA.16816.F32.BF16 R68, R36, R12, R68 ;  /* 0x0000000c2444723c */ /* 0x002fe20000041844 */
[----:B---3--:R-:W-:-:S05]  /*3f70*/  IADD3 R77, R43, 0x8, RZ ;  /* 0x000000082b4d7810 */ /* 0x008fca0007ffe0ff */
[----:B------:R-:W-:Y:S02]  /*3f80*/  I2F R50, R50 ;  /* 0x0000003200327306 */ /* 0x000fe40000201400 */
[----:B------:R-:W-:Y:S01]  /*3f90*/  HMMA.16816.F32.BF16 R72, R36, R14, R72 ;  /* 0x0000000e2448723c */ /* 0x000fe20000041848 */
[----:B------:R-:W1:Y:S01]  /*3fa0*/  LDSM.16.M88.4 R12, [R200+0x6800] ;  /* 0x00680000c80c783b */ /* 0x000e620000000200 */
[----:B------:R-:W-:-:S04]  /*3fb0*/  IMAD.IADD R84, R77, 0x1, -R84 ;  /* 0x000000014d547824 */ /* 0x000fc800078e0a54 */
[----:B------:R-:W-:Y:S01]  /*3fc0*/  I2F R112, R112 ;  /* 0x0000007000707306 */ /* 0x000fe20000201400 */
[----:B------:R-:W-:-:S07]  /*3fd0*/  IABS R84, R84 ;  /* 0x0000005400547213 */ /* 0x000fce0000000000 */
[----:B------:R-:W-:Y:S01]  /*3fe0*/  I2F R49, R49 ;  /* 0x0000003100317306 */ /* 0x000fe20000201400 */
[----:B--2---:R-:W-:Y:S07]  /*3ff0*/  HMMA.16816.F32.BF16 R64, R32, R8, R64 ;  /* 0x000000082040723c */ /* 0x004fee0000041840 */
[----:B------:R-:W-:Y:S01]  /*4000*/  I2F R43, R85 ;  /* 0x00000055002b7306 */ /* 0x000fe20000201400 */
[----:B------:R-:W-:Y:S01]  /*4010*/  IMAD.IADD R8, R77, 0x1, -R46 ;  /* 0x000000014d087824 */ /* 0x000fe200078e0a2e */
[----:B-----5:R-:W-:Y:S04]  /*4020*/  HMMA.16816.F32.BF16 R80, R36, R16, R80 ;  /* 0x000000102450723c */ /* 0x020fe80000041850 */
[----:B------:R-:W-:-:S03]  /*4030*/  IABS R8, R8 ;  /* 0x0000000800087213 */ /* 0x000fc60000000000 */
[C---:B------:R-:W-:Y:S01]  /*4040*/  IMAD.IADD R16, R77.reuse, 0x1, -R0 ;  /* 0x000000014d107824 */ /* 0x040fe200078e0a00 */
[----:B------:R-:W-:Y:S01]  /*4050*/  HMMA.16816.F32.BF16 R88, R36, R18, R88 ;  /* 0x000000122458723c */ /* 0x000fe20000041858 */
[----:B------:R-:W-:-:S03]  /*4060*/  IMAD.IADD R0, R77, 0x1, -R76 ;  /* 0x000000014d007824 */ /* 0x000fc600078e0a4c */
[----:B------:R-:W-:-:S03]  /*4070*/  IABS R16, R16 ;  /* 0x0000001000107213 */ /* 0x000fc60000000000 */
[C---:B------:R-:W-:Y:S01]  /*4080*/  IMAD.IADD R18, R77.reuse, 0x1, -R22 ;  /* 0x000000014d127824 */ /* 0x040fe200078e0a16 */
[C---:B------:R-:W-:Y:S01]  /*4090*/  HMMA.16816.F32.BF16 R60, R32.reuse, R10, R60 ;  /* 0x0000000a203c723c */ /* 0x040fe2000004183c */
[----:B------:R-:W-:Y:S01]  /*40a0*/  IMAD.MOV.U32 R22, RZ, RZ, R8 ;  /* 0x000000ffff167224 */ /* 0x000fe200078e0008 */
[----:B------:R-:W-:Y:S01]  /*40b0*/  IABS R39, R0 ;  /* 0x0000000000277213 */ /* 0x000fe20000000000 */
[----:B------:R-:W2:Y:S01]  /*40c0*/  LDSM.16.M88.4 R8, [R200+0x7000] ;  /* 0x00700000c808783b */ /* 0x000ea20000000200 */
[----:B------:R-:W-:Y:S01]  /*40d0*/  IMAD.MOV.U32 R17, RZ, RZ, R16 ;  /* 0x000000ffff117224 */ /* 0x000fe200078e0010 */
[----:B------:R-:W-:Y:S01]  /*40e0*/  IABS R16, R18 ;  /* 0x0000001200107213 */ /* 0x000fe20000000000 */
[C---:B------:R-:W-:Y:S01]  /*40f0*/  IMAD.IADD R18, R77.reuse, 0x1, -R40 ;  /* 0x000000014d127824 */ /* 0x040fe200078e0a28 */
[----:B------:R-:W3:Y:S01]  /*4100*/  I2F R22, R22 ;  /* 0x0000001600167306 */ /* 0x000ee20000201400 */
[----:B-1----:R-:W-:Y:S01]  /*4110*/  HMMA.16816.F32.BF16 R56, R32, R12, R56 ;  /* 0x0000000c2038723c */ /* 0x002fe20000041838 */
[----:B------:R-:W-:-:S02]  /*4120*/  IMAD.IADD R0, R77, 0x1, -R78 ;  /* 0x000000014d007824 */ /* 0x000fc400078e0a4e */
[----:B------:R-:W-:Y:S01]  /*4130*/  IABS R37, R18 ;  /* 0x0000001200257213 */ /* 0x000fe20000000000 */
[----:B----4-:R-:W-:Y:S02]  /*4140*/  FFMA.FTZ R65, R20, -UR4, R65 ;  /* 0x8000000414417c23 */ /* 0x010fe40008010041 */
[----:B------:R-:W-:Y:S01]  /*4150*/  IABS R0, R0 ;  /* 0x0000000000007213 */ /* 0x000fe20000000000 */
[----:B------:R-:W1:Y:S01]  /*4160*/  I2F R17, R17 ;  /* 0x0000001100117306 */ /* 0x000e620000201400 */
[----:B------:R-:W-:Y:S01]  /*4170*/  HMMA.16816.F32.BF16 R52, R32, R14, R52 ;  /* 0x0000000e2034723c */ /* 0x000fe20000041834 */
[----:B------:R-:W4:Y:S01]  /*4180*/  LDSM.16.M88.4 R12, [R200+0x7800] ;  /* 0x00780000c80c783b */ /* 0x000f220000000200 */
[----:B------:R-:W-:Y:S01]  /*4190*/  IMAD.IADD R38, R77, 0x1, -R96 ;  /* 0x000000014d267824 */ /* 0x000fe200078e0a60 */
[----:B------:R-:W-:-:S04]  /*41a0*/  DEPBAR.LE SB0, 0x0 ;  /* 0x000080000000791a */ /* 0x000fc80000000000 */
[----:B------:R5:W5:Y:S01]  /*41b0*/  I2F R18, R16 ;  /* 0x0000001000127306 */ /* 0x000b620000201400 */
[----:B---3--:R-:W-:Y:S01]  /*41c0*/  FFMA.FTZ R22, R22, -UR4, R63 ;  /* 0x8000000416167c23 */ /* 0x008fe2000801003f */
[----:B------:R-:W-:Y:S01]  /*41d0*/  IABS R38, R38 ;  /* 0x0000002600267213 */ /* 0x000fe20000000000 */
[----:B------:R-:W-:-:S03]  /*41e0*/  FFMA.FTZ R40, R42, -UR4, R61 ;  /* 0x800000042a287c23 */ /* 0x000fc6000801003d */
[----:B------:R-:W-:Y:S02]  /*41f0*/  FSEL R42, R22, -INF , !P6 ;  /* 0xff800000162a7808 */ /* 0x000fe40007000000 */
[----:B------:R-:W3:Y:S01]  /*4200*/  I2F R37, R37 ;  /* 0x0000002500257306 */ /* 0x000ee20000201400 */
[----:B-1----:R-:W-:Y:S01]  /*4210*/  FFMA.FTZ R17, R17, -UR4, R66 ;  /* 0x8000000411117c23 */ /* 0x002fe20008010042 */
[----:B------:R-:W-:Y:S01]  /*4220*/  FSEL R40, R40, -INF , !P6 ;  /* 0xff80000028287808 */ /* 0x000fe20007000000 */
[----:B------:R-:W-:Y:S01]  /*4230*/  FFMA.FTZ R31, R31, -UR4, R56 ;  /* 0x800000041f1f7c23 */ /* 0x000fe20008010038 */
[----:B------:R-:W-:Y:S02]  /*4240*/  ISETP.GE.AND P6, PT, R98, UR15, PT ;  /* 0x0000000f62007c0c */ /* 0x000fe4000bfc6270 */
[----:B------:R-:W-:Y:S01]  /*4250*/  FSEL R36, R17, -INF , !P2 ;  /* 0xff80000011247808 */ /* 0x000fe20005000000 */
[----:B-----5:R-:W-:Y:S01]  /*4260*/  FFMA.FTZ R16, R23, -UR4, R64 ;  /* 0x8000000417107c23 */ /* 0x020fe20008010040 */
[----:B------:R-:W-:Y:S01]  /*4270*/  FSEL R17, R65, -INF , !P1 ;  /* 0xff80000041117808 */ /* 0x000fe20004800000 */
[----:B------:R-:W-:Y:S01]  /*4280*/  FFMA.FTZ R19, R18, -UR4, R67 ;  /* 0x8000000412137c23 */ /* 0x000fe20008010043 */
[----:B------:R1:W5:Y:S01]  /*4290*/  I2F R20, R0 ;  /* 0x0000000000147306 */ /* 0x0003620000201400 */
[C---:B--2---:R-:W-:Y:S01]  /*42a0*/  HMMA.16816.F32.BF16 R68, R32.reuse, R8, R68 ;  /* 0x000000082044723c */ /* 0x044fe20000041844 */
[----:B------:R-:W-:Y:S01]  /*42b0*/  FSEL R16, R16, -INF , !P2 ;  /* 0xff80000010107808 */ /* 0x000fe20005000000 */
[----:B------:R-:W-:Y:S01]  /*42c0*/  FFMA.FTZ R18, R41, -UR4, R60 ;  /* 0x8000000429127c23 */ /* 0x000fe2000801003c */
[----:B------:R-:W-:Y:S01]  /*42d0*/  ISETP.GE.AND P2, PT, R86, UR15, PT ;  /* 0x0000000f56007c0c */ /* 0x000fe2000bf46270 */
[----:B------:R-:W-:Y:S01]  /*42e0*/  IMAD.IADD R86, R77, 0x1, -R86 ;  /* 0x000000014d567824 */ /* 0x000fe200078e0a56 */
[----:B------:R-:W-:Y:S01]  /*42f0*/  FSEL R19, R19, -INF , !P1 ;  /* 0xff80000013137808 */ /* 0x000fe20004800000 */
[----:B---3--:R-:W-:Y:S01]  /*4300*/  FFMA.FTZ R46, R37, -UR4, R62 ;  /* 0x80000004252e7c23 */ /* 0x008fe2000801003e */
[----:B------:R-:W-:Y:S01]  /*4310*/  ISETP.GE.AND P1, PT, R92, UR15, PT ;  /* 0x0000000f5c007c0c */ /* 0x000fe2000bf26270 */
[C---:B------:R-:W-:Y:S01]  /*4320*/  IMAD.IADD R92, R77.reuse, 0x1, -R92 ;  /* 0x000000014d5c7824 */ /* 0x040fe200078e0a5c */
[----:B------:R-:W2:Y:S01]  /*4330*/  I2F R23, R84 ;  /* 0x0000005400177306 */ /* 0x000ea20000201400 */
[C---:B------:R-:W-:Y:S01]  /*4340*/  IMAD.IADD R8, R77.reuse, 0x1, -R98 ;  /* 0x000000014d087824 */ /* 0x040fe200078e0a62 */
[----:B------:R-:W-:Y:S01]  /*4350*/  HMMA.16816.F32.BF16 R72, R32, R10, R72 ;  /* 0x0000000a2048723c */ /* 0x000fe20000041848 */
[----:B------:R-:W-:Y:S01]  /*4360*/  IMAD.IADD R9, R77, 0x1, -R100 ;  /* 0x000000014d097824 */ /* 0x000fe200078e0a64 */
[----:B------:R-:W-:-:S02]  /*4370*/  IABS R37, R92 ;  /* 0x0000005c00257213 */ /* 0x000fc40000000000 */
[----:B-1----:R-:W-:Y:S02]  /*4380*/  IABS R0, R86 ;  /* 0x0000005600007213 */ /* 0x002fe40000000000 */
[----:B------:R-:W-:Y:S01]  /*4390*/  IABS R8, R8 ;  /* 0x0000000800087213 */ /* 0x000fe20000000000 */
[----:B------:R1:W-:Y:S01]  /*43a0*/  I2F R22, R38 ;  /* 0x0000002600167306 */ /* 0x0003e20000201400 */
[C---:B----4-:R-:W-:Y:S01]  /*43b0*/  HMMA.16816.F32.BF16 R80, R32.reuse, R12, R80 ;  /* 0x0000000c2050723c */ /* 0x050fe20000041850 */
[----:B------:R-:W-:Y:S01]  /*43c0*/  IABS R11, R9 ;  /* 0x00000009000b7213 */ /* 0x000fe20000000000 */
[----:B-----5:R-:W-:Y:S01]  /*43d0*/  FFMA.FTZ R10, R20, -UR4, R59 ;  /* 0x80000004140a7c23 */ /* 0x020fe2000801003b */
[----:B------:R-:W-:Y:S01]  /*43e0*/  FSEL R18, R18, -INF , !P0 ;  /* 0xff80000012127808 */ /* 0x000fe20004000000 */
[----:B------:R-:W-:Y:S01]  /*43f0*/  IMAD.MOV.U32 R41, RZ, RZ, R8 ;  /* 0x000000ffff297224 */ /* 0x000fe200078e0008 */
[----:B------:R-:W-:Y:S01]  /*4400*/  FSEL R46, R46, -INF , !P0 ;  /* 0xff8000002e2e7808 */ /* 0x000fe20004000000 */
[----:B------:R-:W-:Y:S01]  /*4410*/  FFMA.FTZ R8, R44, -UR4, R57 ;  /* 0x800000042c087c23 */ /* 0x000fe20008010039 */
[----:B------:R-:W3:Y:S01]  /*4420*/  I2F R0, R0 ;  /* 0x0000000000007306 */ /* 0x000ee20000201400 */
[----:B------:R-:W-:Y:S01]  /*4430*/  IMAD.IADD R44, R77, 0x1, -R106 ;  /* 0x000000014d2c7824 */ /* 0x000fe200078e0a6a */
[----:B------:R-:W-:Y:S01]  /*4440*/  HMMA.16816.F32.BF16 R88, R32, R14, R88 ;  /* 0x0000000e2058723c */ /* 0x000fe20000041858 */
[----:B------:R-:W-:Y:S01]  /*4450*/  IMAD.MOV.U32 R20, RZ, RZ, R11 ;  /* 0x000000ffff147224 */ /* 0x000fe200078e000b */
[----:B------:R-:W-:Y:S01]  /*4460*/  ISETP.GE.AND P0, PT, R96, UR15, PT ;  /* 0x0000000f60007c0c */ /* 0x000fe2000bf06270 */
[----:B------:R-:W-:Y:S01]  /*4470*/  FFMA.FTZ R47, R47, -UR4, R68 ;  /* 0x800000042f2f7c23 */ /* 0x000fe20008010044 */
[----:B------:R-:W-:Y:S01]  /*4480*/  IABS R11, R44 ;  /* 0x0000002c000b7213 */ /* 0x000fe20000000000 */
[----:B--2---:R-:W-:Y:S01]  /*4490*/  FFMA.FTZ R44, R23, -UR4, R54 ;  /* 0x80000004172c7c23 */ /* 0x004fe20008010036 */
[----:B------:R-:W2:Y:S01]  /*44a0*/  I2F R37, R37 ;  /* 0x0000002500257306 */ /* 0x000ea20000201400 */
[----:B-1----:R-:W-:Y:S01]  /*44b0*/  FSEL R38, R31, -INF , !P5 ;  /* 0xff8000001f267808 */ /* 0x002fe20006800000 */
[----:B------:R-:W-:Y:S01]  /*44c0*/  IMAD.IADD R31, R77, 0x1, -R102 ;  /* 0x000000014d1f7824 */ /* 0x000fe200078e0a66 */
[----:B------:R-:W-:Y:S01]  /*44d0*/  FSEL R114, R47, -INF , !P1 ;  /* 0xff8000002f727808 */ /* 0x000fe20004800000 */
[C---:B------:R-:W-:Y:S01]  /*44e0*/  IMAD.IADD R23, R77.reuse, 0x1, -R104 ;  /* 0x000000014d177824 */ /* 0x040fe200078e0a68 */
[----:B------:R-:W-:Y:S01]  /*44f0*/  FSEL R8, R8, -INF , !P4 ;  /* 0xff80000008087808 */ /* 0x000fe20006000000 */
[----:B------:R-:W-:Y:S01]  /*4500*/  IMAD.IADD R77, R77, 0x1, -R108 ;  /* 0x000000014d4d7824 */ /* 0x000fe200078e0a6c */
[----:B------:R-:W-:Y:S01]  /*4510*/  IABS R13, R31 ;  /* 0x0000001f000d7213 */ /* 0x000fe20000000000 */
[----:B---3--:R-:W-:Y:S01]  /*4520*/  FFMA.FTZ R0, R0, -UR4, R55 ;  /* 0x8000000400007c23 */ /* 0x008fe20008010037 */
[----:B------:R-:W1:Y:S01]  /*4530*/  I2F R39, R39 ;  /* 0x0000002700277306 */ /* 0x000e620000201400 */
[----:B------:R-:W-:Y:S01]  /*4540*/  IABS R23, R23 ;  /* 0x0000001700177213 */ /* 0x000fe20000000000 */
[----:B------:R-:W-:Y:S01]  /*4550*/  FFMA.FTZ R50, R50, -UR4, R69 ;  /* 0x8000000432327c23 */ /* 0x000fe20008010045 */
[----:B------:R-:W-:Y:S01]  /*4560*/  IABS R77, R77 ;  /* 0x0000004d004d7213 */ /* 0x000fe20000000000 */
[----:B------:R-:W-:Y:S01]  /*4570*/  FFMA.FTZ R22, R22, -UR4, R71 ;  /* 0x8000000416167c23 */ /* 0x000fe20008010047 */
[----:B------:R-:W-:Y:S01]  /*4580*/  FSEL R32, R0, -INF , !P2 ;  /* 0xff80000000207808 */ /* 0x000fe20005000000 */
[----:B------:R-:W-:Y:S01]  /*4590*/  FFMA.FTZ R81, R112, -UR4, R81 ;  /* 0x8000000470517c23 */ /* 0x000fe20008010051 */
[----:B------:R-:W-:Y:S01]  /*45a0*/  FSEL R112, R50, -INF , !P0 ;  /* 0xff80000032707808 */ /* 0x000fe20004000000 */
[----:B--2---:R-:W-:Y:S01]  /*45b0*/  FFMA.FTZ R37, R37, -UR4, R70 ;  /* 0x8000000425257c23 */ /* 0x004fe20008010046 */
[----:B------:R-:W2:Y:S01]  /*45c0*/  I2F R20, R20 ;  /* 0x0000001400147306 */ /* 0x000ea20000201400 */
[----:B------:R-:W-:Y:S01]  /*45d0*/  FFMA.FTZ R12, R45, -UR4, R52 ;  /* 0x800000042d0c7c23 */ /* 0x000fe20008010034 */
[----:B------:R-:W-:Y:S01]  /*45e0*/  FSEL R10, R10, -INF , !P4 ;  /* 0xff8000000a0a7808 */ /* 0x000fe20006000000 */
[----:B------:R-:W-:Y:S01]  /*45f0*/  FFMA.FTZ R34, R48, -UR4, R53 ;  /* 0x8000000430227c23 */ /* 0x000fe20008010035 */
[----:B------:R-:W-:Y:S01]  /*4600*/  FSEL R110, R37, -INF , !P1 ;  /* 0xff800000256e7808 */ /* 0x000fe20004800000 */
[----:B------:R-:W-:Y:S01]  /*4610*/  FFMA.FTZ R49, R49, -UR4, R72 ;  /* 0x8000000431317c23 */ /* 0x000fe20008010048 */
[----:B------:R-:W-:Y:S01]  /*4620*/  ISETP.GE.AND P1, PT, R108, UR15, PT ;  /* 0x0000000f6c007c0c */ /* 0x000fe2000bf26270 */
[----:B-1----:R-:W-:Y:S01]  /*4630*/  FFMA.FTZ R39, R39, -UR4, R58 ;  /* 0x8000000427277c23 */ /* 0x002fe2000801003a */
[----:B------:R-:W1:Y:S01]  /*4640*/  I2F R9, R41 ;  /* 0x0000002900097306 */ /* 0x000e620000201400 */
[----:B------:R-:W-:Y:S01]  /*4650*/  FSEL R108, R22, -INF , !P0 ;  /* 0xff800000166c7808 */ /* 0x000fe20004000000 */
[----:B------:R-:W-:Y:S01]  /*4660*/  FFMA.FTZ R73, R94, -UR4, R73 ;  /* 0x800000045e497c23 */ /* 0x000fe20008010049 */
[----:B------:R-:W-:Y:S01]  /*4670*/  PLOP3.LUT P0, PT, PT, PT, UP0, 0x80, 0x0 ;  /* 0x000000000000781c */ /* 0x000fe20003f0f008 */
[----:B------:R-:W-:Y:S01]  /*4680*/  FFMA.FTZ R51, R51, -UR4, R80 ;  /* 0x8000000433337c23 */ /* 0x000fe20008010050 */
[----:B------:R-:W-:Y:S01]  /*4690*/  FSEL R56, R39, -INF , !P5 ;  /* 0xff80000027387808 */ /* 0x000fe20006800000 */
[----:B------:R-:W-:Y:S01]  /*46a0*/  FFMA.FTZ R43, R43, -UR4, R88 ;  /* 0x800000042b2b7c23 */ /* 0x000fe20008010058 */
[----:B------:R-:W-:Y:S01]  /*46b0*/  FSEL R12, R12, -INF , !P3 ;  /* 0xff8000000c0c7808 */ /* 0x000fe20005800000 */
[----:B------:R-:W3:Y:S01]  /*46c0*/  I2F R11, R11 ;  /* 0x0000000b000b7306 */ /* 0x000ee20000201400 */
[----:B--2---:R-:W-:Y:S01]  /*46d0*/  FFMA.FTZ R75, R20, -UR4, R75 ;  /* 0x80000004144b7c23 */ /* 0x004fe2000801004b */
[----:B------:R-:W-:Y:S01]  /*46e0*/  FSEL R44, R44, -INF , !P3 ;  /* 0xff8000002c2c7808 */ /* 0x000fe20005800000 */
[----:B------:R-:W-:Y:S01]  /*46f0*/  FFMA.FTZ R89, R116, -UR4, R89 ;  /* 0x8000000474597c23 */ /* 0x000fe20008010059 */
[----:B------:R-:W-:-:S02]  /*4700*/  FSEL R34, R34, -INF , !P2 ;  /* 0xff80000022227808 */ /* 0x000fc40005000000 */
[----:B------:R-:W-:Y:S02]  /*4710*/  ISETP.GE.AND P5, PT, R100, UR15, PT ;  /* 0x0000000f64007c0c */ /* 0x000fe4000bfa6270 */
[----:B------:R-:W2:Y:S01]  /*4720*/  I2F R14, R13 ;  /* 0x0000000d000e7306 */ /* 0x000ea20000201400 */
[----:B-1----:R-:W-:Y:S01]  /*4730*/  FFMA.FTZ R9, R9, -UR4, R74 ;  /* 0x8000000409097c23 */ /* 0x002fe2000801004a */
[----:B------:R-:W-:Y:S02]  /*4740*/  ISETP.GE.AND P4, PT, R106, UR15, PT ;  /* 0x0000000f6a007c0c */ /* 0x000fe4000bf86270 */
[----:B------:R-:W-:Y:S02]  /*4750*/  ISETP.GE.AND P3, PT, R102, UR15, PT ;  /* 0x0000000f66007c0c */ /* 0x000fe4000bf66270 */
[----:B------:R-:W-:Y:S02]  /*4760*/  ISETP.GE.AND P2, PT, R104, UR15, PT ;  /* 0x0000000f68007c0c */ /* 0x000fe4000bf46270 */
[----:B------:R-:W1:Y:S01]  /*4770*/  I2F R15, R23 ;  /* 0x00000017000f7306 */ /* 0x000e620000201400 */
[----:B---3--:R-:W-:Y:S01]  /*4780*/  FFMA.FTZ R11, R11, -UR4, R82 ;  /* 0x800000040b0b7c23 */ /* 0x008fe20008010052 */
[----:B------:R-:W-:-:S02]  /*4790*/  FSEL R106, R49, -INF , !P6 ;  /* 0xff800000316a7808 */ /* 0x000fc40007000000 */
[----:B------:R-:W-:Y:S02]  /*47a0*/  FSEL R102, R9, -INF , !P6 ;  /* 0xff80000009667808 */ /* 0x000fe40007000000 */
[----:B------:R-:W-:Y:S02]  /*47b0*/  FSEL R104, R73, -INF , !P5 ;  /* 0xff80000049687808 */ /* 0x000fe40006800000 */
[----:B------:R-:W3:Y:S01]  /*47c0*/  I2F R0, R77 ;  /* 0x0000004d00007306 */ /* 0x000ee20000201400 */
[----:B--2---:R-:W-:Y:S01]  /*47d0*/  FFMA.FTZ R14, R14, -UR4, R83 ;  /* 0x800000040e0e7c23 */ /* 0x004fe20008010053 */
[----:B------:R-:W-:Y:S02]  /*47e0*/  FSEL R98, R75, -INF , !P5 ;  /* 0xff8000004b627808 */ /* 0x000fe40006800000 */
[----:B------:R-:W-:Y:S02]  /*47f0*/  FSEL R100, R51, -INF , !P4 ;  /* 0xff80000033647808 */ /* 0x000fe40006000000 */
[----:B------:R-:W-:Y:S01]  /*4800*/  FSEL R94, R11, -INF , !P4 ;  /* 0xff8000000b5e7808 */ /* 0x000fe20006000000 */
[----:B-1----:R-:W-:Y:S01]  /*4810*/  FFMA.FTZ R90, R15, -UR4, R90 ;  /* 0x800000040f5a7c23 */ /* 0x002fe2000801005a */
[----:B------:R-:W-:-:S02]  /*4820*/  FSEL R96, R81, -INF , !P3 ;  /* 0xff80000051607808 */ /* 0x000fc40005800000 */
[----:B------:R-:W-:Y:S02]  /*4830*/  FSEL R92, R14, -INF , !P3 ;  /* 0xff8000000e5c7808 */ /* 0x000fe40005800000 */
[----:B------:R-:W-:Y:S02]  /*4840*/  FSEL R236, R43, -INF , !P2 ;  /* 0xff8000002bec7808 */ /* 0x000fe40005000000 */
[----:B------:R-:W-:Y:S01]  /*4850*/  FSEL R124, R90, -INF , !P2 ;  /* 0xff8000005a7c7808 */ /* 0x000fe20005000000 */
[----:B---3--:R-:W-:Y:S01]  /*4860*/  FFMA.FTZ R20, R0, -UR4, R91 ;  /* 0x8000000400147c23 */ /* 0x008fe2000801005b */
        /* <DEDUP_REMOVED lines=74> */
.L_x_1608:
[----:B------:R-:W-:Y:S05]  /*4d10*/  BSYNC B0 ;  /* 0x0000000000007941 */ /* 0x000fea0003800000 */
.L_x_1607:
[----:B------:R-:W0:Y:S02]  /*4d20*/  LDGDEPBAR ;  /* 0x00000000000079af */ /* 0x000e240000000000 */
.L_x_1606:
[----:B------:R-:W-:Y:S01]  /*4d30*/  FMNMX.FTZ R11, R36, R19, !PT ;  /* 0x00000013240b7209 */ /* 0x000fe20007810000 */
[----:B-1----:R-:W-:Y:S01]  /*4d40*/  IMAD.U32 R14, RZ, RZ, UR13 ;  /* 0x0000000dff0e7e24 */ /* 0x002fe2000f8e00ff */
[----:B------:R-:W-:Y:S01]  /*4d50*/  FMNMX.FTZ R9, R16, R17, !PT ;  /* 0x0000001110097209 */ /* 0x000fe20007810000 */
[----:B------:R-:W-:Y:S01]  /*4d60*/  USHF.L.U32 UR6, UR29, 0x1, URZ ;  /* 0x000000011d067899 */ /* 0x000fe2000800063f */
[----:B------:R-:W-:Y:S01]  /*4d70*/  FMNMX.FTZ R11, R46, R11, !PT ;  /* 0x0000000b2e0b7209 */ /* 0x000fe20007810000 */
[----:B------:R-:W-:Y:S01]  /*4d80*/  IMAD R23, R14, 0x8, R7 ;  /* 0x000000080e177824 */ /* 0x000fe200078e0207 */
        /* <DEDUP_REMOVED lines=35> */
[C---:B------:R-:W-:Y:S01]  /*4fc0*/  IMAD R204, R3.reuse, 0x2, R206 ;  /* 0x0000000203cc7824 */ /* 0x040fe200078e02ce */
        /* <DEDUP_REMOVED lines=17> */
[----:B------:R-:W-:Y:S02]  /*50e0*/  LOP3.LUT R22, R2, UR22, RZ, 0x3c, !PT ;  /* 0x0000001602167c12 */ /* 0x000fe4000f8e3cff */
[----:B------:R-:W-:Y:S01]  /*50f0*/  LOP3.LUT R48, R169, UR5, RZ, 0x3c, !PT ;  /* 0x00000005a9307c12 */ /* 0x000fe2000f8e3cff */
[----:B------:R-:W1:Y:S01]  /*5100*/  SHFL.BFLY PT, R11, R6, 0x2, 0x1f ;  /* 0x0c401f00060b7f89 */ /* 0x000e6200000e0000 */
[----:B------:R-:W-:Y:S01]  /*5110*/  LOP3.LUT R84, R87, R22, RZ, 0x3c, !PT ;  /* 0x0000001657547212 */ /* 0x000fe200078e3cff */
[----:B------:R-:W-:Y:S01]  /*5120*/  UIADD3 UR5, UR23, -0x4498517b, URZ ;  /* 0xbb67ae8517057890 */ /* 0x000fe2000fffe03f */
[----:B------:R-:W-:Y:S01]  /*5130*/  LOP3.LUT R169, R169, UR6, RZ, 0x3c, !PT ;  /* 0x00000006a9a97c12 */ /* 0x000fe2000f8e3cff */
[----:B------:R-:W-:Y:S01]  /*5140*/  IMAD.WIDE.U32 R48, R48, -0x326172a9, RZ ;  /* 0xcd9e8d5730307825 */ /* 0x000fe200078e00ff */
[----:B------:R-:W-:Y:S03]  /*5150*/  LDSM.16.MT88.4 R80, [R206+0x1c000] ;  /* 0x01c00000ce50783b */ /* 0x000fe60000004200 */
[----:B------:R-:W-:Y:S01]  /*5160*/  IMAD.WIDE.U32 R84, R84, -0x2daee0ad, RZ ;  /* 0xd2511f5354547825 */ /* 0x000fe200078e00ff */
[----:B------:R-:W-:Y:S01]  /*5170*/  LOP3.LUT R14, R49, UR31, R86, 0x96, !PT ;  /* 0x0000001f310e7c12 */ /* 0x000fe2000f8e9656 */
[----:B------:R-:W-:Y:S02]  /*5180*/  LDSM.16.MT88.4 R64, [R204+0x1a000] ;  /* 0x01a00000cc40783b */ /* 0x000fe40000004200 */
[----:B------:R-:W-:Y:S01]  /*5190*/  IMAD.WIDE.U32 R180, R169, -0x326172a9, RZ ;  /* 0xcd9e8d57a9b47825 */ /* 0x000fe200078e00ff */
[----:B------:R-:W-:Y:S01]  /*51a0*/  LOP3.LUT R178, R85, UR5, R168, 0x96, !PT ;  /* 0x0000000555b27c12 */ /* 0x000fe2000f8e96a8 */
[----:B------:R-:W-:Y:S01]  /*51b0*/  UIADD3 UR5, UR23, -0x56f99767, URZ ;  /* 0xa906689917057890 */ /* 0x000fe2000fffe03f */
[----:B------:R-:W-:Y:S01]  /*51c0*/  LDSM.16.MT88.4 R88, [R205+0x1c000] ;  /* 0x01c00000cd58783b */ /* 0x000fe20000004200 */
[----:B------:R-:W-:Y:S01]  /*51d0*/  IMAD.WIDE.U32 R14, R14, -0x2daee0ad, RZ ;  /* 0xd2511f530e0e7825 */ /* 0x000fe200078e00ff */
[----:B------:R-:W-:-:S02]  /*51e0*/  LOP3.LUT R86, R181, UR31, R86, 0x96, !PT ;  /* 0x0000001fb5567c12 */ /* 0x000fc4000f8e9656 */
[----:B------:R-:W-:Y:S01]  /*51f0*/  STL.64 [R1+0x68], R26 ;  /* 0x0000681a01007387 */ /* 0x000fe20000100a00 */
[----:B------:R-:W-:Y:S01]  /*5200*/  IMAD.WIDE.U32 R178, R178, -0x326172a9, RZ ;  /* 0xcd9e8d57b2b27825 */ /* 0x000fe200078e00ff */
[----:B------:R-:W-:Y:S02]  /*5210*/  LOP3.LUT R176, R15, UR18, R84, 0x96, !PT ;  /* 0x000000120fb07c12 */ /* 0x000fe4000f8e9654 */
[----:B------:R-:W-:Y:S01]  /*5220*/  STL [R1+0x60], R24 ;  /* 0x0000601801007387 */ /* 0x000fe20000100800 */
[----:B-1----:R-:W-:Y:S01]  /*5230*/  FMNMX.FTZ R11, R6, R11, !PT ;  /* 0x0000000b060b7209 */ /* 0x002fe20007810000 */
[----:B------:R-:W-:Y:S01]  /*5240*/  IMAD.WIDE.U32 R240, R86, -0x2daee0ad, RZ ;  /* 0xd2511f5356f07825 */ /* 0x000fe200078e00ff */
[----:B------:R-:W-:Y:S01]  /*5250*/  LOP3.LUT R180, R179, UR19, R180, 0x96, !PT ;  /* 0x00000013b3b47c12 */ /* 0x000fe2000f8e96b4 */
[----:B------:R-:W1:Y:S02]  /*5260*/  SHFL.BFLY PT, R6, R9, 0x2, 0x1f ;  /* 0x0c401f0009067f89 */ /* 0x000e6400000e0000 */
[----:B------:R-:W-:-:S02]  /*5270*/  IMAD.WIDE.U32 R176, R176, -0x326172a9, RZ ;  /* 0xcd9e8d57b0b07825 */ /* 0x000fc400078e00ff */
[----:B------:R-:W2:Y:S02]  /*5280*/  SHFL.BFLY PT, R0, R11, 0x1, 0x1f ;  /* 0x0c201f000b007f89 */ /* 0x000ea400000e0000 */
[----:B------:R-:W-:Y:S01]  /*5290*/  IMAD.WIDE.U32 R180, R180, -0x2daee0ad, RZ ;  /* 0xd2511f53b4b47825 */ /* 0x000fe200078e00ff */
[----:B------:R-:W-:-:S04]  /*52a0*/  LOP3.LUT R170, R177, UR9, R178, 0x96, !PT ;  /* 0x00000009b1aa7c12 */ /* 0x000fc8000f8e96b2 */
[----:B------:R-:W-:Y:S01]  /*52b0*/  LOP3.LUT R240, R181, UR7, R240, 0x96, !PT ;  /* 0x00000007b5f07c12 */ /* 0x000fe2000f8e96f0 */
[----:B------:R-:W-:Y:S01]  /*52c0*/  IMAD.WIDE.U32 R170, R170, -0x2daee0ad, RZ ;  /* 0xd2511f53aaaa7825 */ /* 0x000fe200078e00ff */
[----:B-1----:R-:W-:Y:S02]  /*52d0*/  FMNMX.FTZ R2, R9, R6, !PT ;  /* 0x0000000609027209 */ /* 0x002fe40007810000 */
[----:B------:R-:W-:Y:S02]  /*52e0*/  LOP3.LUT R6, R179, UR19, R48, 0x96, !PT ;  /* 0x00000013b3067c12 */ /* 0x000fe4000f8e9630 */
[----:B--2---:R-:W-:Y:S01]  /*52f0*/  FMNMX.FTZ R0, R11, R0, !PT ;  /* 0x000000000b007209 */ /* 0x004fe20007810000 */
[----:B------:R-:W1:Y:S02]  /*5300*/  SHFL.BFLY PT, R7, R2, 0x1, 0x1f ;  /* 0x0c201f0002077f89 */ /* 0x000e6400000e0000 */
[----:B------:R-:W-:Y:S01]  /*5310*/  IMAD.WIDE.U32 R174, R6, -0x2daee0ad, RZ ;  /* 0xd2511f5306ae7825 */ /* 0x000fe200078e00ff */
[C---:B------:R-:W-:Y:S01]  /*5320*/  FSETP.NEU.FTZ.AND P1, PT, R0.reuse, -INF , PT ;  /* 0xff8000000000780b */ /* 0x040fe20003f3d000 */
[----:B------:R-:W-:Y:S02]  /*5330*/  LDSM.16.MT88.4 R48, [R206+0x1a000] ;  /* 0x01a00000ce30783b */ /* 0x000fe40000004200 */
[----:B------:R-:W-:Y:S01]  /*5340*/  FMUL.FTZ R235, R0, c[0x0][0x23c] ;  /* 0x00008f0000eb7a20 */ /* 0x000fe20000410000 */
[----:B------:R-:W-:-:S02]  /*5350*/  LOP3.LUT R6, R175, UR7, R14, 0x96, !PT ;  /* 0x00000007af067c12 */ /* 0x000fc4000f8e960e */
[----:B------:R-:W-:Y:S02]  /*5360*/  LOP3.LUT R174, R171, UR17, R174, 0x96, !PT ;  /* 0x00000011abae7c12 */ /* 0x000fe4000f8e96ae */
[----:B------:R-:W-:Y:S01]  /*5370*/  FSEL R235, R235, RZ, P1 ;  /* 0x000000ffebeb7208 */ /* 0x000fe20000800000 */
[----:B------:R-:W-:-:S04]  /*5380*/  IMAD.WIDE.U32 R172, R6, -0x326172a9, RZ ;  /* 0xcd9e8d5706ac7825 */ /* 0x000fc800078e00ff */
        /* <DEDUP_REMOVED lines=11> */
[--C-:B------:R-:W-:Y:S01]  /*5440*/  SHF.R.U32.HI R9, RZ, 0x10, R172.reuse ;  /* 0x00000010ff097819 */ /* 0x100fe200000116ac */
[----:B------:R-:W-:Y:S01]  /*5450*/  IMAD.WIDE.U32 R170, R170, -0x326172a9, RZ ;  /* 0xcd9e8d57aaaa7825 */ /* 0x000fe200078e00ff */
[----:B------:R-:W-:Y:S02]  /*5460*/  LOP3.LUT R11, R172, 0xffff, RZ, 0xc0, !PT ;  /* 0x0000ffffac0b7812 */ /* 0x000fe400078ec0ff */
[----:B------:R-:W-:Y:S01]  /*5470*/  FSEL R233, R233, RZ, P1 ;  /* 0x000000ffe9e97208 */ /* 0x000fe20000800000 */
[--C-:B------:R-:W-:Y:S01]  /*5480*/  FFMA.FTZ R120, R19, c[0x0][0x23c], -R235.reuse ;  /* 0x00008f0013787a23 */ /* 0x100fe200000108eb */
[----:B------:R-:W-:Y:S01]  /*5490*/  LOP3.LUT R7, R170, 0xffff, RZ, 0xc0, !PT ;  /* 0x0000ffffaa077812 */ /* 0x000fe200078ec0ff */
[----:B------:R-:W-:Y:S01]  /*54a0*/  FFMA.FTZ R223, R10, c[0x0][0x23c], -R235 ;  /* 0x00008f000adf7a23 */ /* 0x000fe200000108eb */
[----:B------:R-:W-:Y:S01]  /*54b0*/  LOP3.LUT R6, R170, 0xff, RZ, 0xc0, !PT ;  /* 0x000000ffaa067812 */ /* 0x000fe200078ec0ff */
[----:B------:R-:W-:Y:S01]  /*54c0*/  FFMA.FTZ R237, R16, c[0x0][0x23c], -R233 ;  /* 0x00008f0010ed7a23 */ /* 0x000fe200000108e9 */
[----:B------:R-:W-:Y:S01]  /*54d0*/  SHF.R.U32.HI R7, RZ, 0x8, R7 ;  /* 0x00000008ff077819 */ /* 0x000fe20000011607 */
[--C-:B------:R-:W-:Y:S01]  /*54e0*/  FFMA.FTZ R122, R17, c[0x0][0x23c], -R233.reuse ;  /* 0x00008f00117a7a23 */ /* 0x100fe200000108e9 */
[----:B------:R-:W1:Y:S01]  /*54f0*/  MUFU.EX2 R120, R120 ;  /* 0x0000007800787308 */ /* 0x000e620000000800 */
[--C-:B------:R-:W-:Y:S01]  /*5500*/  FFMA.FTZ R232, R18, c[0x0][0x23c], -R233.reuse ;  /* 0x00008f0012e87a23 */ /* 0x100fe200000108e9 */
[----:B------:R-:W-:Y:S01]  /*5510*/  SHF.R.U32.HI R10, RZ, 0x18, R172 ;  /* 0x00000018ff0a7819 */ /* 0x000fe200000116ac */
[----:B------:R-:W-:Y:S01]  /*5520*/  FFMA.FTZ R119, R40, c[0x0][0x23c], -R233 ;  /* 0x00008f0028777a23 */ /* 0x000fe200000108e9 */
[----:B------:R-:W-:Y:S01]  /*5530*/  LOP3.LUT R9, R9, 0xff, RZ, 0xc0, !PT ;  /* 0x000000ff09097812 */ /* 0x000fe200078ec0ff */
[----:B------:R-:W-:Y:S01]  /*5540*/  FFMA.FTZ R121, R46, c[0x0][0x23c], -R235 ;  /* 0x00008f002e797a23 */ /* 0x000fe200000108eb */
[----:B------:R-:W-:Y:S01]  /*5550*/  PRMT R6, R6, 0x5410, R7 ;  /* 0x0000541006067816 */ /* 0x000fe20000000007 */
[----:B------:R-:W-:Y:S01]  /*5560*/  FFMA.FTZ R118, R42, c[0x0][0x23c], -R235 ;  /* 0x00008f002a767a23 */ /* 0x000fe200000108eb */
[----:B------:R-:W-:Y:S01]  /*5570*/  MUFU.EX2 R237, R237 ;  /* 0x000000ed00ed7308 */ /* 0x000fe20000000800 */
[----:B------:R-:W-:Y:S01]  /*5580*/  LOP3.LUT R7, R171, UR30, R174, 0x96, !PT ;  /* 0x0000001eab077c12 */ /* 0x000fe2000f8e96ae */
[--C-:B------:R-:W-:Y:S01]  /*5590*/  FFMA.FTZ R231, R8, c[0x0][0x23c], -R233.reuse ;  /* 0x00008f0008e77a23 */ /* 0x100fe200000108e9 */
[----:B------:R-:W-:Y:S01]  /*55a0*/  PRMT R10, R9, 0x5410, R10 ;  /* 0x00005410090a7816 */ /* 0x000fe2000000000a */
[--C-:B------:R-:W-:Y:S01]  /*55b0*/  FFMA.FTZ R238, R38, c[0x0][0x23c], -R233.reuse ;  /* 0x00008f0026ee7a23 */ /* 0x100fe200000108e9 */
[C---:B------:R-:W-:Y:S01]  /*55c0*/  LOP3.LUT R9, R7.reuse, 0xffff, RZ, 0xc0, !PT ;  /* 0x0000ffff07097812 */ /* 0x040fe200078ec0ff */
[----:B------:R-:W-:Y:S01]  /*55d0*/  FFMA.FTZ R230, R12, c[0x0][0x23c], -R233 ;  /* 0x00008f000ce67a23 */ /* 0x000fe200000108e9 */
[----:B------:R-:W-:Y:S01]  /*55e0*/  LOP3.LUT R18, R7, 0xff, RZ, 0xc0, !PT ;  /* 0x000000ff07127812 */ /* 0x000fe200078ec0ff */
[----:B------:R-:W2:Y:S01]  /*55f0*/  MUFU.EX2 R122, R122 ;  /* 0x0000007a007a7308 */ /* 0x000ea20000000800 */
[----:B------:R-:W-:Y:S01]  /*5600*/  SHF.R.U32.HI R16, RZ, 0x10, R7 ;  /* 0x00000010ff107819 */ /* 0x000fe20000011607 */
[----:B------:R-:W-:Y:S01]  /*5610*/  FFMA.FTZ R229, R34, c[0x0][0x23c], -R233 ;  /* 0x00008f0022e57a23 */ /* 0x000fe200000108e9 */
[----:B------:R-:W-:Y:S01]  /*5620*/  SHF.R.U32.HI R9, RZ, 0x8, R9 ;  /* 0x00000008ff097819 */ /* 0x000fe20000011609 */
[--C-:B------:R-:W-:Y:S01]  /*5630*/  HSET2.LE.AND R6, R6, R239.reuse, PT ;  /* 0x000000ef06067233 */ /* 0x100fe20003803000 */
[----:B------:R-:W-:Y:S01]  /*5640*/  SHF.R.U32.HI R7, RZ, 0x18, R7 ;  /* 0x00000018ff077819 */ /* 0x000fe20000011607 */
[----:B------:R-:W-:Y:S01]  /*5650*/  FFMA.FTZ R228, R32, c[0x0][0x23c], -R235 ;  /* 0x00008f0020e47a23 */ /* 0x000fe200000108eb */
[----:B------:R-:W-:Y:S01]  /*5660*/  LOP3.LUT R16, R16, 0xff, RZ, 0xc0, !PT ;  /* 0x000000ff10107812 */ /* 0x000fe200078ec0ff */
[----:B------:R-:W-:Y:S01]  /*5670*/  MUFU.EX2 R232, R232 ;  /* 0x000000e800e87308 */ /* 0x000fe20000000800 */
[----:B------:R-:W-:Y:S01]  /*5680*/  PRMT R18, R18, 0x5410, R9 ;  /* 0x0000541012127816 */ /* 0x000fe20000000009 */
[--C-:B------:R-:W-:Y:S01]  /*5690*/  FFMA.FTZ R234, R56, c[0x0][0x23c], -R235.reuse ;  /* 0x00008f0038ea7a23 */ /* 0x100fe200000108eb */
[----:B-1----:R-:W-:Y:S01]  /*56a0*/  F2FP.BF16.PACK_AB R227, R120, R123 ;  /* 0x0000007b78e3723e */ /* 0x002fe200000010ff */
[----:B------:R-:W-:Y:S01]  /*56b0*/  FFMA.FTZ R221, R44, c[0x0][0x23c], -R235 ;  /* 0x00008f002cdd7a23 */ /* 0x000fe200000108eb */
[----:B------:R-:W-:Y:S01]  /*56c0*/  PRMT R16, R16, 0x5410, R7 ;  /* 0x0000541010107816 */ /* 0x000fe20000000007 */
[--C-:B------:R-:W-:Y:S01]  /*56d0*/  HSET2.LE.AND R18, R18, R239.reuse, PT ;  /* 0x000000ef12127233 */ /* 0x100fe20003803000 */
[----:B------:R-:W-:Y:S01]  /*56e0*/  PRMT R226, R227, 0x7632, R226 ;  /* 0x00007632e3e27816 */ /* 0x000fe200000000e2 */
[----:B------:R-:W1:Y:S01]  /*56f0*/  MUFU.EX2 R119, R119 ;  /* 0x0000007700777308 */ /* 0x000e620000000800 */
[----:B--2---:R-:W-:Y:S01]  /*5700*/  F2FP.BF16.PACK_AB R222, R122, R237 ;  /* 0x000000ed7ade723e */ /* 0x004fe200000010ff */
[----:B------:R-:W-:Y:S01]  /*5710*/  HSET2.LE.AND R16, R16, R239, PT ;  /* 0x000000ef10107233 */ /* 0x000fe20003803000 */
[----:B------:R-:W-:Y:S01]  /*5720*/  LOP3.LUT R8, R173, UR29, R176, 0x96, !PT ;  /* 0x0000001dad087c12 */ /* 0x000fe2000f8e96b0 */
[----:B------:R-:W-:Y:S01]  /*5730*/  LDSM.16.MT88.4 R40, [R208+0x1a000] ;  /* 0x01a00000d028783b */ /* 0x000fe20000004200 */
[----:B------:R-:W-:Y:S01]  /*5740*/  PRMT R219, R222, 0x7632, R219 ;  /* 0x00007632dedb7816 */ /* 0x000fe200000000db */
[----:B------:R-:W-:Y:S01]  /*5750*/  FFMA.FTZ R220, R114, c[0x0][0x23c], -R233 ;  /* 0x00008f0072dc7a23 */ /* 0x000fe200000108e9 */
[----:B------:R-:W-:Y:S01]  /*5760*/  LOP3.LUT R36, R172, 0xff, RZ, 0xc0, !PT ;  /* 0x000000ffac247812 */ /* 0x000fe200078ec0ff */
[----:B------:R-:W-:Y:S01]  /*5770*/  MUFU.EX2 R121, R121 ;  /* 0x0000007900797308 */ /* 0x000fe20000000800 */
[----:B------:R-:W-:Y:S01]  /*5780*/  PRMT R5, R222, 0x5410, R219 ;  /* 0x00005410de057816 */ /* 0x000fe200000000db */
[----:B------:R-:W-:Y:S01]  /*5790*/  LDSM.16.MT88.4 R56, [R205+0x1a000] ;  /* 0x01a00000cd38783b */ /* 0x000fe20000004200 */
[----:B------:R-:W-:Y:S01]  /*57a0*/  SHF.R.U32.HI R11, RZ, 0x8, R11 ;  /* 0x00000008ff0b7819 */ /* 0x000fe2000001160b */
[----:B------:R-:W-:Y:S01]  /*57b0*/  FFMA.FTZ R217, R112, c[0x0][0x23c], -R233 ;  /* 0x00008f0070d97a23 */ /* 0x000fe200000108e9 */
[----:B------:R-:W-:Y:S01]  /*57c0*/  LOP3.LUT R128, R18, R5, RZ, 0xc0, !PT ;  /* 0x0000000512807212 */ /* 0x000fe200078ec0ff */
[----:B------:R-:W-:Y:S01]  /*57d0*/  LDSM.16.MT88.4 R44, [R204+0x18800] ;  /* 0x01880000cc2c783b */ /* 0x000fe20000004200 */
[----:B------:R-:W-:Y:S01]  /*57e0*/  PRMT R129, R227, 0x5410, R226 ;  /* 0x00005410e3817816 */ /* 0x000fe200000000e2 */
[----:B------:R-:W2:Y:S01]  /*57f0*/  MUFU.EX2 R118, R118 ;  /* 0x0000007600767308 */ /* 0x000ea20000000800 */
[----:B-1----:R-:W-:Y:S01]  /*5800*/  F2FP.BF16.PACK_AB R225, R119, R232 ;  /* 0x000000e877e1723e */ /* 0x002fe200000010ff */
[--C-:B------:R-:W-:Y:S01]  /*5810*/  FFMA.FTZ R186, R110, c[0x0][0x23c], -R235.reuse ;  /* 0x00008f006eba7a23 */ /* 0x100fe200000108eb */
[----:B------:R-:W-:Y:S01]  /*5820*/  SHF.R.U32.HI R14, RZ, 0x10, R170 ;  /* 0x00000010ff0e7819 */ /* 0x000fe200000116aa */
[----:B------:R-:W-:Y:S01]  /*5830*/  FFMA.FTZ R185, R108, c[0x0][0x23c], -R235 ;  /* 0x00008f006cb97a23 */ /* 0x000fe200000108eb */
[----:B------:R-:W-:Y:S01]  /*5840*/  LOP3.LUT R5, R8, 0xffff, RZ, 0xc0, !PT ;  /* 0x0000ffff08057812 */ /* 0x000fe200078ec0ff */
[--C-:B------:R-:W-:Y:S01]  /*5850*/  FFMA.FTZ R218, R106, c[0x0][0x23c], -R233.reuse ;  /* 0x00008f006ada7a23 */ /* 0x100fe200000108e9 */
[----:B------:R-:W-:Y:S01]  /*5860*/  SHF.R.U32.HI R7, RZ, 0x10, R8 ;  /* 0x00000010ff077819 */ /* 0x000fe20000011608 */
[----:B------:R-:W-:Y:S01]  /*5870*/  MUFU.EX2 R238, R238 ;  /* 0x000000ee00ee7308 */ /* 0x000fe20000000800 */
[----:B------:R-:W-:Y:S01]  /*5880*/  PRMT R224, R225, 0x7632, R224 ;  /* 0x00007632e1e07816 */ /* 0x000fe200000000e0 */
[----:B------:R-:W-:Y:S01]  /*5890*/  FFMA.FTZ R215, R104, c[0x0][0x23c], -R233 ;  /* 0x00008f0068d77a23 */ /* 0x000fe200000108e9 */
[----:B------:R-:W-:Y:S01]  /*58a0*/  PRMT R36, R36, 0x5410, R11 ;  /* 0x0000541024247816 */ /* 0x000fe2000000000b */
[----:B------:R-:W-:Y:S01]  /*58b0*/  FFMA.FTZ R181, R92, c[0x0][0x23c], -R235 ;  /* 0x00008f005cb57a23 */ /* 0x000fe200000108eb */
[----:B------:R-:W-:-:S02]  /*58c0*/  LOP3.LUT R129, R16, R129, RZ, 0xc0, !PT ;  /* 0x0000008110817212 */ /* 0x000fc400078ec0ff */
[----:B------:R-:W-:Y:S01]  /*58d0*/  SHF.R.U32.HI R11, RZ, 0x18, R170 ;  /* 0x00000018ff0b7819 */ /* 0x000fe200000116aa */
[----:B------:R-:W1:Y:S01]  /*58e0*/  MUFU.EX2 R231, R231 ;  /* 0x000000e700e77308 */ /* 0x000e620000000800 */
[----:B------:R-:W-:Y:S01]  /*58f0*/  LOP3.LUT R14, R14, 0xff, RZ, 0xc0, !PT ;  /* 0x000000ff0e0e7812 */ /* 0x000fe200078ec0ff */
[----:B------:R-:W-:Y:S01]  /*5900*/  HSET2.LE.AND R36, R36, R239, PT ;  /* 0x000000ef24247233 */ /* 0x000fe20003803000 */
[----:B------:R-:W-:Y:S02]  /*5910*/  LOP3.LUT R16, R8, 0xff, RZ, 0xc0, !PT ;  /* 0x000000ff08107812 */ /* 0x000fe400078ec0ff */
[----:B------:R-:W-:Y:S02]  /*5920*/  SHF.R.U32.HI R5, RZ, 0x8, R5 ;  /* 0x00000008ff057819 */ /* 0x000fe40000011605 */
[----:B------:R-:W-:Y:S01]  /*5930*/  LOP3.LUT R7, R7, 0xff, RZ, 0xc0, !PT ;  /* 0x000000ff07077812 */ /* 0x000fe200078ec0ff */
[----:B------:R-:W-:Y:S01]  /*5940*/  MUFU.EX2 R230, R230 ;  /* 0x000000e600e67308 */ /* 0x000fe20000000800 */
[----:B------:R-:W-:-:S02]  /*5950*/  SHF.R.U32.HI R8, RZ, 0x18, R8 ;  /* 0x00000018ff087819 */ /* 0x000fc40000011608 */
[----:B------:R-:W-:Y:S02]  /*5960*/  PRMT R9, R225, 0x5410, R224 ;  /* 0x00005410e1097816 */ /* 0x000fe400000000e0 */
[----:B--2---:R-:W-:Y:S02]  /*5970*/  F2FP.BF16.PACK_AB R32, R118, R121 ;  /* 0x000000797620723e */ /* 0x004fe400000010ff */
[----:B------:R-:W-:Y:S01]  /*5980*/  PRMT R14, R14, 0x5410, R11 ;  /* 0x000054100e0e7816 */ /* 0x000fe2000000000b */
[----:B------:R-:W2:Y:S01]  /*5990*/  MUFU.EX2 R229, R229 ;  /* 0x000000e500e57308 */ /* 0x000ea20000000800 */
[----:B------:R-:W-:Y:S02]  /*59a0*/  LOP3.LUT R130, R6, R9, RZ, 0xc0, !PT ;  /* 0x0000000906827212 */ /* 0x000fe400078ec0ff */
[----:B------:R-:W-:Y:S01]  /*59b0*/  PRMT R16, R16, 0x5410, R5 ;  /* 0x0000541010107816 */ /* 0x000fe20000000005 */
[----:B------:R-:W-:Y:S01]  /*59c0*/  HSET2.LE.AND R14, R14, R239, PT ;  /* 0x000000ef0e0e7233 */ /* 0x000fe20003803000 */
[----:B------:R-:W-:-:S02]  /*59d0*/  PRMT R8, R7, 0x5410, R8 ;  /* 0x0000541007087816 */ /* 0x000fc40000000008 */
[C---:B------:R-:W-:Y:S01]  /*59e0*/  PRMT R31, R32.reuse, 0x7632, R31 ;  /* 0x00007632201f7816 */ /* 0x040fe2000000001f */
[----:B------:R-:W3:Y:S01]  /*59f0*/  LDSM.16.MT88.4 R4, [R206+0x18800] ;  /* 0x01880000ce04783b */ /* 0x000ee20000004200 */
[----:B------:R-:W-:Y:S01]  /*5a00*/  MUFU.EX2 R234, R234 ;  /* 0x000000ea00ea7308 */ /* 0x000fe20000000800 */
[----:B-1----:R-:W-:Y:S01]  /*5a10*/  F2FP.BF16.PACK_AB R166, R231, R238 ;  /* 0x000000eee7a6723e */ /* 0x002fe200000010ff */
[--C-:B------:R-:W-:Y:S01]  /*5a20*/  HSET2.LE.AND R16, R16, R239.reuse, PT ;  /* 0x000000ef10107233 */ /* 0x100fe20003803000 */
[----:B------:R-:W-:Y:S01]  /*5a30*/  PRMT R131, R32, 0x5410, R31 ;  /* 0x0000541020837816 */ /* 0x000fe2000000001f */
[----:B------:R-:W-:Y:S01]  /*5a40*/  HSET2.LE.AND R9, R8, R239, PT ;  /* 0x000000ef08097233 */ /* 0x000fe20003803000 */
[----:B------:R-:W-:Y:S02]  /*5a50*/  PRMT R165, R166, 0x7632, R165 ;  /* 0x00007632a6a57816 */ /* 0x000fe400000000a5 */
[----:B------:R-:W-:Y:S01]  /*5a60*/  LOP3.LUT R131, R14, R131, RZ, 0xc0, !PT ;  /* 0x000000830e837212 */ /* 0x000fe200078ec0ff */
[----:B------:R-:W1:Y:S01]  /*5a70*/  MUFU.EX2 R223, R223 ;  /* 0x000000df00df7308 */ /* 0x000e620000000800 */
[----:B------:R-:W4:Y:S01]  /*5a80*/  LDSM.16.MT88.4 R12, [R208+0x18800] ;  /* 0x01880000d00c783b */ /* 0x000f220000004200 */
[----:B--2---:R-:W-:-:S02]  /*5a90*/  F2FP.BF16.PACK_AB R34, R229, R230 ;  /* 0x000000e6e522723e */ /* 0x004fc400000010ff */
[----:B------:R-:W-:Y:S02]  /*5aa0*/  PRMT R11, R166, 0x5410, R165 ;  /* 0x00005410a60b7816 */ /* 0x000fe400000000a5 */
[C---:B------:R-:W-:Y:S01]  /*5ab0*/  HMMA.16816.F32.BF16 R140, R128.reuse, R144, RZ ;  /* 0x00000090808c723c */ /* 0x040fe200000418ff */
[----:B------:R-:W-:Y:S01]  /*5ac0*/  PRMT R33, R34, 0x7632, R33 ;  /* 0x0000763222217816 */ /* 0x000fe20000000021 */
[----:B------:R-:W-:Y:S01]  /*5ad0*/  MUFU.EX2 R221, R221 ;  /* 0x000000dd00dd7308 */ /* 0x000fe20000000800 */
[----:B------:R-:W-:Y:S01]  /*5ae0*/  LOP3.LUT R8, R16, R11, RZ, 0xc0, !PT ;  /* 0x0000000b10087212 */ /* 0x000fe200078ec0ff */
[----:B------:R-:W-:Y:S01]  /*5af0*/  HSET2.LE.AND R11, R10, R239, PT ;  /* 0x000000ef0a0b7233 */ /* 0x000fe20003803000 */
[----:B------:R-:W-:Y:S02]  /*5b00*/  PRMT R37, R34, 0x5410, R33 ;  /* 0x0000541022257816 */ /* 0x000fe40000000021 */
[----:B------:R-:W-:Y:S01]  /*5b10*/  LOP3.LUT R182, R173, UR29, R176, 0x96, !PT ;  /* 0x0000001dadb67c12 */ /* 0x000fe2000f8e96b0 */
[----:B------:R-:W-:Y:S01]  /*5b20*/  HMMA.16816.F32.BF16 R144, R128, R146, RZ ;  /* 0x000000928090723c */ /* 0x000fe200000418ff */
[----:B------:R-:W-:Y:S01]  /*5b30*/  LOP3.LUT R10, R36, R37, RZ, 0xc0, !PT ;  /* 0x00000025240a7212 */ /* 0x000fe200078ec0ff */
[----:B------:R-:W2:Y:S01]  /*5b40*/  MUFU.EX2 R228, R228 ;  /* 0x000000e400e47308 */ /* 0x000ea20000000800 */
[----:B-1----:R-:W-:-:S02]  /*5b50*/  F2FP.BF16.PACK_AB R168, R223, R234 ;  /* 0x000000eadfa8723e */ /* 0x002fc400000010ff */
[----:B------:R-:W-:Y:S02]  /*5b60*/  LOP3.LUT R216, R171, UR30, R174, 0x96, !PT ;  /* 0x0000001eabd87c12 */ /* 0x000fe4000f8e96ae */
[----:B------:R-:W-:Y:S01]  /*5b70*/  PRMT R167, R168, 0x7632, R167 ;  /* 0x00007632a8a77816 */ /* 0x000fe200000000a7 */
[C---:B------:R-:W-:Y:S01]  /*5b80*/  HMMA.16816.F32.BF16 R132, R128.reuse, R136, RZ ;  /* 0x000000888084723c */ /* 0x040fe200000418ff */
[----:B------:R-:W-:Y:S01]  /*5b90*/  LOP3.LUT R187, R170, 0xff, RZ, 0xc0, !PT ;  /* 0x000000ffaabb7812 */ /* 0x000fe200078ec0ff */
[----:B------:R-:W-:Y:S01]  /*5ba0*/  MUFU.EX2 R220, R220 ;  /* 0x000000dc00dc7308 */ /* 0x000fe20000000800 */
[----:B------:R-:W-:Y:S02]  /*5bb0*/  PRMT R16, R168, 0x5410, R167 ;  /* 0x00005410a8107816 */ /* 0x000fe400000000a7 */
[----:B------:R-:W-:Y:S02]  /*5bc0*/  LOP3.LUT R183, R170, 0xffff, RZ, 0xc0, !PT ;  /* 0x0000ffffaab77812 */ /* 0x000fe400078ec0ff */
[----:B------:R-:W-:Y:S01]  /*5bd0*/  LOP3.LUT R9, R9, R16, RZ, 0xc0, !PT ;  /* 0x0000001009097212 */ /* 0x000fe200078ec0ff */
[----:B------:R-:W-:Y:S01]  /*5be0*/  HMMA.16816.F32.BF16 R136, R128, R138, RZ ;  /* 0x0000008a8088723c */ /* 0x000fe200000418ff */
[----:B------:R-:W-:Y:S01]  /*5bf0*/  LDSM.16.MT88.4 R16, [R205+0x18800] ;  /* 0x01880000cd10783b */ /* 0x000fe20000004200 */
[----:B--2---:R-:W-:Y:S01]  /*5c00*/  F2FP.BF16.PACK_AB R164, R228, R221 ;  /* 0x000000dde4a4723e */ /* 0x004fe200000010ff */
[----:B------:R-:W-:Y:S01]  /*5c10*/  MUFU.EX2 R217, R217 ;  /* 0x000000d900d97308 */ /* 0x000fe20000000800 */
[----:B------:R-:W-:-:S02]  /*5c20*/  SHF.R.U32.HI R184, RZ, 0x10, R170 ;  /* 0x00000010ffb87819 */ /* 0x000fc400000116aa */
[C---:B------:R-:W-:Y:S02]  /*5c30*/  PRMT R35, R164.reuse, 0x7632, R35 ;  /* 0x00007632a4237816 */ /* 0x040fe40000000023 */
[C---:B------:R-:W-:Y:S01]  /*5c40*/  HMMA.16816.F32.BF16 R156, R128.reuse, R160, RZ ;  /* 0x000000a0809c723c */ /* 0x040fe200000418ff */
[----:B------:R-:W-:Y:S02]  /*5c50*/  SHF.R.U32.HI R246, RZ, 0x18, R170 ;  /* 0x00000018fff67819 */ /* 0x000fe400000116aa */
[----:B------:R-:W-:Y:S01]  /*5c60*/  PRMT R36, R164, 0x5410, R35 ;  /* 0x00005410a4247816 */ /* 0x000fe20000000023 */
[----:B------:R-:W-:Y:S01]  /*5c70*/  MUFU.EX2 R186, R186 ;  /* 0x000000ba00ba7308 */ /* 0x000fe20000000800 */
[----:B------:R-:W-:Y:S02]  /*5c80*/  SHF.R.U32.HI R242, RZ, 0x10, R172 ;  /* 0x00000010fff27819 */ /* 0x000fe400000116ac */
[----:B------:R-:W-:Y:S01]  /*5c90*/  LOP3.LUT R11, R11, R36, RZ, 0xc0, !PT ;  /* 0x000000240b0b7212 */ /* 0x000fe200078ec0ff */
[----:B------:R-:W-:Y:S01]  /*5ca0*/  HMMA.16816.F32.BF16 R160, R128, R162, RZ ;  /* 0x000000a280a0723c */ /* 0x000fe200000418ff */
[----:B------:R-:W-:-:S03]  /*5cb0*/  LOP3.LUT R242, R242, 0xff, RZ, 0xc0, !PT ;  /* 0x000000fff2f27812 */ /* 0x000fc600078ec0ff */
[----:B------:R-:W-:Y:S04]  /*5cc0*/  MUFU.EX2 R185, R185 ;  /* 0x000000b900b97308 */ /* 0x000fe80000000800 */
[C---:B---3--:R-:W-:Y:S04]  /*5cd0*/  HMMA.16816.F32.BF16 R140, R8.reuse, R4, R140 ;  /* 0x00000004088c723c */ /* 0x048fe8000004188c */
[----:B------:R-:W-:Y:S04]  /*5ce0*/  MUFU.EX2 R218, R218 ;  /* 0x000000da00da7308 */ /* 0x000fe80000000800 */
[C---:B------:R-:W-:Y:S01]  /*5cf0*/  HMMA.16816.F32.BF16 R144, R8.reuse, R6, R144 ;  /* 0x000000060890723c */ /* 0x040fe20000041890 */
[----:B------:R-:W1:Y:S03]  /*5d00*/  LDSM.16.MT88.4 R4, [R208+0x1a800] ;  /* 0x01a80000d004783b */ /* 0x000e660000004200 */
[----:B------:R-:W2:Y:S04]  /*5d10*/  MUFU.EX2 R215, R215 ;  /* 0x000000d700d77308 */ /* 0x000ea80000000800 */
[C---:B----4-:R-:W-:Y:S04]  /*5d20*/  HMMA.16816.F32.BF16 R132, R8.reuse, R12, R132 ;  /* 0x0000000c0884723c */ /* 0x050fe80000041884 */
[----:B------:R-:W-:Y:S04]  /*5d30*/  MUFU.EX2 R181, R181 ;  /* 0x000000b500b57308 */ /* 0x000fe80000000800 */
[----:B------:R-:W-:Y:S01]  /*5d40*/  HMMA.16816.F32.BF16 R136, R8, R14, R136 ;  /* 0x0000000e0888723c */ /* 0x000fe20000041888 */
[----:B------:R-:W3:Y:S01]  /*5d50*/  LDSM.16.MT88.4 R12, [R205+0x1a800] ;  /* 0x01a80000cd0c783b */ /* 0x000ee20000004200 */
[----:B--2---:R-:W-:-:S06]  /*5d60*/  F2FP.BF16.PACK_AB R174, R215, R218 ;  /* 0x000000dad7ae723e */ /* 0x004fcc00000010ff */
[C---:B------:R-:W-:Y:S08]  /*5d70*/  HMMA.16816.F32.BF16 R36, R128.reuse, R40, RZ ;  /* 0x000000288024723c */ /* 0x040ff000000418ff */
        /* <DEDUP_REMOVED lines=14> */
[----:B------:R-:W2:Y:S07]  /*5e60*/  LDSM.16.MT88.4 R12, [R206+0x1c800] ;  /* 0x01c80000ce0c783b */ /* 0x000eae0000004200 */
[C---:B------:R-:W-:Y:S08]  /*5e70*/  HMMA.16816.F32.BF16 R44, R8.reuse, R68, R44 ;  /* 0x00000044082c723c */ /* 0x040ff0000004182c */
[C---:B------:R-:W-:Y:S08]  /*5e80*/  HMMA.16816.F32.BF16 R48, R8.reuse, R70, R48 ;  /* 0x000000460830723c */ /* 0x040ff00000041830 */
[C---:B------:R-:W-:Y:S08]  /*5e90*/  HMMA.16816.F32.BF16 R148, R8.reuse, R16, R148 ;  /* 0x000000100894723c */ /* 0x040ff00000041894 */
[----:B------:R-:W-:Y:S01]  /*5ea0*/  HMMA.16816.F32.BF16 R152, R8, R18, R152 ;  /* 0x000000120898723c */ /* 0x000fe20000041898 */
[----:B------:R-:W3:Y:S07]  /*5eb0*/  LDSM.16.MT88.4 R16, [R204+0x1a800] ;  /* 0x01a80000cc10783b */ /* 0x000eee0000004200 */
        /* <DEDUP_REMOVED lines=8> */
[----:B--2---:R-:W-:Y:S07]  /*5f40*/  HMMA.16816.F32.BF16 R76, R8, R12, R76 ;  /* 0x0000000c084c723c */ /* 0x004fee000004184c */
[----:B------:R-:W-:Y:S01]  /*5f50*/  LOP3.LUT R12, R241, UR18, R84, 0x96, !PT ;  /* 0x00000012f10c7c12 */ /* 0x000fe2000f8e9654 */
[----:B------:R-:W-:Y:S01]  /*5f60*/  HMMA.16816.F32.BF16 R80, R128, R82, RZ ;  /* 0x000000528050723c */ /* 0x000fe200000418ff */
[----:B------:R-:W-:-:S07]  /*5f70*/  IMAD.WIDE.U32 R240, R240, -0x326172a9, RZ ;  /* 0xcd9e8d57f0f07825 */ /* 0x000fce00078e00ff */
[----:B---3--:R-:W-:Y:S07]  /*5f80*/  HMMA.16816.F32.BF16 R64, R8, R18, R64 ;  /* 0x000000120840723c */ /* 0x008fee0000041840 */
[----:B------:R-:W-:Y:S01]  /*5f90*/  IMAD.WIDE.U32 R18, R12, -0x326172a9, RZ ;  /* 0xcd9e8d570c127825 */ /* 0x000fe200078e00ff */
[----:B------:R-:W-:Y:S04]  /*5fa0*/  HMMA.16816.F32.BF16 R84, R128, R88, RZ ;  /* 0x000000588054723c */ /* 0x000fe800000418ff */
[----:B------:R-:W-:-:S02]  /*5fb0*/  LOP3.LUT R12, R19, UR9, R178, 0x96, !PT ;  /* 0x00000009130c7c12 */ /* 0x000fc4000f8e96b2 */
[----:B------:R-:W-:Y:S02]  /*5fc0*/  LOP3.LUT R19, R19, UR9, R178, 0x96, !PT ;  /* 0x0000000913137c12 */ /* 0x000fe4000f8e96b2 */
[----:B------:R-:W-:Y:S01]  /*5fd0*/  HMMA.16816.F32.BF16 R88, R128, R90, RZ ;  /* 0x0000005a8058723c */ /* 0x000fe200000418ff */
[----:B------:R-:W-:Y:S01]  /*5fe0*/  IMAD.WIDE.U32 R176, R12, -0x2daee0ad, RZ ;  /* 0xd2511f530cb07825 */ /* 0x000fe200078e00ff */
[----:B------:R-:W-:-:S03]  /*5ff0*/  F2FP.BF16.PACK_AB R178, R217, R220 ;  /* 0x000000dcd9b2723e */ /* 0x000fc600000010ff */
[----:B------:R-:W-:Y:S01]  /*6000*/  IMAD R19, R19, -0x2daee0ad, RZ ;  /* 0xd2511f5313137824 */ /* 0x000fe200078e02ff */
[----:B------:R-:W-:Y:S02]  /*6010*/  LOP3.LUT R12, R177, UR17, R180, 0x96, !PT ;  /* 0x00000011b10c7c12 */ /* 0x000fe4000f8e96b4 */
[----:B------:R-:W-:Y:S01]  /*6020*/  HMMA.16816.F32.BF16 R60, R8, R16, R60 ;  /* 0x00000010083c723c */ /* 0x000fe2000004183c */
[----:B------:R-:W-:Y:S02]  /*6030*/  PRMT R177, R178, 0x7632, R177 ;  /* 0x00007632b2b17816 */ /* 0x000fe400000000b1 */
[----:B------:R-:W-:Y:S01]  /*6040*/  IMAD.WIDE.U32 R26, R12, -0x326172a9, RZ ;  /* 0xcd9e8d570c1a7825 */ /* 0x000fe200078e00ff */
[----:B------:R-:W-:-:S03]  /*6050*/  F2FP.BF16.PACK_AB R180, R185, R186 ;  /* 0x000000bab9b4723e */ /* 0x000fc600000010ff */
[C-C-:B------:R-:W-:Y:S01]  /*6060*/  LOP3.LUT R16, R241.reuse, UR28, R18.reuse, 0x96, !PT ;  /* 0x0000001cf1107c12 */ /* 0x140fe2000f8e9612 */
[C---:B------:R-:W-:Y:S01]  /*6070*/  HMMA.16816.F32.BF16 R80, R8.reuse, R14, R80 ;  /* 0x0000000e0850723c */ /* 0x040fe20000041850 */
[----:B------:R-:W-:Y:S02]  /*6080*/  PRMT R179, R180, 0x7632, R179 ;  /* 0x00007632b4b37816 */ /* 0x000fe400000000b3 */
[----:B------:R-:W-:Y:S01]  /*6090*/  LOP3.LUT R18, R241, UR28, R18, 0x96, !PT ;  /* 0x0000001cf1127c12 */ /* 0x000fe2000f8e9612 */
[----:B------:R-:W-:Y:S01]  /*60a0*/  IMAD.WIDE.U32 R16, R16, -0x2daee0ad, RZ ;  /* 0xd2511f5310107825 */ /* 0x000fe200078e00ff */
[C---:B------:R-:W-:Y:S02]  /*60b0*/  LOP3.LUT R241, R172.reuse, 0xffff, RZ, 0xc0, !PT ;  /* 0x0000ffffacf17812 */ /* 0x040fe400078ec0ff */
[----:B------:R-:W-:Y:S01]  /*60c0*/  LOP3.LUT R14, R172, 0xff, RZ, 0xc0, !PT ;  /* 0x000000ffac0e7812 */ /* 0x000fe200078ec0ff */
[----:B-1----:R-:W-:Y:S01]  /*60d0*/  HMMA.16816.F32.BF16 R84, R8, R4, R84 ;  /* 0x000000040854723c */ /* 0x002fe20000041854 */
[----:B------:R-:W-:-:S02]  /*60e0*/  LOP3.LUT R13, R17, UR5, R176, 0x96, !PT ;  /* 0x00000005110d7c12 */ /* 0x000fc4000f8e96b0 */
[----:B------:R-:W-:Y:S02]  /*60f0*/  ISETP.GE.U32.AND P2, PT, R125, R14, PT ;  /* 0x0000000e7d00720c */ /* 0x000fe40003f46070 */
[----:B------:R-:W-:Y:S01]  /*6100*/  PRMT R173, R174, 0x7632, R173 ;  /* 0x00007632aead7816 */ /* 0x000fe200000000ad */
[----:B------:R-:W-:Y:S01]  /*6110*/  IMAD.WIDE.U32 R170, R13, -0x326172a9, RZ ;  /* 0xcd9e8d570daa7825 */ /* 0x000fe200078e00ff */
[----:B------:R-:W-:Y:S01]  /*6120*/  LOP3.LUT R4, R27, UR14, R240, 0x96, !PT ;  /* 0x0000000e1b047c12 */ /* 0x000fe2000f8e96f0 */
[----:B------:R-:W-:Y:S01]  /*6130*/  HMMA.16816.F32.BF16 R88, R8, R6, R88 ;  /* 0x000000060858723c */ /* 0x000fe20000041858 */
[----:B------:R-:W-:Y:S02]  /*6140*/  PRMT R13, R180, 0x5410, R179 ;  /* 0x00005410b40d7816 */ /* 0x000fe400000000b3 */
[----:B------:R-:W-:Y:S01]  /*6150*/  LOP3.LUT R14, R170, 0xff, RZ, 0xc0, !PT ;  /* 0x000000ffaa0e7812 */ /* 0x000fe200078ec0ff */
[----:B------:R-:W-:Y:S01]  /*6160*/  IMAD.WIDE.U32 R244, R4, -0x2daee0ad, RZ ;  /* 0xd2511f5304f47825 */ /* 0x000fe200078e00ff */
[----:B------:R-:W-:-:S02]  /*6170*/  SHF.R.U32.HI R12, RZ, 0x18, R170 ;  /* 0x00000018ff0c7819 */ /* 0x000fc400000116aa */
[----:B------:R-:W-:Y:S01]  /*6180*/  LOP3.LUT R7, R171, UR30, R26, 0x96, !PT ;  /* 0x0000001eab077c12 */ /* 0x000fe2000f8e961a */
[----:B------:R-:W-:Y:S01]  /*6190*/  @!P2 HFMA2.BF16_V2 R109, -RZ.H0_H0, RZ.H0_H0, -R34.H0_H0 ;  /* 0x200000ffff6da231 */ /* 0x000fe20000340922 */
[----:B------:R-:W-:Y:S02]  /*61a0*/  ISETP.GE.U32.AND P6, PT, R125, R14, PT ;  /* 0x0000000e7d00720c */ /* 0x000fe40003fc6070 */
[----:B------:R-:W-:Y:S02]  /*61b0*/  LOP3.LUT R14, R7, 0xffff, RZ, 0xc0, !PT ;  /* 0x0000ffff070e7812 */ /* 0x000fe400078ec0ff */
[----:B------:R-:W-:Y:S02]  /*61c0*/  LOP3.LUT R4, R245, UR29, R16, 0x96, !PT ;  /* 0x0000001df5047c12 */ /* 0x000fe4000f8e9610 */
[----:B------:R-:W-:Y:S02]  /*61d0*/  LOP3.LUT R16, R7, 0xff, RZ, 0xc0, !PT ;  /* 0x000000ff07107812 */ /* 0x000fe400078ec0ff */
[----:B------:R-:W-:-:S02]  /*61e0*/  SHF.R.U32.HI R14, RZ, 0x8, R14 ;  /* 0x00000008ff0e7819 */ /* 0x000fc4000001160e */
[C---:B------:R-:W-:Y:S02]  /*61f0*/  ISETP.GE.U32.AND P3, PT, R125.reuse, R16, PT ;  /* 0x000000107d00720c */ /* 0x040fe40003f66070 */
[----:B------:R-:W-:Y:S01]  /*6200*/  LOP3.LUT R14, R14, 0xffff, RZ, 0xc0, !PT ;  /* 0x0000ffff0e0e7812 */ /* 0x000fe200078ec0ff */
[----:B------:R-:W-:Y:S01]  /*6210*/  @!P6 HFMA2.BF16_V2 R99, -RZ.H0_H0, RZ.H0_H0, -R174.H0_H0 ;  /* 0x200000ffff63e231 */ /* 0x000fe200003409ae */
[C---:B------:R-:W-:Y:S02]  /*6220*/  ISETP.GE.U32.AND P1, PT, R125.reuse, R12, PT ;  /* 0x0000000c7d00720c */ /* 0x040fe40003f26070 */
[----:B------:R-:W-:Y:S02]  /*6230*/  ISETP.GE.U32.AND P4, PT, R125, R14, PT ;  /* 0x0000000e7d00720c */ /* 0x000fe40003f86070 */
[--C-:B------:R-:W-:Y:S02]  /*6240*/  SHF.R.U32.HI R14, RZ, 0x18, R7.reuse ;  /* 0x00000018ff0e7819 */ /* 0x100fe40000011607 */
[----:B------:R-:W-:-:S02]  /*6250*/  SHF.R.U32.HI R7, RZ, 0x10, R7 ;  /* 0x00000010ff077819 */ /* 0x000fc40000011607 */
[----:B------:R-:W-:Y:S01]  /*6260*/  PRMT R12, R178, 0x5410, R177 ;  /* 0x00005410b20c7816 */ /* 0x000fe200000000b1 */
[----:B------:R-:W-:Y:S01]  /*6270*/  @!P3 HFMA2.BF16_V2 R117, -RZ.H0_H0, RZ.H0_H0, -R178.H0_H0 ;  /* 0x200000ffff75b231 */ /* 0x000fe200003409b2 */
[----:B------:R-:W-:Y:S02]  /*6280*/  LOP3.LUT R6, R170, 0xffff, RZ, 0xc0, !PT ;  /* 0x0000ffffaa067812 */ /* 0x000fe400078ec0ff */
[----:B------:R-:W-:Y:S02]  /*6290*/  SHF.R.U32.HI R5, RZ, 0x10, R170 ;  /* 0x00000010ff057819 */ /* 0x000fe400000116aa */
[----:B------:R-:W-:Y:S01]  /*62a0*/  @!P3 PRMT R178, R117, 0x5410, RZ ;  /* 0x0000541075b2b816 */ /* 0x000fe200000000ff */
[----:B------:R-:W-:Y:S01]  /*62b0*/  @!P4 HFMA2.BF16_V2 R116, -RZ.H0_H0, RZ.H0_H0, -R177.H0_H0 ;  /* 0x200000ffff74c231 */ /* 0x000fe200003409b1 */
[----:B------:R-:W-:Y:S01]  /*62c0*/  ISETP.GE.U32.AND P3, PT, R125, R14, PT ;  /* 0x0000000e7d00720c */ /* 0x000fe20003f66070 */
[----:B------:R-:W-:Y:S01]  /*62d0*/  IMAD.MOV.U32 R117, RZ, RZ, R183 ;  /* 0x000000ffff757224 */ /* 0x000fe200078e00b7 */
[----:B------:R-:W-:Y:S01]  /*62e0*/  LOP3.LUT R14, R7, 0xff, RZ, 0xc0, !PT ;  /* 0x000000ff070e7812 */ /* 0x000fe200078ec0ff */
[----:B------:R-:W-:Y:S01]  /*62f0*/  IMAD.MOV.U32 R7, RZ, RZ, R184 ;  /* 0x000000ffff077224 */ /* 0x000fe200078e00b8 */
[----:B------:R-:W-:Y:S01]  /*6300*/  @!P4 PRMT R177, R116, 0x5410, RZ ;  /* 0x0000541074b1c816 */ /* 0x000fe200000000ff */
[--C-:B------:R-:W-:Y:S01]  /*6310*/  FFMA.FTZ R184, R102, c[0x0][0x23c], -R235.reuse ;  /* 0x00008f0066b87a23 */ /* 0x100fe200000108eb */
[----:B------:R-:W-:Y:S01]  /*6320*/  ISETP.GE.U32.AND P4, PT, R125, R14, PT ;  /* 0x0000000e7d00720c */ /* 0x000fe20003f86070 */
[----:B------:R-:W-:Y:S01]  /*6330*/  FFMA.FTZ R183, R98, c[0x0][0x23c], -R235 ;  /* 0x00008f0062b77a23 */ /* 0x000fe200000108eb */
[----:B------:R-:W-:Y:S01]  /*6340*/  SHF.R.U32.HI R6, RZ, 0x8, R6 ;  /* 0x00000008ff067819 */ /* 0x000fe20000011606 */
[----:B------:R-:W-:Y:S01]  /*6350*/  IMAD.MOV.U32 R116, RZ, RZ, R182 ;  /* 0x000000ffff747224 */ /* 0x000fe200078e00b6 */
[----:B------:R-:W-:Y:S01]  /*6360*/  PRMT R14, R174, 0x5410, R173 ;  /* 0x00005410ae0e7816 */ /* 0x000fe200000000ad */
[----:B------:R-:W-:Y:S01]  /*6370*/  MUFU.EX2 R184, R184 ;  /* 0x000000b800b87308 */ /* 0x000fe20000000800 */
[----:B------:R-:W-:Y:S01]  /*6380*/  LOP3.LUT R6, R6, 0xffff, RZ, 0xc0, !PT ;  /* 0x0000ffff06067812 */ /* 0x000fe200078ec0ff */
[----:B------:R-:W-:Y:S01]  /*6390*/  @!P3 HFMA2.BF16_V2 R115, -RZ.H0_H0, RZ.H0_H0, -R179.H0_H0 ;  /* 0x200000ffff73b231 */ /* 0x000fe200003409b3 */
[----:B------:R-:W-:Y:S01]  /*63a0*/  @!P6 PRMT R174, R99, 0x5410, RZ ;  /* 0x0000541063aee816 */ /* 0x000fe200000000ff */
[----:B------:R-:W-:Y:S01]  /*63b0*/  FFMA.FTZ R182, R94, c[0x0][0x23c], -R235 ;  /* 0x00008f005eb67a23 */ /* 0x000fe200000108eb */
[----:B------:R-:W-:-:S02]  /*63c0*/  SHF.R.U32.HI R172, RZ, 0x18, R172 ;  /* 0x00000018ffac7819 */ /* 0x000fc400000116ac */
[----:B------:R-:W-:Y:S01]  /*63d0*/  @!P3 PRMT R179, R115, 0x5410, RZ ;  /* 0x0000541073b3b816 */ /* 0x000fe200000000ff */
[----:B------:R-:W-:Y:S01]  /*63e0*/  @!P4 HFMA2.BF16_V2 R114, -RZ.H0_H0, RZ.H0_H0, -R180.H0_H0 ;  /* 0x200000ffff72c231 */ /* 0x000fe200003409b4 */
[----:B------:R-:W-:Y:S01]  /*63f0*/  ISETP.GE.U32.AND P3, PT, R125, R6, PT ;  /* 0x000000067d00720c */ /* 0x000fe20003f66070 */
[----:B------:R-:W1:Y:S01]  /*6400*/  MUFU.EX2 R183, R183 ;  /* 0x000000b700b77308 */ /* 0x000e620000000800 */
[----:B------:R-:W-:Y:S01]  /*6410*/  LOP3.LUT R6, R5, 0xff, RZ, 0xc0, !PT ;  /* 0x000000ff05067812 */ /* 0x000fe200078ec0ff */
[----:B------:R-:W-:Y:S01]  /*6420*/  IMAD.MOV.U32 R115, RZ, RZ, R216 ;  /* 0x000000ffff737224 */ /* 0x000fe200078e00d8 */
[----:B------:R-:W-:Y:S01]  /*6430*/  @!P4 PRMT R180, R114, 0x5410, RZ ;  /* 0x0000541072b4c816 */ /* 0x000fe200000000ff */
[----:B------:R-:W-:Y:S01]  /*6440*/  IMAD.MOV.U32 R114, RZ, RZ, R187 ;  /* 0x000000ffff727224 */ /* 0x000fe200078e00bb */
[C---:B------:R-:W-:Y:S01]  /*6450*/  ISETP.GE.U32.AND P4, PT, R125.reuse, R6, PT ;  /* 0x000000067d00720c */ /* 0x040fe20003f86070 */
[--C-:B------:R-:W-:Y:S01]  /*6460*/  FFMA.FTZ R216, R100, c[0x0][0x23c], -R233.reuse ;  /* 0x00008f0064d87a23 */ /* 0x100fe200000108e9 */
[----:B------:R-:W-:Y:S01]  /*6470*/  SHF.R.U32.HI R6, RZ, 0x10, R4 ;  /* 0x00000010ff067819 */ /* 0x000fe20000011604 */
[----:B------:R-:W-:Y:S01]  /*6480*/  FFMA.FTZ R187, R96, c[0x0][0x23c], -R233 ;  /* 0x00008f0060bb7a23 */ /* 0x000fe200000108e9 */
[----:B------:R-:W-:Y:S01]  /*6490*/  MUFU.EX2 R182, R182 ;  /* 0x000000b600b67308 */ /* 0x000fe20000000800 */
[----:B------:R-:W-:-:S02]  /*64a0*/  ISETP.GE.U32.AND P5, PT, R125, R172, PT ;  /* 0x000000ac7d00720c */ /* 0x000fc40003fa6070 */
[----:B------:R-:W-:Y:S01]  /*64b0*/  LOP3.LUT R6, R6, 0xff, RZ, 0xc0, !PT ;  /* 0x000000ff06067812 */ /* 0x000fe200078ec0ff */
[----:B------:R-:W-:Y:S01]  /*64c0*/  @!P3 HFMA2.BF16_V2 R98, -RZ.H0_H0, RZ.H0_H0, -R173.H0_H0 ;  /* 0x200000ffff62b231 */ /* 0x000fe200003409ad */
[----:B------:R-:W-:Y:S02]  /*64d0*/  SHF.R.U32.HI R241, RZ, 0x8, R241 ;  /* 0x00000008fff17819 */ /* 0x000fe400000116f1 */
[C---:B------:R-:W-:Y:S01]  /*64e0*/  ISETP.GE.U32.AND P6, PT, R125.reuse, R6, PT ;  /* 0x000000067d00720c */ /* 0x040fe20003fc6070 */
[----:B------:R-:W-:Y:S01]  /*64f0*/  MUFU.EX2 R216, R216 ;  /* 0x000000d800d87308 */ /* 0x000fe20000000800 */
[----:B------:R-:W-:Y:S02]  /*6500*/  LOP3.LUT R6, R4, 0xff, RZ, 0xc0, !PT ;  /* 0x000000ff04067812 */ /* 0x000fe400078ec0ff */
[----:B------:R-:W-:Y:S02]  /*6510*/  @!P3 PRMT R173, R98, 0x5410, RZ ;  /* 0x0000541062adb816 */ /* 0x000fe400000000ff */
[----:B------:R-:W-:-:S02]  /*6520*/  ISETP.GE.U32.AND P3, PT, R125, R6, PT ;  /* 0x000000067d00720c */ /* 0x000fc40003f66070 */
[----:B------:R-:W-:Y:S01]  /*6530*/  SHF.R.U32.HI R6, RZ, 0x18, R4 ;  /* 0x00000018ff067819 */ /* 0x000fe20000011604 */
[----:B------:R-:W2:Y:S01]  /*6540*/  MUFU.EX2 R187, R187 ;  /* 0x000000bb00bb7308 */ /* 0x000ea20000000800 */
[----:B------:R-:W-:Y:S02]  /*6550*/  LOP3.LUT R4, R4, 0xffff, RZ, 0xc0, !PT ;  /* 0x0000ffff04047812 */ /* 0x000fe400078ec0ff */
[----:B-1----:R-:W-:Y:S02]  /*6560*/  F2FP.BF16.PACK_AB R176, R183, R184 ;  /* 0x000000b8b7b0723e */ /* 0x002fe400000010ff */
[----:B------:R-:W-:Y:S02]  /*6570*/  SHF.R.U32.HI R4, RZ, 0x8, R4 ;  /* 0x00000008ff047819 */ /* 0x000fe40000011604 */
[----:B------:R-:W-:Y:S01]  /*6580*/  PRMT R175, R176, 0x7632, R175 ;  /* 0x00007632b0af7816 */ /* 0x000fe200000000af */
[----:B------:R-:W-:Y:S01]  /*6590*/  @!P4 HFMA2.BF16_V2 R96, -RZ.H0_H0, RZ.H0_H0, -R176.H0_H0 ;  /* 0x200000ffff60c231 */ /* 0x000fe200003409b0 */
[----:B------:R-:W-:-:S02]  /*65a0*/  LOP3.LUT R4, R4, 0xffff, RZ, 0xc0, !PT ;  /* 0x0000ffff04047812 */ /* 0x000fc400078ec0ff */
[----:B------:R-:W-:Y:S01]  /*65b0*/  PRMT R15, R176, 0x5410, R175 ;  /* 0x00005410b00f7816 */ /* 0x000fe200000000af */
[----:B------:R-:W-:Y:S01]  /*65c0*/  @!P1 HFMA2.BF16_V2 R97, -RZ.H0_H0, RZ.H0_H0, -R175.H0_H0 ;  /* 0x200000ffff619231 */ /* 0x000fe200003409af */
[----:B------:R-:W-:Y:S02]  /*65d0*/  @!P4 PRMT R176, R96, 0x5410, RZ ;  /* 0x0000541060b0c816 */ /* 0x000fe400000000ff */
[----:B------:R-:W-:Y:S02]  /*65e0*/  ISETP.GE.U32.AND P4, PT, R125, R4, PT ;  /* 0x000000047d00720c */ /* 0x000fe40003f86070 */
[----:B------:R-:W-:Y:S02]  /*65f0*/  LOP3.LUT R4, R116, 0xffff, RZ, 0xc0, !PT ;  /* 0x0000ffff74047812 */ /* 0x000fe400078ec0ff */
[----:B--2---:R-:W-:Y:S02]  /*6600*/  F2FP.BF16.PACK_AB R170, R187, R216 ;  /* 0x000000d8bbaa723e */ /* 0x004fe400000010ff */
[----:B------:R-:W-:-:S02]  /*6610*/  @!P1 PRMT R175, R97, 0x5410, RZ ;  /* 0x0000541061af9816 */ /* 0x000fc400000000ff */
[----:B------:R-:W-:Y:S01]  /*6620*/  ISETP.GE.U32.AND P1, PT, R125, R6, PT ;  /* 0x000000067d00720c */ /* 0x000fe20003f26070 */
[----:B------:R-:W-:Y:S01]  /*6630*/  @!P3 HFMA2.BF16_V2 R95, -RZ.H0_H0, RZ.H0_H0, -R170.H0_H0 ;  /* 0x200000ffff5fb231 */ /* 0x000fe200003409aa */
[----:B------:R-:W-:Y:S01]  /*6640*/  SHF.R.U32.HI R4, RZ, 0x8, R4 ;  /* 0x00000008ff047819 */ /* 0x000fe20000011604 */
[----:B------:R-:W1:Y:S01]  /*6650*/  LDSM.16.MT88.4 R96, [R204+0x1c000] ;  /* 0x01c00000cc60783b */ /* 0x000e620000004200 */
[----:B------:R-:W-:Y:S02]  /*6660*/  PRMT R169, R170, 0x7632, R169 ;  /* 0x00007632aaa97816 */ /* 0x000fe400000000a9 */
[----:B------:R-:W-:Y:S02]  /*6670*/  F2FP.BF16.PACK_AB R172, R181, R182 ;  /* 0x000000b6b5ac723e */ /* 0x000fe400000010ff */
[----:B------:R-:W-:Y:S01]  /*6680*/  LOP3.LUT R4, R4, 0xffff, RZ, 0xc0, !PT ;  /* 0x0000ffff04047812 */ /* 0x000fe200078ec0ff */
[----:B------:R-:W-:Y:S01]  /*6690*/  @!P4 HFMA2.BF16_V2 R94, -RZ.H0_H0, RZ.H0_H0, -R169.H0_H0 ;  /* 0x200000ffff5ec231 */ /* 0x000fe200003409a9 */
[----:B------:R-:W-:Y:S01]  /*66a0*/  PRMT R16, R170, 0x5410, R169 ;  /* 0x00005410aa107816 */ /* 0x000fe200000000a9 */
[----:B------:R-:W-:Y:S01]  /*66b0*/  @!P6 HFMA2.BF16_V2 R92, -RZ.H0_H0, RZ.H0_H0, -R172.H0_H0 ;  /* 0x200000ffff5ce231 */ /* 0x000fe200003409ac */
[----:B------:R-:W-:-:S02]  /*66c0*/  @!P3 PRMT R170, R95, 0x5410, RZ ;  /* 0x000054105faab816 */ /* 0x000fc400000000ff */
[----:B------:R-:W-:Y:S02]  /*66d0*/  PRMT R171, R172, 0x7632, R171 ;  /* 0x00007632acab7816 */ /* 0x000fe400000000ab */
[C---:B------:R-:W-:Y:S02]  /*66e0*/  ISETP.GE.U32.AND P3, PT, R125.reuse, R4, PT ;  /* 0x000000047d00720c */ /* 0x040fe40003f66070 */
[----:B------:R-:W-:Y:S01]  /*66f0*/  LOP3.LUT R4, R116, 0xff, RZ, 0xc0, !PT ;  /* 0x000000ff74047812 */ /* 0x000fe200078ec0ff */
[----:B------:R-:W-:Y:S01]  /*6700*/  @!P1 HFMA2.BF16_V2 R93, -RZ.H0_H0, RZ.H0_H0, -R171.H0_H0 ;  /* 0x200000ffff5d9231 */ /* 0x000fe200003409ab */
[----:B------:R-:W-:Y:S02]  /*6710*/  @!P4 PRMT R169, R94, 0x5410, RZ ;  /* 0x000054105ea9c816 */ /* 0x000fe400000000ff */
[----:B------:R-:W-:Y:S02]  /*6720*/  ISETP.GE.U32.AND P4, PT, R125, R4, PT ;  /* 0x000000047d00720c */ /* 0x000fe40003f86070 */
[----:B------:R-:W-:-:S02]  /*6730*/  SHF.R.U32.HI R4, RZ, 0x18, R116 ;  /* 0x00000018ff047819 */ /* 0x000fc40000011674 */
[----:B------:R-:W-:Y:S02]  /*6740*/  PRMT R17, R172, 0x5410, R171 ;  /* 0x00005410ac117816 */ /* 0x000fe400000000ab */
[----:B------:R-:W-:Y:S01]  /*6750*/  @!P1 PRMT R171, R93, 0x5410, RZ ;  /* 0x000054105dab9816 */ /* 0x000fe200000000ff */
[----:B------:R-:W-:Y:S01]  /*6760*/  @!P3 HFMA2.BF16_V2 R106, -RZ.H0_H0, RZ.H0_H0, -R165.H0_H0 ;  /* 0x200000ffff6ab231 */ /* 0x000fe200003409a5 */
[----:B------:R-:W-:Y:S02]  /*6770*/  ISETP.GE.U32.AND P1, PT, R125, R4, PT ;  /* 0x000000047d00720c */ /* 0x000fe40003f26070 */
[----:B------:R-:W-:Y:S01]  /*6780*/  SHF.R.U32.HI R4, RZ, 0x10, R116 ;  /* 0x00000010ff047819 */ /* 0x000fe20000011674 */
[----:B------:R-:W-:Y:S01]  /*6790*/  IMAD.MOV.U32 R116, RZ, RZ, R7 ;  /* 0x000000ffff747224 */ /* 0x000fe200078e0007 */
[----:B------:R-:W-:Y:S01]  /*67a0*/  @!P6 PRMT R172, R92, 0x5410, RZ ;  /* 0x000054105cace816 */ /* 0x000fe200000000ff */
[----:B------:R-:W-:Y:S01]  /*67b0*/  @!P4 HFMA2.BF16_V2 R107, -RZ.H0_H0, RZ.H0_H0, -R166.H0_H0 ;  /* 0x200000ffff6bc231 */ /* 0x000fe200003409a6 */
[----:B------:R-:W-:-:S02]  /*67c0*/  LOP3.LUT R4, R4, 0xff, RZ, 0xc0, !PT ;  /* 0x000000ff04047812 */ /* 0x000fc400078ec0ff */
[----:B------:R-:W-:Y:S02]  /*67d0*/  @!P3 PRMT R165, R106, 0x5410, RZ ;  /* 0x000054106aa5b816 */ /* 0x000fe400000000ff */
[----:B------:R-:W-:Y:S02]  /*67e0*/  ISETP.GE.U32.AND P6, PT, R125, R4, PT ;  /* 0x000000047d00720c */ /* 0x000fe40003fc6070 */
[----:B------:R-:W2:Y:S01]  /*67f0*/  LDSM.16.MT88.4 R4, [R204+0x1c800] ;  /* 0x01c80000cc04783b */ /* 0x000ea20000004200 */
[----:B-1----:R-:W-:Y:S01]  /*6800*/  HMMA.16816.F32.BF16 R92, R128, R96, RZ ;  /* 0x00000060805c723c */ /* 0x002fe200000418ff */
[----:B------:R-:W-:Y:S01]  /*6810*/  @!P4 PRMT R166, R107, 0x5410, RZ ;  /* 0x000054106ba6c816 */ /* 0x000fe200000000ff */
[----:B------:R-:W-:Y:S01]  /*6820*/  @!P1 HFMA2.BF16_V2 R102, -RZ.H0_H0, RZ.H0_H0, -R167.H0_H0 ;  /* 0x200000ffff669231 */ /* 0x000fe200003409a7 */
[----:B------:R-:W-:Y:S02]  /*6830*/  LOP3.LUT R243, R244, 0xffff, RZ, 0xc0, !PT ;  /* 0x0000fffff4f37812 */ /* 0x000fe400078ec0ff */
[----:B------:R-:W-:-:S02]  /*6840*/  SHF.R.U32.HI R245, RZ, 0x10, R244 ;  /* 0x00000010fff57819 */ /* 0x000fc400000116f4 */
[----:B------:R-:W-:Y:S01]  /*6850*/  @!P1 PRMT R167, R102, 0x5410, RZ ;  /* 0x0000541066a79816 */ /* 0x000fe200000000ff */
[----:B------:R-:W-:Y:S01]  /*6860*/  HMMA.16816.F32.BF16 R96, R128, R98, RZ ;  /* 0x000000628060723c */ /* 0x000fe200000418ff */
[----:B------:R-:W-:Y:S01]  /*6870*/  SHF.R.U32.HI R243, RZ, 0x8, R243 ;  /* 0x00000008fff37819 */ /* 0x000fe200000116f3 */
[----:B------:R-:W-:Y:S01]  /*6880*/  @!P6 HFMA2.BF16_V2 R103, -RZ.H0_H0, RZ.H0_H0, -R168.H0_H0 ;  /* 0x200000ffff67e231 */ /* 0x000fe200003409a8 */
[----:B------:R-:W-:Y:S02]  /*6890*/  @!P2 PRMT R34, R109, 0x5410, RZ ;  /* 0x000054106d22a816 */ /* 0x000fe400000000ff */
[----:B------:R-:W-:Y:S02]  /*68a0*/  LOP3.LUT R240, R27, UR14, R240, 0x96, !PT ;  /* 0x0000000e1bf07c12 */ /* 0x000fe4000f8e96f0 */
[----:B------:R-:W-:Y:S02]  /*68b0*/  @!P6 PRMT R168, R103, 0x5410, RZ ;  /* 0x0000541067a8e816 */ /* 0x000fe400000000ff */
[----:B------:R-:W-:Y:S01]  /*68c0*/  ISETP.GE.U32.AND P6, PT, R125, R114, PT ;  /* 0x000000727d00720c */ /* 0x000fe20003fc6070 */
[----:B------:R-:W-:Y:S01]  /*68d0*/  FADD.FTZ R120, R123, R120 ;  /* 0x000000787b787221 */ /* 0x000fe20000010000 */
[----:B------:R-:W-:-:S02]  /*68e0*/  LOP3.LUT R24, R244, 0xff, RZ, 0xc0, !PT ;  /* 0x000000fff4187812 */ /* 0x000fc400078ec0ff */
[----:B------:R-:W-:-:S09]  /*68f0*/  SHF.R.U32.HI R244, RZ, 0x18, R244 ;  /* 0x00000018fff47819 */ /* 0x000fd200000116f4 */
[----:B------:R-:W-:-:S05]  /*6900*/  @!P6 HFMA2.BF16_V2 R113, -RZ.H0_H0, RZ.H0_H0, -R225.H0_H0 ;  /* 0x200000ffff71e231 */ /* 0x000fca00003409e1 */
[----:B------:R-:W-:Y:S02]  /*6910*/  @!P6 PRMT R225, R113, 0x5410, RZ ;  /* 0x0000541071e1e816 */ /* 0x000fe400000000ff */
[----:B------:R-:W-:Y:S01]  /*6920*/  ISETP.GE.U32.AND P6, PT, R125, R242, PT ;  /* 0x000000f27d00720c */ /* 0x000fe20003fc6070 */
[C---:B--2---:R-:W-:Y:S07]  /*6930*/  HMMA.16816.F32.BF16 R92, R8.reuse, R4, R92 ;  /* 0x00000004085c723c */ /* 0x044fee000004185c */
[----:B------:R-:W-:Y:S01]  /*6940*/  LOP3.LUT R4, R115, 0xff, RZ, 0xc0, !PT ;  /* 0x000000ff73047812 */ /* 0x000fe200078ec0ff */
[----:B------:R-:W-:Y:S03]  /*6950*/  HMMA.16816.F32.BF16 R96, R8, R6, R96 ;  /* 0x000000060860723c */ /* 0x000fe60000041860 */
[----:B------:R-:W-:-:S02]  /*6960*/  ISETP.GE.U32.AND P4, PT, R125, R4, PT ;  /* 0x000000047d00720c */ /* 0x000fc40003f86070 */
[----:B------:R-:W-:-:S04]  /*6970*/  LOP3.LUT R4, R115, 0xffff, RZ, 0xc0, !PT ;  /* 0x0000ffff73047812 */ /* 0x000fc800078ec0ff */
[----:B------:R-:W-:-:S04]  /*6980*/  SHF.R.U32.HI R4, RZ, 0x8, R4 ;  /* 0x00000008ff047819 */ /* 0x000fc80000011604 */
[----:B------:R-:W-:-:S03]  /*6990*/  LOP3.LUT R4, R4, 0xffff, RZ, 0xc0, !PT ;  /* 0x0000ffff04047812 */ /* 0x000fc600078ec0ff */
[----:B------:R-:W-:Y:S01]  /*69a0*/  @!P4 HFMA2.BF16_V2 R105, -RZ.H0_H0, RZ.H0_H0, -R222.H0_H0 ;  /* 0x200000ffff69c231 */ /* 0x000fe200003409de */
[----:B------:R-:W-:Y:S02]  /*69b0*/  ISETP.GE.U32.AND P3, PT, R125, R4, PT ;  /* 0x000000047d00720c */ /* 0x000fe40003f66070 */
[--C-:B------:R-:W-:Y:S02]  /*69c0*/  SHF.R.U32.HI R4, RZ, 0x18, R115.reuse ;  /* 0x00000018ff047819 */ /* 0x100fe40000011673 */
[----:B------:R-:W-:Y:S02]  /*69d0*/  @!P4 PRMT R222, R105, 0x5410, RZ ;  /* 0x0000541069dec816 */ /* 0x000fe400000000ff */
[----:B------:R-:W-:Y:S02]  /*69e0*/  ISETP.GE.U32.AND P1, PT, R125, R4, PT ;  /* 0x000000047d00720c */ /* 0x000fe40003f26070 */
[----:B------:R-:W-:-:S04]  /*69f0*/  SHF.R.U32.HI R4, RZ, 0x10, R115 ;  /* 0x00000010ff047819 */ /* 0x000fc80000011673 */
[----:B------:R-:W-:Y:S01]  /*6a00*/  LOP3.LUT R4, R4, 0xff, RZ, 0xc0, !PT ;  /* 0x000000ff04047812 */ /* 0x000fe200078ec0ff */
[----:B------:R-:W-:-:S03]  /*6a10*/  @!P3 HFMA2.BF16_V2 R104, -RZ.H0_H0, RZ.H0_H0, -R219.H0_H0 ;  /* 0x200000ffff68b231 */ /* 0x000fc600003409db */
[----:B------:R-:W-:Y:S02]  /*6a20*/  ISETP.GE.U32.AND P4, PT, R125, R4, PT ;  /* 0x000000047d00720c */ /* 0x000fe40003f86070 */
[----:B------:R-:W-:Y:S01]  /*6a30*/  @!P3 PRMT R219, R104, 0x5410, RZ ;  /* 0x0000541068dbb816 */ /* 0x000fe200000000ff */
[----:B------:R-:W-:Y:S01]  /*6a40*/  @!P1 HFMA2.BF16_V2 R100, -RZ.H0_H0, RZ.H0_H0, -R226.H0_H0 ;  /* 0x200000ffff649231 */ /* 0x000fe200003409e2 */
[----:B------:R-:W1:Y:S01]  /*6a50*/  LDSM.16.MT88.4 R104, [R208+0x1e000] ;  /* 0x01e00000d068783b */ /* 0x000e620000004200 */
[----:B------:R-:W-:-:S03]  /*6a60*/  LOP3.LUT R4, R116, 0xff, RZ, 0xc0, !PT ;  /* 0x000000ff74047812 */ /* 0x000fc600078ec0ff */
[----:B------:R-:W-:Y:S02]  /*6a70*/  @!P1 PRMT R226, R100, 0x5410, RZ ;  /* 0x0000541064e29816 */ /* 0x000fe400000000ff */
[C---:B------:R-:W-:Y:S02]  /*6a80*/  ISETP.GE.U32.AND P3, PT, R125.reuse, R4, PT ;  /* 0x000000047d00720c */ /* 0x040fe40003f66070 */
[----:B------:R-:W-:Y:S01]  /*6a90*/  SHF.R.U32.HI R4, RZ, 0x8, R117 ;  /* 0x00000008ff047819 */ /* 0x000fe20000011675 */
[----:B------:R-:W-:Y:S01]  /*6aa0*/  @!P4 HFMA2.BF16_V2 R101, -RZ.H0_H0, RZ.H0_H0, -R227.H0_H0 ;  /* 0x200000ffff65c231 */ /* 0x000fe200003409e3 */
[----:B------:R-:W-:Y:S02]  /*6ab0*/  ISETP.GE.U32.AND P1, PT, R125, R246, PT ;  /* 0x000000f67d00720c */ /* 0x000fe40003f26070 */
[----:B------:R-:W-:Y:S02]  /*6ac0*/  LOP3.LUT R4, R4, 0xffff, RZ, 0xc0, !PT ;  /* 0x0000ffff04047812 */ /* 0x000fe400078ec0ff */
[----:B------:R-:W-:-:S02]  /*6ad0*/  @!P4 PRMT R227, R101, 0x5410, RZ ;  /* 0x0000541065e3c816 */ /* 0x000fc400000000ff */
[----:B------:R-:W-:Y:S02]  /*6ae0*/  ISETP.GE.U32.AND P4, PT, R125, R4, PT ;  /* 0x000000047d00720c */ /* 0x000fe40003f86070 */
[----:B------:R-:W2:Y:S01]  /*6af0*/  LDSM.16.MT88.4 R4, [R208+0x1e800] ;  /* 0x01e80000d004783b */ /* 0x000ea20000004200 */
[----:B------:R-:W-:-:S04]  /*6b00*/  @!P3 HFMA2.BF16_V2 R111, -RZ.H0_H0, RZ.H0_H0, -R32.H0_H0 ;  /* 0x200000ffff6fb231 */ /* 0x000fc80000340920 */
[----:B------:R-:W-:Y:S01]  /*6b10*/  @!P1 HFMA2.BF16_V2 R110, -RZ.H0_H0, RZ.H0_H0, -R31.H0_H0 ;  /* 0x200000ffff6e9231 */ /* 0x000fe2000034091f */
[----:B------:R-:W-:-:S04]  /*6b20*/  @!P3 PRMT R32, R111, 0x5410, RZ ;  /* 0x000054106f20b816 */ /* 0x000fc800000000ff */
[----:B------:R-:W-:Y:S01]  /*6b30*/  @!P1 PRMT R31, R110, 0x5410, RZ ;  /* 0x000054106e1f9816 */ /* 0x000fe200000000ff */
[----:B------:R-:W-:Y:S01]  /*6b40*/  @!P4 HFMA2.BF16_V2 R112, -RZ.H0_H0, RZ.H0_H0, -R224.H0_H0 ;  /* 0x200000ffff70c231 */ /* 0x000fe200003409e0 */
[----:B------:R-:W-:-:S04]  /*6b50*/  ISETP.GE.U32.AND P1, PT, R125, R244, PT ;  /* 0x000000f47d00720c */ /* 0x000fc80003f26070 */
[----:B------:R-:W-:Y:S02]  /*6b60*/  @!P4 PRMT R224, R112, 0x5410, RZ ;  /* 0x0000541070e0c816 */ /* 0x000fe400000000ff */
[----:B------:R-:W3:Y:S01]  /*6b70*/  LDSM.16.MT88.4 R112, [R206+0x1e000] ;  /* 0x01e00000ce70783b */ /* 0x000ee20000004200 */
[----:B------:R-:W-:Y:S01]  /*6b80*/  ISETP.GE.U32.AND P4, PT, R125, R24, PT ;  /* 0x000000187d00720c */ /* 0x000fe20003f86070 */
[C---:B-1----:R-:W-:Y:S08]  /*6b90*/  HMMA.16816.F32.BF16 R100, R128.reuse, R104, RZ ;  /* 0x000000688064723c */ /* 0x042ff000000418ff */
[----:B------:R-:W-:Y:S11]  /*6ba0*/  HMMA.16816.F32.BF16 R104, R128, R106, RZ ;  /* 0x0000006a8068723c */ /* 0x000ff600000418ff */
[----:B------:R-:W-:Y:S05]  /*6bb0*/  @!UPT UIADD3 URZ, URZ, URZ, URZ ;  /* 0x0000003f3f3ff290 */ /* 0x000fea000fffe03f */
[C---:B--2---:R-:W-:Y:S07]  /*6bc0*/  HMMA.16816.F32.BF16 R100, R8.reuse, R4, R100 ;  /* 0x000000040864723c */ /* 0x044fee0000041864 */
[----:B------:R-:W-:Y:S01]  /*6bd0*/  LOP3.LUT R4, R241, 0xffff, RZ, 0xc0, !PT ;  /* 0x0000fffff1047812 */ /* 0x000fe200078ec0ff */
[----:B------:R-:W-:Y:S03]  /*6be0*/  HMMA.16816.F32.BF16 R104, R8, R6, R104 ;  /* 0x000000060868723c */ /* 0x000fe60000041868 */
[----:B------:R-:W-:-:S02]  /*6bf0*/  ISETP.GE.U32.AND P3, PT, R125, R4, PT ;  /* 0x000000047d00720c */ /* 0x000fc40003f66070 */
[----:B------:R-:W-:-:S04]  /*6c00*/  LOP3.LUT R4, R245, 0xff, RZ, 0xc0, !PT ;  /* 0x000000fff5047812 */ /* 0x000fc800078ec0ff */
[----:B------:R-:W-:Y:S02]  /*6c10*/  ISETP.GE.U32.AND P2, PT, R125, R4, PT ;  /* 0x000000047d00720c */ /* 0x000fe40003f46070 */
[----:B------:R-:W-:-:S05]  /*6c20*/  LOP3.LUT R4, R243, 0xffff, RZ, 0xc0, !PT ;  /* 0x0000fffff3047812 */ /* 0x000fca00078ec0ff */
[----:B------:R-:W-:-:S05]  /*6c30*/  @!P3 HFMA2.BF16_V2 R108, -RZ.H0_H0, RZ.H0_H0, -R33.H0_H0 ;  /* 0x200000ffff6cb231 */ /* 0x000fca0000340921 */
[----:B------:R-:W-:Y:S02]  /*6c40*/  @!P3 PRMT R33, R108, 0x5410, RZ ;  /* 0x000054106c21b816 */ /* 0x000fe400000000ff */
[----:B------:R-:W-:Y:S01]  /*6c50*/  ISETP.GE.U32.AND P3, PT, R125, R4, PT ;  /* 0x000000047d00720c */ /* 0x000fe20003f66070 */
[----:B------:R-:W-:-:S05]  /*6c60*/  IMAD.WIDE.U32 R4, R18, -0x2daee0ad, RZ ;  /* 0xd2511f5312047825 */ /* 0x000fca00078e00ff */
[----:B------:R-:W-:-:S05]  /*6c70*/  LOP3.LUT R5, R5, UR5, R19, 0x96, !PT ;  /* 0x0000000505057c12 */ /* 0x000fca000f8e9613 */
[----:B------:R-:W-:-:S05]  /*6c80*/  IMAD.WIDE.U32 R6, R5, -0x326172a9, RZ ;  /* 0xcd9e8d5705067825 */ /* 0x000fca00078e00ff */
[----:B------:R-:W-:Y:S01]  /*6c90*/  LOP3.LUT R5, R6, 0xffff, RZ, 0xc0, !PT ;  /* 0x0000ffff06057812 */ /* 0x000fe200078ec0ff */
[----:B------:R-:W-:Y:S01]  /*6ca0*/  IMAD.WIDE.U32 R240, R240, -0x2daee0ad, RZ ;  /* 0xd2511f53f0f07825 */ /* 0x000fe200078e00ff */
[----:B------:R-:W-:Y:S02]  /*6cb0*/  LOP3.LUT R18, R6, 0xff, RZ, 0xc0, !PT ;  /* 0x000000ff06127812 */ /* 0x000fe400078ec0ff */
[----:B------:R-:W-:Y:S02]  /*6cc0*/  SHF.R.U32.HI R5, RZ, 0x8, R5 ;  /* 0x00000008ff057819 */ /* 0x000fe40000011605 */
[----:B------:R-:W-:Y:S02]  /*6cd0*/  LOP3.LUT R116, R7, UR30, R26, 0x96, !PT ;  /* 0x0000001e07747c12 */ /* 0x000fe4000f8e961a */
[--C-:B------:R-:W-:Y:S01]  /*6ce0*/  SHF.R.U32.HI R242, RZ, 0x10, R6.reuse ;  /* 0x00000010fff27819 */ /* 0x100fe20000011606 */
[C---:B---3--:R-:W-:Y:S01]  /*6cf0*/  HMMA.16816.F32.BF16 R108, R128.reuse, R112, RZ ;  /* 0x00000070806c723c */ /* 0x048fe200000418ff */
[----:B------:R-:W-:Y:S01]  /*6d00*/  SHF.R.U32.HI R246, RZ, 0x18, R6 ;  /* 0x00000018fff67819 */ /* 0x000fe20000011606 */
[----:B------:R-:W-:Y:S01]  /*6d10*/  FFMA.FTZ R236, R236, c[0x0][0x23c], -R233 ;  /* 0x00008f00ecec7a23 */ /* 0x000fe200000108e9 */
[----:B------:R-:W-:Y:S01]  /*6d20*/  LOP3.LUT R19, R241, UR29, R4, 0x96, !PT ;  /* 0x0000001df1137c12 */ /* 0x000fe2000f8e9604 */
[----:B------:R-:W-:Y:S01]  /*6d30*/  FFMA.FTZ R245, R20, c[0x0][0x23c], -R235 ;  /* 0x00008f0014f57a23 */ /* 0x000fe200000108eb */
[----:B------:R-:W-:Y:S01]  /*6d40*/  PRMT R18, R18, 0x5410, R5 ;  /* 0x0000541012127816 */ /* 0x000fe20000000005 */
[----:B------:R-:W-:Y:S01]  /*6d50*/  @!P6 HFMA2.BF16_V2 R127, -RZ.H0_H0, RZ.H0_H0, -R164.H0_H0 ;  /* 0x200000ffff7fe231 */ /* 0x000fe200003409a4 */
[----:B------:R-:W1:Y:S01]  /*6d60*/  LDSM.16.MT88.4 R4, [R206+0x1e800] ;  /* 0x01e80000ce04783b */ /* 0x000e620000004200 */
[----:B------:R-:W-:Y:S01]  /*6d70*/  HMMA.16816.F32.BF16 R112, R128, R114, RZ ;  /* 0x000000728070723c */ /* 0x000fe200000418ff */
[----:B------:R-:W-:-:S02]  /*6d80*/  LOP3.LUT R243, R116, 0xff, RZ, 0xc0, !PT ;  /* 0x000000ff74f37812 */ /* 0x000fc400078ec0ff */
[C---:B------:R-:W-:Y:S01]  /*6d90*/  LOP3.LUT R117, R240.reuse, 0xffff, RZ, 0xc0, !PT ;  /* 0x0000fffff0757812 */ /* 0x040fe200078ec0ff */
[----:B------:R-:W-:Y:S01]  /*6da0*/  ULDC UR6, c[0x0][0x228] ;  /* 0x00008a0000067ab9 */ /* 0x000fe20000000800 */
[--C-:B------:R-:W-:Y:S01]  /*6db0*/  SHF.R.U32.HI R241, RZ, 0x10, R240.reuse ;  /* 0x00000010fff17819 */ /* 0x100fe200000116f0 */
[----:B------:R2:W5:Y:S01]  /*6dc0*/  LDL.LU.64 R26, [R1+0x68] ;  /* 0x00006800011a7983 */ /* 0x0005620000300a00 */
[----:B------:R-:W-:Y:S02]  /*6dd0*/  LOP3.LUT R244, R240, 0xff, RZ, 0xc0, !PT ;  /* 0x000000fff0f47812 */ /* 0x000fe400078ec0ff */
[----:B------:R-:W-:Y:S02]  /*6de0*/  SHF.R.U32.HI R240, RZ, 0x18, R240 ;  /* 0x00000018fff07819 */ /* 0x000fe400000116f0 */
[----:B------:R-:W-:Y:S02]  /*6df0*/  LOP3.LUT R241, R241, 0xff, RZ, 0xc0, !PT ;  /* 0x000000fff1f17812 */ /* 0x000fe400078ec0ff */
[----:B------:R-:W-:-:S02]  /*6e00*/  SHF.R.U32.HI R117, RZ, 0x8, R117 ;  /* 0x00000008ff757819 */ /* 0x000fc40000011675 */
[----:B------:R-:W-:Y:S02]  /*6e10*/  PRMT R240, R241, 0x5410, R240 ;  /* 0x00005410f1f07816 */ /* 0x000fe400000000f0 */
[----:B------:R-:W-:Y:S02]  /*6e20*/  LOP3.LUT R241, R19, 0xff, RZ, 0xc0, !PT ;  /* 0x000000ff13f17812 */ /* 0x000fe400078ec0ff */
[----:B------:R-:W-:Y:S01]  /*6e30*/  PRMT R244, R244, 0x5410, R117 ;  /* 0x00005410f4f47816 */ /* 0x000fe20000000075 */
[C---:B-1----:R-:W-:Y:S07]  /*6e40*/  HMMA.16816.F32.BF16 R108, R8.reuse, R4, R108 ;  /* 0x00000004086c723c */ /* 0x042fee000004186c */
[----:B------:R-:W-:Y:S01]  /*6e50*/  LOP3.LUT R5, R242, 0xff, RZ, 0xc0, !PT ;  /* 0x000000fff2057812 */ /* 0x000fe200078ec0ff */
[----:B------:R-:W-:Y:S01]  /*6e60*/  HMMA.16816.F32.BF16 R112, R8, R6, R112 ;  /* 0x000000060870723c */ /* 0x000fe20000041870 */
[----:B------:R-:W-:-:S02]  /*6e70*/  LOP3.LUT R4, R116, 0xffff, RZ, 0xc0, !PT ;  /* 0x0000ffff74047812 */ /* 0x000fc400078ec0ff */
[----:B------:R-:W-:Y:S02]  /*6e80*/  PRMT R246, R5, 0x5410, R246 ;  /* 0x0000541005f67816 */ /* 0x000fe400000000f6 */
[----:B------:R-:W-:Y:S02]  /*6e90*/  SHF.R.U32.HI R5, RZ, 0x10, R116 ;  /* 0x00000010ff057819 */ /* 0x000fe40000011674 */
[----:B------:R-:W-:Y:S02]  /*6ea0*/  SHF.R.U32.HI R4, RZ, 0x8, R4 ;  /* 0x00000008ff047819 */ /* 0x000fe40000011604 */
[----:B------:R-:W-:Y:S02]  /*6eb0*/  SHF.R.U32.HI R242, RZ, 0x18, R116 ;  /* 0x00000018fff27819 */ /* 0x000fe40000011674 */
[----:B------:R-:W-:Y:S02]  /*6ec0*/  LOP3.LUT R5, R5, 0xff, RZ, 0xc0, !PT ;  /* 0x000000ff05057812 */ /* 0x000fe400078ec0ff */
[----:B------:R-:W-:-:S02]  /*6ed0*/  PRMT R243, R243, 0x5410, R4 ;  /* 0x00005410f3f37816 */ /* 0x000fc40000000004 */
[----:B------:R-:W-:Y:S02]  /*6ee0*/  PRMT R242, R5, 0x5410, R242 ;  /* 0x0000541005f27816 */ /* 0x000fe400000000f2 */
[----:B------:R-:W-:Y:S02]  /*6ef0*/  LOP3.LUT R4, R19, 0xffff, RZ, 0xc0, !PT ;  /* 0x0000ffff13047812 */ /* 0x000fe400078ec0ff */
[--C-:B------:R-:W-:Y:S02]  /*6f00*/  SHF.R.U32.HI R5, RZ, 0x10, R19.reuse ;  /* 0x00000010ff057819 */ /* 0x100fe40000011613 */
[----:B------:R-:W-:Y:S02]  /*6f10*/  SHF.R.U32.HI R6, RZ, 0x8, R4 ;  /* 0x00000008ff067819 */ /* 0x000fe40000011604 */
[----:B------:R-:W-:Y:S01]  /*6f20*/  LOP3.LUT R4, R5, 0xff, RZ, 0xc0, !PT ;  /* 0x000000ff05047812 */ /* 0x000fe200078ec0ff */
[----:B------:R-:W-:Y:S01]  /*6f30*/  FADD.FTZ R5, R237, R122 ;  /* 0x0000007aed057221 */ /* 0x000fe20000010000 */
[----:B------:R-:W-:Y:S01]  /*6f40*/  SHF.R.U32.HI R19, RZ, 0x18, R19 ;  /* 0x00000018ff137819 */ /* 0x000fe20000011613 */
[----:B------:R-:W-:Y:S01]  /*6f50*/  FADD.FTZ R237, R121, R120 ;  /* 0x0000007879ed7221 */ /* 0x000fe20000010000 */
[----:B------:R-:W-:Y:S01]  /*6f60*/  PRMT R241, R241, 0x5410, R6 ;  /* 0x00005410f1f17816 */ /* 0x000fe20000000006 */
[----:B------:R-:W1:Y:S01]  /*6f70*/  LDSM.16.MT88.4 R120, [R205+0x1e000] ;  /* 0x01e00000cd78783b */ /* 0x000e620000004200 */
[----:B------:R-:W-:Y:S01]  /*6f80*/  PRMT R19, R4, 0x5410, R19 ;  /* 0x0000541004137816 */ /* 0x000fe20000000013 */
[----:B------:R-:W-:-:S02]  /*6f90*/  FADD.FTZ R4, R232, R5 ;  /* 0x00000005e8047221 */ /* 0x000fc40000010000 */
[----:B------:R-:W-:Y:S02]  /*6fa0*/  FADD.FTZ R237, R118, R237 ;  /* 0x000000ed76ed7221 */ /* 0x000fe40000010000 */
[----:B------:R-:W-:Y:S02]  /*6fb0*/  FADD.FTZ R24, R119, R4 ;  /* 0x0000000477187221 */ /* 0x000fe40000010000 */
[----:B------:R-:W3:Y:S01]  /*6fc0*/  LDSM.16.MT88.4 R4, [R205+0x1e800] ;  /* 0x01e80000cd04783b */ /* 0x000ee20000004200 */
[----:B------:R-:W-:Y:S02]  /*6fd0*/  FFMA.FTZ R232, R126, c[0x0][0x23c], -R233 ;  /* 0x00008f007ee87a23 */ /* 0x000fe400000108e9 */
[----:B------:R4:W-:Y:S01]  /*6fe0*/  MUFU.EX2 R233, R236 ;  /* 0x000000ec00e97308 */ /* 0x0009e20000000800 */
[--C-:B------:R-:W-:Y:S01]  /*6ff0*/  HSET2.LE.AND R242, R242, R239.reuse, PT ;  /* 0x000000eff2f27233 */ /* 0x100fe20003803000 */
[----:B------:R-:W-:Y:S01]  /*7000*/  @!P6 PRMT R164, R127, 0x5410, RZ ;  /* 0x000054107fa4e816 */ /* 0x000fe200000000ff */
[----:B------:R-:W-:Y:S01]  /*7010*/  HSET2.LE.AND R241, R241, R239, PT ;  /* 0x000000eff1f17233 */ /* 0x000fe20003803000 */
[----:B------:R-:W-:-:S04]  /*7020*/  FADD.FTZ R238, R238, R24 ;  /* 0x00000018eeee7221 */ /* 0x000fc80000010000 */
[----:B------:R-:W1:Y:S01]  /*7030*/  MUFU.EX2 R232, R232 ;  /* 0x000000e800e87308 */ /* 0x000e620000000800 */
[----:B----4-:R-:W-:Y:S01]  /*7040*/  FADD.FTZ R236, R234, R237 ;  /* 0x000000edeaec7221 */ /* 0x010fe20000010000 */
[C---:B-1----:R-:W-:Y:S01]  /*7050*/  HMMA.16816.F32.BF16 R116, R128.reuse, R120, RZ ;  /* 0x000000788074723c */ /* 0x042fe200000418ff */
[----:B------:R-:W-:Y:S01]  /*7060*/  LOP3.LUT R13, R242, R13, RZ, 0xc0, !PT ;  /* 0x0000000df20d7212 */ /* 0x000fe200078ec0ff */
[----:B------:R-:W-:Y:S01]  /*7070*/  @!P5 HFMA2.BF16_V2 R126, -RZ.H0_H0, RZ.H0_H0, -R35.H0_H0 ;  /* 0x200000ffff7ed231 */ /* 0x000fe20000340923 */
[----:B------:R-:W-:Y:S01]  /*7080*/  USHF.L.U32 UR6, UR6, 0x3, URZ ;  /* 0x0000000306067899 */ /* 0x000fe2000800063f */
[--C-:B------:R-:W-:Y:S01]  /*7090*/  HSET2.LE.AND R246, R246, R239.reuse, PT ;  /* 0x000000eff6f67233 */ /* 0x100fe20003803000 */
[----:B------:R2:W5:Y:S03]  /*70a0*/  LDL.LU R24, [R1+0x60] ;  /* 0x0000600001187983 */ /* 0x0005660000300800 */
[----:B------:R-:W-:Y:S11]  /*70b0*/  HMMA.16816.F32.BF16 R120, R128, R122, RZ ;  /* 0x0000007a8078723c */ /* 0x000ff600000418ff */
[----:B------:R-:W-:Y:S05]  /*70c0*/  @!UPT UIADD3 URZ, URZ, URZ, URZ ;  /* 0x0000003f3f3ff290 */ /* 0x000fea000fffe03f */
[C---:B---3--:R-:W-:Y:S07]  /*70d0*/  HMMA.16816.F32.BF16 R116, R8.reuse, R4, R116 ;  /* 0x000000040874723c */ /* 0x048fee0000041874 */
[----:B------:R-:W-:Y:S01]  /*70e0*/  FFMA.FTZ R5, R124, c[0x0][0x23c], -R235 ;  /* 0x00008f007c057a23 */ /* 0x000fe200000108eb */
[----:B------:R-:W-:Y:S03]  /*70f0*/  HMMA.16816.F32.BF16 R120, R8, R6, R120 ;  /* 0x000000060878723c */ /* 0x000fe60000041878 */
[----:B------:R-:W-:Y:S01]  /*7100*/  IMAD.MOV.U32 R237, RZ, RZ, R5 ;  /* 0x000000ffffed7224 */ /* 0x000fe200078e0005 */
[----:B------:R-:W-:-:S05]  /*7110*/  HSET2.LE.AND R5, R243, R239, PT ;  /* 0x000000eff3057233 */ /* 0x000fca0003803000 */
[----:B------:R-:W-:Y:S02]  /*7120*/  LOP3.LUT R12, R5, R12, RZ, 0xc0, !PT ;  /* 0x0000000c050c7212 */ /* 0x000fe400078ec0ff */
[----:B------:R-:W1:Y:S01]  /*7130*/  LDSM.16.MT88.4 R4, [R204+0x1e000] ;  /* 0x01e00000cc04783b */ /* 0x000e620000004200 */
[----:B------:R-:W-:Y:S01]  /*7140*/  F2FP.BF16.PACK_AB R235, R232, R233 ;  /* 0x000000e9e8eb723e */ /* 0x000fe200000010ff */
[----:B------:R-:W-:Y:S03]  /*7150*/  MUFU.EX2 R237, R237 ;  /* 0x000000ed00ed7308 */ /* 0x000fe60000000800 */
[----:B------:R-:W-:-:S05]  /*7160*/  PRMT R234, R235, 0x7632, R234 ;  /* 0x00007632ebea7816 */ /* 0x000fca00000000ea */
[----:B------:R-:W3:Y:S01]  /*7170*/  MUFU.EX2 R242, R245 ;  /* 0x000000f500f27308 */ /* 0x000ee20000000800 */
[----:B------:R-:W-:Y:S02]  /*7180*/  @!P4 HFMA2.BF16_V2 R125, -RZ.H0_H0, RZ.H0_H0, -R235.H0_H0 ;  /* 0x200000ffff7dc231 */ /* 0x000fe400003409eb */
[----:B------:R-:W-:Y:S01]  /*7190*/  @!P3 HFMA2.BF16_V2 R124, -RZ.H0_H0, RZ.H0_H0, -R234.H0_H0 ;  /* 0x200000ffff7cb231 */ /* 0x000fe200003409ea */
[----:B------:R-:W-:Y:S02]  /*71a0*/  PRMT R243, R235, 0x5410, R234 ;  /* 0x00005410ebf37816 */ /* 0x000fe400000000ea */
[----:B------:R-:W-:Y:S02]  /*71b0*/  @!P5 PRMT R35, R126, 0x5410, RZ ;  /* 0x000054107e23d816 */ /* 0x000fe400000000ff */
[----:B------:R-:W-:Y:S02]  /*71c0*/  @!P4 PRMT R235, R125, 0x5410, RZ ;  /* 0x000054107debc816 */ /* 0x000fe400000000ff */
[----:B------:R-:W-:-:S02]  /*71d0*/  @!P3 PRMT R234, R124, 0x5410, RZ ;  /* 0x000054107ceab816 */ /* 0x000fc400000000ff */
[C---:B-1----:R-:W-:Y:S08]  /*71e0*/  HMMA.16816.F32.BF16 R124, R128.reuse, R4, RZ ;  /* 0x00000004807c723c */ /* 0x042ff000000418ff */
[----:B------:R-:W-:Y:S01]  /*71f0*/  HMMA.16816.F32.BF16 R128, R128, R6, RZ ;  /* 0x000000068080723c */ /* 0x000fe200000418ff */
[--C-:B------:R-:W-:Y:S02]  /*7200*/  HSET2.LE.AND R5, R18, R239.reuse, PT ;  /* 0x000000ef12057233 */ /* 0x100fe40003803000 */
[----:B------:R-:W-:-:S04]  /*7210*/  HSET2.LE.AND R18, R19, R239, PT ;  /* 0x000000ef13127233 */ /* 0x000fc80003803000 */
[--C-:B------:R-:W-:Y:S01]  /*7220*/  HSET2.LE.AND R7, R240, R239.reuse, PT ;  /* 0x000000eff0077233 */ /* 0x100fe20003803000 */
[----:B---3--:R-:W-:Y:S01]  /*7230*/  F2FP.BF16.PACK_AB R240, R242, R237 ;  /* 0x000000edf2f0723e */ /* 0x008fe200000010ff */
[----:B------:R-:W-:-:S03]  /*7240*/  HSET2.LE.AND R6, R244, R239, PT ;  /* 0x000000eff4067233 */ /* 0x000fc60003803000 */
[C---:B------:R-:W-:Y:S02]  /*7250*/  PRMT R239, R240.reuse, 0x7632, R239 ;  /* 0x00007632f0ef7816 */ /* 0x040fe400000000ef */
[----:B------:R-:W-:Y:S02]  /*7260*/  LOP3.LUT R4, R241, R16, RZ, 0xc0, !PT ;  /* 0x00000010f1047212 */ /* 0x000fe400078ec0ff */
[----:B------:R-:W-:Y:S02]  /*7270*/  PRMT R16, R240, 0x5410, R239 ;  /* 0x00005410f0107816 */ /* 0x000fe400000000ef */
[----:B------:R-:W-:Y:S02]  /*7280*/  LOP3.LUT R14, R5, R14, RZ, 0xc0, !PT ;  /* 0x0000000e050e7212 */ /* 0x000fe400078ec0ff */
[----:B------:R-:W-:Y:S02]  /*7290*/  LOP3.LUT R5, R18, R17, RZ, 0xc0, !PT ;  /* 0x0000001112057212 */ /* 0x000fe400078ec0ff */
[----:B------:R-:W-:-:S02]  /*72a0*/  LOP3.LUT R7, R7, R16, RZ, 0xc0, !PT ;  /* 0x0000001007077212 */ /* 0x000fc400078ec0ff */
[----:B------:R-:W1:Y:S01]  /*72b0*/  LDSM.16.MT88.4 R16, [R204+0x1e800] ;  /* 0x01e80000cc10783b */ /* 0x000e620000004200 */
[----:B------:R-:W-:Y:S01]  /*72c0*/  LOP3.LUT R15, R246, R15, RZ, 0xc0, !PT ;  /* 0x0000000ff60f7212 */ /* 0x000fe200078ec0ff */
        /* <DEDUP_REMOVED lines=47> */
[----:B------:R-:W-:Y:S01]  /*75c0*/  HMMA.16816.F32.BF16 R120, R12, R10, R120 ;  /* 0x0000000a0c78723c */ /* 0x000fe20000041878 */
[----:B------:R-:W1:Y:S01]  /*75d0*/  LDSM.16.MT88.4 R8, [R208+0x19800] ;  /* 0x01980000d008783b */ /* 0x000e620000004200 */
[----:B------:R-:W-:-:S06]  /*75e0*/  LOP3.LUT R6, R6, R243, RZ, 0xc0, !PT ;  /* 0x000000f306067212 */ /* 0x000fcc00078ec0ff */
[C---:B---3--:R-:W-:Y:S08]  /*75f0*/  HMMA.16816.F32.BF16 R124, R12.reuse, R16, R124 ;  /* 0x000000100c7c723c */ /* 0x048ff0000004187c */
[----:B------:R-:W-:Y:S01]  /*7600*/  HMMA.16816.F32.BF16 R128, R12, R18, R128 ;  /* 0x000000120c80723c */ /* 0x000fe20000041880 */
[----:B------:R-:W3:Y:S04]  /*7610*/  LDSM.16.MT88.4 R12, [R205+0x19800] ;  /* 0x01980000cd0c783b */ /* 0x000ee80000004200 */
[----:B------:R-:W-:Y:S03]  /*7620*/  LDSM.16.MT88.4 R16, [R206+0x19800] ;  /* 0x01980000ce10783b */ /* 0x000fe60000004200 */
        /* <DEDUP_REMOVED lines=34> */
[----:B------:R-:W-:Y:S01]  /*7850*/  HMMA.16816.F32.BF16 R104, R4, R10, R104 ;  /* 0x0000000a0468723c */ /* 0x000fe20000041868 */
[----:B------:R-:W1:Y:S01]  /*7860*/  LDSM.16.MT88.4 R8, [R204+0x1f800] ;  /* 0x01f80000cc08783b */ /* 0x000e620000004200 */
[----:B------:R-:W-:-:S02]  /*7870*/  FADD.FTZ R231, R231, R238 ;  /* 0x000000eee7e77221 */ /* 0x000fc40000010000 */
[----:B------:R-:W-:-:S04]  /*7880*/  FADD.FTZ R236, R223, R236 ;  /* 0x000000ecdfec7221 */ /* 0x000fc80000010000 */
[----:B----4-:R-:W-:Y:S01]  /*7890*/  HMMA.16816.F32.BF16 R84, R4, R16, R84 ;  /* 0x000000100454723c */ /* 0x010fe20000041854 */
[----:B------:R-:W-:-:S07]  /*78a0*/  FADD.FTZ R230, R230, R231 ;  /* 0x000000e7e6e67221 */ /* 0x000fce0000010000 */
[----:B------:R-:W-:Y:S01]  /*78b0*/  HMMA.16816.F32.BF16 R88, R4, R18, R88 ;  /* 0x000000120458723c */ /* 0x000fe20000041858 */
[----:B------:R-:W4:Y:S01]  /*78c0*/  LDSM.16.MT88.4 R16, [R206+0x1f800] ;  /* 0x01f80000ce10783b */ /* 0x000f220000004200 */
[----:B------:R-:W-:Y:S02]  /*78d0*/  FADD.FTZ R221, R221, R236 ;  /* 0x000000ecdddd7221 */ /* 0x000fe40000010000 */
[----:B------:R-:W-:Y:S02]  /*78e0*/  FADD.FTZ R229, R229, R230 ;  /* 0x000000e6e5e57221 */ /* 0x000fe40000010000 */
[----:B------:R-:W-:Y:S01]  /*78f0*/  FADD.FTZ R221, R228, R221 ;  /* 0x000000dde4dd7221 */ /* 0x000fe20000010000 */
[----:B------:R-:W-:Y:S01]  /*7900*/  @!P1 HFMA2.BF16_V2 R3, -RZ.H0_H0, RZ.H0_H0, -R239.H0_H0 ;  /* 0x200000ffff039231 */ /* 0x000fe200003409ef */
[----:B------:R-:W-:Y:S02]  /*7910*/  FADD.FTZ R220, R220, R229 ;  /* 0x000000e5dcdc7221 */ /* 0x000fe40000010000 */
[----:B------:R-:W-:Y:S01]  /*7920*/  FADD.FTZ R186, R186, R221 ;  /* 0x000000ddbaba7221 */ /* 0x000fe20000010000 */
[----:B------:R-:W-:Y:S01]  /*7930*/  UIMAD.WIDE UR32, UR6, 0x2, URZ ;  /* 0x00000002062078a5 */ /* 0x000fe2000f8e023f */
[----:B------:R-:W-:Y:S01]  /*7940*/  FADD.FTZ R217, R217, R220 ;  /* 0x000000dcd9d97221 */ /* 0x000fe20000010000 */
[----:B------:R-:W-:Y:S01]  /*7950*/  @!P1 PRMT R239, R3, 0x5410, RZ ;  /* 0x0000541003ef9816 */ /* 0x000fe200000000ff */
[----:B------:R-:W-:-:S02]  /*7960*/  FADD.FTZ R185, R185, R186 ;  /* 0x000000bab9b97221 */ /* 0x000fc40000010000 */
[----:B------:R-:W-:Y:S01]  /*7970*/  FADD.FTZ R218, R218, R217 ;  /* 0x000000d9dada7221 */ /* 0x000fe20000010000 */
[----:B---3--:R-:W-:Y:S01]  /*7980*/  HMMA.16816.F32.BF16 R116, R4, R12, R116 ;  /* 0x0000000c0474723c */ /* 0x008fe20000041874 */
[----:B------:R-:W-:-:S07]  /*7990*/  FADD.FTZ R184, R184, R185 ;  /* 0x000000b9b8b87221 */ /* 0x000fce0000010000 */
[----:B-1----:R-:W-:Y:S01]  /*79a0*/  HMMA.16816.F32.BF16 R124, R4, R8, R124 ;  /* 0x00000008047c723c */ /* 0x002fe2000004187c */
[----:B------:R-:W-:-:S06]  /*79b0*/  FADD.FTZ R215, R215, R218 ;  /* 0x000000dad7d77221 */ /* 0x000fcc0000010000 */
[----:B------:R-:W-:Y:S01]  /*79c0*/  LEA R8, P1, R30, c[0x0][0x1f8], 0x1 ;  /* 0x00007e001e087a11 */ /* 0x000fe200078208ff */
[----:B------:R-:W-:-:S03]  /*79d0*/  FADD.FTZ R183, R183, R184 ;  /* 0x000000b8b7b77221 */ /* 0x000fc60000010000 */
[----:B------:R-:W-:Y:S02]  /*79e0*/  LEA.HI.X R9, R30, c[0x0][0x1fc], R29, 0x1, P1 ;  /* 0x00007f001e097a11 */ /* 0x000fe400008f0c1d */
[----:B------:R-:W-:Y:S01]  /*79f0*/  IADD3 R12, P1, R8, UR32, RZ ;  /* 0x00000020080c7c10 */ /* 0x000fe2000ff3e0ff */
[----:B------:R-:W-:-:S03]  /*7a00*/  FADD.FTZ R216, R216, R215 ;  /* 0x000000d7d8d87221 */ /* 0x000fc60000010000 */
[----:B------:R-:W-:Y:S01]  /*7a10*/  IADD3.X R13, R9, UR33, RZ, P1, !PT ;  /* 0x00000021090d7c10 */ /* 0x000fe20008ffe4ff */
[----:B------:R-:W-:Y:S01]  /*7a20*/  FADD.FTZ R182, R182, R183 ;  /* 0x000000b7b6b67221 */ /* 0x000fe20000010000 */
[----:B------:R2:W-:Y:S01]  /*7a30*/  STG.E.U16 [R8.64], R222 ;  /* 0x000000de08007986 */ /* 0x0005e2000c101514 */
[----:B------:R-:W-:-:S03]  /*7a40*/  FADD.FTZ R216, R187, R216 ;  /* 0x000000d8bbd87221 */ /* 0x000fc60000010000 */
[----:B------:R2:W-:Y:S01]  /*7a50*/  STG.E.U16 [R8.64+0x2], R219 ;  /* 0x000002db08007986 */ /* 0x0005e2000c101514 */
[----:B------:R-:W-:-:S03]  /*7a60*/  FADD.FTZ R182, R181, R182 ;  /* 0x000000b6b5b67221 */ /* 0x000fc60000010000 */
[----:B------:R2:W-:Y:S04]  /*7a70*/  STG.E.U16 [R12.64], R227 ;  /* 0x000000e30c007986 */ /* 0x0005e8000c101514 */
[----:B------:R2:W-:Y:S01]  /*7a80*/  STG.E.U16 [R12.64+0x2], R226 ;  /* 0x000002e20c007986 */ /* 0x0005e2000c101514 */
[----:B------:R-:W-:-:S03]  /*7a90*/  @!P2 HFMA2.BF16_V2 R20, -RZ.H0_H0, RZ.H0_H0, -R240.H0_H0 ;  /* 0x200000ffff14a231 */ /* 0x000fc600003409f0 */
[----:B------:R2:W-:Y:S01]  /*7aa0*/  STG.E.U16 [R8.64+0x10], R225 ;  /* 0x000010e108007986 */ /* 0x0005e2000c101514 */
[----:B------:R-:W-:-:S03]  /*7ab0*/  FADD.FTZ R233, R233, R216 ;  /* 0x000000d8e9e97221 */ /* 0x000fc60000010000 */
[----:B------:R2:W-:Y:S01]  /*7ac0*/  STG.E.U16 [R8.64+0x12], R224 ;  /* 0x000012e008007986 */ /* 0x0005e2000c101514 */
[----:B------:R-:W-:-:S03]  /*7ad0*/  FADD.FTZ R237, R237, R182 ;  /* 0x000000b6eded7221 */ /* 0x000fc60000010000 */
[----:B------:R2:W-:Y:S04]  /*7ae0*/  STG.E.U16 [R12.64+0x10], R32 ;  /* 0x000010200c007986 */ /* 0x0005e8000c101514 */
[----:B------:R2:W-:Y:S04]  /*7af0*/  STG.E.U16 [R12.64+0x12], R31 ;  /* 0x0000121f0c007986 */ /* 0x0005e8000c101514 */
[----:B------:R2:W-:Y:S04]  /*7b00*/  STG.E.U16 [R8.64+0x20], R166 ;  /* 0x000020a608007986 */ /* 0x0005e8000c101514 */
[----:B------:R2:W-:Y:S04]  /*7b10*/  STG.E.U16 [R8.64+0x22], R165 ;  /* 0x000022a508007986 */ /* 0x0005e8000c101514 */
[----:B------:R2:W-:Y:S04]  /*7b20*/  STG.E.U16 [R12.64+0x20], R168 ;  /* 0x000020a80c007986 */ /* 0x0005e8000c101514 */
[----:B------:R2:W-:Y:S01]  /*7b30*/  STG.E.U16 [R12.64+0x22], R167 ;  /* 0x000022a70c007986 */ /* 0x0005e2000c101514 */
[----:B----4-:R-:W-:Y:S03]  /*7b40*/  HMMA.16816.F32.BF16 R108, R4, R16, R108 ;  /* 0x00000010046c723c */ /* 0x010fe6000004186c */
[----:B------:R2:W-:Y:S01]  /*7b50*/  STG.E.U16 [R8.64+0x30], R34 ;  /* 0x0000302208007986 */ /* 0x0005e2000c101514 */
[----:B------:R-:W-:-:S03]  /*7b60*/  FADD.FTZ R3, R232, R233 ;  /* 0x000000e9e8037221 */ /* 0x000fc60000010000 */
[----:B------:R2:W-:Y:S01]  /*7b70*/  STG.E.U16 [R8.64+0x32], R33 ;  /* 0x0000322108007986 */ /* 0x0005e2000c101514 */
[----:B------:R-:W-:Y:S03]  /*7b80*/  HMMA.16816.F32.BF16 R112, R4, R18, R112 ;  /* 0x000000120470723c */ /* 0x000fe60000041870 */
[----:B------:R2:W-:Y:S01]  /*7b90*/  STG.E.U16 [R12.64+0x30], R164 ;  /* 0x000030a40c007986 */ /* 0x0005e2000c101514 */
[----:B------:R-:W-:-:S03]  /*7ba0*/  @!P2 PRMT R240, R20, 0x5410, RZ ;  /* 0x0000541014f0a816 */ /* 0x000fc600000000ff */
[----:B------:R2:W-:Y:S01]  /*7bb0*/  STG.E.U16 [R12.64+0x32], R35 ;  /* 0x000032230c007986 */ /* 0x0005e2000c101514 */
[C---:B------:R-:W-:Y:S03]  /*7bc0*/  HMMA.16816.F32.BF16 R120, R4.reuse, R14, R120 ;  /* 0x0000000e0478723c */ /* 0x040fe60000041878 */
[----:B------:R2:W-:Y:S04]  /*7bd0*/  STG.E.U16 [R8.64+0x40], R178 ;  /* 0x000040b208007986 */ /* 0x0005e8000c101514 */
[----:B------:R2:W-:Y:S01]  /*7be0*/  STG.E.U16 [R8.64+0x42], R177 ;  /* 0x000042b108007986 */ /* 0x0005e2000c101514 */
[----:B------:R-:W-:Y:S03]  /*7bf0*/  HMMA.16816.F32.BF16 R128, R4, R10, R128 ;  /* 0x0000000a0480723c */ /* 0x000fe60000041880 */
[----:B------:R2:W-:Y:S04]  /*7c00*/  STG.E.U16 [R12.64+0x40], R180 ;  /* 0x000040b40c007986 */ /* 0x0005e8000c101514 */
[----:B------:R2:W-:Y:S01]  /*7c10*/  STG.E.U16 [R12.64+0x42], R179 ;  /* 0x000042b30c007986 */ /* 0x0005e2000c101514 */
[----:B------:R-:W-:-:S03]  /*7c20*/  FADD.FTZ R4, R242, R237 ;  /* 0x000000edf2047221 */ /* 0x000fc60000010000 */
        /* <DEDUP_REMOVED lines=14> */
[----:B------:R-:W-:Y:S05]  /*7d10*/  @!P0 BRA `(.L_x_1609) ;  /* 0x000060a000008947 */ /* 0x000fea0003800000 */
[----:B--2---:R-:W1:Y:S01]  /*7d20*/  S2R R3, SR_TID.X ;  /* 0x0000000000037919 */ /* 0x004e620000002100 */
[----:B------:R-:W-:Y:S01]  /*7d30*/  USHF.R.S32.HI UR9, URZ, 0x1f, UR8 ;  /* 0x0000001f3f097899 */ /* 0x000fe20008011408 */
[--C-:B-----5:R-:W-:Y:S01]  /*7d40*/  SHF.R.S32.HI R15, RZ, 0x1f, R26.reuse ;  /* 0x0000001fff0f7819 */ /* 0x120fe2000001141a */
[----:B------:R-:W-:Y:S01]  /*7d50*/  ULDC.64 UR18, c[0x0][0x1b0] ;  /* 0x00006c0000127ab9 */ /* 0x000fe20000000a00 */
[----:B------:R-:W-:Y:S01]  /*7d60*/  IMAD.U32 R4, RZ, RZ, UR8 ;  /* 0x00000008ff047e24 */ /* 0x000fe2000f8e00ff */
[----:B------:R-:W-:Y:S01]  /*7d70*/  UIMAD UR18, UR9, UR18, URZ ;  /* 0x00000012091272a4 */ /* 0x000fe2000f8e023f */
[----:B------:R-:W-:Y:S01]  /*7d80*/  IMAD.MOV.U32 R14, RZ, RZ, R26 ;  /* 0x000000ffff0e7224 */ /* 0x000fe200078e001a */
[----:B------:R-:W-:Y:S01]  /*7d90*/  ULDC.64 UR6, c[0x0][0x1b8] ;  /* 0x00006e0000067ab9 */ /* 0x000fe20000000a00 */
[----:B------:R-:W-:Y:S01]  /*7da0*/  IMAD.U32 R10, RZ, RZ, UR8 ;  /* 0x00000008ff0a7e24 */ /* 0x000fe2000f8e00ff */
[----:B------:R-:W-:Y:S01]  /*7db0*/  UIMAD UR18, UR8, UR19, UR18 ;  /* 0x00000013081272a4 */ /* 0x000fe2000f8e0212 */
[----:B------:R-:W-:Y:S01]  /*7dc0*/  IMAD.WIDE.U32 R12, R4, c[0x0][0x1b0], R14 ;  /* 0x00006c00040c7a25 */ /* 0x000fe200078e000e */
[----:B------:R-:W-:Y:S01]  /*7dd0*/  UIMAD UR6, UR9, UR6, URZ ;  /* 0x00000006090672a4 */ /* 0x000fe2000f8e023f */
[----:B------:R-:W-:-:S02]  /*7de0*/  ISETP.GE.AND P4, PT, R26, c[0x0][0x220], PT ;  /* 0x000088001a007a0c */ /* 0x000fc40003f86270 */
[----:B------:R-:W-:Y:S01]  /*7df0*/  IMAD.WIDE.U32 R10, R10, c[0x0][0x1b8], R14 ;  /* 0x00006e000a0a7a25 */ /* 0x000fe200078e000e */
[----:B------:R-:W-:Y:S01]  /*7e00*/  UIMAD UR6, UR8, UR7, UR6 ;  /* 0x00000007080672a4 */ /* 0x000fe2000f8e0206 */
[----:B------:R-:W-:Y:S01]  /*7e10*/  IADD3 R5, P0, R12, UR12, RZ ;  /* 0x0000000c0c057c10 */ /* 0x000fe2000ff1e0ff */
[----:B------:R-:W-:Y:S01]  /*7e20*/  UIADD3 UR7, UR15, 0x3f, URZ ;  /* 0x0000003f0f077890 */ /* 0x000fe2000fffe03f */
[----:B------:R-:W-:Y:S01]  /*7e30*/  IMAD.U32 R6, RZ, RZ, UR18 ;  /* 0x00000012ff067e24 */ /* 0x000fe2000f8e00ff */
[----:B------:R-:W-:Y:S01]  /*7e40*/  ISETP.GE.AND P3, PT, R251, c[0x0][0x220], PT ;  /* 0x00008800fb007a0c */ /* 0x000fe20003f66270 */
[----:B------:R-:W-:Y:S01]  /*7e50*/  IMAD.U32 R7, RZ, RZ, UR15 ;  /* 0x0000000fff077e24 */ /* 0x000fe2000f8e00ff */
[----:B------:R-:W-:Y:S01]  /*7e60*/  LEA R12, P1, R5, c[0x0][0x168], 0x1 ;  /* 0x00005a00050c7a11 */ /* 0x000fe200078208ff */
[----:B------:R-:W-:Y:S01]  /*7e70*/  IMAD.MOV.U32 R165, RZ, RZ, R0 ;  /* 0x000000ffffa57224 */ /* 0x000fe200078e0000 */
[----:B------:R-:W-:Y:S01]  /*7e80*/  IADD3.X R6, R6, UR10, R13, P0, !PT ;  /* 0x0000000a06067c10 */ /* 0x000fe200087fe40d */
[----:B------:R-:W2:Y:S01]  /*7e90*/  LDC.U8 R0, c[0x0][0x2d8] ;  /* 0x0000b600ff007b82 */ /* 0x000ea20000000000 */
[----:B-1----:R-:W-:Y:S01]  /*7ea0*/  LOP3.LUT R3, R3, 0x3, RZ, 0xc0, !PT ;  /* 0x0000000303037812 */ /* 0x002fe200078ec0ff */
[----:B------:R-:W-:Y:S01]  /*7eb0*/  STL [R1+0x24], R12 ;  /* 0x0000240c01007387 */ /* 0x000fe20000100800 */
[----:B------:R-:W-:Y:S01]  /*7ec0*/  IADD3 R4, P0, R10, UR26, RZ ;  /* 0x0000001a0a047c10 */ /* 0x000fe2000ff1e0ff */
[----:B------:R-:W-:Y:S01]  /*7ed0*/  USHF.R.S32.HI UR8, URZ, 0x1f, UR7 ;  /* 0x0000001f3f087899 */ /* 0x000fe20008011407 */
[----:B------:R-:W-:Y:S01]  /*7ee0*/  LEA.HI.X R6, R5, c[0x0][0x16c], R6, 0x1, P1 ;  /* 0x00005b0005067a11 */ /* 0x000fe200008f0c06 */
[----:B------:R-:W-:Y:S01]  /*7ef0*/  IMAD R28, R3, -0x2, R28 ;  /* 0xfffffffe031c7824 */ /* 0x000fe200078e021c */
[----:B------:R-:W-:Y:S01]  /*7f00*/  LEA R5, P1, R4, c[0x0][0x170], 0x1 ;  /* 0x00005c0004057a11 */ /* 0x000fe200078208ff */
[----:B------:R-:W-:Y:S01]  /*7f10*/  IMAD.U32 R3, RZ, RZ, UR6 ;  /* 0x00000006ff037e24 */ /* 0x000fe2000f8e00ff */
[----:B------:R-:W-:Y:S01]  /*7f20*/  ULEA.HI UR8, UR8, UR7, URZ, 0x6 ;  /* 0x0000000708087291 */ /* 0x000fe2000f8f303f */
[----:B------:R-:W-:Y:S01]  /*7f30*/  ISETP.GE.AND P2, PT, R250, c[0x0][0x220], PT ;  /* 0x00008800fa007a0c */ /* 0x000fe20003f46270 */
[----:B------:R-:W-:Y:S01]  /*7f40*/  UMOV UR18, URZ ;  /* 0x0000003f00127c82 */ /* 0x000fe20008000000 */
[----:B------:R-:W-:Y:S01]  /*7f50*/  IADD3 R7, R7, -UR16, R28 ;  /* 0x8000001007077c10 */ /* 0x000fe2000fffe01c */
[----:B------:R-:W-:Y:S01]  /*7f60*/  USHF.R.S32.HI UR8, URZ, 0x6, UR8 ;  /* 0x000000063f087899 */ /* 0x000fe20008011408 */
[----:B------:R-:W-:-:S02]  /*7f70*/  IADD3.X R3, R3, UR24, R11, P0, !PT ;  /* 0x0000001803037c10 */ /* 0x000fc400087fe40b */
[----:B------:R-:W-:Y:S01]  /*7f80*/  IADD3 R164, P0, R8, -0x80, RZ ;  /* 0xffffff8008a47810 */ /* 0x000fe20007f1e0ff */
[----:B------:R-:W-:Y:S01]  /*7f90*/  STL [R1+0x28], R7 ;  /* 0x0000280701007387 */ /* 0x000fe20000100800 */
[----:B------:R-:W-:Y:S01]  /*7fa0*/  LEA.HI.X R3, R4, c[0x0][0x174], R3, 0x1, P1 ;  /* 0x00005d0004037a11 */ /* 0x000fe200008f0c03 */
[----:B------:R-:W-:Y:S01]  /*7fb0*/  IMAD.MOV.U32 R4, RZ, RZ, R24 ;  /* 0x000000ffff047224 */ /* 0x000fe200078e0018 */
[----:B------:R-:W-:Y:S01]  /*7fc0*/  IADD3.X R167, R9, -0x1, RZ, P0, !PT ;  /* 0xffffffff09a77810 */ /* 0x000fe200007fe4ff */
[----:B------:R1:W-:Y:S01]  /*7fd0*/  STL [R1+0x20], R6 ;  /* 0x0000200601007387 */ /* 0x0003e20000100800 */
[----:B------:R-:W-:Y:S01]  /*7fe0*/  IMAD.WIDE.U32 R8, R23, -0x326172a9, RZ ;  /* 0xcd9e8d5717087825 */ /* 0x000fe200078e00ff */
[----:B------:R-:W-:Y:S01]  /*7ff0*/  ISETP.GE.AND P1, PT, R249, c[0x0][0x220], PT ;  /* 0x00008800f9007a0c */ /* 0x000fe20003f26270 */
[----:B------:R-:W-:Y:S01]  /*8000*/  UIADD3 UR10, UR8, -0x2, URZ ;  /* 0xfffffffe080a7890 */ /* 0x000fe2000fffe03f */
[----:B------:R3:W-:Y:S01]  /*8010*/  STL [R1+0x1c], R5 ;  /* 0x00001c0501007387 */ /* 0x0007e20000100800 */
[----:B--2---:R-:W-:Y:S01]  /*8020*/  PRMT R0, R0, 0x7054, R0 ;  /* 0x0000705400007816 */ /* 0x004fe20000000000 */
[----:B------:R-:W-:Y:S01]  /*8030*/  UIADD3 UR12, UR8, -0x3, URZ ;  /* 0xfffffffd080c7890 */ /* 0x000fe2000fffe03f */
[----:B------:R-:W-:Y:S01]  /*8040*/  LOP3.LUT R22, R9, R22, RZ, 0x3c, !PT ;  /* 0x0000001609167212 */ /* 0x000fe200078e3cff */
[----:B------:R2:W-:Y:S01]  /*8050*/  STL [R1+0x18], R3 ;  /* 0x0000180301007387 */ /* 0x0005e20000100800 */
[----:B------:R-:W-:-:S03]  /*8060*/  ULDC.64 UR8, c[0x0][0x1a0] ;  /* 0x0000680000087ab9 */ /* 0x000fc60000000a00 */
[----:B------:R4:W-:Y:S01]  /*8070*/  STL.64 [R1+0x40], R8 ;  /* 0x0000400801007387 */ /* 0x0009e20000100a00 */
[----:B-1----:R-:W-:Y:S02]  /*8080*/  IADD3 R6, P0, R24, 0x20, RZ ;  /* 0x0000002018067810 */ /* 0x002fe40007f1e0ff */
[----:B---3--:R-:W-:Y:S01]  /*8090*/  SHF.R.S32.HI R5, RZ, 0x1f, R24 ;  /* 0x0000001fff057819 */ /* 0x008fe20000011418 */
[----:B--2---:R-:W-:-:S04]  /*80a0*/  IMAD.MOV.U32 R3, RZ, RZ, R2 ;  /* 0x000000ffff037224 */ /* 0x004fc800078e0002 */
[----:B------:R-:W-:Y:S02]  /*80b0*/  IMAD.X R7, RZ, RZ, R5, P0 ;  /* 0x000000ffff077224 */ /* 0x000fe400000e0605 */
[----:B----4-:R-:W-:-:S05]  /*80c0*/  IMAD.WIDE.U32 R8, R21, -0x2daee0ad, RZ ;  /* 0xd2511f5315087825 */ /* 0x010fca00078e00ff */
[----:B------:R-:W-:Y:S04]  /*80d0*/  STL.64 [R1+0x48], R8 ;  /* 0x0000480801007387 */ /* 0x000fe80000100a00 */
[----:B------:R1:W-:Y:S04]  /*80e0*/  STL.64 [R1+0x50], R6 ;  /* 0x0000500601007387 */ /* 0x0003e80000100a00 */
[----:B------:R2:W-:Y:S01]  /*80f0*/  STL.64 [R1+0x30], R4 ;  /* 0x0000300401007387 */ /* 0x0005e20000100a00 */
[----:B-1----:R-:W-:-:S05]  /*8100*/  IMAD.WIDE.U32 R6, R22, -0x2daee0ad, RZ ;  /* 0xd2511f5316067825 */ /* 0x002fca00078e00ff */
[----:B------:R2:W-:Y:S01]  /*8110*/  STL.64 [R1+0x38], R6 ;  /* 0x0000380601007387 */ /* 0x0005e20000100a00 */
[----:B------:R-:W-:Y:S05]  /*8120*/  BRA `(.L_x_1610) ;  /* 0x000003e000007947 */ /* 0x000fea0003800000 */
.L_x_1612:
        /* <DEDUP_REMOVED lines=14> */
[C---:B------:R-:W-:Y:S02]  /*8210*/  @!P4 LEA R170, P6, R169.reuse, c[0x0][0x168], 0x1 ;  /* 0x00005a00a9aaca11 */ /* 0x040fe400078c08ff */
        /* <DEDUP_REMOVED lines=47> */
.L_x_1610:
[----:B--2---:R-:W2:Y:S01]  /*8510*/  LDL.64 R4, [R1+0x30] ;  /* 0x0000300001047983 */ /* 0x004ea20000100a00 */
[----:B------:R-:W-:Y:S01]  /*8520*/  UIADD3 UR15, UR10, -UR18, URZ ;  /* 0x800000120a0f7290 */ /* 0x000fe2000fffe03f */
[----:B------:R-:W-:Y:S04]  /*8530*/  DEPBAR.LE SB0, 0x0 ;  /* 0x000080000000791a */ /* 0x000fe80000000000 */
[----:B------:R-:W3:Y:S01]  /*8540*/  LDL.64 R24, [R1+0x50] ;  /* 0x0000500001187983 */ /* 0x000ee20000100a00 */
[----:B------:R-:W-:Y:S01]  /*8550*/  USHF.R.S32.HI UR6, URZ, 0x1f, UR15 ;  /* 0x0000001f3f067899 */ /* 0x000fe2000801140f */
[----:B------:R-:W-:Y:S01]  /*8560*/  IMAD.U32 R33, RZ, RZ, UR15 ;  /* 0x0000000fff217e24 */ /* 0x000fe2000f8e00ff */
[----:B------:R-:W-:Y:S01]  /*8570*/  UIMAD.WIDE.U32 UR34, UR15, UR8, URZ ;  /* 0x000000080f2272a5 */ /* 0x000fe2000f8e003f */
[----:B------:R-:W4:Y:S01]  /*8580*/  LDL.64 R6, [R1] ;  /* 0x0000000001067983 */ /* 0x000f220000100a00 */
[----:B------:R-:W-:Y:S01]  /*8590*/  UIMAD UR6, UR6, UR8, URZ ;  /* 0x00000008060672a4 */ /* 0x000fe2000f8e023f */
[----:B------:R-:W-:Y:S01]  /*85a0*/  IMAD.U32 R166, RZ, RZ, UR15 ;  /* 0x0000000fffa67e24 */ /* 0x000fe2000f8e00ff */
[----:B------:R-:W-:Y:S01]  /*85b0*/  MOV R0, UR15 ;  /* 0x0000000f00007c02 */ /* 0x000fe20008000f00 */
[----:B------:R-:W5:Y:S01]  /*85c0*/  LDL R13, [R1+0x1c] ;  /* 0x00001c00010d7983 */ /* 0x000f620000100800 */
[----:B------:R-:W-:Y:S01]  /*85d0*/  UIMAD UR6, UR15, UR9, UR6 ;  /* 0x000000090f0672a4 */ /* 0x000fe2000f8e0206 */
[----:B------:R-:W-:Y:S01]  /*85e0*/  IMAD.U32 R2, RZ, RZ, UR15 ;  /* 0x0000000fff027e24 */ /* 0x000fe2000f8e00ff */
[----:B------:R-:W-:Y:S01]  /*85f0*/  MOV R9, c[0x0][0x1a0] ;  /* 0x0000680000097a02 */ /* 0x000fe20000000f00 */
[----:B------:R-:W5:Y:S01]  /*8600*/  LDL R8, [R1+0x18] ;  /* 0x0000180001087983 */ /* 0x000f620000100800 */
[----:B------:R-:W-:Y:S01]  /*8610*/  UIADD3 UR6, UR35, UR6, URZ ;  /* 0x0000000623067290 */ /* 0x000fe2000fffe03f */
[----:B------:R-:W-:Y:S01]  /*8620*/  IMAD.U32 R186, RZ, RZ, UR34 ;  /* 0x00000022ffba7e24 */ /* 0x000fe2000f8e00ff */
[----:B------:R-:W-:Y:S01]  /*8630*/  UISETP.GE.AND UP0, UPT, UR15, 0x1, UPT ;  /* 0x000000010f00788c */ /* 0x000fe2000bf06270 */
[----:B------:R-:W-:Y:S01]  /*8640*/  BAR.SYNC.DEFER_BLOCKING 0x0 ;  /* 0x0000000000007b1d */ /* 0x000fe20000010000 */
[----:B------:R-:W-:Y:S02]  /*8650*/  IMAD.MOV.U32 R12, RZ, RZ, c[0x0][0x1a4] ;  /* 0x00006900ff0c7624 */ /* 0x000fe400078e00ff */
[----:B------:R-:W-:Y:S03]  /*8660*/  IMAD.U32 R187, RZ, RZ, UR35 ;  /* 0x00000023ffbb7e24 */ /* 0x000fe6000f8e00ff */
[----:B------:R-:W-:Y:S01]  /*8670*/  @P4 STS.128 [R248+0x18000], RZ ;  /* 0x018000fff8004388 */ /* 0x000fe20000000c00 */
[----:B--2---:R-:W-:Y:S04]  /*8680*/  LEA R182, P5, R33, R4, 0x6 ;  /* 0x0000000421b67211 */ /* 0x004fe800078a30ff */
[----:B------:R-:W-:Y:S02]  /*8690*/  LEA.HI.X.SX32 R183, R166, R5, 0x6, P5 ;  /* 0x00000005a6b77211 */ /* 0x000fe400028f36ff */
[----:B---3--:R-:W-:Y:S01]  /*86a0*/  LEA R32, P0, R2, R24, 0x6 ;  /* 0x0000001802207211 */ /* 0x008fe200078030ff */
[----:B------:R-:W-:Y:S01]  /*86b0*/  IMAD.U32 R2, RZ, RZ, UR6 ;  /* 0x00000006ff027e24 */ /* 0x000fe2000f8e00ff */
[----:B------:R-:W-:Y:S01]  /*86c0*/  UIADD3 UR6, UR12, -UR18, URZ ;  /* 0x800000120c067290 */ /* 0x000fe2000fffe03f */
[----:B------:R-:W-:Y:S01]  /*86d0*/  IMAD R34, R183, c[0x0][0x1a0], RZ ;  /* 0x00006800b7227a24 */ /* 0x000fe200078e02ff */
[----:B------:R-:W-:Y:S02]  /*86e0*/  LEA.HI.X.SX32 R33, R0, R25, 0x6, P0 ;  /* 0x0000001900217211 */ /* 0x000fe400000f36ff */
[----:B----4-:R-:W-:Y:S01]  /*86f0*/  LEA R166, P0, R186, R6, 0x6 ;  /* 0x00000006baa67211 */ /* 0x010fe200078030ff */
[C---:B------:R-:W-:Y:S02]  /*8700*/  IMAD R34, R182.reuse, c[0x0][0x1a4], R34 ;  /* 0x00006900b6227a24 */ /* 0x040fe400078e0222 */
[----:B------:R-:W-:Y:S01]  /*8710*/  IMAD.WIDE.U32 R6, R182, c[0x0][0x1a0], RZ ;  /* 0x00006800b6067a25 */ /* 0x000fe200078e00ff */
[----:B------:R-:W-:Y:S02]  /*8720*/  @!P4 LEA R182, P5, R166, c[0x0][0x170], 0x1 ;  /* 0x00005c00a6b6ca11 */ /* 0x000fe400078a08ff */
[----:B------:R-:W-:Y:S01]  /*8730*/  LEA.HI.X R2, R186, R247, R2, 0x6, P0 ;  /* 0x000000f7ba027211 */ /* 0x000fe200000f3402 */
[----:B------:R-:W-:Y:S01]  /*8740*/  IMAD R33, R33, c[0x0][0x1a0], RZ ;  /* 0x0000680021217a24 */ /* 0x000fe200078e02ff */
[----:B------:R-:W-:Y:S01]  /*8750*/  LEA R0, P0, R9, R166, 0x5 ;  /* 0x000000a609007211 */ /* 0x000fe200078028ff */
[----:B------:R-:W-:Y:S01]  /*8760*/  IMAD.WIDE.U32 R186, R32, c[0x0][0x1a0], RZ ;  /* 0x0000680020ba7a25 */ /* 0x000fe200078e00ff */
[----:B------:R-:W-:Y:S02]  /*8770*/  @!P4 LEA.HI.X R183, R166, c[0x0][0x174], R2, 0x1, P5 ;  /* 0x00005d00a6b7ca11 */ /* 0x000fe400028f0c02 */
[-C--:B-----5:R-:W-:Y:S01]  /*8780*/  LEA R10, P6, R6, R13.reuse, 0x1 ;  /* 0x0000000d060a7211 */ /* 0x0a0fe200078c08ff */
[----:B------:R-:W-:Y:S01]  /*8790*/  IMAD.IADD R166, R7, 0x1, R34 ;  /* 0x0000000107a67824 */ /* 0x000fe200078e0222 */
[----:B------:R-:W-:Y:S01]  /*87a0*/  LEA.HI.X R2, R9, R2, R12, 0x5, P0 ;  /* 0x0000000209027211 */ /* 0x000fe200000f2c0c */
[----:B------:R-:W-:Y:S01]  /*87b0*/  @!PT LDS RZ, [RZ] ;  /* 0x00000000fffff984 */ /* 0x000fe20000000800 */
[----:B------:R-:W-:Y:S01]  /*87c0*/  @!PT LDS RZ, [RZ] ;  /* 0x00000000fffff984 */ /* 0x000fe20000000800 */
[----:B------:R-:W-:Y:S01]  /*87d0*/  @!PT LDS RZ, [RZ] ;  /* 0x00000000fffff984 */ /* 0x000fe20000000800 */
[----:B------:R1:W-:Y:S01]  /*87e0*/  @!P4 LDGSTS.E.BYPASS.LTC128B.128 [R248+0x18000], [R182.64] ;  /* 0x18000000b6f8cfae */ /* 0x0003e2000b901d54 */
[----:B------:R-:W-:Y:S01]  /*87f0*/  @!P4 LEA R34, P0, R0, c[0x0][0x170], 0x1 ;  /* 0x00005c000022ca11 */ /* 0x000fe200078008ff */
[----:B------:R-:W-:Y:S01]  /*8800*/  IMAD R33, R32, c[0x0][0x1a4], R33 ;  /* 0x0000690020217a24 */ /* 0x000fe200078e0221 */
[-C--:B------:R-:W-:Y:S01]  /*8810*/  LEA.HI.X R11, R6, R8.reuse, R166, 0x1, P6 ;  /* 0x00000008060b7211 */ /* 0x080fe200030f0ca6 */
[----:B------:R-:W-:Y:S01]  /*8820*/  @P3 STS.128 [R248+0x1a000], RZ ;  /* 0x01a000fff8003388 */ /* 0x000fe20000000c00 */
[----:B------:R-:W-:Y:S01]  /*8830*/  @!P4 LEA.HI.X R35, R0, c[0x0][0x174], R2, 0x1, P0 ;  /* 0x00005d000023ca11 */ /* 0x000fe200000f0c02 */
[----:B------:R-:W-:Y:S01]  /*8840*/  IMAD.IADD R33, R187, 0x1, R33 ;  /* 0x00000001bb217824 */ /* 0x000fe200078e0221 */
[C---:B------:R-:W-:Y:S01]  /*8850*/  LEA R32, P5, R186.reuse, R13, 0x1 ;  /* 0x0000000dba207211 */ /* 0x040fe200078a08ff */
[----:B------:R-:W-:Y:S01]  /*8860*/  @!PT LDS RZ, [RZ] ;  /* 0x00000000fffff984 */ /* 0x000fe20000000800 */
[----:B------:R-:W-:Y:S01]  /*8870*/  @!PT LDS RZ, [RZ] ;  /* 0x00000000fffff984 */ /* 0x000fe20000000800 */
[----:B------:R-:W-:Y:S01]  /*8880*/  @!PT LDS RZ, [RZ] ;  /* 0x00000000fffff984 */ /* 0x000fe20000000800 */
[----:B------:R2:W-:Y:S01]  /*8890*/  @!P3 LDGSTS.E.BYPASS.LTC128B.128 [R248+0x1a000], [R10.64+0x80] ;  /* 0x1a0000800af8bfae */ /* 0x0005e2000b901d54 */
[----:B------:R-:W-:Y:S02]  /*88a0*/  MOV R0, UR6 ;  /* 0x0000000600007c02 */ /* 0x000fe40008000f00 */
[----:B------:R-:W-:Y:S01]  /*88b0*/  LEA.HI.X R33, R186, R8, R33, 0x1, P5 ;  /* 0x00000008ba217211 */ /* 0x000fe200028f0c21 */
        /* <DEDUP_REMOVED lines=31> */
[----:B------:R-:W-:Y:S01]  /*8ab0*/  LDSM.16.M88.4 R168, [R214] ;  /* 0x00000000d6a8783b */ /* 0x000fe20000000200 */
[----:B------:R-:W-:Y:S03]  /*8ac0*/  IMAD.MOV.U32 R35, RZ, RZ, R5 ;  /* 0x000000ffff237224 */ /* 0x000fe600078e0005 */
[----:B------:R-:W3:Y:S04]  /*8ad0*/  LDSM.16.M88.4 R172, [R213+0x10000] ;  /* 0x01000000d5ac783b */ /* 0x000ee80000000200 */
[----:B------:R-:W5:Y:S04]  /*8ae0*/  LDSM.16.M88.4 R176, [R213+0x10800] ;  /* 0x01080000d5b0783b */ /* 0x000f680000000200 */
[----:B-1----:R-:W1:Y:S04]  /*8af0*/  LDSM.16.M88.4 R180, [R213+0x11000] ;  /* 0x01100000d5b4783b */ /* 0x002e680000000200 */
[----:B------:R-:W4:Y:S04]  /*8b00*/  LDL R166, [R1+0x20] ;  /* 0x0000200001a67983 */ /* 0x000f280000100800 */
[----:B------:R-:W1:Y:S04]  /*8b10*/  LDSM.16.M88.4 R184, [R213+0x11800] ;  /* 0x01180000d5b8783b */ /* 0x000e680000000200 */
[----:B------:R-:W0:Y:S01]  /*8b20*/  LDGDEPBAR ;  /* 0x00000000000079af */ /* 0x000e220000000000 */
[C---:B---3--:R-:W-:Y:S08]  /*8b30*/  HMMA.16816.F32.BF16 R4, R168.reuse, R172, RZ ;  /* 0x000000aca804723c */ /* 0x048ff000000418ff */
[C---:B--2---:R-:W-:Y:S01]  /*8b40*/  HMMA.16816.F32.BF16 R8, R168.reuse, R174, RZ ;  /* 0x000000aea808723c */ /* 0x044fe200000418ff */
[----:B------:R-:W-:Y:S07]  /*8b50*/  LDSM.16.M88.4 R172, [R212] ;  /* 0x00000000d4ac783b */ /* 0x000fee0000000200 */
[C---:B-----5:R-:W-:Y:S08]  /*8b60*/  HMMA.16816.F32.BF16 R12, R168.reuse, R176, RZ ;  /* 0x000000b0a80c723c */ /* 0x060ff000000418ff */
[C---:B------:R-:W-:Y:S01]  /*8b70*/  HMMA.16816.F32.BF16 R16, R168.reuse, R178, RZ ;  /* 0x000000b2a810723c */ /* 0x040fe200000418ff */
[----:B------:R-:W2:Y:S07]  /*8b80*/  LDSM.16.M88.4 R176, [R211] ;  /* 0x00000000d3b0783b */ /* 0x000eae0000000200 */
[C---:B-1----:R-:W-:Y:S07]  /*8b90*/  HMMA.16816.F32.BF16 R20, R168.reuse, R180, RZ ;  /* 0x000000b4a814723c */ /* 0x042fee00000418ff */
[----:B------:R-:W-:Y:S01]  /*8ba0*/  IMAD.MOV.U32 R180, RZ, RZ, R24 ;  /* 0x000000ffffb47224 */ /* 0x000fe200078e0018 */
[----:B------:R-:W-:Y:S02]  /*8bb0*/  MOV R181, R25 ;  /* 0x0000001900b57202 */ /* 0x000fe40000000f00 */
[C---:B------:R-:W-:Y:S08]  /*8bc0*/  HMMA.16816.F32.BF16 R24, R168.reuse, R182, RZ ;  /* 0x000000b6a818723c */ /* 0x040ff000000418ff */
[C---:B------:R-:W-:Y:S07]  /*8bd0*/  HMMA.16816.F32.BF16 R28, R168.reuse, R184, RZ ;  /* 0x000000b8a81c723c */ /* 0x040fee00000418ff */
[----:B------:R-:W-:Y:S02]  /*8be0*/  IMAD.MOV.U32 R184, RZ, RZ, R34 ;  /* 0x000000ffffb87224 */ /* 0x000fe400078e0022 */
[----:B------:R-:W-:Y:S02]  /*8bf0*/  IMAD.MOV.U32 R185, RZ, RZ, R35 ;  /* 0x000000ffffb97224 */ /* 0x000fe400078e0023 */
        /* <DEDUP_REMOVED lines=208> */
[----:B------:R-:W3:Y:S07]  /*9900*/  LDL R173, [R1+0x24] ;  /* 0x0000240001ad7983 */ /* 0x000eee0000100800 */
        /* <DEDUP_REMOVED lines=8> */
.L_x_1611:
[----:B------:R-:W2:Y:S01]  /*9990*/  LDL R0, [R1+0x28] ;  /* 0x0000280001007983 */ /* 0x000ea20000100800 */
[----:B------:R-:W-:Y:S01]  /*99a0*/  IMAD.U32 R164, RZ, RZ, UR15 ;  /* 0x0000000fffa47e24 */ /* 0x000fe2000f8e00ff */
[----:B------:R-:W-:Y:S02]  /*99b0*/  USHF.L.U32 UR31, UR15, 0x1, URZ ;  /* 0x000000010f1f7899 */ /* 0x000fe4000800063f */
[----:B------:R-:W3:Y:S01]  /*99c0*/  LDL.LU R178, [R1+0x2c] ;  /* 0x00002c0001b27983 */ /* 0x000ee20000300800 */
[----:B------:R-:W-:Y:S02]  /*99d0*/  UIADD3 UR6, UR23, -0x4498517b, URZ ;  /* 0xbb67ae8517067890 */ /* 0x000fe4000fffe03f */
[----:B------:R-:W-:Y:S01]  /*99e0*/  ULOP3.LUT UR7, UR31, UR23, URZ, 0x3c, !UPT ;  /* 0x000000171f077292 */ /* 0x000fe2000f8e3c3f */
[----:B------:R4:W-:Y:S01]  /*99f0*/  STL.64 [R1+0x68], R190 ;  /* 0x000068be01007387 */ /* 0x0009e20000100a00 */
[----:B------:R-:W-:Y:S02]  /*9a00*/  UIADD3 UR24, UR22, -0x61c88647, URZ ;  /* 0x9e3779b916187890 */ /* 0x000fe4000fffe03f */
[----:B------:R-:W-:Y:S02]  /*9a10*/  UIADD3 UR19, UR22, 0x3c6ef372, URZ ;  /* 0x3c6ef37216137890 */ /* 0x000fe4000fffe03f */
[----:B------:R-:W-:Y:S01]  /*9a20*/  UIADD3 UR26, UR23, 0x32370b8f, URZ ;  /* 0x32370b8f171a7890 */ /* 0x000fe2000fffe03f */
[----:B------:R1:W-:Y:S01]  /*9a30*/  STL.64 [R1+0x60], R188 ;  /* 0x000060bc01007387 */ /* 0x0003e20000100a00 */
[----:B------:R-:W-:Y:S02]  /*9a40*/  UIADD3 UR31, UR31, 0x1, URZ ;  /* 0x000000011f1f7890 */ /* 0x000fe4000fffe03f */
[----:B------:R-:W-:Y:S02]  /*9a50*/  UIADD3 UR18, UR18, 0x1, URZ ;  /* 0x0000000112127890 */ /* 0x000fe4000fffe03f */
[----:B------:R-:W-:Y:S01]  /*9a60*/  ULOP3.LUT UR31, UR31, UR23, URZ, 0x3c, !UPT ;  /* 0x000000171f1f7292 */ /* 0x000fe2000f8e3c3f */
[----:B----4-:R-:W4:Y:S06]  /*9a70*/  LDL.64 R190, [R1+0x38] ;  /* 0x0000380001be7983 */ /* 0x010f2c0000100a00 */
[----:B-1----:R-:W4:Y:S01]  /*9a80*/  LDL.64 R188, [R1+0x48] ;  /* 0x0000480001bc7983 */ /* 0x002f220000100a00 */
[----:B--2---:R-:W-:Y:S01]  /*9a90*/  IMAD R164, R164, -0x40, R0 ;  /* 0xffffffc0a4a47824 */ /* 0x004fe200078e0200 */
[----:B---3--:R-:W-:Y:S04]  /*9aa0*/  LOP3.LUT R178, R178, 0xfffffffb, RZ, 0xc0, !PT ;  /* 0xfffffffbb2b27812 */ /* 0x008fe800078ec0ff */
[C---:B------:R-:W-:Y:S02]  /*9ab0*/  IADD3 R169, R164.reuse, 0x8, RZ ;  /* 0x00000008a4a97810 */ /* 0x040fe40007ffe0ff */
[----:B------:R-:W-:Y:S02]  /*9ac0*/  IADD3 R170, R164, -0x1, RZ ;  /* 0xffffffffa4aa7810 */ /* 0x000fe40007ffe0ff */
[----:B------:R-:W-:Y:S02]  /*9ad0*/  ISETP.GE.AND P0, PT, R169, RZ, PT ;  /* 0x000000ffa900720c */ /* 0x000fe40003f06270 */
[----:B------:R-:W-:Y:S02]  /*9ae0*/  ISETP.GE.AND P5, PT, R170, RZ, PT ;  /* 0x000000ffaa00720c */ /* 0x000fe40003fa6270 */
[C---:B------:R-:W-:Y:S02]  /*9af0*/  IADD3 R173, R164.reuse, -0x8, RZ ;  /* 0xfffffff8a4ad7810 */ /* 0x040fe40007ffe0ff */
[C---:B------:R-:W-:Y:S02]  /*9b00*/  IADD3 R0, R164.reuse, -0x9, RZ ;  /* 0xfffffff7a4007810 */ /* 0x040fe40007ffe0ff */
[C---:B------:R-:W-:Y:S02]  /*9b10*/  IADD3 R171, R164.reuse, -0x10, RZ ;  /* 0xfffffff0a4ab7810 */ /* 0x040fe40007ffe0ff */
[C---:B------:R-:W-:Y:S02]  /*9b20*/  IADD3 R166, R164.reuse, -0x11, RZ ;  /* 0xffffffefa4a67810 */ /* 0x040fe40007ffe0ff */
[C---:B------:R-:W-:Y:S02]  /*9b30*/  IADD3 R167, R164.reuse, -0x18, RZ ;  /* 0xffffffe8a4a77810 */ /* 0x040fe40007ffe0ff */
[C---:B------:R-:W-:Y:S02]  /*9b40*/  @!P0 IADD3 R169, -R164.reuse, -0x8, RZ ;  /* 0xfffffff8a4a98810 */ /* 0x040fe40007ffe1ff */
[----:B------:R-:W-:Y:S02]  /*9b50*/  ISETP.GE.AND P0, PT, R173, RZ, PT ;  /* 0x000000ffad00720c */ /* 0x000fe40003f06270 */
[----:B------:R-:W-:Y:S02]  /*9b60*/  @!P5 IADD3 R170, -R164, 0x1, RZ ;  /* 0x00000001a4aad810 */ /* 0x000fe40007ffe1ff */
[----:B------:R-:W-:Y:S01]  /*9b70*/  ISETP.GE.AND P5, PT, R0, RZ, PT ;  /* 0x000000ff0000720c */ /* 0x000fe20003fa6270 */
[----:B------:R-:W1:Y:S01]  /*9b80*/  I2F R169, R169 ;  /* 0x000000a900a97306 */ /* 0x000e620000201400 */
[C---:B------:R-:W-:Y:S02]  /*9b90*/  IADD3 R2, R164.reuse, -0x19, RZ ;  /* 0xffffffe7a4027810 */ /* 0x040fe40007ffe0ff */
[C---:B------:R-:W-:Y:S02]  /*9ba0*/  IADD3 R168, R164.reuse, 0x7, RZ ;  /* 0x00000007a4a87810 */ /* 0x040fe40007ffe0ff */
[----:B------:R-:W-:Y:S02]  /*9bb0*/  IABS R175, R164 ;  /* 0x000000a400af7213 */ /* 0x000fe40000000000 */
[C---:B------:R-:W-:Y:S02]  /*9bc0*/  IADD3 R172, R164.reuse, -0x29, RZ ;  /* 0xffffffd7a4ac7810 */ /* 0x040fe40007ffe0ff */
[C---:B------:R-:W-:Y:S01]  /*9bd0*/  @!P0 IADD3 R173, -R164.reuse, 0x8, RZ ;  /* 0x00000008a4ad8810 */ /* 0x040fe20007ffe1ff */
[----:B------:R-:W2:Y:S01]  /*9be0*/  I2F R170, R170 ;  /* 0x000000aa00aa7306 */ /* 0x000ea20000201400 */
[----:B------:R-:W-:Y:S02]  /*9bf0*/  ISETP.GE.AND P0, PT, R171, RZ, PT ;  /* 0x000000ffab00720c */ /* 0x000fe40003f06270 */
[----:B------:R-:W-:Y:S02]  /*9c00*/  @!P5 IADD3 R0, -R164, 0x9, RZ ;  /* 0x00000009a400d810 */ /* 0x000fe40007ffe1ff */
[----:B------:R-:W-:Y:S02]  /*9c10*/  ISETP.GE.AND P5, PT, R166, RZ, PT ;  /* 0x000000ffa600720c */ /* 0x000fe40003fa6270 */
[----:B------:R-:W-:Y:S03]  /*9c20*/  @P1 LOP3.LUT R178, R178, 0x4, RZ, 0xfc, !PT ;  /* 0x00000004b2b21812 */ /* 0x000fe600078efcff */
[----:B------:R-:W3:Y:S02]  /*9c30*/  I2F R0, R0 ;  /* 0x0000000000007306 */ /* 0x000ee40000201400 */
[----:B------:R-:W-:Y:S02]  /*9c40*/  STL [R1+0x2c], R178 ;  /* 0x00002cb201007387 */ /* 0x000fe40000100800 */
[C---:B------:R-:W-:Y:S01]  /*9c50*/  @!P0 IADD3 R171, -R164.reuse, 0x10, RZ ;  /* 0x00000010a4ab8810 */ /* 0x040fe20007ffe1ff */
[----:B-1----:R-:W-:Y:S01]  /*9c60*/  FFMA.FTZ R6, R169, -UR4, R6 ;  /* 0x80000004a9067c23 */ /* 0x002fe20008010006 */
[----:B------:R-:W-:Y:S02]  /*9c70*/  ISETP.GE.AND P0, PT, R167, RZ, PT ;  /* 0x000000ffa700720c */ /* 0x000fe40003f06270 */
[----:B------:R-:W-:Y:S02]  /*9c80*/  @!P5 IADD3 R166, -R164, 0x11, RZ ;  /* 0x00000011a4a6d810 */ /* 0x000fe40007ffe1ff */
[----:B------:R-:W-:Y:S01]  /*9c90*/  ISETP.GE.AND P5, PT, R2, RZ, PT ;  /* 0x000000ff0200720c */ /* 0x000fe20003fa6270 */
[----:B------:R-:W1:Y:S01]  /*9ca0*/  I2F R171, R171 ;  /* 0x000000ab00ab7306 */ /* 0x000e620000201400 */
[----:B------:R-:W-:Y:S01]  /*9cb0*/  IADD3 R169, R164, -0x20, RZ ;  /* 0xffffffe0a4a97810 */ /* 0x000fe20007ffe0ff */
[C---:B--2---:R-:W-:Y:S02]  /*9cc0*/  FFMA.FTZ R5, R170.reuse, -UR4, R5 ;  /* 0x80000004aa057c23 */ /* 0x044fe40008010005 */
[----:B------:R-:W-:Y:S01]  /*9cd0*/  FFMA.FTZ R11, R170, -UR4, R11 ;  /* 0x80000004aa0b7c23 */ /* 0x000fe2000801000b */
[C---:B------:R-:W-:Y:S03]  /*9ce0*/  IADD3 R170, R164.reuse, -0x21, RZ ;  /* 0xffffffdfa4aa7810 */ /* 0x040fe60007ffe0ff */
[----:B------:R-:W-:Y:S02]  /*9cf0*/  @!P0 IADD3 R167, -R164, 0x18, RZ ;  /* 0x00000018a4a78810 */ /* 0x000fe40007ffe1ff */
[----:B------:R-:W-:Y:S01]  /*9d00*/  ISETP.GE.AND P0, PT, R168, RZ, PT ;  /* 0x000000ffa800720c */ /* 0x000fe20003f06270 */
[----:B------:R-:W2:Y:S01]  /*9d10*/  I2F R175, R175 ;  /* 0x000000af00af7306 */ /* 0x000ea20000201400 */
[----:B------:R-:W-:Y:S01]  /*9d20*/  @!P5 IADD3 R2, -R164, 0x19, RZ ;  /* 0x00000019a402d810 */ /* 0x000fe20007ffe1ff */
[C---:B---3--:R-:W-:Y:S01]  /*9d30*/  FFMA.FTZ R9, R0.reuse, -UR4, R9 ;  /* 0x8000000400097c23 */ /* 0x048fe20008010009 */
[----:B------:R-:W-:Y:S01]  /*9d40*/  ISETP.GE.AND P5, PT, R169, RZ, PT ;  /* 0x000000ffa900720c */ /* 0x000fe20003fa6270 */
[----:B------:R-:W-:Y:S01]  /*9d50*/  FFMA.FTZ R15, R0, -UR4, R15 ;  /* 0x80000004000f7c23 */ /* 0x000fe2000801000f */
[C---:B------:R-:W-:Y:S05]  /*9d60*/  IADD3 R0, R164.reuse, -0x30, RZ ;  /* 0xffffffd0a4007810 */ /* 0x040fea0007ffe0ff */
[----:B------:R-:W3:Y:S02]  /*9d70*/  I2F R173, R173 ;  /* 0x000000ad00ad7306 */ /* 0x000ee40000201400 */
[----:B------:R-:W-:Y:S01]  /*9d80*/  @!P0 IADD3 R168, -R164, -0x7, RZ ;  /* 0xfffffff9a4a88810 */ /* 0x000fe20007ffe1ff */
[C---:B-1----:R-:W-:Y:S01]  /*9d90*/  FFMA.FTZ R18, R171.reuse, -UR4, R18 ;  /* 0x80000004ab127c23 */ /* 0x042fe20008010012 */
[----:B------:R-:W-:Y:S01]  /*9da0*/  ISETP.GE.AND P0, PT, R170, RZ, PT ;  /* 0x000000ffaa00720c */ /* 0x000fe20003f06270 */
[----:B------:R-:W-:Y:S01]  /*9db0*/  FFMA.FTZ R12, R171, -UR4, R12 ;  /* 0x80000004ab0c7c23 */ /* 0x000fe2000801000c */
[C---:B------:R-:W-:Y:S02]  /*9dc0*/  IADD3 R171, R164.reuse, -0x28, RZ ;  /* 0xffffffd8a4ab7810 */ /* 0x040fe40007ffe0ff */
[----:B------:R-:W-:Y:S02]  /*9dd0*/  @!P5 IADD3 R169, -R164, 0x20, RZ ;  /* 0x00000020a4a9d810 */ /* 0x000fe40007ffe1ff */
[----:B------:R-:W1:Y:S01]  /*9de0*/  I2F R2, R2 ;  /* 0x0000000200027306 */ /* 0x000e620000201400 */
[----:B------:R-:W-:Y:S02]  /*9df0*/  ISETP.GE.AND P5, PT, R172, RZ, PT ;  /* 0x000000ffac00720c */ /* 0x000fe40003fa6270 */
[----:B------:R-:W-:Y:S01]  /*9e00*/  ISETP.GE.AND P6, PT, R171, RZ, PT ;  /* 0x000000ffab00720c */ /* 0x000fe20003fc6270 */
[C---:B--2---:R-:W-:Y:S02]  /*9e10*/  FFMA.FTZ R10, R175.reuse, -UR4, R10 ;  /* 0x80000004af0a7c23 */ /* 0x044fe4000801000a */
[----:B------:R-:W-:Y:S01]  /*9e20*/  FFMA.FTZ R4, R175, -UR4, R4 ;  /* 0x80000004af047c23 */ /* 0x000fe20008010004 */
[----:B------:R-:W-:Y:S02]  /*9e30*/  @!P0 IADD3 R170, -R164, 0x21, RZ ;  /* 0x00000021a4aa8810 */ /* 0x000fe40007ffe1ff */
[----:B------:R-:W-:Y:S01]  /*9e40*/  ISETP.GE.AND P0, PT, R0, RZ, PT ;  /* 0x000000ff0000720c */ /* 0x000fe20003f06270 */
[----:B------:R-:W2:Y:S01]  /*9e50*/  I2F R167, R167 ;  /* 0x000000a700a77306 */ /* 0x000ea20000201400 */
[C---:B------:R-:W-:Y:S01]  /*9e60*/  IADD3 R175, R164.reuse, -0x38, RZ ;  /* 0xffffffc8a4af7810 */ /* 0x040fe20007ffe0ff */
[C---:B---3--:R-:W-:Y:S02]  /*9e70*/  FFMA.FTZ R14, R173.reuse, -UR4, R14 ;  /* 0x80000004ad0e7c23 */ /* 0x048fe4000801000e */
[C---:B------:R-:W-:Y:S01]  /*9e80*/  @!P5 IADD3 R172, -R164.reuse, 0x29, RZ ;  /* 0x00000029a4acd810 */ /* 0x040fe20007ffe1ff */
[----:B------:R-:W-:Y:S01]  /*9e90*/  FFMA.FTZ R8, R173, -UR4, R8 ;  /* 0x80000004ad087c23 */ /* 0x000fe20008010008 */
[C---:B------:R-:W-:Y:S02]  /*9ea0*/  IADD3 R173, R164.reuse, -0x39, RZ ;  /* 0xffffffc7a4ad7810 */ /* 0x040fe40007ffe0ff */
[----:B------:R-:W-:Y:S02]  /*9eb0*/  ISETP.GE.AND P5, PT, R175, RZ, PT ;  /* 0x000000ffaf00720c */ /* 0x000fe40003fa6270 */
[----:B------:R-:W3:Y:S01]  /*9ec0*/  I2F R168, R168 ;  /* 0x000000a800a87306 */ /* 0x000ee20000201400 */
[C---:B------:R-:W-:Y:S02]  /*9ed0*/  @!P6 IADD3 R171, -R164.reuse, 0x28, RZ ;  /* 0x00000028a4abe810 */ /* 0x040fe40007ffe1ff */
[----:B------:R-:W-:Y:S01]  /*9ee0*/  @!P0 IADD3 R0, -R164, 0x30, RZ ;  /* 0x00000030a4008810 */ /* 0x000fe20007ffe1ff */
[C---:B-1----:R-:W-:Y:S01]  /*9ef0*/  FFMA.FTZ R17, R2.reuse, -UR4, R17 ;  /* 0x8000000402117c23 */ /* 0x042fe20008010011 */
[----:B------:R-:W-:Y:S01]  /*9f00*/  ISETP.GE.AND P0, PT, R173, RZ, PT ;  /* 0x000000ffad00720c */ /* 0x000fe20003f06270 */
[----:B------:R-:W-:Y:S01]  /*9f10*/  FFMA.FTZ R23, R2, -UR4, R23 ;  /* 0x8000000402177c23 */ /* 0x000fe20008010017 */
[----:B------:R-:W-:Y:S03]  /*9f20*/  IADD3 R2, R164, -0x31, RZ ;  /* 0xffffffcfa4027810 */ /* 0x000fe60007ffe0ff */
[----:B------:R-:W1:Y:S01]  /*9f30*/  I2F R166, R166 ;  /* 0x000000a600a67306 */ /* 0x000e620000201400 */
[----:B------:R-:W-:Y:S02]  /*9f40*/  ISETP.GE.AND P6, PT, R2, RZ, PT ;  /* 0x000000ff0200720c */ /* 0x000fe40003fc6270 */
[C---:B------:R-:W-:Y:S01]  /*9f50*/  @!P5 IADD3 R175, -R164.reuse, 0x38, RZ ;  /* 0x00000038a4afd810 */ /* 0x040fe20007ffe1ff */
[C---:B--2---:R-:W-:Y:S02]  /*9f60*/  FFMA.FTZ R16, R167.reuse, -UR4, R16 ;  /* 0x80000004a7107c23 */ /* 0x044fe40008010010 */
[----:B------:R-:W-:Y:S02]  /*9f70*/  FFMA.FTZ R22, R167, -UR4, R22 ;  /* 0x80000004a7167c23 */ /* 0x000fe40008010016 */
[C---:B------:R-:W-:Y:S02]  /*9f80*/  @!P0 IADD3 R173, -R164.reuse, 0x39, RZ ;  /* 0x00000039a4ad8810 */ /* 0x040fe40007ffe1ff */
[----:B------:R2:W2:Y:S04]  /*9f90*/  I2F R167, R0 ;  /* 0x0000000000a77306 */ /* 0x0004a80000201400 */
[----:B------:R-:W-:Y:S01]  /*9fa0*/  @!P6 IADD3 R2, -R164, 0x31, RZ ;  /* 0x00000031a402e810 */ /* 0x000fe20007ffe1ff */
[----:B---3--:R-:W-:Y:S01]  /*9fb0*/  FFMA.FTZ R7, R168, -UR4, R7 ;  /* 0x80000004a8077c23 */ /* 0x008fe20008010007 */
[----:B------:R-:W-:Y:S02]  /*9fc0*/  FMNMX.FTZ R164, R4, R3, !PT ;  /* 0x0000000304a47209 */ /* 0x000fe40007810000 */
[----:B------:R-:W-:Y:S02]  /*9fd0*/  FMNMX.FTZ R168, R6, R165, !PT ;  /* 0x000000a506a87209 */ /* 0x000fe40007810000 */
[----:B------:R-:W-:Y:S01]  /*9fe0*/  FMNMX.FTZ R177, R5, R164, !PT ;  /* 0x000000a405b17209 */ /* 0x000fe20007810000 */
[----:B------:R-:W3:Y:S03]  /*9ff0*/  I2F R169, R169 ;  /* 0x000000a900a97306 */ /* 0x000ee60000201400 */
[----:B------:R-:W-:Y:S01]  /*a000*/  FMNMX.FTZ R164, R8, R177, !PT ;  /* 0x000000b108a47209 */ /* 0x000fe20007810000 */
[C---:B-1----:R-:W-:Y:S01]  /*a010*/  FFMA.FTZ R13, R166.reuse, -UR4, R13 ;  /* 0x80000004a60d7c23 */ /* 0x042fe2000801000d */
[----:B------:R-:W-:Y:S01]  /*a020*/  FMNMX.FTZ R177, R7, R168, !PT ;  /* 0x000000a807b17209 */ /* 0x000fe20007810000 */
[----:B------:R-:W-:Y:S01]  /*a030*/  FFMA.FTZ R19, R166, -UR4, R19 ;  /* 0x80000004a6137c23 */ /* 0x000fe20008010013 */
[----:B------:R-:W-:Y:S02]  /*a040*/  FMNMX.FTZ R179, R9, R164, !PT ;  /* 0x000000a409b37209 */ /* 0x000fe40007810000 */
[----:B------:R-:W-:Y:S01]  /*a050*/  FMNMX.FTZ R164, R10, R177, !PT ;  /* 0x000000b10aa47209 */ /* 0x000fe20007810000 */
[----:B------:R-:W1:Y:S01]  /*a060*/  I2F R170, R170 ;  /* 0x000000aa00aa7306 */ /* 0x000e620000201400 */
[----:B--2---:R-:W-:Y:S01]  /*a070*/  FMNMX.FTZ R0, R12, R179, !PT ;  /* 0x000000b30c007209 */ /* 0x004fe20007810000 */
[----:B------:R-:W-:Y:S01]  /*a080*/  FFMA.FTZ R28, R167, -UR4, R28 ;  /* 0x80000004a71c7c23 */ /* 0x000fe2000801001c */
[----:B------:R-:W-:Y:S01]  /*a090*/  FMNMX.FTZ R177, R11, R164, !PT ;  /* 0x000000a40bb17209 */ /* 0x000fe20007810000 */
[----:B------:R-:W-:Y:S01]  /*a0a0*/  FFMA.FTZ R34, R167, -UR4, R34 ;  /* 0x80000004a7227c23 */ /* 0x000fe20008010022 */
[----:B------:R-:W-:Y:S02]  /*a0b0*/  FMNMX.FTZ R179, R13, R0, !PT ;  /* 0x000000000db37209 */ /* 0x000fe40007810000 */
[----:B------:R-:W-:Y:S03]  /*a0c0*/  FMNMX.FTZ R164, R14, R177, !PT ;  /* 0x000000b10ea47209 */ /* 0x000fe60007810000 */
[----:B------:R-:W2:Y:S01]  /*a0d0*/  I2F R171, R171 ;  /* 0x000000ab00ab7306 */ /* 0x000ea20000201400 */
[----:B------:R-:W-:Y:S02]  /*a0e0*/  FMNMX.FTZ R0, R16, R179, !PT ;  /* 0x000000b310007209 */ /* 0x000fe40007810000 */
[----:B------:R-:W-:Y:S01]  /*a0f0*/  FMNMX.FTZ R179, R15, R164, !PT ;  /* 0x000000a40fb37209 */ /* 0x000fe20007810000 */
[----:B---3--:R-:W-:Y:S01]  /*a100*/  FFMA.FTZ R20, R169, -UR4, R20 ;  /* 0x80000004a9147c23 */ /* 0x008fe20008010014 */
[----:B------:R-:W-:Y:S01]  /*a110*/  FMNMX.FTZ R177, R17, R0, !PT ;  /* 0x0000000011b17209 */ /* 0x000fe20007810000 */
[----:B------:R-:W-:Y:S01]  /*a120*/  FFMA.FTZ R26, R169, -UR4, R26 ;  /* 0x80000004a91a7c23 */ /* 0x000fe2000801001a */
[----:B------:R-:W-:Y:S02]  /*a130*/  FMNMX.FTZ R164, R18, R179, !PT ;  /* 0x000000b312a47209 */ /* 0x000fe40007810000 */
[----:B------:R-:W-:Y:S01]  /*a140*/  FMNMX.FTZ R168, R20, R177, !PT ;  /* 0x000000b114a87209 */ /* 0x000fe20007810000 */
[----:B------:R-:W3:Y:S01]  /*a150*/  I2F R166, R172 ;  /* 0x000000ac00a67306 */ /* 0x000ee20000201400 */
[----:B------:R-:W-:Y:S01]  /*a160*/  FMNMX.FTZ R177, R19, R164, !PT ;  /* 0x000000a413b17209 */ /* 0x000fe20007810000 */
[----:B-1----:R-:W-:Y:S03]  /*a170*/  FFMA.FTZ R21, R170, -UR4, R21 ;  /* 0x80000004aa157c23 */ /* 0x002fe60008010015 */
[----:B------:R-:W-:Y:S01]  /*a180*/  FMNMX.FTZ R164, R22, R177, !PT ;  /* 0x000000b116a47209 */ /* 0x000fe20007810000 */
[----:B------:R-:W-:Y:S01]  /*a190*/  FFMA.FTZ R27, R170, -UR4, R27 ;  /* 0x80000004aa1b7c23 */ /* 0x000fe2000801001b */
[----:B------:R-:W-:Y:S03]  /*a1a0*/  FMNMX.FTZ R179, R21, R168, !PT ;  /* 0x000000a815b37209 */ /* 0x000fe60007810000 */
[----:B------:R1:W1:Y:S01]  /*a1b0*/  I2F R0, R173 ;  /* 0x000000ad00007306 */ /* 0x0002620000201400 */
[----:B------:R-:W-:Y:S01]  /*a1c0*/  FMNMX.FTZ R169, R23, R164, !PT ;  /* 0x000000a417a97209 */ /* 0x000fe20007810000 */
[C---:B--2---:R-:W-:Y:S02]  /*a1d0*/  FFMA.FTZ R24, R171.reuse, -UR4, R24 ;  /* 0x80000004ab187c23 */ /* 0x044fe40008010018 */
[----:B------:R-:W-:Y:S03]  /*a1e0*/  FFMA.FTZ R30, R171, -UR4, R30 ;  /* 0x80000004ab1e7c23 */ /* 0x000fe6000801001e */
[----:B------:R-:W-:Y:S03]  /*a1f0*/  FMNMX.FTZ R168, R24, R179, !PT ;  /* 0x000000b318a87209 */ /* 0x000fe60007810000 */
[----:B------:R-:W2:Y:S01]  /*a200*/  I2F R2, R2 ;  /* 0x0000000200027306 */ /* 0x000ea20000201400 */
[C---:B---3--:R-:W-:Y:S02]  /*a210*/  FFMA.FTZ R25, R166.reuse, -UR4, R25 ;  /* 0x80000004a6197c23 */ /* 0x048fe40008010019 */
[----:B------:R-:W-:Y:S07]  /*a220*/  FFMA.FTZ R31, R166, -UR4, R31 ;  /* 0x80000004a61f7c23 */ /* 0x000fee000801001f */
[----:B------:R-:W3:Y:S01]  /*a230*/  I2F R175, R175 ;  /* 0x000000af00af7306 */ /* 0x000ee20000201400 */
[----:B-1----:R-:W-:Y:S01]  /*a240*/  FMNMX.FTZ R173, R25, R168, !PT ;  /* 0x000000a819ad7209 */ /* 0x002fe20007810000 */
[----:B------:R-:W-:Y:S01]  /*a250*/  FFMA.FTZ R33, R0, -UR4, R33 ;  /* 0x8000000400217c23 */ /* 0x000fe20008010021 */
[----:B------:R-:W-:Y:S02]  /*a260*/  FMNMX.FTZ R168, R26, R169, !PT ;  /* 0x000000a91aa87209 */ /* 0x000fe40007810000 */
[----:B------:R-:W-:Y:S02]  /*a270*/  FMNMX.FTZ R164, R28, R173, !PT ;  /* 0x000000ad1ca47209 */ /* 0x000fe40007810000 */
[----:B------:R-:W-:Y:S01]  /*a280*/  FMNMX.FTZ R171, R27, R168, !PT ;  /* 0x000000a81bab7209 */ /* 0x000fe20007810000 */
[----:B--2---:R-:W-:Y:S03]  /*a290*/  FFMA.FTZ R29, R2, -UR4, R29 ;  /* 0x80000004021d7c23 */ /* 0x004fe6000801001d */
[----:B------:R-:W-:Y:S01]  /*a2a0*/  FMNMX.FTZ R166, R30, R171, !PT ;  /* 0x000000ab1ea67209 */ /* 0x000fe20007810000 */
[----:B------:R-:W-:Y:S01]  /*a2b0*/  FFMA.FTZ R35, R2, -UR4, R35 ;  /* 0x8000000402237c23 */ /* 0x000fe20008010023 */
[----:B------:R-:W-:Y:S01]  /*a2c0*/  FMNMX.FTZ R169, R29, R164, !PT ;  /* 0x000000a41da97209 */ /* 0x000fe20007810000 */
[----:B---3--:R-:W-:Y:S01]  /*a2d0*/  FFMA.FTZ R32, R175, -UR4, R32 ;  /* 0x80000004af207c23 */ /* 0x008fe20008010020 */
[----:B------:R-:W-:Y:S02]  /*a2e0*/  FMNMX.FTZ R175, R31, R166, !PT ;  /* 0x000000a61faf7209 */ /* 0x000fe40007810000 */
[----:B----4-:R-:W-:Y:S01]  /*a2f0*/  LOP3.LUT R166, R189, UR7, RZ, 0x3c, !PT ;  /* 0x00000007bda67c12 */ /* 0x010fe2000f8e3cff */
[----:B------:R-:W-:Y:S01]  /*a300*/  UIADD3 UR7, UR23, 0x76cf5d0a, URZ ;  /* 0x76cf5d0a17077890 */ /* 0x000fe2000fffe03f */
[----:B------:R-:W-:Y:S04]  /*a310*/  FMNMX.FTZ R0, R32, R169, !PT ;  /* 0x000000a920007209 */ /* 0x000fe80007810000 */
[----:B------:R-:W-:Y:S02]  /*a320*/  FMNMX.FTZ R164, R33, R0, !PT ;  /* 0x0000000021a47209 */ /* 0x000fe40007810000 */
[----:B------:R-:W-:Y:S03]  /*a330*/  FMNMX.FTZ R0, R34, R175, !PT ;  /* 0x000000af22007209 */ /* 0x000fe60007810000 */
[----:B------:R-:W1:Y:S01]  /*a340*/  SHFL.BFLY PT, R171, R164, 0x2, 0x1f ;  /* 0x0c401f00a4ab7f89 */ /* 0x000e6200000e0000 */
[----:B------:R-:W-:Y:S07]  /*a350*/  FMNMX.FTZ R173, R35, R0, !PT ;  /* 0x0000000023ad7209 */ /* 0x000fee0007810000 */
[----:B------:R-:W2:Y:S01]  /*a360*/  SHFL.BFLY PT, R0, R173, 0x2, 0x1f ;  /* 0x0c401f00ad007f89 */ /* 0x000ea200000e0000 */
[----:B-1----:R-:W-:Y:S01]  /*a370*/  FMNMX.FTZ R167, R164, R171, !PT ;  /* 0x000000aba4a77209 */ /* 0x002fe20007810000 */
[----:B------:R-:W-:Y:S01]  /*a380*/  IMAD.WIDE.U32 R170, R166, -0x326172a9, RZ ;  /* 0xcd9e8d57a6aa7825 */ /* 0x000fe200078e00ff */
[----:B------:R-:W-:Y:S01]  /*a390*/  LOP3.LUT R164, R191, UR6, R188, 0x96, !PT ;  /* 0x00000006bfa47c12 */ /* 0x000fe2000f8e96bc */
[----:B------:R-:W-:Y:S04]  /*a3a0*/  UIADD3 UR6, UR22, -0x255992d5, URZ ;  /* 0xdaa66d2b16067890 */ /* 0x000fe8000fffe03f */
[----:B------:R-:W1:Y:S01]  /*a3b0*/  SHFL.BFLY PT, R2, R167, 0x1, 0x1f ;  /* 0x0c201f00a7027f89 */ /* 0x000e6200000e0000 */
[----:B------:R-:W-:Y:S01]  /*a3c0*/  IMAD.WIDE.U32 R186, R164, -0x326172a9, RZ ;  /* 0xcd9e8d57a4ba7825 */ /* 0x000fe200078e00ff */
[----:B--2---:R-:W-:Y:S04]  /*a3d0*/  FMNMX.FTZ R169, R173, R0, !PT ;  /* 0x00000000ada97209 */ /* 0x004fe80007810000 */
[----:B------:R-:W-:Y:S02]  /*a3e0*/  LOP3.LUT R166, R187, UR19, R170, 0x96, !PT ;  /* 0x00000013bba67c12 */ /* 0x000fe4000f8e96aa */
[----:B------:R-:W2:Y:S06]  /*a3f0*/  LDL.64 R172, [R1+0x40] ;  /* 0x0000400001ac7983 */ /* 0x000eac0000100a00 */
[----:B------:R-:W3:Y:S01]  /*a400*/  SHFL.BFLY PT, R0, R169, 0x1, 0x1f ;  /* 0x0c201f00a9007f89 */ /* 0x000ee200000e0000 */
[----:B-1----:R-:W-:Y:S04]  /*a410*/  FMNMX.FTZ R2, R167, R2, !PT ;  /* 0x00000002a7027209 */ /* 0x002fe80007810000 */
[C---:B------:R-:W-:Y:S01]  /*a420*/  FSETP.NEU.FTZ.AND P0, PT, R2.reuse, -INF , PT ;  /* 0xff8000000200780b */ /* 0x040fe20003f1d000 */
[----:B------:R-:W-:Y:S05]  /*a430*/  FMUL.FTZ R167, R2, c[0x0][0x23c] ;  /* 0x00008f0002a77a20 */ /* 0x000fea0000410000 */
[----:B------:R-:W-:Y:S02]  /*a440*/  FSEL R167, R167, RZ, P0 ;  /* 0x000000ffa7a77208 */ /* 0x000fe40000000000 */
[----:B---3--:R-:W-:Y:S03]  /*a450*/  FMNMX.FTZ R0, R169, R0, !PT ;  /* 0x00000000a9007209 */ /* 0x008fe60007810000 */
[----:B------:R-:W-:Y:S02]  /*a460*/  FFMA.FTZ R180, R4, c[0x0][0x23c], -R167 ;  /* 0x00008f0004b47a23 */ /* 0x000fe400000108a7 */
[----:B------:R-:W-:Y:S01]  /*a470*/  FADD.FTZ R4, -R2, R3 ;  /* 0x0000000302047221 */ /* 0x000fe20000010100 */
[----:B------:R-:W-:Y:S01]  /*a480*/  FSETP.NEU.FTZ.AND P0, PT, R0, -INF , PT ;  /* 0xff8000000000780b */ /* 0x000fe20003f1d000 */
[--C-:B------:R-:W-:Y:S02]  /*a490*/  FFMA.FTZ R184, R9, c[0x0][0x23c], -R167.reuse ;  /* 0x00008f0009b87a23 */ /* 0x100fe400000108a7 */
[----:B------:R-:W-:Y:S02]  /*a4a0*/  FMUL.FTZ R3, R4, c[0x0][0x23c] ;  /* 0x00008f0004037a20 */ /* 0x000fe40000410000 */
[--C-:B------:R-:W-:Y:S02]  /*a4b0*/  FFMA.FTZ R168, R8, c[0x0][0x23c], -R167.reuse ;  /* 0x00008f0008a87a23 */ /* 0x100fe400000108a7 */
[--C-:B------:R-:W-:Y:S02]  /*a4c0*/  FFMA.FTZ R176, R5, c[0x0][0x23c], -R167.reuse ;  /* 0x00008f0005b07a23 */ /* 0x100fe400000108a7 */
[----:B------:R-:W1:Y:S01]  /*a4d0*/  MUFU.EX2 R3, R3 ;  /* 0x0000000300037308 */ /* 0x000e620000000800 */
[----:B------:R-:W-:Y:S02]  /*a4e0*/  FFMA.FTZ R5, R13, c[0x0][0x23c], -R167 ;  /* 0x00008f000d057a23 */ /* 0x000fe400000108a7 */
[----:B------:R-:W-:Y:S02]  /*a4f0*/  IMAD.MOV.U32 R13, RZ, RZ, R189 ;  /* 0x000000ffff0d7224 */ /* 0x000fe400078e00bd */
[--C-:B------:R-:W-:Y:S02]  /*a500*/  FFMA.FTZ R189, R16, c[0x0][0x23c], -R167.reuse ;  /* 0x00008f0010bd7a23 */ /* 0x100fe400000108a7 */
[----:B------:R-:W-:Y:S02]  /*a510*/  IMAD.MOV.U32 R16, RZ, RZ, R180 ;  /* 0x000000ffff107224 */ /* 0x000fe400078e00b4 */
[--C-:B------:R-:W-:Y:S02]  /*a520*/  FFMA.FTZ R180, R24, c[0x0][0x23c], -R167.reuse ;  /* 0x00008f0018b47a23 */ /* 0x100fe400000108a7 */
[--C-:B------:R-:W-:Y:S02]  /*a530*/  FFMA.FTZ R179, R25, c[0x0][0x23c], -R167.reuse ;  /* 0x00008f0019b37a23 */ /* 0x100fe400000108a7 */
[--C-:B------:R-:W-:Y:S02]  /*a540*/  FFMA.FTZ R174, R12, c[0x0][0x23c], -R167.reuse ;  /* 0x00008f000cae7a23 */ /* 0x100fe400000108a7 */
[----:B------:R-:W-:Y:S01]  /*a550*/  IMAD.MOV.U32 R12, RZ, RZ, R188 ;  /* 0x000000ffff0c7224 */ /* 0x000fe200078e00bc */
[----:B------:R-:W-:Y:S01]  /*a560*/  MUFU.EX2 R180, R180 ;  /* 0x000000b400b47308 */ /* 0x000fe20000000800 */
[--C-:B------:R-:W-:Y:S02]  /*a570*/  FFMA.FTZ R175, R17, c[0x0][0x23c], -R167.reuse ;  /* 0x00008f0011af7a23 */ /* 0x100fe400000108a7 */
[--C-:B------:R-:W-:Y:S02]  /*a580*/  FFMA.FTZ R169, R32, c[0x0][0x23c], -R167.reuse ;  /* 0x00008f0020a97a23 */ /* 0x100fe400000108a7 */
[----:B------:R-:W-:Y:S02]  /*a590*/  FFMA.FTZ R170, R21, c[0x0][0x23c], -R167 ;  /* 0x00008f0015aa7a23 */ /* 0x000fe400000108a7 */
[----:B------:R-:W-:Y:S02]  /*a5a0*/  IMAD.MOV.U32 R21, RZ, RZ, R174 ;  /* 0x000000ffff157224 */ /* 0x000fe400078e00ae */
[C---:B-1----:R-:W-:Y:S01]  /*a5b0*/  FMUL.FTZ R36, R3.reuse, R36 ;  /* 0x0000002403247220 */ /* 0x042fe20000410000 */
        /* <DEDUP_REMOVED lines=51> */
[--C-:B--2---:R-:W-:Y:S01]  /*a8f0*/  LOP3.LUT R164, R171, UR24, R172.reuse, 0x96, !PT ;  /* 0x00000018aba47c12 */ /* 0x104fe2000f8e96ac */
[----:B------:R-:W-:Y:S02]  /*a900*/  IMAD.MOV.U32 R24, RZ, RZ, R172 ;  /* 0x000000ffff187224 */ /* 0x000fe400078e00ac */
[----:B------:R-:W-:Y:S02]  /*a910*/  IMAD.MOV.U32 R25, RZ, RZ, R173 ;  /* 0x000000ffff197224 */ /* 0x000fe400078e00ad */
[----:B------:R-:W-:Y:S04]  /*a920*/  IMAD.WIDE.U32 R8, R164, -0x2daee0ad, RZ ;  /* 0xd2511f53a4087825 */ /* 0x000fe800078e00ff */
[----:B------:R-:W-:Y:S01]  /*a930*/  FMUL.FTZ R164, R0, c[0x0][0x23c] ;  /* 0x00008f0000a47a20 */ /* 0x000fe20000410000 */
[----:B------:R-:W-:Y:S01]  /*a940*/  LOP3.LUT R4, R9, UR7, R190, 0x96, !PT ;  /* 0x0000000709047c12 */ /* 0x000fe2000f8e96be */
[--C-:B------:R-:W-:Y:S02]  /*a950*/  FFMA.FTZ R173, R28, c[0x0][0x23c], -R167.reuse ;  /* 0x00008f001cad7a23 */ /* 0x100fe400000108a7 */
[----:B------:R-:W-:Y:S01]  /*a960*/  FFMA.FTZ R172, R29, c[0x0][0x23c], -R167 ;  /* 0x00008f001dac7a23 */ /* 0x000fe200000108a7 */
[----:B------:R-:W-:Y:S01]  /*a970*/  FSEL R164, R164, RZ, P0 ;  /* 0x000000ffa4a47208 */ /* 0x000fe20000000000 */
[----:B------:R-:W-:Y:S02]  /*a980*/  IMAD.MOV.U32 R28, RZ, RZ, R186 ;  /* 0x000000ffff1c7224 */ /* 0x000fe400078e00ba */
[----:B------:R-:W-:Y:S02]  /*a990*/  IMAD.MOV.U32 R29, RZ, RZ, R187 ;  /* 0x000000ffff1d7224 */ /* 0x000fe400078e00bb */
[----:B------:R-:W-:Y:S01]  /*a9a0*/  IMAD.WIDE.U32 R186, R166, -0x2daee0ad, RZ ;  /* 0xd2511f53a6ba7825 */ /* 0x000fe200078e00ff */
[----:B------:R-:W-:Y:S03]  /*a9b0*/  MUFU.EX2 R172, R172 ;  /* 0x000000ac00ac7308 */ /* 0x000fe60000000800 */
[----:B------:R-:W-:Y:S01]  /*a9c0*/  IMAD.MOV.U32 R9, RZ, RZ, R191 ;  /* 0x000000ffff097224 */ /* 0x000fe200078e00bf */
[----:B------:R-:W-:Y:S01]  /*a9d0*/  LOP3.LUT R177, R187, UR26, R8, 0x96, !PT ;  /* 0x0000001abbb17c12 */ /* 0x000fe2000f8e9608 */
[----:B------:R-:W-:Y:S02]  /*a9e0*/  IMAD.MOV.U32 R8, RZ, RZ, R190 ;  /* 0x000000ffff087224 */ /* 0x000fe400078e00be */
[----:B------:R-:W-:Y:S04]  /*a9f0*/  IMAD.WIDE.U32 R190, R4, -0x326172a9, RZ ;  /* 0xcd9e8d5704be7825 */ /* 0x000fe800078e00ff */
[----:B------:R-:W-:Y:S02]  /*aa00*/  FFMA.FTZ R188, R14, c[0x0][0x23c], -R164 ;  /* 0x00008f000ebc7a23 */ /* 0x000fe400000108a4 */
[----:B------:R-:W-:Y:S02]  /*aa10*/  IMAD.MOV.U32 R14, RZ, RZ, R186 ;  /* 0x000000ffff0e7224 */ /* 0x000fe400078e00ba */
[--C-:B------:R-:W-:Y:S02]  /*aa20*/  FFMA.FTZ R171, R20, c[0x0][0x23c], -R167.reuse ;  /* 0x00008f0014ab7a23 */ /* 0x100fe400000108a7 */
[----:B------:R-:W-:Y:S02]  /*aa30*/  IMAD.MOV.U32 R20, RZ, RZ, R178 ;  /* 0x000000ffff147224 */ /* 0x000fe400078e00b2 */
[--C-:B------:R-:W-:Y:S02]  /*aa40*/  FFMA.FTZ R17, R10, c[0x0][0x23c], -R164.reuse ;  /* 0x00008f000a117a23 */ /* 0x100fe400000108a4 */
[----:B------:R-:W-:Y:S02]  /*aa50*/  FFMA.FTZ R10, R18, c[0x0][0x23c], -R164 ;  /* 0x00008f00120a7a23 */ /* 0x000fe400000108a4 */
[----:B------:R-:W-:Y:S02]  /*aa60*/  IMAD.MOV.U32 R18, RZ, RZ, R190 ;  /* 0x000000ffff127224 */ /* 0x000fe400078e00be */
[----:B------:R-:W-:Y:S02]  /*aa70*/  FFMA.FTZ R167, R33, c[0x0][0x23c], -R167 ;  /* 0x00008f0021a77a23 */ /* 0x000fe400000108a7 */
[--C-:B------:R-:W-:Y:S02]  /*aa80*/  FFMA.FTZ R33, R15, c[0x0][0x23c], -R164.reuse ;  /* 0x00008f000f217a23 */ /* 0x100fe400000108a4 */
[----:B------:R-:W-:Y:S02]  /*aa90*/  IMAD.MOV.U32 R15, RZ, RZ, R187 ;  /* 0x000000ffff0f7224 */ /* 0x000fe400078e00bb */
[--C-:B------:R-:W-:Y:S02]  /*aaa0*/  FFMA.FTZ R187, R19, c[0x0][0x23c], -R164.reuse ;  /* 0x00008f0013bb7a23 */ /* 0x100fe400000108a4 */
[----:B------:R-:W-:Y:S02]  /*aab0*/  IMAD.MOV.U32 R19, RZ, RZ, R191 ;  /* 0x000000ffff137224 */ /* 0x000fe400078e00bf */
[----:B------:R1:W5:Y:S01]  /*aac0*/  LDL.LU.64 R190, [R1+0x68] ;  /* 0x0000680001be7983 */ /* 0x0003620000300a00 */
[----:B------:R-:W-:Y:S01]  /*aad0*/  FMUL.FTZ R4, R3, R132 ;  /* 0x0000008403047220 */ /* 0x000fe20000410000 */
[----:B------:R-:W-:Y:S01]  /*aae0*/  MUFU.EX2 R187, R187 ;  /* 0x000000bb00bb7308 */ /* 0x000fe20000000800 */
[----:B------:R-:W-:Y:S02]  /*aaf0*/  FFMA.FTZ R186, R22, c[0x0][0x23c], -R164 ;  /* 0x00008f0016ba7a23 */ /* 0x000fe400000108a4 */
[----:B------:R-:W-:Y:S02]  /*ab00*/  IMAD.MOV.U32 R22, RZ, RZ, R18 ;  /* 0x000000ffff167224 */ /* 0x000fe400078e0012 */
[----:B------:R-:W-:Y:S02]  /*ab10*/  IMAD.MOV.U32 R18, RZ, RZ, R14 ;  /* 0x000000ffff127224 */ /* 0x000fe400078e000e */
[----:B------:R-:W-:Y:S02]  /*ab20*/  FFMA.FTZ R178, R26, c[0x0][0x23c], -R164 ;  /* 0x00008f001ab27a23 */ /* 0x000fe400000108a4 */
[----:B------:R-:W-:Y:S01]  /*ab30*/  IMAD.MOV.U32 R26, RZ, RZ, R28 ;  /* 0x000000ffff1a7224 */ /* 0x000fe200078e001c */
[----:B------:R-:W-:Y:S01]  /*ab40*/  MUFU.EX2 R186, R186 ;  /* 0x000000ba00ba7308 */ /* 0x000fe20000000800 */
[----:B------:R-:W-:Y:S02]  /*ab50*/  IMAD.MOV.U32 R28, RZ, RZ, R168 ;  /* 0x000000ffff1c7224 */ /* 0x000fe400078e00a8 */
[----:B------:R-:W-:Y:S02]  /*ab60*/  FFMA.FTZ R166, R34, c[0x0][0x23c], -R164 ;  /* 0x00008f0022a67a23 */ /* 0x000fe400000108a4 */
[----:B------:R-:W-:Y:S02]  /*ab70*/  IMAD.MOV.U32 R34, RZ, RZ, R20 ;  /* 0x000000ffff227224 */ /* 0x000fe400078e0014 */
[----:B------:R-:W-:Y:S02]  /*ab80*/  IMAD.MOV.U32 R132, RZ, RZ, R12 ;  /* 0x000000ffff847224 */ /* 0x000fe400078e000c */
[--C-:B------:R-:W-:Y:S01]  /*ab90*/  FFMA.FTZ R174, R27, c[0x0][0x23c], -R164.reuse ;  /* 0x00008f001bae7a23 */ /* 0x100fe200000108a4 */
[----:B------:R-:W-:Y:S01]  /*aba0*/  MUFU.EX2 R166, R166 ;  /* 0x000000a600a67308 */ /* 0x000fe20000000800 */
[----:B------:R-:W-:Y:S02]  /*abb0*/  IMAD.MOV.U32 R27, RZ, RZ, R29 ;  /* 0x000000ffff1b7224 */ /* 0x000fe400078e001d */
[----:B------:R-:W-:Y:S02]  /*abc0*/  IMAD.MOV.U32 R29, RZ, RZ, R175 ;  /* 0x000000ffff1d7224 */ /* 0x000fe400078e00af */
[----:B------:R-:W-:Y:S02]  /*abd0*/  FFMA.FTZ R175, R30, c[0x0][0x23c], -R164 ;  /* 0x00008f001eaf7a23 */ /* 0x000fe400000108a4 */
[----:B------:R-:W-:Y:S02]  /*abe0*/  IMAD.MOV.U32 R30, RZ, RZ, R5 ;  /* 0x000000ffff1e7224 */ /* 0x000fe400078e0005 */
[C---:B------:R-:W-:Y:S01]  /*abf0*/  FMUL.FTZ R5, R3.reuse, R133 ;  /* 0x0000008503057220 */ /* 0x040fe20000410000 */
[----:B------:R-:W-:Y:S01]  /*ac00*/  MUFU.EX2 R174, R174 ;  /* 0x000000ae00ae7308 */ /* 0x000fe20000000800 */
[----:B------:R-:W-:Y:S02]  /*ac10*/  IMAD.MOV.U32 R133, RZ, RZ, R13 ;  /* 0x000000ffff857224 */ /* 0x000fe400078e000d */
[C---:B------:R-:W-:Y:S02]  /*ac20*/  FMUL.FTZ R13, R3.reuse, R141 ;  /* 0x0000008d030d7220 */ /* 0x040fe40000410000 */
[----:B------:R-:W-:Y:S02]  /*ac30*/  IMAD.MOV.U32 R141, RZ, RZ, R34 ;  /* 0x000000ffff8d7224 */ /* 0x000fe400078e0022 */
[----:B------:R-:W-:Y:S02]  /*ac40*/  IMAD.MOV.U32 R34, RZ, RZ, R24 ;  /* 0x000000ffff227224 */ /* 0x000fe400078e0018 */
[C---:B------:R-:W-:Y:S02]  /*ac50*/  FMUL.FTZ R24, R3.reuse, R152 ;  /* 0x0000009803187220 */ /* 0x040fe40000410000 */
[----:B------:R-:W-:Y:S02]  /*ac60*/  IMAD.MOV.U32 R152, RZ, RZ, R132 ;  /* 0x000000ffff987224 */ /* 0x000fe400078e0084 */
[----:B------:R-:W-:Y:S02]  /*ac70*/  IMAD.MOV.U32 R132, RZ, RZ, R28 ;  /* 0x000000ffff847224 */ /* 0x000fe400078e001c */
[----:B------:R-:W-:Y:S02]  /*ac80*/  FMUL.FTZ R28, R3, R156 ;  /* 0x0000009c031c7220 */ /* 0x000fe40000410000 */
[----:B------:R-:W-:Y:S02]  /*ac90*/  IMAD.MOV.U32 R156, RZ, RZ, R22 ;  /* 0x000000ffff9c7224 */ /* 0x000fe400078e0016 */
[----:B------:R-:W-:Y:S01]  /*aca0*/  IMAD.MOV.U32 R22, RZ, RZ, R18 ;  /* 0x000000ffff167224 */ /* 0x000fe200078e0012 */
[----:B------:R-:W-:Y:S01]  /*acb0*/  MUFU.EX2 R132, R132 ;  /* 0x0000008400847308 */ /* 0x000fe20000000800 */
[----:B------:R-:W2:Y:S01]  /*acc0*/  LDL.LU R18, [R1+0x5c] ;  /* 0x00005c0001127983 */ /* 0x000ea20000300800 */
[--C-:B------:R-:W-:Y:S02]  /*acd0*/  FFMA.FTZ R6, R6, c[0x0][0x23c], -R164.reuse ;  /* 0x00008f0006067a23 */ /* 0x100fe400000108a4 */
[----:B------:R-:W-:Y:S02]  /*ace0*/  FFMA.FTZ R168, R31, c[0x0][0x23c], -R164 ;  /* 0x00008f001fa87a23 */ /* 0x000fe400000108a4 */
[----:B------:R-:W-:Y:S02]  /*acf0*/  IMAD.MOV.U32 R31, RZ, RZ, R6 ;  /* 0x000000ffff1f7224 */ /* 0x000fe400078e0006 */
[----:B------:R-:W-:Y:S02]  /*ad00*/  FADD.FTZ R6, -R0, R165 ;  /* 0x000000a500067221 */ /* 0x000fe40000010100 */
[----:B------:R3:W-:Y:S01]  /*ad10*/  MUFU.EX2 R165, R16 ;  /* 0x0000001000a57308 */ /* 0x0007e20000000800 */
[----:B------:R-:W-:Y:S02]  /*ad20*/  IMAD.MOV.U32 R14, RZ, RZ, R8 ;  /* 0x000000ffff0e7224 */ /* 0x000fe400078e0008 */
[----:B------:R-:W-:Y:S02]  /*ad30*/  FMUL.FTZ R8, R3, R136 ;  /* 0x0000008803087220 */ /* 0x000fe40000410000 */
[--C-:B------:R-:W-:Y:S02]  /*ad40*/  FFMA.FTZ R181, R23, c[0x0][0x23c], -R164.reuse ;  /* 0x00008f0017b57a23 */ /* 0x100fe400000108a4 */
[----:B------:R-:W-:Y:S02]  /*ad50*/  IMAD.MOV.U32 R23, RZ, RZ, R19 ;  /* 0x000000ffff177224 */ /* 0x000fe400078e0013 */
[--C-:B------:R-:W-:Y:S01]  /*ad60*/  FFMA.FTZ R185, R7, c[0x0][0x23c], -R164.reuse ;  /* 0x00008f0007b97a23 */ /* 0x100fe200000108a4 */
[----:B------:R-:W4:Y:S01]  /*ad70*/  MUFU.EX2 R136, R176 ;  /* 0x000000b000887308 */ /* 0x000f220000000800 */
[----:B------:R-:W-:Y:S01]  /*ad80*/  FFMA.FTZ R11, R11, c[0x0][0x23c], -R164 ;  /* 0x00008f000b0b7a23 */ /* 0x000fe200000108a4 */
[----:B------:R-:W-:Y:S01]  /*ad90*/  LOP3.LUT R7, R23, UR6, R26, 0x96, !PT ;  /* 0x0000000617077c12 */ /* 0x000fe2000f8e961a */
[----:B------:R-:W-:Y:S02]  /*ada0*/  FFMA.FTZ R164, R35, c[0x0][0x23c], -R164 ;  /* 0x00008f0023a47a23 */ /* 0x000fe400000108a4 */
[----:B------:R-:W-:Y:S02]  /*adb0*/  IMAD.MOV.U32 R35, RZ, RZ, R17 ;  /* 0x000000ffff237224 */ /* 0x000fe400078e0011 */
[C---:B------:R-:W-:Y:S02]  /*adc0*/  FMUL.FTZ R12, R3.reuse, R140 ;  /* 0x0000008c030c7220 */ /* 0x040fe40000410000 */
[C---:B------:R-:W-:Y:S01]  /*add0*/  FMUL.FTZ R17, R3.reuse, R145 ;  /* 0x0000009103117220 */ /* 0x040fe20000410000 */
[----:B------:R-:W-:Y:S01]  /*ade0*/  MUFU.EX2 R185, R185 ;  /* 0x000000b900b97308 */ /* 0x000fe20000000800 */
[C---:B------:R-:W-:Y:S02]  /*adf0*/  FMUL.FTZ R20, R3.reuse, R148 ;  /* 0x0000009403147220 */ /* 0x040fe40000410000 */
[----:B------:R-:W-:Y:S02]  /*ae00*/  IMAD.MOV.U32 R145, RZ, RZ, R33 ;  /* 0x000000ffff917224 */ /* 0x000fe400078e0021 */
[C---:B---3--:R-:W-:Y:S02]  /*ae10*/  FMUL.FTZ R16, R3.reuse, R144 ;  /* 0x0000009003107220 */ /* 0x048fe40000410000 */
[C---:B------:R-:W-:Y:S02]  /*ae20*/  FMUL.FTZ R33, R3.reuse, R161 ;  /* 0x000000a103217220 */ /* 0x040fe40000410000 */
[----:B------:R-:W-:Y:S01]  /*ae30*/  IMAD.MOV.U32 R19, RZ, RZ, R15 ;  /* 0x000000ffff137224 */ /* 0x000fe200078e000f */
[----:B------:R-:W-:Y:S01]  /*ae40*/  MUFU.EX2 R181, R181 ;  /* 0x000000b500b57308 */ /* 0x000fe20000000800 */
[----:B------:R-:W-:Y:S02]  /*ae50*/  IMAD.MOV.U32 R15, RZ, RZ, R9 ;  /* 0x000000ffff0f7224 */ /* 0x000fe400078e0009 */
[C---:B------:R-:W-:Y:S01]  /*ae60*/  FMUL.FTZ R9, R3.reuse, R137 ;  /* 0x0000008903097220 */ /* 0x040fe20000410000 */
[----:B----4-:R-:W-:Y:S01]  /*ae70*/  F2FP.BF16.PACK_AB R140, R136, R165 ;  /* 0x000000a5888c723e */ /* 0x010fe200000010ff */
        /* <DEDUP_REMOVED lines=9> */
[----:B------:R-:W-:Y:S01]  /*af10*/  IMAD.MOV.U32 R153, RZ, RZ, R133 ;  /* 0x000000ffff997224 */ /* 0x000fe200078e0085 */
[----:B------:R-:W-:Y:S01]  /*af20*/  MUFU.EX2 R144, R144 ;  /* 0x0000009000907308 */ /* 0x000fe20000000800 */
[----:B------:R-:W-:Y:S02]  /*af30*/  IMAD.MOV.U32 R157, RZ, RZ, R23 ;  /* 0x000000ffff9d7224 */ /* 0x000fe400078e0017 */
        /* <DEDUP_REMOVED lines=8> */
[----:B--2---:R-:W-:Y:S02]  /*afc0*/  FFMA.FTZ R133, R3, R18, R165 ;  /* 0x0000001203857223 */ /* 0x004fe400000100a5 */
[----:B------:R-:W-:Y:S02]  /*afd0*/  FMUL.FTZ R3, R6, c[0x0][0x23c] ;  /* 0x00008f0006037a20 */ /* 0x000fe40000410000 */
[----:B------:R-:W-:Y:S02]  /*afe0*/  IMAD.MOV.U32 R18, RZ, RZ, R10 ;  /* 0x000000ffff127224 */ /* 0x000fe400078e000a */
[----:B------:R-:W-:Y:S02]  /*aff0*/  IMAD.WIDE.U32 R10, R7, -0x2daee0ad, RZ ;  /* 0xd2511f53070a7825 */ /* 0x000fe400078e00ff */
[----:B------:R-:W2:Y:S03]  /*b000*/  MUFU.EX2 R3, R3 ;  /* 0x0000000300037308 */ /* 0x000ea60000000800 */
[----:B------:R-:W-:Y:S01]  /*b010*/  LOP3.LUT R6, R11, UR17, R22, 0x96, !PT ;  /* 0x000000110b067c12 */ /* 0x000fe2000f8e9616 */
[----:B------:R-:W-:Y:S02]  /*b020*/  IMAD.MOV.U32 R22, RZ, RZ, R14 ;  /* 0x000000ffff167224 */ /* 0x000fe400078e000e */
[----:B------:R-:W-:Y:S05]  /*b030*/  IMAD.WIDE.U32 R14, R177, -0x326172a9, RZ ;  /* 0xcd9e8d57b10e7825 */ /* 0x000fea00078e00ff */
[----:B------:R-:W-:Y:S01]  /*b040*/  LOP3.LUT R177, R15, UR28, R156, 0x96, !PT ;  /* 0x0000001c0fb17c12 */ /* 0x000fe2000f8e969c */
[----:B------:R-:W-:Y:S02]  /*b050*/  IMAD.MOV.U32 R156, RZ, RZ, R152 ;  /* 0x000000ffff9c7224 */ /* 0x000fe400078e0098 */
[----:B------:R-:W-:Y:S02]  /*b060*/  IMAD.MOV.U32 R152, RZ, RZ, R34 ;  /* 0x000000ffff987224 */ /* 0x000fe400078e0022 */
[----:B------:R-:W-:Y:S04]  /*b070*/  IMAD.WIDE.U32 R176, R177, -0x2daee0ad, RZ ;  /* 0xd2511f53b1b07825 */ /* 0x000fe800078e00ff */
[----:B------:R-:W-:Y:S01]  /*b080*/  IMAD.MOV.U32 R34, RZ, RZ, R188 ;  /* 0x000000ffff227224 */ /* 0x000fe200078e00bc */
[----:B------:R-:W-:Y:S01]  /*b090*/  LOP3.LUT R7, R177, UR5, R10, 0x96, !PT ;  /* 0x00000005b1077c12 */ /* 0x000fe2000f8e960a */
[----:B------:R-:W-:Y:S04]  /*b0a0*/  IMAD.WIDE.U32 R188, R6, -0x326172a9, RZ ;  /* 0xcd9e8d5706bc7825 */ /* 0x000fe800078e00ff */
[----:B------:R-:W-:Y:S01]  /*b0b0*/  IMAD.WIDE.U32 R160, R7, -0x326172a9, RZ ;  /* 0xcd9e8d5707a07825 */ /* 0x000fe200078e00ff */
[----:B------:R-:W-:Y:S03]  /*b0c0*/  LOP3.LUT R137, R189, UR14, R14, 0x96, !PT ;  /* 0x0000000ebd897c12 */ /* 0x000fe6000f8e960e */
[C---:B--2---:R-:W-:Y:S02]  /*b0d0*/  FMUL.FTZ R7, R3.reuse, R135 ;  /* 0x0000008703077220 */ /* 0x044fe40000410000 */
[----:B------:R-:W-:Y:S02]  /*b0e0*/  IMAD.MOV.U32 R135, RZ, RZ, R30 ;  /* 0x000000ffff877224 */ /* 0x000fe400078e001e */
[C---:B------:R-:W-:Y:S02]  /*b0f0*/  FMUL.FTZ R30, R3.reuse, R158 ;  /* 0x0000009e031e7220 */ /* 0x040fe40000410000 */
[----:B------:R-:W-:Y:S02]  /*b100*/  IMAD.MOV.U32 R158, RZ, RZ, R135 ;  /* 0x000000ffff9e7224 */ /* 0x000fe400078e0087 */
[----:B------:R-:W2:Y:S01]  /*b110*/  LDL.LU R135, [R1+0x58] ;  /* 0x0000580001877983 */ /* 0x000ea20000300800 */
        /* <DEDUP_REMOVED lines=8> */
[----:B------:R-:W-:Y:S02]  /*b1a0*/  IMAD.MOV.U32 R147, RZ, RZ, R34 ;  /* 0x000000ffff937224 */ /* 0x000fe400078e0022 */
[C---:B------:R-:W-:Y:S02]  /*b1b0*/  FMUL.FTZ R34, R3.reuse, R162 ;  /* 0x000000a203227220 */ /* 0x040fe40000410000 */
[----:B------:R-:W-:Y:S02]  /*b1c0*/  IMAD.MOV.U32 R162, RZ, RZ, R149 ;  /* 0x000000ffffa27224 */ /* 0x000fe400078e0095 */
[----:B------:R-:W3:Y:S01]  /*b1d0*/  LDC.U8 R149, c[0x0][0x2d8] ;  /* 0x0000b600ff957b82 */ /* 0x000ee20000000000 */
[C---:B------:R-:W-:Y:S02]  /*b1e0*/  FMUL.FTZ R14, R3.reuse, R142 ;  /* 0x0000008e030e7220 */ /* 0x040fe40000410000 */
[----:B------:R-:W-:Y:S02]  /*b1f0*/  IMAD.MOV.U32 R142, RZ, RZ, R35 ;  /* 0x000000ffff8e7224 */ /* 0x000fe400078e0023 */
[C---:B------:R-:W-:Y:S02]  /*b200*/  FMUL.FTZ R35, R3.reuse, R163 ;  /* 0x000000a303237220 */ /* 0x040fe40000410000 */
[----:B------:R-:W-:Y:S02]  /*b210*/  IMAD.MOV.U32 R163, RZ, RZ, R141 ;  /* 0x000000ffffa37224 */ /* 0x000fe400078e008d */
[C---:B------:R-:W-:Y:S01]  /*b220*/  FMUL.FTZ R15, R3.reuse, R143 ;  /* 0x0000008f030f7220 */ /* 0x040fe20000410000 */
[----:B------:R-:W4:Y:S01]  /*b230*/  MUFU.EX2 R141, R184 ;  /* 0x000000b8008d7308 */ /* 0x000f220000000800 */
[----:B------:R-:W-:Y:S02]  /*b240*/  IMAD.MOV.U32 R143, RZ, RZ, R18 ;  /* 0x000000ffff8f7224 */ /* 0x000fe400078e0012 */
[C---:B------:R-:W-:Y:S02]  /*b250*/  FMUL.FTZ R18, R3.reuse, R146 ;  /* 0x0000009203127220 */ /* 0x040fe40000410000 */
[----:B------:R-:W-:Y:S02]  /*b260*/  IMAD.MOV.U32 R146, RZ, RZ, R22 ;  /* 0x000000ffff927224 */ /* 0x000fe400078e0016 */
[----:B------:R-:W-:Y:S01]  /*b270*/  FMUL.FTZ R6, R3, R134 ;  /* 0x0000008603067220 */ /* 0x000fe20000410000 */
[----:B------:R-:W-:Y:S01]  /*b280*/  F2FP.BF16.PACK_AB R134, R185, R144 ;  /* 0x00000090b986723e */ /* 0x000fe200000010ff */
        /* <DEDUP_REMOVED lines=8> */
[----:B------:R-:W-:Y:S01]  /*b310*/  FMUL.FTZ R47, R3, R47 ;  /* 0x0000002f032f7220 */ /* 0x000fe20000410000 */
[----:B----4-:R-:W-:Y:S01]  /*b320*/  F2FP.BF16.PACK_AB R138, R141, R132 ;  /* 0x000000848d8a723e */ /* 0x010fe200000010ff */
[C---:B------:R-:W-:Y:S01]  /*b330*/  FMUL.FTZ R50, R3.reuse, R50 ;  /* 0x0000003203327220 */ /* 0x040fe20000410000 */
[----:B------:R-:W-:Y:S01]  /*b340*/  IADD3 R184, P0, R182, UR32, RZ ;  /* 0x00000020b6b87c10 */ /* 0x000fe2000ff1e0ff */
        /* <DEDUP_REMOVED lines=44> */
[----:B------:R-:W-:Y:S02]  /*b610*/  IMAD.MOV.U32 R146, RZ, RZ, R148 ;  /* 0x000000ffff927224 */ /* 0x000fe400078e0094 */
[----:B------:R-:W-:Y:S02]  /*b620*/  IMAD.MOV.U32 R148, RZ, RZ, R145 ;  /* 0x000000ffff947224 */ /* 0x000fe400078e0091 */
[----:B------:R-:W-:Y:S02]  /*b630*/  IMAD.MOV.U32 R145, RZ, RZ, R31 ;  /* 0x000000ffff917224 */ /* 0x000fe400078e001f */
[----:B------:R-:W-:Y:S02]  /*b640*/  FMUL.FTZ R31, R3, R159 ;  /* 0x0000009f031f7220 */ /* 0x000fe40000410000 */
[----:B------:R-:W-:Y:S02]  /*b650*/  IMAD.MOV.U32 R159, RZ, RZ, R139 ;  /* 0x000000ffff9f7224 */ /* 0x000fe400078e008b */
[----:B------:R-:W-:Y:S04]  /*b660*/  FADD.FTZ R139, R136, R133 ;  /* 0x00000085888b7221 */ /* 0x000fe80000010000 */
[----:B------:R-:W-:Y:S02]  /*b670*/  FADD.FTZ R136, R132, R139 ;  /* 0x0000008b84887221 */ /* 0x000fe40000010000 */
[----:B------:R4:W-:Y:S02]  /*b680*/  MUFU.EX2 R139, R159 ;  /* 0x0000009f008b7308 */ /* 0x0009e40000000800 */
[----:B------:R-:W-:Y:S08]  /*b690*/  FADD.FTZ R141, R141, R136 ;  /* 0x000000888d8d7221 */ /* 0x000ff00000010000 */
[----:B------:R1:W1:Y:S01]  /*b6a0*/  MUFU.EX2 R136, R162 ;  /* 0x000000a200887308 */ /* 0x0002620000000800 */
[----:B----4-:R-:W-:Y:S02]  /*b6b0*/  IMAD.MOV.U32 R159, RZ, RZ, R146 ;  /* 0x000000ffff9f7224 */ /* 0x010fe400078e0092 */
[----:B-1----:R-:W-:Y:S02]  /*b6c0*/  IMAD.MOV.U32 R162, RZ, RZ, R148 ;  /* 0x000000ffffa27224 */ /* 0x002fe400078e0094 */
[----:B--2---:R-:W-:Y:S01]  /*b6d0*/  FFMA.FTZ R135, R3, R135, R144 ;  /* 0x0000008703877223 */ /* 0x004fe20000010090 */
[----:B------:R-:W-:Y:S04]  /*b6e0*/  LOP3.LUT R3, R161, UR30, R188, 0x96, !PT ;  /* 0x0000001ea1037c12 */ /* 0x000fe8000f8e96bc */
[----:B------:R1:W-:Y:S01]  /*b6f0*/  MUFU.EX2 R144, R158 ;  /* 0x0000009e00907308 */ /* 0x0003e20000000800 */
[----:B------:R-:W-:Y:S01]  /*b700*/  FADD.FTZ R135, R185, R135 ;  /* 0x00000087b9877221 */ /* 0x000fe20000010000 */
[----:B------:R-:W-:Y:S02]  /*b710*/  LOP3.LUT R133, R3, 0xff, RZ, 0xc0, !PT ;  /* 0x000000ff03857812 */ /* 0x000fe400078ec0ff */
[----:B------:R-:W-:Y:S02]  /*b720*/  SHF.R.U32.HI R132, RZ, 0x18, R3 ;  /* 0x00000018ff847819 */ /* 0x000fe40000011603 */
[----:B---3--:R-:W-:Y:S02]  /*b730*/  ISETP.GE.U32.AND P1, PT, R149, R133, PT ;  /* 0x000000859500720c */ /* 0x008fe40003f26070 */
[----:B------:R-:W-:Y:S02]  /*b740*/  LOP3.LUT R133, R3, 0xffff, RZ, 0xc0, !PT ;  /* 0x0000ffff03857812 */ /* 0x000fe400078ec0ff */
[----:B------:R-:W-:Y:S02]  /*b750*/  ISETP.GE.U32.AND P6, PT, R149, R132, PT ;  /* 0x000000849500720c */ /* 0x000fe40003fc6070 */
[----:B------:R-:W-:Y:S02]  /*b760*/  SHF.R.U32.HI R133, RZ, 0x8, R133 ;  /* 0x00000008ff857819 */ /* 0x000fe40000011685 */
[----:B------:R-:W-:Y:S02]  /*b770*/  SHF.R.U32.HI R3, RZ, 0x10, R3 ;  /* 0x00000010ff037819 */ /* 0x000fe40000011603 */
[----:B------:R-:W-:Y:S02]  /*b780*/  LOP3.LUT R133, R133, 0xffff, RZ, 0xc0, !PT ;  /* 0x0000ffff85857812 */ /* 0x000fe400078ec0ff */
[----:B------:R-:W-:Y:S01]  /*b790*/  LOP3.LUT R3, R3, 0xff, RZ, 0xc0, !PT ;  /* 0x000000ff03037812 */ /* 0x000fe200078ec0ff */
[----:B------:R-:W-:Y:S01]  /*b7a0*/  @!P1 HFMA2.BF16_V2 R246, -RZ.H0_H0, RZ.H0_H0, -R140.H0_H0 ;  /* 0x200000fffff69231 */ /* 0x000fe2000034098c */
[----:B------:R-:W-:Y:S02]  /*b7b0*/  ISETP.GE.U32.AND P5, PT, R149, R133, PT ;  /* 0x000000859500720c */ /* 0x000fe40003fa6070 */
[----:B------:R-:W-:Y:S01]  /*b7c0*/  PRMT R133, R140, 0x7632, R133 ;  /* 0x000076328c857816 */ /* 0x000fe20000000085 */
[----:B-1----:R-:W-:Y:S01]  /*b7d0*/  IMAD.MOV.U32 R158, RZ, RZ, R142 ;  /* 0x000000ffff9e7224 */ /* 0x002fe200078e008e */
[----:B------:R-:W-:Y:S01]  /*b7e0*/  IADD3.X R185, R183, UR33, RZ, P0, !PT ;  /* 0x00000021b7b97c10 */ /* 0x000fe200087fe4ff */
[----:B------:R-:W-:Y:S01]  /*b7f0*/  FADD.FTZ R142, R136, R135 ;  /* 0x00000087888e7221 */ /* 0x000fe20000010000 */
[----:B------:R-:W-:Y:S02]  /*b800*/  PRMT R132, R140, 0x5410, R133 ;  /* 0x000054108c847816 */ /* 0x000fe40000000085 */
[C---:B------:R-:W-:Y:S01]  /*b810*/  F2FP.BF16.PACK_AB R136, R139.reuse, R136 ;  /* 0x000000888b88723e */ /* 0x040fe200000010ff */
[----:B------:R-:W-:Y:S01]  /*b820*/  FADD.FTZ R139, R139, R142 ;  /* 0x0000008e8b8b7221 */ /* 0x000fe20000010000 */
[----:B------:R-:W-:Y:S02]  /*b830*/  LOP3.LUT R142, R160, 0xffff, RZ, 0xc0, !PT ;  /* 0x0000ffffa08e7812 */ /* 0x000fe400078ec0ff */
[----:B------:R-:W-:Y:S01]  /*b840*/  ISETP.GE.U32.AND P0, PT, R149, R3, PT ;  /* 0x000000039500720c */ /* 0x000fe20003f06070 */
[----:B------:R-:W-:Y:S01]  /*b850*/  @!P5 HFMA2.BF16_V2 R245, -RZ.H0_H0, RZ.H0_H0, -R133.H0_H0 ;  /* 0x200000fffff5d231 */ /* 0x000fe20000340985 */
[----:B------:R-:W-:Y:S02]  /*b860*/  SHF.R.U32.HI R146, RZ, 0x8, R142 ;  /* 0x00000008ff927819 */ /* 0x000fe4000001168e */
[----:B------:R1:W2:Y:S01]  /*b870*/  MUFU.EX2 R142, R147 ;  /* 0x00000093008e7308 */ /* 0x0002a20000000800 */
[----:B------:R-:W-:Y:S02]  /*b880*/  @!P1 PRMT R140, R246, 0x5410, RZ ;  /* 0x00005410f68c9816 */ /* 0x000fe400000000ff */
[----:B------:R-:W-:Y:S02]  /*b890*/  @!P5 PRMT R133, R245, 0x5410, RZ ;  /* 0x00005410f585d816 */ /* 0x000fe400000000ff */
[----:B------:R-:W-:Y:S01]  /*b8a0*/  PRMT R3, R134, 0x7632, R3 ;  /* 0x0000763286037816 */ /* 0x000fe20000000003 */
[----:B------:R3:W-:Y:S01]  /*b8b0*/  STG.E.U16 [R182.64], R140 ;  /* 0x0000008cb6007986 */ /* 0x0007e2000c101514 */
[----:B------:R-:W-:Y:S02]  /*b8c0*/  LOP3.LUT R135, R160, 0xff, RZ, 0xc0, !PT ;  /* 0x000000ffa0877812 */ /* 0x000fe400078ec0ff */
[----:B------:R-:W-:Y:S01]  /*b8d0*/  @!P0 HFMA2.BF16_V2 R244, -RZ.H0_H0, RZ.H0_H0, -R134.H0_H0 ;  /* 0x200000fffff48231 */ /* 0x000fe20000340986 */
[----:B------:R4:W-:Y:S01]  /*b8e0*/  STG.E.U16 [R182.64+0x2], R133 ;  /* 0x00000285b6007986 */ /* 0x0009e2000c101514 */
[----:B------:R-:W-:Y:S01]  /*b8f0*/  @!P6 HFMA2.BF16_V2 R243, -RZ.H0_H0, RZ.H0_H0, -R3.H0_H0 ;  /* 0x200000fffff3e231 */ /* 0x000fe20000340903 */
[----:B------:R-:W-:Y:S01]  /*b900*/  LOP3.LUT P1, RZ, R163, 0x4, RZ, 0xc0, !PT ;  /* 0x00000004a3ff7812 */ /* 0x000fe2000782c0ff */
[----:B------:R-:W-:Y:S02]  /*b910*/  IMAD.MOV.U32 R163, RZ, RZ, R155 ;  /* 0x000000ffffa37224 */ /* 0x000fe400078e009b */
[----:B------:R-:W-:Y:S04]  /*b920*/  IMAD.MOV.U32 R155, RZ, RZ, R153 ;  /* 0x000000ffff9b7224 */ /* 0x000fe800078e0099 */
[----:B------:R-:W-:Y:S01]  /*b930*/  MUFU.EX2 R163, R168 ;  /* 0x000000a800a37308 */ /* 0x000fe20000000800 */
[----:B-1----:R-:W-:Y:S02]  /*b940*/  IMAD.MOV.U32 R147, RZ, RZ, R145 ;  /* 0x000000ffff937224 */ /* 0x002fe400078e0091 */
[----:B------:R-:W-:Y:S01]  /*b950*/  FADD.FTZ R145, R143, R141 ;  /* 0x0000008d8f917221 */ /* 0x000fe20000010000 */
[----:B------:R-:W-:Y:S01]  /*b960*/  LOP3.LUT R141, R146, 0xffff, RZ, 0xc0, !PT ;  /* 0x0000ffff928d7812 */ /* 0x000fe200078ec0ff */
[----:B--2---:R-:W-:Y:S05]  /*b970*/  FADD.FTZ R148, R142, R139 ;  /* 0x0000008b8e947221 */ /* 0x004fea0000010000 */
[----:B------:R-:W-:Y:S01]  /*b980*/  MUFU.EX2 R146, R147 ;  /* 0x0000009300927308 */ /* 0x000fe20000000800 */
[C---:B------:R-:W-:Y:S02]  /*b990*/  ISETP.GE.U32.AND P5, PT, R149.reuse, R141, PT ;  /* 0x0000008d9500720c */ /* 0x040fe40003fa6070 */
[C---:B---3--:R-:W-:Y:S01]  /*b9a0*/  F2FP.BF16.PACK_AB R140, R144.reuse, R143 ;  /* 0x0000008f908c723e */ /* 0x048fe200000010ff */
[----:B------:R-:W-:Y:S01]  /*b9b0*/  FADD.FTZ R144, R144, R145 ;  /* 0x0000009190907221 */ /* 0x000fe20000010000 */
[----:B------:R-:W-:Y:S02]  /*b9c0*/  SHF.R.U32.HI R141, RZ, 0x10, R160 ;  /* 0x00000010ff8d7819 */ /* 0x000fe400000116a0 */
[----:B----4-:R-:W-:Y:S02]  /*b9d0*/  PRMT R133, R134, 0x5410, R3 ;  /* 0x0000541086857816 */ /* 0x010fe40000000003 */
[----:B------:R-:W-:Y:S01]  /*b9e0*/  @!P0 PRMT R134, R244, 0x5410, RZ ;  /* 0x00005410f4868816 */ /* 0x000fe200000000ff */
[----:B------:R1:W2:Y:S01]  /*b9f0*/  MUFU.EX2 R145, R158 ;  /* 0x0000009e00917308 */ /* 0x0002a20000000800 */
[----:B------:R-:W-:Y:S02]  /*ba00*/  ISETP.GE.U32.AND P0, PT, R149, R135, PT ;  /* 0x000000879500720c */ /* 0x000fe40003f06070 */
[----:B------:R-:W-:Y:S01]  /*ba10*/  PRMT R135, R138, 0x7632, R135 ;  /* 0x000076328a877816 */ /* 0x000fe20000000087 */
[----:B------:R3:W-:Y:S01]  /*ba20*/  STG.E.U16 [R184.64], R134 ;  /* 0x00000086b8007986 */ /* 0x0007e2000c101514 */
[----:B------:R-:W-:Y:S02]  /*ba30*/  @!P6 PRMT R3, R243, 0x5410, RZ ;  /* 0x00005410f303e816 */ /* 0x000fe400000000ff */
[----:B------:R-:W-:Y:S01]  /*ba40*/  LOP3.LUT R141, R141, 0xff, RZ, 0xc0, !PT ;  /* 0x000000ff8d8d7812 */ /* 0x000fe200078ec0ff */
[----:B------:R-:W-:Y:S02]  /*ba50*/  @!P5 HFMA2.BF16_V2 R240, -RZ.H0_H0, RZ.H0_H0, -R135.H0_H0 ;  /* 0x200000fffff0d231 */ /* 0x000fe40000340987 */
[----:B------:R4:W4:Y:S01]  /*ba60*/  MUFU.EX2 R143, R159 ;  /* 0x0000009f008f7308 */ /* 0x0009220000000800 */
[----:B------:R4:W-:Y:S03]  /*ba70*/  STG.E.U16 [R184.64+0x2], R3 ;  /* 0x00000203b8007986 */ /* 0x0009e6000c101514 */
[----:B------:R-:W-:Y:S01]  /*ba80*/  @!P0 HFMA2.BF16_V2 R242, -RZ.H0_H0, RZ.H0_H0, -R138.H0_H0 ;  /* 0x200000fffff28231 */ /* 0x000fe2000034098a */
[----:B-1----:R-:W-:Y:S02]  /*ba90*/  IMAD.MOV.U32 R158, RZ, RZ, R150 ;  /* 0x000000ffff9e7224 */ /* 0x002fe400078e0096 */
[----:B--2---:R-:W-:Y:S04]  /*baa0*/  FADD.FTZ R147, R145, R144 ;  /* 0x0000009091937221 */ /* 0x004fe80000010000 */
[----:B------:R-:W-:Y:S01]  /*bab0*/  FADD.FTZ R147, R146, R147 ;  /* 0x0000009392937221 */ /* 0x000fe20000010000 */
[----:B---3--:R-:W-:Y:S02]  /*bac0*/  PRMT R134, R138, 0x5410, R135 ;  /* 0x000054108a867816 */ /* 0x008fe40000000087 */
[----:B------:R-:W-:Y:S01]  /*bad0*/  @!P5 PRMT R135, R240, 0x5410, RZ ;  /* 0x00005410f087d816 */ /* 0x000fe200000000ff */
[----:B----4-:R-:W-:Y:S01]  /*bae0*/  IMAD.MOV.U32 R159, RZ, RZ, R151 ;  /* 0x000000ffff9f7224 */ /* 0x010fe200078e0097 */
[----:B------:R-:W-:Y:S01]  /*baf0*/  @!P0 PRMT R138, R242, 0x5410, RZ ;  /* 0x00005410f28a8816 */ /* 0x000fe200000000ff */
[----:B------:R-:W-:Y:S01]  /*bb00*/  IMAD.WIDE.U32 R150, R137, -0x2daee0ad, RZ ;  /* 0xd2511f5389967825 */ /* 0x000fe200078e00ff */
[----:B------:R-:W-:Y:S01]  /*bb10*/  ISETP.GE.U32.AND P0, PT, R149, R141, PT ;  /* 0x0000008d9500720c */ /* 0x000fe20003f06070 */
[----:B------:R1:W-:Y:S01]  /*bb20*/  STG.E.U16 [R182.64+0x12], R135 ;  /* 0x00001287b6007986 */ /* 0x0003e2000c101514 */
[----:B------:R-:W-:Y:S02]  /*bb30*/  SHF.R.U32.HI R141, RZ, 0x18, R160 ;  /* 0x00000018ff8d7819 */ /* 0x000fe400000116a0 */
[----:B------:R-:W-:Y:S01]  /*bb40*/  LOP3.LUT R139, R151, UR29, R176, 0x96, !PT ;  /* 0x0000001d978b7c12 */ /* 0x000fe2000f8e96b0 */
[----:B------:R2:W-:Y:S01]  /*bb50*/  STG.E.U16 [R182.64+0x10], R138 ;  /* 0x0000108ab6007986 */ /* 0x0005e2000c101514 */
[----:B------:R-:W-:Y:S02]  /*bb60*/  ISETP.GE.U32.AND P6, PT, R149, R141, PT ;  /* 0x0000008d9500720c */ /* 0x000fe40003fc6070 */
[----:B------:R-:W-:Y:S02]  /*bb70*/  PRMT R141, R136, 0x7632, R141 ;  /* 0x00007632888d7816 */ /* 0x000fe4000000008d */
[C---:B------:R-:W-:Y:S02]  /*bb80*/  LOP3.LUT R3, R139.reuse, 0xffff, RZ, 0xc0, !PT ;  /* 0x0000ffff8b037812 */ /* 0x040fe400078ec0ff */
[----:B------:R-:W-:Y:S01]  /*bb90*/  LOP3.LUT R137, R139, 0xff, RZ, 0xc0, !PT ;  /* 0x000000ff8b897812 */ /* 0x000fe200078ec0ff */
[----:B------:R-:W-:Y:S01]  /*bba0*/  @!P0 HFMA2.BF16_V2 R241, -RZ.H0_H0, RZ.H0_H0, -R136.H0_H0 ;  /* 0x200000fffff18231 */ /* 0x000fe20000340988 */
[----:B------:R-:W-:Y:S02]  /*bbb0*/  SHF.R.U32.HI R3, RZ, 0x8, R3 ;  /* 0x00000008ff037819 */ /* 0x000fe40000011603 */
[----:B------:R-:W-:Y:S02]  /*bbc0*/  ISETP.GE.U32.AND P5, PT, R149, R137, PT ;  /* 0x000000899500720c */ /* 0x000fe40003fa6070 */
[----:B------:R-:W-:Y:S01]  /*bbd0*/  LOP3.LUT R3, R3, 0xffff, RZ, 0xc0, !PT ;  /* 0x0000ffff03037812 */ /* 0x000fe200078ec0ff */
[----:B------:R-:W-:Y:S01]  /*bbe0*/  @!P6 HFMA2.BF16_V2 R239, -RZ.H0_H0, RZ.H0_H0, -R141.H0_H0 ;  /* 0x200000ffffefe231 */ /* 0x000fe2000034098d */
[----:B------:R-:W-:Y:S02]  /*bbf0*/  PRMT R137, R140, 0x7632, R137 ;  /* 0x000076328c897816 */ /* 0x000fe40000000089 */
[--C-:B------:R-:W-:Y:S02]  /*bc00*/  SHF.R.U32.HI R144, RZ, 0x18, R139.reuse ;  /* 0x00000018ff907819 */ /* 0x100fe4000001168b */
[----:B------:R-:W-:Y:S02]  /*bc10*/  SHF.R.U32.HI R139, RZ, 0x10, R139 ;  /* 0x00000010ff8b7819 */ /* 0x000fe4000001168b */
[C---:B------:R-:W-:Y:S01]  /*bc20*/  F2FP.BF16.PACK_AB R142, R143.reuse, R142 ;  /* 0x0000008e8f8e723e */ /* 0x040fe200000010ff */
[----:B------:R-:W-:Y:S01]  /*bc30*/  FADD.FTZ R143, R143, R148 ;  /* 0x000000948f8f7221 */ /* 0x000fe20000010000 */
[----:B-1----:R-:W-:Y:S01]  /*bc40*/  PRMT R135, R136, 0x5410, R141 ;  /* 0x0000541088877816 */ /* 0x002fe2000000008d */
[----:B------:R-:W-:Y:S01]  /*bc50*/  @!P5 HFMA2.BF16_V2 R238, -RZ.H0_H0, RZ.H0_H0, -R140.H0_H0 ;  /* 0x200000ffffeed231 */ /* 0x000fe2000034098c */
[----:B------:R-:W-:Y:S02]  /*bc60*/  @!P6 PRMT R141, R239, 0x5410, RZ ;  /* 0x00005410ef8de816 */ /* 0x000fe400000000ff */
[----:B------:R-:W-:Y:S01]  /*bc70*/  @!P0 PRMT R136, R241, 0x5410, RZ ;  /* 0x00005410f1888816 */ /* 0x000fe200000000ff */
[----:B--2---:R1:W2:Y:S01]  /*bc80*/  MUFU.EX2 R138, R162 ;  /* 0x000000a2008a7308 */ /* 0x0042a20000000800 */
[C---:B------:R-:W-:Y:S01]  /*bc90*/  ISETP.GE.U32.AND P0, PT, R149.reuse, R3, PT ;  /* 0x000000039500720c */ /* 0x040fe20003f06070 */
[----:B------:R3:W-:Y:S01]  /*bca0*/  STG.E.U16 [R184.64+0x12], R141 ;  /* 0x0000128db8007986 */ /* 0x0007e2000c101514 */
[----:B------:R-:W-:Y:S02]  /*bcb0*/  F2FP.BF16.PACK_AB R3, R146, R145 ;  /* 0x000000919203723e */ /* 0x000fe400000010ff */
[----:B------:R-:W-:Y:S01]  /*bcc0*/  PRMT R146, R140, 0x5410, R137 ;  /* 0x000054108c927816 */ /* 0x000fe20000000089 */
[----:B------:R4:W-:Y:S01]  /*bcd0*/  STG.E.U16 [R184.64+0x10], R136 ;  /* 0x00001088b8007986 */ /* 0x0009e2000c101514 */
[----:B------:R-:W-:Y:S02]  /*bce0*/  @!P5 PRMT R140, R238, 0x5410, RZ ;  /* 0x00005410ee8cd816 */ /* 0x000fe400000000ff */
[----:B------:R-:W-:Y:S02]  /*bcf0*/  ISETP.GE.U32.AND P5, PT, R149, R144, PT ;  /* 0x000000909500720c */ /* 0x000fe40003fa6070 */
[C---:B------:R-:W-:Y:S01]  /*bd00*/  LOP3.LUT R144, R150.reuse, 0xff, RZ, 0xc0, !PT ;  /* 0x000000ff96907812 */ /* 0x040fe200078ec0ff */
[----:B------:R4:W-:Y:S01]  /*bd10*/  STG.E.U16 [R182.64+0x20], R140 ;  /* 0x0000208cb6007986 */ /* 0x0009e2000c101514 */
[----:B------:R-:W-:Y:S01]  /*bd20*/  LOP3.LUT R139, R139, 0xff, RZ, 0xc0, !PT ;  /* 0x000000ff8b8b7812 */ /* 0x000fe200078ec0ff */
[----:B------:R-:W-:Y:S01]  /*bd30*/  @!P0 HFMA2.BF16_V2 R237, -RZ.H0_H0, RZ.H0_H0, -R137.H0_H0 ;  /* 0x200000ffffed8231 */ /* 0x000fe20000340989 */
[----:B------:R-:W-:Y:S02]  /*bd40*/  LOP3.LUT R176, R151, UR29, R176, 0x96, !PT ;  /* 0x0000001d97b07c12 */ /* 0x000fe4000f8e96b0 */
[----:B------:R-:W-:Y:S02]  /*bd50*/  ISETP.GE.U32.AND P6, PT, R149, R139, PT ;  /* 0x0000008b9500720c */ /* 0x000fe40003fc6070 */
[----:B------:R-:W-:Y:S02]  /*bd60*/  @!P0 PRMT R137, R237, 0x5410, RZ ;  /* 0x00005410ed898816 */ /* 0x000fe400000000ff */
[----:B------:R-:W-:Y:S02]  /*bd70*/  ISETP.GE.U32.AND P0, PT, R149, R144, PT ;  /* 0x000000909500720c */ /* 0x000fe40003f06070 */
[----:B------:R-:W-:Y:S01]  /*bd80*/  LOP3.LUT R144, R150, 0xffff, RZ, 0xc0, !PT ;  /* 0x0000ffff96907812 */ /* 0x000fe200078ec0ff */
[----:B-1----:R-:W-:Y:S01]  /*bd90*/  IMAD.MOV.U32 R162, RZ, RZ, R154 ;  /* 0x000000ffffa27224 */ /* 0x002fe200078e009a */
[----:B------:R-:W-:Y:S01]  /*bda0*/  PRMT R139, R142, 0x7632, R139 ;  /* 0x000076328e8b7816 */ /* 0x000fe2000000008b */
[----:B------:R-:W-:Y:S01]  /*bdb0*/  IMAD.MOV.U32 R154, RZ, RZ, R152 ;  /* 0x000000ffff9a7224 */ /* 0x000fe200078e0098 */
[----:B------:R-:W-:Y:S01]  /*bdc0*/  SHF.R.U32.HI R144, RZ, 0x8, R144 ;  /* 0x00000008ff907819 */ /* 0x000fe20000011690 */
[----:B--2---:R-:W-:Y:S01]  /*bdd0*/  FADD.FTZ R148, R138, R143 ;  /* 0x0000008f8a947221 */ /* 0x004fe20000010000 */
[----:B---3--:R1:W-:Y:S01]  /*bde0*/  MUFU.EX2 R141, R170 ;  /* 0x000000aa008d7308 */ /* 0x0083e20000000800 */
[----:B------:R-:W-:Y:S01]  /*bdf0*/  @!P6 HFMA2.BF16_V2 R231, -RZ.H0_H0, RZ.H0_H0, -R142.H0_H0 ;  /* 0x200000ffffe7e231 */ /* 0x000fe2000034098e */
[----:B------:R-:W-:Y:S01]  /*be00*/  LOP3.LUT R143, R144, 0xffff, RZ, 0xc0, !PT ;  /* 0x0000ffff908f7812 */ /* 0x000fe200078ec0ff */
[----:B------:R2:W-:Y:S01]  /*be10*/  STG.E.U16 [R182.64+0x22], R137 ;  /* 0x00002289b6007986 */ /* 0x0005e2000c101514 */
[C---:B----4-:R-:W-:Y:S01]  /*be20*/  PRMT R136, R3.reuse, 0x7632, R136 ;  /* 0x0000763203887816 */ /* 0x050fe20000000088 */
[----:B------:R-:W-:Y:S01]  /*be30*/  @!P0 HFMA2.BF16_V2 R236, -RZ.H0_H0, RZ.H0_H0, -R3.H0_H0 ;  /* 0x200000ffffec8231 */ /* 0x000fe20000340903 */
[----:B------:R-:W-:Y:S01]  /*be40*/  PRMT R144, R142, 0x5410, R139 ;  /* 0x000054108e907816 */ /* 0x000fe2000000008b */
[----:B------:R-:W-:Y:S01]  /*be50*/  @!P5 HFMA2.BF16_V2 R230, -RZ.H0_H0, RZ.H0_H0, -R139.H0_H0 ;  /* 0x200000ffffe6d231 */ /* 0x000fe2000034098b */
[----:B------:R-:W-:Y:S01]  /*be60*/  PRMT R145, R3, 0x5410, R136 ;  /* 0x0000541003917816 */ /* 0x000fe20000000088 */
[----:B------:R-:W-:Y:S01]  /*be70*/  FADD.FTZ R148, R187, R148 ;  /* 0x00000094bb947221 */ /* 0x000fe20000010000 */
[----:B------:R-:W3:Y:S01]  /*be80*/  MUFU.EX2 R152, R171 ;  /* 0x000000ab00987308 */ /* 0x000ee20000000800 */
[----:B------:R-:W-:Y:S02]  /*be90*/  @!P0 PRMT R3, R236, 0x5410, RZ ;  /* 0x00005410ec038816 */ /* 0x000fe400000000ff */
[----:B------:R-:W-:Y:S01]  /*bea0*/  ISETP.GE.U32.AND P0, PT, R149, R143, PT ;  /* 0x0000008f9500720c */ /* 0x000fe20003f06070 */
[----:B------:R-:W-:Y:S01]  /*beb0*/  FADD.FTZ R148, R186, R148 ;  /* 0x00000094ba947221 */ /* 0x000fe20000010000 */
[----:B------:R-:W-:Y:S02]  /*bec0*/  SHF.R.U32.HI R143, RZ, 0x10, R150 ;  /* 0x00000010ff8f7819 */ /* 0x000fe40000011696 */
[----:B------:R-:W-:Y:S02]  /*bed0*/  @!P6 PRMT R142, R231, 0x5410, RZ ;  /* 0x00005410e78ee816 */ /* 0x000fe400000000ff */
[----:B------:R-:W-:Y:S02]  /*bee0*/  LOP3.LUT R143, R143, 0xff, RZ, 0xc0, !PT ;  /* 0x000000ff8f8f7812 */ /* 0x000fe400078ec0ff */
[----:B------:R-:W-:Y:S01]  /*bef0*/  @!P5 PRMT R139, R230, 0x5410, RZ ;  /* 0x00005410e68bd816 */ /* 0x000fe200000000ff */
[----:B------:R-:W-:Y:S01]  /*bf00*/  STG.E.U16 [R184.64+0x20], R142 ;  /* 0x0000208eb8007986 */ /* 0x000fe2000c101514 */
[----:B------:R-:W-:Y:S01]  /*bf10*/  ISETP.GE.U32.AND P6, PT, R149, R143, PT ;  /* 0x0000008f9500720c */ /* 0x000fe20003fc6070 */
[----:B-1----:R-:W-:Y:S01]  /*bf20*/  IMAD.MOV.U32 R170, RZ, RZ, R154 ;  /* 0x000000ffffaa7224 */ /* 0x002fe200078e009a */
[----:B------:R-:W-:Y:S01]  /*bf30*/  LOP3.LUT R149, R157, UR31, RZ, 0x3c, !PT ;  /* 0x0000001f9d957c12 */ /* 0x000fe2000f8e3cff */
[----:B------:R1:W-:Y:S01]  /*bf40*/  STG.E.U16 [R184.64+0x22], R139 ;  /* 0x0000228bb8007986 */ /* 0x0003e2000c101514 */
[----:B------:R-:W-:Y:S01]  /*bf50*/  @!P0 HFMA2.BF16_V2 R235, -RZ.H0_H0, RZ.H0_H0, -R136.H0_H0 ;  /* 0x200000ffffeb8231 */ /* 0x000fe20000340988 */
[----:B------:R-:W-:Y:S01]  /*bf60*/  F2FP.BF16.PACK_AB R138, R187, R138 ;  /* 0x0000008abb8a723e */ /* 0x000fe200000010ff */
[----:B------:R-:W-:Y:S01]  /*bf70*/  IMAD.MOV.U32 R187, RZ, RZ, R161 ;  /* 0x000000ffffbb7224 */ /* 0x000fe200078e00a1 */
[----:B------:R4:W-:Y:S01]  /*bf80*/  STG.E.U16 [R182.64+0x30], R3 ;  /* 0x00003003b6007986 */ /* 0x0009e2000c101514 */
[----:B------:R-:W-:Y:S01]  /*bf90*/  IMAD.WIDE.U32 R156, R149, -0x326172a9, RZ ;  /* 0xcd9e8d57959c7825 */ /* 0x000fe200078e00ff */
[----:B------:R-:W-:Y:S02]  /*bfa0*/  @!P0 PRMT R136, R235, 0x5410, RZ ;  /* 0x00005410eb888816 */ /* 0x000fe400000000ff */
[----:B---3--:R-:W-:Y:S01]  /*bfb0*/  F2FP.BF16.PACK_AB R140, R141, R152 ;  /* 0x000000988d8c723e */ /* 0x008fe200000010ff */
[----:B------:R-:W-:Y:S01]  /*bfc0*/  FADD.FTZ R154, R152, R147 ;  /* 0x00000093989a7221 */ /* 0x000fe20000010000 */
[----:B------:R-:W-:Y:S01]  /*bfd0*/  LOP3.LUT R149, R157, UR24, R170, 0x96, !PT ;  /* 0x000000189d957c12 */ /* 0x000fe2000f8e96aa */
[----:B------:R-:W-:Y:S01]  /*bfe0*/  IMAD.MOV.U32 R171, RZ, RZ, R155 ;  /* 0x000000ffffab7224 */ /* 0x000fe200078e009b */
[----:B------:R-:W-:Y:S01]  /*bff0*/  LOP3.LUT R147, R159, UR19, R156, 0x96, !PT ;  /* 0x000000139f937c12 */ /* 0x000fe2000f8e969c */
[----:B------:R-:W-:Y:S01]  /*c000*/  FADD.FTZ R141, R141, R154 ;  /* 0x0000009a8d8d7221 */ /* 0x000fe20000010000 */
[----:B------:R3:W-:Y:S01]  /*c010*/  STG.E.U16 [R182.64+0x32], R136 ;  /* 0x00003288b6007986 */ /* 0x0007e2000c101514 */
[----:B------:R-:W-:Y:S01]  /*c020*/  IMAD.WIDE.U32 R152, R149, -0x2daee0ad, RZ ;  /* 0xd2511f5395987825 */ /* 0x000fe200078e00ff */
[----:B------:R-:W-:Y:S01]  /*c030*/  @!P6 HFMA2.BF16_V2 R233, -RZ.H0_H0, RZ.H0_H0, -R138.H0_H0 ;  /* 0x200000ffffe9e231 */ /* 0x000fe2000034098a */
[----:B------:R-:W-:Y:S02]  /*c040*/  SHF.R.U32.HI R143, RZ, 0x18, R150 ;  /* 0x00000018ff8f7819 */ /* 0x000fe40000011696 */
[----:B------:R-:W-:Y:S01]  /*c050*/  IMAD.WIDE.U32 R154, R147, -0x2daee0ad, RZ ;  /* 0xd2511f53939a7825 */ /* 0x000fe200078e00ff */
[----:B------:R-:W-:Y:S04]  /*c060*/  LOP3.LUT R147, R153, UR7, R162, 0x96, !PT ;  /* 0x0000000799937c12 */ /* 0x000fe8000f8e96a2 */
[----:B--2---:R-:W-:Y:S01]  /*c070*/  LOP3.LUT R137, R155, UR26, R152, 0x96, !PT ;  /* 0x0000001a9b897c12 */ /* 0x004fe2000f8e9698 */
[----:B------:R-:W-:Y:S01]  /*c080*/  IMAD.WIDE.U32 R170, R147, -0x326172a9, RZ ;  /* 0xcd9e8d5793aa7825 */ /* 0x000fe200078e00ff */
[----:B-1----:R-:W-:Y:S03]  /*c090*/  F2FP.BF16.PACK_AB R139, R181, R186 ;  /* 0x000000bab58b723e */ /* 0x002fe600000010ff */
[----:B------:R-:W-:Y:S01]  /*c0a0*/  IMAD.WIDE.U32 R156, R137, -0x326172a9, RZ ;  /* 0xcd9e8d57899c7825 */ /* 0x000fe200078e00ff */
[----:B------:R-:W-:Y:S02]  /*c0b0*/  LOP3.LUT R147, R171, UR6, R158, 0x96, !PT ;  /* 0x00000006ab937c12 */ /* 0x000fe4000f8e969e */
[----:B----4-:R-:W-:Y:S01]  /*c0c0*/  PRMT R3, R140, 0x7632, R3 ;  /* 0x000076328c037816 */ /* 0x010fe20000000003 */
[----:B------:R-:W1:Y:S01]  /*c0d0*/  MUFU.EX2 R158, R173 ;  /* 0x000000ad009e7308 */ /* 0x000e620000000800 */
[----:B------:R-:W-:Y:S01]  /*c0e0*/  LOP3.LUT R170, R157, UR28, R170, 0x96, !PT ;  /* 0x0000001c9daa7c12 */ /* 0x000fe2000f8e96aa */
[----:B------:R-:W-:Y:S04]  /*c0f0*/  IMAD.WIDE.U32 R152, R147, -0x2daee0ad, RZ ;  /* 0xd2511f5393987825 */ /* 0x000fe800078e00ff */
[----:B------:R-:W-:Y:S01]  /*c100*/  FADD.FTZ R147, R181, R148 ;  /* 0x00000094b5937221 */ /* 0x000fe20000010000 */
[----:B------:R-:W-:Y:S01]  /*c110*/  LOP3.LUT R154, R153, UR17, R154, 0x96, !PT ;  /* 0x00000011999a7c12 */ /* 0x000fe2000f8e969a */
[----:B------:R-:W2:Y:S01]  /*c120*/  LDC.U8 R181, c[0x0][0x2d8] ;  /* 0x0000b600ffb57b82 */ /* 0x000ea20000000000 */
[----:B------:R-:W-:Y:S04]  /*c130*/  IMAD.WIDE.U32 R170, R170, -0x2daee0ad, RZ ;  /* 0xd2511f53aaaa7825 */ /* 0x000fe800078e00ff */
[----:B------:R-:W-:Y:S01]  /*c140*/  IMAD.WIDE.U32 R154, R154, -0x326172a9, RZ ;  /* 0xcd9e8d579a9a7825 */ /* 0x000fe200078e00ff */
[----:B------:R-:W-:Y:S03]  /*c150*/  LOP3.LUT R152, R171, UR5, R152, 0x96, !PT ;  /* 0x00000005ab987c12 */ /* 0x000fe6000f8e9698 */
[----:B------:R-:W-:Y:S01]  /*c160*/  FADD.FTZ R148, R180, R141 ;  /* 0x0000008db4947221 */ /* 0x000fe20000010000 */
[----:B------:R-:W-:Y:S01]  /*c170*/  LOP3.LUT R142, R155, UR14, R156, 0x96, !PT ;  /* 0x0000000e9b8e7c12 */ /* 0x000fe2000f8e969c */
[----:B------:R-:W-:Y:S04]  /*c180*/  IMAD.WIDE.U32 R152, R152, -0x326172a9, RZ ;  /* 0xcd9e8d5798987825 */ /* 0x000fe800078e00ff */
[----:B------:R-:W-:Y:S01]  /*c190*/  FADD.FTZ R155, R179, R148 ;  /* 0x00000094b39b7221 */ /* 0x000fe20000010000 */
[----:B------:R-:W-:Y:S01]  /*c1a0*/  LOP3.LUT R156, R153, UR30, R154, 0x96, !PT ;  /* 0x0000001e999c7c12 */ /* 0x000fe2000f8e969a */
[----:B------:R-:W-:Y:S01]  /*c1b0*/  IMAD.MOV.U32 R186, RZ, RZ, R160 ;  /* 0x000000ffffba7224 */ /* 0x000fe200078e00a0 */
[----:B------:R-:W-:Y:S01]  /*c1c0*/  PRMT R148, R140, 0x5410, R3 ;  /* 0x000054108c947816 */ /* 0x000fe20000000003 */
[----:B------:R-:W4:Y:S01]  /*c1d0*/  MUFU.EX2 R160, R178 ;  /* 0x000000b200a07308 */ /* 0x000f220000000800 */
[----:B------:R-:W-:Y:S01]  /*c1e0*/  LOP3.LUT R137, R156, 0xff, RZ, 0xc0, !PT ;  /* 0x000000ff9c897812 */ /* 0x000fe200078ec0ff */
[----:B-1----:R-:W-:Y:S01]  /*c1f0*/  FADD.FTZ R155, R158, R155 ;  /* 0x0000009b9e9b7221 */ /* 0x002fe20000010000 */
[----:B------:R-:W-:Y:S01]  /*c200*/  LOP3.LUT R141, R156, 0xffff, RZ, 0xc0, !PT ;  /* 0x0000ffff9c8d7812 */ /* 0x000fe200078ec0ff */
[----:B------:R-:W-:Y:S01]  /*c210*/  IMAD.MOV.U32 R173, RZ, RZ, R189 ;  /* 0x000000ffffad7224 */ /* 0x000fe200078e00bd */
[----:B--2---:R-:W-:Y:S01]  /*c220*/  ISETP.GE.U32.AND P0, PT, R181, R137, PT ;  /* 0x00000089b500720c */ /* 0x004fe20003f06070 */
[----:B------:R-:W-:Y:S01]  /*c230*/  FADD.FTZ R171, R172, R155 ;  /* 0x0000009bacab7221 */ /* 0x000fe20000010000 */
[----:B------:R-:W-:Y:S02]  /*c240*/  SHF.R.U32.HI R141, RZ, 0x8, R141 ;  /* 0x00000008ff8d7819 */ /* 0x000fe4000001168d */
[----:B------:R-:W-:Y:S02]  /*c250*/  LOP3.LUT R149, R152, 0xffff, RZ, 0xc0, !PT ;  /* 0x0000ffff98957812 */ /* 0x000fe400078ec0ff */
[----:B------:R-:W-:Y:S02]  /*c260*/  LOP3.LUT R141, R141, 0xffff, RZ, 0xc0, !PT ;  /* 0x0000ffff8d8d7812 */ /* 0x000fe400078ec0ff */
[----:B------:R-:W-:Y:S02]  /*c270*/  SHF.R.U32.HI R149, RZ, 0x8, R149 ;  /* 0x00000008ff957819 */ /* 0x000fe40000011695 */
[----:B------:R-:W-:Y:S02]  /*c280*/  F2FP.BF16.PACK_AB R137, R179, R180 ;  /* 0x000000b4b389723e */ /* 0x000fe400000010ff */
[----:B------:R-:W-:Y:S01]  /*c290*/  LOP3.LUT R149, R149, 0xffff, RZ, 0xc0, !PT ;  /* 0x0000ffff95957812 */ /* 0x000fe200078ec0ff */
[----:B------:R-:W-:Y:S01]  /*c2a0*/  @!P0 HFMA2.BF16_V2 R234, -RZ.H0_H0, RZ.H0_H0, -R140.H0_H0 ;  /* 0x200000ffffea8231 */ /* 0x000fe2000034098c */
[----:B---3--:R-:W-:Y:S01]  /*c2b0*/  PRMT R136, R137, 0x7632, R136 ;  /* 0x0000763289887816 */ /* 0x008fe20000000088 */
[----:B------:R1:W2:Y:S01]  /*c2c0*/  MUFU.EX2 R180, R175 ;  /* 0x000000af00b47308 */ /* 0x0002a20000000800 */
[----:B------:R-:W-:Y:S02]  /*c2d0*/  SHF.R.U32.HI R157, RZ, 0x10, R156 ;  /* 0x00000010ff9d7819 */ /* 0x000fe4000001169c */
[----:B------:R-:W-:Y:S01]  /*c2e0*/  @!P0 PRMT R140, R234, 0x5410, RZ ;  /* 0x00005410ea8c8816 */ /* 0x000fe200000000ff */
[----:B----4-:R-:W-:Y:S01]  /*c2f0*/  FADD.FTZ R147, R160, R147 ;  /* 0x00000093a0937221 */ /* 0x010fe20000010000 */
[----:B------:R-:W-:Y:S02]  /*c300*/  ISETP.GE.U32.AND P0, PT, R181, R141, PT ;  /* 0x0000008db500720c */ /* 0x000fe40003f06070 */
[----:B------:R-:W-:Y:S01]  /*c310*/  LOP3.LUT R141, R152, 0xff, RZ, 0xc0, !PT ;  /* 0x000000ff988d7812 */ /* 0x000fe200078ec0ff */
[----:B------:R-:W-:Y:S01]  /*c320*/  FADD.FTZ R147, R174, R147 ;  /* 0x00000093ae937221 */ /* 0x000fe20000010000 */
[----:B------:R-:W-:Y:S02]  /*c330*/  PRMT R162, R137, 0x5410, R136 ;  /* 0x0000541089a27816 */ /* 0x000fe40000000088 */
[----:B------:R-:W-:Y:S02]  /*c340*/  ISETP.GE.U32.AND P5, PT, R181, R141, PT ;  /* 0x0000008db500720c */ /* 0x000fe40003fa6070 */
[----:B------:R-:W-:Y:S02]  /*c350*/  PRMT R141, R138, 0x7632, R141 ;  /* 0x000076328a8d7816 */ /* 0x000fe4000000008d */
[----:B------:R-:W-:Y:S02]  /*c360*/  LOP3.LUT R157, R157, 0xff, RZ, 0xc0, !PT ;  /* 0x000000ff9d9d7812 */ /* 0x000fe400078ec0ff */
[----:B------:R-:W-:Y:S01]  /*c370*/  SHF.R.U32.HI R156, RZ, 0x18, R156 ;  /* 0x00000018ff9c7819 */ /* 0x000fe2000001169c */
[----:B------:R-:W-:Y:S01]  /*c380*/  @!P0 HFMA2.BF16_V2 R232, -RZ.H0_H0, RZ.H0_H0, -R3.H0_H0 ;  /* 0x200000ffffe88231 */ /* 0x000fe20000340903 */
[----:B------:R-:W-:Y:S01]  /*c390*/  F2FP.BF16.PACK_AB R158, R172, R158 ;  /* 0x0000009eac9e723e */ /* 0x000fe200000010ff */
[----:B------:R-:W-:Y:S01]  /*c3a0*/  IMAD.MOV.U32 R172, RZ, RZ, R188 ;  /* 0x000000ffffac7224 */ /* 0x000fe200078e00bc */
[----:B------:R-:W-:Y:S01]  /*c3b0*/  F2FP.BF16.PACK_AB R160, R174, R160 ;  /* 0x000000a0aea0723e */ /* 0x000fe200000010ff */
[----:B------:R3:W5:Y:S01]  /*c3c0*/  LDL.LU.64 R188, [R1+0x60] ;  /* 0x0000600001bc7983 */ /* 0x0007620000300a00 */
[----:B------:R-:W-:Y:S01]  /*c3d0*/  @!P0 PRMT R3, R232, 0x5410, RZ ;  /* 0x00005410e8038816 */ /* 0x000fe200000000ff */
[----:B------:R-:W-:Y:S01]  /*c3e0*/  @!P5 HFMA2.BF16_V2 R228, -RZ.H0_H0, RZ.H0_H0, -R137.H0_H0 ;  /* 0x200000ffffe4d231 */ /* 0x000fe20000340989 */
[----:B------:R-:W-:Y:S02]  /*c3f0*/  ISETP.GE.U32.AND P0, PT, R181, R149, PT ;  /* 0x00000095b500720c */ /* 0x000fe40003f06070 */
[----:B------:R-:W-:Y:S02]  /*c400*/  PRMT R149, R138, 0x5410, R141 ;  /* 0x000054108a957816 */ /* 0x000fe4000000008d */
[----:B------:R-:W-:Y:S02]  /*c410*/  @!P6 PRMT R138, R233, 0x5410, RZ ;  /* 0x00005410e98ae816 */ /* 0x000fe400000000ff */
[CC--:B------:R-:W-:Y:S02]  /*c420*/  ISETP.GE.U32.AND P6, PT, R181.reuse, R143.reuse, PT ;  /* 0x0000008fb500720c */ /* 0x0c0fe40003fc6070 */
[----:B------:R-:W-:Y:S01]  /*c430*/  @!P5 PRMT R137, R228, 0x5410, RZ ;  /* 0x00005410e489d816 */ /* 0x000fe200000000ff */
[----:B------:R4:W-:Y:S01]  /*c440*/  STG.E.U16 [R184.64+0x30], R138 ;  /* 0x0000308ab8007986 */ /* 0x0009e2000c101514 */
[C---:B------:R-:W-:Y:S02]  /*c450*/  ISETP.GE.U32.AND P5, PT, R181.reuse, R143, PT ;  /* 0x0000008fb500720c */ /* 0x040fe40003fa6070 */
[----:B------:R-:W-:Y:S01]  /*c460*/  SHF.R.U32.HI R143, RZ, 0x10, R152 ;  /* 0x00000010ff8f7819 */ /* 0x000fe20000011698 */
[----:B------:R-:W-:Y:S01]  /*c470*/  @!P0 HFMA2.BF16_V2 R226, -RZ.H0_H0, RZ.H0_H0, -R136.H0_H0 ;  /* 0x200000ffffe28231 */ /* 0x000fe20000340988 */
[----:B-1----:R-:W-:Y:S02]  /*c480*/  PRMT R175, R181, 0x7054, R181 ;  /* 0x00007054b5af7816 */ /* 0x002fe400000000b5 */
[----:B------:R-:W-:Y:S02]  /*c490*/  LOP3.LUT R143, R143, 0xff, RZ, 0xc0, !PT ;  /* 0x000000ff8f8f7812 */ /* 0x000fe400078ec0ff */
[----:B------:R-:W-:Y:S01]  /*c4a0*/  @!P0 PRMT R136, R226, 0x5410, RZ ;  /* 0x00005410e2888816 */ /* 0x000fe200000000ff */
[----:B------:R-:W-:Y:S01]  /*c4b0*/  @!P6 HFMA2.BF16_V2 R229, -RZ.H0_H0, RZ.H0_H0, -R141.H0_H0 ;  /* 0x200000ffffe5e231 */ /* 0x000fe2000034098d */
[C---:B------:R-:W-:Y:S02]  /*c4c0*/  ISETP.GE.U32.AND P6, PT, R181.reuse, R156, PT ;  /* 0x0000009cb500720c */ /* 0x040fe40003fc6070 */
[----:B------:R-:W-:Y:S02]  /*c4d0*/  ISETP.GE.U32.AND P0, PT, R181, R143, PT ;  /* 0x0000008fb500720c */ /* 0x000fe40003f06070 */
[----:B------:R-:W-:Y:S02]  /*c4e0*/  @!P5 PRMT R141, R229, 0x5410, RZ ;  /* 0x00005410e58dd816 */ /* 0x000fe400000000ff */
[----:B------:R-:W-:Y:S02]  /*c4f0*/  ISETP.GE.U32.AND P5, PT, R181, R157, PT ;  /* 0x0000009db500720c */ /* 0x000fe40003fa6070 */
[----:B------:R-:W-:Y:S01]  /*c500*/  LOP3.LUT R154, R153, UR30, R154, 0x96, !PT ;  /* 0x0000001e999a7c12 */ /* 0x000fe2000f8e969a */
[----:B------:R1:W-:Y:S01]  /*c510*/  STG.E.U16 [R184.64+0x32], R141 ;  /* 0x0000328db8007986 */ /* 0x0003e2000c101514 */
[----:B------:R-:W-:Y:S02]  /*c520*/  LOP3.LUT R155, R176, 0xff, RZ, 0xc0, !PT ;  /* 0x000000ffb09b7812 */ /* 0x000fe400078ec0ff */
[----:B------:R-:W-:Y:S01]  /*c530*/  SHF.R.U32.HI R168, RZ, 0x10, R154 ;  /* 0x00000010ffa87819 */ /* 0x000fe2000001169a */
[----:B------:R2:W-:Y:S01]  /*c540*/  STG.E.U16 [R182.64+0x40], R140 ;  /* 0x0000408cb6007986 */ /* 0x0005e2000c101514 */
[C---:B------:R-:W-:Y:S01]  /*c550*/  PRMT R157, R160.reuse, 0x7632, R157 ;  /* 0x00007632a09d7816 */ /* 0x040fe2000000009d */
[----:B------:R-:W-:Y:S01]  /*c560*/  @!P0 HFMA2.BF16_V2 R221, -RZ.H0_H0, RZ.H0_H0, -R160.H0_H0 ;  /* 0x200000ffffdd8231 */ /* 0x000fe200003409a0 */
[C---:B----4-:R-:W-:Y:S01]  /*c570*/  PRMT R138, R139.reuse, 0x7632, R138 ;  /* 0x000076328b8a7816 */ /* 0x050fe2000000008a */
[----:B------:R4:W-:Y:S01]  /*c580*/  STG.E.U16 [R182.64+0x42], R3 ;  /* 0x00004203b6007986 */ /* 0x0009e2000c101514 */
[----:B------:R-:W-:Y:S01]  /*c590*/  PRMT R159, R160, 0x5410, R157 ;  /* 0x00005410a09f7816 */ /* 0x000fe2000000009d */
[----:B------:R-:W-:Y:S01]  /*c5a0*/  @!P5 HFMA2.BF16_V2 R227, -RZ.H0_H0, RZ.H0_H0, -R139.H0_H0 ;  /* 0x200000ffffe3d231 */ /* 0x000fe2000034098b */
[----:B------:R-:W-:Y:S01]  /*c5b0*/  PRMT R161, R139, 0x5410, R138 ;  /* 0x000054108ba17816 */ /* 0x000fe2000000008a */
[----:B------:R-:W-:Y:S01]  /*c5c0*/  @!P6 HFMA2.BF16_V2 R222, -RZ.H0_H0, RZ.H0_H0, -R138.H0_H0 ;  /* 0x200000ffffdee231 */ /* 0x000fe2000034098a */
[----:B------:R-:W-:Y:S02]  /*c5d0*/  @!P0 PRMT R160, R221, 0x5410, RZ ;  /* 0x00005410dda08816 */ /* 0x000fe400000000ff */
[----:B------:R-:W-:Y:S02]  /*c5e0*/  @!P5 PRMT R139, R227, 0x5410, RZ ;  /* 0x00005410e38bd816 */ /* 0x000fe400000000ff */
[----:B------:R-:W-:Y:S02]  /*c5f0*/  @!P6 PRMT R138, R222, 0x5410, RZ ;  /* 0x00005410de8ae816 */ /* 0x000fe400000000ff */
[----:B------:R-:W-:Y:S01]  /*c600*/  LOP3.LUT R168, R168, 0xff, RZ, 0xc0, !PT ;  /* 0x000000ffa8a87812 */ /* 0x000fe200078ec0ff */
[----:B------:R-:W-:Y:S04]  /*c610*/  STG.E.U16 [R184.64+0x40], R139 ;  /* 0x0000408bb8007986 */ /* 0x000fe8000c101514 */
[----:B------:R3:W-:Y:S01]  /*c620*/  STG.E.U16 [R184.64+0x42], R138 ;  /* 0x0000428ab8007986 */ /* 0x0007e2000c101514 */
[----:B-1----:R-:W-:Y:S03]  /*c630*/  SHF.R.U32.HI R141, RZ, 0x18, R152 ;  /* 0x00000018ff8d7819 */ /* 0x002fe60000011698 */
[----:B------:R-:W-:Y:S01]  /*c640*/  STG.E.U16 [R182.64+0x50], R137 ;  /* 0x00005089b6007986 */ /* 0x000fe2000c101514 */
[----:B------:R-:W-:Y:S01]  /*c650*/  ISETP.GE.U32.AND P5, PT, R181, R141, PT ;  /* 0x0000008db500720c */ /* 0x000fe20003fa6070 */
[----:B--2---:R-:W-:Y:S02]  /*c660*/  IMAD.MOV.U32 R140, RZ, RZ, R172 ;  /* 0x000000ffff8c7224 */ /* 0x004fe400078e00ac */
[----:B------:R-:W-:Y:S01]  /*c670*/  STG.E.U16 [R182.64+0x52], R136 ;  /* 0x00005288b6007986 */ /* 0x000fe2000c101514 */
[----:B------:R-:W-:Y:S01]  /*c680*/  IMAD.MOV.U32 R141, RZ, RZ, R173 ;  /* 0x000000ffff8d7224 */ /* 0x000fe200078e00ad */
[----:B----4-:R-:W-:Y:S01]  /*c690*/  PRMT R3, R158, 0x7632, R3 ;  /* 0x000076329e037816 */ /* 0x010fe20000000003 */
[----:B------:R-:W-:Y:S01]  /*c6a0*/  IMAD.WIDE.U32 R172, R142, -0x2daee0ad, RZ ;  /* 0xd2511f538eac7825 */ /* 0x000fe200078e00ff */
[----:B------:R1:W-:Y:S02]  /*c6b0*/  STG.E.U16 [R184.64+0x50], R160 ;  /* 0x000050a0b8007986 */ /* 0x0003e4000c101514 */
[----:B------:R-:W-:Y:S01]  /*c6c0*/  PRMT R156, R158, 0x5410, R3 ;  /* 0x000054109e9c7816 */ /* 0x000fe20000000003 */
[----:B------:R-:W-:Y:S01]  /*c6d0*/  IMAD.MOV.U32 R142, RZ, RZ, R140 ;  /* 0x000000ffff8e7224 */ /* 0x000fe200078e008c */
[C-C-:B------:R-:W-:Y:S01]  /*c6e0*/  LOP3.LUT R174, R173.reuse, UR29, R170.reuse, 0x96, !PT ;  /* 0x0000001dadae7c12 */ /* 0x140fe2000f8e96aa */
[----:B------:R-:W-:Y:S01]  /*c6f0*/  IMAD.MOV.U32 R143, RZ, RZ, R141 ;  /* 0x000000ffff8f7224 */ /* 0x000fe200078e008d */
[----:B------:R-:W-:Y:S01]  /*c700*/  LOP3.LUT R170, R173, UR29, R170, 0x96, !PT ;  /* 0x0000001dadaa7c12 */ /* 0x000fe2000f8e96aa */
[----:B------:R-:W-:Y:S01]  /*c710*/  @!P5 HFMA2.BF16_V2 R217, -RZ.H0_H0, RZ.H0_H0, -R157.H0_H0 ;  /* 0x200000ffffd9d231 */ /* 0x000fe2000034099d */
[C---:B------:R-:W-:Y:S02]  /*c720*/  LOP3.LUT R140, R174.reuse, 0xff, RZ, 0xc0, !PT ;  /* 0x000000ffae8c7812 */ /* 0x040fe400078ec0ff */
[----:B------:R-:W-:Y:S02]  /*c730*/  LOP3.LUT R141, R174, 0xffff, RZ, 0xc0, !PT ;  /* 0x0000ffffae8d7812 */ /* 0x000fe400078ec0ff */
[----:B------:R-:W-:Y:S01]  /*c740*/  ISETP.GE.U32.AND P6, PT, R181, R140, PT ;  /* 0x0000008cb500720c */ /* 0x000fe20003fc6070 */
[----:B------:R-:W-:Y:S01]  /*c750*/  FADD.FTZ R140, R180, R147 ;  /* 0x00000093b48c7221 */ /* 0x000fe20000010000 */
[----:B------:R-:W-:Y:S02]  /*c760*/  SHF.R.U32.HI R141, RZ, 0x8, R141 ;  /* 0x00000008ff8d7819 */ /* 0x000fe4000001168d */
[----:B---3--:R-:W-:Y:S02]  /*c770*/  LOP3.LUT R138, R172, 0xff, RZ, 0xc0, !PT ;  /* 0x000000ffac8a7812 */ /* 0x008fe400078ec0ff */
[----:B------:R-:W-:Y:S02]  /*c780*/  LOP3.LUT R139, R141, 0xffff, RZ, 0xc0, !PT ;  /* 0x0000ffff8d8b7812 */ /* 0x000fe400078ec0ff */
[C---:B------:R-:W-:Y:S01]  /*c790*/  F2FP.BF16.PACK_AB R180, R163.reuse, R180 ;  /* 0x000000b4a3b4723e */ /* 0x040fe200000010ff */
[----:B------:R-:W-:Y:S01]  /*c7a0*/  FADD.FTZ R163, R163, R140 ;  /* 0x0000008ca3a37221 */ /* 0x000fe20000010000 */
[----:B------:R-:W-:Y:S02]  /*c7b0*/  SHF.R.U32.HI R140, RZ, 0x18, R186 ;  /* 0x00000018ff8c7819 */ /* 0x000fe400000116ba */
[----:B------:R-:W-:Y:S01]  /*c7c0*/  SHF.R.U32.HI R141, RZ, 0x18, R176 ;  /* 0x00000018ff8d7819 */ /* 0x000fe200000116b0 */
[----:B------:R-:W-:Y:S01]  /*c7d0*/  @!P6 HFMA2.BF16_V2 R225, -RZ.H0_H0, RZ.H0_H0, -R158.H0_H0 ;  /* 0x200000ffffe1e231 */ /* 0x000fe2000034099e */
[----:B------:R-:W-:Y:S01]  /*c7e0*/  @!P5 PRMT R157, R217, 0x5410, RZ ;  /* 0x00005410d99dd816 */ /* 0x000fe200000000ff */
[----:B-1----:R-:W-:Y:S01]  /*c7f0*/  FADD.FTZ R160, R166, R163 ;  /* 0x000000a3a6a07221 */ /* 0x002fe20000010000 */
[----:B------:R-:W-:Y:S02]  /*c800*/  SHF.R.U32.HI R147, RZ, 0x10, R150 ;  /* 0x00000010ff937819 */ /* 0x000fe40000011696 */
[----:B------:R-:W-:Y:S01]  /*c810*/  @!P6 PRMT R158, R225, 0x5410, RZ ;  /* 0x00005410e19ee816 */ /* 0x000fe200000000ff */
[----:B------:R-:W-:Y:S01]  /*c820*/  STG.E.U16 [R184.64+0x52], R157 ;  /* 0x0000529db8007986 */ /* 0x000fe2000c101514 */
[----:B------:R-:W-:Y:S02]  /*c830*/  ISETP.GE.U32.AND P6, PT, R181, R139, PT ;  /* 0x0000008bb500720c */ /* 0x000fe40003fc6070 */
[----:B------:R-:W-:Y:S01]  /*c840*/  LOP3.LUT R139, R187, UR30, R142, 0x96, !PT ;  /* 0x0000001ebb8b7c12 */ /* 0x000fe2000f8e968e */
[----:B------:R-:W-:Y:S01]  /*c850*/  STG.E.U16 [R182.64+0x60], R158 ;  /* 0x0000609eb6007986 */ /* 0x000fe2000c101514 */
[----:B------:R-:W-:Y:S02]  /*c860*/  LOP3.LUT R147, R147, 0xff, RZ, 0xc0, !PT ;  /* 0x000000ff93937812 */ /* 0x000fe400078ec0ff */
[----:B------:R-:W-:Y:S02]  /*c870*/  LOP3.LUT R137, R139, 0xffff, RZ, 0xc0, !PT ;  /* 0x0000ffff8b897812 */ /* 0x000fe400078ec0ff */
[--C-:B------:R-:W-:Y:S02]  /*c880*/  SHF.R.U32.HI R165, RZ, 0x10, R174.reuse ;  /* 0x00000010ffa57819 */ /* 0x100fe400000116ae */
[----:B------:R-:W-:Y:S02]  /*c890*/  SHF.R.U32.HI R137, RZ, 0x8, R137 ;  /* 0x00000008ff897819 */ /* 0x000fe40000011689 */
[----:B------:R-:W-:Y:S01]  /*c8a0*/  SHF.R.U32.HI R174, RZ, 0x18, R174 ;  /* 0x00000018ffae7819 */ /* 0x000fe200000116ae */
[----:B------:R-:W-:Y:S01]  /*c8b0*/  @!P6 HFMA2.BF16_V2 R220, -RZ.H0_H0, RZ.H0_H0, -R3.H0_H0 ;  /* 0x200000ffffdce231 */ /* 0x000fe20000340903 */
[----:B------:R-:W-:Y:S02]  /*c8c0*/  LOP3.LUT R165, R165, 0xff, RZ, 0xc0, !PT ;  /* 0x000000ffa5a57812 */ /* 0x000fe400078ec0ff */
[----:B------:R-:W-:Y:S02]  /*c8d0*/  PRMT R179, R180, 0x7632, R179 ;  /* 0x00007632b4b37816 */ /* 0x000fe400000000b3 */
[----:B------:R-:W-:Y:S02]  /*c8e0*/  @!P6 PRMT R3, R220, 0x5410, RZ ;  /* 0x00005410dc03e816 */ /* 0x000fe400000000ff */
[----:B------:R-:W-:Y:S02]  /*c8f0*/  ISETP.GE.U32.AND P6, PT, R181, R138, PT ;  /* 0x0000008ab500720c */ /* 0x000fe40003fc6070 */
[----:B------:R-:W-:Y:S01]  /*c900*/  LOP3.LUT R138, R139, 0xff, RZ, 0xc0, !PT ;  /* 0x000000ff8b8a7812 */ /* 0x000fe200078ec0ff */
[----:B------:R1:W-:Y:S01]  /*c910*/  STG.E.U16 [R182.64+0x62], R3 ;  /* 0x00006203b6007986 */ /* 0x0003e2000c101514 */
[----:B------:R-:W-:Y:S02]  /*c920*/  MUFU.EX2 R181, R164 ;  /* 0x000000a400b57308 */ /* 0x000fe40000000800 */
[----:B------:R-:W-:Y:S02]  /*c930*/  PRMT R137, R138, 0x5410, R137 ;  /* 0x000054108a897816 */ /* 0x000fe40000000089 */
[--C-:B------:R-:W-:Y:S02]  /*c940*/  SHF.R.U32.HI R138, RZ, 0x10, R139.reuse ;  /* 0x00000010ff8a7819 */ /* 0x100fe4000001168b */
[----:B------:R-:W-:Y:S01]  /*c950*/  SHF.R.U32.HI R139, RZ, 0x18, R139 ;  /* 0x00000018ff8b7819 */ /* 0x000fe2000001168b */
[--C-:B------:R-:W-:Y:S01]  /*c960*/  HSET2.LE.AND R137, R137, R175.reuse, PT ;  /* 0x000000af89897233 */ /* 0x100fe20003803000 */
[----:B------:R-:W-:Y:S04]  /*c970*/  LOP3.LUT R138, R138, 0xff, RZ, 0xc0, !PT ;  /* 0x000000ff8a8a7812 */ /* 0x000fe800078ec0ff */
[----:B------:R-:W-:Y:S02]  /*c980*/  PRMT R136, R138, 0x5410, R139 ;  /* 0x000054108a887816 */ /* 0x000fe4000000008b */
[C---:B------:R-:W-:Y:S01]  /*c990*/  LOP3.LUT R139, R186.reuse, 0xffff, RZ, 0xc0, !PT ;  /* 0x0000ffffba8b7812 */ /* 0x040fe200078ec0ff */
[----:B------:R-:W-:Y:S01]  /*c9a0*/  FADD.FTZ R187, R169, R171 ;  /* 0x000000aba9bb7221 */ /* 0x000fe20000010000 */
        /* <DEDUP_REMOVED lines=8> */
[----:B------:R-:W-:Y:S01]  /*ca30*/  LOP3.LUT R139, R139, 0xff, RZ, 0xc0, !PT ;  /* 0x000000ff8b8b7812 */ /* 0x000fe200078ec0ff */
[----:B------:R-:W2:Y:S01]  /*ca40*/  MUFU.EX2 R186, R167 ;  /* 0x000000a700ba7308 */ /* 0x000ea20000000800 */
[----:B-1----:R-:W-:Y:S02]  /*ca50*/  IMAD.MOV.U32 R3, RZ, RZ, R2 ;  /* 0x000000ffff037224 */ /* 0x002fe400078e0002 */
[----:B------:R-:W-:Y:S02]  /*ca60*/  PRMT R140, R139, 0x5410, R140 ;  /* 0x000054108b8c7816 */ /* 0x000fe4000000008c */
[----:B------:R-:W-:Y:S02]  /*ca70*/  LOP3.LUT R134, R137, R134, RZ, 0xc0, !PT ;  /* 0x0000008689867212 */ /* 0x000fe400078ec0ff */
[----:B------:R-:W1:Y:S01]  /*ca80*/  LDSM.16.MT88.4 R136, [R208+0x18000] ;  /* 0x01800000d088783b */ /* 0x000e620000004200 */
[--C-:B------:R-:W-:Y:S05]  /*ca90*/  HSET2.LE.AND R140, R140, R175.reuse, PT ;  /* 0x000000af8c8c7233 */ /* 0x100fea0003803000 */
[----:B------:R-:W-:Y:S02]  /*caa0*/  LOP3.LUT R135, R140, R135, RZ, 0xc0, !PT ;  /* 0x000000878c877212 */ /* 0x000fe400078ec0ff */
[C---:B------:R-:W-:Y:S02]  /*cab0*/  LOP3.LUT R140, R150.reuse, 0xffff, RZ, 0xc0, !PT ;  /* 0x0000ffff968c7812 */ /* 0x040fe400078ec0ff */
[----:B------:R-:W-:Y:S02]  /*cac0*/  LOP3.LUT R151, R150, 0xff, RZ, 0xc0, !PT ;  /* 0x000000ff96977812 */ /* 0x000fe400078ec0ff */
[----:B------:R-:W-:Y:S02]  /*cad0*/  SHF.R.U32.HI R150, RZ, 0x18, R150 ;  /* 0x00000018ff967819 */ /* 0x000fe40000011696 */
[----:B------:R-:W-:Y:S02]  /*cae0*/  SHF.R.U32.HI R140, RZ, 0x8, R140 ;  /* 0x00000008ff8c7819 */ /* 0x000fe4000001168c */
[----:B------:R-:W-:Y:S02]  /*caf0*/  PRMT R150, R147, 0x5410, R150 ;  /* 0x0000541093967816 */ /* 0x000fe40000000096 */
[----:B--2---:R-:W-:Y:S02]  /*cb00*/  F2FP.BF16.PACK_AB R177, R186, R169 ;  /* 0x000000a9bab1723e */ /* 0x004fe400000010ff */
[----:B------:R-:W-:Y:S01]  /*cb10*/  SHF.R.U32.HI R167, RZ, 0x18, R172 ;  /* 0x00000018ffa77819 */ /* 0x000fe200000116ac */
[----:B------:R-:W-:Y:S01]  /*cb20*/  HSET2.LE.AND R150, R150, R175, PT ;  /* 0x000000af96967233 */ /* 0x000fe20003803000 */
[----:B------:R-:W-:Y:S01]  /*cb30*/  PRMT R151, R151, 0x5410, R140 ;  /* 0x0000541097977816 */ /* 0x000fe2000000008c */
[----:B------:R-:W-:Y:S01]  /*cb40*/  @!P6 HFMA2.BF16_V2 R218, -RZ.H0_H0, RZ.H0_H0, -R177.H0_H0 ;  /* 0x200000ffffdae231 */ /* 0x000fe200003409b1 */
[----:B------:R-:W-:Y:S02]  /*cb50*/  LOP3.LUT R140, R176, 0xffff, RZ, 0xc0, !PT ;  /* 0x0000ffffb08c7812 */ /* 0x000fe400078ec0ff */
[----:B------:R-:W-:Y:S02]  /*cb60*/  PRMT R178, R177, 0x7632, R178 ;  /* 0x00007632b1b27816 */ /* 0x000fe400000000b2 */
[----:B------:R-:W-:Y:S04]  /*cb70*/  SHF.R.U32.HI R142, RZ, 0x8, R140 ;  /* 0x00000008ff8e7819 */ /* 0x000fe8000001168c */
[----:B------:R-:W-:Y:S01]  /*cb80*/  PRMT R155, R155, 0x5410, R142 ;  /* 0x000054109b9b7816 */ /* 0x000fe2000000008e */
        /* <DEDUP_REMOVED lines=48> */
[----:B------:R-:W-:Y:S03]  /*ce90*/  F2FP.BF16.PACK_AB R176, R181, R166 ;  /* 0x000000a6b5b0723e */ /* 0x000fe600000010ff */
[----:B------:R-:W-:Y:S02]  /*cea0*/  LOP3.LUT R140, R136, 0xff, RZ, 0xc0, !PT ;  /* 0x000000ff888c7812 */ /* 0x000fe400078ec0ff */
[----:B------:R-:W1:Y:S01]  /*ceb0*/  LDSM.16.MT88.4 R136, [R208+0x18800] ;  /* 0x01880000d088783b */ /* 0x000e620000004200 */
[--C-:B------:R-:W-:Y:S01]  /*cec0*/  HSET2.LE.AND R135, R155, R175.reuse, PT ;  /* 0x000000af9b877233 */ /* 0x100fe20003803000 */
[----:B------:R-:W-:Y:S01]  /*ced0*/  PRMT R133, R140, 0x5410, R141 ;  /* 0x000054108c857816 */ /* 0x000fe2000000008d */
[--C-:B------:R-:W-:Y:S03]  /*cee0*/  HSET2.LE.AND R134, R151, R175.reuse, PT ;  /* 0x000000af97867233 */ /* 0x100fe60003803000 */
[----:B------:R-:W-:Y:S01]  /*cef0*/  LOP3.LUT R132, R135, R146, RZ, 0xc0, !PT ;  /* 0x0000009287847212 */ /* 0x000fe200078ec0ff */
[--C-:B------:R-:W-:Y:S01]  /*cf00*/  HSET2.LE.AND R133, R133, R175.reuse, PT ;  /* 0x000000af85857233 */ /* 0x100fe20003803000 */
[----:B------:R-:W2:Y:S01]  /*cf10*/  LDSM.16.MT88.4 R140, [R206+0x18800] ;  /* 0x01880000ce8c783b */ /* 0x000ea20000004200 */
[----:B------:R-:W-:Y:S02]  /*cf20*/  LOP3.LUT R134, R134, R145, RZ, 0xc0, !PT ;  /* 0x0000009186867212 */ /* 0x000fe400078ec0ff */
[----:B------:R-:W-:Y:S02]  /*cf30*/  LOP3.LUT R135, R150, R149, RZ, 0xc0, !PT ;  /* 0x0000009596877212 */ /* 0x000fe400078ec0ff */
[----:B------:R-:W-:Y:S02]  /*cf40*/  LOP3.LUT R133, R133, R144, RZ, 0xc0, !PT ;  /* 0x0000009085857212 */ /* 0x000fe400078ec0ff */
[C---:B------:R-:W-:Y:S01]  /*cf50*/  LOP3.LUT R149, R154.reuse, 0xff, RZ, 0xc0, !PT ;  /* 0x000000ff9a957812 */ /* 0x040fe200078ec0ff */
[----:B------:R-:W3:Y:S04]  /*cf60*/  LDSM.16.MT88.4 R144, [R205+0x18800] ;  /* 0x01880000cd90783b */ /* 0x000ee80000004200 */
        /* <DEDUP_REMOVED lines=40> */
[----:B------:R-:W-:Y:S01]  /*d1f0*/  LOP3.LUT R140, R154, 0xffff, RZ, 0xc0, !PT ;  /* 0x0000ffff9a8c7812 */ /* 0x000fe200078ec0ff */
[C---:B------:R-:W-:Y:S01]  /*d200*/  HMMA.16816.F32.BF16 R112, R132.reuse, R142, R112 ;  /* 0x0000008e8470723c */ /* 0x040fe20000041870 */
[--C-:B------:R-:W-:Y:S04]  /*d210*/  SHF.R.U32.HI R141, RZ, 0x10, R152.reuse ;  /* 0x00000010ff8d7819 */ /* 0x100fe80000011698 */
[----:B------:R-:W-:Y:S02]  /*d220*/  LOP3.LUT R151, R141, 0xff, RZ, 0xc0, !PT ;  /* 0x000000ff8d977812 */ /* 0x000fe400078ec0ff */
[C---:B------:R-:W-:Y:S01]  /*d230*/  LOP3.LUT R143, R152.reuse, 0xff, RZ, 0xc0, !PT ;  /* 0x000000ff988f7812 */ /* 0x040fe200078ec0ff */
[C---:B---3--:R-:W-:Y:S01]  /*d240*/  HMMA.16816.F32.BF16 R116, R132.reuse, R144, R116 ;  /* 0x000000908474723c */ /* 0x048fe20000041874 */
[----:B------:R-:W-:Y:S04]  /*d250*/  SHF.R.U32.HI R142, RZ, 0x18, R152 ;  /* 0x00000018ff8e7819 */ /* 0x000fe80000011698 */
[----:B------:R-:W-:Y:S02]  /*d260*/  PRMT R142, R151, 0x5410, R142 ;  /* 0x00005410978e7816 */ /* 0x000fe4000000008e */
[----:B------:R-:W-:Y:S01]  /*d270*/  SHF.R.U32.HI R144, RZ, 0x8, R140 ;  /* 0x00000008ff907819 */ /* 0x000fe2000001168c */
[C---:B------:R-:W-:Y:S01]  /*d280*/  HMMA.16816.F32.BF16 R120, R132.reuse, R146, R120 ;  /* 0x000000928478723c */ /* 0x040fe20000041878 */
[----:B------:R-:W-:Y:S03]  /*d290*/  LOP3.LUT R140, R152, 0xffff, RZ, 0xc0, !PT ;  /* 0x0000ffff988c7812 */ /* 0x000fe600078ec0ff */
[----:B------:R-:W-:Y:S02]  /*d2a0*/  PRMT R149, R149, 0x5410, R144 ;  /* 0x0000541095957816 */ /* 0x000fe40000000090 */
[----:B------:R-:W2:Y:S01]  /*d2b0*/  LDSM.16.MT88.4 R144, [R208+0x19000] ;  /* 0x01900000d090783b */ /* 0x000ea20000004200 */
[----:B------:R-:W-:Y:S01]  /*d2c0*/  SHF.R.U32.HI R140, RZ, 0x8, R140 ;  /* 0x00000008ff8c7819 */ /* 0x000fe2000001168c */
[C---:B-1----:R-:W-:Y:S01]  /*d2d0*/  HMMA.16816.F32.BF16 R124, R132.reuse, R136, R124 ;  /* 0x00000088847c723c */ /* 0x042fe2000004187c */
[--C-:B------:R-:W-:Y:S03]  /*d2e0*/  HSET2.LE.AND R141, R149, R175.reuse, PT ;  /* 0x000000af958d7233 */ /* 0x100fe60003803000 */
[----:B------:R-:W-:Y:S02]  /*d2f0*/  PRMT R143, R143, 0x5410, R140 ;  /* 0x000054108f8f7816 */ /* 0x000fe4000000008c */
[----:B------:R-:W-:Y:S01]  /*d300*/  SHF.R.U32.HI R153, RZ, 0x18, R154 ;  /* 0x00000018ff997819 */ /* 0x000fe2000001169a */
[--C-:B------:R-:W-:Y:S01]  /*d310*/  HSET2.LE.AND R136, R142, R175.reuse, PT ;  /* 0x000000af8e887233 */ /* 0x100fe20003803000 */
[----:B------:R-:W-:Y:S01]  /*d320*/  HMMA.16816.F32.BF16 R128, R132, R138, R128 ;  /* 0x0000008a8480723c */ /* 0x000fe20000041880 */
[----:B------:R-:W-:Y:S01]  /*d330*/  LOP3.LUT R140, R141, R148, RZ, 0xc0, !PT ;  /* 0x000000948d8c7212 */ /* 0x000fe200078ec0ff */
[----:B------:R-:W-:Y:S02]  /*d340*/  LDSM.16.MT88.4 R132, [R204+0x19000] ;  /* 0x01900000cc84783b */ /* 0x000fe40000004200 */
[----:B------:R-:W-:Y:S01]  /*d350*/  PRMT R168, R168, 0x5410, R153 ;  /* 0x00005410a8a87816 */ /* 0x000fe20000000099 */
[--C-:B------:R-:W-:Y:S01]  /*d360*/  HSET2.LE.AND R137, R143, R175.reuse, PT ;  /* 0x000000af8f897233 */ /* 0x100fe20003803000 */
[----:B------:R-:W-:Y:S03]  /*d370*/  LOP3.LUT R143, R136, R159, RZ, 0xc0, !PT ;  /* 0x0000009f888f7212 */ /* 0x000fe600078ec0ff */
[----:B------:R-:W-:Y:S01]  /*d380*/  HSET2.LE.AND R168, R168, R175, PT ;  /* 0x000000afa8a87233 */ /* 0x000fe20003803000 */
[----:B------:R-:W1:Y:S02]  /*d390*/  LDSM.16.MT88.4 R148, [R206+0x19000] ;  /* 0x01900000ce94783b */ /* 0x000e640000004200 */
[----:B------:R-:W-:Y:S02]  /*d3a0*/  LOP3.LUT R142, R137, R162, RZ, 0xc0, !PT ;  /* 0x000000a2898e7212 */ /* 0x000fe400078ec0ff */
[----:B------:R-:W-:Y:S01]  /*d3b0*/  LOP3.LUT R141, R168, R161, RZ, 0xc0, !PT ;  /* 0x000000a1a88d7212 */ /* 0x000fe200078ec0ff */
[----:B------:R-:W3:Y:S03]  /*d3c0*/  LDC.U8 R162, c[0x0][0x2d8] ;  /* 0x0000b600ffa27b82 */ /* 0x000ee60000000000 */
[----:B------:R-:W4:Y:S08]  /*d3d0*/  LDSM.16.MT88.4 R152, [R205+0x19000] ;  /* 0x01900000cd98783b */ /* 0x000f300000004200 */
[----:B------:R-:W4:Y:S01]  /*d3e0*/  LDSM.16.MT88.4 R136, [R208+0x1b000] ;  /* 0x01b00000d088783b */ /* 0x000f220000004200 */
[C---:B--2---:R-:W-:Y:S08]  /*d3f0*/  HMMA.16816.F32.BF16 R4, R140.reuse, R144, R4 ;  /* 0x000000908c04723c */ /* 0x044ff00000041804 */
[C---:B------:R-:W-:Y:S01]  /*d400*/  HMMA.16816.F32.BF16 R8, R140.reuse, R146, R8 ;  /* 0x000000928c08723c */ /* 0x040fe20000041808 */
[----:B------:R-:W2:Y:S01]  /*d410*/  LDSM.16.MT88.4 R144, [R206+0x1b000] ;  /* 0x01b00000ce90783b */ /* 0x000ea20000004200 */
[----:B---3--:R-:W-:Y:S06]  /*d420*/  ISETP.GE.U32.AND P0, PT, R162, R174, PT ;  /* 0x000000aea200720c */ /* 0x008fec0003f06070 */
[C---:B-1----:R-:W-:Y:S07]  /*d430*/  HMMA.16816.F32.BF16 R12, R140.reuse, R148, R12 ;  /* 0x000000948c0c723c */ /* 0x042fee000004180c */
[----:B------:R-:W-:Y:S01]  /*d440*/  @!P0 HFMA2.BF16_V2 R215, -RZ.H0_H0, RZ.H0_H0, -R179.H0_H0 ;  /* 0x200000ffffd78231 */ /* 0x000fe200003409b3 */
        /* <DEDUP_REMOVED lines=29> */
[C---:B-1----:R-:W-:Y:S07]  /*d620*/  HMMA.16816.F32.BF16 R92, R140.reuse, R148, R92 ;  /* 0x000000948c5c723c */ /* 0x042fee000004185c */
[----:B------:R-:W-:Y:S01]  /*d630*/  LOP3.LUT R148, R172, 0xffff, RZ, 0xc0, !PT ;  /* 0x0000ffffac947812 */ /* 0x000fe200078ec0ff */
[C---:B------:R-:W-:Y:S04]  /*d640*/  HMMA.16816.F32.BF16 R96, R140.reuse, R150, R96 ;  /* 0x000000968c60723c */ /* 0x040fe80000041860 */
[----:B------:R-:W-:Y:S04]  /*d650*/  SHF.R.U32.HI R148, RZ, 0x8, R148 ;  /* 0x00000008ff947819 */ /* 0x000fe80000011694 */
[C---:B---3--:R-:W-:Y:S01]  /*d660*/  HMMA.16816.F32.BF16 R100, R140.reuse, R152, R100 ;  /* 0x000000988c64723c */ /* 0x048fe20000041864 */
[----:B------:R-:W-:Y:S04]  /*d670*/  LOP3.LUT R148, R148, 0xffff, RZ, 0xc0, !PT ;  /* 0x0000ffff94947812 */ /* 0x000fe800078ec0ff */
[----:B------:R-:W-:Y:S02]  /*d680*/  ISETP.GE.U32.AND P5, PT, R162, R148, PT ;  /* 0x00000094a200720c */ /* 0x000fe40003fa6070 */
[----:B------:R-:W1:Y:S01]  /*d690*/  LDSM.16.MT88.4 R148, [R208+0x19800] ;  /* 0x01980000d094783b */ /* 0x000e620000004200 */
[C---:B------:R-:W-:Y:S08]  /*d6a0*/  HMMA.16816.F32.BF16 R104, R140.reuse, R154, R104 ;  /* 0x0000009a8c68723c */ /* 0x040ff00000041868 */
[C---:B----4-:R-:W-:Y:S04]  /*d6b0*/  HMMA.16816.F32.BF16 R108, R140.reuse, R132, R108 ;  /* 0x000000848c6c723c */ /* 0x050fe8000004186c */
[----:B------:R-:W-:Y:S03]  /*d6c0*/  @!P5 HFMA2.BF16_V2 R219, -RZ.H0_H0, RZ.H0_H0, -R178.H0_H0 ;  /* 0x200000ffffdbd231 */ /* 0x000fe600003409b2 */
[----:B------:R-:W-:Y:S01]  /*d6d0*/  SHF.R.U32.HI R133, RZ, 0x10, R172 ;  /* 0x00000010ff857819 */ /* 0x000fe200000116ac */
[C---:B------:R-:W-:Y:S01]  /*d6e0*/  HMMA.16816.F32.BF16 R112, R140.reuse, R134, R112 ;  /* 0x000000868c70723c */ /* 0x040fe20000041870 */
[----:B------:R-:W-:Y:S03]  /*d6f0*/  PRMT R132, R177, 0x5410, R178 ;  /* 0x00005410b1847816 */ /* 0x000fe600000000b2 */
[----:B------:R-:W-:Y:S02]  /*d700*/  @!P6 PRMT R177, R218, 0x5410, RZ ;  /* 0x00005410dab1e816 */ /* 0x000fe400000000ff */
[----:B------:R-:W-:Y:S02]  /*d710*/  ISETP.GE.U32.AND P6, PT, R162, R165, PT ;  /* 0x000000a5a200720c */ /* 0x000fe40003fc6070 */
[C---:B------:R-:W-:Y:S01]  /*d720*/  HMMA.16816.F32.BF16 R116, R140.reuse, R136, R116 ;  /* 0x000000888c74723c */ /* 0x040fe20000041874 */
[--C-:B------:R-:W-:Y:S03]  /*d730*/  SHF.R.U32.HI R134, RZ, 0x10, R172.reuse ;  /* 0x00000010ff867819 */ /* 0x100fe600000116ac */
[----:B------:R-:W-:Y:S02]  /*d740*/  SHF.R.U32.HI R135, RZ, 0x18, R172 ;  /* 0x00000018ff877819 */ /* 0x000fe400000116ac */
[----:B------:R-:W-:Y:S02]  /*d750*/  LOP3.LUT R152, R134, 0xff, RZ, 0xc0, !PT ;  /* 0x000000ff86987812 */ /* 0x000fe400078ec0ff */
[C---:B------:R-:W-:Y:S01]  /*d760*/  HMMA.16816.F32.BF16 R120, R140.reuse, R138, R120 ;  /* 0x0000008a8c78723c */ /* 0x040fe20000041878 */
[----:B------:R-:W-:Y:S03]  /*d770*/  LOP3.LUT R133, R133, 0xff, RZ, 0xc0, !PT ;  /* 0x000000ff85857812 */ /* 0x000fe600078ec0ff */
[----:B------:R-:W-:Y:S01]  /*d780*/  @!P6 HFMA2.BF16_V2 R216, -RZ.H0_H0, RZ.H0_H0, -R180.H0_H0 ;  /* 0x200000ffffd8e231 */ /* 0x000fe200003409b4 */
[----:B------:R-:W-:Y:S02]  /*d790*/  PRMT R167, R152, 0x5410, R167 ;  /* 0x0000541098a77816 */ /* 0x000fe400000000a7 */
[----:B------:R-:W-:Y:S01]  /*d7a0*/  LOP3.LUT R139, R170, 0xffff, RZ, 0xc0, !PT ;  /* 0x0000ffffaa8b7812 */ /* 0x000fe200078ec0ff */
[C---:B--2---:R-:W-:Y:S01]  /*d7b0*/  HMMA.16816.F32.BF16 R124, R140.reuse, R144, R124 ;  /* 0x000000908c7c723c */ /* 0x044fe2000004187c */
[--C-:B------:R-:W-:Y:S01]  /*d7c0*/  SHF.R.U32.HI R134, RZ, 0x10, R170.reuse ;  /* 0x00000010ff867819 */ /* 0x100fe200000116aa */
[----:B------:R-:W2:Y:S02]  /*d7d0*/  LDSM.16.MT88.4 R152, [R206+0x19800] ;  /* 0x01980000ce98783b */ /* 0x000ea40000004200 */
[----:B------:R-:W-:Y:S01]  /*d7e0*/  PRMT R165, R180, 0x5410, R179 ;  /* 0x00005410b4a57816 */ /* 0x000fe200000000b3 */
[--C-:B------:R-:W-:Y:S01]  /*d7f0*/  HSET2.LE.AND R167, R167, R175.reuse, PT ;  /* 0x000000afa7a77233 */ /* 0x100fe20003803000 */
[----:B------:R-:W-:Y:S02]  /*d800*/  @!P6 PRMT R180, R216, 0x5410, RZ ;  /* 0x00005410d8b4e816 */ /* 0x000fe400000000ff */
[----:B------:R-:W-:Y:S01]  /*d810*/  HMMA.16816.F32.BF16 R128, R140, R146, R128 ;  /* 0x000000928c80723c */ /* 0x000fe20000041880 */
[----:B------:R-:W-:Y:S02]  /*d820*/  ISETP.GE.U32.AND P6, PT, R162, R133, PT ;  /* 0x00000085a200720c */ /* 0x000fe40003fc6070 */
[----:B------:R-:W-:Y:S01]  /*d830*/  STG.E.U16 [R184.64+0x60], R180 ;  /* 0x000060b4b8007986 */ /* 0x000fe2000c101514 */
[----:B------:R-:W-:Y:S02]  /*d840*/  LOP3.LUT R133, R172, 0xffff, RZ, 0xc0, !PT ;  /* 0x0000ffffac857812 */ /* 0x000fe400078ec0ff */
[----:B------:R-:W-:Y:S02]  /*d850*/  LOP3.LUT R138, R170, 0xff, RZ, 0xc0, !PT ;  /* 0x000000ffaa8a7812 */ /* 0x000fe400078ec0ff */
[----:B------:R-:W-:Y:S04]  /*d860*/  SHF.R.U32.HI R139, RZ, 0x8, R139 ;  /* 0x00000008ff8b7819 */ /* 0x000fe8000001168b */
[----:B------:R-:W-:Y:S02]  /*d870*/  LOP3.LUT R136, R172, 0xff, RZ, 0xc0, !PT ;  /* 0x000000ffac887812 */ /* 0x000fe400078ec0ff */
[----:B------:R-:W-:Y:S01]  /*d880*/  SHF.R.U32.HI R137, RZ, 0x18, R170 ;  /* 0x00000018ff897819 */ /* 0x000fe200000116aa */
[--C-:B------:R-:W-:Y:S01]  /*d890*/  @!P6 HFMA2.BF16_V2 R224, -RZ.H0_H0, RZ.H0_H0, -R176.reuse.H0_H0 ;  /* 0x200000ffffe0e231 */ /* 0x100fe200003409b0 */
[----:B------:R-:W-:Y:S01]  /*d8a0*/  SHF.R.U32.HI R133, RZ, 0x8, R133 ;  /* 0x00000008ff857819 */ /* 0x000fe20000011685 */
[----:B------:R-:W-:Y:S01]  /*d8b0*/  LDSM.16.MT88.4 R168, [R206+0x1b800] ;  /* 0x01b80000cea8783b */ /* 0x000fe20000004200 */
[----:B------:R-:W-:Y:S02]  /*d8c0*/  LOP3.LUT R134, R134, 0xff, RZ, 0xc0, !PT ;  /* 0x000000ff86867812 */ /* 0x000fe400078ec0ff */
[----:B------:R-:W-:Y:S02]  /*d8d0*/  @!P0 PRMT R179, R215, 0x5410, RZ ;  /* 0x00005410d7b38816 */ /* 0x000fe400000000ff */
[----:B------:R-:W-:Y:S02]  /*d8e0*/  ISETP.GE.U32.AND P0, PT, R162, R135, PT ;  /* 0x00000087a200720c */ /* 0x000fe40003f06070 */
[----:B------:R-:W-:Y:S01]  /*d8f0*/  PRMT R135, R138, 0x5410, R139 ;  /* 0x000054108a877816 */ /* 0x000fe2000000008b */
[----:B------:R-:W-:Y:S01]  /*d900*/  STG.E.U16 [R184.64+0x62], R179 ;  /* 0x000062b3b8007986 */ /* 0x000fe2000c101514 */
[----:B------:R-:W-:Y:S02]  /*d910*/  PRMT R133, R136, 0x5410, R133 ;  /* 0x0000541088857816 */ /* 0x000fe40000000085 */
[----:B------:R-:W-:Y:S01]  /*d920*/  PRMT R134, R134, 0x5410, R137 ;  /* 0x0000541086867816 */ /* 0x000fe20000000089 */
[--C-:B------:R-:W-:Y:S01]  /*d930*/  HSET2.LE.AND R135, R135, R175.reuse, PT ;  /* 0x000000af87877233 */ /* 0x100fe20003803000 */
[----:B------:R-:W-:Y:S01]  /*d940*/  LOP3.LUT R167, R167, R176, RZ, 0xc0, !PT ;  /* 0x000000b0a7a77212 */ /* 0x000fe200078ec0ff */
[--C-:B------:R-:W-:Y:S01]  /*d950*/  HSET2.LE.AND R133, R133, R175.reuse, PT ;  /* 0x000000af85857233 */ /* 0x100fe20003803000 */
[----:B------:R-:W-:Y:S01]  /*d960*/  STG.E.U16 [R182.64+0x70], R177 ;  /* 0x000070b1b6007986 */ /* 0x000fe2000c101514 */
[----:B------:R-:W-:Y:S01]  /*d970*/  HSET2.LE.AND R134, R134, R175, PT ;  /* 0x000000af86867233 */ /* 0x000fe20003803000 */
[----:B------:R-:W-:Y:S01]  /*d980*/  LOP3.LUT R164, R135, R156, RZ, 0xc0, !PT ;  /* 0x0000009c87a47212 */ /* 0x000fe200078ec0ff */
[----:B------:R-:W-:Y:S01]  /*d990*/  @!P0 HFMA2.BF16_V2 R223, -RZ.H0_H0, RZ.H0_H0, -R176.H1_H1 ;  /* 0x200000ffffdf8231 */ /* 0x000fe200003609b0 */
[----:B------:R-:W3:Y:S01]  /*d9a0*/  LDSM.16.MT88.4 R156, [R205+0x19800] ;  /* 0x01980000cd9c783b */ /* 0x000ee20000004200 */
[----:B------:R-:W-:Y:S02]  /*d9b0*/  LOP3.LUT R166, R133, R132, RZ, 0xc0, !PT ;  /* 0x0000008485a67212 */ /* 0x000fe400078ec0ff */
[----:B------:R-:W-:Y:S02]  /*d9c0*/  LOP3.LUT R165, R134, R165, RZ, 0xc0, !PT ;  /* 0x000000a586a57212 */ /* 0x000fe400078ec0ff */
[----:B------:R-:W-:Y:S02]  /*d9d0*/  @!P5 PRMT R178, R219, 0x5410, RZ ;  /* 0x00005410dbb2d816 */ /* 0x000fe400000000ff */
[----:B------:R-:W-:Y:S01]  /*d9e0*/  ISETP.LT.AND P5, PT, RZ, UR15, PT ;  /* 0x0000000fff007c0c */ /* 0x000fe2000bfa1270 */
[----:B------:R-:W-:Y:S02]  /*d9f0*/  LDSM.16.MT88.4 R172, [R205+0x1b800] ;  /* 0x01b80000cdac783b */ /* 0x000fe40000004200 */
[C---:B-1----:R-:W-:Y:S06]  /*da00*/  HMMA.16816.F32.BF16 R132, R164.reuse, R148, R4 ;  /* 0x00000094a484723c */ /* 0x042fec0000041804 */
[----:B------:R-:W-:Y:S01]  /*da10*/  LDSM.16.MT88.4 R4, [R208+0x1b800] ;  /* 0x01b80000d004783b */ /* 0x000fe20000004200 */
[----:B------:R-:W-:Y:S01]  /*da20*/  IMAD.MOV.U32 R149, RZ, RZ, R160 ;  /* 0x000000ffff957224 */ /* 0x000fe200078e00a0 */
[C---:B------:R-:W-:Y:S06]  /*da30*/  HMMA.16816.F32.BF16 R136, R164.reuse, R150, R8 ;  /* 0x00000096a488723c */ /* 0x040fec0000041808 */
[----:B------:R-:W1:Y:S02]  /*da40*/  LDSM.16.MT88.4 R160, [R204+0x19800] ;  /* 0x01980000cca0783b */ /* 0x000e640000004200 */
[C---:B--2---:R-:W-:Y:S06]  /*da50*/  HMMA.16816.F32.BF16 R140, R164.reuse, R152, R12 ;  /* 0x00000098a48c723c */ /* 0x044fec000004180c */
[----:B------:R-:W2:Y:S02]  /*da60*/  LDSM.16.MT88.4 R8, [R204+0x1b800] ;  /* 0x01b80000cc08783b */ /* 0x000ea40000004200 */
[C---:B------:R-:W-:Y:S06]  /*da70*/  HMMA.16816.F32.BF16 R144, R164.reuse, R154, R16 ;  /* 0x0000009aa490723c */ /* 0x040fec0000041810 */
[----:B------:R-:W4:Y:S01]  /*da80*/  LDSM.16.MT88.4 R12, [R208+0x1d800] ;  /* 0x01d80000d00c783b */ /* 0x000f220000004200 */
[----:B------:R-:W-:Y:S02]  /*da90*/  IMAD.MOV.U32 R19, RZ, RZ, R149 ;  /* 0x000000ffff137224 */ /* 0x000fe400078e0095 */
[C---:B---3--:R-:W-:Y:S05]  /*daa0*/  HMMA.16816.F32.BF16 R148, R164.reuse, R156, R20 ;  /* 0x0000009ca494723c */ /* 0x048fea0000041814 */
[----:B------:R-:W-:Y:S03]  /*dab0*/  LDSM.16.MT88.4 R20, [R204+0x1d800] ;  /* 0x01d80000cc14783b */ /* 0x000fe60000004200 */
[C---:B------:R-:W-:Y:S05]  /*dac0*/  HMMA.16816.F32.BF16 R152, R164.reuse, R158, R24 ;  /* 0x0000009ea498723c */ /* 0x040fea0000041818 */
[----:B------:R-:W-:Y:S03]  /*dad0*/  LDSM.16.MT88.4 R24, [R208+0x1f800] ;  /* 0x01f80000d018783b */ /* 0x000fe60000004200 */
[C---:B-1----:R-:W-:Y:S05]  /*dae0*/  HMMA.16816.F32.BF16 R156, R164.reuse, R160, R28 ;  /* 0x000000a0a49c723c */ /* 0x042fea000004181c */
[----:B------:R-:W-:Y:S03]  /*daf0*/  LDSM.16.MT88.4 R28, [R206+0x1f800] ;  /* 0x01f80000ce1c783b */ /* 0x000fe60000004200 */
[C---:B------:R-:W-:Y:S05]  /*db00*/  HMMA.16816.F32.BF16 R160, R164.reuse, R162, R32 ;  /* 0x000000a2a4a0723c */ /* 0x040fea0000041820 */
[----:B------:R-:W-:Y:S02]  /*db10*/  STG.E.U16 [R182.64+0x72], R178 ;  /* 0x000072b2b6007986 */ /* 0x000fe4000c101514 */
[----:B------:R-:W-:Y:S01]  /*db20*/  IMAD.MOV.U32 R35, RZ, RZ, R19 ;  /* 0x000000ffff237224 */ /* 0x000fe200078e0013 */
[C---:B------:R-:W-:Y:S01]  /*db30*/  HMMA.16816.F32.BF16 R36, R164.reuse, R4, R36 ;  /* 0x00000004a424723c */ /* 0x040fe20000041824 */
[----:B------:R-:W-:Y:S07]  /*db40*/  LDSM.16.MT88.4 R16, [R205+0x1d800] ;  /* 0x01d80000cd10783b */ /* 0x000fee0000004200 */
[C---:B------:R-:W-:Y:S01]  /*db50*/  HMMA.16816.F32.BF16 R40, R164.reuse, R6, R40 ;  /* 0x00000006a428723c */ /* 0x040fe20000041828 */
[----:B------:R-:W1:Y:S07]  /*db60*/  LDSM.16.MT88.4 R4, [R206+0x1d800] ;  /* 0x01d80000ce04783b */ /* 0x000e6e0000004200 */
[C---:B------:R-:W-:Y:S08]  /*db70*/  HMMA.16816.F32.BF16 R44, R164.reuse, R168, R44 ;  /* 0x000000a8a42c723c */ /* 0x040ff0000004182c */
[C---:B------:R-:W-:Y:S08]  /*db80*/  HMMA.16816.F32.BF16 R48, R164.reuse, R170, R48 ;  /* 0x000000aaa430723c */ /* 0x040ff00000041830 */
        /* <DEDUP_REMOVED lines=8> */
[C---:B-1----:R-:W-:Y:S07]  /*dc10*/  HMMA.16816.F32.BF16 R76, R164.reuse, R4, R76 ;  /* 0x00000004a44c723c */ /* 0x042fee000004184c */
[----:B------:R-:W-:Y:S01]  /*dc20*/  FADD.FTZ R4, R181, R35 ;  /* 0x00000023b5047221 */ /* 0x000fe20000010000 */
[C---:B------:R-:W-:Y:S01]  /*dc30*/  HMMA.16816.F32.BF16 R80, R164.reuse, R6, R80 ;  /* 0x00000006a450723c */ /* 0x040fe20000041850 */
[----:B------:R-:W-:Y:S03]  /*dc40*/  @P0 PRMT R5, R176, 0x7632, R5 ;  /* 0x00007632b0050816 */ /* 0x000fe60000000005 */
[----:B------:R-:W-:Y:S02]  /*dc50*/  @!P0 PRMT R5, R223, 0x5410, RZ ;  /* 0x00005410df058816 */ /* 0x000fe400000000ff */
[----:B------:R-:W-:Y:S02]  /*dc60*/  @!P6 PRMT R176, R224, 0x5410, RZ ;  /* 0x00005410e0b0e816 */ /* 0x000fe400000000ff */
[C---:B------:R-:W-:Y:S01]  /*dc70*/  HMMA.16816.F32.BF16 R84, R164.reuse, R16, R84 ;  /* 0x00000010a454723c */ /* 0x040fe20000041854 */
[----:B------:R1:W-:Y:S04]  /*dc80*/  STG.E.U16 [R184.64+0x72], R5 ;  /* 0x00007205b8007986 */ /* 0x0003e8000c101514 */
[----:B------:R4:W-:Y:S03]  /*dc90*/  STG.E.U16 [R184.64+0x70], R176 ;  /* 0x000070b0b8007986 */ /* 0x0009e6000c101514 */
[C---:B------:R-:W-:Y:S08]  /*dca0*/  HMMA.16816.F32.BF16 R88, R164.reuse, R18, R88 ;  /* 0x00000012a458723c */ /* 0x040ff00000041858 */
[C---:B------:R-:W-:Y:S08]  /*dcb0*/  HMMA.16816.F32.BF16 R92, R164.reuse, R20, R92 ;  /* 0x00000014a45c723c */ /* 0x040ff0000004185c */
[C---:B------:R-:W-:Y:S01]  /*dcc0*/  HMMA.16816.F32.BF16 R96, R164.reuse, R22, R96 ;  /* 0x00000016a460723c */ /* 0x040fe20000041860 */
[----:B-1----:R-:W-:Y:S07]  /*dcd0*/  FADD.FTZ R5, R186, R187 ;  /* 0x000000bbba057221 */ /* 0x002fee0000010000 */
[C---:B------:R-:W-:Y:S01]  /*dce0*/  HMMA.16816.F32.BF16 R100, R164.reuse, R24, R100 ;  /* 0x00000018a464723c */ /* 0x040fe20000041864 */
[----:B------:R4:W-:Y:S04]  /*dcf0*/  STL [R1+0x5c], R5 ;  /* 0x00005c0501007387 */ /* 0x0009e80000100800 */
[----:B------:R4:W-:Y:S03]  /*dd00*/  STL [R1+0x58], R4 ;  /* 0x0000580401007387 */ /* 0x0009e60000100800 */
[C---:B------:R-:W-:Y:S08]  /*dd10*/  HMMA.16816.F32.BF16 R104, R164.reuse, R26, R104 ;  /* 0x0000001aa468723c */ /* 0x040ff00000041868 */
[C---:B------:R-:W-:Y:S08]  /*dd20*/  HMMA.16816.F32.BF16 R108, R164.reuse, R28, R108 ;  /* 0x0000001ca46c723c */ /* 0x040ff0000004186c */
[C---:B------:R-:W-:Y:S08]  /*dd30*/  HMMA.16816.F32.BF16 R112, R164.reuse, R30, R112 ;  /* 0x0000001ea470723c */ /* 0x040ff00000041870 */
[C---:B--2---:R-:W-:Y:S08]  /*dd40*/  HMMA.16816.F32.BF16 R116, R164.reuse, R8, R116 ;  /* 0x00000008a474723c */ /* 0x044ff00000041874 */
[C---:B------:R-:W-:Y:S08]  /*dd50*/  HMMA.16816.F32.BF16 R120, R164.reuse, R10, R120 ;  /* 0x0000000aa478723c */ /* 0x040ff00000041878 */
[C---:B---3--:R-:W-:Y:S08]  /*dd60*/  HMMA.16816.F32.BF16 R124, R164.reuse, R12, R124 ;  /* 0x0000000ca47c723c */ /* 0x048ff0000004187c */
[----:B------:R-:W-:Y:S07]  /*dd70*/  HMMA.16816.F32.BF16 R128, R164, R14, R128 ;  /* 0x0000000ea480723c */ /* 0x000fee0000041880 */
[----:B------:R-:W-:Y:S01]  /*dd80*/  IADD3 R164, P0, R182, -0x80, RZ ;  /* 0xffffff80b6a47810 */ /* 0x000fe20007f1e0ff */
[----:B------:R-:W-:Y:S04]  /*dd90*/  IMAD.MOV.U32 R165, RZ, RZ, R0 ;  /* 0x000000ffffa57224 */ /* 0x000fe800078e0000 */
[----:B------:R-:W-:Y:S01]  /*dda0*/  IADD3.X R167, R183, -0x1, RZ, P0, !PT ;  /* 0xffffffffb7a77810 */ /* 0x000fe200007fe4ff */
[----:B----45:R-:W-:-:S05]  /*ddb0*/  @P5 BRA `(.L_x_1610) ;  /* 0xffffa75000005947 */ /* 0x030fca000383ffff */
.L_x_1609:
        /* <DEDUP_REMOVED lines=397> */
.L_x_1614:
[----:B--234-:R-:W-:Y:S05]  /*f690*/  BSYNC B0 ;  /* 0x0000000000007941 */ /* 0x01cfea0003800000 */
.L_x_1613:
        /* <DEDUP_REMOVED lines=40> */
.L_x_1616:
[----:B------:R-:W-:Y:S05]  /*f920*/  BSYNC B0 ;  /* 0x0000000000007941 */ /* 0x000fea0003800000 */
.L_x_1615:
        /* <DEDUP_REMOVED lines=22> */
.L_x_1618:
[----:B------:R-:W-:Y:S05]  /*fa90*/  BSYNC B0 ;  /* 0x0000000000007941 */ /* 0x000fea0003800000 */
.L_x_1617:
        /* <DEDUP_REMOVED lines=22> */
.L_x_1620:
[----:B------:R-:W-:Y:S05]  /*fc00*/  BSYNC B0 ;  /* 0x0000000000007941 */ /* 0x000fea0003800000 */
.L_x_1619:
        /* <DEDUP_REMOVED lines=22> */
.L_x_1587:
        /* <DEDUP_REMOVED lines=82> */
.L_x_1622:
[----:B------:R-:W-:Y:S05]  /*10290*/  BSYNC B0 ;  /* 0x0000000000007941 */ /* 0x000fea0003800000 */
.L_x_1621:
        /* <DEDUP_REMOVED lines=22> */
.L_x_1624:
[----:B------:R-:W-:Y:S05]  /*10400*/  BSYNC B0 ;  /* 0x0000000000007941 */ /* 0x000fea0003800000 */
.L_x_1623:
        /* <DEDUP_REMOVED lines=22> */
.L_x_1626:
[----:B------:R-:W-:Y:S05]  /*10570*/  BSYNC B0 ;  /* 0x0000000000007941 */ /* 0x000fea0003800000 */
.L_x_1625:
        /* <DEDUP_REMOVED lines=21> */
.L_x_1628:
[----:B------:R-:W-:Y:S05]  /*106d0*/  BSYNC B0 ;  /* 0x0000000000007941 */ /* 0x000fea0003800000 */
.L_x_1627:
        /* <DEDUP_REMOVED lines=35> */
.L_x_1629:
        /* <DEDUP_REMOVED lines=15> */
.L_x_2057:


//--------------------- .text._ZN5flash16flash_fwd_kernelI23Flash_fwd_kernel_traitsILi256ELi128ELi64ELi8ELb0ELb0EN7cutlass10bfloat16_tE19Flash_kernel_traitsILi256ELi128ELi64ELi8ES3_EELb0ELb0ELb0ELb1ELb0ELb0ELb1ELb0EEEvNS_16Flash_fwd_paramsE --------------------------
	.section	.text._ZN5flash16flash_fwd_kernelI23Flash_fwd_kernel_traitsILi256ELi128ELi64ELi8ELb0ELb0EN7cutlass10bfloat16_tE19Flash_kernel_traitsILi256ELi128ELi64ELi8ES3_EELb0ELb0ELb0ELb1ELb0ELb0ELb1ELb0EEEvNS_16Flash_fwd_paramsE,"ax",@progbits
	.sectioninfo	@"SHI_REGISTERS=255"
	.align	128
        .global         _ZN5flash16flash_fwd_kernelI23Flash_fwd_kernel_traitsILi256ELi128ELi64ELi8ELb0ELb0EN7cutlass10bfloat16_tE19Flash_kernel_traitsILi256ELi128ELi64ELi8ES3_EELb0ELb0ELb0ELb1ELb0ELb0ELb1ELb0EEEvNS_16Flash_fwd_paramsE
        .type           _ZN5flash16flash_fwd_kernelI23Flash_fwd_kernel_traitsILi256ELi128ELi64ELi8ELb0ELb0EN7cutlass10bfloat16_tE19Flash_kernel_traitsILi256ELi128ELi64ELi8ES3_EELb0ELb0ELb0ELb1ELb0ELb0ELb1ELb0EEEvNS_16Flash_fwd_paramsE,@function
        .size           _ZN5flash16flash_fwd_kernelI23Flash_fwd_kernel_traitsILi256ELi128ELi64ELi8ELb0ELb0EN7cutlass10bfloat16_tE19Flash_kernel_traitsILi256ELi128ELi64ELi8ES3_EELb0ELb0ELb0ELb1ELb0ELb0ELb1ELb0EEEvNS_16Flash_fwd_paramsE,(.L_x_2058 - _ZN5flash16flash_fwd_kernelI23Flash_fwd_kernel_traitsILi256ELi128ELi64ELi8ELb0ELb0EN7cutlass10bfloat16_tE19Flash_kernel_traitsILi256ELi128ELi64ELi8ES3_EELb0ELb0ELb0ELb1ELb0ELb0ELb1ELb0EEEvNS_16Flash_fwd_paramsE)
        .other          _ZN5flash16flash_fwd_kernelI23Flash_fwd_kernel_traitsILi256ELi128ELi64ELi8ELb0ELb0EN7cutlass10bfloat16_tE19Flash_kernel_traitsILi256ELi128ELi64ELi8ES3_EELb0ELb0ELb0ELb1ELb0ELb0ELb1ELb0EEEvNS_16Flash_fwd_paramsE,@"STO_CUDA_ENTRY STV_DEFAULT"
_ZN5flash16flash_fwd_kernelI23Flash_fwd_kernel_traitsILi256ELi128ELi64ELi8ELb0ELb0EN7cutlass10bfloat16_tE19Flash_kernel_traitsILi256ELi128ELi64ELi8ES3_EELb0ELb0ELb0ELb1ELb0ELb0ELb1ELb0EEEvNS_16Flash_fwd_paramsE:
.text._ZN5flash16flash_fwd_kernelI23Flash_fwd_kernel_traitsILi256ELi128ELi64ELi8ELb0ELb0EN7cutlass10bfloat16_tE19Flash_kernel_traitsILi256ELi128ELi64ELi8ES3_EELb0ELb0ELb0ELb1ELb0ELb0ELb1ELb0EEEvNS_16Flash_fwd_paramsE:
        /* <DEDUP_REMOVED lines=57> */
.L_x_1630:
[----:B-1----:R-:W-:Y:S02]  /*0390*/  ULDC UR8, c[0x0][0x218] ;  /* 0x0000860000087ab9 */ /* 0x002fe40000000800 */
.L_x_1631:
        /* <DEDUP_REMOVED lines=62> */
.L_x_1633:
        /* <DEDUP_REMOVED lines=50> */
.L_x_1634:
        /* <DEDUP_REMOVED lines=28> */
[----:B------:R-:W-:Y:S01]  /*0c60*/  LEA.HI R9, R12, R98, RZ, 0x6 ;  /* 0x000000620c097211 */ /* 0x000fe200078f30ff */
[----:B------:R-:W-:Y:S01]  /*0c70*/  IMAD.WIDE.U32 R4, R246, c[0x0][0x198], R152 ;  /* 0x00006600f6047a25 */ /* 0x000fe200078e0098 */
[----:B------:R-:W-:Y:S01]  /*0c80*/  LOP3.LUT R10, R3, R2, RZ, 0x3c, !PT ;  /* 0x00000002030a7212 */ /* 0x000fe200078e3cff */
[----:B------:R2:W-:Y:S01]  /*0c90*/  STL.64 [R1+0x18], R152 ;  /* 0x0000189801007387 */ /* 0x0005e20000100a00 */
[----:B------:R-:W-:Y:S01]  /*0ca0*/  IADD3 R2, P0, R152, UR8, RZ ;  /* 0x0000000898027c10 */ /* 0x000fe2000ff1e0ff */
[----:B------:R-:W-:Y:S01]  /*0cb0*/  IMAD.IADD R0, R6, 0x1, -R0 ;  /* 0x0000000106007824 */ /* 0x000fe200078e0a00 */
[----:B------:R-:W-:Y:S01]  /*0cc0*/  ULDC.64 UR8, c[0x0][0x1b0] ;  /* 0x00006c0000087ab9 */ /* 0x000fe20000000a00 */
        /* <DEDUP_REMOVED lines=8> */
[----:B------:R-:W-:Y:S01]  /*0d50*/  UIMAD UR8, UR26, UR8, URZ ;  /* 0x000000081a0872a4 */ /* 0x000fe2000f8e023f */
[----:B------:R-:W-:Y:S01]  /*0d60*/  LOP3.LUT R10, R10, 0xfffffe00, R9, 0xf8, !PT ;  /* 0xfffffe000a0a7812 */ /* 0x000fe200078ef809 */
[----:B------:R-:W-:Y:S01]  /*0d70*/  IMAD.SHL.U32 R0, R0, 0x40, RZ ;  /* 0x0000004000007824 */ /* 0x000fe200078e00ff */
[----:B------:R-:W-:Y:S01]  /*0d80*/  IADD3.X R9, R5, UR10, R6, P0, !PT ;  /* 0x0000000a05097c10 */ /* 0x000fe200087fe406 */
[----:B------:R-:W-:Y:S01]  /*0d90*/  IMAD.SHL.U32 R6, R21, 0x8, RZ ;  /* 0x0000000815067824 */ /* 0x000fe200078e00ff */
[----:B------:R-:W-:Y:S01]  /*0da0*/  UIMAD UR9, UR5, UR9, UR8 ;  /* 0x00000009050972a4 */ /* 0x000fe2000f8e0208 */
[----:B------:R-:W-:Y:S01]  /*0db0*/  IMAD.WIDE.U32 R2, R246, c[0x0][0x1a0], R152 ;  /* 0x00006800f6027a25 */ /* 0x000fe200078e0098 */
[----:B------:R-:W-:Y:S01]  /*0dc0*/  LOP3.LUT R0, R0, 0x1c0, RZ, 0xc0, !PT ;  /* 0x000001c000007812 */ /* 0x000fe200078ec0ff */
[----:B------:R-:W-:Y:S01]  /*0dd0*/  UIMAD UR8, UR5, UR7, UR6 ;  /* 0x00000007050872a4 */ /* 0x000fe2000f8e0206 */
[----:B------:R-:W-:Y:S01]  /*0de0*/  IADD3 R149, R152, 0x40, RZ ;  /* 0x0000004098957810 */ /* 0x000fe20007ffe0ff */
[----:B------:R-:W-:Y:S01]  /*0df0*/  IMAD R4, R246, c[0x0][0x1a4], R4 ;  /* 0x00006900f6047a24 */ /* 0x000fe200078e0204 */
[----:B------:R-:W-:Y:S01]  /*0e00*/  LOP3.LUT R6, R0, 0x8, R6, 0xf8, !PT ;  /* 0x0000000800067812 */ /* 0x000fe200078ef806 */
[----:B------:R-:W-:Y:S01]  /*0e10*/  IMAD.U32 R5, RZ, RZ, UR5 ;  /* 0x00000005ff057e24 */ /* 0x000fe2000f8e00ff */
[----:B------:R-:W-:Y:S01]  /*0e20*/  IADD3 R2, P0, R2, UR14, RZ ;  /* 0x0000000e02027c10 */ /* 0x000fe2000ff1e0ff */
[----:B------:R-:W-:Y:S01]  /*0e30*/  UIADD3 UR24, -UR21, UR17, URZ ;  /* 0x0000001115187290 */ /* 0x000fe2000fffe13f */
[----:B------:R-:W-:Y:S01]  /*0e40*/  SHF.R.U32.HI R0, RZ, 0x3, R0 ;  /* 0x00000003ff007819 */ /* 0x000fe20000011600 */
[----:B------:R-:W-:Y:S01]  /*0e50*/  ULDC.64 UR6, c[0x0][0x1a8] ;  /* 0x00006a0000067ab9 */ /* 0x000fe20000000a00 */
[----:B------:R-:W-:Y:S01]  /*0e60*/  IADD3.X R3, R3, UR11, R4, P0, !PT ;  /* 0x0000000b03037c10 */ /* 0x000fe200087fe404 */
[----:B------:R-:W-:Y:S01]  /*0e70*/  UIMAD UR6, UR23, UR6, URZ ;  /* 0x00000006170672a4 */ /* 0x000fe2000f8e023f */
[----:B------:R-:W-:Y:S01]  /*0e80*/  LOP3.LUT R6, R6, R0, RZ, 0x3c, !PT ;  /* 0x0000000006067212 */ /* 0x000fe200078e3cff */
[----:B------:R-:W-:Y:S01]  /*0e90*/  IMAD.U32 R0, RZ, RZ, UR5 ;  /* 0x00000005ff007e24 */ /* 0x000fe2000f8e00ff */
[C---:B------:R-:W-:Y:S01]  /*0ea0*/  IADD3 R148, R152.reuse, 0x80, RZ ;  /* 0x0000008098947810 */ /* 0x040fe20007ffe0ff */
[----:B------:R-:W-:Y:S01]  /*0eb0*/  IMAD.WIDE.U32 R26, R5, c[0x0][0x1b8], R2 ;  /* 0x00006e00051a7a25 */ /* 0x000fe200078e0002 */
[----:B------:R-:W-:Y:S01]  /*0ec0*/  IADD3 R147, R152, 0xc0, RZ ;  /* 0x000000c098937810 */ /* 0x000fe20007ffe0ff */
[----:B------:R-:W-:Y:S01]  /*0ed0*/  UIMAD UR7, UR22, UR7, UR6 ;  /* 0x00000007160772a4 */ /* 0x000fe2000f8e0206 */
[----:B------:R-:W-:Y:S01]  /*0ee0*/  ISETP.GE.AND P0, PT, R246, UR24, PT ;  /* 0x00000018f6007c0c */ /* 0x000fe2000bf06270 */
[----:B------:R-:W-:Y:S01]  /*0ef0*/  IMAD.WIDE.U32 R28, R0, c[0x0][0x1b0], R8 ;  /* 0x00006c00001c7a25 */ /* 0x000fe200078e0008 */
[----:B------:R-:W-:-:S02]  /*0f00*/  IADD3 R25, R27, UR8, RZ ;  /* 0x000000081b197c10 */ /* 0x000fc4000fffe0ff */
[----:B------:R-:W-:Y:S01]  /*0f10*/  LEA.HI R22, R12, R98, RZ, 0x5 ;  /* 0x000000620c167211 */ /* 0x000fe200078f28ff */
[----:B------:R-:W-:Y:S01]  /*0f20*/  IMAD.SHL.U32 R4, R11, 0x40, RZ ;  /* 0x000000400b047824 */ /* 0x000fe200078e00ff */
[----:B------:R2:W-:Y:S01]  /*0f30*/  STL.64 [R1+0x10], R28 ;  /* 0x0000101c01007387 */ /* 0x0005e20000100a00 */
[----:B------:R-:W-:Y:S01]  /*0f40*/  IADD3 R31, R29, UR9, RZ ;  /* 0x000000091d1f7c10 */ /* 0x000fe2000fffe0ff */
[----:B------:R-:W-:Y:S01]  /*0f50*/  IMAD.MOV.U32 R3, RZ, RZ, 0x10 ;  /* 0x00000010ff037424 */ /* 0x000fe200078e00ff */
[----:B------:R-:W-:Y:S01]  /*0f60*/  IADD3 R11, R19, UR7, RZ ;  /* 0x00000007130b7c10 */ /* 0x000fe2000fffe0ff */
[----:B------:R2:W-:Y:S01]  /*0f70*/  STL.64 [R1+0x20], R26 ;  /* 0x0000201a01007387 */ /* 0x0005e20000100a00 */
[----:B------:R-:W-:Y:S01]  /*0f80*/  IMAD.U32 R8, RZ, RZ, UR15 ;  /* 0x0000000fff087e24 */ /* 0x000fe2000f8e00ff */
[----:B------:R-:W-:Y:S01]  /*0f90*/  LOP3.LUT R4, R6, 0xfffffe00, R4, 0xf8, !PT ;  /* 0xfffffe0006047812 */ /* 0x000fe200078ef804 */
[----:B------:R-:W-:Y:S01]  /*0fa0*/  IMAD.SHL.U32 R231, R10, 0x2, RZ ;  /* 0x000000020ae77824 */ /* 0x000fe200078e00ff */
[----:B------:R2:W-:Y:S01]  /*0fb0*/  STL [R1+0x30], R149 ;  /* 0x0000309501007387 */ /* 0x0005e20000100800 */
[----:B------:R-:W-:Y:S01]  /*0fc0*/  SHF.R.S32.HI R97, RZ, 0x5, R22 ;  /* 0x00000005ff617819 */ /* 0x000fe20000011416 */
[----:B------:R-:W-:Y:S01]  /*0fd0*/  IMAD.WIDE R8, R8, 0x80, R246 ;  /* 0x0000008008087825 */ /* 0x000fe200078e02f6 */
[----:B------:R-:W-:Y:S01]  /*0fe0*/  SEL R3, R3, 0xfffffff0, !P1 ;  /* 0xfffffff003037807 */ /* 0x000fe20004800000 */
        /* <DEDUP_REMOVED lines=44> */
.L_x_1636:
[----:B------:R-:W-:Y:S05]  /*12b0*/  BSYNC B0 ;  /* 0x0000000000007941 */ /* 0x000fea0003800000 */
.L_x_1635:
        /* <DEDUP_REMOVED lines=45> */
.L_x_1638:
[----:B------:R-:W-:Y:S05]  /*1590*/  BSYNC B0 ;  /* 0x0000000000007941 */ /* 0x000fea0003800000 */
.L_x_1637:
        /* <DEDUP_REMOVED lines=45> */
.L_x_1640:
[----:B------:R-:W-:Y:S05]  /*1870*/  BSYNC B0 ;  /* 0x0000000000007941 */ /* 0x000fea0003800000 */
.L_x_1639:
        /* <DEDUP_REMOVED lines=48> */
.L_x_1642:
[----:B------:R-:W-:Y:S05]  /*1b80*/  BSYNC B0 ;  /* 0x0000000000007941 */ /* 0x000fea0003800000 */
.L_x_1641:
        /* <DEDUP_REMOVED lines=48> */
.L_x_1644:
[----:B------:R-:W-:Y:S05]  /*1e90*/  BSYNC B0 ;  /* 0x0000000000007941 */ /* 0x000fea0003800000 */
.L_x_1643:
        /* <DEDUP_REMOVED lines=42> */
.L_x_1646:
[----:B------:R-:W-:Y:S05]  /*2140*/  BSYNC B0 ;  /* 0x0000000000007941 */ /* 0x000fea0003800000 */
.L_x_1645:
        /* <DEDUP_REMOVED lines=15> */
[----:B------:R-:W5:Y:S01]  /*2240*/  @P0 MUFU.RCP R5, c[0x0][0x238] ;  /* 0x00008e0000050b08 */ /* 0x000f620000001000 */
[----:B------:R-:W-:Y:S01]  /*2250*/  ISETP.GE.AND P1, PT, R246, UR27, PT ;  /* 0x0000001bf6007c0c */ /* 0x000fe2000bf26270 */
[----:B------:R-:W-:-:S03]  /*2260*/  ULDC.64 UR6, c[0x0][0x1a0] ;  /* 0x0000680000067ab9 */ /* 0x000fc60000000a00 */
[----:B------:R-:W-:-:S05]  /*2270*/  IMAD.U32 R7, RZ, RZ, UR9 ;  /* 0x00000009ff077e24 */ /* 0x000fca000f8e00ff */
[----:B------:R1:W5:Y:S01]  /*2280*/  @P0 LDG.E R2, [R6.64] ;  /* 0x0000001206020981 */ /* 0x000362000c1e1900 */
[----:B------:R-:W-:Y:S01]  /*2290*/  UIMAD.WIDE.U32 UR22, UR28, UR6, URZ ;  /* 0x000000061c1672a5 */ /* 0x000fe2000f8e003f */
[----:B------:R-:W-:Y:S01]  /*22a0*/  BSSY B0, `(.L_x_1647) ;  /* 0x0000034000007945 */ /* 0x000fe20003800000 */
[----:B------:R-:W-:Y:S01]  /*22b0*/  UIMAD UR6, UR31, UR6, URZ ;  /* 0x000000061f0672a4 */ /* 0x000fe2000f8e023f */
[----:B------:R-:W-:Y:S03]  /*22c0*/  BAR.SYNC.DEFER_BLOCKING 0x0 ;  /* 0x0000000000007b1d */ /* 0x000fe60000010000 */
[----:B------:R-:W-:-:S03]  /*22d0*/  UIMAD UR6, UR28, UR7, UR6 ;  /* 0x000000071c0672a4 */ /* 0x000fc6000f8e0206 */
[----:B------:R-:W-:Y:S02]  /*22e0*/  UMOV UR4, URZ ;  /* 0x0000003f00047c82 */ /* 0x000fe40008000000 */
[----:B------:R-:W-:Y:S01]  /*22f0*/  UIADD3 UR6, UR23, UR6, URZ ;  /* 0x0000000617067290 */ /* 0x000fe2000fffe03f */
[----:B-1----:R-:W-:Y:S01]  /*2300*/  MOV R6, UR22 ;  /* 0x0000001600067c02 */ /* 0x002fe20008000f00 */
[----:B------:R-:W-:Y:S01]  /*2310*/  IMAD.U32 R7, RZ, RZ, UR23 ;  /* 0x00000017ff077e24 */ /* 0x000fe2000f8e00ff */
[----:B------:R1:W-:Y:S04]  /*2320*/  @P1 STS.128 [R231+0x18000], RZ ;  /* 0x018000ffe7001388 */ /* 0x0003e80000000c00 */
[----:B------:R1:W-:Y:S04]  /*2330*/  @P1 STS.128 [R231+0x1a000], RZ ;  /* 0x01a000ffe7001388 */ /* 0x0003e80000000c00 */
[----:B------:R1:W-:Y:S04]  /*2340*/  @P1 STS.128 [R231+0x1c000], RZ ;  /* 0x01c000ffe7001388 */ /* 0x0003e80000000c00 */
[----:B------:R1:W-:Y:S01]  /*2350*/  @P1 STS.128 [R231+0x1e000], RZ ;  /* 0x01e000ffe7001388 */ /* 0x0003e20000000c00 */
[----:B-----5:R-:W-:Y:S01]  /*2360*/  @P0 FMUL.FTZ R2, R2, R5 ;  /* 0x0000000502020220 */ /* 0x020fe20000410000 */
[----:B------:R-:W-:-:S03]  /*2370*/  MOV R5, UR6 ;  /* 0x0000000600057c02 */ /* 0x000fc60008000f00 */
[----:B------:R5:W2:Y:S02]  /*2380*/  @P0 R2UR UR8, R2 ;  /* 0x00000000020803c2 */ /* 0x000aa400000e0000 */
[----:B-----5:R-:W-:Y:S01]  /*2390*/  LEA R2, P0, R6, R26, 0x6 ;  /* 0x0000001a06027211 */ /* 0x020fe200078030ff */
[----:B--2---:R-:W-:-:S03]  /*23a0*/  @UP1 UMOV UR4, UR8 ;  /* 0x0000000800041c82 */ /* 0x004fc60008000000 */
[----:B------:R-:W-:Y:S01]  /*23b0*/  LEA.HI.X R5, R6, R25, R5, 0x6, P0 ;  /* 0x0000001906057211 */ /* 0x000fe200000f3405 */
[----:B------:R-:W-:Y:S05]  /*23c0*/  @P1 BRA `(.L_x_1648) ;  /* 0x0000021000001947 */ /* 0x000fea0003800000 */
[----:B-1----:R-:W-:Y:S02]  /*23d0*/  ISETP.GE.AND P5, PT, R152, c[0x0][0x220], PT ;  /* 0x0000880098007a0c */ /* 0x002fe40003fa6270 */
[----:B------:R-:W-:Y:S02]  /*23e0*/  ISETP.GE.AND P4, PT, R149, c[0x0][0x220], PT ;  /* 0x0000880095007a0c */ /* 0x000fe40003f86270 */
        /* <DEDUP_REMOVED lines=31> */
.L_x_1648:
[----:B-1----:R-:W-:Y:S05]  /*25e0*/  BSYNC B0 ;  /* 0x0000000000007941 */ /* 0x002fea0003800000 */
.L_x_1647:
        /* <DEDUP_REMOVED lines=13> */
[----:B----4-:R-:W-:Y:S01]  /*26c0*/  IMAD R8, R23, c[0x0][0x1a4], RZ ;  /* 0x0000690017087a24 */ /* 0x010fe200078e02ff */
        /* <DEDUP_REMOVED lines=32> */
.L_x_1650:
[----:B------:R-:W-:Y:S05]  /*28d0*/  BSYNC B0 ;  /* 0x0000000000007941 */ /* 0x000fea0003800000 */
.L_x_1649:
        /* <DEDUP_REMOVED lines=14> */
[----:B--2-4-:R-:W-:Y:S01]  /*29c0*/  LDSM.16.M88.4 R8, [R211] ;  /* 0x00000000d308783b */ /* 0x014fe20000000200 */
[----:B------:R-:W-:Y:S01]  /*29d0*/  IMAD R214, R0, 0x2, R211 ;  /* 0x0000000200d67824 */ /* 0x000fe200078e02d3 */
[----:B------:R-:W-:Y:S01]  /*29e0*/  IADD3 R2, R204, 0x10000, RZ ;  /* 0x00010000cc027810 */ /* 0x000fe20007ffe0ff */
[----:B------:R-:W-:Y:S01]  /*29f0*/  IMAD R213, R0, 0x2, R212 ;  /* 0x0000000200d57824 */ /* 0x000fe200078e02d4 */
[----:B------:R-:W2:Y:S01]  /*2a00*/  LDSM.16.M88.4 R12, [R204+0x10000] ;  /* 0x01000000cc0c783b */ /* 0x000ea20000000200 */
        /* <DEDUP_REMOVED lines=32> */
[----:B--2---:R-:W-:Y:S01]  /*2c10*/  HMMA.16816.F32.BF16 R32, R8, R12, RZ ;  /* 0x0000000c0820723c */ /* 0x004fe200000418ff */
[----:B------:R-:W-:Y:S01]  /*2c20*/  LDSM.16.M88.4 R84, [R210+0x11000] ;  /* 0x01100000d254783b */ /* 0x000fe20000000200 */
[----:B------:R-:W-:-:S02]  /*2c30*/  IADD3 R6, R6, UR21, RZ ;  /* 0x0000001506067c10 */ /* 0x000fc4000fffe0ff */
[C---:B------:R-:W-:Y:S01]  /*2c40*/  IADD3 R219, R215.reuse, 0x6000, RZ ;  /* 0x00006000d7db7810 */ /* 0x040fe20007ffe0ff */
[----:B------:R-:W-:Y:S01]  /*2c50*/  LDSM.16.M88.4 R76, [R210+0x11800] ;  /* 0x01180000d24c783b */ /* 0x000fe20000000200 */
[----:B------:R-:W-:Y:S02]  /*2c60*/  IADD3 R2, R2, -UR17, R6 ;  /* 0x8000001102027c10 */ /* 0x000fe4000fffe006 */
[----:B------:R-:W-:Y:S01]  /*2c70*/  HMMA.16816.F32.BF16 R36, R8, R14, RZ ;  /* 0x0000000e0824723c */ /* 0x000fe200000418ff */
[----:B------:R-:W2:Y:S01]  /*2c80*/  LDSM.16.M88.4 R12, [R212] ;  /* 0x00000000d40c783b */ /* 0x000ea20000000200 */
        /* <DEDUP_REMOVED lines=86> */
[----:B------:R-:W-:Y:S07]  /*31f0*/  LDSM.16.M88.4 R52, [R204+0x14800] ;  /* 0x01480000cc34783b */ /* 0x000fee0000000200 */
[----:B------:R-:W-:Y:S01]  /*3200*/  HMMA.16816.F32.BF16 R16, R16, R86, R48 ;  /* 0x000000561010723c */ /* 0x000fe20000041830 */
[----:B------:R-:W5:Y:S07]  /*3210*/  LDSM.16.M88.4 R48, [R204+0x15000] ;  /* 0x01500000cc30783b */ /* 0x000f6e0000000200 */
        /* <DEDUP_REMOVED lines=46> */
[----:B------:R-:W-:-:S02]  /*3500*/  IADD3 R114, R80, 0x38, RZ ;  /* 0x0000003850727810 */ /* 0x000fc40007ffe0ff */
[----:B------:R-:W-:Y:S02]  /*3510*/  IABS R5, R5 ;  /* 0x0000000500057213 */ /* 0x000fe40000000000 */
[----:B------:R-:W-:Y:S02]  /*3520*/  ISETP.GE.AND P2, PT, R80, UR16, PT ;  /* 0x0000001050007c0c */ /* 0x000fe4000bf46270 */
[----:B------:R-:W-:Y:S01]  /*3530*/  ISETP.GE.AND P1, PT, R132, UR16, PT ;  /* 0x0000001084007c0c */ /* 0x000fe2000bf26270 */
[----:B------:R-:W-:Y:S01]  /*3540*/  HMMA.16816.F32.BF16 R44, R8, R32, R40 ;  /* 0x00000020082c723c */ /* 0x000fe20000041828 */
[----:B------:R-:W-:Y:S02]  /*3550*/  ISETP.GE.AND P0, PT, R131, UR16, PT ;  /* 0x0000001083007c0c */ /* 0x000fe4000bf06270 */
[----:B------:R-:W-:Y:S02]  /*3560*/  ISETP.GE.AND P6, PT, R129, UR16, PT ;  /* 0x0000001081007c0c */ /* 0x000fe4000bfc6270 */
[----:B------:R-:W-:Y:S01]  /*3570*/  ISETP.GE.AND P5, PT, R126, UR16, PT ;  /* 0x000000107e007c0c */ /* 0x000fe2000bfa6270 */
[----:B-1----:R-:W-:-:S02]  /*3580*/  IMAD.MOV.U32 R6, RZ, RZ, R5 ;  /* 0x000000ffff067224 */ /* 0x002fc400078e0005 */
[C---:B------:R-:W-:Y:S01]  /*3590*/  HMMA.16816.F32.BF16 R40, R8.reuse, R34, R28 ;  /* 0x000000220828723c */ /* 0x040fe2000004181c */
[----:B------:R-:W-:Y:S01]  /*35a0*/  LDSM.16.M88.4 R32, [R210+0x14800] ;  /* 0x01480000d220783b */ /* 0x000fe20000000200 */
[----:B------:R-:W-:Y:S01]  /*35b0*/  IABS R5, R7 ;  /* 0x0000000700057213 */ /* 0x000fe20000000000 */
[----:B------:R1:W-:Y:S01]  /*35c0*/  I2F R140, R6 ;  /* 0x00000006008c7306 */ /* 0x0003e20000201400 */
[----:B------:R-:W-:Y:S01]  /*35d0*/  IMAD.IADD R7, R2, 0x1, -R121 ;  /* 0x0000000102077824 */ /* 0x000fe200078e0a79 */
[----:B------:R-:W-:Y:S02]  /*35e0*/  ISETP.GE.AND P4, PT, R124, UR16, PT ;  /* 0x000000107c007c0c */ /* 0x000fe4000bf86270 */
[----:B------:R-:W-:Y:S01]  /*35f0*/  ISETP.GE.AND P3, PT, R123, UR16, PT ;  /* 0x000000107b007c0c */ /* 0x000fe2000bf66270 */
[C---:B------:R-:W-:Y:S03]  /*3600*/  HMMA.16816.F32.BF16 R36, R8.reuse, R52, R36 ;  /* 0x000000340824723c */ /* 0x040fe60000041824 */
[----:B------:R3:W-:Y:S05]  /*3610*/  I2F R139, R5 ;  /* 0x00000005008b7306 */ /* 0x0007ea0000201400 */
[----:B------:R-:W-:Y:S01]  /*3620*/  HMMA.16816.F32.BF16 R60, R8, R54, R60 ;  /* 0x00000036083c723c */ /* 0x000fe2000004183c */
[----:B------:R-:W5:Y:S01]  /*3630*/  LDSM.16.M88.4 R52, [R215+0x5000] ;  /* 0x00500000d734783b */ /* 0x000f620000000200 */
[----:B-1----:R-:W-:-:S03]  /*3640*/  IMAD.IADD R6, R2, 0x1, -R124 ;  /* 0x0000000102067824 */ /* 0x002fc600078e0a7c */
[----:B------:R-:W-:Y:S03]  /*3650*/  LDSM.16.M88.4 R8, [R214+0x8000] ;  /* 0x00800000d608783b */ /* 0x000fe60000000200 */
[----:B--2---:R-:W-:Y:S01]  /*3660*/  HMMA.16816.F32.BF16 R28, R12, R24, R20 ;  /* 0x000000180c1c723c */ /* 0x004fe20000041814 */
[----:B------:R-:W-:Y:S01]  /*3670*/  LDSM.16.M88.4 R20, [R210+0x14000] ;  /* 0x01400000d214783b */ /* 0x000fe20000000200 */
[----:B------:R-:W-:Y:S01]  /*3680*/  IABS R6, R6 ;  /* 0x0000000600067213 */ /* 0x000fe20000000000 */
[----:B---3--:R-:W-:-:S03]  /*3690*/  IMAD.IADD R5, R2, 0x1, -R123 ;  /* 0x0000000102057824 */ /* 0x008fc600078e0a7b */
[----:B------:R1:W-:Y:S02]  /*36a0*/  I2F R138, R6 ;  /* 0x00000006008a7306 */ /* 0x0003e40000201400 */
[----:B------:R-:W-:Y:S01]  /*36b0*/  HMMA.16816.F32.BF16 R24, R12, R26, R16 ;  /* 0x0000001a0c18723c */ /* 0x000fe20000041810 */
[----:B------:R-:W2:Y:S01]  /*36c0*/  LDSM.16.M88.4 R16, [R215+0x5800] ;  /* 0x00580000d710783b */ /* 0x000ea20000000200 */
[----:B------:R-:W-:-:S06]  /*36d0*/  IABS R5, R5 ;  /* 0x0000000500057213 */ /* 0x000fcc0000000000 */
[----:B----4-:R-:W-:Y:S01]  /*36e0*/  HMMA.16816.F32.BF16 R36, R12, R68, R36 ;  /* 0x000000440c24723c */ /* 0x010fe20000041824 */
[----:B-1----:R-:W-:Y:S01]  /*36f0*/  IMAD.MOV.U32 R6, RZ, RZ, R5 ;  /* 0x000000ffff067224 */ /* 0x002fe200078e0005 */
[----:B------:R-:W-:-:S06]  /*3700*/  IABS R5, R7 ;  /* 0x0000000700057213 */ /* 0x000fcc0000000000 */
[C---:B------:R-:W-:Y:S01]  /*3710*/  HMMA.16816.F32.BF16 R68, R12.reuse, R70, R60 ;  /* 0x000000460c44723c */ /* 0x040fe2000004183c */
[C---:B------:R-:W-:Y:S01]  /*3720*/  IMAD.IADD R7, R2.reuse, 0x1, -R120 ;  /* 0x0000000102077824 */ /* 0x040fe200078e0a78 */
[----:B------:R1:W-:Y:S06]  /*3730*/  I2F R137, R6 ;  /* 0x0000000600897306 */ /* 0x0003ec0000201400 */
[C---:B-----5:R-:W-:Y:S08]  /*3740*/  HMMA.16816.F32.BF16 R72, R12.reuse, R54, R48 ;  /* 0x000000360c48723c */ /* 0x060ff00000041830 */
[----:B------:R-:W-:Y:S01]  /*3750*/  HMMA.16816.F32.BF16 R64, R12, R52, R56 ;  /* 0x000000340c40723c */ /* 0x000fe20000041838 */
[----:B------:R-:W3:Y:S01]  /*3760*/  LDSM.16.M88.4 R56, [R210+0x15000] ;  /* 0x01500000d238783b */ /* 0x000ee20000000200 */
[----:B-1----:R-:W-:Y:S01]  /*3770*/  IMAD.MOV.U32 R6, RZ, RZ, R5 ;  /* 0x000000ffff067224 */ /* 0x002fe200078e0005 */
[----:B------:R-:W-:Y:S01]  /*3780*/  IABS R5, R7 ;  /* 0x0000000700057213 */ /* 0x000fe20000000000 */
[----:B------:R-:W-:-:S02]  /*3790*/  IMAD.IADD R7, R2, 0x1, -R119 ;  /* 0x0000000102077824 */ /* 0x000fc400078e0a77 */
[----:B------:R1:W-:Y:S02]  /*37a0*/  I2F R136, R6 ;  /* 0x0000000600887306 */ /* 0x0003e40000201400 */
[C---:B--2---:R-:W-:Y:S08]  /*37b0*/  HMMA.16816.F32.BF16 R60, R12.reuse, R16, R44 ;  /* 0x000000100c3c723c */ /* 0x044ff0000004182c */
[----:B------:R-:W-:Y:S01]  /*37c0*/  HMMA.16816.F32.BF16 R48, R12, R18, R40 ;  /* 0x000000120c30723c */ /* 0x000fe20000041828 */
[----:B------:R-:W2:Y:S04]  /*37d0*/  LDSM.16.M88.4 R12, [R210+0x15800] ;  /* 0x01580000d20c783b */ /* 0x000ea80000000200 */
[----:B------:R-:W-:Y:S01]  /*37e0*/  LDSM.16.M88.4 R16, [R209+0x4000] ;  /* 0x00400000d110783b */ /* 0x000fe20000000200 */
[----:B-1----:R-:W-:Y:S01]  /*37f0*/  IMAD.MOV.U32 R6, RZ, RZ, R5 ;  /* 0x000000ffff067224 */ /* 0x002fe200078e0005 */
[----:B------:R-:W-:Y:S01]  /*3800*/  IABS R5, R7 ;  /* 0x0000000700057213 */ /* 0x000fe20000000000 */
[----:B------:R-:W-:Y:S01]  /*3810*/  HMMA.16816.F32.BF16 R44, R8, R22, R24 ;  /* 0x00000016082c723c */ /* 0x000fe20000041818 */
[----:B------:R-:W1:Y:S01]  /*3820*/  LDSM.16.M88.4 R24, [R213+0x8000] ;  /* 0x00800000d518783b */ /* 0x000e620000000200 */
[----:B------:R4:W-:Y:S01]  /*3830*/  I2F R135, R6 ;  /* 0x0000000600877306 */ /* 0x0009e20000201400 */
[----:B------:R-:W-:-:S05]  /*3840*/  IMAD.IADD R7, R2, 0x1, -R116 ;  /* 0x0000000102077824 */ /* 0x000fca00078e0a74 */
[C---:B------:R-:W-:Y:S01]  /*3850*/  HMMA.16816.F32.BF16 R52, R8.reuse, R20, R28 ;  /* 0x000000140834723c */ /* 0x040fe2000004181c */
[----:B------:R-:W5:Y:S01]  /*3860*/  LDSM.16.M88.4 R28, [R209+0x4800] ;  /* 0x00480000d11c783b */ /* 0x000f620000000200 */
[----:B------:R3:W-:Y:S03]  /*3870*/  I2F R134, R5 ;  /* 0x0000000500867306 */ /* 0x0007e60000201400 */
[----:B------:R-:W-:Y:S03]  /*3880*/  LDSM.16.M88.4 R20, [R211+0xc000] ;  /* 0x00c00000d314783b */ /* 0x000fe60000000200 */
[----:B------:R-:W-:Y:S01]  /*3890*/  HMMA.16816.F32.BF16 R40, R8, R32, R36 ;  /* 0x000000200828723c */ /* 0x000fe20000041824 */
[----:B----4-:R-:W-:-:S05]  /*38a0*/  IMAD.IADD R6, R2, 0x1, -R118 ;  /* 0x0000000102067824 */ /* 0x010fca00078e0a76 */
[----:B------:R-:W-:Y:S02]  /*38b0*/  IABS R6, R6 ;  /* 0x0000000600067213 */ /* 0x000fe40000000000 */
[C---:B------:R-:W-:Y:S01]  /*38c0*/  HMMA.16816.F32.BF16 R36, R8.reuse, R34, R68 ;  /* 0x000000220824723c */ /* 0x040fe20000041844 */
[C---:B---3--:R-:W-:Y:S01]  /*38d0*/  IMAD.IADD R5, R2.reuse, 0x1, -R117 ;  /* 0x0000000102057824 */ /* 0x048fe200078e0a75 */
[----:B------:R3:W-:Y:S04]  /*38e0*/  I2F R133, R6 ;  /* 0x0000000600857306 */ /* 0x0007e80000201400 */
[----:B------:R-:W-:Y:S02]  /*38f0*/  IABS R5, R5 ;  /* 0x0000000500057213 */ /* 0x000fe40000000000 */
[C---:B------:R-:W-:Y:S08]  /*3900*/  HMMA.16816.F32.BF16 R64, R8.reuse, R56, R64 ;  /* 0x000000380840723c */ /* 0x040ff00000041840 */
[----:B--2---:R-:W-:Y:S01]  /*3910*/  HMMA.16816.F32.BF16 R104, R8, R14, R48 ;  /* 0x0000000e0868723c */ /* 0x004fe20000041830 */
[----:B------:R-:W2:Y:S01]  /*3920*/  LDSM.16.M88.4 R48, [R204+0x16000] ;  /* 0x01600000cc30783b */ /* 0x000ea20000000200 */
[----:B---3--:R-:W-:Y:S01]  /*3930*/  IMAD.MOV.U32 R6, RZ, RZ, R5 ;  /* 0x000000ffff067224 */ /* 0x008fe200078e0005 */
[----:B------:R-:W-:Y:S01]  /*3940*/  IABS R5, R7 ;  /* 0x0000000700057213 */ /* 0x000fe20000000000 */
[----:B------:R-:W-:-:S02]  /*3950*/  IMAD.IADD R7, R2, 0x1, -R115 ;  /* 0x0000000102077824 */ /* 0x000fc400078e0a73 */
[----:B------:R3:W-:Y:S02]  /*3960*/  I2F R130, R6 ;  /* 0x0000000600827306 */ /* 0x0007e40000201400 */
[C---:B------:R-:W-:Y:S01]  /*3970*/  HMMA.16816.F32.BF16 R68, R8.reuse, R58, R72 ;  /* 0x0000003a0844723c */ /* 0x040fe20000041848 */
[----:B------:R-:W4:Y:S07]  /*3980*/  LDSM.16.M88.4 R56, [R209+0x5000] ;  /* 0x00500000d138783b */ /* 0x000f2e0000000200 */
[----:B------:R-:W-:Y:S01]  /*3990*/  HMMA.16816.F32.BF16 R60, R8, R12, R60 ;  /* 0x0000000c083c723c */ /* 0x000fe2000004183c */
[----:B------:R-:W-:Y:S01]  /*39a0*/  LDSM.16.M88.4 R12, [R214+0xc000] ;  /* 0x00c00000d60c783b */ /* 0x000fe20000000200 */
[----:B---3--:R-:W-:-:S06]  /*39b0*/  IMAD.MOV.U32 R6, RZ, RZ, R5 ;  /* 0x000000ffff067224 */ /* 0x008fcc00078e0005 */
[C---:B-1----:R-:W-:Y:S01]  /*39c0*/  HMMA.16816.F32.BF16 R8, R24.reuse, R16, R52 ;  /* 0x000000101808723c */ /* 0x042fe20000041834 */
[----:B------:R-:W-:Y:S01]  /*39d0*/  IABS R5, R7 ;  /* 0x0000000700057213 */ /* 0x000fe20000000000 */
[----:B------:R1:W-:Y:S06]  /*39e0*/  I2F R128, R6 ;  /* 0x0000000600807306 */ /* 0x0003ec0000201400 */
[C---:B------:R-:W-:Y:S01]  /*39f0*/  HMMA.16816.F32.BF16 R32, R24.reuse, R18, R44 ;  /* 0x000000121820723c */ /* 0x040fe2000004182c */
[----:B------:R-:W-:Y:S01]  /*3a00*/  LDSM.16.M88.4 R16, [R212+0xc000] ;  /* 0x00c00000d410783b */ /* 0x000fe20000000200 */
[----:B------:R3:W-:Y:S03]  /*3a10*/  I2F R127, R5 ;  /* 0x00000005007f7306 */ /* 0x0007e60000201400 */
[----:B------:R-:W-:Y:S03]  /*3a20*/  LDSM.16.M88.4 R44, [R204+0x16800] ;  /* 0x01680000cc2c783b */ /* 0x000fe60000000200 */
[----:B-----5:R-:W-:Y:S01]  /*3a30*/  HMMA.16816.F32.BF16 R52, R24, R28, R40 ;  /* 0x0000001c1834723c */ /* 0x020fe20000041828 */
[----:B------:R-:W5:Y:S01]  /*3a40*/  LDSM.16.M88.4 R40, [R215+0x6000] ;  /* 0x00600000d728783b */ /* 0x000f620000000200 */
[----:B-1----:R-:W-:-:S04]  /*3a50*/  IADD3 R6, R2, -R114, RZ ;  /* 0x8000007202067210 */ /* 0x002fc80007ffe0ff */
[----:B------:R-:W-:Y:S02]  /*3a60*/  IABS R6, R6 ;  /* 0x0000000600067213 */ /* 0x000fe40000000000 */
[----:B--2---:R-:W-:Y:S01]  /*3a70*/  HMMA.16816.F32.BF16 R8, R20, R48, R8 ;  /* 0x000000301408723c */ /* 0x004fe20000041808 */
[C---:B---3--:R-:W-:Y:S01]  /*3a80*/  IMAD.IADD R5, R2.reuse, 0x1, -R113 ;  /* 0x0000000102057824 */ /* 0x048fe200078e0a71 */
[----:B------:R-:W-:Y:S01]  /*3a90*/  IADD3 R2, R2, 0x8, RZ ;  /* 0x0000000802027810 */ /* 0x000fe20007ffe0ff */
[----:B------:R1:W-:Y:S03]  /*3aa0*/  I2F R125, R6 ;  /* 0x00000006007d7306 */ /* 0x0003e60000201400 */
[----:B------:R-:W-:Y:S01]  /*3ab0*/  IABS R5, R5 ;  /* 0x0000000500057213 */ /* 0x000fe20000000000 */
[C---:B------:R-:W-:Y:S01]  /*3ac0*/  IMAD.IADD R7, R2.reuse, 0x1, -R80 ;  /* 0x0000000102077824 */ /* 0x040fe200078e0a50 */
[C---:B----4-:R-:W-:Y:S01]  /*3ad0*/  HMMA.16816.F32.BF16 R84, R24.reuse, R56, R64 ;  /* 0x000000381854723c */ /* 0x050fe20000041840 */
[----:B------:R-:W-:Y:S07]  /*3ae0*/  LDSM.16.M88.4 R64, [R210+0x16800] ;  /* 0x01680000d240783b */ /* 0x000fee0000000200 */
[C---:B------:R-:W-:Y:S01]  /*3af0*/  HMMA.16816.F32.BF16 R88, R24.reuse, R58, R68 ;  /* 0x0000003a1858723c */ /* 0x040fe20000041844 */
[----:B------:R-:W2:Y:S01]  /*3b00*/  LDSM.16.M88.4 R56, [R210+0x16000] ;  /* 0x01600000d238783b */ /* 0x000ea20000000200 */
[----:B-1----:R-:W-:Y:S01]  /*3b10*/  IMAD.MOV.U32 R6, RZ, RZ, R5 ;  /* 0x000000ffff067224 */ /* 0x002fe200078e0005 */
[----:B------:R-:W-:Y:S01]  /*3b20*/  IABS R5, R7 ;  /* 0x0000000700057213 */ /* 0x000fe20000000000 */
[C---:B------:R-:W-:Y:S01]  /*3b30*/  IMAD.IADD R7, R2.reuse, 0x1, -R132 ;  /* 0x0000000102077824 */ /* 0x040fe200078e0a84 */
[----:B------:R-:W1:Y:S01]  /*3b40*/  LDSM.16.M88.4 R68, [R215+0x6800] ;  /* 0x00680000d744783b */ /* 0x000e620000000200 */
[----:B------:R3:W-:Y:S02]  /*3b50*/  I2F R122, R6 ;  /* 0x00000006007a7306 */ /* 0x0007e40000201400 */
[----:B------:R-:W-:Y:S08]  /*3b60*/  HMMA.16816.F32.BF16 R72, R24, R30, R36 ;  /* 0x0000001e1848723c */ /* 0x000ff00000041824 */
[----:B------:R-:W-:Y:S01]  /*3b70*/  HMMA.16816.F32.BF16 R32, R20, R50, R32 ;  /* 0x000000321420723c */ /* 0x000fe20000041820 */
[----:B---3--:R-:W-:Y:S01]  /*3b80*/  IMAD.MOV.U32 R6, RZ, RZ, R5 ;  /* 0x000000ffff067224 */ /* 0x008fe200078e0005 */
[----:B------:R-:W-:Y:S01]  /*3b90*/  IABS R5, R7 ;  /* 0x0000000700057213 */ /* 0x000fe20000000000 */
[----:B------:R-:W-:-:S05]  /*3ba0*/  IMAD.IADD R7, R2, 0x1, -R126 ;  /* 0x0000000102077824 */ /* 0x000fca00078e0a7e */
[----:B-----5:R-:W-:Y:S01]  /*3bb0*/  HMMA.16816.F32.BF16 R28, R16, R40, R8 ;  /* 0x00000028101c723c */ /* 0x020fe20000041808 */
[----:B------:R3:W-:Y:S01]  /*3bc0*/  I2F R111, R6 ;  /* 0x00000006006f7306 */ /* 0x0007e20000201400 */
[----:B------:R-:W-:Y:S06]  /*3bd0*/  LDSM.16.M88.4 R8, [R213+0xc000] ;  /* 0x00c00000d508783b */ /* 0x000fec0000000200 */
[----:B------:R-:W-:Y:S01]  /*3be0*/  HMMA.16816.F32.BF16 R36, R20, R44, R52 ;  /* 0x0000002c1424723c */ /* 0x000fe20000041834 */
[----:B------:R4:W-:Y:S01]  /*3bf0*/  I2F R112, R5 ;  /* 0x0000000500707306 */ /* 0x0009e20000201400 */
[----:B------:R-:W5:Y:S06]  /*3c00*/  LDSM.16.M88.4 R52, [R209+0x6000] ;  /* 0x00600000d134783b */ /* 0x000f6c0000000200 */
[----:B------:R-:W-:Y:S01]  /*3c10*/  HMMA.16816.F32.BF16 R96, R24, R92, R60 ;  /* 0x0000005c1860723c */ /* 0x000fe2000004183c */
[----:B---3--:R-:W-:Y:S01]  /*3c20*/  IMAD.IADD R6, R2, 0x1, -R131 ;  /* 0x0000000102067824 */ /* 0x008fe200078e0a83 */
[----:B------:R-:W3:Y:S04]  /*3c30*/  LDSM.16.M88.4 R60, [R215+0x7000] ;  /* 0x00700000d73c783b */ /* 0x000ee80000000200 */
[----:B------:R-:W-:-:S02]  /*3c40*/  IABS R6, R6 ;  /* 0x0000000600067213 */ /* 0x000fc40000000000 */
[----:B------:R-:W-:Y:S01]  /*3c50*/  HMMA.16816.F32.BF16 R32, R16, R42, R32 ;  /* 0x0000002a1020723c */ /* 0x000fe20000041820 */
[C---:B----4-:R-:W-:Y:S01]  /*3c60*/  IMAD.IADD R5, R2.reuse, 0x1, -R129 ;  /* 0x0000000102057824 */ /* 0x050fe200078e0a81 */
[----:B------:R4:W-:Y:S04]  /*3c70*/  I2F R110, R6 ;  /* 0x00000006006e7306 */ /* 0x0009e80000201400 */
[----:B------:R-:W-:Y:S02]  /*3c80*/  IABS R5, R5 ;  /* 0x0000000500057213 */ /* 0x000fe40000000000 */
[----:B--2---:R-:W-:Y:S08]  /*3c90*/  HMMA.16816.F32.BF16 R28, R12, R56, R28 ;  /* 0x000000380c1c723c */ /* 0x004ff0000004181c */
[----:B------:R-:W-:Y:S01]  /*3ca0*/  HMMA.16816.F32.BF16 R44, R20, R46, R72 ;  /* 0x0000002e142c723c */ /* 0x000fe20000041848 */
[----:B------:R-:W-:Y:S01]  /*3cb0*/  LDSM.16.M88.4 R72, [R209+0x6800] ;  /* 0x00680000d148783b */ /* 0x000fe20000000200 */
[----:B----4-:R-:W-:Y:S01]  /*3cc0*/  IMAD.MOV.U32 R6, RZ, RZ, R5 ;  /* 0x000000ffff067224 */ /* 0x010fe200078e0005 */
[----:B------:R-:W-:Y:S01]  /*3cd0*/  IABS R5, R7 ;  /* 0x0000000700057213 */ /* 0x000fe20000000000 */
[----:B------:R-:W-:-:S02]  /*3ce0*/  IMAD.IADD R7, R2, 0x1, -R124 ;  /* 0x0000000102077824 */ /* 0x000fc400078e0a7c */
[----:B------:R2:W-:Y:S02]  /*3cf0*/  I2F R109, R6 ;  /* 0x00000006006d7306 */ /* 0x0005e40000201400 */
[----:B-1----:R-:W-:Y:S08]  /*3d00*/  HMMA.16816.F32.BF16 R36, R16, R68, R36 ;  /* 0x000000441024723c */ /* 0x002ff00000041824 */
[----:B------:R-:W-:Y:S01]  /*3d10*/  HMMA.16816.F32.BF16 R40, R12, R58, R32 ;  /* 0x0000003a0c28723c */ /* 0x000fe20000041820 */
[----:B------:R-:W1:Y:S01]  /*3d20*/  LDSM.16.M88.4 R56, [R210+0x17000] ;  /* 0x01700000d238783b */ /* 0x000e620000000200 */
[----:B--2---:R-:W-:Y:S01]  /*3d30*/  IMAD.MOV.U32 R6, RZ, RZ, R5 ;  /* 0x000000ffff067224 */ /* 0x004fe200078e0005 */
        /* <DEDUP_REMOVED lines=8> */
[----:B--2---:R-:W-:Y:S01]  /*3dc0*/  IMAD.IADD R6, R2, 0x1, -R123 ;  /* 0x0000000102067824 */ /* 0x004fe200078e0a7b */
[----:B------:R-:W-:Y:S04]  /*3dd0*/  LDSM.16.M88.4 R68, [R215+0x7800] ;  /* 0x00780000d744783b */ /* 0x000fe80000000200 */
[----:B------:R-:W-:-:S02]  /*3de0*/  IABS R6, R6 ;  /* 0x0000000600067213 */ /* 0x000fc40000000000 */
[----:B------:R-:W-:Y:S01]  /*3df0*/  HMMA.16816.F32.BF16 R36, R12, R64, R36 ;  /* 0x000000400c24723c */ /* 0x000fe20000041824 */
[----:B----4-:R-:W-:Y:S01]  /*3e00*/  IMAD.IADD R5, R2, 0x1, -R121 ;  /* 0x0000000102057824 */ /* 0x010fe200078e0a79 */
[----:B------:R2:W-:Y:S04]  /*3e10*/  I2F R92, R6 ;  /* 0x00000006005c7306 */ /* 0x0005e80000201400 */
[----:B------:R-:W-:Y:S02]  /*3e20*/  IABS R5, R5 ;  /* 0x0000000500057213 */ /* 0x000fe40000000000 */
[----:B------:R-:W-:Y:S08]  /*3e30*/  HMMA.16816.F32.BF16 R52, R8, R54, R40 ;  /* 0x000000360834723c */ /* 0x000ff00000041828 */
[----:B------:R-:W-:Y:S01]  /*3e40*/  HMMA.16816.F32.BF16 R44, R20, R78, R88 ;  /* 0x0000004e142c723c */ /* 0x000fe20000041858 */
[----:B--2---:R-:W-:-:S02]  /*3e50*/  MOV R6, R5 ;  /* 0x0000000500067202 */ /* 0x004fc40000000f00 */
[----:B------:R-:W-:Y:S01]  /*3e60*/  IABS R5, R7 ;  /* 0x0000000700057213 */ /* 0x000fe20000000000 */
[C---:B------:R-:W-:Y:S01]  /*3e70*/  IMAD.IADD R7, R2.reuse, 0x1, -R119 ;  /* 0x0000000102077824 */ /* 0x040fe200078e0a77 */
[----:B------:R2:W-:Y:S03]  /*3e80*/  I2F R103, R6 ;  /* 0x0000000600677306 */ /* 0x0005e60000201400 */
[----:B------:R-:W-:Y:S01]  /*3e90*/  HMMA.16816.F32.BF16 R28, R12, R66, R28 ;  /* 0x000000420c1c723c */ /* 0x000fe2000004181c */
[----:B------:R-:W4:Y:S07]  /*3ea0*/  LDSM.16.M88.4 R64, [R209+0x7000] ;  /* 0x00700000d140783b */ /* 0x000f2e0000000200 */
[----:B------:R-:W-:Y:S01]  /*3eb0*/  HMMA.16816.F32.BF16 R24, R24, R94, R104 ;  /* 0x0000005e1818723c */ /* 0x000fe20000041868 */
[----:B--2---:R-:W-:Y:S01]  /*3ec0*/  IMAD.MOV.U32 R6, RZ, RZ, R5 ;  /* 0x000000ffff067224 */ /* 0x004fe200078e0005 */
[----:B------:R-:W-:Y:S01]  /*3ed0*/  IABS R5, R7 ;  /* 0x0000000700057213 */ /* 0x000fe20000000000 */
[----:B------:R-:W-:-:S05]  /*3ee0*/  IMAD.IADD R7, R2, 0x1, -R118 ;  /* 0x0000000102077824 */ /* 0x000fca00078e0a76 */
[C---:B---3--:R-:W-:Y:S01]  /*3ef0*/  HMMA.16816.F32.BF16 R32, R16.reuse, R60, R32 ;  /* 0x0000003c1020723c */ /* 0x048fe20000041820 */
[----:B------:R2:W-:Y:S07]  /*3f00*/  I2F R101, R6 ;  /* 0x0000000600657306 */ /* 0x0005ee0000201400 */
[----:B------:R-:W-:Y:S01]  /*3f10*/  HMMA.16816.F32.BF16 R44, R16, R62, R44 ;  /* 0x0000003e102c723c */ /* 0x000fe2000004182c */
[----:B------:R-:W3:Y:S01]  /*3f20*/  LDSM.16.M88.4 R60, [R210+0x17800] ;  /* 0x01780000d23c783b */ /* 0x000ee20000000200 */
[----:B--2---:R-:W-:Y:S01]  /*3f30*/  IMAD.MOV.U32 R6, RZ, RZ, R5 ;  /* 0x000000ffff067224 */ /* 0x004fe200078e0005 */
[----:B------:R-:W-:Y:S01]  /*3f40*/  IABS R5, R7 ;  /* 0x0000000700057213 */ /* 0x000fe20000000000 */
[----:B------:R-:W-:-:S02]  /*3f50*/  IMAD.IADD R7, R2, 0x1, -R117 ;  /* 0x0000000102077824 */ /* 0x000fc400078e0a75 */
[----:B------:R2:W-:Y:S10]  /*3f60*/  I2F R102, R6 ;  /* 0x0000000600667306 */ /* 0x0005f40000201400 */
[C---:B-1----:R-:W-:Y:S08]  /*3f70*/  HMMA.16816.F32.BF16 R40, R12.reuse, R56, R32 ;  /* 0x000000380c28723c */ /* 0x042ff00000041820 */
[----:B------:R-:W-:Y:S01]  /*3f80*/  HMMA.16816.F32.BF16 R32, R12, R58, R44 ;  /* 0x0000003a0c20723c */ /* 0x000fe2000004182c */
[----:B--2---:R-:W-:Y:S01]  /*3f90*/  IMAD.MOV.U32 R6, RZ, RZ, R5 ;  /* 0x000000ffff067224 */ /* 0x004fe200078e0005 */
[----:B------:R-:W-:Y:S01]  /*3fa0*/  IABS R5, R7 ;  /* 0x0000000700057213 */ /* 0x000fe20000000000 */
[----:B------:R-:W-:-:S02]  /*3fb0*/  IMAD.IADD R7, R2, 0x1, -R116 ;  /* 0x0000000102077824 */ /* 0x000fc400078e0a74 */
[----:B------:R1:W-:Y:S11]  /*3fc0*/  I2F R100, R6 ;  /* 0x0000000600647306 */ /* 0x0003f60000201400 */
[----:B----4-:R-:W-:Y:S01]  /*3fd0*/  HMMA.16816.F32.BF16 R40, R8, R64, R40 ;  /* 0x000000400828723c */ /* 0x010fe20000041828 */
        /* <DEDUP_REMOVED lines=39> */
[----:B------:R-:W-:Y:S02]  /*4250*/  FMUL.FTZ R50, R50, c[0x0][0x2ec] ;  /* 0x0000bb0032327a20 */ /* 0x000fe40000410000 */
[----:B------:R-:W-:-:S04]  /*4260*/  FMUL.FTZ R49, R49, c[0x0][0x2ec] ;  /* 0x0000bb0031317a20 */ /* 0x000fc80000410000 */
[----:B------:R-:W-:Y:S01]  /*4270*/  MUFU.TANH R50, R50 ;  /* 0x0000003200327308 */ /* 0x000fe20000002400 */
[----:B-1----:R-:W-:-:S07]  /*4280*/  FMUL.FTZ R2, R53, c[0x0][0x2ec] ;  /* 0x0000bb0035027a20 */ /* 0x002fce0000410000 */
[----:B------:R-:W-:Y:S08]  /*4290*/  MUFU.TANH R49, R49 ;  /* 0x0000003100317308 */ /* 0x000ff00000002400 */
[----:B------:R1:W4:Y:S02]  /*42a0*/  MUFU.TANH R78, R2 ;  /* 0x00000002004e7308 */ /* 0x0003240000002400 */
        /* <DEDUP_REMOVED lines=15> */
[----:B----4-:R-:W-:Y:S02]  /*43a0*/  FFMA.FTZ R7, R140, -UR4, R78 ;  /* 0x800000048c077c23 */ /* 0x010fe4000801004e */
[----:B------:R-:W-:Y:S02]  /*43b0*/  MUFU.TANH R55, R55 ;  /* 0x0000003700377308 */ /* 0x000fe40000002400 */
[----:B---3--:R-:W-:Y:S01]  /*43c0*/  HMMA.16816.F32.BF16 R24, R12, R60, R28 ;  /* 0x0000003c0c18723c */ /* 0x008fe2000004181c */
[----:B------:R-:W-:Y:S01]  /*43d0*/  FSEL R20, R7, -INF , !P6 ;  /* 0xff80000007147808 */ /* 0x000fe20007000000 */
[----:B------:R-:W-:-:S02]  /*43e0*/  FFMA.FTZ R7, R138, -UR4, R49 ;  /* 0x800000048a077c23 */ /* 0x000fc40008010031 */
[----:B-1----:R-:W-:-:S03]  /*43f0*/  FMUL.FTZ R2, R51, c[0x0][0x2ec] ;  /* 0x0000bb0033027a20 */ /* 0x002fc60000410000 */
[----:B------:R-:W-:Y:S01]  /*4400*/  FSEL R65, R7, -INF , !P4 ;  /* 0xff80000007417808 */ /* 0x000fe20006000000 */
[----:B------:R-:W-:Y:S01]  /*4410*/  HMMA.16816.F32.BF16 R28, R8, R66, R32 ;  /* 0x00000042081c723c */ /* 0x000fe20000041820 */
[----:B------:R1:W-:Y:S07]  /*4420*/  MUFU.TANH R47, R2 ;  /* 0x00000002002f7308 */ /* 0x0003ee0000002400 */
[----:B------:R-:W-:Y:S08]  /*4430*/  HMMA.16816.F32.BF16 R12, R12, R62, R16 ;  /* 0x0000003e0c0c723c */ /* 0x000ff00000041810 */
[----:B-----5:R-:W-:Y:S01]  /*4440*/  HMMA.16816.F32.BF16 R24, R8, R36, R24 ;  /* 0x000000240818723c */ /* 0x020fe20000041818 */
[----:B-1----:R-:W-:-:S04]  /*4450*/  FMUL.FTZ R2, R52, c[0x0][0x2ec] ;  /* 0x0000bb0034027a20 */ /* 0x002fc80000410000 */
[----:B------:R1:W-:Y:S03]  /*4460*/  MUFU.TANH R46, R2 ;  /* 0x00000002002e7308 */ /* 0x0003e60000002400 */
[----:B------:R-:W-:-:S05]  /*4470*/  FMUL.FTZ R28, R28, c[0x0][0x2ec] ;  /* 0x0000bb001c1c7a20 */ /* 0x000fca0000410000 */
[----:B------:R-:W2:Y:S03]  /*4480*/  MUFU.TANH R33, R28 ;  /* 0x0000001c00217308 */ /* 0x000ea60000002400 */
[----:B------:R-:W-:Y:S01]  /*4490*/  HMMA.16816.F32.BF16 R12, R8, R38, R12 ;  /* 0x00000026080c723c */ /* 0x000fe2000004180c */
[----:B-1----:R-:W-:-:S07]  /*44a0*/  FMUL.FTZ R2, R53, c[0x0][0x2ec] ;  /* 0x0000bb0035027a20 */ /* 0x002fce0000410000 */
[----:B------:R-:W-:Y:S01]  /*44b0*/  FMUL.FTZ R24, R24, c[0x0][0x2ec] ;  /* 0x0000bb0018187a20 */ /* 0x000fe20000410000 */
[----:B------:R1:W3:Y:S01]  /*44c0*/  MUFU.TANH R45, R2 ;  /* 0x00000002002d7308 */ /* 0x0002e20000002400 */
[----:B------:R-:W-:Y:S02]  /*44d0*/  FMUL.FTZ R8, R26, c[0x0][0x2ec] ;  /* 0x0000bb001a087a20 */ /* 0x000fe40000410000 */
[----:B--2---:R-:W-:-:S05]  /*44e0*/  FFMA.FTZ R17, R133, -UR4, R33 ;  /* 0x8000000485117c23 */ /* 0x004fca0008010021 */
[----:B------:R2:W-:Y:S07]  /*44f0*/  MUFU.TANH R26, R8 ;  /* 0x00000008001a7308 */ /* 0x0005ee0000002400 */
[----:B------:R-:W-:Y:S02]  /*4500*/  FMUL.FTZ R12, R12, c[0x0][0x2ec] ;  /* 0x0000bb000c0c7a20 */ /* 0x000fe40000410000 */
[----:B-1----:R-:W-:Y:S02]  /*4510*/  FMUL.FTZ R2, R54, c[0x0][0x2ec] ;  /* 0x0000bb0036027a20 */ /* 0x002fe40000410000 */
[----:B------:R-:W-:-:S02]  /*4520*/  FMUL.FTZ R13, R13, c[0x0][0x2ec] ;  /* 0x0000bb000d0d7a20 */ /* 0x000fc40000410000 */
[----:B------:R1:W-:Y:S01]  /*4530*/  MUFU.TANH R44, R2 ;  /* 0x00000002002c7308 */ /* 0x0003e20000002400 */
[----:B------:R-:W-:Y:S02]  /*4540*/  FMUL.FTZ R14, R14, c[0x0][0x2ec] ;  /* 0x0000bb000e0e7a20 */ /* 0x000fe40000410000 */
[----:B---3--:R-:W-:Y:S02]  /*4550*/  FFMA.FTZ R7, R136, -UR4, R45 ;  /* 0x8000000488077c23 */ /* 0x008fe4000801002d */
[----:B--2---:R-:W-:-:S03]  /*4560*/  FMUL.FTZ R8, R27, c[0x0][0x2ec] ;  /* 0x0000bb001b087a20 */ /* 0x004fc60000410000 */
[----:B------:R-:W-:Y:S01]  /*4570*/  MUFU.TANH R18, R14 ;  /* 0x0000000e00127308 */ /* 0x000fe20000002400 */
[----:B-1----:R-:W-:-:S07]  /*4580*/  FMUL.FTZ R2, R29, c[0x0][0x2ec] ;  /* 0x0000bb001d027a20 */ /* 0x002fce0000410000 */
[----:B------:R-:W-:Y:S08]  /*4590*/  MUFU.TANH R19, R8 ;  /* 0x0000000800137308 */ /* 0x000ff00000002400 */
[----:B------:R1:W2:Y:S08]  /*45a0*/  MUFU.TANH R16, R2 ;  /* 0x0000000200107308 */ /* 0x0002b00000002400 */
[----:B------:R-:W-:Y:S01]  /*45b0*/  MUFU.TANH R29, R24 ;  /* 0x00000018001d7308 */ /* 0x000fe20000002400 */
[----:B-1----:R-:W-:-:S07]  /*45c0*/  FMUL.FTZ R2, R30, c[0x0][0x2ec] ;  /* 0x0000bb001e027a20 */ /* 0x002fce0000410000 */
[----:B------:R-:W-:Y:S01]  /*45d0*/  MUFU.TANH R8, R12 ;  /* 0x0000000c00087308 */ /* 0x000fe20000002400 */
[----:B--2---:R-:W-:-:S07]  /*45e0*/  FFMA.FTZ R16, R130, -UR4, R16 ;  /* 0x8000000482107c23 */ /* 0x004fce0008010010 */
[----:B------:R1:W2:Y:S08]  /*45f0*/  MUFU.TANH R32, R2 ;  /* 0x0000000200207308 */ /* 0x0002b00000002400 */
[----:B------:R3:W4:Y:S01]  /*4600*/  MUFU.TANH R12, R13 ;  /* 0x0000000d000c7308 */ /* 0x0007220000002400 */
[----:B-1----:R-:W-:Y:S02]  /*4610*/  FMUL.FTZ R2, R31, c[0x0][0x2ec] ;  /* 0x0000bb001f027a20 */ /* 0x002fe40000410000 */
[----:B--2---:R-:W-:-:S05]  /*4620*/  FFMA.FTZ R11, R100, -UR4, R32 ;  /* 0x80000004640b7c23 */ /* 0x004fca0008010020 */
[----:B------:R1:W2:Y:S01]  /*4630*/  MUFU.TANH R30, R2 ;  /* 0x00000002001e7308 */ /* 0x0002a20000002400 */
[----:B---3--:R-:W-:Y:S02]  /*4640*/  FFMA.FTZ R13, R125, -UR4, R8 ;  /* 0x800000047d0d7c23 */ /* 0x008fe40008010008 */
[----:B----4-:R-:W-:Y:S02]  /*4650*/  FFMA.FTZ R12, R122, -UR4, R12 ;  /* 0x800000047a0c7c23 */ /* 0x010fe4000801000c */
[----:B------:R-:W-:Y:S02]  /*4660*/  FFMA.FTZ R8, R81, -UR4, R19 ;  /* 0x8000000451087c23 */ /* 0x000fe40008010013 */
[----:B-1----:R-:W-:Y:S02]  /*4670*/  FFMA.FTZ R2, R111, -UR4, R6 ;  /* 0x800000046f027c23 */ /* 0x002fe40008010006 */
[----:B------:R-:W-:Y:S01]  /*4680*/  FMUL.FTZ R6, R25, c[0x0][0x2ec] ;  /* 0x0000bb0019067a20 */ /* 0x000fe20000410000 */
[----:B------:R-:W-:Y:S01]  /*4690*/  FSEL R25, R5, -INF , !P1 ;  /* 0xff80000005197808 */ /* 0x000fe20004800000 */
[----:B------:R-:W-:Y:S01]  /*46a0*/  FFMA.FTZ R5, R109, -UR4, R56 ;  /* 0x800000046d057c23 */ /* 0x000fe20008010038 */
[----:B------:R-:W-:Y:S01]  /*46b0*/  FSEL R24, R2, -INF , !P2 ;  /* 0xff80000002187808 */ /* 0x000fe20005000000 */
[----:B------:R1:W3:Y:S01]  /*46c0*/  MUFU.TANH R9, R6 ;  /* 0x0000000600097308 */ /* 0x0002e20000002400 */
[----:B------:R-:W-:Y:S01]  /*46d0*/  FFMA.FTZ R2, R110, -UR4, R72 ;  /* 0x800000046e027c23 */ /* 0x000fe20008010048 */
[----:B------:R-:W-:Y:S01]  /*46e0*/  BAR.SYNC.DEFER_BLOCKING 0x0 ;  /* 0x0000000000007b1d */ /* 0x000fe20000010000 */
[----:B------:R-:W-:Y:S01]  /*46f0*/  FSEL R27, R5, -INF , !P6 ;  /* 0xff800000051b7808 */ /* 0x000fe20007000000 */
[----:B------:R-:W-:Y:S01]  /*4700*/  FFMA.FTZ R5, R108, -UR4, R47 ;  /* 0x800000046c057c23 */ /* 0x000fe2000801002f */
[----:B------:R-:W-:Y:S01]  /*4710*/  ISETP.GE.AND P2, PT, R121, UR16, PT ;  /* 0x0000001079007c0c */ /* 0x000fe2000bf46270 */
[----:B--2---:R-:W-:Y:S01]  /*4720*/  FFMA.FTZ R10, R83, -UR4, R30 ;  /* 0x80000004530a7c23 */ /* 0x004fe2000801001e */
        /* <DEDUP_REMOVED lines=8> */
[----:B-1----:R-:W-:Y:S01]  /*47b0*/  FFMA.FTZ R6, R141, -UR4, R73 ;  /* 0x800000048d067c23 */ /* 0x002fe20008010049 */
[----:B------:R-:W-:Y:S01]  /*47c0*/  FSEL R66, R7, -INF , !P2 ;  /* 0xff80000007427808 */ /* 0x000fe20005000000 */
[----:B------:R-:W-:Y:S01]  /*47d0*/  FMUL.FTZ R5, R15, c[0x0][0x2ec] ;  /* 0x0000bb000f057a20 */ /* 0x000fe20000410000 */
[----:B------:R-:W-:Y:S01]  /*47e0*/  FSEL R92, R2, -INF , !P3 ;  /* 0xff800000025c7808 */ /* 0x000fe20005800000 */
[----:B------:R-:W-:Y:S01]  /*47f0*/  FFMA.FTZ R2, R101, -UR4, R42 ;  /* 0x8000000465027c23 */ /* 0x000fe2000801002a */
[----:B------:R-:W-:Y:S01]  /*4800*/  FSEL R23, R6, -INF , !P0 ;  /* 0xff80000006177808 */ /* 0x000fe20004000000 */
[----:B------:R-:W-:Y:S01]  /*4810*/  FFMA.FTZ R6, R139, -UR4, R48 ;  /* 0x800000048b067c23 */ /* 0x000fe20008010030 */
[----:B------:R-:W-:Y:S01]  /*4820*/  ISETP.GE.AND P0, PT, R119, UR16, PT ;  /* 0x0000001077007c0c */ /* 0x000fe2000bf06270 */
[----:B---3--:R-:W-:Y:S01]  /*4830*/  FFMA.FTZ R14, R127, -UR4, R9 ;  /* 0x800000047f0e7c23 */ /* 0x008fe20008010009 */
[----:B------:R-:W-:Y:S01]  /*4840*/  FSEL R177, R2, -INF , !P1 ;  /* 0xff80000002b17808 */ /* 0x000fe20004800000 */
[----:B------:R-:W-:Y:S01]  /*4850*/  FFMA.FTZ R2, R102, -UR4, R43 ;  /* 0x8000000466027c23 */ /* 0x000fe2000801002b */
[----:B------:R-:W-:Y:S01]  /*4860*/  FSEL R67, R6, -INF , !P5 ;  /* 0xff80000006437808 */ /* 0x000fe20006800000 */
[----:B------:R-:W-:Y:S01]  /*4870*/  FFMA.FTZ R6, R137, -UR4, R46 ;  /* 0x8000000489067c23 */ /* 0x000fe2000801002e */
[----:B------:R-:W-:Y:S01]  /*4880*/  ISETP.GE.AND P6, PT, R118, UR16, PT ;  /* 0x0000001076007c0c */ /* 0x000fe2000bfc6270 */
[----:B------:R-:W-:Y:S01]  /*4890*/  FFMA.FTZ R15, R128, -UR4, R29 ;  /* 0x80000004800f7c23 */ /* 0x000fe2000801001d */
[----:B------:R-:W-:Y:S01]  /*48a0*/  FSEL R166, R2, -INF , !P0 ;  /* 0xff80000002a67808 */ /* 0x000fe20004000000 */
[----:B------:R-:W-:Y:S01]  /*48b0*/  FFMA.FTZ R9, R82, -UR4, R26 ;  /* 0x8000000452097c23 */ /* 0x000fe2000801001a */
[----:B------:R-:W-:Y:S01]  /*48c0*/  FSEL R64, R6, -INF , !P3 ;  /* 0xff80000006407808 */ /* 0x000fe20005800000 */
[----:B------:R-:W-:Y:S01]  /*48d0*/  FFMA.FTZ R6, R135, -UR4, R40 ;  /* 0x8000000487067c23 */ /* 0x000fe20008010028 */
[----:B------:R-:W-:Y:S01]  /*48e0*/  ISETP.GE.AND P5, PT, R117, UR16, PT ;  /* 0x0000001075007c0c */ /* 0x000fe2000bfa6270 */
[----:B------:R-:W-:Y:S01]  /*48f0*/  FFMA.FTZ R7, R77, -UR4, R18 ;  /* 0x800000044d077c23 */ /* 0x000fe20008010012 */
[----:B------:R-:W-:-:S02]  /*4900*/  ISETP.GE.AND P4, PT, R116, UR16, PT ;  /* 0x0000001074007c0c */ /* 0x000fc4000bf86270 */
[----:B------:R-:W-:Y:S02]  /*4910*/  FSEL R165, R6, -INF , !P1 ;  /* 0xff80000006a57808 */ /* 0x000fe40004800000 */
[----:B------:R1:W2:Y:S01]  /*4920*/  MUFU.TANH R6, R5 ;  /* 0x0000000500067308 */ /* 0x0002a20000002400 */
[----:B------:R-:W-:Y:S02]  /*4930*/  ISETP.GE.AND P3, PT, R115, UR16, PT ;  /* 0x0000001073007c0c */ /* 0x000fe4000bf66270 */
[----:B------:R-:W-:Y:S02]  /*4940*/  ISETP.GE.AND P2, PT, R114, UR16, PT ;  /* 0x0000001072007c0c */ /* 0x000fe4000bf46270 */
[----:B------:R-:W-:Y:S02]  /*4950*/  ISETP.GE.AND P1, PT, R113, UR16, PT ;  /* 0x0000001071007c0c */ /* 0x000fe4000bf26270 */
[----:B------:R-:W-:Y:S02]  /*4960*/  FSEL R135, R17, -INF , !P6 ;  /* 0xff80000011877808 */ /* 0x000fe40007000000 */
[----:B------:R-:W-:-:S02]  /*4970*/  FSEL R176, R11, -INF , !P6 ;  /* 0xff8000000bb07808 */ /* 0x000fc40007000000 */
[----:B------:R-:W-:Y:S02]  /*4980*/  FSEL R164, R16, -INF , !P5 ;  /* 0xff80000010a47808 */ /* 0x000fe40006800000 */
[----:B------:R-:W-:Y:S02]  /*4990*/  FSEL R167, R10, -INF , !P5 ;  /* 0xff8000000aa77808 */ /* 0x000fe40006800000 */
[----:B------:R-:W-:Y:S01]  /*49a0*/  FSEL R244, R15, -INF , !P4 ;  /* 0xff8000000ff47808 */ /* 0x000fe20006000000 */
[----:B-1----:R-:W-:Y:S01]  /*49b0*/  FFMA.FTZ R5, R134, -UR4, R41 ;  /* 0x8000000486057c23 */ /* 0x002fe20008010029 */
[----:B------:R-:W-:Y:S01]  /*49c0*/  FSEL R178, R9, -INF , !P4 ;  /* 0xff80000009b27808 */ /* 0x000fe20006000000 */
[----:B--2---:R-:W-:Y:S01]  /*49d0*/  FFMA.FTZ R6, R76, -UR4, R6 ;  /* 0x800000044c067c23 */ /* 0x004fe20008010006 */
[----:B------:R-:W-:Y:S02]  /*49e0*/  FSEL R245, R14, -INF , !P3 ;  /* 0xff8000000ef57808 */ /* 0x000fe40005800000 */
[----:B------:R-:W-:-:S02]  /*49f0*/  FSEL R134, R5, -INF , !P0 ;  /* 0xff80000005867808 */ /* 0x000fc40004000000 */
[----:B------:R-:W-:Y:S02]  /*4a00*/  PLOP3.LUT P0, PT, PT, PT, UP0, 0x80, 0x0 ;  /* 0x000000000000781c */ /* 0x000fe40003f0f008 */
[----:B------:R-:W-:Y:S02]  /*4a10*/  FSEL R145, R8, -INF , !P3 ;  /* 0xff80000008917808 */ /* 0x000fe40005800000 */
[----:B------:R-:W-:Y:S02]  /*4a20*/  FSEL R252, R13, -INF , !P2 ;  /* 0xff8000000dfc7808 */ /* 0x000fe40005000000 */
[----:B------:R-:W-:Y:S02]  /*4a30*/  FSEL R190, R7, -INF , !P2 ;  /* 0xff80000007be7808 */ /* 0x000fe40005000000 */
[----:B------:R-:W-:Y:S02]  /*4a40*/  FSEL R146, R12, -INF , !P1 ;  /* 0xff8000000c927808 */ /* 0x000fe40004800000 */
[----:B------:R-:W-:-:S03]  /*4a50*/  FSEL R179, R6, -INF , !P1 ;  /* 0xff80000006b37808 */ /* 0x000fc60004800000 */
        /* <DEDUP_REMOVED lines=71> */
.L_x_1653:
[----:B------:R-:W-:Y:S05]  /*4ed0*/  BSYNC B0 ;  /* 0x0000000000007941 */ /* 0x000fea0003800000 */
.L_x_1652:
[----:B------:R-:W0:Y:S02]  /*4ee0*/  LDGDEPBAR ;  /* 0x00000000000079af */ /* 0x000e240000000000 */
.L_x_1651:
[----:B------:R-:W-:Y:S01]  /*4ef0*/  FMNMX.FTZ R2, R22, R21, !PT ;  /* 0x0000001516027209 */ /* 0x000fe20007810000 */
[----:B-1----:R-:W-:Y:S01]  /*4f00*/  IMAD.MOV.U32 R9, RZ, RZ, R145 ;  /* 0x000000ffff097224 */ /* 0x002fe200078e0091 */
[----:B------:R-:W-:Y:S01]  /*4f10*/  MOV R10, R146 ;  /* 0x00000092000a7202 */ /* 0x000fe20000000f00 */
[----:B------:R-:W-:Y:S01]  /*4f20*/  STL [R1+0x4c], R212 ;  /* 0x00004cd401007387 */ /* 0x000fe20000100800 */
[----:B------:R-:W-:Y:S02]  /*4f30*/  FMNMX.FTZ R2, R23, R2, !PT ;  /* 0x0000000217027209 */ /* 0x000fe40007810000 */
[----:B------:R-:W-:Y:S01]  /*4f40*/  SHF.L.U32 R205, R4, 0x1, RZ ;  /* 0x0000000104cd7819 */ /* 0x000fe200000006ff */
[----:B------:R-:W-:Y:S01]  /*4f50*/  STL [R1+0x48], R211 ;  /* 0x000048d301007387 */ /* 0x000fe20000100800 */
[----:B------:R-:W-:Y:S02]  /*4f60*/  FMNMX.FTZ R2, R20, R2, !PT ;  /* 0x0000000214027209 */ /* 0x000fe40007810000 */
[C---:B------:R-:W-:Y:S01]  /*4f70*/  LEA R208, R0.reuse, R205, 0x1 ;  /* 0x000000cd00d07211 */ /* 0x040fe200078e08ff */
[----:B------:R-:W-:Y:S01]  /*4f80*/  IMAD R206, R3, 0x2, R205 ;  /* 0x0000000203ce7824 */ /* 0x000fe200078e02cd */
[----:B------:R-:W-:Y:S01]  /*4f90*/  FMNMX.FTZ R2, R67, R2, !PT ;  /* 0x0000000243027209 */ /* 0x000fe20007810000 */
[----:B------:R-:W-:Y:S02]  /*4fa0*/  LDSM.16.MT88.4 R16, [R205+0x18000] ;  /* 0x01800000cd10783b */ /* 0x000fe40000004200 */
        /* <DEDUP_REMOVED lines=53> */
[----:B--2---:R-:W-:-:S07]  /*5300*/  FMUL.FTZ R2, R132, c[0x0][0x23c] ;  /* 0x00008f0084027a20 */ /* 0x004fce0000410000 */
[----:B------:R2:W-:Y:S01]  /*5310*/  MUFU.EX2 R182, R5 ;  /* 0x0000000500b67308 */ /* 0x0005e20000000800 */
[----:B---3--:R-:W-:Y:S02]  /*5320*/  F2FP.BF16.PACK_AB R4, R188, R212 ;  /* 0x000000d4bc04723e */ /* 0x008fe400000010ff */
[----:B------:R-:W-:Y:S01]  /*5330*/  FSEL R2, R2, RZ, P1 ;  /* 0x000000ff02027208 */ /* 0x000fe20000800000 */
[----:B-1----:R-:W-:-:S04]  /*5340*/  FFMA.FTZ R0, R65, c[0x0][0x23c], -R8 ;  /* 0x00008f0041007a23 */ /* 0x002fc80000010808 */
[----:B------:R-:W-:Y:S01]  /*5350*/  FFMA.FTZ R3, R25, c[0x0][0x23c], -R2 ;  /* 0x00008f0019037a23 */ /* 0x000fe20000010802 */
[----:B------:R1:W-:Y:S01]  /*5360*/  MUFU.EX2 R210, R0 ;  /* 0x0000000000d27308 */ /* 0x0003e20000000800 */
[--C-:B--2---:R-:W-:Y:S02]  /*5370*/  FFMA.FTZ R5, R20, c[0x0][0x23c], -R8.reuse ;  /* 0x00008f0014057a23 */ /* 0x104fe40000010808 */
[----:B------:R-:W-:Y:S05]  /*5380*/  LDSM.16.MT88.4 R20, [R207+0x1a000] ;  /* 0x01a00000cf14783b */ /* 0x000fea0000004200 */
[----:B------:R2:W-:Y:S08]  /*5390*/  MUFU.EX2 R183, R3 ;  /* 0x0000000300b77308 */ /* 0x0005f00000000800 */
[----:B------:R3:W4:Y:S01]  /*53a0*/  MUFU.EX2 R211, R5 ;  /* 0x0000000500d37308 */ /* 0x0007220000000800 */
[----:B-1----:R-:W-:-:S02]  /*53b0*/  FFMA.FTZ R0, R64, c[0x0][0x23c], -R8 ;  /* 0x00008f0040007a23 */ /* 0x002fc40000010808 */
[----:B--2---:R-:W-:-:S05]  /*53c0*/  FFMA.FTZ R3, R28, c[0x0][0x23c], -R2 ;  /* 0x00008f001c037a23 */ /* 0x004fca0000010802 */
[----:B------:R1:W-:Y:S01]  /*53d0*/  MUFU.EX2 R204, R0 ;  /* 0x0000000000cc7308 */ /* 0x0003e20000000800 */
[----:B------:R-:W-:Y:S01]  /*53e0*/  LDSM.16.MT88.4 R28, [R206+0x1a000] ;  /* 0x01a00000ce1c783b */ /* 0x000fe20000004200 */
[----:B---3--:R-:W-:-:S06]  /*53f0*/  FFMA.FTZ R5, R24, c[0x0][0x23c], -R2 ;  /* 0x00008f0018057a23 */ /* 0x008fcc0000010802 */
[----:B------:R2:W-:Y:S01]  /*5400*/  MUFU.EX2 R181, R3 ;  /* 0x0000000300b57308 */ /* 0x0005e20000000800 */
[----:B----4-:R-:W-:-:S07]  /*5410*/  F2FP.BF16.PACK_AB R6, R211, R182 ;  /* 0x000000b6d306723e */ /* 0x010fce00000010ff */
[----:B------:R-:W3:Y:S01]  /*5420*/  MUFU.EX2 R180, R5 ;  /* 0x0000000500b47308 */ /* 0x000ee20000000800 */
[----:B-1----:R-:W-:Y:S02]  /*5430*/  FFMA.FTZ R0, R66, c[0x0][0x23c], -R8 ;  /* 0x00008f0042007a23 */ /* 0x002fe40000010808 */
[----:B--2---:R-:W-:-:S05]  /*5440*/  FFMA.FTZ R3, R27, c[0x0][0x23c], -R2 ;  /* 0x00008f001b037a23 */ /* 0x004fca0000010802 */
[----:B------:R1:W-:Y:S01]  /*5450*/  MUFU.EX2 R64, R0 ;  /* 0x0000000000407308 */ /* 0x0003e20000000800 */
[----:B------:R-:W2:Y:S01]  /*5460*/  LDSM.16.MT88.4 R24, [R208+0x1a000] ;  /* 0x01a00000d018783b */ /* 0x000ea20000004200 */
[----:B---3--:R-:W-:-:S06]  /*5470*/  F2FP.BF16.PACK_AB R5, R183, R180 ;  /* 0x000000b4b705723e */ /* 0x008fcc00000010ff */
[----:B------:R-:W3:Y:S01]  /*5480*/  MUFU.EX2 R191, R3 ;  /* 0x0000000300bf7308 */ /* 0x000ee20000000800 */
[----:B-1----:R-:W-:-:S07]  /*5490*/  FFMA.FTZ R0, R93, c[0x0][0x23c], -R2 ;  /* 0x00008f005d007a23 */ /* 0x002fce0000010802 */
[----:B------:R1:W-:Y:S01]  /*54a0*/  MUFU.EX2 R67, R0 ;  /* 0x0000000000437308 */ /* 0x0003e20000000800 */
[----:B---3--:R-:W-:-:S07]  /*54b0*/  F2FP.BF16.PACK_AB R7, R191, R181 ;  /* 0x000000b5bf07723e */ /* 0x008fce00000010ff */
[----:B------:R-:W-:Y:S01]  /*54c0*/  HMMA.16816.F32.BF16 R128, R4, R16, RZ ;  /* 0x000000100480723c */ /* 0x000fe200000418ff */
[----:B-1----:R-:W-:-:S07]  /*54d0*/  FFMA.FTZ R0, R94, c[0x0][0x23c], -R2 ;  /* 0x00008f005e007a23 */ /* 0x002fce0000010802 */
[C---:B------:R-:W-:Y:S01]  /*54e0*/  HMMA.16816.F32.BF16 R88, R4.reuse, R18, RZ ;  /* 0x000000120458723c */ /* 0x040fe200000418ff */
[----:B------:R-:W1:Y:S01]  /*54f0*/  LDSM.16.MT88.4 R16, [R205+0x1c000] ;  /* 0x01c00000cd10783b */ /* 0x000e620000004200 */
[----:B------:R3:W4:Y:S06]  /*5500*/  MUFU.EX2 R209, R0 ;  /* 0x0000000000d17308 */ /* 0x00072c0000000800 */
[C---:B------:R-:W-:Y:S08]  /*5510*/  HMMA.16816.F32.BF16 R124, R4.reuse, R12, RZ ;  /* 0x0000000c047c723c */ /* 0x040ff000000418ff */
[----:B------:R-:W-:Y:S01]  /*5520*/  HMMA.16816.F32.BF16 R84, R4, R14, RZ ;  /* 0x0000000e0454723c */ /* 0x000fe200000418ff */
[----:B------:R-:W1:Y:S01]  /*5530*/  LDSM.16.MT88.4 R12, [R206+0x1c000] ;  /* 0x01c00000ce0c783b */ /* 0x000e620000004200 */
[----:B---3--:R-:W-:-:S04]  /*5540*/  FFMA.FTZ R0, R92, c[0x0][0x23c], -R2 ;  /* 0x00008f005c007a23 */ /* 0x008fc80000010802 */
[----:B------:R3:W-:Y:S02]  /*5550*/  MUFU.EX2 R189, R0 ;  /* 0x0000000000bd7308 */ /* 0x0007e40000000800 */
[C---:B------:R-:W-:Y:S08]  /*5560*/  HMMA.16816.F32.BF16 R48, R4.reuse, R32, RZ ;  /* 0x000000200430723c */ /* 0x040ff000000418ff */
[----:B------:R-:W-:Y:S01]  /*5570*/  HMMA.16816.F32.BF16 R80, R4, R34, RZ ;  /* 0x000000220450723c */ /* 0x000fe200000418ff */
[----:B------:R-:W1:Y:S01]  /*5580*/  LDSM.16.MT88.4 R32, [R208+0x1c000] ;  /* 0x01c00000d020783b */ /* 0x000e620000004200 */
[----:B---3--:R-:W-:-:S06]  /*5590*/  FFMA.FTZ R0, R95, c[0x0][0x23c], -R2 ;  /* 0x00008f005f007a23 */ /* 0x008fcc0000010802 */
[C---:B------:R-:W-:Y:S01]  /*55a0*/  HMMA.16816.F32.BF16 R120, R4.reuse, R36, RZ ;  /* 0x000000240478723c */ /* 0x040fe200000418ff */
[----:B------:R-:W3:Y:S07]  /*55b0*/  MUFU.EX2 R196, R0 ;  /* 0x0000000000c47308 */ /* 0x000eee0000000800 */
[C---:B------:R-:W-:Y:S01]  /*55c0*/  HMMA.16816.F32.BF16 R76, R4.reuse, R38, RZ ;  /* 0x00000026044c723c */ /* 0x040fe200000418ff */
[----:B------:R-:W3:Y:S07]  /*55d0*/  LDSM.16.MT88.4 R36, [R207+0x1c000] ;  /* 0x01c00000cf24783b */ /* 0x000eee0000004200 */
[C---:B--2---:R-:W-:Y:S08]  /*55e0*/  HMMA.16816.F32.BF16 R116, R4.reuse, R24, RZ ;  /* 0x000000180474723c */ /* 0x044ff000000418ff */
[C---:B------:R-:W-:Y:S01]  /*55f0*/  HMMA.16816.F32.BF16 R60, R4.reuse, R26, RZ ;  /* 0x0000001a043c723c */ /* 0x040fe200000418ff */
[----:B------:R-:W2:Y:S07]  /*5600*/  LDSM.16.MT88.4 R24, [R205+0x1e000] ;  /* 0x01e00000cd18783b */ /* 0x000eae0000004200 */
[C---:B------:R-:W-:Y:S08]  /*5610*/  HMMA.16816.F32.BF16 R112, R4.reuse, R20, RZ ;  /* 0x000000140470723c */ /* 0x040ff000000418ff */
[C---:B------:R-:W-:Y:S01]  /*5620*/  HMMA.16816.F32.BF16 R136, R4.reuse, R22, RZ ;  /* 0x000000160488723c */ /* 0x040fe200000418ff */
[----:B------:R-:W2:Y:S07]  /*5630*/  LDSM.16.MT88.4 R20, [R206+0x1e000] ;  /* 0x01e00000ce14783b */ /* 0x000eae0000004200 */
[C---:B-1----:R-:W-:Y:S08]  /*5640*/  HMMA.16816.F32.BF16 R108, R4.reuse, R16, RZ ;  /* 0x00000010046c723c */ /* 0x042ff000000418ff */
        /* <DEDUP_REMOVED lines=9> */
[C---:B------:R-:W-:Y:S08]  /*56e0*/  HMMA.16816.F32.BF16 R72, R4.reuse, R42, RZ ;  /* 0x0000002a0448723c */ /* 0x040ff000000418ff */
[C---:B------:R-:W-:Y:S08]  /*56f0*/  HMMA.16816.F32.BF16 R40, R4.reuse, R28, RZ ;  /* 0x0000001c0428723c */ /* 0x040ff000000418ff */
[C---:B------:R-:W-:Y:S01]  /*5700*/  HMMA.16816.F32.BF16 R68, R4.reuse, R30, RZ ;  /* 0x0000001e0444723c */ /* 0x040fe200000418ff */
[----:B------:R-:W1:Y:S07]  /*5710*/  LDSM.16.MT88.4 R28, [R206+0x18800] ;  /* 0x01880000ce1c783b */ /* 0x000e6e0000004200 */
[C---:B---3--:R-:W-:Y:S08]  /*5720*/  HMMA.16816.F32.BF16 R144, R4.reuse, R36, RZ ;  /* 0x000000240490723c */ /* 0x048ff000000418ff */
[C---:B------:R-:W-:Y:S01]  /*5730*/  HMMA.16816.F32.BF16 R140, R4.reuse, R38, RZ ;  /* 0x00000026048c723c */ /* 0x040fe200000418ff */
[----:B------:R-:W-:Y:S07]  /*5740*/  LDSM.16.MT88.4 R36, [R208+0x18800] ;  /* 0x01880000d024783b */ /* 0x000fee0000004200 */
[C---:B--2---:R-:W-:Y:S08]  /*5750*/  HMMA.16816.F32.BF16 R148, R4.reuse, R24, RZ ;  /* 0x000000180494723c */ /* 0x044ff000000418ff */
[C---:B------:R-:W-:Y:S01]  /*5760*/  HMMA.16816.F32.BF16 R152, R4.reuse, R26, RZ ;  /* 0x0000001a0498723c */ /* 0x040fe200000418ff */
[----:B------:R-:W-:Y:S07]  /*5770*/  LDSM.16.MT88.4 R24, [R206+0x1a800] ;  /* 0x01a80000ce18783b */ /* 0x000fee0000004200 */
[C---:B------:R-:W-:Y:S08]  /*5780*/  HMMA.16816.F32.BF16 R156, R4.reuse, R20, RZ ;  /* 0x00000014049c723c */ /* 0x040ff000000418ff */
[C---:B------:R-:W-:Y:S08]  /*5790*/  HMMA.16816.F32.BF16 R92, R4.reuse, R22, RZ ;  /* 0x00000016045c723c */ /* 0x040ff000000418ff */
[C---:B-1----:R-:W-:Y:S08]  /*57a0*/  HMMA.16816.F32.BF16 R160, R4.reuse, R16, RZ ;  /* 0x0000001004a0723c */ /* 0x042ff000000418ff */
[C---:B------:R-:W-:Y:S01]  /*57b0*/  HMMA.16816.F32.BF16 R168, R4.reuse, R18, RZ ;  /* 0x0000001204a8723c */ /* 0x040fe200000418ff */
[----:B------:R-:W-:Y:S07]  /*57c0*/  LDSM.16.MT88.4 R16, [R207+0x18800] ;  /* 0x01880000cf10783b */ /* 0x000fee0000004200 */
[C---:B------:R-:W-:Y:S08]  /*57d0*/  HMMA.16816.F32.BF16 R172, R4.reuse, R12, RZ ;  /* 0x0000000c04ac723c */ /* 0x040ff000000418ff */
[----:B------:R-:W-:Y:S01]  /*57e0*/  HMMA.16816.F32.BF16 R184, R4, R14, RZ ;  /* 0x0000000e04b8723c */ /* 0x000fe200000418ff */
[----:B------:R-:W1:Y:S06]  /*57f0*/  LDSM.16.MT88.4 R12, [R205+0x1a800] ;  /* 0x01a80000cd0c783b */ /* 0x000e6c0000004200 */
[----:B------:R-:W-:-:S02]  /*5800*/  F2FP.BF16.PACK_AB R4, R210, R11 ;  /* 0x0000000bd204723e */ /* 0x000fc400000010ff */
[----:B----4-:R-:W-:Y:S02]  /*5810*/  F2FP.BF16.PACK_AB R5, R209, R67 ;  /* 0x00000043d105723e */ /* 0x010fe400000010ff */
[----:B------:R-:W-:Y:S02]  /*5820*/  F2FP.BF16.PACK_AB R6, R64, R204 ;  /* 0x000000cc4006723e */ /* 0x000fe400000010ff */
[----:B------:R-:W-:-:S07]  /*5830*/  F2FP.BF16.PACK_AB R7, R196, R189 ;  /* 0x000000bdc407723e */ /* 0x000fce00000010ff */
[C---:B------:R-:W-:Y:S07]  /*5840*/  HMMA.16816.F32.BF16 R192, R4.reuse, R32, R128 ;  /* 0x0000002004c0723c */ /* 0x040fee0000041880 */
[----:B------:R-:W-:Y:S01]  /*5850*/  IMAD.MOV.U32 R131, RZ, RZ, R196 ;  /* 0x000000ffff837224 */ /* 0x000fe200078e00c4 */
[C---:B------:R-:W-:Y:S01]  /*5860*/  HMMA.16816.F32.BF16 R88, R4.reuse, R34, R88 ;  /* 0x000000220458723c */ /* 0x040fe20000041858 */
[----:B------:R-:W2:Y:S07]  /*5870*/  LDSM.16.MT88.4 R32, [R208+0x1a800] ;  /* 0x01a80000d020783b */ /* 0x000eae0000004200 */
[C---:B------:R-:W-:Y:S08]  /*5880*/  HMMA.16816.F32.BF16 R124, R4.reuse, R28, R124 ;  /* 0x0000001c047c723c */ /* 0x040ff0000004187c */
[----:B------:R-:W-:Y:S01]  /*5890*/  MOV R128, R194 ;  /* 0x000000c200807202 */ /* 0x000fe20000000f00 */
[----:B------:R-:W-:Y:S01]  /*58a0*/  IMAD.MOV.U32 R66, RZ, RZ, R195 ;  /* 0x000000ffff427224 */ /* 0x000fe200078e00c3 */
[----:B------:R-:W-:Y:S01]  /*58b0*/  MOV R65, R193 ;  /* 0x000000c100417202 */ /* 0x000fe20000000f00 */
[----:B------:R-:W-:Y:S01]  /*58c0*/  IMAD.MOV.U32 R3, RZ, RZ, R192 ;  /* 0x000000ffff037224 */ /* 0x000fe200078e00c0 */
[C---:B-1----:R-:W-:Y:S07]  /*58d0*/  HMMA.16816.F32.BF16 R248, R4.reuse, R12, R44 ;  /* 0x0000000c04f8723c */ /* 0x042fee000004182c */
        /* <DEDUP_REMOVED lines=11> */
[----:B------:R-:W-:-:S06]  /*5990*/  MOV R44, R0 ;  /* 0x00000000002c7202 */ /* 0x000fcc0000000f00 */
[C---:B--2---:R-:W-:Y:S07]  /*59a0*/  HMMA.16816.F32.BF16 R48, R4.reuse, R32, R116 ;  /* 0x000000200430723c */ /* 0x044fee0000041874 */
[----:B------:R-:W-:Y:S01]  /*59b0*/  IMAD.MOV.U32 R119, RZ, RZ, R47 ;  /* 0x000000ffff777224 */ /* 0x000fe200078e002f */
[C---:B------:R-:W-:Y:S01]  /*59c0*/  HMMA.16816.F32.BF16 R12, R4.reuse, R34, R60 ;  /* 0x00000022040c723c */ /* 0x040fe2000004183c */
[----:B------:R-:W-:Y:S07]  /*59d0*/  LDSM.16.MT88.4 R32, [R205+0x1e800] ;  /* 0x01e80000cd20783b */ /* 0x000fee0000004200 */
[C---:B------:R-:W-:Y:S01]  /*59e0*/  HMMA.16816.F32.BF16 R236, R4.reuse, R38, R80 ;  /* 0x0000002604ec723c */ /* 0x040fe20000041850 */
[----:B------:R-:W1:Y:S06]  /*59f0*/  LDSM.16.MT88.4 R36, [R207+0x1a800] ;  /* 0x01a80000cf24783b */ /* 0x000e6c0000004200 */
[----:B------:R-:W-:Y:S01]  /*5a00*/  IMAD.MOV.U32 R83, RZ, RZ, R66 ;  /* 0x000000ffff537224 */ /* 0x000fe200078e0042 */
[C---:B------:R-:W-:Y:S01]  /*5a10*/  HMMA.16816.F32.BF16 R240, R4.reuse, R30, R84 ;  /* 0x0000001e04f0723c */ /* 0x040fe20000041854 */
[----:B------:R-:W-:Y:S01]  /*5a20*/  LDSM.16.MT88.4 R28, [R205+0x1c800] ;  /* 0x01c80000cd1c783b */ /* 0x000fe20000004200 */
        /* <DEDUP_REMOVED lines=9> */
[----:B------:R-:W-:Y:S01]  /*5ac0*/  MOV R51, R12 ;  /* 0x0000000c00337202 */ /* 0x000fe20000000f00 */
[----:B------:R-:W-:Y:S01]  /*5ad0*/  IMAD.MOV.U32 R50, RZ, RZ, R13 ;  /* 0x000000ffff327224 */ /* 0x000fe200078e000d */
[----:B------:R-:W-:Y:S01]  /*5ae0*/  MOV R49, R14 ;  /* 0x0000000e00317202 */ /* 0x000fe20000000f00 */
[----:B------:R-:W-:Y:S01]  /*5af0*/  IMAD.MOV.U32 R48, RZ, RZ, R15 ;  /* 0x000000ffff307224 */ /* 0x000fe200078e000f */
[----:B------:R-:W-:Y:S01]  /*5b00*/  MOV R82, R128 ;  /* 0x0000008000527202 */ /* 0x000fe20000000f00 */
[----:B------:R-:W-:Y:S01]  /*5b10*/  LDSM.16.MT88.4 R12, [R207+0x1c800] ;  /* 0x01c80000cf0c783b */ /* 0x000fe20000004200 */
[C---:B------:R-:W-:Y:S03]  /*5b20*/  HMMA.16816.F32.BF16 R232, R4.reuse, R18, R76 ;  /* 0x0000001204e8723c */ /* 0x040fe6000004184c */
[----:B------:R-:W3:Y:S04]  /*5b30*/  LDSM.16.MT88.4 R16, [R208+0x1c800] ;  /* 0x01c80000d010783b */ /* 0x000ee80000004200 */
[----:B------:R-:W-:Y:S01]  /*5b40*/  MOV R78, R183 ;  /* 0x000000b7004e7202 */ /* 0x000fe20000000f00 */
[----:B------:R-:W-:Y:S01]  /*5b50*/  IMAD.MOV.U32 R79, RZ, RZ, R182 ;  /* 0x000000ffff4f7224 */ /* 0x000fe200078e00b6 */
[----:B------:R-:W-:Y:S01]  /*5b60*/  MOV R76, R189 ;  /* 0x000000bd004c7202 */ /* 0x000fe20000000f00 */
[----:B------:R-:W-:Y:S01]  /*5b70*/  IMAD.MOV.U32 R77, RZ, RZ, R188 ;  /* 0x000000ffff4d7224 */ /* 0x000fe200078e00bc */
[C---:B------:R-:W-:Y:S05]  /*5b80*/  HMMA.16816.F32.BF16 R196, R4.reuse, R26, R68 ;  /* 0x0000001a04c4723c */ /* 0x040fea0000041844 */
[----:B------:R-:W-:Y:S01]  /*5b90*/  MOV R85, R121 ;  /* 0x0000007900557202 */ /* 0x000fe20000000f00 */
[----:B------:R-:W-:Y:S01]  /*5ba0*/  IMAD.MOV.U32 R84, RZ, RZ, R122 ;  /* 0x000000ffff547224 */ /* 0x000fe200078e007a */
[----:B------:R-:W-:Y:S01]  /*5bb0*/  MOV R81, R123 ;  /* 0x0000007b00517202 */ /* 0x000fe20000000f00 */
[----:B------:R-:W-:Y:S01]  /*5bc0*/  IMAD.MOV.U32 R80, RZ, RZ, R120 ;  /* 0x000000ffff507224 */ /* 0x000fe200078e0078 */
[C---:B-1----:R-:W-:Y:S07]  /*5bd0*/  HMMA.16816.F32.BF16 R180, R4.reuse, R38, R136 ;  /* 0x0000002604b4723c */ /* 0x042fee0000041888 */
[----:B------:R-:W-:Y:S01]  /*5be0*/  IMAD.MOV.U32 R38, RZ, RZ, R124 ;  /* 0x000000ffff267224 */ /* 0x000fe200078e007c */
[----:B------:R-:W-:Y:S01]  /*5bf0*/  HMMA.16816.F32.BF16 R188, R4, R36, R112 ;  /* 0x0000002404bc723c */ /* 0x000fe20000041870 */
[----:B------:R-:W-:-:S06]  /*5c00*/  MOV R39, R131 ;  /* 0x0000008300277202 */ /* 0x000fcc0000000f00 */
[----:B------:R-:W-:Y:S01]  /*5c10*/  IMAD.MOV.U32 R113, RZ, RZ, R85 ;  /* 0x000000ffff717224 */ /* 0x000fe200078e0055 */
[C---:B--2---:R-:W-:Y:S01]  /*5c20*/  HMMA.16816.F32.BF16 R124, R4.reuse, R20, R104 ;  /* 0x00000014047c723c */ /* 0x044fe20000041868 */
[----:B------:R-:W-:Y:S01]  /*5c30*/  MOV R114, R84 ;  /* 0x0000005400727202 */ /* 0x000fe20000000f00 */
[----:B------:R-:W-:Y:S01]  /*5c40*/  IMAD.MOV.U32 R115, RZ, RZ, R81 ;  /* 0x000000ffff737224 */ /* 0x000fe200078e0051 */
[----:B------:R-:W-:Y:S01]  /*5c50*/  MOV R112, R80 ;  /* 0x0000005000707202 */ /* 0x000fe20000000f00 */
[----:B------:R-:W-:Y:S01]  /*5c60*/  IMAD.MOV.U32 R37, RZ, RZ, R65 ;  /* 0x000000ffff257224 */ /* 0x000fe200078e0041 */
[----:B------:R-:W-:Y:S02]  /*5c70*/  MOV R36, R67 ;  /* 0x0000004300247202 */ /* 0x000fe40000000f00 */
[----:B------:R-:W-:Y:S01]  /*5c80*/  IMAD.MOV.U32 R105, RZ, RZ, R86 ;  /* 0x000000ffff697224 */ /* 0x000fe200078e0056 */
[----:B------:R-:W-:Y:S01]  /*5c90*/  MOV R20, R87 ;  /* 0x0000005700147202 */ /* 0x000fe20000000f00 */
[----:B------:R-:W-:Y:S01]  /*5ca0*/  HMMA.16816.F32.BF16 R136, R4, R28, R108 ;  /* 0x0000001c0488723c */ /* 0x000fe2000004186c */
[----:B------:R-:W-:Y:S01]  /*5cb0*/  MOV R21, R64 ;  /* 0x0000004000157202 */ /* 0x000fe20000000f00 */
[----:B------:R-:W-:Y:S01]  /*5cc0*/  IMAD.MOV.U32 R107, RZ, RZ, R77 ;  /* 0x000000ffff6b7224 */ /* 0x000fe200078e004d */
[----:B------:R-:W-:-:S02]  /*5cd0*/  MOV R104, R44 ;  /* 0x0000002c00687202 */ /* 0x000fc40000000f00 */
[----:B------:R-:W-:Y:S02]  /*5ce0*/  MOV R106, R76 ;  /* 0x0000004c006a7202 */ /* 0x000fe40000000f00 */
[----:B------:R-:W-:Y:S01]  /*5cf0*/  MOV R110, R66 ;  /* 0x00000042006e7202 */ /* 0x000fe20000000f00 */
[C---:B------:R-:W-:Y:S01]  /*5d00*/  HMMA.16816.F32.BF16 R84, R4.reuse, R22, R52 ;  /* 0x000000160454723c */ /* 0x040fe20000041834 */
[----:B------:R-:W-:Y:S01]  /*5d10*/  IMAD.MOV.U32 R111, RZ, RZ, R0 ;  /* 0x000000ffff6f7224 */ /* 0x000fe200078e0000 */
[----:B------:R-:W-:Y:S01]  /*5d20*/  MOV R108, R78 ;  /* 0x0000004e006c7202 */ /* 0x000fe20000000f00 */
[----:B------:R-:W-:Y:S02]  /*5d30*/  FFMA.FTZ R0, R165, c[0x0][0x23c], -R8 ;  /* 0x00008f00a5007a23 */ /* 0x000fe40000010808 */
[----:B------:R-:W-:Y:S02]  /*5d40*/  IMAD.MOV.U32 R109, RZ, RZ, R79 ;  /* 0x000000ffff6d7224 */ /* 0x000fe400078e004f */
[----:B------:R-:W-:Y:S01]  /*5d50*/  IMAD.MOV.U32 R22, RZ, RZ, R82 ;  /* 0x000000ffff167224 */ /* 0x000fe200078e0052 */
[----:B------:R-:W-:Y:S01]  /*5d60*/  MOV R23, R83 ;  /* 0x0000005300177202 */ /* 0x000fe20000000f00 */
[C---:B---3--:R-:W-:Y:S08]  /*5d70*/  HMMA.16816.F32.BF16 R64, R4.reuse, R18, R96 ;  /* 0x000000120440723c */ /* 0x048ff00000041860 */
[C---:B------:R-:W-:Y:S01]  /*5d80*/  HMMA.16816.F32.BF16 R80, R4.reuse, R16, R100 ;  /* 0x000000100450723c */ /* 0x040fe20000041864 */
[----:B------:R-:W1:Y:S01]  /*5d90*/  LDSM.16.MT88.4 R16, [R208+0x1e800] ;  /* 0x01e80000d010783b */ /* 0x000e620000004200 */
[----:B------:R2:W3:Y:S05]  /*5da0*/  MUFU.EX2 R101, R0 ;  /* 0x0000000000657308 */ /* 0x0004ea0000000800 */
[----:B------:R-:W-:Y:S01]  /*5db0*/  IMAD.MOV.U32 R103, RZ, RZ, R45 ;  /* 0x000000ffff677224 */ /* 0x000fe200078e002d */
[----:B------:R-:W-:Y:S01]  /*5dc0*/  MOV R102, R46 ;  /* 0x0000002e00667202 */ /* 0x000fe20000000f00 */
[C---:B------:R-:W-:Y:S03]  /*5dd0*/  HMMA.16816.F32.BF16 R72, R4.reuse, R14, R140 ;  /* 0x0000000e0448723c */ /* 0x040fe6000004188c */
[----:B------:R-:W-:Y:S01]  /*5de0*/  MOV R99, R103 ;  /* 0x0000006700637202 */ /* 0x000fe20000000f00 */
[----:B------:R-:W-:Y:S01]  /*5df0*/  IMAD.MOV.U32 R98, RZ, RZ, R102 ;  /* 0x000000ffff627224 */ /* 0x000fe200078e0066 */
[----:B------:R-:W-:Y:S01]  /*5e00*/  MOV R103, R104 ;  /* 0x0000006800677202 */ /* 0x000fe20000000f00 */
[----:B------:R-:W-:Y:S01]  /*5e10*/  IMAD.MOV.U32 R102, RZ, RZ, R20 ;  /* 0x000000ffff667224 */ /* 0x000fe200078e0014 */
[----:B------:R-:W-:Y:S01]  /*5e20*/  MOV R104, R51 ;  /* 0x0000003300687202 */ /* 0x000fe20000000f00 */
[----:B------:R-:W-:Y:S01]  /*5e30*/  HMMA.16816.F32.BF16 R44, R4, R12, R144 ;  /* 0x0000000c042c723c */ /* 0x000fe20000041890 */
[----:B------:R-:W-:Y:S01]  /*5e40*/  LDSM.16.MT88.4 R12, [R207+0x1e800] ;  /* 0x01e80000cf0c783b */ /* 0x000fe20000004200 */
[----:B--2---:R-:W-:Y:S01]  /*5e50*/  FFMA.FTZ R0, R134, c[0x0][0x23c], -R8 ;  /* 0x00008f0086007a23 */ /* 0x004fe20000010808 */
[----:B------:R-:W-:Y:S01]  /*5e60*/  MOV R141, R99 ;  /* 0x00000063008d7202 */ /* 0x000fe20000000f00 */
[----:B------:R-:W-:-:S02]  /*5e70*/  IMAD.MOV.U32 R20, RZ, RZ, R39 ;  /* 0x000000ffff147224 */ /* 0x000fc400078e0027 */
[----:B------:R2:W-:Y:S01]  /*5e80*/  MUFU.EX2 R96, R0 ;  /* 0x0000000000607308 */ /* 0x0005e20000000800 */
[----:B------:R-:W-:Y:S01]  /*5e90*/  IMAD.MOV.U32 R39, RZ, RZ, R48 ;  /* 0x000000ffff277224 */ /* 0x000fe200078e0030 */
[----:B------:R-:W-:Y:S01]  /*5ea0*/  HMMA.16816.F32.BF16 R68, R4, R34, R152 ;  /* 0x000000220444723c */ /* 0x000fe20000041898 */
[----:B------:R-:W-:Y:S01]  /*5eb0*/  IMAD.MOV.U32 R140, RZ, RZ, R98 ;  /* 0x000000ffff8c7224 */ /* 0x000fe200078e0062 */
[----:B------:R-:W-:Y:S01]  /*5ec0*/  MOV R146, R21 ;  /* 0x0000001500927202 */ /* 0x000fe20000000f00 */
[----:B------:R-:W-:Y:S01]  /*5ed0*/  IMAD.MOV.U32 R145, RZ, RZ, R20 ;  /* 0x000000ffff917224 */ /* 0x000fe200078e0014 */
[----:B------:R-:W-:Y:S01]  /*5ee0*/  MOV R98, R39 ;  /* 0x0000002700627202 */ /* 0x000fe20000000f00 */
[----:B------:R-:W-:-:S03]  /*5ef0*/  IMAD.MOV.U32 R99, RZ, RZ, R36 ;  /* 0x000000ffff637224 */ /* 0x000fc600078e0024 */
[----:B------:R-:W-:Y:S01]  /*5f00*/  HMMA.16816.F32.BF16 R60, R4, R32, R148 ;  /* 0x00000020043c723c */ /* 0x000fe20000041894 */
[----:B------:R-:W-:Y:S01]  /*5f10*/  LDSM.16.MT88.4 R32, [R208+0x19000] ;  /* 0x01900000d020783b */ /* 0x000fe20000004200 */
[----:B--2---:R-:W-:-:S05]  /*5f20*/  FFMA.FTZ R0, R135, c[0x0][0x23c], -R8 ;  /* 0x00008f0087007a23 */ /* 0x004fca0000010808 */
[----:B------:R-:W-:Y:S01]  /*5f30*/  MOV R149, R103 ;  /* 0x0000006700957202 */ /* 0x000fe20000000f00 */
[C---:B-1----:R-:W-:Y:S01]  /*5f40*/  HMMA.16816.F32.BF16 R76, R4.reuse, R18, R168 ;  /* 0x00000012044c723c */ /* 0x042fe200000418a8 */
[----:B------:R-:W-:Y:S01]  /*5f50*/  IMAD.MOV.U32 R148, RZ, RZ, R102 ;  /* 0x000000ffff947224 */ /* 0x000fe200078e0066 */
[----:B------:R1:W2:Y:S05]  /*5f60*/  MUFU.EX2 R100, R0 ;  /* 0x0000000000647308 */ /* 0x0002aa0000000800 */
[----:B---3--:R-:W-:Y:S01]  /*5f70*/  IMAD.MOV.U32 R168, RZ, RZ, R101 ;  /* 0x000000ffffa87224 */ /* 0x008fe200078e0065 */
[----:B------:R-:W-:Y:S01]  /*5f80*/  MOV R101, R23 ;  /* 0x0000001700657202 */ /* 0x000fe20000000f00 */
[C---:B------:R-:W-:Y:S01]  /*5f90*/  HMMA.16816.F32.BF16 R120, R4.reuse, R24, R40 ;  /* 0x000000180478723c */ /* 0x040fe20000041828 */
[----:B------:R-:W-:Y:S01]  /*5fa0*/  MOV R23, R38 ;  /* 0x0000002600177202 */ /* 0x000fe20000000f00 */
[----:B------:R-:W-:Y:S01]  /*5fb0*/  IMAD.MOV.U32 R103, RZ, RZ, R210 ;  /* 0x000000ffff677224 */ /* 0x000fe200078e00d2 */
[----:B------:R-:W-:Y:S01]  /*5fc0*/  MOV R38, R49 ;  /* 0x0000003100267202 */ /* 0x000fe20000000f00 */
[----:B------:R-:W3:Y:S01]  /*5fd0*/  LDSM.16.MT88.4 R24, [R206+0x1e800] ;  /* 0x01e80000ce18783b */ /* 0x000ee20000004200 */
[----:B------:R-:W-:Y:S01]  /*5fe0*/  MOV R143, R101 ;  /* 0x00000065008f7202 */ /* 0x000fe20000000f00 */
[----:B------:R-:W-:Y:S01]  /*5ff0*/  IMAD.MOV.U32 R101, RZ, RZ, R212 ;  /* 0x000000ffff657224 */ /* 0x000fe200078e00d4 */
[----:B------:R-:W-:Y:S01]  /*6000*/  MOV R102, R211 ;  /* 0x000000d300667202 */ /* 0x000fe20000000f00 */
[----:B------:R4:W5:Y:S01]  /*6010*/  LDL.LU R212, [R1+0x4c] ;  /* 0x00004c0001d47983 */ /* 0x0009620000300800 */
[----:B-1----:R-:W-:Y:S01]  /*6020*/  FFMA.FTZ R0, R164, c[0x0][0x23c], -R8 ;  /* 0x00008f00a4007a23 */ /* 0x002fe20000010808 */
[C---:B------:R-:W-:Y:S01]  /*6030*/  HMMA.16816.F32.BF16 R128, R4.reuse, R30, R56 ;  /* 0x0000001e0480723c */ /* 0x040fe20000041838 */
[----:B------:R-:W-:Y:S01]  /*6040*/  MOV R151, R23 ;  /* 0x0000001700977202 */ /* 0x000fe20000000f00 */
[----:B------:R4:W5:Y:S01]  /*6050*/  LDL.LU R211, [R1+0x48] ;  /* 0x0000480001d37983 */ /* 0x0009620000300800 */
[----:B------:R1:W-:Y:S03]  /*6060*/  MUFU.EX2 R155, R0 ;  /* 0x00000000009b7308 */ /* 0x0003e60000000800 */
[----:B------:R4:W5:Y:S02]  /*6070*/  LDL.LU R210, [R1+0x44] ;  /* 0x0000440001d27983 */ /* 0x0009640000300800 */
[C---:B------:R-:W-:Y:S02]  /*6080*/  HMMA.16816.F32.BF16 R52, R4.reuse, R16, R160 ;  /* 0x000000100434723c */ /* 0x040fe400000418a0 */
[----:B------:R-:W2:Y:S06]  /*6090*/  LDSM.16.MT88.4 R28, [R205+0x19000] ;  /* 0x01900000cd1c783b */ /* 0x000eac0000004200 */
[C---:B---3--:R-:W-:Y:S01]  /*60a0*/  HMMA.16816.F32.BF16 R40, R4.reuse, R26, R92 ;  /* 0x0000001a0428723c */ /* 0x048fe2000004185c */
[----:B-1----:R-:W-:Y:S01]  /*60b0*/  FFMA.FTZ R0, R177, c[0x0][0x23c], -R2 ;  /* 0x00008f00b1007a23 */ /* 0x002fe20000010802 */
[----:B------:R-:W-:Y:S01]  /*60c0*/  MOV R169, R145 ;  /* 0x0000009100a97202 */ /* 0x000fe20000000f00 */
[----:B------:R-:W-:Y:S01]  /*60d0*/  IMAD.MOV.U32 R170, RZ, RZ, R146 ;  /* 0x000000ffffaa7224 */ /* 0x000fe200078e0092 */
[----:B------:R-:W-:Y:S01]  /*60e0*/  MOV R153, R103 ;  /* 0x0000006700997202 */ /* 0x000fe20000000f00 */
[----:B------:R1:W3:Y:S01]  /*60f0*/  MUFU.EX2 R147, R0 ;  /* 0x0000000000937308 */ /* 0x0002e20000000800 */
[----:B------:R-:W-:Y:S01]  /*6100*/  IMAD.MOV.U32 R144, RZ, RZ, R102 ;  /* 0x000000ffff907224 */ /* 0x000fe200078e0066 */
[----:B------:R-:W-:Y:S01]  /*6110*/  LDSM.16.MT88.4 R16, [R205+0x1b000] ;  /* 0x01b00000cd10783b */ /* 0x000fe20000004200 */
[----:B------:R-:W-:Y:S03]  /*6120*/  HMMA.16816.F32.BF16 R56, R4, R24, R156 ;  /* 0x000000180438723c */ /* 0x000fe6000004189c */
[----:B------:R-:W3:Y:S01]  /*6130*/  LDSM.16.MT88.4 R24, [R206+0x19000] ;  /* 0x01900000ce18783b */ /* 0x000ee20000004200 */
[----:B-1----:R-:W-:-:S04]  /*6140*/  FFMA.FTZ R0, R166, c[0x0][0x23c], -R2 ;  /* 0x00008f00a6007a23 */ /* 0x002fc80000010802 */
[----:B------:R1:W1:Y:S02]  /*6150*/  MUFU.EX2 R97, R0 ;  /* 0x0000000000617308 */ /* 0x0002640000000800 */
[----:B-1----:R-:W-:Y:S01]  /*6160*/  FFMA.FTZ R0, R176, c[0x0][0x23c], -R2 ;  /* 0x00008f00b0007a23 */ /* 0x002fe20000010802 */
[----:B--2---:R-:W-:Y:S01]  /*6170*/  MOV R176, R100 ;  /* 0x0000006400b07202 */ /* 0x004fe20000000f00 */
[----:B------:R-:W-:Y:S02]  /*6180*/  IMAD.MOV.U32 R100, RZ, RZ, R22 ;  /* 0x000000ffff647224 */ /* 0x000fe400078e0016 */
[----:B------:R-:W-:Y:S02]  /*6190*/  IMAD.MOV.U32 R22, RZ, RZ, R105 ;  /* 0x000000ffff167224 */ /* 0x000fe400078e0069 */
[----:B------:R1:W-:Y:S01]  /*61a0*/  MUFU.EX2 R177, R0 ;  /* 0x0000000000b17308 */ /* 0x0003e20000000800 */
[----:B------:R-:W-:Y:S02]  /*61b0*/  IMAD.MOV.U32 R105, RZ, RZ, R50 ;  /* 0x000000ffff697224 */ /* 0x000fe400078e0032 */
[----:B------:R-:W-:Y:S01]  /*61c0*/  HMMA.16816.F32.BF16 R48, R4, R12, R172 ;  /* 0x0000000c0430723c */ /* 0x000fe200000418ac */
[----:B------:R-:W-:Y:S01]  /*61d0*/  IMAD.MOV.U32 R142, RZ, RZ, R100 ;  /* 0x000000ffff8e7224 */ /* 0x000fe200078e0064 */
[----:B------:R-:W-:Y:S01]  /*61e0*/  MOV R100, R37 ;  /* 0x0000002500647202 */ /* 0x000fe20000000f00 */
[----:B------:R-:W-:-:S02]  /*61f0*/  IMAD.MOV.U32 R150, RZ, RZ, R22 ;  /* 0x000000ffff967224 */ /* 0x000fc400078e0016 */
[----:B------:R-:W2:Y:S02]  /*6200*/  LDSM.16.MT88.4 R20, [R207+0x19000] ;  /* 0x01900000cf14783b */ /* 0x000ea40000004200 */
[----:B---3--:R-:W-:Y:S01]  /*6210*/  MOV R173, R147 ;  /* 0x0000009300ad7202 */ /* 0x008fe20000000f00 */
[----:B------:R-:W-:Y:S01]  /*6220*/  IMAD.MOV.U32 R174, RZ, RZ, R96 ;  /* 0x000000ffffae7224 */ /* 0x000fe200078e0060 */
[----:B------:R-:W-:Y:S01]  /*6230*/  MOV R96, R105 ;  /* 0x0000006900607202 */ /* 0x000fe20000000f00 */
[----:B------:R-:W-:Y:S01]  /*6240*/  IMAD.MOV.U32 R147, RZ, RZ, R104 ;  /* 0x000000ffff937224 */ /* 0x000fe200078e0068 */
[----:B------:R-:W-:Y:S01]  /*6250*/  MOV R104, R209 ;  /* 0x000000d100687202 */ /* 0x000fe20000000f00 */
[----:B------:R-:W-:Y:S01]  /*6260*/  IMAD.MOV.U32 R105, RZ, RZ, R204 ;  /* 0x000000ffff697224 */ /* 0x000fe200078e00cc */
[----:B------:R4:W5:Y:S01]  /*6270*/  LDL.LU R209, [R1+0x40] ;  /* 0x0000400001d17983 */ /* 0x0009620000300800 */
[----:B------:R-:W-:Y:S01]  /*6280*/  MOV R175, R97 ;  /* 0x0000006100af7202 */ /* 0x000fe20000000f00 */
[----:B------:R-:W-:-:S02]  /*6290*/  IMAD.MOV.U32 R97, RZ, RZ, R38 ;  /* 0x000000ffff617224 */ /* 0x000fc400078e0026 */
[----:B------:R4:W5:Y:S01]  /*62a0*/  LDL.LU R204, [R1+0x3c] ;  /* 0x00003c0001cc7983 */ /* 0x0009620000300800 */
[----:B------:R-:W-:Y:S01]  /*62b0*/  HMMA.16816.F32.BF16 R36, R4, R14, R184 ;  /* 0x0000000e0424723c */ /* 0x000fe200000418b8 */
[----:B-1----:R-:W-:Y:S02]  /*62c0*/  FFMA.FTZ R0, R167, c[0x0][0x23c], -R2 ;  /* 0x00008f00a7007a23 */ /* 0x002fe40000010802 */
[----:B------:R-:W1:Y:S02]  /*62d0*/  LDSM.16.MT88.4 R12, [R206+0x1b000] ;  /* 0x01b00000ce0c783b */ /* 0x000e640000004200 */
[----:B------:R-:W3:Y:S02]  /*62e0*/  MUFU.EX2 R154, R0 ;  /* 0x00000000009a7308 */ /* 0x000ee40000000800 */
[----:B------:R-:W-:Y:S02]  /*62f0*/  F2FP.BF16.PACK_AB R4, R174, R168 ;  /* 0x000000a8ae04723e */ /* 0x000fe400000010ff */
[----:B------:R-:W-:-:S02]  /*6300*/  F2FP.BF16.PACK_AB R5, R175, R173 ;  /* 0x000000adaf05723e */ /* 0x000fc400000010ff */
[----:B------:R-:W-:Y:S01]  /*6310*/  F2FP.BF16.PACK_AB R6, R155, R176 ;  /* 0x000000b09b06723e */ /* 0x000fe200000010ff */
[----:B------:R-:W-:Y:S01]  /*6320*/  IMAD.MOV.U32 R185, RZ, RZ, R96 ;  /* 0x000000ffffb97224 */ /* 0x000fe200078e0060 */
[----:B------:R-:W-:Y:S01]  /*6330*/  MOV R184, R147 ;  /* 0x0000009300b87202 */ /* 0x000fe20000000f00 */
[----:B------:R-:W-:Y:S01]  /*6340*/  IMAD.MOV.U32 R187, RZ, RZ, R98 ;  /* 0x000000ffffbb7224 */ /* 0x000fe200078e0062 */
[----:B---3--:R-:W-:Y:S01]  /*6350*/  F2FP.BF16.PACK_AB R7, R154, R177 ;  /* 0x000000b19a07723e */ /* 0x008fe200000010ff */
[----:B------:R-:W-:Y:S01]  /*6360*/  IMAD.MOV.U32 R146, RZ, RZ, R100 ;  /* 0x000000ffff927224 */ /* 0x000fe200078e0064 */
[----:B------:R-:W-:Y:S02]  /*6370*/  MOV R186, R97 ;  /* 0x0000006100ba7202 */ /* 0x000fe40000000f00 */
[----:B------:R-:W-:Y:S02]  /*6380*/  MOV R147, R99 ;  /* 0x0000006300937202 */ /* 0x000fe40000000f00 */
[----:B------:R-:W-:Y:S01]  /*6390*/  MOV R145, R101 ;  /* 0x0000006500917202 */ /* 0x000fe20000000f00 */
[----:B------:R-:W-:Y:S01]  /*63a0*/  HMMA.16816.F32.BF16 R140, R4, R28, R140 ;  /* 0x0000001c048c723c */ /* 0x000fe2000004188c */
[----:B------:R-:W-:-:S07]  /*63b0*/  MOV R134, R119 ;  /* 0x0000007700867202 */ /* 0x000fce0000000f00 */
[C---:B------:R-:W-:Y:S01]  /*63c0*/  HMMA.16816.F32.BF16 R88, R4.reuse, R30, R88 ;  /* 0x0000001e0458723c */ /* 0x040fe20000041858 */
[----:B------:R-:W3:Y:S07]  /*63d0*/  LDSM.16.MT88.4 R28, [R208+0x1b000] ;  /* 0x01b00000d01c783b */ /* 0x000eee0000004200 */
[C---:B------:R-:W-:Y:S08]  /*63e0*/  HMMA.16816.F32.BF16 R148, R4.reuse, R24, R148 ;  /* 0x000000180494723c */ /* 0x040ff00000041894 */
[C---:B------:R-:W-:Y:S01]  /*63f0*/  HMMA.16816.F32.BF16 R92, R4.reuse, R26, R240 ;  /* 0x0000001a045c723c */ /* 0x040fe200000418f0 */
[----:B------:R-:W-:Y:S06]  /*6400*/  LDSM.16.MT88.4 R24, [R205+0x1d000] ;  /* 0x01d00000cd18783b */ /* 0x000fec0000004200 */
[----:B------:R-:W-:Y:S01]  /*6410*/  IMAD.MOV.U32 R241, RZ, RZ, R118 ;  /* 0x000000fffff17224 */ /* 0x000fe200078e0076 */
[----:B------:R-:W-:Y:S01]  /*6420*/  HMMA.16816.F32.BF16 R156, R4, R32, R192 ;  /* 0x00000020049c723c */ /* 0x000fe200000418c0 */
[----:B------:R-:W-:Y:S01]  /*6430*/  MOV R242, R117 ;  /* 0x0000007500f27202 */ /* 0x000fe20000000f00 */
[----:B------:R-:W-:-:S06]  /*6440*/  IMAD.MOV.U32 R243, RZ, RZ, R116 ;  /* 0x000000fffff37224 */ /* 0x000fcc00078e0074 */
[C---:B------:R-:W-:Y:S01]  /*6450*/  HMMA.16816.F32.BF16 R96, R4.reuse, R34, R236 ;  /* 0x000000220460723c */ /* 0x040fe200000418ec */
[----:B------:R-:W4:Y:S07]  /*6460*/  LDSM.16.MT88.4 R32, [R207+0x1b000] ;  /* 0x01b00000cf20783b */ /* 0x000f2e0000004200 */
[C---:B--2---:R-:W-:Y:S08]  /*6470*/  HMMA.16816.F32.BF16 R164, R4.reuse, R20, R112 ;  /* 0x0000001404a4723c */ /* 0x044ff00000041870 */
[C---:B------:R-:W-:Y:S01]  /*6480*/  HMMA.16816.F32.BF16 R100, R4.reuse, R22, R232 ;  /* 0x000000160464723c */ /* 0x040fe200000418e8 */
[----:B------:R-:W2:Y:S07]  /*6490*/  LDSM.16.MT88.4 R20, [R206+0x1d000] ;  /* 0x01d00000ce14783b */ /* 0x000eae0000004200 */
[C---:B-1----:R-:W-:Y:S08]  /*64a0*/  HMMA.16816.F32.BF16 R112, R4.reuse, R12, R120 ;  /* 0x0000000c0470723c */ /* 0x042ff00000041878 */
[----:B------:R-:W-:Y:S01]  /*64b0*/  HMMA.16816.F32.BF16 R116, R4, R14, R196 ;  /* 0x0000000e0474723c */ /* 0x000fe200000418c4 */
[----:B------:R-:W1:Y:S01]  /*64c0*/  LDSM.16.MT88.4 R12, [R208+0x1d000] ;  /* 0x01d00000d00c783b */ /* 0x000e620000004200 */
[----:B------:R-:W-:Y:S01]  /*64d0*/  MOV R240, R111 ;  /* 0x0000006f00f07202 */ /* 0x000fe20000000f00 */
[----:B------:R-:W-:Y:S01]  /*64e0*/  IMAD.MOV.U32 R152, RZ, RZ, R104 ;  /* 0x000000ffff987224 */ /* 0x000fe200078e0068 */
[----:B------:R-:W-:Y:S01]  /*64f0*/  MOV R135, R105 ;  /* 0x0000006900877202 */ /* 0x000fe20000000f00 */
[----:B------:R-:W-:Y:S01]  /*6500*/  IMAD.MOV.U32 R163, RZ, RZ, R106 ;  /* 0x000000ffffa37224 */ /* 0x000fe200078e006a */
[----:B------:R-:W-:-:S02]  /*6510*/  MOV R162, R107 ;  /* 0x0000006b00a27202 */ /* 0x000fc40000000f00 */
[C---:B---3--:R-:W-:Y:S08]  /*6520*/  HMMA.16816.F32.BF16 R192, R4.reuse, R30, R184 ;  /* 0x0000001e04c0723c */ /* 0x048ff000000418b8 */
[C---:B------:R-:W-:Y:S07]  /*6530*/  HMMA.16816.F32.BF16 R104, R4.reuse, R16, R248 ;  /* 0x000000100468723c */ /* 0x040fee00000418f8 */
[----:B------:R-:W-:Y:S01]  /*6540*/  MOV R249, R179 ;  /* 0x000000b300f97202 */ /* 0x000fe20000000f00 */
[C---:B------:R-:W-:Y:S01]  /*6550*/  HMMA.16816.F32.BF16 R120, R4.reuse, R28, R240 ;  /* 0x0000001c0478723c */ /* 0x040fe200000418f0 */
[----:B------:R-:W-:Y:S01]  /*6560*/  FFMA.FTZ R0, R244, c[0x0][0x23c], -R8 ;  /* 0x00008f00f4007a23 */ /* 0x000fe20000010808 */
[----:B------:R-:W-:Y:S05]  /*6570*/  LDSM.16.MT88.4 R28, [R205+0x1f000] ;  /* 0x01f00000cd1c783b */ /* 0x000fea0000004200 */
[----:B------:R-:W-:Y:S01]  /*6580*/  MOV R240, R176 ;  /* 0x000000b000f07202 */ /* 0x000fe20000000f00 */
[----:B----4-:R-:W-:Y:S01]  /*6590*/  HMMA.16816.F32.BF16 R232, R4, R34, R180 ;  /* 0x0000002204e8723c */ /* 0x010fe200000418b4 */
[----:B------:R-:W-:-:S07]  /*65a0*/  IMAD.MOV.U32 R241, RZ, RZ, R177 ;  /* 0x000000fffff17224 */ /* 0x000fce00078e00b1 */
[C---:B------:R-:W-:Y:S07]  /*65b0*/  HMMA.16816.F32.BF16 R184, R4.reuse, R26, R128 ;  /* 0x0000001a04b8723c */ /* 0x040fee0000041880 */
[----:B------:R-:W-:Y:S01]  /*65c0*/  IMAD.MOV.U32 R131, RZ, RZ, R178 ;  /* 0x000000ffff837224 */ /* 0x000fe200078e00b2 */
[C---:B--2---:R-:W-:Y:S08]  /*65d0*/  HMMA.16816.F32.BF16 R180, R4.reuse, R22, R84 ;  /* 0x0000001604b4723c */ /* 0x044ff00000041854 */
[C---:B-1----:R-:W-:Y:S08]  /*65e0*/  HMMA.16816.F32.BF16 R84, R4.reuse, R12, R80 ;  /* 0x0000000c0454723c */ /* 0x042ff00000041850 */
[C---:B------:R-:W-:Y:S01]  /*65f0*/  HMMA.16816.F32.BF16 R176, R4.reuse, R14, R64 ;  /* 0x0000000e04b0723c */ /* 0x040fe20000041840 */
[----:B------:R-:W-:Y:S07]  /*6600*/  LDSM.16.MT88.4 R12, [R207+0x1f000] ;  /* 0x01f00000cf0c783b */ /* 0x000fee0000004200 */
[----:B------:R-:W-:Y:S01]  /*6610*/  HMMA.16816.F32.BF16 R196, R4, R24, R136 ;  /* 0x0000001804c4723c */ /* 0x000fe20000041888 */
[----:B------:R-:W1:Y:S01]  /*6620*/  LDSM.16.MT88.4 R24, [R206+0x1f000] ;  /* 0x01f00000ce18783b */ /* 0x000e620000004200 */
[----:B------:R2:W-:Y:S01]  /*6630*/  MUFU.EX2 R238, R0 ;  /* 0x0000000000ee7308 */ /* 0x0005e20000000800 */
[----:B------:R-:W-:Y:S01]  /*6640*/  IMAD.MOV.U32 R171, RZ, RZ, R110 ;  /* 0x000000ffffab7224 */ /* 0x000fe200078e006e */
[----:B------:R-:W-:Y:S01]  /*6650*/  MOV R242, R155 ;  /* 0x0000009b00f27202 */ /* 0x000fe20000000f00 */
[----:B------:R-:W-:Y:S01]  /*6660*/  IMAD.MOV.U32 R161, RZ, RZ, R108 ;  /* 0x000000ffffa17224 */ /* 0x000fe200078e006c */
[----:B------:R-:W-:Y:S01]  /*6670*/  MOV R160, R109 ;  /* 0x0000006d00a07202 */ /* 0x000fe20000000f00 */
[----:B------:R-:W-:Y:S01]  /*6680*/  IMAD.MOV.U32 R243, RZ, RZ, R154 ;  /* 0x000000fffff37224 */ /* 0x000fe200078e009a */
[----:B------:R-:W-:Y:S01]  /*6690*/  LDSM.16.MT88.4 R64, [R207+0x1b800] ;  /* 0x01b80000cf40783b */ /* 0x000fe20000004200 */
[----:B--2---:R-:W-:-:S04]  /*66a0*/  FFMA.FTZ R0, R245, c[0x0][0x23c], -R8 ;  /* 0x00008f00f5007a23 */ /* 0x004fc80000010808 */
[----:B------:R2:W3:Y:S01]  /*66b0*/  MUFU.EX2 R248, R0 ;  /* 0x0000000000f87308 */ /* 0x0004e20000000800 */
[----:B------:R-:W-:Y:S02]  /*66c0*/  MOV R155, R134 ;  /* 0x00000086009b7202 */ /* 0x000fe40000000f00 */
[----:B------:R-:W-:Y:S01]  /*66d0*/  MOV R134, R9 ;  /* 0x0000000900867202 */ /* 0x000fe20000000f00 */
[----:B--2---:R-:W-:-:S04]  /*66e0*/  FFMA.FTZ R0, R252, c[0x0][0x23c], -R8 ;  /* 0x00008f00fc007a23 */ /* 0x004fc80000010808 */
[----:B------:R2:W-:Y:S01]  /*66f0*/  MUFU.EX2 R237, R0 ;  /* 0x0000000000ed7308 */ /* 0x0005e20000000800 */
[----:B------:R-:W-:Y:S01]  /*6700*/  HMMA.16816.F32.BF16 R108, R4, R18, R200 ;  /* 0x00000012046c723c */ /* 0x000fe200000418c8 */
[----:B------:R-:W4:Y:S01]  /*6710*/  LDSM.16.MT88.4 R16, [R207+0x1d000] ;  /* 0x01d00000cf10783b */ /* 0x000f220000004200 */
[----:B--2---:R-:W-:-:S05]  /*6720*/  FFMA.FTZ R0, R10, c[0x0][0x23c], -R8 ;  /* 0x00008f000a007a23 */ /* 0x004fca0000010808 */
[----:B------:R2:W-:Y:S01]  /*6730*/  MUFU.EX2 R236, R0 ;  /* 0x0000000000ec7308 */ /* 0x0005e20000000800 */
[C---:B------:R-:W-:Y:S08]  /*6740*/  HMMA.16816.F32.BF16 R200, R4.reuse, R32, R188 ;  /* 0x0000002004c8723c */ /* 0x040ff000000418bc */
[----:B------:R-:W-:Y:S01]  /*6750*/  HMMA.16816.F32.BF16 R188, R4, R20, R124 ;  /* 0x0000001404bc723c */ /* 0x000fe2000004187c */
[----:B------:R-:W3:Y:S01]  /*6760*/  LDSM.16.MT88.4 R20, [R208+0x1f000] ;  /* 0x01f00000d014783b */ /* 0x000ee20000004200 */
[----:B--2---:R-:W-:-:S02]  /*6770*/  FFMA.FTZ R0, R131, c[0x0][0x23c], -R2 ;  /* 0x00008f0083007a23 */ /* 0x004fc40000010802 */
[----:B------:R-:W-:Y:S01]  /*6780*/  IMAD.MOV.U32 R131, RZ, RZ, R171 ;  /* 0x000000ffff837224 */ /* 0x000fe200078e00ab */
[----:B------:R-:W-:Y:S02]  /*6790*/  MOV R171, R135 ;  /* 0x0000008700ab7202 */ /* 0x000fe40000000f00 */
[----:B------:R2:W-:Y:S01]  /*67a0*/  MUFU.EX2 R135, R0 ;  /* 0x0000000000877308 */ /* 0x0005e20000000800 */
[----:B------:R-:W-:Y:S02]  /*67b0*/  IMAD.MOV.U32 R127, RZ, RZ, R249 ;  /* 0x000000ffff7f7224 */ /* 0x000fe400078e00f9 */
[----:B------:R-:W-:Y:S02]  /*67c0*/  IMAD.MOV.U32 R154, RZ, RZ, R11 ;  /* 0x000000ffff9a7224 */ /* 0x000fe400078e000b */
[----:B-1----:R-:W-:Y:S01]  /*67d0*/  HMMA.16816.F32.BF16 R8, R4, R24, R56 ;  /* 0x000000180408723c */ /* 0x002fe20000041838 */
[----:B------:R-:W-:Y:S01]  /*67e0*/  LDSM.16.MT88.4 R56, [R208+0x1b800] ;  /* 0x01b80000d038783b */ /* 0x000fe20000004200 */
[----:B--2---:R-:W-:-:S04]  /*67f0*/  FFMA.FTZ R0, R134, c[0x0][0x23c], -R2 ;  /* 0x00008f0086007a23 */ /* 0x004fc80000010802 */
[----:B------:R1:W2:Y:S01]  /*6800*/  MUFU.EX2 R134, R0 ;  /* 0x0000000000867308 */ /* 0x0002a20000000800 */
[----:B------:R-:W-:Y:S01]  /*6810*/  MOV R249, R160 ;  /* 0x000000a000f97202 */ /* 0x000fe20000000f00 */
[--C-:B-1----:R-:W-:Y:S02]  /*6820*/  FFMA.FTZ R0, R3, c[0x0][0x23c], -R2.reuse ;  /* 0x00008f0003007a23 */ /* 0x102fe40000010802 */
[----:B------:R-:W-:Y:S02]  /*6830*/  FFMA.FTZ R2, R127, c[0x0][0x23c], -R2 ;  /* 0x00008f007f027a23 */ /* 0x000fe40000010802 */
        /* <DEDUP_REMOVED lines=13> */
[----:B------:R-:W-:Y:S03]  /*6910*/  MUFU.EX2 R3, R0 ;  /* 0x0000000000037308 */ /* 0x000fe60000000800 */
[----:B------:R-:W-:Y:S01]  /*6920*/  HMMA.16816.F32.BF16 R28, R4, R30, R68 ;  /* 0x0000001e041c723c */ /* 0x000fe20000041844 */
[----:B------:R-:W-:Y:S01]  /*6930*/  IMAD.MOV.U32 R152, RZ, RZ, R146 ;  /* 0x000000ffff987224 */ /* 0x000fe200078e0092 */
[----:B------:R-:W-:Y:S01]  /*6940*/  MOV R153, R147 ;  /* 0x0000009300997202 */ /* 0x000fe20000000f00 */
[----:B------:R-:W-:Y:S01]  /*6950*/  IMAD.MOV.U32 R60, RZ, RZ, R161 ;  /* 0x000000ffff3c7224 */ /* 0x000fe200078e00a1 */
[----:B------:R-:W-:Y:S01]  /*6960*/  MOV R61, R160 ;  /* 0x000000a0003d7202 */ /* 0x000fe20000000f00 */
[----:B------:R-:W1:Y:S02]  /*6970*/  LDSM.16.MT88.4 R144, [R205+0x19800] ;  /* 0x01980000cd90783b */ /* 0x000e640000004200 */
[----:B------:R-:W-:-:S02]  /*6980*/  IMAD.MOV.U32 R70, RZ, RZ, R249 ;  /* 0x000000ffff467224 */ /* 0x000fc400078e00f9 */
[----:B------:R-:W2:Y:S01]  /*6990*/  MUFU.EX2 R249, R2 ;  /* 0x0000000200f97308 */ /* 0x000ea20000000800 */
[----:B------:R-:W-:Y:S01]  /*69a0*/  MOV R83, R162 ;  /* 0x000000a200537202 */ /* 0x000fe20000000f00 */
[----:B------:R-:W-:Y:S01]  /*69b0*/  HMMA.16816.F32.BF16 R24, R4, R26, R40 ;  /* 0x0000001a0418723c */ /* 0x000fe20000041828 */
[----:B------:R-:W-:Y:S01]  /*69c0*/  MOV R82, R163 ;  /* 0x000000a300527202 */ /* 0x000fe20000000f00 */
[----:B------:R-:W-:Y:S04]  /*69d0*/  LDSM.16.MT88.4 R40, [R205+0x1b800] ;  /* 0x01b80000cd28783b */ /* 0x000fe80000004200 */
[----:B------:R-:W1:Y:S01]  /*69e0*/  LDSM.16.MT88.4 R160, [R208+0x19800] ;  /* 0x01980000d0a0783b */ /* 0x000e620000004200 */
[----:B------:R-:W-:Y:S01]  /*69f0*/  IMAD.MOV.U32 R244, RZ, RZ, R128 ;  /* 0x000000fffff47224 */ /* 0x000fe200078e0080 */
[----:B------:R-:W-:Y:S01]  /*6a00*/  MOV R245, R129 ;  /* 0x0000008100f57202 */ /* 0x000fe20000000f00 */
[----:B------:R-:W-:Y:S01]  /*6a10*/  IMAD.MOV.U32 R252, RZ, RZ, R130 ;  /* 0x000000fffffc7224 */ /* 0x000fe200078e0082 */
[----:B------:R-:W-:-:S02]  /*6a20*/  MOV R71, R131 ;  /* 0x0000008300477202 */ /* 0x000fc40000000f00 */
[----:B---3--:R-:W-:Y:S02]  /*6a30*/  F2FP.BF16.PACK_AB R128, R248, R238 ;  /* 0x000000eef880723e */ /* 0x008fe400000010ff */
[----:B--2---:R-:W-:Y:S02]  /*6a40*/  F2FP.BF16.PACK_AB R129, R134, R135 ;  /* 0x000000878681723e */ /* 0x004fe400000010ff */
[----:B------:R-:W-:Y:S02]  /*6a50*/  F2FP.BF16.PACK_AB R130, R236, R237 ;  /* 0x000000edec82723e */ /* 0x000fe400000010ff */
[----:B------:R-:W-:Y:S01]  /*6a60*/  F2FP.BF16.PACK_AB R131, R249, R3 ;  /* 0x00000003f983723e */ /* 0x000fe200000010ff */
        /* <DEDUP_REMOVED lines=10> */
[----:B------:R-:W-:Y:S01]  /*6b10*/  LDSM.16.MT88.4 R72, [R205+0x1d800] ;  /* 0x01d80000cd48783b */ /* 0x000fe20000004200 */
[----:B------:R-:W-:Y:S01]  /*6b20*/  HMMA.16816.F32.BF16 R172, R4, R16, R44 ;  /* 0x0000001004ac723c */ /* 0x000fe2000004182c */
[----:B------:R-:W-:-:S02]  /*6b30*/  MOV R0, R81 ;  /* 0x0000005100007202 */ /* 0x000fc40000000f00 */
[----:B------:R-:W-:Y:S01]  /*6b40*/  MOV R2, R82 ;  /* 0x0000005200027202 */ /* 0x000fe20000000f00 */
[----:B------:R-:W-:Y:S04]  /*6b50*/  LDSM.16.MT88.4 R168, [R207+0x19800] ;  /* 0x01980000cfa8783b */ /* 0x000fe80000004200 */
[----:B------:R-:W-:Y:S07]  /*6b60*/  HMMA.16816.F32.BF16 R16, R4, R20, R52 ;  /* 0x000000140410723c */ /* 0x000fee0000041834 */
[----:B------:R-:W-:-:S02]  /*6b70*/  MOV R54, R153 ;  /* 0x0000009900367202 */ /* 0x000fc40000000f00 */
[----:B------:R-:W-:Y:S01]  /*6b80*/  MOV R55, R154 ;  /* 0x0000009a00377202 */ /* 0x000fe20000000f00 */
[C---:B-1----:R-:W-:Y:S01]  /*6b90*/  HMMA.16816.F32.BF16 R44, R128.reuse, R48, R112 ;  /* 0x00000030802c723c */ /* 0x042fe20000041870 */
[----:B------:R-:W1:Y:S04]  /*6ba0*/  LDSM.16.MT88.4 R152, [R206+0x19800] ;  /* 0x01980000ce98783b */ /* 0x000e680000004200 */
[----:B------:R-:W-:Y:S03]  /*6bb0*/  LDSM.16.MT88.4 R112, [R206+0x1f800] ;  /* 0x01f80000ce70783b */ /* 0x000fe60000004200 */
[----:B------:R-:W-:Y:S07]  /*6bc0*/  HMMA.16816.F32.BF16 R48, R128, R50, R116 ;  /* 0x000000328030723c */ /* 0x000fee0000041874 */
[----:B------:R-:W-:-:S02]  /*6bd0*/  MOV R119, R54 ;  /* 0x0000003600777202 */ /* 0x000fc40000000f00 */
[----:B------:R-:W-:Y:S02]  /*6be0*/  MOV R118, R55 ;  /* 0x0000003700767202 */ /* 0x000fe40000000f00 */
[C---:B------:R-:W-:Y:S01]  /*6bf0*/  HMMA.16816.F32.BF16 R52, R128.reuse, R56, R120 ;  /* 0x000000388034723c */ /* 0x040fe20000041878 */
[----:B------:R-:W-:Y:S01]  /*6c00*/  IMAD.MOV.U32 R117, RZ, RZ, R80 ;  /* 0x000000ffff757224 */ /* 0x000fe200078e0050 */
[----:B------:R-:W-:Y:S06]  /*6c10*/  LDSM.16.MT88.4 R120, [R208+0x1f800] ;  /* 0x01f80000d078783b */ /* 0x000fec0000004200 */
[----:B------:R-:W-:Y:S07]  /*6c20*/  HMMA.16816.F32.BF16 R56, R128, R58, R192 ;  /* 0x0000003a8038723c */ /* 0x000fee00000418c0 */
[----:B------:R-:W-:Y:S01]  /*6c30*/  MOV R192, R60 ;  /* 0x0000003c00c07202 */ /* 0x000fe20000000f00 */
[----:B------:R-:W-:Y:S01]  /*6c40*/  IMAD.MOV.U32 R194, RZ, RZ, R62 ;  /* 0x000000ffffc27224 */ /* 0x000fe200078e003e */
[----:B------:R-:W-:-:S02]  /*6c50*/  MOV R193, R61 ;  /* 0x0000003d00c17202 */ /* 0x000fc40000000f00 */
[----:B------:R-:W-:Y:S02]  /*6c60*/  MOV R195, R63 ;  /* 0x0000003f00c37202 */ /* 0x000fe40000000f00 */
[----:B------:R-:W-:Y:S07]  /*6c70*/  HMMA.16816.F32.BF16 R60, R128, R64, R200 ;  /* 0x00000040803c723c */ /* 0x000fee00000418c8 */
[----:B------:R-:W-:Y:S01]  /*6c80*/  MOV R200, R68 ;  /* 0x0000004400c87202 */ /* 0x000fe20000000f00 */
[----:B------:R-:W-:Y:S01]  /*6c90*/  IMAD.MOV.U32 R201, RZ, RZ, R69 ;  /* 0x000000ffffc97224 */ /* 0x000fe200078e0045 */
[----:B------:R-:W-:-:S02]  /*6ca0*/  MOV R202, R70 ;  /* 0x0000004600ca7202 */ /* 0x000fc40000000f00 */
[----:B------:R-:W-:Y:S01]  /*6cb0*/  MOV R203, R71 ;  /* 0x0000004700cb7202 */ /* 0x000fe20000000f00 */
[----:B------:R-:W-:Y:S02]  /*6cc0*/  FADD.FTZ R2, R2, R200 ;  /* 0x000000c802027221 */ /* 0x000fe40000010000 */
[----:B------:R-:W-:Y:S02]  /*6cd0*/  FADD.FTZ R0, R0, R201 ;  /* 0x000000c900007221 */ /* 0x000fe40000010000 */
[----:B------:R-:W-:Y:S02]  /*6ce0*/  IMAD.MOV.U32 R116, RZ, RZ, R83 ;  /* 0x000000ffff747224 */ /* 0x000fe400078e0053 */
[----:B------:R-:W-:Y:S01]  /*6cf0*/  FADD.FTZ R2, R202, R2 ;  /* 0x00000002ca027221 */ /* 0x000fe20000010000 */
[----:B------:R-:W-:Y:S01]  /*6d00*/  HMMA.16816.F32.BF16 R12, R4, R14, R36 ;  /* 0x0000000e040c723c */ /* 0x000fe20000041824 */
[----:B------:R-:W-:Y:S01]  /*6d10*/  FADD.FTZ R0, R203, R0 ;  /* 0x00000000cb007221 */ /* 0x000fe20000010000 */
[----:B------:R-:W2:Y:S01]  /*6d20*/  LDSM.16.MT88.4 R80, [R206+0x1d800] ;  /* 0x01d80000ce50783b */ /* 0x000ea20000004200 */
[----:B------:R-:W-:-:S02]  /*6d30*/  FADD.FTZ R2, R116, R2 ;  /* 0x0000000274027221 */ /* 0x000fc40000010000 */
[----:B------:R-:W-:-:S03]  /*6d40*/  FADD.FTZ R0, R117, R0 ;  /* 0x0000000075007221 */ /* 0x000fc60000010000 */
[----:B------:R-:W-:Y:S01]  /*6d50*/  HMMA.16816.F32.BF16 R140, R128, R144, R140 ;  /* 0x00000090808c723c */ /* 0x000fe2000004188c */
[----:B------:R-:W-:Y:S02]  /*6d60*/  FADD.FTZ R2, R118, R2 ;  /* 0x0000000276027221 */ /* 0x000fe40000010000 */
[----:B------:R-:W-:-:S05]  /*6d70*/  FADD.FTZ R0, R119, R0 ;  /* 0x0000000077007221 */ /* 0x000fca0000010000 */
[----:B------:R-:W-:Y:S01]  /*6d80*/  HMMA.16816.F32.BF16 R156, R128, R160, R156 ;  /* 0x000000a0809c723c */ /* 0x000fe2000004189c */
[----:B------:R-:W-:-:S07]  /*6d90*/  FADD.FTZ R2, R192, R2 ;  /* 0x00000002c0027221 */ /* 0x000fce0000010000 */
[----:B------:R-:W-:Y:S01]  /*6da0*/  HMMA.16816.F32.BF16 R144, R128, R146, R88 ;  /* 0x000000928090723c */ /* 0x000fe20000041858 */
[----:B------:R-:W3:Y:S01]  /*6db0*/  LDSM.16.MT88.4 R88, [R208+0x1d800] ;  /* 0x01d80000d058783b */ /* 0x000ee20000004200 */
[----:B------:R-:W-:-:S06]  /*6dc0*/  FADD.FTZ R0, R193, R0 ;  /* 0x00000000c1007221 */ /* 0x000fcc0000010000 */
[C---:B------:R-:W-:Y:S01]  /*6dd0*/  HMMA.16816.F32.BF16 R160, R128.reuse, R162, R96 ;  /* 0x000000a280a0723c */ /* 0x040fe20000041860 */
[----:B------:R-:W4:Y:S07]  /*6de0*/  LDSM.16.MT88.4 R96, [R207+0x1d800] ;  /* 0x01d80000cf60783b */ /* 0x000f2e0000004200 */
[----:B------:R-:W-:Y:S01]  /*6df0*/  HMMA.16816.F32.BF16 R36, R128, R40, R104 ;  /* 0x000000288024723c */ /* 0x000fe20000041868 */
[----:B------:R-:W2:Y:S07]  /*6e00*/  LDSM.16.MT88.4 R104, [R205+0x1f800] ;  /* 0x01f80000cd68783b */ /* 0x000eae0000004200 */
[----:B------:R-:W-:Y:S01]  /*6e10*/  HMMA.16816.F32.BF16 R20, R4, R22, R76 ;  /* 0x000000160414723c */ /* 0x000fe2000004184c */
[----:B------:R-:W2:Y:S01]  /*6e20*/  LDSM.16.MT88.4 R4, [R207+0x1f800] ;  /* 0x01f80000cf04783b */ /* 0x000ea20000004200 */
        /* <DEDUP_REMOVED lines=18> */
[----:B------:R-:W-:Y:S01]  /*6f50*/  HMMA.16816.F32.BF16 R164, R128, R168, R164 ;  /* 0x000000a880a4723c */ /* 0x000fe200000418a4 */
[----:B------:R-:W-:-:S07]  /*6f60*/  FADD.FTZ R0, R3, R0 ;  /* 0x0000000003007221 */ /* 0x000fce0000010000 */
[----:B------:R-:W-:Y:S01]  /*6f70*/  HMMA.16816.F32.BF16 R152, R128, R154, R92 ;  /* 0x0000009a8098723c */ /* 0x000fe2000004185c */
[----:B------:R-:W-:-:S07]  /*6f80*/  FADD.FTZ R248, R236, R248 ;  /* 0x000000f8ecf87221 */ /* 0x000fce0000010000 */
[----:B------:R-:W-:Y:S01]  /*6f90*/  HMMA.16816.F32.BF16 R168, R128, R170, R100 ;  /* 0x000000aa80a8723c */ /* 0x000fe20000041864 */
[----:B------:R-:W-:-:S07]  /*6fa0*/  FADD.FTZ R249, R249, R0 ;  /* 0x00000000f9f97221 */ /* 0x000fce0000010000 */
[C---:B------:R-:W-:Y:S08]  /*6fb0*/  HMMA.16816.F32.BF16 R40, R128.reuse, R42, R108 ;  /* 0x0000002a8028723c */ /* 0x040ff0000004186c */
[C---:B------:R-:W-:Y:S08]  /*6fc0*/  HMMA.16816.F32.BF16 R68, R128.reuse, R72, R196 ;  /* 0x000000488044723c */ /* 0x040ff000000418c4 */
        /* <DEDUP_REMOVED lines=18> */
[----:B------:R-:W-:-:S02]  /*70f0*/  USHF.R.S32.HI UR20, URZ, 0x1f, UR5 ;  /* 0x0000001f3f147899 */ /* 0x000fc40008011405 */
[----:B------:R-:W-:Y:S01]  /*7100*/  ULDC.64 UR6, c[0x0][0x1b8] ;  /* 0x00006e0000067ab9 */ /* 0x000fe20000000a00 */
[----:B------:R-:W3:Y:S01]  /*7110*/  LDL.64 R244, [R1+0x18] ;  /* 0x0000180001f47983 */ /* 0x000ee20000100a00 */
[----:B------:R-:W-:Y:S01]  /*7120*/  UIMAD UR6, UR20, UR6, URZ ;  /* 0x00000006140672a4 */ /* 0x000fe2000f8e023f */
[----:B------:R-:W-:Y:S01]  /*7130*/  IMAD.U32 R4, RZ, RZ, UR5 ;  /* 0x00000005ff047e24 */ /* 0x000fe2000f8e00ff */
[----:B------:R-:W-:Y:S01]  /*7140*/  ULDC.64 UR8, c[0x0][0x1b0] ;  /* 0x00006c0000087ab9 */ /* 0x000fe20000000a00 */
[----:B------:R-:W1:Y:S01]  /*7150*/  S2R R242, SR_TID.X ;  /* 0x0000000000f27919 */ /* 0x000e620000002100 */
[----:B------:R-:W-:Y:S01]  /*7160*/  IMAD.U32 R0, RZ, RZ, UR5 ;  /* 0x00000005ff007e24 */ /* 0x000fe2000f8e00ff */
[----:B------:R-:W-:Y:S01]  /*7170*/  UIMAD UR8, UR20, UR8, URZ ;  /* 0x00000008140872a4 */ /* 0x000fe2000f8e023f */
[----:B------:R-:W-:Y:S01]  /*7180*/  IMAD.MOV.U32 R135, RZ, RZ, R132 ;  /* 0x000000ffff877224 */ /* 0x000fe200078e0084 */
[----:B------:R-:W-:Y:S01]  /*7190*/  UIMAD UR6, UR5, UR7, UR6 ;  /* 0x00000007050672a4 */ /* 0x000fe2000f8e0206 */
[----:B------:R-:W-:Y:S01]  /*71a0*/  IMAD.MOV.U32 R134, RZ, RZ, R133 ;  /* 0x000000ffff867224 */ /* 0x000fe200078e0085 */
[----:B------:R-:W-:-:S02]  /*71b0*/  UIMAD UR8, UR5, UR9, UR8 ;  /* 0x00000009050872a4 */ /* 0x000fc4000f8e0208 */
[----:B------:R-:W-:Y:S02]  /*71c0*/  UIADD3 UR7, UR16, 0x3f, URZ ;  /* 0x0000003f10077890 */ /* 0x000fe4000fffe03f */
[----:B------:R-:W-:Y:S02]  /*71d0*/  IMAD.U32 R250, RZ, RZ, UR6 ;  /* 0x00000006fffa7e24 */ /* 0x000fe4000f8e00ff */
[----:B------:R-:W-:Y:S01]  /*71e0*/  IMAD.U32 R251, RZ, RZ, UR8 ;  /* 0x00000008fffb7e24 */ /* 0x000fe2000f8e00ff */
[----:B------:R-:W-:-:S04]  /*71f0*/  USHF.R.S32.HI UR5, URZ, 0x1f, UR7 ;  /* 0x0000001f3f057899 */ /* 0x000fc80008011407 */
[----:B------:R-:W-:-:S04]  /*7200*/  ULEA.HI UR7, UR5, UR7, URZ, 0x6 ;  /* 0x0000000705077291 */ /* 0x000fc8000f8f303f */
[----:B------:R-:W-:Y:S02]  /*7210*/  ULEA.HI.SX32 UR5, UR7, 0xfffffffe, 0x1a ;  /* 0xfffffffe07057891 */ /* 0x000fe4000f8fd23f */
[----:B------:R-:W-:Y:S01]  /*7220*/  ULEA.HI.SX32 UR8, UR7, 0xfffffffd, 0x1a ;  /* 0xfffffffd07087891 */ /* 0x000fe2000f8fd23f */
[----:B-1----:R-:W-:Y:S02]  /*7230*/  LOP3.LUT R6, R242, 0x3, RZ, 0xc0, !PT ;  /* 0x00000003f2067812 */ /* 0x002fe400078ec0ff */
[----:B------:R-:W-:Y:S01]  /*7240*/  ULDC.64 UR6, c[0x0][0x1a0] ;  /* 0x0000680000067ab9 */ /* 0x000fe20000000a00 */
[--C-:B---3--:R-:W-:Y:S01]  /*7250*/  SHF.R.S32.HI R3, RZ, 0x1f, R244.reuse ;  /* 0x0000001fff037819 */ /* 0x108fe200000114f4 */
[----:B------:R-:W-:-:S04]  /*7260*/  IMAD.MOV.U32 R2, RZ, RZ, R244 ;  /* 0x000000ffff027224 */ /* 0x000fc800078e00f4 */
[----:B------:R-:W-:-:S04]  /*7270*/  IMAD.WIDE.U32 R4, R4, c[0x0][0x1b0], R2 ;  /* 0x00006c0004047a25 */ /* 0x000fc800078e0002 */
[----:B------:R-:W-:Y:S01]  /*7280*/  IMAD.WIDE.U32 R2, R0, c[0x0][0x1b8], R2 ;  /* 0x00006e0000027a25 */ /* 0x000fe200078e0002 */
[----:B------:R-:W-:-:S03]  /*7290*/  IADD3 R0, P1, R4, UR12, RZ ;  /* 0x0000000c04007c10 */ /* 0x000fc6000ff3e0ff */
[----:B--2---:R-:W-:Y:S01]  /*72a0*/  IMAD R4, R6, -0x2, R243 ;  /* 0xfffffffe06047824 */ /* 0x004fe200078e02f3 */
[----:B------:R-:W-:Y:S02]  /*72b0*/  IADD3 R2, P0, R2, UR14, RZ ;  /* 0x0000000e02027c10 */ /* 0x000fe4000ff1e0ff */
[----:B------:R-:W-:Y:S02]  /*72c0*/  IADD3.X R251, R251, UR10, R5, P1, !PT ;  /* 0x0000000afbfb7c10 */ /* 0x000fe40008ffe405 */
[----:B------:R-:W-:Y:S01]  /*72d0*/  IADD3.X R250, R250, UR11, R3, P0, !PT ;  /* 0x0000000bfafa7c10 */ /* 0x000fe200087fe403 */
[----:B------:R-:W-:Y:S01]  /*72e0*/  IMAD.U32 R3, RZ, RZ, UR16 ;  /* 0x00000010ff037e24 */ /* 0x000fe2000f8e00ff */
[----:B------:R-:W-:Y:S01]  /*72f0*/  LEA R5, P1, R0, c[0x0][0x168], 0x1 ;  /* 0x00005a0000057a11 */ /* 0x000fe200078208ff */
[----:B------:R-:W-:Y:S01]  /*7300*/  UMOV UR11, URZ ;  /* 0x0000003f000b7c82 */ /* 0x000fe20008000000 */
[C---:B------:R-:W-:Y:S02]  /*7310*/  LEA R252, P0, R2.reuse, c[0x0][0x170], 0x1 ;  /* 0x00005c0002fc7a11 */ /* 0x040fe400078008ff */
[----:B------:R-:W-:Y:S01]  /*7320*/  IADD3 R3, R3, -UR17, R4 ;  /* 0x8000001103037c10 */ /* 0x000fe2000fffe004 */
[----:B------:R1:W-:Y:S01]  /*7330*/  STL [R1], R5 ;  /* 0x0000000501007387 */ /* 0x0003e20000100800 */
[----:B------:R-:W-:-:S02]  /*7340*/  LEA.HI.X R250, R2, c[0x0][0x174], R250, 0x1, P0 ;  /* 0x00005d0002fa7a11 */ /* 0x000fc400000f0cfa */
[----:B------:R-:W-:Y:S01]  /*7350*/  ISETP.GE.AND P4, PT, R244, c[0x0][0x220], PT ;  /* 0x00008800f4007a0c */ /* 0x000fe20003f86270 */
[----:B------:R1:W-:Y:S01]  /*7360*/  STL [R1+0x4], R3 ;  /* 0x0000040301007387 */ /* 0x0003e20000100800 */
[----:B------:R-:W-:-:S03]  /*7370*/  LEA.HI.X R251, R0, c[0x0][0x16c], R251, 0x1, P1 ;  /* 0x00005b0000fb7a11 */ /* 0x000fc600008f0cfb */
[----:B------:R-:W2:Y:S04]  /*7380*/  LDL R241, [R1+0x30] ;  /* 0x0000300001f17983 */ /* 0x000ea80000100800 */
[----:B------:R-:W3:Y:S04]  /*7390*/  LDL R242, [R1+0x2c] ;  /* 0x00002c0001f27983 */ /* 0x000ee80000100800 */
[----:B------:R-:W4:Y:S01]  /*73a0*/  LDL R243, [R1+0x34] ;  /* 0x0000340001f37983 */ /* 0x000f220000100800 */
[----:B------:R-:W-:-:S05]  /*73b0*/  IADD3 R244, P0, R246, 0x20, RZ ;  /* 0x00000020f6f47810 */ /* 0x000fca0007f1e0ff */
[----:B------:R-:W-:Y:S01]  /*73c0*/  IMAD.X R245, RZ, RZ, R247, P0 ;  /* 0x000000fffff57224 */ /* 0x000fe200000e06f7 */
[----:B--2---:R-:W-:Y:S02]  /*73d0*/  ISETP.GE.AND P3, PT, R241, c[0x0][0x220], PT ;  /* 0x00008800f1007a0c */ /* 0x004fe40003f66270 */
[----:B---3--:R-:W-:Y:S02]  /*73e0*/  ISETP.GE.AND P2, PT, R242, c[0x0][0x220], PT ;  /* 0x00008800f2007a0c */ /* 0x008fe40003f46270 */
[----:B----4-:R-:W-:Y:S01]  /*73f0*/  ISETP.GE.AND P1, PT, R243, c[0x0][0x220], PT ;  /* 0x00008800f3007a0c */ /* 0x010fe20003f26270 */
[----:B-1----:R-:W-:Y:S05]  /*7400*/  BRA `(.L_x_1655) ;  /* 0x0000047000007947 */ /* 0x002fea0003800000 */
.L_x_1657:
[----:B------:R-:W2:Y:S01]  /*7410*/  LDL.64 R234, [R1+0x10] ;  /* 0x0000100001ea7983 */ /* 0x000ea20000100a00 */
[----:B------:R-:W-:Y:S03]  /*7420*/  VOTEU.ALL UP0, P4 ;  /* 0x00000000003f7886 */ /* 0x000fe60002000000 */
[----:B------:R-:W3:Y:S02]  /*7430*/  LDL.64 R232, [R1+0x8] ;  /* 0x0000080001e87983 */ /* 0x000ee40000100a00 */
[----:B------:R-:W-:Y:S02]  /*7440*/  @!UP0 UIADD3 UR12, UR5, -0x1, -UR11 ;  /* 0xffffffff050c8890 */ /* 0x000fe4000fffe80b */
[----:B------:R1:W-:Y:S01]  /*7450*/  @P4 STS.128 [R231+0x10000], RZ ;  /* 0x010000ffe7004388 */ /* 0x0003e20000000c00 */
[----:B------:R-:W-:Y:S03]  /*7460*/  @!UP0 UIADD3 UR9, UR5, -0x1, -UR11 ;  /* 0xffffffff05098890 */ /* 0x000fe6000fffe80b */
[----:B------:R-:W-:Y:S02]  /*7470*/  IMAD.U32 R3, RZ, RZ, UR12 ;  /* 0x0000000cff037e24 */ /* 0x000fe4000f8e00ff */
[----:B------:R-:W-:Y:S02]  /*7480*/  IMAD.U32 R11, RZ, RZ, UR12 ;  /* 0x0000000cff0b7e24 */ /* 0x000fe4000f8e00ff */
[----:B------:R-:W-:Y:S01]  /*7490*/  IMAD.U32 R0, RZ, RZ, UR9 ;  /* 0x00000009ff007e24 */ /* 0x000fe2000f8e00ff */
[----:B------:R-:W-:Y:S01]  /*74a0*/  @!P4 SHF.R.S32.HI R12, RZ, 0x1f, R3 ;  /* 0x0000001fff0cc819 */ /* 0x000fe20000011403 */
[----:B------:R-:W-:Y:S03]  /*74b0*/  IMAD.U32 R8, RZ, RZ, UR9 ;  /* 0x00000009ff087e24 */ /* 0x000fe6000f8e00ff */
[----:B------:R-:W-:Y:S01]  /*74c0*/  @!P4 SHF.R.S32.HI R9, RZ, 0x1f, R0 ;  /* 0x0000001fff09c819 */ /* 0x000fe20000011400 */
[----:B------:R-:W-:Y:S04]  /*74d0*/  @!P4 IMAD R12, R12, c[0x0][0x198], RZ ;  /* 0x000066000c0cca24 */ /* 0x000fe800078e02ff */
[----:B------:R-:W-:Y:S02]  /*74e0*/  @!P4 IMAD R10, R9, c[0x0][0x198], RZ ;  /* 0x00006600090aca24 */ /* 0x000fe400078e02ff */
[----:B------:R-:W-:Y:S02]  /*74f0*/  @!P4 IMAD R12, R3, c[0x0][0x19c], R12 ;  /* 0x00006700030cca24 */ /* 0x000fe400078e020c */
[----:B------:R-:W-:Y:S02]  /*7500*/  @!P4 IMAD R0, R0, c[0x0][0x19c], R10 ;  /* 0x000067000000ca24 */ /* 0x000fe400078e020a */
[----:B------:R-:W-:Y:S04]  /*7510*/  @!P4 IMAD.WIDE.U32 R10, R11, c[0x0][0x198], RZ ;  /* 0x000066000b0aca25 */ /* 0x000fe800078e00ff */
[----:B------:R-:W-:Y:S02]  /*7520*/  @!P4 IMAD.IADD R12, R11, 0x1, R12 ;  /* 0x000000010b0cc824 */ /* 0x000fe400078e020c */
[----:B------:R-:W-:Y:S04]  /*7530*/  @!P4 IMAD.WIDE.U32 R8, R8, c[0x0][0x198], RZ ;  /* 0x000066000808ca25 */ /* 0x000fe800078e00ff */
[----:B------:R-:W-:Y:S01]  /*7540*/  @!P4 IMAD.IADD R0, R9, 0x1, R0 ;  /* 0x000000010900c824 */ /* 0x000fe200078e0200 */
[-C--:B--2---:R-:W-:Y:S02]  /*7550*/  @!P4 LEA R3, P6, R10, R234.reuse, 0x6 ;  /* 0x000000ea0a03c211 */ /* 0x084fe400078c30ff */
[----:B------:R-:W-:Y:S02]  /*7560*/  @!P4 LEA R13, P0, R8, R234, 0x6 ;  /* 0x000000ea080dc211 */ /* 0x000fe400078030ff */
[-C--:B---3--:R-:W-:Y:S02]  /*7570*/  @!P4 LEA.HI.X R12, R10, R233.reuse, R12, 0x6, P6 ;  /* 0x000000e90a0cc211 */ /* 0x088fe400030f340c */
[C---:B------:R-:W-:Y:S02]  /*7580*/  @!P4 LEA R10, P6, R3.reuse, c[0x0][0x168], 0x1 ;  /* 0x00005a00030aca11 */ /* 0x040fe400078c08ff */
        /* <DEDUP_REMOVED lines=47> */
.L_x_1655:
[----:B------:R-:W2:Y:S01]  /*7880*/  LDL.64 R10, [R1+0x20] ;  /* 0x00002000010a7983 */ /* 0x000ea20000100a00 */
[----:B------:R-:W-:Y:S01]  /*7890*/  UIADD3 UR10, UR5, -UR11, URZ ;  /* 0x8000000b050a7290 */ /* 0x000fe2000fffe03f */
[----:B------:R-:W-:Y:S04]  /*78a0*/  DEPBAR.LE SB0, 0x0 ;  /* 0x000080000000791a */ /* 0x000fe80000000000 */
[----:B------:R-:W3:Y:S01]  /*78b0*/  LDL R8, [R1+0x28] ;  /* 0x0000280001087983 */ /* 0x000ee20000100800 */
[----:B------:R-:W-:Y:S01]  /*78c0*/  USHF.R.S32.HI UR9, URZ, 0x1f, UR10 ;  /* 0x0000001f3f097899 */ /* 0x000fe2000801140a */
[----:B------:R-:W-:Y:S01]  /*78d0*/  MOV R4, UR10 ;  /* 0x0000000a00047c02 */ /* 0x000fe20008000f00 */
[----:B------:R-:W-:Y:S01]  /*78e0*/  UIMAD.WIDE.U32 UR20, UR10, UR6, URZ ;  /* 0x000000060a1472a5 */ /* 0x000fe2000f8e003f */
[----:B------:R-:W-:Y:S01]  /*78f0*/  MOV R2, UR10 ;  /* 0x0000000a00027c02 */ /* 0x000fe20008000f00 */
[----:B------:R-:W-:Y:S01]  /*7900*/  UIMAD UR9, UR9, UR6, URZ ;  /* 0x00000006090972a4 */ /* 0x000fe2000f8e023f */
[----:B------:R-:W-:Y:S01]  /*7910*/  BAR.SYNC.DEFER_BLOCKING 0x0 ;  /* 0x0000000000007b1d */ /* 0x000fe20000010000 */
[----:B------:R-:W-:Y:S02]  /*7920*/  LEA R4, P5, R4, R246, 0x6 ;  /* 0x000000f604047211 */ /* 0x000fe400078a30ff */
[----:B------:R-:W-:Y:S01]  /*7930*/  UIMAD UR9, UR10, UR7, UR9 ;  /* 0x000000070a0972a4 */ /* 0x000fe2000f8e0209 */
[----:B------:R-:W-:Y:S02]  /*7940*/  LEA R2, P0, R2, R244, 0x6 ;  /* 0x000000f402027211 */ /* 0x000fe400078030ff */
[----:B------:R-:W-:Y:S01]  /*7950*/  MOV R3, UR10 ;  /* 0x0000000a00037c02 */ /* 0x000fe20008000f00 */
[----:B------:R-:W-:Y:S01]  /*7960*/  UIADD3 UR9, UR21, UR9, URZ ;  /* 0x0000000915097290 */ /* 0x000fe2000fffe03f */
[----:B------:R-:W-:Y:S01]  /*7970*/  MOV R0, UR10 ;  /* 0x0000000a00007c02 */ /* 0x000fe20008000f00 */
[----:B------:R-:W-:Y:S01]  /*7980*/  IMAD.WIDE.U32 R12, R4, c[0x0][0x1a0], RZ ;  /* 0x00006800040c7a25 */ /* 0x000fe200078e00ff */
[----:B------:R-:W-:Y:S02]  /*7990*/  MOV R6, UR20 ;  /* 0x0000001400067c02 */ /* 0x000fe40008000f00 */
[----:B------:R-:W-:Y:S02]  /*79a0*/  MOV R7, UR21 ;  /* 0x0000001500077c02 */ /* 0x000fe40008000f00 */
[----:B------:R-:W-:Y:S02]  /*79b0*/  LEA.HI.X.SX32 R5, R3, R247, 0x6, P5 ;  /* 0x000000f703057211 */ /* 0x000fe400028f36ff */
[----:B------:R-:W-:Y:S02]  /*79c0*/  LEA.HI.X.SX32 R3, R0, R245, 0x6, P0 ;  /* 0x000000f500037211 */ /* 0x000fe400000f36ff */
[----:B------:R-:W-:Y:S01]  /*79d0*/  MOV R7, UR9 ;  /* 0x0000000900077c02 */ /* 0x000fe20008000f00 */
[----:B------:R-:W-:Y:S01]  /*79e0*/  IMAD R5, R5, c[0x0][0x1a0], RZ ;  /* 0x0000680005057a24 */ /* 0x000fe200078e02ff */
[----:B------:R-:W-:Y:S01]  /*79f0*/  MOV R14, c[0x0][0x1a0] ;  /* 0x00006800000e7a02 */ /* 0x000fe20000000f00 */
[----:B------:R-:W-:Y:S01]  /*7a00*/  IMAD R3, R3, c[0x0][0x1a0], RZ ;  /* 0x0000680003037a24 */ /* 0x000fe200078e02ff */
[----:B------:R-:W-:Y:S01]  /*7a10*/  MOV R15, c[0x0][0x1a4] ;  /* 0x00006900000f7a02 */ /* 0x000fe20000000f00 */
[----:B------:R-:W-:Y:S01]  /*7a20*/  IMAD R5, R4, c[0x0][0x1a4], R5 ;  /* 0x0000690004057a24 */ /* 0x000fe200078e0205 */
[----:B------:R-:W-:Y:S01]  /*7a30*/  @P4 STS.128 [R231+0x18000], RZ ;  /* 0x018000ffe7004388 */ /* 0x000fe20000000c00 */
[----:B------:R-:W-:Y:S01]  /*7a40*/  LEA R4, P6, R12, R252, 0x1 ;  /* 0x000000fc0c047211 */ /* 0x000fe200078c08ff */
[----:B------:R-:W-:Y:S01]  /*7a50*/  IMAD R3, R2, c[0x0][0x1a4], R3 ;  /* 0x0000690002037a24 */ /* 0x000fe200078e0203 */
[----:B------:R-:W-:Y:S01]  /*7a60*/  UIADD3 UR9, UR8, -UR11, URZ ;  /* 0x8000000b08097290 */ /* 0x000fe2000fffe03f */
[----:B------:R-:W-:Y:S02]  /*7a70*/  IADD3 R5, R13, R5, RZ ;  /* 0x000000050d057210 */ /* 0x000fe40007ffe0ff */
[----:B------:R-:W4:Y:S02]  /*7a80*/  LDL R232, [R1] ;  /* 0x0000000001e87983 */ /* 0x000f240000100800 */
[----:B------:R-:W-:Y:S02]  /*7a90*/  LEA.HI.X R5, R12, R250, R5, 0x1, P6 ;  /* 0x000000fa0c057211 */ /* 0x000fe400030f0c05 */
[----:B--2---:R-:W-:Y:S01]  /*7aa0*/  LEA R0, P0, R6, R10, 0x6 ;  /* 0x0000000a06007211 */ /* 0x004fe200078030ff */
[----:B------:R-:W-:Y:S03]  /*7ab0*/  IMAD.WIDE.U32 R10, R2, c[0x0][0x1a0], RZ ;  /* 0x00006800020a7a25 */ /* 0x000fe600078e00ff */
[----:B---3--:R-:W-:Y:S02]  /*7ac0*/  LEA.HI.X R6, R6, R8, R7, 0x6, P0 ;  /* 0x0000000806067211 */ /* 0x008fe400000f3407 */
[----:B------:R-:W-:Y:S02]  /*7ad0*/  @!P4 LEA R8, P5, R0, c[0x0][0x170], 0x1 ;  /* 0x00005c000008ca11 */ /* 0x000fe400078a08ff */
        /* <DEDUP_REMOVED lines=8> */
[----:B------:R-:W-:Y:S02]  /*7b60*/  IADD3 R3, R11, R3, RZ ;  /* 0x000000030b037210 */ /* 0x000fe40007ffe0ff */
[----:B------:R-:W-:Y:S02]  /*7b70*/  @!P4 LEA.HI.X R7, R7, c[0x0][0x174], R0, 0x1, P0 ;  /* 0x00005d000707ca11 */ /* 0x000fe400000f0c00 */
[C---:B------:R-:W-:Y:S01]  /*7b80*/  LEA R2, P5, R10.reuse, R252, 0x1 ;  /* 0x000000fc0a027211 */ /* 0x040fe200078a08ff */
[----:B------:R-:W-:Y:S01]  /*7b90*/  @P3 STS.128 [R231+0x1a000], RZ ;  /* 0x01a000ffe7003388 */ /* 0x000fe20000000c00 */
[----:B------:R-:W-:Y:S02]  /*7ba0*/  MOV R0, UR9 ;  /* 0x0000000900007c02 */ /* 0x000fe40008000f00 */
[----:B------:R-:W-:Y:S03]  /*7bb0*/  LEA.HI.X R3, R10, R250, R3, 0x1, P5 ;  /* 0x000000fa0a037211 */ /* 0x000fe600028f0c03 */
        /* <DEDUP_REMOVED lines=34> */
[----:B-----5:R-:W-:Y:S06]  /*7de0*/  LDSM.16.M88.4 R32, [R211] ;  /* 0x00000000d320783b */ /* 0x020fec0000000200 */
[----:B-1----:R-:W2:Y:S06]  /*7df0*/  LDSM.16.M88.4 R8, [R204+0x10000] ;  /* 0x01000000cc08783b */ /* 0x002eac0000000200 */
[----:B------:R-:W1:Y:S06]  /*7e00*/  LDSM.16.M88.4 R16, [R204+0x10800] ;  /* 0x01080000cc10783b */ /* 0x000e6c0000000200 */
[----:B------:R-:W1:Y:S06]  /*7e10*/  LDSM.16.M88.4 R24, [R204+0x11000] ;  /* 0x01100000cc18783b */ /* 0x000e6c0000000200 */
[----:B------:R-:W0:Y:S06]  /*7e20*/  LDGDEPBAR ;  /* 0x00000000000079af */ /* 0x000e2c0000000000 */
[----:B------:R-:W3:Y:S06]  /*7e30*/  LDSM.16.M88.4 R136, [R204+0x11800] ;  /* 0x01180000cc88783b */ /* 0x000eec0000000200 */
[----:B------:R-:W-:Y:S06]  /*7e40*/  LDSM.16.M88.4 R172, [R212] ;  /* 0x00000000d4ac783b */ /* 0x000fec0000000200 */
[----:B------:R-:W3:Y:S01]  /*7e50*/  LDSM.16.M88.4 R176, [R215] ;  /* 0x00000000d7b0783b */ /* 0x000ee20000000200 */
[C---:B--2---:R-:W-:Y:S05]  /*7e60*/  HMMA.16816.F32.BF16 R4, R32.reuse, R8, RZ ;  /* 0x000000082004723c */ /* 0x044fea00000418ff */
[----:B------:R-:W2:Y:S03]  /*7e70*/  LDSM.16.M88.4 R180, [R230] ;  /* 0x00000000e6b4783b */ /* 0x000ea60000000200 */
[C---:B------:R-:W-:Y:S03]  /*7e80*/  HMMA.16816.F32.BF16 R8, R32.reuse, R10, RZ ;  /* 0x0000000a2008723c */ /* 0x040fe600000418ff */
[----:B------:R-:W2:Y:S06]  /*7e90*/  LDSM.16.M88.4 R184, [R229] ;  /* 0x00000000e5b8783b */ /* 0x000eac0000000200 */
[----:B------:R-:W2:Y:S01]  /*7ea0*/  LDSM.16.M88.4 R188, [R228] ;  /* 0x00000000e4bc783b */ /* 0x000ea20000000200 */
[C---:B-1----:R-:W-:Y:S05]  /*7eb0*/  HMMA.16816.F32.BF16 R12, R32.reuse, R16, RZ ;  /* 0x00000010200c723c */ /* 0x042fea00000418ff */
[----:B------:R-:W-:Y:S03]  /*7ec0*/  LDSM.16.M88.4 R192, [R210+0x10000] ;  /* 0x01000000d2c0783b */ /* 0x000fe60000000200 */
[C---:B------:R-:W-:Y:S03]  /*7ed0*/  HMMA.16816.F32.BF16 R16, R32.reuse, R18, RZ ;  /* 0x000000122010723c */ /* 0x040fe600000418ff */
[----:B------:R-:W-:Y:S05]  /*7ee0*/  LDSM.16.M88.4 R196, [R210+0x10800] ;  /* 0x01080000d2c4783b */ /* 0x000fea0000000200 */
[C---:B------:R-:W-:Y:S01]  /*7ef0*/  HMMA.16816.F32.BF16 R20, R32.reuse, R24, RZ ;  /* 0x000000182014723c */ /* 0x040fe200000418ff */
[----:B------:R-:W-:Y:S07]  /*7f00*/  LDSM.16.M88.4 R200, [R209] ;  /* 0x00000000d1c8783b */ /* 0x000fee0000000200 */
[C---:B------:R-:W-:Y:S08]  /*7f10*/  HMMA.16816.F32.BF16 R24, R32.reuse, R26, RZ ;  /* 0x0000001a2018723c */ /* 0x040ff000000418ff */
[C---:B---3--:R-:W-:Y:S08]  /*7f20*/  HMMA.16816.F32.BF16 R28, R32.reuse, R136, RZ ;  /* 0x00000088201c723c */ /* 0x048ff000000418ff */
[----:B------:R-:W-:Y:S01]  /*7f30*/  HMMA.16816.F32.BF16 R32, R32, R138, RZ ;  /* 0x0000008a2020723c */ /* 0x000fe200000418ff */
[----:B------:R-:W1:Y:S07]  /*7f40*/  LDSM.16.M88.4 R136, [R214] ;  /* 0x00000000d688783b */ /* 0x000e6e0000000200 */
[C---:B------:R-:W-:Y:S08]  /*7f50*/  HMMA.16816.F32.BF16 R4, R172.reuse, R176, R4 ;  /* 0x000000b0ac04723c */ /* 0x040ff00000041804 */
[C---:B------:R-:W-:Y:S01]  /*7f60*/  HMMA.16816.F32.BF16 R8, R172.reuse, R178, R8 ;  /* 0x000000b2ac08723c */ /* 0x040fe20000041808 */
[----:B------:R-:W3:Y:S07]  /*7f70*/  LDSM.16.M88.4 R176, [R210+0x11000] ;  /* 0x01100000d2b0783b */ /* 0x000eee0000000200 */
[C---:B--2---:R-:W-:Y:S08]  /*7f80*/  HMMA.16816.F32.BF16 R12, R172.reuse, R180, R12 ;  /* 0x000000b4ac0c723c */ /* 0x044ff0000004180c */
[C---:B------:R-:W-:Y:S01]  /*7f90*/  HMMA.16816.F32.BF16 R16, R172.reuse, R182, R16 ;  /* 0x000000b6ac10723c */ /* 0x040fe20000041810 */
[----:B------:R-:W2:Y:S07]  /*7fa0*/  LDSM.16.M88.4 R180, [R210+0x11800] ;  /* 0x01180000d2b4783b */ /* 0x000eae0000000200 */
[C---:B------:R-:W-:Y:S08]  /*7fb0*/  HMMA.16816.F32.BF16 R20, R172.reuse, R184, R20 ;  /* 0x000000b8ac14723c */ /* 0x040ff00000041814 */
[C---:B------:R-:W-:Y:S01]  /*7fc0*/  HMMA.16816.F32.BF16 R24, R172.reuse, R186, R24 ;  /* 0x000000baac18723c */ /* 0x040fe20000041818 */
[----:B------:R-:W2:Y:S07]  /*7fd0*/  LDSM.16.M88.4 R184, [R213] ;  /* 0x00000000d5b8783b */ /* 0x000eae0000000200 */
[C---:B------:R-:W-:Y:S08]  /*7fe0*/  HMMA.16816.F32.BF16 R28, R172.reuse, R188, R28 ;  /* 0x000000bcac1c723c */ /* 0x040ff0000004181c */
[----:B------:R-:W-:Y:S01]  /*7ff0*/  HMMA.16816.F32.BF16 R32, R172, R190, R32 ;  /* 0x000000beac20723c */ /* 0x000fe20000041820 */
[----:B------:R-:W2:Y:S06]  /*8000*/  LDSM.16.M88.4 R172, [R209+0x800] ;  /* 0x00080000d1ac783b */ /* 0x000eac0000000200 */
[----:B------:R-:W-:Y:S01]  /*8010*/  LDSM.16.M88.4 R188, [R209+0x1800] ;  /* 0x00180000d1bc783b */ /* 0x000fe20000000200 */
[C---:B-1----:R-:W-:Y:S08]  /*8020*/  HMMA.16816.F32.BF16 R4, R136.reuse, R192, R4 ;  /* 0x000000c08804723c */ /* 0x042ff00000041804 */
[C---:B------:R-:W-:Y:S01]  /*8030*/  HMMA.16816.F32.BF16 R8, R136.reuse, R194, R8 ;  /* 0x000000c28808723c */ /* 0x040fe20000041808 */
[----:B------:R-:W-:Y:S07]  /*8040*/  LDSM.16.M88.4 R192, [R211+0x4000] ;  /* 0x00400000d3c0783b */ /* 0x000fee0000000200 */
[C---:B------:R-:W-:Y:S08]  /*8050*/  HMMA.16816.F32.BF16 R12, R136.reuse, R196, R12 ;  /* 0x000000c4880c723c */ /* 0x040ff0000004180c */
[C---:B------:R-:W-:Y:S01]  /*8060*/  HMMA.16816.F32.BF16 R16, R136.reuse, R198, R16 ;  /* 0x000000c68810723c */ /* 0x040fe20000041810 */
[----:B------:R-:W-:Y:S07]  /*8070*/  LDSM.16.M88.4 R196, [R204+0x12000] ;  /* 0x01200000ccc4783b */ /* 0x000fee0000000200 */
[C---:B---3--:R-:W-:Y:S08]  /*8080*/  HMMA.16816.F32.BF16 R20, R136.reuse, R176, R20 ;  /* 0x000000b08814723c */ /* 0x048ff00000041814 */
[C---:B------:R-:W-:Y:S01]  /*8090*/  HMMA.16816.F32.BF16 R24, R136.reuse, R178, R24 ;  /* 0x000000b28818723c */ /* 0x040fe20000041818 */
[----:B------:R-:W1:Y:S07]  /*80a0*/  LDSM.16.M88.4 R176, [R209+0x1000] ;  /* 0x00100000d1b0783b */ /* 0x000e6e0000000200 */
[C---:B--2---:R-:W-:Y:S08]  /*80b0*/  HMMA.16816.F32.BF16 R28, R136.reuse, R180, R28 ;  /* 0x000000b4881c723c */ /* 0x044ff0000004181c */
[----:B------:R-:W-:Y:S01]  /*80c0*/  HMMA.16816.F32.BF16 R32, R136, R182, R32 ;  /* 0x000000b68820723c */ /* 0x000fe20000041820 */
[----:B------:R-:W2:Y:S06]  /*80d0*/  LDSM.16.M88.4 R136, [R204+0x12800] ;  /* 0x01280000cc88783b */ /* 0x000eac0000000200 */
[----:B------:R-:W3:Y:S01]  /*80e0*/  LDSM.16.M88.4 R180, [R204+0x13000] ;  /* 0x01300000ccb4783b */ /* 0x000ee20000000200 */
[C---:B------:R-:W-:Y:S08]  /*80f0*/  HMMA.16816.F32.BF16 R4, R184.reuse, R200, R4 ;  /* 0x000000c8b804723c */ /* 0x040ff00000041804 */
[C---:B------:R-:W-:Y:S01]  /*8100*/  HMMA.16816.F32.BF16 R8, R184.reuse, R202, R8 ;  /* 0x000000cab808723c */ /* 0x040fe20000041808 */
[----:B------:R-:W2:Y:S07]  /*8110*/  LDSM.16.M88.4 R200, [R204+0x13800] ;  /* 0x01380000ccc8783b */ /* 0x000eae0000000200 */
        /* <DEDUP_REMOVED lines=8> */
[----:B------:R-:W1:Y:S06]  /*81a0*/  LDSM.16.M88.4 R184, [R226] ;  /* 0x00000000e2b8783b */ /* 0x000e6c0000000200 */
[----:B------:R-:W1:Y:S01]  /*81b0*/  LDSM.16.M88.4 R188, [R225] ;  /* 0x00000000e1bc783b */ /* 0x000e620000000200 */
        /* <DEDUP_REMOVED lines=9> */
[C---:B------:R-:W-:Y:S08]  /*8250*/  HMMA.16816.F32.BF16 R28, R192.reuse, R200, R28 ;  /* 0x000000c8c01c723c */ /* 0x040ff0000004181c */
[----:B------:R-:W-:Y:S01]  /*8260*/  HMMA.16816.F32.BF16 R32, R192, R202, R32 ;  /* 0x000000cac020723c */ /* 0x000fe20000041820 */
[----:B------:R-:W3:Y:S06]  /*8270*/  LDSM.16.M88.4 R192, [R210+0x12800] ;  /* 0x01280000d2c0783b */ /* 0x000eec0000000200 */
[----:B------:R-:W-:Y:S01]  /*8280*/  LDSM.16.M88.4 R200, [R209+0x3800] ;  /* 0x00380000d1c8783b */ /* 0x000fe20000000200 */
        /* <DEDUP_REMOVED lines=12> */
[----:B------:R-:W-:Y:S01]  /*8350*/  LDSM.16.M88.4 R196, [R209+0x3000] ;  /* 0x00300000d1c4783b */ /* 0x000fe20000000200 */
        /* <DEDUP_REMOVED lines=9> */
[C---:B------:R-:W-:Y:S08]  /*83f0*/  HMMA.16816.F32.BF16 R28, R136.reuse, R184, R28 ;  /* 0x000000b8881c723c */ /* 0x040ff0000004181c */
[----:B------:R-:W-:Y:S01]  /*8400*/  HMMA.16816.F32.BF16 R32, R136, R186, R32 ;  /* 0x000000ba8820723c */ /* 0x000fe20000041820 */
[----:B------:R-:W1:Y:S06]  /*8410*/  LDSM.16.M88.4 R136, [R211+0x8000] ;  /* 0x00800000d388783b */ /* 0x000e6c0000000200 */
[----:B------:R-:W3:Y:S01]  /*8420*/  LDSM.16.M88.4 R184, [R204+0x14800] ;  /* 0x01480000ccb8783b */ /* 0x000ee20000000200 */
        /* <DEDUP_REMOVED lines=11> */
[----:B------:R-:W4:Y:S06]  /*84e0*/  LDSM.16.M88.4 R172, [R222] ;  /* 0x00000000deac783b */ /* 0x000f2c0000000200 */
[----:B------:R-:W-:Y:S01]  /*84f0*/  LDSM.16.M88.4 R200, [R220] ;  /* 0x00000000dcc8783b */ /* 0x000fe20000000200 */
        /* <DEDUP_REMOVED lines=11> */
[----:B------:R-:W2:Y:S06]  /*85b0*/  LDSM.16.M88.4 R136, [R214+0x8000] ;  /* 0x00800000d688783b */ /* 0x000eac0000000200 */
[----:B------:R-:W3:Y:S01]  /*85c0*/  LDSM.16.M88.4 R188, [R210+0x15000] ;  /* 0x01500000d2bc783b */ /* 0x000ee20000000200 */
        /* <DEDUP_REMOVED lines=11> */
[----:B------:R-:W1:Y:S06]  /*8680*/  LDSM.16.M88.4 R192, [R209+0x4800] ;  /* 0x00480000d1c0783b */ /* 0x000e6c0000000200 */
[----:B------:R-:W-:Y:S01]  /*8690*/  LDSM.16.M88.4 R200, [R204+0x16000] ;  /* 0x01600000ccc8783b */ /* 0x000fe20000000200 */
        /* <DEDUP_REMOVED lines=11> */
[----:B------:R-:W4:Y:S06]  /*8750*/  LDSM.16.M88.4 R136, [R204+0x16800] ;  /* 0x01680000cc88783b */ /* 0x000f2c0000000200 */
[----:B------:R-:W-:Y:S01]  /*8760*/  LDSM.16.M88.4 R196, [R217] ;  /* 0x00000000d9c4783b */ /* 0x000fe20000000200 */
        /* <DEDUP_REMOVED lines=11> */
[----:B------:R-:W2:Y:S06]  /*8820*/  LDSM.16.M88.4 R172, [R212+0xc000] ;  /* 0x00c00000d4ac783b */ /* 0x000eac0000000200 */
[----:B------:R-:W2:Y:S01]  /*8830*/  LDSM.16.M88.4 R184, [R218] ;  /* 0x00000000dab8783b */ /* 0x000ea20000000200 */
        /* <DEDUP_REMOVED lines=11> */
[----:B------:R-:W-:Y:S06]  /*88f0*/  LDSM.16.M88.4 R188, [R210+0x17800] ;  /* 0x01780000d2bc783b */ /* 0x000fec0000000200 */
[----:B------:R-:W-:Y:S01]  /*8900*/  LDSM.16.M88.4 R192, [R213+0xc000] ;  /* 0x00c00000d5c0783b */ /* 0x000fe20000000200 */
        /* <DEDUP_REMOVED lines=50> */
[----:B------:R-:W2:Y:S10]  /*8c30*/  MUFU.TANH R179, R12 ;  /* 0x0000000c00b37308 */ /* 0x000eb40000002400 */
[----:B------:R-:W2:Y:S01]  /*8c40*/  MUFU.TANH R181, R13 ;  /* 0x0000000d00b57308 */ /* 0x000ea20000002400 */
[----:B-1----:R-:W1:Y:S01]  /*8c50*/  LDSM.16.M88.4 R8, [R209+0x7800] ;  /* 0x00780000d108783b */ /* 0x002e620000000200 */
[----:B------:R-:W-:Y:S04]  /*8c60*/  DEPBAR.LE SB0, 0x0 ;  /* 0x000080000000791a */ /* 0x000fe80000000000 */
[C---:B----4-:R-:W-:Y:S04]  /*8c70*/  HMMA.16816.F32.BF16 R20, R192.reuse, R4, R20 ;  /* 0x00000004c014723c */ /* 0x050fe80000041814 */
[----:B------:R-:W4:Y:S01]  /*8c80*/  MUFU.TANH R180, R14 ;  /* 0x0000000e00b47308 */ /* 0x000f220000002400 */
[----:B------:R-:W-:Y:S02]  /*8c90*/  BAR.SYNC.DEFER_BLOCKING 0x0 ;  /* 0x0000000000007b1d */ /* 0x000fe40000010000 */
[C---:B------:R-:W-:Y:S01]  /*8ca0*/  LEA R4, P0, R0.reuse, R244, 0x6 ;  /* 0x000000f400047211 */ /* 0x040fe200078030ff */
[C---:B------:R-:W-:Y:S06]  /*8cb0*/  HMMA.16816.F32.BF16 R24, R192.reuse, R6, R24 ;  /* 0x00000006c018723c */ /* 0x040fec0000041818 */
[----:B------:R-:W1:Y:S01]  /*8cc0*/  MUFU.TANH R182, R15 ;  /* 0x0000000f00b67308 */ /* 0x000e620000002400 */
[C---:B------:R-:W-:Y:S02]  /*8cd0*/  LEA.HI.X.SX32 R5, R0.reuse, R245, 0x6, P0 ;  /* 0x000000f500057211 */ /* 0x040fe400000f36ff */
[C---:B------:R-:W-:Y:S03]  /*8ce0*/  LEA R6, P5, R0.reuse, R246, 0x6 ;  /* 0x000000f600067211 */ /* 0x040fe600078a30ff */
[----:B------:R-:W-:Y:S01]  /*8cf0*/  IMAD R5, R5, c[0x0][0x198], RZ ;  /* 0x0000660005057a24 */ /* 0x000fe200078e02ff */
[----:B------:R-:W-:Y:S03]  /*8d00*/  LEA.HI.X.SX32 R7, R0, R247, 0x6, P5 ;  /* 0x000000f700077211 */ /* 0x000fe600028f36ff */
[----:B------:R-:W2:Y:S01]  /*8d10*/  MUFU.TANH R183, R16 ;  /* 0x0000001000b77308 */ /* 0x000ea20000002400 */
[----:B------:R-:W-:Y:S01]  /*8d20*/  ISETP.LT.AND P5, PT, RZ, UR10, PT ;  /* 0x0000000aff007c0c */ /* 0x000fe2000bfa1270 */
[----:B------:R-:W-:Y:S02]  /*8d30*/  IMAD R5, R4, c[0x0][0x19c], R5 ;  /* 0x0000670004057a24 */ /* 0x000fe400078e0205 */
[----:B------:R-:W-:Y:S02]  /*8d40*/  FMUL.FTZ R20, R20, c[0x0][0x2ec] ;  /* 0x0000bb0014147a20 */ /* 0x000fe40000410000 */
        /* <DEDUP_REMOVED lines=8> */
[----:B------:R1:W1:Y:S01]  /*8dd0*/  MUFU.TANH R138, R25 ;  /* 0x00000019008a7308 */ /* 0x0002620000002400 */
[----:B------:R-:W-:Y:S01]  /*8de0*/  FMUL.FTZ R24, R24, c[0x0][0x2ec] ;  /* 0x0000bb0018187a20 */ /* 0x000fe20000410000 */
[----:B------:R-:W-:Y:S04]  /*8df0*/  HMMA.16816.F32.BF16 R32, R192, R10, R32 ;  /* 0x0000000ac020723c */ /* 0x000fe80000041820 */
[----:B------:R-:W-:Y:S02]  /*8e00*/  IMAD R0, R7, c[0x0][0x198], RZ ;  /* 0x0000660007007a24 */ /* 0x000fe400078e02ff */
[----:B------:R-:W-:Y:S02]  /*8e10*/  IMAD.WIDE.U32 R8, R4, c[0x0][0x198], RZ ;  /* 0x0000660004087a25 */ /* 0x000fe400078e00ff */
[----:B------:R2:W2:Y:S04]  /*8e20*/  MUFU.TANH R137, R26 ;  /* 0x0000001a00897308 */ /* 0x0004a80000002400 */
[----:B------:R-:W-:Y:S01]  /*8e30*/  IMAD.WIDE.U32 R10, R6, c[0x0][0x198], RZ ;  /* 0x00006600060a7a25 */ /* 0x000fe200078e00ff */
[-C--:B------:R-:W-:Y:S02]  /*8e40*/  LEA R4, P0, R8, R232.reuse, 0x1 ;  /* 0x000000e808047211 */ /* 0x080fe400078008ff */
[----:B------:R-:W-:Y:S01]  /*8e50*/  IADD3 R5, R9, R5, RZ ;  /* 0x0000000509057210 */ /* 0x000fe20007ffe0ff */
[----:B------:R-:W-:Y:S01]  /*8e60*/  IMAD R0, R6, c[0x0][0x19c], R0 ;  /* 0x0000670006007a24 */ /* 0x000fe200078e0200 */
[----:B------:R-:W-:Y:S01]  /*8e70*/  LEA R6, P6, R10, R232, 0x1 ;  /* 0x000000e80a067211 */ /* 0x000fe200078c08ff */
[----:B------:R3:W3:Y:S01]  /*8e80*/  MUFU.TANH R132, R27 ;  /* 0x0000001b00847308 */ /* 0x0006e20000002400 */
[-C--:B------:R-:W-:Y:S02]  /*8e90*/  LEA.HI.X R5, R8, R251.reuse, R5, 0x1, P0 ;  /* 0x000000fb08057211 */ /* 0x080fe400000f0c05 */
[----:B------:R-:W-:Y:S03]  /*8ea0*/  IADD3 R0, R11, R0, RZ ;  /* 0x000000000b007210 */ /* 0x000fe60007ffe0ff */
[----:B-1----:R-:W-:Y:S01]  /*8eb0*/  FMUL.FTZ R25, R32, c[0x0][0x2ec] ;  /* 0x0000bb0020197a20 */ /* 0x002fe20000410000 */
[----:B------:R-:W-:Y:S01]  /*8ec0*/  LEA.HI.X R7, R10, R251, R0, 0x1, P6 ;  /* 0x000000fb0a077211 */ /* 0x000fe200030f0c00 */
[----:B------:R-:W-:Y:S02]  /*8ed0*/  FMUL.FTZ R2, R35, c[0x0][0x2ec] ;  /* 0x0000bb0023027a20 */ /* 0x000fe40000410000 */
[----:B------:R1:W1:Y:S01]  /*8ee0*/  MUFU.TANH R177, R18 ;  /* 0x0000001200b17308 */ /* 0x0002620000002400 */
[----:B------:R-:W-:Y:S02]  /*8ef0*/  FMUL.FTZ R34, R34, c[0x0][0x2ec] ;  /* 0x0000bb0022227a20 */ /* 0x000fe40000410000 */
[----:B--2---:R-:W-:Y:S02]  /*8f00*/  FMUL.FTZ R26, R28, c[0x0][0x2ec] ;  /* 0x0000bb001c1a7a20 */ /* 0x004fe40000410000 */
[----:B------:R-:W-:Y:S02]  /*8f10*/  FMUL.FTZ R28, R29, c[0x0][0x2ec] ;  /* 0x0000bb001d1c7a20 */ /* 0x000fe40000410000 */
[----:B------:R-:W-:Y:S03]  /*8f20*/  FMUL.FTZ R29, R30, c[0x0][0x2ec] ;  /* 0x0000bb001e1d7a20 */ /* 0x000fe60000410000 */
[----:B------:R2:W1:Y:S01]  /*8f30*/  MUFU.TANH R176, R19 ;  /* 0x0000001300b07308 */ /* 0x0004620000002400 */
[----:B------:R-:W-:Y:S02]  /*8f40*/  FMUL.FTZ R30, R31, c[0x0][0x2ec] ;  /* 0x0000bb001f1e7a20 */ /* 0x000fe40000410000 */
[----:B---3--:R-:W-:Y:S07]  /*8f50*/  FMUL.FTZ R27, R33, c[0x0][0x2ec] ;  /* 0x0000bb00211b7a20 */ /* 0x008fee0000410000 */
[----:B------:R2:W3:Y:S10]  /*8f60*/  MUFU.TANH R172, R20 ;  /* 0x0000001400ac7308 */ /* 0x0004f40000002400 */
[----:B------:R2:W1:Y:S10]  /*8f70*/  MUFU.TANH R175, R21 ;  /* 0x0000001500af7308 */ /* 0x0004740000002400 */
[----:B------:R2:W1:Y:S10]  /*8f80*/  MUFU.TANH R174, R22 ;  /* 0x0000001600ae7308 */ /* 0x0004740000002400 */
        /* <DEDUP_REMOVED lines=8> */
[----:B------:R2:W1:Y:S10]  /*9010*/  MUFU.TANH R136, R34 ;  /* 0x0000002200887308 */ /* 0x0004740000002400 */
[----:B------:R-:W1:Y:S02]  /*9020*/  MUFU.TANH R2, R2 ;  /* 0x0000000200027308 */ /* 0x000e640000002400 */
[----:B-1234-:R-:W-:-:S05]  /*9030*/  @P5 BRA `(.L_x_1657) ;  /* 0xffffe3d000005947 */ /* 0x01efca000383ffff */
.L_x_1656:
        /* <DEDUP_REMOVED lines=112> */
[----:B----4-:R-:W-:Y:S01]  /*9740*/  FFMA.FTZ R233, R0, -UR4, R28 ;  /* 0x8000000400e97c23 */ /* 0x010fe2000801001c */
        /* <DEDUP_REMOVED lines=57> */
[----:B------:R-:W-:Y:S01]  /*9ae0*/  MUFU.EX2 R201, R137 ;  /* 0x0000008900c97308 */ /* 0x000fe20000000800 */
        /* <DEDUP_REMOVED lines=26> */
[----:B-1----:R-:W1:Y:S01]  /*9c90*/  LDSM.16.MT88.4 R20, [R206+0x18000] ;  /* 0x01800000ce14783b */ /* 0x002e620000004200 */
[C---:B------:R-:W-:Y:S02]  /*9ca0*/  FMUL.FTZ R56, R3.reuse, R56 ;  /* 0x0000003803387220 */ /* 0x040fe40000410000 */
[C---:B------:R-:W-:Y:S02]  /*9cb0*/  FMUL.FTZ R57, R3.reuse, R57 ;  /* 0x0000003903397220 */ /* 0x040fe40000410000 */
[C---:B------:R-:W-:Y:S01]  /*9cc0*/  FMUL.FTZ R60, R3.reuse, R60 ;  /* 0x0000003c033c7220 */ /* 0x040fe20000410000 */
[----:B------:R-:W4:Y:S01]  /*9cd0*/  MUFU.EX2 R236, R24 ;  /* 0x0000001800ec7308 */ /* 0x000f220000000800 */
[C---:B------:R-:W-:Y:S02]  /*9ce0*/  FMUL.FTZ R61, R3.reuse, R61 ;  /* 0x0000003d033d7220 */ /* 0x040fe40000410000 */
[C---:B------:R-:W-:Y:S02]  /*9cf0*/  FMUL.FTZ R64, R3.reuse, R64 ;  /* 0x0000004003407220 */ /* 0x040fe40000410000 */
[----:B--2---:R-:W-:Y:S01]  /*9d00*/  FMUL.FTZ R6, R0, R142 ;  /* 0x0000008e00067220 */ /* 0x004fe20000410000 */
[----:B------:R-:W-:Y:S01]  /*9d10*/  F2FP.BF16.PACK_AB R142, R240, R241 ;  /* 0x000000f1f08e723e */ /* 0x000fe200000010ff */
[C---:B------:R-:W-:Y:S02]  /*9d20*/  FMUL.FTZ R7, R0.reuse, R143 ;  /* 0x0000008f00077220 */ /* 0x040fe40000410000 */
[C---:B------:R-:W-:Y:S02]  /*9d30*/  FMUL.FTZ R10, R0.reuse, R146 ;  /* 0x00000092000a7220 */ /* 0x040fe40000410000 */
[C---:B------:R-:W-:Y:S02]  /*9d40*/  FMUL.FTZ R11, R0.reuse, R147 ;  /* 0x00000093000b7220 */ /* 0x040fe40000410000 */
[----:B------:R-:W-:Y:S01]  /*9d50*/  FMUL.FTZ R19, R0, R155 ;  /* 0x0000009b00137220 */ /* 0x000fe20000410000 */
[----:B---3--:R-:W-:Y:S01]  /*9d60*/  F2FP.BF16.PACK_AB R141, R238, R239 ;  /* 0x000000efee8d723e */ /* 0x008fe200000010ff */
[C---:B------:R-:W-:Y:S01]  /*9d70*/  FMUL.FTZ R18, R0.reuse, R154 ;  /* 0x0000009a00127220 */ /* 0x040fe20000410000 */
[----:B------:R-:W2:Y:S01]  /*9d80*/  LDSM.16.MT88.4 R144, [R207+0x18000] ;  /* 0x01800000cf90783b */ /* 0x000ea20000004200 */
        /* <DEDUP_REMOVED lines=19> */
[----:B------:R-:W3:Y:S01]  /*9ec0*/  LDSM.16.MT88.4 R148, [R205+0x1a000] ;  /* 0x01a00000cd94783b */ /* 0x000ee20000004200 */
[C---:B------:R-:W-:Y:S02]  /*9ed0*/  FMUL.FTZ R46, R0.reuse, R46 ;  /* 0x0000002e002e7220 */ /* 0x040fe40000410000 */
[C---:B------:R-:W-:Y:S02]  /*9ee0*/  FMUL.FTZ R47, R0.reuse, R47 ;  /* 0x0000002f002f7220 */ /* 0x040fe40000410000 */
[C---:B-1----:R-:W-:Y:S03]  /*9ef0*/  HMMA.16816.F32.BF16 R12, R140.reuse, R20, R12 ;  /* 0x000000148c0c723c */ /* 0x042fe6000004180c */
        /* <DEDUP_REMOVED lines=17> */
[--C-:B------:R-:W-:Y:S02]  /*a010*/  FFMA.FTZ R137, R181, c[0x0][0x23c], -R134.reuse ;  /* 0x00008f00b5897a23 */ /* 0x100fe40000010886 */
[C---:B------:R-:W-:Y:S02]  /*a020*/  FMUL.FTZ R30, R0.reuse, R166 ;  /* 0x000000a6001e7220 */ /* 0x040fe40000410000 */
[----:B------:R1:W4:Y:S02]  /*a030*/  MUFU.EX2 R200, R137 ;  /* 0x0000008900c87308 */ /* 0x0003240000000800 */
[C---:B------:R-:W-:Y:S02]  /*a040*/  FMUL.FTZ R31, R0.reuse, R167 ;  /* 0x000000a7001f7220 */ /* 0x040fe40000410000 */
[----:B------:R-:W-:Y:S01]  /*a050*/  LDSM.16.MT88.4 R164, [R206+0x1a800] ;  /* 0x01a80000cea4783b */ /* 0x000fe20000004200 */
[C---:B------:R-:W-:Y:S02]  /*a060*/  FMUL.FTZ R63, R0.reuse, R63 ;  /* 0x0000003f003f7220 */ /* 0x040fe40000410000 */
[C---:B------:R-:W-:Y:S02]  /*a070*/  FMUL.FTZ R65, R3.reuse, R65 ;  /* 0x0000004103417220 */ /* 0x040fe40000410000 */
[C---:B--2---:R-:W-:Y:S03]  /*a080*/  HMMA.16816.F32.BF16 R28, R140.reuse, R144, R28 ;  /* 0x000000908c1c723c */ /* 0x044fe6000004181c */
[C---:B------:R-:W-:Y:S02]  /*a090*/  FMUL.FTZ R66, R0.reuse, R66 ;  /* 0x0000004200427220 */ /* 0x040fe40000410000 */
[C---:B------:R-:W-:Y:S02]  /*a0a0*/  FMUL.FTZ R67, R0.reuse, R67 ;  /* 0x0000004300437220 */ /* 0x040fe40000410000 */
[C---:B------:R-:W-:Y:S01]  /*a0b0*/  FMUL.FTZ R68, R3.reuse, R68 ;  /* 0x0000004403447220 */ /* 0x040fe20000410000 */
[C---:B------:R-:W-:Y:S01]  /*a0c0*/  HMMA.16816.F32.BF16 R32, R140.reuse, R146, R32 ;  /* 0x000000928c20723c */ /* 0x040fe20000041820 */
[----:B------:R-:W2:Y:S03]  /*a0d0*/  LDSM.16.MT88.4 R144, [R208+0x1a000] ;  /* 0x01a00000d090783b */ /* 0x000ea60000004200 */
[----:B------:R-:W-:Y:S02]  /*a0e0*/  FMUL.FTZ R69, R3, R69 ;  /* 0x0000004503457220 */ /* 0x000fe40000410000 */
[C---:B------:R-:W-:Y:S02]  /*a0f0*/  FMUL.FTZ R70, R0.reuse, R70 ;  /* 0x0000004600467220 */ /* 0x040fe40000410000 */
[C---:B---3--:R-:W-:Y:S04]  /*a100*/  HMMA.16816.F32.BF16 R36, R140.reuse, R148, R36 ;  /* 0x000000948c24723c */ /* 0x048fe80000041824 */
[--C-:B-1----:R-:W-:Y:S02]  /*a110*/  FFMA.FTZ R137, R183, c[0x0][0x23c], -R134.reuse ;  /* 0x00008f00b7897a23 */ /* 0x102fe40000010886 */
[C---:B------:R-:W-:Y:S02]  /*a120*/  FMUL.FTZ R71, R0.reuse, R71 ;  /* 0x0000004700477220 */ /* 0x040fe40000410000 */
[C---:B------:R-:W-:Y:S01]  /*a130*/  HMMA.16816.F32.BF16 R40, R140.reuse, R150, R40 ;  /* 0x000000968c28723c */ /* 0x040fe20000041828 */
[----:B------:R-:W1:Y:S01]  /*a140*/  LDSM.16.MT88.4 R148, [R207+0x1a000] ;  /* 0x01a00000cf94783b */ /* 0x000e620000004200 */
[----:B------:R3:W-:Y:S02]  /*a150*/  MUFU.EX2 R199, R137 ;  /* 0x0000008900c77308 */ /* 0x0007e40000000800 */
[C---:B------:R-:W-:Y:S02]  /*a160*/  FMUL.FTZ R72, R3.reuse, R72 ;  /* 0x0000004803487220 */ /* 0x040fe40000410000 */
[C---:B------:R-:W-:Y:S02]  /*a170*/  FMUL.FTZ R73, R3.reuse, R73 ;  /* 0x0000004903497220 */ /* 0x040fe40000410000 */
[C---:B------:R-:W-:Y:S04]  /*a180*/  HMMA.16816.F32.BF16 R44, R140.reuse, R152, R44 ;  /* 0x000000988c2c723c */ /* 0x040fe8000004182c */
[C---:B------:R-:W-:Y:S02]  /*a190*/  FMUL.FTZ R74, R0.reuse, R74 ;  /* 0x0000004a004a7220 */ /* 0x040fe40000410000 */
[C---:B------:R-:W-:Y:S02]  /*a1a0*/  FMUL.FTZ R75, R0.reuse, R75 ;  /* 0x0000004b004b7220 */ /* 0x040fe40000410000 */
[C---:B------:R-:W-:Y:S01]  /*a1b0*/  HMMA.16816.F32.BF16 R48, R140.reuse, R154, R48 ;  /* 0x0000009a8c30723c */ /* 0x040fe20000041830 */
[----:B------:R-:W5:Y:S03]  /*a1c0*/  LDSM.16.MT88.4 R152, [R205+0x1c000] ;  /* 0x01c00000cd98783b */ /* 0x000f660000004200 */
[C---:B------:R-:W-:Y:S02]  /*a1d0*/  FMUL.FTZ R76, R3.reuse, R76 ;  /* 0x0000004c034c7220 */ /* 0x040fe40000410000 */
[C---:B------:R-:W-:Y:S02]  /*a1e0*/  FMUL.FTZ R77, R3.reuse, R77 ;  /* 0x0000004d034d7220 */ /* 0x040fe40000410000 */
[----:B------:R-:W-:Y:S01]  /*a1f0*/  FMUL.FTZ R78, R0, R78 ;  /* 0x0000004e004e7220 */ /* 0x000fe20000410000 */
[C---:B--2---:R-:W-:Y:S03]  /*a200*/  HMMA.16816.F32.BF16 R52, R140.reuse, R144, R52 ;  /* 0x000000908c34723c */ /* 0x044fe60000041834 */
[--C-:B---3--:R-:W-:Y:S02]  /*a210*/  FFMA.FTZ R137, R178, c[0x0][0x23c], -R134.reuse ;  /* 0x00008f00b2897a23 */ /* 0x108fe40000010886 */
[C---:B------:R-:W-:Y:S02]  /*a220*/  FMUL.FTZ R79, R0.reuse, R79 ;  /* 0x0000004f004f7220 */ /* 0x040fe40000410000 */
[C---:B------:R-:W-:Y:S01]  /*a230*/  FMUL.FTZ R80, R3.reuse, R80 ;  /* 0x0000005003507220 */ /* 0x040fe20000410000 */
[C---:B------:R-:W-:Y:S01]  /*a240*/  HMMA.16816.F32.BF16 R56, R140.reuse, R146, R56 ;  /* 0x000000928c38723c */ /* 0x040fe20000041838 */
[----:B------:R-:W2:Y:S01]  /*a250*/  LDSM.16.MT88.4 R144, [R206+0x1c000] ;  /* 0x01c00000ce90783b */ /* 0x000ea20000004200 */
[----:B------:R3:W2:Y:S02]  /*a260*/  MUFU.EX2 R198, R137 ;  /* 0x0000008900c67308 */ /* 0x0006a40000000800 */
        /* <DEDUP_REMOVED lines=10> */
[----:B------:R-:W-:Y:S02]  /*a310*/  FMUL.FTZ R87, R0, R87 ;  /* 0x0000005700577220 */ /* 0x000fe40000410000 */
[C---:B------:R-:W-:Y:S02]  /*a320*/  FMUL.FTZ R88, R3.reuse, R88 ;  /* 0x0000005803587220 */ /* 0x040fe40000410000 */
[C---:B------:R-:W-:Y:S01]  /*a330*/  HMMA.16816.F32.BF16 R72, R140.reuse, R154, R72 ;  /* 0x0000009a8c48723c */ /* 0x040fe20000041848 */
[----:B------:R-:W5:Y:S03]  /*a340*/  LDSM.16.MT88.4 R152, [R207+0x1c000] ;  /* 0x01c00000cf98783b */ /* 0x000f660000004200 */
[--C-:B---3--:R-:W-:Y:S02]  /*a350*/  FFMA.FTZ R137, R180, c[0x0][0x23c], -R135.reuse ;  /* 0x00008f00b4897a23 */ /* 0x108fe40000010887 */
[C---:B------:R-:W-:Y:S02]  /*a360*/  FMUL.FTZ R89, R3.reuse, R89 ;  /* 0x0000005903597220 */ /* 0x040fe40000410000 */
[C---:B------:R-:W-:Y:S01]  /*a370*/  FMUL.FTZ R90, R0.reuse, R90 ;  /* 0x0000005a005a7220 */ /* 0x040fe20000410000 */
[C---:B--2---:R-:W-:Y:S01]  /*a380*/  HMMA.16816.F32.BF16 R76, R140.reuse, R144, R76 ;  /* 0x000000908c4c723c */ /* 0x044fe2000004184c */
[----:B------:R2:W-:Y:S02]  /*a390*/  MUFU.EX2 R197, R137 ;  /* 0x0000008900c57308 */ /* 0x0005e40000000800 */
[C---:B------:R-:W-:Y:S02]  /*a3a0*/  FMUL.FTZ R91, R0.reuse, R91 ;  /* 0x0000005b005b7220 */ /* 0x040fe40000410000 */
[C---:B------:R-:W-:Y:S02]  /*a3b0*/  FMUL.FTZ R92, R3.reuse, R92 ;  /* 0x0000005c035c7220 */ /* 0x040fe40000410000 */
[C---:B------:R-:W-:Y:S01]  /*a3c0*/  FMUL.FTZ R93, R3.reuse, R93 ;  /* 0x0000005d035d7220 */ /* 0x040fe20000410000 */
[C---:B------:R-:W-:Y:S01]  /*a3d0*/  HMMA.16816.F32.BF16 R80, R140.reuse, R146, R80 ;  /* 0x000000928c50723c */ /* 0x040fe20000041850 */
[----:B------:R-:W3:Y:S03]  /*a3e0*/  LDSM.16.MT88.4 R144, [R205+0x1e000] ;  /* 0x01e00000cd90783b */ /* 0x000ee60000004200 */
[C---:B------:R-:W-:Y:S02]  /*a3f0*/  FMUL.FTZ R94, R0.reuse, R94 ;  /* 0x0000005e005e7220 */ /* 0x040fe40000410000 */
[----:B------:R-:W-:Y:S02]  /*a400*/  FMUL.FTZ R95, R0, R95 ;  /* 0x0000005f005f7220 */ /* 0x000fe40000410000 */
[C---:B-1----:R-:W-:Y:S04]  /*a410*/  HMMA.16816.F32.BF16 R84, R140.reuse, R148, R84 ;  /* 0x000000948c54723c */ /* 0x042fe80000041854 */
[C---:B------:R-:W-:Y:S02]  /*a420*/  FMUL.FTZ R96, R3.reuse, R96 ;  /* 0x0000006003607220 */ /* 0x040fe40000410000 */
[C---:B------:R-:W-:Y:S02]  /*a430*/  FMUL.FTZ R97, R3.reuse, R97 ;  /* 0x0000006103617220 */ /* 0x040fe40000410000 */
[C---:B------:R-:W-:Y:S01]  /*a440*/  HMMA.16816.F32.BF16 R88, R140.reuse, R150, R88 ;  /* 0x000000968c58723c */ /* 0x040fe20000041858 */
[----:B------:R-:W1:Y:S03]  /*a450*/  LDSM.16.MT88.4 R148, [R206+0x1e000] ;  /* 0x01e00000ce94783b */ /* 0x000e660000004200 */
[--C-:B--2---:R-:W-:Y:S02]  /*a460*/  FFMA.FTZ R137, R182, c[0x0][0x23c], -R135.reuse ;  /* 0x00008f00b6897a23 */ /* 0x104fe40000010887 */
[C---:B------:R-:W-:Y:S02]  /*a470*/  FMUL.FTZ R98, R0.reuse, R98 ;  /* 0x0000006200627220 */ /* 0x040fe40000410000 */
[C---:B-----5:R-:W-:Y:S01]  /*a480*/  HMMA.16816.F32.BF16 R92, R140.reuse, R152, R92 ;  /* 0x000000988c5c723c */ /* 0x060fe2000004185c */
[----:B------:R2:W5:Y:S03]  /*a490*/  MUFU.EX2 R196, R137 ;  /* 0x0000008900c47308 */ /* 0x0005660000000800 */
        /* <DEDUP_REMOVED lines=11> */
[C---:B------:R-:W-:Y:S02]  /*a550*/  FMUL.FTZ R107, R0.reuse, R107 ;  /* 0x0000006b006b7220 */ /* 0x040fe40000410000 */
[--C-:B--2---:R-:W-:Y:S02]  /*a560*/  FFMA.FTZ R137, R177, c[0x0][0x23c], -R135.reuse ;  /* 0x00008f00b1897a23 */ /* 0x104fe40000010887 */
        /* <DEDUP_REMOVED lines=9> */
[C---:B-1----:R-:W-:Y:S03]  /*a600*/  HMMA.16816.F32.BF16 R108, R140.reuse, R148, R108 ;  /* 0x000000948c6c723c */ /* 0x042fe6000004186c */
[C---:B------:R-:W-:Y:S02]  /*a610*/  FMUL.FTZ R114, R0.reuse, R114 ;  /* 0x0000007200727220 */ /* 0x040fe40000410000 */
[----:B------:R-:W-:Y:S02]  /*a620*/  FMUL.FTZ R115, R0, R115 ;  /* 0x0000007300737220 */ /* 0x000fe40000410000 */
[C---:B------:R-:W-:Y:S02]  /*a630*/  FMUL.FTZ R116, R3.reuse, R116 ;  /* 0x0000007403747220 */ /* 0x040fe40000410000 */
[--C-:B--2---:R-:W-:Y:S02]  /*a640*/  FFMA.FTZ R137, R176, c[0x0][0x23c], -R135.reuse ;  /* 0x00008f00b0897a23 */ /* 0x104fe40000010887 */
        /* <DEDUP_REMOVED lines=17> */
[----:B------:R-:W-:Y:S02]  /*a760*/  FMUL.FTZ R127, R0, R127 ;  /* 0x0000007f007f7220 */ /* 0x000fe40000410000 */
[----:B-1----:R-:W-:Y:S02]  /*a770*/  FFMA.FTZ R137, R172, c[0x0][0x23c], -R134 ;  /* 0x00008f00ac897a23 */ /* 0x002fe40000010886 */
[C---:B------:R-:W-:Y:S02]  /*a780*/  FMUL.FTZ R128, R3.reuse, R128 ;  /* 0x0000008003807220 */ /* 0x040fe40000410000 */
[----:B------:R1:W-:Y:S01]  /*a790*/  MUFU.EX2 R193, R137 ;  /* 0x0000008900c17308 */ /* 0x0003e20000000800 */
[C---:B---3--:R-:W-:Y:S03]  /*a7a0*/  HMMA.16816.F32.BF16 R124, R140.reuse, R144, R124 ;  /* 0x000000908c7c723c */ /* 0x048fe6000004187c */
[C---:B------:R-:W-:Y:S02]  /*a7b0*/  FMUL.FTZ R129, R3.reuse, R129 ;  /* 0x0000008103817220 */ /* 0x040fe40000410000 */
[C---:B------:R-:W-:Y:S02]  /*a7c0*/  FMUL.FTZ R130, R0.reuse, R130 ;  /* 0x0000008200827220 */ /* 0x040fe40000410000 */
[----:B------:R-:W-:Y:S02]  /*a7d0*/  FMUL.FTZ R131, R0, R131 ;  /* 0x0000008300837220 */ /* 0x000fe40000410000 */
[----:B------:R-:W-:Y:S03]  /*a7e0*/  FFMA.FTZ R136, R136, c[0x0][0x23c], -R135 ;  /* 0x00008f0088887a23 */ /* 0x000fe60000010887 */
[----:B------:R-:W-:Y:S02]  /*a7f0*/  FFMA.FTZ R3, R3, R248, R243 ;  /* 0x000000f803037223 */ /* 0x000fe400000100f3 */
[----:B------:R-:W-:Y:S01]  /*a800*/  HMMA.16816.F32.BF16 R128, R140, R146, R128 ;  /* 0x000000928c80723c */ /* 0x000fe20000041880 */
[----:B------:R-:W3:Y:S02]  /*a810*/  LDSM.16.MT88.4 R144, [R207+0x18800] ;  /* 0x01880000cf90783b */ /* 0x000ee40000004200 */
[----:B------:R-:W-:Y:S04]  /*a820*/  FFMA.FTZ R0, R0, R249, R239 ;  /* 0x000000f900007223 */ /* 0x000fe800000100ef */
[----:B------:R-:W-:Y:S01]  /*a830*/  F2FP.BF16.PACK_AB R140, R200, R201 ;  /* 0x000000c9c88c723e */ /* 0x000fe200000010ff */
[----:B------:R-:W-:Y:S01]  /*a840*/  FADD.FTZ R0, R238, R0 ;  /* 0x00000000ee007221 */ /* 0x000fe20000010000 */
[----:B------:R-:W-:Y:S03]  /*a850*/  F2FP.BF16.PACK_AB R142, R198, R199 ;  /* 0x000000c7c68e723e */ /* 0x000fe600000010ff */
[----:B-----5:R-:W-:Y:S01]  /*a860*/  F2FP.BF16.PACK_AB R141, R196, R197 ;  /* 0x000000c5c48d723e */ /* 0x020fe200000010ff */
[----:B-1----:R-:W-:Y:S01]  /*a870*/  FFMA.FTZ R137, R175, c[0x0][0x23c], -R134 ;  /* 0x00008f00af897a23 */ /* 0x002fe20000010886 */
[----:B--2---:R-:W-:Y:S01]  /*a880*/  F2FP.BF16.PACK_AB R143, R194, R195 ;  /* 0x000000c3c28f723e */ /* 0x004fe200000010ff */
[----:B------:R-:W-:Y:S02]  /*a890*/  FADD.FTZ R0, R237, R0 ;  /* 0x00000000ed007221 */ /* 0x000fe40000010000 */
[----:B------:R1:W-:Y:S02]  /*a8a0*/  MUFU.EX2 R192, R137 ;  /* 0x0000008900c07308 */ /* 0x0003e40000000800 */
[----:B------:R-:W-:Y:S02]  /*a8b0*/  FADD.FTZ R0, R236, R0 ;  /* 0x00000000ec007221 */ /* 0x000fe40000010000 */
[C---:B------:R-:W-:Y:S03]  /*a8c0*/  HMMA.16816.F32.BF16 R4, R140.reuse, R148, R4 ;  /* 0x000000948c04723c */ /* 0x040fe60000041804 */
[----:B------:R-:W-:Y:S04]  /*a8d0*/  FADD.FTZ R0, R197, R0 ;  /* 0x00000000c5007221 */ /* 0x000fe80000010000 */
[----:B------:R-:W-:Y:S01]  /*a8e0*/  FADD.FTZ R0, R196, R0 ;  /* 0x00000000c4007221 */ /* 0x000fe20000010000 */
[C---:B------:R-:W-:Y:S01]  /*a8f0*/  HMMA.16816.F32.BF16 R8, R140.reuse, R150, R8 ;  /* 0x000000968c08723c */ /* 0x040fe20000041808 */
[----:B------:R-:W2:Y:S03]  /*a900*/  LDSM.16.MT88.4 R148, [R208+0x1a800] ;  /* 0x01a80000d094783b */ /* 0x000ea60000004200 */
[----:B------:R-:W-:Y:S04]  /*a910*/  FADD.FTZ R0, R195, R0 ;  /* 0x00000000c3007221 */ /* 0x000fe80000010000 */
[C---:B----4-:R-:W-:Y:S04]  /*a920*/  HMMA.16816.F32.BF16 R12, R140.reuse, R152, R12 ;  /* 0x000000988c0c723c */ /* 0x050fe8000004180c */
[----:B-1----:R-:W-:Y:S02]  /*a930*/  FFMA.FTZ R137, R139, c[0x0][0x23c], -R134 ;  /* 0x00008f008b897a23 */ /* 0x002fe40000010886 */
[----:B------:R-:W-:Y:S02]  /*a940*/  FADD.FTZ R0, R194, R0 ;  /* 0x00000000c2007221 */ /* 0x000fe40000010000 */
[C---:B------:R-:W-:Y:S01]  /*a950*/  HMMA.16816.F32.BF16 R16, R140.reuse, R154, R16 ;  /* 0x0000009a8c10723c */ /* 0x040fe20000041810 */
[----:B------:R-:W1:Y:S01]  /*a960*/  LDSM.16.MT88.4 R152, [R207+0x1a800] ;  /* 0x01a80000cf98783b */ /* 0x000e620000004200 */
[----:B------:R4:W-:Y:S06]  /*a970*/  MUFU.EX2 R191, R137 ;  /* 0x0000008900bf7308 */ /* 0x0009ec0000000800 */
[C---:B------:R-:W-:Y:S08]  /*a980*/  HMMA.16816.F32.BF16 R20, R140.reuse, R156, R20 ;  /* 0x0000009c8c14723c */ /* 0x040ff00000041814 */
[C---:B------:R-:W-:Y:S01]  /*a990*/  HMMA.16816.F32.BF16 R24, R140.reuse, R158, R24 ;  /* 0x0000009e8c18723c */ /* 0x040fe20000041818 */
[----:B------:R-:W5:Y:S07]  /*a9a0*/  LDSM.16.MT88.4 R156, [R205+0x1c800] ;  /* 0x01c80000cd9c783b */ /* 0x000f6e0000004200 */
[C---:B---3--:R-:W-:Y:S04]  /*a9b0*/  HMMA.16816.F32.BF16 R28, R140.reuse, R144, R28 ;  /* 0x000000908c1c723c */ /* 0x048fe8000004181c */
[----:B----4-:R-:W-:Y:S04]  /*a9c0*/  FFMA.FTZ R137, R138, c[0x0][0x23c], -R134 ;  /* 0x00008f008a897a23 */ /* 0x010fe80000010886 */
[C---:B------:R-:W-:Y:S01]  /*a9d0*/  HMMA.16816.F32.BF16 R32, R140.reuse, R146, R32 ;  /* 0x000000928c20723c */ /* 0x040fe20000041820 */
[----:B------:R-:W3:Y:S01]  /*a9e0*/  LDSM.16.MT88.4 R144, [R208+0x1c800] ;  /* 0x01c80000d090783b */ /* 0x000ee20000004200 */
[----:B------:R4:W-:Y:S06]  /*a9f0*/  MUFU.EX2 R190, R137 ;  /* 0x0000008900be7308 */ /* 0x0009ec0000000800 */
[C---:B------:R-:W-:Y:S08]  /*aa00*/  HMMA.16816.F32.BF16 R36, R140.reuse, R160, R36 ;  /* 0x000000a08c24723c */ /* 0x040ff00000041824 */
[C---:B------:R-:W-:Y:S01]  /*aa10*/  HMMA.16816.F32.BF16 R40, R140.reuse, R162, R40 ;  /* 0x000000a28c28723c */ /* 0x040fe20000041828 */
[----:B------:R-:W-:Y:S07]  /*aa20*/  LDSM.16.MT88.4 R160, [R206+0x19000] ;  /* 0x01900000cea0783b */ /* 0x000fee0000004200 */
[C---:B------:R-:W-:Y:S04]  /*aa30*/  HMMA.16816.F32.BF16 R44, R140.reuse, R164, R44 ;  /* 0x000000a48c2c723c */ /* 0x040fe8000004182c */
[--C-:B----4-:R-:W-:Y:S04]  /*aa40*/  FFMA.FTZ R137, R174, c[0x0][0x23c], -R135.reuse ;  /* 0x00008f00ae897a23 */ /* 0x110fe80000010887 */
[C---:B------:R-:W-:Y:S01]  /*aa50*/  HMMA.16816.F32.BF16 R48, R140.reuse, R166, R48 ;  /* 0x000000a68c30723c */ /* 0x040fe20000041830 */
[----:B------:R-:W-:Y:S01]  /*aa60*/  LDSM.16.MT88.4 R164, [R208+0x1b000] ;  /* 0x01b00000d0a4783b */ /* 0x000fe20000004200 */
[----:B------:R4:W3:Y:S06]  /*aa70*/  MUFU.EX2 R189, R137 ;  /* 0x0000008900bd7308 */ /* 0x0008ec0000000800 */
[C---:B--2---:R-:W-:Y:S08]  /*aa80*/  HMMA.16816.F32.BF16 R52, R140.reuse, R148, R52 ;  /* 0x000000948c34723c */ /* 0x044ff00000041834 */
[C---:B------:R-:W-:Y:S01]  /*aa90*/  HMMA.16816.F32.BF16 R56, R140.reuse, R150, R56 ;  /* 0x000000968c38723c */ /* 0x040fe20000041838 */
[----:B------:R-:W2:Y:S07]  /*aaa0*/  LDSM.16.MT88.4 R148, [R207+0x1c800] ;  /* 0x01c80000cf94783b */ /* 0x000eae0000004200 */
[C---:B-1----:R-:W-:Y:S04]  /*aab0*/  HMMA.16816.F32.BF16 R60, R140.reuse, R152, R60 ;  /* 0x000000988c3c723c */ /* 0x042fe8000004183c */
[--C-:B----4-:R-:W-:Y:S02]  /*aac0*/  FFMA.FTZ R137, R173, c[0x0][0x23c], -R135.reuse ;  /* 0x00008f00ad897a23 */ /* 0x110fe40000010887 */
[----:B------:R-:W-:Y:S01]  /*aad0*/  LDSM.16.MT88.4 R172, [R205+0x1b800] ;  /* 0x01b80000cdac783b */ /* 0x000fe20000004200 */
[----:B---3--:R-:W-:Y:S01]  /*aae0*/  FADD.FTZ R0, R189, R0 ;  /* 0x00000000bd007221 */ /* 0x008fe20000010000 */
[C---:B------:R-:W-:Y:S01]  /*aaf0*/  HMMA.16816.F32.BF16 R64, R140.reuse, R154, R64 ;  /* 0x0000009a8c40723c */ /* 0x040fe20000041840 */
[----:B------:R1:W3:Y:S05]  /*ab00*/  MUFU.EX2 R188, R137 ;  /* 0x0000008900bc7308 */ /* 0x0002ea0000000800 */
[----:B------:R-:W4:Y:S02]  /*ab10*/  LDSM.16.MT88.4 R152, [R205+0x1e800] ;  /* 0x01e80000cd98783b */ /* 0x000f240000004200 */
[C---:B-----5:R-:W-:Y:S08]  /*ab20*/  HMMA.16816.F32.BF16 R68, R140.reuse, R156, R68 ;  /* 0x0000009c8c44723c */ /* 0x060ff00000041844 */
[C---:B------:R-:W-:Y:S01]  /*ab30*/  HMMA.16816.F32.BF16 R72, R140.reuse, R158, R72 ;  /* 0x0000009e8c48723c */ /* 0x040fe20000041848 */
[----:B------:R-:W5:Y:S07]  /*ab40*/  LDSM.16.MT88.4 R156, [R206+0x1e800] ;  /* 0x01e80000ce9c783b */ /* 0x000f6e0000004200 */
[C---:B------:R-:W-:Y:S04]  /*ab50*/  HMMA.16816.F32.BF16 R76, R140.reuse, R168, R76 ;  /* 0x000000a88c4c723c */ /* 0x040fe8000004184c */
[--C-:B-1----:R-:W-:Y:S02]  /*ab60*/  FFMA.FTZ R137, R184, c[0x0][0x23c], -R135.reuse ;  /* 0x00008f00b8897a23 */ /* 0x102fe40000010887 */
[----:B---3--:R-:W-:Y:S02]  /*ab70*/  FADD.FTZ R0, R188, R0 ;  /* 0x00000000bc007221 */ /* 0x008fe40000010000 */
[C---:B------:R-:W-:Y:S01]  /*ab80*/  HMMA.16816.F32.BF16 R80, R140.reuse, R170, R80 ;  /* 0x000000aa8c50723c */ /* 0x040fe20000041850 */
[----:B------:R-:W-:Y:S01]  /*ab90*/  LDSM.16.MT88.4 R168, [R207+0x19800] ;  /* 0x01980000cfa8783b */ /* 0x000fe20000004200 */
[----:B------:R1:W3:Y:S06]  /*aba0*/  MUFU.EX2 R187, R137 ;  /* 0x0000008900bb7308 */ /* 0x0002ec0000000800 */
[C---:B------:R-:W-:Y:S08]  /*abb0*/  HMMA.16816.F32.BF16 R84, R140.reuse, R144, R84 ;  /* 0x000000908c54723c */ /* 0x040ff00000041854 */
[C---:B------:R-:W-:Y:S01]  /*abc0*/  HMMA.16816.F32.BF16 R88, R140.reuse, R146, R88 ;  /* 0x000000928c58723c */ /* 0x040fe20000041858 */
[----:B------:R-:W5:Y:S07]  /*abd0*/  LDSM.16.MT88.4 R144, [R208+0x1e800] ;  /* 0x01e80000d090783b */ /* 0x000f6e0000004200 */
[C---:B--2---:R-:W-:Y:S04]  /*abe0*/  HMMA.16816.F32.BF16 R92, R140.reuse, R148, R92 ;  /* 0x000000948c5c723c */ /* 0x044fe8000004185c */
[--C-:B-1----:R-:W-:Y:S02]  /*abf0*/  FFMA.FTZ R137, R185, c[0x0][0x23c], -R135.reuse ;  /* 0x00008f00b9897a23 */ /* 0x102fe40000010887 */
[----:B---3--:R-:W-:Y:S02]  /*ac00*/  FADD.FTZ R0, R187, R0 ;  /* 0x00000000bb007221 */ /* 0x008fe40000010000 */
[C---:B------:R-:W-:Y:S01]  /*ac10*/  HMMA.16816.F32.BF16 R96, R140.reuse, R150, R96 ;  /* 0x000000968c60723c */ /* 0x040fe20000041860 */
[----:B------:R-:W1:Y:S01]  /*ac20*/  LDSM.16.MT88.4 R148, [R207+0x1e800] ;  /* 0x01e80000cf94783b */ /* 0x000e620000004200 */
[----:B------:R2:W3:Y:S06]  /*ac30*/  MUFU.EX2 R186, R137 ;  /* 0x0000008900ba7308 */ /* 0x0004ec0000000800 */
[C---:B----4-:R-:W-:Y:S08]  /*ac40*/  HMMA.16816.F32.BF16 R100, R140.reuse, R152, R100 ;  /* 0x000000988c64723c */ /* 0x050ff00000041864 */
[C---:B------:R-:W-:Y:S01]  /*ac50*/  HMMA.16816.F32.BF16 R104, R140.reuse, R154, R104 ;  /* 0x0000009a8c68723c */ /* 0x040fe20000041868 */
[----:B------:R-:W4:Y:S07]  /*ac60*/  LDSM.16.MT88.4 R152, [R205+0x19000] ;  /* 0x01900000cd98783b */ /* 0x000f2e0000004200 */
[C---:B-----5:R-:W-:Y:S04]  /*ac70*/  HMMA.16816.F32.BF16 R108, R140.reuse, R156, R108 ;  /* 0x0000009c8c6c723c */ /* 0x060fe8000004186c */
[----:B--2---:R-:W-:Y:S02]  /*ac80*/  FFMA.FTZ R137, R202, c[0x0][0x23c], -R134 ;  /* 0x00008f00ca897a23 */ /* 0x004fe40000010886 */
[----:B---3--:R-:W-:Y:S02]  /*ac90*/  FADD.FTZ R0, R186, R0 ;  /* 0x00000000ba007221 */ /* 0x008fe40000010000 */
[C---:B------:R-:W-:Y:S01]  /*aca0*/  HMMA.16816.F32.BF16 R112, R140.reuse, R158, R112 ;  /* 0x0000009e8c70723c */ /* 0x040fe20000041870 */
[----:B------:R-:W2:Y:S01]  /*acb0*/  LDSM.16.MT88.4 R156, [R208+0x19000] ;  /* 0x01900000d09c783b */ /* 0x000ea20000004200 */
[----:B------:R3:W-:Y:S06]  /*acc0*/  MUFU.EX2 R185, R137 ;  /* 0x0000008900b97308 */ /* 0x0007ec0000000800 */
[C---:B------:R-:W-:Y:S08]  /*acd0*/  HMMA.16816.F32.BF16 R116, R140.reuse, R144, R116 ;  /* 0x000000908c74723c */ /* 0x040ff00000041874 */
[C---:B------:R-:W-:Y:S01]  /*ace0*/  HMMA.16816.F32.BF16 R120, R140.reuse, R146, R120 ;  /* 0x000000928c78723c */ /* 0x040fe20000041878 */
[----:B------:R-:W5:Y:S07]  /*acf0*/  LDSM.16.MT88.4 R144, [R207+0x19000] ;  /* 0x01900000cf90783b */ /* 0x000f6e0000004200 */
[C---:B-1----:R-:W-:Y:S04]  /*ad00*/  HMMA.16816.F32.BF16 R124, R140.reuse, R148, R124 ;  /* 0x000000948c7c723c */ /* 0x042fe8000004187c */
[--C-:B---3--:R-:W-:Y:S04]  /*ad10*/  FFMA.FTZ R137, R233, c[0x0][0x23c], -R134.reuse ;  /* 0x00008f00e9897a23 */ /* 0x108fe80000010886 */
[----:B------:R-:W-:Y:S01]  /*ad20*/  HMMA.16816.F32.BF16 R128, R140, R150, R128 ;  /* 0x000000968c80723c */ /* 0x000fe20000041880 */
[----:B------:R-:W1:Y:S01]  /*ad30*/  LDSM.16.MT88.4 R148, [R205+0x1b000] ;  /* 0x01b00000cd94783b */ /* 0x000e620000004200 */
[----:B------:R3:W-:Y:S05]  /*ad40*/  MUFU.EX2 R184, R137 ;  /* 0x0000008900b87308 */ /* 0x0007ea0000000800 */
[----:B------:R-:W-:Y:S02]  /*ad50*/  F2FP.BF16.PACK_AB R140, R192, R193 ;  /* 0x000000c1c08c723e */ /* 0x000fe400000010ff */
[----:B------:R-:W-:Y:S03]  /*ad60*/  F2FP.BF16.PACK_AB R142, R190, R191 ;  /* 0x000000bfbe8e723e */ /* 0x000fe600000010ff */
[----:B------:R-:W-:Y:S02]  /*ad70*/  F2FP.BF16.PACK_AB R141, R188, R189 ;  /* 0x000000bdbc8d723e */ /* 0x000fe400000010ff */
[----:B------:R-:W-:Y:S07]  /*ad80*/  F2FP.BF16.PACK_AB R143, R186, R187 ;  /* 0x000000bbba8f723e */ /* 0x000fee00000010ff */
[C---:B----4-:R-:W-:Y:S03]  /*ad90*/  HMMA.16816.F32.BF16 R4, R140.reuse, R152, R4 ;  /* 0x000000988c04723c */ /* 0x050fe60000041804 */
[--C-:B---3--:R-:W-:Y:S02]  /*ada0*/  FFMA.FTZ R137, R232, c[0x0][0x23c], -R134.reuse ;  /* 0x00008f00e8897a23 */ /* 0x108fe40000010886 */
[----:B------:R-:W-:Y:S03]  /*adb0*/  FFMA.FTZ R134, R203, c[0x0][0x23c], -R134 ;  /* 0x00008f00cb867a23 */ /* 0x000fe60000010886 */
[C---:B------:R-:W-:Y:S01]  /*adc0*/  HMMA.16816.F32.BF16 R8, R140.reuse, R154, R8 ;  /* 0x0000009a8c08723c */ /* 0x040fe20000041808 */
[----:B------:R-:W3:Y:S01]  /*add0*/  LDSM.16.MT88.4 R152, [R206+0x1b000] ;  /* 0x01b00000ce98783b */ /* 0x000ee20000004200 */
[----:B------:R-:W-:Y:S06]  /*ade0*/  MUFU.EX2 R183, R137 ;  /* 0x0000008900b77308 */ /* 0x000fec0000000800 */
[C---:B------:R-:W-:Y:S04]  /*adf0*/  HMMA.16816.F32.BF16 R12, R140.reuse, R160, R12 ;  /* 0x000000a08c0c723c */ /* 0x040fe8000004180c */
[----:B------:R-:W4:Y:S04]  /*ae00*/  MUFU.EX2 R182, R134 ;  /* 0x0000008600b67308 */ /* 0x000f280000000800 */
[C---:B------:R-:W-:Y:S01]  /*ae10*/  HMMA.16816.F32.BF16 R16, R140.reuse, R162, R16 ;  /* 0x000000a28c10723c */ /* 0x040fe20000041810 */
[----:B------:R-:W3:Y:S07]  /*ae20*/  LDSM.16.MT88.4 R160, [R207+0x1b000] ;  /* 0x01b00000cfa0783b */ /* 0x000eee0000004200 */
[C---:B--2---:R-:W-:Y:S08]  /*ae30*/  HMMA.16816.F32.BF16 R20, R140.reuse, R156, R20 ;  /* 0x0000009c8c14723c */ /* 0x044ff00000041814 */
[C---:B------:R-:W-:Y:S01]  /*ae40*/  HMMA.16816.F32.BF16 R24, R140.reuse, R158, R24 ;  /* 0x0000009e8c18723c */ /* 0x040fe20000041818 */
[----:B------:R-:W2:Y:S03]  /*ae50*/  LDSM.16.MT88.4 R156, [R205+0x1d000] ;  /* 0x01d00000cd9c783b */ /* 0x000ea60000004200 */
[----:B----4-:R-:W-:Y:S01]  /*ae60*/  F2FP.BF16.PACK_AB R138, R182, R183 ;  /* 0x000000b7b68a723e */ /* 0x010fe200000010ff */
[--C-:B------:R-:W-:Y:S03]  /*ae70*/  FFMA.FTZ R134, R234, c[0x0][0x23c], -R135.reuse ;  /* 0x00008f00ea867a23 */ /* 0x100fe60000010887 */
[C---:B-----5:R-:W-:Y:S01]  /*ae80*/  HMMA.16816.F32.BF16 R28, R140.reuse, R144, R28 ;  /* 0x000000908c1c723c */ /* 0x060fe2000004181c */
[----:B------:R4:W5:Y:S07]  /*ae90*/  MUFU.EX2 R181, R134 ;  /* 0x0000008600b57308 */ /* 0x00096e0000000800 */
[C---:B------:R-:W-:Y:S01]  /*aea0*/  HMMA.16816.F32.BF16 R32, R140.reuse, R146, R32 ;  /* 0x000000928c20723c */ /* 0x040fe20000041820 */
[----:B------:R-:W2:Y:S07]  /*aeb0*/  LDSM.16.MT88.4 R144, [R206+0x1d000] ;  /* 0x01d00000ce90783b */ /* 0x000eae0000004200 */
[C---:B-1----:R-:W-:Y:S08]  /*aec0*/  HMMA.16816.F32.BF16 R36, R140.reuse, R148, R36 ;  /* 0x000000948c24723c */ /* 0x042ff00000041824 */
[C---:B------:R-:W-:Y:S01]  /*aed0*/  HMMA.16816.F32.BF16 R40, R140.reuse, R150, R40 ;  /* 0x000000968c28723c */ /* 0x040fe20000041828 */
[----:B------:R-:W1:Y:S03]  /*aee0*/  LDSM.16.MT88.4 R148, [R208+0x1d000] ;  /* 0x01d00000d094783b */ /* 0x000e660000004200 */
[--C-:B----4-:R-:W-:Y:S02]  /*aef0*/  FFMA.FTZ R134, R235, c[0x0][0x23c], -R135.reuse ;  /* 0x00008f00eb867a23 */ /* 0x110fe40000010887 */
[----:B------:R-:W-:Y:S02]  /*af00*/  FFMA.FTZ R135, R2, c[0x0][0x23c], -R135 ;  /* 0x00008f0002877a23 */ /* 0x000fe40000010887 */
[C---:B---3--:R-:W-:Y:S01]  /*af10*/  HMMA.16816.F32.BF16 R44, R140.reuse, R152, R44 ;  /* 0x000000988c2c723c */ /* 0x048fe2000004182c */
[----:B------:R-:W3:Y:S03]  /*af20*/  MUFU.EX2 R180, R134 ;  /* 0x0000008600b47308 */ /* 0x000ee60000000800 */
[----:B------:R-:W-:Y:S02]  /*af30*/  FADD.FTZ R2, R242, R3 ;  /* 0x00000003f2027221 */ /* 0x000fe40000010000 */
[----:B-----5:R-:W-:Y:S02]  /*af40*/  FADD.FTZ R0, R181, R0 ;  /* 0x00000000b5007221 */ /* 0x020fe40000010000 */
[C---:B------:R-:W-:Y:S01]  /*af50*/  HMMA.16816.F32.BF16 R48, R140.reuse, R154, R48 ;  /* 0x0000009a8c30723c */ /* 0x040fe20000041830 */
[----:B------:R-:W4:Y:S02]  /*af60*/  LDSM.16.MT88.4 R152, [R207+0x1d000] ;  /* 0x01d00000cf98783b */ /* 0x000f240000004200 */
[----:B------:R5:W1:Y:S01]  /*af70*/  MUFU.EX2 R134, R136 ;  /* 0x0000008800867308 */ /* 0x000a620000000800 */
[----:B------:R-:W-:Y:S04]  /*af80*/  FADD.FTZ R2, R241, R2 ;  /* 0x00000002f1027221 */ /* 0x000fe80000010000 */
[C---:B------:R-:W-:Y:S04]  /*af90*/  HMMA.16816.F32.BF16 R52, R140.reuse, R164, R52 ;  /* 0x000000a48c34723c */ /* 0x040fe80000041834 */
[----:B------:R-:W-:Y:S01]  /*afa0*/  FADD.FTZ R2, R240, R2 ;  /* 0x00000002f0027221 */ /* 0x000fe20000010000 */
[----:B------:R-:W2:Y:S03]  /*afb0*/  MUFU.EX2 R135, R135 ;  /* 0x0000008700877308 */ /* 0x000ea60000000800 */
[C---:B------:R-:W-:Y:S01]  /*afc0*/  HMMA.16816.F32.BF16 R56, R140.reuse, R166, R56 ;  /* 0x000000a68c38723c */ /* 0x040fe20000041838 */
[----:B------:R-:W-:Y:S03]  /*afd0*/  LDSM.16.MT88.4 R164, [R208+0x19800] ;  /* 0x01980000d0a4783b */ /* 0x000fe60000004200 */
[C---:B---3--:R-:W-:Y:S01]  /*afe0*/  F2FP.BF16.PACK_AB R137, R180.reuse, R181 ;  /* 0x000000b5b489723e */ /* 0x048fe200000010ff */
[----:B------:R-:W-:Y:S02]  /*aff0*/  FADD.FTZ R2, R201, R2 ;  /* 0x00000002c9027221 */ /* 0x000fe40000010000 */
[----:B------:R-:W-:Y:S01]  /*b000*/  FADD.FTZ R0, R180, R0 ;  /* 0x00000000b4007221 */ /* 0x000fe20000010000 */
[C---:B------:R-:W-:Y:S04]  /*b010*/  HMMA.16816.F32.BF16 R60, R140.reuse, R160, R60 ;  /* 0x000000a08c3c723c */ /* 0x040fe8000004183c */
[----:B-----5:R-:W-:Y:S01]  /*b020*/  F2FP.BF16.PACK_AB R136, R184, R185 ;  /* 0x000000b9b888723e */ /* 0x020fe200000010ff */
[----:B------:R-:W-:Y:S02]  /*b030*/  FADD.FTZ R2, R200, R2 ;  /* 0x00000002c8027221 */ /* 0x000fe40000010000 */
[----:B-1----:R-:W-:Y:S01]  /*b040*/  FADD.FTZ R0, R134, R0 ;  /* 0x0000000086007221 */ /* 0x002fe20000010000 */
[C---:B------:R-:W-:Y:S01]  /*b050*/  HMMA.16816.F32.BF16 R64, R140.reuse, R162, R64 ;  /* 0x000000a28c40723c */ /* 0x040fe20000041840 */
[----:B------:R-:W-:Y:S03]  /*b060*/  LDSM.16.MT88.4 R160, [R206+0x19800] ;  /* 0x01980000cea0783b */ /* 0x000fe60000004200 */
[----:B------:R-:W-:Y:S01]  /*b070*/  FADD.FTZ R2, R199, R2 ;  /* 0x00000002c7027221 */ /* 0x000fe20000010000 */
[C---:B--2---:R-:W-:Y:S01]  /*b080*/  F2FP.BF16.PACK_AB R139, R135.reuse, R134 ;  /* 0x00000086878b723e */ /* 0x044fe200000010ff */
[----:B------:R-:W-:Y:S01]  /*b090*/  FADD.FTZ R249, R135, R0 ;  /* 0x0000000087f97221 */ /* 0x000fe20000010000 */
[----:B------:R-:W-:Y:S01]  /*b0a0*/  MOV R134, R133 ;  /* 0x0000008500867202 */ /* 0x000fe20000000f00 */
[C---:B------:R-:W-:Y:S04]  /*b0b0*/  HMMA.16816.F32.BF16 R68, R140.reuse, R156, R68 ;  /* 0x0000009c8c44723c */ /* 0x040fe80000041844 */
[----:B------:R-:W-:Y:S01]  /*b0c0*/  FADD.FTZ R2, R198, R2 ;  /* 0x00000002c6027221 */ /* 0x000fe20000010000 */
[----:B------:R-:W-:Y:S03]  /*b0d0*/  MOV R135, R132 ;  /* 0x0000008400877202 */ /* 0x000fe60000000f00 */
        /* <DEDUP_REMOVED lines=13> */
[C---:B----4-:R-:W-:Y:S04]  /*b1b0*/  HMMA.16816.F32.BF16 R92, R140.reuse, R152, R92 ;  /* 0x000000988c5c723c */ /* 0x050fe8000004185c */
[----:B------:R-:W-:Y:S04]  /*b1c0*/  FADD.FTZ R2, R184, R2 ;  /* 0x00000002b8027221 */ /* 0x000fe80000010000 */
[C---:B------:R-:W-:Y:S01]  /*b1d0*/  HMMA.16816.F32.BF16 R96, R140.reuse, R154, R96 ;  /* 0x0000009a8c60723c */ /* 0x040fe20000041860 */
[----:B------:R-:W4:Y:S03]  /*b1e0*/  LDSM.16.MT88.4 R152, [R207+0x1f000] ;  /* 0x01f00000cf98783b */ /* 0x000f260000004200 */
[----:B------:R-:W-:Y:S04]  /*b1f0*/  FADD.FTZ R2, R183, R2 ;  /* 0x00000002b7027221 */ /* 0x000fe80000010000 */
[C---:B-1----:R-:W-:Y:S04]  /*b200*/  HMMA.16816.F32.BF16 R100, R140.reuse, R156, R100 ;  /* 0x0000009c8c64723c */ /* 0x042fe80000041864 */
[----:B------:R-:W-:Y:S04]  /*b210*/  FADD.FTZ R248, R182, R2 ;  /* 0x00000002b6f87221 */ /* 0x000fe80000010000 */
[C---:B------:R-:W-:Y:S01]  /*b220*/  HMMA.16816.F32.BF16 R104, R140.reuse, R158, R104 ;  /* 0x0000009e8c68723c */ /* 0x040fe20000041868 */
[----:B------:R-:W1:Y:S07]  /*b230*/  LDSM.16.MT88.4 R156, [R205+0x19800] ;  /* 0x01980000cd9c783b */ /* 0x000e6e0000004200 */
[C---:B--2---:R-:W-:Y:S08]  /*b240*/  HMMA.16816.F32.BF16 R108, R140.reuse, R144, R108 ;  /* 0x000000908c6c723c */ /* 0x044ff0000004186c */
[C---:B------:R-:W-:Y:S08]  /*b250*/  HMMA.16816.F32.BF16 R112, R140.reuse, R146, R112 ;  /* 0x000000928c70723c */ /* 0x040ff00000041870 */
[C---:B---3--:R-:W-:Y:S08]  /*b260*/  HMMA.16816.F32.BF16 R116, R140.reuse, R148, R116 ;  /* 0x000000948c74723c */ /* 0x048ff00000041874 */
[C---:B------:R-:W-:Y:S08]  /*b270*/  HMMA.16816.F32.BF16 R120, R140.reuse, R150, R120 ;  /* 0x000000968c78723c */ /* 0x040ff00000041878 */
[C---:B----4-:R-:W-:Y:S08]  /*b280*/  HMMA.16816.F32.BF16 R124, R140.reuse, R152, R124 ;  /* 0x000000988c7c723c */ /* 0x050ff0000004187c */
[----:B------:R-:W-:Y:S08]  /*b290*/  HMMA.16816.F32.BF16 R128, R140, R154, R128 ;  /* 0x0000009a8c80723c */ /* 0x000ff00000041880 */
[C---:B-1----:R-:W-:Y:S01]  /*b2a0*/  HMMA.16816.F32.BF16 R140, R136.reuse, R156, R4 ;  /* 0x0000009c888c723c */ /* 0x042fe20000041804 */
[----:B------:R-:W1:Y:S07]  /*b2b0*/  LDSM.16.MT88.4 R4, [R208+0x1b800] ;  /* 0x01b80000d004783b */ /* 0x000e6e0000004200 */
[C---:B------:R-:W-:Y:S01]  /*b2c0*/  HMMA.16816.F32.BF16 R144, R136.reuse, R158, R8 ;  /* 0x0000009e8890723c */ /* 0x040fe20000041808 */
[----:B------:R-:W2:Y:S07]  /*b2d0*/  LDSM.16.MT88.4 R8, [R207+0x1b800] ;  /* 0x01b80000cf08783b */ /* 0x000eae0000004200 */
[C---:B------:R-:W-:Y:S01]  /*b2e0*/  HMMA.16816.F32.BF16 R148, R136.reuse, R160, R12 ;  /* 0x000000a08894723c */ /* 0x040fe2000004180c */
[----:B------:R-:W3:Y:S07]  /*b2f0*/  LDSM.16.MT88.4 R12, [R205+0x1d800] ;  /* 0x01d80000cd0c783b */ /* 0x000eee0000004200 */
[C---:B------:R-:W-:Y:S01]  /*b300*/  HMMA.16816.F32.BF16 R152, R136.reuse, R162, R16 ;  /* 0x000000a28898723c */ /* 0x040fe20000041810 */
[----:B------:R-:W4:Y:S07]  /*b310*/  LDSM.16.MT88.4 R16, [R206+0x1d800] ;  /* 0x01d80000ce10783b */ /* 0x000f2e0000004200 */
[C---:B------:R-:W-:Y:S01]  /*b320*/  HMMA.16816.F32.BF16 R156, R136.reuse, R164, R20 ;  /* 0x000000a4889c723c */ /* 0x040fe20000041814 */
[----:B------:R-:W5:Y:S07]  /*b330*/  LDSM.16.MT88.4 R20, [R208+0x1d800] ;  /* 0x01d80000d014783b */ /* 0x000f6e0000004200 */
[C---:B------:R-:W-:Y:S01]  /*b340*/  HMMA.16816.F32.BF16 R160, R136.reuse, R166, R24 ;  /* 0x000000a688a0723c */ /* 0x040fe20000041818 */
[----:B------:R-:W1:Y:S07]  /*b350*/  LDSM.16.MT88.4 R24, [R207+0x1d800] ;  /* 0x01d80000cf18783b */ /* 0x000e6e0000004200 */
[C---:B------:R-:W-:Y:S01]  /*b360*/  HMMA.16816.F32.BF16 R164, R136.reuse, R168, R28 ;  /* 0x000000a888a4723c */ /* 0x040fe2000004181c */
[----:B------:R-:W1:Y:S07]  /*b370*/  LDSM.16.MT88.4 R28, [R205+0x1f800] ;  /* 0x01f80000cd1c783b */ /* 0x000e6e0000004200 */
[C---:B------:R-:W-:Y:S08]  /*b380*/  HMMA.16816.F32.BF16 R168, R136.reuse, R170, R32 ;  /* 0x000000aa88a8723c */ /* 0x040ff00000041820 */
        /* <DEDUP_REMOVED lines=28> */
.L_x_1654:
        /* <DEDUP_REMOVED lines=68> */
[C---:B------:R-:W-:Y:S01]  /*b990*/  FMUL.FTZ R11, R0.reuse, R153 ;  /* 0x00000099000b7220 */ /* 0x040fe20000410000 */
[----:B------:R-:W-:Y:S01]  /*b9a0*/  F2FP.BF16.PACK_AB R7, R7, R174 ;  /* 0x000000ae0707723e */ /* 0x000fe200000010ff */
[C---:B------:R-:W-:Y:S01]  /*b9b0*/  FMUL.FTZ R172, R0.reuse, R156 ;  /* 0x0000009c00ac7220 */ /* 0x040fe20000410000 */
[----:B------:R-:W-:Y:S01]  /*b9c0*/  USHF.R.S32.HI UR6, URZ, 0x1f, UR12 ;  /* 0x0000001f3f067899 */ /* 0x000fe2000801140c */
[C---:B------:R-:W-:Y:S01]  /*b9d0*/  FMUL.FTZ R176, R0.reuse, R140 ;  /* 0x0000008c00b07220 */ /* 0x040fe20000410000 */
[----:B------:R-:W-:Y:S01]  /*b9e0*/  F2FP.BF16.PACK_AB R11, R11, R173 ;  /* 0x000000ad0b0b723e */ /* 0x000fe200000010ff */
[C---:B------:R-:W-:Y:S01]  /*b9f0*/  FMUL.FTZ R5, R0.reuse, R141 ;  /* 0x0000008d00057220 */ /* 0x040fe20000410000 */
[----:B------:R-:W-:Y:S01]  /*ba00*/  UIADD3 UR5, UP2, UP1, UR5, UR26, UR12 ;  /* 0x0000001a05057290 */ /* 0x000fe2000f95e00c */
[----:B------:R-:W-:-:S02]  /*ba10*/  FMUL.FTZ R175, R0, R144 ;  /* 0x0000009000af7220 */ /* 0x000fc40000410000 */
[C---:B------:R-:W-:Y:S01]  /*ba20*/  FMUL.FTZ R6, R0.reuse, R145 ;  /* 0x0000009100067220 */ /* 0x040fe20000410000 */
[----:B------:R-:W-:Y:S01]  /*ba30*/  F2FP.BF16.PACK_AB R5, R5, R176 ;  /* 0x000000b00505723e */ /* 0x000fe200000010ff */
[C---:B------:R-:W-:Y:S01]  /*ba40*/  FMUL.FTZ R156, R0.reuse, R36 ;  /* 0x00000024009c7220 */ /* 0x040fe20000410000 */
[----:B------:R-:W-:Y:S01]  /*ba50*/  UIADD3.X UR4, UR4, UR27, UR6, UP2, UP1 ;  /* 0x0000001b04047290 */ /* 0x000fe200097e2406 */
[----:B------:R-:W-:Y:S01]  /*ba60*/  FMUL.FTZ R153, R0, R40 ;  /* 0x0000002800997220 */ /* 0x000fe20000410000 */
[----:B------:R-:W-:Y:S01]  /*ba70*/  F2FP.BF16.PACK_AB R6, R6, R175 ;  /* 0x000000af0606723e */ /* 0x000fe200000010ff */
[C---:B------:R-:W-:Y:S02]  /*ba80*/  FMUL.FTZ R152, R0.reuse, R44 ;  /* 0x0000002c00987220 */ /* 0x040fe40000410000 */
[C---:B------:R-:W-:Y:S02]  /*ba90*/  FMUL.FTZ R149, R0.reuse, R48 ;  /* 0x0000003000957220 */ /* 0x040fe40000410000 */
        /* <DEDUP_REMOVED lines=19> */
[----:B------:R-:W-:Y:S01]  /*bbd0*/  FMUL.FTZ R22, R0, R61 ;  /* 0x0000003d00167220 */ /* 0x000fe20000410000 */
[----:B------:R-:W-:Y:S01]  /*bbe0*/  F2FP.BF16.PACK_AB R52, R52, R145 ;  /* 0x000000913434723e */ /* 0x000fe200000010ff */
[C---:B------:R-:W-:Y:S01]  /*bbf0*/  FMUL.FTZ R141, R0.reuse, R64 ;  /* 0x00000040008d7220 */ /* 0x040fe20000410000 */
        /* <DEDUP_REMOVED lines=44> */
[----:B------:R-:W-:Y:S01]  /*bec0*/  SHF.R.S32.HI R0, RZ, 0x1f, R4 ;  /* 0x0000001fff007819 */ /* 0x000fe20000011404 */
[C---:B--2---:R-:W-:Y:S02]  /*bed0*/  FMUL.FTZ R21, R2.reuse, R39 ;  /* 0x0000002702157220 */ /* 0x044fe40000410000 */
        /* <DEDUP_REMOVED lines=55> */
[----:B------:R-:W-:Y:S01]  /*c250*/  SHF.R.S32.HI R9, RZ, 0x5, R177 ;  /* 0x00000005ff097819 */ /* 0x000fe200000114b1 */
        /* <DEDUP_REMOVED lines=139> */
[----:B------:R1:W-:Y:S01]  /*cb10*/  STS [R8+0xc400], R19 ;  /* 0x00c4001308007388 */ /* 0x0003e20000000800 */
[----:B--2---:R-:W2:Y:S01]  /*cb20*/  @P4 MUFU.LG2 R4, R134 ;  /* 0x0000008600044308 */ /* 0x004ea20000000c00 */
[----:B------:R-:W-:Y:S02]  /*cb30*/  LOP3.LUT R2, R2, 0xffffff8, RZ, 0xc0, !PT ;  /* 0x0ffffff802027812 */ /* 0x000fe400078ec0ff */
[----:B------:R-:W-:Y:S02]  /*cb40*/  STS [R6+0xc000], R18 ;  /* 0x00c0001206007388 */ /* 0x000fe40000000800 */
[----:B------:R-:W-:Y:S02]  /*cb50*/  IADD3 R2, R9, -R2, RZ ;  /* 0x8000000209027210 */ /* 0x000fe40007ffe0ff */
[----:B------:R-:W-:Y:S01]  /*cb60*/  STS [R6+0xc400], R17 ;  /* 0x00c4001106007388 */ /* 0x000fe20000000800 */
[----:B---3--:R-:W3:Y:S03]  /*cb70*/  @P3 MUFU.LG2 R3, R135 ;  /* 0x0000008700033308 */ /* 0x008ee60000000c00 */
[----:B------:R-:W-:Y:S04]  /*cb80*/  STS [R5+0xc000], R15 ;  /* 0x00c0000f05007388 */ /* 0x000fe80000000800 */
[----:B------:R1:W-:Y:S01]  /*cb90*/  STS [R5+0xc400], R14 ;  /* 0x00c4000e05007388 */ /* 0x0003e20000000800 */
[----:B--2---:R-:W-:Y:S01]  /*cba0*/  @P4 FMUL.FTZ R4, R4, 0.69314718246459960938 ;  /* 0x3f31721804044820 */ /* 0x004fe20000410000 */
[----:B----4-:R-:W-:-:S02]  /*cbb0*/  MOV R7, 0x7f800000 ;  /* 0x7f80000000077802 */ /* 0x010fc40000000f00 */
[----:B------:R-:W-:Y:S01]  /*cbc0*/  BAR.SYNC.DEFER_BLOCKING 0x0 ;  /* 0x0000000000007b1d */ /* 0x000fe20000010000 */
[----:B------:R-:W-:Y:S02]  /*cbd0*/  @P4 FFMA.FTZ R7, R133, c[0x0][0x238], R4 ;  /* 0x00008e0085074a23 */ /* 0x000fe40000010004 */
[----:B---3--:R-:W-:-:S03]  /*cbe0*/  @P3 FMUL.FTZ R3, R3, 0.69314718246459960938 ;  /* 0x3f31721803033820 */ /* 0x008fc60000410000 */
[----:B------:R-:W2:Y:S01]  /*cbf0*/  S2R R10, SR_TID.X ;  /* 0x00000000000a7919 */ /* 0x000ea20000002100 */
[----:B-1----:R-:W-:Y:S01]  /*cc00*/  MOV R8, 0x7f800000 ;  /* 0x7f80000000087802 */ /* 0x002fe20000000f00 */
[----:B------:R-:W-:Y:S02]  /*cc10*/  @P3 FFMA.FTZ R8, R132, c[0x0][0x238], R3 ;  /* 0x00008e0084083a23 */ /* 0x000fe40000010003 */
[----:B------:R1:W3:Y:S04]  /*cc20*/  LDS.128 R28, [R231] ;  /* 0x00000000e71c7984 */ /* 0x0002e80000000c00 */
[----:B------:R1:W4:Y:S01]  /*cc30*/  LDS.128 R44, [R231+0x1000] ;  /* 0x00100000e72c7984 */ /* 0x0003220000000c00 */
[----:B--2---:R-:W-:-:S03]  /*cc40*/  SHF.R.S32.HI R11, RZ, 0x1f, R10 ;  /* 0x0000001fff0b7819 */ /* 0x004fc6000001140a */
[----:B------:R1:W2:Y:S01]  /*cc50*/  LDS.128 R60, [R231+0x2000] ;  /* 0x00200000e73c7984 */ /* 0x0002a20000000c00 */
        /* <DEDUP_REMOVED lines=37> */
.L_x_1659:
[----:B--234-:R-:W-:Y:S05]  /*ceb0*/  BSYNC B0 ;  /* 0x0000000000007941 */ /* 0x01cfea0003800000 */
.L_x_1658:
[----:B------:R-:W2:Y:S04]  /*cec0*/  LDL.64 R82, [R1+0x18] ;  /* 0x0000180001527983 */ /* 0x000ea80000100a00 */
        /* <DEDUP_REMOVED lines=36> */
.L_x_1661:
[----:B---3--:R-:W-:Y:S05]  /*d110*/  BSYNC B0 ;  /* 0x0000000000007941 */ /* 0x008fea0003800000 */
.L_x_1660:
        /* <DEDUP_REMOVED lines=22> */
.L_x_1663:
[----:B------:R-:W-:Y:S05]  /*d280*/  BSYNC B0 ;  /* 0x0000000000007941 */ /* 0x000fea0003800000 */
.L_x_1662:
        /* <DEDUP_REMOVED lines=22> */
.L_x_1665:
[----:B------:R-:W-:Y:S05]  /*d3f0*/  BSYNC B0 ;  /* 0x0000000000007941 */ /* 0x000fea0003800000 */
.L_x_1664:
        /* <DEDUP_REMOVED lines=23> */
.L_x_1632:
        /* <DEDUP_REMOVED lines=81> */
.L_x_1667:
[----:B------:R-:W-:Y:S05]  /*da80*/  BSYNC B0 ;  /* 0x0000000000007941 */ /* 0x000fea0003800000 */
.L_x_1666:
        /* <DEDUP_REMOVED lines=22> */
.L_x_1669:
[----:B------:R-:W-:Y:S05]  /*dbf0*/  BSYNC B0 ;  /* 0x0000000000007941 */ /* 0x000fea0003800000 */
.L_x_1668:
        /* <DEDUP_REMOVED lines=22> */
.L_x_1671:
[----:B------:R-:W-:Y:S05]  /*dd60*/  BSYNC B0 ;  /* 0x0000000000007941 */ /* 0x000fea0003800000 */
.L_x_1670:
        /* <DEDUP_REMOVED lines=21> */
.L_x_1673:
[----:B------:R-:W-:Y:S05]  /*dec0*/  BSYNC B0 ;  /* 0x0000000000007941 */ /* 0x000fea0003800000 */
.L_x_1672:
        /* <DEDUP_REMOVED lines=35> */
.L_x_1674:
        /* <DEDUP_REMOVED lines=16> */
.L_x_2058:


//--------------------- .text._ZN5flash16flash_fwd_kernelI23Flash_fwd_kernel_traitsILi256ELi128ELi64ELi8ELb0ELb0EN7cutlass10bfloat16_tE19Flash_kernel_traitsILi256ELi128ELi64ELi8ES3_EELb1ELb0ELb1ELb0ELb0ELb1ELb0ELb0EEEvNS_16Flash_fwd_paramsE --------------------------
	.section	.text._ZN5flash16flash_fwd_kernelI23Flash_fwd_kernel_traitsILi256ELi128ELi64ELi8ELb0ELb0EN7cutlass10bfloat16_tE19Flash_kernel_traitsILi256ELi128ELi64ELi8ES3_EELb1ELb0ELb1ELb0ELb0ELb1ELb0ELb0EEEvNS_16Flash_fwd_paramsE,"ax",@progbits
	.sectioninfo	@"SHI_REGISTERS=255"
	.align	128
        .global         _ZN5flash16flash_fwd_kernelI23Flash_fwd_kernel_traitsILi256ELi128ELi64ELi8ELb0ELb0EN7cutlass10bfloat16_tE19Flash_kernel_traitsILi256ELi128ELi64ELi8ES3_EELb1ELb0ELb1ELb0ELb0ELb1ELb0ELb0EEEvNS_16Flash_fwd_paramsE
        .type           _ZN5flash16flash_fwd_kernelI23Flash_fwd_kernel_traitsILi256ELi128ELi64ELi8ELb0ELb0EN7cutlass10bfloat16_tE19Flash_kernel_traitsILi256ELi128ELi64ELi8ES3_EELb1ELb0ELb1ELb0ELb0ELb1ELb0ELb0EEEvNS_16Flash_fwd_paramsE,@function
        .size           _ZN5flash16flash_fwd_kernelI23Flash_fwd_kernel_traitsILi256ELi128ELi64ELi8ELb0ELb0EN7cutlass10bfloat16_tE19Flash_kernel_traitsILi256ELi128ELi64ELi8ES3_EELb1ELb0ELb1ELb0ELb0ELb1ELb0ELb0EEEvNS_16Flash_fwd_paramsE,(.L_x_2059 - _ZN5flash16flash_fwd_kernelI23Flash_fwd_kernel_traitsILi256ELi128ELi64ELi8ELb0ELb0EN7cutlass10bfloat16_tE19Flash_kernel_traitsILi256ELi128ELi64ELi8ES3_EELb1ELb0ELb1ELb0ELb0ELb1ELb0ELb0EEEvNS_16Flash_fwd_paramsE)
        .other          _ZN5flash16flash_fwd_kernelI23Flash_fwd_kernel_traitsILi256ELi128ELi64ELi8ELb0ELb0EN7cutlass10bfloat16_tE19Flash_kernel_traitsILi256ELi128ELi64ELi8ES3_EELb1ELb0ELb1ELb0ELb0ELb1ELb0ELb0EEEvNS_16Flash_fwd_paramsE,@"STO_CUDA_ENTRY STV_DEFAULT"
_ZN5flash16flash_fwd_kernelI23Flash_fwd_kernel_traitsILi256ELi128ELi64ELi8ELb0ELb0EN7cutlass10bfloat16_tE19Flash_kernel_traitsILi256ELi128ELi64ELi8ES3_EELb1ELb0ELb1ELb0ELb0ELb1ELb0ELb0EEEvNS_16Flash_fwd_paramsE:
.text._ZN5flash16flash_fwd_kernelI23Flash_fwd_kernel_traitsILi256ELi128ELi64ELi8ELb0ELb0EN7cutlass10bfloat16_tE19Flash_kernel_traitsILi256ELi128ELi64ELi8ES3_EELb1ELb0ELb1ELb0ELb0ELb1ELb0ELb0EEEvNS_16Flash_fwd_paramsE:
        /* <DEDUP_REMOVED lines=94> */
.L_x_1675:
[----:B------:R-:W-:Y:S02]  /*05e0*/  ULDC UR6, c[0x0][0x218] ;  /* 0x0000860000067ab9 */ /* 0x000fe40000000800 */
.L_x_1676:
        /* <DEDUP_REMOVED lines=50> */
[----:B------:R-:W-:Y:S01]  /*0910*/  ULDC.64 UR6, c[0x0][0x1e8] ;  /* 0x00007a0000067ab9 */ /* 0x000fe20000000a00 */
[----:B------:R-:W2:Y:S01]  /*0920*/  S2R R4, SR_CTAID.X ;  /* 0x0000000000047919 */ /* 0x000ea20000002500 */
[----:B------:R-:W-:Y:S01]  /*0930*/  UISETP.NE.AND UP3, UPT, UR14, URZ, UPT ;  /* 0x0000003f0e00728c */ /* 0x000fe2000bf65270 */
[----:B------:R-:W-:Y:S01]  /*0940*/  SHF.R.S32.HI R6, RZ, 0x3, R6 ;  /* 0x00000003ff067819 */ /* 0x000fe20000011406 */
[----:B------:R-:W-:Y:S01]  /*0950*/  USHF.R.S32.HI UR16, URZ, 0x1f, UR10 ;  /* 0x0000001f3f107899 */ /* 0x000fe2000801140a */
[----:B------:R-:W-:Y:S01]  /*0960*/  IMAD.IADD R0, R104, 0x1, -R0 ;  /* 0x0000000168007824 */ /* 0x000fe200078e0a00 */
[----:B------:R-:W-:Y:S01]  /*0970*/  @!UP0 USHF.R.S32.HI UR15, URZ, 0x1f, UR11 ;  /* 0x0000001f3f0f8899 */ /* 0x000fe2000801140b */
[----:B------:R-:W-:Y:S01]  /*0980*/  SHF.R.S32.HI R7, RZ, 0x1f, R6 ;  /* 0x0000001fff077819 */ /* 0x000fe20000011406 */
[----:B------:R-:W-:Y:S01]  /*0990*/  @!UP0 UIMAD.WIDE.U32 UR18, UR11, UR4, URZ ;  /* 0x000000040b1282a5 */ /* 0x000fe2000f8e003f */
[----:B------:R-:W-:Y:S01]  /*09a0*/  IMAD.SHL.U32 R0, R0, 0x8, RZ ;  /* 0x0000000800007824 */ /* 0x000fe200078e00ff */
[----:B------:R-:W-:Y:S01]  /*09b0*/  @!UP0 UIMAD UR15, UR15, UR4, URZ ;  /* 0x000000040f0f82a4 */ /* 0x000fe2000f8e023f */
[----:B------:R-:W-:Y:S01]  /*09c0*/  BSSY B0, `(.L_x_1678) ;  /* 0x0000039000007945 */ /* 0x000fe20003800000 */
[----:B------:R-:W-:-:S02]  /*09d0*/  @UP0 UIMAD.WIDE.U32 UR12, UR22, UR6, URZ ;  /* 0x00000006160c02a5 */ /* 0x000fc4000f8e003f */
[----:B------:R-:W-:Y:S02]  /*09e0*/  ULDC.U8 UR4, c[0x0][0x329] ;  /* 0x0000ca4000047ab9 */ /* 0x000fe40000000000 */
[----:B------:R-:W-:Y:S02]  /*09f0*/  UISETP.NE.AND UP2, UPT, UR4, URZ, UPT ;  /* 0x0000003f0400728c */ /* 0x000fe4000bf45270 */
[----:B------:R-:W-:Y:S02]  /*0a00*/  @!UP0 UIMAD UR15, UR11, UR5, UR15 ;  /* 0x000000050b0f82a4 */ /* 0x000fe4000f8e020f */
[----:B------:R-:W-:Y:S02]  /*0a10*/  UISETP.EQ.AND UP3, UPT, UR4, URZ, UP3 ;  /* 0x0000003f0400728c */ /* 0x000fe40009f62270 */
[----:B------:R-:W-:Y:S02]  /*0a20*/  @UP0 UIMAD UR7, UR22, UR7, UR13 ;  /* 0x00000007160702a4 */ /* 0x000fe4000f8e020d */
[----:B------:R-:W-:Y:S01]  /*0a30*/  ULDC.64 UR4, c[0x0][0x1f0] ;  /* 0x00007c0000047ab9 */ /* 0x000fe20000000a00 */
[----:B--2---:R-:W-:Y:S01]  /*0a40*/  IMAD.WIDE R4, R4, 0x80, R6 ;  /* 0x0000008004047825 */ /* 0x004fe200078e0206 */
[----:B------:R-:W-:-:S02]  /*0a50*/  UIMAD UR4, UR16, UR4, URZ ;  /* 0x00000004100472a4 */ /* 0x000fc4000f8e023f */
[----:B------:R-:W-:Y:S02]  /*0a60*/  @!UP2 UISETP.NE.AND UP1, UPT, UR14, URZ, UPT ;  /* 0x0000003f0e00a28c */ /* 0x000fe4000bf25270 */
[----:B------:R-:W-:Y:S02]  /*0a70*/  @UP0 UMOV UR16, UR12 ;  /* 0x0000000c00100c82 */ /* 0x000fe40008000000 */
[----:B------:R-:W-:Y:S02]  /*0a80*/  ULDC UR13, c[0x0][0x214] ;  /* 0x00008500000d7ab9 */ /* 0x000fe40000000800 */
        /* <DEDUP_REMOVED lines=44> */
.L_x_1679:
[----:B------:R-:W-:Y:S05]  /*0d50*/  BSYNC B0 ;  /* 0x0000000000007941 */ /* 0x000fea0003800000 */
.L_x_1678:
        /* <DEDUP_REMOVED lines=18> */
.L_x_1681:
[----:B------:R-:W-:Y:S05]  /*0e80*/  BSYNC B0 ;  /* 0x0000000000007941 */ /* 0x000fea0003800000 */
.L_x_1680:
        /* <DEDUP_REMOVED lines=18> */
.L_x_1683:
[----:B------:R-:W-:Y:S05]  /*0fb0*/  BSYNC B0 ;  /* 0x0000000000007941 */ /* 0x000fea0003800000 */
.L_x_1682:
        /* <DEDUP_REMOVED lines=17> */
.L_x_1685:
[----:B------:R-:W-:Y:S05]  /*10d0*/  BSYNC B0 ;  /* 0x0000000000007941 */ /* 0x000fea0003800000 */
.L_x_1684:
        /* <DEDUP_REMOVED lines=35> */
.L_x_1677:
        /* <DEDUP_REMOVED lines=8> */
[----:B------:R-:W-:Y:S02]  /*1390*/  @!UP0 UIMAD UR14, UR14, UR6, URZ ;  /* 0x000000060e0e82a4 */ /* 0x000fe4000f8e023f */
[----:B------:R-:W-:Y:S02]  /*13a0*/  @UP1 UIADD3 UR16, UR13, UR15, URZ ;  /* 0x0000000f0d101290 */ /* 0x000fe4000fffe03f */
[----:B------:R-:W-:Y:S02]  /*13b0*/  @UP0 UIMAD UR12, UR22, UR5, UR31 ;  /* 0x00000005160c02a4 */ /* 0x000fe4000f8e021f */
[----:B------:R-:W-:-:S02]  /*13c0*/  @!UP0 UIMAD UR14, UR11, UR7, UR14 ;  /* 0x000000070b0e82a4 */ /* 0x000fc4000f8e020e */
[----:B------:R-:W-:Y:S02]  /*13d0*/  ULDC.64 UR4, c[0x0][0x198] ;  /* 0x0000660000047ab9 */ /* 0x000fe40000000a00 */
[----:B------:R-:W-:Y:S02]  /*13e0*/  @!UP0 UIMAD.WIDE.U32 UR20, UR11, UR6, URZ ;  /* 0x000000060b1482a5 */ /* 0x000fe4000f8e003f */
[----:B------:R-:W-:Y:S02]  /*13f0*/  @UP1 UIMAD.WIDE.U32 UR32, UR16, UR4, URZ ;  /* 0x00000004102012a5 */ /* 0x000fe4000f8e003f */
[----:B------:R-:W-:Y:S02]  /*1400*/  @!UP0 UIADD3 UR12, UR21, UR14, URZ ;  /* 0x0000000e150c8290 */ /* 0x000fe4000fffe03f */
[----:B------:R-:W-:Y:S02]  /*1410*/  @UP1 UIMAD UR7, UR16, UR5, UR33 ;  /* 0x00000005100712a4 */ /* 0x000fe4000f8e0221 */
[----:B------:R-:W-:-:S02]  /*1420*/  @UP0 UMOV UR14, UR30 ;  /* 0x0000001e000e0c82 */ /* 0x000fc40008000000 */
        /* <DEDUP_REMOVED lines=15> */
.L_x_1686:
        /* <DEDUP_REMOVED lines=11> */
[----:B------:R-:W-:Y:S02]  /*15d0*/  USHF.R.S32.HI UR15, URZ, 0x1f, UR10 ;  /* 0x0000001f3f0f7899 */ /* 0x000fe4000801140a */
[----:B------:R-:W-:Y:S01]  /*15e0*/  @UP1 UMOV UR18, UR20 ;  /* 0x0000001400121c82 */ /* 0x000fe20008000000 */
        /* <DEDUP_REMOVED lines=35> */
.L_x_1687:
[----:B------:R-:W-:Y:S01]  /*1820*/  LEA.HI R2, R24, R104, RZ, 0x3 ;  /* 0x0000006818027211 */ /* 0x000fe200078f18ff */
[----:B------:R-:W1:Y:S01]  /*1830*/  S2R R3, SR_CTAID.Z ;  /* 0x0000000000037919 */ /* 0x000e620000002700 */
[----:B------:R-:W-:Y:S01]  /*1840*/  UIADD3 UR6, -UR8, UR23, URZ ;  /* 0x0000001708067290 */ /* 0x000fe2000fffe13f */
[----:B------:R-:W-:Y:S01]  /*1850*/  SHF.R.S32.HI R105, RZ, 0x5, R25 ;  /* 0x00000005ff697819 */ /* 0x000fe20000011419 */
[----:B------:R-:W-:Y:S01]  /*1860*/  ULDC.64 UR4, c[0x0][0x1a8] ;  /* 0x00006a0000047ab9 */ /* 0x000fe20000000a00 */
[----:B------:R-:W-:Y:S01]  /*1870*/  LOP3.LUT R0, R2, 0xfffffff8, RZ, 0xc0, !PT ;  /* 0xfffffff802007812 */ /* 0x000fe200078ec0ff */
[----:B------:R-:W2:Y:S01]  /*1880*/  S2R R106, SR_CTAID.X ;  /* 0x00000000006a7919 */ /* 0x000ea20000002500 */
[----:B------:R-:W-:Y:S01]  /*1890*/  SHF.R.S32.HI R2, RZ, 0x3, R2 ;  /* 0x00000003ff027819 */ /* 0x000fe20000011402 */
[----:B------:R-:W-:-:S02]  /*18a0*/  UIMAD UR4, UR15, UR4, URZ ;  /* 0x000000040f0472a4 */ /* 0x000fc4000f8e023f */
[----:B------:R-:W-:Y:S01]  /*18b0*/  IMAD.IADD R22, R104, 0x1, -R0 ;  /* 0x0000000168167824 */ /* 0x000fe200078e0a00 */
[C---:B------:R-:W-:Y:S01]  /*18c0*/  IADD3 R19, R2.reuse, 0x20, RZ ;  /* 0x0000002002137810 */ /* 0x040fe20007ffe0ff */
[----:B------:R-:W-:Y:S01]  /*18d0*/  UIMAD UR4, UR10, UR5, UR4 ;  /* 0x000000050a0472a4 */ /* 0x000fe2000f8e0204 */
[----:B------:R-:W-:Y:S01]  /*18e0*/  IADD3 R0, R2, 0x40, RZ ;  /* 0x0000004002007810 */ /* 0x000fe20007ffe0ff */
[----:B------:R-:W-:Y:S01]  /*18f0*/  IMAD.SHL.U32 R30, R22, 0x8, RZ ;  /* 0x00000008161e7824 */ /* 0x000fe200078e00ff */
[----:B------:R-:W-:Y:S01]  /*1900*/  ISETP.GE.AND P2, PT, R19, UR6, PT ;  /* 0x0000000613007c0c */ /* 0x000fe2000bf46270 */
[----:B------:R-:W-:Y:S01]  /*1910*/  UIADD3 UR28, UR29, -0x1, URZ ;  /* 0xffffffff1d1c7890 */ /* 0x000fe2000fffe03f */
[----:B------:R-:W-:Y:S01]  /*1920*/  IADD3 R6, R2, 0x60, RZ ;  /* 0x0000006002067810 */ /* 0x000fe20007ffe0ff */
[----:B------:R-:W-:Y:S01]  /*1930*/  UMOV UR20, 0x6 ;  /* 0x0000000600147882 */ /* 0x000fe20000000000 */
[----:B------:R-:W-:Y:S01]  /*1940*/  SHF.R.S32.HI R31, RZ, 0x1f, R30 ;  /* 0x0000001fff1f7819 */ /* 0x000fe2000001141e */
[----:B------:R-:W-:Y:S01]  /*1950*/  UIMAD UR10, UR28, -0x40, UR9 ;  /* 0xffffffc01c0a78a4 */ /* 0x000fe2000f8e0209 */
[----:B------:R-:W-:Y:S01]  /*1960*/  IADD3 R4, P0, R30, UR14, RZ ;  /* 0x0000000e1e047c10 */ /* 0x000fe2000ff1e0ff */
[----:B------:R-:W-:Y:S01]  /*1970*/  UISETP.GT.AND UP0, UPT, UR28, UR19, UPT ;  /* 0x000000131c00728c */ /* 0x000fe2000bf04270 */
[----:B------:R-:W-:Y:S01]  /*1980*/  ISETP.GE.AND P1, PT, R0, UR6, PT ;  /* 0x0000000600007c0c */ /* 0x000fe2000bf26270 */
[----:B------:R-:W-:Y:S01]  /*1990*/  IMAD.SHL.U32 R0, R2, 0x40, RZ ;  /* 0x0000004002007824 */ /* 0x000fe200078e00ff */
[----:B------:R-:W-:Y:S01]  /*19a0*/  IADD3.X R5, R31, UR12, RZ, P0, !PT ;  /* 0x0000000c1f057c10 */ /* 0x000fe200087fe4ff */
[----:B------:R-:W-:Y:S01]  /*19b0*/  STL.64 [R1+0x58], R30 ;  /* 0x0000581e01007387 */ /* 0x000fe20000100a00 */
[----:B------:R-:W-:Y:S01]  /*19c0*/  ISETP.GE.AND P0, PT, R6, UR6, PT ;  /* 0x0000000606007c0c */ /* 0x000fe2000bf06270 */
[----:B------:R-:W-:Y:S01]  /*19d0*/  UMOV UR12, 0x5 ;  /* 0x00000005000c7882 */ /* 0x000fe20000000000 */
[----:B------:R-:W-:Y:S01]  /*19e0*/  LOP3.LUT R0, R0, 0x1c0, RZ, 0xc0, !PT ;  /* 0x000001c000007812 */ /* 0x000fe200078ec0ff */
[----:B-1----:R-:W-:Y:S01]  /*19f0*/  IMAD.WIDE.U32 R4, R3, c[0x0][0x1a8], R4 ;  /* 0x00006a0003047a25 */ /* 0x002fe200078e0004 */
[----:B------:R-:W-:Y:S01]  /*1a00*/  SHF.R.S32.HI R3, RZ, 0x1f, R2 ;  /* 0x0000001fff037819 */ /* 0x000fe20000011402 */
[----:B------:R1:W-:Y:S01]  /*1a10*/  STL [R1+0x70], R6 ;  /* 0x0000700601007387 */ /* 0x0003e20000100800 */
[----:B------:R-:W-:-:S02]  /*1a20*/  ISETP.GE.AND P3, PT, R2, UR6, PT ;  /* 0x0000000602007c0c */ /* 0x000fc4000bf66270 */
[----:B------:R-:W-:Y:S01]  /*1a30*/  IADD3 R5, R5, UR4, RZ ;  /* 0x0000000405057c10 */ /* 0x000fe2000fffe0ff */
[----:B--2---:R-:W-:Y:S01]  /*1a40*/  IMAD.WIDE R28, R106, 0x80, R2 ;  /* 0x000000806a1c7825 */ /* 0x004fe200078e0202 */
[----:B------:R-:W-:Y:S02]  /*1a50*/  ULDC.64 UR4, c[0x0][0x198] ;  /* 0x0000660000047ab9 */ /* 0x000fe40000000a00 */
[----:B------:R-:W-:Y:S01]  /*1a60*/  USHF.L.U64.HI UR20, UR4, UR20, UR5 ;  /* 0x0000001404147299 */ /* 0x000fe20008010205 */
[--C-:B------:R-:W-:Y:S01]  /*1a70*/  @!P2 IMAD.MOV.U32 R7, RZ, RZ, R5.reuse ;  /* 0x000000ffff07a224 */ /* 0x100fe200078e0005 */
[C---:B------:R-:W-:Y:S01]  /*1a80*/  @!P2 IADD3 R16, P4, R28.reuse, 0x20, RZ ;  /* 0x000000201c10a810 */ /* 0x040fe20007f9e0ff */
[----:B------:R-:W-:Y:S01]  /*1a90*/  @!P1 IMAD.MOV.U32 R8, RZ, RZ, R4 ;  /* 0x000000ffff089224 */ /* 0x000fe200078e0004 */
[----:B------:R-:W-:Y:S01]  /*1aa0*/  @!P1 IADD3 R10, P5, R28, 0x40, RZ ;  /* 0x000000401c0a9810 */ /* 0x000fe20007fbe0ff */
[----:B------:R-:W-:Y:S01]  /*1ab0*/  @!P1 IMAD.MOV.U32 R9, RZ, RZ, R5 ;  /* 0x000000ffff099224 */ /* 0x000fe200078e0005 */
[----:B------:R2:W-:Y:S01]  /*1ac0*/  STL.64 [R1+0x48], R28 ;  /* 0x0000481c01007387 */ /* 0x0005e20000100a00 */
[--C-:B------:R-:W-:Y:S01]  /*1ad0*/  @!P2 IMAD.X R11, RZ, RZ, R29.reuse, P4 ;  /* 0x000000ffff0ba224 */ /* 0x100fe200020e061d */
[----:B------:R-:W-:Y:S01]  /*1ae0*/  USHF.L.U32 UR21, UR4, 0x6, URZ ;  /* 0x0000000604157899 */ /* 0x000fe2000800063f */
[----:B------:R-:W-:Y:S01]  /*1af0*/  @!P3 IMAD R13, R29, c[0x0][0x190], RZ ;  /* 0x000064001d0dba24 */ /* 0x000fe200078e02ff */
[----:B------:R-:W-:Y:S01]  /*1b00*/  UIMAD UR13, UR20, UR28, URZ ;  /* 0x0000001c140d72a4 */ /* 0x000fe2000f8e023f */
[----:B------:R-:W-:Y:S01]  /*1b10*/  @!P2 IMAD R17, R11, c[0x0][0x190], RZ ;  /* 0x000064000b11aa24 */ /* 0x000fe200078e02ff */
[----:B------:R-:W-:Y:S01]  /*1b20*/  USHF.L.U32 UR11, UR4, 0x5, URZ ;  /* 0x00000005040b7899 */ /* 0x000fe2000800063f */
[----:B------:R-:W-:Y:S01]  /*1b30*/  @!P1 IMAD.X R11, RZ, RZ, R29, P5 ;  /* 0x000000ffff0b9224 */ /* 0x000fe200028e061d */
[----:B------:R-:W-:Y:S01]  /*1b40*/  USHF.L.U64.HI UR12, UR4, UR12, UR5 ;  /* 0x0000000c040c7299 */ /* 0x000fe20008010205 */
[----:B------:R-:W-:-:S02]  /*1b50*/  @!P2 IMAD R21, R16, c[0x0][0x194], R17 ;  /* 0x000065001015aa24 */ /* 0x000fc400078e0211 */
[----:B------:R-:W-:Y:S01]  /*1b60*/  @!P1 IMAD R11, R11, c[0x0][0x190], RZ ;  /* 0x000064000b0b9a24 */ /* 0x000fe200078e02ff */
[----:B-1----:R-:W-:Y:S01]  /*1b70*/  SHF.R.U32.HI R6, RZ, 0x3, R0 ;  /* 0x00000003ff067819 */ /* 0x002fe20000011600 */
[----:B------:R-:W-:Y:S01]  /*1b80*/  @!P0 IMAD.MOV.U32 R14, RZ, RZ, R4 ;  /* 0x000000ffff0e8224 */ /* 0x000fe200078e0004 */
[----:B------:R-:W-:Y:S01]  /*1b90*/  LOP3.LUT R0, R0, 0x38, R30, 0xf8, !PT ;  /* 0x0000003800007812 */ /* 0x000fe200078ef81e */
[----:B------:R-:W-:Y:S01]  /*1ba0*/  @!P0 IMAD.MOV.U32 R15, RZ, RZ, R5 ;  /* 0x000000ffff0f8224 */ /* 0x000fe200078e0005 */
[----:B------:R-:W-:Y:S01]  /*1bb0*/  ULDC.64 UR4, c[0x0][0x1a0] ;  /* 0x0000680000047ab9 */ /* 0x000fe20000000a00 */
[----:B------:R-:W-:Y:S01]  /*1bc0*/  @!P3 IMAD R13, R28, c[0x0][0x194], R13 ;  /* 0x000065001c0dba24 */ /* 0x000fe200078e020d */
[----:B------:R-:W-:Y:S01]  /*1bd0*/  LOP3.LUT R23, R0, R6, RZ, 0x3c, !PT ;  /* 0x0000000600177212 */ /* 0x000fe200078e3cff */
[----:B------:R-:W-:Y:S01]  /*1be0*/  @!P2 IMAD.MOV.U32 R6, RZ, RZ, R4 ;  /* 0x000000ffff06a224 */ /* 0x000fe200078e0004 */
[----:B------:R-:W-:Y:S01]  /*1bf0*/  @!P0 IADD3 R0, P4, R28, 0x60, RZ ;  /* 0x000000601c008810 */ /* 0x000fe20007f9e0ff */
[----:B------:R-:W-:Y:S01]  /*1c00*/  @!P1 IMAD R11, R10, c[0x0][0x194], R11 ;  /* 0x000065000a0b9a24 */ /* 0x000fe200078e020b */
[----:B------:R-:W-:Y:S01]  /*1c10*/  UIMAD.WIDE.U32 UR14, UR28, UR4, URZ ;  /* 0x000000041c0e72a5 */ /* 0x000fe2000f8e003f */
[----:B------:R-:W-:-:S04]  /*1c20*/  @!P2 IMAD.WIDE.U32 R16, R16, c[0x0][0x190], R6 ;  /* 0x000064001010aa25 */ /* 0x000fc800078e0006 */
[----:B------:R-:W-:Y:S02]  /*1c30*/  @!P0 IMAD.X R12, RZ, RZ, R29, P4 ;  /* 0x000000ffff0c8224 */ /* 0x000fe400020e061d */
[----:B------:R-:W-:-:S04]  /*1c40*/  @!P3 IMAD.WIDE.U32 R6, R28, c[0x0][0x190], R4 ;  /* 0x000064001c06ba25 */ /* 0x000fc800078e0004 */
[----:B------:R-:W-:Y:S01]  /*1c50*/  @!P0 IMAD R12, R12, c[0x0][0x190], RZ ;  /* 0x000064000c0c8a24 */ /* 0x000fe200078e02ff */
[----:B------:R-:W-:Y:S01]  /*1c60*/  @!P3 LEA R4, P6, R6, c[0x0][0x160], 0x1 ;  /* 0x000058000604ba11 */ /* 0x000fe200078c08ff */
[----:B------:R-:W-:-:S04]  /*1c70*/  @!P1 IMAD.WIDE.U32 R8, R10, c[0x0][0x190], R8 ;  /* 0x000064000a089a25 */ /* 0x000fc800078e0008 */
[----:B------:R-:W-:Y:S01]  /*1c80*/  @!P0 IMAD R20, R0, c[0x0][0x194], R12 ;  /* 0x0000650000148a24 */ /* 0x000fe200078e020c */
[----:B------:R-:W-:Y:S01]  /*1c90*/  @!P1 LEA R10, P4, R8, c[0x0][0x160], 0x1 ;  /* 0x00005800080a9a11 */ /* 0x000fe200078808ff */
[----:B------:R-:W-:Y:S01]  /*1ca0*/  @!P0 IMAD.WIDE.U32 R14, R0, c[0x0][0x190], R14 ;  /* 0x00006400000e8a25 */ /* 0x000fe200078e000e */
[----:B------:R-:W-:-:S03]  /*1cb0*/  @!P2 LEA R12, P5, R16, c[0x0][0x160], 0x1 ;  /* 0x00005800100caa11 */ /* 0x000fc600078a08ff */
[----:B------:R-:W-:Y:S02]  /*1cc0*/  @!P3 IMAD.IADD R0, R7, 0x1, R13 ;  /* 0x000000010700b824 */ /* 0x000fe400078e020d */
[----:B------:R-:W-:Y:S02]  /*1cd0*/  @!P1 IMAD.IADD R9, R9, 0x1, R11 ;  /* 0x0000000109099824 */ /* 0x000fe400078e020b */
[----:B------:R-:W-:Y:S01]  /*1ce0*/  @!P2 IMAD.IADD R7, R17, 0x1, R21 ;  /* 0x000000011107a824 */ /* 0x000fe200078e0215 */
[----:B------:R-:W-:Y:S01]  /*1cf0*/  @!P3 LEA.HI.X R5, R6, c[0x0][0x164], R0, 0x1, P6 ;  /* 0x000059000605ba11 */ /* 0x000fe200030f0c00 */
[----:B------:R-:W-:Y:S01]  /*1d00*/  IMAD R0, R3, c[0x0][0x198], RZ ;  /* 0x0000660003007a24 */ /* 0x000fe200078e02ff */
[----:B------:R-:W-:Y:S01]  /*1d10*/  @!P1 LEA.HI.X R11, R8, c[0x0][0x164], R9, 0x1, P4 ;  /* 0x00005900080b9a11 */ /* 0x000fe200020f0c09 */
[----:B------:R-:W-:Y:S01]  /*1d20*/  @!P0 IMAD.IADD R9, R15, 0x1, R20 ;  /* 0x000000010f098824 */ /* 0x000fe200078e0214 */
[----:B------:R-:W-:Y:S01]  /*1d30*/  @!P2 LEA.HI.X R13, R16, c[0x0][0x164], R7, 0x1, P5 ;  /* 0x00005900100daa11 */ /* 0x000fe200028f0c07 */
[----:B------:R-:W-:Y:S01]  /*1d40*/  IMAD.WIDE.U32 R6, R2, c[0x0][0x198], R30 ;  /* 0x0000660002067a25 */ /* 0x000fe200078e001e */
[----:B------:R-:W-:-:S02]  /*1d50*/  LEA.HI R16, R24, R104, RZ, 0x6 ;  /* 0x0000006818107211 */ /* 0x000fc400078f30ff */
[----:B------:R-:W-:Y:S01]  /*1d60*/  @!P0 LEA R8, P4, R14, c[0x0][0x160], 0x1 ;  /* 0x000058000e088a11 */ /* 0x000fe200078808ff */
[----:B------:R-:W-:Y:S01]  /*1d70*/  IMAD R0, R2, c[0x0][0x19c], R0 ;  /* 0x0000670002007a24 */ /* 0x000fe200078e0200 */
[----:B------:R-:W-:Y:S01]  /*1d80*/  IADD3 R6, P6, R6, UR16, RZ ;  /* 0x0000001006067c10 */ /* 0x000fe2000ffde0ff */
[----:B------:R-:W-:Y:S01]  /*1d90*/  IMAD R3, R3, c[0x0][0x1a0], RZ ;  /* 0x0000680003037a24 */ /* 0x000fe200078e02ff */
[----:B------:R-:W-:Y:S01]  /*1da0*/  @!P0 LEA.HI.X R9, R14, c[0x0][0x164], R9, 0x1, P4 ;  /* 0x000059000e098a11 */ /* 0x000fe200020f0c09 */
[----:B------:R-:W-:Y:S01]  /*1db0*/  IMAD.SHL.U32 R14, R16, 0x8, RZ ;  /* 0x00000008100e7824 */ /* 0x000fe200078e00ff */
[----:B------:R-:W-:Y:S01]  /*1dc0*/  SHF.R.S32.HI R17, RZ, 0x1f, R18 ;  /* 0x0000001fff117819 */ /* 0x000fe20000011412 */
[----:B------:R-:W-:Y:S01]  /*1dd0*/  IMAD R3, R2, c[0x0][0x1a4], R3 ;  /* 0x0000690002037a24 */ /* 0x000fe200078e0203 */
[----:B------:R-:W-:Y:S01]  /*1de0*/  IADD3.X R7, R7, UR7, R0, P6, !PT ;  /* 0x0000000707077c10 */ /* 0x000fe2000b7fe400 */
[----:B------:R-:W-:Y:S01]  /*1df0*/  USHF.R.S32.HI UR7, URZ, 0x1f, UR28 ;  /* 0x0000001f3f077899 */ /* 0x000fe2000801141c */
[----:B------:R-:W-:Y:S01]  /*1e00*/  LOP3.LUT R14, R23, 0xfffffe00, R14, 0xf8, !PT ;  /* 0xfffffe00170e7812 */ /* 0x000fe200078ef80e */
[----:B------:R-:W-:Y:S01]  /*1e10*/  IMAD R0, R17, c[0x0][0x1b0], RZ ;  /* 0x00006c0011007a24 */ /* 0x000fe200078e02ff */
[C---:B------:R-:W-:Y:S01]  /*1e20*/  ISETP.GE.AND P5, PT, R19.reuse, UR10, PT ;  /* 0x0000000a13007c0c */ /* 0x040fe2000bfa6270 */
[----:B--2---:R-:W-:Y:S01]  /*1e30*/  IMAD.WIDE.U32 R28, R18, c[0x0][0x1b0], R6 ;  /* 0x00006c00121c7a25 */ /* 0x004fe200078e0006 */
[----:B------:R-:W-:Y:S01]  /*1e40*/  ISETP.GE.AND P4, PT, R19, UR10, PT ;  /* 0x0000000a13007c0c */ /* 0x000fe2000bf86270 */
[----:B------:R-:W-:Y:S01]  /*1e50*/  UIMAD UR13, UR7, UR21, UR13 ;  /* 0x00000015070d72a4 */ /* 0x000fe2000f8e020d */
[----:B------:R-:W-:Y:S01]  /*1e60*/  LEA.HI R19, R24, R104, RZ, 0x4 ;  /* 0x0000006818137211 */ /* 0x000fe200078f20ff */
[----:B------:R-:W-:Y:S01]  /*1e70*/  IMAD.SHL.U32 R231, R14, 0x2, RZ ;  /* 0x000000020ee77824 */ /* 0x000fe200078e00ff */
[C---:B------:R-:W-:Y:S01]  /*1e80*/  ISETP.GE.AND P6, PT, R2.reuse, UR10, PT ;  /* 0x0000000a02007c0c */ /* 0x040fe2000bfc6270 */
[----:B------:R-:W-:Y:S01]  /*1e90*/  IMAD.WIDE.U32 R6, R2, c[0x0][0x1a0], R30 ;  /* 0x0000680002067a25 */ /* 0x000fe200078e001e */
[----:B------:R-:W-:Y:S01]  /*1ea0*/  LOP3.LUT R14, R19, 0xfffffff0, RZ, 0xc0, !PT ;  /* 0xfffffff0130e7812 */ /* 0x000fe200078ec0ff */
[----:B------:R-:W-:Y:S01]  /*1eb0*/  UIMAD UR4, UR7, UR4, URZ ;  /* 0x00000004070472a4 */ /* 0x000fe2000f8e023f */
[----:B------:R-:W-:Y:S01]  /*1ec0*/  @!PT LDS RZ, [RZ] ;  /* 0x00000000fffff984 */ /* 0x000fe20000000800 */
[----:B------:R-:W-:Y:S01]  /*1ed0*/  @!PT LDS RZ, [RZ] ;  /* 0x00000000fffff984 */ /* 0x000fe20000000800 */
[----:B------:R-:W-:Y:S01]  /*1ee0*/  @!PT LDS RZ, [RZ] ;  /* 0x00000000fffff984 */ /* 0x000fe20000000800 */
[----:B------:R1:W-:Y:S01]  /*1ef0*/  @!P3 LDGSTS.E.BYPASS.LTC128B.128 [R231], [R4.64] ;  /* 0x0000000004e7bfae */ /* 0x0003e2000b901d58 */
[----:B------:R-:W-:Y:S01]  /*1f00*/  IMAD.MOV.U32 R110, RZ, RZ, R28 ;  /* 0x000000ffff6e7224 */ /* 0x000fe200078e001c */
[----:B------:R-:W-:Y:S01]  /*1f10*/  SHF.R.S32.HI R16, RZ, 0x4, R19 ;  /* 0x00000004ff107819 */ /* 0x000fe20000011413 */
[----:B------:R-:W-:Y:S01]  /*1f20*/  UIMAD UR4, UR28, UR5, UR4 ;  /* 0x000000051c0472a4 */ /* 0x000fe2000f8e0204 */
[----:B------:R1:W-:Y:S01]  /*1f30*/  @!P3 LDGSTS.E.BYPASS.LTC128B.128 [R231+0x4000], [R4.64+0x80] ;  /* 0x0400008004e7bfae */ /* 0x0003e2000b901d58 */
[----:B------:R-:W-:-:S02]  /*1f40*/  UIADD3 UR5, UR9, 0x1, -UR23 ;  /* 0x0000000109057890 */ /* 0x000fc4000fffe817 */
[----:B------:R-:W-:Y:S01]  /*1f50*/  UIADD3 UR4, UR15, UR4, URZ ;  /* 0x000000040f047290 */ /* 0x000fe2000fffe03f */
[----:B------:R1:W-:Y:S01]  /*1f60*/  @!P3 LDGSTS.E.BYPASS.LTC128B.128 [R231+0x8000], [R4.64+0x100] ;  /* 0x0800010004e7bfae */ /* 0x0003e2000b901d58 */
[----:B------:R-:W-:Y:S02]  /*1f70*/  ULDC UR7, c[0x0][0x2e8] ;  /* 0x0000ba0000077ab9 */ /* 0x000fe40000000800 */
[----:B------:R-:W-:Y:S01]  /*1f80*/  UIADD3 UR5, UR5, UR7, URZ ;  /* 0x0000000705057290 */ /* 0x000fe2000fffe03f */
[----:B------:R1:W-:Y:S04]  /*1f90*/  @!P3 LDGSTS.E.BYPASS.LTC128B.128 [R231+0xc000], [R4.64+0x180] ;  /* 0x0c00018004e7bfae */ /* 0x0003e8000b901d58 */
[----:B------:R2:W-:Y:S04]  /*1fa0*/  @!P2 LDGSTS.E.BYPASS.LTC128B.128 [R231+0x1000], [R12.64] ;  /* 0x010000000ce7afae */ /* 0x0005e8000b901d58 */
[----:B------:R2:W-:Y:S04]  /*1fb0*/  @!P2 LDGSTS.E.BYPASS.LTC128B.128 [R231+0x5000], [R12.64+0x80] ;  /* 0x050000800ce7afae */ /* 0x0005e8000b901d58 */
[----:B------:R2:W-:Y:S04]  /*1fc0*/  @!P2 LDGSTS.E.BYPASS.LTC128B.128 [R231+0x9000], [R12.64+0x100] ;  /* 0x090001000ce7afae */ /* 0x0005e8000b901d58 */
[----:B------:R2:W-:Y:S01]  /*1fd0*/  @!P2 LDGSTS.E.BYPASS.LTC128B.128 [R231+0xd000], [R12.64+0x180] ;  /* 0x0d0001800ce7afae */ /* 0x0005e2000b901d58 */
[----:B------:R-:W-:-:S03]  /*1fe0*/  ISETP.GE.AND P2, PT, R2, UR10, PT ;  /* 0x0000000a02007c0c */ /* 0x000fc6000bf46270 */
[----:B------:R3:W-:Y:S04]  /*1ff0*/  @!P1 LDGSTS.E.BYPASS.LTC128B.128 [R231+0x2000], [R10.64] ;  /* 0x020000000ae79fae */ /* 0x0007e8000b901d58 */
[----:B------:R3:W-:Y:S01]  /*2000*/  @!P1 LDGSTS.E.BYPASS.LTC128B.128 [R231+0x6000], [R10.64+0x80] ;  /* 0x060000800ae79fae */ /* 0x0007e2000b901d58 */
[----:B-1----:R-:W-:-:S03]  /*2010*/  IMAD R4, R18, c[0x0][0x1b4], R0 ;  /* 0x00006d0012047a24 */ /* 0x002fc600078e0200 */
[----:B------:R3:W-:Y:S01]  /*2020*/  @!P1 LDGSTS.E.BYPASS.LTC128B.128 [R231+0xa000], [R10.64+0x100] ;  /* 0x0a0001000ae79fae */ /* 0x0007e2000b901d58 */
[----:B------:R-:W-:Y:S02]  /*2030*/  IMAD.U32 R5, RZ, RZ, UR28 ;  /* 0x0000001cff057e24 */ /* 0x000fe4000f8e00ff */
[----:B------:R-:W-:Y:S01]  /*2040*/  IMAD.IADD R111, R29, 0x1, R4 ;  /* 0x000000011d6f7824 */ /* 0x000fe200078e0204 */
[----:B------:R3:W-:Y:S01]  /*2050*/  @!P1 LDGSTS.E.BYPASS.LTC128B.128 [R231+0xe000], [R10.64+0x180] ;  /* 0x0e0001800ae79fae */ /* 0x0007e2000b901d58 */
[----:B------:R-:W-:Y:S01]  /*2060*/  IMAD.IADD R0, R104, 0x1, -R14 ;  /* 0x0000000168007824 */ /* 0x000fe200078e0a0e */
[----:B------:R-:W-:Y:S01]  /*2070*/  IADD3 R14, P3, R6, UR18, RZ ;  /* 0x00000012060e7c10 */ /* 0x000fe2000ff7e0ff */
[----:B------:R-:W-:Y:S01]  /*2080*/  IMAD.WIDE.U32 R4, R5, UR21, R110 ;  /* 0x0000001505047c25 */ /* 0x000fe2000f8e006e */
[----:B------:R1:W-:Y:S02]  /*2090*/  @!P0 LDGSTS.E.BYPASS.LTC128B.128 [R231+0x3000], [R8.64] ;  /* 0x0300000008e78fae */ /* 0x0003e4000b901d58 */
[----:B------:R-:W-:Y:S01]  /*20a0*/  IADD3.X R15, R7, UR17, R3, P3, !PT ;  /* 0x00000011070f7c10 */ /* 0x000fe20009ffe403 */
[----:B------:R-:W-:Y:S01]  /*20b0*/  IMAD.SHL.U32 R104, R104, 0x2, RZ ;  /* 0x0000000268687824 */ /* 0x000fe200078e00ff */
[----:B------:R-:W-:Y:S01]  /*20c0*/  LEA.HI R7, R19, R16, RZ, 0x1 ;  /* 0x0000001013077211 */ /* 0x000fe200078f08ff */
[----:B------:R1:W-:Y:S01]  /*20d0*/  @!P0 LDGSTS.E.BYPASS.LTC128B.128 [R231+0x7000], [R8.64+0x80] ;  /* 0x0700008008e78fae */ /* 0x0003e2000b901d58 */
[----:B------:R-:W-:Y:S01]  /*20e0*/  IADD3 R3, R5, UR13, RZ ;  /* 0x0000000d05037c10 */ /* 0x000fe2000fffe0ff */
[----:B--2---:R-:W-:Y:S01]  /*20f0*/  IMAD.MOV.U32 R12, RZ, RZ, 0x20 ;  /* 0x00000020ff0c7424 */ /* 0x004fe200078e00ff */
[----:B------:R-:W-:Y:S01]  /*2100*/  @!P6 LEA R6, P3, R4, c[0x0][0x168], 0x1 ;  /* 0x00005a000406ea11 */ /* 0x000fe200078608ff */
[----:B------:R1:W-:Y:S01]  /*2110*/  @!P0 LDGSTS.E.BYPASS.LTC128B.128 [R231+0xb000], [R8.64+0x100] ;  /* 0x0b00010008e78fae */ /* 0x0003e2000b901d58 */
[----:B------:R-:W-:-:S02]  /*2120*/  LOP3.LUT R19, R7, 0xfffffffe, RZ, 0xc0, !PT ;  /* 0xfffffffe07137812 */ /* 0x000fc400078ec0ff */
[C---:B------:R-:W-:Y:S01]  /*2130*/  @!P6 LEA.HI.X R7, R4.reuse, c[0x0][0x16c], R3, 0x1, P3 ;  /* 0x00005b000407ea11 */ /* 0x040fe200018f0c03 */
[----:B------:R1:W-:Y:S01]  /*2140*/  @!P0 LDGSTS.E.BYPASS.LTC128B.128 [R231+0xf000], [R8.64+0x180] ;  /* 0x0f00018008e78fae */ /* 0x0003e2000b901d58 */
[----:B------:R-:W-:Y:S01]  /*2150*/  @!P5 IADD3 R5, P3, R4, UR11, RZ ;  /* 0x0000000b0405dc10 */ /* 0x000fe2000ff7e0ff */
[----:B------:R-:W-:Y:S01]  /*2160*/  IMAD.IADD R19, R16, 0x1, -R19 ;  /* 0x0000000110137824 */ /* 0x000fe200078e0a13 */
[----:B------:R-:W-:Y:S01]  /*2170*/  SHF.R.S32.HI R21, RZ, 0x1f, R0 ;  /* 0x0000001fff157819 */ /* 0x000fe20000011400 */
[----:B------:R2:W-:Y:S01]  /*2180*/  @!P6 LDGSTS.E.BYPASS.LTC128B.128 [R231+0x10000], [R6.64] ;  /* 0x1000000006e7efae */ /* 0x0005e2000b901d58 */
[----:B------:R-:W-:Y:S01]  /*2190*/  @!P5 IADD3.X R3, R3, UR12, RZ, P3, !PT ;  /* 0x0000000c0303dc10 */ /* 0x000fe20009ffe4ff */
[----:B------:R-:W-:Y:S01]  /*21a0*/  IMAD R16, R17, c[0x0][0x1b8], RZ ;  /* 0x00006e0011107a24 */ /* 0x000fe200078e02ff */
[----:B------:R-:W-:Y:S01]  /*21b0*/  @!P5 LEA R4, P3, R5, c[0x0][0x168], 0x1 ;  /* 0x00005a000504da11 */ /* 0x000fe200078608ff */
[----:B------:R2:W-:Y:S01]  /*21c0*/  @!P6 LDGSTS.E.BYPASS.LTC128B.128 [R231+0x12000], [R6.64+0x80] ;  /* 0x1200008006e7efae */ /* 0x0005e2000b901d58 */
[----:B------:R-:W-:Y:S01]  /*21d0*/  LEA.HI R21, R21, R0, RZ, 0x3 ;  /* 0x0000000015157211 */ /* 0x000fe200078f18ff */
[----:B------:R-:W-:Y:S01]  /*21e0*/  IMAD R16, R18, c[0x0][0x1bc], R16 ;  /* 0x00006f0012107a24 */ /* 0x000fe200078e0210 */
[----:B------:R-:W-:Y:S01]  /*21f0*/  @!P5 LEA.HI.X R5, R5, c[0x0][0x16c], R3, 0x1, P3 ;  /* 0x00005b000505da11 */ /* 0x000fe200018f0c03 */
[----:B------:R2:W-:Y:S01]  /*2200*/  @!P6 LDGSTS.E.BYPASS.LTC128B.128 [R231+0x14000], [R6.64+0x100] ;  /* 0x1400010006e7efae */ /* 0x0005e2000b901d58 */
[----:B------:R-:W-:Y:S01]  /*2210*/  LOP3.LUT R20, R21, 0xfffffff8, RZ, 0xc0, !PT ;  /* 0xfffffff815147812 */ /* 0x000fe200078ec0ff */
[----:B------:R-:W-:Y:S01]  /*2220*/  IMAD.SHL.U32 R3, R2, 0x8, RZ ;  /* 0x0000000802037824 */ /* 0x000fe200078e00ff */
[----:B------:R-:W-:Y:S01]  /*2230*/  LOP3.LUT R109, R104, 0x6, RZ, 0xc0, !PT ;  /* 0x00000006686d7812 */ /* 0x000fe200078ec0ff */
[----:B------:R2:W-:Y:S02]  /*2240*/  @!P6 LDGSTS.E.BYPASS.LTC128B.128 [R231+0x16000], [R6.64+0x180] ;  /* 0x1600018006e7efae */ /* 0x0005e4000b901d58 */
[----:B------:R-:W-:-:S02]  /*2250*/  IMAD.IADD R20, R0, 0x1, -R20 ;  /* 0x0000000100147824 */ /* 0x000fc400078e0a14 */
[----:B------:R4:W-:Y:S01]  /*2260*/  @!P5 LDGSTS.E.BYPASS.LTC128B.128 [R231+0x11000], [R4.64] ;  /* 0x1100000004e7dfae */ /* 0x0009e2000b901d58 */
[----:B------:R-:W-:Y:S02]  /*2270*/  IMAD.SHL.U32 R0, R22, 0x40, RZ ;  /* 0x0000004016007824 */ /* 0x000fe400078e00ff */
[----:B------:R-:W-:Y:S01]  /*2280*/  IMAD.SHL.U32 R2, R20, 0x40, RZ ;  /* 0x0000004014027824 */ /* 0x000fe200078e00ff */
[----:B------:R4:W-:Y:S02]  /*2290*/  @!P5 LDGSTS.E.BYPASS.LTC128B.128 [R231+0x13000], [R4.64+0x80] ;  /* 0x1300008004e7dfae */ /* 0x0009e4000b901d58 */
[----:B------:R-:W-:Y:S01]  /*22a0*/  LOP3.LUT R0, R0, 0x1c0, RZ, 0xc0, !PT ;  /* 0x000001c000007812 */ /* 0x000fe200078ec0ff */
[----:B-1----:R-:W-:Y:S01]  /*22b0*/  IMAD.U32 R8, RZ, RZ, UR14 ;  /* 0x0000000eff087e24 */ /* 0x002fe2000f8e00ff */
[----:B------:R4:W-:Y:S01]  /*22c0*/  @!P5 LDGSTS.E.BYPASS.LTC128B.128 [R231+0x15000], [R4.64+0x100] ;  /* 0x1500010004e7dfae */ /* 0x0009e2000b901d58 */
[----:B------:R-:W-:Y:S01]  /*22d0*/  LOP3.LUT R2, R2, 0x1c0, RZ, 0xc0, !PT ;  /* 0x000001c002027812 */ /* 0x000fe200078ec0ff */
[----:B------:R-:W-:-:S02]  /*22e0*/  IMAD.U32 R9, RZ, RZ, UR15 ;  /* 0x0000000fff097e24 */ /* 0x000fc4000f8e00ff */
[----:B------:R4:W-:Y:S04]  /*22f0*/  @!P5 LDGSTS.E.BYPASS.LTC128B.128 [R231+0x17000], [R4.64+0x180] ;  /* 0x1700018004e7dfae */ /* 0x0009e8000b901d58 */
[----:B------:R-:W0:Y:S04]  /*2300*/  LDGDEPBAR ;  /* 0x00000000000079af */ /* 0x000e280000000000 */
[----:B------:R1:W-:Y:S01]  /*2310*/  STL.64 [R1+0x38], R28 ;  /* 0x0000381c01007387 */ /* 0x0003e20000100a00 */
[----:B--2---:R-:W-:Y:S01]  /*2320*/  LOP3.LUT R6, R0, 0x8, R3, 0xf8, !PT ;  /* 0x0000000800067812 */ /* 0x004fe200078ef803 */
[----:B------:R-:W-:-:S02]  /*2330*/  IMAD.U32 R3, RZ, RZ, UR4 ;  /* 0x00000004ff037e24 */ /* 0x000fc4000f8e00ff */
[----:B------:R-:W-:Y:S01]  /*2340*/  STL.64 [R1+0x20], R110 ;  /* 0x0000206e01007387 */ /* 0x000fe20000100a00 */
[----:B------:R-:W-:Y:S02]  /*2350*/  ULDC UR4, c[0x0][0x2e4] ;  /* 0x0000b90000047ab9 */ /* 0x000fe40000000800 */
[----:B------:R-:W-:Y:S01]  /*2360*/  UIADD3 UR4, UR9, -UR4, -UR23 ;  /* 0x8000000409047290 */ /* 0x000fe2000fffe817 */
[----:B----4-:R-:W-:Y:S01]  /*2370*/  IMAD.SHL.U32 R5, R19, 0x8, RZ ;  /* 0x0000000813057824 */ /* 0x010fe200078e00ff */
[----:B------:R-:W-:-:S04]  /*2380*/  DEPBAR.LE SB0, 0x0 ;  /* 0x000080000000791a */ /* 0x000fc80000000000 */
[----:B------:R-:W-:Y:S01]  /*2390*/  BAR.SYNC.DEFER_BLOCKING 0x0 ;  /* 0x0000000000007b1d */ /* 0x000fe20000010000 */
[----:B------:R-:W-:Y:S01]  /*23a0*/  LOP3.LUT R5, R2, 0x8, R5, 0xf8, !PT ;  /* 0x0000000802057812 */ /* 0x000fe200078ef805 */
[----:B-1----:R-:W-:Y:S01]  /*23b0*/  IMAD.WIDE.U32 R28, R18, c[0x0][0x1b8], R14 ;  /* 0x00006e00121c7a25 */ /* 0x002fe200078e000e */
[----:B------:R-:W-:Y:S02]  /*23c0*/  SHF.R.U32.HI R4, RZ, 0x3, R0 ;  /* 0x00000003ff047819 */ /* 0x000fe40000011600 */
[----:B------:R-:W-:Y:S01]  /*23d0*/  SHF.R.U32.HI R2, RZ, 0x3, R2 ;  /* 0x00000003ff027819 */ /* 0x000fe20000011602 */
[----:B------:R-:W-:Y:S01]  /*23e0*/  IMAD.IADD R27, R29, 0x1, R16 ;  /* 0x000000011d1b7824 */ /* 0x000fe200078e0210 */
[----:B------:R-:W-:Y:S01]  /*23f0*/  LEA R0, P0, R8, R28, 0x6 ;  /* 0x0000001c08007211 */ /* 0x000fe200078030ff */
[----:B------:R-:W-:Y:S01]  /*2400*/  STL.64 [R1+0x60], R28 ;  /* 0x0000601c01007387 */ /* 0x000fe20000100a00 */
[----:B------:R-:W-:Y:S01]  /*2410*/  LOP3.LUT R9, R6, R4, RZ, 0x3c, !PT ;  /* 0x0000000406097212 */ /* 0x000fe200078e3cff */
[----:B------:R-:W-:Y:S01]  /*2420*/  IMAD.WIDE.U32 R6, R12, c[0x0][0x1a0], RZ ;  /* 0x000068000c067a25 */ /* 0x000fe200078e00ff */
[----:B------:R-:W-:Y:S01]  /*2430*/  LOP3.LUT R102, R5, R2, RZ, 0x3c, !PT ;  /* 0x0000000205667212 */ /* 0x000fe200078e3cff */
[----:B------:R-:W-:Y:S01]  /*2440*/  STL [R1+0x34], R27 ;  /* 0x0000341b01007387 */ /* 0x000fe20000100800 */
[----:B------:R-:W-:Y:S01]  /*2450*/  LEA.HI.X R2, R8, R27, R3, 0x6, P0 ;  /* 0x0000001b08027211 */ /* 0x000fe200000f3403 */
[----:B------:R-:W-:Y:S01]  /*2460*/  IMAD.SHL.U32 R5, R21, 0x40, RZ ;  /* 0x0000004015057824 */ /* 0x000fe200078e00ff */
[----:B------:R-:W-:Y:S01]  /*2470*/  @!P4 IADD3 R3, P0, R0, R6, RZ ;  /* 0x000000060003c210 */ /* 0x000fe20007f1e0ff */
[----:B------:R-:W-:Y:S01]  /*2480*/  IMAD R8, R12, c[0x0][0x1a4], RZ ;  /* 0x000069000c087a24 */ /* 0x000fe200078e02ff */
[----:B------:R-:W-:-:S02]  /*2490*/  @!P2 LEA R4, P1, R0, c[0x0][0x170], 0x1 ;  /* 0x00005c000004aa11 */ /* 0x000fc400078208ff */
[----:B------:R-:W-:Y:S02]  /*24a0*/  LOP3.LUT R101, R5, 0xfffffe00, RZ, 0xc0, !PT ;  /* 0xfffffe0005657812 */ /* 0x000fe400078ec0ff */
[----:B------:R-:W-:Y:S02]  /*24b0*/  @!P4 IADD3.X R7, R2, R7, R8, P0, !PT ;  /* 0x000000070207c210 */ /* 0x000fe400007fe408 */
[----:B------:R-:W-:Y:S01]  /*24c0*/  @!P2 LEA.HI.X R5, R0, c[0x0][0x174], R2, 0x1, P1 ;  /* 0x00005d000005aa11 */ /* 0x000fe200008f0c02 */
[----:B------:R-:W-:Y:S01]  /*24d0*/  IMAD R2, R105, 0x400, R101 ;  /* 0x0000040069027824 */ /* 0x000fe200078e0265 */
[----:B------:R-:W-:Y:S01]  /*24e0*/  @!P4 LEA R6, P0, R3, c[0x0][0x170], 0x1 ;  /* 0x00005c000306ca11 */ /* 0x000fe200078008ff */
[----:B------:R-:W-:Y:S01]  /*24f0*/  @P2 STS.128 [R231+0x18000], RZ ;  /* 0x018000ffe7002388 */ /* 0x000fe20000000c00 */
[----:B------:R-:W-:Y:S02]  /*2500*/  IMAD R0, R19, 0x200, R9 ;  /* 0x0000020013007824 */ /* 0x000fe400078e0209 */
[----:B------:R-:W-:Y:S01]  /*2510*/  @!P4 LEA.HI.X R7, R3, c[0x0][0x174], R7, 0x1, P0 ;  /* 0x00005d000307ca11 */ /* 0x000fe200000f0c07 */
[----:B------:R-:W-:Y:S01]  /*2520*/  @P2 STS.128 [R231+0x1a000], RZ ;  /* 0x01a000ffe7002388 */ /* 0x000fe20000000c00 */
[----:B------:R-:W-:Y:S01]  /*2530*/  IMAD.IADD R2, R102, 0x1, R2 ;  /* 0x0000000166027824 */ /* 0x000fe200078e0202 */
[----:B------:R-:W-:Y:S01]  /*2540*/  LEA R3, R105, UR8, 0x4 ;  /* 0x0000000869037c11 */ /* 0x000fe2000f8e20ff */
[----:B------:R-:W-:Y:S01]  /*2550*/  IMAD.SHL.U32 R204, R0, 0x2, RZ ;  /* 0x0000000200cc7824 */ /* 0x000fe200078e00ff */
[----:B------:R-:W-:Y:S01]  /*2560*/  @P2 STS.128 [R231+0x1c000], RZ ;  /* 0x01c000ffe7002388 */ /* 0x000fe20000000c00 */
[----:B------:R-:W-:-:S03]  /*2570*/  IMAD.SHL.U32 R211, R2, 0x2, RZ ;  /* 0x0000000202d37824 */ /* 0x000fc600078e00ff */
[----:B------:R-:W-:Y:S01]  /*2580*/  @P2 STS.128 [R231+0x1e000], RZ ;  /* 0x01e000ffe7002388 */ /* 0x000fe20000000c00 */
[C---:B------:R-:W-:Y:S02]  /*2590*/  IADD3 R2, R204.reuse, 0x10000, RZ ;  /* 0x00010000cc027810 */ /* 0x040fe40007ffe0ff */
[----:B------:R-:W-:Y:S01]  /*25a0*/  IADD3 R215, R204, 0x10020, RZ ;  /* 0x00010020ccd77810 */ /* 0x000fe20007ffe0ff */
[----:B------:R-:W-:Y:S01]  /*25b0*/  @!PT LDS RZ, [RZ] ;  /* 0x00000000fffff984 */ /* 0x000fe20000000800 */
[----:B------:R-:W-:Y:S01]  /*25c0*/  @!PT LDS RZ, [RZ] ;  /* 0x00000000fffff984 */ /* 0x000fe20000000800 */
[----:B------:R-:W-:Y:S01]  /*25d0*/  @!PT LDS RZ, [RZ] ;  /* 0x00000000fffff984 */ /* 0x000fe20000000800 */
[----:B------:R1:W-:Y:S04]  /*25e0*/  @!P2 LDGSTS.E.BYPASS.LTC128B.128 [R231+0x18000], [R4.64] ;  /* 0x1800000004e7afae */ /* 0x0003e8000b901d58 */
[----:B------:R1:W-:Y:S04]  /*25f0*/  @!P2 LDGSTS.E.BYPASS.LTC128B.128 [R231+0x1a000], [R4.64+0x80] ;  /* 0x1a00008004e7afae */ /* 0x0003e8000b901d58 */
[----:B------:R1:W-:Y:S04]  /*2600*/  @!P2 LDGSTS.E.BYPASS.LTC128B.128 [R231+0x1c000], [R4.64+0x100] ;  /* 0x1c00010004e7afae */ /* 0x0003e8000b901d58 */
[----:B------:R1:W-:Y:S01]  /*2610*/  @!P2 LDGSTS.E.BYPASS.LTC128B.128 [R231+0x1e000], [R4.64+0x180] ;  /* 0x1e00018004e7afae */ /* 0x0003e2000b901d58 */
[----:B------:R-:W-:-:S03]  /*2620*/  R2P PR, R20, 0x6 ;  /* 0x0000000614007804 */ /* 0x000fc60000000000 */
[----:B------:R-:W-:Y:S02]  /*2630*/  @P4 STS.128 [R231+0x19000], RZ ;  /* 0x019000ffe7004388 */ /* 0x000fe40000000c00 */
[----:B------:R-:W-:Y:S02]  /*2640*/  SEL R0, R12, 0xffffffe0, !P2 ;  /* 0xffffffe00c007807 */ /* 0x000fe40005000000 */
[----:B------:R-:W-:Y:S03]  /*2650*/  @P4 STS.128 [R231+0x1b000], RZ ;  /* 0x01b000ffe7004388 */ /* 0x000fe60000000c00 */
[----:B------:R-:W-:Y:S01]  /*2660*/  IMAD R214, R0, 0x2, R211 ;  /* 0x0000000200d67824 */ /* 0x000fe200078e02d3 */
        /* <DEDUP_REMOVED lines=10> */
[----:B------:R-:W-:Y:S02]  /*2710*/  SEL R4, R4, 0xfffffff0, !P1 ;  /* 0xfffffff004047807 */ /* 0x000fe40004800000 */
[----:B------:R-:W-:Y:S01]  /*2720*/  R2P PR, R22, 0x6 ;  /* 0x0000000616007804 */ /* 0x000fe20000000000 */
[----:B---3--:R-:W-:Y:S02]  /*2730*/  LDSM.16.M88.4 R8, [R211] ;  /* 0x00000000d308783b */ /* 0x008fe40000000200 */
[----:B------:R-:W-:-:S02]  /*2740*/  IMAD R212, R4, 0x2, R211 ;  /* 0x0000000204d47824 */ /* 0x000fc400078e02d3 */
[----:B------:R-:W1:Y:S02]  /*2750*/  LDSM.16.M88.4 R32, [R204+0x10800] ;  /* 0x01080000cc20783b */ /* 0x000e640000000200 */
[----:B------:R-:W-:Y:S02]  /*2760*/  IMAD R213, R0, 0x2, R212 ;  /* 0x0000000200d57824 */ /* 0x000fe400078e02d4 */
[----:B------:R-:W3:Y:S04]  /*2770*/  LDSM.16.M88.4 R16, [R204+0x10000] ;  /* 0x01000000cc10783b */ /* 0x000ee80000000200 */
[----:B------:R-:W4:Y:S01]  /*2780*/  LDSM.16.M88.4 R28, [R204+0x11000] ;  /* 0x01100000cc1c783b */ /* 0x000f220000000200 */
[----:B------:R-:W-:Y:S01]  /*2790*/  @P1 IADD3 R215, R2, -0x20, RZ ;  /* 0xffffffe002d71810 */ /* 0x000fe20007ffe0ff */
[----:B------:R-:W-:-:S02]  /*27a0*/  IMAD.MOV.U32 R2, RZ, RZ, 0x40 ;  /* 0x00000040ff027424 */ /* 0x000fc400078e00ff */
[----:B------:R-:W5:Y:S01]  /*27b0*/  LDSM.16.M88.4 R24, [R204+0x11800] ;  /* 0x01180000cc18783b */ /* 0x000f620000000200 */
[C---:B------:R-:W-:Y:S02]  /*27c0*/  IADD3 R230, R215.reuse, 0x800, RZ ;  /* 0x00000800d7e67810 */ /* 0x040fe40007ffe0ff */
[----:B------:R-:W-:Y:S01]  /*27d0*/  SEL R2, R2, 0xffffffc0, !P2 ;  /* 0xffffffc002027807 */ /* 0x000fe20005000000 */
[----:B------:R-:W-:Y:S01]  /*27e0*/  LDSM.16.M88.4 R12, [R212] ;  /* 0x00000000d40c783b */ /* 0x000fe20000000200 */
[C---:B------:R-:W-:Y:S02]  /*27f0*/  IADD3 R229, R215.reuse, 0x1000, RZ ;  /* 0x00001000d7e57810 */ /* 0x040fe40007ffe0ff */
[C---:B------:R-:W-:Y:S01]  /*2800*/  IADD3 R228, R215.reuse, 0x1800, RZ ;  /* 0x00001800d7e47810 */ /* 0x040fe20007ffe0ff */
[----:B------:R-:W4:Y:S01]  /*2810*/  LDSM.16.M88.4 R40, [R215] ;  /* 0x00000000d728783b */ /* 0x000f220000000200 */
        /* <DEDUP_REMOVED lines=14> */
[C---:B------:R-:W-:Y:S01]  /*2900*/  IADD3 R223, R215.reuse, 0x4000, RZ ;  /* 0x00004000d7df7810 */ /* 0x040fe20007ffe0ff */
[----:B------:R-:W-:Y:S01]  /*2910*/  IMAD.IADD R3, R112, 0x1, R3 ;  /* 0x0000000170037824 */ /* 0x000fe200078e0203 */
[----:B------:R-:W-:Y:S01]  /*2920*/  IADD3 R222, R215, 0x4800, RZ ;  /* 0x00004800d7de7810 */ /* 0x000fe20007ffe0ff */
[----:B-1----:R-:W-:Y:S01]  /*2930*/  HMMA.16816.F32.BF16 R36, R8, R32, RZ ;  /* 0x000000200824723c */ /* 0x002fe200000418ff */
[----:B------:R-:W-:Y:S01]  /*2940*/  LDSM.16.M88.4 R84, [R210+0x11800] ;  /* 0x01180000d254783b */ /* 0x000fe20000000200 */
[----:B------:R-:W-:Y:S01]  /*2950*/  IMAD R2, R2, 0x40, R109 ;  /* 0x0000004002027824 */ /* 0x000fe200078e026d */
[----:B------:R-:W-:-:S02]  /*2960*/  IADD3 R5, R3, 0x8, RZ ;  /* 0x0000000803057810 */ /* 0x000fc40007ffe0ff */
[----:B------:R-:W-:Y:S01]  /*2970*/  LDSM.16.M88.4 R88, [R209+0x1000] ;  /* 0x00100000d158783b */ /* 0x000fe20000000200 */
[----:B--2---:R-:W-:Y:S02]  /*2980*/  IADD3 R7, R3, UR5, RZ ;  /* 0x0000000503077c10 */ /* 0x004fe4000fffe0ff */
[C---:B------:R-:W-:Y:S01]  /*2990*/  HMMA.16816.F32.BF16 R44, R8.reuse, R34, RZ ;  /* 0x00000022082c723c */ /* 0x040fe200000418ff */
[----:B------:R-:W1:Y:S01]  /*29a0*/  LDSM.16.M88.4 R32, [R215+0x800] ;  /* 0x00080000d720783b */ /* 0x000e620000000200 */
[----:B------:R-:W-:Y:S02]  /*29b0*/  IADD3 R6, R2, 0x1, RZ ;  /* 0x0000000102067810 */ /* 0x000fe40007ffe0ff */
[----:B------:R-:W-:Y:S01]  /*29c0*/  IMNMX R235, R7, UR9, PT ;  /* 0x0000000907eb7c17 */ /* 0x000fe2000b800200 */
[----:B------:R-:W-:Y:S01]  /*29d0*/  LDSM.16.M88.4 R92, [R209+0x1800] ;  /* 0x00180000d15c783b */ /* 0x000fe20000000200 */
[----:B------:R-:W-:Y:S02]  /*29e0*/  IADD3 R221, R215, 0x5000, RZ ;  /* 0x00005000d7dd7810 */ /* 0x000fe40007ffe0ff */
[----:B---3--:R-:W-:Y:S01]  /*29f0*/  HMMA.16816.F32.BF16 R20, R8, R16, RZ ;  /* 0x000000100814723c */ /* 0x008fe200000418ff */
[----:B------:R-:W-:Y:S01]  /*2a00*/  LDSM.16.M88.4 R96, [R209+0x5800] ;  /* 0x00580000d160783b */ /* 0x000fe20000000200 */
[----:B------:R-:W-:-:S02]  /*2a10*/  ISETP.GE.AND P6, PT, R6, R235, PT ;  /* 0x000000eb0600720c */ /* 0x000fc40003fc6270 */
[----:B------:R-:W-:Y:S01]  /*2a20*/  ISETP.GE.AND P0, PT, R2, R235, PT ;  /* 0x000000eb0200720c */ /* 0x000fe20003f06270 */
[----:B------:R-:W0:Y:S01]  /*2a30*/  LDGDEPBAR ;  /* 0x00000000000079af */ /* 0x000e220000000000 */
[C---:B------:R-:W-:Y:S02]  /*2a40*/  IADD3 R220, R215.reuse, 0x5800, RZ ;  /* 0x00005800d7dc7810 */ /* 0x040fe40007ffe0ff */
[----:B------:R-:W-:Y:S01]  /*2a50*/  HMMA.16816.F32.BF16 R16, R8, R18, RZ ;  /* 0x000000120810723c */ /* 0x000fe200000418ff */
[----:B------:R-:W-:Y:S01]  /*2a60*/  STL [R1+0x74], R112 ;  /* 0x0000747001007387 */ /* 0x000fe20000100800 */
[C---:B------:R-:W-:Y:S02]  /*2a70*/  IADD3 R219, R215.reuse, 0x6000, RZ ;  /* 0x00006000d7db7810 */ /* 0x040fe40007ffe0ff */
[C---:B------:R-:W-:Y:S02]  /*2a80*/  IADD3 R218, R215.reuse, 0x6800, RZ ;  /* 0x00006800d7da7810 */ /* 0x040fe40007ffe0ff */
[----:B------:R-:W-:-:S02]  /*2a90*/  IADD3 R217, R215, 0x7000, RZ ;  /* 0x00007000d7d97810 */ /* 0x000fc40007ffe0ff */
[----:B----4-:R-:W-:Y:S01]  /*2aa0*/  HMMA.16816.F32.BF16 R48, R8, R28, RZ ;  /* 0x0000001c0830723c */ /* 0x010fe200000418ff */
[----:B------:R-:W-:-:S07]  /*2ab0*/  IADD3 R216, R215, 0x7800, RZ ;  /* 0x00007800d7d87810 */ /* 0x000fce0007ffe0ff */
[C---:B------:R-:W-:Y:S08]  /*2ac0*/  HMMA.16816.F32.BF16 R52, R8.reuse, R30, RZ ;  /* 0x0000001e0834723c */ /* 0x040ff000000418ff */
[C---:B-----5:R-:W-:Y:S08]  /*2ad0*/  HMMA.16816.F32.BF16 R64, R8.reuse, R24, RZ ;  /* 0x000000180840723c */ /* 0x060ff000000418ff */
        /* <DEDUP_REMOVED lines=331> */
.L_x_1688:
        /* <DEDUP_REMOVED lines=59> */
[----:B------:R-:W-:-:S03]  /*4340*/  FMNMX.FTZ R3, R154, R3, !PT ;  /* 0x000000039a037209 */ /* 0x000fc60007810000 */
[----:B------:R-:W-:Y:S01]  /*4350*/  LDSM.16.MT88.4 R112, [R206+0x1a800] ;  /* 0x01a80000ce70783b */ /* 0x000fe20000004200 */
        /* <DEDUP_REMOVED lines=8> */
[----:B------:R-:W-:-:S04]  /*43e0*/  FMNMX.FTZ R3, R159, R3, !PT ;  /* 0x000000039f037209 */ /* 0x000fc80007810000 */
        /* <DEDUP_REMOVED lines=431> */
[----:B------:R-:W1:Y:S01]  /*5ee0*/  LDSM.16.MT88.4 R8, [R208+0x1f000] ;  /* 0x01f00000d008783b */ /* 0x000e620000004200 */
[----:B------:R-:W-:Y:S01]  /*5ef0*/  IMAD.MOV.U32 R70, RZ, RZ, R128 ;  /* 0x000000ffff467224 */ /* 0x000fe200078e0080 */
[----:B------:R-:W-:-:S02]  /*5f00*/  MOV R71, R129 ;  /* 0x0000008100477202 */ /* 0x000fc40000000f00 */
[----:B------:R-:W-:Y:S01]  /*5f10*/  MOV R68, R166 ;  /* 0x000000a600447202 */ /* 0x000fe20000000f00 */
[----:B------:R-:W-:Y:S02]  /*5f20*/  LDSM.16.MT88.4 R80, [R206+0x1d800] ;  /* 0x01d80000ce50783b */ /* 0x000fe40000004200 */
        /* <DEDUP_REMOVED lines=22> */
[----:B------:R-:W-:Y:S02]  /*6090*/  IMAD.MOV.U32 R104, RZ, RZ, R125 ;  /* 0x000000ffff687224 */ /* 0x000fe400078e007d */
        /* <DEDUP_REMOVED lines=24> */
[----:B------:R-:W-:Y:S01]  /*6220*/  IMAD.MOV.U32 R77, RZ, RZ, R130 ;  /* 0x000000ffff4d7224 */ /* 0x000fe200078e0082 */
[----:B------:R-:W-:Y:S01]  /*6230*/  LDSM.16.MT88.4 R40, [R205+0x1b800] ;  /* 0x01b80000cd28783b */ /* 0x000fe20000004200 */
[----:B------:R-:W-:Y:S01]  /*6240*/  MOV R74, R156 ;  /* 0x0000009c004a7202 */ /* 0x000fe20000000f00 */
[----:B------:R-:W-:-:S02]  /*6250*/  IMAD.MOV.U32 R75, RZ, RZ, R157 ;  /* 0x000000ffff4b7224 */ /* 0x000fc400078e009d */
[----:B------:R-:W-:Y:S01]  /*6260*/  IMAD.MOV.U32 R94, RZ, RZ, R164 ;  /* 0x000000ffff5e7224 */ /* 0x000fe200078e00a4 */
[----:B------:R-:W-:Y:S01]  /*6270*/  SHF.R.U32.HI R10, RZ, 0x10, R8 ;  /* 0x00000010ff0a7819 */ /* 0x000fe20000011608 */
[--C-:B------:R-:W-:Y:S01]  /*6280*/  FFMA.FTZ R5, R72, c[0x0][0x23c], -R12.reuse ;  /* 0x00008f0048057a23 */ /* 0x100fe2000001080c */
[----:B------:R-:W-:Y:S01]  /*6290*/  MOV R97, R74 ;  /* 0x0000004a00617202 */ /* 0x000fe20000000f00 */
        /* <DEDUP_REMOVED lines=39> */
[--C-:B------:R-:W-:Y:S01]  /*6510*/  HSET2.LE.AND R7, R10, R72.reuse, PT ;  /* 0x000000480a077233 */ /* 0x100fe20003803000 */
[----:B------:R-:W-:Y:S01]  /*6520*/  MOV R10, R71 ;  /* 0x00000047000a7202 */ /* 0x000fe20000000f00 */
[----:B------:R-:W-:Y:S01]  /*6530*/  IMAD.MOV.U32 R99, RZ, RZ, R76 ;  /* 0x000000ffff637224 */ /* 0x000fe200078e004c */
[----:B------:R-:W-:Y:S01]  /*6540*/  MOV R12, R68 ;  /* 0x00000044000c7202 */ /* 0x000fe20000000f00 */
[----:B------:R-:W-:Y:S01]  /*6550*/  IMAD.MOV.U32 R76, RZ, RZ, R131 ;  /* 0x000000ffff4c7224 */ /* 0x000fe200078e0083 */
[----:B------:R-:W-:Y:S01]  /*6560*/  LDSM.16.MT88.4 R156, [R208+0x19800] ;  /* 0x01980000d09c783b */ /* 0x000fe20000004200 */
[----:B------:R-:W-:Y:S01]  /*6570*/  IMAD.MOV.U32 R11, RZ, RZ, R70 ;  /* 0x000000ffff0b7224 */ /* 0x000fe200078e0046 */
[----:B------:R1:W1:Y:S01]  /*6580*/  MUFU.EX2 R8, R5 ;  /* 0x0000000500087308 */ /* 0x0002620000000800 */
[----:B------:R-:W-:Y:S01]  /*6590*/  IMAD.MOV.U32 R9, RZ, RZ, R69 ;  /* 0x000000ffff097224 */ /* 0x000fe200078e0045 */
[----:B-----5:R-:W-:Y:S01]  /*65a0*/  HSET2.LE.AND R4, R2, R72, PT ;  /* 0x0000004802047233 */ /* 0x020fe20003803000 */
[----:B--2---:R-:W-:Y:S01]  /*65b0*/  F2FP.BF16.PACK_AB R2, R35, R133 ;  /* 0x000000852302723e */ /* 0x004fe200000010ff */
[----:B------:R-:W-:Y:S03]  /*65c0*/  LDSM.16.MT88.4 R72, [R205+0x1d800] ;  /* 0x01d80000cd48783b */ /* 0x000fe60000004200 */
[----:B------:R-:W-:Y:S01]  /*65d0*/  LOP3.LUT R128, R0, R2, RZ, 0xc0, !PT ;  /* 0x0000000200807212 */ /* 0x000fe200078ec0ff */
[----:B------:R-:W-:Y:S01]  /*65e0*/  IMAD.MOV.U32 R2, RZ, RZ, R86 ;  /* 0x000000ffff027224 */ /* 0x000fe200078e0056 */
[----:B---3--:R-:W-:-:S02]  /*65f0*/  F2FP.BF16.PACK_AB R0, R32, R33 ;  /* 0x000000212000723e */ /* 0x008fc400000010ff */
[----:B-1----:R-:W-:Y:S02]  /*6600*/  F2FP.BF16.PACK_AB R5, R14, R15 ;  /* 0x0000000f0e05723e */ /* 0x002fe400000010ff */
        /* <DEDUP_REMOVED lines=18> */
[----:B------:R-:W-:-:S02]  /*6730*/  IMAD.MOV.U32 R250, RZ, RZ, R77 ;  /* 0x000000fffffa7224 */ /* 0x000fc400078e004d */
[----:B------:R-:W-:-:S04]  /*6740*/  IMAD.MOV.U32 R251, RZ, RZ, R76 ;  /* 0x000000fffffb7224 */ /* 0x000fc800078e004c */
[----:B------:R-:W-:Y:S01]  /*6750*/  MOV R238, R106 ;  /* 0x0000006a00ee7202 */ /* 0x000fe20000000f00 */
[----:B------:R-:W-:Y:S01]  /*6760*/  IMAD.MOV.U32 R239, RZ, RZ, R107 ;  /* 0x000000ffffef7224 */ /* 0x000fe200078e006b */
[----:B------:R-:W-:Y:S03]  /*6770*/  HMMA.16816.F32.BF16 R160, R128, R164, R160 ;  /* 0x000000a480a0723c */ /* 0x000fe600000418a0 */
[----:B------:R-:W-:Y:S02]  /*6780*/  FADD.FTZ R2, R2, R238 ;  /* 0x000000ee02027221 */ /* 0x000fe40000010000 */
[----:B------:R-:W-:-:S03]  /*6790*/  FADD.FTZ R0, R0, R239 ;  /* 0x000000ef00007221 */ /* 0x000fc60000010000 */
[C---:B--2---:R-:W-:Y:S07]  /*67a0*/  HMMA.16816.F32.BF16 R44, R128.reuse, R48, R244 ;  /* 0x00000030802c723c */ /* 0x044fee00000418f4 */
[----:B------:R-:W-:Y:S01]  /*67b0*/  MOV R244, R88 ;  /* 0x0000005800f47202 */ /* 0x000fe20000000f00 */
[----:B------:R-:W-:Y:S01]  /*67c0*/  HMMA.16816.F32.BF16 R48, R128, R50, R240 ;  /* 0x000000328030723c */ /* 0x000fe200000418f0 */
[----:B------:R-:W-:Y:S02]  /*67d0*/  IMAD.MOV.U32 R245, RZ, RZ, R89 ;  /* 0x000000fffff57224 */ /* 0x000fe400078e0059 */
[----:B------:R-:W-:-:S02]  /*67e0*/  IMAD.MOV.U32 R246, RZ, RZ, R87 ;  /* 0x000000fffff67224 */ /* 0x000fc400078e0057 */
[----:B------:R-:W-:Y:S02]  /*67f0*/  IMAD.MOV.U32 R247, RZ, RZ, R84 ;  /* 0x000000fffff77224 */ /* 0x000fe400078e0054 */
[----:B------:R-:W-:Y:S01]  /*6800*/  IMAD.MOV.U32 R240, RZ, RZ, R90 ;  /* 0x000000fffff07224 */ /* 0x000fe200078e005a */
[----:B------:R-:W-:Y:S01]  /*6810*/  MOV R241, R91 ;  /* 0x0000005b00f17202 */ /* 0x000fe20000000f00 */
[----:B------:R-:W-:Y:S01]  /*6820*/  IMAD.MOV.U32 R242, RZ, RZ, R104 ;  /* 0x000000fffff27224 */ /* 0x000fe200078e0068 */
[C---:B------:R-:W-:Y:S01]  /*6830*/  HMMA.16816.F32.BF16 R164, R128.reuse, R166, R64 ;  /* 0x000000a680a4723c */ /* 0x040fe20000041840 */
[----:B------:R-:W-:Y:S01]  /*6840*/  FADD.FTZ R2, R240, R2 ;  /* 0x00000002f0027221 */ /* 0x000fe20000010000 */
[----:B------:R-:W1:Y:S01]  /*6850*/  LDSM.16.MT88.4 R64, [R207+0x1b800] ;  /* 0x01b80000cf40783b */ /* 0x000e620000004200 */
[----:B------:R-:W-:Y:S02]  /*6860*/  IMAD.MOV.U32 R243, RZ, RZ, R105 ;  /* 0x000000fffff37224 */ /* 0x000fe400078e0069 */
[----:B------:R-:W-:Y:S01]  /*6870*/  FADD.FTZ R0, R241, R0 ;  /* 0x00000000f1007221 */ /* 0x000fe20000010000 */
[----:B------:R-:W2:Y:S01]  /*6880*/  LDSM.16.MT88.4 R88, [R208+0x1d800] ;  /* 0x01d80000d058783b */ /* 0x000ea20000004200 */
[----:B------:R-:W-:Y:S01]  /*6890*/  FADD.FTZ R2, R242, R2 ;  /* 0x00000002f2027221 */ /* 0x000fe20000010000 */
[----:B------:R-:W-:Y:S01]  /*68a0*/  HMMA.16816.F32.BF16 R68, R128, R72, R120 ;  /* 0x000000488044723c */ /* 0x000fe20000041878 */
[----:B------:R-:W-:Y:S01]  /*68b0*/  FADD.FTZ R0, R243, R0 ;  /* 0x00000000f3007221 */ /* 0x000fe20000010000 */
[----:B------:R-:W3:Y:S01]  /*68c0*/  LDSM.16.MT88.4 R104, [R205+0x1f800] ;  /* 0x01f80000cd68783b */ /* 0x000ee20000004200 */
[----:B------:R-:W-:-:S02]  /*68d0*/  FADD.FTZ R2, R244, R2 ;  /* 0x00000002f4027221 */ /* 0x000fc40000010000 */
[----:B------:R-:W-:Y:S01]  /*68e0*/  FADD.FTZ R0, R245, R0 ;  /* 0x00000000f5007221 */ /* 0x000fe20000010000 */
[----:B------:R-:W-:Y:S01]  /*68f0*/  LDSM.16.MT88.4 R120, [R208+0x1f800] ;  /* 0x01f80000d078783b */ /* 0x000fe20000004200 */
[----:B------:R-:W-:Y:S01]  /*6900*/  FADD.FTZ R2, R246, R2 ;  /* 0x00000002f6027221 */ /* 0x000fe20000010000 */
[C---:B------:R-:W-:Y:S01]  /*6910*/  HMMA.16816.F32.BF16 R76, R128.reuse, R80, R112 ;  /* 0x00000050804c723c */ /* 0x040fe20000041870 */
[----:B------:R-:W-:Y:S01]  /*6920*/  FADD.FTZ R0, R247, R0 ;  /* 0x00000000f7007221 */ /* 0x000fe20000010000 */
[----:B------:R-:W4:Y:S01]  /*6930*/  LDSM.16.MT88.4 R112, [R206+0x1f800] ;  /* 0x01f80000ce70783b */ /* 0x000f220000004200 */
        /* <DEDUP_REMOVED lines=23> */
[----:B--2---:R-:W-:Y:S01]  /*6ab0*/  HMMA.16816.F32.BF16 R84, R128, R88, R196 ;  /* 0x000000588054723c */ /* 0x004fe200000418c4 */
[----:B------:R-:W-:-:S03]  /*6ac0*/  FADD.FTZ R241, R8, R0 ;  /* 0x0000000008f17221 */ /* 0x000fc60000010000 */
[----:B------:R1:W-:Y:S04]  /*6ad0*/  STL [R1+0x18], R240 ;  /* 0x000018f001007387 */ /* 0x0003e80000100800 */
[----:B------:R1:W-:Y:S01]  /*6ae0*/  STL [R1+0x1c], R241 ;  /* 0x00001cf101007387 */ /* 0x0003e20000100800 */
        /* <DEDUP_REMOVED lines=25> */
[----:B------:R-:W-:-:S02]  /*6c80*/  UISETP.GT.AND UP0, UPT, UR30, UR19, UPT ;  /* 0x000000131e00728c */ /* 0x000fc4000bf04270 */
[----:B------:R-:W-:Y:S01]  /*6c90*/  UIADD3 UR5, UR33, UR5, URZ ;  /* 0x0000000521057290 */ /* 0x000fe2000fffe03f */
[----:B------:R-:W-:Y:S01]  /*6ca0*/  IMAD.U32 R6, RZ, RZ, UR32 ;  /* 0x00000020ff067e24 */ /* 0x000fe2000f8e00ff */
[----:B------:R-:W-:Y:S01]  /*6cb0*/  UMOV UR28, UR30 ;  /* 0x0000001e001c7c82 */ /* 0x000fe20008000000 */
[----:B------:R-:W-:Y:S02]  /*6cc0*/  IMAD.U32 R7, RZ, RZ, UR33 ;  /* 0x00000021ff077e24 */ /* 0x000fe4000f8e00ff */
[----:B------:R-:W-:Y:S02]  /*6cd0*/  IMAD.MOV.U32 R7, RZ, RZ, 0x40 ;  /* 0x00000040ff077424 */ /* 0x000fe400078e00ff */
[----:B------:R-:W-:Y:S02]  /*6ce0*/  IMAD.U32 R2, RZ, RZ, UR5 ;  /* 0x00000005ff027e24 */ /* 0x000fe4000f8e00ff */
[----:B------:R-:W-:-:S04]  /*6cf0*/  IMAD.WIDE.U32 R8, R7, c[0x0][0x1a0], RZ ;  /* 0x0000680007087a25 */ /* 0x000fc800078e00ff */
[----:B------:R-:W-:Y:S02]  /*6d00*/  IMAD R7, R7, c[0x0][0x1a4], RZ ;  /* 0x0000690007077a24 */ /* 0x000fe400078e02ff */
        /* <DEDUP_REMOVED lines=16> */
[C---:B------:R-:W-:Y:S02]  /*6e10*/  IADD3 R2, R0.reuse, 0x1, RZ ;  /* 0x0000000100027810 */ /* 0x040fe40007ffe0ff */
[----:B------:R1:W-:Y:S01]  /*6e20*/  LDGSTS.E.BYPASS.LTC128B.128 [R231+0x1c000], [R4.64+0x100] ;  /* 0x1c00010004e77fae */ /* 0x0003e2000b901d58 */
[-C--:B------:R-:W-:Y:S02]  /*6e30*/  ISETP.GE.AND P0, PT, R0, R235.reuse, PT ;  /* 0x000000eb0000720c */ /* 0x080fe40003f06270 */
[C---:B------:R-:W-:Y:S01]  /*6e40*/  ISETP.GE.AND P6, PT, R2.reuse, R235, PT ;  /* 0x000000eb0200720c */ /* 0x040fe20003fc6270 */
[----:B------:R1:W-:Y:S01]  /*6e50*/  LDGSTS.E.BYPASS.LTC128B.128 [R231+0x1e000], [R4.64+0x180] ;  /* 0x1e00018004e77fae */ /* 0x0003e2000b901d58 */
[C---:B------:R-:W-:Y:S02]  /*6e60*/  ISETP.GE.AND P2, PT, R2.reuse, R234, PT ;  /* 0x000000ea0200720c */ /* 0x040fe40003f46270 */
[C---:B------:R-:W-:Y:S01]  /*6e70*/  ISETP.LT.OR P6, PT, R2.reuse, R233, P6 ;  /* 0x000000e90200720c */ /* 0x040fe200037c1670 */
[----:B------:R1:W-:Y:S01]  /*6e80*/  LDGSTS.E.BYPASS.LTC128B.128 [R231+0x19000], [R6.64] ;  /* 0x1900000006e77fae */ /* 0x0003e2000b901d58 */
[----:B------:R-:W-:-:S02]  /*6e90*/  ISETP.LT.OR P2, PT, R2, R232, P2 ;  /* 0x000000e80200720c */ /* 0x000fc40001741670 */
[C---:B------:R-:W-:Y:S01]  /*6ea0*/  ISETP.LT.OR P0, PT, R0.reuse, R233, P0 ;  /* 0x000000e90000720c */ /* 0x040fe20000701670 */
[----:B------:R1:W-:Y:S01]  /*6eb0*/  LDGSTS.E.BYPASS.LTC128B.128 [R231+0x1b000], [R6.64+0x80] ;  /* 0x1b00008006e77fae */ /* 0x0003e2000b901d58 */
[C---:B------:R-:W-:Y:S02]  /*6ec0*/  IADD3 R2, R0.reuse, 0x9, RZ ;  /* 0x0000000900027810 */ /* 0x040fe40007ffe0ff */
[----:B------:R-:W-:Y:S01]  /*6ed0*/  ISETP.GE.AND P3, PT, R0, R234, PT ;  /* 0x000000ea0000720c */ /* 0x000fe20003f66270 */
[----:B------:R1:W-:Y:S01]  /*6ee0*/  LDGSTS.E.BYPASS.LTC128B.128 [R231+0x1d000], [R6.64+0x100] ;  /* 0x1d00010006e77fae */ /* 0x0003e2000b901d58 */
[----:B------:R-:W-:Y:S02]  /*6ef0*/  ISETP.GE.AND P5, PT, R2, R235, PT ;  /* 0x000000eb0200720c */ /* 0x000fe40003fa6270 */
[----:B------:R-:W-:Y:S01]  /*6f00*/  ISETP.LT.OR P3, PT, R0, R232, P3 ;  /* 0x000000e80000720c */ /* 0x000fe20001f61670 */
[----:B------:R1:W-:Y:S01]  /*6f10*/  LDGSTS.E.BYPASS.LTC128B.128 [R231+0x1f000], [R6.64+0x180] ;  /* 0x1f00018006e77fae */ /* 0x0003e2000b901d58 */
[----:B------:R-:W-:-:S03]  /*6f20*/  ISETP.LT.OR P5, PT, R2, R233, P5 ;  /* 0x000000e90200720c */ /* 0x000fc60002fa1670 */
[----:B------:R-:W-:Y:S04]  /*6f30*/  LDSM.16.M88.4 R16, [R204+0x10000] ;  /* 0x01000000cc10783b */ /* 0x000fe80000000200 */
[----:B------:R-:W-:Y:S04]  /*6f40*/  LDSM.16.M88.4 R28, [R204+0x11000] ;  /* 0x01100000cc1c783b */ /* 0x000fe80000000200 */
[----:B------:R-:W-:Y:S04]  /*6f50*/  LDSM.16.M88.4 R12, [R204+0x10800] ;  /* 0x01080000cc0c783b */ /* 0x000fe80000000200 */
[----:B------:R-:W-:Y:S04]  /*6f60*/  LDSM.16.M88.4 R8, [R212] ;  /* 0x00000000d408783b */ /* 0x000fe80000000200 */
[----:B------:R-:W-:Y:S04]  /*6f70*/  LDSM.16.M88.4 R172, [R215] ;  /* 0x00000000d7ac783b */ /* 0x000fe80000000200 */
[----:B------:R-:W-:Y:S04]  /*6f80*/  LDSM.16.M88.4 R176, [R204+0x11800] ;  /* 0x01180000ccb0783b */ /* 0x000fe80000000200 */
[----:B-1----:R-:W1:Y:S04]  /*6f90*/  LDSM.16.M88.4 R4, [R211] ;  /* 0x00000000d304783b */ /* 0x002e680000000200 */
[----:B------:R-:W2:Y:S04]  /*6fa0*/  LDSM.16.M88.4 R184, [R229] ;  /* 0x00000000e5b8783b */ /* 0x000ea80000000200 */
[----:B------:R-:W3:Y:S04]  /*6fb0*/  LDSM.16.M88.4 R180, [R230] ;  /* 0x00000000e6b4783b */ /* 0x000ee80000000200 */
[----:B------:R-:W0:Y:S01]  /*6fc0*/  LDGDEPBAR ;  /* 0x00000000000079af */ /* 0x000e220000000000 */
[C---:B-1----:R-:W-:Y:S08]  /*6fd0*/  HMMA.16816.F32.BF16 R168, R4.reuse, R16, RZ ;  /* 0x0000001004a8723c */ /* 0x042ff000000418ff */
[C---:B------:R-:W-:Y:S08]  /*6fe0*/  HMMA.16816.F32.BF16 R32, R4.reuse, R18, RZ ;  /* 0x000000120420723c */ /* 0x040ff000000418ff */
[C---:B------:R-:W-:Y:S08]  /*6ff0*/  HMMA.16816.F32.BF16 R16, R4.reuse, R28, RZ ;  /* 0x0000001c0410723c */ /* 0x040ff000000418ff */
[C---:B------:R-:W-:Y:S08]  /*7000*/  HMMA.16816.F32.BF16 R24, R4.reuse, R12, RZ ;  /* 0x0000000c0418723c */ /* 0x040ff000000418ff */
[C---:B------:R-:W-:Y:S08]  /*7010*/  HMMA.16816.F32.BF16 R20, R4.reuse, R14, RZ ;  /* 0x0000000e0414723c */ /* 0x040ff000000418ff */
[----:B------:R-:W-:Y:S01]  /*7020*/  HMMA.16816.F32.BF16 R12, R4, R30, RZ ;  /* 0x0000001e040c723c */ /* 0x000fe200000418ff */
[----:B------:R-:W1:Y:S07]  /*7030*/  LDSM.16.M88.4 R28, [R228] ;  /* 0x00000000e41c783b */ /* 0x000e6e0000000200 */
[C---:B------:R-:W-:Y:S08]  /*7040*/  HMMA.16816.F32.BF16 R236, R8.reuse, R172, R168 ;  /* 0x000000ac08ec723c */ /* 0x040ff000000418a8 */
[----:B------:R-:W-:Y:S08]  /*7050*/  HMMA.16816.F32.BF16 R192, R8, R174, R32 ;  /* 0x000000ae08c0723c */ /* 0x000ff00000041820 */
[C---:B------:R-:W-:Y:S08]  /*7060*/  HMMA.16816.F32.BF16 R200, R4.reuse, R176, RZ ;  /* 0x000000b004c8723c */ /* 0x040ff000000418ff */
[----:B------:R-:W-:Y:S01]  /*7070*/  HMMA.16816.F32.BF16 R196, R4, R178, RZ ;  /* 0x000000b204c4723c */ /* 0x000fe200000418ff */
[----:B------:R-:W-:Y:S07]  /*7080*/  LDSM.16.M88.4 R4, [R214] ;  /* 0x00000000d604783b */ /* 0x000fee0000000200 */
[C---:B--2---:R-:W-:Y:S01]  /*7090*/  HMMA.16816.F32.BF16 R172, R8.reuse, R184, R16 ;  /* 0x000000b808ac723c */ /* 0x044fe20000041810 */
[----:B------:R-:W2:Y:S07]  /*70a0*/  LDSM.16.M88.4 R16, [R210+0x10000] ;  /* 0x01000000d210783b */ /* 0x000eae0000000200 */
[C---:B---3--:R-:W-:Y:S01]  /*70b0*/  HMMA.16816.F32.BF16 R188, R8.reuse, R180, R24 ;  /* 0x000000b408bc723c */ /* 0x048fe20000041818 */
[----:B------:R-:W3:Y:S07]  /*70c0*/  LDSM.16.M88.4 R24, [R210+0x11000] ;  /* 0x01100000d218783b */ /* 0x000eee0000000200 */
[C---:B------:R-:W-:Y:S01]  /*70d0*/  HMMA.16816.F32.BF16 R176, R8.reuse, R182, R20 ;  /* 0x000000b608b0723c */ /* 0x040fe20000041814 */
[----:B------:R-:W-:Y:S07]  /*70e0*/  LDSM.16.M88.4 R180, [R210+0x11800] ;  /* 0x01180000d2b4783b */ /* 0x000fee0000000200 */
[C---:B------:R-:W-:Y:S01]  /*70f0*/  HMMA.16816.F32.BF16 R20, R8.reuse, R186, R12 ;  /* 0x000000ba0814723c */ /* 0x040fe2000004180c */
[----:B------:R-:W4:Y:S07]  /*7100*/  LDSM.16.M88.4 R12, [R210+0x10800] ;  /* 0x01080000d20c783b */ /* 0x000f2e0000000200 */
[C---:B-1----:R-:W-:Y:S08]  /*7110*/  HMMA.16816.F32.BF16 R200, R8.reuse, R28, R200 ;  /* 0x0000001c08c8723c */ /* 0x042ff000000418c8 */
[----:B------:R-:W-:Y:S01]  /*7120*/  HMMA.16816.F32.BF16 R168, R8, R30, R196 ;  /* 0x0000001e08a8723c */ /* 0x000fe200000418c4 */
[----:B------:R-:W-:Y:S07]  /*7130*/  LDSM.16.M88.4 R8, [R213] ;  /* 0x00000000d508783b */ /* 0x000fee0000000200 */
[C---:B--2---:R-:W-:Y:S08]  /*7140*/  HMMA.16816.F32.BF16 R32, R4.reuse, R16, R236 ;  /* 0x000000100420723c */ /* 0x044ff000000418ec */
        /* <DEDUP_REMOVED lines=165> */
[----:B------:R-:W-:Y:S01]  /*7ba0*/  HMMA.16816.F32.BF16 R12, R4, R28, R12 ;  /* 0x0000001c040c723c */ /* 0x000fe2000004180c */
[----:B------:R-:W3:Y:S01]  /*7bb0*/  LDSM.16.M88.4 R28, [R209+0x7800] ;  /* 0x00780000d11c783b */ /* 0x000ee20000000200 */
[----:B------:R-:W-:-:S06]  /*7bc0*/  DEPBAR.LE SB0, 0x0 ;  /* 0x000080000000791a */ /* 0x000fcc0000000000 */
[C---:B------:R-:W-:Y:S08]  /*7bd0*/  HMMA.16816.F32.BF16 R180, R8.reuse, R24, R172 ;  /* 0x0000001808b4723c */ /* 0x040ff000000418ac */
[----:B------:R-:W-:Y:S07]  /*7be0*/  HMMA.16816.F32.BF16 R172, R8, R26, R32 ;  /* 0x0000001a08ac723c */ /* 0x000fee0000041820 */
[----:B------:R-:W-:Y:S01]  /*7bf0*/  IADD3 R8, R0, 0x8, RZ ;  /* 0x0000000800087810 */ /* 0x000fe20007ffe0ff */
[----:B-1----:R-:W-:Y:S01]  /*7c00*/  HMMA.16816.F32.BF16 R24, R4, R20, R176 ;  /* 0x000000140418723c */ /* 0x002fe200000418b0 */
[----:B------:R-:W-:-:S02]  /*7c10*/  FSEL R9, R12, -INF , !P0 ;  /* 0xff8000000c097808 */ /* 0x000fc40004000000 */
[C---:B------:R-:W-:Y:S02]  /*7c20*/  ISETP.GE.AND P1, PT, R8.reuse, R235, PT ;  /* 0x000000eb0800720c */ /* 0x040fe40003f26270 */
[-C--:B------:R-:W-:Y:S02]  /*7c30*/  ISETP.GE.AND P4, PT, R8, R234.reuse, PT ;  /* 0x000000ea0800720c */ /* 0x080fe40003f86270 */
[----:B------:R-:W-:Y:S01]  /*7c40*/  ISETP.GE.AND P0, PT, R2, R234, PT ;  /* 0x000000ea0200720c */ /* 0x000fe20003f06270 */
[----:B------:R-:W-:Y:S01]  /*7c50*/  HMMA.16816.F32.BF16 R20, R4, R22, R188 ;  /* 0x000000160414723c */ /* 0x000fe200000418bc */
[----:B------:R-:W-:Y:S01]  /*7c60*/  BAR.SYNC.DEFER_BLOCKING 0x0 ;  /* 0x0000000000007b1d */ /* 0x000fe20000010000 */
[C---:B------:R-:W-:Y:S02]  /*7c70*/  ISETP.LT.OR P1, PT, R8.reuse, R233, P1 ;  /* 0x000000e90800720c */ /* 0x040fe40000f21670 */
[----:B------:R-:W-:Y:S02]  /*7c80*/  ISETP.LT.OR P4, PT, R8, R232, P4 ;  /* 0x000000e80800720c */ /* 0x000fe40002781670 */
[----:B------:R-:W-:-:S02]  /*7c90*/  IADD3 R8, R0, 0x10, RZ ;  /* 0x0000001000087810 */ /* 0x000fc40007ffe0ff */
[----:B------:R-:W-:Y:S02]  /*7ca0*/  ISETP.LT.OR P0, PT, R2, R232, P0 ;  /* 0x000000e80200720c */ /* 0x000fe40000701670 */
[----:B------:R-:W-:Y:S02]  /*7cb0*/  IADD3 R2, R0, 0x11, RZ ;  /* 0x0000001100027810 */ /* 0x000fe40007ffe0ff */
[----:B------:R-:W-:Y:S02]  /*7cc0*/  FSEL R10, R14, -INF , !P3 ;  /* 0xff8000000e0a7808 */ /* 0x000fe40005800000 */
[----:B------:R-:W-:Y:S02]  /*7cd0*/  FSEL R32, R15, -INF , !P2 ;  /* 0xff8000000f207808 */ /* 0x000fe40005000000 */
[C---:B------:R-:W-:Y:S02]  /*7ce0*/  ISETP.GE.AND P3, PT, R8.reuse, R235, PT ;  /* 0x000000eb0800720c */ /* 0x040fe40003f66270 */
[----:B------:R-:W-:-:S02]  /*7cf0*/  ISETP.GE.AND P2, PT, R8, R234, PT ;  /* 0x000000ea0800720c */ /* 0x000fc40003f46270 */
[----:B------:R-:W-:Y:S02]  /*7d00*/  FSEL R13, R13, -INF , !P6 ;  /* 0xff8000000d0d7808 */ /* 0x000fe40007000000 */
[----:B------:R-:W-:Y:S02]  /*7d10*/  FSEL R12, R16, -INF , !P1 ;  /* 0xff800000100c7808 */ /* 0x000fe40004800000 */
[C---:B------:R-:W-:Y:S02]  /*7d20*/  ISETP.GE.AND P6, PT, R2.reuse, R235, PT ;  /* 0x000000eb0200720c */ /* 0x040fe40003fc6270 */
        /* <DEDUP_REMOVED lines=8> */
[----:B------:R-:W-:-:S02]  /*7db0*/  FSEL R14, R19, -INF , !P0 ;  /* 0xff800000130e7808 */ /* 0x000fc40004000000 */
[----:B------:R-:W-:Y:S01]  /*7dc0*/  IADD3 R2, R0, 0x19, RZ ;  /* 0x0000001900027810 */ /* 0x000fe20007ffe0ff */
[----:B--2---:R-:W-:Y:S01]  /*7dd0*/  HMMA.16816.F32.BF16 R16, R4, R168, R192 ;  /* 0x000000a80410723c */ /* 0x004fe200000418c0 */
[CC--:B------:R-:W-:Y:S02]  /*7de0*/  ISETP.GE.AND P0, PT, R8.reuse, R235.reuse, PT ;  /* 0x000000eb0800720c */ /* 0x0c0fe40003f06270 */
[-C--:B------:R-:W-:Y:S02]  /*7df0*/  ISETP.GE.AND P4, PT, R8, R234.reuse, PT ;  /* 0x000000ea0800720c */ /* 0x080fe40003f86270 */
[----:B------:R-:W-:Y:S02]  /*7e00*/  FSEL R35, R24, -INF , !P3 ;  /* 0xff80000018237808 */ /* 0x000fe40005800000 */
        /* <DEDUP_REMOVED lines=8> */
[----:B------:R-:W-:Y:S02]  /*7e90*/  FSEL R33, R25, -INF , !P6 ;  /* 0xff80000019217808 */ /* 0x000fe40007000000 */
[----:B------:R-:W-:Y:S02]  /*7ea0*/  FSEL R169, R27, -INF , !P1 ;  /* 0xff8000001ba97808 */ /* 0x000fe40004800000 */
[----:B------:R-:W-:Y:S01]  /*7eb0*/  HMMA.16816.F32.BF16 R24, R4, R170, R184 ;  /* 0x000000aa0418723c */ /* 0x000fe200000418b8 */
[C---:B------:R-:W-:Y:S02]  /*7ec0*/  ISETP.GE.AND P2, PT, R8.reuse, R235, PT ;  /* 0x000000eb0800720c */ /* 0x040fe40003f46270 */
[----:B------:R-:W-:Y:S02]  /*7ed0*/  ISETP.GE.AND P1, PT, R8, R234, PT ;  /* 0x000000ea0800720c */ /* 0x000fe40003f26270 */
[----:B------:R-:W-:Y:S02]  /*7ee0*/  FSEL R133, R20, -INF , !P0 ;  /* 0xff80000014857808 */ /* 0x000fe40004000000 */
[----:B------:R-:W-:-:S02]  /*7ef0*/  FSEL R134, R22, -INF , !P4 ;  /* 0xff80000016867808 */ /* 0x000fc40006000000 */
[----:B------:R-:W-:Y:S02]  /*7f00*/  FSEL R34, R21, -INF , !P5 ;  /* 0xff80000015227808 */ /* 0x000fe40006800000 */
[----:B------:R-:W-:Y:S02]  /*7f10*/  FSEL R135, R23, -INF , !P3 ;  /* 0xff80000017877808 */ /* 0x000fe40005800000 */
[----:B------:R-:W-:Y:S01]  /*7f20*/  IADD3 R2, R0, 0x21, RZ ;  /* 0x0000002100027810 */ /* 0x000fe20007ffe0ff */
[----:B---3--:R-:W-:Y:S01]  /*7f30*/  HMMA.16816.F32.BF16 R20, R4, R28, R180 ;  /* 0x0000001c0414723c */ /* 0x008fe200000418b4 */
[C---:B------:R-:W-:Y:S02]  /*7f40*/  ISETP.LT.OR P2, PT, R8.reuse, R233, P2 ;  /* 0x000000e90800720c */ /* 0x040fe40001741670 */
[----:B------:R-:W-:Y:S02]  /*7f50*/  ISETP.LT.OR P1, PT, R8, R232, P1 ;  /* 0x000000e80800720c */ /* 0x000fe40000f21670 */
[----:B------:R-:W-:-:S02]  /*7f60*/  IADD3 R8, R0, 0x28, RZ ;  /* 0x0000002800087810 */ /* 0x000fc40007ffe0ff */
[CC--:B------:R-:W-:Y:S01]  /*7f70*/  ISETP.GE.AND P6, PT, R2.reuse, R235.reuse, PT ;  /* 0x000000eb0200720c */ /* 0x0c0fe20003fc6270 */
[----:B------:R-:W-:Y:S01]  /*7f80*/  HMMA.16816.F32.BF16 R4, R4, R30, R172 ;  /* 0x0000001e0404723c */ /* 0x000fe200000418ac */
[-C--:B------:R-:W-:Y:S02]  /*7f90*/  ISETP.GE.AND P0, PT, R2, R234.reuse, PT ;  /* 0x000000ea0200720c */ /* 0x080fe40003f06270 */
        /* <DEDUP_REMOVED lines=8> */
[----:B------:R-:W-:Y:S02]  /*8020*/  IADD3 R8, R0, 0x30, RZ ;  /* 0x0000003000087810 */ /* 0x000fe40007ffe0ff */
[----:B------:R-:W-:-:S02]  /*8030*/  ISETP.GE.AND P5, PT, R2, R235, PT ;  /* 0x000000eb0200720c */ /* 0x000fc40003fa6270 */
[-C--:B------:R-:W-:Y:S02]  /*8040*/  ISETP.GE.AND P2, PT, R2, R234.reuse, PT ;  /* 0x000000ea0200720c */ /* 0x080fe40003f46270 */
[----:B------:R-:W-:Y:S02]  /*8050*/  FSEL R178, R19, -INF , !P0 ;  /* 0xff80000013b27808 */ /* 0x000fe40004000000 */
[----:B------:R-:W-:Y:S02]  /*8060*/  ISETP.GE.AND P0, PT, R8, R234, PT ;  /* 0x000000ea0800720c */ /* 0x000fe40003f06270 */
[C---:B------:R-:W-:Y:S02]  /*8070*/  ISETP.LT.OR P5, PT, R2.reuse, R233, P5 ;  /* 0x000000e90200720c */ /* 0x040fe40002fa1670 */
[----:B------:R-:W-:Y:S02]  /*8080*/  ISETP.LT.OR P2, PT, R2, R232, P2 ;  /* 0x000000e80200720c */ /* 0x000fe40001741670 */
[----:B------:R-:W-:-:S02]  /*8090*/  IADD3 R2, R0, 0x31, RZ ;  /* 0x0000003100027810 */ /* 0x000fc40007ffe0ff */
[----:B------:R-:W-:Y:S02]  /*80a0*/  ISETP.LT.OR P0, PT, R8, R232, P0 ;  /* 0x000000e80800720c */ /* 0x000fe40000701670 */
[----:B------:R-:W-:Y:S02]  /*80b0*/  FSEL R250, R17, -INF , !P6 ;  /* 0xff80000011fa7808 */ /* 0x000fe40007000000 */
[----:B------:R-:W-:Y:S02]  /*80c0*/  FSEL R251, R24, -INF , !P3 ;  /* 0xff80000018fb7808 */ /* 0x000fe40005800000 */
[----:B------:R-:W-:Y:S02]  /*80d0*/  FSEL R195, R18, -INF , !P1 ;  /* 0xff80000012c37808 */ /* 0x000fe40004800000 */
[C---:B------:R-:W-:Y:S02]  /*80e0*/  ISETP.GE.AND P6, PT, R2.reuse, R235, PT ;  /* 0x000000eb0200720c */ /* 0x040fe40003fc6270 */
[----:B------:R-:W-:-:S02]  /*80f0*/  ISETP.GE.AND P3, PT, R2, R234, PT ;  /* 0x000000ea0200720c */ /* 0x000fc40003f66270 */
[----:B------:R-:W-:Y:S02]  /*8100*/  ISETP.GE.AND P1, PT, R8, R235, PT ;  /* 0x000000eb0800720c */ /* 0x000fe40003f26270 */
[----:B------:R-:W-:Y:S02]  /*8110*/  FSEL R192, R22, -INF , !P0 ;  /* 0xff80000016c07808 */ /* 0x000fe40004000000 */
[----:B------:R-:W-:Y:S02]  /*8120*/  PLOP3.LUT P0, PT, PT, PT, UP0, 0x80, 0x0 ;  /* 0x000000000000781c */ /* 0x000fe40003f0f008 */
[CC--:B------:R-:W-:Y:S02]  /*8130*/  ISETP.LT.OR P6, PT, R2.reuse, R233.reuse, P6 ;  /* 0x000000e90200720c */ /* 0x0c0fe400037c1670 */
[----:B------:R-:W-:Y:S02]  /*8140*/  ISETP.LT.OR P3, PT, R2, R232, P3 ;  /* 0x000000e80200720c */ /* 0x000fe40001f61670 */
[----:B------:R-:W-:-:S02]  /*8150*/  ISETP.LT.OR P1, PT, R8, R233, P1 ;  /* 0x000000e90800720c */ /* 0x000fc40000f21670 */
[C---:B------:R-:W-:Y:S02]  /*8160*/  IADD3 R2, R0.reuse, 0x38, RZ ;  /* 0x0000003800027810 */ /* 0x040fe40007ffe0ff */
[----:B------:R-:W-:Y:S02]  /*8170*/  IADD3 R0, R0, 0x39, RZ ;  /* 0x0000003900007810 */ /* 0x000fe40007ffe0ff */
[----:B------:R-:W-:Y:S02]  /*8180*/  FSEL R183, R26, -INF , !P4 ;  /* 0xff8000001ab77808 */ /* 0x000fe40006000000 */
[----:B------:R-:W-:Y:S02]  /*8190*/  FSEL R193, R25, -INF , !P5 ;  /* 0xff80000019c17808 */ /* 0x000fe40006800000 */
[----:B------:R-:W-:Y:S02]  /*81a0*/  FSEL R179, R27, -INF , !P2 ;  /* 0xff8000001bb37808 */ /* 0x000fe40005000000 */
[----:B------:R-:W-:-:S02]  /*81b0*/  FSEL R180, R20, -INF , !P1 ;  /* 0xff80000014b47808 */ /* 0x000fc40004800000 */
[CC--:B------:R-:W-:Y:S02]  /*81c0*/  ISETP.GE.AND P5, PT, R2.reuse, R235.reuse, PT ;  /* 0x000000eb0200720c */ /* 0x0c0fe40003fa6270 */
[-C--:B------:R-:W-:Y:S02]  /*81d0*/  ISETP.GE.AND P2, PT, R2, R234.reuse, PT ;  /* 0x000000ea0200720c */ /* 0x080fe40003f46270 */
[C---:B------:R-:W-:Y:S02]  /*81e0*/  ISETP.GE.AND P4, PT, R0.reuse, R235, PT ;  /* 0x000000eb0000720c */ /* 0x040fe40003f86270 */
[----:B------:R-:W-:Y:S02]  /*81f0*/  ISETP.GE.AND P1, PT, R0, R234, PT ;  /* 0x000000ea0000720c */ /* 0x000fe40003f26270 */
[C---:B------:R-:W-:Y:S02]  /*8200*/  ISETP.LT.OR P5, PT, R2.reuse, R233, P5 ;  /* 0x000000e90200720c */ /* 0x040fe40002fa1670 */
[----:B------:R-:W-:-:S02]  /*8210*/  ISETP.LT.OR P2, PT, R2, R232, P2 ;  /* 0x000000e80200720c */ /* 0x000fc40001741670 */
[C---:B------:R-:W-:Y:S02]  /*8220*/  ISETP.LT.OR P4, PT, R0.reuse, R233, P4 ;  /* 0x000000e90000720c */ /* 0x040fe40002781670 */
        /* <DEDUP_REMOVED lines=8> */
[----:B------:R-:W2:Y:S04]  /*82b0*/  LDL.64 R246, [R1+0x38] ;  /* 0x0000380001f67983 */ /* 0x000ea80000100a00 */
[----:B------:R-:W3:Y:S01]  /*82c0*/  LDL.64 R248, [R1+0x20] ;  /* 0x0000200001f87983 */ /* 0x000ee20000100a00 */
[----:B------:R-:W-:Y:S02]  /*82d0*/  UIADD3 UR31, UR29, -0x3, URZ ;  /* 0xfffffffd1d1f7890 */ /* 0x000fe4000fffe03f */
[----:B------:R-:W-:-:S02]  /*82e0*/  ULDC.64 UR4, c[0x0][0x198] ;  /* 0x0000660000047ab9 */ /* 0x000fc40000000a00 */
        /* <DEDUP_REMOVED lines=26> */
.L_x_1690:
[----:B------:R-:W2:Y:S04]  /*8490*/  LDL.64 R174, [R1+0x28] ;  /* 0x0000280001ae7983 */ /* 0x000ea80000100a00 */
[----:B------:R-:W3:Y:S04]  /*84a0*/  LDL.LU.64 R190, [R1+0x40] ;  /* 0x0000400001be7983 */ /* 0x000ee80000300a00 */
[----:B-1----:R-:W4:Y:S04]  /*84b0*/  LDL R5, [R1+0x6c] ;  /* 0x00006c0001057983 */ /* 0x002f280000100800 */
[----:B------:R-:W5:Y:S01]  /*84c0*/  LDL R8, [R1+0x50] ;  /* 0x0000500001087983 */ /* 0x000f620000100800 */
[----:B------:R-:W-:-:S04]  /*84d0*/  FMNMX.FTZ R0, R132, R9, !PT ;  /* 0x0000000984007209 */ /* 0x000fc80007810000 */
[----:B------:R-:W-:-:S04]  /*84e0*/  FMNMX.FTZ R0, R13, R0, !PT ;  /* 0x000000000d007209 */ /* 0x000fc80007810000 */
[----:B------:R-:W-:-:S04]  /*84f0*/  FMNMX.FTZ R0, R12, R0, !PT ;  /* 0x000000000c007209 */ /* 0x000fc80007810000 */
        /* <DEDUP_REMOVED lines=22> */
[----:B------:R-:W-:-:S04]  /*8660*/  FMNMX.FTZ R2, R178, R2, !PT ;  /* 0x00000002b2027209 */ /* 0x000fc80007810000 */
[----:B------:R-:W-:Y:S01]  /*8670*/  FMNMX.FTZ R2, R183, R2, !PT ;  /* 0x00000002b7027209 */ /* 0x000fe20007810000 */
[----:B------:R-:W1:Y:S03]  /*8680*/  SHFL.BFLY PT, R4, R0, 0x2, 0x1f ;  /* 0x0c401f0000047f89 */ /* 0x000e6600000e0000 */
[----:B------:R-:W-:-:S04]  /*8690*/  FMNMX.FTZ R2, R179, R2, !PT ;  /* 0x00000002b3027209 */ /* 0x000fc80007810000 */
[----:B------:R-:W-:-:S04]  /*86a0*/  FMNMX.FTZ R2, R192, R2, !PT ;  /* 0x00000002c0027209 */ /* 0x000fc80007810000 */
[----:B------:R-:W-:-:S04]  /*86b0*/  FMNMX.FTZ R2, R25, R2, !PT ;  /* 0x0000000219027209 */ /* 0x000fc80007810000 */
[----:B------:R-:W-:-:S04]  /*86c0*/  FMNMX.FTZ R2, R187, R2, !PT ;  /* 0x00000002bb027209 */ /* 0x000fc80007810000 */
[----:B------:R-:W-:Y:S01]  /*86d0*/  FMNMX.FTZ R2, R181, R2, !PT ;  /* 0x00000002b5027209 */ /* 0x000fe20007810000 */
[----:B------:R-:W-:-:S04]  /*86e0*/  USHF.L.U32 UR4, UR28, 0x1, URZ ;  /* 0x000000011c047899 */ /* 0x000fc8000800063f */
[----:B------:R-:W1:Y:S02]  /*86f0*/  SHFL.BFLY PT, R6, R2, 0x2, 0x1f ;  /* 0x0c401f0002067f89 */ /* 0x000e6400000e0000 */
[----:B-1----:R-:W-:-:S05]  /*8700*/  FMNMX.FTZ R0, R0, R4, !PT ;  /* 0x0000000400007209 */ /* 0x002fca0007810000 */
[----:B------:R-:W1:Y:S01]  /*8710*/  SHFL.BFLY PT, R7, R0, 0x1, 0x1f ;  /* 0x0c201f0000077f89 */ /* 0x000e6200000e0000 */
[----:B------:R-:W-:-:S05]  /*8720*/  FMNMX.FTZ R2, R2, R6, !PT ;  /* 0x0000000602027209 */ /* 0x000fca0007810000 */
[----:B------:R-:W1:Y:S02]  /*8730*/  SHFL.BFLY PT, R6, R2, 0x1, 0x1f ;  /* 0x0c201f0002067f89 */ /* 0x000e6400000e0000 */
[----:B-1----:R-:W-:-:S04]  /*8740*/  FMNMX.FTZ R249, R0, R7, !PT ;  /* 0x0000000700f97209 */ /* 0x002fc80007810000 */
[----:B------:R-:W-:Y:S01]  /*8750*/  FSETP.NEU.FTZ.AND P2, PT, R249, -INF , PT ;  /* 0xff800000f900780b */ /* 0x000fe20003f5d000 */
[----:B------:R-:W1:Y:S01]  /*8760*/  LDC.U8 R23, c[0x0][0x2d8] ;  /* 0x0000b600ff177b82 */ /* 0x000e620000000000 */
[----:B------:R-:W-:-:S04]  /*8770*/  FMNMX.FTZ R248, R2, R6, !PT ;  /* 0x0000000602f87209 */ /* 0x000fc80007810000 */
[----:B------:R-:W-:Y:S02]  /*8780*/  FSETP.NEU.FTZ.AND P1, PT, R248, -INF , PT ;  /* 0xff800000f800780b */ /* 0x000fe40003f3d000 */
[----:B-1----:R-:W-:Y:S01]  /*8790*/  PRMT R172, R23, 0x7054, R23 ;  /* 0x0000705417ac7816 */ /* 0x002fe20000000017 */
[----:B----4-:R-:W-:-:S04]  /*87a0*/  IMAD.WIDE.U32 R4, R5, -0x2daee0ad, RZ ;  /* 0xd2511f5305047825 */ /* 0x010fc800078e00ff */
[----:B------:R-:W-:Y:S01]  /*87b0*/  IMAD.U32 R4, RZ, RZ, UR4 ;  /* 0x00000004ff047e24 */ /* 0x000fe2000f8e00ff */
[----:B------:R-:W-:-:S04]  /*87c0*/  MOV R176, R5 ;  /* 0x0000000500b07202 */ /* 0x000fc80000000f00 */
[----:B------:R-:W-:Y:S01]  /*87d0*/  LOP3.LUT R4, R176, UR27, R4, 0x96, !PT ;  /* 0x0000001bb0047c12 */ /* 0x000fe2000f8e9604 */
[----:B-----5:R-:W-:-:S04]  /*87e0*/  IMAD R30, R8, -0x326172a9, RZ ;  /* 0xcd9e8d57081e7824 */ /* 0x020fc800078e02ff */
[----:B------:R-:W-:-:S05]  /*87f0*/  IMAD.WIDE.U32 R4, R4, -0x326172a9, RZ ;  /* 0xcd9e8d5704047825 */ /* 0x000fca00078e00ff */
[----:B------:R-:W-:Y:S02]  /*8800*/  LOP3.LUT R5, R5, UR16, R30, 0x96, !PT ;  /* 0x0000001005057c12 */ /* 0x000fe4000f8e961e */
[----:B--2---:R-:W-:-:S03]  /*8810*/  LOP3.LUT R4, R175, UR14, R4, 0x96, !PT ;  /* 0x0000000eaf047c12 */ /* 0x004fc6000f8e9604 */
[----:B------:R-:W-:-:S04]  /*8820*/  IMAD.WIDE.U32 R16, R5, -0x2daee0ad, RZ ;  /* 0xd2511f5305107825 */ /* 0x000fc800078e00ff */
[----:B------:R-:W-:Y:S01]  /*8830*/  IMAD.WIDE.U32 R20, R4, -0x2daee0ad, RZ ;  /* 0xd2511f5304147825 */ /* 0x000fe200078e00ff */
[----:B---3--:R-:W-:-:S04]  /*8840*/  LOP3.LUT R4, R17, UR13, R190, 0x96, !PT ;  /* 0x0000000d11047c12 */ /* 0x008fc8000f8e96be */
[----:B------:R-:W-:Y:S01]  /*8850*/  LOP3.LUT R0, R21, UR11, R16, 0x96, !PT ;  /* 0x0000000b15007c12 */ /* 0x000fe2000f8e9610 */
[----:B------:R-:W-:-:S04]  /*8860*/  IMAD.WIDE.U32 R16, R4, -0x326172a9, RZ ;  /* 0xcd9e8d5704107825 */ /* 0x000fc800078e00ff */
[----:B------:R-:W-:Y:S01]  /*8870*/  IMAD.WIDE.U32 R18, R0, -0x326172a9, RZ ;  /* 0xcd9e8d5700127825 */ /* 0x000fe200078e00ff */
[----:B------:R-:W-:-:S04]  /*8880*/  LOP3.LUT R4, R17, UR12, R174, 0x96, !PT ;  /* 0x0000000c11047c12 */ /* 0x000fc8000f8e96ae */
[----:B------:R-:W-:Y:S01]  /*8890*/  LOP3.LUT R0, R19, UR10, R16, 0x96, !PT ;  /* 0x0000000a13007c12 */ /* 0x000fe2000f8e9610 */
[----:B------:R-:W-:-:S04]  /*88a0*/  IMAD.WIDE.U32 R4, R4, -0x2daee0ad, RZ ;  /* 0xd2511f5304047825 */ /* 0x000fc800078e00ff */
[----:B------:R-:W-:-:S04]  /*88b0*/  IMAD.WIDE.U32 R26, R0, -0x2daee0ad, RZ ;  /* 0xd2511f53001a7825 */ /* 0x000fc800078e00ff */
[----:B------:R-:W-:Y:S01]  /*88c0*/  FMUL.FTZ R8, R249, c[0x0][0x23c] ;  /* 0x00008f00f9087a20 */ /* 0x000fe20000410000 */
[----:B------:R-:W-:Y:S02]  /*88d0*/  LOP3.LUT R4, R27, UR7, R4, 0x96, !PT ;  /* 0x000000071b047c12 */ /* 0x000fe4000f8e9604 */
[----:B------:R-:W-:Y:S02]  /*88e0*/  LOP3.LUT R6, R5, UR9, R20, 0x96, !PT ;  /* 0x0000000905067c12 */ /* 0x000fe4000f8e9614 */
[----:B------:R-:W-:Y:S01]  /*88f0*/  FSEL R8, R8, RZ, P2 ;  /* 0x000000ff08087208 */ /* 0x000fe20001000000 */
[----:B------:R-:W-:-:S04]  /*8900*/  IMAD.WIDE.U32 R4, R4, -0x326172a9, RZ ;  /* 0xcd9e8d5704047825 */ /* 0x000fc800078e00ff */
[----:B------:R-:W-:Y:S01]  /*8910*/  IMAD.WIDE.U32 R6, R6, -0x326172a9, RZ ;  /* 0xcd9e8d5706067825 */ /* 0x000fe200078e00ff */
[----:B------:R-:W-:-:S03]  /*8920*/  LOP3.LUT R2, R4, 0xffff, RZ, 0xc0, !PT ;  /* 0x0000ffff04027812 */ /* 0x000fc600078ec0ff */
[----:B------:R-:W-:Y:S01]  /*8930*/  FFMA.FTZ R9, R9, c[0x0][0x23c], -R8 ;  /* 0x00008f0009097a23 */ /* 0x000fe20000010808 */
[----:B------:R-:W-:Y:S02]  /*8940*/  LOP3.LUT R24, R7, UR8, R18, 0x96, !PT ;  /* 0x0000000807187c12 */ /* 0x000fe4000f8e9612 */
[----:B------:R-:W-:Y:S01]  /*8950*/  LOP3.LUT R7, R4, 0xff, RZ, 0xc0, !PT ;  /* 0x000000ff04077812 */ /* 0x000fe200078ec0ff */
[----:B------:R1:W-:Y:S01]  /*8960*/  MUFU.EX2 R177, R9 ;  /* 0x0000000900b17308 */ /* 0x0003e20000000800 */
[----:B------:R-:W-:Y:S01]  /*8970*/  SHF.R.U32.HI R2, RZ, 0x8, R2 ;  /* 0x00000008ff027819 */ /* 0x000fe20000011602 */
[----:B------:R-:W-:Y:S01]  /*8980*/  FFMA.FTZ R12, R12, c[0x0][0x23c], -R8 ;  /* 0x00008f000c0c7a23 */ /* 0x000fe20000010808 */
[----:B------:R-:W-:Y:S01]  /*8990*/  LOP3.LUT R0, R5, UR18, R6, 0x96, !PT ;  /* 0x0000001205007c12 */ /* 0x000fe2000f8e9606 */
[----:B------:R-:W-:Y:S01]  /*89a0*/  FFMA.FTZ R11, R11, c[0x0][0x23c], -R8 ;  /* 0x00008f000b0b7a23 */ /* 0x000fe20000010808 */
[----:B------:R-:W-:Y:S01]  /*89b0*/  PRMT R6, R7, 0x5410, R2 ;  /* 0x0000541007067816 */ /* 0x000fe20000000002 */
[----:B------:R-:W-:Y:S01]  /*89c0*/  FFMA.FTZ R13, R13, c[0x0][0x23c], -R8 ;  /* 0x00008f000d0d7a23 */ /* 0x000fe20000010808 */
[----:B------:R-:W-:Y:S01]  /*89d0*/  LOP3.LUT R2, R0, 0xffff, RZ, 0xc0, !PT ;  /* 0x0000ffff00027812 */ /* 0x000fe200078ec0ff */
[----:B------:R2:W3:Y:S01]  /*89e0*/  MUFU.EX2 R22, R12 ;  /* 0x0000000c00167308 */ /* 0x0004e20000000800 */
[----:B------:R-:W4:Y:S01]  /*89f0*/  LDSM.16.MT88.4 R16, [R206+0x18000] ;  /* 0x01800000ce10783b */ /* 0x000f220000004200 */
[----:B-1----:R-:W-:Y:S01]  /*8a00*/  FMUL.FTZ R9, R248, c[0x0][0x23c] ;  /* 0x00008f00f8097a20 */ /* 0x002fe20000410000 */
[----:B------:R-:W-:-:S04]  /*8a10*/  LOP3.LUT R5, R0, 0xff, RZ, 0xc0, !PT ;  /* 0x000000ff00057812 */ /* 0x000fc800078ec0ff */
[----:B------:R-:W-:Y:S02]  /*8a20*/  FSEL R9, R9, RZ, P1 ;  /* 0x000000ff09097208 */ /* 0x000fe40000800000 */
[----:B------:R-:W-:Y:S01]  /*8a30*/  SHF.R.U32.HI R2, RZ, 0x8, R2 ;  /* 0x00000008ff027819 */ /* 0x000fe20000011602 */
[----:B------:R-:W1:Y:S02]  /*8a40*/  MUFU.EX2 R173, R11 ;  /* 0x0000000b00ad7308 */ /* 0x000e640000000800 */
[--C-:B------:R-:W-:Y:S01]  /*8a50*/  FFMA.FTZ R10, R10, c[0x0][0x23c], -R9.reuse ;  /* 0x00008f000a0a7a23 */ /* 0x100fe20000010809 */
[----:B--2---:R-:W-:Y:S01]  /*8a60*/  SHF.R.U32.HI R12, RZ, 0x10, R4 ;  /* 0x00000010ff0c7819 */ /* 0x004fe20000011604 */
[--C-:B------:R-:W-:Y:S02]  /*8a70*/  FFMA.FTZ R15, R15, c[0x0][0x23c], -R9.reuse ;  /* 0x00008f000f0f7a23 */ /* 0x100fe40000010809 */
[----:B------:R-:W-:Y:S02]  /*8a80*/  FFMA.FTZ R14, R14, c[0x0][0x23c], -R9 ;  /* 0x00008f000e0e7a23 */ /* 0x000fe40000010809 */
[----:B------:R2:W-:Y:S01]  /*8a90*/  MUFU.EX2 R184, R13 ;  /* 0x0000000d00b87308 */ /* 0x0005e20000000800 */
[----:B------:R-:W-:-:S02]  /*8aa0*/  LOP3.LUT R12, R12, 0xff, RZ, 0xc0, !PT ;  /* 0x000000ff0c0c7812 */ /* 0x000fc400078ec0ff */
[----:B------:R-:W-:-:S05]  /*8ab0*/  SHF.R.U32.HI R7, RZ, 0x18, R0 ;  /* 0x00000018ff077819 */ /* 0x000fca0000011600 */
[----:B------:R5:W-:Y:S01]  /*8ac0*/  MUFU.EX2 R170, R10 ;  /* 0x0000000a00aa7308 */ /* 0x000be20000000800 */
[----:B--2---:R-:W-:Y:S02]  /*8ad0*/  PRMT R13, R5, 0x5410, R2 ;  /* 0x00005410050d7816 */ /* 0x004fe40000000002 */
[----:B------:R-:W-:-:S05]  /*8ae0*/  SHF.R.U32.HI R2, RZ, 0x10, R0 ;  /* 0x00000010ff027819 */ /* 0x000fca0000011600 */
[----:B------:R-:W-:Y:S01]  /*8af0*/  MUFU.EX2 R171, R15 ;  /* 0x0000000f00ab7308 */ /* 0x000fe20000000800 */
[----:B------:R-:W-:Y:S02]  /*8b00*/  FSEL R5, R248, RZ, P1 ;  /* 0x000000fff8057208 */ /* 0x000fe40000800000 */
[----:B-----5:R-:W-:Y:S02]  /*8b10*/  SHF.R.U32.HI R10, RZ, 0x18, R4 ;  /* 0x00000018ff0a7819 */ /* 0x020fe40000011604 */
[----:B------:R-:W-:-:S03]  /*8b20*/  FSEL R4, R249, RZ, P2 ;  /* 0x000000fff9047208 */ /* 0x000fc60001000000 */
[----:B------:R-:W2:Y:S01]  /*8b30*/  MUFU.EX2 R31, R14 ;  /* 0x0000000e001f7308 */ /* 0x000ea20000000800 */
[----:B------:R-:W-:Y:S02]  /*8b40*/  LOP3.LUT R2, R2, 0xff, RZ, 0xc0, !PT ;  /* 0x000000ff02027812 */ /* 0x000fe400078ec0ff */
[----:B------:R-:W-:Y:S01]  /*8b50*/  PRMT R12, R12, 0x5410, R10 ;  /* 0x000054100c0c7816 */ /* 0x000fe2000000000a */
[----:B------:R-:W-:Y:S01]  /*8b60*/  FADD.FTZ R10, R132, -R4 ;  /* 0x80000004840a7221 */ /* 0x000fe20000010000 */
[----:B------:R-:W-:Y:S01]  /*8b70*/  PRMT R11, R2, 0x5410, R7 ;  /* 0x00005410020b7816 */ /* 0x000fe20000000007 */
[----:B------:R-:W-:Y:S01]  /*8b80*/  FFMA.FTZ R4, R32, c[0x0][0x23c], -R9 ;  /* 0x00008f0020047a23 */ /* 0x000fe20000010809 */
[----:B---3--:R-:W-:Y:S01]  /*8b90*/  MOV R32, R22 ;  /* 0x0000001600207202 */ /* 0x008fe20000000f00 */
[----:B------:R-:W-:Y:S01]  /*8ba0*/  FADD.FTZ R2, R3, -R5 ;  /* 0x8000000503027221 */ /* 0x000fe20000010000 */
[--C-:B------:R-:W-:Y:S01]  /*8bb0*/  HSET2.LE.AND R6, R6, R172.reuse, PT ;  /* 0x000000ac06067233 */ /* 0x100fe20003803000 */
[----:B------:R3:W5:Y:S01]  /*8bc0*/  MUFU.EX2 R185, R4 ;  /* 0x0000000400b97308 */ /* 0x0007620000000800 */
[----:B-1----:R-:W-:Y:S01]  /*8bd0*/  F2FP.BF16.PACK_AB R0, R173, R32 ;  /* 0x00000020ad00723e */ /* 0x002fe200000010ff */
[----:B------:R-:W-:Y:S01]  /*8be0*/  FMUL.FTZ R28, R2, c[0x0][0x23c] ;  /* 0x00008f00021c7a20 */ /* 0x000fe20000410000 */
[----:B------:R-:W-:Y:S01]  /*8bf0*/  MOV R188, R240 ;  /* 0x000000f000bc7202 */ /* 0x000fe20000000f00 */
[----:B------:R-:W-:Y:S01]  /*8c00*/  FMUL.FTZ R10, R10, c[0x0][0x23c] ;  /* 0x00008f000a0a7a20 */ /* 0x000fe20000410000 */
[----:B------:R-:W-:Y:S01]  /*8c10*/  LOP3.LUT R6, R6, R0, RZ, 0xc0, !PT ;  /* 0x0000000006067212 */ /* 0x000fe200078ec0ff */
[----:B------:R-:W-:Y:S01]  /*8c20*/  HSET2.LE.AND R0, R12, R172, PT ;  /* 0x000000ac0c007233 */ /* 0x000fe20003803000 */
[----:B--2---:R-:W-:Y:S01]  /*8c30*/  F2FP.BF16.PACK_AB R2, R31, R171 ;  /* 0x000000ab1f02723e */ /* 0x004fe200000010ff */
[----:B------:R-:W1:Y:S01]  /*8c40*/  MUFU.EX2 R29, R10 ;  /* 0x0000000a001d7308 */ /* 0x000e620000000800 */
[----:B------:R-:W-:Y:S02]  /*8c50*/  LDSM.16.MT88.4 R20, [R205+0x18000] ;  /* 0x01800000cd14783b */ /* 0x000fe40000004200 */
[----:B------:R-:W-:-:S05]  /*8c60*/  LOP3.LUT R7, R0, R2, RZ, 0xc0, !PT ;  /* 0x0000000200077212 */ /* 0x000fca00078ec0ff */
[----:B------:R-:W2:Y:S01]  /*8c70*/  MUFU.EX2 R28, R28 ;  /* 0x0000001c001c7308 */ /* 0x000ea20000000800 */
[--C-:B------:R-:W-:Y:S01]  /*8c80*/  HSET2.LE.AND R0, R13, R172.reuse, PT ;  /* 0x000000ac0d007233 */ /* 0x100fe20003803000 */
[----:B------:R-:W-:Y:S01]  /*8c90*/  F2FP.BF16.PACK_AB R2, R184, R177 ;  /* 0x000000b1b802723e */ /* 0x000fe200000010ff */
[----:B------:R-:W4:Y:S03]  /*8ca0*/  LDSM.16.MT88.4 R12, [R208+0x18000] ;  /* 0x01800000d00c783b */ /* 0x000f260000004200 */
[----:B---3--:R-:W-:Y:S01]  /*8cb0*/  LOP3.LUT R4, R0, R2, RZ, 0xc0, !PT ;  /* 0x0000000200047212 */ /* 0x008fe200078ec0ff */
[----:B------:R-:W-:Y:S01]  /*8cc0*/  HSET2.LE.AND R0, R11, R172, PT ;  /* 0x000000ac0b007233 */ /* 0x000fe20003803000 */
[----:B-----5:R-:W-:Y:S01]  /*8cd0*/  F2FP.BF16.PACK_AB R2, R185, R170 ;  /* 0x000000aab902723e */ /* 0x020fe200000010ff */
[-C--:B-1----:R-:W-:Y:S02]  /*8ce0*/  FMUL.FTZ R144, R144, R29.reuse ;  /* 0x0000001d90907220 */ /* 0x082fe40000410000 */
[-C--:B------:R-:W-:Y:S01]  /*8cf0*/  FMUL.FTZ R145, R145, R29.reuse ;  /* 0x0000001d91917220 */ /* 0x080fe20000410000 */
[----:B------:R-:W-:Y:S01]  /*8d00*/  LOP3.LUT R5, R0, R2, RZ, 0xc0, !PT ;  /* 0x0000000200057212 */ /* 0x000fe200078ec0ff */
[----:B------:R-:W-:-:S02]  /*8d10*/  FMUL.FTZ R148, R148, R29 ;  /* 0x0000001d94947220 */ /* 0x000fc40000410000 */
[----:B------:R-:W-:Y:S02]  /*8d20*/  FMUL.FTZ R149, R149, R29 ;  /* 0x0000001d95957220 */ /* 0x000fe40000410000 */
[-C--:B--2---:R-:W-:Y:S02]  /*8d30*/  FMUL.FTZ R146, R146, R28.reuse ;  /* 0x0000001c92927220 */ /* 0x084fe40000410000 */
[-C--:B------:R-:W-:Y:S02]  /*8d40*/  FMUL.FTZ R147, R147, R28.reuse ;  /* 0x0000001c93937220 */ /* 0x080fe40000410000 */
[-C--:B------:R-:W-:Y:S02]  /*8d50*/  FMUL.FTZ R150, R150, R28.reuse ;  /* 0x0000001c96967220 */ /* 0x080fe40000410000 */
[----:B------:R-:W-:-:S03]  /*8d60*/  FMUL.FTZ R151, R151, R28 ;  /* 0x0000001c97977220 */ /* 0x000fc60000410000 */
[C---:B----4-:R-:W-:Y:S08]  /*8d70*/  HMMA.16816.F32.BF16 R144, R4.reuse, R16, R144 ;  /* 0x000000100490723c */ /* 0x050ff00000041890 */
        /* <DEDUP_REMOVED lines=18> */
[----:B------:R-:W-:Y:S01]  /*8ea0*/  HMMA.16816.F32.BF16 R152, R4, R12, R152 ;  /* 0x0000000c0498723c */ /* 0x000fe20000041898 */
[----:B------:R-:W-:-:S07]  /*8eb0*/  IMAD.MOV.U32 R172, RZ, RZ, R241 ;  /* 0x000000ffffac7224 */ /* 0x000fce00078e00f1 */
        /* <DEDUP_REMOVED lines=21> */
[C---:B--2---:R-:W-:Y:S07]  /*9010*/  HMMA.16816.F32.BF16 R196, R4.reuse, R14, R40 ;  /* 0x0000000e04c4723c */ /* 0x044fee0000041828 */
[----:B------:R-:W-:Y:S01]  /*9020*/  IMAD.MOV.U32 R42, RZ, RZ, R190 ;  /* 0x000000ffff2a7224 */ /* 0x000fe200078e00be */
[----:B------:R-:W-:Y:S01]  /*9030*/  MOV R43, R191 ;  /* 0x000000bf002b7202 */ /* 0x000fe20000000f00 */
[----:B------:R-:W-:Y:S01]  /*9040*/  IMAD.MOV.U32 R41, RZ, RZ, R188 ;  /* 0x000000ffff297224 */ /* 0x000fe200078e00bc */
[C---:B------:R-:W-:Y:S01]  /*9050*/  HMMA.16816.F32.BF16 R200, R4.reuse, R12, R36 ;  /* 0x0000000c04c8723c */ /* 0x040fe20000041824 */
[----:B------:R-:W-:Y:S01]  /*9060*/  MOV R40, R178 ;  /* 0x000000b200287202 */ /* 0x000fe20000000f00 */
[----:B------:R-:W2:Y:S06]  /*9070*/  LDSM.16.MT88.4 R12, [R208+0x1a000] ;  /* 0x01a00000d00c783b */ /* 0x000eac0000004200 */
[----:B-1----:R-:W-:Y:S07]  /*9080*/  HMMA.16816.F32.BF16 R188, R4, R16, R44 ;  /* 0x0000001004bc723c */ /* 0x002fee000004182c */
[----:B------:R-:W-:Y:S01]  /*9090*/  IMAD.MOV.U32 R47, RZ, RZ, R177 ;  /* 0x000000ffff2f7224 */ /* 0x000fe200078e00b1 */
[----:B------:R-:W-:-:S02]  /*90a0*/  MOV R46, R176 ;  /* 0x000000b0002e7202 */ /* 0x000fc40000000f00 */
[----:B------:R-:W-:Y:S02]  /*90b0*/  MOV R44, R179 ;  /* 0x000000b3002c7202 */ /* 0x000fe40000000f00 */
[----:B------:R-:W-:Y:S01]  /*90c0*/  HMMA.16816.F32.BF16 R176, R4, R18, R48 ;  /* 0x0000001204b0723c */ /* 0x000fe20000041830 */
[----:B------:R-:W1:Y:S01]  /*90d0*/  LDSM.16.MT88.4 R16, [R207+0x1a000] ;  /* 0x01a00000cf10783b */ /* 0x000e620000004200 */
        /* <DEDUP_REMOVED lines=15> */
[----:B------:R-:W-:Y:S01]  /*91d0*/  FMUL.FTZ R67, R67, R28 ;  /* 0x0000001c43437220 */ /* 0x000fe20000410000 */
        /* <DEDUP_REMOVED lines=13> */
[----:B------:R-:W-:-:S07]  /*92b0*/  IMAD.MOV.U32 R53, RZ, RZ, R172 ;  /* 0x000000ffff357224 */ /* 0x000fce00078e00ac */
[C---:B------:R-:W-:Y:S01]  /*92c0*/  HMMA.16816.F32.BF16 R192, R4.reuse, R14, R56 ;  /* 0x0000000e04c0723c */ /* 0x040fe20000041838 */
[----:B------:R-:W1:Y:S07]  /*92d0*/  LDSM.16.MT88.4 R12, [R205+0x1c000] ;  /* 0x01c00000cd0c783b */ /* 0x000e6e0000004200 */
[----:B------:R-:W-:Y:S01]  /*92e0*/  HMMA.16816.F32.BF16 R172, R4, R18, R64 ;  /* 0x0000001204ac723c */ /* 0x000fe20000041840 */
[----:B------:R-:W2:Y:S01]  /*92f0*/  LDSM.16.MT88.4 R16, [R206+0x1c000] ;  /* 0x01c00000ce10783b */ /* 0x000ea20000004200 */
        /* <DEDUP_REMOVED lines=21> */
[----:B------:R-:W-:Y:S02]  /*9450*/  FMUL.FTZ R81, R81, R29 ;  /* 0x0000001d51517220 */ /* 0x000fe40000410000 */
[-C--:B------:R-:W-:Y:S02]  /*9460*/  FMUL.FTZ R82, R82, R28.reuse ;  /* 0x0000001c52527220 */ /* 0x080fe40000410000 */
[----:B------:R-:W-:Y:S01]  /*9470*/  FMUL.FTZ R83, R83, R28 ;  /* 0x0000001c53537220 */ /* 0x000fe20000410000 */
[----:B------:R-:W-:Y:S01]  /*9480*/  HMMA.16816.F32.BF16 R136, R4, R20, R136 ;  /* 0x000000140488723c */ /* 0x000fe20000041888 */
[----:B------:R-:W-:Y:S01]  /*9490*/  MOV R63, R185 ;  /* 0x000000b9003f7202 */ /* 0x000fe20000000f00 */
[----:B------:R-:W-:Y:S01]  /*94a0*/  IMAD.MOV.U32 R61, RZ, RZ, R184 ;  /* 0x000000ffff3d7224 */ /* 0x000fe200078e00b8 */
[----:B------:R-:W-:Y:S01]  /*94b0*/  MOV R38, R186 ;  /* 0x000000ba00267202 */ /* 0x000fe20000000f00 */
[----:B------:R-:W-:-:S04]  /*94c0*/  IMAD.MOV.U32 R39, RZ, RZ, R187 ;  /* 0x000000ffff277224 */ /* 0x000fc800078e00bb */
[C---:B------:R-:W-:Y:S08]  /*94d0*/  HMMA.16816.F32.BF16 R20, R4.reuse, R22, R140 ;  /* 0x000000160414723c */ /* 0x040ff0000004188c */
[C---:B-1----:R-:W-:Y:S08]  /*94e0*/  HMMA.16816.F32.BF16 R184, R4.reuse, R12, R68 ;  /* 0x0000000c04b8723c */ /* 0x042ff00000041844 */
[C---:B------:R-:W-:Y:S01]  /*94f0*/  HMMA.16816.F32.BF16 R156, R4.reuse, R14, R72 ;  /* 0x0000000e049c723c */ /* 0x040fe20000041848 */
[----:B------:R-:W1:Y:S07]  /*9500*/  LDSM.16.MT88.4 R12, [R208+0x1c000] ;  /* 0x01c00000d00c783b */ /* 0x000e6e0000004200 */
[C---:B--2---:R-:W-:Y:S08]  /*9510*/  HMMA.16816.F32.BF16 R148, R4.reuse, R16, R76 ;  /* 0x000000100494723c */ /* 0x044ff0000004184c */
        /* <DEDUP_REMOVED lines=46> */
[----:B------:R-:W-:Y:S01]  /*9800*/  FFMA.FTZ R0, R35, c[0x0][0x23c], -R8 ;  /* 0x00008f0023007a23 */ /* 0x000fe20000010808 */
[----:B------:R-:W-:Y:S01]  /*9810*/  MOV R52, R3 ;  /* 0x0000000300347202 */ /* 0x000fe20000000f00 */
[----:B------:R-:W-:-:S02]  /*9820*/  IMAD.MOV.U32 R37, RZ, RZ, R31 ;  /* 0x000000ffff257224 */ /* 0x000fc400078e001f */
[-C--:B------:R-:W-:Y:S01]  /*9830*/  FMUL.FTZ R116, R116, R29.reuse ;  /* 0x0000001d74747220 */ /* 0x080fe20000410000 */
[----:B------:R3:W-:Y:S01]  /*9840*/  MUFU.EX2 R31, R0 ;  /* 0x00000000001f7308 */ /* 0x0007e20000000800 */
        /* <DEDUP_REMOVED lines=15> */
[----:B---3--:R-:W-:Y:S02]  /*9940*/  FFMA.FTZ R0, R33, c[0x0][0x23c], -R8 ;  /* 0x00008f0021007a23 */ /* 0x008fe40000010808 */
[----:B------:R-:W-:Y:S01]  /*9950*/  IMAD.WIDE.U32 R2, R24, -0x2daee0ad, RZ ;  /* 0xd2511f5318027825 */ /* 0x000fe200078e00ff */
[----:B------:R-:W-:-:S02]  /*9960*/  MOV R36, R170 ;  /* 0x000000aa00247202 */ /* 0x000fc40000000f00 */
[----:B------:R-:W-:Y:S01]  /*9970*/  MOV R66, R10 ;  /* 0x0000000a00427202 */ /* 0x000fe20000000f00 */
[----:B------:R3:W-:Y:S01]  /*9980*/  MUFU.EX2 R170, R0 ;  /* 0x0000000000aa7308 */ /* 0x0007e20000000800 */
[----:B------:R-:W-:Y:S01]  /*9990*/  LOP3.LUT R10, R2, 0xffff, RZ, 0xc0, !PT ;  /* 0x0000ffff020a7812 */ /* 0x000fe200078ec0ff */
[----:B-1----:R-:W-:Y:S01]  /*99a0*/  HMMA.16816.F32.BF16 R116, R4, R12, R116 ;  /* 0x0000000c0474723c */ /* 0x002fe20000041874 */
[----:B------:R-:W-:Y:S01]  /*99b0*/  IMAD.MOV.U32 R67, RZ, RZ, R11 ;  /* 0x000000ffff437224 */ /* 0x000fe200078e000b */
[----:B------:R-:W-:-:S05]  /*99c0*/  SHF.R.U32.HI R11, RZ, 0x18, R2 ;  /* 0x00000018ff0b7819 */ /* 0x000fca0000011602 */
[----:B------:R-:W-:Y:S01]  /*99d0*/  SHF.R.U32.HI R12, RZ, 0x10, R2 ;  /* 0x00000010ff0c7819 */ /* 0x000fe20000011602 */
[----:B------:R-:W-:Y:S01]  /*99e0*/  HMMA.16816.F32.BF16 R120, R4, R14, R120 ;  /* 0x0000000e0478723c */ /* 0x000fe20000041878 */
[----:B------:R-:W-:Y:S01]  /*99f0*/  LOP3.LUT R13, R2, 0xff, RZ, 0xc0, !PT ;  /* 0x000000ff020d7812 */ /* 0x000fe200078ec0ff */
[----:B------:R-:W-:Y:S01]  /*9a00*/  FFMA.FTZ R2, R34, c[0x0][0x23c], -R8 ;  /* 0x00008f0022027a23 */ /* 0x000fe20000010808 */
[----:B---3--:R-:W-:Y:S01]  /*9a10*/  LOP3.LUT R0, R3, UR17, R26, 0x96, !PT ;  /* 0x0000001103007c12 */ /* 0x008fe2000f8e961a */
[----:B------:R-:W-:-:S04]  /*9a20*/  FFMA.FTZ R3, R133, c[0x0][0x23c], -R8 ;  /* 0x00008f0085037a23 */ /* 0x000fc80000010808 */
[C---:B--2---:R-:W-:Y:S01]  /*9a30*/  HMMA.16816.F32.BF16 R124, R4.reuse, R16, R124 ;  /* 0x00000010047c723c */ /* 0x044fe2000004187c */
[----:B------:R1:W-:Y:S07]  /*9a40*/  MUFU.EX2 R81, R3 ;  /* 0x0000000300517308 */ /* 0x0003ee0000000800 */
[----:B------:R-:W-:Y:S01]  /*9a50*/  HMMA.16816.F32.BF16 R128, R4, R18, R128 ;  /* 0x000000120480723c */ /* 0x000fe20000041880 */
[----:B------:R-:W-:-:S06]  /*9a60*/  SHF.R.U32.HI R10, RZ, 0x8, R10 ;  /* 0x00000008ff0a7819 */ /* 0x000fcc000001160a */
[----:B------:R-:W-:Y:S01]  /*9a70*/  FFMA.FTZ R4, R135, c[0x0][0x23c], -R9 ;  /* 0x00008f0087047a23 */ /* 0x000fe20000010809 */
[----:B------:R2:W-:Y:S01]  /*9a80*/  MUFU.EX2 R87, R2 ;  /* 0x0000000200577308 */ /* 0x0005e20000000800 */
[----:B-1----:R-:W-:-:S07]  /*9a90*/  LOP3.LUT R3, R12, 0xff, RZ, 0xc0, !PT ;  /* 0x000000ff0c037812 */ /* 0x002fce00078ec0ff */
[----:B------:R-:W1:Y:S01]  /*9aa0*/  MUFU.EX2 R60, R4 ;  /* 0x00000004003c7308 */ /* 0x000e620000000800 */
[----:B------:R-:W-:Y:S01]  /*9ab0*/  PRMT R16, R3, 0x5410, R11 ;  /* 0x0000541003107816 */ /* 0x000fe2000000000b */
[----:B------:R-:W-:Y:S01]  /*9ac0*/  FFMA.FTZ R3, R168, c[0x0][0x23c], -R9 ;  /* 0x00008f00a8037a23 */ /* 0x000fe20000010809 */
[----:B------:R-:W-:Y:S02]  /*9ad0*/  PRMT R17, R13, 0x5410, R10 ;  /* 0x000054100d117816 */ /* 0x000fe4000000000a */
[----:B--2---:R-:W-:-:S03]  /*9ae0*/  LOP3.LUT R2, R0, 0xffff, RZ, 0xc0, !PT ;  /* 0x0000ffff00027812 */ /* 0x004fc600078ec0ff */
[----:B------:R2:W-:Y:S01]  /*9af0*/  MUFU.EX2 R86, R3 ;  /* 0x0000000300567308 */ /* 0x0005e20000000800 */
[----:B------:R-:W-:Y:S01]  /*9b00*/  FFMA.FTZ R11, R134, c[0x0][0x23c], -R9 ;  /* 0x00008f00860b7a23 */ /* 0x000fe20000010809 */
[----:B------:R-:W3:Y:S01]  /*9b10*/  LDSM.16.MT88.4 R12, [R205+0x18800] ;  /* 0x01880000cd0c783b */ /* 0x000ee20000004200 */
[----:B------:R-:W-:Y:S02]  /*9b20*/  SHF.R.U32.HI R10, RZ, 0x8, R2 ;  /* 0x00000008ff0a7819 */ /* 0x000fe40000011602 */
[----:B------:R-:W-:-:S04]  /*9b30*/  LOP3.LUT R2, R0, 0xff, RZ, 0xc0, !PT ;  /* 0x000000ff00027812 */ /* 0x000fc800078ec0ff */
[----:B------:R-:W-:Y:S02]  /*9b40*/  PRMT R10, R2, 0x5410, R10 ;  /* 0x00005410020a7816 */ /* 0x000fe4000000000a */
[--C-:B------:R-:W-:Y:S02]  /*9b50*/  SHF.R.U32.HI R2, RZ, 0x18, R0.reuse ;  /* 0x00000018ff027819 */ /* 0x100fe40000011600 */
[----:B--2---:R-:W-:-:S04]  /*9b60*/  SHF.R.U32.HI R3, RZ, 0x10, R0 ;  /* 0x00000010ff037819 */ /* 0x004fc80000011600 */
[----:B------:R-:W-:Y:S01]  /*9b70*/  LOP3.LUT R0, R3, 0xff, RZ, 0xc0, !PT ;  /* 0x000000ff03007812 */ /* 0x000fe200078ec0ff */
[----:B------:R-:W-:Y:S01]  /*9b80*/  FFMA.FTZ R3, R169, c[0x0][0x23c], -R9 ;  /* 0x00008f00a9037a23 */ /* 0x000fe20000010809 */
[----:B-1----:R-:W-:Y:S02]  /*9b90*/  MOV R169, R60 ;  /* 0x0000003c00a97202 */ /* 0x002fe40000000f00 */
[----:B------:R-:W1:Y:S01]  /*9ba0*/  LDC.U8 R60, c[0x0][0x2d8] ;  /* 0x0000b600ff3c7b82 */ /* 0x000e620000000000 */
[----:B------:R-:W2:Y:S01]  /*9bb0*/  MUFU.EX2 R80, R11 ;  /* 0x0000000b00507308 */ /* 0x000ea20000000800 */
[----:B------:R-:W-:Y:S02]  /*9bc0*/  PRMT R5, R0, 0x5410, R2 ;  /* 0x0000541000057816 */ /* 0x000fe40000000002 */
[----:B------:R-:W-:-:S05]  /*9bd0*/  F2FP.BF16.PACK_AB R2, R87, R81 ;  /* 0x000000515702723e */ /* 0x000fca00000010ff */
[----:B------:R-:W4:Y:S01]  /*9be0*/  MUFU.EX2 R3, R3 ;  /* 0x0000000300037308 */ /* 0x000f220000000800 */
[----:B-1----:R-:W-:-:S05]  /*9bf0*/  PRMT R60, R60, 0x7054, R60 ;  /* 0x000070543c3c7816 */ /* 0x002fca000000003c */
[----:B------:R-:W-:-:S05]  /*9c00*/  HSET2.LE.AND R0, R17, R60, PT ;  /* 0x0000003c11007233 */ /* 0x000fca0003803000 */
[----:B------:R-:W-:Y:S01]  /*9c10*/  LOP3.LUT R6, R0, R2, RZ, 0xc0, !PT ;  /* 0x0000000200067212 */ /* 0x000fe200078ec0ff */
[--C-:B------:R-:W-:Y:S01]  /*9c20*/  HSET2.LE.AND R0, R16, R60.reuse, PT ;  /* 0x0000003c10007233 */ /* 0x100fe20003803000 */
[----:B--2---:R-:W-:Y:S01]  /*9c30*/  F2FP.BF16.PACK_AB R2, R169, R80 ;  /* 0x00000050a902723e */ /* 0x004fe200000010ff */
[----:B------:R-:W-:Y:S01]  /*9c40*/  IMAD.MOV.U32 R71, RZ, RZ, R61 ;  /* 0x000000ffff477224 */ /* 0x000fe200078e003d */
[----:B------:R-:W-:Y:S01]  /*9c50*/  MOV R73, R54 ;  /* 0x0000003600497202 */ /* 0x000fe20000000f00 */
[----:B------:R-:W-:Y:S01]  /*9c60*/  IMAD.MOV.U32 R72, RZ, RZ, R53 ;  /* 0x000000ffff487224 */ /* 0x000fe200078e0035 */
[----:B------:R-:W-:Y:S01]  /*9c70*/  LOP3.LUT R7, R0, R2, RZ, 0xc0, !PT ;  /* 0x0000000200077212 */ /* 0x000fe200078ec0ff */
[--C-:B------:R-:W-:Y:S01]  /*9c80*/  HSET2.LE.AND R0, R10, R60.reuse, PT ;  /* 0x0000003c0a007233 */ /* 0x100fe20003803000 */
[----:B------:R-:W-:Y:S01]  /*9c90*/  F2FP.BF16.PACK_AB R2, R170, R31 ;  /* 0x0000001faa02723e */ /* 0x000fe200000010ff */
[----:B------:R-:W-:Y:S01]  /*9ca0*/  IMAD.MOV.U32 R62, RZ, RZ, R32 ;  /* 0x000000ffff3e7224 */ /* 0x000fe200078e0020 */
[----:B------:R-:W-:Y:S01]  /*9cb0*/  MOV R61, R52 ;  /* 0x00000034003d7202 */ /* 0x000fe20000000f00 */
[----:B------:R-:W-:Y:S01]  /*9cc0*/  IMAD.MOV.U32 R54, RZ, RZ, R41 ;  /* 0x000000ffff367224 */ /* 0x000fe200078e0029 */
[----:B------:R-:W-:Y:S01]  /*9cd0*/  LOP3.LUT R4, R0, R2, RZ, 0xc0, !PT ;  /* 0x0000000200047212 */ /* 0x000fe200078ec0ff */
[----:B------:R-:W-:Y:S01]  /*9ce0*/  HSET2.LE.AND R0, R5, R60, PT ;  /* 0x0000003c05007233 */ /* 0x000fe20003803000 */
[----:B----4-:R-:W-:Y:S01]  /*9cf0*/  F2FP.BF16.PACK_AB R2, R3, R86 ;  /* 0x000000560302723e */ /* 0x010fe200000010ff */
[----:B------:R-:W-:Y:S01]  /*9d00*/  IMAD.MOV.U32 R53, RZ, RZ, R43 ;  /* 0x000000ffff357224 */ /* 0x000fe200078e002b */
[----:B------:R-:W1:Y:S02]  /*9d10*/  LDSM.16.MT88.4 R32, [R206+0x18800] ;  /* 0x01880000ce20783b */ /* 0x000e640000004200 */
[----:B------:R-:W-:-:S02]  /*9d20*/  LOP3.LUT R5, R0, R2, RZ, 0xc0, !PT ;  /* 0x0000000200057212 */ /* 0x000fc400078ec0ff */
[----:B------:R-:W-:Y:S01]  /*9d30*/  MOV R60, R40 ;  /* 0x00000028003c7202 */ /* 0x000fe20000000f00 */
[----:B------:R-:W-:Y:S01]  /*9d40*/  LDSM.16.MT88.4 R16, [R205+0x1a800] ;  /* 0x01a80000cd10783b */ /* 0x000fe20000004200 */
[----:B------:R-:W-:-:S03]  /*9d50*/  MOV R52, R42 ;  /* 0x0000002a00347202 */ /* 0x000fc60000000f00 */
[C---:B---3--:R-:W-:Y:S01]  /*9d60*/  HMMA.16816.F32.BF16 R40, R4.reuse, R14, R20 ;  /* 0x0000000e0428723c */ /* 0x048fe20000041814 */
[----:B------:R-:W2:Y:S07]  /*9d70*/  LDSM.16.MT88.4 R20, [R207+0x18800] ;  /* 0x01880000cf14783b */ /* 0x000eae0000004200 */
[----:B------:R-:W-:Y:S01]  /*9d80*/  HMMA.16816.F32.BF16 R136, R4, R12, R136 ;  /* 0x0000000c0488723c */ /* 0x000fe20000041888 */
[----:B------:R-:W3:Y:S01]  /*9d90*/  LDSM.16.MT88.4 R12, [R206+0x1a800] ;  /* 0x01a80000ce0c783b */ /* 0x000ee20000004200 */
[----:B------:R-:W-:Y:S01]  /*9da0*/  IMAD.MOV.U32 R70, RZ, RZ, R51 ;  /* 0x000000ffff467224 */ /* 0x000fe200078e0033 */
[----:B------:R-:W-:-:S02]  /*9db0*/  MOV R51, R25 ;  /* 0x0000001900337202 */ /* 0x000fc40000000f00 */
        /* <DEDUP_REMOVED lines=19> */
[----:B------:R-:W-:Y:S01]  /*9ef0*/  MOV R83, R53 ;  /* 0x0000003500537202 */ /* 0x000fe20000000f00 */
[----:B------:R-:W-:Y:S01]  /*9f00*/  IMAD.MOV.U32 R76, RZ, RZ, R55 ;  /* 0x000000ffff4c7224 */ /* 0x000fe200078e0037 */
[----:B------:R-:W-:Y:S01]  /*9f10*/  MOV R168, R69 ;  /* 0x0000004500a87202 */ /* 0x000fe20000000f00 */
[----:B------:R-:W-:-:S02]  /*9f20*/  IMAD.MOV.U32 R135, RZ, RZ, R74 ;  /* 0x000000ffff877224 */ /* 0x000fc400078e004a */
        /* <DEDUP_REMOVED lines=15> */
[----:B------:R-:W1:Y:S01]  /*a020*/  LDSM.16.MT88.4 R36, [R208+0x1a800] ;  /* 0x01a80000d024783b */ /* 0x000e620000004200 */
[----:B------:R-:W-:Y:S01]  /*a030*/  HMMA.16816.F32.BF16 R60, R4, R16, R200 ;  /* 0x00000010043c723c */ /* 0x000fe200000418c8 */
[----:B------:R-:W-:Y:S01]  /*a040*/  MOV R11, R75 ;  /* 0x0000004b000b7202 */ /* 0x000fe20000000f00 */
[----:B------:R-:W-:Y:S01]  /*a050*/  IMAD.MOV.U32 R236, RZ, RZ, R168 ;  /* 0x000000ffffec7224 */ /* 0x000fe200078e00a8 */
[----:B------:R-:W-:-:S04]  /*a060*/  MOV R168, R79 ;  /* 0x0000004f00a87202 */ /* 0x000fc80000000f00 */
[----:B------:R-:W-:Y:S01]  /*a070*/  IMAD.MOV.U32 R203, RZ, RZ, R71 ;  /* 0x000000ffffcb7224 */ /* 0x000fe200078e0047 */
[----:B---3--:R-:W-:Y:S01]  /*a080*/  HMMA.16816.F32.BF16 R72, R4, R12, R188 ;  /* 0x0000000c0448723c */ /* 0x008fe200000418bc */
[----:B------:R-:W-:Y:S01]  /*a090*/  MOV R201, R134 ;  /* 0x0000008600c97202 */ /* 0x000fe20000000f00 */
[----:B------:R-:W-:-:S06]  /*a0a0*/  IMAD.MOV.U32 R134, RZ, RZ, R78 ;  /* 0x000000ffff867224 */ /* 0x000fcc00078e004e */
[C---:B------:R-:W-:Y:S01]  /*a0b0*/  HMMA.16816.F32.BF16 R68, R4.reuse, R18, R196 ;  /* 0x000000120444723c */ /* 0x040fe200000418c4 */
[----:B------:R-:W-:Y:S01]  /*a0c0*/  IMAD.MOV.U32 R190, RZ, RZ, R76 ;  /* 0x000000ffffbe7224 */ /* 0x000fe200078e004c */
[----:B------:R-:W-:Y:S01]  /*a0d0*/  MOV R84, R64 ;  /* 0x0000004000547202 */ /* 0x000fe20000000f00 */
[----:B------:R-:W-:Y:S04]  /*a0e0*/  LDSM.16.MT88.4 R16, [R206+0x1c800] ;  /* 0x01c80000ce10783b */ /* 0x000fe80000004200 */
[----:B------:R-:W-:Y:S02]  /*a0f0*/  MOV R199, R135 ;  /* 0x0000008700c77202 */ /* 0x000fe40000000f00 */
[----:B------:R-:W-:Y:S02]  /*a100*/  MOV R135, R77 ;  /* 0x0000004d00877202 */ /* 0x000fe40000000f00 */
[----:B------:R-:W-:Y:S01]  /*a110*/  HMMA.16816.F32.BF16 R76, R4, R14, R176 ;  /* 0x0000000e044c723c */ /* 0x000fe200000418b0 */
[----:B------:R-:W2:Y:S01]  /*a120*/  LDSM.16.MT88.4 R12, [R208+0x1c800] ;  /* 0x01c80000d00c783b */ /* 0x000ea20000004200 */
[----:B------:R-:W-:-:S06]  /*a130*/  IMAD.MOV.U32 R64, RZ, RZ, R51 ;  /* 0x000000ffff407224 */ /* 0x000fcc00078e0033 */
[C---:B----4-:R-:W-:Y:S08]  /*a140*/  HMMA.16816.F32.BF16 R152, R4.reuse, R24, R152 ;  /* 0x000000180498723c */ /* 0x050ff00000041898 */
[----:B------:R-:W-:Y:S01]  /*a150*/  HMMA.16816.F32.BF16 R48, R4, R26, R240 ;  /* 0x0000001a0430723c */ /* 0x000fe200000418f0 */
[----:B------:R-:W3:Y:S01]  /*a160*/  LDSM.16.MT88.4 R24, [R207+0x1a800] ;  /* 0x01a80000cf18783b */ /* 0x000ee20000004200 */
[----:B------:R-:W-:Y:S01]  /*a170*/  MOV R191, R2 ;  /* 0x0000000200bf7202 */ /* 0x000fe20000000f00 */
[----:B------:R-:W-:Y:S01]  /*a180*/  IMAD.MOV.U32 R198, RZ, RZ, R10 ;  /* 0x000000ffffc67224 */ /* 0x000fe200078e000a */
[----:B------:R-:W-:Y:S01]  /*a190*/  MOV R2, R81 ;  /* 0x0000005100027202 */ /* 0x000fe20000000f00 */
[----:B------:R-:W-:-:S03]  /*a1a0*/  IMAD.MOV.U32 R200, RZ, RZ, R11 ;  /* 0x000000ffffc87224 */ /* 0x000fc600078e000b */
[----:B------:R-:W-:Y:S01]  /*a1b0*/  HMMA.16816.F32.BF16 R144, R4, R32, R144 ;  /* 0x000000200490723c */ /* 0x000fe20000041890 */
[----:B------:R-:W4:Y:S01]  /*a1c0*/  LDSM.16.MT88.4 R32, [R207+0x1c800] ;  /* 0x01c80000cf20783b */ /* 0x000f220000004200 */
[----:B------:R-:W-:Y:S01]  /*a1d0*/  IMAD.MOV.U32 R0, RZ, RZ, R80 ;  /* 0x000000ffff007224 */ /* 0x000fe200078e0050 */
[----:B------:R-:W-:Y:S01]  /*a1e0*/  MOV R11, R83 ;  /* 0x00000053000b7202 */ /* 0x000fe20000000f00 */
[----:B------:R-:W-:-:S04]  /*a1f0*/  IMAD.MOV.U32 R10, RZ, RZ, R82 ;  /* 0x000000ffff0a7224 */ /* 0x000fc800078e0052 */
[----:B-1----:R-:W-:Y:S01]  /*a200*/  HMMA.16816.F32.BF16 R80, R4, R36, R164 ;  /* 0x000000240450723c */ /* 0x002fe200000418a4 */
[----:B------:R-:W-:Y:S01]  /*a210*/  MOV R240, R133 ;  /* 0x0000008500f07202 */ /* 0x000fe20000000f00 */
[----:B------:R-:W-:Y:S01]  /*a220*/  IMAD.MOV.U32 R133, RZ, RZ, R64 ;  /* 0x000000ffff857224 */ /* 0x000fe200078e0040 */
[----:B------:R-:W-:Y:S01]  /*a230*/  MOV R189, R65 ;  /* 0x0000004100bd7202 */ /* 0x000fe20000000f00 */
[----:B------:R-:W-:-:S04]  /*a240*/  IMAD.MOV.U32 R188, RZ, RZ, R66 ;  /* 0x000000ffffbc7224 */ /* 0x000fc800078e0042 */
[----:B------:R-:W-:Y:S01]  /*a250*/  HMMA.16816.F32.BF16 R160, R4, R20, R160 ;  /* 0x0000001404a0723c */ /* 0x000fe200000418a0 */
[----:B------:R-:W1:Y:S01]  /*a260*/  LDSM.16.MT88.4 R20, [R205+0x1c800] ;  /* 0x01c80000cd14783b */ /* 0x000e620000004200 */
[----:B------:R-:W-:-:S06]  /*a270*/  MOV R202, R67 ;  /* 0x0000004300ca7202 */ /* 0x000fcc0000000f00 */
[C---:B--2---:R-:W-:Y:S08]  /*a280*/  HMMA.16816.F32.BF16 R164, R4.reuse, R12, R56 ;  /* 0x0000000c04a4723c */ /* 0x044ff00000041838 */
[C---:B------:R-:W-:Y:S01]  /*a290*/  HMMA.16816.F32.BF16 R56, R4.reuse, R14, R88 ;  /* 0x0000000e0438723c */ /* 0x040fe20000041858 */
[----:B------:R-:W2:Y:S07]  /*a2a0*/  LDSM.16.MT88.4 R12, [R205+0x1e800] ;  /* 0x01e80000cd0c783b */ /* 0x000eae0000004200 */
[C---:B---3--:R-:W-:Y:S08]  /*a2b0*/  HMMA.16816.F32.BF16 R64, R4.reuse, R24, R180 ;  /* 0x000000180440723c */ /* 0x048ff000000418b4 */
[C---:B------:R-:W-:Y:S08]  /*a2c0*/  HMMA.16816.F32.BF16 R180, R4.reuse, R16, R148 ;  /* 0x0000001004b4723c */ /* 0x040ff00000041894 */
        /* <DEDUP_REMOVED lines=15> */
[----:B------:R-:W-:Y:S01]  /*a3c0*/  UIADD3 UR4, UR4, 0x1, URZ ;  /* 0x0000000104047890 */ /* 0x000fe2000fffe03f */
[----:B------:R-:W-:Y:S01]  /*a3d0*/  IMAD.MOV.U32 R241, RZ, RZ, R84 ;  /* 0x000000fffff17224 */ /* 0x000fe200078e0054 */
[----:B------:R-:W-:Y:S01]  /*a3e0*/  MOV R37, R236 ;  /* 0x000000ec00257202 */ /* 0x000fe20000000f00 */
[----:B------:R-:W-:Y:S01]  /*a3f0*/  IMAD.MOV.U32 R236, RZ, RZ, R240 ;  /* 0x000000ffffec7224 */ /* 0x000fe200078e00f0 */
[----:B------:R-:W-:-:S02]  /*a400*/  MOV R240, R244 ;  /* 0x000000f400f07202 */ /* 0x000fc40000000f00 */
[----:B------:R-:W-:Y:S02]  /*a410*/  MOV R244, R0 ;  /* 0x0000000000f47202 */ /* 0x000fe40000000f00 */
[----:B------:R-:W-:Y:S02]  /*a420*/  MOV R196, R199 ;  /* 0x000000c700c47202 */ /* 0x000fe40000000f00 */
[----:B------:R-:W-:Y:S02]  /*a430*/  MOV R0, UR4 ;  /* 0x0000000400007c02 */ /* 0x000fe40008000f00 */
[----:B------:R-:W-:Y:S01]  /*a440*/  MOV R199, R241 ;  /* 0x000000f100c77202 */ /* 0x000fe20000000f00 */
[----:B------:R-:W-:Y:S01]  /*a450*/  IMAD.MOV.U32 R3, RZ, RZ, R168 ;  /* 0x000000ffff037224 */ /* 0x000fe200078e00a8 */
[----:B------:R-:W-:Y:S02]  /*a460*/  MOV R241, R2 ;  /* 0x0000000200f17202 */ /* 0x000fe40000000f00 */
[----:B------:R-:W-:-:S02]  /*a470*/  MOV R2, R135 ;  /* 0x0000008700027202 */ /* 0x000fc40000000f00 */
[----:B------:R-:W-:Y:S01]  /*a480*/  LOP3.LUT R0, R245, UR27, R0, 0x96, !PT ;  /* 0x0000001bf5007c12 */ /* 0x000fe2000f8e9600 */
[----:B----4-:R-:W-:Y:S02]  /*a490*/  HMMA.16816.F32.BF16 R148, R4, R32, R92 ;  /* 0x000000200494723c */ /* 0x010fe4000004185c */
[----:B------:R-:W-:Y:S01]  /*a4a0*/  IMAD.MOV.U32 R36, RZ, RZ, R2 ;  /* 0x000000ffff247224 */ /* 0x000fe200078e0002 */
[----:B------:R-:W-:-:S04]  /*a4b0*/  MOV R24, R134 ;  /* 0x0000008600187202 */ /* 0x000fc80000000f00 */
[----:B------:R-:W-:Y:S01]  /*a4c0*/  MOV R92, R3 ;  /* 0x00000003005c7202 */ /* 0x000fe20000000f00 */
[----:B------:R-:W-:Y:S01]  /*a4d0*/  IMAD.WIDE.U32 R2, R0, -0x326172a9, RZ ;  /* 0xcd9e8d5700027825 */ /* 0x000fe200078e00ff */
[----:B------:R-:W-:Y:S02]  /*a4e0*/  MOV R169, R133 ;  /* 0x0000008500a97202 */ /* 0x000fe40000000f00 */
[----:B------:R-:W-:Y:S01]  /*a4f0*/  MOV R168, R132 ;  /* 0x0000008400a87202 */ /* 0x000fe20000000f00 */
[----:B-1----:R-:W-:Y:S01]  /*a500*/  HMMA.16816.F32.BF16 R184, R4, R20, R184 ;  /* 0x0000001404b8723c */ /* 0x002fe200000418b8 */
[----:B------:R-:W-:Y:S02]  /*a510*/  LOP3.LUT R0, R3, UR16, R30, 0x96, !PT ;  /* 0x0000001003007c12 */ /* 0x000fe4000f8e961e */
[----:B------:R-:W-:-:S05]  /*a520*/  LOP3.LUT R3, R247, UR14, R2, 0x96, !PT ;  /* 0x0000000ef7037c12 */ /* 0x000fca000f8e9602 */
[----:B------:R-:W-:Y:S01]  /*a530*/  HMMA.16816.F32.BF16 R132, R4, R26, R172 ;  /* 0x0000001a0484723c */ /* 0x000fe200000418ac */
[----:B------:R-:W-:Y:S01]  /*a540*/  MOV R33, R169 ;  /* 0x000000a900217202 */ /* 0x000fe20000000f00 */
[----:B------:R-:W-:Y:S01]  /*a550*/  IMAD.MOV.U32 R93, RZ, RZ, R168 ;  /* 0x000000ffff5d7224 */ /* 0x000fe200078e00a8 */
[----:B------:R-:W-:-:S05]  /*a560*/  MOV R94, R171 ;  /* 0x000000ab005e7202 */ /* 0x000fca0000000f00 */
[----:B------:R-:W-:Y:S01]  /*a570*/  HMMA.16816.F32.BF16 R156, R4, R22, R156 ;  /* 0x00000016049c723c */ /* 0x000fe2000004189c */
[----:B------:R-:W1:Y:S01]  /*a580*/  LDSM.16.MT88.4 R20, [R208+0x1e800] ;  /* 0x01e80000d014783b */ /* 0x000e620000004200 */
[----:B------:R-:W-:Y:S01]  /*a590*/  MOV R95, R170 ;  /* 0x000000aa005f7202 */ /* 0x000fe20000000f00 */
[----:B------:R-:W-:-:S05]  /*a5a0*/  IMAD.MOV.U32 R27, RZ, RZ, R188 ;  /* 0x000000ffff1b7224 */ /* 0x000fca00078e00bc */
[----:B--2---:R-:W-:Y:S01]  /*a5b0*/  HMMA.16816.F32.BF16 R172, R4, R12, R100 ;  /* 0x0000000c04ac723c */ /* 0x004fe20000041864 */
[----:B------:R-:W-:-:S07]  /*a5c0*/  IMAD.MOV.U32 R26, RZ, RZ, R191 ;  /* 0x000000ffff1a7224 */ /* 0x000fce00078e00bf */
[----:B------:R-:W-:Y:S01]  /*a5d0*/  HMMA.16816.F32.BF16 R176, R4, R14, R104 ;  /* 0x0000000e04b0723c */ /* 0x000fe20000041868 */
[----:B------:R-:W2:Y:S01]  /*a5e0*/  LDSM.16.MT88.4 R12, [R207+0x1e800] ;  /* 0x01e80000cf0c783b */ /* 0x000ea20000004200 */
[----:B------:R-:W-:-:S06]  /*a5f0*/  MOV R91, R196 ;  /* 0x000000c4005b7202 */ /* 0x000fcc0000000f00 */
[----:B------:R-:W-:Y:S01]  /*a600*/  HMMA.16816.F32.BF16 R84, R4, R38, R192 ;  /* 0x000000260454723c */ /* 0x000fe200000418c0 */
[----:B------:R-:W-:-:S06]  /*a610*/  MOV R90, R197 ;  /* 0x000000c5005a7202 */ /* 0x000fcc0000000f00 */
[----:B------:R-:W-:Y:S01]  /*a620*/  MOV R39, R189 ;  /* 0x000000bd00277202 */ /* 0x000fe20000000f00 */
[----:B------:R-:W-:Y:S01]  /*a630*/  HMMA.16816.F32.BF16 R168, R4, R34, R96 ;  /* 0x0000002204a8723c */ /* 0x000fe20000041860 */
[----:B------:R-:W-:-:S06]  /*a640*/  MOV R38, R190 ;  /* 0x000000be00267202 */ /* 0x000fcc0000000f00 */
[----:B------:R-:W-:Y:S01]  /*a650*/  IMAD.MOV.U32 R98, RZ, RZ, R10 ;  /* 0x000000ffff627224 */ /* 0x000fe200078e000a */
[----:B------:R-:W-:Y:S01]  /*a660*/  MOV R99, R11 ;  /* 0x0000000b00637202 */ /* 0x000fe20000000f00 */
[----:B---3--:R-:W-:Y:S01]  /*a670*/  HMMA.16816.F32.BF16 R188, R4, R16, R108 ;  /* 0x0000001004bc723c */ /* 0x008fe2000004186c */
[----:B------:R-:W-:-:S06]  /*a680*/  IMAD.WIDE.U32 R10, R0, -0x2daee0ad, RZ ;  /* 0xd2511f53000a7825 */ /* 0x000fcc00078e00ff */
[----:B------:R-:W-:Y:S01]  /*a690*/  IMAD.WIDE.U32 R16, R3, -0x2daee0ad, RZ ;  /* 0xd2511f5303107825 */ /* 0x000fe200078e00ff */
[----:B------:R-:W-:Y:S02]  /*a6a0*/  LOP3.LUT R2, R11, UR13, R98, 0x96, !PT ;  /* 0x0000000d0b027c12 */ /* 0x000fe4000f8e9662 */
[----:B------:R-:W-:Y:S02]  /*a6b0*/  MOV R35, R90 ;  /* 0x0000005a00237202 */ /* 0x000fe40000000f00 */
[----:B------:R-:W-:Y:S01]  /*a6c0*/  LOP3.LUT R0, R17, UR11, R10, 0x96, !PT ;  /* 0x0000000b11007c12 */ /* 0x000fe2000f8e960a */
[----:B------:R-:W-:Y:S01]  /*a6d0*/  IMAD.MOV.U32 R90, RZ, RZ, R91 ;  /* 0x000000ffff5a7224 */ /* 0x000fe200078e005b */
[----:B------:R-:W-:Y:S01]  /*a6e0*/  MOV R91, R26 ;  /* 0x0000001a005b7202 */ /* 0x000fe20000000f00 */
[----:B------:R-:W-:Y:S01]  /*a6f0*/  IMAD.WIDE.U32 R10, R2, -0x326172a9, RZ ;  /* 0xcd9e8d57020a7825 */ /* 0x000fe200078e00ff */
[----:B------:R-:W-:-:S03]  /*a700*/  MOV R34, R27 ;  /* 0x0000001b00227202 */ /* 0x000fc60000000f00 */
[----:B------:R-:W-:Y:S01]  /*a710*/  IMAD.WIDE.U32 R26, R0, -0x326172a9, RZ ;  /* 0xcd9e8d57001a7825 */ /* 0x000fe200078e00ff */
[----:B------:R-:W-:-:S04]  /*a720*/  LOP3.LUT R2, R11, UR12, R246, 0x96, !PT ;  /* 0x0000000c0b027c12 */ /* 0x000fc8000f8e96f6 */
[----:B------:R-:W-:Y:S02]  /*a730*/  LOP3.LUT R10, R27, UR10, R10, 0x96, !PT ;  /* 0x0000000a1b0a7c12 */ /* 0x000fe4000f8e960a */
[----:B------:R-:W-:Y:S01]  /*a740*/  MOV R99, R94 ;  /* 0x0000005e00637202 */ /* 0x000fe20000000f00 */
[----:B------:R-:W-:Y:S01]  /*a750*/  IMAD.WIDE.U32 R2, R2, -0x2daee0ad, RZ ;  /* 0xd2511f5302027825 */ /* 0x000fe200078e00ff */
[----:B------:R-:W-:-:S03]  /*a760*/  MOV R94, R31 ;  /* 0x0000001f005e7202 */ /* 0x000fc60000000f00 */
[----:B------:R-:W-:Y:S02]  /*a770*/  FFMA.FTZ R0, R252, c[0x0][0x23c], -R8 ;  /* 0x00008f00fc007a23 */ /* 0x000fe40000010808 */
[----:B------:R-:W-:Y:S01]  /*a780*/  IMAD.WIDE.U32 R30, R10, -0x2daee0ad, RZ ;  /* 0xd2511f530a1e7825 */ /* 0x000fe200078e00ff */
[----:B------:R-:W-:Y:S02]  /*a790*/  MOV R88, R199 ;  /* 0x000000c700587202 */ /* 0x000fe40000000f00 */
[----:B------:R-:W-:Y:S02]  /*a7a0*/  MOV R98, R95 ;  /* 0x0000005f00627202 */ /* 0x000fe40000000f00 */
[----:B------:R-:W-:Y:S02]  /*a7b0*/  MOV R95, R239 ;  /* 0x000000ef005f7202 */ /* 0x000fe40000000f00 */
[----:B------:R3:W-:Y:S01]  /*a7c0*/  MUFU.EX2 R239, R0 ;  /* 0x0000000000ef7308 */ /* 0x0007e20000000800 */
[----:B------:R-:W-:-:S02]  /*a7d0*/  LOP3.LUT R10, R3, UR9, R16, 0x96, !PT ;  /* 0x00000009030a7c12 */ /* 0x000fc4000f8e9610 */
[----:B------:R-:W-:Y:S01]  /*a7e0*/  LOP3.LUT R2, R31, UR7, R2, 0x96, !PT ;  /* 0x000000071f027c12 */ /* 0x000fe2000f8e9602 */
[----:B------:R-:W-:Y:S02]  /*a7f0*/  IMAD.MOV.U32 R89, RZ, RZ, R198 ;  /* 0x000000ffff597224 */ /* 0x000fe400078e00c6 */
[----:B------:R-:W-:Y:S01]  /*a800*/  IMAD.MOV.U32 R97, RZ, RZ, R88 ;  /* 0x000000ffff617224 */ /* 0x000fe200078e0058 */
[----:B------:R-:W-:Y:S01]  /*a810*/  MOV R103, R25 ;  /* 0x0000001900677202 */ /* 0x000fe20000000f00 */
[----:B------:R-:W-:Y:S02]  /*a820*/  IMAD.MOV.U32 R32, RZ, RZ, R93 ;  /* 0x000000ffff207224 */ /* 0x000fe400078e005d */
[----:B------:R-:W-:Y:S02]  /*a830*/  IMAD.MOV.U32 R88, RZ, RZ, R238 ;  /* 0x000000ffff587224 */ /* 0x000fe400078e00ee */
[----:B------:R-:W-:Y:S02]  /*a840*/  IMAD.MOV.U32 R93, RZ, RZ, R24 ;  /* 0x000000ffff5d7224 */ /* 0x000fe400078e0018 */
[----:B---3--:R-:W-:-:S02]  /*a850*/  FFMA.FTZ R0, R250, c[0x0][0x23c], -R8 ;  /* 0x00008f00fa007a23 */ /* 0x008fc40000010808 */
[----:B------:R-:W-:Y:S02]  /*a860*/  IMAD.WIDE.U32 R2, R2, -0x326172a9, RZ ;  /* 0xcd9e8d5702027825 */ /* 0x000fe400078e00ff */
[----:B------:R3:W4:Y:S02]  /*a870*/  MUFU.EX2 R238, R0 ;  /* 0x0000000000ee7308 */ /* 0x0007240000000800 */
[----:B------:R-:W-:Y:S01]  /*a880*/  IMAD.WIDE.U32 R24, R10, -0x326172a9, RZ ;  /* 0xcd9e8d570a187825 */ /* 0x000fe200078e00ff */
[----:B------:R-:W-:Y:S01]  /*a890*/  MOV R96, R89 ;  /* 0x0000005900607202 */ /* 0x000fe20000000f00 */
[----:B------:R-:W-:Y:S01]  /*a8a0*/  HMMA.16816.F32.BF16 R196, R4, R18, R112 ;  /* 0x0000001204c4723c */ /* 0x000fe20000041870 */
[----:B------:R-:W-:-:S07]  /*a8b0*/  MOV R89, R237 ;  /* 0x000000ed00597202 */ /* 0x000fce0000000f00 */
[----:B-1----:R-:W-:Y:S01]  /*a8c0*/  HMMA.16816.F32.BF16 R120, R4, R22, R120 ;  /* 0x000000160478723c */ /* 0x002fe20000041878 */
[----:B---3--:R-:W-:-:S07]  /*a8d0*/  FFMA.FTZ R0, R251, c[0x0][0x23c], -R8 ;  /* 0x00008f00fb007a23 */ /* 0x008fce0000010808 */
[C---:B------:R-:W-:Y:S01]  /*a8e0*/  HMMA.16816.F32.BF16 R192, R4.reuse, R20, R116 ;  /* 0x0000001404c0723c */ /* 0x040fe20000041874 */
[----:B------:R1:W-:Y:S07]  /*a8f0*/  MUFU.EX2 R237, R0 ;  /* 0x0000000000ed7308 */ /* 0x0003ee0000000800 */
[C---:B--2---:R-:W-:Y:S08]  /*a900*/  HMMA.16816.F32.BF16 R124, R4.reuse, R12, R124 ;  /* 0x0000000c047c723c */ /* 0x044ff0000004187c */
[----:B------:R-:W-:Y:S01]  /*a910*/  HMMA.16816.F32.BF16 R128, R4, R14, R128 ;  /* 0x0000000e0480723c */ /* 0x000fe20000041880 */
[----:B-1----:R-:W-:Y:S01]  /*a920*/  LOP3.LUT R0, R3, UR18, R24, 0x96, !PT ;  /* 0x0000001203007c12 */ /* 0x002fe2000f8e9618 */
[----:B------:R-:W1:Y:S01]  /*a930*/  LDC.U8 R102, c[0x0][0x2d8] ;  /* 0x0000b600ff667b82 */ /* 0x000e620000000000 */
[----:B------:R-:W-:Y:S01]  /*a940*/  SHF.R.U32.HI R10, RZ, 0x18, R2 ;  /* 0x00000018ff0a7819 */ /* 0x000fe20000011602 */
[----:B------:R-:W2:Y:S03]  /*a950*/  LDSM.16.MT88.4 R16, [R205+0x19000] ;  /* 0x01900000cd10783b */ /* 0x000ea60000004200 */
[C---:B------:R-:W-:Y:S01]  /*a960*/  LOP3.LUT R4, R2.reuse, 0xffff, RZ, 0xc0, !PT ;  /* 0x0000ffff02047812 */ /* 0x040fe200078ec0ff */
[----:B------:R-:W-:Y:S01]  /*a970*/  FFMA.FTZ R3, R103, c[0x0][0x23c], -R9 ;  /* 0x00008f0067037a23 */ /* 0x000fe20000010809 */
[----:B------:R-:W-:Y:S01]  /*a980*/  LOP3.LUT R5, R2, 0xff, RZ, 0xc0, !PT ;  /* 0x000000ff02057812 */ /* 0x000fe200078ec0ff */
[----:B------:R-:W-:Y:S01]  /*a990*/  IMAD.MOV.U32 R103, RZ, RZ, R34 ;  /* 0x000000ffff677224 */ /* 0x000fe200078e0022 */
[----:B------:R-:W-:Y:S01]  /*a9a0*/  MOV R34, R35 ;  /* 0x0000002300227202 */ /* 0x000fe20000000f00 */
[----:B------:R-:W3:Y:S01]  /*a9b0*/  LDSM.16.MT88.4 R12, [R206+0x19000] ;  /* 0x01900000ce0c783b */ /* 0x000ee20000004200 */
[----:B------:R-:W-:Y:S01]  /*a9c0*/  MOV R35, R96 ;  /* 0x0000006000237202 */ /* 0x000fe20000000f00 */
[----:B------:R-:W-:Y:S01]  /*a9d0*/  IMAD.MOV.U32 R96, RZ, RZ, R97 ;  /* 0x000000ffff607224 */ /* 0x000fe200078e0061 */
[----:B------:R-:W-:Y:S01]  /*a9e0*/  MOV R97, R98 ;  /* 0x0000006200617202 */ /* 0x000fe20000000f00 */
[----:B------:R-:W-:Y:S01]  /*a9f0*/  IMAD.MOV.U32 R31, RZ, RZ, R36 ;  /* 0x000000ffff1f7224 */ /* 0x000fe200078e0024 */
[----:B------:R-:W-:Y:S01]  /*aa00*/  SHF.R.U32.HI R4, RZ, 0x8, R4 ;  /* 0x00000008ff047819 */ /* 0x000fe20000011604 */
[----:B------:R-:W-:Y:S01]  /*aa10*/  LDSM.16.MT88.4 R20, [R208+0x1d000] ;  /* 0x01d00000d014783b */ /* 0x000fe20000004200 */
[----:B------:R-:W-:Y:S01]  /*aa20*/  MOV R98, R99 ;  /* 0x0000006300627202 */ /* 0x000fe20000000f00 */
[----:B------:R-:W-:Y:S01]  /*aa30*/  IMAD.MOV.U32 R99, RZ, RZ, R32 ;  /* 0x000000ffff637224 */ /* 0x000fe200078e0020 */
[----:B------:R-:W-:-:S02]  /*aa40*/  MOV R32, R33 ;  /* 0x0000002100207202 */ /* 0x000fc40000000f00 */
[----:B------:R-:W-:Y:S01]  /*aa50*/  MOV R33, R92 ;  /* 0x0000005c00217202 */ /* 0x000fe20000000f00 */
[----:B------:R-:W-:Y:S01]  /*aa60*/  IMAD.MOV.U32 R92, RZ, RZ, R236 ;  /* 0x000000ffff5c7224 */ /* 0x000fe200078e00ec */
[----:B------:R-:W-:Y:S01]  /*aa70*/  SHF.R.U32.HI R7, RZ, 0x10, R2 ;  /* 0x00000010ff077819 */ /* 0x000fe20000011602 */
[----:B------:R5:W-:Y:S01]  /*aa80*/  MUFU.EX2 R236, R3 ;  /* 0x0000000300ec7308 */ /* 0x000be20000000800 */
[----:B------:R-:W-:Y:S01]  /*aa90*/  PRMT R11, R5, 0x5410, R4 ;  /* 0x00005410050b7816 */ /* 0x000fe20000000004 */
[----:B------:R-:W-:Y:S01]  /*aaa0*/  FFMA.FTZ R4, R103, c[0x0][0x23c], -R9 ;  /* 0x00008f0067047a23 */ /* 0x000fe20000010809 */
[C---:B------:R-:W-:Y:S02]  /*aab0*/  LOP3.LUT R2, R0.reuse, 0xffff, RZ, 0xc0, !PT ;  /* 0x0000ffff00027812 */ /* 0x040fe400078ec0ff */
[----:B------:R-:W-:Y:S02]  /*aac0*/  MOV R103, R34 ;  /* 0x0000002200677202 */ /* 0x000fe40000000f00 */
[----:B------:R-:W-:Y:S01]  /*aad0*/  MOV R34, R35 ;  /* 0x0000002300227202 */ /* 0x000fe20000000f00 */
[----:B------:R-:W-:Y:S01]  /*aae0*/  IMAD.MOV.U32 R35, RZ, RZ, R96 ;  /* 0x000000ffff237224 */ /* 0x000fe200078e0060 */
[----:B------:R-:W-:-:S02]  /*aaf0*/  LOP3.LUT R6, R0, 0xff, RZ, 0xc0, !PT ;  /* 0x000000ff00067812 */ /* 0x000fc400078ec0ff */
[--C-:B------:R-:W-:Y:S02]  /*ab00*/  SHF.R.U32.HI R5, RZ, 0x18, R0.reuse ;  /* 0x00000018ff057819 */ /* 0x100fe40000011600 */
[----:B------:R-:W-:Y:S02]  /*ab10*/  MOV R96, R97 ;  /* 0x0000006100607202 */ /* 0x000fe40000000f00 */
[----:B-----5:R-:W-:Y:S02]  /*ab20*/  SHF.R.U32.HI R3, RZ, 0x10, R0 ;  /* 0x00000010ff037819 */ /* 0x020fe40000011600 */
[----:B------:R-:W-:Y:S02]  /*ab30*/  SHF.R.U32.HI R0, RZ, 0x8, R2 ;  /* 0x00000008ff007819 */ /* 0x000fe40000011602 */
[----:B------:R-:W-:Y:S01]  /*ab40*/  MOV R97, R98 ;  /* 0x0000006200617202 */ /* 0x000fe20000000f00 */
[----:B------:R-:W-:Y:S01]  /*ab50*/  IMAD.MOV.U32 R98, RZ, RZ, R99 ;  /* 0x000000ffff627224 */ /* 0x000fe200078e0063 */
[----:B------:R-:W-:Y:S01]  /*ab60*/  LOP3.LUT R2, R3, 0xff, RZ, 0xc0, !PT ;  /* 0x000000ff03027812 */ /* 0x000fe200078ec0ff */
[----:B------:R-:W-:Y:S01]  /*ab70*/  FFMA.FTZ R3, R103, c[0x0][0x23c], -R8 ;  /* 0x00008f0067037a23 */ /* 0x000fe20000010808 */
[----:B------:R-:W-:Y:S01]  /*ab80*/  MOV R99, R32 ;  /* 0x0000002000637202 */ /* 0x000fe20000000f00 */
[----:B------:R-:W-:Y:S01]  /*ab90*/  IMAD.MOV.U32 R103, RZ, RZ, R34 ;  /* 0x000000ffff677224 */ /* 0x000fe200078e0022 */
[----:B------:R-:W-:Y:S01]  /*aba0*/  MOV R32, R33 ;  /* 0x0000002100207202 */ /* 0x000fe20000000f00 */
[----:B------:R-:W-:Y:S01]  /*abb0*/  IMAD.MOV.U32 R33, RZ, RZ, R88 ;  /* 0x000000ffff217224 */ /* 0x000fe200078e0058 */
[----:B------:R-:W-:-:S02]  /*abc0*/  MOV R34, R35 ;  /* 0x0000002300227202 */ /* 0x000fc40000000f00 */
[----:B------:R-:W-:Y:S01]  /*abd0*/  MOV R35, R96 ;  /* 0x0000006000237202 */ /* 0x000fe20000000f00 */
[----:B------:R-:W-:Y:S01]  /*abe0*/  IMAD.MOV.U32 R96, RZ, RZ, R97 ;  /* 0x000000ffff607224 */ /* 0x000fe200078e0061 */
[----:B------:R-:W-:Y:S02]  /*abf0*/  MOV R88, R89 ;  /* 0x0000005900587202 */ /* 0x000fe40000000f00 */
[----:B------:R-:W-:Y:S02]  /*ac00*/  MOV R89, R203 ;  /* 0x000000cb00597202 */ /* 0x000fe40000000f00 */
[----:B------:R-:W-:Y:S02]  /*ac10*/  MOV R97, R98 ;  /* 0x0000006200617202 */ /* 0x000fe40000000f00 */
[----:B------:R-:W-:Y:S01]  /*ac20*/  MOV R98, R99 ;  /* 0x0000006300627202 */ /* 0x000fe20000000f00 */
[----:B------:R-:W-:Y:S01]  /*ac30*/  IMAD.MOV.U32 R99, RZ, RZ, R32 ;  /* 0x000000ffff637224 */ /* 0x000fe200078e0020 */
[----:B------:R-:W-:-:S02]  /*ac40*/  MOV R32, R33 ;  /* 0x0000002100207202 */ /* 0x000fc40000000f00 */
[----:B------:R-:W-:Y:S01]  /*ac50*/  MOV R33, R88 ;  /* 0x0000005800217202 */ /* 0x000fe20000000f00 */
[----:B------:R-:W-:Y:S01]  /*ac60*/  IMAD.MOV.U32 R88, RZ, RZ, R89 ;  /* 0x000000ffff587224 */ /* 0x000fe200078e0059 */
[----:B------:R-:W-:Y:S02]  /*ac70*/  MOV R89, R90 ;  /* 0x0000005a00597202 */ /* 0x000fe40000000f00 */
[----:B------:R-:W-:Y:S01]  /*ac80*/  MOV R90, R91 ;  /* 0x0000005b005a7202 */ /* 0x000fe20000000f00 */
[----:B------:R-:W-:Y:S01]  /*ac90*/  IMAD.MOV.U32 R91, RZ, RZ, R38 ;  /* 0x000000ffff5b7224 */ /* 0x000fe200078e0026 */
[----:B------:R-:W-:Y:S02]  /*aca0*/  MOV R38, R39 ;  /* 0x0000002700267202 */ /* 0x000fe40000000f00 */
[----:B------:R-:W-:Y:S02]  /*acb0*/  MOV R39, R202 ;  /* 0x000000ca00277202 */ /* 0x000fe40000000f00 */
[----:B------:R5:W-:Y:S02]  /*acc0*/  MUFU.EX2 R202, R3 ;  /* 0x0000000300ca7308 */ /* 0x000be40000000800 */
[----:B-----5:R-:W-:-:S02]  /*acd0*/  FFMA.FTZ R3, R103, c[0x0][0x23c], -R9 ;  /* 0x00008f0067037a23 */ /* 0x020fc40000010809 */
[----:B------:R-:W-:Y:S01]  /*ace0*/  IMAD.MOV.U32 R103, RZ, RZ, R34 ;  /* 0x000000ffff677224 */ /* 0x000fe200078e0022 */
[----:B------:R-:W-:Y:S02]  /*acf0*/  MOV R34, R35 ;  /* 0x0000002300227202 */ /* 0x000fe40000000f00 */
[----:B------:R-:W-:Y:S01]  /*ad00*/  MOV R35, R96 ;  /* 0x0000006000237202 */ /* 0x000fe20000000f00 */
[----:B------:R-:W-:Y:S01]  /*ad10*/  IMAD.MOV.U32 R96, RZ, RZ, R32 ;  /* 0x000000ffff607224 */ /* 0x000fe200078e0020 */
[----:B------:R-:W-:Y:S02]  /*ad20*/  MOV R32, R33 ;  /* 0x0000002100207202 */ /* 0x000fe40000000f00 */
[----:B------:R-:W-:Y:S01]  /*ad30*/  MOV R33, R88 ;  /* 0x0000005800217202 */ /* 0x000fe20000000f00 */
[----:B------:R-:W-:Y:S01]  /*ad40*/  IMAD.MOV.U32 R88, RZ, RZ, R89 ;  /* 0x000000ffff587224 */ /* 0x000fe200078e0059 */
[----:B------:R-:W-:Y:S02]  /*ad50*/  MOV R89, R90 ;  /* 0x0000005a00597202 */ /* 0x000fe40000000f00 */
[----:B------:R-:W-:Y:S01]  /*ad60*/  MOV R90, R91 ;  /* 0x0000005b005a7202 */ /* 0x000fe20000000f00 */
[----:B------:R-:W-:Y:S01]  /*ad70*/  IMAD.MOV.U32 R91, RZ, RZ, R38 ;  /* 0x000000ffff5b7224 */ /* 0x000fe200078e0026 */
[----:B------:R-:W-:-:S02]  /*ad80*/  MOV R38, R39 ;  /* 0x0000002700267202 */ /* 0x000fc40000000f00 */
[----:B------:R-:W-:Y:S02]  /*ad90*/  MOV R39, R201 ;  /* 0x000000c900277202 */ /* 0x000fe40000000f00 */
[----:B------:R5:W-:Y:S01]  /*ada0*/  MUFU.EX2 R201, R3 ;  /* 0x0000000300c97308 */ /* 0x000be20000000800 */
[----:B-1----:R-:W-:Y:S02]  /*adb0*/  PRMT R102, R102, 0x7054, R102 ;  /* 0x0000705466667816 */ /* 0x002fe40000000066 */
[----:B------:R-:W-:-:S05]  /*adc0*/  PRMT R0, R6, 0x5410, R0 ;  /* 0x0000541006007816 */ /* 0x000fca0000000000 */
[----:B------:R1:W1:Y:S01]  /*add0*/  MUFU.EX2 R203, R4 ;  /* 0x0000000400cb7308 */ /* 0x0002620000000800 */
[----:B-----5:R-:W-:Y:S02]  /*ade0*/  FFMA.FTZ R3, R103, c[0x0][0x23c], -R9 ;  /* 0x00008f0067037a23 */ /* 0x020fe40000010809 */
[----:B------:R-:W-:Y:S01]  /*adf0*/  IMAD.MOV.U32 R103, RZ, RZ, R34 ;  /* 0x000000ffff677224 */ /* 0x000fe200078e0022 */
[----:B------:R-:W-:Y:S02]  /*ae00*/  MOV R34, R35 ;  /* 0x0000002300227202 */ /* 0x000fe40000000f00 */
[----:B------:R-:W-:Y:S01]  /*ae10*/  MOV R35, R96 ;  /* 0x0000006000237202 */ /* 0x000fe20000000f00 */
[----:B------:R-:W-:Y:S01]  /*ae20*/  IMAD.MOV.U32 R96, RZ, RZ, R32 ;  /* 0x000000ffff607224 */ /* 0x000fe200078e0020 */
[----:B------:R-:W-:Y:S02]  /*ae30*/  MOV R32, R33 ;  /* 0x0000002100207202 */ /* 0x000fe40000000f00 */
[----:B------:R-:W-:Y:S01]  /*ae40*/  MOV R33, R88 ;  /* 0x0000005800217202 */ /* 0x000fe20000000f00 */
[----:B------:R-:W-:Y:S01]  /*ae50*/  IMAD.MOV.U32 R88, RZ, RZ, R89 ;  /* 0x000000ffff587224 */ /* 0x000fe200078e0059 */
[----:B------:R-:W-:Y:S01]  /*ae60*/  MOV R89, R90 ;  /* 0x0000005a00597202 */ /* 0x000fe20000000f00 */
[----:B------:R-:W-:Y:S01]  /*ae70*/  HSET2.LE.AND R0, R0, R102, PT ;  /* 0x0000006600007233 */ /* 0x000fe20003803000 */
[----:B------:R-:W-:Y:S01]  /*ae80*/  MOV R90, R91 ;  /* 0x0000005b005a7202 */ /* 0x000fe20000000f00 */
[----:B------:R-:W-:Y:S01]  /*ae90*/  IMAD.MOV.U32 R91, RZ, RZ, R38 ;  /* 0x000000ffff5b7224 */ /* 0x000fe200078e0026 */
[----:B------:R-:W-:-:S02]  /*aea0*/  PRMT R5, R2, 0x5410, R5 ;  /* 0x0000541002057816 */ /* 0x000fc40000000005 */
[----:B----4-:R-:W-:Y:S02]  /*aeb0*/  F2FP.BF16.PACK_AB R2, R238, R239 ;  /* 0x000000efee02723e */ /* 0x010fe400000010ff */
[----:B------:R-:W-:Y:S02]  /*aec0*/  MOV R38, R39 ;  /* 0x0000002700267202 */ /* 0x000fe40000000f00 */
[----:B------:R-:W-:Y:S02]  /*aed0*/  MOV R39, R200 ;  /* 0x000000c800277202 */ /* 0x000fe40000000f00 */
[----:B------:R-:W4:Y:S01]  /*aee0*/  MUFU.EX2 R200, R3 ;  /* 0x0000000300c87308 */ /* 0x000f220000000800 */
[----:B-1----:R-:W-:Y:S01]  /*aef0*/  LOP3.LUT R4, R0, R2, RZ, 0xc0, !PT ;  /* 0x0000000200047212 */ /* 0x002fe200078ec0ff */
[----:B------:R-:W-:Y:S01]  /*af00*/  HSET2.LE.AND R0, R5, R102, PT ;  /* 0x0000006605007233 */ /* 0x000fe20003803000 */
[----:B------:R-:W-:Y:S02]  /*af10*/  F2FP.BF16.PACK_AB R2, R203, R236 ;  /* 0x000000eccb02723e */ /* 0x000fe400000010ff */
[----:B------:R-:W-:-:S02]  /*af20*/  LOP3.LUT R7, R7, 0xff, RZ, 0xc0, !PT ;  /* 0x000000ff07077812 */ /* 0x000fc400078ec0ff */
[----:B------:R-:W-:Y:S01]  /*af30*/  LOP3.LUT R5, R0, R2, RZ, 0xc0, !PT ;  /* 0x0000000200057212 */ /* 0x000fe200078ec0ff */
[----:B------:R-:W-:Y:S01]  /*af40*/  HSET2.LE.AND R0, R11, R102, PT ;  /* 0x000000660b007233 */ /* 0x000fe20003803000 */
[----:B------:R-:W-:Y:S02]  /*af50*/  PRMT R7, R7, 0x5410, R10 ;  /* 0x0000541007077816 */ /* 0x000fe4000000000a */
[----:B------:R-:W-:-:S04]  /*af60*/  F2FP.BF16.PACK_AB R2, R202, R237 ;  /* 0x000000edca02723e */ /* 0x000fc800000010ff */
[----:B------:R-:W-:Y:S01]  /*af70*/  LOP3.LUT R6, R0, R2, RZ, 0xc0, !PT ;  /* 0x0000000200067212 */ /* 0x000fe200078ec0ff */
[----:B------:R-:W-:Y:S01]  /*af80*/  HSET2.LE.AND R0, R7, R102, PT ;  /* 0x0000006607007233 */ /* 0x000fe20003803000 */
[----:B----4-:R-:W-:-:S04]  /*af90*/  F2FP.BF16.PACK_AB R2, R200, R201 ;  /* 0x000000c9c802723e */ /* 0x010fc800000010ff */
[----:B------:R-:W-:Y:S01]  /*afa0*/  LOP3.LUT R7, R0, R2, RZ, 0xc0, !PT ;  /* 0x0000000200077212 */ /* 0x000fe200078ec0ff */
[----:B------:R-:W-:Y:S01]  /*afb0*/  IMAD.MOV.U32 R252, RZ, RZ, R103 ;  /* 0x000000fffffc7224 */ /* 0x000fe200078e0067 */
[----:B------:R-:W-:Y:S02]  /*afc0*/  MOV R106, R34 ;  /* 0x00000022006a7202 */ /* 0x000fe40000000f00 */
[----:B------:R-:W-:Y:S02]  /*afd0*/  MOV R107, R35 ;  /* 0x00000023006b7202 */ /* 0x000fe40000000f00 */
[----:B------:R-:W-:Y:S01]  /*afe0*/  MOV R101, R32 ;  /* 0x0000002000657202 */ /* 0x000fe20000000f00 */
[----:B--2---:R-:W-:Y:S01]  /*aff0*/  HMMA.16816.F32.BF16 R136, R4, R16, R136 ;  /* 0x000000100488723c */ /* 0x004fe20000041888 */
        /* <DEDUP_REMOVED lines=9> */
[----:B---3--:R-:W-:Y:S01]  /*b090*/  HMMA.16816.F32.BF16 R144, R4, R12, R144 ;  /* 0x0000000c0490723c */ /* 0x008fe20000041890 */
[----:B------:R-:W-:Y:S02]  /*b0a0*/  MOV R91, R39 ;  /* 0x00000027005b7202 */ /* 0x000fe40000000f00 */
[----:B------:R-:W-:-:S05]  /*b0b0*/  MOV R3, R37 ;  /* 0x0000002500037202 */ /* 0x000fca0000000f00 */
        /* <DEDUP_REMOVED lines=13> */
[----:B------:R-:W2:Y:S01]  /*b190*/  LDSM.16.MT88.4 R12, [R207+0x1b000] ;  /* 0x01b00000cf0c783b */ /* 0x000ea20000004200 */
[----:B------:R-:W-:Y:S01]  /*b1a0*/  MOV R42, R88 ;  /* 0x00000058002a7202 */ /* 0x000fe20000000f00 */
[----:B------:R-:W-:Y:S01]  /*b1b0*/  IMAD.MOV.U32 R43, RZ, RZ, R89 ;  /* 0x000000ffff2b7224 */ /* 0x000fe200078e0059 */
[----:B------:R-:W-:-:S02]  /*b1c0*/  MOV R11, R90 ;  /* 0x0000005a000b7202 */ /* 0x000fc40000000f00 */
[----:B------:R-:W-:Y:S02]  /*b1d0*/  MOV R0, R91 ;  /* 0x0000005b00007202 */ /* 0x000fe40000000f00 */
[C---:B-1----:R-:W-:Y:S08]  /*b1e0*/  HMMA.16816.F32.BF16 R80, R4.reuse, R16, R80 ;  /* 0x000000100450723c */ /* 0x042ff00000041850 */
[----:B------:R-:W-:Y:S01]  /*b1f0*/  HMMA.16816.F32.BF16 R84, R4, R18, R84 ;  /* 0x000000120454723c */ /* 0x000fe20000041854 */
[----:B------:R-:W1:Y:S01]  /*b200*/  LDSM.16.MT88.4 R16, [R205+0x1d000] ;  /* 0x01d00000cd10783b */ /* 0x000e620000004200 */
[----:B------:R-:W-:Y:S01]  /*b210*/  IMAD.MOV.U32 R250, RZ, RZ, R92 ;  /* 0x000000fffffa7224 */ /* 0x000fe200078e005c */
[----:B------:R-:W-:-:S05]  /*b220*/  MOV R251, R94 ;  /* 0x0000005e00fb7202 */ /* 0x000fca0000000f00 */
[C---:B--2---:R-:W-:Y:S07]  /*b230*/  HMMA.16816.F32.BF16 R88, R4.reuse, R12, R64 ;  /* 0x0000000c0458723c */ /* 0x044fee0000041840 */
[----:B------:R-:W-:Y:S01]  /*b240*/  MOV R64, R93 ;  /* 0x0000005d00407202 */ /* 0x000fe20000000f00 */
[----:B------:R-:W-:Y:S02]  /*b250*/  IMAD.MOV.U32 R65, RZ, RZ, R95 ;  /* 0x000000ffff417224 */ /* 0x000fe400078e005f */
[----:B------:R-:W-:Y:S01]  /*b260*/  HMMA.16816.F32.BF16 R92, R4, R14, R132 ;  /* 0x0000000e045c723c */ /* 0x000fe20000041884 */
[----:B------:R-:W2:Y:S01]  /*b270*/  LDSM.16.MT88.4 R12, [R206+0x1d000] ;  /* 0x01d00000ce0c783b */ /* 0x000ea20000004200 */
[----:B------:R-:W-:Y:S01]  /*b280*/  MOV R41, R96 ;  /* 0x0000006000297202 */ /* 0x000fe20000000f00 */
[----:B------:R-:W-:Y:S01]  /*b290*/  IMAD.MOV.U32 R67, RZ, RZ, R97 ;  /* 0x000000ffff437224 */ /* 0x000fe200078e0061 */
[----:B------:R-:W-:-:S02]  /*b2a0*/  MOV R10, R98 ;  /* 0x00000062000a7202 */ /* 0x000fc40000000f00 */
[----:B------:R-:W-:Y:S01]  /*b2b0*/  MOV R66, R99 ;  /* 0x0000006300427202 */ /* 0x000fe20000000f00 */
[----:B------:R-:W-:Y:S01]  /*b2c0*/  IMAD.MOV.U32 R40, RZ, RZ, R102 ;  /* 0x000000ffff287224 */ /* 0x000fe200078e0066 */
[----:B------:R-:W-:Y:S02]  /*b2d0*/  MOV R50, R100 ;  /* 0x0000006400327202 */ /* 0x000fe40000000f00 */
[----:B------:R-:W-:Y:S01]  /*b2e0*/  MOV R51, R101 ;  /* 0x0000006500337202 */ /* 0x000fe20000000f00 */
[----:B-1----:R-:W-:Y:S07]  /*b2f0*/  HMMA.16816.F32.BF16 R96, R4, R16, R184 ;  /* 0x000000100460723c */ /* 0x002fee00000418b8 */
[----:B------:R-:W-:-:S02]  /*b300*/  MOV R187, R103 ;  /* 0x0000006700bb7202 */ /* 0x000fc40000000f00 */
[C---:B------:R-:W-:Y:S01]  /*b310*/  HMMA.16816.F32.BF16 R100, R4.reuse, R18, R156 ;  /* 0x000000120464723c */ /* 0x040fe2000004189c */
[----:B------:R-:W1:Y:S01]  /*b320*/  LDSM.16.MT88.4 R16, [R207+0x1d000] ;  /* 0x01d00000cf10783b */ /* 0x000e620000004200 */
[----:B------:R-:W-:Y:S01]  /*b330*/  MOV R48, R106 ;  /* 0x0000006a00307202 */ /* 0x000fe20000000f00 */
[----:B------:R-:W-:Y:S02]  /*b340*/  IMAD.MOV.U32 R49, RZ, RZ, R107 ;  /* 0x000000ffff317224 */ /* 0x000fe400078e006b */
[----:B------:R-:W-:Y:S01]  /*b350*/  FFMA.FTZ R0, R0, c[0x0][0x23c], -R8 ;  /* 0x00008f0000007a23 */ /* 0x000fe20000010808 */
[----:B------:R-:W-:Y:S01]  /*b360*/  LOP3.LUT R2, R25, UR8, R26, 0x96, !PT ;  /* 0x0000000819027c12 */ /* 0x000fe2000f8e961a */
[----:B------:R-:W-:Y:S01]  /*b370*/  LDSM.16.MT88.4 R156, [R208+0x19800] ;  /* 0x01980000d09c783b */ /* 0x000fe20000004200 */
[C---:B--2---:R-:W-:Y:S08]  /*b380*/  HMMA.16816.F32.BF16 R104, R4.reuse, R12, R180 ;  /* 0x0000000c0468723c */ /* 0x044ff000000418b4 */
[C---:B------:R-:W-:Y:S01]  /*b390*/  HMMA.16816.F32.BF16 R108, R4.reuse, R14, R140 ;  /* 0x0000000e046c723c */ /* 0x040fe2000004188c */
[----:B------:R-:W2:Y:S04]  /*b3a0*/  LDSM.16.MT88.4 R12, [R205+0x1f000] ;  /* 0x01f00000cd0c783b */ /* 0x000ea80000004200 */
[----:B------:R-:W-:Y:S03]  /*b3b0*/  LDSM.16.MT88.4 R140, [R205+0x19800] ;  /* 0x01980000cd8c783b */ /* 0x000fe60000004200 */
[C---:B-1----:R-:W-:Y:S01]  /*b3c0*/  HMMA.16816.F32.BF16 R132, R4.reuse, R16, R148 ;  /* 0x000000100484723c */ /* 0x042fe20000041894 */
[----:B------:R-:W-:Y:S07]  /*b3d0*/  LDSM.16.MT88.4 R148, [R206+0x19800] ;  /* 0x01980000ce94783b */ /* 0x000fee0000004200 */
[C---:B------:R-:W-:Y:S01]  /*b3e0*/  HMMA.16816.F32.BF16 R168, R4.reuse, R18, R168 ;  /* 0x0000001204a8723c */ /* 0x040fe200000418a8 */
[----:B------:R-:W1:Y:S07]  /*b3f0*/  LDSM.16.MT88.4 R16, [R206+0x1f000] ;  /* 0x01f00000ce10783b */ /* 0x000e6e0000004200 */
[C---:B--2---:R-:W-:Y:S08]  /*b400*/  HMMA.16816.F32.BF16 R172, R4.reuse, R12, R172 ;  /* 0x0000000c04ac723c */ /* 0x044ff000000418ac */
[C---:B------:R-:W-:Y:S01]  /*b410*/  HMMA.16816.F32.BF16 R176, R4.reuse, R14, R176 ;  /* 0x0000000e04b0723c */ /* 0x040fe200000418b0 */
[----:B------:R-:W2:Y:S07]  /*b420*/  LDSM.16.MT88.4 R12, [R208+0x1f000] ;  /* 0x01f00000d00c783b */ /* 0x000eae0000004200 */
[C---:B------:R-:W-:Y:S01]  /*b430*/  HMMA.16816.F32.BF16 R112, R4.reuse, R20, R164 ;  /* 0x000000140470723c */ /* 0x040fe200000418a4 */
[----:B------:R-:W-:Y:S07]  /*b440*/  LDSM.16.MT88.4 R164, [R207+0x19800] ;  /* 0x01980000cfa4783b */ /* 0x000fee0000004200 */
[C---:B------:R-:W-:Y:S01]  /*b450*/  HMMA.16816.F32.BF16 R116, R4.reuse, R22, R56 ;  /* 0x000000160474723c */ /* 0x040fe20000041838 */
[----:B------:R-:W3:Y:S04]  /*b460*/  LDSM.16.MT88.4 R20, [R207+0x1f000] ;  /* 0x01f00000cf14783b */ /* 0x000ee80000004200 */
[----:B------:R-:W-:Y:S03]  /*b470*/  LDSM.16.MT88.4 R56, [R208+0x1b800] ;  /* 0x01b80000d038783b */ /* 0x000fe60000004200 */
[----:B-1----:R-:W-:Y:S01]  /*b480*/  HMMA.16816.F32.BF16 R24, R4, R16, R188 ;  /* 0x000000100418723c */ /* 0x002fe200000418bc */
[----:B------:R1:W-:Y:S02]  /*b490*/  MUFU.EX2 R189, R0 ;  /* 0x0000000000bd7308 */ /* 0x0003e40000000800 */
[----:B-1----:R-:W-:-:S06]  /*b4a0*/  FFMA.FTZ R0, R187, c[0x0][0x23c], -R8 ;  /* 0x00008f00bb007a23 */ /* 0x002fcc0000010808 */
[----:B------:R1:W4:Y:S01]  /*b4b0*/  MUFU.EX2 R190, R0 ;  /* 0x0000000000be7308 */ /* 0x0003220000000800 */
[----:B--2---:R-:W-:Y:S01]  /*b4c0*/  HMMA.16816.F32.BF16 R180, R4, R14, R120 ;  /* 0x0000000e04b4723c */ /* 0x004fe20000041878 */
[----:B------:R-:W-:Y:S01]  /*b4d0*/  LDSM.16.MT88.4 R120, [R208+0x1f800] ;  /* 0x01f80000d078783b */ /* 0x000fe20000004200 */
[----:B-1----:R-:W-:Y:S01]  /*b4e0*/  FFMA.FTZ R0, R64, c[0x0][0x23c], -R8 ;  /* 0x00008f0040007a23 */ /* 0x002fe20000010808 */
[----:B------:R-:W-:-:S04]  /*b4f0*/  MOV R64, R66 ;  /* 0x0000004200407202 */ /* 0x000fc80000000f00 */
[----:B------:R1:W-:Y:S01]  /*b500*/  MUFU.EX2 R188, R0 ;  /* 0x0000000000bc7308 */ /* 0x0003e20000000800 */
[----:B------:R-:W-:Y:S01]  /*b510*/  MOV R66, R31 ;  /* 0x0000001f00427202 */ /* 0x000fe20000000f00 */
[----:B-1----:R-:W-:Y:S02]  /*b520*/  FFMA.FTZ R0, R65, c[0x0][0x23c], -R8 ;  /* 0x00008f0041007a23 */ /* 0x002fe40000010808 */
[----:B------:R-:W-:Y:S01]  /*b530*/  IMAD.MOV.U32 R65, RZ, RZ, R67 ;  /* 0x000000ffff417224 */ /* 0x000fe200078e0043 */
[----:B------:R-:W-:-:S03]  /*b540*/  MOV R67, R3 ;  /* 0x0000000300437202 */ /* 0x000fc60000000f00 */
[----:B------:R1:W-:Y:S01]  /*b550*/  MUFU.EX2 R31, R0 ;  /* 0x00000000001f7308 */ /* 0x0003e20000000800 */
[----:B------:R-:W-:-:S04]  /*b560*/  IMAD.WIDE.U32 R2, R2, -0x2daee0ad, RZ ;  /* 0xd2511f5302027825 */ /* 0x000fc800078e00ff */
[--C-:B------:R-:W-:Y:S01]  /*b570*/  FFMA.FTZ R8, R10, c[0x0][0x23c], -R9.reuse ;  /* 0x00008f000a087a23 */ /* 0x100fe20000010809 */
[----:B------:R-:W-:Y:S01]  /*b580*/  LOP3.LUT R10, R2, 0xffff, RZ, 0xc0, !PT ;  /* 0x0000ffff020a7812 */ /* 0x000fe200078ec0ff */
[----:B-1----:R-:W-:-:S04]  /*b590*/  FFMA.FTZ R0, R11, c[0x0][0x23c], -R9 ;  /* 0x00008f000b007a23 */ /* 0x002fc80000010809 */
[----:B------:R1:W-:Y:S02]  /*b5a0*/  MUFU.EX2 R15, R0 ;  /* 0x00000000000f7308 */ /* 0x0003e40000000800 */
[----:B-1----:R-:W-:Y:S01]  /*b5b0*/  LOP3.LUT R0, R3, UR17, R30, 0x96, !PT ;  /* 0x0000001103007c12 */ /* 0x002fe2000f8e961e */
[--C-:B------:R-:W-:Y:S02]  /*b5c0*/  FFMA.FTZ R3, R64, c[0x0][0x23c], -R9.reuse ;  /* 0x00008f0040037a23 */ /* 0x100fe40000010809 */
[----:B------:R-:W-:Y:S02]  /*b5d0*/  FFMA.FTZ R9, R65, c[0x0][0x23c], -R9 ;  /* 0x00008f0041097a23 */ /* 0x000fe40000010809 */
[----:B------:R-:W1:Y:S01]  /*b5e0*/  LDC.U8 R65, c[0x0][0x2d8] ;  /* 0x0000b600ff417b82 */ /* 0x000e620000000000 */
[----:B------:R-:W-:Y:S01]  /*b5f0*/  HMMA.16816.F32.BF16 R184, R4, R12, R192 ;  /* 0x0000000c04b8723c */ /* 0x000fe200000418c0 */
[----:B------:R2:W5:Y:S01]  /*b600*/  MUFU.EX2 R14, R8 ;  /* 0x00000008000e7308 */ /* 0x0005620000000800 */
[----:B------:R-:W-:-:S05]  /*b610*/  SHF.R.U32.HI R11, RZ, 0x10, R2 ;  /* 0x00000010ff0b7819 */ /* 0x000fca0000011602 */
[----:B------:R-:W-:Y:S02]  /*b620*/  LOP3.LUT R12, R2, 0xff, RZ, 0xc0, !PT ;  /* 0x000000ff020c7812 */ /* 0x000fe400078ec0ff */
[----:B------:R1:W-:Y:S01]  /*b630*/  MUFU.EX2 R13, R3 ;  /* 0x00000003000d7308 */ /* 0x0003e20000000800 */
[----:B---3--:R-:W-:Y:S01]  /*b640*/  HMMA.16816.F32.BF16 R124, R4, R20, R124 ;  /* 0x00000014047c723c */ /* 0x008fe2000004187c */
[----:B--2---:R-:W-:Y:S02]  /*b650*/  SHF.R.U32.HI R8, RZ, 0x18, R2 ;  /* 0x00000018ff087819 */ /* 0x004fe40000011602 */
[----:B------:R-:W-:-:S05]  /*b660*/  LOP3.LUT R2, R0, 0xffff, RZ, 0xc0, !PT ;  /* 0x0000ffff00027812 */ /* 0x000fca00078ec0ff */
[----:B------:R-:W-:Y:S01]  /*b670*/  HMMA.16816.F32.BF16 R16, R4, R18, R196 ;  /* 0x000000120410723c */ /* 0x000fe200000418c4 */
[----:B-1----:R-:W-:-:S07]  /*b680*/  SHF.R.U32.HI R3, RZ, 0x10, R0 ;  /* 0x00000010ff037819 */ /* 0x002fce0000011600 */
[----:B------:R-:W-:Y:S01]  /*b690*/  HMMA.16816.F32.BF16 R20, R4, R22, R128 ;  /* 0x000000160414723c */ /* 0x000fe20000041880 */
[----:B------:R-:W-:-:S06]  /*b6a0*/  LOP3.LUT R3, R3, 0xff, RZ, 0xc0, !PT ;  /* 0x000000ff03037812 */ /* 0x000fcc00078ec0ff */
[----:B------:R-:W-:Y:S02]  /*b6b0*/  LOP3.LUT R5, R0, 0xff, RZ, 0xc0, !PT ;  /* 0x000000ff00057812 */ /* 0x000fe400078ec0ff */
[----:B------:R-:W-:Y:S02]  /*b6c0*/  SHF.R.U32.HI R4, RZ, 0x18, R0 ;  /* 0x00000018ff047819 */ /* 0x000fe40000011600 */
[----:B------:R-:W-:Y:S02]  /*b6d0*/  SHF.R.U32.HI R7, RZ, 0x8, R10 ;  /* 0x00000008ff077819 */ /* 0x000fe4000001160a */
[----:B------:R-:W-:Y:S02]  /*b6e0*/  LOP3.LUT R6, R11, 0xff, RZ, 0xc0, !PT ;  /* 0x000000ff0b067812 */ /* 0x000fe400078ec0ff */
[----:B------:R-:W-:Y:S02]  /*b6f0*/  SHF.R.U32.HI R0, RZ, 0x8, R2 ;  /* 0x00000008ff007819 */ /* 0x000fe40000011602 */
[----:B------:R-:W-:-:S02]  /*b700*/  PRMT R7, R12, 0x5410, R7 ;  /* 0x000054100c077816 */ /* 0x000fc40000000007 */
[----:B------:R-:W-:Y:S02]  /*b710*/  PRMT R65, R65, 0x7054, R65 ;  /* 0x0000705441417816 */ /* 0x000fe40000000041 */
[----:B------:R-:W-:Y:S02]  /*b720*/  PRMT R6, R6, 0x5410, R8 ;  /* 0x0000541006067816 */ /* 0x000fe40000000008 */
[----:B------:R-:W-:Y:S02]  /*b730*/  PRMT R0, R5, 0x5410, R0 ;  /* 0x0000541005007816 */ /* 0x000fe40000000000 */
[----:B------:R-:W-:Y:S01]  /*b740*/  PRMT R3, R3, 0x5410, R4 ;  /* 0x0000541003037816 */ /* 0x000fe20000000004 */
[----:B------:R-:W-:Y:S01]  /*b750*/  IMAD.MOV.U32 R194, RZ, RZ, R40 ;  /* 0x000000ffffc27224 */ /* 0x000fe200078e0028 */
[----:B------:R-:W-:Y:S01]  /*b760*/  MOV R193, R41 ;  /* 0x0000002900c17202 */ /* 0x000fe20000000f00 */
[----:B------:R-:W-:Y:S01]  /*b770*/  IMAD.MOV.U32 R30, RZ, RZ, R43 ;  /* 0x000000ffff1e7224 */ /* 0x000fe200078e002b */
[----:B------:R-:W-:Y:S01]  /*b780*/  MOV R192, R42 ;  /* 0x0000002a00c07202 */ /* 0x000fe20000000f00 */
[--C-:B------:R-:W-:Y:S01]  /*b790*/  HSET2.LE.AND R0, R0, R65.reuse, PT ;  /* 0x0000004100007233 */ /* 0x100fe20003803000 */
[----:B------:R-:W-:Y:S01]  /*b7a0*/  IMAD.MOV.U32 R191, RZ, RZ, R66 ;  /* 0x000000ffffbf7224 */ /* 0x000fe200078e0042 */
[--C-:B------:R-:W-:Y:S01]  /*b7b0*/  HSET2.LE.AND R3, R3, R65.reuse, PT ;  /* 0x0000004103037233 */ /* 0x100fe20003803000 */
[----:B------:R-:W-:Y:S01]  /*b7c0*/  MOV R199, R67 ;  /* 0x0000004300c77202 */ /* 0x000fe20000000f00 */
[--C-:B------:R-:W-:Y:S01]  /*b7d0*/  HSET2.LE.AND R5, R7, R65.reuse, PT ;  /* 0x0000004107057233 */ /* 0x100fe20003803000 */
[----:B------:R-:W-:Y:S01]  /*b7e0*/  MOV R198, R48 ;  /* 0x0000003000c67202 */ /* 0x000fe20000000f00 */
[----:B------:R-:W-:Y:S01]  /*b7f0*/  HSET2.LE.AND R6, R6, R65, PT ;  /* 0x0000004106067233 */ /* 0x000fe20003803000 */
[----:B------:R-:W-:Y:S01]  /*b800*/  IMAD.MOV.U32 R197, RZ, RZ, R49 ;  /* 0x000000ffffc57224 */ /* 0x000fe200078e0031 */
[----:B------:R-:W-:Y:S01]  /*b810*/  MOV R196, R50 ;  /* 0x0000003200c47202 */ /* 0x000fe20000000f00 */
[----:B------:R-:W1:Y:S01]  /*b820*/  LDSM.16.MT88.4 R40, [R205+0x1b800] ;  /* 0x01b80000cd28783b */ /* 0x000e620000004200 */
[----:B------:R-:W-:-:S03]  /*b830*/  MOV R195, R51 ;  /* 0x0000003300c37202 */ /* 0x000fc60000000f00 */
[----:B------:R-:W2:Y:S04]  /*b840*/  LDSM.16.MT88.4 R48, [R206+0x1b800] ;  /* 0x01b80000ce30783b */ /* 0x000ea80000004200 */
[----:B------:R-:W3:Y:S01]  /*b850*/  LDSM.16.MT88.4 R64, [R207+0x1b800] ;  /* 0x01b80000cf40783b */ /* 0x000ee20000004200 */
[----:B------:R-:W5:Y:S01]  /*b860*/  MUFU.EX2 R9, R9 ;  /* 0x0000000900097308 */ /* 0x000f620000000800 */
[----:B----4-:R-:W-:Y:S02]  /*b870*/  F2FP.BF16.PACK_AB R2, R190, R189 ;  /* 0x000000bdbe02723e */ /* 0x010fe400000010ff */
[----:B-----5:R-:W-:Y:S02]  /*b880*/  F2FP.BF16.PACK_AB R4, R14, R15 ;  /* 0x0000000f0e04723e */ /* 0x020fe400000010ff */
[----:B------:R-:W-:-:S02]  /*b890*/  LOP3.LUT R128, R0, R2, RZ, 0xc0, !PT ;  /* 0x0000000200807212 */ /* 0x000fc400078ec0ff */
[----:B------:R-:W-:Y:S02]  /*b8a0*/  F2FP.BF16.PACK_AB R0, R31, R188 ;  /* 0x000000bc1f00723e */ /* 0x000fe400000010ff */
[----:B------:R-:W-:Y:S02]  /*b8b0*/  LOP3.LUT R129, R3, R4, RZ, 0xc0, !PT ;  /* 0x0000000403817212 */ /* 0x000fe400078ec0ff */
[----:B------:R-:W-:Y:S02]  /*b8c0*/  LOP3.LUT R130, R5, R0, RZ, 0xc0, !PT ;  /* 0x0000000005827212 */ /* 0x000fe400078ec0ff */
[----:B------:R-:W-:-:S04]  /*b8d0*/  F2FP.BF16.PACK_AB R2, R9, R13 ;  /* 0x0000000d0902723e */ /* 0x000fc800000010ff */
[----:B------:R-:W-:Y:S01]  /*b8e0*/  LOP3.LUT R131, R6, R2, RZ, 0xc0, !PT ;  /* 0x0000000206837212 */ /* 0x000fe200078ec0ff */
[----:B------:R-:W-:Y:S01]  /*b8f0*/  FFMA.FTZ R2, R192, R29, R30 ;  /* 0x0000001dc0027223 */ /* 0x000fe2000001001e */
[----:B------:R-:W-:Y:S05]  /*b900*/  LDSM.16.MT88.4 R4, [R207+0x1f800] ;  /* 0x01f80000cf04783b */ /* 0x000fea0000004200 */
[----:B------:R-:W-:Y:S01]  /*b910*/  HMMA.16816.F32.BF16 R144, R128, R148, R144 ;  /* 0x000000948090723c */ /* 0x000fe20000041890 */
[----:B------:R-:W-:-:S07]  /*b920*/  FFMA.FTZ R0, R194, R28, R193 ;  /* 0x0000001cc2007223 */ /* 0x000fce00000100c1 */
[----:B------:R-:W-:Y:S01]  /*b930*/  HMMA.16816.F32.BF16 R148, R128, R150, R36 ;  /* 0x000000968094723c */ /* 0x000fe20000041824 */
[----:B------:R-:W-:-:S07]  /*b940*/  FADD.FTZ R2, R195, R2 ;  /* 0x00000002c3027221 */ /* 0x000fce0000010000 */
[C---:B------:R-:W-:Y:S08]  /*b950*/  HMMA.16816.F32.BF16 R152, R128.reuse, R156, R152 ;  /* 0x0000009c8098723c */ /* 0x040ff00000041898 */
[----:B------:R-:W-:Y:S01]  /*b960*/  HMMA.16816.F32.BF16 R160, R128, R164, R160 ;  /* 0x000000a480a0723c */ /* 0x000fe200000418a0 */
[----:B------:R-:W-:-:S07]  /*b970*/  FADD.FTZ R0, R196, R0 ;  /* 0x00000000c4007221 */ /* 0x000fce0000010000 */
[C---:B------:R-:W-:Y:S08]  /*b980*/  HMMA.16816.F32.BF16 R156, R128.reuse, R158, R44 ;  /* 0x0000009e809c723c */ /* 0x040ff0000004182c */
[C---:B------:R-:W-:Y:S08]  /*b990*/  HMMA.16816.F32.BF16 R164, R128.reuse, R166, R52 ;  /* 0x000000a680a4723c */ /* 0x040ff00000041834 */
[C---:B-1----:R-:W-:Y:S08]  /*b9a0*/  HMMA.16816.F32.BF16 R36, R128.reuse, R40, R60 ;  /* 0x000000288024723c */ /* 0x042ff0000004183c */
[C---:B--2---:R-:W-:Y:S01]  /*b9b0*/  HMMA.16816.F32.BF16 R44, R128.reuse, R48, R72 ;  /* 0x00000030802c723c */ /* 0x044fe20000041848 */
[----:B------:R-:W1:Y:S07]  /*b9c0*/  LDSM.16.MT88.4 R72, [R205+0x1d800] ;  /* 0x01d80000cd48783b */ /* 0x000e6e0000004200 */
[C---:B------:R-:W-:Y:S01]  /*b9d0*/  HMMA.16816.F32.BF16 R52, R128.reuse, R56, R80 ;  /* 0x000000388034723c */ /* 0x040fe20000041850 */
[----:B------:R-:W2:Y:S07]  /*b9e0*/  LDSM.16.MT88.4 R80, [R206+0x1d800] ;  /* 0x01d80000ce50783b */ /* 0x000eae0000004200 */
[----:B---3--:R-:W-:Y:S01]  /*b9f0*/  HMMA.16816.F32.BF16 R60, R128, R64, R88 ;  /* 0x00000040803c723c */ /* 0x008fe20000041858 */
        /* <DEDUP_REMOVED lines=24> */
[C---:B-1----:R-:W-:Y:S01]  /*bb80*/  HMMA.16816.F32.BF16 R68, R128.reuse, R72, R96 ;  /* 0x000000488044723c */ /* 0x042fe20000041860 */
[----:B------:R-:W1:Y:S07]  /*bb90*/  LDSM.16.MT88.4 R96, [R207+0x1d800] ;  /* 0x01d80000cf60783b */ /* 0x000e6e0000004200 */
[C---:B--2---:R-:W-:Y:S01]  /*bba0*/  HMMA.16816.F32.BF16 R76, R128.reuse, R80, R104 ;  /* 0x00000050804c723c */ /* 0x044fe20000041868 */
        /* <DEDUP_REMOVED lines=10> */
[----:B------:R-:W-:-:S03]  /*bc50*/  FADD.FTZ R252, R9, R0 ;  /* 0x0000000009fc7221 */ /* 0x000fc60000010000 */
[----:B------:R4:W-:Y:S04]  /*bc60*/  STL [R1+0x18], R251 ;  /* 0x000018fb01007387 */ /* 0x0009e80000100800 */
[----:B------:R4:W-:Y:S01]  /*bc70*/  STL [R1+0x1c], R252 ;  /* 0x00001cfc01007387 */ /* 0x0009e20000100800 */
[----:B------:R-:W-:Y:S01]  /*bc80*/  HMMA.16816.F32.BF16 R64, R128, R66, R92 ;  /* 0x000000428040723c */ /* 0x000fe2000004185c */
[----:B------:R-:W-:-:S07]  /*bc90*/  MOV R3, R248 ;  /* 0x000000f800037202 */ /* 0x000fce0000000f00 */
[C---:B------:R-:W-:Y:S08]  /*bca0*/  HMMA.16816.F32.BF16 R72, R128.reuse, R74, R100 ;  /* 0x0000004a8048723c */ /* 0x040ff00000041864 */
[C---:B------:R-:W-:Y:S08]  /*bcb0*/  HMMA.16816.F32.BF16 R80, R128.reuse, R82, R108 ;  /* 0x000000528050723c */ /* 0x040ff0000004186c */
[C---:B------:R-:W-:Y:S08]  /*bcc0*/  HMMA.16816.F32.BF16 R88, R128.reuse, R90, R116 ;  /* 0x0000005a8058723c */ /* 0x040ff00000041874 */
[C---:B------:R-:W-:Y:S08]  /*bcd0*/  HMMA.16816.F32.BF16 R136, R128.reuse, R140, R136 ;  /* 0x0000008c8088723c */ /* 0x040ff00000041888 */
[C---:B-1----:R-:W-:Y:S08]  /*bce0*/  HMMA.16816.F32.BF16 R92, R128.reuse, R96, R132 ;  /* 0x00000060805c723c */ /* 0x042ff00000041884 */
[----:B--2---:R-:W-:Y:S01]  /*bcf0*/  HMMA.16816.F32.BF16 R100, R128, R104, R172 ;  /* 0x000000688064723c */ /* 0x004fe200000418ac */
[----:B------:R-:W-:-:S07]  /*bd00*/  MOV R132, R249 ;  /* 0x000000f900847202 */ /* 0x000fce0000000f00 */
        /* <DEDUP_REMOVED lines=64> */
[----:B------:R-:W-:Y:S08]  /*c110*/  HMMA.16816.F32.BF16 R16, R4, R28, RZ ;  /* 0x0000001c0410723c */ /* 0x000ff000000418ff */
[C---:B------:R-:W-:Y:S08]  /*c120*/  HMMA.16816.F32.BF16 R176, R8.reuse, R184, R176 ;  /* 0x000000b808b0723c */ /* 0x040ff000000418b0 */
[----:B------:R-:W-:Y:S08]  /*c130*/  HMMA.16816.F32.BF16 R196, R8, R186, R168 ;  /* 0x000000ba08c4723c */ /* 0x000ff000000418a8 */
[----:B------:R-:W-:Y:S01]  /*c140*/  HMMA.16816.F32.BF16 R12, R4, R30, RZ ;  /* 0x0000001e040c723c */ /* 0x000fe200000418ff */
[----:B------:R-:W2:Y:S07]  /*c150*/  LDSM.16.M88.4 R4, [R214] ;  /* 0x00000000d604783b */ /* 0x000eae0000000200 */
[C---:B---3--:R-:W-:Y:S01]  /*c160*/  HMMA.16816.F32.BF16 R188, R8.reuse, R172, R132 ;  /* 0x000000ac08bc723c */ /* 0x048fe20000041884 */
[----:B------:R-:W3:Y:S07]  /*c170*/  LDSM.16.M88.4 R132, [R210+0x10800] ;  /* 0x01080000d284783b */ /* 0x000eee0000000200 */
[C---:B------:R-:W-:Y:S01]  /*c180*/  HMMA.16816.F32.BF16 R184, R8.reuse, R174, R32 ;  /* 0x000000ae08b8723c */ /* 0x040fe20000041820 */
[----:B------:R-:W-:Y:S07]  /*c190*/  LDSM.16.M88.4 R32, [R209] ;  /* 0x00000000d120783b */ /* 0x000fee0000000200 */
[C---:B----4-:R-:W-:Y:S01]  /*c1a0*/  HMMA.16816.F32.BF16 R172, R8.reuse, R180, R24 ;  /* 0x000000b408ac723c */ /* 0x050fe20000041818 */
[----:B------:R-:W4:Y:S07]  /*c1b0*/  LDSM.16.M88.4 R24, [R210+0x11000] ;  /* 0x01100000d218783b */ /* 0x000f2e0000000200 */
[C---:B------:R-:W-:Y:S01]  /*c1c0*/  HMMA.16816.F32.BF16 R168, R8.reuse, R182, R20 ;  /* 0x000000b608a8723c */ /* 0x040fe20000041814 */
[----:B------:R-:W1:Y:S04]  /*c1d0*/  LDSM.16.M88.4 R20, [R210+0x11800] ;  /* 0x01180000d214783b */ /* 0x000e680000000200 */
[----:B------:R-:W-:Y:S03]  /*c1e0*/  LDSM.16.M88.4 R180, [R204+0x12800] ;  /* 0x01280000ccb4783b */ /* 0x000fe60000000200 */
[C---:B-----5:R-:W-:Y:S08]  /*c1f0*/  HMMA.16816.F32.BF16 R28, R8.reuse, R192, R16 ;  /* 0x000000c0081c723c */ /* 0x060ff00000041810 */
[----:B------:R-:W-:Y:S01]  /*c200*/  HMMA.16816.F32.BF16 R16, R8, R194, R12 ;  /* 0x000000c20810723c */ /* 0x000fe2000004180c */
[----:B------:R-:W5:Y:S07]  /*c210*/  LDSM.16.M88.4 R8, [R213] ;  /* 0x00000000d508783b */ /* 0x000f6e0000000200 */
[C---:B--2---:R-:W-:Y:S08]  /*c220*/  HMMA.16816.F32.BF16 R12, R4.reuse, R200, R176 ;  /* 0x000000c8040c723c */ /* 0x044ff000000418b0 */
[C---:B---3--:R-:W-:Y:S08]  /*c230*/  HMMA.16816.F32.BF16 R192, R4.reuse, R134, R184 ;  /* 0x0000008604c0723c */ /* 0x048ff000000418b8 */
[C---:B------:R-:W-:Y:S08]  /*c240*/  HMMA.16816.F32.BF16 R176, R4.reuse, R202, R196 ;  /* 0x000000ca04b0723c */ /* 0x040ff000000418c4 */
[C---:B----4-:R-:W-:Y:S01]  /*c250*/  HMMA.16816.F32.BF16 R184, R4.reuse, R26, R168 ;  /* 0x0000001a04b8723c */ /* 0x050fe200000418a8 */
[----:B------:R-:W2:Y:S07]  /*c260*/  LDSM.16.M88.4 R168, [R209+0x800] ;  /* 0x00080000d1a8783b */ /* 0x000eae0000000200 */
[C---:B------:R-:W-:Y:S08]  /*c270*/  HMMA.16816.F32.BF16 R196, R4.reuse, R132, R188 ;  /* 0x0000008404c4723c */ /* 0x040ff000000418bc */
[C---:B------:R-:W-:Y:S01]  /*c280*/  HMMA.16816.F32.BF16 R188, R4.reuse, R24, R172 ;  /* 0x0000001804bc723c */ /* 0x040fe200000418ac */
[----:B------:R-:W-:Y:S07]  /*c290*/  LDSM.16.M88.4 R24, [R209+0x1800] ;  /* 0x00180000d118783b */ /* 0x000fee0000000200 */
[C---:B-1----:R-:W-:Y:S01]  /*c2a0*/  HMMA.16816.F32.BF16 R172, R4.reuse, R20, R28 ;  /* 0x0000001404ac723c */ /* 0x042fe2000004181c */
[----:B------:R-:W1:Y:S07]  /*c2b0*/  LDSM.16.M88.4 R28, [R209+0x1000] ;  /* 0x00100000d11c783b */ /* 0x000e6e0000000200 */
[----:B------:R-:W-:Y:S01]  /*c2c0*/  HMMA.16816.F32.BF16 R132, R4, R22, R16 ;  /* 0x000000160484723c */ /* 0x000fe20000041810 */
[----:B------:R-:W-:Y:S04]  /*c2d0*/  LDSM.16.M88.4 R4, [R211+0x4000] ;  /* 0x00400000d304783b */ /* 0x000fe80000000200 */
[----:B------:R-:W3:Y:S03]  /*c2e0*/  LDSM.16.M88.4 R20, [R204+0x12000] ;  /* 0x01200000cc14783b */ /* 0x000ee60000000200 */
[C---:B-----5:R-:W-:Y:S08]  /*c2f0*/  HMMA.16816.F32.BF16 R16, R8.reuse, R32, R12 ;  /* 0x000000200810723c */ /* 0x060ff0000004180c */
[C---:B------:R-:W-:Y:S08]  /*c300*/  HMMA.16816.F32.BF16 R12, R8.reuse, R34, R176 ;  /* 0x00000022080c723c */ /* 0x040ff000000418b0 */
[C---:B--2---:R-:W-:Y:S08]  /*c310*/  HMMA.16816.F32.BF16 R32, R8.reuse, R168, R196 ;  /* 0x000000a80820723c */ /* 0x044ff000000418c4 */
[C---:B------:R-:W-:Y:S01]  /*c320*/  HMMA.16816.F32.BF16 R168, R8.reuse, R170, R192 ;  /* 0x000000aa08a8723c */ /* 0x040fe200000418c0 */
[----:B------:R-:W-:Y:S07]  /*c330*/  LDSM.16.M88.4 R192, [R225] ;  /* 0x00000000e1c0783b */ /* 0x000fee0000000200 */
[C---:B-1----:R-:W-:Y:S08]  /*c340*/  HMMA.16816.F32.BF16 R196, R8.reuse, R28, R188 ;  /* 0x0000001c08c4723c */ /* 0x042ff000000418bc */
[C---:B------:R-:W-:Y:S01]  /*c350*/  HMMA.16816.F32.BF16 R188, R8.reuse, R30, R184 ;  /* 0x0000001e08bc723c */ /* 0x040fe200000418b8 */
[----:B------:R-:W-:Y:S07]  /*c360*/  LDSM.16.M88.4 R28, [R226] ;  /* 0x00000000e21c783b */ /* 0x000fee0000000200 */
[C---:B------:R-:W-:Y:S08]  /*c370*/  HMMA.16816.F32.BF16 R184, R8.reuse, R24, R172 ;  /* 0x0000001808b8723c */ /* 0x040ff000000418ac */
[----:B------:R-:W-:Y:S01]  /*c380*/  HMMA.16816.F32.BF16 R176, R8, R26, R132 ;  /* 0x0000001a08b0723c */ /* 0x000fe20000041884 */
[----:B------:R-:W1:Y:S04]  /*c390*/  LDSM.16.M88.4 R132, [R204+0x13000] ;  /* 0x01300000cc84783b */ /* 0x000e680000000200 */
[----:B------:R-:W2:Y:S03]  /*c3a0*/  LDSM.16.M88.4 R24, [R204+0x13800] ;  /* 0x01380000cc18783b */ /* 0x000ea60000000200 */
[C---:B---3--:R-:W-:Y:S01]  /*c3b0*/  HMMA.16816.F32.BF16 R172, R4.reuse, R20, R16 ;  /* 0x0000001404ac723c */ /* 0x048fe20000041810 */
[----:B------:R-:W-:Y:S07]  /*c3c0*/  LDSM.16.M88.4 R8, [R212+0x4000] ;  /* 0x00400000d408783b */ /* 0x000fee0000000200 */
[C---:B------:R-:W-:Y:S01]  /*c3d0*/  HMMA.16816.F32.BF16 R16, R4.reuse, R22, R12 ;  /* 0x000000160410723c */ /* 0x040fe2000004180c */
[----:B------:R-:W3:Y:S07]  /*c3e0*/  LDSM.16.M88.4 R20, [R227] ;  /* 0x00000000e314783b */ /* 0x000eee0000000200 */
[C---:B------:R-:W-:Y:S08]  /*c3f0*/  HMMA.16816.F32.BF16 R12, R4.reuse, R180, R32 ;  /* 0x000000b4040c723c */ /* 0x040ff00000041820 */
[C---:B------:R-:W-:Y:S08]  /*c400*/  HMMA.16816.F32.BF16 R32, R4.reuse, R182, R168 ;  /* 0x000000b60420723c */ /* 0x040ff000000418a8 */
[C---:B-1----:R-:W-:Y:S08]  /*c410*/  HMMA.16816.F32.BF16 R168, R4.reuse, R132, R196 ;  /* 0x0000008404a8723c */ /* 0x042ff000000418c4 */
[C---:B------:R-:W-:Y:S01]  /*c420*/  HMMA.16816.F32.BF16 R200, R4.reuse, R134, R188 ;  /* 0x0000008604c8723c */ /* 0x040fe200000418bc */
[----:B------:R-:W-:Y:S07]  /*c430*/  LDSM.16.M88.4 R132, [R210+0x13000] ;  /* 0x01300000d284783b */ /* 0x000fee0000000200 */
[C---:B--2---:R-:W-:Y:S01]  /*c440*/  HMMA.16816.F32.BF16 R196, R4.reuse, R24, R184 ;  /* 0x0000001804c4723c */ /* 0x044fe200000418b8 */
[----:B------:R-:W1:Y:S07]  /*c450*/  LDSM.16.M88.4 R184, [R224] ;  /* 0x00000000e0b8783b */ /* 0x000e6e0000000200 */
[----:B------:R-:W-:Y:S01]  /*c460*/  HMMA.16816.F32.BF16 R188, R4, R26, R176 ;  /* 0x0000001a04bc723c */ /* 0x000fe200000418b0 */
[----:B------:R-:W-:Y:S04]  /*c470*/  LDSM.16.M88.4 R4, [R214+0x4000] ;  /* 0x00400000d604783b */ /* 0x000fe80000000200 */
[----:B------:R-:W2:Y:S03]  /*c480*/  LDSM.16.M88.4 R24, [R210+0x12800] ;  /* 0x01280000d218783b */ /* 0x000ea60000000200 */
[C---:B---3--:R-:W-:Y:S08]  /*c490*/  HMMA.16816.F32.BF16 R180, R8.reuse, R20, R172 ;  /* 0x0000001408b4723c */ /* 0x048ff000000418ac */
[C---:B------:R-:W-:Y:S08]  /*c4a0*/  HMMA.16816.F32.BF16 R176, R8.reuse, R22, R16 ;  /* 0x0000001608b0723c */ /* 0x040ff00000041810 */
[C---:B------:R-:W-:Y:S08]  /*c4b0*/  HMMA.16816.F32.BF16 R20, R8.reuse, R28, R12 ;  /* 0x0000001c0814723c */ /* 0x040ff0000004180c */
[C---:B------:R-:W-:Y:S01]  /*c4c0*/  HMMA.16816.F32.BF16 R16, R8.reuse, R30, R32 ;  /* 0x0000001e0810723c */ /* 0x040fe20000041820 */
[----:B------:R-:W3:Y:S04]  /*c4d0*/  LDSM.16.M88.4 R28, [R210+0x12000] ;  /* 0x01200000d21c783b */ /* 0x000ee80000000200 */
[----:B------:R-:W-:Y:S03]  /*c4e0*/  LDSM.16.M88.4 R32, [R209+0x2000] ;  /* 0x00200000d120783b */ /* 0x000fe60000000200 */
[C---:B------:R-:W-:Y:S08]  /*c4f0*/  HMMA.16816.F32.BF16 R12, R8.reuse, R192, R168 ;  /* 0x000000c0080c723c */ /* 0x040ff000000418a8 */
[C---:B------:R-:W-:Y:S01]  /*c500*/  HMMA.16816.F32.BF16 R172, R8.reuse, R194, R200 ;  /* 0x000000c208ac723c */ /* 0x040fe200000418c8 */
[----:B------:R-:W4:Y:S07]  /*c510*/  LDSM.16.M88.4 R192, [R210+0x13800] ;  /* 0x01380000d2c0783b */ /* 0x000f2e0000000200 */
[C---:B-1----:R-:W-:Y:S08]  /*c520*/  HMMA.16816.F32.BF16 R200, R8.reuse, R184, R196 ;  /* 0x000000b808c8723c */ /* 0x042ff000000418c4 */
[----:B------:R-:W-:Y:S01]  /*c530*/  HMMA.16816.F32.BF16 R196, R8, R186, R188 ;  /* 0x000000ba08c4723c */ /* 0x000fe200000418bc */
[----:B------:R-:W1:Y:S07]  /*c540*/  LDSM.16.M88.4 R8, [R213+0x4000] ;  /* 0x00400000d508783b */ /* 0x000e6e0000000200 */
[C---:B--2---:R-:W-:Y:S08]  /*c550*/  HMMA.16816.F32.BF16 R168, R4.reuse, R26, R16 ;  /* 0x0000001a04a8723c */ /* 0x044ff00000041810 */
[C---:B---3--:R-:W-:Y:S08]  /*c560*/  HMMA.16816.F32.BF16 R188, R4.reuse, R28, R180 ;  /* 0x0000001c04bc723c */ /* 0x048ff000000418b4 */
[C---:B------:R-:W-:Y:S01]  /*c570*/  HMMA.16816.F32.BF16 R184, R4.reuse, R30, R176 ;  /* 0x0000001e04b8723c */ /* 0x040fe200000418b0 */
[----:B------:R-:W2:Y:S07]  /*c580*/  LDSM.16.M88.4 R28, [R209+0x2800] ;  /* 0x00280000d11c783b */ /* 0x000eae0000000200 */
[C---:B------:R-:W-:Y:S01]  /*c590*/  HMMA.16816.F32.BF16 R176, R4.reuse, R24, R20 ;  /* 0x0000001804b0723c */ /* 0x040fe20000041814 */
[----:B------:R-:W3:Y:S07]  /*c5a0*/  LDSM.16.M88.4 R24, [R209+0x3000] ;  /* 0x00300000d118783b */ /* 0x000eee0000000200 */
[C---:B------:R-:W-:Y:S08]  /*c5b0*/  HMMA.16816.F32.BF16 R20, R4.reuse, R132, R12 ;  /* 0x000000840414723c */ /* 0x040ff0000004180c */
[C---:B------:R-:W-:Y:S01]  /*c5c0*/  HMMA.16816.F32.BF16 R16, R4.reuse, R134, R172 ;  /* 0x000000860410723c */ /* 0x040fe200000418ac */
[----:B------:R-:W5:Y:S07]  /*c5d0*/  LDSM.16.M88.4 R172, [R209+0x3800] ;  /* 0x00380000d1ac783b */ /* 0x000f6e0000000200 */
[C---:B----4-:R-:W-:Y:S01]  /*c5e0*/  HMMA.16816.F32.BF16 R12, R4.reuse, R192, R200 ;  /* 0x000000c0040c723c */ /* 0x050fe200000418c8 */
[----:B------:R-:W-:Y:S07]  /*c5f0*/  LDSM.16.M88.4 R200, [R223] ;  /* 0x00000000dfc8783b */ /* 0x000fee0000000200 */
[----:B------:R-:W-:Y:S01]  /*c600*/  HMMA.16816.F32.BF16 R180, R4, R194, R196 ;  /* 0x000000c204b4723c */ /* 0x000fe200000418c4 */
[----:B------:R-:W-:Y:S07]  /*c610*/  LDSM.16.M88.4 R4, [R211+0x8000] ;  /* 0x00800000d304783b */ /* 0x000fee0000000200 */
[C---:B-1----:R-:W-:Y:S08]  /*c620*/  HMMA.16816.F32.BF16 R192, R8.reuse, R34, R184 ;  /* 0x0000002208c0723c */ /* 0x042ff000000418b8 */
[C---:B------:R-:W-:Y:S01]  /*c630*/  HMMA.16816.F32.BF16 R196, R8.reuse, R32, R188 ;  /* 0x0000002008c4723c */ /* 0x040fe200000418bc */
[----:B------:R-:W1:Y:S07]  /*c640*/  LDSM.16.M88.4 R32, [R204+0x14000] ;  /* 0x01400000cc20783b */ /* 0x000e6e0000000200 */
[C---:B--2---:R-:W-:Y:S08]  /*c650*/  HMMA.16816.F32.BF16 R184, R8.reuse, R30, R168 ;  /* 0x0000001e08b8723c */ /* 0x044ff000000418a8 */
[C---:B------:R-:W-:Y:S01]  /*c660*/  HMMA.16816.F32.BF16 R188, R8.reuse, R28, R176 ;  /* 0x0000001c08bc723c */ /* 0x040fe200000418b0 */
[----:B------:R-:W2:Y:S07]  /*c670*/  LDSM.16.M88.4 R28, [R204+0x14800] ;  /* 0x01480000cc1c783b */ /* 0x000eae0000000200 */
[C---:B---3--:R-:W-:Y:S01]  /*c680*/  HMMA.16816.F32.BF16 R168, R8.reuse, R24, R20 ;  /* 0x0000001808a8723c */ /* 0x048fe20000041814 */
[----:B------:R-:W3:Y:S07]  /*c690*/  LDSM.16.M88.4 R20, [R204+0x15000] ;  /* 0x01500000cc14783b */ /* 0x000eee0000000200 */
[C---:B------:R-:W-:Y:S01]  /*c6a0*/  HMMA.16816.F32.BF16 R132, R8.reuse, R26, R16 ;  /* 0x0000001a0884723c */ /* 0x040fe20000041810 */
[----:B------:R-:W4:Y:S07]  /*c6b0*/  LDSM.16.M88.4 R16, [R204+0x15800] ;  /* 0x01580000cc10783b */ /* 0x000f2e0000000200 */
[C---:B-----5:R-:W-:Y:S08]  /*c6c0*/  HMMA.16816.F32.BF16 R24, R8.reuse, R172, R12 ;  /* 0x000000ac0818723c */ /* 0x060ff0000004180c */
[----:B------:R-:W-:Y:S01]  /*c6d0*/  HMMA.16816.F32.BF16 R12, R8, R174, R180 ;  /* 0x000000ae080c723c */ /* 0x000fe200000418b4 */
[----:B------:R-:W5:Y:S07]  /*c6e0*/  LDSM.16.M88.4 R8, [R212+0x8000] ;  /* 0x00800000d408783b */ /* 0x000f6e0000000200 */
[C---:B-1----:R-:W-:Y:S08]  /*c6f0*/  HMMA.16816.F32.BF16 R192, R4.reuse, R34, R192 ;  /* 0x0000002204c0723c */ /* 0x042ff000000418c0 */
[C---:B--2---:R-:W-:Y:S08]  /*c700*/  HMMA.16816.F32.BF16 R188, R4.reuse, R28, R188 ;  /* 0x0000001c04bc723c */ /* 0x044ff000000418bc */
[C---:B------:R-:W-:Y:S08]  /*c710*/  HMMA.16816.F32.BF16 R184, R4.reuse, R30, R184 ;  /* 0x0000001e04b8723c */ /* 0x040ff000000418b8 */
[C---:B---3--:R-:W-:Y:S01]  /*c720*/  HMMA.16816.F32.BF16 R172, R4.reuse, R22, R132 ;  /* 0x0000001604ac723c */ /* 0x048fe20000041884 */
[----:B------:R-:W1:Y:S07]  /*c730*/  LDSM.16.M88.4 R132, [R222] ;  /* 0x00000000de84783b */ /* 0x000e6e0000000200 */
[C---:B----4-:R-:W-:Y:S01]  /*c740*/  HMMA.16816.F32.BF16 R28, R4.reuse, R16, R24 ;  /* 0x00000010041c723c */ /* 0x050fe20000041818 */
[----:B------:R-:W2:Y:S07]  /*c750*/  LDSM.16.M88.4 R24, [R221] ;  /* 0x00000000dd18783b */ /* 0x000eae0000000200 */
[C---:B------:R-:W-:Y:S01]  /*c760*/  HMMA.16816.F32.BF16 R180, R4.reuse, R20, R168 ;  /* 0x0000001404b4723c */ /* 0x040fe200000418a8 */
[----:B------:R-:W3:Y:S07]  /*c770*/  LDSM.16.M88.4 R20, [R220] ;  /* 0x00000000dc14783b */ /* 0x000eee0000000200 */
[C---:B------:R-:W-:Y:S01]  /*c780*/  HMMA.16816.F32.BF16 R176, R4.reuse, R32, R196 ;  /* 0x0000002004b0723c */ /* 0x040fe200000418c4 */
[----:B------:R-:W-:Y:S07]  /*c790*/  LDSM.16.M88.4 R32, [R210+0x14000] ;  /* 0x01400000d220783b */ /* 0x000fee0000000200 */
[----:B------:R-:W-:Y:S01]  /*c7a0*/  HMMA.16816.F32.BF16 R16, R4, R18, R12 ;  /* 0x000000120410723c */ /* 0x000fe2000004180c */
[----:B------:R-:W4:Y:S07]  /*c7b0*/  LDSM.16.M88.4 R4, [R214+0x8000] ;  /* 0x00800000d604783b */ /* 0x000f2e0000000200 */
[C---:B-----5:R-:W-:Y:S08]  /*c7c0*/  HMMA.16816.F32.BF16 R168, R8.reuse, R202, R192 ;  /* 0x000000ca08a8723c */ /* 0x060ff000000418c0 */
[C---:B-1----:R-:W-:Y:S08]  /*c7d0*/  HMMA.16816.F32.BF16 R192, R8.reuse, R134, R184 ;  /* 0x0000008608c0723c */ /* 0x042ff000000418b8 */
[C---:B--2---:R-:W-:Y:S01]  /*c7e0*/  HMMA.16816.F32.BF16 R184, R8.reuse, R26, R172 ;  /* 0x0000001a08b8723c */ /* 0x044fe200000418ac */
[----:B------:R-:W1:Y:S07]  /*c7f0*/  LDSM.16.M88.4 R172, [R210+0x14800] ;  /* 0x01480000d2ac783b */ /* 0x000e6e0000000200 */
[C---:B------:R-:W-:Y:S08]  /*c800*/  HMMA.16816.F32.BF16 R12, R8.reuse, R200, R176 ;  /* 0x000000c8080c723c */ /* 0x040ff000000418b0 */
[C---:B------:R-:W-:Y:S08]  /*c810*/  HMMA.16816.F32.BF16 R196, R8.reuse, R132, R188 ;  /* 0x0000008408c4723c */ /* 0x040ff000000418bc */
[C---:B---3--:R-:W-:Y:S01]  /*c820*/  HMMA.16816.F32.BF16 R176, R8.reuse, R20, R28 ;  /* 0x0000001408b0723c */ /* 0x048fe2000004181c */
[----:B------:R-:W2:Y:S07]  /*c830*/  LDSM.16.M88.4 R28, [R210+0x15000] ;  /* 0x01500000d21c783b */ /* 0x000eae0000000200 */
[C---:B------:R-:W-:Y:S01]  /*c840*/  HMMA.16816.F32.BF16 R188, R8.reuse, R24, R180 ;  /* 0x0000001808bc723c */ /* 0x040fe200000418b4 */
[----:B------:R-:W3:Y:S04]  /*c850*/  LDSM.16.M88.4 R24, [R210+0x15800] ;  /* 0x01580000d218783b */ /* 0x000ee80000000200 */
[----:B------:R-:W-:Y:S03]  /*c860*/  LDSM.16.M88.4 R180, [R209+0x4800] ;  /* 0x00480000d1b4783b */ /* 0x000fe60000000200 */
[----:B------:R-:W-:Y:S01]  /*c870*/  HMMA.16816.F32.BF16 R132, R8, R22, R16 ;  /* 0x000000160884723c */ /* 0x000fe20000041810 */
[----:B------:R-:W-:Y:S04]  /*c880*/  LDSM.16.M88.4 R8, [R213+0x8000] ;  /* 0x00800000d508783b */ /* 0x000fe80000000200 */
[----:B------:R-:W5:Y:S03]  /*c890*/  LDSM.16.M88.4 R20, [R209+0x4000] ;  /* 0x00400000d114783b */ /* 0x000f660000000200 */
[C---:B----4-:R-:W-:Y:S08]  /*c8a0*/  HMMA.16816.F32.BF16 R16, R4.reuse, R32, R12 ;  /* 0x000000200410723c */ /* 0x050ff0000004180c */
[C---:B------:R-:W-:Y:S01]  /*c8b0*/  HMMA.16816.F32.BF16 R12, R4.reuse, R34, R168 ;  /* 0x00000022040c723c */ /* 0x040fe200000418a8 */
[----:B------:R-:W4:Y:S07]  /*c8c0*/  LDSM.16.M88.4 R32, [R209+0x5000] ;  /* 0x00500000d120783b */ /* 0x000f2e0000000200 */
[C---:B-1----:R-:W-:Y:S08]  /*c8d0*/  HMMA.16816.F32.BF16 R168, R4.reuse, R172, R196 ;  /* 0x000000ac04a8723c */ /* 0x042ff000000418c4 */
[C---:B------:R-:W-:Y:S08]  /*c8e0*/  HMMA.16816.F32.BF16 R172, R4.reuse, R174, R192 ;  /* 0x000000ae04ac723c */ /* 0x040ff000000418c0 */
[C---:B--2---:R-:W-:Y:S01]  /*c8f0*/  HMMA.16816.F32.BF16 R192, R4.reuse, R28, R188 ;  /* 0x0000001c04c0723c */ /* 0x044fe200000418bc */
[----:B------:R-:W-:Y:S07]  /*c900*/  LDSM.16.M88.4 R188, [R204+0x17000] ;  /* 0x01700000ccbc783b */ /* 0x000fee0000000200 */
[C---:B------:R-:W-:Y:S08]  /*c910*/  HMMA.16816.F32.BF16 R184, R4.reuse, R30, R184 ;  /* 0x0000001e04b8723c */ /* 0x040ff000000418b8 */
[C---:B---3--:R-:W-:Y:S08]  /*c920*/  HMMA.16816.F32.BF16 R176, R4.reuse, R24, R176 ;  /* 0x0000001804b0723c */ /* 0x048ff000000418b0 */
[----:B------:R-:W-:Y:S01]  /*c930*/  HMMA.16816.F32.BF16 R132, R4, R26, R132 ;  /* 0x0000001a0484723c */ /* 0x000fe20000041884 */
[----:B------:R-:W1:Y:S04]  /*c940*/  LDSM.16.M88.4 R24, [R209+0x5800] ;  /* 0x00580000d118783b */ /* 0x000e680000000200 */
[----:B------:R-:W-:Y:S03]  /*c950*/  LDSM.16.M88.4 R4, [R211+0xc000] ;  /* 0x00c00000d304783b */ /* 0x000fe60000000200 */
[C---:B-----5:R-:W-:Y:S08]  /*c960*/  HMMA.16816.F32.BF16 R28, R8.reuse, R20, R16 ;  /* 0x00000014081c723c */ /* 0x060ff00000041810 */
[C---:B------:R-:W-:Y:S01]  /*c970*/  HMMA.16816.F32.BF16 R16, R8.reuse, R22, R12 ;  /* 0x000000160810723c */ /* 0x040fe2000004180c */
[----:B------:R-:W2:Y:S07]  /*c980*/  LDSM.16.M88.4 R20, [R204+0x16000] ;  /* 0x01600000cc14783b */ /* 0x000eae0000000200 */
[C---:B------:R-:W-:Y:S01]  /*c990*/  HMMA.16816.F32.BF16 R12, R8.reuse, R180, R168 ;  /* 0x000000b4080c723c */ /* 0x040fe200000418a8 */
[----:B------:R-:W3:Y:S07]  /*c9a0*/  LDSM.16.M88.4 R168, [R204+0x16800] ;  /* 0x01680000cca8783b */ /* 0x000eee0000000200 */
[C---:B------:R-:W-:Y:S08]  /*c9b0*/  HMMA.16816.F32.BF16 R172, R8.reuse, R182, R172 ;  /* 0x000000b608ac723c */ /* 0x040ff000000418ac */
[C---:B----4-:R-:W-:Y:S08]  /*c9c0*/  HMMA.16816.F32.BF16 R180, R8.reuse, R32, R192 ;  /* 0x0000002008b4723c */ /* 0x050ff000000418c0 */
[C---:B------:R-:W-:Y:S08]  /*c9d0*/  HMMA.16816.F32.BF16 R196, R8.reuse, R34, R184 ;  /* 0x0000002208c4723c */ /* 0x040ff000000418b8 */
[----:B-1----:R-:W-:Y:S08]  /*c9e0*/  HMMA.16816.F32.BF16 R192, R8, R24, R176 ;  /* 0x0000001808c0723c */ /* 0x002ff000000418b0 */
[C---:B--2---:R-:W-:Y:S01]  /*c9f0*/  HMMA.16816.F32.BF16 R176, R4.reuse, R20, R28 ;  /* 0x0000001404b0723c */ /* 0x044fe2000004181c */
[----:B------:R-:W-:Y:S07]  /*ca00*/  LDSM.16.M88.4 R28, [R219] ;  /* 0x00000000db1c783b */ /* 0x000fee0000000200 */
[----:B------:R-:W-:Y:S08]  /*ca10*/  HMMA.16816.F32.BF16 R32, R4, R22, R16 ;  /* 0x000000160420723c */ /* 0x000ff00000041810 */
[----:B------:R-:W-:Y:S01]  /*ca20*/  HMMA.16816.F32.BF16 R184, R8, R26, R132 ;  /* 0x0000001a08b8723c */ /* 0x000fe20000041884 */
[----:B------:R-:W1:Y:S04]  /*ca30*/  LDSM.16.M88.4 R132, [R204+0x17800] ;  /* 0x01780000cc84783b */ /* 0x000e680000000200 */
[----:B------:R-:W-:Y:S03]  /*ca40*/  LDSM.16.M88.4 R24, [R218] ;  /* 0x00000000da18783b */ /* 0x000fe60000000200 */
[C---:B---3--:R-:W-:Y:S01]  /*ca50*/  HMMA.16816.F32.BF16 R20, R4.reuse, R168, R12 ;  /* 0x000000a80414723c */ /* 0x048fe2000004180c */
[----:B------:R-:W2:Y:S07]  /*ca60*/  LDSM.16.M88.4 R12, [R212+0xc000] ;  /* 0x00c00000d40c783b */ /* 0x000eae0000000200 */
[C---:B------:R-:W-:Y:S01]  /*ca70*/  HMMA.16816.F32.BF16 R16, R4.reuse, R170, R172 ;  /* 0x000000aa0410723c */ /* 0x040fe200000418ac */
[----:B------:R-:W3:Y:S07]  /*ca80*/  LDSM.16.M88.4 R168, [R217] ;  /* 0x00000000d9a8783b */ /* 0x000eee0000000200 */
[C---:B------:R-:W-:Y:S08]  /*ca90*/  HMMA.16816.F32.BF16 R8, R4.reuse, R188, R180 ;  /* 0x000000bc0408723c */ /* 0x040ff000000418b4 */
[C---:B------:R-:W-:Y:S01]  /*caa0*/  HMMA.16816.F32.BF16 R180, R4.reuse, R190, R196 ;  /* 0x000000be04b4723c */ /* 0x040fe200000418c4 */
[----:B------:R-:W-:Y:S07]  /*cab0*/  LDSM.16.M88.4 R196, [R210+0x17800] ;  /* 0x01780000d2c4783b */ /* 0x000fee0000000200 */
[----:B-1----:R-:W-:Y:S01]  /*cac0*/  HMMA.16816.F32.BF16 R188, R4, R134, R184 ;  /* 0x0000008604bc723c */ /* 0x002fe200000418b8 */
[----:B------:R-:W1:Y:S07]  /*cad0*/  LDSM.16.M88.4 R184, [R216] ;  /* 0x00000000d8b8783b */ /* 0x000e6e0000000200 */
[C---:B--2---:R-:W-:Y:S08]  /*cae0*/  HMMA.16816.F32.BF16 R172, R12.reuse, R30, R32 ;  /* 0x0000001e0cac723c */ /* 0x044ff00000041820 */
[----:B------:R-:W-:Y:S08]  /*caf0*/  HMMA.16816.F32.BF16 R32, R12, R26, R16 ;  /* 0x0000001a0c20723c */ /* 0x000ff00000041810 */
[----:B------:R-:W-:Y:S08]  /*cb00*/  HMMA.16816.F32.BF16 R192, R4, R132, R192 ;  /* 0x0000008404c0723c */ /* 0x000ff000000418c0 */
[C---:B------:R-:W-:Y:S01]  /*cb10*/  HMMA.16816.F32.BF16 R176, R12.reuse, R28, R176 ;  /* 0x0000001c0cb0723c */ /* 0x040fe200000418b0 */
[----:B------:R-:W-:Y:S07]  /*cb20*/  LDSM.16.M88.4 R28, [R210+0x16000] ;  /* 0x01600000d21c783b */ /* 0x000fee0000000200 */
[C---:B---3--:R-:W-:Y:S01]  /*cb30*/  HMMA.16816.F32.BF16 R16, R12.reuse, R168, R8 ;  /* 0x000000a80c10723c */ /* 0x048fe20000041808 */
[----:B------:R-:W2:Y:S07]  /*cb40*/  LDSM.16.M88.4 R8, [R214+0xc000] ;  /* 0x00c00000d608783b */ /* 0x000eae0000000200 */
[C---:B------:R-:W-:Y:S01]  /*cb50*/  HMMA.16816.F32.BF16 R132, R12.reuse, R24, R20 ;  /* 0x000000180c84723c */ /* 0x040fe20000041814 */
[----:B------:R-:W3:Y:S04]  /*cb60*/  LDSM.16.M88.4 R24, [R210+0x16800] ;  /* 0x01680000d218783b */ /* 0x000ee80000000200 */
[----:B------:R-:W4:Y:S03]  /*cb70*/  LDSM.16.M88.4 R20, [R210+0x17000] ;  /* 0x01700000d214783b */ /* 0x000f260000000200 */
[C---:B------:R-:W-:Y:S08]  /*cb80*/  HMMA.16816.F32.BF16 R4, R12.reuse, R170, R180 ;  /* 0x000000aa0c04723c */ /* 0x040ff000000418b4 */
[C---:B-1----:R-:W-:Y:S08]  /*cb90*/  HMMA.16816.F32.BF16 R168, R12.reuse, R184, R192 ;  /* 0x000000b80ca8723c */ /* 0x042ff000000418c0 */
[----:B------:R-:W-:Y:S08]  /*cba0*/  HMMA.16816.F32.BF16 R188, R12, R186, R188 ;  /* 0x000000ba0cbc723c */ /* 0x000ff000000418bc */
[C---:B--2---:R-:W-:Y:S08]  /*cbb0*/  HMMA.16816.F32.BF16 R184, R8.reuse, R28, R176 ;  /* 0x0000001c08b8723c */ /* 0x044ff000000418b0 */
[C---:B---3--:R-:W-:Y:S08]  /*cbc0*/  HMMA.16816.F32.BF16 R176, R8.reuse, R24, R132 ;  /* 0x0000001808b0723c */ /* 0x048ff00000041884 */
[C---:B------:R-:W-:Y:S01]  /*cbd0*/  HMMA.16816.F32.BF16 R180, R8.reuse, R30, R172 ;  /* 0x0000001e08b4723c */ /* 0x040fe200000418ac */
[----:B------:R-:W-:Y:S07]  /*cbe0*/  LDSM.16.M88.4 R28, [R209+0x6800] ;  /* 0x00680000d11c783b */ /* 0x000fee0000000200 */
[C---:B----4-:R-:W-:Y:S08]  /*cbf0*/  HMMA.16816.F32.BF16 R132, R8.reuse, R20, R16 ;  /* 0x000000140884723c */ /* 0x050ff00000041810 */
[C---:B------:R-:W-:Y:S01]  /*cc00*/  HMMA.16816.F32.BF16 R172, R8.reuse, R26, R32 ;  /* 0x0000001a08ac723c */ /* 0x040fe20000041820 */
[----:B------:R-:W-:Y:S04]  /*cc10*/  LDSM.16.M88.4 R24, [R209+0x7000] ;  /* 0x00700000d118783b */ /* 0x000fe80000000200 */
[----:B------:R-:W-:Y:S03]  /*cc20*/  LDSM.16.M88.4 R32, [R209+0x6000] ;  /* 0x00600000d120783b */ /* 0x000fe60000000200 */
[----:B------:R-:W-:Y:S01]  /*cc30*/  HMMA.16816.F32.BF16 R16, R8, R22, R4 ;  /* 0x000000160810723c */ /* 0x000fe20000041804 */
[----:B------:R-:W1:Y:S04]  /*cc40*/  LDSM.16.M88.4 R4, [R213+0xc000] ;  /* 0x00c00000d504783b */ /* 0x000e680000000200 */
[----:B------:R-:W2:Y:S01]  /*cc50*/  LDSM.16.M88.4 R20, [R209+0x7800] ;  /* 0x00780000d114783b */ /* 0x000ea20000000200 */
[----:B------:R-:W-:-:S04]  /*cc60*/  DEPBAR.LE SB0, 0x0 ;  /* 0x000080000000791a */ /* 0x000fc80000000000 */
[C---:B------:R-:W-:Y:S08]  /*cc70*/  HMMA.16816.F32.BF16 R12, R8.reuse, R196, R168 ;  /* 0x000000c4080c723c */ /* 0x040ff000000418a8 */
[----:B------:R-:W-:Y:S08]  /*cc80*/  HMMA.16816.F32.BF16 R8, R8, R198, R188 ;  /* 0x000000c60808723c */ /* 0x000ff000000418bc */
[C---:B-1----:R-:W-:Y:S08]  /*cc90*/  HMMA.16816.F32.BF16 R132, R4.reuse, R24, R132 ;  /* 0x000000180484723c */ /* 0x042ff00000041884 */
[C---:B------:R-:W-:Y:S08]  /*cca0*/  HMMA.16816.F32.BF16 R24, R4.reuse, R26, R16 ;  /* 0x0000001a0418723c */ /* 0x040ff00000041810 */
        /* <DEDUP_REMOVED lines=38> */
.L_x_1691:
[----:B-1----:R-:W2:Y:S04]  /*cf10*/  LDL R2, [R1+0x50] ;  /* 0x0000500001027983 */ /* 0x002ea80000100800 */
[----:B------:R-:W3:Y:S01]  /*cf20*/  LDL R0, [R1+0x68] ;  /* 0x0000680001007983 */ /* 0x000ee20000100800 */
[----:B------:R-:W-:Y:S01]  /*cf30*/  IMAD.MOV.U32 R180, RZ, RZ, R246 ;  /* 0x000000ffffb47224 */ /* 0x000fe200078e00f6 */
[----:B------:R-:W-:Y:S01]  /*cf40*/  MOV R181, R247 ;  /* 0x000000f700b57202 */ /* 0x000fe20000000f00 */
[----:B------:R-:W-:Y:S01]  /*cf50*/  USHF.L.U32 UR4, UR28, 0x1, URZ ;  /* 0x000000011c047899 */ /* 0x000fe2000800063f */
[----:B------:R-:W1:Y:S02]  /*cf60*/  S2R R4, SR_TID.X ;  /* 0x0000000000047919 */ /* 0x000e640000002100 */
[----:B-1----:R-:W-:-:S05]  /*cf70*/  IMAD.SHL.U32 R4, R4, 0x2, RZ ;  /* 0x0000000204047824 */ /* 0x002fca00078e00ff */
[----:B------:R-:W-:Y:S01]  /*cf80*/  LOP3.LUT R4, R4, 0x6, RZ, 0xc0, !PT ;  /* 0x0000000604047812 */ /* 0x000fe200078ec0ff */
[----:B--2---:R-:W-:Y:S02]  /*cf90*/  IMAD.MOV.U32 R3, RZ, RZ, R2 ;  /* 0x000000ffff037224 */ /* 0x004fe400078e0002 */
[----:B---3--:R-:W-:Y:S01]  /*cfa0*/  IMAD.MOV.U32 R2, RZ, RZ, R0 ;  /* 0x000000ffff027224 */ /* 0x008fe200078e0000 */
[----:B------:R-:W-:Y:S01]  /*cfb0*/  MOV R0, UR28 ;  /* 0x0000001c00007c02 */ /* 0x000fe20008000f00 */
[----:B------:R-:W-:-:S03]  /*cfc0*/  IMAD.MOV.U32 R5, RZ, RZ, R3 ;  /* 0x000000ffff057224 */ /* 0x000fc600078e0003 */
[----:B------:R-:W-:Y:S01]  /*cfd0*/  MOV R12, R2 ;  /* 0x00000002000c7202 */ /* 0x000fe20000000f00 */
[----:B------:R-:W-:Y:S02]  /*cfe0*/  IMAD R0, R0, 0x40, R4 ;  /* 0x0000004000007824 */ /* 0x000fe400078e0204 */
[----:B------:R-:W-:Y:S02]  /*cff0*/  IMAD.MOV.U32 R183, RZ, RZ, R5 ;  /* 0x000000ffffb77224 */ /* 0x000fe400078e0005 */
[----:B------:R-:W-:Y:S01]  /*d000*/  IMAD.MOV.U32 R182, RZ, RZ, R12 ;  /* 0x000000ffffb67224 */ /* 0x000fe200078e000c */
[C---:B------:R-:W-:Y:S01]  /*d010*/  IADD3 R2, R0.reuse, 0x8, RZ ;  /* 0x0000000800027810 */ /* 0x040fe20007ffe0ff */
[----:B------:R-:W-:Y:S01]  /*d020*/  IMAD.WIDE.U32 R240, R183, -0x326172a9, RZ ;  /* 0xcd9e8d57b7f07825 */ /* 0x000fe200078e00ff */
[-C--:B------:R-:W-:Y:S02]  /*d030*/  ISETP.GE.AND P0, PT, R0, R235.reuse, PT ;  /* 0x000000eb0000720c */ /* 0x080fe40003f06270 */
[----:B------:R-:W-:-:S02]  /*d040*/  ISETP.GE.AND P5, PT, R2, R235, PT ;  /* 0x000000eb0200720c */ /* 0x000fc40003fa6270 */
[----:B------:R-:W-:Y:S02]  /*d050*/  ISETP.GE.AND P1, PT, R2, R234, PT ;  /* 0x000000ea0200720c */ /* 0x000fe40003f26270 */
[----:B------:R-:W-:Y:S02]  /*d060*/  IADD3 R3, R0, 0x1, RZ ;  /* 0x0000000100037810 */ /* 0x000fe40007ffe0ff */
[CC--:B------:R-:W-:Y:S02]  /*d070*/  ISETP.LT.OR P5, PT, R2.reuse, R233.reuse, P5 ;  /* 0x000000e90200720c */ /* 0x0c0fe40002fa1670 */
[----:B------:R-:W-:Y:S02]  /*d080*/  ISETP.LT.OR P1, PT, R2, R232, P1 ;  /* 0x000000e80200720c */ /* 0x000fe40000f21670 */
[C---:B------:R-:W-:Y:S02]  /*d090*/  ISETP.LT.OR P0, PT, R0.reuse, R233, P0 ;  /* 0x000000e90000720c */ /* 0x040fe40000701670 */
[----:B------:R-:W-:-:S02]  /*d0a0*/  IADD3 R2, R0, 0x9, RZ ;  /* 0x0000000900027810 */ /* 0x000fc40007ffe0ff */
[CC--:B------:R-:W-:Y:S02]  /*d0b0*/  ISETP.GE.AND P6, PT, R3.reuse, R235.reuse, PT ;  /* 0x000000eb0300720c */ /* 0x0c0fe40003fc6270 */
[-C--:B------:R-:W-:Y:S02]  /*d0c0*/  ISETP.GE.AND P2, PT, R3, R234.reuse, PT ;  /* 0x000000ea0300720c */ /* 0x080fe40003f46270 */
[-C--:B------:R-:W-:Y:S02]  /*d0d0*/  ISETP.GE.AND P3, PT, R0, R234.reuse, PT ;  /* 0x000000ea0000720c */ /* 0x080fe40003f66270 */
[----:B------:R-:W-:Y:S02]  /*d0e0*/  FSEL R6, R168, -INF , !P0 ;  /* 0xff800000a8067808 */ /* 0x000fe40004000000 */
[C---:B------:R-:W-:Y:S02]  /*d0f0*/  ISETP.GE.AND P4, PT, R2.reuse, R235, PT ;  /* 0x000000eb0200720c */ /* 0x040fe40003f86270 */
[----:B------:R-:W-:-:S02]  /*d100*/  ISETP.GE.AND P0, PT, R2, R234, PT ;  /* 0x000000ea0200720c */ /* 0x000fc40003f06270 */
[CC--:B------:R-:W-:Y:S02]  /*d110*/  ISETP.LT.OR P6, PT, R3.reuse, R233.reuse, P6 ;  /* 0x000000e90300720c */ /* 0x0c0fe400037c1670 */
[-C--:B------:R-:W-:Y:S02]  /*d120*/  ISETP.LT.OR P2, PT, R3, R232.reuse, P2 ;  /* 0x000000e80300720c */ /* 0x080fe40001741670 */
[CC--:B------:R-:W-:Y:S02]  /*d130*/  ISETP.LT.OR P3, PT, R0.reuse, R232.reuse, P3 ;  /* 0x000000e80000720c */ /* 0x0c0fe40001f61670 */
[----:B------:R-:W-:Y:S02]  /*d140*/  IADD3 R3, R0, 0x10, RZ ;  /* 0x0000001000037810 */ /* 0x000fe40007ffe0ff */
[C---:B------:R-:W-:Y:S02]  /*d150*/  ISETP.LT.OR P4, PT, R2.reuse, R233, P4 ;  /* 0x000000e90200720c */ /* 0x040fe40002781670 */
[----:B------:R-:W-:-:S02]  /*d160*/  ISETP.LT.OR P0, PT, R2, R232, P0 ;  /* 0x000000e80200720c */ /* 0x000fc40000701670 */
[----:B------:R-:W-:Y:S02]  /*d170*/  IADD3 R2, R0, 0x11, RZ ;  /* 0x0000001100027810 */ /* 0x000fe40007ffe0ff */
[----:B------:R-:W-:Y:S02]  /*d180*/  FSEL R9, R170, -INF , !P3 ;  /* 0xff800000aa097808 */ /* 0x000fe40005800000 */
[----:B------:R-:W-:Y:S02]  /*d190*/  FSEL R10, R169, -INF , !P6 ;  /* 0xff800000a90a7808 */ /* 0x000fe40007000000 */
[C---:B------:R-:W-:Y:S02]  /*d1a0*/  ISETP.GE.AND P3, PT, R3.reuse, R235, PT ;  /* 0x000000eb0300720c */ /* 0x040fe40003f66270 */
[----:B------:R-:W-:Y:S02]  /*d1b0*/  ISETP.GE.AND P6, PT, R3, R234, PT ;  /* 0x000000ea0300720c */ /* 0x000fe40003fc6270 */
[----:B------:R-:W-:-:S02]  /*d1c0*/  FSEL R14, R171, -INF , !P2 ;  /* 0xff800000ab0e7808 */ /* 0x000fc40005000000 */
[----:B------:R-:W-:Y:S02]  /*d1d0*/  ISETP.GE.AND P2, PT, R2, R235, PT ;  /* 0x000000eb0200720c */ /* 0x000fe40003f46270 */
[----:B------:R-:W-:Y:S02]  /*d1e0*/  FSEL R7, R32, -INF , !P5 ;  /* 0xff80000020077808 */ /* 0x000fe40006800000 */
[C---:B------:R-:W-:Y:S02]  /*d1f0*/  ISETP.LT.OR P3, PT, R3.reuse, R233, P3 ;  /* 0x000000e90300720c */ /* 0x040fe40001f61670 */
[----:B------:R-:W-:Y:S02]  /*d200*/  ISETP.LT.OR P6, PT, R3, R232, P6 ;  /* 0x000000e80300720c */ /* 0x000fe400037c1670 */
[----:B------:R-:W-:Y:S02]  /*d210*/  ISETP.GE.AND P5, PT, R2, R234, PT ;  /* 0x000000ea0200720c */ /* 0x000fe40003fa6270 */
[----:B------:R-:W-:-:S02]  /*d220*/  IADD3 R3, R0, 0x18, RZ ;  /* 0x0000001800037810 */ /* 0x000fc40007ffe0ff */
[----:B------:R-:W-:Y:S02]  /*d230*/  ISETP.LT.OR P2, PT, R2, R233, P2 ;  /* 0x000000e90200720c */ /* 0x000fe40001741670 */
[----:B------:R-:W-:Y:S02]  /*d240*/  IADD3 R4, R0, 0x20, RZ ;  /* 0x0000002000047810 */ /* 0x000fe40007ffe0ff */
[----:B------:R-:W-:Y:S02]  /*d250*/  FSEL R13, R34, -INF , !P1 ;  /* 0xff800000220d7808 */ /* 0x000fe40004800000 */
[----:B------:R-:W-:Y:S02]  /*d260*/  FSEL R8, R33, -INF , !P4 ;  /* 0xff80000021087808 */ /* 0x000fe40006000000 */
[----:B------:R-:W-:Y:S02]  /*d270*/  ISETP.LT.OR P5, PT, R2, R232, P5 ;  /* 0x000000e80200720c */ /* 0x000fe40002fa1670 */
[----:B------:R-:W-:-:S02]  /*d280*/  ISETP.GE.AND P1, PT, R3, R235, PT ;  /* 0x000000eb0300720c */ /* 0x000fc40003f26270 */
[-C--:B------:R-:W-:Y:S02]  /*d290*/  ISETP.GE.AND P4, PT, R3, R234.reuse, PT ;  /* 0x000000ea0300720c */ /* 0x080fe40003f86270 */
[----:B------:R-:W-:Y:S02]  /*d2a0*/  IADD3 R2, R0, 0x19, RZ ;  /* 0x0000001900027810 */ /* 0x000fe40007ffe0ff */
[----:B------:R-:W-:Y:S02]  /*d2b0*/  FSEL R32, R178, -INF , !P6 ;  /* 0xff800000b2207808 */ /* 0x000fe40007000000 */
[----:B------:R-:W-:Y:S02]  /*d2c0*/  FSEL R29, R177, -INF , !P2 ;  /* 0xff800000b11d7808 */ /* 0x000fe40005000000 */
[C---:B------:R-:W-:Y:S02]  /*d2d0*/  ISETP.GE.AND P6, PT, R4.reuse, R235, PT ;  /* 0x000000eb0400720c */ /* 0x040fe40003fc6270 */
[----:B------:R-:W-:-:S02]  /*d2e0*/  ISETP.GE.AND P2, PT, R4, R234, PT ;  /* 0x000000ea0400720c */ /* 0x000fc40003f46270 */
[----:B------:R-:W-:Y:S02]  /*d2f0*/  FSEL R11, R35, -INF , !P0 ;  /* 0xff800000230b7808 */ /* 0x000fe40004000000 */
[----:B------:R-:W-:Y:S02]  /*d300*/  FSEL R28, R176, -INF , !P3 ;  /* 0xff800000b01c7808 */ /* 0x000fe40005800000 */
[C---:B------:R-:W-:Y:S02]  /*d310*/  ISETP.LT.OR P1, PT, R3.reuse, R233, P1 ;  /* 0x000000e90300720c */ /* 0x040fe40000f21670 */
[----:B------:R-:W-:Y:S02]  /*d320*/  ISETP.LT.OR P4, PT, R3, R232, P4 ;  /* 0x000000e80300720c */ /* 0x000fe40002781670 */
[C---:B------:R-:W-:Y:S02]  /*d330*/  ISETP.GE.AND P0, PT, R2.reuse, R235, PT ;  /* 0x000000eb0200720c */ /* 0x040fe40003f06270 */
[----:B------:R-:W-:-:S02]  /*d340*/  ISETP.GE.AND P3, PT, R2, R234, PT ;  /* 0x000000ea0200720c */ /* 0x000fc40003f66270 */
[----:B------:R-:W-:Y:S02]  /*d350*/  IADD3 R3, R0, 0x21, RZ ;  /* 0x0000002100037810 */ /* 0x000fe40007ffe0ff */
[CC--:B------:R-:W-:Y:S02]  /*d360*/  ISETP.LT.OR P6, PT, R4.reuse, R233.reuse, P6 ;  /* 0x000000e90400720c */ /* 0x0c0fe400037c1670 */
[----:B------:R-:W-:Y:S02]  /*d370*/  ISETP.LT.OR P2, PT, R4, R232, P2 ;  /* 0x000000e80400720c */ /* 0x000fe40001741670 */
[----:B------:R-:W-:Y:S02]  /*d380*/  FMNMX.FTZ R4, R249, R6, !PT ;  /* 0x00000006f9047209 */ /* 0x000fe40007810000 */
[C---:B------:R-:W-:Y:S02]  /*d390*/  ISETP.LT.OR P0, PT, R2.reuse, R233, P0 ;  /* 0x000000e90200720c */ /* 0x040fe40000701670 */
[----:B------:R-:W-:-:S02]  /*d3a0*/  ISETP.LT.OR P3, PT, R2, R232, P3 ;  /* 0x000000e80200720c */ /* 0x000fc40001f61670 */
[----:B------:R-:W-:Y:S02]  /*d3b0*/  FSEL R33, R179, -INF , !P5 ;  /* 0xff800000b3217808 */ /* 0x000fe40006800000 */
[----:B------:R-:W-:Y:S02]  /*d3c0*/  FSEL R30, R172, -INF , !P1 ;  /* 0xff800000ac1e7808 */ /* 0x000fe40004800000 */
[----:B------:R-:W-:Y:S02]  /*d3d0*/  IADD3 R2, R0, 0x28, RZ ;  /* 0x0000002800027810 */ /* 0x000fe40007ffe0ff */
[C---:B------:R-:W-:Y:S02]  /*d3e0*/  ISETP.GE.AND P5, PT, R3.reuse, R235, PT ;  /* 0x000000eb0300720c */ /* 0x040fe40003fa6270 */
[----:B------:R-:W-:Y:S02]  /*d3f0*/  ISETP.GE.AND P1, PT, R3, R234, PT ;  /* 0x000000ea0300720c */ /* 0x000fe40003f26270 */
[----:B------:R-:W-:-:S02]  /*d400*/  FMNMX.FTZ R4, R10, R4, !PT ;  /* 0x000000040a047209 */ /* 0x000fc40007810000 */
[----:B------:R-:W-:Y:S01]  /*d410*/  FSEL R35, R174, -INF , !P4 ;  /* 0xff800000ae237808 */ /* 0x000fe20006000000 */
[----:B------:R-:W-:Y:S01]  /*d420*/  IMAD.MOV.U32 R174, RZ, RZ, R245 ;  /* 0x000000ffffae7224 */ /* 0x000fe200078e00f5 */
[----:B------:R-:W-:Y:S02]  /*d430*/  FSEL R31, R173, -INF , !P0 ;  /* 0xff800000ad1f7808 */ /* 0x000fe40004000000 */
[C---:B------:R-:W-:Y:S02]  /*d440*/  ISETP.GE.AND P4, PT, R2.reuse, R235, PT ;  /* 0x000000eb0200720c */ /* 0x040fe40003f86270 */
[----:B------:R-:W-:Y:S02]  /*d450*/  ISETP.GE.AND P0, PT, R2, R234, PT ;  /* 0x000000ea0200720c */ /* 0x000fe40003f06270 */
[C---:B------:R-:W-:Y:S02]  /*d460*/  ISETP.LT.OR P5, PT, R3.reuse, R233, P5 ;  /* 0x000000e90300720c */ /* 0x040fe40002fa1670 */
[----:B------:R-:W-:-:S02]  /*d470*/  ISETP.LT.OR P1, PT, R3, R232, P1 ;  /* 0x000000e80300720c */ /* 0x000fc40000f21670 */
[----:B------:R-:W-:Y:S02]  /*d480*/  FMNMX.FTZ R3, R7, R4, !PT ;  /* 0x0000000407037209 */ /* 0x000fe40007810000 */
[C---:B------:R-:W-:Y:S02]  /*d490*/  ISETP.LT.OR P4, PT, R2.reuse, R233, P4 ;  /* 0x000000e90200720c */ /* 0x040fe40002781670 */
[----:B------:R-:W-:Y:S02]  /*d4a0*/  ISETP.LT.OR P0, PT, R2, R232, P0 ;  /* 0x000000e80200720c */ /* 0x000fe40000701670 */
[----:B------:R-:W-:Y:S02]  /*d4b0*/  FMNMX.FTZ R2, R8, R3, !PT ;  /* 0x0000000308027209 */ /* 0x000fe40007810000 */
[----:B------:R-:W-:Y:S02]  /*d4c0*/  IADD3 R5, R0, 0x29, RZ ;  /* 0x0000002900057810 */ /* 0x000fe40007ffe0ff */
[----:B------:R-:W-:-:S02]  /*d4d0*/  FMNMX.FTZ R12, R28, R2, !PT ;  /* 0x000000021c0c7209 */ /* 0x000fc40007810000 */
[----:B------:R-:W-:Y:S02]  /*d4e0*/  FSEL R236, R132, -INF , !P6 ;  /* 0xff80000084ec7808 */ /* 0x000fe40007000000 */
[----:B------:R-:W-:Y:S02]  /*d4f0*/  FMNMX.FTZ R12, R29, R12, !PT ;  /* 0x0000000c1d0c7209 */ /* 0x000fe40007810000 */
[----:B------:R-:W-:Y:S02]  /*d500*/  FSEL R34, R175, -INF , !P3 ;  /* 0xff800000af227808 */ /* 0x000fe40005800000 */
[----:B------:R-:W-:Y:S02]  /*d510*/  FMNMX.FTZ R15, R30, R12, !PT ;  /* 0x0000000c1e0f7209 */ /* 0x000fe40007810000 */
[----:B------:R-:W-:Y:S02]  /*d520*/  FMNMX.FTZ R12, R248, R9, !PT ;  /* 0x00000009f80c7209 */ /* 0x000fe40007810000 */
[----:B------:R-:W-:-:S02]  /*d530*/  FMNMX.FTZ R15, R31, R15, !PT ;  /* 0x0000000f1f0f7209 */ /* 0x000fc40007810000 */
[----:B------:R-:W-:Y:S02]  /*d540*/  FMNMX.FTZ R12, R14, R12, !PT ;  /* 0x0000000c0e0c7209 */ /* 0x000fe40007810000 */
[----:B------:R-:W-:Y:S02]  /*d550*/  IADD3 R4, R0, 0x30, RZ ;  /* 0x0000003000047810 */ /* 0x000fe40007ffe0ff */
[----:B------:R-:W-:Y:S02]  /*d560*/  ISETP.GE.AND P3, PT, R5, R235, PT ;  /* 0x000000eb0500720c */ /* 0x000fe40003f66270 */
[----:B------:R-:W-:Y:S02]  /*d570*/  FSEL R237, R133, -INF , !P5 ;  /* 0xff80000085ed7808 */ /* 0x000fe40006800000 */
[----:B------:R-:W-:Y:S02]  /*d580*/  FMNMX.FTZ R15, R236, R15, !PT ;  /* 0x0000000fec0f7209 */ /* 0x000fe40007810000 */
[----:B------:R-:W-:-:S02]  /*d590*/  FMNMX.FTZ R12, R13, R12, !PT ;  /* 0x0000000c0d0c7209 */ /* 0x000fc40007810000 */
[----:B------:R-:W-:Y:S02]  /*d5a0*/  IADD3 R3, R0, 0x31, RZ ;  /* 0x0000003100037810 */ /* 0x000fe40007ffe0ff */
[----:B------:R-:W-:Y:S02]  /*d5b0*/  ISETP.GE.AND P6, PT, R4, R235, PT ;  /* 0x000000eb0400720c */ /* 0x000fe40003fc6270 */
[----:B------:R-:W-:Y:S02]  /*d5c0*/  ISETP.LT.OR P3, PT, R5, R233, P3 ;  /* 0x000000e90500720c */ /* 0x000fe40001f61670 */
[----:B------:R-:W-:Y:S02]  /*d5d0*/  FSEL R238, R24, -INF , !P4 ;  /* 0xff80000018ee7808 */ /* 0x000fe40006000000 */
[----:B------:R-:W-:Y:S02]  /*d5e0*/  FMNMX.FTZ R15, R237, R15, !PT ;  /* 0x0000000fed0f7209 */ /* 0x000fe40007810000 */
[----:B------:R-:W-:-:S02]  /*d5f0*/  FMNMX.FTZ R12, R11, R12, !PT ;  /* 0x0000000c0b0c7209 */ /* 0x000fc40007810000 */
[----:B------:R-:W-:Y:S02]  /*d600*/  IADD3 R2, R0, 0x38, RZ ;  /* 0x0000003800027810 */ /* 0x000fe40007ffe0ff */
[----:B------:R-:W-:Y:S02]  /*d610*/  ISETP.GE.AND P5, PT, R3, R235, PT ;  /* 0x000000eb0300720c */ /* 0x000fe40003fa6270 */
[----:B------:R-:W-:Y:S02]  /*d620*/  FSEL R250, R25, -INF , !P3 ;  /* 0xff80000019fa7808 */ /* 0x000fe40005800000 */
[----:B------:R-:W-:Y:S02]  /*d630*/  ISETP.LT.OR P6, PT, R4, R233, P6 ;  /* 0x000000e90400720c */ /* 0x000fe400037c1670 */
        /* <DEDUP_REMOVED lines=8> */
[----:B------:R-:W-:Y:S02]  /*d6c0*/  ISETP.GE.AND P3, PT, R0, R235, PT ;  /* 0x000000eb0000720c */ /* 0x000fe40003f66270 */
[----:B------:R-:W-:Y:S02]  /*d6d0*/  ISETP.LT.OR P4, PT, R2, R233, P4 ;  /* 0x000000e90200720c */ /* 0x000fe40002781670 */
[----:B------:R-:W-:Y:S02]  /*d6e0*/  FSEL R171, R17, -INF , !P5 ;  /* 0xff80000011ab7808 */ /* 0x000fe40006800000 */
[----:B------:R-:W-:Y:S02]  /*d6f0*/  FMNMX.FTZ R15, R170, R15, !PT ;  /* 0x0000000faa0f7209 */ /* 0x000fe40007810000 */
[----:B------:R-:W-:Y:S02]  /*d700*/  FMNMX.FTZ R12, R35, R12, !PT ;  /* 0x0000000c230c7209 */ /* 0x000fe40007810000 */
[----:B------:R-:W-:-:S02]  /*d710*/  ISETP.LT.OR P3, PT, R0, R233, P3 ;  /* 0x000000e90000720c */ /* 0x000fc40001f61670 */
[----:B------:R-:W-:Y:S02]  /*d720*/  FSEL R239, R20, -INF , !P4 ;  /* 0xff80000014ef7808 */ /* 0x000fe40006000000 */
[----:B------:R-:W-:Y:S02]  /*d730*/  FMNMX.FTZ R132, R171, R15, !PT ;  /* 0x0000000fab847209 */ /* 0x000fe40007810000 */
[----:B------:R-:W-:Y:S02]  /*d740*/  FSEL R246, R134, -INF , !P2 ;  /* 0xff80000086f67808 */ /* 0x000fe40005000000 */
[----:B------:R-:W-:Y:S02]  /*d750*/  FMNMX.FTZ R12, R34, R12, !PT ;  /* 0x0000000c220c7209 */ /* 0x000fe40007810000 */
[----:B------:R-:W-:Y:S02]  /*d760*/  FSEL R175, R21, -INF , !P3 ;  /* 0xff80000015af7808 */ /* 0x000fe40005800000 */
[----:B------:R-:W-:-:S02]  /*d770*/  FMNMX.FTZ R132, R239, R132, !PT ;  /* 0x00000084ef847209 */ /* 0x000fc40007810000 */
[----:B------:R-:W-:Y:S02]  /*d780*/  FSEL R245, R135, -INF , !P1 ;  /* 0xff80000087f57808 */ /* 0x000fe40004800000 */
[-C--:B------:R-:W-:Y:S02]  /*d790*/  ISETP.GE.AND P1, PT, R4, R234.reuse, PT ;  /* 0x000000ea0400720c */ /* 0x080fe40003f26270 */
[----:B------:R-:W-:Y:S02]  /*d7a0*/  ISETP.GE.AND P2, PT, R5, R234, PT ;  /* 0x000000ea0500720c */ /* 0x000fe40003f46270 */
[----:B------:R-:W-:Y:S02]  /*d7b0*/  FMNMX.FTZ R12, R246, R12, !PT ;  /* 0x0000000cf60c7209 */ /* 0x000fe40007810000 */
[----:B------:R-:W-:Y:S02]  /*d7c0*/  FMNMX.FTZ R132, R175, R132, !PT ;  /* 0x00000084af847209 */ /* 0x000fe40007810000 */
[----:B------:R-:W-:-:S02]  /*d7d0*/  ISETP.LT.OR P1, PT, R4, R232, P1 ;  /* 0x000000e80400720c */ /* 0x000fc40000f21670 */
[----:B------:R-:W-:Y:S02]  /*d7e0*/  ISETP.LT.OR P2, PT, R5, R232, P2 ;  /* 0x000000e80500720c */ /* 0x000fe40001741670 */
[----:B------:R-:W-:Y:S01]  /*d7f0*/  FSEL R134, R26, -INF , !P0 ;  /* 0xff8000001a867808 */ /* 0x000fe20004000000 */
[----:B------:R-:W1:Y:S01]  /*d800*/  SHFL.BFLY PT, R5, R132, 0x2, 0x1f ;  /* 0x0c401f0084057f89 */ /* 0x000e6200000e0000 */
[----:B------:R-:W-:Y:S02]  /*d810*/  FMNMX.FTZ R4, R245, R12, !PT ;  /* 0x0000000cf5047209 */ /* 0x000fe40007810000 */
[----:B------:R-:W-:Y:S02]  /*d820*/  ISETP.GE.AND P0, PT, R3, R234, PT ;  /* 0x000000ea0300720c */ /* 0x000fe40003f06270 */
[----:B------:R-:W-:Y:S02]  /*d830*/  FSEL R244, R27, -INF , !P2 ;  /* 0xff8000001bf47808 */ /* 0x000fe40005000000 */
[----:B------:R-:W-:-:S02]  /*d840*/  FMNMX.FTZ R4, R134, R4, !PT ;  /* 0x0000000486047209 */ /* 0x000fc40007810000 */
[----:B------:R-:W-:Y:S02]  /*d850*/  ISETP.GE.AND P2, PT, R2, R234, PT ;  /* 0x000000ea0200720c */ /* 0x000fe40003f46270 */
[----:B------:R-:W-:Y:S02]  /*d860*/  ISETP.LT.OR P0, PT, R3, R232, P0 ;  /* 0x000000e80300720c */ /* 0x000fe40000701670 */
[----:B------:R-:W-:Y:S02]  /*d870*/  FSEL R247, R18, -INF , !P1 ;  /* 0xff80000012f77808 */ /* 0x000fe40004800000 */
[----:B------:R-:W-:Y:S02]  /*d880*/  FMNMX.FTZ R3, R244, R4, !PT ;  /* 0x00000004f4037209 */ /* 0x000fe40007810000 */
[----:B------:R-:W-:Y:S02]  /*d890*/  ISETP.LT.OR P2, PT, R2, R232, P2 ;  /* 0x000000e80200720c */ /* 0x000fe40001741670 */
[----:B------:R-:W-:-:S02]  /*d8a0*/  ISETP.GE.AND P1, PT, R0, R234, PT ;  /* 0x000000ea0000720c */ /* 0x000fc40003f26270 */
[----:B------:R-:W-:Y:S02]  /*d8b0*/  FSEL R169, R19, -INF , !P0 ;  /* 0xff80000013a97808 */ /* 0x000fe40004000000 */
[----:B------:R-:W-:Y:S02]  /*d8c0*/  FMNMX.FTZ R2, R247, R3, !PT ;  /* 0x00000003f7027209 */ /* 0x000fe40007810000 */
[----:B------:R-:W-:Y:S02]  /*d8d0*/  ISETP.LT.OR P1, PT, R0, R232, P1 ;  /* 0x000000e80000720c */ /* 0x000fe40000f21670 */
[----:B------:R-:W-:Y:S02]  /*d8e0*/  FSEL R22, R22, -INF , !P2 ;  /* 0xff80000016167808 */ /* 0x000fe40005000000 */
[----:B------:R-:W-:Y:S02]  /*d8f0*/  FMNMX.FTZ R0, R169, R2, !PT ;  /* 0x00000002a9007209 */ /* 0x000fe40007810000 */
[----:B------:R-:W-:-:S02]  /*d900*/  FSEL R26, R23, -INF , !P1 ;  /* 0xff800000171a7808 */ /* 0x000fc40004800000 */
[----:B------:R-:W-:Y:S02]  /*d910*/  FMNMX.FTZ R0, R22, R0, !PT ;  /* 0x0000000016007209 */ /* 0x000fe40007810000 */
[----:B-1----:R-:W-:Y:S02]  /*d920*/  FMNMX.FTZ R132, R132, R5, !PT ;  /* 0x0000000584847209 */ /* 0x002fe40007810000 */
[----:B------:R-:W-:Y:S02]  /*d930*/  FMNMX.FTZ R0, R26, R0, !PT ;  /* 0x000000001a007209 */ /* 0x000fe40007810000 */
[----:B------:R-:W-:Y:S01]  /*d940*/  MOV R2, UR4 ;  /* 0x0000000400027c02 */ /* 0x000fe20008000f00 */
[----:B------:R-:W1:Y:S01]  /*d950*/  SHFL.BFLY PT, R12, R132, 0x1, 0x1f ;  /* 0x0c201f00840c7f89 */ /* 0x000e6200000e0000 */
[----:B------:R-:W-:Y:S01]  /*d960*/  LOP3.LUT R4, R241, R182, RZ, 0x3c, !PT ;  /* 0x000000b6f1047212 */ /* 0x000fe200078e3cff */
[----:B------:R-:W-:Y:S01]  /*d970*/  UIADD3 UR4, UR4, 0x1, URZ ;  /* 0x0000000104047890 */ /* 0x000fe2000fffe03f */
[----:B------:R-:W-:Y:S01]  /*d980*/  LOP3.LUT R2, R174, UR27, R2, 0x96, !PT ;  /* 0x0000001bae027c12 */ /* 0x000fe2000f8e9602 */
[----:B------:R-:W2:Y:S01]  /*d990*/  SHFL.BFLY PT, R3, R0, 0x2, 0x1f ;  /* 0x0c401f0000037f89 */ /* 0x000ea200000e0000 */
[----:B------:R-:W-:Y:S01]  /*d9a0*/  MOV R241, R169 ;  /* 0x000000a900f17202 */ /* 0x000fe20000000f00 */
[----:B------:R-:W-:-:S02]  /*d9b0*/  IMAD R133, R4, -0x2daee0ad, RZ ;  /* 0xd2511f5304857824 */ /* 0x000fc400078e02ff */
[----:B------:R-:W-:-:S05]  /*d9c0*/  IMAD.WIDE.U32 R16, R2, -0x326172a9, RZ ;  /* 0xcd9e8d5702107825 */ /* 0x000fca00078e00ff */
[----:B------:R-:W-:Y:S02]  /*d9d0*/  LOP3.LUT R5, R17, UR16, R240, 0x96, !PT ;  /* 0x0000001011057c12 */ /* 0x000fe4000f8e96f0 */
[----:B------:R-:W-:-:S03]  /*d9e0*/  LOP3.LUT R2, R181, UR14, R16, 0x96, !PT ;  /* 0x0000000eb5027c12 */ /* 0x000fc6000f8e9610 */
[----:B------:R-:W-:-:S04]  /*d9f0*/  IMAD.WIDE.U32 R16, R5, -0x2daee0ad, RZ ;  /* 0xd2511f5305107825 */ /* 0x000fc800078e00ff */
[----:B------:R-:W-:Y:S01]  /*da00*/  IMAD.WIDE.U32 R20, R2, -0x2daee0ad, RZ ;  /* 0xd2511f5302147825 */ /* 0x000fe200078e00ff */
[----:B------:R-:W-:Y:S02]  /*da10*/  LOP3.LUT R4, R17, UR13, R133, 0x96, !PT ;  /* 0x0000000d11047c12 */ /* 0x000fe4000f8e9685 */
[----:B-1----:R-:W-:Y:S02]  /*da20*/  FMNMX.FTZ R132, R132, R12, !PT ;  /* 0x0000000c84847209 */ /* 0x002fe40007810000 */
[----:B--2---:R-:W-:-:S03]  /*da30*/  FMNMX.FTZ R0, R0, R3, !PT ;  /* 0x0000000300007209 */ /* 0x004fc60007810000 */
[C---:B------:R-:W-:Y:S01]  /*da40*/  FMUL.FTZ R3, R132.reuse, c[0x0][0x23c] ;  /* 0x00008f0084037a20 */ /* 0x040fe20000410000 */
[----:B------:R-:W-:Y:S01]  /*da50*/  FSETP.NEU.FTZ.AND P1, PT, R132, -INF , PT ;  /* 0xff8000008400780b */ /* 0x000fe20003f3d000 */
[----:B------:R-:W1:Y:S03]  /*da60*/  SHFL.BFLY PT, R12, R0, 0x1, 0x1f ;  /* 0x0c201f00000c7f89 */ /* 0x000e6600000e0000 */
[----:B------:R-:W-:Y:S02]  /*da70*/  FSEL R2, R3, RZ, P1 ;  /* 0x000000ff03027208 */ /* 0x000fe40000800000 */
[----:B------:R-:W-:Y:S01]  /*da80*/  LOP3.LUT R3, R21, UR11, R16, 0x96, !PT ;  /* 0x0000000b15037c12 */ /* 0x000fe2000f8e9610 */
[----:B------:R-:W-:-:S04]  /*da90*/  IMAD.WIDE.U32 R16, R4, -0x326172a9, RZ ;  /* 0xcd9e8d5704107825 */ /* 0x000fc800078e00ff */
[----:B------:R-:W-:Y:S01]  /*daa0*/  IMAD.WIDE.U32 R18, R3, -0x326172a9, RZ ;  /* 0xcd9e8d5703127825 */ /* 0x000fe200078e00ff */
[----:B------:R-:W-:-:S03]  /*dab0*/  LOP3.LUT R4, R17, UR12, R180, 0x96, !PT ;  /* 0x0000000c11047c12 */ /* 0x000fc6000f8e96b4 */
[----:B------:R-:W-:Y:S01]  /*dac0*/  FFMA.FTZ R6, R6, c[0x0][0x23c], -R2 ;  /* 0x00008f0006067a23 */ /* 0x000fe20000010802 */
[----:B------:R-:W-:Y:S01]  /*dad0*/  LOP3.LUT R3, R19, UR10, R16, 0x96, !PT ;  /* 0x0000000a13037c12 */ /* 0x000fe2000f8e9610 */
[----:B------:R-:W-:Y:S01]  /*dae0*/  IMAD.WIDE.U32 R4, R4, -0x2daee0ad, RZ ;  /* 0xd2511f5304047825 */ /* 0x000fe200078e00ff */
[----:B------:R-:W2:Y:S01]  /*daf0*/  LDC.U8 R16, c[0x0][0x2d8] ;  /* 0x0000b600ff107b82 */ /* 0x000ea20000000000 */
[----:B------:R3:W-:Y:S02]  /*db00*/  MUFU.EX2 R27, R6 ;  /* 0x00000006001b7308 */ /* 0x0007e40000000800 */
[----:B------:R-:W-:-:S04]  /*db10*/  IMAD.WIDE.U32 R24, R3, -0x2daee0ad, RZ ;  /* 0xd2511f5303187825 */ /* 0x000fc800078e00ff */
[--C-:B------:R-:W-:Y:S01]  /*db20*/  FFMA.FTZ R7, R7, c[0x0][0x23c], -R2.reuse ;  /* 0x00008f0007077a23 */ /* 0x100fe20000010802 */
[----:B-1----:R-:W-:Y:S01]  /*db30*/  FMNMX.FTZ R3, R0, R12, !PT ;  /* 0x0000000c00037209 */ /* 0x002fe20007810000 */
[----:B------:R-:W-:Y:S01]  /*db40*/  FFMA.FTZ R10, R10, c[0x0][0x23c], -R2 ;  /* 0x00008f000a0a7a23 */ /* 0x000fe20000010802 */
[----:B------:R-:W-:Y:S01]  /*db50*/  LOP3.LUT R4, R25, UR7, R4, 0x96, !PT ;  /* 0x0000000719047c12 */ /* 0x000fe2000f8e9604 */
[----:B------:R1:W-:Y:S01]  /*db60*/  MUFU.EX2 R242, R7 ;  /* 0x0000000700f27308 */ /* 0x0003e20000000800 */
[C---:B------:R-:W-:Y:S01]  /*db70*/  FSETP.NEU.FTZ.AND P0, PT, R3.reuse, -INF , PT ;  /* 0xff8000000300780b */ /* 0x040fe20003f1d000 */
[----:B------:R-:W-:Y:S02]  /*db80*/  FMUL.FTZ R12, R3, c[0x0][0x23c] ;  /* 0x00008f00030c7a20 */ /* 0x000fe40000410000 */
[----:B------:R-:W-:Y:S01]  /*db90*/  FFMA.FTZ R8, R8, c[0x0][0x23c], -R2 ;  /* 0x00008f0008087a23 */ /* 0x000fe20000010802 */
[----:B---3--:R-:W-:Y:S01]  /*dba0*/  LOP3.LUT R6, R5, UR9, R20, 0x96, !PT ;  /* 0x0000000905067c12 */ /* 0x008fe2000f8e9614 */
[----:B------:R-:W-:Y:S01]  /*dbb0*/  IMAD.WIDE.U32 R4, R4, -0x326172a9, RZ ;  /* 0xcd9e8d5704047825 */ /* 0x000fe200078e00ff */
[----:B------:R-:W-:Y:S01]  /*dbc0*/  FSEL R12, R12, RZ, P0 ;  /* 0x000000ff0c0c7208 */ /* 0x000fe20000000000 */
[----:B------:R3:W-:Y:S03]  /*dbd0*/  MUFU.EX2 R173, R10 ;  /* 0x0000000a00ad7308 */ /* 0x0007e60000000800 */
[----:B------:R-:W-:Y:S01]  /*dbe0*/  LOP3.LUT R0, R4, 0xffff, RZ, 0xc0, !PT ;  /* 0x0000ffff04007812 */ /* 0x000fe200078ec0ff */
[----:B------:R-:W-:Y:S01]  /*dbf0*/  FFMA.FTZ R9, R9, c[0x0][0x23c], -R12 ;  /* 0x00008f0009097a23 */ /* 0x000fe2000001080c */
[----:B--2---:R-:W-:Y:S01]  /*dc00*/  PRMT R168, R16, 0x7054, R16 ;  /* 0x0000705410a87816 */ /* 0x004fe20000000010 */
[----:B------:R-:W-:-:S02]  /*dc10*/  FFMA.FTZ R13, R13, c[0x0][0x23c], -R12 ;  /* 0x00008f000d0d7a23 */ /* 0x000fc4000001080c */
[----:B-1----:R-:W-:Y:S01]  /*dc20*/  IMAD.WIDE.U32 R6, R6, -0x326172a9, RZ ;  /* 0xcd9e8d5706067825 */ /* 0x002fe200078e00ff */
[----:B------:R1:W-:Y:S03]  /*dc30*/  MUFU.EX2 R172, R9 ;  /* 0x0000000900ac7308 */ /* 0x0003e60000000800 */
[----:B------:R-:W-:Y:S01]  /*dc40*/  FFMA.FTZ R14, R14, c[0x0][0x23c], -R12 ;  /* 0x00008f000e0e7a23 */ /* 0x000fe2000001080c */
[----:B------:R-:W-:Y:S01]  /*dc50*/  LOP3.LUT R15, R7, UR8, R18, 0x96, !PT ;  /* 0x00000008070f7c12 */ /* 0x000fe2000f8e9612 */
[----:B------:R-:W-:Y:S01]  /*dc60*/  FFMA.FTZ R11, R11, c[0x0][0x23c], -R12 ;  /* 0x00008f000b0b7a23 */ /* 0x000fe2000001080c */
[--C-:B------:R-:W-:Y:S01]  /*dc70*/  SHF.R.U32.HI R7, RZ, 0x18, R4.reuse ;  /* 0x00000018ff077819 */ /* 0x100fe20000011604 */
[----:B------:R-:W2:Y:S01]  /*dc80*/  LDSM.16.MT88.4 R16, [R206+0x18000] ;  /* 0x01800000ce10783b */ /* 0x000ea20000004200 */
[----:B------:R4:W5:Y:S01]  /*dc90*/  MUFU.EX2 R135, R8 ;  /* 0x0000000800877308 */ /* 0x0009620000000800 */
[----:B---3--:R-:W-:-:S04]  /*dca0*/  SHF.R.U32.HI R10, RZ, 0x10, R4 ;  /* 0x00000010ff0a7819 */ /* 0x008fc80000011604 */
[----:B------:R-:W-:Y:S02]  /*dcb0*/  LOP3.LUT R10, R10, 0xff, RZ, 0xc0, !PT ;  /* 0x000000ff0a0a7812 */ /* 0x000fe400078ec0ff */
[----:B-1----:R-:W-:Y:S01]  /*dcc0*/  SHF.R.U32.HI R9, RZ, 0x8, R0 ;  /* 0x00000008ff097819 */ /* 0x002fe20000011600 */
[----:B------:R-:W-:Y:S01]  /*dcd0*/  MUFU.EX2 R243, R13 ;  /* 0x0000000d00f37308 */ /* 0x000fe20000000800 */
[----:B------:R-:W-:Y:S02]  /*dce0*/  LOP3.LUT R0, R5, UR18, R6, 0x96, !PT ;  /* 0x0000001205007c12 */ /* 0x000fe4000f8e9606 */
[----:B------:R-:W-:Y:S02]  /*dcf0*/  PRMT R10, R10, 0x5410, R7 ;  /* 0x000054100a0a7816 */ /* 0x000fe40000000007 */
[----:B------:R-:W-:Y:S02]  /*dd00*/  LOP3.LUT R6, R0, 0xff, RZ, 0xc0, !PT ;  /* 0x000000ff00067812 */ /* 0x000fe400078ec0ff */
[----:B----4-:R-:W-:Y:S01]  /*dd10*/  LOP3.LUT R8, R4, 0xff, RZ, 0xc0, !PT ;  /* 0x000000ff04087812 */ /* 0x010fe200078ec0ff */
[----:B------:R-:W-:Y:S01]  /*dd20*/  MUFU.EX2 R13, R14 ;  /* 0x0000000e000d7308 */ /* 0x000fe20000000800 */
[----:B------:R-:W-:-:S02]  /*dd30*/  LOP3.LUT R4, R0, 0xffff, RZ, 0xc0, !PT ;  /* 0x0000ffff00047812 */ /* 0x000fc400078ec0ff */
[----:B------:R-:W-:Y:S02]  /*dd40*/  PRMT R9, R8, 0x5410, R9 ;  /* 0x0000541008097816 */ /* 0x000fe40000000009 */
[----:B------:R-:W-:Y:S02]  /*dd50*/  SHF.R.U32.HI R5, RZ, 0x8, R4 ;  /* 0x00000008ff057819 */ /* 0x000fe40000011604 */
[----:B------:R-:W-:Y:S01]  /*dd60*/  FSEL R4, R132, RZ, P1 ;  /* 0x000000ff84047208 */ /* 0x000fe20000800000 */
[----:B------:R1:W3:Y:S01]  /*dd70*/  MUFU.EX2 R176, R11 ;  /* 0x0000000b00b07308 */ /* 0x0002e20000000800 */
[----:B------:R-:W-:-:S03]  /*dd80*/  SHF.R.U32.HI R7, RZ, 0x18, R0 ;  /* 0x00000018ff077819 */ /* 0x000fc60000011600 */
[----:B------:R-:W-:Y:S01]  /*dd90*/  FADD.FTZ R8, R249, -R4 ;  /* 0x80000004f9087221 */ /* 0x000fe20000010000 */
[----:B------:R-:W-:Y:S01]  /*dda0*/  SHF.R.U32.HI R4, RZ, 0x10, R0 ;  /* 0x00000010ff047819 */ /* 0x000fe20000011600 */
[----:B------:R-:W-:Y:S01]  /*ddb0*/  IMAD.MOV.U32 R249, RZ, RZ, R22 ;  /* 0x000000fffff97224 */ /* 0x000fe200078e0016 */
[----:B-----5:R-:W-:Y:S01]  /*ddc0*/  F2FP.BF16.PACK_AB R0, R135, R242 ;  /* 0x000000f28700723e */ /* 0x020fe200000010ff */
[----:B------:R-:W-:Y:S01]  /*ddd0*/  FMUL.FTZ R8, R8, c[0x0][0x23c] ;  /* 0x00008f0008087a20 */ /* 0x000fe20000410000 */
[----:B------:R-:W-:Y:S03]  /*dde0*/  LDSM.16.MT88.4 R20, [R205+0x18000] ;  /* 0x01800000cd14783b */ /* 0x000fe60000004200 */
[----:B------:R-:W4:Y:S01]  /*ddf0*/  MUFU.EX2 R14, R8 ;  /* 0x00000008000e7308 */ /* 0x000f220000000800 */
[----:B-1----:R-:W-:Y:S01]  /*de00*/  PRMT R11, R6, 0x5410, R5 ;  /* 0x00005410060b7816 */ /* 0x002fe20000000005 */
[----:B------:R-:W-:Y:S01]  /*de10*/  HSET2.LE.AND R6, R9, R168, PT ;  /* 0x000000a809067233 */ /* 0x000fe20003803000 */
[----:B------:R-:W-:-:S02]  /*de20*/  LOP3.LUT R5, R4, 0xff, RZ, 0xc0, !PT ;  /* 0x000000ff04057812 */ /* 0x000fc400078ec0ff */
[----:B------:R-:W-:Y:S02]  /*de30*/  FSEL R4, R3, RZ, P0 ;  /* 0x000000ff03047208 */ /* 0x000fe40000000000 */
[----:B------:R-:W-:Y:S01]  /*de40*/  LOP3.LUT R6, R6, R0, RZ, 0xc0, !PT ;  /* 0x0000000006067212 */ /* 0x000fe200078ec0ff */
[--C-:B------:R-:W-:Y:S01]  /*de50*/  HSET2.LE.AND R0, R10, R168.reuse, PT ;  /* 0x000000a80a007233 */ /* 0x100fe20003803000 */
[----:B------:R-:W-:Y:S01]  /*de60*/  PRMT R5, R5, 0x5410, R7 ;  /* 0x0000541005057816 */ /* 0x000fe20000000007 */
[----:B------:R-:W-:Y:S01]  /*de70*/  FADD.FTZ R4, R248, -R4 ;  /* 0x80000004f8047221 */ /* 0x000fe20000010000 */
[----:B---3--:R-:W-:Y:S01]  /*de80*/  F2FP.BF16.PACK_AB R7, R176, R243 ;  /* 0x000000f3b007723e */ /* 0x008fe200000010ff */
[----:B------:R-:W-:Y:S02]  /*de90*/  IMAD.MOV.U32 R248, RZ, RZ, R13 ;  /* 0x000000fffff87224 */ /* 0x000fe400078e000d */
[----:B------:R-:W-:Y:S01]  /*dea0*/  FMUL.FTZ R4, R4, c[0x0][0x23c] ;  /* 0x00008f0004047a20 */ /* 0x000fe20000410000 */
[----:B------:R-:W-:Y:S01]  /*deb0*/  LOP3.LUT R7, R0, R7, RZ, 0xc0, !PT ;  /* 0x0000000700077212 */ /* 0x000fe200078ec0ff */
[----:B------:R-:W-:Y:S01]  /*dec0*/  HSET2.LE.AND R0, R11, R168, PT ;  /* 0x000000a80b007233 */ /* 0x000fe20003803000 */
[-C--:B----4-:R-:W-:Y:S01]  /*ded0*/  FMUL.FTZ R144, R144, R14.reuse ;  /* 0x0000000e90907220 */ /* 0x090fe20000410000 */
[----:B------:R1:W3:Y:S01]  /*dee0*/  MUFU.EX2 R13, R4 ;  /* 0x00000004000d7308 */ /* 0x0002e20000000800 */
[----:B------:R-:W4:Y:S01]  /*def0*/  LDSM.16.MT88.4 R8, [R208+0x18000] ;  /* 0x01800000d008783b */ /* 0x000f220000004200 */
[----:B------:R-:W-:-:S02]  /*df00*/  FMUL.FTZ R145, R145, R14 ;  /* 0x0000000e91917220 */ /* 0x000fc40000410000 */
[-C--:B------:R-:W-:Y:S02]  /*df10*/  FMUL.FTZ R148, R148, R14.reuse ;  /* 0x0000000e94947220 */ /* 0x080fe40000410000 */
[-C--:B------:R-:W-:Y:S02]  /*df20*/  FMUL.FTZ R149, R149, R14.reuse ;  /* 0x0000000e95957220 */ /* 0x080fe40000410000 */
[-C--:B------:R-:W-:Y:S02]  /*df30*/  FMUL.FTZ R152, R152, R14.reuse ;  /* 0x0000000e98987220 */ /* 0x080fe40000410000 */
[-C--:B------:R-:W-:Y:S02]  /*df40*/  FMUL.FTZ R153, R153, R14.reuse ;  /* 0x0000000e99997220 */ /* 0x080fe40000410000 */
[-C--:B------:R-:W-:Y:S02]  /*df50*/  FMUL.FTZ R156, R156, R14.reuse ;  /* 0x0000000e9c9c7220 */ /* 0x080fe40000410000 */
[----:B------:R-:W-:Y:S01]  /*df60*/  FMUL.FTZ R157, R157, R14 ;  /* 0x0000000e9d9d7220 */ /* 0x000fe20000410000 */
[----:B-1----:R-:W-:Y:S01]  /*df70*/  F2FP.BF16.PACK_AB R4, R173, R27 ;  /* 0x0000001bad04723e */ /* 0x002fe200000010ff */
[----:B---3--:R-:W-:-:S02]  /*df80*/  FMUL.FTZ R146, R146, R13 ;  /* 0x0000000d92927220 */ /* 0x008fc40000410000 */
[-C--:B------:R-:W-:Y:S01]  /*df90*/  FMUL.FTZ R147, R147, R13.reuse ;  /* 0x0000000d93937220 */ /* 0x080fe20000410000 */
[----:B------:R-:W-:Y:S01]  /*dfa0*/  LOP3.LUT R4, R0, R4, RZ, 0xc0, !PT ;  /* 0x0000000400047212 */ /* 0x000fe200078ec0ff */
[----:B------:R-:W-:Y:S01]  /*dfb0*/  HSET2.LE.AND R0, R5, R168, PT ;  /* 0x000000a805007233 */ /* 0x000fe20003803000 */
[----:B------:R-:W-:Y:S01]  /*dfc0*/  F2FP.BF16.PACK_AB R5, R248, R172 ;  /* 0x000000acf805723e */ /* 0x000fe200000010ff */
[-C--:B------:R-:W-:Y:S02]  /*dfd0*/  FMUL.FTZ R150, R150, R13.reuse ;  /* 0x0000000d96967220 */ /* 0x080fe40000410000 */
[----:B------:R-:W-:Y:S01]  /*dfe0*/  FMUL.FTZ R151, R151, R13 ;  /* 0x0000000d97977220 */ /* 0x000fe20000410000 */
[----:B------:R-:W-:Y:S01]  /*dff0*/  LOP3.LUT R5, R0, R5, RZ, 0xc0, !PT ;  /* 0x0000000500057212 */ /* 0x000fe200078ec0ff */
[-C--:B------:R-:W-:Y:S02]  /*e000*/  FMUL.FTZ R154, R154, R13.reuse ;  /* 0x0000000d9a9a7220 */ /* 0x080fe40000410000 */
[----:B------:R-:W-:-:S02]  /*e010*/  FMUL.FTZ R155, R155, R13 ;  /* 0x0000000d9b9b7220 */ /* 0x000fc40000410000 */
[-C--:B------:R-:W-:Y:S02]  /*e020*/  FMUL.FTZ R158, R158, R13.reuse ;  /* 0x0000000d9e9e7220 */ /* 0x080fe40000410000 */
[C---:B--2---:R-:W-:Y:S01]  /*e030*/  HMMA.16816.F32.BF16 R144, R4.reuse, R16, R144 ;  /* 0x000000100490723c */ /* 0x044fe20000041890 */
[-C--:B------:R-:W-:Y:S02]  /*e040*/  FMUL.FTZ R159, R159, R13.reuse ;  /* 0x0000000d9f9f7220 */ /* 0x080fe40000410000 */
[-C--:B------:R-:W-:Y:S02]  /*e050*/  FMUL.FTZ R136, R136, R14.reuse ;  /* 0x0000000e88887220 */ /* 0x080fe40000410000 */
[----:B------:R-:W-:Y:S02]  /*e060*/  FMUL.FTZ R137, R137, R14 ;  /* 0x0000000e89897220 */ /* 0x000fe40000410000 */
[-C--:B------:R-:W-:Y:S01]  /*e070*/  FMUL.FTZ R138, R138, R13.reuse ;  /* 0x0000000d8a8a7220 */ /* 0x080fe20000410000 */
[----:B------:R-:W-:Y:S01]  /*e080*/  HMMA.16816.F32.BF16 R196, R4, R18, R148 ;  /* 0x0000001204c4723c */ /* 0x000fe20000041894 */
[----:B------:R-:W1:Y:S01]  /*e090*/  LDSM.16.MT88.4 R16, [R207+0x18000] ;  /* 0x01800000cf10783b */ /* 0x000e620000004200 */
[----:B------:R-:W-:-:S02]  /*e0a0*/  FMUL.FTZ R139, R139, R13 ;  /* 0x0000000d8b8b7220 */ /* 0x000fc40000410000 */
[-C--:B------:R-:W-:Y:S02]  /*e0b0*/  FMUL.FTZ R140, R140, R14.reuse ;  /* 0x0000000e8c8c7220 */ /* 0x080fe40000410000 */
[----:B------:R-:W-:Y:S01]  /*e0c0*/  FMUL.FTZ R141, R141, R14 ;  /* 0x0000000e8d8d7220 */ /* 0x000fe20000410000 */
[----:B------:R-:W-:Y:S01]  /*e0d0*/  MOV R150, R180 ;  /* 0x000000b400967202 */ /* 0x000fe20000000f00 */
[C---:B----4-:R-:W-:Y:S01]  /*e0e0*/  HMMA.16816.F32.BF16 R152, R4.reuse, R8, R152 ;  /* 0x000000080498723c */ /* 0x050fe20000041898 */
        /* <DEDUP_REMOVED lines=10> */
[----:B------:R-:W-:Y:S01]  /*e190*/  HMMA.16816.F32.BF16 R136, R4, R20, R136 ;  /* 0x000000140488723c */ /* 0x000fe20000041888 */
[-C--:B------:R-:W-:Y:S02]  /*e1a0*/  FMUL.FTZ R166, R166, R13.reuse ;  /* 0x0000000da6a67220 */ /* 0x080fe40000410000 */
[----:B------:R-:W-:Y:S02]  /*e1b0*/  FMUL.FTZ R167, R167, R13 ;  /* 0x0000000da7a77220 */ /* 0x000fe40000410000 */
[----:B------:R-:W-:-:S02]  /*e1c0*/  FMUL.FTZ R36, R36, R14 ;  /* 0x0000000e24247220 */ /* 0x000fc40000410000 */
[----:B------:R-:W-:Y:S01]  /*e1d0*/  MOV R20, R135 ;  /* 0x0000008700147202 */ /* 0x000fe20000000f00 */
[C---:B------:R-:W-:Y:S01]  /*e1e0*/  HMMA.16816.F32.BF16 R200, R4.reuse, R22, R140 ;  /* 0x0000001604c8723c */ /* 0x040fe2000004188c */
[----:B------:R-:W-:Y:S02]  /*e1f0*/  IMAD.MOV.U32 R135, RZ, RZ, R171 ;  /* 0x000000ffff877224 */ /* 0x000fe400078e00ab */
[----:B------:R-:W-:Y:S02]  /*e200*/  IMAD.MOV.U32 R21, RZ, RZ, R170 ;  /* 0x000000ffff157224 */ /* 0x000fe400078e00aa */
[----:B------:R-:W-:Y:S02]  /*e210*/  FMUL.FTZ R37, R37, R14 ;  /* 0x0000000e25257220 */ /* 0x000fe40000410000 */
[----:B------:R-:W-:Y:S01]  /*e220*/  IMAD.MOV.U32 R23, RZ, RZ, R168 ;  /* 0x000000ffff177224 */ /* 0x000fe200078e00a8 */
        /* <DEDUP_REMOVED lines=19> */
[----:B------:R-:W-:Y:S01]  /*e360*/  FMUL.FTZ R51, R51, R13 ;  /* 0x0000000d33337220 */ /* 0x000fe20000410000 */
[----:B------:R-:W-:Y:S01]  /*e370*/  MOV R42, R174 ;  /* 0x000000ae002a7202 */ /* 0x000fe20000000f00 */
[----:B------:R-:W-:Y:S02]  /*e380*/  IMAD.MOV.U32 R151, RZ, RZ, R181 ;  /* 0x000000ffff977224 */ /* 0x000fe400078e00b5 */
[-C--:B------:R-:W-:Y:S02]  /*e390*/  FMUL.FTZ R52, R52, R14.reuse ;  /* 0x0000000e34347220 */ /* 0x080fe40000410000 */
[----:B------:R-:W-:Y:S01]  /*e3a0*/  FMUL.FTZ R53, R53, R14 ;  /* 0x0000000e35357220 */ /* 0x000fe20000410000 */
[----:B------:R-:W-:Y:S01]  /*e3b0*/  MOV R39, R151 ;  /* 0x0000009700277202 */ /* 0x000fe20000000f00 */
[----:B------:R-:W-:-:S02]  /*e3c0*/  FMUL.FTZ R54, R54, R13 ;  /* 0x0000000d36367220 */ /* 0x000fc40000410000 */
[-C--:B------:R-:W-:Y:S02]  /*e3d0*/  FMUL.FTZ R55, R55, R13.reuse ;  /* 0x0000000d37377220 */ /* 0x080fe40000410000 */
[-C--:B------:R-:W-:Y:S02]  /*e3e0*/  FMUL.FTZ R56, R56, R14.reuse ;  /* 0x0000000e38387220 */ /* 0x080fe40000410000 */
[-C--:B------:R-:W-:Y:S02]  /*e3f0*/  FMUL.FTZ R57, R57, R14.reuse ;  /* 0x0000000e39397220 */ /* 0x080fe40000410000 */
[-C--:B------:R-:W-:Y:S02]  /*e400*/  FMUL.FTZ R58, R58, R13.reuse ;  /* 0x0000000d3a3a7220 */ /* 0x080fe40000410000 */
[----:B------:R-:W-:Y:S01]  /*e410*/  FMUL.FTZ R59, R59, R13 ;  /* 0x0000000d3b3b7220 */ /* 0x000fe20000410000 */
[----:B-1----:R-:W-:Y:S01]  /*e420*/  HMMA.16816.F32.BF16 R180, R4, R16, R44 ;  /* 0x0000001004b4723c */ /* 0x002fe2000004182c */
[----:B------:R-:W-:-:S02]  /*e430*/  FMUL.FTZ R60, R60, R14 ;  /* 0x0000000e3c3c7220 */ /* 0x000fc40000410000 */
[-C--:B------:R-:W-:Y:S02]  /*e440*/  FMUL.FTZ R61, R61, R14.reuse ;  /* 0x0000000e3d3d7220 */ /* 0x080fe40000410000 */
[-C--:B------:R-:W-:Y:S02]  /*e450*/  FMUL.FTZ R62, R62, R13.reuse ;  /* 0x0000000d3e3e7220 */ /* 0x080fe40000410000 */
[-C--:B------:R-:W-:Y:S01]  /*e460*/  FMUL.FTZ R63, R63, R13.reuse ;  /* 0x0000000d3f3f7220 */ /* 0x080fe20000410000 */
[C---:B------:R-:W-:Y:S01]  /*e470*/  HMMA.16816.F32.BF16 R164, R4.reuse, R18, R48 ;  /* 0x0000001204a4723c */ /* 0x040fe20000041830 */
[----:B------:R-:W1:Y:S01]  /*e480*/  LDSM.16.MT88.4 R16, [R207+0x1a000] ;  /* 0x01a00000cf10783b */ /* 0x000e620000004200 */
[-C--:B------:R-:W-:Y:S02]  /*e490*/  FMUL.FTZ R64, R64, R14.reuse ;  /* 0x0000000e40407220 */ /* 0x080fe40000410000 */
[----:B------:R-:W-:Y:S02]  /*e4a0*/  FMUL.FTZ R65, R65, R14 ;  /* 0x0000000e41417220 */ /* 0x000fe40000410000 */
[-C--:B------:R-:W-:Y:S01]  /*e4b0*/  FMUL.FTZ R66, R66, R13.reuse ;  /* 0x0000000d42427220 */ /* 0x080fe20000410000 */
[----:B------:R-:W-:Y:S01]  /*e4c0*/  MOV R51, R252 ;  /* 0x000000fc00337202 */ /* 0x000fe20000000f00 */
[----:B--2---:R-:W-:Y:S01]  /*e4d0*/  HMMA.16816.F32.BF16 R140, R4, R8, R52 ;  /* 0x00000008048c723c */ /* 0x004fe20000041834 */
[----:B------:R-:W-:-:S02]  /*e4e0*/  FMUL.FTZ R67, R67, R13 ;  /* 0x0000000d43437220 */ /* 0x000fc40000410000 */
[----:B------:R-:W-:Y:S02]  /*e4f0*/  IMAD.MOV.U32 R0, RZ, RZ, R176 ;  /* 0x000000ffff007224 */ /* 0x000fe400078e00b0 */
[----:B------:R-:W-:Y:S02]  /*e500*/  IMAD.MOV.U32 R43, RZ, RZ, R175 ;  /* 0x000000ffff2b7224 */ /* 0x000fe400078e00af */
[----:B------:R-:W-:Y:S01]  /*e510*/  IMAD.MOV.U32 R41, RZ, RZ, R173 ;  /* 0x000000ffff297224 */ /* 0x000fe200078e00ad */
[----:B------:R-:W-:Y:S01]  /*e520*/  HMMA.16816.F32.BF16 R192, R4, R10, R56 ;  /* 0x0000000a04c0723c */ /* 0x000fe20000041838 */
[----:B------:R-:W2:Y:S01]  /*e530*/  LDSM.16.MT88.4 R8, [R205+0x1c000] ;  /* 0x01c00000cd08783b */ /* 0x000ea20000004200 */
[----:B------:R-:W-:Y:S02]  /*e540*/  IMAD.MOV.U32 R40, RZ, RZ, R172 ;  /* 0x000000ffff287224 */ /* 0x000fe400078e00ac */
        /* <DEDUP_REMOVED lines=8> */
[----:B------:R-:W-:Y:S02]  /*e5d0*/  IMAD.MOV.U32 R38, RZ, RZ, R150 ;  /* 0x000000ffff267224 */ /* 0x000fe400078e0096 */
        /* <DEDUP_REMOVED lines=9> */
[----:B------:R-:W-:Y:S01]  /*e670*/  FMUL.FTZ R82, R82, R13 ;  /* 0x0000000d52527220 */ /* 0x000fe20000410000 */
[----:B------:R-:W-:Y:S01]  /*e680*/  MOV R60, R241 ;  /* 0x000000f1003c7202 */ /* 0x000fe20000000f00 */
[----:B------:R-:W-:Y:S02]  /*e690*/  FMUL.FTZ R83, R83, R13 ;  /* 0x0000000d53537220 */ /* 0x000fe40000410000 */
[-C--:B------:R-:W-:Y:S01]  /*e6a0*/  FMUL.FTZ R84, R84, R14.reuse ;  /* 0x0000000e54547220 */ /* 0x080fe20000410000 */
[----:B------:R-:W-:Y:S01]  /*e6b0*/  MOV R67, R51 ;  /* 0x0000003300437202 */ /* 0x000fe20000000f00 */
[----:B--2---:R-:W-:Y:S01]  /*e6c0*/  HMMA.16816.F32.BF16 R148, R4, R8, R68 ;  /* 0x000000080494723c */ /* 0x004fe20000041844 */
[----:B------:R-:W-:Y:S01]  /*e6d0*/  FMUL.FTZ R85, R85, R14 ;  /* 0x0000000e55557220 */ /* 0x000fe20000410000 */
[----:B------:R-:W-:Y:S01]  /*e6e0*/  MOV R64, R42 ;  /* 0x0000002a00407202 */ /* 0x000fe20000000f00 */
[----:B------:R-:W-:-:S02]  /*e6f0*/  FMUL.FTZ R86, R86, R13 ;  /* 0x0000000d56567220 */ /* 0x000fc40000410000 */
[----:B------:R-:W-:Y:S02]  /*e700*/  FMUL.FTZ R87, R87, R13 ;  /* 0x0000000d57577220 */ /* 0x000fe40000410000 */
[-C--:B------:R-:W-:Y:S01]  /*e710*/  FMUL.FTZ R88, R88, R14.reuse ;  /* 0x0000000e58587220 */ /* 0x080fe20000410000 */
[----:B------:R-:W-:Y:S01]  /*e720*/  HMMA.16816.F32.BF16 R72, R4, R10, R72 ;  /* 0x0000000a0448723c */ /* 0x000fe20000041848 */
[----:B------:R-:W2:Y:S01]  /*e730*/  LDSM.16.MT88.4 R8, [R208+0x1c000] ;  /* 0x01c00000d008783b */ /* 0x000ea20000004200 */
[-C--:B------:R-:W-:Y:S01]  /*e740*/  FMUL.FTZ R89, R89, R14.reuse ;  /* 0x0000000e59597220 */ /* 0x080fe20000410000 */
[----:B------:R-:W-:Y:S01]  /*e750*/  MOV R69, R247 ;  /* 0x000000f700457202 */ /* 0x000fe20000000f00 */
        /* <DEDUP_REMOVED lines=10> */
[-C--:B------:R-:W-:Y:S01]  /*e800*/  FMUL.FTZ R100, R100, R14.reuse ;  /* 0x0000000e64647220 */ /* 0x080fe20000410000 */
[C---:B-1----:R-:W-:Y:S01]  /*e810*/  HMMA.16816.F32.BF16 R76, R4.reuse, R16, R76 ;  /* 0x00000010044c723c */ /* 0x042fe2000004184c */
        /* <DEDUP_REMOVED lines=28> */
[----:B-1----:R-:W-:Y:S01]  /*e9e0*/  HMMA.16816.F32.BF16 R92, R4, R16, R92 ;  /* 0x00000010045c723c */ /* 0x002fe2000004185c */
[----:B------:R-:W-:Y:S01]  /*e9f0*/  IMAD.MOV.U32 R62, RZ, RZ, R23 ;  /* 0x000000ffff3e7224 */ /* 0x000fe200078e0017 */
[----:B------:R-:W-:Y:S01]  /*ea00*/  MOV R23, R0 ;  /* 0x0000000000177202 */ /* 0x000fe20000000f00 */
[----:B------:R-:W-:-:S02]  /*ea10*/  FFMA.FTZ R0, R28, c[0x0][0x23c], -R2 ;  /* 0x00008f001c007a23 */ /* 0x000fc40000010802 */
[-C--:B------:R-:W-:Y:S02]  /*ea20*/  FMUL.FTZ R124, R124, R14.reuse ;  /* 0x0000000e7c7c7220 */ /* 0x080fe40000410000 */
[----:B------:R-:W-:Y:S01]  /*ea30*/  FMUL.FTZ R125, R125, R14 ;  /* 0x0000000e7d7d7220 */ /* 0x000fe20000410000 */
[C---:B------:R-:W-:Y:S01]  /*ea40*/  HMMA.16816.F32.BF16 R96, R4.reuse, R18, R96 ;  /* 0x000000120460723c */ /* 0x040fe20000041860 */
[----:B------:R-:W1:Y:S01]  /*ea50*/  LDSM.16.MT88.4 R16, [R206+0x1e000] ;  /* 0x01e00000ce10783b */ /* 0x000e620000004200 */
[-C--:B------:R-:W-:Y:S01]  /*ea60*/  FMUL.FTZ R126, R126, R13.reuse ;  /* 0x0000000d7e7e7220 */ /* 0x080fe20000410000 */
[----:B------:R3:W-:Y:S01]  /*ea70*/  MUFU.EX2 R48, R0 ;  /* 0x0000000000307308 */ /* 0x0007e20000000800 */
[----:B------:R-:W-:Y:S02]  /*ea80*/  FMUL.FTZ R127, R127, R13 ;  /* 0x0000000d7f7f7220 */ /* 0x000fe40000410000 */
[----:B------:R-:W-:Y:S02]  /*ea90*/  IMAD.MOV.U32 R50, RZ, RZ, R251 ;  /* 0x000000ffff327224 */ /* 0x000fe400078e00fb */
[----:B--2---:R-:W-:Y:S01]  /*eaa0*/  HMMA.16816.F32.BF16 R100, R4, R8, R100 ;  /* 0x000000080464723c */ /* 0x004fe20000041864 */
[----:B------:R-:W-:-:S02]  /*eab0*/  IMAD.MOV.U32 R22, RZ, RZ, R248 ;  /* 0x000000ffff167224 */ /* 0x000fc400078e00f8 */
[----:B------:R-:W-:Y:S02]  /*eac0*/  IMAD.MOV.U32 R37, RZ, RZ, R249 ;  /* 0x000000ffff257224 */ /* 0x000fe400078e00f9 */
[-C--:B------:R-:W-:Y:S02]  /*ead0*/  FMUL.FTZ R128, R128, R14.reuse ;  /* 0x0000000e80807220 */ /* 0x080fe40000410000 */
[----:B------:R-:W-:Y:S01]  /*eae0*/  FMUL.FTZ R129, R129, R14 ;  /* 0x0000000e81817220 */ /* 0x000fe20000410000 */
[----:B------:R-:W-:Y:S01]  /*eaf0*/  HMMA.16816.F32.BF16 R104, R4, R10, R104 ;  /* 0x0000000a0468723c */ /* 0x000fe20000041868 */
[----:B------:R-:W2:Y:S01]  /*eb00*/  LDSM.16.MT88.4 R8, [R208+0x1e000] ;  /* 0x01e00000d008783b */ /* 0x000ea20000004200 */
[-C--:B------:R-:W-:Y:S02]  /*eb10*/  FMUL.FTZ R130, R130, R13.reuse ;  /* 0x0000000d82827220 */ /* 0x080fe40000410000 */
[----:B------:R-:W-:Y:S02]  /*eb20*/  FMUL.FTZ R131, R131, R13 ;  /* 0x0000000d83837220 */ /* 0x000fe40000410000 */
        /* <DEDUP_REMOVED lines=10> */
[C---:B-1----:R-:W-:Y:S08]  /*ebd0*/  HMMA.16816.F32.BF16 R108, R4.reuse, R16, R108 ;  /* 0x00000010046c723c */ /* 0x042ff0000004186c */
[C---:B------:R-:W-:Y:S01]  /*ebe0*/  HMMA.16816.F32.BF16 R112, R4.reuse, R18, R112 ;  /* 0x000000120470723c */ /* 0x040fe20000041870 */
[----:B------:R-:W1:Y:S07]  /*ebf0*/  LDSM.16.MT88.4 R16, [R207+0x1e000] ;  /* 0x01e00000cf10783b */ /* 0x000e6e0000004200 */
[C---:B--2---:R-:W-:Y:S07]  /*ec00*/  HMMA.16816.F32.BF16 R56, R4.reuse, R8, R116 ;  /* 0x000000080438723c */ /* 0x044fee0000041874 */
[----:B------:R-:W-:Y:S01]  /*ec10*/  IMAD.WIDE.U32 R8, R15, -0x2daee0ad, RZ ;  /* 0xd2511f530f087825 */ /* 0x000fe200078e00ff */
[----:B------:R-:W-:Y:S01]  /*ec20*/  HMMA.16816.F32.BF16 R44, R4, R10, R120 ;  /* 0x0000000a042c723c */ /* 0x000fe20000041878 */
[----:B------:R-:W-:-:S03]  /*ec30*/  MOV R119, R51 ;  /* 0x0000003300777202 */ /* 0x000fc60000000f00 */
[----:B---3--:R-:W-:Y:S02]  /*ec40*/  LOP3.LUT R0, R9, UR17, R24, 0x96, !PT ;  /* 0x0000001109007c12 */ /* 0x008fe4000f8e9618 */
[C---:B------:R-:W-:Y:S01]  /*ec50*/  LOP3.LUT R15, R8.reuse, 0xff, RZ, 0xc0, !PT ;  /* 0x000000ff080f7812 */ /* 0x040fe200078ec0ff */
[----:B------:R-:W-:Y:S01]  /*ec60*/  LDSM.16.MT88.4 R24, [R206+0x18800] ;  /* 0x01880000ce18783b */ /* 0x000fe20000004200 */
[----:B------:R-:W-:Y:S01]  /*ec70*/  LOP3.LUT R10, R8, 0xffff, RZ, 0xc0, !PT ;  /* 0x0000ffff080a7812 */ /* 0x000fe200078ec0ff */
[----:B------:R-:W-:Y:S01]  /*ec80*/  FFMA.FTZ R9, R29, c[0x0][0x23c], -R2 ;  /* 0x00008f001d097a23 */ /* 0x000fe20000010802 */
[----:B------:R-:W-:-:S03]  /*ec90*/  SHF.R.U32.HI R11, RZ, 0x10, R8 ;  /* 0x00000010ff0b7819 */ /* 0x000fc60000011608 */
[----:B------:R2:W-:Y:S01]  /*eca0*/  MUFU.EX2 R252, R9 ;  /* 0x0000000900fc7308 */ /* 0x0005e20000000800 */
[----:B-1----:R-:W-:Y:S01]  /*ecb0*/  HMMA.16816.F32.BF16 R124, R4, R16, R124 ;  /* 0x00000010047c723c */ /* 0x002fe2000004187c */
[----:B--2---:R-:W-:Y:S01]  /*ecc0*/  SHF.R.U32.HI R9, RZ, 0x8, R10 ;  /* 0x00000008ff097819 */ /* 0x004fe2000001160a */
[----:B------:R-:W-:-:S05]  /*ecd0*/  FFMA.FTZ R10, R31, c[0x0][0x23c], -R2 ;  /* 0x00008f001f0a7a23 */ /* 0x000fca0000010802 */
[----:B------:R-:W-:Y:S01]  /*ece0*/  SHF.R.U32.HI R16, RZ, 0x18, R8 ;  /* 0x00000018ff107819 */ /* 0x000fe20000011608 */
[----:B------:R-:W-:Y:S01]  /*ecf0*/  FFMA.FTZ R8, R30, c[0x0][0x23c], -R2 ;  /* 0x00008f001e087a23 */ /* 0x000fe20000010802 */
[----:B------:R-:W-:Y:S01]  /*ed00*/  PRMT R15, R15, 0x5410, R9 ;  /* 0x000054100f0f7816 */ /* 0x000fe20000000009 */
[----:B------:R1:W-:Y:S01]  /*ed10*/  MUFU.EX2 R251, R10 ;  /* 0x0000000a00fb7308 */ /* 0x0003e20000000800 */
[----:B------:R-:W-:Y:S01]  /*ed20*/  LOP3.LUT R9, R11, 0xff, RZ, 0xc0, !PT ;  /* 0x000000ff0b097812 */ /* 0x000fe200078ec0ff */
[----:B------:R-:W2:Y:S01]  /*ed30*/  LDSM.16.MT88.4 R28, [R205+0x18800] ;  /* 0x01880000cd1c783b */ /* 0x000ea20000004200 */
[----:B------:R-:W-:Y:S02]  /*ed40*/  HMMA.16816.F32.BF16 R40, R4, R18, R128 ;  /* 0x000000120428723c */ /* 0x000fe40000041880 */
[----:B------:R-:W-:Y:S02]  /*ed50*/  PRMT R11, R9, 0x5410, R16 ;  /* 0x00005410090b7816 */ /* 0x000fe40000000010 */
[----:B------:R-:W3:Y:S01]  /*ed60*/  LDSM.16.MT88.4 R16, [R207+0x18800] ;  /* 0x01880000cf10783b */ /* 0x000ee20000004200 */
[----:B------:R4:W5:Y:S01]  /*ed70*/  MUFU.EX2 R68, R8 ;  /* 0x0000000800447308 */ /* 0x0009620000000800 */
[----:B-1----:R-:W-:-:S07]  /*ed80*/  FFMA.FTZ R10, R32, c[0x0][0x23c], -R12 ;  /* 0x00008f00200a7a23 */ /* 0x002fce000001080c */
[----:B------:R1:W-:Y:S01]  /*ed90*/  MUFU.EX2 R249, R10 ;  /* 0x0000000a00f97308 */ /* 0x0003e20000000800 */
[----:B----4-:R-:W-:-:S04]  /*eda0*/  LOP3.LUT R8, R0, 0xffff, RZ, 0xc0, !PT ;  /* 0x0000ffff00087812 */ /* 0x010fc800078ec0ff */
[----:B------:R-:W-:Y:S02]  /*edb0*/  SHF.R.U32.HI R9, RZ, 0x8, R8 ;  /* 0x00000008ff097819 */ /* 0x000fe40000011608 */
[----:B------:R-:W-:-:S04]  /*edc0*/  LOP3.LUT R8, R0, 0xff, RZ, 0xc0, !PT ;  /* 0x000000ff00087812 */ /* 0x000fc800078ec0ff */
[----:B------:R-:W-:Y:S02]  /*edd0*/  PRMT R36, R8, 0x5410, R9 ;  /* 0x0000541008247816 */ /* 0x000fe40000000009 */
[--C-:B------:R-:W-:Y:S01]  /*ede0*/  SHF.R.U32.HI R8, RZ, 0x10, R0.reuse ;  /* 0x00000010ff087819 */ /* 0x100fe20000011600 */
[----:B-1----:R-:W-:Y:S01]  /*edf0*/  HSET2.LE.AND R10, R15, R62, PT ;  /* 0x0000003e0f0a7233 */ /* 0x002fe20003803000 */
[----:B------:R-:W-:Y:S01]  /*ee00*/  SHF.R.U32.HI R9, RZ, 0x18, R0 ;  /* 0x00000018ff097819 */ /* 0x000fe20000011600 */
[----:B------:R-:W-:Y:S01]  /*ee10*/  IMAD.MOV.U32 R15, RZ, RZ, R50 ;  /* 0x000000ffff0f7224 */ /* 0x000fe200078e0032 */
[----:B------:R-:W-:Y:S01]  /*ee20*/  LOP3.LUT R0, R8, 0xff, RZ, 0xc0, !PT ;  /* 0x000000ff08007812 */ /* 0x000fe200078ec0ff */
[--C-:B------:R-:W-:Y:S01]  /*ee30*/  FFMA.FTZ R8, R33, c[0x0][0x23c], -R12.reuse ;  /* 0x00008f0021087a23 */ /* 0x100fe2000001080c */
[----:B------:R-:W-:Y:S02]  /*ee40*/  MOV R50, R38 ;  /* 0x0000002600327202 */ /* 0x000fe40000000f00 */
[----:B------:R-:W-:Y:S01]  /*ee50*/  PRMT R9, R0, 0x5410, R9 ;  /* 0x0000541000097816 */ /* 0x000fe20000000009 */
[----:B------:R1:W-:Y:S01]  /*ee60*/  MUFU.EX2 R248, R8 ;  /* 0x0000000800f87308 */ /* 0x0003e20000000800 */
[----:B------:R-:W-:Y:S01]  /*ee70*/  FFMA.FTZ R0, R35, c[0x0][0x23c], -R12 ;  /* 0x00008f0023007a23 */ /* 0x000fe2000001080c */
[----:B------:R-:W-:Y:S01]  /*ee80*/  MOV R38, R23 ;  /* 0x0000001700267202 */ /* 0x000fe20000000f00 */
[----:B------:R-:W-:Y:S01]  /*ee90*/  IMAD.MOV.U32 R118, RZ, RZ, R50 ;  /* 0x000000ffff767224 */ /* 0x000fe200078e0032 */
[----:B------:R-:W4:Y:S04]  /*eea0*/  LDSM.16.MT88.4 R20, [R208+0x18800] ;  /* 0x01880000d014783b */ /* 0x000f280000004200 */
[----:B------:R5:W-:Y:S01]  /*eeb0*/  MUFU.EX2 R247, R0 ;  /* 0x0000000000f77308 */ /* 0x000be20000000800 */
[----:B-1----:R-:W-:-:S02]  /*eec0*/  FFMA.FTZ R8, R34, c[0x0][0x23c], -R12 ;  /* 0x00008f0022087a23 */ /* 0x002fc4000001080c */
[----:B------:R-:W-:Y:S05]  /*eed0*/  LDSM.16.MT88.4 R32, [R205+0x1a800] ;  /* 0x01a80000cd20783b */ /* 0x000fea0000004200 */
[----:B------:R-:W1:Y:S01]  /*eee0*/  MUFU.EX2 R241, R8 ;  /* 0x0000000800f17308 */ /* 0x000e620000000800 */
[----:B-----5:R-:W-:-:S04]  /*eef0*/  F2FP.BF16.PACK_AB R0, R251, R68 ;  /* 0x00000044fb00723e */ /* 0x020fc800000010ff */
[----:B------:R-:W-:Y:S01]  /*ef00*/  LOP3.LUT R10, R10, R0, RZ, 0xc0, !PT ;  /* 0x000000000a0a7212 */ /* 0x000fe200078ec0ff */
[----:B------:R-:W-:Y:S01]  /*ef10*/  HSET2.LE.AND R0, R11, R62, PT ;  /* 0x0000003e0b007233 */ /* 0x000fe20003803000 */
[----:B-1----:R-:W-:-:S04]  /*ef20*/  F2FP.BF16.PACK_AB R4, R241, R247 ;  /* 0x000000f7f104723e */ /* 0x002fc800000010ff */
[----:B------:R-:W-:Y:S01]  /*ef30*/  LOP3.LUT R11, R0, R4, RZ, 0xc0, !PT ;  /* 0x00000004000b7212 */ /* 0x000fe200078ec0ff */
[----:B------:R-:W-:Y:S01]  /*ef40*/  HSET2.LE.AND R0, R36, R62, PT ;  /* 0x0000003e24007233 */ /* 0x000fe20003803000 */
[----:B------:R-:W-:Y:S01]  /*ef50*/  F2FP.BF16.PACK_AB R4, R252, R48 ;  /* 0x00000030fc04723e */ /* 0x000fe200000010ff */
[----:B------:R-:W-:-:S03]  /*ef60*/  IMAD.MOV.U32 R36, RZ, RZ, R49 ;  /* 0x000000ffff247224 */ /* 0x000fc600078e0031 */
[----:B------:R-:W-:Y:S01]  /*ef70*/  LOP3.LUT R8, R0, R4, RZ, 0xc0, !PT ;  /* 0x0000000400087212 */ /* 0x000fe200078ec0ff */
[----:B------:R-:W-:Y:S01]  /*ef80*/  HSET2.LE.AND R0, R9, R62, PT ;  /* 0x0000003e09007233 */ /* 0x000fe20003803000 */
[----:B------:R-:W-:-:S04]  /*ef90*/  F2FP.BF16.PACK_AB R4, R248, R249 ;  /* 0x000000f9f804723e */ /* 0x000fc800000010ff */
[----:B------:R-:W-:Y:S01]  /*efa0*/  LOP3.LUT R9, R0, R4, RZ, 0xc0, !PT ;  /* 0x0000000400097212 */ /* 0x000fe200078ec0ff */
[----:B------:R-:W-:Y:S01]  /*efb0*/  IMAD.MOV.U32 R0, RZ, RZ, R48 ;  /* 0x000000ffff007224 */ /* 0x000fe200078e0030 */
[----:B------:R-:W1:Y:S05]  /*efc0*/  LDSM.16.MT88.4 R4, [R205+0x1c800] ;  /* 0x01c80000cd04783b */ /* 0x000e6a0000004200 */
[C---:B--2---:R-:W-:Y:S07]  /*efd0*/  HMMA.16816.F32.BF16 R48, R8.reuse, R30, R200 ;  /* 0x0000001e0830723c */ /* 0x044fee00000418c8 */
[----:B------:R-:W-:Y:S01]  /*efe0*/  MOV R203, R60 ;  /* 0x0000003c00cb7202 */ /* 0x000fe20000000f00 */
[----:B------:R-:W-:Y:S01]  /*eff0*/  IMAD.MOV.U32 R201, RZ, RZ, R61 ;  /* 0x000000ffffc97224 */ /* 0x000fe200078e003d */
[----:B------:R-:W-:Y:S01]  /*f000*/  MOV R200, R63 ;  /* 0x0000003f00c87202 */ /* 0x000fe20000000f00 */
[----:B------:R-:W-:Y:S01]  /*f010*/  IMAD.MOV.U32 R202, RZ, RZ, R62 ;  /* 0x000000ffffca7224 */ /* 0x000fe200078e003e */
[C---:B---3--:R-:W-:Y:S08]  /*f020*/  HMMA.16816.F32.BF16 R160, R8.reuse, R16, R160 ;  /* 0x0000001008a0723c */ /* 0x048ff000000418a0 */
[C---:B----4-:R-:W-:Y:S07]  /*f030*/  HMMA.16816.F32.BF16 R60, R8.reuse, R22, R188 ;  /* 0x00000016083c723c */ /* 0x050fee00000418bc */
[----:B------:R-:W-:Y:S01]  /*f040*/  IMAD.MOV.U32 R188, RZ, RZ, R64 ;  /* 0x000000ffffbc7224 */ /* 0x000fe200078e0040 */
[----:B------:R-:W-:Y:S01]  /*f050*/  MOV R190, R66 ;  /* 0x0000004200be7202 */ /* 0x000fe20000000f00 */
[----:B------:R-:W-:Y:S01]  /*f060*/  IMAD.MOV.U32 R189, RZ, RZ, R65 ;  /* 0x000000ffffbd7224 */ /* 0x000fe200078e0041 */
[----:B------:R-:W-:Y:S01]  /*f070*/  HMMA.16816.F32.BF16 R144, R8, R24, R144 ;  /* 0x000000180890723c */ /* 0x000fe20000041890 */
[----:B------:R-:W-:-:S07]  /*f080*/  IMAD.MOV.U32 R191, RZ, RZ, R67 ;  /* 0x000000ffffbf7224 */ /* 0x000fce00078e0043 */
[C---:B------:R-:W-:Y:S01]  /*f090*/  HMMA.16816.F32.BF16 R64, R8.reuse, R18, R168 ;  /* 0x000000120840723c */ /* 0x040fe200000418a8 */
[----:B------:R-:W2:Y:S07]  /*f0a0*/  LDSM.16.MT88.4 R16, [R207+0x1a800] ;  /* 0x01a80000cf10783b */ /* 0x000eae0000004200 */
[C---:B------:R-:W-:Y:S01]  /*f0b0*/  HMMA.16816.F32.BF16 R52, R8.reuse, R26, R196 ;  /* 0x0000001a0834723c */ /* 0x040fe200000418c4 */
[----:B------:R-:W3:Y:S06]  /*f0c0*/  LDSM.16.MT88.4 R24, [R206+0x1a800] ;  /* 0x01a80000ce18783b */ /* 0x000eec0000004200 */
[----:B------:R-:W-:Y:S01]  /*f0d0*/  IMAD.MOV.U32 R199, RZ, RZ, R68 ;  /* 0x000000ffffc77224 */ /* 0x000fe200078e0044 */
[----:B------:R-:W-:Y:S01]  /*f0e0*/  HMMA.16816.F32.BF16 R136, R8, R28, R136 ;  /* 0x0000001c0888723c */ /* 0x000fe20000041888 */
[----:B------:R-:W4:Y:S01]  /*f0f0*/  LDSM.16.MT88.4 R28, [R206+0x1c800] ;  /* 0x01c80000ce1c783b */ /* 0x000f220000004200 */
[----:B------:R-:W-:Y:S01]  /*f100*/  MOV R198, R69 ;  /* 0x0000004500c67202 */ /* 0x000fe20000000f00 */
[----:B------:R-:W-:-:S02]  /*f110*/  IMAD.MOV.U32 R197, RZ, RZ, R70 ;  /* 0x000000ffffc57224 */ /* 0x000fc400078e0046 */
[----:B------:R-:W-:-:S03]  /*f120*/  IMAD.MOV.U32 R196, RZ, RZ, R71 ;  /* 0x000000ffffc47224 */ /* 0x000fc600078e0047 */
[C---:B------:R-:W-:Y:S01]  /*f130*/  HMMA.16816.F32.BF16 R152, R8.reuse, R20, R152 ;  /* 0x000000140898723c */ /* 0x040fe20000041898 */
[----:B------:R-:W5:Y:S07]  /*f140*/  LDSM.16.MT88.4 R20, [R208+0x1a800] ;  /* 0x01a80000d014783b */ /* 0x000f6e0000004200 */
[C---:B-1----:R-:W-:Y:S08]  /*f150*/  HMMA.16816.F32.BF16 R168, R8.reuse, R4, R148 ;  /* 0x0000000408a8723c */ /* 0x042ff00000041894 */
[C---:B------:R-:W-:Y:S07]  /*f160*/  HMMA.16816.F32.BF16 R68, R8.reuse, R32, R156 ;  /* 0x000000200844723c */ /* 0x040fee000004189c */
[----:B------:R-:W-:Y:S01]  /*f170*/  IMAD.MOV.U32 R32, RZ, RZ, R118 ;  /* 0x000000ffff207224 */ /* 0x000fe200078e0076 */
[----:B--2---:R-:W-:Y:S01]  /*f180*/  HMMA.16816.F32.BF16 R176, R8, R16, R176 ;  /* 0x0000001008b0723c */ /* 0x004fe200000418b0 */
[----:B------:R-:W-:-:S07]  /*f190*/  MOV R33, R119 ;  /* 0x0000007700217202 */ /* 0x000fce0000000f00 */
[C---:B------:R-:W-:Y:S01]  /*f1a0*/  HMMA.16816.F32.BF16 R172, R8.reuse, R18, R172 ;  /* 0x0000001208ac723c */ /* 0x040fe200000418ac */
[----:B------:R-:W1:Y:S07]  /*f1b0*/  LDSM.16.MT88.4 R16, [R208+0x1c800] ;  /* 0x01c80000d010783b */ /* 0x000e6e0000004200 */
[C---:B---3--:R-:W-:Y:S07]  /*f1c0*/  HMMA.16816.F32.BF16 R128, R8.reuse, R26, R164 ;  /* 0x0000001a0880723c */ /* 0x048fee00000418a4 */
[----:B------:R-:W-:Y:S01]  /*f1d0*/  IMAD.MOV.U32 R26, RZ, RZ, R189 ;  /* 0x000000ffff1a7224 */ /* 0x000fe200078e00bd */
[----:B------:R-:W-:Y:S01]  /*f1e0*/  HMMA.16816.F32.BF16 R164, R8, R6, R72 ;  /* 0x0000000608a4723c */ /* 0x000fe20000041848 */
[----:B------:R-:W2:Y:S01]  /*f1f0*/  LDSM.16.MT88.4 R4, [R207+0x1c800] ;  /* 0x01c80000cf04783b */ /* 0x000ea20000004200 */
[----:B------:R-:W-:-:S06]  /*f200*/  IMAD.MOV.U32 R27, RZ, RZ, R190 ;  /* 0x000000ffff1b7224 */ /* 0x000fcc00078e00be */
[C---:B----4-:R-:W-:Y:S07]  /*f210*/  HMMA.16816.F32.BF16 R156, R8.reuse, R28, R76 ;  /* 0x0000001c089c723c */ /* 0x050fee000004184c */
[----:B------:R-:W-:Y:S01]  /*f220*/  IMAD.MOV.U32 R28, RZ, RZ, R32 ;  /* 0x000000ffff1c7224 */ /* 0x000fe200078e0020 */
[----:B------:R-:W-:Y:S01]  /*f230*/  HMMA.16816.F32.BF16 R116, R8, R34, R184 ;  /* 0x000000220874723c */ /* 0x000fe200000418b8 */
[----:B------:R-:W-:Y:S01]  /*f240*/  IMAD.MOV.U32 R32, RZ, RZ, R199 ;  /* 0x000000ffff207224 */ /* 0x000fe200078e00c7 */
[----:B------:R-:W-:Y:S01]  /*f250*/  MOV R79, R188 ;  /* 0x000000bc004f7202 */ /* 0x000fe20000000f00 */
[----:B------:R-:W-:-:S02]  /*f260*/  IMAD.MOV.U32 R29, RZ, RZ, R33 ;  /* 0x000000ffff1d7224 */ /* 0x000fc400078e0021 */
[----:B------:R-:W-:Y:S01]  /*f270*/  IMAD.MOV.U32 R33, RZ, RZ, R0 ;  /* 0x000000ffff217224 */ /* 0x000fe200078e0000 */
[----:B------:R-:W-:Y:S01]  /*f280*/  MOV R0, UR4 ;  /* 0x0000000400007c02 */ /* 0x000fe20008000f00 */
[----:B------:R-:W-:Y:S01]  /*f290*/  IMAD.MOV.U32 R34, RZ, RZ, R197 ;  /* 0x000000ffff227224 */ /* 0x000fe200078e00c5 */
[C---:B------:R-:W-:Y:S01]  /*f2a0*/  HMMA.16816.F32.BF16 R120, R8.reuse, R24, R180 ;  /* 0x000000180878723c */ /* 0x040fe200000418b4 */
[----:B------:R-:W-:Y:S01]  /*f2b0*/  MOV R35, R198 ;  /* 0x000000c600237202 */ /* 0x000fe20000000f00 */
[----:B------:R-:W-:Y:S01]  /*f2c0*/  IMAD.MOV.U32 R78, RZ, RZ, R27 ;  /* 0x000000ffff4e7224 */ /* 0x000fe200078e001b */
[----:B------:R-:W-:Y:S01]  /*f2d0*/  LOP3.LUT R0, R79, UR27, R0, 0x96, !PT ;  /* 0x0000001b4f007c12 */ /* 0x000fe2000f8e9600 */
[----:B------:R-:W-:Y:S01]  /*f2e0*/  IMAD.MOV.U32 R79, RZ, RZ, R26 ;  /* 0x000000ffff4f7224 */ /* 0x000fe200078e001a */
[----:B------:R-:W-:Y:S01]  /*f2f0*/  MOV R27, R35 ;  /* 0x00000023001b7202 */ /* 0x000fe20000000f00 */
[----:B------:R-:W-:Y:S01]  /*f300*/  IMAD.MOV.U32 R26, RZ, RZ, R34 ;  /* 0x000000ffff1a7224 */ /* 0x000fe200078e0022 */
[----:B------:R-:W-:Y:S01]  /*f310*/  MOV R24, R191 ;  /* 0x000000bf00187202 */ /* 0x000fe20000000f00 */
[----:B-----5:R-:W-:Y:S01]  /*f320*/  HMMA.16816.F32.BF16 R140, R8, R20, R140 ;  /* 0x00000014088c723c */ /* 0x020fe2000004188c */
[----:B------:R-:W-:-:S02]  /*f330*/  IMAD.MOV.U32 R25, RZ, RZ, R196 ;  /* 0x000000ffff197224 */ /* 0x000fc400078e00c4 */
[----:B------:R-:W-:Y:S01]  /*f340*/  MOV R77, R24 ;  /* 0x00000018004d7202 */ /* 0x000fe20000000f00 */
[----:B------:R-:W-:Y:S01]  /*f350*/  IMAD.MOV.U32 R34, RZ, RZ, R32 ;  /* 0x000000ffff227224 */ /* 0x000fe200078e0020 */
[----:B------:R-:W-:Y:S01]  /*f360*/  MOV R32, R36 ;  /* 0x0000002400207202 */ /* 0x000fe20000000f00 */
[----:B------:R-:W-:Y:S02]  /*f370*/  IMAD.MOV.U32 R76, RZ, RZ, R25 ;  /* 0x000000ffff4c7224 */ /* 0x000fe400078e0019 */
[----:B------:R-:W-:Y:S01]  /*f380*/  HMMA.16816.F32.BF16 R192, R8, R22, R192 ;  /* 0x0000001608c0723c */ /* 0x000fe200000418c0 */
[----:B------:R-:W3:Y:S01]  /*f390*/  LDSM.16.MT88.4 R20, [R205+0x1e800] ;  /* 0x01e80000cd14783b */ /* 0x000ee20000004200 */
[----:B------:R-:W-:Y:S02]  /*f3a0*/  IMAD.MOV.U32 R35, RZ, RZ, R33 ;  /* 0x000000ffff237224 */ /* 0x000fe400078e0021 */
[----:B------:R-:W-:Y:S01]  /*f3b0*/  IMAD.MOV.U32 R33, RZ, RZ, R15 ;  /* 0x000000ffff217224 */ /* 0x000fe200078e000f */
[----:B------:R-:W-:Y:S01]  /*f3c0*/  MOV R15, R242 ;  /* 0x000000f2000f7202 */ /* 0x000fe20000000f00 */
[----:B------:R-:W-:-:S02]  /*f3d0*/  IMAD.MOV.U32 R36, RZ, RZ, R243 ;  /* 0x000000ffff247224 */ /* 0x000fc400078e00f3 */
[C---:B-1----:R-:W-:Y:S07]  /*f3e0*/  HMMA.16816.F32.BF16 R196, R8.reuse, R16, R84 ;  /* 0x0000001008c4723c */ /* 0x042fee0000041854 */
[----:B------:R-:W-:Y:S01]  /*f3f0*/  IMAD.MOV.U32 R85, RZ, RZ, R38 ;  /* 0x000000ffff557224 */ /* 0x000fe200078e0026 */
[----:B------:R-:W-:Y:S01]  /*f400*/  HMMA.16816.F32.BF16 R184, R8, R18, R88 ;  /* 0x0000001208b8723c */ /* 0x000fe20000041858 */
[----:B------:R-:W1:Y:S01]  /*f410*/  LDSM.16.MT88.4 R16, [R206+0x1e800] ;  /* 0x01e80000ce10783b */ /* 0x000e620000004200 */
[----:B------:R-:W-:Y:S01]  /*f420*/  IMAD.MOV.U32 R84, RZ, RZ, R39 ;  /* 0x000000ffff547224 */ /* 0x000fe200078e0027 */
[----:B------:R-:W-:Y:S01]  /*f430*/  MOV R87, R37 ;  /* 0x0000002500577202 */ /* 0x000fe20000000f00 */
[----:B------:R-:W-:-:S03]  /*f440*/  IMAD.MOV.U32 R86, RZ, RZ, R35 ;  /* 0x000000ffff567224 */ /* 0x000fc600078e0023 */
[----:B------:R-:W-:Y:S01]  /*f450*/  IMAD.MOV.U32 R90, RZ, RZ, R239 ;  /* 0x000000ffff5a7224 */ /* 0x000fe200078e00ef */
[----:B--2---:R-:W-:Y:S01]  /*f460*/  HMMA.16816.F32.BF16 R148, R8, R6, R96 ;  /* 0x000000060894723c */ /* 0x004fe20000041860 */
[----:B------:R-:W-:Y:S01]  /*f470*/  MOV R91, R135 ;  /* 0x00000087005b7202 */ /* 0x000fe20000000f00 */
[----:B------:R-:W-:Y:S02]  /*f480*/  IMAD.MOV.U32 R88, RZ, RZ, R76 ;  /* 0x000000ffff587224 */ /* 0x000fe400078e004c */
[----:B------:R-:W-:-:S03]  /*f490*/  IMAD.MOV.U32 R89, RZ, RZ, R77 ;  /* 0x000000ffff597224 */ /* 0x000fc600078e004d */
[----:B------:R-:W-:Y:S01]  /*f4a0*/  IMAD.WIDE.U32 R6, R0, -0x326172a9, RZ ;  /* 0xcd9e8d5700067825 */ /* 0x000fe200078e00ff */
[C---:B------:R-:W-:Y:S04]  /*f4b0*/  HMMA.16816.F32.BF16 R180, R8.reuse, R4, R92 ;  /* 0x0000000408b4723c */ /* 0x040fe8000004185c */
[----:B------:R-:W-:Y:S01]  /*f4c0*/  LOP3.LUT R0, R29, UR14, R6, 0x96, !PT ;  /* 0x0000000e1d007c12 */ /* 0x000fe2000f8e9606 */
[----:B------:R-:W-:Y:S02]  /*f4d0*/  IMAD.MOV.U32 R29, RZ, RZ, R26 ;  /* 0x000000ffff1d7224 */ /* 0x000fe400078e001a */
[----:B------:R-:W-:Y:S01]  /*f4e0*/  LOP3.LUT R4, R7, UR16, R240, 0x96, !PT ;  /* 0x0000001007047c12 */ /* 0x000fe2000f8e96f0 */
[----:B------:R-:W-:Y:S01]  /*f4f0*/  HMMA.16816.F32.BF16 R188, R8, R30, R80 ;  /* 0x0000001e08bc723c */ /* 0x000fe20000041850 */
[----:B------:R-:W-:Y:S01]  /*f500*/  IMAD.WIDE.U32 R24, R0, -0x2daee0ad, RZ ;  /* 0xd2511f5300187825 */ /* 0x000fe200078e00ff */
[----:B------:R-:W-:-:S03]  /*f510*/  MOV R95, R29 ;  /* 0x0000001d005f7202 */ /* 0x000fc60000000f00 */
[----:B------:R-:W-:Y:S02]  /*f520*/  IMAD.WIDE.U32 R6, R4, -0x2daee0ad, RZ ;  /* 0xd2511f5304067825 */ /* 0x000fe400078e00ff */
[----:B------:R-:W-:Y:S01]  /*f530*/  MOV R30, R34 ;  /* 0x00000022001e7202 */ /* 0x000fe20000000f00 */
[C---:B---3--:R-:W-:Y:S01]  /*f540*/  HMMA.16816.F32.BF16 R72, R8.reuse, R20, R100 ;  /* 0x000000140848723c */ /* 0x048fe20000041864 */
[----:B------:R-:W-:Y:S01]  /*f550*/  IMAD.MOV.U32 R81, RZ, RZ, R36 ;  /* 0x000000ffff517224 */ /* 0x000fe200078e0024 */
[----:B------:R-:W-:Y:S01]  /*f560*/  LOP3.LUT R4, R7, UR13, R133, 0x96, !PT ;  /* 0x0000000d07047c12 */ /* 0x000fe2000f8e9685 */
[----:B------:R-:W-:Y:S01]  /*f570*/  IMAD.MOV.U32 R80, RZ, RZ, R15 ;  /* 0x000000ffff507224 */ /* 0x000fe200078e000f */
[----:B------:R-:W-:Y:S01]  /*f580*/  LOP3.LUT R0, R25, UR11, R6, 0x96, !PT ;  /* 0x0000000b19007c12 */ /* 0x000fe2000f8e9606 */
[----:B------:R-:W-:Y:S01]  /*f590*/  IMAD.MOV.U32 R31, RZ, RZ, R27 ;  /* 0x000000ffff1f7224 */ /* 0x000fe200078e001b */
[----:B------:R-:W-:Y:S01]  /*f5a0*/  MOV R82, R33 ;  /* 0x0000002100527202 */ /* 0x000fe20000000f00 */
[----:B------:R-:W-:Y:S01]  /*f5b0*/  IMAD.WIDE.U32 R4, R4, -0x326172a9, RZ ;  /* 0xcd9e8d5704047825 */ /* 0x000fe200078e00ff */
[----:B------:R-:W-:Y:S01]  /*f5c0*/  HMMA.16816.F32.BF16 R104, R8, R22, R104 ;  /* 0x000000160868723c */ /* 0x000fe20000041868 */
[----:B------:R-:W2:Y:S02]  /*f5d0*/  LDSM.16.MT88.4 R20, [R208+0x1e800] ;  /* 0x01e80000d014783b */ /* 0x000ea40000004200 */
[----:B------:R-:W-:Y:S01]  /*f5e0*/  IMAD.WIDE.U32 R242, R0, -0x326172a9, RZ ;  /* 0xcd9e8d5700f27825 */ /* 0x000fe200078e00ff */
[----:B------:R-:W-:-:S03]  /*f5f0*/  LOP3.LUT R0, R5, UR12, R28, 0x96, !PT ;  /* 0x0000000c05007c12 */ /* 0x000fc6000f8e961c */
[----:B------:R-:W-:Y:S01]  /*f600*/  IMAD.MOV.U32 R83, RZ, RZ, R32 ;  /* 0x000000ffff537224 */ /* 0x000fe200078e0020 */
[----:B------:R-:W-:Y:S01]  /*f610*/  LOP3.LUT R6, R243, UR10, R4, 0x96, !PT ;  /* 0x0000000af3067c12 */ /* 0x000fe2000f8e9604 */
[C---:B-1----:R-:W-:Y:S01]  /*f620*/  HMMA.16816.F32.BF16 R108, R8.reuse, R16, R108 ;  /* 0x00000010086c723c */ /* 0x042fe2000004186c */
[----:B------:R-:W-:Y:S01]  /*f630*/  IMAD.WIDE.U32 R4, R0, -0x2daee0ad, RZ ;  /* 0xd2511f5300047825 */ /* 0x000fe200078e00ff */
[----:B------:R-:W-:Y:S03]  /*f640*/  LDSM.16.MT88.4 R32, [R205+0x1b000] ;  /* 0x01b00000cd20783b */ /* 0x000fe60000004200 */
[----:B------:R-:W-:Y:S01]  /*f650*/  IMAD.WIDE.U32 R38, R6, -0x2daee0ad, RZ ;  /* 0xd2511f5306267825 */ /* 0x000fe200078e00ff */
[----:B------:R-:W-:Y:S02]  /*f660*/  LOP3.LUT R7, R5, UR9, R24, 0x96, !PT ;  /* 0x0000000905077c12 */ /* 0x000fe4000f8e9618 */
[----:B------:R-:W-:Y:S01]  /*f670*/  HMMA.16816.F32.BF16 R112, R8, R18, R112 ;  /* 0x000000120870723c */ /* 0x000fe20000041870 */
[----:B------:R-:W1:Y:S01]  /*f680*/  LDSM.16.MT88.4 R16, [R207+0x1e800] ;  /* 0x01e80000cf10783b */ /* 0x000e620000004200 */
[----:B------:R-:W-:Y:S01]  /*f690*/  LOP3.LUT R0, R39, UR7, R4, 0x96, !PT ;  /* 0x0000000727007c12 */ /* 0x000fe2000f8e9604 */
[----:B------:R-:W-:-:S02]  /*f6a0*/  FFMA.FTZ R6, R236, c[0x0][0x23c], -R2 ;  /* 0x00008f00ec067a23 */ /* 0x000fc40000010802 */
[----:B------:R-:W-:Y:S01]  /*f6b0*/  IMAD.WIDE.U32 R36, R7, -0x326172a9, RZ ;  /* 0xcd9e8d5707247825 */ /* 0x000fe200078e00ff */
[----:B------:R-:W3:Y:S01]  /*f6c0*/  LDSM.16.MT88.4 R24, [R205+0x19000] ;  /* 0x01900000cd18783b */ /* 0x000ee20000004200 */
[----:B------:R4:W-:Y:S02]  /*f6d0*/  MUFU.EX2 R240, R6 ;  /* 0x0000000600f07308 */ /* 0x0009e40000000800 */
[----:B------:R-:W-:-:S04]  /*f6e0*/  IMAD.WIDE.U32 R4, R0, -0x326172a9, RZ ;  /* 0xcd9e8d5700047825 */ /* 0x000fc800078e00ff */
[----:B------:R-:W-:Y:S01]  /*f6f0*/  FFMA.FTZ R0, R237, c[0x0][0x23c], -R2 ;  /* 0x00008f00ed007a23 */ /* 0x000fe20000010802 */
[C---:B------:R-:W-:Y:S01]  /*f700*/  LOP3.LUT R15, R4.reuse, 0xff, RZ, 0xc0, !PT ;  /* 0x000000ff040f7812 */ /* 0x040fe200078ec0ff */
[----:B------:R-:W-:Y:S01]  /*f710*/  IMAD.MOV.U32 R94, RZ, RZ, R31 ;  /* 0x000000ffff5e7224 */ /* 0x000fe200078e001f */
[----:B------:R-:W-:Y:S01]  /*f720*/  SHF.R.U32.HI R7, RZ, 0x18, R4 ;  /* 0x00000018ff077819 */ /* 0x000fe20000011604 */
[----:B------:R5:W1:Y:S01]  /*f730*/  MUFU.EX2 R239, R0 ;  /* 0x0000000000ef7308 */ /* 0x000a620000000800 */
[----:B----4-:R-:W-:Y:S01]  /*f740*/  LOP3.LUT R6, R4, 0xffff, RZ, 0xc0, !PT ;  /* 0x0000ffff04067812 */ /* 0x010fe200078ec0ff */
[----:B--2---:R-:W-:Y:S03]  /*f750*/  HMMA.16816.F32.BF16 R56, R8, R20, R56 ;  /* 0x000000140838723c */ /* 0x004fe60000041838 */
[----:B------:R-:W-:-:S04]  /*f760*/  SHF.R.U32.HI R6, RZ, 0x8, R6 ;  /* 0x00000008ff067819 */ /* 0x000fc80000011606 */
[----:B------:R-:W-:Y:S01]  /*f770*/  PRMT R28, R15, 0x5410, R6 ;  /* 0x000054100f1c7816 */ /* 0x000fe20000000006 */
[C---:B------:R-:W-:Y:S01]  /*f780*/  HMMA.16816.F32.BF16 R44, R8.reuse, R22, R44 ;  /* 0x00000016082c723c */ /* 0x040fe2000004182c */
[----:B-----5:R-:W-:Y:S01]  /*f790*/  FFMA.FTZ R0, R238, c[0x0][0x23c], -R2 ;  /* 0x00008f00ee007a23 */ /* 0x020fe20000010802 */
[----:B------:R-:W-:Y:S01]  /*f7a0*/  SHF.R.U32.HI R6, RZ, 0x10, R4 ;  /* 0x00000010ff067819 */ /* 0x000fe20000011604 */
[----:B------:R-:W2:Y:S02]  /*f7b0*/  LDSM.16.MT88.4 R20, [R206+0x19000] ;  /* 0x01900000ce14783b */ /* 0x000ea40000004200 */
[----:B------:R4:W-:Y:S01]  /*f7c0*/  MUFU.EX2 R238, R0 ;  /* 0x0000000000ee7308 */ /* 0x0009e20000000800 */
[----:B------:R-:W-:Y:S02]  /*f7d0*/  LOP3.LUT R6, R6, 0xff, RZ, 0xc0, !PT ;  /* 0x000000ff06067812 */ /* 0x000fe400078ec0ff */
[----:B-1----:R-:W-:Y:S02]  /*f7e0*/  HMMA.16816.F32.BF16 R124, R8, R16, R124 ;  /* 0x00000010087c723c */ /* 0x002fe4000004187c */
[----:B------:R-:W-:Y:S01]  /*f7f0*/  PRMT R15, R6, 0x5410, R7 ;  /* 0x00005410060f7816 */ /* 0x000fe20000000007 */
[----:B------:R-:W-:Y:S01]  /*f800*/  FFMA.FTZ R6, R246, c[0x0][0x23c], -R12 ;  /* 0x00008f00f6067a23 */ /* 0x000fe2000001080c */
[----:B------:R-:W-:-:S03]  /*f810*/  MOV R246, R86 ;  /* 0x0000005600f67202 */ /* 0x000fc60000000f00 */
[----:B------:R1:W-:Y:S01]  /*f820*/  MUFU.EX2 R135, R6 ;  /* 0x0000000600877308 */ /* 0x0003e20000000800 */
[----:B------:R-:W-:Y:S01]  /*f830*/  HMMA.16816.F32.BF16 R40, R8, R18, R40 ;  /* 0x000000120828723c */ /* 0x000fe20000041828 */
[----:B------:R-:W5:Y:S01]  /*f840*/  LDSM.16.MT88.4 R16, [R208+0x19000] ;  /* 0x01900000d010783b */ /* 0x000f620000004200 */
[----:B----4-:R-:W-:Y:S01]  /*f850*/  LOP3.LUT R0, R5, UR18, R36, 0x96, !PT ;  /* 0x0000001205007c12 */ /* 0x010fe2000f8e9624 */
[----:B------:R-:W-:Y:S02]  /*f860*/  FFMA.FTZ R5, R250, c[0x0][0x23c], -R2 ;  /* 0x00008f00fa057a23 */ /* 0x000fe40000010802 */
[----:B------:R-:W4:Y:S01]  /*f870*/  LDSM.16.MT88.4 R8, [R207+0x19000] ;  /* 0x01900000cf08783b */ /* 0x000f220000004200 */
[----:B------:R-:W-:Y:S01]  /*f880*/  IMAD.MOV.U32 R250, RZ, RZ, R30 ;  /* 0x000000fffffa7224 */ /* 0x000fe200078e001e */
[----:B------:R-:W-:Y:S01]  /*f890*/  LOP3.LUT R4, R0, 0xffff, RZ, 0xc0, !PT ;  /* 0x0000ffff00047812 */ /* 0x000fe200078ec0ff */
[----:B------:R3:W2:Y:S01]  /*f8a0*/  MUFU.EX2 R237, R5 ;  /* 0x0000000500ed7308 */ /* 0x0006a20000000800 */
[----:B-1----:R-:W-:-:S02]  /*f8b0*/  SHF.R.U32.HI R6, RZ, 0x18, R0 ;  /* 0x00000018ff067819 */ /* 0x002fc40000011600 */
[----:B---3--:R-:W-:Y:S02]  /*f8c0*/  SHF.R.U32.HI R5, RZ, 0x8, R4 ;  /* 0x00000008ff057819 */ /* 0x008fe40000011604 */
[----:B------:R-:W-:-:S04]  /*f8d0*/  LOP3.LUT R4, R0, 0xff, RZ, 0xc0, !PT ;  /* 0x000000ff00047812 */ /* 0x000fc800078ec0ff */
[----:B------:R-:W-:Y:S01]  /*f8e0*/  PRMT R7, R4, 0x5410, R5 ;  /* 0x0000541004077816 */ /* 0x000fe20000000005 */
[----:B------:R-:W-:Y:S01]  /*f8f0*/  FFMA.FTZ R5, R245, c[0x0][0x23c], -R12 ;  /* 0x00008f00f5057a23 */ /* 0x000fe2000001080c */
[----:B------:R-:W-:Y:S01]  /*f900*/  SHF.R.U32.HI R4, RZ, 0x10, R0 ;  /* 0x00000010ff047819 */ /* 0x000fe20000011600 */
[----:B------:R-:W-:Y:S02]  /*f910*/  IMAD.MOV.U32 R245, RZ, RZ, R85 ;  /* 0x000000fffff57224 */ /* 0x000fe400078e0055 */
[----:B------:R1:W3:Y:S01]  /*f920*/  MUFU.EX2 R236, R5 ;  /* 0x0000000500ec7308 */ /* 0x0002e20000000800 */
[----:B------:R-:W-:Y:S01]  /*f930*/  LOP3.LUT R0, R4, 0xff, RZ, 0xc0, !PT ;  /* 0x000000ff04007812 */ /* 0x000fe200078ec0ff */
[----:B------:R-:W-:-:S03]  /*f940*/  FFMA.FTZ R4, R134, c[0x0][0x23c], -R12 ;  /* 0x00008f0086047a23 */ /* 0x000fc6000001080c */
[----:B------:R-:W-:Y:S01]  /*f950*/  PRMT R6, R0, 0x5410, R6 ;  /* 0x0000541000067816 */ /* 0x000fe20000000006 */
[----:B------:R-:W-:Y:S02]  /*f960*/  HSET2.LE.AND R0, R7, R202, PT ;  /* 0x000000ca07007233 */ /* 0x000fe40003803000 */
[----:B------:R2:W-:Y:S01]  /*f970*/  MUFU.EX2 R134, R4 ;  /* 0x0000000400867308 */ /* 0x0005e20000000800 */
[----:B-1----:R-:W-:Y:S02]  /*f980*/  FFMA.FTZ R5, R244, c[0x0][0x23c], -R12 ;  /* 0x00008f00f4057a23 */ /* 0x002fe4000001080c */
[----:B------:R-:W-:-:S05]  /*f990*/  IMAD.MOV.U32 R244, RZ, RZ, R84 ;  /* 0x000000fffff47224 */ /* 0x000fca00078e0054 */
[----:B------:R3:W1:Y:S01]  /*f9a0*/  MUFU.EX2 R133, R5 ;  /* 0x0000000500857308 */ /* 0x0006620000000800 */
[----:B--2---:R-:W-:-:S04]  /*f9b0*/  F2FP.BF16.PACK_AB R4, R239, R240 ;  /* 0x000000f0ef04723e */ /* 0x004fc800000010ff */
[----:B------:R-:W-:Y:S01]  /*f9c0*/  LOP3.LUT R4, R0, R4, RZ, 0xc0, !PT ;  /* 0x0000000400047212 */ /* 0x000fe200078ec0ff */
[--C-:B------:R-:W-:Y:S01]  /*f9d0*/  HSET2.LE.AND R0, R6, R202.reuse, PT ;  /* 0x000000ca06007233 */ /* 0x100fe20003803000 */
[----:B------:R-:W-:Y:S02]  /*f9e0*/  F2FP.BF16.PACK_AB R6, R237, R238 ;  /* 0x000000eeed06723e */ /* 0x000fe400000010ff */
[----:B---3--:R-:W-:Y:S02]  /*f9f0*/  F2FP.BF16.PACK_AB R5, R236, R135 ;  /* 0x00000087ec05723e */ /* 0x008fe400000010ff */
[----:B-1----:R-:W-:Y:S02]  /*fa00*/  F2FP.BF16.PACK_AB R7, R133, R134 ;  /* 0x000000868507723e */ /* 0x002fe400000010ff */
[----:B------:R-:W-:Y:S01]  /*fa10*/  LOP3.LUT R5, R0, R5, RZ, 0xc0, !PT ;  /* 0x0000000500057212 */ /* 0x000fe200078ec0ff */
[--C-:B------:R-:W-:Y:S02]  /*fa20*/  HSET2.LE.AND R0, R28, R202.reuse, PT ;  /* 0x000000ca1c007233 */ /* 0x100fe40003803000 */
[----:B------:R-:W-:Y:S03]  /*fa30*/  LDSM.16.MT88.4 R28, [R206+0x1d000] ;  /* 0x01d00000ce1c783b */ /* 0x000fe60000004200 */
[----:B------:R-:W-:Y:S01]  /*fa40*/  LOP3.LUT R6, R0, R6, RZ, 0xc0, !PT ;  /* 0x0000000600067212 */ /* 0x000fe200078ec0ff */
[----:B------:R-:W-:Y:S01]  /*fa50*/  HSET2.LE.AND R0, R15, R202, PT ;  /* 0x000000ca0f007233 */ /* 0x000fe20003803000 */
[----:B------:R-:W-:Y:S01]  /*fa60*/  IMAD.MOV.U32 R15, RZ, RZ, R90 ;  /* 0x000000ffff0f7224 */ /* 0x000fe200078e005a */
[----:B------:R-:W-:-:S03]  /*fa70*/  MOV R90, R78 ;  /* 0x0000004e005a7202 */ /* 0x000fc60000000f00 */
[----:B------:R-:W-:Y:S02]  /*fa80*/  LOP3.LUT R7, R0, R7, RZ, 0xc0, !PT ;  /* 0x0000000700077212 */ /* 0x000fe400078ec0ff */
[----:B------:R-:W-:Y:S01]  /*fa90*/  MOV R0, R91 ;  /* 0x0000005b00007202 */ /* 0x000fe20000000f00 */
[----:B------:R-:W-:-:S04]  /*faa0*/  IMAD.MOV.U32 R91, RZ, RZ, R79 ;  /* 0x000000ffff5b7224 */ /* 0x000fc800078e004f */
[C---:B------:R-:W-:Y:S08]  /*fab0*/  HMMA.16816.F32.BF16 R136, R4.reuse, R24, R136 ;  /* 0x000000180488723c */ /* 0x040ff00000041888 */
[C---:B------:R-:W-:Y:S01]  /*fac0*/  HMMA.16816.F32.BF16 R48, R4.reuse, R26, R48 ;  /* 0x0000001a0430723c */ /* 0x040fe20000041830 */
[----:B------:R-:W1:Y:S07]  /*fad0*/  LDSM.16.MT88.4 R24, [R206+0x1b000] ;  /* 0x01b00000ce18783b */ /* 0x000e6e0000004200 */
[C---:B------:R-:W-:Y:S08]  /*fae0*/  HMMA.16816.F32.BF16 R144, R4.reuse, R20, R144 ;  /* 0x000000140490723c */ /* 0x040ff00000041890 */
        /* <DEDUP_REMOVED lines=8> */
[C---:B-1----:R-:W-:Y:S07]  /*fb70*/  HMMA.16816.F32.BF16 R76, R4.reuse, R24, R120 ;  /* 0x00000018044c723c */ /* 0x042fee0000041878 */
[----:B------:R-:W-:Y:S01]  /*fb80*/  IMAD.MOV.U32 R25, RZ, RZ, R87 ;  /* 0x000000ffff197224 */ /* 0x000fe200078e0057 */
[----:B------:R-:W-:Y:S01]  /*fb90*/  HMMA.16816.F32.BF16 R68, R4, R32, R68 ;  /* 0x000000200444723c */ /* 0x000fe20000041844 */
[----:B------:R-:W-:Y:S01]  /*fba0*/  MOV R120, R80 ;  /* 0x0000005000787202 */ /* 0x000fe20000000f00 */
[----:B------:R-:W-:Y:S01]  /*fbb0*/  IMAD.MOV.U32 R121, RZ, RZ, R81 ;  /* 0x000000ffff797224 */ /* 0x000fe200078e0051 */
[----:B------:R-:W-:Y:S01]  /*fbc0*/  MOV R123, R83 ;  /* 0x00000053007b7202 */ /* 0x000fe20000000f00 */
[----:B------:R-:W-:-:S04]  /*fbd0*/  IMAD.MOV.U32 R122, RZ, RZ, R82 ;  /* 0x000000ffff7a7224 */ /* 0x000fc800078e0052 */
[C---:B--2---:R-:W-:Y:S07]  /*fbe0*/  HMMA.16816.F32.BF16 R84, R4.reuse, R20, R140 ;  /* 0x000000140454723c */ /* 0x044fee000004188c */
[----:B------:R-:W-:Y:S01]  /*fbf0*/  IMAD.MOV.U32 R142, RZ, RZ, R94 ;  /* 0x000000ffff8e7224 */ /* 0x000fe200078e005e */
[----:B------:R-:W-:Y:S01]  /*fc00*/  HMMA.16816.F32.BF16 R32, R4, R34, R116 ;  /* 0x000000220420723c */ /* 0x000fe20000041874 */
[----:B------:R-:W-:Y:S01]  /*fc10*/  IMAD.MOV.U32 R141, RZ, RZ, R95 ;  /* 0x000000ffff8d7224 */ /* 0x000fe200078e005f */
[----:B------:R-:W-:Y:S01]  /*fc20*/  MOV R140, R91 ;  /* 0x0000005b008c7202 */ /* 0x000fe20000000f00 */
[----:B------:R-:W-:-:S05]  /*fc30*/  IMAD.MOV.U32 R143, RZ, RZ, R203 ;  /* 0x000000ffff8f7224 */ /* 0x000fca00078e00cb */
[C---:B---3--:R-:W-:Y:S08]  /*fc40*/  HMMA.16816.F32.BF16 R92, R4.reuse, R16, R176 ;  /* 0x00000010045c723c */ /* 0x048ff000000418b0 */
[C---:B------:R-:W-:Y:S01]  /*fc50*/  HMMA.16816.F32.BF16 R96, R4.reuse, R18, R172 ;  /* 0x000000120460723c */ /* 0x040fe200000418ac */
[----:B------:R-:W1:Y:S07]  /*fc60*/  LDSM.16.MT88.4 R16, [R208+0x1d000] ;  /* 0x01d00000d010783b */ /* 0x000e6e0000004200 */
[C---:B----4-:R-:W-:Y:S08]  /*fc70*/  HMMA.16816.F32.BF16 R100, R4.reuse, R8, R168 ;  /* 0x000000080464723c */ /* 0x050ff000000418a8 */
[C---:B------:R-:W-:Y:S01]  /*fc80*/  HMMA.16816.F32.BF16 R116, R4.reuse, R10, R164 ;  /* 0x0000000a0474723c */ /* 0x040fe200000418a4 */
[----:B------:R-:W2:Y:S06]  /*fc90*/  LDSM.16.MT88.4 R8, [R207+0x1d000] ;  /* 0x01d00000cf08783b */ /* 0x000eac0000004200 */
[----:B------:R-:W-:Y:S01]  /*fca0*/  IMAD.MOV.U32 R167, RZ, RZ, R25 ;  /* 0x000000ffffa77224 */ /* 0x000fe200078e0019 */
[----:B------:R-:W-:Y:S01]  /*fcb0*/  HMMA.16816.F32.BF16 R80, R4, R26, R128 ;  /* 0x0000001a0450723c */ /* 0x000fe20000041880 */
[----:B------:R-:W3:Y:S01]  /*fcc0*/  LDSM.16.MT88.4 R24, [R206+0x1f000] ;  /* 0x01f00000ce18783b */ /* 0x000ee20000004200 */
[----:B------:R-:W-:Y:S01]  /*fcd0*/  IMAD.MOV.U32 R166, RZ, RZ, R120 ;  /* 0x000000ffffa67224 */ /* 0x000fe200078e0078 */
[----:B------:R-:W-:Y:S01]  /*fce0*/  MOV R165, R121 ;  /* 0x0000007900a57202 */ /* 0x000fe20000000f00 */
[----:B------:R-:W-:-:S03]  /*fcf0*/  IMAD.MOV.U32 R164, RZ, RZ, R123 ;  /* 0x000000ffffa47224 */ /* 0x000fc600078e007b */
[----:B------:R-:W-:Y:S01]  /*fd00*/  MOV R131, R88 ;  /* 0x0000005800837202 */ /* 0x000fe20000000f00 */
[----:B------:R-:W-:Y:S02]  /*fd10*/  IMAD.MOV.U32 R128, RZ, RZ, R89 ;  /* 0x000000ffff807224 */ /* 0x000fe400078e0059 */
[----:B------:R-:W-:Y:S02]  /*fd20*/  IMAD.MOV.U32 R129, RZ, RZ, R90 ;  /* 0x000000ffff817224 */ /* 0x000fe400078e005a */
[----:B------:R-:W-:Y:S01]  /*fd30*/  HMMA.16816.F32.BF16 R88, R4, R22, R192 ;  /* 0x000000160458723c */ /* 0x000fe200000418c0 */
[----:B------:R-:W4:Y:S01]  /*fd40*/  LDSM.16.MT88.4 R20, [R205+0x1f000] ;  /* 0x01f00000cd14783b */ /* 0x000f220000004200 */
[----:B------:R-:W-:-:S06]  /*fd50*/  IMAD.MOV.U32 R130, RZ, RZ, R122 ;  /* 0x000000ffff827224 */ /* 0x000fcc00078e007a */
[C---:B-1----:R-:W-:Y:S08]  /*fd60*/  HMMA.16816.F32.BF16 R168, R4.reuse, R16, R196 ;  /* 0x0000001004a8723c */ /* 0x042ff000000418c4 */
[C---:B------:R-:W-:Y:S07]  /*fd70*/  HMMA.16816.F32.BF16 R120, R4.reuse, R28, R156 ;  /* 0x0000001c0478723c */ /* 0x040fee000004189c */
[----:B------:R-:W-:Y:S01]  /*fd80*/  MOV R157, R0 ;  /* 0x00000000009d7202 */ /* 0x000fe20000000f00 */
[----:B--2---:R-:W-:Y:S01]  /*fd90*/  HMMA.16816.F32.BF16 R196, R4, R8, R180 ;  /* 0x0000000804c4723c */ /* 0x004fe200000418b4 */
[----:B------:R-:W-:-:S02]  /*fda0*/  FFMA.FTZ R0, R201, c[0x0][0x23c], -R2 ;  /* 0x00008f00c9007a23 */ /* 0x000fc40000010802 */
[----:B------:R-:W-:Y:S01]  /*fdb0*/  IMAD.MOV.U32 R158, RZ, RZ, R15 ;  /* 0x000000ffff9e7224 */ /* 0x000fe200078e000f */
[----:B------:R-:W-:Y:S01]  /*fdc0*/  MOV R15, R202 ;  /* 0x000000ca000f7202 */ /* 0x000fe20000000f00 */
[----:B------:R-:W-:-:S03]  /*fdd0*/  IMAD.MOV.U32 R159, RZ, RZ, R200 ;  /* 0x000000ffff9f7224 */ /* 0x000fc600078e00c8 */
[C---:B------:R-:W-:Y:S01]  /*fde0*/  HMMA.16816.F32.BF16 R192, R4.reuse, R10, R148 ;  /* 0x0000000a04c0723c */ /* 0x040fe20000041894 */
[----:B------:R-:W1:Y:S04]  /*fdf0*/  LDSM.16.MT88.4 R8, [R208+0x1f000] ;  /* 0x01f00000d008783b */ /* 0x000e680000004200 */
[----:B------:R-:W-:Y:S03]  /*fe00*/  LDSM.16.MT88.4 R148, [R206+0x19800] ;  /* 0x01980000ce94783b */ /* 0x000fe60000004200 */
[C---:B---3--:R-:W-:Y:S01]  /*fe10*/  HMMA.16816.F32.BF16 R108, R4.reuse, R24, R108 ;  /* 0x00000018046c723c */ /* 0x048fe2000004186c */
[----:B------:R2:W-:Y:S07]  /*fe20*/  MUFU.EX2 R25, R0 ;  /* 0x0000000000197308 */ /* 0x0005ee0000000800 */
[C---:B------:R-:W-:Y:S01]  /*fe30*/  HMMA.16816.F32.BF16 R200, R4.reuse, R26, R112 ;  /* 0x0000001a04c8723c */ /* 0x040fe20000041870 */
[----:B------:R-:W-:Y:S07]  /*fe40*/  LDSM.16.MT88.4 R112, [R206+0x1f800] ;  /* 0x01f80000ce70783b */ /* 0x000fee0000004200 */
[----:B------:R-:W-:Y:S01]  /*fe50*/  HMMA.16816.F32.BF16 R28, R4, R30, R188 ;  /* 0x0000001e041c723c */ /* 0x000fe200000418bc */
[----:B--2---:R-:W-:-:S02]  /*fe60*/  FFMA.FTZ R0, R157, c[0x0][0x23c], -R2 ;  /* 0x00008f009d007a23 */ /* 0x004fc40000010802 */
[----:B------:R-:W-:Y:S01]  /*fe70*/  IMAD.MOV.U32 R157, RZ, RZ, R164 ;  /* 0x000000ffff9d7224 */ /* 0x000fe200078e00a4 */
[----:B------:R-:W-:Y:S01]  /*fe80*/  MOV R164, R165 ;  /* 0x000000a500a47202 */ /* 0x000fe20000000f00 */
[----:B------:R2:W-:Y:S01]  /*fe90*/  MUFU.EX2 R26, R0 ;  /* 0x00000000001a7308 */ /* 0x0005e20000000800 */
[----:B------:R-:W-:Y:S02]  /*fea0*/  IMAD.MOV.U32 R165, RZ, RZ, R166 ;  /* 0x000000ffffa57224 */ /* 0x000fe400078e00a6 */
[----:B----4-:R-:W-:Y:S01]  /*feb0*/  HMMA.16816.F32.BF16 R188, R4, R20, R72 ;  /* 0x0000001404bc723c */ /* 0x010fe20000041848 */
[----:B------:R-:W-:Y:S01]  /*fec0*/  IMAD.MOV.U32 R166, RZ, RZ, R167 ;  /* 0x000000ffffa67224 */ /* 0x000fe200078e00a7 */
[----:B------:R-:W-:Y:S01]  /*fed0*/  MOV R167, R140 ;  /* 0x0000008c00a77202 */ /* 0x000fe20000000f00 */
[----:B------:R-:W-:Y:S01]  /*fee0*/  LDSM.16.MT88.4 R72, [R205+0x1d800] ;  /* 0x01d80000cd48783b */ /* 0x000fe20000004200 */
[----:B------:R-:W-:-:S04]  /*fef0*/  MOV R243, R164 ;  /* 0x000000a400f37202 */ /* 0x000fc80000000f00 */
[----:B------:R-:W-:Y:S01]  /*ff00*/  HMMA.16816.F32.BF16 R172, R4, R22, R104 ;  /* 0x0000001604ac723c */ /* 0x000fe20000041868 */
[----:B------:R-:W3:Y:S01]  /*ff10*/  LDSM.16.MT88.4 R20, [R207+0x1f000] ;  /* 0x01f00000cf14783b */ /* 0x000ee20000004200 */
[----:B--2---:R-:W-:-:S03]  /*ff20*/  FFMA.FTZ R0, R158, c[0x0][0x23c], -R2 ;  /* 0x00008f009e007a23 */ /* 0x004fc60000010802 */
[----:B------:R-:W-:Y:S01]  /*ff30*/  LDSM.16.MT88.4 R104, [R205+0x1f800] ;  /* 0x01f80000cd68783b */ /* 0x000fe20000004200 */
[----:B------:R-:W-:Y:S02]  /*ff40*/  FFMA.FTZ R2, R159, c[0x0][0x23c], -R2 ;  /* 0x00008f009f027a23 */ /* 0x000fe40000010802 */
[----:B------:R-:W-:Y:S01]  /*ff50*/  HMMA.16816.F32.BF16 R176, R4, R18, R184 ;  /* 0x0000001204b0723c */ /* 0x000fe200000418b8 */
[----:B------:R2:W-:Y:S01]  /*ff60*/  MUFU.EX2 R27, R0 ;  /* 0x00000000001b7308 */ /* 0x0005e20000000800 */
[----:B------:R-:W-:Y:S02]  /*ff70*/  IMAD.MOV.U32 R158, RZ, RZ, R141 ;  /* 0x000000ffff9e7224 */ /* 0x000fe400078e008d */
[----:B------:R-:W-:-:S04]  /*ff80*/  IMAD.MOV.U32 R159, RZ, RZ, R15 ;  /* 0x000000ffff9f7224 */ /* 0x000fc800078e000f */
[C---:B-1----:R-:W-:Y:S01]  /*ff90*/  HMMA.16816.F32.BF16 R184, R4.reuse, R8, R56 ;  /* 0x0000000804b8723c */ /* 0x042fe20000041838 */
[----:B------:R1:W4:Y:S01]  /*ffa0*/  MUFU.EX2 R24, R2 ;  /* 0x0000000200187308 */ /* 0x0003220000000800 */
[----:B------:R-:W-:Y:S06]  /*ffb0*/  LDSM.16.MT88.4 R56, [R208+0x1b800] ;  /* 0x01b80000d038783b */ /* 0x000fec0000004200 */
[----:B------:R-:W-:Y:S01]  /*ffc0*/  HMMA.16816.F32.BF16 R180, R4, R10, R44 ;  /* 0x0000000a04b4723c */ /* 0x000fe2000004182c */
[----:B--2---:R-:W-:Y:S01]  /*ffd0*/  LOP3.LUT R0, R37, UR8, R242, 0x96, !PT ;  /* 0x0000000825007c12 */ /* 0x004fe2000f8e96f2 */
[----:B------:R-:W-:-:S04]  /*ffe0*/  IMAD.MOV.U32 R242, RZ, RZ, R165 ;  /* 0x000000fffff27224 */ /* 0x000fc800078e00a5 */
[----:B------:R-:W-:-:S04]  /*fff0*/  IMAD.WIDE.U32 R8, R0, -0x2daee0ad, RZ ;  /* 0xd2511f5300087825 */ /* 0x000fc800078e00ff */
[--C-:B-1----:R-:W-:Y:S01]  /*10000*/  FFMA.FTZ R2, R142, c[0x0][0x23c], -R12.reuse ;  /* 0x00008f008e027a23 */ /* 0x102fe2000001080c */
[C---:B------:R-:W-:Y:S01]  /*10010*/  LOP3.LUT R10, R8.reuse, 0xffff, RZ, 0xc0, !PT ;  /* 0x0000ffff080a7812 */ /* 0x040fe200078ec0ff */
[----:B------:R-:W-:Y:S01]  /*10020*/  FFMA.FTZ R0, R143, c[0x0][0x23c], -R12 ;  /* 0x00008f008f007a23 */ /* 0x000fe2000001080c */
[----:B------:R-:W-:Y:S01]  /*10030*/  LOP3.LUT R11, R8, 0xff, RZ, 0xc0, !PT ;  /* 0x000000ff080b7812 */ /* 0x000fe200078ec0ff */
[----:B------:R-:W1:Y:S01]  /*10040*/  LDSM.16.MT88.4 R140, [R205+0x19800] ;  /* 0x01980000cd8c783b */ /* 0x000e620000004200 */
[----:B------:R2:W-:Y:S01]  /*10050*/  MUFU.EX2 R19, R2 ;  /* 0x0000000200137308 */ /* 0x0005e20000000800 */
[----:B------:R-:W-:Y:S01]  /*10060*/  SHF.R.U32.HI R10, RZ, 0x8, R10 ;  /* 0x00000008ff0a7819 */ /* 0x000fe2000001160a */
[----:B---3--:R-:W-:Y:S01]  /*10070*/  HMMA.16816.F32.BF16 R124, R4, R20, R124 ;  /* 0x00000014047c723c */ /* 0x008fe2000004187c */
[----:B------:R-:W-:Y:S02]  /*10080*/  SHF.R.U32.HI R15, RZ, 0x18, R8 ;  /* 0x00000018ff0f7819 */ /* 0x000fe40000011608 */
[----:B------:R-:W-:Y:S01]  /*10090*/  PRMT R16, R11, 0x5410, R10 ;  /* 0x000054100b107816 */ /* 0x000fe2000000000a */
[----:B------:R-:W-:-:S02]  /*100a0*/  FFMA.FTZ R11, R158, c[0x0][0x23c], -R12 ;  /* 0x00008f009e0b7a23 */ /* 0x000fc4000001080c */
[----:B------:R3:W-:Y:S02]  /*100b0*/  MUFU.EX2 R18, R0 ;  /* 0x0000000000127308 */ /* 0x0007e40000000800 */
[----:B------:R-:W-:Y:S01]  /*100c0*/  HMMA.16816.F32.BF16 R20, R4, R22, R40 ;  /* 0x000000160414723c */ /* 0x000fe20000041828 */
[----:B------:R-:W-:Y:S01]  /*100d0*/  LDSM.16.MT88.4 R40, [R205+0x1b800] ;  /* 0x01b80000cd28783b */ /* 0x000fe20000004200 */
[----:B--2---:R-:W-:-:S05]  /*100e0*/  SHF.R.U32.HI R2, RZ, 0x10, R8 ;  /* 0x00000010ff027819 */ /* 0x004fca0000011608 */
[----:B------:R-:W-:Y:S01]  /*100f0*/  IMAD.MOV.U32 R7, RZ, RZ, R128 ;  /* 0x000000ffff077224 */ /* 0x000fe200078e0080 */
[----:B----4-:R-:W-:Y:S01]  /*10100*/  F2FP.BF16.PACK_AB R4, R24, R27 ;  /* 0x0000001b1804723e */ /* 0x010fe200000010ff */
[----:B------:R-:W-:Y:S01]  /*10110*/  IMAD.MOV.U32 R6, RZ, RZ, R129 ;  /* 0x000000ffff067224 */ /* 0x000fe200078e0081 */
[----:B------:R-:W-:Y:S01]  /*10120*/  LOP3.LUT R8, R2, 0xff, RZ, 0xc0, !PT ;  /* 0x000000ff02087812 */ /* 0x000fe200078ec0ff */
[----:B------:R-:W-:Y:S02]  /*10130*/  FFMA.FTZ R2, R157, c[0x0][0x23c], -R12 ;  /* 0x00008f009d027a23 */ /* 0x000fe4000001080c */
[----:B------:R2:W-:Y:S01]  /*10140*/  MUFU.EX2 R12, R11 ;  /* 0x0000000b000c7308 */ /* 0x0005e20000000800 */
[----:B---3--:R-:W-:Y:S02]  /*10150*/  LOP3.LUT R0, R9, UR17, R38, 0x96, !PT ;  /* 0x0000001109007c12 */ /* 0x008fe4000f8e9626 */
[----:B------:R-:W-:Y:S02]  /*10160*/  PRMT R15, R8, 0x5410, R15 ;  /* 0x00005410080f7816 */ /* 0x000fe4000000000f */
[----:B------:R-:W-:-:S02]  /*10170*/  SHF.R.U32.HI R8, RZ, 0x10, R0 ;  /* 0x00000010ff087819 */ /* 0x000fc40000011600 */
[C---:B------:R-:W-:Y:S01]  /*10180*/  LOP3.LUT R10, R0.reuse, 0xff, RZ, 0xc0, !PT ;  /* 0x000000ff000a7812 */ /* 0x040fe200078ec0ff */
[----:B------:R3:W4:Y:S01]  /*10190*/  MUFU.EX2 R17, R2 ;  /* 0x0000000200117308 */ /* 0x0007220000000800 */
[----:B------:R-:W-:Y:S01]  /*101a0*/  SHF.R.U32.HI R9, RZ, 0x18, R0 ;  /* 0x00000018ff097819 */ /* 0x000fe20000011600 */
[----:B--2---:R-:W-:Y:S01]  /*101b0*/  HSET2.LE.AND R11, R15, R159, PT ;  /* 0x0000009f0f0b7233 */ /* 0x004fe20003803000 */
[----:B------:R-:W-:Y:S02]  /*101c0*/  MOV R15, R167 ;  /* 0x000000a7000f7202 */ /* 0x000fe40000000f00 */
[----:B---3--:R-:W-:Y:S02]  /*101d0*/  LOP3.LUT R2, R0, 0xffff, RZ, 0xc0, !PT ;  /* 0x0000ffff00027812 */ /* 0x008fe400078ec0ff */
[----:B------:R-:W-:Y:S02]  /*101e0*/  LOP3.LUT R0, R8, 0xff, RZ, 0xc0, !PT ;  /* 0x000000ff08007812 */ /* 0x000fe400078ec0ff */
[----:B------:R-:W-:-:S02]  /*101f0*/  SHF.R.U32.HI R2, RZ, 0x8, R2 ;  /* 0x00000008ff027819 */ /* 0x000fc40000011602 */
[----:B------:R-:W-:Y:S02]  /*10200*/  PRMT R0, R0, 0x5410, R9 ;  /* 0x0000541000007816 */ /* 0x000fe40000000009 */
[----:B------:R-:W-:Y:S01]  /*10210*/  PRMT R2, R10, 0x5410, R2 ;  /* 0x000054100a027816 */ /* 0x000fe20000000002 */
[--C-:B------:R-:W-:Y:S01]  /*10220*/  HSET2.LE.AND R10, R16, R159.reuse, PT ;  /* 0x0000009f100a7233 */ /* 0x100fe20003803000 */
[----:B----4-:R-:W-:Y:S01]  /*10230*/  F2FP.BF16.PACK_AB R5, R12, R17 ;  /* 0x000000110c05723e */ /* 0x010fe200000010ff */
[--C-:B------:R-:W-:Y:S01]  /*10240*/  HSET2.LE.AND R9, R0, R159.reuse, PT ;  /* 0x0000009f00097233 */ /* 0x100fe20003803000 */
[----:B------:R-:W-:Y:S01]  /*10250*/  F2FP.BF16.PACK_AB R0, R26, R25 ;  /* 0x000000191a00723e */ /* 0x000fe200000010ff */
[----:B------:R-:W-:Y:S01]  /*10260*/  HSET2.LE.AND R8, R2, R159, PT ;  /* 0x0000009f02087233 */ /* 0x000fe20003803000 */
[----:B------:R-:W-:Y:S01]  /*10270*/  F2FP.BF16.PACK_AB R2, R18, R19 ;  /* 0x000000131202723e */ /* 0x000fe200000010ff */
[----:B------:R-:W-:Y:S01]  /*10280*/  IMAD.MOV.U32 R16, RZ, RZ, R166 ;  /* 0x000000ffff107224 */ /* 0x000fe200078e00a6 */
[----:B------:R-:W2:Y:S02]  /*10290*/  LDSM.16.MT88.4 R156, [R208+0x19800] ;  /* 0x01980000d09c783b */ /* 0x000ea40000004200 */
[----:B------:R-:W-:-:S02]  /*102a0*/  LOP3.LUT R128, R8, R0, RZ, 0xc0, !PT ;  /* 0x0000000008807212 */ /* 0x000fc400078ec0ff */
[----:B------:R-:W-:Y:S01]  /*102b0*/  LOP3.LUT R129, R9, R2, RZ, 0xc0, !PT ;  /* 0x0000000209817212 */ /* 0x000fe200078ec0ff */
[----:B------:R-:W-:Y:S01]  /*102c0*/  IMAD.MOV.U32 R2, RZ, RZ, R131 ;  /* 0x000000ffff027224 */ /* 0x000fe200078e0083 */
[----:B------:R-:W-:Y:S01]  /*102d0*/  MOV R0, R130 ;  /* 0x0000008200007202 */ /* 0x000fe20000000f00 */
[----:B------:R-:W3:Y:S01]  /*102e0*/  LDSM.16.MT88.4 R164, [R207+0x19800] ;  /* 0x01980000cfa4783b */ /* 0x000ee20000004200 */
[----:B------:R-:W-:Y:S02]  /*102f0*/  LOP3.LUT R130, R10, R4, RZ, 0xc0, !PT ;  /* 0x000000040a827212 */ /* 0x000fe400078ec0ff */
[----:B------:R-:W-:Y:S01]  /*10300*/  LOP3.LUT R131, R11, R5, RZ, 0xc0, !PT ;  /* 0x000000050b837212 */ /* 0x000fe200078ec0ff */
[----:B------:R-:W-:Y:S01]  /*10310*/  FFMA.FTZ R0, R0, R14, R2 ;  /* 0x0000000e00007223 */ /* 0x000fe20000010002 */
[----:B------:R-:W-:Y:S01]  /*10320*/  LDSM.16.MT88.4 R8, [R207+0x1f800] ;  /* 0x01f80000cf08783b */ /* 0x000fe20000004200 */
[----:B------:R-:W-:Y:S02]  /*10330*/  FFMA.FTZ R2, R7, R13, R6 ;  /* 0x0000000d07027223 */ /* 0x000fe40000010006 */
[----:B------:R-:W-:-:S02]  /*10340*/  FADD.FTZ R4, R15, R0 ;  /* 0x000000000f047221 */ /* 0x000fc40000010000 */
        /* <DEDUP_REMOVED lines=16> */
[C---:B--2---:R-:W-:Y:S01]  /*10450*/  HMMA.16816.F32.BF16 R152, R128.reuse, R156, R152 ;  /* 0x0000009c8098723c */ /* 0x044fe20000041898 */
        /* <DEDUP_REMOVED lines=8> */
[----:B------:R-:W-:Y:S01]  /*104e0*/  FADD.FTZ R2, R237, R2 ;  /* 0x00000002ed027221 */ /* 0x000fe20000010000 */
[----:B------:R-:W-:Y:S01]  /*104f0*/  HMMA.16816.F32.BF16 R164, R128, R166, R64 ;  /* 0x000000a680a4723c */ /* 0x000fe20000041840 */
[----:B------:R-:W2:Y:S01]  /*10500*/  LDSM.16.MT88.4 R64, [R207+0x1b800] ;  /* 0x01b80000cf40783b */ /* 0x000ea20000004200 */
[----:B------:R-:W-:Y:S02]  /*10510*/  FADD.FTZ R0, R133, R0 ;  /* 0x0000000085007221 */ /* 0x000fe40000010000 */
[----:B------:R-:W-:Y:S02]  /*10520*/  FADD.FTZ R2, R25, R2 ;  /* 0x0000000219027221 */ /* 0x000fe40000010000 */
        /* <DEDUP_REMOVED lines=9> */
[----:B------:R-:W-:-:S04]  /*105c0*/  FADD.FTZ R0, R12, R0 ;  /* 0x000000000c007221 */ /* 0x000fc80000010000 */
[C---:B------:R-:W-:Y:S01]  /*105d0*/  HMMA.16816.F32.BF16 R148, R128.reuse, R150, R52 ;  /* 0x000000968094723c */ /* 0x040fe20000041834 */
[----:B------:R-:W-:Y:S04]  /*105e0*/  STL [R1+0x1c], R0 ;  /* 0x00001c0001007387 */ /* 0x000fe80000100800 */
[----:B------:R-:W-:Y:S03]  /*105f0*/  STL [R1+0x18], R2 ;  /* 0x0000180201007387 */ /* 0x000fe60000100800 */
[C---:B------:R-:W-:Y:S08]  /*10600*/  HMMA.16816.F32.BF16 R156, R128.reuse, R158, R60 ;  /* 0x0000009e809c723c */ /* 0x040ff0000004183c */
[C---:B------:R-:W-:Y:S08]  /*10610*/  HMMA.16816.F32.BF16 R52, R128.reuse, R56, R84 ;  /* 0x000000388034723c */ /* 0x040ff00000041854 */
[C---:B--2---:R-:W-:Y:S08]  /*10620*/  HMMA.16816.F32.BF16 R60, R128.reuse, R64, R92 ;  /* 0x00000040803c723c */ /* 0x044ff0000004185c */
[C---:B------:R-:W-:Y:S01]  /*10630*/  HMMA.16816.F32.BF16 R56, R128.reuse, R58, R88 ;  /* 0x0000003a8038723c */ /* 0x040fe20000041858 */
[----:B------:R-:W2:Y:S07]  /*10640*/  LDSM.16.MT88.4 R88, [R208+0x1d800] ;  /* 0x01d80000d058783b */ /* 0x000eae0000004200 */
[C---:B------:R-:W-:Y:S01]  /*10650*/  HMMA.16816.F32.BF16 R64, R128.reuse, R66, R96 ;  /* 0x000000428040723c */ /* 0x040fe20000041860 */
[----:B------:R-:W3:Y:S07]  /*10660*/  LDSM.16.MT88.4 R96, [R207+0x1d800] ;  /* 0x01d80000cf60783b */ /* 0x000eee0000004200 */
[C---:B-1----:R-:W-:Y:S01]  /*10670*/  HMMA.16816.F32.BF16 R76, R128.reuse, R80, R120 ;  /* 0x00000050804c723c */ /* 0x042fe20000041878 */
[----:B------:R-:W1:Y:S07]  /*10680*/  LDSM.16.MT88.4 R120, [R208+0x1f800] ;  /* 0x01f80000d078783b */ /* 0x000e6e0000004200 */
[C---:B------:R-:W-:Y:S08]  /*10690*/  HMMA.16816.F32.BF16 R36, R128.reuse, R40, R68 ;  /* 0x000000288024723c */ /* 0x040ff00000041844 */
[C---:B------:R-:W-:Y:S08]  /*106a0*/  HMMA.16816.F32.BF16 R68, R128.reuse, R72, R100 ;  /* 0x000000488044723c */ /* 0x040ff00000041864 */
[C---:B------:R-:W-:Y:S08]  /*106b0*/  HMMA.16816.F32.BF16 R72, R128.reuse, R74, R116 ;  /* 0x0000004a8048723c */ /* 0x040ff00000041874 */
[C---:B--2---:R-:W-:Y:S08]  /*106c0*/  HMMA.16816.F32.BF16 R84, R128.reuse, R88, R168 ;  /* 0x000000588054723c */ /* 0x044ff000000418a8 */
[C---:B---3--:R-:W-:Y:S08]  /*106d0*/  HMMA.16816.F32.BF16 R92, R128.reuse, R96, R196 ;  /* 0x00000060805c723c */ /* 0x048ff000000418c4 */
        /* <DEDUP_REMOVED lines=12> */
.L_x_1689:
[----:B-1--4-:R-:W-:-:S06]  /*107a0*/  UISETP.GT.AND UP0, UPT, UR28, UR19, UPT ;  /* 0x000000131c00728c */ /* 0x012fcc000bf04270 */
[----:B------:R-:W-:-:S13]  /*107b0*/  PLOP3.LUT P0, PT, PT, PT, UP0, 0x80, 0x0 ;  /* 0x000000000000781c */ /* 0x000fda0003f0f008 */
[----:B------:R-:W-:Y:S05]  /*107c0*/  @!P0 BRA `(.L_x_1692) ;  /* 0x0000433000008947 */ /* 0x000fea0003800000 */
[----:B------:R-:W2:Y:S01]  /*107d0*/  LDL.LU R9, [R1+0x68] ;  /* 0x0000680001097983 */ /* 0x000ea20000300800 */
[----:B------:R-:W1:Y:S01]  /*107e0*/  LDC.U8 R0, c[0x0][0x2d8] ;  /* 0x0000b600ff007b82 */ /* 0x000e620000000000 */
[----:B------:R-:W-:Y:S01]  /*107f0*/  MOV R134, R3 ;  /* 0x0000000300867202 */ /* 0x000fe20000000f00 */
[----:B------:R-:W-:Y:S01]  /*10800*/  ULDC.64 UR4, c[0x0][0x1a0] ;  /* 0x0000680000047ab9 */ /* 0x000fe20000000a00 */
[----:B------:R-:W3:Y:S01]  /*10810*/  LDL.LU R2, [R1+0x6c] ;  /* 0x00006c0001027983 */ /* 0x000ee20000300800 */
[----:B------:R-:W-:Y:S01]  /*10820*/  USHF.L.U64.HI UR32, UR4, 0x5, UR5 ;  /* 0x0000000504207899 */ /* 0x000fe20008010205 */
[----:B------:R-:W-:Y:S01]  /*10830*/  MOV R133, R132 ;  /* 0x0000008400857202 */ /* 0x000fe20000000f00 */
[----:B------:R-:W-:Y:S01]  /*10840*/  USHF.L.U32 UR33, UR4, 0x5, URZ ;  /* 0x0000000504217899 */ /* 0x000fe2000800063f */
[----:B------:R-:W4:Y:S01]  /*10850*/  LDL.LU.64 R6, [R1+0x60] ;  /* 0x0000600001067983 */ /* 0x000f220000300a00 */
[----:B------:R-:W-:Y:S02]  /*10860*/  USHF.L.U64.HI UR29, UR4, 0x6, UR5 ;  /* 0x00000006041d7899 */ /* 0x000fe40008010205 */
[----:B------:R-:W-:Y:S01]  /*10870*/  USHF.L.U64.HI UR32, UR33, 0x1, UR32 ;  /* 0x0000000121207899 */ /* 0x000fe20008010220 */
[----:B------:R-:W4:Y:S01]  /*10880*/  LDL.LU.64 R4, [R1+0x30] ;  /* 0x0000300001047983 */ /* 0x000f220000300a00 */
[----:B------:R-:W-:-:S02]  /*10890*/  USHF.L.U32 UR31, UR4, 0x6, URZ ;  /* 0x00000006041f7899 */ /* 0x000fc4000800063f */
[----:B------:R-:W-:Y:S01]  /*108a0*/  USHF.L.U32 UR33, UR33, 0x1, URZ ;  /* 0x0000000121217899 */ /* 0x000fe2000800063f */
[----:B------:R-:W5:Y:S01]  /*108b0*/  LDL.LU R8, [R1+0x50] ;  /* 0x0000500001087983 */ /* 0x000f620000300800 */
[----:B-1----:R-:W-:Y:S02]  /*108c0*/  PRMT R0, R0, 0x7054, R0 ;  /* 0x0000705400007816 */ /* 0x002fe40000000000 */
[----:B--2---:R-:W-:Y:S01]  /*108d0*/  MOV R10, R9 ;  /* 0x00000009000a7202 */ /* 0x004fe20000000f00 */
[----:B-----5:R-:W-:Y:S01]  /*108e0*/  IMAD.WIDE.U32 R8, R8, -0x326172a9, RZ ;  /* 0xcd9e8d5708087825 */ /* 0x020fe200078e00ff */
[----:B----4-:R-:W-:-:S04]  /*108f0*/  MOV R4, R6 ;  /* 0x0000000600047202 */ /* 0x010fc80000000f00 */
[----:B------:R-:W-:Y:S01]  /*10900*/  LOP3.LUT R0, R9, R10, RZ, 0x3c, !PT ;  /* 0x0000000a09007212 */ /* 0x000fe200078e3cff */
[----:B------:R3:W-:Y:S02]  /*10910*/  STL.64 [R1+0x10], R8 ;  /* 0x0000100801007387 */ /* 0x0007e40000100a00 */
[----:B---3--:R-:W-:-:S04]  /*10920*/  IMAD.WIDE.U32 R8, R2, -0x2daee0ad, RZ ;  /* 0xd2511f5302087825 */ /* 0x008fc800078e00ff */
[----:B------:R-:W-:Y:S01]  /*10930*/  IMAD.WIDE.U32 R2, R0, -0x2daee0ad, RZ ;  /* 0xd2511f5300027825 */ /* 0x000fe200078e00ff */
[----:B------:R1:W-:Y:S04]  /*10940*/  STL.64 [R1+0x8], R8 ;  /* 0x0000080801007387 */ /* 0x0003e80000100a00 */
[----:B------:R1:W-:Y:S04]  /*10950*/  STL.64 [R1+0x30], R4 ;  /* 0x0000300401007387 */ /* 0x0003e80000100a00 */
[----:B------:R1:W-:Y:S01]  /*10960*/  STL.64 [R1], R2 ;  /* 0x0000000201007387 */ /* 0x0003e20000100a00 */
[----:B------:R-:W-:Y:S05]  /*10970*/  BRA `(.L_x_1693) ;  /* 0x000001f000007947 */ /* 0x000fea0003800000 */
.L_x_1695:
        /* <DEDUP_REMOVED lines=31> */
.L_x_1693:
[----:B------:R-:W2:Y:S01]  /*10b70*/  LDL.64 R6, [R1+0x30] ;  /* 0x0000300001067983 */ /* 0x000ea20000100a00 */
[----:B------:R-:W-:Y:S04]  /*10b80*/  DEPBAR.LE SB0, 0x0 ;  /* 0x000080000000791a */ /* 0x000fe80000000000 */
[----:B------:R-:W-:Y:S01]  /*10b90*/  BAR.SYNC.DEFER_BLOCKING 0x0 ;  /* 0x0000000000007b1d */ /* 0x000fe20000010000 */
[----:B------:R-:W-:Y:S01]  /*10ba0*/  UIADD3 UR30, UR28, -0x1, URZ ;  /* 0xffffffff1c1e7890 */ /* 0x000fe2000fffe03f */
[----:B-1----:R-:W-:Y:S03]  /*10bb0*/  IMAD.U32 R4, RZ, RZ, UR31 ;  /* 0x0000001fff047e24 */ /* 0x002fe6000f8e00ff */
[----:B------:R-:W-:Y:S02]  /*10bc0*/  USHF.R.S32.HI UR5, URZ, 0x1f, UR30 ;  /* 0x0000001f3f057899 */ /* 0x000fe4000801141e */
[----:B------:R-:W-:Y:S02]  /*10bd0*/  UIMAD UR4, UR29, UR30, URZ ;  /* 0x0000001e1d0472a4 */ /* 0x000fe4000f8e023f */
[----:B------:R-:W-:Y:S02]  /*10be0*/  UISETP.GT.AND UP0, UPT, UR30, UR19, UPT ;  /* 0x000000131e00728c */ /* 0x000fe4000bf04270 */
[----:B------:R-:W-:Y:S01]  /*10bf0*/  UIMAD UR4, UR5, UR31, UR4 ;  /* 0x0000001f050472a4 */ /* 0x000fe2000f8e0204 */
[----:B--2---:R-:W-:Y:S05]  /*10c00*/  IMAD.WIDE.U32 R4, R4, UR30, R6 ;  /* 0x0000001e04047c25 */ /* 0x004fea000f8e0006 */
[----:B------:R-:W-:Y:S02]  /*10c10*/  LEA R2, P1, R4, c[0x0][0x170], 0x1 ;  /* 0x00005c0004027a11 */ /* 0x000fe400078208ff */
        /* <DEDUP_REMOVED lines=18> */
[----:B------:R-:W2:Y:S04]  /*10d40*/  LDSM.16.M88.4 R16, [R204+0x10800] ;  /* 0x01080000cc10783b */ /* 0x000ea80000000200 */
[----:B------:R-:W4:Y:S04]  /*10d50*/  LDSM.16.M88.4 R24, [R204+0x11000] ;  /* 0x01100000cc18783b */ /* 0x000f280000000200 */
[----:B------:R-:W0:Y:S04]  /*10d60*/  LDGDEPBAR ;  /* 0x00000000000079af */ /* 0x000e280000000000 */
[----:B------:R-:W5:Y:S04]  /*10d70*/  LDSM.16.M88.4 R168, [R204+0x11800] ;  /* 0x01180000cca8783b */ /* 0x000f680000000200 */
[----:B------:R-:W-:Y:S04]  /*10d80*/  LDSM.16.M88.4 R172, [R212] ;  /* 0x00000000d4ac783b */ /* 0x000fe80000000200 */
[----:B------:R-:W1:Y:S04]  /*10d90*/  LDSM.16.M88.4 R176, [R215] ;  /* 0x00000000d7b0783b */ /* 0x000e680000000200 */
[----:B------:R-:W1:Y:S04]  /*10da0*/  LDSM.16.M88.4 R180, [R230] ;  /* 0x00000000e6b4783b */ /* 0x000e680000000200 */
[----:B------:R-:W1:Y:S04]  /*10db0*/  LDSM.16.M88.4 R184, [R229] ;  /* 0x00000000e5b8783b */ /* 0x000e680000000200 */
[----:B------:R-:W1:Y:S01]  /*10dc0*/  LDSM.16.M88.4 R188, [R228] ;  /* 0x00000000e4bc783b */ /* 0x000e620000000200 */
[C---:B---3--:R-:W-:Y:S03]  /*10dd0*/  HMMA.16816.F32.BF16 R4, R32.reuse, R8, RZ ;  /* 0x000000082004723c */ /* 0x048fe600000418ff */
[----:B------:R-:W-:Y:S04]  /*10de0*/  LDSM.16.M88.4 R192, [R210+0x10000] ;  /* 0x01000000d2c0783b */ /* 0x000fe80000000200 */
[----:B------:R-:W-:Y:S01]  /*10df0*/  LDSM.16.M88.4 R196, [R210+0x10800] ;  /* 0x01080000d2c4783b */ /* 0x000fe20000000200 */
[C---:B------:R-:W-:Y:S03]  /*10e00*/  HMMA.16816.F32.BF16 R8, R32.reuse, R10, RZ ;  /* 0x0000000a2008723c */ /* 0x040fe600000418ff */
[----:B------:R-:W-:Y:S05]  /*10e10*/  LDSM.16.M88.4 R200, [R210+0x11800] ;  /* 0x01180000d2c8783b */ /* 0x000fea0000000200 */
[C---:B--2---:R-:W-:Y:S08]  /*10e20*/  HMMA.16816.F32.BF16 R12, R32.reuse, R16, RZ ;  /* 0x00000010200c723c */ /* 0x044ff000000418ff */
[C---:B------:R-:W-:Y:S08]  /*10e30*/  HMMA.16816.F32.BF16 R16, R32.reuse, R18, RZ ;  /* 0x000000122010723c */ /* 0x040ff000000418ff */
[C---:B----4-:R-:W-:Y:S08]  /*10e40*/  HMMA.16816.F32.BF16 R20, R32.reuse, R24, RZ ;  /* 0x000000182014723c */ /* 0x050ff000000418ff */
[C---:B------:R-:W-:Y:S08]  /*10e50*/  HMMA.16816.F32.BF16 R24, R32.reuse, R26, RZ ;  /* 0x0000001a2018723c */ /* 0x040ff000000418ff */
[C---:B-----5:R-:W-:Y:S08]  /*10e60*/  HMMA.16816.F32.BF16 R28, R32.reuse, R168, RZ ;  /* 0x000000a8201c723c */ /* 0x060ff000000418ff */
[----:B------:R-:W-:Y:S01]  /*10e70*/  HMMA.16816.F32.BF16 R32, R32, R170, RZ ;  /* 0x000000aa2020723c */ /* 0x000fe200000418ff */
[----:B------:R-:W2:Y:S07]  /*10e80*/  LDSM.16.M88.4 R168, [R214] ;  /* 0x00000000d6a8783b */ /* 0x000eae0000000200 */
[C---:B-1----:R-:W-:Y:S08]  /*10e90*/  HMMA.16816.F32.BF16 R4, R172.reuse, R176, R4 ;  /* 0x000000b0ac04723c */ /* 0x042ff00000041804 */
[C---:B------:R-:W-:Y:S01]  /*10ea0*/  HMMA.16816.F32.BF16 R8, R172.reuse, R178, R8 ;  /* 0x000000b2ac08723c */ /* 0x040fe20000041808 */
[----:B------:R-:W1:Y:S07]  /*10eb0*/  LDSM.16.M88.4 R176, [R210+0x11000] ;  /* 0x01100000d2b0783b */ /* 0x000e6e0000000200 */
        /* <DEDUP_REMOVED lines=10> */
[C---:B--2---:R-:W-:Y:S08]  /*10f60*/  HMMA.16816.F32.BF16 R4, R168.reuse, R192, R4 ;  /* 0x000000c0a804723c */ /* 0x044ff00000041804 */
        /* <DEDUP_REMOVED lines=73> */
[C---:B-----5:R-:W-:Y:S08]  /*11400*/  HMMA.16816.F32.BF16 R28, R168.reuse, R196, R28 ;  /* 0x000000c4a81c723c */ /* 0x060ff0000004181c */
[----:B------:R-:W-:Y:S01]  /*11410*/  HMMA.16816.F32.BF16 R32, R168, R198, R32 ;  /* 0x000000c6a820723c */ /* 0x000fe20000041820 */
[----:B------:R-:W3:Y:S04]  /*11420*/  LDSM.16.M88.4 R168, [R204+0x15800] ;  /* 0x01580000cca8783b */ /* 0x000ee80000000200 */
[----:B------:R-:W5:Y:S03]  /*11430*/  LDSM.16.M88.4 R196, [R222] ;  /* 0x00000000dec4783b */ /* 0x000f660000000200 */
        /* <DEDUP_REMOVED lines=31> */
[----:B------:R-:W5:Y:S07]  /*11630*/  LDSM.16.M88.4 R176, [R209+0x5800] ;  /* 0x00580000d1b0783b */ /* 0x000f6e0000000200 */
        /* <DEDUP_REMOVED lines=16> */
[C---:B-----5:R-:W-:Y:S08]  /*11740*/  HMMA.16816.F32.BF16 R28, R188.reuse, R176, R28 ;  /* 0x000000b0bc1c723c */ /* 0x060ff0000004181c */
        /* <DEDUP_REMOVED lines=28> */
[----:B------:R-:W5:Y:S03]  /*11910*/  LDSM.16.M88.4 R188, [R209+0x7000] ;  /* 0x00700000d1bc783b */ /* 0x000f660000000200 */
        /* <DEDUP_REMOVED lines=15> */
[C---:B-----5:R-:W-:Y:S08]  /*11a10*/  HMMA.16816.F32.BF16 R20, R168.reuse, R188, R20 ;  /* 0x000000bca814723c */ /* 0x060ff00000041814 */
[C---:B------:R-:W-:Y:S08]  /*11a20*/  HMMA.16816.F32.BF16 R24, R168.reuse, R190, R24 ;  /* 0x000000bea818723c */ /* 0x040ff00000041818 */
[C---:B----4-:R-:W-:Y:S08]  /*11a30*/  HMMA.16816.F32.BF16 R28, R168.reuse, R200, R28 ;  /* 0x000000c8a81c723c */ /* 0x050ff0000004181c */
[----:B------:R-:W-:Y:S01]  /*11a40*/  HMMA.16816.F32.BF16 R32, R168, R202, R32 ;  /* 0x000000caa820723c */ /* 0x000fe20000041820 */
[----:B------:R-:W-:-:S07]  /*11a50*/  @P0 BRA `(.L_x_1695) ;  /* 0xffffef2000000947 */ /* 0x000fce000383ffff */
.L_x_1694:
[----:B------:R-:W2:Y:S01]  /*11a60*/  LDL.64 R202, [R1+0x8] ;  /* 0x0000080001ca7983 */ /* 0x000ea20000100a00 */
[----:B------:R-:W-:Y:S01]  /*11a70*/  IMAD.U32 R0, RZ, RZ, UR30 ;  /* 0x0000001eff007e24 */ /* 0x000fe2000f8e00ff */
[----:B------:R-:W-:Y:S01]  /*11a80*/  USHF.L.U32 UR4, UR30, 0x1, URZ ;  /* 0x000000011e047899 */ /* 0x000fe2000800063f */
[----:B------:R-:W3:Y:S01]  /*11a90*/  LDC.U8 R240, c[0x0][0x2d8] ;  /* 0x0000b600fff07b82 */ /* 0x000ee20000000000 */
[----:B------:R-:W-:Y:S02]  /*11aa0*/  UISETP.GT.AND UP0, UPT, UR30, UR19, UPT ;  /* 0x000000131e00728c */ /* 0x000fe4000bf04270 */
[----:B------:R-:W4:Y:S01]  /*11ab0*/  LDL.64 R238, [R1] ;  /* 0x0000000001ee7983 */ /* 0x000f220000100a00 */
[----:B------:R-:W-:Y:S04]  /*11ac0*/  UMOV UR28, UR30 ;  /* 0x0000001e001c7c82 */ /* 0x000fe80008000000 */
[----:B------:R-:W3:Y:S01]  /*11ad0*/  LDC.U8 R201, c[0x0][0x2d8] ;  /* 0x0000b600ffc97b82 */ /* 0x000ee20000000000 */
[----:B------:R-:W5:Y:S06]  /*11ae0*/  LDL.64 R236, [R1+0x10] ;  /* 0x0000100001ec7983 */ /* 0x000f6c0000100a00 */
[----:B-1----:R-:W1:Y:S01]  /*11af0*/  S2R R2, SR_TID.X ;  /* 0x0000000000027919 */ /* 0x002e620000002100 */
[----:B---3--:R-:W-:Y:S01]  /*11b00*/  PRMT R201, R201, 0x7054, R240 ;  /* 0x00007054c9c97816 */ /* 0x008fe200000000f0 */
[----:B-1----:R-:W-:Y:S05]  /*11b10*/  IMAD.SHL.U32 R2, R2, 0x2, RZ ;  /* 0x0000000202027824 */ /* 0x002fea00078e00ff */
        /* <DEDUP_REMOVED lines=40> */
[C---:B------:R-:W-:Y:S02]  /*11da0*/  ISETP.GE.OR P4, PT, R3.reuse, R235, !P4 ;  /* 0x000000eb0300720c */ /* 0x040fe40006786670 */
[-C--:B------:R-:W-:Y:S02]  /*11db0*/  ISETP.GE.OR P0, PT, R3, R234.reuse, !P0 ;  /* 0x000000ea0300720c */ /* 0x080fe40004706670 */
[----:B------:R-:W-:Y:S02]  /*11dc0*/  IADD3 R3, R0, 0x19, RZ ;  /* 0x0000001900037810 */ /* 0x000fe40007ffe0ff */
[-C--:B------:R-:W-:Y:S02]  /*11dd0*/  ISETP.GE.OR P3, PT, R132, R234.reuse, !P3 ;  /* 0x000000ea8400720c */ /* 0x080fe40005f66670 */
[----:B------:R-:W-:Y:S02]  /*11de0*/  ISETP.GE.OR P5, PT, R2, R234, !P5 ;  /* 0x000000ea0200720c */ /* 0x000fe40006fa6670 */
[----:B------:R-:W-:Y:S02]  /*11df0*/  FMNMX.FTZ R5, R8, R5, !PT ;  /* 0x0000000508057209 */ /* 0x000fe40007810000 */
[----:B------:R-:W-:Y:S02]  /*11e00*/  ISETP.GE.OR P6, PT, R2, R235, !P6 ;  /* 0x000000eb0200720c */ /* 0x000fe400077c6670 */
[----:B------:R-:W-:Y:S02]  /*11e10*/  IADD3 R2, R0, 0x20, RZ ;  /* 0x0000002000027810 */ /* 0x000fe40007ffe0ff */
        /* <DEDUP_REMOVED lines=17> */
[C---:B------:R-:W-:Y:S01]  /*11f30*/  ISETP.GE.AND P0, PT, R3.reuse, R233, PT ;  /* 0x000000e90300720c */ /* 0x040fe20003f06270 */
[----:B------:R-:W-:Y:S01]  /*11f40*/  LDSM.16.MT88.4 R12, [R205+0x18000] ;  /* 0x01800000cd0c783b */ /* 0x000fe20000004200 */
[----:B------:R-:W-:Y:S02]  /*11f50*/  FSEL R180, R16, -INF , !P6 ;  /* 0xff80000010b47808 */ /* 0x000fe40007000000 */
        /* <DEDUP_REMOVED lines=31> */
[----:B------:R-:W-:Y:S01]  /*12150*/  FSEL R190, R24, -INF , !P2 ;  /* 0xff80000018be7808 */ /* 0x000fe20005000000 */
[----:B------:R-:W-:Y:S01]  /*12160*/  LDSM.16.MT88.4 R20, [R206+0x18000] ;  /* 0x01800000ce14783b */ /* 0x000fe20000004200 */
[----:B------:R-:W-:Y:S02]  /*12170*/  FMNMX.FTZ R132, R198, R132, !PT ;  /* 0x00000084c6847209 */ /* 0x000fe40007810000 */
[C---:B------:R-:W-:Y:S02]  /*12180*/  ISETP.GE.AND P6, PT, R2.reuse, R233, PT ;  /* 0x000000e90200720c */ /* 0x040fe40003fc6270 */
[----:B------:R-:W-:Y:S02]  /*12190*/  ISETP.GE.AND P2, PT, R2, R232, PT ;  /* 0x000000e80200720c */ /* 0x000fe40003f46270 */
        /* <DEDUP_REMOVED lines=47> */
[----:B------:R-:W3:Y:S01]  /*12490*/  SHFL.BFLY PT, R2, R0, 0x2, 0x1f ;  /* 0x0c401f0000027f89 */ /* 0x000ee200000e0000 */
[----:B-1----:R-:W-:Y:S04]  /*124a0*/  FMNMX.FTZ R132, R132, R3, !PT ;  /* 0x0000000384847209 */ /* 0x002fe80007810000 */
[C---:B------:R-:W-:Y:S01]  /*124b0*/  FSETP.NEU.FTZ.AND P1, PT, R132.reuse, -INF , PT ;  /* 0xff8000008400780b */ /* 0x040fe20003f3d000 */
[----:B------:R-:W-:Y:S01]  /*124c0*/  FMUL.FTZ R172, R132, c[0x0][0x23c] ;  /* 0x00008f0084ac7a20 */ /* 0x000fe20000410000 */
[----:B---3--:R-:W-:Y:S04]  /*124d0*/  FMNMX.FTZ R0, R0, R2, !PT ;  /* 0x0000000200007209 */ /* 0x008fe80007810000 */
        /* <DEDUP_REMOVED lines=14> */
[----:B----4-:R-:W-:Y:S02]  /*125c0*/  LOP3.LUT R0, R239, UR15, R202, 0x96, !PT ;  /* 0x0000000fef007c12 */ /* 0x010fe4000f8e96ca */
[----:B------:R-:W-:Y:S03]  /*125d0*/  FSEL R173, R173, RZ, P0 ;  /* 0x000000ffadad7208 */ /* 0x000fe60000000000 */
[----:B------:R-:W-:Y:S04]  /*125e0*/  IMAD.WIDE.U32 R174, R0, -0x326172a9, RZ ;  /* 0xcd9e8d5700ae7825 */ /* 0x000fe800078e00ff */
[----:B---3--:R-:W-:Y:S04]  /*125f0*/  IMAD.WIDE.U32 R8, R2, -0x326172a9, RZ ;  /* 0xcd9e8d5702087825 */ /* 0x008fe800078e00ff */
[--C-:B------:R-:W-:Y:S01]  /*12600*/  FFMA.FTZ R10, R10, c[0x0][0x23c], -R173.reuse ;  /* 0x00008f000a0a7a23 */ /* 0x100fe200000108ad */
[----:B-----5:R-:W-:Y:S01]  /*12610*/  LOP3.LUT R0, R9, UR16, R236, 0x96, !PT ;  /* 0x0000001009007c12 */ /* 0x020fe2000f8e96ec */
        /* <DEDUP_REMOVED lines=19> */
[----:B------:R-:W-:Y:S01]  /*12750*/  LOP3.LUT R8, R11, UR12, R174, 0x96, !PT ;  /* 0x0000000c0b087c12 */ /* 0x000fe2000f8e96ae */
[----:B------:R-:W-:Y:S02]  /*12760*/  IMAD.MOV.U32 R180, RZ, RZ, R238 ;  /* 0x000000ffffb47224 */ /* 0x000fe400078e00ee */
        /* <DEDUP_REMOVED lines=17> */
[----:B------:R-:W-:Y:S01]  /*12880*/  LOP3.LUT R6, R4, 0xffff, RZ, 0xc0, !PT ;  /* 0x0000ffff04067812 */ /* 0x000fe200078ec0ff */
[----:B------:R-:W-:Y:S01]  /*12890*/  IMAD.MOV.U32 R181, RZ, RZ, R239 ;  /* 0x000000ffffb57224 */ /* 0x000fe200078e00ef */
        /* <DEDUP_REMOVED lines=49> */
[----:B------:R1:W2:Y:S01]  /*12bb0*/  MUFU.EX2 R239, R133 ;  /* 0x0000008500ef7308 */ /* 0x0002a20000000800 */
[C---:B------:R-:W-:Y:S02]  /*12bc0*/  FMUL.FTZ R27, R0.reuse, R159 ;  /* 0x0000009f001b7220 */ /* 0x040fe40000410000 */
[----:B------:R-:W-:Y:S01]  /*12bd0*/  FMUL.FTZ R34, R0, R166 ;  /* 0x000000a600227220 */ /* 0x000fe20000410000 */
[C---:B------:R-:W-:Y:S02]  /*12be0*/  HMMA.16816.F32.BF16 R4, R168.reuse, R12, R4 ;  /* 0x0000000ca804723c */ /* 0x040fe40000041804 */
[----:B------:R-:W3:Y:S03]  /*12bf0*/  LDSM.16.MT88.4 R136, [R207+0x18000] ;  /* 0x01800000cf88783b */ /* 0x000ee60000004200 */
[----:B------:R-:W-:Y:S02]  /*12c00*/  IMAD.MOV.U32 R166, RZ, RZ, R201 ;  /* 0x000000ffffa67224 */ /* 0x000fe400078e00c9 */
[C---:B------:R-:W-:Y:S01]  /*12c10*/  FMUL.FTZ R12, R2.reuse, R144 ;  /* 0x00000090020c7220 */ /* 0x040fe20000410000 */
[C---:B------:R-:W-:Y:S02]  /*12c20*/  HMMA.16816.F32.BF16 R8, R168.reuse, R14, R8 ;  /* 0x0000000ea808723c */ /* 0x040fe40000041808 */
[----:B------:R-:W4:Y:S02]  /*12c30*/  LDSM.16.MT88.4 R140, [R205+0x1a000] ;  /* 0x01a00000cd8c783b */ /* 0x000f240000004200 */
[----:B------:R-:W-:Y:S02]  /*12c40*/  FMUL.FTZ R13, R2, R145 ;  /* 0x00000091020d7220 */ /* 0x000fe40000410000 */
[C---:B------:R-:W-:Y:S02]  /*12c50*/  FMUL.FTZ R35, R0.reuse, R167 ;  /* 0x000000a700237220 */ /* 0x040fe40000410000 */
[C---:B------:R-:W-:Y:S02]  /*12c60*/  FMUL.FTZ R14, R0.reuse, R146 ;  /* 0x00000092000e7220 */ /* 0x040fe40000410000 */
[----:B------:R-:W-:Y:S02]  /*12c70*/  LDSM.16.MT88.4 R156, [R207+0x18800] ;  /* 0x01880000cf9c783b */ /* 0x000fe40000004200 */
[C---:B------:R-:W-:Y:S02]  /*12c80*/  FMUL.FTZ R15, R0.reuse, R147 ;  /* 0x00000093000f7220 */ /* 0x040fe40000410000 */
[----:B------:R-:W-:Y:S02]  /*12c90*/  IMAD.MOV.U32 R167, RZ, RZ, R193 ;  /* 0x000000ffffa77224 */ /* 0x000fe400078e00c1 */
[C---:B------:R-:W-:Y:S02]  /*12ca0*/  FMUL.FTZ R38, R0.reuse, R38 ;  /* 0x0000002600267220 */ /* 0x040fe40000410000 */
[----:B------:R-:W5:Y:S01]  /*12cb0*/  LDSM.16.MT88.4 R144, [R206+0x1a000] ;  /* 0x01a00000ce90783b */ /* 0x000f620000004200 */
[C---:B------:R-:W-:Y:S03]  /*12cc0*/  HMMA.16816.F32.BF16 R12, R168.reuse, R20, R12 ;  /* 0x00000014a80c723c */ /* 0x040fe6000004180c */
[----:B------:R-:W-:Y:S02]  /*12cd0*/  FMUL.FTZ R39, R0, R39 ;  /* 0x0000002700277220 */ /* 0x000fe40000410000 */
[C---:B------:R-:W-:Y:S02]  /*12ce0*/  FMUL.FTZ R41, R2.reuse, R41 ;  /* 0x0000002902297220 */ /* 0x040fe40000410000 */
[C---:B------:R-:W-:Y:S01]  /*12cf0*/  FMUL.FTZ R21, R2.reuse, R153 ;  /* 0x0000009902157220 */ /* 0x040fe20000410000 */
[C---:B------:R-:W-:Y:S04]  /*12d00*/  HMMA.16816.F32.BF16 R16, R168.reuse, R22, R16 ;  /* 0x00000016a810723c */ /* 0x040fe80000041810 */
[----:B------:R-:W-:Y:S02]  /*12d10*/  FMUL.FTZ R20, R2, R152 ;  /* 0x0000009802147220 */ /* 0x000fe40000410000 */
[C---:B------:R-:W-:Y:S02]  /*12d20*/  FMUL.FTZ R42, R0.reuse, R42 ;  /* 0x0000002a002a7220 */ /* 0x040fe40000410000 */
[C---:B------:R-:W-:Y:S04]  /*12d30*/  FMUL.FTZ R23, R0.reuse, R155 ;  /* 0x0000009b00177220 */ /* 0x040fe80000410000 */
[C---:B------:R-:W-:Y:S02]  /*12d40*/  FMUL.FTZ R22, R0.reuse, R154 ;  /* 0x0000009a00167220 */ /* 0x040fe40000410000 */
[----:B------:R-:W-:Y:S02]  /*12d50*/  FMUL.FTZ R43, R0, R43 ;  /* 0x0000002b002b7220 */ /* 0x000fe40000410000 */
[C---:B------:R-:W-:Y:S02]  /*12d60*/  FMUL.FTZ R44, R2.reuse, R44 ;  /* 0x0000002c022c7220 */ /* 0x040fe40000410000 */
[----:B------:R-:W-:Y:S01]  /*12d70*/  FMUL.FTZ R45, R2, R45 ;  /* 0x0000002d022d7220 */ /* 0x000fe20000410000 */
        /* <DEDUP_REMOVED lines=9> */
[----:B------:R-:W-:Y:S02]  /*12e10*/  FMUL.FTZ R49, R2, R49 ;  /* 0x0000003102317220 */ /* 0x000fe40000410000 */
[C---:B------:R-:W-:Y:S02]  /*12e20*/  FMUL.FTZ R50, R0.reuse, R50 ;  /* 0x0000003200327220 */ /* 0x040fe40000410000 */
[----:B------:R-:W-:Y:S01]  /*12e30*/  FMUL.FTZ R51, R0, R51 ;  /* 0x0000003300337220 */ /* 0x000fe20000410000 */
[C---:B---3--:R-:W-:Y:S03]  /*12e40*/  HMMA.16816.F32.BF16 R28, R168.reuse, R136, R28 ;  /* 0x00000088a81c723c */ /* 0x048fe6000004181c */
[C---:B------:R-:W-:Y:S02]  /*12e50*/  FMUL.FTZ R52, R2.reuse, R52 ;  /* 0x0000003402347220 */ /* 0x040fe40000410000 */
[----:B------:R-:W-:Y:S02]  /*12e60*/  FMUL.FTZ R53, R2, R53 ;  /* 0x0000003502357220 */ /* 0x000fe40000410000 */
[C---:B------:R-:W-:Y:S01]  /*12e70*/  FMUL.FTZ R54, R0.reuse, R54 ;  /* 0x0000003600367220 */ /* 0x040fe20000410000 */
[C---:B------:R-:W-:Y:S01]  /*12e80*/  HMMA.16816.F32.BF16 R32, R168.reuse, R138, R32 ;  /* 0x0000008aa820723c */ /* 0x040fe20000041820 */
[----:B------:R-:W3:Y:S03]  /*12e90*/  LDSM.16.MT88.4 R136, [R208+0x1a000] ;  /* 0x01a00000d088783b */ /* 0x000ee60000004200 */
        /* <DEDUP_REMOVED lines=17> */
[C---:B---3--:R-:W-:Y:S03]  /*12fb0*/  HMMA.16816.F32.BF16 R52, R168.reuse, R136, R52 ;  /* 0x00000088a834723c */ /* 0x048fe60000041834 */
[C---:B------:R-:W-:Y:S02]  /*12fc0*/  FMUL.FTZ R66, R0.reuse, R66 ;  /* 0x0000004200427220 */ /* 0x040fe40000410000 */
[----:B------:R-:W-:Y:S02]  /*12fd0*/  FMUL.FTZ R67, R0, R67 ;  /* 0x0000004300437220 */ /* 0x000fe40000410000 */
[--C-:B-1----:R-:W-:Y:S01]  /*12fe0*/  FFMA.FTZ R133, R182, c[0x0][0x23c], -R173.reuse ;  /* 0x00008f00b6857a23 */ /* 0x102fe200000108ad */
[C---:B------:R-:W-:Y:S01]  /*12ff0*/  HMMA.16816.F32.BF16 R56, R168.reuse, R138, R56 ;  /* 0x0000008aa838723c */ /* 0x040fe20000041838 */
[----:B------:R-:W1:Y:S02]  /*13000*/  LDSM.16.MT88.4 R136, [R206+0x1c000] ;  /* 0x01c00000ce88783b */ /* 0x000e640000004200 */
[----:B------:R3:W-:Y:S01]  /*13010*/  MUFU.EX2 R238, R133 ;  /* 0x0000008500ee7308 */ /* 0x0007e20000000800 */
[C---:B------:R-:W-:Y:S02]  /*13020*/  FMUL.FTZ R68, R2.reuse, R68 ;  /* 0x0000004402447220 */ /* 0x040fe40000410000 */
[----:B------:R-:W-:Y:S02]  /*13030*/  FMUL.FTZ R69, R2, R69 ;  /* 0x0000004502457220 */ /* 0x000fe40000410000 */
[C---:B----4-:R-:W-:Y:S04]  /*13040*/  HMMA.16816.F32.BF16 R60, R168.reuse, R140, R60 ;  /* 0x0000008ca83c723c */ /* 0x050fe8000004183c */
[C---:B------:R-:W-:Y:S02]  /*13050*/  FMUL.FTZ R70, R0.reuse, R70 ;  /* 0x0000004600467220 */ /* 0x040fe40000410000 */
[----:B------:R-:W-:Y:S02]  /*13060*/  FMUL.FTZ R71, R0, R71 ;  /* 0x0000004700477220 */ /* 0x000fe40000410000 */
[C---:B------:R-:W-:Y:S01]  /*13070*/  HMMA.16816.F32.BF16 R64, R168.reuse, R142, R64 ;  /* 0x0000008ea840723c */ /* 0x040fe20000041840 */
[----:B------:R-:W4:Y:S03]  /*13080*/  LDSM.16.MT88.4 R140, [R208+0x1c000] ;  /* 0x01c00000d08c783b */ /* 0x000f260000004200 */
[C---:B------:R-:W-:Y:S02]  /*13090*/  FMUL.FTZ R72, R2.reuse, R72 ;  /* 0x0000004802487220 */ /* 0x040fe40000410000 */
[----:B------:R-:W-:Y:S02]  /*130a0*/  FMUL.FTZ R73, R2, R73 ;  /* 0x0000004902497220 */ /* 0x000fe40000410000 */
[C---:B-----5:R-:W-:Y:S04]  /*130b0*/  HMMA.16816.F32.BF16 R68, R168.reuse, R144, R68 ;  /* 0x00000090a844723c */ /* 0x060fe80000041844 */
[C---:B------:R-:W-:Y:S02]  /*130c0*/  FMUL.FTZ R74, R0.reuse, R74 ;  /* 0x0000004a004a7220 */ /* 0x040fe40000410000 */
[----:B------:R-:W-:Y:S02]  /*130d0*/  FMUL.FTZ R75, R0, R75 ;  /* 0x0000004b004b7220 */ /* 0x000fe40000410000 */
[C---:B------:R-:W-:Y:S04]  /*130e0*/  FMUL.FTZ R76, R2.reuse, R76 ;  /* 0x0000004c024c7220 */ /* 0x040fe80000410000 */
[----:B------:R-:W-:Y:S01]  /*130f0*/  FMUL.FTZ R77, R2, R77 ;  /* 0x0000004d024d7220 */ /* 0x000fe20000410000 */
[C---:B------:R-:W-:Y:S01]  /*13100*/  HMMA.16816.F32.BF16 R72, R168.reuse, R146, R72 ;  /* 0x00000092a848723c */ /* 0x040fe20000041848 */
[----:B------:R-:W5:Y:S02]  /*13110*/  LDSM.16.MT88.4 R144, [R207+0x1c000] ;  /* 0x01c00000cf90783b */ /* 0x000f640000004200 */
[C---:B------:R-:W-:Y:S02]  /*13120*/  FMUL.FTZ R78, R0.reuse, R78 ;  /* 0x0000004e004e7220 */ /* 0x040fe40000410000 */
[----:B------:R-:W-:Y:S02]  /*13130*/  FMUL.FTZ R79, R0, R79 ;  /* 0x0000004f004f7220 */ /* 0x000fe40000410000 */
[----:B---3--:R-:W-:Y:S02]  /*13140*/  FFMA.FTZ R133, R183, c[0x0][0x23c], -R173 ;  /* 0x00008f00b7857a23 */ /* 0x008fe400000108ad */
[----:B------:R-:W-:Y:S02]  /*13150*/  IMAD.MOV.U32 R183, RZ, RZ, R237 ;  /* 0x000000ffffb77224 */ /* 0x000fe400078e00ed */
[----:B------:R3:W2:Y:S01]  /*13160*/  MUFU.EX2 R237, R133 ;  /* 0x0000008500ed7308 */ /* 0x0006a20000000800 */
        /* <DEDUP_REMOVED lines=25> */
[C---:B-----5:R-:W-:Y:S03]  /*13300*/  HMMA.16816.F32.BF16 R92, R168.reuse, R144, R92 ;  /* 0x00000090a85c723c */ /* 0x060fe6000004185c */
[C---:B------:R-:W-:Y:S02]  /*13310*/  FMUL.FTZ R96, R2.reuse, R96 ;  /* 0x0000006002607220 */ /* 0x040fe40000410000 */
[----:B------:R-:W-:Y:S02]  /*13320*/  FMUL.FTZ R97, R2, R97 ;  /* 0x0000006102617220 */ /* 0x000fe40000410000 */
[C---:B------:R-:W-:Y:S02]  /*13330*/  FMUL.FTZ R98, R0.reuse, R98 ;  /* 0x0000006200627220 */ /* 0x040fe40000410000 */
[----:B------:R-:W-:Y:S03]  /*13340*/  FMUL.FTZ R99, R0, R99 ;  /* 0x0000006300637220 */ /* 0x000fe60000410000 */
[C---:B------:R-:W-:Y:S02]  /*13350*/  FMUL.FTZ R100, R2.reuse, R100 ;  /* 0x0000006402647220 */ /* 0x040fe40000410000 */
[----:B------:R-:W-:Y:S02]  /*13360*/  FMUL.FTZ R101, R2, R101 ;  /* 0x0000006502657220 */ /* 0x000fe40000410000 */
        /* <DEDUP_REMOVED lines=9> */
[----:B---3--:R-:W-:Y:S02]  /*13400*/  FFMA.FTZ R133, R185, c[0x0][0x23c], -R172 ;  /* 0x00008f00b9857a23 */ /* 0x008fe400000108ac */
[----:B------:R-:W-:Y:S02]  /*13410*/  IMAD.MOV.U32 R165, RZ, RZ, R203 ;  /* 0x000000ffffa57224 */ /* 0x000fe400078e00cb */
[----:B------:R1:W3:Y:S01]  /*13420*/  MUFU.EX2 R203, R133 ;  /* 0x0000008500cb7308 */ /* 0x0002e20000000800 */
[C---:B------:R-:W-:Y:S01]  /*13430*/  HMMA.16816.F32.BF16 R104, R168.reuse, R138, R104 ;  /* 0x0000008aa868723c */ /* 0x040fe20000041868 */
[----:B------:R-:W1:Y:S02]  /*13440*/  LDSM.16.MT88.4 R136, [R207+0x1e000] ;  /* 0x01e00000cf88783b */ /* 0x000e640000004200 */
[C---:B------:R-:W-:Y:S02]  /*13450*/  FMUL.FTZ R108, R2.reuse, R108 ;  /* 0x0000006c026c7220 */ /* 0x040fe40000410000 */
[----:B------:R-:W-:Y:S02]  /*13460*/  FMUL.FTZ R109, R2, R109 ;  /* 0x0000006d026d7220 */ /* 0x000fe40000410000 */
[C---:B------:R-:W-:Y:S02]  /*13470*/  FMUL.FTZ R110, R0.reuse, R110 ;  /* 0x0000006e006e7220 */ /* 0x040fe40000410000 */
[----:B------:R-:W-:Y:S03]  /*13480*/  FMUL.FTZ R111, R0, R111 ;  /* 0x0000006f006f7220 */ /* 0x000fe60000410000 */
[C---:B------:R-:W-:Y:S02]  /*13490*/  FMUL.FTZ R116, R2.reuse, R116 ;  /* 0x0000007402747220 */ /* 0x040fe40000410000 */
[C---:B------:R-:W-:Y:S02]  /*134a0*/  FMUL.FTZ R117, R2.reuse, R117 ;  /* 0x0000007502757220 */ /* 0x040fe40000410000 */
[C---:B----4-:R-:W-:Y:S03]  /*134b0*/  HMMA.16816.F32.BF16 R108, R168.reuse, R140, R108 ;  /* 0x0000008ca86c723c */ /* 0x050fe6000004186c */
[C---:B------:R-:W-:Y:S02]  /*134c0*/  FMUL.FTZ R112, R2.reuse, R112 ;  /* 0x0000007002707220 */ /* 0x040fe40000410000 */
[----:B------:R-:W-:Y:S02]  /*134d0*/  FMUL.FTZ R113, R2, R113 ;  /* 0x0000007102717220 */ /* 0x000fe40000410000 */
[C---:B------:R-:W-:Y:S01]  /*134e0*/  FMUL.FTZ R114, R0.reuse, R114 ;  /* 0x0000007200727220 */ /* 0x040fe20000410000 */
[----:B------:R-:W-:Y:S01]  /*134f0*/  LOP3.LUT R140, R189, UR8, R176, 0x96, !PT ;  /* 0x00000008bd8c7c12 */ /* 0x000fe2000f8e96b0 */
[C---:B------:R-:W-:Y:S03]  /*13500*/  FMUL.FTZ R115, R0.reuse, R115 ;  /* 0x0000007300737220 */ /* 0x040fe60000410000 */
[C---:B------:R-:W-:Y:S02]  /*13510*/  FMUL.FTZ R118, R0.reuse, R118 ;  /* 0x0000007600767220 */ /* 0x040fe40000410000 */
[----:B------:R-:W-:Y:S02]  /*13520*/  FMUL.FTZ R119, R0, R119 ;  /* 0x0000007700777220 */ /* 0x000fe40000410000 */
[C---:B------:R-:W-:Y:S03]  /*13530*/  HMMA.16816.F32.BF16 R112, R168.reuse, R142, R112 ;  /* 0x0000008ea870723c */ /* 0x040fe60000041870 */
[----:B------:R-:W-:Y:S04]  /*13540*/  IMAD.WIDE.U32 R140, R140, -0x2daee0ad, RZ ;  /* 0xd2511f538c8c7825 */ /* 0x000fe800078e00ff */
[----:B------:R-:W-:Y:S01]  /*13550*/  IMAD.MOV.U32 R164, RZ, RZ, R202 ;  /* 0x000000ffffa47224 */ /* 0x000fe200078e00ca */
[C---:B-----5:R-:W-:Y:S01]  /*13560*/  HMMA.16816.F32.BF16 R116, R168.reuse, R144, R116 ;  /* 0x00000090a874723c */ /* 0x060fe20000041874 */
[----:B------:R4:W-:Y:S03]  /*13570*/  MUFU.EX2 R202, R134 ;  /* 0x0000008600ca7308 */ /* 0x0009e60000000800 */
[----:B-1----:R-:W-:Y:S01]  /*13580*/  LOP3.LUT R133, R141, UR17, R178, 0x96, !PT ;  /* 0x000000118d857c12 */ /* 0x002fe2000f8e96b2 */
[----:B------:R-:W-:Y:S01]  /*13590*/  FMUL.FTZ R120, R2, R120 ;  /* 0x0000007802787220 */ /* 0x000fe20000410000 */
[----:B------:R-:W-:Y:S01]  /*135a0*/  LOP3.LUT R143, R140, 0xffff, RZ, 0xc0, !PT ;  /* 0x0000ffff8c8f7812 */ /* 0x000fe200078ec0ff */
[----:B------:R-:W-:Y:S01]  /*135b0*/  FFMA.FTZ R141, R187, c[0x0][0x23c], -R173 ;  /* 0x00008f00bb8d7a23 */ /* 0x000fe200000108ad */
[--C-:B------:R-:W-:Y:S01]  /*135c0*/  SHF.R.U32.HI R152, RZ, 0x10, R140.reuse ;  /* 0x00000010ff987819 */ /* 0x100fe2000001168c */
[----:B------:R-:W-:Y:S01]  /*135d0*/  FMUL.FTZ R121, R2, R121 ;  /* 0x0000007902797220 */ /* 0x000fe20000410000 */
[----:B------:R-:W-:Y:S01]  /*135e0*/  LDSM.16.MT88.4 R176, [R206+0x1b800] ;  /* 0x01b80000ceb0783b */ /* 0x000fe20000004200 */
[----:B------:R1:W5:Y:S01]  /*135f0*/  MUFU.EX2 R201, R141 ;  /* 0x0000008d00c97308 */ /* 0x0003620000000800 */
[----:B------:R-:W-:Y:S01]  /*13600*/  FMUL.FTZ R122, R0, R122 ;  /* 0x0000007a007a7220 */ /* 0x000fe20000410000 */
[----:B------:R-:W-:Y:S01]  /*13610*/  LOP3.LUT R154, R140, 0xff, RZ, 0xc0, !PT ;  /* 0x000000ff8c9a7812 */ /* 0x000fe200078ec0ff */
[----:B------:R-:W-:Y:S01]  /*13620*/  FMUL.FTZ R123, R0, R123 ;  /* 0x0000007b007b7220 */ /* 0x000fe20000410000 */
[----:B------:R-:W-:Y:S01]  /*13630*/  SHF.R.U32.HI R153, RZ, 0x18, R140 ;  /* 0x00000018ff997819 */ /* 0x000fe2000001168c */
[----:B------:R-:W-:Y:S01]  /*13640*/  FMUL.FTZ R124, R2, R124 ;  /* 0x0000007c027c7220 */ /* 0x000fe20000410000 */
[----:B------:R-:W-:Y:S01]  /*13650*/  LOP3.LUT R152, R152, 0xff, RZ, 0xc0, !PT ;  /* 0x000000ff98987812 */ /* 0x000fe200078ec0ff */
[----:B------:R-:W-:Y:S01]  /*13660*/  FMUL.FTZ R125, R2, R125 ;  /* 0x0000007d027d7220 */ /* 0x000fe20000410000 */
[----:B------:R-:W-:Y:S01]  /*13670*/  SHF.R.U32.HI R143, RZ, 0x8, R143 ;  /* 0x00000008ff8f7819 */ /* 0x000fe2000001168f */
[C---:B------:R-:W-:Y:S01]  /*13680*/  FMUL.FTZ R126, R0.reuse, R126 ;  /* 0x0000007e007e7220 */ /* 0x040fe20000410000 */
[C---:B------:R-:W-:Y:S01]  /*13690*/  HMMA.16816.F32.BF16 R120, R168.reuse, R146, R120 ;  /* 0x00000092a878723c */ /* 0x040fe20000041878 */
[----:B------:R-:W5:Y:S02]  /*136a0*/  LDSM.16.MT88.4 R144, [R205+0x18800] ;  /* 0x01880000cd90783b */ /* 0x000f640000004200 */
[--C-:B------:R-:W-:Y:S01]  /*136b0*/  SHF.R.U32.HI R140, RZ, 0x10, R133.reuse ;  /* 0x00000010ff8c7819 */ /* 0x100fe20000011685 */
[----:B------:R-:W-:Y:S01]  /*136c0*/  FMUL.FTZ R127, R0, R127 ;  /* 0x0000007f007f7220 */ /* 0x000fe20000410000 */
[C---:B----4-:R-:W-:Y:S01]  /*136d0*/  LOP3.LUT R134, R133.reuse, 0xffff, RZ, 0xc0, !PT ;  /* 0x0000ffff85867812 */ /* 0x050fe200078ec0ff */
[C---:B------:R-:W-:Y:S01]  /*136e0*/  FMUL.FTZ R128, R2.reuse, R128 ;  /* 0x0000008002807220 */ /* 0x040fe20000410000 */
[----:B------:R-:W-:Y:S01]  /*136f0*/  LOP3.LUT R142, R133, 0xff, RZ, 0xc0, !PT ;  /* 0x000000ff858e7812 */ /* 0x000fe200078ec0ff */
[----:B------:R-:W-:Y:S01]  /*13700*/  FMUL.FTZ R129, R2, R129 ;  /* 0x0000008102817220 */ /* 0x000fe20000410000 */
[----:B------:R-:W-:Y:S02]  /*13710*/  SHF.R.U32.HI R133, RZ, 0x18, R133 ;  /* 0x00000018ff857819 */ /* 0x000fe40000011685 */
[C---:B------:R-:W-:Y:S03]  /*13720*/  HMMA.16816.F32.BF16 R124, R168.reuse, R136, R124 ;  /* 0x00000088a87c723c */ /* 0x040fe6000004187c */
[----:B-1----:R-:W-:Y:S01]  /*13730*/  PRMT R141, R154, 0x5410, R143 ;  /* 0x000054109a8d7816 */ /* 0x002fe2000000008f */
[----:B------:R-:W-:Y:S01]  /*13740*/  FMUL.FTZ R130, R0, R130 ;  /* 0x0000008200827220 */ /* 0x000fe20000410000 */
[----:B------:R-:W-:Y:S01]  /*13750*/  PRMT R143, R152, 0x5410, R153 ;  /* 0x00005410988f7816 */ /* 0x000fe20000000099 */
[----:B------:R-:W-:Y:S01]  /*13760*/  FMUL.FTZ R131, R0, R131 ;  /* 0x0000008300837220 */ /* 0x000fe20000410000 */
[----:B------:R-:W-:Y:S01]  /*13770*/  SHF.R.U32.HI R134, RZ, 0x8, R134 ;  /* 0x00000008ff867819 */ /* 0x000fe20000011686 */
[----:B------:R-:W1:Y:S01]  /*13780*/  LDSM.16.MT88.4 R152, [R208+0x18800] ;  /* 0x01880000d098783b */ /* 0x000e620000004200 */
[----:B------:R-:W-:Y:S03]  /*13790*/  LOP3.LUT R140, R140, 0xff, RZ, 0xc0, !PT ;  /* 0x000000ff8c8c7812 */ /* 0x000fe600078ec0ff */
[----:B------:R-:W-:Y:S01]  /*137a0*/  PRMT R161, R142, 0x5410, R134 ;  /* 0x000054108ea17816 */ /* 0x000fe20000000086 */
[----:B------:R-:W-:Y:S03]  /*137b0*/  HMMA.16816.F32.BF16 R128, R168, R138, R128 ;  /* 0x0000008aa880723c */ /* 0x000fe60000041880 */
[----:B------:R-:W-:Y:S01]  /*137c0*/  PRMT R160, R140, 0x5410, R133 ;  /* 0x000054108ca07816 */ /* 0x000fe20000000085 */
[--C-:B------:R-:W-:Y:S01]  /*137d0*/  HSET2.LE.AND R142, R141, R166.reuse, PT ;  /* 0x000000a68d8e7233 */ /* 0x100fe20003803000 */
[----:B--2---:R-:W-:Y:S01]  /*137e0*/  F2FP.BF16.PACK_AB R133, R239, R240 ;  /* 0x000000f0ef85723e */ /* 0x004fe200000010ff */
[--C-:B------:R-:W-:Y:S01]  /*137f0*/  HSET2.LE.AND R143, R143, R166.reuse, PT ;  /* 0x000000a68f8f7233 */ /* 0x100fe20003803000 */
[----:B------:R-:W-:Y:S01]  /*13800*/  F2FP.BF16.PACK_AB R134, R237, R238 ;  /* 0x000000eeed86723e */ /* 0x000fe200000010ff */
[--C-:B------:R-:W-:Y:S01]  /*13810*/  HSET2.LE.AND R140, R161, R166.reuse, PT ;  /* 0x000000a6a18c7233 */ /* 0x100fe20003803000 */
[----:B------:R-:W-:Y:S01]  /*13820*/  LOP3.LUT R142, R142, R133, RZ, 0xc0, !PT ;  /* 0x000000858e8e7212 */ /* 0x000fe200078ec0ff */
[----:B------:R-:W2:Y:S02]  /*13830*/  LDSM.16.MT88.4 R136, [R205+0x1a800] ;  /* 0x01a80000cd88783b */ /* 0x000ea40000004200 */
[----:B------:R-:W-:Y:S01]  /*13840*/  HSET2.LE.AND R141, R160, R166, PT ;  /* 0x000000a6a08d7233 */ /* 0x000fe20003803000 */
[----:B------:R-:W-:Y:S01]  /*13850*/  LOP3.LUT R143, R143, R134, RZ, 0xc0, !PT ;  /* 0x000000868f8f7212 */ /* 0x000fe200078ec0ff */
[----:B------:R-:W-:Y:S01]  /*13860*/  IMAD.MOV.U32 R169, RZ, RZ, R166 ;  /* 0x000000ffffa97224 */ /* 0x000fe200078e00a6 */
[----:B---3--:R-:W-:Y:S01]  /*13870*/  F2FP.BF16.PACK_AB R133, R203, R236 ;  /* 0x000000eccb85723e */ /* 0x008fe200000010ff */
[----:B------:R-:W-:Y:S01]  /*13880*/  IMAD.MOV.U32 R164, RZ, RZ, R195 ;  /* 0x000000ffffa47224 */ /* 0x000fe200078e00c3 */
[----:B-----5:R-:W-:Y:S01]  /*13890*/  F2FP.BF16.PACK_AB R134, R201, R202 ;  /* 0x000000cac986723e */ /* 0x020fe200000010ff */
[----:B------:R-:W-:Y:S01]  /*138a0*/  LDSM.16.MT88.4 R160, [R205+0x1c800] ;  /* 0x01c80000cda0783b */ /* 0x000fe20000004200 */
[----:B------:R-:W-:Y:S01]  /*138b0*/  LOP3.LUT R140, R140, R133, RZ, 0xc0, !PT ;  /* 0x000000858c8c7212 */ /* 0x000fe200078ec0ff */
[----:B------:R-:W-:Y:S01]  /*138c0*/  IMAD.U32 R133, RZ, RZ, UR4 ;  /* 0x00000004ff857e24 */ /* 0x000fe2000f8e00ff */
[----:B------:R-:W-:Y:S01]  /*138d0*/  LOP3.LUT R141, R141, R134, RZ, 0xc0, !PT ;  /* 0x000000868d8d7212 */ /* 0x000fe200078ec0ff */
[----:B------:R-:W-:Y:S03]  /*138e0*/  FFMA.FTZ R134, R190, c[0x0][0x23c], -R172 ;  /* 0x00008f00be867a23 */ /* 0x000fe600000108ac */
[----:B------:R-:W-:Y:S01]  /*138f0*/  LOP3.LUT R133, R165, UR27, R133, 0x96, !PT ;  /* 0x0000001ba5857c12 */ /* 0x000fe2000f8e9685 */
[----:B------:R-:W-:Y:S01]  /*13900*/  IMAD.MOV.U32 R165, RZ, RZ, R194 ;  /* 0x000000ffffa57224 */ /* 0x000fe200078e00c2 */
[----:B------:R3:W-:Y:S01]  /*13910*/  MUFU.EX2 R195, R134 ;  /* 0x0000008600c37308 */ /* 0x0007e20000000800 */
        /* <DEDUP_REMOVED lines=31> */
[----:B---3--:R-:W-:Y:S01]  /*13b10*/  LOP3.LUT R134, R157, UR16, R182, 0x96, !PT ;  /* 0x000000109d867c12 */ /* 0x008fe2000f8e96b6 */
[C---:B--2---:R-:W-:Y:S01]  /*13b20*/  HMMA.16816.F32.BF16 R84, R140.reuse, R136, R84 ;  /* 0x000000888c54723c */ /* 0x044fe20000041854 */
[----:B------:R1:W2:Y:S03]  /*13b30*/  MUFU.EX2 R194, R133 ;  /* 0x0000008500c27308 */ /* 0x0002a60000000800 */
[----:B------:R-:W-:Y:S04]  /*13b40*/  IMAD.WIDE.U32 R156, R156, -0x2daee0ad, RZ ;  /* 0xd2511f539c9c7825 */ /* 0x000fe800078e00ff */
[C---:B------:R-:W-:Y:S01]  /*13b50*/  HMMA.16816.F32.BF16 R88, R140.reuse, R138, R88 ;  /* 0x0000008a8c58723c */ /* 0x040fe20000041858 */
[----:B------:R-:W3:Y:S07]  /*13b60*/  LDSM.16.MT88.4 R136, [R206+0x1e800] ;  /* 0x01e80000ce88783b */ /* 0x000eee0000004200 */
[C---:B----4-:R-:W-:Y:S08]  /*13b70*/  HMMA.16816.F32.BF16 R92, R140.reuse, R144, R92 ;  /* 0x000000908c5c723c */ /* 0x050ff0000004185c */
        /* <DEDUP_REMOVED lines=10> */
[C---:B---3--:R-:W-:Y:S03]  /*13c20*/  HMMA.16816.F32.BF16 R108, R140.reuse, R136, R108 ;  /* 0x000000888c6c723c */ /* 0x048fe6000004186c */
        /* <DEDUP_REMOVED lines=9> */
[----:B------:R-:W-:Y:S01]  /*13cc0*/  FFMA.FTZ R138, R200, c[0x0][0x23c], -R173 ;  /* 0x00008f00c88a7a23 */ /* 0x000fe200000108ad */
[----:B------:R-:W-:Y:S01]  /*13cd0*/  LOP3.LUT R156, R149, UR9, R156, 0x96, !PT ;  /* 0x00000009959c7c12 */ /* 0x000fe2000f8e969c */
[----:B------:R-:W-:Y:S01]  /*13ce0*/  IMAD.MOV.U32 R196, RZ, RZ, R164 ;  /* 0x000000ffffc47224 */ /* 0x000fe200078e00a4 */
[----:B------:R-:W4:Y:S01]  /*13cf0*/  LDL.LU R200, [R1+0x18] ;  /* 0x0000180001c87983 */ /* 0x000f220000300800 */
        /* <DEDUP_REMOVED lines=11> */
[----:B------:R2:W1:Y:S02]  /*13db0*/  MUFU.EX2 R190, R133 ;  /* 0x0000008500be7308 */ /* 0x0004640000000800 */
[----:B------:R-:W-:Y:S05]  /*13dc0*/  IMAD.WIDE.U32 R136, R136, -0x326172a9, RZ ;  /* 0xcd9e8d5788887825 */ /* 0x000fea00078e00ff */
[--C-:B------:R-:W-:Y:S02]  /*13dd0*/  SHF.R.U32.HI R156, RZ, 0x10, R136.reuse ;  /* 0x00000010ff9c7819 */ /* 0x100fe40000011688 */
[C---:B------:R-:W-:Y:S02]  /*13de0*/  LOP3.LUT R139, R136.reuse, 0xff, RZ, 0xc0, !PT ;  /* 0x000000ff888b7812 */ /* 0x040fe400078ec0ff */
[----:B------:R-:W-:Y:S01]  /*13df0*/  SHF.R.U32.HI R158, RZ, 0x18, R136 ;  /* 0x00000018ff9e7819 */ /* 0x000fe20000011688 */
[----:B--2---:R-:W-:Y:S02]  /*13e00*/  FFMA.FTZ R133, R199, c[0x0][0x23c], -R173 ;  /* 0x00008f00c7857a23 */ /* 0x004fe400000108ad */
        /* <DEDUP_REMOVED lines=151> */
[----:B------:R-:W-:Y:S01]  /*14780*/  STL [R1+0x18], R2 ;  /* 0x0000180201007387 */ /* 0x000fe20000100800 */
        /* <DEDUP_REMOVED lines=55> */
.L_x_1692:
[----:B------:R-:W2:Y:S04]  /*14b00*/  LDL.LU R5, [R1+0x18] ;  /* 0x0000180001057983 */ /* 0x000ea80000300800 */
[----:B------:R-:W1:Y:S01]  /*14b10*/  S2R R174, SR_TID.X ;  /* 0x0000000000ae7919 */ /* 0x000e620000002100 */
[----:B------:R-:W3:Y:S01]  /*14b20*/  S2UR UR7, SR_CTAID.Y ;  /* 0x00000000000779c3 */ /* 0x000ee20000002600 */
[----:B------:R-:W-:-:S02]  /*14b30*/  UISETP.NE.AND UP4, UPT, UR22, -0x1, UPT ;  /* 0xffffffff1600788c */ /* 0x000fc4000bf85270 */
[----:B------:R-:W4:Y:S01]  /*14b40*/  LDL.LU R4, [R1+0x1c] ;  /* 0x00001c0001047983 */ /* 0x000f220000300800 */
[----:B------:R-:W-:-:S03]  /*14b50*/  ULDC.64 UR4, c[0x0][0x1e8] ;  /* 0x00007a0000047ab9 */ /* 0x000fc60000000a00 */
[----:B------:R-:W5:Y:S01]  /*14b60*/  LDL.LU R176, [R1+0x74] ;  /* 0x0000740001b07983 */ /* 0x000f620000300800 */
        /* <DEDUP_REMOVED lines=379> */
[----:B-----5:R-:W-:Y:S01]  /*16320*/  LEA R0, R0, R176, 0x4 ;  /* 0x000000b000007211 */ /* 0x020fe200078e20ff */
        /* <DEDUP_REMOVED lines=17> */
.L_x_1697:
[----:B---3--:R-:W-:Y:S05]  /*16440*/  BSYNC B0 ;  /* 0x0000000000007941 */ /* 0x008fea0003800000 */
.L_x_1696:
        /* <DEDUP_REMOVED lines=29> */
.L_x_1699:
[----:B--2---:R-:W-:Y:S05]  /*16620*/  BSYNC B0 ;  /* 0x0000000000007941 */ /* 0x004fea0003800000 */
.L_x_1698:
        /* <DEDUP_REMOVED lines=18> */
.L_x_1701:
[----:B------:R-:W-:Y:S05]  /*16750*/  BSYNC B0 ;  /* 0x0000000000007941 */ /* 0x000fea0003800000 */
.L_x_1700:
        /* <DEDUP_REMOVED lines=18> */
.L_x_1703:
[----:B------:R-:W-:Y:S05]  /*16880*/  BSYNC B0 ;  /* 0x0000000000007941 */ /* 0x000fea0003800000 */
.L_x_1702:
        /* <DEDUP_REMOVED lines=18> */
.L_x_1704:
        /* <DEDUP_REMOVED lines=13> */
.L_x_2059:


//--------------------- .text._ZN5flash16flash_fwd_kernelI23Flash_fwd_kernel_traitsILi256ELi128ELi64ELi8ELb0ELb0EN7cutlass10bfloat16_tE19Flash_kernel_traitsILi256ELi128ELi64ELi8ES3_EELb0ELb0ELb1ELb0ELb0ELb1ELb1ELb0EEEvNS_16Flash_fwd_paramsE --------------------------
	.section	.text._ZN5flash16flash_fwd_kernelI23Flash_fwd_kernel_traitsILi256ELi128ELi64ELi8ELb0ELb0EN7cutlass10bfloat16_tE19Flash_kernel_traitsILi256ELi128ELi64ELi8ES3_EELb0ELb0ELb1ELb0ELb0ELb1ELb1ELb0EEEvNS_16Flash_fwd_paramsE,"ax",@progbits
	.sectioninfo	@"SHI_REGISTERS=255"
	.align	128
        .global         _ZN5flash16flash_fwd_kernelI23Flash_fwd_kernel_traitsILi256ELi128ELi64ELi8ELb0ELb0EN7cutlass10bfloat16_tE19Flash_kernel_traitsILi256ELi128ELi64ELi8ES3_EELb0ELb0ELb1ELb0ELb0ELb1ELb1ELb0EEEvNS_16Flash_fwd_paramsE
        .type           _ZN5flash16flash_fwd_kernelI23Flash_fwd_kernel_traitsILi256ELi128ELi64ELi8ELb0ELb0EN7cutlass10bfloat16_tE19Flash_kernel_traitsILi256ELi128ELi64ELi8ES3_EELb0ELb0ELb1ELb0ELb0ELb1ELb1ELb0EEEvNS_16Flash_fwd_paramsE,@function
        .size           _ZN5flash16flash_fwd_kernelI23Flash_fwd_kernel_traitsILi256ELi128ELi64ELi8ELb0ELb0EN7cutlass10bfloat16_tE19Flash_kernel_traitsILi256ELi128ELi64ELi8ES3_EELb0ELb0ELb1ELb0ELb0ELb1ELb1ELb0EEEvNS_16Flash_fwd_paramsE,(.L_x_2060 - _ZN5flash16flash_fwd_kernelI23Flash_fwd_kernel_traitsILi256ELi128ELi64ELi8ELb0ELb0EN7cutlass10bfloat16_tE19Flash_kernel_traitsILi256ELi128ELi64ELi8ES3_EELb0ELb0ELb1ELb0ELb0ELb1ELb1ELb0EEEvNS_16Flash_fwd_paramsE)
        .other          _ZN5flash16flash_fwd_kernelI23Flash_fwd_kernel_traitsILi256ELi128ELi64ELi8ELb0ELb0EN7cutlass10bfloat16_tE19Flash_kernel_traitsILi256ELi128ELi64ELi8ES3_EELb0ELb0ELb1ELb0ELb0ELb1ELb1ELb0EEEvNS_16Flash_fwd_paramsE,@"STO_CUDA_ENTRY STV_DEFAULT"
_ZN5flash16flash_fwd_kernelI23Flash_fwd_kernel_traitsILi256ELi128ELi64ELi8ELb0ELb0EN7cutlass10bfloat16_tE19Flash_kernel_traitsILi256ELi128ELi64ELi8ES3_EELb0ELb0ELb1ELb0ELb0ELb1ELb1ELb0EEEvNS_16Flash_fwd_paramsE:
.text._ZN5flash16flash_fwd_kernelI23Flash_fwd_kernel_traitsILi256ELi128ELi64ELi8ELb0ELb0EN7cutlass10bfloat16_tE19Flash_kernel_traitsILi256ELi128ELi64ELi8ES3_EELb0ELb0ELb1ELb0ELb0ELb1ELb1ELb0EEEvNS_16Flash_fwd_paramsE:
        /* <DEDUP_REMOVED lines=57> */
.L_x_1705:
[----:B------:R-:W-:Y:S02]  /*0390*/  ULDC UR6, c[0x0][0x218] ;  /* 0x0000860000067ab9 */ /* 0x000fe40000000800 */
.L_x_1706:
        /* <DEDUP_REMOVED lines=117> */
.L_x_1709:
[----:B------:R-:W-:Y:S05]  /*0af0*/  BSYNC B0 ;  /* 0x0000000000007941 */ /* 0x000fea0003800000 */
.L_x_1708:
        /* <DEDUP_REMOVED lines=18> */
.L_x_1711:
[----:B------:R-:W-:Y:S05]  /*0c20*/  BSYNC B0 ;  /* 0x0000000000007941 */ /* 0x000fea0003800000 */
.L_x_1710:
        /* <DEDUP_REMOVED lines=18> */
.L_x_1713:
[----:B------:R-:W-:Y:S05]  /*0d50*/  BSYNC B0 ;  /* 0x0000000000007941 */ /* 0x000fea0003800000 */
.L_x_1712:
        /* <DEDUP_REMOVED lines=17> */
.L_x_1715:
[----:B------:R-:W-:Y:S05]  /*0e70*/  BSYNC B0 ;  /* 0x0000000000007941 */ /* 0x000fea0003800000 */
.L_x_1714:
        /* <DEDUP_REMOVED lines=35> */
.L_x_1707:
        /* <DEDUP_REMOVED lines=32> */
.L_x_1716:
        /* <DEDUP_REMOVED lines=44> */
.L_x_1717:
        /* <DEDUP_REMOVED lines=10> */
[----:B------:R-:W-:Y:S01]  /*1610*/  UIADD3 UR15, UR8, -0x1, URZ ;  /* 0xffffffff080f7890 */ /* 0x000fe2000fffe03f */
[----:B------:R-:W-:Y:S01]  /*1620*/  LOP3.LUT R3, R3, 0xfffffff8, RZ, 0xc0, !PT ;  /* 0xfffffff803037812 */ /* 0x000fe200078ec0ff */
[----:B------:R-:W-:Y:S01]  /*1630*/  UIMAD UR4, UR12, UR5, UR4 ;  /* 0x000000050c0472a4 */ /* 0x000fe2000f8e0204 */
[C---:B------:R-:W-:Y:S01]  /*1640*/  IADD3 R2, R12.reuse, 0x20, RZ ;  /* 0x000000200c027810 */ /* 0x040fe20007ffe0ff */
[----:B------:R-:W-:Y:S01]  /*1650*/  IMAD.SHL.U32 R7, R12, 0x40, RZ ;  /* 0x000000400c077824 */ /* 0x000fe200078e00ff */
[----:B------:R-:W-:Y:S01]  /*1660*/  SHF.R.S32.HI R13, RZ, 0x1f, R12 ;  /* 0x0000001fff0d7819 */ /* 0x000fe2000001140c */
[----:B------:R-:W-:Y:S01]  /*1670*/  IMAD.IADD R0, R4, 0x1, -R3 ;  /* 0x0000000104007824 */ /* 0x000fe200078e0a03 */
[----:B------:R-:W-:Y:S01]  /*1680*/  ISETP.GE.AND P2, PT, R2, UR11, PT ;  /* 0x0000000b02007c0c */ /* 0x000fe2000bf46270 */
[----:B------:R-:W-:Y:S01]  /*1690*/  UIMAD UR12, UR15, -0x40, UR14 ;  /* 0xffffffc00f0c78a4 */ /* 0x000fe2000f8e020e */
[----:B------:R-:W-:Y:S01]  /*16a0*/  IADD3 R3, R12, 0x40, RZ ;  /* 0x000000400c037810 */ /* 0x000fe20007ffe0ff */
[----:B------:R-:W-:Y:S01]  /*16b0*/  IMAD.SHL.U32 R250, R0, 0x8, RZ ;  /* 0x0000000800fa7824 */ /* 0x000fe200078e00ff */
[----:B------:R-:W-:Y:S01]  /*16c0*/  ISETP.GE.AND P3, PT, R12, UR11, PT ;  /* 0x0000000b0c007c0c */ /* 0x000fe2000bf66270 */
[----:B------:R-:W-:Y:S01]  /*16d0*/  IMAD R249, R8, c[0x0][0x1b4], R249 ;  /* 0x00006d0008f97a24 */ /* 0x000fe200078e02f9 */
[----:B------:R-:W-:Y:S01]  /*16e0*/  ISETP.GE.AND P1, PT, R3, UR11, PT ;  /* 0x0000000b03007c0c */ /* 0x000fe2000bf26270 */
[----:B------:R-:W-:Y:S01]  /*16f0*/  UMOV UR20, 0x5 ;  /* 0x0000000500147882 */ /* 0x000fe20000000000 */
[----:B------:R-:W-:Y:S01]  /*1700*/  SHF.R.S32.HI R251, RZ, 0x1f, R250 ;  /* 0x0000001ffffb7819 */ /* 0x000fe200000114fa */
[----:B-1----:R-:W-:Y:S01]  /*1710*/  IMAD.WIDE R236, R237, 0x80, R12 ;  /* 0x00000080edec7825 */ /* 0x002fe200078e020c */
[----:B------:R-:W-:Y:S01]  /*1720*/  IADD3 R14, P0, R250, UR6, RZ ;  /* 0x00000006fa0e7c10 */ /* 0x000fe2000ff1e0ff */
[----:B------:R-:W-:Y:S01]  /*1730*/  UMOV UR6, 0x6 ;  /* 0x0000000600067882 */ /* 0x000fe20000000000 */
[----:B------:R-:W-:Y:S01]  /*1740*/  IADD3 R3, R12, 0x60, RZ ;  /* 0x000000600c037810 */ /* 0x000fe20007ffe0ff */
[----:B------:R-:W-:Y:S01]  /*1750*/  IMAD R245, R245, c[0x0][0x1b8], RZ ;  /* 0x00006e00f5f57a24 */ /* 0x000fe200078e02ff */
[----:B------:R-:W-:Y:S01]  /*1760*/  IADD3.X R15, R251, UR17, RZ, P0, !PT ;  /* 0x00000011fb0f7c10 */ /* 0x000fe200087fe4ff */
[----:B------:R-:W-:Y:S01]  /*1770*/  USHF.R.S32.HI UR17, URZ, 0x1f, UR15 ;  /* 0x0000001f3f117899 */ /* 0x000fe2000801140f */
[----:B------:R-:W-:Y:S01]  /*1780*/  @!P2 IADD3 R25, P0, R236, 0x20, RZ ;  /* 0x00000020ec19a810 */ /* 0x000fe20007f1e0ff */
[----:B------:R-:W-:Y:S01]  /*1790*/  @!P3 IMAD R5, R237, c[0x0][0x190], RZ ;  /* 0x00006400ed05ba24 */ /* 0x000fe200078e02ff */
[----:B------:R-:W-:Y:S01]  /*17a0*/  LOP3.LUT R7, R7, 0x1c0, RZ, 0xc0, !PT ;  /* 0x000001c007077812 */ /* 0x000fe200078ec0ff */
[----:B--2---:R-:W-:Y:S01]  /*17b0*/  IMAD.WIDE.U32 R18, R18, c[0x0][0x1a8], R14 ;  /* 0x00006a0012127a25 */ /* 0x004fe200078e000e */
[----:B------:R-:W-:Y:S01]  /*17c0*/  @!P1 IADD3 R16, P4, R236, 0x40, RZ ;  /* 0x00000040ec109810 */ /* 0x000fe20007f9e0ff */
[----:B------:R-:W-:Y:S01]  /*17d0*/  UISETP.GT.AND UP0, UPT, UR15, UR9, UPT ;  /* 0x000000090f00728c */ /* 0x000fe2000bf04270 */
[----:B------:R-:W-:Y:S01]  /*17e0*/  LOP3.LUT R10, R7, 0x38, R250, 0xf8, !PT ;  /* 0x00000038070a7812 */ /* 0x000fe200078ef8fa */
[----:B------:R-:W-:Y:S01]  /*17f0*/  @!P2 IMAD.X R6, RZ, RZ, R237, P0 ;  /* 0x000000ffff06a224 */ /* 0x000fe200000e06ed */
[----:B------:R-:W-:Y:S01]  /*1800*/  IADD3 R19, R19, UR4, RZ ;  /* 0x0000000413137c10 */ /* 0x000fe2000fffe0ff */
[----:B------:R-:W-:Y:S01]  /*1810*/  @!P3 IMAD.MOV.U32 R26, RZ, RZ, R18 ;  /* 0x000000ffff1ab224 */ /* 0x000fe200078e0012 */
[----:B------:R-:W-:Y:S01]  /*1820*/  ISETP.GE.AND P0, PT, R3, UR11, PT ;  /* 0x0000000b03007c0c */ /* 0x000fe2000bf06270 */
[----:B------:R-:W-:Y:S01]  /*1830*/  @!P2 IMAD R6, R6, c[0x0][0x190], RZ ;  /* 0x000064000606aa24 */ /* 0x000fe200078e02ff */
[----:B------:R-:W-:Y:S01]  /*1840*/  ULDC.64 UR4, c[0x0][0x198] ;  /* 0x0000660000047ab9 */ /* 0x000fe20000000a00 */
[----:B------:R-:W-:Y:S01]  /*1850*/  @!P3 IMAD.MOV.U32 R27, RZ, RZ, R19 ;  /* 0x000000ffff1bb224 */ /* 0x000fe200078e0013 */
[----:B------:R-:W-:Y:S01]  /*1860*/  USHF.L.U64.HI UR6, UR4, UR6, UR5 ;  /* 0x0000000604067299 */ /* 0x000fe20008010205 */
[----:B------:R-:W-:Y:S01]  /*1870*/  @!P1 IMAD.X R3, RZ, RZ, R237, P4 ;  /* 0x000000ffff039224 */ /* 0x000fe200020e06ed */
[----:B------:R-:W-:Y:S01]  /*1880*/  USHF.L.U64.HI UR20, UR4, UR20, UR5 ;  /* 0x0000001404147299 */ /* 0x000fe20008010205 */
[C---:B------:R-:W-:Y:S01]  /*1890*/  @!P3 IMAD R5, R236.reuse, c[0x0][0x194], R5 ;  /* 0x00006500ec05ba24 */ /* 0x040fe200078e0205 */
[----:B------:R-:W-:Y:S01]  /*18a0*/  LEA.HI R233, R11, R4, RZ, 0x4 ;  /* 0x000000040be97211 */ /* 0x000fe200078f20ff */
[----:B------:R-:W-:-:S04]  /*18b0*/  @!P3 IMAD.WIDE.U32 R26, R236, c[0x0][0x190], R26 ;  /* 0x00006400ec1aba25 */ /* 0x000fc800078e001a */
[C---:B------:R-:W-:Y:S01]  /*18c0*/  @!P2 IMAD R6, R25.reuse, c[0x0][0x194], R6 ;  /* 0x000065001906aa24 */ /* 0x040fe200078e0206 */
[----:B------:R-:W-:Y:S01]  /*18d0*/  @!P0 IADD3 R22, P4, R236, 0x60, RZ ;  /* 0x00000060ec168810 */ /* 0x000fe20007f9e0ff */
[----:B------:R-:W-:Y:S01]  /*18e0*/  @!P2 IMAD.WIDE.U32 R24, R25, c[0x0][0x190], R18 ;  /* 0x000064001918aa25 */ /* 0x000fe200078e0012 */
[----:B------:R-:W-:-:S03]  /*18f0*/  @!P3 LEA R14, P6, R26, c[0x0][0x160], 0x1 ;  /* 0x000058001a0eba11 */ /* 0x000fc600078c08ff */
[----:B------:R-:W-:Y:S01]  /*1900*/  @!P1 IMAD R3, R3, c[0x0][0x190], RZ ;  /* 0x0000640003039a24 */ /* 0x000fe200078e02ff */
[----:B------:R-:W-:Y:S01]  /*1910*/  @!P2 LEA R20, P5, R24, c[0x0][0x160], 0x1 ;  /* 0x000058001814aa11 */ /* 0x000fe200078a08ff */
[----:B------:R-:W-:Y:S02]  /*1920*/  @!P3 IMAD.IADD R5, R27, 0x1, R5 ;  /* 0x000000011b05b824 */ /* 0x000fe400078e0205 */
[----:B------:R-:W-:Y:S02]  /*1930*/  @!P2 IMAD.IADD R6, R25, 0x1, R6 ;  /* 0x000000011906a824 */ /* 0x000fe400078e0206 */
[----:B------:R-:W-:Y:S01]  /*1940*/  @!P1 IMAD R3, R16, c[0x0][0x194], R3 ;  /* 0x0000650010039a24 */ /* 0x000fe200078e0203 */
[----:B------:R-:W-:Y:S01]  /*1950*/  @!P3 LEA.HI.X R15, R26, c[0x0][0x164], R5, 0x1, P6 ;  /* 0x000059001a0fba11 */ /* 0x000fe200030f0c05 */
[----:B------:R-:W-:Y:S01]  /*1960*/  @!P1 IMAD.WIDE.U32 R16, R16, c[0x0][0x190], R18 ;  /* 0x0000640010109a25 */ /* 0x000fe200078e0012 */
[----:B------:R-:W-:Y:S02]  /*1970*/  @!P2 LEA.HI.X R21, R24, c[0x0][0x164], R6, 0x1, P5 ;  /* 0x000059001815aa11 */ /* 0x000fe400028f0c06 */
[C---:B------:R-:W-:Y:S01]  /*1980*/  ISETP.GE.AND P5, PT, R2.reuse, UR12, PT ;  /* 0x0000000c02007c0c */ /* 0x040fe2000bfa6270 */
[----:B------:R-:W-:Y:S01]  /*1990*/  @!P0 IMAD.X R5, RZ, RZ, R237, P4 ;  /* 0x000000ffff058224 */ /* 0x000fe200020e06ed */
[----:B------:R-:W-:Y:S01]  /*19a0*/  ISETP.GE.AND P4, PT, R2, UR12, PT ;  /* 0x0000000c02007c0c */ /* 0x000fe2000bf86270 */
[----:B------:R-:W-:Y:S01]  /*19b0*/  @!P0 IMAD.MOV.U32 R24, RZ, RZ, R18 ;  /* 0x000000ffff188224 */ /* 0x000fe200078e0012 */
[C---:B------:R-:W-:Y:S01]  /*19c0*/  @!P1 LEA R18, P6, R16.reuse, c[0x0][0x160], 0x1 ;  /* 0x0000580010129a11 */ /* 0x040fe200078c08ff */
[----:B------:R-:W-:Y:S01]  /*19d0*/  @!P1 IMAD.IADD R3, R17, 0x1, R3 ;  /* 0x0000000111039824 */ /* 0x000fe200078e0203 */
[-C--:B------:R-:W-:Y:S01]  /*19e0*/  LEA.HI R6, R11, R4.reuse, RZ, 0x6 ;  /* 0x000000040b067211 */ /* 0x080fe200078f30ff */
[----:B------:R-:W-:Y:S01]  /*19f0*/  @!P0 IMAD R5, R5, c[0x0][0x190], RZ ;  /* 0x0000640005058a24 */ /* 0x000fe200078e02ff */
[----:B------:R-:W-:Y:S01]  /*1a00*/  LEA.HI R11, R11, R4, RZ, 0x5 ;  /* 0x000000040b0b7211 */ /* 0x000fe200078f28ff */
[----:B------:R-:W-:Y:S01]  /*1a10*/  @!P0 IMAD.MOV.U32 R25, RZ, RZ, R19 ;  /* 0x000000ffff198224 */ /* 0x000fe200078e0013 */
[----:B------:R-:W-:Y:S01]  /*1a20*/  @!P1 LEA.HI.X R19, R16, c[0x0][0x164], R3, 0x1, P6 ;  /* 0x0000590010139a11 */ /* 0x000fe200030f0c03 */
[C---:B------:R-:W-:Y:S01]  /*1a30*/  @!P0 IMAD R2, R22.reuse, c[0x0][0x194], R5 ;  /* 0x0000650016028a24 */ /* 0x040fe200078e0205 */
[----:B------:R-:W-:Y:S01]  /*1a40*/  SHF.R.U32.HI R3, RZ, 0x3, R7 ;  /* 0x00000003ff037819 */ /* 0x000fe20000011607 */
[----:B------:R-:W-:Y:S01]  /*1a50*/  @!P0 IMAD.WIDE.U32 R22, R22, c[0x0][0x190], R24 ;  /* 0x0000640016168a25 */ /* 0x000fe200078e0018 */
[----:B------:R-:W-:-:S02]  /*1a60*/  LOP3.LUT R7, R233, 0xfffffff0, RZ, 0xc0, !PT ;  /* 0xfffffff0e9077812 */ /* 0x000fc400078ec0ff */
[----:B------:R-:W-:Y:S01]  /*1a70*/  LOP3.LUT R3, R10, R3, RZ, 0x3c, !PT ;  /* 0x000000030a037212 */ /* 0x000fe200078e3cff */
[----:B------:R-:W-:Y:S01]  /*1a80*/  IMAD.SHL.U32 R6, R6, 0x8, RZ ;  /* 0x0000000806067824 */ /* 0x000fe200078e00ff */
[----:B------:R-:W-:Y:S01]  /*1a90*/  @!P0 LEA R16, P6, R22, c[0x0][0x160], 0x1 ;  /* 0x0000580016108a11 */ /* 0x000fe200078c08ff */
[----:B------:R-:W-:Y:S01]  /*1aa0*/  @!P0 IMAD.IADD R2, R23, 0x1, R2 ;  /* 0x0000000117028824 */ /* 0x000fe200078e0202 */
[----:B------:R-:W-:Y:S01]  /*1ab0*/  SHF.R.S32.HI R10, RZ, 0x4, R233 ;  /* 0x00000004ff0a7819 */ /* 0x000fe200000114e9 */
[----:B------:R-:W-:Y:S01]  /*1ac0*/  IMAD R5, R13, c[0x0][0x198], RZ ;  /* 0x000066000d057a24 */ /* 0x000fe200078e02ff */
[----:B------:R-:W-:Y:S01]  /*1ad0*/  LOP3.LUT R3, R3, 0xfffffe00, R6, 0xf8, !PT ;  /* 0xfffffe0003037812 */ /* 0x000fe200078ef806 */
[----:B------:R-:W-:Y:S01]  /*1ae0*/  IMAD.WIDE.U32 R24, R12, c[0x0][0x198], R250 ;  /* 0x000066000c187a25 */ /* 0x000fe200078e00fa */
[----:B------:R-:W-:Y:S02]  /*1af0*/  @!P0 LEA.HI.X R17, R22, c[0x0][0x164], R2, 0x1, P6 ;  /* 0x0000590016118a11 */ /* 0x000fe400030f0c02 */
[----:B------:R-:W-:Y:S01]  /*1b00*/  LEA.HI R233, R233, R10, RZ, 0x1 ;  /* 0x0000000ae9e97211 */ /* 0x000fe200078f08ff */
[----:B------:R-:W-:Y:S01]  /*1b10*/  IMAD R2, R12, c[0x0][0x19c], R5 ;  /* 0x000067000c027a24 */ /* 0x000fe200078e0205 */
[----:B------:R-:W-:Y:S01]  /*1b20*/  IADD3 R238, P6, R24, UR22, RZ ;  /* 0x0000001618ee7c10 */ /* 0x000fe2000ffde0ff */
[----:B------:R-:W-:Y:S01]  /*1b30*/  IMAD.SHL.U32 R235, R3, 0x2, RZ ;  /* 0x0000000203eb7824 */ /* 0x000fe200078e00ff */
[----:B------:R-:W-:Y:S01]  /*1b40*/  UIMAD UR22, UR6, UR15, URZ ;  /* 0x0000000f061672a4 */ /* 0x000fe2000f8e023f */
[----:B------:R-:W-:Y:S01]  /*1b50*/  IMAD R5, R13, c[0x0][0x1a0], RZ ;  /* 0x000068000d057a24 */ /* 0x000fe200078e02ff */
[----:B------:R-:W-:Y:S01]  /*1b60*/  IADD3.X R239, R25, UR7, R2, P6, !PT ;  /* 0x0000000719ef7c10 */ /* 0x000fe2000b7fe402 */
[----:B------:R-:W-:Y:S01]  /*1b70*/  USHF.L.U32 UR7, UR4, 0x6, URZ ;  /* 0x0000000604077899 */ /* 0x000fe2000800063f */
        /* <DEDUP_REMOVED lines=9> */
[----:B------:R-:W-:-:S02]  /*1c10*/  LOP3.LUT R233, R233, 0xfffffffe, RZ, 0xc0, !PT ;  /* 0xfffffffee9e97812 */ /* 0x000fc400078ec0ff */
[----:B------:R1:W-:Y:S01]  /*1c20*/  @!P3 LDGSTS.E.BYPASS.LTC128B.128 [R235+0x8000], [R14.64+0x100] ;  /* 0x080001000eebbfae */ /* 0x0003e2000b901d52 */
[----:B------:R-:W-:Y:S01]  /*1c30*/  IMAD.IADD R249, R239, 0x1, R249 ;  /* 0x00000001eff97824 */ /* 0x000fe200078e02f9 */
[----:B------:R-:W-:Y:S01]  /*1c40*/  LOP3.LUT R247, R11, 0xffffffe0, RZ, 0xc0, !PT ;  /* 0xffffffe00bf77812 */ /* 0x000fe200078ec0ff */
[----:B------:R-:W-:Y:S01]  /*1c50*/  IMAD.MOV.U32 R248, RZ, RZ, R238 ;  /* 0x000000fffff87224 */ /* 0x000fe200078e00ee */
[----:B------:R1:W-:Y:S01]  /*1c60*/  @!P3 LDGSTS.E.BYPASS.LTC128B.128 [R235+0xc000], [R14.64+0x180] ;  /* 0x0c0001800eebbfae */ /* 0x0003e2000b901d52 */
[----:B------:R-:W-:Y:S02]  /*1c70*/  IMAD R5, R12, c[0x0][0x1a4], R5 ;  /* 0x000069000c057a24 */ /* 0x000fe400078e0205 */
[----:B------:R-:W-:Y:S01]  /*1c80*/  IMAD.WIDE.U32 R24, R3, UR7, R248 ;  /* 0x0000000703187c25 */ /* 0x000fe2000f8e00f8 */
[----:B------:R2:W-:Y:S03]  /*1c90*/  @!P2 LDGSTS.E.BYPASS.LTC128B.128 [R235+0x1000], [R20.64] ;  /* 0x0100000014ebafae */ /* 0x0005e6000b901d52 */
[----:B------:R-:W-:Y:S01]  /*1ca0*/  IMAD.IADD R7, R4, 0x1, -R7 ;  /* 0x0000000104077824 */ /* 0x000fe200078e0a07 */
[----:B------:R2:W-:Y:S01]  /*1cb0*/  @!P2 LDGSTS.E.BYPASS.LTC128B.128 [R235+0x5000], [R20.64+0x80] ;  /* 0x0500008014ebafae */ /* 0x0005e2000b901d52 */
[----:B------:R-:W-:-:S02]  /*1cc0*/  IMAD.IADD R233, R10, 0x1, -R233 ;  /* 0x000000010ae97824 */ /* 0x000fc400078e0ae9 */
[----:B------:R-:W-:Y:S01]  /*1cd0*/  IMAD R245, R8, c[0x0][0x1bc], R245 ;  /* 0x00006f0008f57a24 */ /* 0x000fe200078e02f5 */
[----:B------:R2:W-:Y:S01]  /*1ce0*/  @!P2 LDGSTS.E.BYPASS.LTC128B.128 [R235+0x9000], [R20.64+0x100] ;  /* 0x0900010014ebafae */ /* 0x0005e2000b901d52 */
[----:B------:R-:W-:Y:S01]  /*1cf0*/  SHF.R.S32.HI R2, RZ, 0x1f, R7 ;  /* 0x0000001fff027819 */ /* 0x000fe20000011407 */
[----:B------:R-:W-:Y:S02]  /*1d00*/  IMAD.SHL.U32 R13, R233, 0x8, RZ ;  /* 0x00000008e90d7824 */ /* 0x000fe400078e00ff */
[----:B------:R2:W-:Y:S01]  /*1d10*/  @!P2 LDGSTS.E.BYPASS.LTC128B.128 [R235+0xd000], [R20.64+0x180] ;  /* 0x0d00018014ebafae */ /* 0x0005e2000b901d52 */
[----:B------:R-:W-:Y:S01]  /*1d20*/  LEA.HI R3, R2, R7, RZ, 0x3 ;  /* 0x0000000702037211 */ /* 0x000fe200078f18ff */
[----:B------:R-:W-:Y:S01]  /*1d30*/  IMAD.IADD R247, R4, 0x1, -R247 ;  /* 0x0000000104f77824 */ /* 0x000fe200078e0af7 */
[----:B------:R-:W-:Y:S01]  /*1d40*/  ISETP.GE.AND P2, PT, R12, UR12, PT ;  /* 0x0000000c0c007c0c */ /* 0x000fe2000bf46270 */
[----:B------:R3:W-:Y:S01]  /*1d50*/  @!P1 LDGSTS.E.BYPASS.LTC128B.128 [R235+0x2000], [R18.64] ;  /* 0x0200000012eb9fae */ /* 0x0007e2000b901d52 */
[C---:B------:R-:W-:Y:S01]  /*1d60*/  LOP3.LUT R2, R3.reuse, 0xfffffff8, RZ, 0xc0, !PT ;  /* 0xfffffff803027812 */ /* 0x040fe200078ec0ff */
[----:B------:R-:W-:Y:S01]  /*1d70*/  IMAD.SHL.U32 R10, R3, 0x40, RZ ;  /* 0x00000040030a7824 */ /* 0x000fe200078e00ff */
[----:B------:R-:W-:Y:S01]  /*1d80*/  SHF.R.S32.HI R3, RZ, 0x5, R11 ;  /* 0x00000005ff037819 */ /* 0x000fe2000001140b */
[----:B------:R3:W-:Y:S01]  /*1d90*/  @!P1 LDGSTS.E.BYPASS.LTC128B.128 [R235+0x6000], [R18.64+0x80] ;  /* 0x0600008012eb9fae */ /* 0x0007e2000b901d52 */
[----:B------:R-:W-:Y:S01]  /*1da0*/  IMAD.SHL.U32 R246, R4, 0x2, RZ ;  /* 0x0000000204f67824 */ /* 0x000fe200078e00ff */
[----:B------:R-:W-:Y:S01]  /*1db0*/  UIADD3 UR12, UR14, 0x1, -UR16 ;  /* 0x000000010e0c7890 */ /* 0x000fe2000fffe810 */
[----:B-1----:R-:W-:Y:S01]  /*1dc0*/  IMAD.WIDE.U32 R14, R12, c[0x0][0x1a0], R250 ;  /* 0x000068000c0e7a25 */ /* 0x002fe200078e00fa */
[----:B------:R3:W-:Y:S01]  /*1dd0*/  @!P1 LDGSTS.E.BYPASS.LTC128B.128 [R235+0xa000], [R18.64+0x100] ;  /* 0x0a00010012eb9fae */ /* 0x0007e2000b901d52 */
[----:B------:R-:W-:-:S02]  /*1de0*/  LOP3.LUT R10, R10, 0xfffffe00, RZ, 0xc0, !PT ;  /* 0xfffffe000a0a7812 */ /* 0x000fc400078ec0ff */
[----:B------:R-:W-:Y:S01]  /*1df0*/  IMAD.IADD R2, R7, 0x1, -R2 ;  /* 0x0000000107027824 */ /* 0x000fe200078e0a02 */
[----:B------:R-:W-:Y:S01]  /*1e00*/  IADD3 R22, P3, R14, UR24, RZ ;  /* 0x000000180e167c10 */ /* 0x000fe2000ff7e0ff */
[----:B------:R3:W-:Y:S01]  /*1e10*/  @!P1 LDGSTS.E.BYPASS.LTC128B.128 [R235+0xe000], [R18.64+0x180] ;  /* 0x0e00018012eb9fae */ /* 0x0007e2000b901d52 */
[----:B------:R-:W-:Y:S01]  /*1e20*/  IMAD.SHL.U32 R7, R0, 0x40, RZ ;  /* 0x0000004000077824 */ /* 0x000fe200078e00ff */
[----:B------:R-:W-:Y:S02]  /*1e30*/  LEA R242, R3, UR13, 0x4 ;  /* 0x0000000d03f27c11 */ /* 0x000fe4000f8e20ff */
[----:B------:R-:W-:Y:S01]  /*1e40*/  IADD3.X R23, R15, UR21, R5, P3, !PT ;  /* 0x000000150f177c10 */ /* 0x000fe20009ffe405 */
[----:B------:R-:W-:Y:S01]  /*1e50*/  USHF.L.U32 UR21, UR4, 0x5, URZ ;  /* 0x0000000504157899 */ /* 0x000fe2000800063f */
[----:B------:R-:W-:Y:S01]  /*1e60*/  IADD3 R5, R25, UR22, RZ ;  /* 0x0000001619057c10 */ /* 0x000fe2000fffe0ff */
[----:B------:R1:W-:Y:S01]  /*1e70*/  @!P0 LDGSTS.E.BYPASS.LTC128B.128 [R235+0x3000], [R16.64] ;  /* 0x0300000010eb8fae */ /* 0x0003e2000b901d52 */
[----:B------:R-:W-:Y:S01]  /*1e80*/  @!P6 LEA R14, P3, R24, c[0x0][0x168], 0x1 ;  /* 0x00005a00180eea11 */ /* 0x000fe200078608ff */
[----:B------:R-:W-:Y:S01]  /*1e90*/  ULDC.64 UR4, c[0x0][0x1a0] ;  /* 0x0000680000047ab9 */ /* 0x000fe20000000a00 */
[----:B------:R-:W-:Y:S01]  /*1ea0*/  IMAD.WIDE.U32 R8, R8, c[0x0][0x1b8], R22 ;  /* 0x00006e0008087a25 */ /* 0x000fe200078e0016 */
[----:B------:R1:W-:Y:S01]  /*1eb0*/  @!P0 LDGSTS.E.BYPASS.LTC128B.128 [R235+0x7000], [R16.64+0x80] ;  /* 0x0700008010eb8fae */ /* 0x0003e2000b901d52 */
[C---:B------:R-:W-:Y:S01]  /*1ec0*/  @!P6 LEA.HI.X R15, R24.reuse, c[0x0][0x16c], R5, 0x1, P3 ;  /* 0x00005b00180fea11 */ /* 0x040fe200018f0c05 */
[----:B------:R-:W-:Y:S01]  /*1ed0*/  UIMAD.WIDE.U32 UR22, UR15, UR4, URZ ;  /* 0x000000040f1672a5 */ /* 0x000fe2000f8e003f */
[----:B------:R-:W-:Y:S01]  /*1ee0*/  @!P5 IADD3 R6, P3, R24, UR21, RZ ;  /* 0x000000151806dc10 */ /* 0x000fe2000ff7e0ff */
[----:B------:R1:W-:Y:S01]  /*1ef0*/  @!P0 LDGSTS.E.BYPASS.LTC128B.128 [R235+0xb000], [R16.64+0x100] ;  /* 0x0b00010010eb8fae */ /* 0x0003e2000b901d52 */
[----:B------:R-:W-:Y:S01]  /*1f00*/  UIMAD UR4, UR17, UR4, URZ ;  /* 0x00000004110472a4 */ /* 0x000fe2000f8e023f */
[----:B------:R-:W-:Y:S01]  /*1f10*/  IMAD.IADD R245, R9, 0x1, R245 ;  /* 0x0000000109f57824 */ /* 0x000fe200078e02f5 */
[----:B------:R-:W-:Y:S01]  /*1f20*/  @!P5 IADD3.X R5, R5, UR20, RZ, P3, !PT ;  /* 0x000000140505dc10 */ /* 0x000fe20009ffe4ff */
[----:B------:R1:W-:Y:S01]  /*1f30*/  @!P0 LDGSTS.E.BYPASS.LTC128B.128 [R235+0xf000], [R16.64+0x180] ;  /* 0x0f00018010eb8fae */ /* 0x0003e2000b901d52 */
[----:B------:R-:W-:Y:S01]  /*1f40*/  @!P5 LEA R24, P3, R6, c[0x0][0x168], 0x1 ;  /* 0x00005a000618da11 */ /* 0x000fe200078608ff */
[----:B------:R-:W-:Y:S01]  /*1f50*/  UIMAD UR4, UR15, UR5, UR4 ;  /* 0x000000050f0472a4 */ /* 0x000fe2000f8e0204 */
[----:B------:R-:W-:Y:S01]  /*1f60*/  LOP3.LUT R246, R246, 0x6, RZ, 0xc0, !PT ;  /* 0x00000006f6f67812 */ /* 0x000fe200078ec0ff */
[----:B------:R4:W-:Y:S01]  /*1f70*/  @!P6 LDGSTS.E.BYPASS.LTC128B.128 [R235+0x10000], [R14.64] ;  /* 0x100000000eebefae */ /* 0x0009e2000b901d52 */
[----:B------:R-:W-:Y:S01]  /*1f80*/  @!P5 LEA.HI.X R25, R6, c[0x0][0x16c], R5, 0x1, P3 ;  /* 0x00005b000619da11 */ /* 0x000fe200018f0c05 */
[----:B------:R-:W-:Y:S01]  /*1f90*/  IMAD.SHL.U32 R6, R2, 0x40, RZ ;  /* 0x0000004002067824 */ /* 0x000fe200078e00ff */
[----:B------:R-:W-:Y:S01]  /*1fa0*/  UIADD3 UR4, UR23, UR4, URZ ;  /* 0x0000000417047290 */ /* 0x000fe2000fffe03f */
[----:B------:R4:W-:Y:S01]  /*1fb0*/  @!P6 LDGSTS.E.BYPASS.LTC128B.128 [R235+0x12000], [R14.64+0x80] ;  /* 0x120000800eebefae */ /* 0x0009e2000b901d52 */
[----:B------:R-:W-:Y:S01]  /*1fc0*/  IMAD.MOV.U32 R5, RZ, RZ, 0x20 ;  /* 0x00000020ff057424 */ /* 0x000fe200078e00ff */
[----:B------:R-:W-:Y:S01]  /*1fd0*/  ULDC UR5, c[0x0][0x2e4] ;  /* 0x0000b90000057ab9 */ /* 0x000fe20000000800 */
[----:B------:R-:W-:Y:S01]  /*1fe0*/  LOP3.LUT R6, R6, 0x1c0, RZ, 0xc0, !PT ;  /* 0x000001c006067812 */ /* 0x000fe200078ec0ff */
[----:B------:R4:W-:Y:S01]  /*1ff0*/  @!P6 LDGSTS.E.BYPASS.LTC128B.128 [R235+0x14000], [R14.64+0x100] ;  /* 0x140001000eebefae */ /* 0x0009e2000b901d52 */
[----:B---3--:R-:W-:Y:S01]  /*2000*/  IMAD.WIDE.U32 R18, R5, c[0x0][0x1a0], RZ ;  /* 0x0000680005127a25 */ /* 0x008fe200078e00ff */
[----:B------:R-:W-:Y:S01]  /*2010*/  UIADD3 UR5, UR14, -UR5, -UR16 ;  /* 0x800000050e057290 */ /* 0x000fe2000fffe810 */
[----:B------:R-:W-:Y:S01]  /*2020*/  LOP3.LUT R13, R6, 0x8, R13, 0xf8, !PT ;  /* 0x00000008060d7812 */ /* 0x000fe200078ef80d */
[----:B------:R4:W-:Y:S01]  /*2030*/  @!P6 LDGSTS.E.BYPASS.LTC128B.128 [R235+0x16000], [R14.64+0x180] ;  /* 0x160001800eebefae */ /* 0x0009e2000b901d52 */
[----:B------:R-:W-:-:S03]  /*2040*/  SHF.R.U32.HI R6, RZ, 0x3, R6 ;  /* 0x00000003ff067819 */ /* 0x000fc60000011606 */
[----:B------:R3:W-:Y:S01]  /*2050*/  @!P5 LDGSTS.E.BYPASS.LTC128B.128 [R235+0x11000], [R24.64] ;  /* 0x1100000018ebdfae */ /* 0x0007e2000b901d52 */
[----:B------:R-:W-:-:S03]  /*2060*/  LOP3.LUT R6, R13, R6, RZ, 0x3c, !PT ;  /* 0x000000060d067212 */ /* 0x000fc600078e3cff */
[----:B------:R3:W-:Y:S01]  /*2070*/  @!P5 LDGSTS.E.BYPASS.LTC128B.128 [R235+0x13000], [R24.64+0x80] ;  /* 0x1300008018ebdfae */ /* 0x0007e2000b901d52 */
[----:B-1----:R-:W-:-:S03]  /*2080*/  IMAD.U32 R16, RZ, RZ, UR22 ;  /* 0x00000016ff107e24 */ /* 0x002fc6000f8e00ff */
[----:B------:R3:W-:Y:S01]  /*2090*/  @!P5 LDGSTS.E.BYPASS.LTC128B.128 [R235+0x15000], [R24.64+0x100] ;  /* 0x1500010018ebdfae */ /* 0x0007e2000b901d52 */
[----:B------:R-:W-:-:S03]  /*20a0*/  IMAD.U32 R17, RZ, RZ, UR23 ;  /* 0x00000017ff117e24 */ /* 0x000fc6000f8e00ff */
[----:B------:R3:W-:Y:S04]  /*20b0*/  @!P5 LDGSTS.E.BYPASS.LTC128B.128 [R235+0x17000], [R24.64+0x180] ;  /* 0x1700018018ebdfae */ /* 0x0007e8000b901d52 */
[----:B------:R-:W0:Y:S01]  /*20c0*/  LDGDEPBAR ;  /* 0x00000000000079af */ /* 0x000e220000000000 */
[----:B----4-:R-:W-:Y:S01]  /*20d0*/  LOP3.LUT R14, R7, 0x1c0, RZ, 0xc0, !PT ;  /* 0x000001c0070e7812 */ /* 0x010fe200078ec0ff */
[----:B------:R-:W-:Y:S01]  /*20e0*/  IMAD.SHL.U32 R15, R12, 0x8, RZ ;  /* 0x000000080c0f7824 */ /* 0x000fe200078e00ff */
[----:B------:R-:W-:Y:S01]  /*20f0*/  LEA R12, P0, R16, R8, 0x6 ;  /* 0x00000008100c7211 */ /* 0x000fe200078030ff */
[----:B------:R-:W-:Y:S01]  /*2100*/  IMAD.U32 R7, RZ, RZ, UR4 ;  /* 0x00000004ff077e24 */ /* 0x000fe2000f8e00ff */
[----:B------:R-:W-:Y:S02]  /*2110*/  ULDC UR4, c[0x0][0x2e8] ;  /* 0x0000ba0000047ab9 */ /* 0x000fe40000000800 */
[----:B------:R-:W-:Y:S01]  /*2120*/  LOP3.LUT R15, R14, 0x8, R15, 0xf8, !PT ;  /* 0x000000080e0f7812 */ /* 0x000fe200078ef80f */
[----:B------:R-:W-:Y:S01]  /*2130*/  UIADD3 UR4, UR12, UR4, URZ ;  /* 0x000000040c047290 */ /* 0x000fe2000fffe03f */
[----:B------:R-:W-:Y:S01]  /*2140*/  LEA.HI.X R7, R16, R245, R7, 0x6, P0 ;  /* 0x000000f510077211 */ /* 0x000fe200000f3407 */
[----:B------:R-:W-:Y:S01]  /*2150*/  IMAD R16, R5, c[0x0][0x1a4], RZ ;  /* 0x0000690005107a24 */ /* 0x000fe200078e02ff */
[----:B------:R-:W-:-:S02]  /*2160*/  @!P4 IADD3 R13, P0, R12, R18, RZ ;  /* 0x000000120c0dc210 */ /* 0x000fc40007f1e0ff */
[----:B------:R-:W-:Y:S02]  /*2170*/  SHF.R.U32.HI R14, RZ, 0x3, R14 ;  /* 0x00000003ff0e7819 */ /* 0x000fe4000001160e */
[----:B------:R-:W-:Y:S02]  /*2180*/  @!P2 LEA R18, P1, R12, c[0x0][0x170], 0x1 ;  /* 0x00005c000c12aa11 */ /* 0x000fe400078208ff */
[----:B------:R-:W-:Y:S01]  /*2190*/  @!P4 IADD3.X R16, R7, R19, R16, P0, !PT ;  /* 0x000000130710c210 */ /* 0x000fe200007fe410 */
[----:B------:R-:W-:-:S04]  /*21a0*/  DEPBAR.LE SB0, 0x0 ;  /* 0x000080000000791a */ /* 0x000fc80000000000 */
[----:B------:R-:W-:Y:S01]  /*21b0*/  BAR.SYNC.DEFER_BLOCKING 0x0 ;  /* 0x0000000000007b1d */ /* 0x000fe20000010000 */
[----:B------:R-:W-:Y:S02]  /*21c0*/  LOP3.LUT R14, R15, R14, RZ, 0x3c, !PT ;  /* 0x0000000e0f0e7212 */ /* 0x000fe400078e3cff */
[----:B------:R-:W-:Y:S01]  /*21d0*/  @!P2 LEA.HI.X R19, R12, c[0x0][0x174], R7, 0x1, P1 ;  /* 0x00005d000c13aa11 */ /* 0x000fe200008f0c07 */
[----:B------:R-:W-:Y:S01]  /*21e0*/  IMAD R7, R3, 0x400, R10 ;  /* 0x0000040003077824 */ /* 0x000fe200078e020a */
[----:B------:R-:W-:Y:S01]  /*21f0*/  @!P4 LEA R12, P0, R13, c[0x0][0x170], 0x1 ;  /* 0x00005c000d0cca11 */ /* 0x000fe200078008ff */
[----:B------:R-:W-:Y:S02]  /*2200*/  IMAD R233, R233, 0x200, R14 ;  /* 0x00000200e9e97824 */ /* 0x000fe400078e020e */
[----:B------:R-:W-:Y:S01]  /*2210*/  IMAD.IADD R234, R6, 0x1, R7 ;  /* 0x0000000106ea7824 */ /* 0x000fe200078e0207 */
[----:B------:R-:W-:Y:S01]  /*2220*/  @!P4 LEA.HI.X R13, R13, c[0x0][0x174], R16, 0x1, P0 ;  /* 0x00005d000d0dca11 */ /* 0x000fe200000f0c10 */
[----:B------:R-:W-:-:S02]  /*2230*/  IMAD.SHL.U32 R233, R233, 0x2, RZ ;  /* 0x00000002e9e97824 */ /* 0x000fc400078e00ff */
[----:B------:R-:W-:Y:S02]  /*2240*/  IMAD.SHL.U32 R234, R234, 0x2, RZ ;  /* 0x00000002eaea7824 */ /* 0x000fe400078e00ff */
        /* <DEDUP_REMOVED lines=31> */
[----:B------:R-:W-:Y:S02]  /*2440*/  @P1 IADD3 R231, R0, -0x20, RZ ;  /* 0xffffffe000e71810 */ /* 0x000fe40007ffe0ff */
[----:B------:R-:W-:Y:S01]  /*2450*/  SEL R0, R2, 0xffffffc0, !P2 ;  /* 0xffffffc002007807 */ /* 0x000fe20005000000 */
[----:B------:R4:W-:Y:S01]  /*2460*/  @!P4 LDGSTS.E.BYPASS.LTC128B.128 [R235+0x1d000], [R12.64+0x100] ;  /* 0x1d0001000cebcfae */ /* 0x0009e2000b901d52 */
[----:B------:R-:W-:-:S02]  /*2470*/  IADD3 R223, R231, 0x800, RZ ;  /* 0x00000800e7df7810 */ /* 0x000fc40007ffe0ff */
[----:B------:R-:W-:Y:S01]  /*2480*/  IADD3 R222, R231, 0x1000, RZ ;  /* 0x00001000e7de7810 */ /* 0x000fe20007ffe0ff */
[----:B------:R4:W-:Y:S01]  /*2490*/  @!P4 LDGSTS.E.BYPASS.LTC128B.128 [R235+0x1f000], [R12.64+0x180] ;  /* 0x1f0001800cebcfae */ /* 0x0009e2000b901d52 */
[----:B------:R-:W-:Y:S01]  /*24a0*/  IMAD.IADD R227, R233, 0x1, R0 ;  /* 0x00000001e9e37824 */ /* 0x000fe200078e0200 */
[C---:B------:R-:W-:Y:S01]  /*24b0*/  IADD3 R221, R231.reuse, 0x1800, RZ ;  /* 0x00001800e7dd7810 */ /* 0x040fe20007ffe0ff */
[----:B------:R-:W-:Y:S01]  /*24c0*/  IMAD.IADD R220, R0, 0x1, R231 ;  /* 0x0000000100dc7824 */ /* 0x000fe200078e02e7 */
[----:B---3--:R-:W-:Y:S01]  /*24d0*/  LDSM.16.M88.4 R24, [R234] ;  /* 0x00000000ea18783b */ /* 0x008fe20000000200 */
[----:B------:R-:W-:Y:S02]  /*24e0*/  SHF.R.S32.HI R0, RZ, 0x1f, R247 ;  /* 0x0000001fff007819 */ /* 0x000fe400000114f7 */
[C---:B------:R-:W-:Y:S01]  /*24f0*/  IADD3 R219, R231.reuse, 0x2000, RZ ;  /* 0x00002000e7db7810 */ /* 0x040fe20007ffe0ff */
[----:B------:R-:W2:Y:S01]  /*2500*/  LDSM.16.M88.4 R32, [R233+0x10000] ;  /* 0x01000000e920783b */ /* 0x000ea20000000200 */
[----:B------:R-:W-:Y:S01]  /*2510*/  LEA.HI R247, R0, R247, RZ, 0x2 ;  /* 0x000000f700f77211 */ /* 0x000fe200078f10ff */
[----:B------:R-:W-:Y:S01]  /*2520*/  IMAD.IADD R0, R10, 0x1, R6 ;  /* 0x000000010a007824 */ /* 0x000fe200078e0206 */
[----:B------:R-:W-:Y:S01]  /*2530*/  IADD3 R218, R231, 0x2800, RZ ;  /* 0x00002800e7da7810 */ /* 0x000fe20007ffe0ff */
[----:B------:R-:W-:Y:S01]  /*2540*/  LDSM.16.M88.4 R36, [R232] ;  /* 0x00000000e824783b */ /* 0x000fe20000000200 */
[----:B------:R-:W-:-:S02]  /*2550*/  SHF.R.S32.HI R247, RZ, 0x2, R247 ;  /* 0x00000002fff77819 */ /* 0x000fc400000114f7 */
[C---:B------:R-:W-:Y:S01]  /*2560*/  IADD3 R217, R231.reuse, 0x3000, RZ ;  /* 0x00003000e7d97810 */ /* 0x040fe20007ffe0ff */
[----:B------:R-:W3:Y:S01]  /*2570*/  LDSM.16.M88.4 R44, [R233+0x10800] ;  /* 0x01080000e92c783b */ /* 0x000ee20000000200 */
[----:B------:R-:W-:Y:S01]  /*2580*/  IADD3 R216, R231, 0x3800, RZ ;  /* 0x00003800e7d87810 */ /* 0x000fe20007ffe0ff */
[----:B------:R-:W-:Y:S01]  /*2590*/  IMAD.IADD R242, R247, 0x1, R242 ;  /* 0x00000001f7f27824 */ /* 0x000fe200078e02f2 */
[C---:B------:R-:W-:Y:S01]  /*25a0*/  IADD3 R215, R231.reuse, 0x4000, RZ ;  /* 0x00004000e7d77810 */ /* 0x040fe20007ffe0ff */
[----:B------:R-:W-:Y:S01]  /*25b0*/  LDSM.16.M88.4 R76, [R233+0x11000] ;  /* 0x01100000e94c783b */ /* 0x000fe20000000200 */
[----:B------:R-:W-:Y:S02]  /*25c0*/  IADD3 R214, R231, 0x4800, RZ ;  /* 0x00004800e7d67810 */ /* 0x000fe40007ffe0ff */
[C---:B------:R-:W-:Y:S01]  /*25d0*/  IADD3 R240, R242.reuse, 0x8, RZ ;  /* 0x00000008f2f07810 */ /* 0x040fe20007ffe0ff */
[----:B------:R-:W-:Y:S01]  /*25e0*/  LDSM.16.M88.4 R28, [R233+0x11800] ;  /* 0x01180000e91c783b */ /* 0x000fe20000000200 */
[----:B------:R-:W-:-:S02]  /*25f0*/  IADD3 R243, R242, UR5, RZ ;  /* 0x00000005f2f37c10 */ /* 0x000fc4000fffe0ff */
[----:B------:R-:W-:Y:S01]  /*2600*/  IADD3 R241, R240, UR5, RZ ;  /* 0x00000005f0f17c10 */ /* 0x000fe2000fffe0ff */
[----:B----4-:R-:W4:Y:S01]  /*2610*/  LDSM.16.M88.4 R12, [R231] ;  /* 0x00000000e70c783b */ /* 0x010f220000000200 */
[----:B------:R-:W-:Y:S02]  /*2620*/  IADD3 R242, R242, UR4, RZ ;  /* 0x00000004f2f27c10 */ /* 0x000fe4000fffe0ff */
[----:B------:R-:W-:Y:S01]  /*2630*/  IADD3 R240, R240, UR4, RZ ;  /* 0x00000004f0f07c10 */ /* 0x000fe2000fffe0ff */
[----:B------:R-:W-:Y:S01]  /*2640*/  LDSM.16.M88.4 R68, [R230] ;  /* 0x00000000e644783b */ /* 0x000fe20000000200 */
[----:B------:R-:W-:Y:S02]  /*2650*/  IMNMX R242, R242, UR14, PT ;  /* 0x0000000ef2f27c17 */ /* 0x000fe4000b800200 */
[----:B------:R-:W-:Y:S01]  /*2660*/  IMNMX R240, R240, UR14, PT ;  /* 0x0000000ef0f07c17 */ /* 0x000fe2000b800200 */
[----:B-1----:R-:W1:Y:S01]  /*2670*/  LDSM.16.M88.4 R16, [R227+0x10000] ;  /* 0x01000000e310783b */ /* 0x002e620000000200 */
[----:B------:R-:W-:-:S02]  /*2680*/  IMNMX R243, RZ, R243, !PT ;  /* 0x000000f3fff37217 */ /* 0x000fc40007800200 */
[----:B------:R-:W-:Y:S01]  /*2690*/  IMNMX R241, RZ, R241, !PT ;  /* 0x000000f1fff17217 */ /* 0x000fe20007800200 */
[----:B------:R-:W5:Y:S01]  /*26a0*/  LDSM.16.M88.4 R84, [R231+0x800] ;  /* 0x00080000e754783b */ /* 0x000f620000000200 */
[C---:B------:R-:W-:Y:S02]  /*26b0*/  IADD3 R213, R231.reuse, 0x5000, RZ ;  /* 0x00005000e7d57810 */ /* 0x040fe40007ffe0ff */
[C---:B------:R-:W-:Y:S01]  /*26c0*/  IADD3 R212, R231.reuse, 0x5800, RZ ;  /* 0x00005800e7d47810 */ /* 0x040fe20007ffe0ff */
[----:B------:R-:W1:Y:S01]  /*26d0*/  LDSM.16.M88.4 R52, [R231+0x1000] ;  /* 0x00100000e734783b */ /* 0x000e620000000200 */
[C---:B------:R-:W-:Y:S02]  /*26e0*/  IADD3 R211, R231.reuse, 0x6000, RZ ;  /* 0x00006000e7d37810 */ /* 0x040fe40007ffe0ff */
[C---:B------:R-:W-:Y:S01]  /*26f0*/  IADD3 R210, R231.reuse, 0x6800, RZ ;  /* 0x00006800e7d27810 */ /* 0x040fe20007ffe0ff */
[----:B--2---:R-:W-:Y:S01]  /*2700*/  HMMA.16816.F32.BF16 R20, R24, R32, RZ ;  /* 0x000000201814723c */ /* 0x004fe200000418ff */
[----:B------:R-:W2:Y:S01]  /*2710*/  LDSM.16.M88.4 R40, [R231+0x1800] ;  /* 0x00180000e728783b */ /* 0x000ea20000000200 */
[----:B------:R-:W-:-:S02]  /*2720*/  IADD3 R209, R231, 0x7000, RZ ;  /* 0x00007000e7d17810 */ /* 0x000fc40007ffe0ff */
[----:B------:R-:W-:Y:S01]  /*2730*/  IADD3 R208, R231, 0x7800, RZ ;  /* 0x00007800e7d07810 */ /* 0x000fe20007ffe0ff */
[----:B------:R-:W-:Y:S03]  /*2740*/  LDSM.16.M88.4 R64, [R227+0x10800] ;  /* 0x01080000e340783b */ /* 0x000fe60000000200 */
[C---:B------:R-:W-:Y:S01]  /*2750*/  HMMA.16816.F32.BF16 R32, R24.reuse, R34, RZ ;  /* 0x000000221820723c */ /* 0x040fe200000418ff */
[----:B------:R-:W-:Y:S04]  /*2760*/  LDSM.16.M88.4 R60, [R227+0x11000] ;  /* 0x01100000e33c783b */ /* 0x000fe80000000200 */
[----:B------:R-:W-:Y:S03]  /*2770*/  LDSM.16.M88.4 R56, [R227+0x11800] ;  /* 0x01180000e338783b */ /* 0x000fe60000000200 */
[----:B---3--:R-:W-:Y:S01]  /*2780*/  HMMA.16816.F32.BF16 R48, R24, R44, RZ ;  /* 0x0000002c1830723c */ /* 0x008fe200000418ff */
[----:B------:R-:W-:Y:S04]  /*2790*/  LDSM.16.M88.4 R92, [R230+0x8000] ;  /* 0x00800000e65c783b */ /* 0x000fe80000000200 */
[----:B------:R-:W-:Y:S03]  /*27a0*/  LDSM.16.M88.4 R88, [R227+0x15000] ;  /* 0x01500000e358783b */ /* 0x000fe60000000200 */
[C---:B----4-:R-:W-:Y:S01]  /*27b0*/  HMMA.16816.F32.BF16 R20, R36.reuse, R12, R20 ;  /* 0x0000000c2414723c */ /* 0x050fe20000041814 */
[----:B------:R-:W-:Y:S04]  /*27c0*/  LDSM.16.M88.4 R96, [R233+0x16000] ;  /* 0x01600000e960783b */ /* 0x000fe80000000200 */
[----:B------:R-:W0:Y:S03]  /*27d0*/  LDGDEPBAR ;  /* 0x00000000000079af */ /* 0x000e260000000000 */
[----:B------:R-:W-:Y:S01]  /*27e0*/  HMMA.16816.F32.BF16 R32, R36, R14, R32 ;  /* 0x0000000e2420723c */ /* 0x000fe20000041820 */
[----:B------:R-:W-:Y:S07]  /*27f0*/  LDSM.16.M88.4 R12, [R220] ;  /* 0x00000000dc0c783b */ /* 0x000fee0000000200 */
[C---:B------:R-:W-:Y:S08]  /*2800*/  HMMA.16816.F32.BF16 R80, R24.reuse, R76, RZ ;  /* 0x0000004c1850723c */ /* 0x040ff000000418ff */
[C---:B------:R-:W-:Y:S08]  /*2810*/  HMMA.16816.F32.BF16 R44, R24.reuse, R46, RZ ;  /* 0x0000002e182c723c */ /* 0x040ff000000418ff */
[C---:B------:R-:W-:Y:S08]  /*2820*/  HMMA.16816.F32.BF16 R76, R24.reuse, R78, RZ ;  /* 0x0000004e184c723c */ /* 0x040ff000000418ff */
[C---:B------:R-:W-:Y:S08]  /*2830*/  HMMA.16816.F32.BF16 R72, R24.reuse, R28, RZ ;  /* 0x0000001c1848723c */ /* 0x040ff000000418ff */
[----:B------:R-:W-:Y:S01]  /*2840*/  HMMA.16816.F32.BF16 R24, R24, R30, RZ ;  /* 0x0000001e1818723c */ /* 0x000fe200000418ff */
[----:B------:R-:W3:Y:S07]  /*2850*/  LDSM.16.M88.4 R28, [R229] ;  /* 0x00000000e51c783b */ /* 0x000eee0000000200 */
[C---:B-1----:R-:W-:Y:S08]  /*2860*/  HMMA.16816.F32.BF16 R20, R68.reuse, R16, R20 ;  /* 0x000000104414723c */ /* 0x042ff00000041814 */
[----:B------:R-:W-:Y:S01]  /*2870*/  HMMA.16816.F32.BF16 R32, R68, R18, R32 ;  /* 0x000000124420723c */ /* 0x000fe20000041820 */
[----:B------:R-:W-:Y:S07]  /*2880*/  LDSM.16.M88.4 R16, [R233+0x12000] ;  /* 0x01200000e910783b */ /* 0x000fee0000000200 */
[C---:B-----5:R-:W-:Y:S08]  /*2890*/  HMMA.16816.F32.BF16 R48, R36.reuse, R84, R48 ;  /* 0x000000542430723c */ /* 0x060ff00000041830 */
[C---:B------:R-:W-:Y:S01]  /*28a0*/  HMMA.16816.F32.BF16 R44, R36.reuse, R86, R44 ;  /* 0x00000056242c723c */ /* 0x040fe2000004182c */
[----:B------:R-:W-:Y:S07]  /*28b0*/  LDSM.16.M88.4 R84, [R220+0x800] ;  /* 0x00080000dc54783b */ /* 0x000fee0000000200 */
[C---:B------:R-:W-:Y:S08]  /*28c0*/  HMMA.16816.F32.BF16 R80, R36.reuse, R52, R80 ;  /* 0x000000342450723c */ /* 0x040ff00000041850 */
[C---:B------:R-:W-:Y:S01]  /*28d0*/  HMMA.16816.F32.BF16 R76, R36.reuse, R54, R76 ;  /* 0x00000036244c723c */ /* 0x040fe2000004184c */
[----:B------:R-:W-:Y:S07]  /*28e0*/  LDSM.16.M88.4 R52, [R220+0x1000] ;  /* 0x00100000dc34783b */ /* 0x000fee0000000200 */
[C---:B--2---:R-:W-:Y:S08]  /*28f0*/  HMMA.16816.F32.BF16 R72, R36.reuse, R40, R72 ;  /* 0x000000282448723c */ /* 0x044ff00000041848 */
[----:B------:R-:W-:Y:S01]  /*2900*/  HMMA.16816.F32.BF16 R24, R36, R42, R24 ;  /* 0x0000002a2418723c */ /* 0x000fe20000041818 */
[----:B------:R-:W1:Y:S04]  /*2910*/  LDSM.16.M88.4 R36, [R234+0x4000] ;  /* 0x00400000ea24783b */ /* 0x000e680000000200 */
[----:B------:R-:W2:Y:S03]  /*2920*/  LDSM.16.M88.4 R40, [R220+0x1800] ;  /* 0x00180000dc28783b */ /* 0x000ea60000000200 */
[C---:B---3--:R-:W-:Y:S08]  /*2930*/  HMMA.16816.F32.BF16 R20, R28.reuse, R12, R20 ;  /* 0x0000000c1c14723c */ /* 0x048ff00000041814 */
        /* <DEDUP_REMOVED lines=10> */
[----:B------:R-:W3:Y:S04]  /*29e0*/  LDSM.16.M88.4 R24, [R232+0x4000] ;  /* 0x00400000e818783b */ /* 0x000ee80000000200 */
[----:B------:R-:W4:Y:S03]  /*29f0*/  LDSM.16.M88.4 R56, [R233+0x13800] ;  /* 0x01380000e938783b */ /* 0x000f260000000200 */
        /* <DEDUP_REMOVED lines=54> */
[----:B------:R-:W1:Y:S07]  /*2d60*/  LDSM.16.M88.4 R24, [R227+0x14000] ;  /* 0x01400000e318783b */ /* 0x000e6e0000000200 */
        /* <DEDUP_REMOVED lines=8> */
[----:B------:R-:W2:Y:S04]  /*2df0*/  LDSM.16.M88.4 R40, [R231+0x5000] ;  /* 0x00500000e728783b */ /* 0x000ea80000000200 */
[----:B------:R-:W5:Y:S03]  /*2e00*/  LDSM.16.M88.4 R36, [R231+0x5800] ;  /* 0x00580000e724783b */ /* 0x000f660000000200 */
[C---:B---3--:R-:W-:Y:S08]  /*2e10*/  HMMA.16816.F32.BF16 R20, R28.reuse, R12, R20 ;  /* 0x0000000c1c14723c */ /* 0x048ff00000041814 */
[----:B------:R-:W-:Y:S01]  /*2e20*/  HMMA.16816.F32.BF16 R32, R28, R14, R32 ;  /* 0x0000000e1c20723c */ /* 0x000fe20000041820 */
[----:B------:R-:W-:Y:S07]  /*2e30*/  LDSM.16.M88.4 R12, [R220+0x4000] ;  /* 0x00400000dc0c783b */ /* 0x000fee0000000200 */
        /* <DEDUP_REMOVED lines=9> */
[----:B------:R-:W-:Y:S03]  /*2ed0*/  LDSM.16.M88.4 R56, [R220+0x5000] ;  /* 0x00500000dc38783b */ /* 0x000fe60000000200 */
[C---:B-1----:R-:W-:Y:S08]  /*2ee0*/  HMMA.16816.F32.BF16 R20, R92.reuse, R24, R20 ;  /* 0x000000185c14723c */ /* 0x042ff00000041814 */
[----:B------:R-:W-:Y:S01]  /*2ef0*/  HMMA.16816.F32.BF16 R32, R92, R26, R32 ;  /* 0x0000001a5c20723c */ /* 0x000fe20000041820 */
[----:B------:R-:W-:Y:S07]  /*2f00*/  LDSM.16.M88.4 R24, [R231+0x6000] ;  /* 0x00600000e718783b */ /* 0x000fee0000000200 */
[C---:B--2---:R-:W-:Y:S08]  /*2f10*/  HMMA.16816.F32.BF16 R80, R28.reuse, R40, R80 ;  /* 0x000000281c50723c */ /* 0x044ff00000041850 */
[C---:B------:R-:W-:Y:S01]  /*2f20*/  HMMA.16816.F32.BF16 R76, R28.reuse, R42, R76 ;  /* 0x0000002a1c4c723c */ /* 0x040fe2000004184c */
[----:B------:R-:W1:Y:S07]  /*2f30*/  LDSM.16.M88.4 R40, [R234+0xc000] ;  /* 0x00c00000ea28783b */ /* 0x000e6e0000000200 */
[C---:B------:R-:W-:Y:S08]  /*2f40*/  HMMA.16816.F32.BF16 R48, R28.reuse, R52, R48 ;  /* 0x000000341c30723c */ /* 0x040ff00000041830 */
[C---:B------:R-:W-:Y:S01]  /*2f50*/  HMMA.16816.F32.BF16 R44, R28.reuse, R54, R44 ;  /* 0x000000361c2c723c */ /* 0x040fe2000004182c */
[----:B------:R-:W-:Y:S07]  /*2f60*/  LDSM.16.M88.4 R52, [R220+0x5800] ;  /* 0x00580000dc34783b */ /* 0x000fee0000000200 */
[C---:B-----5:R-:W-:Y:S08]  /*2f70*/  HMMA.16816.F32.BF16 R72, R28.reuse, R36, R72 ;  /* 0x000000241c48723c */ /* 0x060ff00000041848 */
[----:B------:R-:W-:Y:S01]  /*2f80*/  HMMA.16816.F32.BF16 R68, R28, R38, R68 ;  /* 0x000000261c44723c */ /* 0x000fe20000041844 */
[----:B------:R-:W2:Y:S04]  /*2f90*/  LDSM.16.M88.4 R28, [R232+0xc000] ;  /* 0x00c00000e81c783b */ /* 0x000ea80000000200 */
[----:B------:R-:W-:Y:S03]  /*2fa0*/  LDSM.16.M88.4 R36, [R233+0x16800] ;  /* 0x01680000e924783b */ /* 0x000fe60000000200 */
[C---:B---3--:R-:W-:Y:S08]  /*2fb0*/  HMMA.16816.F32.BF16 R20, R64.reuse, R12, R20 ;  /* 0x0000000c4014723c */ /* 0x048ff00000041814 */
[----:B------:R-:W-:Y:S01]  /*2fc0*/  HMMA.16816.F32.BF16 R32, R64, R14, R32 ;  /* 0x0000000e4020723c */ /* 0x000fe20000041820 */
[----:B------:R-:W-:Y:S07]  /*2fd0*/  LDSM.16.M88.4 R12, [R230+0xc000] ;  /* 0x00c00000e60c783b */ /* 0x000fee0000000200 */
[C---:B------:R-:W-:Y:S08]  /*2fe0*/  HMMA.16816.F32.BF16 R80, R92.reuse, R88, R80 ;  /* 0x000000585c50723c */ /* 0x040ff00000041850 */
[C---:B----4-:R-:W-:Y:S08]  /*2ff0*/  HMMA.16816.F32.BF16 R48, R92.reuse, R16, R48 ;  /* 0x000000105c30723c */ /* 0x050ff00000041830 */
[----:B------:R-:W-:Y:S01]  /*3000*/  HMMA.16816.F32.BF16 R44, R92, R18, R44 ;  /* 0x000000125c2c723c */ /* 0x000fe2000004182c */
[----:B------:R-:W-:Y:S07]  /*3010*/  LDSM.16.M88.4 R16, [R227+0x16000] ;  /* 0x01600000e310783b */ /* 0x000fee0000000200 */
[----:B-1----:R-:W-:Y:S08]  /*3020*/  HMMA.16816.F32.BF16 R20, R40, R96, R20 ;  /* 0x000000602814723c */ /* 0x002ff00000041814 */
[C---:B------:R-:W-:Y:S01]  /*3030*/  HMMA.16816.F32.BF16 R76, R92.reuse, R90, R76 ;  /* 0x0000005a5c4c723c */ /* 0x040fe2000004184c */
[----:B------:R-:W-:Y:S07]  /*3040*/  LDSM.16.M88.4 R88, [R233+0x17800] ;  /* 0x01780000e958783b */ /* 0x000fee0000000200 */
        /* <DEDUP_REMOVED lines=8> */
[----:B------:R-:W-:Y:S08]  /*30d0*/  HMMA.16816.F32.BF16 R44, R64, R62, R44 ;  /* 0x0000003e402c723c */ /* 0x000ff0000004182c */
[----:B--2---:R-:W-:Y:S01]  /*30e0*/  HMMA.16816.F32.BF16 R60, R28, R24, R20 ;  /* 0x000000181c3c723c */ /* 0x004fe20000041814 */
[----:B------:R-:W-:Y:S07]  /*30f0*/  LDSM.16.M88.4 R20, [R229+0xc000] ;  /* 0x00c00000e514783b */ /* 0x000fee0000000200 */
[----:B------:R-:W-:Y:S08]  /*3100*/  HMMA.16816.F32.BF16 R76, R64, R58, R76 ;  /* 0x0000003a404c723c */ /* 0x000ff0000004184c */
[----:B------:R-:W-:Y:S01]  /*3110*/  HMMA.16816.F32.BF16 R32, R28, R26, R32 ;  /* 0x0000001a1c20723c */ /* 0x000fe20000041820 */
[----:B------:R-:W2:Y:S07]  /*3120*/  LDSM.16.M88.4 R24, [R231+0x7000] ;  /* 0x00700000e718783b */ /* 0x000eae0000000200 */
[----:B-1----:R-:W-:Y:S08]  /*3130*/  HMMA.16816.F32.BF16 R96, R40, R92, R96 ;  /* 0x0000005c2860723c */ /* 0x002ff00000041860 */
[----:B------:R-:W-:Y:S08]  /*3140*/  HMMA.16816.F32.BF16 R60, R12, R16, R60 ;  /* 0x000000100c3c723c */ /* 0x000ff0000004183c */
[----:B------:R-:W-:Y:S08]  /*3150*/  HMMA.16816.F32.BF16 R76, R40, R94, R76 ;  /* 0x0000005e284c723c */ /* 0x000ff0000004184c */
[----:B------:R-:W-:Y:S01]  /*3160*/  HMMA.16816.F32.BF16 R32, R12, R18, R32 ;  /* 0x000000120c20723c */ /* 0x000fe20000041820 */
[----:B------:R-:W1:Y:S07]  /*3170*/  LDSM.16.M88.4 R16, [R227+0x17000] ;  /* 0x01700000e310783b */ /* 0x000e6e0000000200 */
[----:B------:R-:W-:Y:S08]  /*3180*/  HMMA.16816.F32.BF16 R48, R40, R36, R48 ;  /* 0x000000242830723c */ /* 0x000ff00000041830 */
[C---:B--2---:R-:W-:Y:S08]  /*3190*/  HMMA.16816.F32.BF16 R96, R28.reuse, R24, R96 ;  /* 0x000000181c60723c */ /* 0x044ff00000041860 */
[----:B------:R-:W-:Y:S01]  /*31a0*/  HMMA.16816.F32.BF16 R76, R28, R26, R76 ;  /* 0x0000001a1c4c723c */ /* 0x000fe2000004184c */
[----:B------:R-:W2:Y:S07]  /*31b0*/  LDSM.16.M88.4 R24, [R220+0x7000] ;  /* 0x00700000dc18783b */ /* 0x000eae0000000200 */
[----:B------:R-:W-:Y:S08]  /*31c0*/  HMMA.16816.F32.BF16 R72, R64, R52, R72 ;  /* 0x000000344048723c */ /* 0x000ff00000041848 */
[----:B------:R-:W-:Y:S01]  /*31d0*/  HMMA.16816.F32.BF16 R44, R40, R38, R44 ;  /* 0x00000026282c723c */ /* 0x000fe2000004182c */
[----:B------:R-:W3:Y:S07]  /*31e0*/  LDSM.16.M88.4 R36, [R227+0x16800] ;  /* 0x01680000e324783b */ /* 0x000eee0000000200 */
[----:B------:R-:W-:Y:S01]  /*31f0*/  HMMA.16816.F32.BF16 R68, R64, R54, R68 ;  /* 0x000000364044723c */ /* 0x000fe20000041844 */
[----:B------:R-:W4:Y:S07]  /*3200*/  LDSM.16.M88.4 R52, [R231+0x7800] ;  /* 0x00780000e734783b */ /* 0x000f2e0000000200 */
[----:B-1----:R-:W-:Y:S08]  /*3210*/  HMMA.16816.F32.BF16 R96, R12, R16, R96 ;  /* 0x000000100c60723c */ /* 0x002ff00000041860 */
[----:B------:R-:W-:Y:S08]  /*3220*/  HMMA.16816.F32.BF16 R48, R28, R84, R48 ;  /* 0x000000541c30723c */ /* 0x000ff00000041830 */
[C---:B------:R-:W-:Y:S08]  /*3230*/  HMMA.16816.F32.BF16 R72, R40.reuse, R88, R72 ;  /* 0x000000582848723c */ /* 0x040ff00000041848 */
[----:B------:R-:W-:Y:S01]  /*3240*/  HMMA.16816.F32.BF16 R68, R40, R90, R68 ;  /* 0x0000005a2844723c */ /* 0x000fe20000041844 */
[----:B------:R-:W1:Y:S07]  /*3250*/  LDSM.16.M88.4 R40, [R220+0x6800] ;  /* 0x00680000dc28783b */ /* 0x000e6e0000000200 */
[----:B------:R-:W-:Y:S08]  /*3260*/  HMMA.16816.F32.BF16 R44, R28, R86, R44 ;  /* 0x000000561c2c723c */ /* 0x000ff0000004182c */
[----:B------:R-:W-:Y:S01]  /*3270*/  HMMA.16816.F32.BF16 R76, R12, R18, R76 ;  /* 0x000000120c4c723c */ /* 0x000fe2000004184c */
[----:B------:R-:W5:Y:S07]  /*3280*/  LDSM.16.M88.4 R16, [R227+0x17800] ;  /* 0x01780000e310783b */ /* 0x000f6e0000000200 */
[----:B--2---:R-:W-:Y:S07]  /*3290*/  HMMA.16816.F32.BF16 R96, R20, R24, R96 ;  /* 0x000000181460723c */ /* 0x004fee0000041860 */
[----:B------:R-:W-:Y:S01]  /*32a0*/  IMAD.U32 R25, RZ, RZ, UR15 ;  /* 0x0000000fff197e24 */ /* 0x000fe2000f8e00ff */
[----:B---3--:R-:W-:Y:S03]  /*32b0*/  HMMA.16816.F32.BF16 R48, R12, R36, R48 ;  /* 0x000000240c30723c */ /* 0x008fe60000041830 */
[----:B------:R-:W-:-:S05]  /*32c0*/  IMAD R3, R25, 0x40, R246 ;  /* 0x0000004019037824 */ /* 0x000fca00078e02f6 */
[C---:B------:R-:W-:Y:S01]  /*32d0*/  IADD3 R25, R3.reuse, 0x1, RZ ;  /* 0x0000000103197810 */ /* 0x040fe20007ffe0ff */
[----:B----4-:R-:W-:Y:S01]  /*32e0*/  HMMA.16816.F32.BF16 R72, R28, R52, R72 ;  /* 0x000000341c48723c */ /* 0x010fe20000041848 */
[----:B------:R-:W-:Y:S02]  /*32f0*/  IADD3 R24, R3, 0x8, RZ ;  /* 0x0000000803187810 */ /* 0x000fe40007ffe0ff */
[CC--:B------:R-:W-:Y:S02]  /*3300*/  ISETP.GE.AND P2, PT, R25.reuse, R242.reuse, PT ;  /* 0x000000f21900720c */ /* 0x0c0fe40003f46270 */
[C---:B------:R-:W-:Y:S02]  /*3310*/  ISETP.GE.AND P5, PT, R24.reuse, R242, PT ;  /* 0x000000f21800720c */ /* 0x040fe40003fa6270 */
[-C--:B------:R-:W-:Y:S01]  /*3320*/  ISETP.GE.AND P4, PT, R25, R240.reuse, PT ;  /* 0x000000f01900720c */ /* 0x080fe20003f86270 */
[----:B------:R-:W-:Y:S01]  /*3330*/  HMMA.16816.F32.BF16 R44, R12, R38, R44 ;  /* 0x000000260c2c723c */ /* 0x000fe2000004182c */
[-C--:B------:R-:W-:Y:S01]  /*3340*/  ISETP.GE.AND P0, PT, R24, R240.reuse, PT ;  /* 0x000000f01800720c */ /* 0x080fe20003f06270 */
[----:B------:R-:W-:Y:S01]  /*3350*/  FMUL.FTZ R97, R97, c[0x0][0x2ec] ;  /* 0x0000bb0061617a20 */ /* 0x000fe20000410000 */
[C---:B------:R-:W-:Y:S01]  /*3360*/  ISETP.LT.OR P2, PT, R25.reuse, R243, P2 ;  /* 0x000000f31900720c */ /* 0x040fe20001741670 */
[----:B------:R-:W-:Y:S01]  /*3370*/  FMUL.FTZ R96, R96, c[0x0][0x2ec] ;  /* 0x0000bb0060607a20 */ /* 0x000fe20000410000 */
[----:B------:R-:W-:Y:S01]  /*3380*/  ISETP.LT.OR P4, PT, R25, R241, P4 ;  /* 0x000000f11900720c */ /* 0x000fe20002781670 */
[----:B------:R-:W-:Y:S01]  /*3390*/  MUFU.TANH R188, R97 ;  /* 0x0000006100bc7308 */ /* 0x000fe20000002400 */
[C---:B------:R-:W-:Y:S01]  /*33a0*/  ISETP.LT.OR P5, PT, R24.reuse, R243, P5 ;  /* 0x000000f31800720c */ /* 0x040fe20002fa1670 */
[C---:B------:R-:W-:Y:S01]  /*33b0*/  HMMA.16816.F32.BF16 R60, R20.reuse, R80, R60 ;  /* 0x00000050143c723c */ /* 0x040fe2000004183c */
[-C--:B------:R-:W-:Y:S01]  /*33c0*/  ISETP.LT.OR P0, PT, R24, R241.reuse, P0 ;  /* 0x000000f11800720c */ /* 0x080fe20000701670 */
[----:B------:R-:W-:Y:S01]  /*33d0*/  FMUL.FTZ R98, R98, c[0x0][0x2ec] ;  /* 0x0000bb0062627a20 */ /* 0x000fe20000410000 */
[----:B------:R-:W-:Y:S01]  /*33e0*/  ISETP.GE.AND P3, PT, R3, R240, PT ;  /* 0x000000f00300720c */ /* 0x000fe20003f66270 */
[----:B------:R-:W-:Y:S01]  /*33f0*/  FMUL.FTZ R99, R99, c[0x0][0x2ec] ;  /* 0x0000bb0063637a20 */ /* 0x000fe20000410000 */
[C---:B------:R-:W-:Y:S01]  /*3400*/  ISETP.GE.AND P1, PT, R3.reuse, R242, PT ;  /* 0x000000f20300720c */ /* 0x040fe20003f26270 */
[----:B------:R-:W-:Y:S01]  /*3410*/  MUFU.TANH R182, R96 ;  /* 0x0000006000b67308 */ /* 0x000fe20000002400 */
[C---:B------:R-:W-:Y:S01]  /*3420*/  ISETP.LT.OR P3, PT, R3.reuse, R241, P3 ;  /* 0x000000f10300720c */ /* 0x040fe20001f61670 */
[----:B------:R-:W-:Y:S01]  /*3430*/  HMMA.16816.F32.BF16 R76, R20, R26, R76 ;  /* 0x0000001a144c723c */ /* 0x000fe2000004184c */
[----:B------:R-:W2:Y:S01]  /*3440*/  LDSM.16.M88.4 R24, [R220+0x7800] ;  /* 0x00780000dc18783b */ /* 0x000ea20000000200 */
[----:B------:R-:W-:Y:S01]  /*3450*/  ISETP.LT.OR P1, PT, R3, R243, P1 ;  /* 0x000000f30300720c */ /* 0x000fe20000f21670 */
[----:B------:R-:W-:-:S04]  /*3460*/  DEPBAR.LE SB0, 0x0 ;  /* 0x000080000000791a */ /* 0x000fc80000000000 */
[----:B------:R-:W-:Y:S01]  /*3470*/  MUFU.TANH R197, R98 ;  /* 0x0000006200c57308 */ /* 0x000fe20000002400 */
[----:B------:R-:W-:Y:S07]  /*3480*/  HMMA.16816.F32.BF16 R68, R28, R54, R68 ;  /* 0x000000361c44723c */ /* 0x000fee0000041844 */
[----:B------:R-:W-:Y:S01]  /*3490*/  MUFU.TANH R187, R99 ;  /* 0x0000006300bb7308 */ /* 0x000fe20000002400 */
[----:B------:R-:W-:Y:S01]  /*34a0*/  HMMA.16816.F32.BF16 R32, R20, R82, R32 ;  /* 0x000000521420723c */ /* 0x000fe20000041820 */
[----:B------:R-:W-:-:S02]  /*34b0*/  FMUL.FTZ R39, R62, c[0x0][0x2ec] ;  /* 0x0000bb003e277a20 */ /* 0x000fc40000410000 */
[----:B------:R-:W-:Y:S02]  /*34c0*/  FMUL.FTZ R36, R60, c[0x0][0x2ec] ;  /* 0x0000bb003c247a20 */ /* 0x000fe40000410000 */
[----:B------:R-:W-:Y:S02]  /*34d0*/  FMUL.FTZ R37, R63, c[0x0][0x2ec] ;  /* 0x0000bb003f257a20 */ /* 0x000fe40000410000 */
[----:B------:R-:W3:Y:S01]  /*34e0*/  MUFU.TANH R39, R39 ;  /* 0x0000002700277308 */ /* 0x000ee20000002400 */
[----:B-1----:R-:W-:Y:S01]  /*34f0*/  HMMA.16816.F32.BF16 R48, R20, R40, R48 ;  /* 0x000000281430723c */ /* 0x002fe20000041830 */
[----:B------:R-:W-:Y:S02]  /*3500*/  FMUL.FTZ R38, R61, c[0x0][0x2ec] ;  /* 0x0000bb003d267a20 */ /* 0x000fe40000410000 */
[----:B------:R-:W-:Y:S02]  /*3510*/  FMUL.FTZ R76, R76, c[0x0][0x2ec] ;  /* 0x0000bb004c4c7a20 */ /* 0x000fe40000410000 */
[----:B------:R-:W-:-:S02]  /*3520*/  FMUL.FTZ R77, R77, c[0x0][0x2ec] ;  /* 0x0000bb004d4d7a20 */ /* 0x000fc40000410000 */
[----:B------:R-:W1:Y:S01]  /*3530*/  MUFU.TANH R36, R36 ;  /* 0x0000002400247308 */ /* 0x000e620000002400 */
[----:B-----5:R-:W-:Y:S01]  /*3540*/  HMMA.16816.F32.BF16 R72, R12, R16, R72 ;  /* 0x000000100c48723c */ /* 0x020fe20000041848 */
[----:B------:R-:W-:Y:S02]  /*3550*/  FMUL.FTZ R78, R78, c[0x0][0x2ec] ;  /* 0x0000bb004e4e7a20 */ /* 0x000fe40000410000 */
[----:B------:R-:W-:-:S04]  /*3560*/  FMUL.FTZ R79, R79, c[0x0][0x2ec] ;  /* 0x0000bb004f4f7a20 */ /* 0x000fc80000410000 */
[----:B------:R-:W4:Y:S01]  /*3570*/  MUFU.TANH R37, R37 ;  /* 0x0000002500257308 */ /* 0x000f220000002400 */
[----:B------:R-:W-:Y:S01]  /*3580*/  HMMA.16816.F32.BF16 R44, R20, R42, R44 ;  /* 0x0000002a142c723c */ /* 0x000fe2000004182c */
[----:B------:R-:W-:Y:S01]  /*3590*/  FMUL.FTZ R29, R34, c[0x0][0x2ec] ;  /* 0x0000bb00221d7a20 */ /* 0x000fe20000410000 */
[----:B---3--:R-:W-:Y:S01]  /*35a0*/  FSEL R31, R39, -INF , !P3 ;  /* 0xff800000271f7808 */ /* 0x008fe20005800000 */
[----:B------:R-:W-:Y:S01]  /*35b0*/  FMUL.FTZ R33, R33, c[0x0][0x2ec] ;  /* 0x0000bb0021217a20 */ /* 0x000fe20000410000 */
[C---:B------:R-:W-:Y:S01]  /*35c0*/  IADD3 R17, R3.reuse, 0x9, RZ ;  /* 0x0000000903117810 */ /* 0x040fe20007ffe0ff */
[----:B------:R-:W-:Y:S01]  /*35d0*/  FMUL.FTZ R32, R32, c[0x0][0x2ec] ;  /* 0x0000bb0020207a20 */ /* 0x000fe20000410000 */
[C---:B------:R-:W-:Y:S01]  /*35e0*/  IADD3 R16, R3.reuse, 0x10, RZ ;  /* 0x0000001003107810 */ /* 0x040fe20007ffe0ff */
[----:B------:R-:W3:Y:S01]  /*35f0*/  MUFU.TANH R38, R38 ;  /* 0x0000002600267308 */ /* 0x000ee20000002400 */
[----:B------:R-:W-:Y:S01]  /*3600*/  HMMA.16816.F32.BF16 R68, R12, R18, R68 ;  /* 0x000000120c44723c */ /* 0x000fe20000041844 */
[----:B------:R-:W-:Y:S01]  /*3610*/  FMUL.FTZ R30, R48, c[0x0][0x2ec] ;  /* 0x0000bb00301e7a20 */ /* 0x000fe20000410000 */
[----:B------:R-:W-:Y:S01]  /*3620*/  IADD3 R39, R3, 0x11, RZ ;  /* 0x0000001103277810 */ /* 0x000fe20007ffe0ff */
[----:B------:R-:W-:Y:S01]  /*3630*/  FMUL.FTZ R6, R49, c[0x0][0x2ec] ;  /* 0x0000bb0031067a20 */ /* 0x000fe20000410000 */
[----:B-1----:R-:W-:Y:S01]  /*3640*/  FSEL R36, R36, -INF , !P1 ;  /* 0xff80000024247808 */ /* 0x002fe20004800000 */
[----:B------:R-:W-:Y:S01]  /*3650*/  FMUL.FTZ R11, R35, c[0x0][0x2ec] ;  /* 0x0000bb00230b7a20 */ /* 0x000fe20000410000 */
[-C--:B------:R-:W-:Y:S01]  /*3660*/  ISETP.GE.AND P6, PT, R17, R242.reuse, PT ;  /* 0x000000f21100720c */ /* 0x080fe20003fc6270 */
[----:B------:R1:W-:Y:S01]  /*3670*/  MUFU.TANH R28, R33 ;  /* 0x00000021001c7308 */ /* 0x0003e20000002400 */
[----:B--2---:R-:W-:Y:S01]  /*3680*/  HMMA.16816.F32.BF16 R72, R20, R24, R72 ;  /* 0x000000181448723c */ /* 0x004fe20000041848 */
[----:B------:R-:W-:Y:S01]  /*3690*/  FMUL.FTZ R34, R50, c[0x0][0x2ec] ;  /* 0x0000bb0032227a20 */ /* 0x000fe20000410000 */
[----:B----4-:R-:W-:Y:S01]  /*36a0*/  FSEL R37, R37, -INF , !P4 ;  /* 0xff80000025257808 */ /* 0x010fe20006000000 */
[----:B------:R-:W-:Y:S01]  /*36b0*/  FMUL.FTZ R10, R51, c[0x0][0x2ec] ;  /* 0x0000bb00330a7a20 */ /* 0x000fe20000410000 */
[----:B------:R-:W-:-:S02]  /*36c0*/  ISETP.GE.AND P1, PT, R16, R242, PT ;  /* 0x000000f21000720c */ /* 0x000fc40003f26270 */
[----:B------:R-:W-:Y:S01]  /*36d0*/  ISETP.GE.AND P3, PT, R17, R240, PT ;  /* 0x000000f01100720c */ /* 0x000fe20003f66270 */
[----:B------:R-:W2:Y:S01]  /*36e0*/  MUFU.TANH R29, R29 ;  /* 0x0000001d001d7308 */ /* 0x000ea20000002400 */
[----:B------:R-:W-:Y:S01]  /*36f0*/  FMUL.FTZ R40, R46, c[0x0][0x2ec] ;  /* 0x0000bb002e287a20 */ /* 0x000fe20000410000 */
[----:B------:R-:W-:Y:S01]  /*3700*/  ISETP.GE.AND P4, PT, R39, R242, PT ;  /* 0x000000f22700720c */ /* 0x000fe20003f86270 */
[----:B------:R-:W-:Y:S01]  /*3710*/  FMUL.FTZ R4, R44, c[0x0][0x2ec] ;  /* 0x0000bb002c047a20 */ /* 0x000fe20000410000 */
[----:B---3--:R-:W-:Y:S01]  /*3720*/  FSEL R38, R38, -INF , !P2 ;  /* 0xff80000026267808 */ /* 0x008fe20005000000 */
[----:B------:R-:W-:Y:S01]  /*3730*/  FMUL.FTZ R35, R45, c[0x0][0x2ec] ;  /* 0x0000bb002d237a20 */ /* 0x000fe20000410000 */
[C---:B------:R-:W-:Y:S02]  /*3740*/  ISETP.GE.AND P2, PT, R16.reuse, R240, PT ;  /* 0x000000f01000720c */ /* 0x040fe40003f46270 */
[----:B------:R-:W3:Y:S01]  /*3750*/  MUFU.TANH R30, R30 ;  /* 0x0000001e001e7308 */ /* 0x000ee20000002400 */
[C---:B------:R-:W-:Y:S01]  /*3760*/  ISETP.LT.OR P6, PT, R17.reuse, R243, P6 ;  /* 0x000000f31100720c */ /* 0x040fe200037c1670 */
[----:B------:R-:W-:Y:S01]  /*3770*/  HMMA.16816.F32.BF16 R68, R20, R26, R68 ;  /* 0x0000001a1444723c */ /* 0x000fe20000041844 */
[----:B------:R-:W-:Y:S01]  /*3780*/  ISETP.LT.OR P3, PT, R17, R241, P3 ;  /* 0x000000f11100720c */ /* 0x000fe20001f61670 */
[----:B-1----:R-:W-:Y:S01]  /*3790*/  FMUL.FTZ R33, R47, c[0x0][0x2ec] ;  /* 0x0000bb002f217a20 */ /* 0x002fe20000410000 */
[----:B------:R-:W-:-:S02]  /*37a0*/  ISETP.LT.OR P1, PT, R16, R243, P1 ;  /* 0x000000f31000720c */ /* 0x000fc40000f21670 */
[----:B------:R-:W-:Y:S01]  /*37b0*/  ISETP.LT.OR P4, PT, R39, R243, P4 ;  /* 0x000000f32700720c */ /* 0x000fe20002781670 */
[----:B------:R-:W1:Y:S01]  /*37c0*/  MUFU.TANH R6, R6 ;  /* 0x0000000600067308 */ /* 0x000e620000002400 */
[C---:B------:R-:W-:Y:S01]  /*37d0*/  IADD3 R17, R3.reuse, 0x18, RZ ;  /* 0x0000001803117810 */ /* 0x040fe20007ffe0ff */
[----:B------:R-:W-:Y:S01]  /*37e0*/  FMUL.FTZ R74, R74, c[0x0][0x2ec] ;  /* 0x0000bb004a4a7a20 */ /* 0x000fe20000410000 */
[----:B------:R-:W-:Y:S01]  /*37f0*/  IADD3 R14, R3, 0x20, RZ ;  /* 0x00000020030e7810 */ /* 0x000fe20007ffe0ff */
[----:B------:R-:W-:Y:S01]  /*3800*/  FMUL.FTZ R72, R72, c[0x0][0x2ec] ;  /* 0x0000bb0048487a20 */ /* 0x000fe20000410000 */
[----:B------:R-:W-:Y:S01]  /*3810*/  ISETP.LT.OR P2, PT, R16, R241, P2 ;  /* 0x000000f11000720c */ /* 0x000fe20001741670 */
[----:B------:R-:W-:Y:S01]  /*3820*/  FMUL.FTZ R73, R73, c[0x0][0x2ec] ;  /* 0x0000bb0049497a20 */ /* 0x000fe20000410000 */
[----:B--2---:R-:W-:Y:S01]  /*3830*/  FSEL R29, R29, -INF , !P0 ;  /* 0xff8000001d1d7808 */ /* 0x004fe20004000000 */
[----:B------:R-:W2:Y:S01]  /*3840*/  MUFU.TANH R32, R32 ;  /* 0x0000002000207308 */ /* 0x000ea20000002400 */
[----:B------:R-:W-:Y:S01]  /*3850*/  FSEL R16, R28, -INF , !P6 ;  /* 0xff8000001c107808 */ /* 0x000fe20007000000 */
[----:B------:R-:W-:Y:S01]  /*3860*/  FMUL.FTZ R75, R75, c[0x0][0x2ec] ;  /* 0x0000bb004b4b7a20 */ /* 0x000fe20000410000 */
[----:B---3--:R-:W-:-:S02]  /*3870*/  FSEL R12, R30, -INF , !P1 ;  /* 0xff8000001e0c7808 */ /* 0x008fc40004800000 */
[-C--:B------:R-:W-:Y:S02]  /*3880*/  ISETP.GE.AND P0, PT, R39, R240.reuse, PT ;  /* 0x000000f02700720c */ /* 0x080fe40003f06270 */
[----:B------:R-:W-:Y:S01]  /*3890*/  ISETP.GE.AND P6, PT, R17, R240, PT ;  /* 0x000000f01100720c */ /* 0x000fe20003fc6270 */
[----:B------:R-:W3:Y:S01]  /*38a0*/  MUFU.TANH R11, R11 ;  /* 0x0000000b000b7308 */ /* 0x000ee20000002400 */
[----:B-1----:R-:W-:Y:S01]  /*38b0*/  FSEL R6, R6, -INF , !P4 ;  /* 0xff80000006067808 */ /* 0x002fe20006000000 */
[----:B------:R-:W-:Y:S01]  /*38c0*/  FMUL.FTZ R68, R68, c[0x0][0x2ec] ;  /* 0x0000bb0044447a20 */ /* 0x000fe20000410000 */
[C---:B------:R-:W-:Y:S01]  /*38d0*/  ISETP.GE.AND P1, PT, R14.reuse, R242, PT ;  /* 0x000000f20e00720c */ /* 0x040fe20003f26270 */
[----:B------:R-:W-:Y:S01]  /*38e0*/  FMUL.FTZ R69, R69, c[0x0][0x2ec] ;  /* 0x0000bb0045457a20 */ /* 0x000fe20000410000 */
[----:B------:R-:W-:Y:S01]  /*38f0*/  ISETP.GE.AND P4, PT, R14, R240, PT ;  /* 0x000000f00e00720c */ /* 0x000fe20003f86270 */
[----:B------:R-:W-:Y:S01]  /*3900*/  FMUL.FTZ R70, R70, c[0x0][0x2ec] ;  /* 0x0000bb0046467a20 */ /* 0x000fe20000410000 */
[----:B------:R-:W-:Y:S01]  /*3910*/  ISETP.LT.OR P0, PT, R39, R241, P0 ;  /* 0x000000f12700720c */ /* 0x000fe20000701670 */
[----:B------:R-:W1:Y:S01]  /*3920*/  MUFU.TANH R34, R34 ;  /* 0x0000002200227308 */ /* 0x000e620000002400 */
[----:B--2---:R-:W-:Y:S01]  /*3930*/  FSEL R32, R32, -INF , !P5 ;  /* 0xff80000020207808 */ /* 0x004fe20006800000 */
[----:B------:R-:W-:Y:S01]  /*3940*/  FMUL.FTZ R71, R71, c[0x0][0x2ec] ;  /* 0x0000bb0047477a20 */ /* 0x000fe20000410000 */
[----:B------:R-:W-:-:S02]  /*3950*/  ISETP.GE.AND P5, PT, R17, R242, PT ;  /* 0x000000f21100720c */ /* 0x000fc40003fa6270 */
[----:B------:R-:W-:Y:S02]  /*3960*/  ISETP.LT.OR P6, PT, R17, R241, P6 ;  /* 0x000000f11100720c */ /* 0x000fe400037c1670 */
[C---:B------:R-:W-:Y:S01]  /*3970*/  ISETP.LT.OR P1, PT, R14.reuse, R243, P1 ;  /* 0x000000f30e00720c */ /* 0x040fe20000f21670 */
[----:B------:R-:W2:Y:S01]  /*3980*/  MUFU.TANH R10, R10 ;  /* 0x0000000a000a7308 */ /* 0x000ea20000002400 */
[----:B------:R-:W-:Y:S02]  /*3990*/  ISETP.LT.OR P4, PT, R14, R241, P4 ;  /* 0x000000f10e00720c */ /* 0x000fe40002781670 */
[C---:B------:R-:W-:Y:S02]  /*39a0*/  IADD3 R13, R3.reuse, 0x19, RZ ;  /* 0x00000019030d7810 */ /* 0x040fe40007ffe0ff */
[----:B------:R-:W-:Y:S02]  /*39b0*/  IADD3 R14, R3, 0x21, RZ ;  /* 0x00000021030e7810 */ /* 0x000fe40007ffe0ff */
[----:B------:R-:W-:Y:S01]  /*39c0*/  ISETP.LT.OR P5, PT, R17, R243, P5 ;  /* 0x000000f31100720c */ /* 0x000fe20002fa1670 */
[----:B------:R-:W4:Y:S01]  /*39d0*/  MUFU.TANH R40, R40 ;  /* 0x0000002800287308 */ /* 0x000f220000002400 */
[----:B---3--:R-:W-:-:S02]  /*39e0*/  FSEL R19, R11, -INF , !P3 ;  /* 0xff8000000b137808 */ /* 0x008fc40005800000 */
[----:B-1----:R-:W-:Y:S02]  /*39f0*/  FSEL R17, R34, -INF , !P2 ;  /* 0xff80000022117808 */ /* 0x002fe40005000000 */
[C---:B------:R-:W-:Y:S02]  /*3a00*/  ISETP.GE.AND P3, PT, R13.reuse, R242, PT ;  /* 0x000000f20d00720c */ /* 0x040fe40003f66270 */
[C---:B------:R-:W-:Y:S01]  /*3a10*/  ISETP.GE.AND P2, PT, R13.reuse, R240, PT ;  /* 0x000000f00d00720c */ /* 0x040fe20003f46270 */
[----:B------:R-:W1:Y:S01]  /*3a20*/  MUFU.TANH R4, R4 ;  /* 0x0000000400047308 */ /* 0x000e620000002400 */
[----:B--2---:R-:W-:Y:S02]  /*3a30*/  FSEL R15, R10, -INF , !P0 ;  /* 0xff8000000a0f7808 */ /* 0x004fe40004000000 */
[----:B------:R-:W-:Y:S02]  /*3a40*/  ISETP.GE.AND P0, PT, R14, R242, PT ;  /* 0x000000f20e00720c */ /* 0x000fe40003f06270 */
[----:B------:R-:W-:-:S02]  /*3a50*/  ISETP.LT.OR P3, PT, R13, R243, P3 ;  /* 0x000000f30d00720c */ /* 0x000fc40001f61670 */
[----:B------:R-:W-:Y:S01]  /*3a60*/  ISETP.LT.OR P2, PT, R13, R241, P2 ;  /* 0x000000f10d00720c */ /* 0x000fe20001741670 */
[----:B------:R-:W2:Y:S01]  /*3a70*/  MUFU.TANH R35, R35 ;  /* 0x0000002300237308 */ /* 0x000ea20000002400 */
[----:B----4-:R-:W-:Y:S02]  /*3a80*/  FSEL R11, R40, -INF , !P6 ;  /* 0xff800000280b7808 */ /* 0x010fe40007000000 */
[C---:B------:R-:W-:Y:S02]  /*3a90*/  ISETP.GE.AND P6, PT, R14.reuse, R240, PT ;  /* 0x000000f00e00720c */ /* 0x040fe40003fc6270 */
[C---:B------:R-:W-:Y:S02]  /*3aa0*/  ISETP.LT.OR P0, PT, R14.reuse, R243, P0 ;  /* 0x000000f30e00720c */ /* 0x040fe40000701670 */
[----:B------:R-:W-:Y:S01]  /*3ab0*/  ISETP.LT.OR P6, PT, R14, R241, P6 ;  /* 0x000000f10e00720c */ /* 0x000fe200037c1670 */
[----:B------:R-:W3:Y:S01]  /*3ac0*/  MUFU.TANH R33, R33 ;  /* 0x0000002100217308 */ /* 0x000ee20000002400 */
[----:B------:R-:W-:-:S02]  /*3ad0*/  IADD3 R13, R3, 0x28, RZ ;  /* 0x00000028030d7810 */ /* 0x000fc40007ffe0ff */
[----:B------:R-:W-:Y:S02]  /*3ae0*/  IADD3 R14, R3, 0x30, RZ ;  /* 0x00000030030e7810 */ /* 0x000fe40007ffe0ff */
[----:B-1----:R-:W-:Y:S02]  /*3af0*/  FSEL R4, R4, -INF , !P5 ;  /* 0xff80000004047808 */ /* 0x002fe40006800000 */
[----:B------:R-:W-:Y:S01]  /*3b00*/  FSEL R188, R188, -INF , !P0 ;  /* 0xff800000bcbc7808 */ /* 0x000fe20004000000 */
[----:B------:R-:W1:Y:S01]  /*3b10*/  MUFU.TANH R191, R74 ;  /* 0x0000004a00bf7308 */ /* 0x000e620000002400 */
[----:B--2---:R-:W-:Y:S02]  /*3b20*/  FSEL R10, R35, -INF , !P3 ;  /* 0xff800000230a7808 */ /* 0x004fe40005800000 */
[C---:B------:R-:W-:Y:S02]  /*3b30*/  ISETP.GE.AND P5, PT, R13.reuse, R242, PT ;  /* 0x000000f20d00720c */ /* 0x040fe40003fa6270 */
[----:B------:R-:W-:-:S02]  /*3b40*/  ISETP.GE.AND P3, PT, R13, R240, PT ;  /* 0x000000f00d00720c */ /* 0x000fc40003f66270 */
[C---:B------:R-:W-:Y:S01]  /*3b50*/  ISETP.GE.AND P0, PT, R14.reuse, R240, PT ;  /* 0x000000f00e00720c */ /* 0x040fe20003f06270 */
[----:B------:R-:W2:Y:S01]  /*3b60*/  MUFU.TANH R184, R76 ;  /* 0x0000004c00b87308 */ /* 0x000ea20000002400 */
[----:B------:R-:W-:Y:S02]  /*3b70*/  IADD3 R18, R3, 0x29, RZ ;  /* 0x0000002903127810 */ /* 0x000fe40007ffe0ff */
[C---:B------:R-:W-:Y:S02]  /*3b80*/  ISETP.LT.OR P5, PT, R13.reuse, R243, P5 ;  /* 0x000000f30d00720c */ /* 0x040fe40002fa1670 */
[-C--:B------:R-:W-:Y:S02]  /*3b90*/  ISETP.LT.OR P3, PT, R13, R241.reuse, P3 ;  /* 0x000000f10d00720c */ /* 0x080fe40001f61670 */
[----:B------:R-:W-:Y:S01]  /*3ba0*/  ISETP.LT.OR P0, PT, R14, R241, P0 ;  /* 0x000000f10e00720c */ /* 0x000fe20000701670 */
[----:B------:R-:W-:Y:S01]  /*3bb0*/  MUFU.TANH R186, R77 ;  /* 0x0000004d00ba7308 */ /* 0x000fe20000002400 */
[----:B---3--:R-:W-:-:S02]  /*3bc0*/  FSEL R13, R33, -INF , !P2 ;  /* 0xff800000210d7808 */ /* 0x008fc40005000000 */
[----:B------:R-:W-:Y:S02]  /*3bd0*/  FSEL R182, R182, -INF , !P1 ;  /* 0xff800000b6b67808 */ /* 0x000fe40004800000 */
[----:B------:R-:W-:Y:S02]  /*3be0*/  FSEL R197, R197, -INF , !P4 ;  /* 0xff800000c5c57808 */ /* 0x000fe40006000000 */
[-C--:B------:R-:W-:Y:S01]  /*3bf0*/  ISETP.GE.AND P2, PT, R18, R242.reuse, PT ;  /* 0x000000f21200720c */ /* 0x080fe20003f46270 */
[----:B------:R-:W3:Y:S01]  /*3c00*/  MUFU.TANH R195, R78 ;  /* 0x0000004e00c37308 */ /* 0x000ee20000002400 */
[----:B------:R-:W-:Y:S02]  /*3c10*/  ISETP.GE.AND P1, PT, R14, R242, PT ;  /* 0x000000f20e00720c */ /* 0x000fe40003f26270 */
[----:B------:R-:W-:Y:S02]  /*3c20*/  ISETP.GE.AND P4, PT, R18, R240, PT ;  /* 0x000000f01200720c */ /* 0x000fe40003f86270 */
[----:B-1----:R-:W-:-:S02]  /*3c30*/  FSEL R191, R191, -INF , !P0 ;  /* 0xff800000bfbf7808 */ /* 0x002fc40004000000 */
[----:B------:R-:W-:Y:S01]  /*3c40*/  PLOP3.LUT P0, PT, PT, PT, UP0, 0x80, 0x0 ;  /* 0x000000000000781c */ /* 0x000fe20003f0f008 */
[----:B------:R-:W1:Y:S01]  /*3c50*/  MUFU.TANH R189, R79 ;  /* 0x0000004f00bd7308 */ /* 0x000e620000002400 */
[C---:B------:R-:W-:Y:S02]  /*3c60*/  ISETP.LT.OR P2, PT, R18.reuse, R243, P2 ;  /* 0x000000f31200720c */ /* 0x040fe40001741670 */
[----:B------:R-:W-:Y:S02]  /*3c70*/  ISETP.LT.OR P4, PT, R18, R241, P4 ;  /* 0x000000f11200720c */ /* 0x000fe40002781670 */
[----:B------:R-:W-:Y:S02]  /*3c80*/  ISETP.LT.OR P1, PT, R14, R243, P1 ;  /* 0x000000f30e00720c */ /* 0x000fe40000f21670 */
[C---:B------:R-:W-:Y:S01]  /*3c90*/  IADD3 R14, R3.reuse, 0x31, RZ ;  /* 0x00000031030e7810 */ /* 0x040fe20007ffe0ff */
[----:B------:R-:W4:Y:S01]  /*3ca0*/  MUFU.TANH R196, R72 ;  /* 0x0000004800c47308 */ /* 0x000f220000002400 */
[----:B------:R-:W-:-:S02]  /*3cb0*/  IADD3 R18, R3, 0x38, RZ ;  /* 0x0000003803127810 */ /* 0x000fc40007ffe0ff */
[----:B------:R-:W-:Y:S02]  /*3cc0*/  IADD3 R3, R3, 0x39, RZ ;  /* 0x0000003903037810 */ /* 0x000fe40007ffe0ff */
[----:B------:R-:W-:Y:S02]  /*3cd0*/  FSEL R187, R187, -INF , !P6 ;  /* 0xff800000bbbb7808 */ /* 0x000fe40007000000 */
[----:B--2---:R-:W-:Y:S01]  /*3ce0*/  FSEL R184, R184, -INF , !P5 ;  /* 0xff800000b8b87808 */ /* 0x004fe20006800000 */
[----:B------:R-:W2:Y:S01]  /*3cf0*/  MUFU.TANH R194, R73 ;  /* 0x0000004900c27308 */ /* 0x000ea20000002400 */
[----:B---3--:R-:W-:Y:S02]  /*3d00*/  FSEL R195, R195, -INF , !P3 ;  /* 0xff800000c3c37808 */ /* 0x008fe40005800000 */
[----:B------:R-:W-:Y:S02]  /*3d10*/  FSEL R186, R186, -INF , !P2 ;  /* 0xff800000baba7808 */ /* 0x000fe40005000000 */
[----:B-1----:R-:W-:-:S02]  /*3d20*/  FSEL R189, R189, -INF , !P4 ;  /* 0xff800000bdbd7808 */ /* 0x002fc40006000000 */
[-C--:B------:R-:W-:Y:S01]  /*3d30*/  ISETP.GE.AND P6, PT, R14, R242.reuse, PT ;  /* 0x000000f20e00720c */ /* 0x080fe20003fc6270 */
[----:B------:R-:W1:Y:S01]  /*3d40*/  MUFU.TANH R171, R75 ;  /* 0x0000004b00ab7308 */ /* 0x000e620000002400 */
[----:B----4-:R-:W-:Y:S02]  /*3d50*/  FSEL R196, R196, -INF , !P1 ;  /* 0xff800000c4c47808 */ /* 0x010fe40004800000 */
[----:B------:R-:W-:Y:S02]  /*3d60*/  ISETP.GE.AND P5, PT, R18, R242, PT ;  /* 0x000000f21200720c */ /* 0x000fe40003fa6270 */
[-C--:B------:R-:W-:Y:S02]  /*3d70*/  ISETP.GE.AND P3, PT, R14, R240.reuse, PT ;  /* 0x000000f00e00720c */ /* 0x080fe40003f66270 */
[----:B------:R-:W-:Y:S01]  /*3d80*/  ISETP.GE.AND P2, PT, R18, R240, PT ;  /* 0x000000f01200720c */ /* 0x000fe20003f46270 */
[----:B------:R-:W3:Y:S01]  /*3d90*/  MUFU.TANH R192, R68 ;  /* 0x0000004400c07308 */ /* 0x000ee20000002400 */
[----:B------:R-:W-:-:S02]  /*3da0*/  ISETP.GE.AND P4, PT, R3, R242, PT ;  /* 0x000000f20300720c */ /* 0x000fc40003f86270 */
[C---:B------:R-:W-:Y:S02]  /*3db0*/  ISETP.GE.AND P1, PT, R3.reuse, R240, PT ;  /* 0x000000f00300720c */ /* 0x040fe40003f26270 */
[C---:B------:R-:W-:Y:S02]  /*3dc0*/  ISETP.LT.OR P6, PT, R14.reuse, R243, P6 ;  /* 0x000000f30e00720c */ /* 0x040fe400037c1670 */
[----:B------:R-:W-:Y:S01]  /*3dd0*/  ISETP.LT.OR P3, PT, R14, R241, P3 ;  /* 0x000000f10e00720c */ /* 0x000fe20001f61670 */
[----:B------:R-:W4:Y:S01]  /*3de0*/  MUFU.TANH R190, R69 ;  /* 0x0000004500be7308 */ /* 0x000f220000002400 */
[C---:B------:R-:W-:Y:S02]  /*3df0*/  ISETP.LT.OR P5, PT, R18.reuse, R243, P5 ;  /* 0x000000f31200720c */ /* 0x040fe40002fa1670 */
[----:B------:R-:W-:Y:S01]  /*3e00*/  ISETP.LT.OR P2, PT, R18, R241, P2 ;  /* 0x000000f11200720c */ /* 0x000fe20001741670 */
[----:B------:R-:W-:Y:S01]  /*3e10*/  BAR.SYNC.DEFER_BLOCKING 0x0 ;  /* 0x0000000000007b1d */ /* 0x000fe20000010000 */
[----:B------:R-:W-:-:S02]  /*3e20*/  ISETP.LT.OR P4, PT, R3, R243, P4 ;  /* 0x000000f30300720c */ /* 0x000fc40002781670 */
[----:B------:R-:W-:Y:S02]  /*3e30*/  ISETP.LT.OR P1, PT, R3, R241, P1 ;  /* 0x000000f10300720c */ /* 0x000fe40000f21670 */
[----:B--2---:R-:W-:Y:S01]  /*3e40*/  FSEL R194, R194, -INF , !P6 ;  /* 0xff800000c2c27808 */ /* 0x004fe20007000000 */
[----:B------:R-:W2:Y:S01]  /*3e50*/  MUFU.TANH R169, R70 ;  /* 0x0000004600a97308 */ /* 0x000ea20000002400 */
[----:B-1----:R-:W-:Y:S02]  /*3e60*/  FSEL R171, R171, -INF , !P3 ;  /* 0xff800000abab7808 */ /* 0x002fe40005800000 */
[----:B---3--:R-:W-:Y:S02]  /*3e70*/  FSEL R192, R192, -INF , !P5 ;  /* 0xff800000c0c07808 */ /* 0x008fe40006800000 */
[----:B----4-:R-:W-:-:S03]  /*3e80*/  FSEL R190, R190, -INF , !P4 ;  /* 0xff800000bebe7808 */ /* 0x010fc60006000000 */
[----:B------:R-:W1:Y:S01]  /*3e90*/  MUFU.TANH R168, R71 ;  /* 0x0000004700a87308 */ /* 0x000e620000002400 */
[----:B--2---:R-:W-:Y:S02]  /*3ea0*/  FSEL R169, R169, -INF , !P2 ;  /* 0xff800000a9a97808 */ /* 0x004fe40005000000 */
[----:B-1----:R-:W-:Y:S01]  /*3eb0*/  FSEL R168, R168, -INF , !P1 ;  /* 0xff800000a8a87808 */ /* 0x002fe20004800000 */
[----:B------:R-:W-:Y:S05]  /*3ec0*/  @!P0 BRA `(.L_x_1718) ;  /* 0x0000019000008947 */ /* 0x000fea0003800000 */
[----:B------:R-:W-:Y:S01]  /*3ed0*/  UIADD3 UR12, UR8, -0x2, URZ ;  /* 0xfffffffe080c7890 */ /* 0x000fe2000fffe03f */
        /* <DEDUP_REMOVED lines=24> */
.L_x_1718:
        /* <DEDUP_REMOVED lines=27> */
[----:B-1----:R-:W-:Y:S02]  /*4210*/  FMNMX.FTZ R23, R169, R14, !PT ;  /* 0x0000000ea9177209 */ /* 0x002fe40007810000 */
[----:B------:R-:W-:Y:S02]  /*4220*/  FMNMX.FTZ R18, R190, R3, !PT ;  /* 0x00000003be127209 */ /* 0x000fe40007810000 */
[----:B------:R-:W-:Y:S02]  /*4230*/  FMNMX.FTZ R23, R168, R23, !PT ;  /* 0x00000017a8177209 */ /* 0x000fe40007810000 */
[----:B------:R-:W-:Y:S01]  /*4240*/  SHF.L.U32 R228, R0, 0x1, RZ ;  /* 0x0000000100e47819 */ /* 0x000fe200000006ff */
[----:B------:R-:W1:Y:S03]  /*4250*/  SHFL.BFLY PT, R21, R18, 0x2, 0x1f ;  /* 0x0c401f0012157f89 */ /* 0x000e6600000e0000 */
[-C--:B------:R-:W-:Y:S01]  /*4260*/  LEA R225, R5, R228.reuse, 0x1 ;  /* 0x000000e405e17211 */ /* 0x080fe200078e08ff */
[----:B------:R-:W2:Y:S01]  /*4270*/  SHFL.BFLY PT, R14, R23, 0x2, 0x1f ;  /* 0x0c401f00170e7f89 */ /* 0x000ea200000e0000 */
[----:B------:R-:W-:-:S03]  /*4280*/  LEA R226, R7, R228, 0x1 ;  /* 0x000000e407e27211 */ /* 0x000fc600078e08ff */
[----:B------:R-:W-:Y:S01]  /*4290*/  LDSM.16.MT88.4 R156, [R228+0x18000] ;  /* 0x01800000e49c783b */ /* 0x000fe20000004200 */
[----:B------:R-:W-:-:S03]  /*42a0*/  LEA R224, R5, R226, 0x1 ;  /* 0x000000e205e07211 */ /* 0x000fc600078e08ff */
        /* <DEDUP_REMOVED lines=41> */
[--C-:B------:R-:W-:Y:S01]  /*4540*/  FFMA.FTZ R175, R12, c[0x0][0x23c], -R193.reuse ;  /* 0x00008f000caf7a23 */ /* 0x100fe200000108c1 */
[----:B------:R-:W1:Y:S01]  /*4550*/  LDSM.16.MT88.4 R4, [R224+0x1e000] ;  /* 0x01e00000e004783b */ /* 0x000e620000004200 */
[----:B------:R-:W-:Y:S01]  /*4560*/  FFMA.FTZ R10, R10, c[0x0][0x23c], -R193 ;  /* 0x00008f000a0a7a23 */ /* 0x000fe200000108c1 */
        /* <DEDUP_REMOVED lines=148> */
[C---:B------:R-:W-:Y:S01]  /*4eb0*/  HMMA.16816.F32.BF16 R96, R4.reuse, R26, R96 ;  /* 0x0000001a0460723c */ /* 0x040fe20000041860 */
[----:B------:R-:W4:Y:S07]  /*4ec0*/  LDSM.16.MT88.4 R24, [R225+0x19000] ;  /* 0x01900000e118783b */ /* 0x000f2e0000004200 */
        /* <DEDUP_REMOVED lines=53> */
[----:B------:R-:W2:Y:S07]  /*5220*/  LDSM.16.MT88.4 R32, [R225+0x19800] ;  /* 0x01980000e120783b */ /* 0x000eae0000004200 */
[C---:B-----5:R-:W-:Y:S08]  /*5230*/  HMMA.16816.F32.BF16 R100, R4.reuse, R28, R100 ;  /* 0x0000001c0464723c */ /* 0x060ff00000041864 */
[C---:B------:R-:W-:Y:S01]  /*5240*/  HMMA.16816.F32.BF16 R104, R4.reuse, R30, R104 ;  /* 0x0000001e0468723c */ /* 0x040fe20000041868 */
[----:B------:R-:W-:Y:S07]  /*5250*/  LDSM.16.MT88.4 R28, [R224+0x19800] ;  /* 0x01980000e01c783b */ /* 0x000fee0000004200 */
[C---:B----4-:R-:W-:Y:S08]  /*5260*/  HMMA.16816.F32.BF16 R108, R4.reuse, R24, R108 ;  /* 0x00000018046c723c */ /* 0x050ff0000004186c */
[C---:B------:R-:W-:Y:S01]  /*5270*/  HMMA.16816.F32.BF16 R112, R4.reuse, R26, R112 ;  /* 0x0000001a0470723c */ /* 0x040fe20000041870 */
[----:B------:R-:W-:Y:S07]  /*5280*/  LDSM.16.MT88.4 R24, [R226+0x1b800] ;  /* 0x01b80000e218783b */ /* 0x000fee0000004200 */
[C---:B-1----:R-:W-:Y:S08]  /*5290*/  HMMA.16816.F32.BF16 R116, R4.reuse, R20, R116 ;  /* 0x000000140474723c */ /* 0x042ff00000041874 */
[C---:B------:R-:W-:Y:S01]  /*52a0*/  HMMA.16816.F32.BF16 R120, R4.reuse, R22, R120 ;  /* 0x000000160478723c */ /* 0x040fe20000041878 */
[----:B------:R-:W-:Y:S07]  /*52b0*/  LDSM.16.MT88.4 R20, [R224+0x1b800] ;  /* 0x01b80000e014783b */ /* 0x000fee0000004200 */
[C---:B---3--:R-:W-:Y:S08]  /*52c0*/  HMMA.16816.F32.BF16 R124, R4.reuse, R16, R124 ;  /* 0x00000010047c723c */ /* 0x048ff0000004187c */
        /* <DEDUP_REMOVED lines=15> */
[----:B------:R-:W-:Y:S02]  /*53c0*/  STL [R1], R204 ;  /* 0x000000cc01007387 */ /* 0x000fe40000100800 */
[C---:B------:R-:W-:Y:S02]  /*53d0*/  HMMA.16816.F32.BF16 R156, R4.reuse, R14, R156 ;  /* 0x0000000e049c723c */ /* 0x040fe4000004189c */
[----:B------:R-:W2:Y:S06]  /*53e0*/  LDSM.16.MT88.4 R12, [R225+0x1b800] ;  /* 0x01b80000e10c783b */ /* 0x000eac0000004200 */
[C---:B------:R-:W-:Y:S08]  /*53f0*/  HMMA.16816.F32.BF16 R144, R4.reuse, R32, R144 ;  /* 0x000000200490723c */ /* 0x040ff00000041890 */
[C---:B-1----:R-:W-:Y:S08]  /*5400*/  HMMA.16816.F32.BF16 R36, R4.reuse, R16, R36 ;  /* 0x000000100424723c */ /* 0x042ff00000041824 */
[C---:B------:R-:W-:Y:S01]  /*5410*/  HMMA.16816.F32.BF16 R40, R4.reuse, R18, R40 ;  /* 0x000000120428723c */ /* 0x040fe20000041828 */
[----:B------:R-:W1:Y:S07]  /*5420*/  LDSM.16.MT88.4 R16, [R228+0x1d800] ;  /* 0x01d80000e410783b */ /* 0x000e6e0000004200 */
[C---:B------:R-:W-:Y:S01]  /*5430*/  HMMA.16816.F32.BF16 R140, R4.reuse, R34, R140 ;  /* 0x00000022048c723c */ /* 0x040fe2000004188c */
[----:B------:R-:W-:Y:S07]  /*5440*/  LDSM.16.MT88.4 R32, [R226+0x1d800] ;  /* 0x01d80000e220783b */ /* 0x000fee0000004200 */
[C---:B------:R-:W-:Y:S08]  /*5450*/  HMMA.16816.F32.BF16 R136, R4.reuse, R28, R136 ;  /* 0x0000001c0488723c */ /* 0x040ff00000041888 */
[C---:B--2---:R-:W-:Y:S08]  /*5460*/  HMMA.16816.F32.BF16 R52, R4.reuse, R12, R52 ;  /* 0x0000000c0434723c */ /* 0x044ff00000041834 */
[C---:B------:R-:W-:Y:S01]  /*5470*/  HMMA.16816.F32.BF16 R56, R4.reuse, R14, R56 ;  /* 0x0000000e0438723c */ /* 0x040fe20000041838 */
        /* <DEDUP_REMOVED lines=19> */
[C---:B---3--:R-:W-:Y:S08]  /*55b0*/  HMMA.16816.F32.BF16 R84, R4.reuse, R28, R84 ;  /* 0x0000001c0454723c */ /* 0x048ff00000041854 */
        /* <DEDUP_REMOVED lines=13> */
[C---:B------:R-:W-:Y:S01]  /*5690*/  IMAD.WIDE.U32 R6, R2.reuse, c[0x0][0x1a0], RZ ;  /* 0x0000680002067a25 */ /* 0x040fe200078e00ff */
[----:B------:R-:W-:Y:S02]  /*56a0*/  ULDC.64 UR4, c[0x0][0x1a0] ;  /* 0x0000680000047ab9 */ /* 0x000fe40000000a00 */
[----:B------:R-:W-:Y:S01]  /*56b0*/  UIMAD UR12, UR12, UR4, URZ ;  /* 0x000000040c0c72a4 */ /* 0x000fe2000f8e023f */
[----:B------:R-:W-:Y:S01]  /*56c0*/  IMAD R2, R2, c[0x0][0x1a4], RZ ;  /* 0x0000690002027a24 */ /* 0x000fe200078e02ff */
[----:B------:R-:W-:Y:S02]  /*56d0*/  UIMAD.WIDE.U32 UR20, UR15, UR4, URZ ;  /* 0x000000040f1472a5 */ /* 0x000fe4000f8e003f */
[----:B------:R-:W-:Y:S02]  /*56e0*/  UIMAD UR5, UR15, UR5, UR12 ;  /* 0x000000050f0572a4 */ /* 0x000fe4000f8e020c */
[----:B------:R-:W-:-:S02]  /*56f0*/  UISETP.GT.AND UP0, UPT, UR15, UR9, UPT ;  /* 0x000000090f00728c */ /* 0x000fc4000bf04270 */
[----:B------:R-:W-:Y:S01]  /*5700*/  UIADD3 UR5, UR21, UR5, URZ ;  /* 0x0000000515057290 */ /* 0x000fe2000fffe03f */
[----:B------:R-:W-:Y:S02]  /*5710*/  IMAD.U32 R10, RZ, RZ, UR20 ;  /* 0x00000014ff0a7e24 */ /* 0x000fe4000f8e00ff */
[----:B------:R-:W-:-:S03]  /*5720*/  IMAD.U32 R11, RZ, RZ, UR21 ;  /* 0x00000015ff0b7e24 */ /* 0x000fc6000f8e00ff */
[----:B------:R-:W-:Y:S01]  /*5730*/  IMAD.U32 R5, RZ, RZ, UR5 ;  /* 0x00000005ff057e24 */ /* 0x000fe2000f8e00ff */
[----:B------:R-:W-:Y:S01]  /*5740*/  BAR.SYNC.DEFER_BLOCKING 0x0 ;  /* 0x0000000000007b1d */ /* 0x000fe20000010000 */
[----:B------:R-:W-:-:S04]  /*5750*/  LEA R0, P0, R10, R8, 0x6 ;  /* 0x000000080a007211 */ /* 0x000fc800078030ff */
[----:B------:R-:W-:Y:S02]  /*5760*/  LEA R4, P1, R0, c[0x0][0x170], 0x1 ;  /* 0x00005c0000047a11 */ /* 0x000fe400078208ff */
[----:B------:R-:W-:Y:S02]  /*5770*/  LEA.HI.X R5, R10, R245, R5, 0x6, P0 ;  /* 0x000000f50a057211 */ /* 0x000fe400000f3405 */
[----:B------:R-:W-:Y:S02]  /*5780*/  IADD3 R10, P0, R6, R4, RZ ;  /* 0x00000004060a7210 */ /* 0x000fe40007f1e0ff */
[----:B------:R-:W-:-:S04]  /*5790*/  LEA.HI.X R5, R0, c[0x0][0x174], R5, 0x1, P1 ;  /* 0x00005d0000057a11 */ /* 0x000fc800008f0c05 */
[----:B------:R-:W-:Y:S01]  /*57a0*/  IADD3.X R11, R5, R7, R2, P0, !PT ;  /* 0x00000007050b7210 */ /* 0x000fe200007fe402 */
        /* <DEDUP_REMOVED lines=13> */
[----:B------:R-:W1:Y:S04]  /*5880*/  LDSM.16.M88.4 R12, [R233+0x10000] ;  /* 0x01000000e90c783b */ /* 0x000e680000000200 */
[----:B------:R-:W4:Y:S04]  /*5890*/  LDSM.16.M88.4 R176, [R233+0x11000] ;  /* 0x01100000e9b0783b */ /* 0x000f280000000200 */
[----:B------:R-:W5:Y:S04]  /*58a0*/  LDSM.16.M88.4 R192, [R233+0x11800] ;  /* 0x01180000e9c0783b */ /* 0x000f680000000200 */
[----:B------:R-:W-:Y:S04]  /*58b0*/  LDSM.16.M88.4 R28, [R232] ;  /* 0x00000000e81c783b */ /* 0x000fe80000000200 */
[----:B------:R-:W2:Y:S04]  /*58c0*/  LDSM.16.M88.4 R16, [R223] ;  /* 0x00000000df10783b */ /* 0x000ea80000000200 */
[----:B------:R-:W2:Y:S04]  /*58d0*/  LDSM.16.M88.4 R32, [R231] ;  /* 0x00000000e720783b */ /* 0x000ea80000000200 */
[----:B------:R-:W2:Y:S04]  /*58e0*/  LDSM.16.M88.4 R20, [R222] ;  /* 0x00000000de14783b */ /* 0x000ea80000000200 */
[----:B------:R-:W2:Y:S04]  /*58f0*/  LDSM.16.M88.4 R188, [R221] ;  /* 0x00000000ddbc783b */ /* 0x000ea80000000200 */
[----:B------:R-:W-:Y:S01]  /*5900*/  LDSM.16.M88.4 R196, [R227+0x10000] ;  /* 0x01000000e3c4783b */ /* 0x000fe20000000200 */
[C---:B---3--:R-:W-:Y:S03]  /*5910*/  HMMA.16816.F32.BF16 R24, R168.reuse, R184, RZ ;  /* 0x000000b8a818723c */ /* 0x048fe600000418ff */
[----:B------:R-:W-:Y:S04]  /*5920*/  LDSM.16.M88.4 R200, [R210] ;  /* 0x00000000d2c8783b */ /* 0x000fe80000000200 */
[----:B------:R-:W0:Y:S01]  /*5930*/  LDGDEPBAR ;  /* 0x00000000000079af */ /* 0x000e220000000000 */
[C---:B------:R-:W-:Y:S08]  /*5940*/  HMMA.16816.F32.BF16 R184, R168.reuse, R186, RZ ;  /* 0x000000baa8b8723c */ /* 0x040ff000000418ff */
[C---:B-1----:R-:W-:Y:S08]  /*5950*/  HMMA.16816.F32.BF16 R4, R168.reuse, R12, RZ ;  /* 0x0000000ca804723c */ /* 0x042ff000000418ff */
[C---:B----4-:R-:W-:Y:S08]  /*5960*/  HMMA.16816.F32.BF16 R180, R168.reuse, R176, RZ ;  /* 0x000000b0a8b4723c */ /* 0x050ff000000418ff */
[C---:B------:R-:W-:Y:S08]  /*5970*/  HMMA.16816.F32.BF16 R12, R168.reuse, R14, RZ ;  /* 0x0000000ea80c723c */ /* 0x040ff000000418ff */
[C---:B------:R-:W-:Y:S08]  /*5980*/  HMMA.16816.F32.BF16 R176, R168.reuse, R178, RZ ;  /* 0x000000b2a8b0723c */ /* 0x040ff000000418ff */
[C---:B-----5:R-:W-:Y:S08]  /*5990*/  HMMA.16816.F32.BF16 R172, R168.reuse, R192, RZ ;  /* 0x000000c0a8ac723c */ /* 0x060ff000000418ff */
        /* <DEDUP_REMOVED lines=169> */
[C---:B---3--:R-:W-:Y:S08]  /*6430*/  HMMA.16816.F32.BF16 R24, R32.reuse, R28, R24 ;  /* 0x0000001c2018723c */ /* 0x048ff00000041818 */
[----:B------:R-:W-:Y:S01]  /*6440*/  FMUL.FTZ R2, R4, c[0x0][0x2ec] ;  /* 0x0000bb0004027a20 */ /* 0x000fe20000410000 */
[----:B------:R-:W-:Y:S01]  /*6450*/  HMMA.16816.F32.BF16 R184, R32, R30, R184 ;  /* 0x0000001e20b8723c */ /* 0x000fe200000418b8 */
[----:B------:R-:W-:Y:S01]  /*6460*/  FMUL.FTZ R0, R5, c[0x0][0x2ec] ;  /* 0x0000bb0005007a20 */ /* 0x000fe20000410000 */
[----:B------:R-:W-:Y:S01]  /*6470*/  LDSM.16.M88.4 R28, [R220+0x7000] ;  /* 0x00700000dc1c783b */ /* 0x000fe20000000200 */
[----:B------:R-:W-:-:S02]  /*6480*/  FMUL.FTZ R10, R6, c[0x0][0x2ec] ;  /* 0x0000bb00060a7a20 */ /* 0x000fc40000410000 */
[----:B------:R-:W-:Y:S01]  /*6490*/  FMUL.FTZ R11, R7, c[0x0][0x2ec] ;  /* 0x0000bb00070b7a20 */ /* 0x000fe20000410000 */
[----:B------:R-:W3:Y:S01]  /*64a0*/  MUFU.TANH R2, R2 ;  /* 0x0000000200027308 */ /* 0x000ee20000002400 */
[----:B------:R-:W4:Y:S01]  /*64b0*/  LDSM.16.M88.4 R4, [R208] ;  /* 0x00000000d004783b */ /* 0x000f220000000200 */
[----:B------:R-:W-:Y:S01]  /*64c0*/  FMUL.FTZ R12, R12, c[0x0][0x2ec] ;  /* 0x0000bb000c0c7a20 */ /* 0x000fe20000410000 */
[----:B------:R-:W-:Y:S01]  /*64d0*/  HMMA.16816.F32.BF16 R180, R192, R188, R180 ;  /* 0x000000bcc0b4723c */ /* 0x000fe200000418b4 */
[----:B------:R-:W-:Y:S02]  /*64e0*/  FMUL.FTZ R165, R14, c[0x0][0x2ec] ;  /* 0x0000bb000ea57a20 */ /* 0x000fe40000410000 */
[----:B------:R-:W-:Y:S02]  /*64f0*/  FMUL.FTZ R166, R15, c[0x0][0x2ec] ;  /* 0x0000bb000fa67a20 */ /* 0x000fe40000410000 */
[----:B------:R-:W-:Y:S03]  /*6500*/  MUFU.TANH R0, R0 ;  /* 0x0000000000007308 */ /* 0x000fe60000002400 */
[----:B-1----:R-:W-:Y:S05]  /*6510*/  HMMA.16816.F32.BF16 R24, R20, R16, R24 ;  /* 0x000000101418723c */ /* 0x002fea0000041818 */
[----:B------:R1:W-:Y:S02]  /*6520*/  MUFU.TANH R16, R12 ;  /* 0x0000000c00107308 */ /* 0x0003e40000002400 */
[----:B------:R-:W-:Y:S01]  /*6530*/  FMUL.FTZ R17, R13, c[0x0][0x2ec] ;  /* 0x0000bb000d117a20 */ /* 0x000fe20000410000 */
[----:B------:R-:W-:Y:S05]  /*6540*/  HMMA.16816.F32.BF16 R176, R192, R190, R176 ;  /* 0x000000bec0b0723c */ /* 0x000fea00000418b0 */
[----:B------:R-:W5:Y:S03]  /*6550*/  MUFU.TANH R10, R10 ;  /* 0x0000000a000a7308 */ /* 0x000f660000002400 */
[----:B------:R-:W-:Y:S01]  /*6560*/  HMMA.16816.F32.BF16 R184, R20, R18, R184 ;  /* 0x0000001214b8723c */ /* 0x000fe200000418b8 */
[----:B-1----:R-:W1:Y:S04]  /*6570*/  LDSM.16.M88.4 R12, [R227+0x17800] ;  /* 0x01780000e30c783b */ /* 0x002e680000000200 */
[----:B------:R-:W1:Y:S03]  /*6580*/  MUFU.TANH R11, R11 ;  /* 0x0000000b000b7308 */ /* 0x000e660000002400 */
[----:B------:R-:W-:Y:S01]  /*6590*/  FMUL.FTZ R18, R25, c[0x0][0x2ec] ;  /* 0x0000bb0019127a20 */ /* 0x000fe20000410000 */
[----:B--2---:R-:W-:Y:S01]  /*65a0*/  HMMA.16816.F32.BF16 R180, R32, R196, R180 ;  /* 0x000000c420b4723c */ /* 0x004fe200000418b4 */
[----:B------:R-:W-:-:S02]  /*65b0*/  FMUL.FTZ R25, R26, c[0x0][0x2ec] ;  /* 0x0000bb001a197a20 */ /* 0x000fc40000410000 */
[----:B------:R-:W-:Y:S01]  /*65c0*/  FMUL.FTZ R24, R24, c[0x0][0x2ec] ;  /* 0x0000bb0018187a20 */ /* 0x000fe20000410000 */
[----:B------:R-:W-:Y:S01]  /*65d0*/  MUFU.TANH R17, R17 ;  /* 0x0000001100117308 */ /* 0x000fe20000002400 */
[----:B------:R-:W-:-:S03]  /*65e0*/  FMUL.FTZ R27, R27, c[0x0][0x2ec] ;  /* 0x0000bb001b1b7a20 */ /* 0x000fc60000410000 */
[C---:B----4-:R-:W-:Y:S04]  /*65f0*/  HMMA.16816.F32.BF16 R172, R192.reuse, R4, R172 ;  /* 0x00000004c0ac723c */ /* 0x050fe800000418ac */
[----:B------:R-:W2:Y:S03]  /*6600*/  MUFU.TANH R165, R165 ;  /* 0x000000a500a57308 */ /* 0x000ea60000002400 */
[----:B------:R-:W-:Y:S01]  /*6610*/  IMAD.U32 R5, RZ, RZ, UR15 ;  /* 0x0000000fff057e24 */ /* 0x000fe2000f8e00ff */
[----:B------:R-:W-:Y:S01]  /*6620*/  HMMA.16816.F32.BF16 R168, R192, R6, R168 ;  /* 0x00000006c0a8723c */ /* 0x000fe200000418a8 */
[----:B------:R-:W-:Y:S02]  /*6630*/  FMUL.FTZ R187, R187, c[0x0][0x2ec] ;  /* 0x0000bb00bbbb7a20 */ /* 0x000fe40000410000 */
[----:B------:R-:W-:-:S02]  /*6640*/  IMAD R26, R5, 0x40, R246 ;  /* 0x00000040051a7824 */ /* 0x000fc400078e02f6 */
[----:B------:R-:W4:Y:S01]  /*6650*/  LDSM.16.M88.4 R4, [R220+0x7800] ;  /* 0x00780000dc04783b */ /* 0x000f220000000200 */
[----:B------:R1:W1:Y:S01]  /*6660*/  MUFU.TANH R19, R166 ;  /* 0x000000a600137308 */ /* 0x0002620000002400 */
[----:B------:R-:W-:Y:S01]  /*6670*/  FMUL.FTZ R167, R185, c[0x0][0x2ec] ;  /* 0x0000bb00b9a77a20 */ /* 0x000fe20000410000 */
[----:B------:R-:W-:Y:S01]  /*6680*/  HMMA.16816.F32.BF16 R176, R32, R198, R176 ;  /* 0x000000c620b0723c */ /* 0x000fe200000418b0 */
[----:B------:R-:W-:Y:S01]  /*6690*/  ISETP.GE.AND P2, PT, R26, R242, PT ;  /* 0x000000f21a00720c */ /* 0x000fe20003f46270 */
[----:B------:R-:W-:Y:S01]  /*66a0*/  FMUL.FTZ R186, R186, c[0x0][0x2ec] ;  /* 0x0000bb00baba7a20 */ /* 0x000fe20000410000 */
[----:B------:R-:W-:-:S04]  /*66b0*/  DEPBAR.LE SB0, 0x0 ;  /* 0x000080000000791a */ /* 0x000fc80000000000 */
[----:B------:R-:W-:Y:S01]  /*66c0*/  ISETP.LT.OR P2, PT, R26, R243, P2 ;  /* 0x000000f31a00720c */ /* 0x000fe20001741670 */
[----:B------:R-:W-:Y:S01]  /*66d0*/  HMMA.16816.F32.BF16 R180, R20, R28, R180 ;  /* 0x0000001c14b4723c */ /* 0x000fe200000418b4 */
[----:B------:R-:W2:Y:S01]  /*66e0*/  MUFU.TANH R24, R24 ;  /* 0x0000001800187308 */ /* 0x000ea20000002400 */
[----:B-1----:R-:W-:-:S06]  /*66f0*/  FMUL.FTZ R166, R184, c[0x0][0x2ec] ;  /* 0x0000bb00b8a67a20 */ /* 0x002fcc0000410000 */
[C---:B------:R-:W-:Y:S01]  /*6700*/  HMMA.16816.F32.BF16 R172, R32.reuse, R12, R172 ;  /* 0x0000000c20ac723c */ /* 0x040fe200000418ac */
[----:B------:R-:W-:Y:S06]  /*6710*/  MUFU.TANH R18, R18 ;  /* 0x0000001200127308 */ /* 0x000fec0000002400 */
[C---:B------:R-:W-:Y:S01]  /*6720*/  IADD3 R13, R26.reuse, 0x8, RZ ;  /* 0x000000081a0d7810 */ /* 0x040fe20007ffe0ff */
[----:B------:R-:W-:Y:S01]  /*6730*/  HMMA.16816.F32.BF16 R168, R32, R14, R168 ;  /* 0x0000000e20a8723c */ /* 0x000fe200000418a8 */
[----:B------:R-:W-:Y:S01]  /*6740*/  IADD3 R12, R26, 0x1, RZ ;  /* 0x000000011a0c7810 */ /* 0x000fe20007ffe0ff */
[----:B------:R-:W1:Y:S01]  /*6750*/  MUFU.TANH R25, R25 ;  /* 0x0000001900197308 */ /* 0x000e620000002400 */
[----:B------:R-:W-:-:S02]  /*6760*/  ISETP.GE.AND P0, PT, R13, R242, PT ;  /* 0x000000f20d00720c */ /* 0x000fc40003f06270 */
[C---:B------:R-:W-:Y:S02]  /*6770*/  ISETP.GE.AND P6, PT, R13.reuse, R240, PT ;  /* 0x000000f00d00720c */ /* 0x040fe40003fc6270 */
[C---:B------:R-:W-:Y:S01]  /*6780*/  ISETP.GE.AND P4, PT, R12.reuse, R242, PT ;  /* 0x000000f20c00720c */ /* 0x040fe20003f86270 */
[C---:B------:R-:W-:Y:S01]  /*6790*/  HMMA.16816.F32.BF16 R176, R20.reuse, R30, R176 ;  /* 0x0000001e14b0723c */ /* 0x040fe200000418b0 */
[-C--:B------:R-:W-:Y:S01]  /*67a0*/  ISETP.GE.AND P1, PT, R12, R240.reuse, PT ;  /* 0x000000f00c00720c */ /* 0x080fe20003f26270 */
[----:B------:R-:W-:Y:S01]  /*67b0*/  FMUL.FTZ R180, R180, c[0x0][0x2ec] ;  /* 0x0000bb00b4b47a20 */ /* 0x000fe20000410000 */
[C---:B------:R-:W-:Y:S01]  /*67c0*/  ISETP.LT.OR P0, PT, R13.reuse, R243, P0 ;  /* 0x000000f30d00720c */ /* 0x040fe20000701670 */
[----:B------:R-:W1:Y:S01]  /*67d0*/  MUFU.TANH R27, R27 ;  /* 0x0000001b001b7308 */ /* 0x000e620000002400 */
[----:B------:R-:W-:Y:S01]  /*67e0*/  ISETP.LT.OR P6, PT, R13, R241, P6 ;  /* 0x000000f10d00720c */ /* 0x000fe200037c1670 */
[----:B------:R-:W-:Y:S01]  /*67f0*/  FMUL.FTZ R181, R181, c[0x0][0x2ec] ;  /* 0x0000bb00b5b57a20 */ /* 0x000fe20000410000 */
[----:B---3--:R-:W-:Y:S01]  /*6800*/  FSEL R13, R2, -INF , !P2 ;  /* 0xff800000020d7808 */ /* 0x008fe20005000000 */
[C---:B----4-:R-:W-:Y:S01]  /*6810*/  HMMA.16816.F32.BF16 R172, R20.reuse, R4, R172 ;  /* 0x0000000414ac723c */ /* 0x050fe200000418ac */
[C---:B------:R-:W-:Y:S01]  /*6820*/  ISETP.LT.OR P4, PT, R12.reuse, R243, P4 ;  /* 0x000000f30c00720c */ /* 0x040fe20002781670 */
[----:B------:R-:W-:Y:S01]  /*6830*/  FMUL.FTZ R183, R183, c[0x0][0x2ec] ;  /* 0x0000bb00b7b77a20 */ /* 0x000fe20000410000 */
[-C--:B------:R-:W-:Y:S01]  /*6840*/  ISETP.LT.OR P1, PT, R12, R241.reuse, P1 ;  /* 0x000000f10c00720c */ /* 0x080fe20000f21670 */
[----:B------:R-:W3:Y:S01]  /*6850*/  MUFU.TANH R166, R166 ;  /* 0x000000a600a67308 */ /* 0x000ee20000002400 */
[----:B------:R-:W-:Y:S01]  /*6860*/  ISETP.GE.AND P2, PT, R26, R240, PT ;  /* 0x000000f01a00720c */ /* 0x000fe20003f46270 */
[----:B------:R-:W-:Y:S01]  /*6870*/  FMUL.FTZ R182, R182, c[0x0][0x2ec] ;  /* 0x0000bb00b6b67a20 */ /* 0x000fe20000410000 */
[C---:B------:R-:W-:Y:S01]  /*6880*/  IADD3 R12, R26.reuse, 0x9, RZ ;  /* 0x000000091a0c7810 */ /* 0x040fe20007ffe0ff */
[----:B------:R-:W-:Y:S01]  /*6890*/  HMMA.16816.F32.BF16 R168, R20, R6, R168 ;  /* 0x0000000614a8723c */ /* 0x000fe200000418a8 */
[----:B------:R-:W-:-:S02]  /*68a0*/  ISETP.LT.OR P2, PT, R26, R241, P2 ;  /* 0x000000f11a00720c */ /* 0x000fc40001741670 */
[C---:B------:R-:W-:Y:S01]  /*68b0*/  ISETP.GE.AND P3, PT, R12.reuse, R242, PT ;  /* 0x000000f20c00720c */ /* 0x040fe20003f66270 */
[----:B------:R-:W4:Y:S01]  /*68c0*/  MUFU.TANH R192, R187 ;  /* 0x000000bb00c07308 */ /* 0x000f220000002400 */
[----:B------:R-:W-:Y:S02]  /*68d0*/  ISETP.GE.AND P5, PT, R12, R240, PT ;  /* 0x000000f00c00720c */ /* 0x000fe40003fa6270 */
[----:B------:R-:W-:Y:S01]  /*68e0*/  IADD3 R2, R26, 0x10, RZ ;  /* 0x000000101a027810 */ /* 0x000fe20007ffe0ff */
[----:B------:R-:W-:Y:S01]  /*68f0*/  FMUL.FTZ R35, R176, c[0x0][0x2ec] ;  /* 0x0000bb00b0237a20 */ /* 0x000fe20000410000 */
[----:B------:R-:W-:Y:S01]  /*6900*/  IADD3 R14, R26, 0x11, RZ ;  /* 0x000000111a0e7810 */ /* 0x000fe20007ffe0ff */
[----:B------:R-:W-:Y:S01]  /*6910*/  FMUL.FTZ R33, R177, c[0x0][0x2ec] ;  /* 0x0000bb00b1217a20 */ /* 0x000fe20000410000 */
[----:B-----5:R-:W-:Y:S01]  /*6920*/  FSEL R10, R10, -INF , !P2 ;  /* 0xff8000000a0a7808 */ /* 0x020fe20005000000 */
[----:B------:R-:W5:Y:S01]  /*6930*/  MUFU.TANH R193, R180 ;  /* 0x000000b400c17308 */ /* 0x000f620000002400 */
[----:B------:R-:W-:Y:S01]  /*6940*/  FSEL R15, R0, -INF , !P4 ;  /* 0xff800000000f7808 */ /* 0x000fe20006000000 */
[----:B------:R-:W-:Y:S01]  /*6950*/  FMUL.FTZ R34, R178, c[0x0][0x2ec] ;  /* 0x0000bb00b2227a20 */ /* 0x000fe20000410000 */
[----:B------:R-:W-:Y:S01]  /*6960*/  ISETP.LT.OR P3, PT, R12, R243, P3 ;  /* 0x000000f30c00720c */ /* 0x000fe20001f61670 */
[----:B------:R-:W-:Y:S01]  /*6970*/  FMUL.FTZ R176, R174, c[0x0][0x2ec] ;  /* 0x0000bb00aeb07a20 */ /* 0x000fe20000410000 */
[----:B------:R-:W-:Y:S01]  /*6980*/  ISETP.LT.OR P5, PT, R12, R241, P5 ;  /* 0x000000f10c00720c */ /* 0x000fe20002fa1670 */
[----:B------:R-:W-:Y:S01]  /*6990*/  FMUL.FTZ R32, R179, c[0x0][0x2ec] ;  /* 0x0000bb00b3207a20 */ /* 0x000fe20000410000 */
[C---:B------:R-:W-:Y:S01]  /*69a0*/  ISETP.GE.AND P2, PT, R2.reuse, R242, PT ;  /* 0x000000f20200720c */ /* 0x040fe20003f46270 */
[----:B------:R-:W-:Y:S01]  /*69b0*/  MUFU.TANH R167, R167 ;  /* 0x000000a700a77308 */ /* 0x000fe20000002400 */
[----:B------:R-:W-:Y:S01]  /*69c0*/  ISETP.GE.AND P4, PT, R2, R240, PT ;  /* 0x000000f00200720c */ /* 0x000fe20003f86270 */
[----:B------:R-:W-:Y:S01]  /*69d0*/  FMUL.FTZ R172, R172, c[0x0][0x2ec] ;  /* 0x0000bb00acac7a20 */ /* 0x000fe20000410000 */
[----:B------:R-:W-:Y:S01]  /*69e0*/  FSEL R12, R11, -INF , !P1 ;  /* 0xff8000000b0c7808 */ /* 0x000fe20004800000 */
[----:B------:R-:W-:Y:S01]  /*69f0*/  FMUL.FTZ R174, R175, c[0x0][0x2ec] ;  /* 0x0000bb00afae7a20 */ /* 0x000fe20000410000 */
[----:B------:R-:W-:Y:S01]  /*6a00*/  FSEL R11, R16, -INF , !P0 ;  /* 0xff800000100b7808 */ /* 0x000fe20004000000 */
[----:B------:R-:W-:Y:S01]  /*6a10*/  FMUL.FTZ R173, R173, c[0x0][0x2ec] ;  /* 0x0000bb00adad7a20 */ /* 0x000fe20000410000 */
[C---:B------:R-:W-:Y:S01]  /*6a20*/  ISETP.GE.AND P1, PT, R14.reuse, R242, PT ;  /* 0x000000f20e00720c */ /* 0x040fe20003f26270 */
[----:B------:R-:W1:Y:S01]  /*6a30*/  MUFU.TANH R186, R186 ;  /* 0x000000ba00ba7308 */ /* 0x000e620000002400 */
[----:B------:R-:W-:Y:S01]  /*6a40*/  ISETP.GE.AND P0, PT, R14, R240, PT ;  /* 0x000000f00e00720c */ /* 0x000fe20003f06270 */
[----:B------:R-:W-:Y:S01]  /*6a50*/  FMUL.FTZ R168, R168, c[0x0][0x2ec] ;  /* 0x0000bb00a8a87a20 */ /* 0x000fe20000410000 */
[C---:B------:R-:W-:Y:S01]  /*6a60*/  ISETP.LT.OR P2, PT, R2.reuse, R243, P2 ;  /* 0x000000f30200720c */ /* 0x040fe20001741670 */
[----:B------:R-:W-:Y:S01]  /*6a70*/  FMUL.FTZ R169, R169, c[0x0][0x2ec] ;  /* 0x0000bb00a9a97a20 */ /* 0x000fe20000410000 */
[----:B------:R-:W-:-:S02]  /*6a80*/  ISETP.LT.OR P4, PT, R2, R241, P4 ;  /* 0x000000f10200720c */ /* 0x000fc40002781670 */
[----:B------:R-:W-:Y:S01]  /*6a90*/  IADD3 R2, R26, 0x18, RZ ;  /* 0x000000181a027810 */ /* 0x000fe20007ffe0ff */
[----:B------:R-:W1:Y:S01]  /*6aa0*/  MUFU.TANH R191, R181 ;  /* 0x000000b500bf7308 */ /* 0x000e620000002400 */
[C---:B------:R-:W-:Y:S02]  /*6ab0*/  ISETP.LT.OR P1, PT, R14.reuse, R243, P1 ;  /* 0x000000f30e00720c */ /* 0x040fe40000f21670 */
[----:B------:R-:W-:Y:S02]  /*6ac0*/  ISETP.LT.OR P0, PT, R14, R241, P0 ;  /* 0x000000f10e00720c */ /* 0x000fe40000701670 */
[----:B--2---:R-:W-:Y:S02]  /*6ad0*/  FSEL R14, R165, -INF , !P6 ;  /* 0xff800000a50e7808 */ /* 0x004fe40007000000 */
[----:B------:R-:W-:Y:S01]  /*6ae0*/  FSEL R17, R17, -INF , !P3 ;  /* 0xff80000011117808 */ /* 0x000fe20005800000 */
[----:B------:R-:W2:Y:S01]  /*6af0*/  MUFU.TANH R188, R183 ;  /* 0x000000b700bc7308 */ /* 0x000ea20000002400 */
[----:B------:R-:W-:-:S02]  /*6b00*/  ISETP.GE.AND P6, PT, R2, R242, PT ;  /* 0x000000f20200720c */ /* 0x000fc40003fc6270 */
[----:B------:R-:W-:Y:S02]  /*6b10*/  ISETP.GE.AND P3, PT, R2, R240, PT ;  /* 0x000000f00200720c */ /* 0x000fe40003f66270 */
[----:B------:R-:W-:Y:S02]  /*6b20*/  IADD3 R0, R26, 0x19, RZ ;  /* 0x000000191a007810 */ /* 0x000fe40007ffe0ff */
[C---:B------:R-:W-:Y:S01]  /*6b30*/  ISETP.LT.OR P6, PT, R2.reuse, R243, P6 ;  /* 0x000000f30200720c */ /* 0x040fe200037c1670 */
[----:B------:R-:W2:Y:S01]  /*6b40*/  MUFU.TANH R35, R35 ;  /* 0x0000002300237308 */ /* 0x000ea20000002400 */
[----:B------:R-:W-:Y:S02]  /*6b50*/  ISETP.LT.OR P3, PT, R2, R241, P3 ;  /* 0x000000f10200720c */ /* 0x000fe40001f61670 */
[----:B------:R-:W-:Y:S02]  /*6b60*/  FSEL R4, R19, -INF , !P5 ;  /* 0xff80000013047808 */ /* 0x000fe40006800000 */
[----:B------:R-:W-:-:S02]  /*6b70*/  FSEL R31, R24, -INF , !P2 ;  /* 0xff800000181f7808 */ /* 0x000fc40005000000 */
[----:B------:R-:W-:Y:S01]  /*6b80*/  IADD3 R2, R26, 0x20, RZ ;  /* 0x000000201a027810 */ /* 0x000fe20007ffe0ff */
[----:B------:R-:W2:Y:S01]  /*6b90*/  MUFU.TANH R190, R182 ;  /* 0x000000b600be7308 */ /* 0x000ea20000002400 */
[C---:B------:R-:W-:Y:S02]  /*6ba0*/  ISETP.GE.AND P5, PT, R0.reuse, R242, PT ;  /* 0x000000f20000720c */ /* 0x040fe40003fa6270 */
[----:B------:R-:W-:Y:S02]  /*6bb0*/  ISETP.GE.AND P2, PT, R0, R240, PT ;  /* 0x000000f00000720c */ /* 0x000fe40003f46270 */
[----:B-1----:R-:W-:Y:S02]  /*6bc0*/  FSEL R30, R25, -INF , !P4 ;  /* 0xff800000191e7808 */ /* 0x002fe40006000000 */
[----:B------:R-:W-:Y:S01]  /*6bd0*/  FSEL R29, R18, -INF , !P1 ;  /* 0xff800000121d7808 */ /* 0x000fe20004800000 */
[----:B------:R-:W1:Y:S01]  /*6be0*/  MUFU.TANH R176, R176 ;  /* 0x000000b000b07308 */ /* 0x000e620000002400 */
[----:B------:R-:W-:-:S02]  /*6bf0*/  ISETP.GE.AND P4, PT, R2, R242, PT ;  /* 0x000000f20200720c */ /* 0x000fc40003f86270 */
[----:B------:R-:W-:Y:S02]  /*6c00*/  ISETP.GE.AND P1, PT, R2, R240, PT ;  /* 0x000000f00200720c */ /* 0x000fe40003f26270 */
[C---:B------:R-:W-:Y:S02]  /*6c10*/  ISETP.LT.OR P5, PT, R0.reuse, R243, P5 ;  /* 0x000000f30000720c */ /* 0x040fe40002fa1670 */
[----:B------:R-:W-:Y:S01]  /*6c20*/  ISETP.LT.OR P2, PT, R0, R241, P2 ;  /* 0x000000f10000720c */ /* 0x000fe20001741670 */
[----:B------:R-:W-:Y:S01]  /*6c30*/  MUFU.TANH R33, R33 ;  /* 0x0000002100217308 */ /* 0x000fe20000002400 */
[----:B------:R-:W-:Y:S02]  /*6c40*/  IADD3 R0, R26, 0x21, RZ ;  /* 0x000000211a007810 */ /* 0x000fe40007ffe0ff */
[C---:B------:R-:W-:Y:S02]  /*6c50*/  ISETP.LT.OR P4, PT, R2.reuse, R243, P4 ;  /* 0x000000f30200720c */ /* 0x040fe40002781670 */
[----:B------:R-:W-:-:S02]  /*6c60*/  ISETP.LT.OR P1, PT, R2, R241, P1 ;  /* 0x000000f10200720c */ /* 0x000fc40000f21670 */
[----:B------:R-:W-:Y:S01]  /*6c70*/  FSEL R28, R27, -INF , !P0 ;  /* 0xff8000001b1c7808 */ /* 0x000fe20004000000 */
[----:B------:R-:W1:Y:S01]  /*6c80*/  MUFU.TANH R34, R34 ;  /* 0x0000002200227308 */ /* 0x000e620000002400 */
[----:B---3--:R-:W-:Y:S02]  /*6c90*/  FSEL R25, R166, -INF , !P6 ;  /* 0xff800000a6197808 */ /* 0x008fe40007000000 */
[----:B------:R-:W-:Y:S02]  /*6ca0*/  IADD3 R2, R26, 0x29, RZ ;  /* 0x000000291a027810 */ /* 0x000fe40007ffe0ff */
[C---:B------:R-:W-:Y:S02]  /*6cb0*/  ISETP.GE.AND P0, PT, R0.reuse, R242, PT ;  /* 0x000000f20000720c */ /* 0x040fe40003f06270 */
[----:B------:R-:W-:Y:S01]  /*6cc0*/  ISETP.GE.AND P6, PT, R0, R240, PT ;  /* 0x000000f00000720c */ /* 0x000fe20003fc6270 */
[----:B------:R-:W3:Y:S01]  /*6cd0*/  MUFU.TANH R32, R32 ;  /* 0x0000002000207308 */ /* 0x000ee20000002400 */
[----:B----4-:R-:W-:-:S02]  /*6ce0*/  FSEL R192, R192, -INF , !P2 ;  /* 0xff800000c0c07808 */ /* 0x010fc40005000000 */
[----:B-----5:R-:W-:Y:S02]  /*6cf0*/  FSEL R193, R193, -INF , !P4 ;  /* 0xff800000c1c17808 */ /* 0x020fe40006000000 */
[C---:B------:R-:W-:Y:S02]  /*6d00*/  ISETP.GE.AND P2, PT, R2.reuse, R242, PT ;  /* 0x000000f20200720c */ /* 0x040fe40003f46270 */
[----:B------:R-:W-:Y:S01]  /*6d10*/  ISETP.GE.AND P4, PT, R2, R240, PT ;  /* 0x000000f00200720c */ /* 0x000fe20003f86270 */
[----:B------:R4:W5:Y:S01]  /*6d20*/  MUFU.TANH R181, R172 ;  /* 0x000000ac00b57308 */ /* 0x0009620000002400 */
[C---:B------:R-:W-:Y:S02]  /*6d30*/  ISETP.LT.OR P0, PT, R0.reuse, R243, P0 ;  /* 0x000000f30000720c */ /* 0x040fe40000701670 */
[----:B------:R-:W-:Y:S02]  /*6d40*/  ISETP.LT.OR P6, PT, R0, R241, P6 ;  /* 0x000000f10000720c */ /* 0x000fe400037c1670 */
[----:B------:R-:W-:-:S02]  /*6d50*/  IADD3 R0, R26, 0x28, RZ ;  /* 0x000000281a007810 */ /* 0x000fc40007ffe0ff */
[C---:B------:R-:W-:Y:S01]  /*6d60*/  ISETP.LT.OR P2, PT, R2.reuse, R243, P2 ;  /* 0x000000f30200720c */ /* 0x040fe20001741670 */
[----:B------:R-:W1:Y:S01]  /*6d70*/  MUFU.TANH R179, R173 ;  /* 0x000000ad00b37308 */ /* 0x000e620000002400 */
[----:B------:R-:W-:Y:S02]  /*6d80*/  ISETP.LT.OR P4, PT, R2, R241, P4 ;  /* 0x000000f10200720c */ /* 0x000fe40002781670 */
[----:B------:R-:W-:Y:S02]  /*6d90*/  FSEL R186, R186, -INF , !P3 ;  /* 0xff800000baba7808 */ /* 0x000fe40005800000 */
[----:B------:R-:W-:Y:S02]  /*6da0*/  FSEL R27, R167, -INF , !P5 ;  /* 0xff800000a71b7808 */ /* 0x000fe40006800000 */
[----:B------:R-:W-:Y:S01]  /*6db0*/  IADD3 R2, R26, 0x30, RZ ;  /* 0x000000301a027810 */ /* 0x000fe20007ffe0ff */
[----:B----4-:R-:W-:Y:S01]  /*6dc0*/  FMUL.FTZ R172, R170, c[0x0][0x2ec] ;  /* 0x0000bb00aaac7a20 */ /* 0x010fe20000410000 */
[C---:B------:R-:W-:Y:S01]  /*6dd0*/  ISETP.GE.AND P3, PT, R0.reuse, R242, PT ;  /* 0x000000f20000720c */ /* 0x040fe20003f66270 */
[----:B------:R-:W-:Y:S01]  /*6de0*/  FMUL.FTZ R170, R171, c[0x0][0x2ec] ;  /* 0x0000bb00abaa7a20 */ /* 0x000fe20000410000 */
[----:B------:R-:W-:Y:S01]  /*6df0*/  ISETP.GE.AND P5, PT, R0, R240, PT ;  /* 0x000000f00000720c */ /* 0x000fe20003fa6270 */
[----:B------:R-:W4:Y:S01]  /*6e00*/  MUFU.TANH R174, R174 ;  /* 0x000000ae00ae7308 */ /* 0x000f220000002400 */
[----:B------:R-:W-:-:S02]  /*6e10*/  FSEL R191, R191, -INF , !P0 ;  /* 0xff800000bfbf7808 */ /* 0x000fc40004000000 */
[----:B------:R-:W-:Y:S02]  /*6e20*/  ISETP.GE.AND P0, PT, R2, R240, PT ;  /* 0x000000f00200720c */ /* 0x000fe40003f06270 */
[C---:B------:R-:W-:Y:S02]  /*6e30*/  ISETP.LT.OR P3, PT, R0.reuse, R243, P3 ;  /* 0x000000f30000720c */ /* 0x040fe40001f61670 */
[-C--:B------:R-:W-:Y:S01]  /*6e40*/  ISETP.LT.OR P5, PT, R0, R241.reuse, P5 ;  /* 0x000000f10000720c */ /* 0x080fe20002fa1670 */
[----:B------:R-:W1:Y:S01]  /*6e50*/  MUFU.TANH R177, R168 ;  /* 0x000000a800b17308 */ /* 0x000e620000002400 */
[----:B------:R-:W-:Y:S02]  /*6e60*/  IADD3 R0, R26, 0x31, RZ ;  /* 0x000000311a007810 */ /* 0x000fe40007ffe0ff */
[----:B------:R-:W-:Y:S02]  /*6e70*/  ISETP.LT.OR P0, PT, R2, R241, P0 ;  /* 0x000000f10200720c */ /* 0x000fe40000701670 */
[----:B--2---:R-:W-:-:S02]  /*6e80*/  FSEL R188, R188, -INF , !P6 ;  /* 0xff800000bcbc7808 */ /* 0x004fc40007000000 */
[----:B------:R-:W-:Y:S01]  /*6e90*/  FSEL R35, R35, -INF , !P3 ;  /* 0xff80000023237808 */ /* 0x000fe20005800000 */
[----:B------:R-:W-:Y:S01]  /*6ea0*/  MUFU.TANH R175, R169 ;  /* 0x000000a900af7308 */ /* 0x000fe20000002400 */
[----:B------:R-:W-:Y:S02]  /*6eb0*/  FSEL R190, R190, -INF , !P1 ;  /* 0xff800000bebe7808 */ /* 0x000fe40004800000 */
[C---:B------:R-:W-:Y:S02]  /*6ec0*/  ISETP.GE.AND P6, PT, R0.reuse, R242, PT ;  /* 0x000000f20000720c */ /* 0x040fe40003fc6270 */
[----:B------:R-:W-:Y:S02]  /*6ed0*/  ISETP.GE.AND P3, PT, R0, R240, PT ;  /* 0x000000f00000720c */ /* 0x000fe40003f66270 */
[----:B------:R-:W-:Y:S01]  /*6ee0*/  ISETP.GE.AND P1, PT, R2, R242, PT ;  /* 0x000000f20200720c */ /* 0x000fe20003f26270 */
[----:B------:R-:W2:Y:S01]  /*6ef0*/  MUFU.TANH R172, R172 ;  /* 0x000000ac00ac7308 */ /* 0x000ea20000002400 */
[----:B-1----:R-:W-:-:S02]  /*6f00*/  FSEL R176, R176, -INF , !P0 ;  /* 0xff800000b0b07808 */ /* 0x002fc40004000000 */
[----:B------:R-:W-:Y:S01]  /*6f10*/  PLOP3.LUT P0, PT, PT, PT, UP0, 0x80, 0x0 ;  /* 0x000000000000781c */ /* 0x000fe20003f0f008 */
[----:B------:R-:W-:Y:S01]  /*6f20*/  BAR.SYNC.DEFER_BLOCKING 0x0 ;  /* 0x0000000000007b1d */ /* 0x000fe20000010000 */
[C---:B------:R-:W-:Y:S02]  /*6f30*/  ISETP.LT.OR P6, PT, R0.reuse, R243, P6 ;  /* 0x000000f30000720c */ /* 0x040fe400037c1670 */
[----:B------:R-:W-:Y:S02]  /*6f40*/  ISETP.LT.OR P3, PT, R0, R241, P3 ;  /* 0x000000f10000720c */ /* 0x000fe40001f61670 */
[----:B------:R-:W-:Y:S01]  /*6f50*/  ISETP.LT.OR P1, PT, R2, R243, P1 ;  /* 0x000000f30200720c */ /* 0x000fe20000f21670 */
[----:B------:R-:W1:Y:S01]  /*6f60*/  MUFU.TANH R170, R170 ;  /* 0x000000aa00aa7308 */ /* 0x000e620000002400 */
[C---:B------:R-:W-:Y:S02]  /*6f70*/  IADD3 R0, R26.reuse, 0x38, RZ ;  /* 0x000000381a007810 */ /* 0x040fe40007ffe0ff */
[----:B------:R-:W-:-:S02]  /*6f80*/  IADD3 R26, R26, 0x39, RZ ;  /* 0x000000391a1a7810 */ /* 0x000fc40007ffe0ff */
[----:B------:R-:W-:Y:S02]  /*6f90*/  FSEL R34, R34, -INF , !P5 ;  /* 0xff80000022227808 */ /* 0x000fe40006800000 */
[----:B------:R-:W-:Y:S02]  /*6fa0*/  FSEL R33, R33, -INF , !P2 ;  /* 0xff80000021217808 */ /* 0x000fe40005000000 */
[----:B---3--:R-:W-:Y:S02]  /*6fb0*/  FSEL R32, R32, -INF , !P4 ;  /* 0xff80000020207808 */ /* 0x008fe40006000000 */
[----:B-----5:R-:W-:Y:S02]  /*6fc0*/  FSEL R181, R181, -INF , !P1 ;  /* 0xff800000b5b57808 */ /* 0x020fe40004800000 */
[C---:B------:R-:W-:Y:S02]  /*6fd0*/  ISETP.GE.AND P5, PT, R0.reuse, R242, PT ;  /* 0x000000f20000720c */ /* 0x040fe40003fa6270 */
[----:B------:R-:W-:-:S02]  /*6fe0*/  ISETP.GE.AND P2, PT, R0, R240, PT ;  /* 0x000000f00000720c */ /* 0x000fc40003f46270 */
[C---:B------:R-:W-:Y:S02]  /*6ff0*/  ISETP.GE.AND P4, PT, R26.reuse, R242, PT ;  /* 0x000000f21a00720c */ /* 0x040fe40003f86270 */
[----:B------:R-:W-:Y:S02]  /*7000*/  ISETP.GE.AND P1, PT, R26, R240, PT ;  /* 0x000000f01a00720c */ /* 0x000fe40003f26270 */
[C---:B------:R-:W-:Y:S02]  /*7010*/  ISETP.LT.OR P5, PT, R0.reuse, R243, P5 ;  /* 0x000000f30000720c */ /* 0x040fe40002fa1670 */
[----:B------:R-:W-:Y:S02]  /*7020*/  ISETP.LT.OR P2, PT, R0, R241, P2 ;  /* 0x000000f10000720c */ /* 0x000fe40001741670 */
[C---:B------:R-:W-:Y:S02]  /*7030*/  ISETP.LT.OR P4, PT, R26.reuse, R243, P4 ;  /* 0x000000f31a00720c */ /* 0x040fe40002781670 */
[----:B------:R-:W-:-:S02]  /*7040*/  ISETP.LT.OR P1, PT, R26, R241, P1 ;  /* 0x000000f11a00720c */ /* 0x000fc40000f21670 */
[----:B------:R-:W-:Y:S02]  /*7050*/  FSEL R179, R179, -INF , !P6 ;  /* 0xff800000b3b37808 */ /* 0x000fe40007000000 */
[----:B----4-:R-:W-:Y:S02]  /*7060*/  FSEL R174, R174, -INF , !P3 ;  /* 0xff800000aeae7808 */ /* 0x010fe40005800000 */
[----:B------:R-:W-:Y:S02]  /*7070*/  FSEL R177, R177, -INF , !P5 ;  /* 0xff800000b1b17808 */ /* 0x000fe40006800000 */
[----:B--2---:R-:W-:Y:S02]  /*7080*/  FSEL R172, R172, -INF , !P2 ;  /* 0xff800000acac7808 */ /* 0x004fe40005000000 */
[----:B------:R-:W-:Y:S02]  /*7090*/  FSEL R175, R175, -INF , !P4 ;  /* 0xff800000afaf7808 */ /* 0x000fe40006000000 */
[----:B-1----:R-:W-:Y:S01]  /*70a0*/  FSEL R170, R170, -INF , !P1 ;  /* 0xff800000aaaa7808 */ /* 0x002fe20004800000 */
[----:B------:R-:W-:Y:S05]  /*70b0*/  @!P0 BRA `(.L_x_1720) ;  /* 0x000001c000008947 */ /* 0x000fea0003800000 */
        /* <DEDUP_REMOVED lines=11> */
[----:B------:R-:W-:-:S04]  /*7170*/  LEA R6, P2, R0, c[0x0][0x168], 0x1 ;  /* 0x00005a0000067a11 */ /* 0x000fc800078408ff */
[----:B------:R-:W-:Y:S02]  /*7180*/  LEA.HI.X R5, R18, R249, R5, 0x6, P1 ;  /* 0x000000f912057211 */ /* 0x000fe400008f3405 */
        /* <DEDUP_REMOVED lines=15> */
.L_x_1720:
        /* <DEDUP_REMOVED lines=31> */
[----:B-1----:R-:W-:Y:S02]  /*7470*/  FMNMX.FTZ R6, R170, R5, !PT ;  /* 0x00000005aa067209 */ /* 0x002fe40007810000 */
        /* <DEDUP_REMOVED lines=24> */
[----:B------:R-:W-:Y:S02]  /*7600*/  FFMA.FTZ R165, R10, c[0x0][0x23c], -R173 ;  /* 0x00008f000aa57a23 */ /* 0x000fe400000108ad */
[--C-:B------:R-:W-:Y:S02]  /*7610*/  FFMA.FTZ R169, R13, c[0x0][0x23c], -R178.reuse ;  /* 0x00008f000da97a23 */ /* 0x100fe400000108b2 */
[----:B------:R-:W-:-:S02]  /*7620*/  FFMA.FTZ R168, R15, c[0x0][0x23c], -R178 ;  /* 0x00008f000fa87a23 */ /* 0x000fc400000108b2 */
[--C-:B------:R-:W-:Y:S01]  /*7630*/  FFMA.FTZ R11, R12, c[0x0][0x23c], -R173.reuse ;  /* 0x00008f000c0b7a23 */ /* 0x100fe200000108ad */
[----:B------:R-:W-:Y:S01]  /*7640*/  MUFU.EX2 R167, R167 ;  /* 0x000000a700a77308 */ /* 0x000fe20000000800 */
[----:B------:R-:W-:Y:S02]  /*7650*/  FFMA.FTZ R10, R14, c[0x0][0x23c], -R173 ;  /* 0x00008f000e0a7a23 */ /* 0x000fe400000108ad */
[----:B------:R-:W-:Y:S01]  /*7660*/  FMUL.FTZ R164, R5, c[0x0][0x23c] ;  /* 0x00008f0005a47a20 */ /* 0x000fe20000410000 */
[----:B------:R-:W2:Y:S01]  /*7670*/  LDSM.16.MT88.4 R12, [R225+0x18000] ;  /* 0x01800000e10c783b */ /* 0x000ea20000004200 */
[----:B------:R-:W-:Y:S02]  /*7680*/  FMUL.FTZ R3, R4, c[0x0][0x23c] ;  /* 0x00008f0004037a20 */ /* 0x000fe40000410000 */
[--C-:B------:R-:W-:Y:S01]  /*7690*/  FFMA.FTZ R182, R25, c[0x0][0x23c], -R178.reuse ;  /* 0x00008f0019b67a23 */ /* 0x100fe200000108b2 */
[----:B------:R-:W-:Y:S01]  /*76a0*/  MUFU.EX2 R169, R169 ;  /* 0x000000a900a97308 */ /* 0x000fe20000000800 */
[----:B------:R-:W-:-:S02]  /*76b0*/  FFMA.FTZ R185, R27, c[0x0][0x23c], -R178 ;  /* 0x00008f001bb97a23 */ /* 0x000fc400000108b2 */
[----:B------:R-:W-:Y:S01]  /*76c0*/  LDSM.16.MT88.4 R24, [R224+0x1e000] ;  /* 0x01e00000e018783b */ /* 0x000fe20000004200 */
[--C-:B------:R-:W-:Y:S02]  /*76d0*/  FFMA.FTZ R180, R31, c[0x0][0x23c], -R178.reuse ;  /* 0x00008f001fb47a23 */ /* 0x100fe400000108b2 */
[--C-:B------:R-:W-:Y:S02]  /*76e0*/  FFMA.FTZ R183, R29, c[0x0][0x23c], -R178.reuse ;  /* 0x00008f001db77a23 */ /* 0x100fe400000108b2 */
[----:B------:R-:W3:Y:S01]  /*76f0*/  MUFU.EX2 R168, R168 ;  /* 0x000000a800a87308 */ /* 0x000ee20000000800 */
[--C-:B------:R-:W-:Y:S02]  /*7700*/  FFMA.FTZ R184, R30, c[0x0][0x23c], -R173.reuse ;  /* 0x00008f001eb87a23 */ /* 0x100fe400000108ad */
[--C-:B------:R-:W-:Y:S02]  /*7710*/  FFMA.FTZ R187, R28, c[0x0][0x23c], -R173.reuse ;  /* 0x00008f001cbb7a23 */ /* 0x100fe400000108ad */
[--C-:B------:R-:W-:Y:S01]  /*7720*/  FFMA.FTZ R186, R186, c[0x0][0x23c], -R173.reuse ;  /* 0x00008f00baba7a23 */ /* 0x100fe200000108ad */
[----:B------:R-:W-:Y:S01]  /*7730*/  LDSM.16.MT88.4 R28, [R228+0x18800] ;  /* 0x01880000e41c783b */ /* 0x000fe20000004200 */
[----:B------:R-:W-:Y:S01]  /*7740*/  FFMA.FTZ R189, R192, c[0x0][0x23c], -R173 ;  /* 0x00008f00c0bd7a23 */ /* 0x000fe200000108ad */
[----:B------:R-:W4:Y:S01]  /*7750*/  MUFU.EX2 R166, R166 ;  /* 0x000000a600a67308 */ /* 0x000f220000000800 */
[----:B------:R-:W-:-:S02]  /*7760*/  FFMA.FTZ R192, R193, c[0x0][0x23c], -R178 ;  /* 0x00008f00c1c07a23 */ /* 0x000fc400000108b2 */
[--C-:B------:R-:W-:Y:S02]  /*7770*/  FFMA.FTZ R195, R188, c[0x0][0x23c], -R173.reuse ;  /* 0x00008f00bcc37a23 */ /* 0x100fe400000108ad */
[--C-:B------:R-:W-:Y:S02]  /*7780*/  FFMA.FTZ R191, R191, c[0x0][0x23c], -R178.reuse ;  /* 0x00008f00bfbf7a23 */ /* 0x100fe400000108b2 */
[--C-:B------:R-:W-:Y:S01]  /*7790*/  FFMA.FTZ R193, R35, c[0x0][0x23c], -R178.reuse ;  /* 0x00008f0023c17a23 */ /* 0x100fe200000108b2 */
[----:B------:R-:W-:Y:S01]  /*77a0*/  MUFU.EX2 R165, R165 ;  /* 0x000000a500a57308 */ /* 0x000fe20000000800 */
[----:B---3--:R-:W-:Y:S01]  /*77b0*/  F2FP.BF16.PACK_AB R4, R168, R169 ;  /* 0x000000a9a804723e */ /* 0x008fe200000010ff */
[----:B------:R-:W-:Y:S02]  /*77c0*/  FFMA.FTZ R194, R33, c[0x0][0x23c], -R178 ;  /* 0x00008f0021c27a23 */ /* 0x000fe400000108b2 */
[--C-:B------:R-:W-:Y:S02]  /*77d0*/  FFMA.FTZ R190, R190, c[0x0][0x23c], -R173.reuse ;  /* 0x00008f00bebe7a23 */ /* 0x100fe400000108ad */
[----:B------:R-:W-:-:S02]  /*77e0*/  FFMA.FTZ R188, R34, c[0x0][0x23c], -R173 ;  /* 0x00008f0022bc7a23 */ /* 0x000fc400000108ad */
[----:B------:R-:W3:Y:S01]  /*77f0*/  MUFU.EX2 R11, R11 ;  /* 0x0000000b000b7308 */ /* 0x000ee20000000800 */
[----:B----4-:R-:W-:Y:S01]  /*7800*/  F2FP.BF16.PACK_AB R6, R166, R167 ;  /* 0x000000a7a606723e */ /* 0x010fe200000010ff */
[----:B------:R-:W-:Y:S02]  /*7810*/  FFMA.FTZ R197, R32, c[0x0][0x23c], -R173 ;  /* 0x00008f0020c57a23 */ /* 0x000fe400000108ad */
[----:B------:R-:W-:Y:S01]  /*7820*/  LDSM.16.MT88.4 R32, [R224+0x19000] ;  /* 0x01900000e020783b */ /* 0x000fe20000004200 */
[--C-:B------:R-:W-:Y:S02]  /*7830*/  FFMA.FTZ R181, R181, c[0x0][0x23c], -R178.reuse ;  /* 0x00008f00b5b57a23 */ /* 0x100fe400000108b2 */
[--C-:B------:R-:W-:Y:S01]  /*7840*/  FFMA.FTZ R196, R179, c[0x0][0x23c], -R178.reuse ;  /* 0x00008f00b3c47a23 */ /* 0x100fe200000108b2 */
[----:B------:R-:W4:Y:S01]  /*7850*/  MUFU.EX2 R10, R10 ;  /* 0x0000000a000a7308 */ /* 0x000f220000000800 */
[--C-:B------:R-:W-:Y:S02]  /*7860*/  FFMA.FTZ R177, R177, c[0x0][0x23c], -R178.reuse ;  /* 0x00008f00b1b17a23 */ /* 0x100fe400000108b2 */
[----:B------:R-:W-:-:S02]  /*7870*/  FFMA.FTZ R178, R175, c[0x0][0x23c], -R178 ;  /* 0x00008f00afb27a23 */ /* 0x000fc400000108b2 */
[--C-:B------:R-:W-:Y:S02]  /*7880*/  FFMA.FTZ R175, R176, c[0x0][0x23c], -R173.reuse ;  /* 0x00008f00b0af7a23 */ /* 0x100fe400000108ad */
[--C-:B------:R-:W-:Y:S01]  /*7890*/  FFMA.FTZ R174, R174, c[0x0][0x23c], -R173.reuse ;  /* 0x00008f00aeae7a23 */ /* 0x100fe200000108ad */
[----:B------:R-:W5:Y:S01]  /*78a0*/  MUFU.EX2 R164, R164 ;  /* 0x000000a400a47308 */ /* 0x000f620000000800 */
[----:B---3--:R-:W-:Y:S01]  /*78b0*/  F2FP.BF16.PACK_AB R5, R11, R165 ;  /* 0x000000a50b05723e */ /* 0x008fe200000010ff */
[--C-:B------:R-:W-:Y:S02]  /*78c0*/  FFMA.FTZ R172, R172, c[0x0][0x23c], -R173.reuse ;  /* 0x00008f00acac7a23 */ /* 0x100fe400000108ad */
        /* <DEDUP_REMOVED lines=199> */
[-C--:B------:R-:W-:Y:S01]  /*8540*/  FMUL.FTZ R131, R131, R3.reuse ;  /* 0x0000000383837220 */ /* 0x080fe20000410000 */
        /* <DEDUP_REMOVED lines=187> */
[----:B------:R-:W-:Y:S01]  /*9100*/  HMMA.16816.F32.BF16 R128, R4, R22, R128 ;  /* 0x000000160480723c */ /* 0x000fe20000041880 */
[----:B------:R-:W-:Y:S07]  /*9110*/  @!P0 BRA `(.L_x_1719) ;  /* 0x00003a9000008947 */ /* 0x000fee0003800000 */
[----:B------:R-:W-:Y:S01]  /*9120*/  UIADD3 UR15, UR8, -0x3, URZ ;  /* 0xfffffffd080f7890 */ /* 0x000fe2000fffe03f */
[----:B------:R-:W-:-:S04]  /*9130*/  DEPBAR.LE SB0, 0x0 ;  /* 0x000080000000791a */ /* 0x000fc80000000000 */
[----:B------:R-:W-:Y:S01]  /*9140*/  USHF.R.S32.HI UR12, URZ, 0x1f, UR15 ;  /* 0x0000001f3f0c7899 */ /* 0x000fe2000801140f */
[----:B------:R-:W-:Y:S01]  /*9150*/  MOV R4, c[0x0][0x1a0] ;  /* 0x0000680000047a02 */ /* 0x000fe20000000f00 */
[----:B------:R-:W-:Y:S01]  /*9160*/  ULDC.64 UR4, c[0x0][0x1a0] ;  /* 0x0000680000047ab9 */ /* 0x000fe20000000a00 */
[----:B------:R-:W-:Y:S01]  /*9170*/  MOV R3, c[0x0][0x1a4] ;  /* 0x0000690000037a02 */ /* 0x000fe20000000f00 */
[----:B------:R-:W-:Y:S02]  /*9180*/  UIMAD UR12, UR12, UR4, URZ ;  /* 0x000000040c0c72a4 */ /* 0x000fe4000f8e023f */
[----:B------:R-:W-:Y:S02]  /*9190*/  UIMAD.WIDE.U32 UR20, UR15, UR4, URZ ;  /* 0x000000040f1472a5 */ /* 0x000fe4000f8e003f */
[----:B------:R-:W-:Y:S02]  /*91a0*/  UIMAD UR5, UR15, UR5, UR12 ;  /* 0x000000050f0572a4 */ /* 0x000fe4000f8e020c */
[----:B------:R-:W-:-:S02]  /*91b0*/  UISETP.GT.AND UP0, UPT, UR15, UR9, UPT ;  /* 0x000000090f00728c */ /* 0x000fc4000bf04270 */
[----:B------:R-:W-:Y:S01]  /*91c0*/  UIADD3 UR5, UR21, UR5, URZ ;  /* 0x0000000515057290 */ /* 0x000fe2000fffe03f */
[----:B------:R-:W-:Y:S02]  /*91d0*/  MOV R12, UR20 ;  /* 0x00000014000c7c02 */ /* 0x000fe40008000f00 */
[----:B------:R-:W-:Y:S01]  /*91e0*/  MOV R13, UR21 ;  /* 0x00000015000d7c02 */ /* 0x000fe20008000f00 */
[----:B------:R-:W-:Y:S01]  /*91f0*/  BAR.SYNC.DEFER_BLOCKING 0x0 ;  /* 0x0000000000007b1d */ /* 0x000fe20000010000 */
[----:B------:R-:W-:Y:S02]  /*9200*/  LEA R6, P0, R12, R8, 0x6 ;  /* 0x000000080c067211 */ /* 0x000fe400078030ff */
[----:B------:R-:W-:Y:S02]  /*9210*/  MOV R5, UR5 ;  /* 0x0000000500057c02 */ /* 0x000fe40008000f00 */
[----:B------:R-:W-:Y:S02]  /*9220*/  LEA R10, P1, R6, c[0x0][0x170], 0x1 ;  /* 0x00005c00060a7a11 */ /* 0x000fe400078208ff */
[----:B------:R-:W-:-:S02]  /*9230*/  LEA.HI.X R5, R12, R245, R5, 0x6, P0 ;  /* 0x000000f50c057211 */ /* 0x000fc400000f3405 */
[----:B------:R-:W-:Y:S02]  /*9240*/  LEA R24, P0, R4, R10, 0x6 ;  /* 0x0000000a04187211 */ /* 0x000fe400078030ff */
[----:B------:R-:W-:-:S04]  /*9250*/  LEA.HI.X R11, R6, c[0x0][0x174], R5, 0x1, P1 ;  /* 0x00005d00060b7a11 */ /* 0x000fc800008f0c05 */
[----:B------:R-:W-:Y:S02]  /*9260*/  LEA.HI.X R25, R4, R11, R3, 0x6, P0 ;  /* 0x0000000b04197211 */ /* 0x000fe400000f3403 */
[----:B------:R-:W-:Y:S01]  /*9270*/  PLOP3.LUT P0, PT, PT, PT, UP0, 0x80, 0x0 ;  /* 0x000000000000781c */ /* 0x000fe20003f0f008 */
        /* <DEDUP_REMOVED lines=15> */
[----:B------:R-:W5:Y:S04]  /*9370*/  LDSM.16.M88.4 R20, [R233+0x11800] ;  /* 0x01180000e914783b */ /* 0x000f680000000200 */
[----:B------:R-:W-:Y:S04]  /*9380*/  LDSM.16.M88.4 R16, [R232] ;  /* 0x00000000e810783b */ /* 0x000fe80000000200 */
[----:B------:R-:W1:Y:S04]  /*9390*/  LDSM.16.M88.4 R184, [R231] ;  /* 0x00000000e7b8783b */ /* 0x000e680000000200 */
[----:B------:R-:W1:Y:S04]  /*93a0*/  LDSM.16.M88.4 R32, [R223] ;  /* 0x00000000df20783b */ /* 0x000e680000000200 */
[----:B------:R-:W1:Y:S04]  /*93b0*/  LDSM.16.M88.4 R28, [R221] ;  /* 0x00000000dd1c783b */ /* 0x000e680000000200 */
[----:B------:R-:W1:Y:S04]  /*93c0*/  LDSM.16.M88.4 R192, [R222] ;  /* 0x00000000dec0783b */ /* 0x000e680000000200 */
[----:B------:R-:W-:Y:S01]  /*93d0*/  LDSM.16.M88.4 R188, [R227+0x10000] ;  /* 0x01000000e3bc783b */ /* 0x000fe20000000200 */
[C---:B---3--:R-:W-:Y:S03]  /*93e0*/  HMMA.16816.F32.BF16 R4, R164.reuse, R12, RZ ;  /* 0x0000000ca404723c */ /* 0x048fe600000418ff */
[----:B------:R-:W-:Y:S04]  /*93f0*/  LDSM.16.M88.4 R196, [R210] ;  /* 0x00000000d2c4783b */ /* 0x000fe80000000200 */
[----:B------:R-:W0:Y:S01]  /*9400*/  LDGDEPBAR ;  /* 0x00000000000079af */ /* 0x000e220000000000 */
[C---:B------:R-:W-:Y:S08]  /*9410*/  HMMA.16816.F32.BF16 R12, R164.reuse, R14, RZ ;  /* 0x0000000ea40c723c */ /* 0x040ff000000418ff */
[C---:B--2---:R-:W-:Y:S08]  /*9420*/  HMMA.16816.F32.BF16 R24, R164.reuse, R180, RZ ;  /* 0x000000b4a418723c */ /* 0x044ff000000418ff */
[C---:B------:R-:W-:Y:S08]  /*9430*/  HMMA.16816.F32.BF16 R180, R164.reuse, R182, RZ ;  /* 0x000000b6a4b4723c */ /* 0x040ff000000418ff */
[C---:B----4-:R-:W-:Y:S08]  /*9440*/  HMMA.16816.F32.BF16 R176, R164.reuse, R172, RZ ;  /* 0x000000aca4b0723c */ /* 0x050ff000000418ff */
[C---:B------:R-:W-:Y:S08]  /*9450*/  HMMA.16816.F32.BF16 R172, R164.reuse, R174, RZ ;  /* 0x000000aea4ac723c */ /* 0x040ff000000418ff */
[C---:B-----5:R-:W-:Y:S08]  /*9460*/  HMMA.16816.F32.BF16 R168, R164.reuse, R20, RZ ;  /* 0x00000014a4a8723c */ /* 0x060ff000000418ff */
[----:B------:R-:W-:Y:S01]  /*9470*/  HMMA.16816.F32.BF16 R164, R164, R22, RZ ;  /* 0x00000016a4a4723c */ /* 0x000fe200000418ff */
[----:B------:R-:W-:Y:S07]  /*9480*/  LDSM.16.M88.4 R20, [R230] ;  /* 0x00000000e614783b */ /* 0x000fee0000000200 */
[C---:B-1----:R-:W-:Y:S08]  /*9490*/  HMMA.16816.F32.BF16 R4, R16.reuse, R184, R4 ;  /* 0x000000b81004723c */ /* 0x042ff00000041804 */
        /* <DEDUP_REMOVED lines=33> */
[----:B------:R-:W5:Y:S07]  /*96b0*/  LDSM.16.M88.4 R188, [R233+0x13000] ;  /* 0x01300000e9bc783b */ /* 0x000f6e0000000200 */
[C---:B--2---:R-:W-:Y:S08]  /*96c0*/  HMMA.16816.F32.BF16 R168, R16.reuse, R32, R168 ;  /* 0x0000002010a8723c */ /* 0x044ff000000418a8 */
[----:B------:R-:W-:Y:S01]  /*96d0*/  HMMA.16816.F32.BF16 R164, R16, R34, R164 ;  /* 0x0000002210a4723c */ /* 0x000fe200000418a4 */
[----:B------:R-:W-:Y:S04]  /*96e0*/  LDSM.16.M88.4 R16, [R232+0x4000] ;  /* 0x00400000e810783b */ /* 0x000fe80000000200 */
[----:B------:R-:W2:Y:S03]  /*96f0*/  LDSM.16.M88.4 R32, [R219] ;  /* 0x00000000db20783b */ /* 0x000ea60000000200 */
        /* <DEDUP_REMOVED lines=9> */
[C---:B-----5:R-:W-:Y:S08]  /*9790*/  HMMA.16816.F32.BF16 R176, R20.reuse, R188, R176 ;  /* 0x000000bc14b0723c */ /* 0x060ff000000418b0 */
        /* <DEDUP_REMOVED lines=11> */
[----:B------:R-:W-:Y:S07]  /*9850*/  LDSM.16.M88.4 R192, [R220+0x2000] ;  /* 0x00200000dcc0783b */ /* 0x000fee0000000200 */
        /* <DEDUP_REMOVED lines=13> */
[C---:B-1----:R-:W-:Y:S08]  /*9930*/  HMMA.16816.F32.BF16 R168, R20.reuse, R184, R168 ;  /* 0x000000b814a8723c */ /* 0x042ff000000418a8 */
[----:B------:R-:W-:Y:S01]  /*9940*/  HMMA.16816.F32.BF16 R164, R20, R186, R164 ;  /* 0x000000ba14a4723c */ /* 0x000fe200000418a4 */
[----:B------:R-:W-:Y:S04]  /*9950*/  LDSM.16.M88.4 R20, [R234+0x8000] ;  /* 0x00800000ea14783b */ /* 0x000fe80000000200 */
[----:B------:R-:W1:Y:S03]  /*9960*/  LDSM.16.M88.4 R184, [R233+0x14000] ;  /* 0x01400000e9b8783b */ /* 0x000e660000000200 */
[C---:B----4-:R-:W-:Y:S08]  /*9970*/  HMMA.16816.F32.BF16 R4, R16.reuse, R192, R4 ;  /* 0x000000c01004723c */ /* 0x050ff00000041804 */
[C---:B------:R-:W-:Y:S01]  /*9980*/  HMMA.16816.F32.BF16 R12, R16.reuse, R194, R12 ;  /* 0x000000c2100c723c */ /* 0x040fe2000004180c */
[----:B------:R-:W4:Y:S07]  /*9990*/  LDSM.16.M88.4 R192, [R233+0x14800] ;  /* 0x01480000e9c0783b */ /* 0x000f2e0000000200 */
[C---:B--2---:R-:W-:Y:S08]  /*99a0*/  HMMA.16816.F32.BF16 R176, R16.reuse, R32, R176 ;  /* 0x0000002010b0723c */ /* 0x044ff000000418b0 */
[C---:B------:R-:W-:Y:S01]  /*99b0*/  HMMA.16816.F32.BF16 R172, R16.reuse, R34, R172 ;  /* 0x0000002210ac723c */ /* 0x040fe200000418ac */
[----:B------:R-:W2:Y:S07]  /*99c0*/  LDSM.16.M88.4 R32, [R233+0x15800] ;  /* 0x01580000e920783b */ /* 0x000eae0000000200 */
[C---:B-----5:R-:W-:Y:S08]  /*99d0*/  HMMA.16816.F32.BF16 R24, R16.reuse, R188, R24 ;  /* 0x000000bc1018723c */ /* 0x060ff00000041818 */
[C---:B------:R-:W-:Y:S01]  /*99e0*/  HMMA.16816.F32.BF16 R180, R16.reuse, R190, R180 ;  /* 0x000000be10b4723c */ /* 0x040fe200000418b4 */
[----:B------:R-:W5:Y:S07]  /*99f0*/  LDSM.16.M88.4 R188, [R233+0x15000] ;  /* 0x01500000e9bc783b */ /* 0x000f6e0000000200 */
[C---:B---3--:R-:W-:Y:S08]  /*9a00*/  HMMA.16816.F32.BF16 R168, R16.reuse, R28, R168 ;  /* 0x0000001c10a8723c */ /* 0x048ff000000418a8 */
[----:B------:R-:W-:Y:S01]  /*9a10*/  HMMA.16816.F32.BF16 R164, R16, R30, R164 ;  /* 0x0000001e10a4723c */ /* 0x000fe200000418a4 */
[----:B------:R-:W-:Y:S04]  /*9a20*/  LDSM.16.M88.4 R28, [R232+0x8000] ;  /* 0x00800000e81c783b */ /* 0x000fe80000000200 */
[----:B------:R-:W3:Y:S03]  /*9a30*/  LDSM.16.M88.4 R16, [R215] ;  /* 0x00000000d710783b */ /* 0x000ee60000000200 */
[C---:B-1----:R-:W-:Y:S08]  /*9a40*/  HMMA.16816.F32.BF16 R4, R20.reuse, R184, R4 ;  /* 0x000000b81404723c */ /* 0x042ff00000041804 */
[C---:B------:R-:W-:Y:S01]  /*9a50*/  HMMA.16816.F32.BF16 R12, R20.reuse, R186, R12 ;  /* 0x000000ba140c723c */ /* 0x040fe2000004180c */
[----:B------:R-:W1:Y:S07]  /*9a60*/  LDSM.16.M88.4 R184, [R214] ;  /* 0x00000000d6b8783b */ /* 0x000e6e0000000200 */
[C---:B----4-:R-:W-:Y:S08]  /*9a70*/  HMMA.16816.F32.BF16 R24, R20.reuse, R192, R24 ;  /* 0x000000c01418723c */ /* 0x050ff00000041818 */
[C---:B------:R-:W-:Y:S01]  /*9a80*/  HMMA.16816.F32.BF16 R180, R20.reuse, R194, R180 ;  /* 0x000000c214b4723c */ /* 0x040fe200000418b4 */
[----:B------:R-:W4:Y:S07]  /*9a90*/  LDSM.16.M88.4 R192, [R213] ;  /* 0x00000000d5c0783b */ /* 0x000f2e0000000200 */
[C---:B--2---:R-:W-:Y:S08]  /*9aa0*/  HMMA.16816.F32.BF16 R168, R20.reuse, R32, R168 ;  /* 0x0000002014a8723c */ /* 0x044ff000000418a8 */
[C---:B------:R-:W-:Y:S01]  /*9ab0*/  HMMA.16816.F32.BF16 R164, R20.reuse, R34, R164 ;  /* 0x0000002214a4723c */ /* 0x040fe200000418a4 */
[----:B------:R-:W2:Y:S07]  /*9ac0*/  LDSM.16.M88.4 R32, [R212] ;  /* 0x00000000d420783b */ /* 0x000eae0000000200 */
[C---:B-----5:R-:W-:Y:S08]  /*9ad0*/  HMMA.16816.F32.BF16 R176, R20.reuse, R188, R176 ;  /* 0x000000bc14b0723c */ /* 0x060ff000000418b0 */
        /* <DEDUP_REMOVED lines=37> */
[----:B------:R-:W-:Y:S07]  /*9d30*/  LDSM.16.M88.4 R188, [R232+0xc000] ;  /* 0x00c00000e8bc783b */ /* 0x000fee0000000200 */
[C---:B-1----:R-:W-:Y:S08]  /*9d40*/  HMMA.16816.F32.BF16 R168, R28.reuse, R184, R168 ;  /* 0x000000b81ca8723c */ /* 0x042ff000000418a8 */
[----:B------:R-:W-:Y:S01]  /*9d50*/  HMMA.16816.F32.BF16 R164, R28, R186, R164 ;  /* 0x000000ba1ca4723c */ /* 0x000fe200000418a4 */
[----:B------:R-:W1:Y:S04]  /*9d60*/  LDSM.16.M88.4 R28, [R211] ;  /* 0x00000000d31c783b */ /* 0x000e680000000200 */
[----:B------:R-:W4:Y:S03]  /*9d70*/  LDSM.16.M88.4 R184, [R233+0x17800] ;  /* 0x01780000e9b8783b */ /* 0x000f260000000200 */
[C---:B--2---:R-:W-:Y:S08]  /*9d80*/  HMMA.16816.F32.BF16 R4, R20.reuse, R32, R4 ;  /* 0x000000201404723c */ /* 0x044ff00000041804 */
[C---:B------:R-:W-:Y:S01]  /*9d90*/  HMMA.16816.F32.BF16 R12, R20.reuse, R34, R12 ;  /* 0x00000022140c723c */ /* 0x040fe2000004180c */
[----:B------:R-:W-:Y:S07]  /*9da0*/  LDSM.16.M88.4 R32, [R230+0xc000] ;  /* 0x00c00000e620783b */ /* 0x000fee0000000200 */
[C---:B---3--:R-:W-:Y:S08]  /*9db0*/  HMMA.16816.F32.BF16 R24, R20.reuse, R16, R24 ;  /* 0x000000101418723c */ /* 0x048ff00000041818 */
[C---:B------:R-:W-:Y:S01]  /*9dc0*/  HMMA.16816.F32.BF16 R180, R20.reuse, R18, R180 ;  /* 0x0000001214b4723c */ /* 0x040fe200000418b4 */
[----:B------:R-:W2:Y:S07]  /*9dd0*/  LDSM.16.M88.4 R16, [R227+0x16000] ;  /* 0x01600000e310783b */ /* 0x000eae0000000200 */
[----:B-----5:R-:W-:Y:S08]  /*9de0*/  HMMA.16816.F32.BF16 R176, R20, R192, R176 ;  /* 0x000000c014b0723c */ /* 0x020ff000000418b0 */
[C---:B-1----:R-:W-:Y:S08]  /*9df0*/  HMMA.16816.F32.BF16 R4, R188.reuse, R28, R4 ;  /* 0x0000001cbc04723c */ /* 0x042ff00000041804 */
[----:B------:R-:W-:Y:S01]  /*9e00*/  HMMA.16816.F32.BF16 R12, R188, R30, R12 ;  /* 0x0000001ebc0c723c */ /* 0x000fe2000004180c */
[----:B------:R-:W-:Y:S07]  /*9e10*/  LDSM.16.M88.4 R28, [R227+0x16800] ;  /* 0x01680000e31c783b */ /* 0x000fee0000000200 */
[C---:B------:R-:W-:Y:S01]  /*9e20*/  HMMA.16816.F32.BF16 R172, R20.reuse, R194, R172 ;  /* 0x000000c214ac723c */ /* 0x040fe200000418ac */
[----:B------:R-:W-:Y:S07]  /*9e30*/  LDSM.16.M88.4 R192, [R220+0x6000] ;  /* 0x00600000dcc0783b */ /* 0x000fee0000000200 */
[C---:B----4-:R-:W-:Y:S08]  /*9e40*/  HMMA.16816.F32.BF16 R168, R20.reuse, R184, R168 ;  /* 0x000000b814a8723c */ /* 0x050ff000000418a8 */
[----:B------:R-:W-:Y:S01]  /*9e50*/  HMMA.16816.F32.BF16 R164, R20, R186, R164 ;  /* 0x000000ba14a4723c */ /* 0x000fe200000418a4 */
[----:B------:R-:W1:Y:S04]  /*9e60*/  LDSM.16.M88.4 R20, [R229+0xc000] ;  /* 0x00c00000e514783b */ /* 0x000e680000000200 */
[----:B------:R-:W3:Y:S03]  /*9e70*/  LDSM.16.M88.4 R184, [R209] ;  /* 0x00000000d1b8783b */ /* 0x000ee60000000200 */
[C---:B--2---:R-:W-:Y:S08]  /*9e80*/  HMMA.16816.F32.BF16 R4, R32.reuse, R16, R4 ;  /* 0x000000102004723c */ /* 0x044ff00000041804 */
[----:B------:R-:W-:Y:S01]  /*9e90*/  HMMA.16816.F32.BF16 R12, R32, R18, R12 ;  /* 0x00000012200c723c */ /* 0x000fe2000004180c */
[----:B------:R-:W2:Y:S07]  /*9ea0*/  LDSM.16.M88.4 R16, [R220+0x6800] ;  /* 0x00680000dc10783b */ /* 0x000eae0000000200 */
[C---:B------:R-:W-:Y:S08]  /*9eb0*/  HMMA.16816.F32.BF16 R24, R188.reuse, R196, R24 ;  /* 0x000000c4bc18723c */ /* 0x040ff00000041818 */
[----:B------:R-:W-:Y:S08]  /*9ec0*/  HMMA.16816.F32.BF16 R180, R188, R198, R180 ;  /* 0x000000c6bcb4723c */ /* 0x000ff000000418b4 */
[C---:B-1----:R-:W-:Y:S08]  /*9ed0*/  HMMA.16816.F32.BF16 R4, R20.reuse, R192, R4 ;  /* 0x000000c01404723c */ /* 0x042ff00000041804 */
[----:B------:R-:W-:Y:S01]  /*9ee0*/  HMMA.16816.F32.BF16 R12, R20, R194, R12 ;  /* 0x000000c2140c723c */ /* 0x000fe2000004180c */
[----:B------:R-:W1:Y:S07]  /*9ef0*/  LDSM.16.M88.4 R192, [R227+0x17000] ;  /* 0x01700000e3c0783b */ /* 0x000e6e0000000200 */
[----:B------:R-:W-:Y:S08]  /*9f00*/  HMMA.16816.F32.BF16 R24, R32, R28, R24 ;  /* 0x0000001c2018723c */ /* 0x000ff00000041818 */
[----:B---3--:R-:W-:Y:S01]  /*9f10*/  HMMA.16816.F32.BF16 R176, R188, R184, R176 ;  /* 0x000000b8bcb0723c */ /* 0x008fe200000418b0 */
[----:B------:R-:W-:-:S02]  /*9f20*/  FMUL.FTZ R3, R4, c[0x0][0x2ec] ;  /* 0x0000bb0004037a20 */ /* 0x000fc40000410000 */
[----:B------:R-:W-:Y:S02]  /*9f30*/  FMUL.FTZ R10, R5, c[0x0][0x2ec] ;  /* 0x0000bb00050a7a20 */ /* 0x000fe40000410000 */
[----:B------:R-:W-:Y:S02]  /*9f40*/  FMUL.FTZ R11, R6, c[0x0][0x2ec] ;  /* 0x0000bb00060b7a20 */ /* 0x000fe40000410000 */
[----:B------:R-:W-:Y:S01]  /*9f50*/  FMUL.FTZ R184, R7, c[0x0][0x2ec] ;  /* 0x0000bb0007b87a20 */ /* 0x000fe20000410000 */
[----:B------:R-:W-:Y:S01]  /*9f60*/  HMMA.16816.F32.BF16 R172, R188, R186, R172 ;  /* 0x000000babcac723c */ /* 0x000fe200000418ac */
[----:B------:R-:W3:Y:S01]  /*9f70*/  LDSM.16.M88.4 R4, [R208] ;  /* 0x00000000d004783b */ /* 0x000ee20000000200 */
[----:B------:R-:W-:Y:S01]  /*9f80*/  FMUL.FTZ R12, R12, c[0x0][0x2ec] ;  /* 0x0000bb000c0c7a20 */ /* 0x000fe20000410000 */
[----:B------:R-:W4:Y:S04]  /*9f90*/  MUFU.TANH R3, R3 ;  /* 0x0000000300037308 */ /* 0x000f280000002400 */
[----:B------:R-:W-:Y:S01]  /*9fa0*/  FMUL.FTZ R187, R14, c[0x0][0x2ec] ;  /* 0x0000bb000ebb7a20 */ /* 0x000fe20000410000 */
[----:B--2---:R-:W-:Y:S03]  /*9fb0*/  HMMA.16816.F32.BF16 R24, R20, R16, R24 ;  /* 0x000000101418723c */ /* 0x004fe60000041818 */
[----:B------:R2:W2:Y:S04]  /*9fc0*/  MUFU.TANH R185, R12 ;  /* 0x0000000c00b97308 */ /* 0x0004a80000002400 */
[----:B------:R-:W-:Y:S01]  /*9fd0*/  FMUL.FTZ R16, R13, c[0x0][0x2ec] ;  /* 0x0000bb000d107a20 */ /* 0x000fe20000410000 */
[C---:B------:R-:W-:Y:S01]  /*9fe0*/  HMMA.16816.F32.BF16 R180, R32.reuse, R30, R180 ;  /* 0x0000001e20b4723c */ /* 0x040fe200000418b4 */
[----:B------:R-:W5:Y:S02]  /*9ff0*/  LDSM.16.M88.4 R28, [R220+0x7000] ;  /* 0x00700000dc1c783b */ /* 0x000f640000000200 */
[----:B------:R3:W3:Y:S05]  /*a000*/  MUFU.TANH R186, R16 ;  /* 0x0000001000ba7308 */ /* 0x0006ea0000002400 */
[C---:B-1----:R-:W-:Y:S03]  /*a010*/  HMMA.16816.F32.BF16 R176, R32.reuse, R192, R176 ;  /* 0x000000c020b0723c */ /* 0x042fe600000418b0 */
[----:B------:R-:W1:Y:S04]  /*a020*/  MUFU.TANH R10, R10 ;  /* 0x0000000a000a7308 */ /* 0x000e680000002400 */
[----:B------:R-:W-:Y:S01]  /*a030*/  FMUL.FTZ R192, R15, c[0x0][0x2ec] ;  /* 0x0000bb000fc07a20 */ /* 0x000fe20000410000 */
[----:B------:R-:W-:Y:S01]  /*a040*/  HMMA.16816.F32.BF16 R172, R32, R194, R172 ;  /* 0x000000c220ac723c */ /* 0x000fe200000418ac */
[----:B--2---:R-:W2:Y:S01]  /*a050*/  LDSM.16.M88.4 R12, [R227+0x17800] ;  /* 0x01780000e30c783b */ /* 0x004ea20000000200 */
[----:B------:R-:W-:Y:S01]  /*a060*/  FMUL.FTZ R193, R24, c[0x0][0x2ec] ;  /* 0x0000bb0018c17a20 */ /* 0x000fe20000410000 */
[----:B------:R-:W1:Y:S01]  /*a070*/  MUFU.TANH R11, R11 ;  /* 0x0000000b000b7308 */ /* 0x000e620000002400 */
[----:B------:R-:W-:-:S04]  /*a080*/  FMUL.FTZ R24, R25, c[0x0][0x2ec] ;  /* 0x0000bb0019187a20 */ /* 0x000fc80000410000 */
[----:B------:R-:W-:Y:S01]  /*a090*/  HMMA.16816.F32.BF16 R180, R20, R18, R180 ;  /* 0x0000001214b4723c */ /* 0x000fe200000418b4 */
[----:B---3--:R-:W3:Y:S01]  /*a0a0*/  LDSM.16.M88.4 R16, [R220+0x7800] ;  /* 0x00780000dc10783b */ /* 0x008ee20000000200 */
[----:B------:R-:W-:-:S04]  /*a0b0*/  DEPBAR.LE SB0, 0x0 ;  /* 0x000080000000791a */ /* 0x000fc80000000000 */
[----:B------:R-:W1:Y:S02]  /*a0c0*/  MUFU.TANH R184, R184 ;  /* 0x000000b800b87308 */ /* 0x000e640000002400 */
[C---:B------:R-:W-:Y:S06]  /*a0d0*/  HMMA.16816.F32.BF16 R168, R188.reuse, R4, R168 ;  /* 0x00000004bca8723c */ /* 0x040fec00000418a8 */
[----:B------:R-:W1:Y:S01]  /*a0e0*/  MUFU.TANH R187, R187 ;  /* 0x000000bb00bb7308 */ /* 0x000e620000002400 */
[----:B------:R-:W-:Y:S01]  /*a0f0*/  FMUL.FTZ R5, R27, c[0x0][0x2ec] ;  /* 0x0000bb001b057a20 */ /* 0x000fe20000410000 */
[----:B------:R-:W-:Y:S01]  /*a100*/  HMMA.16816.F32.BF16 R164, R188, R6, R164 ;  /* 0x00000006bca4723c */ /* 0x000fe200000418a4 */
[----:B------:R-:W-:-:S05]  /*a110*/  FMUL.FTZ R4, R26, c[0x0][0x2ec] ;  /* 0x0000bb001a047a20 */ /* 0x000fca0000410000 */
[----:B------:R-:W1:Y:S02]  /*a120*/  MUFU.TANH R192, R192 ;  /* 0x000000c000c07308 */ /* 0x000e640000002400 */
[C---:B-----5:R-:W-:Y:S01]  /*a130*/  HMMA.16816.F32.BF16 R176, R20.reuse, R28, R176 ;  /* 0x0000001c14b0723c */ /* 0x060fe200000418b0 */
[----:B------:R-:W-:Y:S02]  /*a140*/  FMUL.FTZ R27, R180, c[0x0][0x2ec] ;  /* 0x0000bb00b41b7a20 */ /* 0x000fe40000410000 */
[----:B------:R-:W-:Y:S02]  /*a150*/  FMUL.FTZ R25, R181, c[0x0][0x2ec] ;  /* 0x0000bb00b5197a20 */ /* 0x000fe40000410000 */
[----:B------:R-:W-:Y:S01]  /*a160*/  FMUL.FTZ R6, R183, c[0x0][0x2ec] ;  /* 0x0000bb00b7067a20 */ /* 0x000fe20000410000 */
[----:B------:R-:W1:Y:S01]  /*a170*/  MUFU.TANH R193, R193 ;  /* 0x000000c100c17308 */ /* 0x000e620000002400 */
[----:B------:R-:W-:Y:S01]  /*a180*/  FMUL.FTZ R182, R182, c[0x0][0x2ec] ;  /* 0x0000bb00b6b67a20 */ /* 0x000fe20000410000 */
[----:B------:R-:W-:Y:S06]  /*a190*/  HMMA.16816.F32.BF16 R172, R20, R30, R172 ;  /* 0x0000001e14ac723c */ /* 0x000fec00000418ac */
[----:B------:R-:W1:Y:S02]  /*a1a0*/  MUFU.TANH R24, R24 ;  /* 0x0000001800187308 */ /* 0x000e640000002400 */
[C---:B--2---:R-:W-:Y:S06]  /*a1b0*/  HMMA.16816.F32.BF16 R168, R32.reuse, R12, R168 ;  /* 0x0000000c20a8723c */ /* 0x044fec00000418a8 */
[----:B------:R-:W2:Y:S02]  /*a1c0*/  MUFU.TANH R4, R4 ;  /* 0x0000000400047308 */ /* 0x000ea40000002400 */
[----:B------:R-:W-:Y:S01]  /*a1d0*/  HMMA.16816.F32.BF16 R164, R32, R14, R164 ;  /* 0x0000000e20a4723c */ /* 0x000fe200000418a4 */
        /* <DEDUP_REMOVED lines=8> */
[----:B------:R1:W1:Y:S01]  /*a260*/  MUFU.TANH R197, R179 ;  /* 0x000000b300c57308 */ /* 0x0002620000002400 */
[----:B------:R-:W-:Y:S01]  /*a270*/  FMUL.FTZ R172, R172, c[0x0][0x2ec] ;  /* 0x0000bb00acac7a20 */ /* 0x000fe20000410000 */
[C---:B---3--:R-:W-:Y:S06]  /*a280*/  HMMA.16816.F32.BF16 R168, R20.reuse, R16, R168 ;  /* 0x0000001014a8723c */ /* 0x048fec00000418a8 */
[----:B------:R3:W1:Y:S02]  /*a290*/  MUFU.TANH R201, R173 ;  /* 0x000000ad00c97308 */ /* 0x0006640000002400 */
[----:B------:R-:W-:Y:S06]  /*a2a0*/  HMMA.16816.F32.BF16 R164, R20, R18, R164 ;  /* 0x0000001214a4723c */ /* 0x000fec00000418a4 */
[----:B------:R-:W1:Y:S08]  /*a2b0*/  MUFU.TANH R5, R5 ;  /* 0x0000000500057308 */ /* 0x000e700000002400 */
[----:B------:R-:W1:Y:S02]  /*a2c0*/  MUFU.TANH R27, R27 ;  /* 0x0000001b001b7308 */ /* 0x000e640000002400 */
[----:B------:R-:W-:-:S02]  /*a2d0*/  FMUL.FTZ R14, R168, c[0x0][0x2ec] ;  /* 0x0000bb00a80e7a20 */ /* 0x000fc40000410000 */
[----:B------:R-:W-:Y:S02]  /*a2e0*/  FMUL.FTZ R12, R169, c[0x0][0x2ec] ;  /* 0x0000bb00a90c7a20 */ /* 0x000fe40000410000 */
[----:B------:R-:W-:Y:S02]  /*a2f0*/  FMUL.FTZ R170, R170, c[0x0][0x2ec] ;  /* 0x0000bb00aaaa7a20 */ /* 0x000fe40000410000 */
[----:B------:R-:W-:Y:S01]  /*a300*/  FMUL.FTZ R171, R171, c[0x0][0x2ec] ;  /* 0x0000bb00abab7a20 */ /* 0x000fe20000410000 */
[----:B------:R-:W1:Y:S01]  /*a310*/  MUFU.TANH R25, R25 ;  /* 0x0000001900197308 */ /* 0x000e620000002400 */
[----:B------:R-:W-:Y:S02]  /*a320*/  FMUL.FTZ R164, R164, c[0x0][0x2ec] ;  /* 0x0000bb00a4a47a20 */ /* 0x000fe40000410000 */
[----:B------:R-:W-:Y:S02]  /*a330*/  FMUL.FTZ R165, R165, c[0x0][0x2ec] ;  /* 0x0000bb00a5a57a20 */ /* 0x000fe40000410000 */
[----:B------:R-:W-:-:S02]  /*a340*/  FMUL.FTZ R166, R166, c[0x0][0x2ec] ;  /* 0x0000bb00a6a67a20 */ /* 0x000fc40000410000 */
[----:B------:R-:W-:Y:S01]  /*a350*/  FMUL.FTZ R167, R167, c[0x0][0x2ec] ;  /* 0x0000bb00a7a77a20 */ /* 0x000fe20000410000 */
[----:B------:R3:W1:Y:S08]  /*a360*/  MUFU.TANH R195, R182 ;  /* 0x000000b600c37308 */ /* 0x0006700000002400 */
[----:B------:R-:W1:Y:S08]  /*a370*/  MUFU.TANH R6, R6 ;  /* 0x0000000600067308 */ /* 0x000e700000002400 */
[----:B------:R3:W1:Y:S08]  /*a380*/  MUFU.TANH R207, R176 ;  /* 0x000000b000cf7308 */ /* 0x0006700000002400 */
[----:B------:R3:W1:Y:S08]  /*a390*/  MUFU.TANH R199, R178 ;  /* 0x000000b200c77308 */ /* 0x0006700000002400 */
[----:B------:R3:W1:Y:S08]  /*a3a0*/  MUFU.TANH R203, R172 ;  /* 0x000000ac00cb7308 */ /* 0x0006700000002400 */
[----:B------:R-:W1:Y:S08]  /*a3b0*/  MUFU.TANH R35, R35 ;  /* 0x0000002300237308 */ /* 0x000e700000002400 */
        /* <DEDUP_REMOVED lines=8> */
[----:B------:R3:W1:Y:S01]  /*a440*/  MUFU.TANH R173, R167 ;  /* 0x000000a700ad7308 */ /* 0x0006620000002400 */
[----:B------:R-:W-:Y:S06]  /*a450*/  BAR.SYNC.DEFER_BLOCKING 0x0 ;  /* 0x0000000000007b1d */ /* 0x000fec0000010000 */
[----:B------:R-:W-:Y:S05]  /*a460*/  @!P0 BRA `(.L_x_1721) ;  /* 0x000001c000008947 */ /* 0x000fea0003800000 */
[----:B--2-4-:R-:W-:Y:S02]  /*a470*/  UIADD3 UR12, UR8, -0x4, URZ ;  /* 0xfffffffc080c7890 */ /* 0x014fe4000fffe03f */
        /* <DEDUP_REMOVED lines=27> */
.L_x_1721:
[----:B--2-4-:R-:W-:-:S04]  /*a630*/  MOV R7, UR15 ;  /* 0x0000000f00077c02 */ /* 0x014fc80008000f00 */
[----:B------:R-:W-:-:S04]  /*a640*/  LEA R16, R7, R246, 0x6 ;  /* 0x000000f607107211 */ /* 0x000fc800078e30ff */
[C---:B------:R-:W-:Y:S02]  /*a650*/  IADD3 R13, R16.reuse, 0x1, RZ ;  /* 0x00000001100d7810 */ /* 0x040fe40007ffe0ff */
[----:B------:R-:W-:Y:S02]  /*a660*/  IADD3 R7, R16, 0x8, RZ ;  /* 0x0000000810077810 */ /* 0x000fe40007ffe0ff */
[C---:B------:R-:W-:Y:S02]  /*a670*/  ISETP.GE.AND P2, PT, R13.reuse, R242, PT ;  /* 0x000000f20d00720c */ /* 0x040fe40003f46270 */
[----:B------:R-:W-:Y:S02]  /*a680*/  ISETP.GE.AND P5, PT, R13, R240, PT ;  /* 0x000000f00d00720c */ /* 0x000fe40003fa6270 */
        /* <DEDUP_REMOVED lines=8> */
[C---:B------:R-:W-:Y:S02]  /*a710*/  ISETP.LT.OR P3, PT, R16.reuse, R243, P3 ;  /* 0x000000f31000720c */ /* 0x040fe40001f61670 */
[C---:B------:R-:W-:Y:S02]  /*a720*/  ISETP.LT.OR P6, PT, R16.reuse, R241, P6 ;  /* 0x000000f11000720c */ /* 0x040fe400037c1670 */
[C---:B------:R-:W-:Y:S02]  /*a730*/  IADD3 R13, R16.reuse, 0x9, RZ ;  /* 0x00000009100d7810 */ /* 0x040fe40007ffe0ff */
[----:B------:R-:W-:Y:S02]  /*a740*/  IADD3 R7, R16, 0x10, RZ ;  /* 0x0000001010077810 */ /* 0x000fe40007ffe0ff */
[----:B------:R-:W-:Y:S02]  /*a750*/  FSEL R3, R3, -INF , !P3 ;  /* 0xff80000003037808 */ /* 0x000fe40005800000 */
[----:B-1----:R-:W-:-:S02]  /*a760*/  FSEL R11, R11, -INF , !P6 ;  /* 0xff8000000b0b7808 */ /* 0x002fc40007000000 */
[----:B------:R-:W-:Y:S02]  /*a770*/  FSEL R17, R10, -INF , !P2 ;  /* 0xff8000000a117808 */ /* 0x000fe40005000000 */
[C---:B------:R-:W-:Y:S02]  /*a780*/  ISETP.GE.AND P0, PT, R13.reuse, R242, PT ;  /* 0x000000f20d00720c */ /* 0x040fe40003f06270 */
[----:B------:R-:W-:Y:S02]  /*a790*/  ISETP.GE.AND P3, PT, R13, R240, PT ;  /* 0x000000f00d00720c */ /* 0x000fe40003f66270 */
[C---:B------:R-:W-:Y:S02]  /*a7a0*/  ISETP.GE.AND P6, PT, R7.reuse, R242, PT ;  /* 0x000000f20700720c */ /* 0x040fe40003fc6270 */
[----:B------:R-:W-:Y:S02]  /*a7b0*/  ISETP.GE.AND P2, PT, R7, R240, PT ;  /* 0x000000f00700720c */ /* 0x000fe40003f46270 */
[----:B------:R-:W-:-:S02]  /*a7c0*/  IADD3 R10, R16, 0x11, RZ ;  /* 0x00000011100a7810 */ /* 0x000fc40007ffe0ff */
[C---:B------:R-:W-:Y:S02]  /*a7d0*/  ISETP.LT.OR P0, PT, R13.reuse, R243, P0 ;  /* 0x000000f30d00720c */ /* 0x040fe40000701670 */
[----:B------:R-:W-:Y:S02]  /*a7e0*/  ISETP.LT.OR P3, PT, R13, R241, P3 ;  /* 0x000000f10d00720c */ /* 0x000fe40001f61670 */
[C---:B------:R-:W-:Y:S02]  /*a7f0*/  ISETP.LT.OR P6, PT, R7.reuse, R243, P6 ;  /* 0x000000f30700720c */ /* 0x040fe400037c1670 */
[----:B------:R-:W-:Y:S02]  /*a800*/  ISETP.LT.OR P2, PT, R7, R241, P2 ;  /* 0x000000f10700720c */ /* 0x000fe40001741670 */
[----:B------:R-:W-:Y:S02]  /*a810*/  IADD3 R7, R16, 0x18, RZ ;  /* 0x0000001810077810 */ /* 0x000fe40007ffe0ff */
[----:B------:R-:W-:-:S02]  /*a820*/  FSEL R13, R184, -INF , !P5 ;  /* 0xff800000b80d7808 */ /* 0x000fc40006800000 */
[----:B------:R-:W-:Y:S02]  /*a830*/  FSEL R21, R185, -INF , !P1 ;  /* 0xff800000b9157808 */ /* 0x000fe40004800000 */
[C---:B------:R-:W-:Y:S02]  /*a840*/  ISETP.GE.AND P5, PT, R10.reuse, R242, PT ;  /* 0x000000f20a00720c */ /* 0x040fe40003fa6270 */
[----:B------:R-:W-:Y:S02]  /*a850*/  ISETP.GE.AND P1, PT, R10, R240, PT ;  /* 0x000000f00a00720c */ /* 0x000fe40003f26270 */
[----:B------:R-:W-:Y:S02]  /*a860*/  FSEL R15, R187, -INF , !P4 ;  /* 0xff800000bb0f7808 */ /* 0x000fe40006000000 */
[----:B------:R-:W-:Y:S02]  /*a870*/  FSEL R19, R186, -INF , !P0 ;  /* 0xff800000ba137808 */ /* 0x000fe40004000000 */
[----:B------:R-:W-:-:S02]  /*a880*/  ISETP.GE.AND P4, PT, R7, R242, PT ;  /* 0x000000f20700720c */ /* 0x000fc40003f86270 */
[C---:B------:R-:W-:Y:S02]  /*a890*/  ISETP.GE.AND P0, PT, R7.reuse, R240, PT ;  /* 0x000000f00700720c */ /* 0x040fe40003f06270 */
[C---:B------:R-:W-:Y:S02]  /*a8a0*/  ISETP.LT.OR P5, PT, R10.reuse, R243, P5 ;  /* 0x000000f30a00720c */ /* 0x040fe40002fa1670 */
[----:B------:R-:W-:Y:S02]  /*a8b0*/  ISETP.LT.OR P1, PT, R10, R241, P1 ;  /* 0x000000f10a00720c */ /* 0x000fe40000f21670 */
[----:B------:R-:W-:Y:S02]  /*a8c0*/  IADD3 R10, R16, 0x19, RZ ;  /* 0x00000019100a7810 */ /* 0x000fe40007ffe0ff */
[C---:B------:R-:W-:Y:S02]  /*a8d0*/  ISETP.LT.OR P4, PT, R7.reuse, R243, P4 ;  /* 0x000000f30700720c */ /* 0x040fe40002781670 */
[----:B------:R-:W-:-:S02]  /*a8e0*/  ISETP.LT.OR P0, PT, R7, R241, P0 ;  /* 0x000000f10700720c */ /* 0x000fc40000701670 */
[----:B------:R-:W-:Y:S02]  /*a8f0*/  FSEL R7, R192, -INF , !P3 ;  /* 0xff800000c0077808 */ /* 0x000fe40005800000 */
[----:B------:R-:W-:Y:S02]  /*a900*/  FSEL R191, R193, -INF , !P6 ;  /* 0xff800000c1bf7808 */ /* 0x000fe40007000000 */
[C---:B------:R-:W-:Y:S02]  /*a910*/  ISETP.GE.AND P3, PT, R10.reuse, R242, PT ;  /* 0x000000f20a00720c */ /* 0x040fe40003f66270 */
[C---:B------:R-:W-:Y:S02]  /*a920*/  ISETP.GE.AND P6, PT, R10.reuse, R240, PT ;  /* 0x000000f00a00720c */ /* 0x040fe40003fc6270 */
[C---:B------:R-:W-:Y:S02]  /*a930*/  ISETP.LT.OR P3, PT, R10.reuse, R243, P3 ;  /* 0x000000f30a00720c */ /* 0x040fe40001f61670 */
[----:B------:R-:W-:-:S02]  /*a940*/  ISETP.LT.OR P6, PT, R10, R241, P6 ;  /* 0x000000f10a00720c */ /* 0x000fc400037c1670 */
[----:B------:R-:W-:Y:S02]  /*a950*/  IADD3 R10, R16, 0x21, RZ ;  /* 0x00000021100a7810 */ /* 0x000fe40007ffe0ff */
[----:B------:R-:W-:Y:S02]  /*a960*/  FSEL R29, R5, -INF , !P1 ;  /* 0xff800000051d7808 */ /* 0x000fe40004800000 */
[----:B------:R-:W-:Y:S02]  /*a970*/  FSEL R27, R27, -INF , !P4 ;  /* 0xff8000001b1b7808 */ /* 0x000fe40006000000 */
[C---:B------:R-:W-:Y:S02]  /*a980*/  ISETP.GE.AND P1, PT, R10.reuse, R242, PT ;  /* 0x000000f20a00720c */ /* 0x040fe40003f26270 */
[C---:B------:R-:W-:Y:S02]  /*a990*/  ISETP.GE.AND P4, PT, R10.reuse, R240, PT ;  /* 0x000000f00a00720c */ /* 0x040fe40003f86270 */
[----:B------:R-:W-:-:S02]  /*a9a0*/  ISETP.LT.OR P1, PT, R10, R243, P1 ;  /* 0x000000f30a00720c */ /* 0x000fc40000f21670 */
[----:B------:R-:W-:Y:S02]  /*a9b0*/  ISETP.LT.OR P4, PT, R10, R241, P4 ;  /* 0x000000f10a00720c */ /* 0x000fe40002781670 */
[----:B------:R-:W-:Y:S02]  /*a9c0*/  FMNMX.FTZ R10, R2, R3, !PT ;  /* 0x00000003020a7209 */ /* 0x000fe40007810000 */
[----:B------:R-:W-:Y:S02]  /*a9d0*/  FSEL R32, R6, -INF , !P6 ;  /* 0xff80000006207808 */ /* 0x000fe40007000000 */
        /* <DEDUP_REMOVED lines=8> */
[----:B------:R-:W-:-:S02]  /*aa60*/  ISETP.GE.AND P2, PT, R18, R242, PT ;  /* 0x000000f21200720c */ /* 0x000fc40003f46270 */
[----:B------:R-:W-:Y:S02]  /*aa70*/  FMNMX.FTZ R10, R189, R10, !PT ;  /* 0x0000000abd0a7209 */ /* 0x000fe40007810000 */
[----:B------:R-:W-:Y:S02]  /*aa80*/  FMNMX.FTZ R6, R13, R6, !PT ;  /* 0x000000060d067209 */ /* 0x000fe40007810000 */
[----:B------:R-:W-:Y:S02]  /*aa90*/  IADD3 R4, R16, 0x28, RZ ;  /* 0x0000002810047810 */ /* 0x000fe40007ffe0ff */
[----:B------:R-:W-:Y:S02]  /*aaa0*/  ISETP.LT.OR P2, PT, R18, R243, P2 ;  /* 0x000000f31200720c */ /* 0x000fe40001741670 */
[----:B------:R-:W-:Y:S02]  /*aab0*/  FSEL R25, R25, -INF , !P3 ;  /* 0xff80000019197808 */ /* 0x000fe40005800000 */
[----:B------:R-:W-:-:S02]  /*aac0*/  FMNMX.FTZ R10, R27, R10, !PT ;  /* 0x0000000a1b0a7209 */ /* 0x000fc40007810000 */
[----:B------:R-:W-:Y:S02]  /*aad0*/  FSEL R195, R195, -INF , !P0 ;  /* 0xff800000c3c37808 */ /* 0x000fe40004000000 */
[----:B------:R-:W-:Y:S02]  /*aae0*/  FMNMX.FTZ R6, R15, R6, !PT ;  /* 0x000000060f067209 */ /* 0x000fe40007810000 */
[----:B------:R-:W-:Y:S02]  /*aaf0*/  ISETP.GE.AND P5, PT, R18, R240, PT ;  /* 0x000000f01200720c */ /* 0x000fe40003fa6270 */
[C---:B------:R-:W-:Y:S02]  /*ab00*/  ISETP.GE.AND P0, PT, R4.reuse, R242, PT ;  /* 0x000000f20400720c */ /* 0x040fe40003f06270 */
[----:B------:R-:W-:Y:S02]  /*ab10*/  ISETP.GE.AND P3, PT, R4, R240, PT ;  /* 0x000000f00400720c */ /* 0x000fe40003f66270 */
[----:B------:R-:W-:-:S02]  /*ab20*/  IADD3 R5, R16, 0x29, RZ ;  /* 0x0000002910057810 */ /* 0x000fc40007ffe0ff */
[----:B------:R-:W-:Y:S02]  /*ab30*/  FSEL R207, R207, -INF , !P2 ;  /* 0xff800000cfcf7808 */ /* 0x000fe40005000000 */
[----:B------:R-:W-:Y:S02]  /*ab40*/  FMNMX.FTZ R10, R25, R10, !PT ;  /* 0x0000000a190a7209 */ /* 0x000fe40007810000 */
[----:B------:R-:W-:Y:S02]  /*ab50*/  FMNMX.FTZ R6, R7, R6, !PT ;  /* 0x0000000607067209 */ /* 0x000fe40007810000 */
[----:B------:R-:W-:Y:S02]  /*ab60*/  ISETP.LT.OR P5, PT, R18, R241, P5 ;  /* 0x000000f11200720c */ /* 0x000fe40002fa1670 */
[C---:B------:R-:W-:Y:S02]  /*ab70*/  ISETP.LT.OR P0, PT, R4.reuse, R243, P0 ;  /* 0x000000f30400720c */ /* 0x040fe40000701670 */
[----:B------:R-:W-:-:S02]  /*ab80*/  ISETP.LT.OR P3, PT, R4, R241, P3 ;  /* 0x000000f10400720c */ /* 0x000fc40001f61670 */
[----:B------:R-:W-:Y:S02]  /*ab90*/  IADD3 R4, R16, 0x30, RZ ;  /* 0x0000003010047810 */ /* 0x000fe40007ffe0ff */
[C---:B------:R-:W-:Y:S02]  /*aba0*/  ISETP.GE.AND P6, PT, R5.reuse, R242, PT ;  /* 0x000000f20500720c */ /* 0x040fe40003fc6270 */
[----:B------:R-:W-:Y:S02]  /*abb0*/  ISETP.GE.AND P2, PT, R5, R240, PT ;  /* 0x000000f00500720c */ /* 0x000fe40003f46270 */
[----:B------:R-:W-:Y:S02]  /*abc0*/  FSEL R205, R205, -INF , !P1 ;  /* 0xff800000cdcd7808 */ /* 0x000fe40004800000 */
[----:B------:R-:W-:Y:S02]  /*abd0*/  FMNMX.FTZ R10, R207, R10, !PT ;  /* 0x0000000acf0a7209 */ /* 0x000fe40007810000 */
[----:B------:R-:W-:-:S02]  /*abe0*/  FMNMX.FTZ R6, R31, R6, !PT ;  /* 0x000000061f067209 */ /* 0x000fc40007810000 */
[----:B------:R-:W-:Y:S02]  /*abf0*/  FSEL R199, R199, -INF , !P5 ;  /* 0xff800000c7c77808 */ /* 0x000fe40006800000 */
[C---:B------:R-:W-:Y:S02]  /*ac00*/  ISETP.GE.AND P5, PT, R4.reuse, R242, PT ;  /* 0x000000f20400720c */ /* 0x040fe40003fa6270 */
[----:B------:R-:W-:Y:S02]  /*ac10*/  ISETP.GE.AND P1, PT, R4, R240, PT ;  /* 0x000000f00400720c */ /* 0x000fe40003f26270 */
[C---:B------:R-:W-:Y:S02]  /*ac20*/  ISETP.LT.OR P6, PT, R5.reuse, R243, P6 ;  /* 0x000000f30500720c */ /* 0x040fe400037c1670 */
[----:B------:R-:W-:Y:S02]  /*ac30*/  ISETP.LT.OR P2, PT, R5, R241, P2 ;  /* 0x000000f10500720c */ /* 0x000fe40001741670 */
[----:B------:R-:W-:-:S02]  /*ac40*/  IADD3 R5, R16, 0x31, RZ ;  /* 0x0000003110057810 */ /* 0x000fc40007ffe0ff */
[----:B------:R-:W-:Y:S02]  /*ac50*/  FSEL R203, R203, -INF , !P0 ;  /* 0xff800000cbcb7808 */ /* 0x000fe40004000000 */
[----:B------:R-:W-:Y:S02]  /*ac60*/  FMNMX.FTZ R10, R205, R10, !PT ;  /* 0x0000000acd0a7209 */ /* 0x000fe40007810000 */
[----:B------:R-:W-:Y:S02]  /*ac70*/  FMNMX.FTZ R6, R29, R6, !PT ;  /* 0x000000061d067209 */ /* 0x000fe40007810000 */
[C---:B------:R-:W-:Y:S02]  /*ac80*/  ISETP.LT.OR P5, PT, R4.reuse, R243, P5 ;  /* 0x000000f30400720c */ /* 0x040fe40002fa1670 */
[----:B------:R-:W-:Y:S02]  /*ac90*/  ISETP.LT.OR P1, PT, R4, R241, P1 ;  /* 0x000000f10400720c */ /* 0x000fe40000f21670 */
[----:B------:R-:W-:-:S02]  /*aca0*/  FSEL R197, R197, -INF , !P4 ;  /* 0xff800000c5c57808 */ /* 0x000fc40006000000 */
[----:B------:R-:W-:Y:S02]  /*acb0*/  IADD3 R4, R16, 0x38, RZ ;  /* 0x0000003810047810 */ /* 0x000fe40007ffe0ff */
[----:B------:R-:W-:Y:S02]  /*acc0*/  ISETP.GE.AND P4, PT, R5, R242, PT ;  /* 0x000000f20500720c */ /* 0x000fe40003f86270 */
[----:B------:R-:W-:Y:S02]  /*acd0*/  FSEL R201, R201, -INF , !P6 ;  /* 0xff800000c9c97808 */ /* 0x000fe40007000000 */
[----:B------:R-:W-:Y:S02]  /*ace0*/  FMNMX.FTZ R10, R203, R10, !PT ;  /* 0x0000000acb0a7209 */ /* 0x000fe40007810000 */
[----:B------:R-:W-:Y:S02]  /*acf0*/  FMNMX.FTZ R23, R195, R6, !PT ;  /* 0x00000006c3177209 */ /* 0x000fe40007810000 */
[----:B------:R-:W-:-:S02]  /*ad00*/  ISETP.GE.AND P6, PT, R4, R242, PT ;  /* 0x000000f20400720c */ /* 0x000fc40003fc6270 */
[----:B------:R-:W-:Y:S02]  /*ad10*/  FSEL R187, R14, -INF , !P5 ;  /* 0xff8000000ebb7808 */ /* 0x000fe40006800000 */
[----:B------:R-:W-:Y:S02]  /*ad20*/  ISETP.LT.OR P4, PT, R5, R243, P4 ;  /* 0x000000f30500720c */ /* 0x000fe40002781670 */
[----:B------:R-:W-:Y:S02]  /*ad30*/  FMNMX.FTZ R10, R201, R10, !PT ;  /* 0x0000000ac90a7209 */ /* 0x000fe40007810000 */
[----:B------:R-:W-:Y:S02]  /*ad40*/  IADD3 R16, R16, 0x39, RZ ;  /* 0x0000003910107810 */ /* 0x000fe40007ffe0ff */
[----:B------:R-:W-:Y:S02]  /*ad50*/  FMNMX.FTZ R6, R32, R23, !PT ;  /* 0x0000001720067209 */ /* 0x000fe40007810000 */
[----:B------:R-:W-:-:S02]  /*ad60*/  ISETP.LT.OR P6, PT, R4, R243, P6 ;  /* 0x000000f30400720c */ /* 0x000fc400037c1670 */
[----:B------:R-:W-:Y:S02]  /*ad70*/  FSEL R185, R12, -INF , !P4 ;  /* 0xff8000000cb97808 */ /* 0x000fe40006000000 */
[----:B------:R-:W-:Y:S02]  /*ad80*/  FMNMX.FTZ R10, R187, R10, !PT ;  /* 0x0000000abb0a7209 */ /* 0x000fe40007810000 */
[----:B------:R-:W-:Y:S02]  /*ad90*/  ISETP.GE.AND P5, PT, R16, R242, PT ;  /* 0x000000f21000720c */ /* 0x000fe40003fa6270 */
[----:B------:R-:W-:Y:S02]  /*ada0*/  FMNMX.FTZ R6, R199, R6, !PT ;  /* 0x00000006c7067209 */ /* 0x000fe40007810000 */
[----:B------:R-:W-:Y:S02]  /*adb0*/  FSEL R183, R183, -INF , !P6 ;  /* 0xff800000b7b77808 */ /* 0x000fe40007000000 */
[----:B------:R-:W-:-:S02]  /*adc0*/  FMNMX.FTZ R10, R185, R10, !PT ;  /* 0x0000000ab90a7209 */ /* 0x000fc40007810000 */
[----:B------:R-:W-:Y:S02]  /*add0*/  ISETP.LT.OR P5, PT, R16, R243, P5 ;  /* 0x000000f31000720c */ /* 0x000fe40002fa1670 */
[----:B------:R-:W-:Y:S02]  /*ade0*/  FSEL R35, R35, -INF , !P3 ;  /* 0xff80000023237808 */ /* 0x000fe40005800000 */
[----:B------:R-:W-:Y:S02]  /*adf0*/  FMNMX.FTZ R6, R197, R6, !PT ;  /* 0x00000006c5067209 */ /* 0x000fe40007810000 */
[----:B------:R-:W-:Y:S02]  /*ae00*/  FMNMX.FTZ R12, R183, R10, !PT ;  /* 0x0000000ab70c7209 */ /* 0x000fe40007810000 */
[-C--:B------:R-:W-:Y:S02]  /*ae10*/  ISETP.GE.AND P3, PT, R4, R240.reuse, PT ;  /* 0x000000f00400720c */ /* 0x080fe40003f66270 */
[----:B------:R-:W-:-:S02]  /*ae20*/  ISETP.GE.AND P0, PT, R5, R240, PT ;  /* 0x000000f00500720c */ /* 0x000fc40003f06270 */
[----:B------:R-:W-:Y:S02]  /*ae30*/  FSEL R181, R181, -INF , !P5 ;  /* 0xff800000b5b57808 */ /* 0x000fe40006800000 */
[----:B------:R-:W-:Y:S02]  /*ae40*/  FSEL R33, R33, -INF , !P2 ;  /* 0xff80000021217808 */ /* 0x000fe40005000000 */
[----:B------:R-:W-:Y:S02]  /*ae50*/  FMNMX.FTZ R10, R35, R6, !PT ;  /* 0x00000006230a7209 */ /* 0x000fe40007810000 */
[-C--:B------:R-:W-:Y:S02]  /*ae60*/  ISETP.LT.OR P3, PT, R4, R241.reuse, P3 ;  /* 0x000000f10400720c */ /* 0x080fe40001f61670 */
[----:B------:R-:W-:Y:S02]  /*ae70*/  FMNMX.FTZ R6, R181, R12, !PT ;  /* 0x0000000cb5067209 */ /* 0x000fe40007810000 */
[----:B------:R-:W-:-:S02]  /*ae80*/  ISETP.LT.OR P0, PT, R5, R241, P0 ;  /* 0x000000f10500720c */ /* 0x000fc40000701670 */
[----:B------:R-:W-:Y:S01]  /*ae90*/  FSEL R179, R179, -INF , !P1 ;  /* 0xff800000b3b37808 */ /* 0x000fe20004800000 */
[----:B------:R-:W1:Y:S01]  /*aea0*/  SHFL.BFLY PT, R5, R6, 0x2, 0x1f ;  /* 0x0c401f0006057f89 */ /* 0x000e6200000e0000 */
[----:B------:R-:W-:Y:S02]  /*aeb0*/  FMNMX.FTZ R4, R33, R10, !PT ;  /* 0x0000000a21047209 */ /* 0x000fe40007810000 */
[C---:B------:R-:W-:Y:S02]  /*aec0*/  ISETP.GE.AND P1, PT, R16.reuse, R240, PT ;  /* 0x000000f01000720c */ /* 0x040fe40003f26270 */
[----:B------:R-:W-:Y:S02]  /*aed0*/  FSEL R177, R177, -INF , !P0 ;  /* 0xff800000b1b17808 */ /* 0x000fe40004000000 */
[----:B------:R-:W-:Y:S02]  /*aee0*/  FMNMX.FTZ R4, R179, R4, !PT ;  /* 0x00000004b3047209 */ /* 0x000fe40007810000 */
[----:B------:R-:W-:-:S02]  /*aef0*/  ISETP.LT.OR P1, PT, R16, R241, P1 ;  /* 0x000000f11000720c */ /* 0x000fc40000f21670 */
[----:B------:R-:W-:Y:S02]  /*af00*/  FSEL R175, R175, -INF , !P3 ;  /* 0xff800000afaf7808 */ /* 0x000fe40005800000 */
[----:B------:R-:W-:Y:S02]  /*af10*/  FMNMX.FTZ R4, R177, R4, !PT ;  /* 0x00000004b1047209 */ /* 0x000fe40007810000 */
[----:B---3--:R-:W-:Y:S02]  /*af20*/  FSEL R173, R173, -INF , !P1 ;  /* 0xff800000adad7808 */ /* 0x008fe40004800000 */
[----:B------:R-:W-:-:S04]  /*af30*/  FMNMX.FTZ R4, R175, R4, !PT ;  /* 0x00000004af047209 */ /* 0x000fc80007810000 */
[----:B------:R-:W-:Y:S02]  /*af40*/  FMNMX.FTZ R165, R173, R4, !PT ;  /* 0x00000004ada57209 */ /* 0x000fe40007810000 */
[----:B-1----:R-:W-:-:S03]  /*af50*/  FMNMX.FTZ R23, R6, R5, !PT ;  /* 0x0000000506177209 */ /* 0x002fc60007810000 */
[----:B------:R-:W1:Y:S04]  /*af60*/  SHFL.BFLY PT, R4, R165, 0x2, 0x1f ;  /* 0x0c401f00a5047f89 */ /* 0x000e6800000e0000 */
[----:B------:R-:W2:Y:S01]  /*af70*/  SHFL.BFLY PT, R164, R23, 0x1, 0x1f ;  /* 0x0c201f0017a47f89 */ /* 0x000ea200000e0000 */
[----:B-1----:R-:W-:Y:S02]  /*af80*/  FMNMX.FTZ R5, R165, R4, !PT ;  /* 0x00000004a5057209 */ /* 0x002fe40007810000 */
[----:B--2---:R-:W-:-:S03]  /*af90*/  FMNMX.FTZ R164, R23, R164, !PT ;  /* 0x000000a417a47209 */ /* 0x004fc60007810000 */
[----:B------:R-:W1:Y:S01]  /*afa0*/  SHFL.BFLY PT, R4, R5, 0x1, 0x1f ;  /* 0x0c201f0005047f89 */ /* 0x000e6200000e0000 */
[C---:B------:R-:W-:Y:S01]  /*afb0*/  FSETP.NEU.FTZ.AND P1, PT, R164.reuse, -INF , PT ;  /* 0xff800000a400780b */ /* 0x040fe20003f3d000 */
[----:B------:R-:W-:-:S05]  /*afc0*/  FMUL.FTZ R172, R164, c[0x0][0x23c] ;  /* 0x00008f00a4ac7a20 */ /* 0x000fca0000410000 */
[----:B------:R-:W-:-:S05]  /*afd0*/  FSEL R172, R172, RZ, P1 ;  /* 0x000000ffacac7208 */ /* 0x000fca0000800000 */
[--C-:B------:R-:W-:Y:S02]  /*afe0*/  FFMA.FTZ R169, R3, c[0x0][0x23c], -R172.reuse ;  /* 0x00008f0003a97a23 */ /* 0x100fe400000108ac */
[--C-:B------:R-:W-:Y:S02]  /*aff0*/  FFMA.FTZ R167, R21, c[0x0][0x23c], -R172.reuse ;  /* 0x00008f0015a77a23 */ /* 0x100fe400000108ac */
[----:B------:R-:W2:Y:S01]  /*b000*/  LDSM.16.MT88.4 R20, [R228+0x18000] ;  /* 0x01800000e414783b */ /* 0x000ea20000004200 */
[--C-:B------:R-:W-:Y:S01]  /*b010*/  FFMA.FTZ R168, R17, c[0x0][0x23c], -R172.reuse ;  /* 0x00008f0011a87a23 */ /* 0x100fe200000108ac */
[----:B------:R-:W-:Y:S01]  /*b020*/  MUFU.EX2 R169, R169 ;  /* 0x000000a900a97308 */ /* 0x000fe20000000800 */
[--C-:B------:R-:W-:Y:S02]  /*b030*/  FFMA.FTZ R166, R19, c[0x0][0x23c], -R172.reuse ;  /* 0x00008f0013a67a23 */ /* 0x100fe400000108ac */
[----:B------:R-:W3:Y:S01]  /*b040*/  LDSM.16.MT88.4 R16, [R226+0x18000] ;  /* 0x01800000e210783b */ /* 0x000ee20000004200 */
[----:B-1----:R-:W-:Y:S01]  /*b050*/  FMNMX.FTZ R3, R5, R4, !PT ;  /* 0x0000000405037209 */ /* 0x002fe20007810000 */
[--C-:B------:R-:W-:Y:S01]  /*b060*/  FFMA.FTZ R174, R191, c[0x0][0x23c], -R172.reuse ;  /* 0x00008f00bfae7a23 */ /* 0x100fe200000108ac */
[----:B------:R-:W-:Y:S01]  /*b070*/  FSEL R5, R164, RZ, P1 ;  /* 0x000000ffa4057208 */ /* 0x000fe20000800000 */
[--C-:B------:R-:W-:Y:S01]  /*b080*/  FFMA.FTZ R176, R27, c[0x0][0x23c], -R172.reuse ;  /* 0x00008f001bb07a23 */ /* 0x100fe200000108ac */
[C---:B------:R-:W-:Y:S01]  /*b090*/  FSETP.NEU.FTZ.AND P0, PT, R3.reuse, -INF , PT ;  /* 0xff8000000300780b */ /* 0x040fe20003f1d000 */
[C---:B------:R-:W-:Y:S01]  /*b0a0*/  FMUL.FTZ R170, R3.reuse, c[0x0][0x23c] ;  /* 0x00008f0003aa7a20 */ /* 0x040fe20000410000 */
[----:B------:R-:W1:Y:S01]  /*b0b0*/  MUFU.EX2 R168, R168 ;  /* 0x000000a800a87308 */ /* 0x000e620000000800 */
[----:B------:R-:W-:Y:S01]  /*b0c0*/  FADD.FTZ R2, R2, -R5 ;  /* 0x8000000502027221 */ /* 0x000fe20000010000 */
[----:B------:R-:W-:Y:S01]  /*b0d0*/  FSEL R5, R3, RZ, P0 ;  /* 0x000000ff03057208 */ /* 0x000fe20000000000 */
[----:B------:R-:W-:Y:S01]  /*b0e0*/  FFMA.FTZ R191, R25, c[0x0][0x23c], -R172 ;  /* 0x00008f0019bf7a23 */ /* 0x000fe200000108ac */
[----:B------:R-:W-:Y:S01]  /*b0f0*/  FSEL R170, R170, RZ, P0 ;  /* 0x000000ffaaaa7208 */ /* 0x000fe20000000000 */
[----:B------:R-:W-:Y:S01]  /*b100*/  FMUL.FTZ R2, R2, c[0x0][0x23c] ;  /* 0x00008f0002027a20 */ /* 0x000fe20000410000 */
[----:B------:R-:W-:Y:S01]  /*b110*/  LDSM.16.MT88.4 R24, [R224+0x1e000] ;  /* 0x01e00000e018783b */ /* 0x000fe20000004200 */
[----:B------:R-:W-:Y:S01]  /*b120*/  FADD.FTZ R5, R0, -R5 ;  /* 0x8000000500057221 */ /* 0x000fe20000010000 */
[----:B------:R-:W-:Y:S01]  /*b130*/  MUFU.EX2 R167, R167 ;  /* 0x000000a700a77308 */ /* 0x000fe20000000800 */
[----:B------:R-:W-:-:S02]  /*b140*/  FFMA.FTZ R165, R11, c[0x0][0x23c], -R170 ;  /* 0x00008f000ba57a23 */ /* 0x000fc400000108aa */
[--C-:B------:R-:W-:Y:S02]  /*b150*/  FFMA.FTZ R11, R13, c[0x0][0x23c], -R170.reuse ;  /* 0x00008f000d0b7a23 */ /* 0x100fe400000108aa */
[--C-:B------:R-:W-:Y:S02]  /*b160*/  FFMA.FTZ R10, R15, c[0x0][0x23c], -R170.reuse ;  /* 0x00008f000f0a7a23 */ /* 0x100fe400000108aa */
[----:B------:R-:W-:Y:S01]  /*b170*/  FFMA.FTZ R171, R7, c[0x0][0x23c], -R170 ;  /* 0x00008f0007ab7a23 */ /* 0x000fe200000108aa */
[----:B------:R-:W4:Y:S01]  /*b180*/  MUFU.EX2 R166, R166 ;  /* 0x000000a600a67308 */ /* 0x000f220000000800 */
[----:B------:R-:W-:Y:S01]  /*b190*/  FMUL.FTZ R0, R5, c[0x0][0x23c] ;  /* 0x00008f0005007a20 */ /* 0x000fe20000410000 */
[----:B-1----:R-:W-:Y:S01]  /*b1a0*/  F2FP.BF16.PACK_AB R4, R168, R169 ;  /* 0x000000a9a804723e */ /* 0x002fe200000010ff */
[----:B------:R-:W1:Y:S01]  /*b1b0*/  LDSM.16.MT88.4 R12, [R225+0x18000] ;  /* 0x01800000e10c783b */ /* 0x000e620000004200 */
[----:B------:R-:W-:Y:S02]  /*b1c0*/  FFMA.FTZ R189, R189, c[0x0][0x23c], -R172 ;  /* 0x00008f00bdbd7a23 */ /* 0x000fe400000108ac */
[----:B------:R-:W-:-:S02]  /*b1d0*/  FFMA.FTZ R178, R31, c[0x0][0x23c], -R170 ;  /* 0x00008f001fb27a23 */ /* 0x000fc400000108aa */
[----:B------:R-:W-:Y:S01]  /*b1e0*/  MUFU.EX2 R165, R165 ;  /* 0x000000a500a57308 */ /* 0x000fe20000000800 */
[--C-:B------:R-:W-:Y:S02]  /*b1f0*/  FFMA.FTZ R193, R29, c[0x0][0x23c], -R170.reuse ;  /* 0x00008f001dc17a23 */ /* 0x100fe400000108aa */
[--C-:B------:R-:W-:Y:S01]  /*b200*/  FFMA.FTZ R195, R195, c[0x0][0x23c], -R170.reuse ;  /* 0x00008f00c3c37a23 */ /* 0x100fe200000108aa */
[----:B------:R-:W-:Y:S01]  /*b210*/  LDSM.16.MT88.4 R28, [R228+0x18800] ;  /* 0x01880000e41c783b */ /* 0x000fe20000004200 */
[--C-:B------:R-:W-:Y:S02]  /*b220*/  FFMA.FTZ R180, R32, c[0x0][0x23c], -R170.reuse ;  /* 0x00008f0020b47a23 */ /* 0x100fe400000108aa */
[----:B------:R-:W-:Y:S01]  /*b230*/  FFMA.FTZ R186, R199, c[0x0][0x23c], -R170 ;  /* 0x00008f00c7ba7a23 */ /* 0x000fe200000108aa */
[----:B------:R-:W5:Y:S01]  /*b240*/  MUFU.EX2 R11, R11 ;  /* 0x0000000b000b7308 */ /* 0x000f620000000800 */
[----:B----4-:R-:W-:Y:S01]  /*b250*/  F2FP.BF16.PACK_AB R6, R166, R167 ;  /* 0x000000a7a606723e */ /* 0x010fe200000010ff */
[----:B------:R-:W-:-:S02]  /*b260*/  FFMA.FTZ R182, R207, c[0x0][0x23c], -R172 ;  /* 0x00008f00cfb67a23 */ /* 0x000fc400000108ac */
[--C-:B------:R-:W-:Y:S02]  /*b270*/  FFMA.FTZ R205, R205, c[0x0][0x23c], -R172.reuse ;  /* 0x00008f00cdcd7a23 */ /* 0x100fe400000108ac */
[--C-:B------:R-:W-:Y:S02]  /*b280*/  FFMA.FTZ R184, R203, c[0x0][0x23c], -R172.reuse ;  /* 0x00008f00cbb87a23 */ /* 0x100fe400000108ac */
[----:B------:R-:W-:Y:S01]  /*b290*/  MUFU.EX2 R10, R10 ;  /* 0x0000000a000a7308 */ /* 0x000fe20000000800 */
[----:B------:R-:W-:Y:S02]  /*b2a0*/  FFMA.FTZ R201, R201, c[0x0][0x23c], -R172 ;  /* 0x00008f00c9c97a23 */ /* 0x000fe400000108ac */
[--C-:B------:R-:W-:Y:S02]  /*b2b0*/  FFMA.FTZ R197, R197, c[0x0][0x23c], -R170.reuse ;  /* 0x00008f00c5c57a23 */ /* 0x100fe400000108aa */
[--C-:B------:R-:W-:Y:S02]  /*b2c0*/  FFMA.FTZ R188, R35, c[0x0][0x23c], -R170.reuse ;  /* 0x00008f0023bc7a23 */ /* 0x100fe400000108aa */
[----:B------:R-:W-:Y:S01]  /*b2d0*/  FFMA.FTZ R199, R33, c[0x0][0x23c], -R170 ;  /* 0x00008f0021c77a23 */ /* 0x000fe200000108aa */
[----:B------:R-:W4:Y:S01]  /*b2e0*/  MUFU.EX2 R171, R171 ;  /* 0x000000ab00ab7308 */ /* 0x000f220000000800 */
[----:B-----5:R-:W-:Y:S01]  /*b2f0*/  F2FP.BF16.PACK_AB R5, R11, R165 ;  /* 0x000000a50b05723e */ /* 0x020fe200000010ff */
[----:B------:R-:W-:Y:S01]  /*b300*/  LDSM.16.MT88.4 R32, [R224+0x19000] ;  /* 0x01900000e020783b */ /* 0x000fe20000004200 */
[----:B------:R-:W-:-:S02]  /*b310*/  FFMA.FTZ R187, R187, c[0x0][0x23c], -R172 ;  /* 0x00008f00bbbb7a23 */ /* 0x000fc400000108ac */
[--C-:B------:R-:W-:Y:S02]  /*b320*/  FFMA.FTZ R190, R185, c[0x0][0x23c], -R172.reuse ;  /* 0x00008f00b9be7a23 */ /* 0x100fe400000108ac */
[----:B------:R-:W-:Y:S01]  /*b330*/  FFMA.FTZ R183, R183, c[0x0][0x23c], -R172 ;  /* 0x00008f00b7b77a23 */ /* 0x000fe200000108ac */
[----:B------:R-:W5:Y:S01]  /*b340*/  MUFU.EX2 R2, R2 ;  /* 0x0000000200027308 */ /* 0x000f620000000800 */
[--C-:B------:R-:W-:Y:S02]  /*b350*/  FFMA.FTZ R179, R179, c[0x0][0x23c], -R170.reuse ;  /* 0x00008f00b3b37a23 */ /* 0x100fe400000108aa */
[--C-:B------:R-:W-:Y:S02]  /*b360*/  FFMA.FTZ R192, R177, c[0x0][0x23c], -R170.reuse ;  /* 0x00008f00b1c07a23 */ /* 0x100fe400000108aa */
[----:B------:R-:W-:Y:S02]  /*b370*/  FFMA.FTZ R175, R175, c[0x0][0x23c], -R170 ;  /* 0x00008f00afaf7a23 */ /* 0x000fe400000108aa */
[----:B------:R-:W-:Y:S01]  /*b380*/  FFMA.FTZ R172, R181, c[0x0][0x23c], -R172 ;  /* 0x00008f00b5ac7a23 */ /* 0x000fe200000108ac */
[----:B------:R-:W1:Y:S01]  /*b390*/  MUFU.EX2 R0, R0 ;  /* 0x0000000000007308 */ /* 0x000e620000000800 */
[----:B----4-:R-:W-:Y:S01]  /*b3a0*/  F2FP.BF16.PACK_AB R7, R171, R10 ;  /* 0x0000000aab07723e */ /* 0x010fe200000010ff */
[----:B------:R-:W-:-:S02]  /*b3b0*/  FFMA.FTZ R170, R173, c[0x0][0x23c], -R170 ;  /* 0x00008f00adaa7a23 */ /* 0x000fc400000108aa */
[----:B-----5:R-:W-:-:S04]  /*b3c0*/  FMUL.FTZ R160, R160, R2 ;  /* 0x00000002a0a07220 */ /* 0x020fc80000410000 */
[----:B------:R-:W-:Y:S01]  /*b3d0*/  MUFU.EX2 R174, R174 ;  /* 0x000000ae00ae7308 */ /* 0x000fe20000000800 */
[-C--:B------:R-:W-:Y:S02]  /*b3e0*/  FMUL.FTZ R161, R161, R2.reuse ;  /* 0x00000002a1a17220 */ /* 0x080fe40000410000 */
[-C--:B------:R-:W-:Y:S02]  /*b3f0*/  FMUL.FTZ R156, R156, R2.reuse ;  /* 0x000000029c9c7220 */ /* 0x080fe40000410000 */
[----:B------:R-:W-:Y:S02]  /*b400*/  FMUL.FTZ R157, R157, R2 ;  /* 0x000000029d9d7220 */ /* 0x000fe40000410000 */
[-C--:B-1----:R-:W-:Y:S01]  /*b410*/  FMUL.FTZ R162, R162, R0.reuse ;  /* 0x00000000a2a27220 */ /* 0x082fe20000410000 */
[----:B------:R-:W1:Y:S01]  /*b420*/  MUFU.EX2 R189, R189 ;  /* 0x000000bd00bd7308 */ /* 0x000e620000000800 */
[-C--:B------:R-:W-:Y:S02]  /*b430*/  FMUL.FTZ R163, R163, R0.reuse ;  /* 0x00000000a3a37220 */ /* 0x080fe40000410000 */
[----:B------:R-:W-:-:S02]  /*b440*/  FMUL.FTZ R158, R158, R0 ;  /* 0x000000009e9e7220 */ /* 0x000fc40000410000 */
[----:B------:R-:W-:Y:S02]  /*b450*/  FMUL.FTZ R159, R159, R0 ;  /* 0x000000009f9f7220 */ /* 0x000fe40000410000 */
[-C--:B------:R-:W-:Y:S01]  /*b460*/  FMUL.FTZ R152, R152, R2.reuse ;  /* 0x0000000298987220 */ /* 0x080fe20000410000 */
[C---:B--2---:R-:W-:Y:S01]  /*b470*/  HMMA.16816.F32.BF16 R160, R4.reuse, R20, R160 ;  /* 0x0000001404a0723c */ /* 0x044fe200000418a0 */
[----:B------:R-:W-:Y:S01]  /*b480*/  FMUL.FTZ R153, R153, R2 ;  /* 0x0000000299997220 */ /* 0x000fe20000410000 */
[----:B------:R-:W-:Y:S01]  /*b490*/  MUFU.EX2 R176, R176 ;  /* 0x000000b000b07308 */ /* 0x000fe20000000800 */
[-C--:B------:R-:W-:Y:S02]  /*b4a0*/  FMUL.FTZ R154, R154, R0.reuse ;  /* 0x000000009a9a7220 */ /* 0x080fe40000410000 */
[----:B------:R-:W-:Y:S02]  /*b4b0*/  FMUL.FTZ R155, R155, R0 ;  /* 0x000000009b9b7220 */ /* 0x000fe40000410000 */
[-C--:B------:R-:W-:Y:S01]  /*b4c0*/  FMUL.FTZ R148, R148, R2.reuse ;  /* 0x0000000294947220 */ /* 0x080fe20000410000 */
[----:B------:R-:W-:Y:S01]  /*b4d0*/  HMMA.16816.F32.BF16 R156, R4, R22, R156 ;  /* 0x00000016049c723c */ /* 0x000fe2000004189c */
[----:B------:R-:W2:Y:S01]  /*b4e0*/  LDSM.16.MT88.4 R20, [R224+0x18000] ;  /* 0x01800000e014783b */ /* 0x000ea20000004200 */
[----:B------:R-:W-:Y:S01]  /*b4f0*/  FMUL.FTZ R149, R149, R2 ;  /* 0x0000000295957220 */ /* 0x000fe20000410000 */
[----:B------:R-:W4:Y:S01]  /*b500*/  MUFU.EX2 R191, R191 ;  /* 0x000000bf00bf7308 */ /* 0x000f220000000800 */
[----:B------:R-:W-:-:S02]  /*b510*/  FMUL.FTZ R150, R150, R0 ;  /* 0x0000000096967220 */ /* 0x000fc40000410000 */
[----:B------:R-:W-:Y:S02]  /*b520*/  FMUL.FTZ R151, R151, R0 ;  /* 0x0000000097977220 */ /* 0x000fe40000410000 */
[C---:B---3--:R-:W-:Y:S01]  /*b530*/  HMMA.16816.F32.BF16 R152, R4.reuse, R16, R152 ;  /* 0x000000100498723c */ /* 0x048fe20000041898 */
[-C--:B------:R-:W-:Y:S02]  /*b540*/  FMUL.FTZ R144, R144, R2.reuse ;  /* 0x0000000290907220 */ /* 0x080fe40000410000 */
[----:B------:R-:W-:Y:S01]  /*b550*/  FMUL.FTZ R145, R145, R2 ;  /* 0x0000000291917220 */ /* 0x000fe20000410000 */
[----:B------:R-:W-:Y:S01]  /*b560*/  MUFU.EX2 R178, R178 ;  /* 0x000000b200b27308 */ /* 0x000fe20000000800 */
[-C--:B------:R-:W-:Y:S02]  /*b570*/  FMUL.FTZ R146, R146, R0.reuse ;  /* 0x0000000092927220 */ /* 0x080fe40000410000 */
[----:B------:R-:W-:Y:S01]  /*b580*/  FMUL.FTZ R147, R147, R0 ;  /* 0x0000000093937220 */ /* 0x000fe20000410000 */
[----:B------:R-:W-:Y:S01]  /*b590*/  HMMA.16816.F32.BF16 R148, R4, R18, R148 ;  /* 0x000000120494723c */ /* 0x000fe20000041894 */
[----:B------:R-:W3:Y:S01]  /*b5a0*/  LDSM.16.MT88.4 R16, [R228+0x1a000] ;  /* 0x01a00000e410783b */ /* 0x000ee20000004200 */
[----:B------:R-:W-:-:S02]  /*b5b0*/  FMUL.FTZ R140, R140, R2 ;  /* 0x000000028c8c7220 */ /* 0x000fc40000410000 */
[----:B------:R-:W-:Y:S01]  /*b5c0*/  FMUL.FTZ R141, R141, R2 ;  /* 0x000000028d8d7220 */ /* 0x000fe20000410000 */
[----:B------:R-:W5:Y:S01]  /*b5d0*/  MUFU.EX2 R193, R193 ;  /* 0x000000c100c17308 */ /* 0x000f620000000800 */
[-C--:B------:R-:W-:Y:S02]  /*b5e0*/  FMUL.FTZ R142, R142, R0.reuse ;  /* 0x000000008e8e7220 */ /* 0x080fe40000410000 */
[----:B------:R-:W-:Y:S01]  /*b5f0*/  FMUL.FTZ R143, R143, R0 ;  /* 0x000000008f8f7220 */ /* 0x000fe20000410000 */
[----:B------:R-:W-:Y:S01]  /*b600*/  HMMA.16816.F32.BF16 R144, R4, R12, R144 ;  /* 0x0000000c0490723c */ /* 0x000fe20000041890 */
[-C--:B------:R-:W-:Y:S02]  /*b610*/  FMUL.FTZ R136, R136, R2.reuse ;  /* 0x0000000288887220 */ /* 0x080fe40000410000 */
[----:B------:R-:W-:Y:S01]  /*b620*/  FMUL.FTZ R137, R137, R2 ;  /* 0x0000000289897220 */ /* 0x000fe20000410000 */
[----:B------:R-:W-:Y:S01]  /*b630*/  MUFU.EX2 R195, R195 ;  /* 0x000000c300c37308 */ /* 0x000fe20000000800 */
[----:B------:R-:W-:-:S02]  /*b640*/  FMUL.FTZ R138, R138, R0 ;  /* 0x000000008a8a7220 */ /* 0x000fc40000410000 */
[----:B------:R-:W-:Y:S01]  /*b650*/  FMUL.FTZ R139, R139, R0 ;  /* 0x000000008b8b7220 */ /* 0x000fe20000410000 */
[C---:B------:R-:W-:Y:S01]  /*b660*/  HMMA.16816.F32.BF16 R140, R4.reuse, R14, R140 ;  /* 0x0000000e048c723c */ /* 0x040fe2000004188c */
[----:B------:R-:W1:Y:S01]  /*b670*/  LDSM.16.MT88.4 R12, [R226+0x1a000] ;  /* 0x01a00000e20c783b */ /* 0x000e620000004200 */
[-C--:B------:R-:W-:Y:S02]  /*b680*/  FMUL.FTZ R132, R132, R2.reuse ;  /* 0x0000000284847220 */ /* 0x080fe40000410000 */
[----:B------:R-:W-:Y:S01]  /*b690*/  FMUL.FTZ R133, R133, R2 ;  /* 0x0000000285857220 */ /* 0x000fe20000410000 */
[----:B------:R-:W1:Y:S01]  /*b6a0*/  MUFU.EX2 R180, R180 ;  /* 0x000000b400b47308 */ /* 0x000e620000000800 */
[-C--:B------:R-:W-:Y:S02]  /*b6b0*/  FMUL.FTZ R134, R134, R0.reuse ;  /* 0x0000000086867220 */ /* 0x080fe40000410000 */
[----:B------:R-:W-:Y:S01]  /*b6c0*/  FMUL.FTZ R135, R135, R0 ;  /* 0x0000000087877220 */ /* 0x000fe20000410000 */
[----:B--2---:R-:W-:Y:S01]  /*b6d0*/  HMMA.16816.F32.BF16 R136, R4, R20, R136 ;  /* 0x000000140488723c */ /* 0x004fe20000041888 */
[----:B------:R-:W-:-:S02]  /*b6e0*/  FMUL.FTZ R36, R36, R2 ;  /* 0x0000000224247220 */ /* 0x000fc40000410000 */
[----:B------:R-:W-:Y:S01]  /*b6f0*/  FMUL.FTZ R37, R37, R2 ;  /* 0x0000000225257220 */ /* 0x000fe20000410000 */
[----:B------:R-:W-:Y:S01]  /*b700*/  MUFU.EX2 R182, R182 ;  /* 0x000000b600b67308 */ /* 0x000fe20000000800 */
[-C--:B------:R-:W-:Y:S02]  /*b710*/  FMUL.FTZ R38, R38, R0.reuse ;  /* 0x0000000026267220 */ /* 0x080fe40000410000 */
[----:B------:R-:W-:Y:S01]  /*b720*/  FMUL.FTZ R39, R39, R0 ;  /* 0x0000000027277220 */ /* 0x000fe20000410000 */
[----:B------:R-:W-:Y:S01]  /*b730*/  HMMA.16816.F32.BF16 R132, R4, R22, R132 ;  /* 0x000000160484723c */ /* 0x000fe20000041884 */
[-C--:B------:R-:W-:Y:S01]  /*b740*/  FMUL.FTZ R40, R40, R2.reuse ;  /* 0x0000000228287220 */ /* 0x080fe20000410000 */
[----:B------:R-:W2:Y:S01]  /*b750*/  LDSM.16.MT88.4 R20, [R225+0x1a000] ;  /* 0x01a00000e114783b */ /* 0x000ea20000004200 */
[----:B------:R-:W-:Y:S01]  /*b760*/  FMUL.FTZ R41, R41, R2 ;  /* 0x0000000229297220 */ /* 0x000fe20000410000 */
[----:B------:R-:W1:Y:S01]  /*b770*/  MUFU.EX2 R205, R205 ;  /* 0x000000cd00cd7308 */ /* 0x000e620000000800 */
[----:B------:R-:W-:-:S02]  /*b780*/  FMUL.FTZ R42, R42, R0 ;  /* 0x000000002a2a7220 */ /* 0x000fc40000410000 */
[----:B------:R-:W-:Y:S01]  /*b790*/  FMUL.FTZ R43, R43, R0 ;  /* 0x000000002b2b7220 */ /* 0x000fe20000410000 */
        /* <DEDUP_REMOVED lines=10> */
[----:B------:R-:W2:Y:S01]  /*b840*/  MUFU.EX2 R201, R201 ;  /* 0x000000c900c97308 */ /* 0x000ea20000000800 */
[-C--:B------:R-:W-:Y:S02]  /*b850*/  FMUL.FTZ R50, R50, R0.reuse ;  /* 0x0000000032327220 */ /* 0x080fe40000410000 */
[----:B------:R-:W-:Y:S01]  /*b860*/  FMUL.FTZ R51, R51, R0 ;  /* 0x0000000033337220 */ /* 0x000fe20000410000 */
[----:B-1----:R-:W-:Y:S01]  /*b870*/  HMMA.16816.F32.BF16 R44, R4, R12, R44 ;  /* 0x0000000c042c723c */ /* 0x002fe2000004182c */
[-C--:B------:R-:W-:Y:S02]  /*b880*/  FMUL.FTZ R52, R52, R2.reuse ;  /* 0x0000000234347220 */ /* 0x080fe40000410000 */
[----:B------:R-:W-:Y:S01]  /*b890*/  FMUL.FTZ R53, R53, R2 ;  /* 0x0000000235357220 */ /* 0x000fe20000410000 */
[----:B------:R-:W-:Y:S01]  /*b8a0*/  MUFU.EX2 R186, R186 ;  /* 0x000000ba00ba7308 */ /* 0x000fe20000000800 */
[----:B------:R-:W-:-:S02]  /*b8b0*/  FMUL.FTZ R54, R54, R0 ;  /* 0x0000000036367220 */ /* 0x000fc40000410000 */
[----:B------:R-:W-:Y:S01]  /*b8c0*/  FMUL.FTZ R55, R55, R0 ;  /* 0x0000000037377220 */ /* 0x000fe20000410000 */
[C---:B------:R-:W-:Y:S01]  /*b8d0*/  HMMA.16816.F32.BF16 R48, R4.reuse, R14, R48 ;  /* 0x0000000e0430723c */ /* 0x040fe20000041830 */
[-C--:B------:R-:W-:Y:S01]  /*b8e0*/  FMUL.FTZ R56, R56, R2.reuse ;  /* 0x0000000238387220 */ /* 0x080fe20000410000 */
[----:B------:R-:W1:Y:S01]  /*b8f0*/  LDSM.16.MT88.4 R12, [R228+0x1c000] ;  /* 0x01c00000e40c783b */ /* 0x000e620000004200 */
        /* <DEDUP_REMOVED lines=11> */
[----:B------:R-:W2:Y:S01]  /*b9b0*/  LDSM.16.MT88.4 R20, [R226+0x1c000] ;  /* 0x01c00000e214783b */ /* 0x000ea20000004200 */
[-C--:B------:R-:W-:Y:S02]  /*b9c0*/  FMUL.FTZ R64, R64, R2.reuse ;  /* 0x0000000240407220 */ /* 0x080fe40000410000 */
        /* <DEDUP_REMOVED lines=58> */
[----:B------:R-:W-:Y:S02]  /*bd70*/  FMUL.FTZ R101, R101, R2 ;  /* 0x0000000265657220 */ /* 0x000fe40000410000 */
[----:B------:R-:W-:-:S02]  /*bd80*/  FMUL.FTZ R102, R102, R0 ;  /* 0x0000000066667220 */ /* 0x000fc40000410000 */
[----:B------:R-:W-:Y:S01]  /*bd90*/  FMUL.FTZ R103, R103, R0 ;  /* 0x0000000067677220 */ /* 0x000fe20000410000 */
[C---:B------:R-:W-:Y:S01]  /*bda0*/  HMMA.16816.F32.BF16 R96, R4.reuse, R14, R96 ;  /* 0x0000000e0460723c */ /* 0x040fe20000041860 */
[-C--:B------:R-:W-:Y:S01]  /*bdb0*/  FMUL.FTZ R104, R104, R2.reuse ;  /* 0x0000000268687220 */ /* 0x080fe20000410000 */
[----:B------:R-:W1:Y:S01]  /*bdc0*/  LDSM.16.MT88.4 R12, [R225+0x1e000] ;  /* 0x01e00000e10c783b */ /* 0x000e620000004200 */
[----:B------:R-:W-:Y:S02]  /*bdd0*/  FMUL.FTZ R105, R105, R2 ;  /* 0x0000000269697220 */ /* 0x000fe40000410000 */
[-C--:B------:R-:W-:Y:S02]  /*bde0*/  FMUL.FTZ R106, R106, R0.reuse ;  /* 0x000000006a6a7220 */ /* 0x080fe40000410000 */
[----:B------:R-:W-:Y:S01]  /*bdf0*/  FMUL.FTZ R107, R107, R0 ;  /* 0x000000006b6b7220 */ /* 0x000fe20000410000 */
[----:B--2---:R-:W-:Y:S01]  /*be00*/  HMMA.16816.F32.BF16 R100, R4, R20, R100 ;  /* 0x000000140464723c */ /* 0x004fe20000041864 */
[----:B------:R-:W-:-:S02]  /*be10*/  FMUL.FTZ R108, R108, R2 ;  /* 0x000000026c6c7220 */ /* 0x000fc40000410000 */
[----:B------:R-:W-:Y:S02]  /*be20*/  FMUL.FTZ R109, R109, R2 ;  /* 0x000000026d6d7220 */ /* 0x000fe40000410000 */
[-C--:B------:R-:W-:Y:S02]  /*be30*/  FMUL.FTZ R110, R110, R0.reuse ;  /* 0x000000006e6e7220 */ /* 0x080fe40000410000 */
[----:B------:R-:W-:Y:S01]  /*be40*/  FMUL.FTZ R111, R111, R0 ;  /* 0x000000006f6f7220 */ /* 0x000fe20000410000 */
[----:B------:R-:W-:Y:S01]  /*be50*/  HMMA.16816.F32.BF16 R104, R4, R22, R104 ;  /* 0x000000160468723c */ /* 0x000fe20000041868 */
[-C--:B------:R-:W-:Y:S01]  /*be60*/  FMUL.FTZ R112, R112, R2.reuse ;  /* 0x0000000270707220 */ /* 0x080fe20000410000 */
[----:B------:R-:W2:Y:S01]  /*be70*/  LDSM.16.MT88.4 R20, [R226+0x18800] ;  /* 0x01880000e214783b */ /* 0x000ea20000004200 */
        /* <DEDUP_REMOVED lines=25> */
[----:B------:R-:W-:Y:S01]  /*c010*/  HMMA.16816.F32.BF16 R124, R4, R24, R124 ;  /* 0x00000018047c723c */ /* 0x000fe2000004187c */
[----:B------:R-:W-:-:S02]  /*c020*/  FFMA.FTZ R169, R200, R2, R169 ;  /* 0x00000002c8a97223 */ /* 0x000fc400000100a9 */
[----:B------:R-:W-:Y:S02]  /*c030*/  FFMA.FTZ R0, R252, R0, R165 ;  /* 0x00000000fc007223 */ /* 0x000fe400000100a5 */
[----:B------:R-:W-:Y:S02]  /*c040*/  FADD.FTZ R168, R168, R169 ;  /* 0x000000a9a8a87221 */ /* 0x000fe40000010000 */
[----:B------:R-:W-:Y:S01]  /*c050*/  FADD.FTZ R11, R11, R0 ;  /* 0x000000000b0b7221 */ /* 0x000fe20000010000 */
[----:B------:R-:W-:Y:S01]  /*c060*/  HMMA.16816.F32.BF16 R128, R4, R26, R128 ;  /* 0x0000001a0480723c */ /* 0x000fe20000041880 */
[----:B------:R-:W1:Y:S01]  /*c070*/  LDSM.16.MT88.4 R24, [R228+0x1a800] ;  /* 0x01a80000e418783b */ /* 0x000e620000004200 */
[----:B------:R-:W-:Y:S02]  /*c080*/  FADD.FTZ R167, R167, R168 ;  /* 0x000000a8a7a77221 */ /* 0x000fe40000010000 */
[----:B------:R-:W-:Y:S02]  /*c090*/  FADD.FTZ R10, R10, R11 ;  /* 0x0000000b0a0a7221 */ /* 0x000fe40000010000 */
[----:B------:R-:W-:Y:S01]  /*c0a0*/  FADD.FTZ R167, R166, R167 ;  /* 0x000000a7a6a77221 */ /* 0x000fe20000010000 */
[----:B------:R-:W-:Y:S01]  /*c0b0*/  F2FP.BF16.PACK_AB R4, R189, R174 ;  /* 0x000000aebd04723e */ /* 0x000fe200000010ff */
[----:B------:R-:W-:Y:S01]  /*c0c0*/  FADD.FTZ R171, R171, R10 ;  /* 0x0000000aabab7221 */ /* 0x000fe20000010000 */
[----:B----4-:R-:W-:Y:S01]  /*c0d0*/  F2FP.BF16.PACK_AB R6, R191, R176 ;  /* 0x000000b0bf06723e */ /* 0x010fe200000010ff */
[----:B------:R-:W-:Y:S01]  /*c0e0*/  FADD.FTZ R174, R174, R167 ;  /* 0x000000a7aeae7221 */ /* 0x000fe20000010000 */
[----:B-----5:R-:W-:Y:S01]  /*c0f0*/  F2FP.BF16.PACK_AB R5, R193, R178 ;  /* 0x000000b2c105723e */ /* 0x020fe200000010ff */
        /* <DEDUP_REMOVED lines=50> */
[C---:B-----5:R-:W-:Y:S08]  /*c420*/  HMMA.16816.F32.BF16 R116, R4.reuse, R24, R116 ;  /* 0x000000180474723c */ /* 0x060ff00000041874 */
[C---:B------:R-:W-:Y:S01]  /*c430*/  HMMA.16816.F32.BF16 R120, R4.reuse, R26, R120 ;  /* 0x0000001a0478723c */ /* 0x040fe20000041878 */
[----:B------:R-:W-:Y:S07]  /*c440*/  LDSM.16.MT88.4 R24, [R225+0x19000] ;  /* 0x01900000e118783b */ /* 0x000fee0000004200 */
[C---:B--2---:R-:W-:Y:S08]  /*c450*/  HMMA.16816.F32.BF16 R124, R4.reuse, R20, R124 ;  /* 0x00000014047c723c */ /* 0x044ff0000004187c */
[----:B------:R-:W-:Y:S01]  /*c460*/  HMMA.16816.F32.BF16 R128, R4, R22, R128 ;  /* 0x000000160480723c */ /* 0x000fe20000041880 */
[----:B------:R-:W2:Y:S06]  /*c470*/  LDSM.16.MT88.4 R20, [R225+0x1b000] ;  /* 0x01b00000e114783b */ /* 0x000eac0000004200 */
        /* <DEDUP_REMOVED lines=11> */
[----:B------:R-:W-:-:S04]  /*c530*/  FADD.FTZ R188, R188, R197 ;  /* 0x000000c5bcbc7221 */ /* 0x000fc80000010000 */
[----:B------:R-:W-:Y:S01]  /*c540*/  FADD.FTZ R188, R199, R188 ;  /* 0x000000bcc7bc7221 */ /* 0x000fe20000010000 */
        /* <DEDUP_REMOVED lines=9> */
[C---:B---3--:R-:W-:Y:S08]  /*c5e0*/  HMMA.16816.F32.BF16 R44, R4.reuse, R16, R44 ;  /* 0x00000010042c723c */ /* 0x048ff0000004182c */
[C---:B------:R-:W-:Y:S01]  /*c5f0*/  HMMA.16816.F32.BF16 R48, R4.reuse, R18, R48 ;  /* 0x000000120430723c */ /* 0x040fe20000041830 */
[----:B------:R-:W2:Y:S07]  /*c600*/  LDSM.16.MT88.4 R16, [R225+0x1d000] ;  /* 0x01d00000e110783b */ /* 0x000eae0000004200 */
        /* <DEDUP_REMOVED lines=29> */
[C---:B--2---:R-:W-:Y:S08]  /*c7e0*/  HMMA.16816.F32.BF16 R116, R4.reuse, R16, R116 ;  /* 0x000000100474723c */ /* 0x044ff00000041874 */
[C---:B------:R-:W-:Y:S01]  /*c7f0*/  HMMA.16816.F32.BF16 R120, R4.reuse, R18, R120 ;  /* 0x000000120478723c */ /* 0x040fe20000041878 */
[----:B------:R-:W2:Y:S07]  /*c800*/  LDSM.16.MT88.4 R16, [R224+0x19800] ;  /* 0x01980000e010783b */ /* 0x000eae0000004200 */
        /* <DEDUP_REMOVED lines=14> */
[----:B------:R-:W-:-:S03]  /*c8f0*/  FADD.FTZ R175, R175, R192 ;  /* 0x000000c0afaf7221 */ /* 0x000fc60000010000 */
[----:B------:R-:W-:Y:S01]  /*c900*/  STL [R1], R0 ;  /* 0x0000000001007387 */ /* 0x000fe20000100800 */
[----:B------:R-:W-:Y:S01]  /*c910*/  FADD.FTZ R252, R170, R175 ;  /* 0x000000afaafc7221 */ /* 0x000fe20000010000 */
[C---:B------:R-:W-:Y:S02]  /*c920*/  HMMA.16816.F32.BF16 R156, R4.reuse, R22, R156 ;  /* 0x00000016049c723c */ /* 0x040fe4000004189c */
[----:B------:R-:W3:Y:S06]  /*c930*/  LDSM.16.MT88.4 R20, [R226+0x1b800] ;  /* 0x01b80000e214783b */ /* 0x000eec0000004200 */
        /* <DEDUP_REMOVED lines=33> */
[C---:B-1----:R-:W-:Y:S08]  /*cb50*/  HMMA.16816.F32.BF16 R108, R4.reuse, R12, R108 ;  /* 0x0000000c046c723c */ /* 0x042ff0000004186c */
[C---:B------:R-:W-:Y:S08]  /*cb60*/  HMMA.16816.F32.BF16 R112, R4.reuse, R14, R112 ;  /* 0x0000000e0470723c */ /* 0x040ff00000041870 */
[C---:B--2---:R-:W-:Y:S08]  /*cb70*/  HMMA.16816.F32.BF16 R116, R4.reuse, R16, R116 ;  /* 0x000000100474723c */ /* 0x044ff00000041874 */
[C---:B------:R-:W-:Y:S08]  /*cb80*/  HMMA.16816.F32.BF16 R120, R4.reuse, R18, R120 ;  /* 0x000000120478723c */ /* 0x040ff00000041878 */
[C---:B---3--:R-:W-:Y:S08]  /*cb90*/  HMMA.16816.F32.BF16 R124, R4.reuse, R20, R124 ;  /* 0x00000014047c723c */ /* 0x048ff0000004187c */
[----:B------:R-:W-:Y:S08]  /*cba0*/  HMMA.16816.F32.BF16 R128, R4, R22, R128 ;  /* 0x000000160480723c */ /* 0x000ff00000041880 */
.L_x_1719:
[----:B------:R-:W-:-:S06]  /*cbb0*/  UISETP.GT.AND UP0, UPT, UR15, UR9, UPT ;  /* 0x000000090f00728c */ /* 0x000fcc000bf04270 */
[----:B------:R-:W-:-:S13]  /*cbc0*/  PLOP3.LUT P0, PT, PT, PT, UP0, 0x80, 0x0 ;  /* 0x000000000000781c */ /* 0x000fda0003f0f008 */
[----:B------:R-:W-:Y:S05]  /*cbd0*/  @!P0 BRA `(.L_x_1722) ;  /* 0x00003b7000008947 */ /* 0x000fea0003800000 */
[----:B------:R-:W-:Y:S01]  /*cbe0*/  ULDC.64 UR4, c[0x0][0x1a0] ;  /* 0x0000680000047ab9 */ /* 0x000fe20000000a00 */
[----:B------:R-:W-:Y:S01]  /*cbf0*/  MOV R0, R3 ;  /* 0x0000000300007202 */ /* 0x000fe20000000f00 */
[----:B------:R-:W-:Y:S01]  /*cc00*/  USHF.L.U64.HI UR14, UR4, 0x5, UR5 ;  /* 0x00000005040e7899 */ /* 0x000fe20008010205 */
[----:B------:R-:W-:Y:S01]  /*cc10*/  MOV R2, R164 ;  /* 0x000000a400027202 */ /* 0x000fe20000000f00 */
[----:B------:R-:W-:Y:S01]  /*cc20*/  USHF.L.U32 UR17, UR4, 0x5, URZ ;  /* 0x0000000504117899 */ /* 0x000fe2000800063f */
[----:B------:R-:W-:Y:S01]  /*cc30*/  MOV R244, R8 ;  /* 0x0000000800f47202 */ /* 0x000fe20000000f00 */
[----:B------:R-:W-:Y:S02]  /*cc40*/  USHF.L.U64.HI UR8, UR4, 0x6, UR5 ;  /* 0x0000000604087899 */ /* 0x000fe40008010205 */
[----:B------:R-:W-:Y:S02]  /*cc50*/  USHF.L.U64.HI UR14, UR17, 0x1, UR14 ;  /* 0x00000001110e7899 */ /* 0x000fe4000801020e */
[----:B------:R-:W-:-:S02]  /*cc60*/  USHF.L.U32 UR13, UR4, 0x6, URZ ;  /* 0x00000006040d7899 */ /* 0x000fc4000800063f */
[----:B------:R-:W-:Y:S01]  /*cc70*/  USHF.L.U32 UR17, UR17, 0x1, URZ ;  /* 0x0000000111117899 */ /* 0x000fe2000800063f */
[----:B------:R-:W-:Y:S05]  /*cc80*/  BRA `(.L_x_1723) ;  /* 0x000001d000007947 */ /* 0x000fea0003800000 */
.L_x_1725:
        /* <DEDUP_REMOVED lines=29> */
.L_x_1723:
[----:B------:R-:W-:Y:S04]  /*ce60*/  DEPBAR.LE SB0, 0x0 ;  /* 0x000080000000791a */ /* 0x000fe80000000000 */
[----:B------:R-:W-:Y:S01]  /*ce70*/  BAR.SYNC.DEFER_BLOCKING 0x0 ;  /* 0x0000000000007b1d */ /* 0x000fe20000010000 */
[----:B------:R-:W-:Y:S01]  /*ce80*/  UIADD3 UR12, UR15, -0x1, URZ ;  /* 0xffffffff0f0c7890 */ /* 0x000fe2000fffe03f */
[----:B------:R-:W-:Y:S03]  /*ce90*/  MOV R3, UR13 ;  /* 0x0000000d00037c02 */ /* 0x000fe60008000f00 */
[----:B------:R-:W-:Y:S02]  /*cea0*/  USHF.R.S32.HI UR5, URZ, 0x1f, UR12 ;  /* 0x0000001f3f057899 */ /* 0x000fe4000801140c */
[----:B------:R-:W-:Y:S01]  /*ceb0*/  UIMAD UR4, UR8, UR12, URZ ;  /* 0x0000000c080472a4 */ /* 0x000fe2000f8e023f */
[----:B------:R-:W-:Y:S01]  /*cec0*/  IMAD.WIDE.U32 R14, R3, UR12, R244 ;  /* 0x0000000c030e7c25 */ /* 0x000fe2000f8e00f4 */
[----:B------:R-:W-:Y:S02]  /*ced0*/  UISETP.GT.AND UP0, UPT, UR12, UR9, UPT ;  /* 0x000000090c00728c */ /* 0x000fe4000bf04270 */
[----:B------:R-:W-:Y:S02]  /*cee0*/  UIMAD UR4, UR5, UR13, UR4 ;  /* 0x0000000d050472a4 */ /* 0x000fe4000f8e0204 */
[----:B------:R-:W-:Y:S04]  /*cef0*/  LEA R22, P1, R14, c[0x0][0x170], 0x1 ;  /* 0x00005c000e167a11 */ /* 0x000fe800078208ff */
        /* <DEDUP_REMOVED lines=8> */
[----:B------:R-:W-:Y:S05]  /*cf80*/  PLOP3.LUT P0, PT, PT, PT, UP0, 0x80, 0x0 ;  /* 0x000000000000781c */ /* 0x000fea0003f0f008 */
        /* <DEDUP_REMOVED lines=8> */
[----:B------:R-:W3:Y:S06]  /*d010*/  LDSM.16.M88.4 R168, [R233+0x10000] ;  /* 0x01000000e9a8783b */ /* 0x000eec0000000200 */
[----:B------:R-:W4:Y:S06]  /*d020*/  LDSM.16.M88.4 R172, [R233+0x10800] ;  /* 0x01080000e9ac783b */ /* 0x000f2c0000000200 */
[----:B------:R-:W1:Y:S06]  /*d030*/  LDSM.16.M88.4 R176, [R233+0x11000] ;  /* 0x01100000e9b0783b */ /* 0x000e6c0000000200 */
[----:B------:R-:W0:Y:S06]  /*d040*/  LDGDEPBAR ;  /* 0x00000000000079af */ /* 0x000e2c0000000000 */
[----:B------:R-:W5:Y:S06]  /*d050*/  LDSM.16.M88.4 R180, [R233+0x11800] ;  /* 0x01180000e9b4783b */ /* 0x000f6c0000000200 */
[----:B------:R-:W-:Y:S06]  /*d060*/  LDSM.16.M88.4 R184, [R232] ;  /* 0x00000000e8b8783b */ /* 0x000fec0000000200 */
[----:B------:R-:W5:Y:S01]  /*d070*/  LDSM.16.M88.4 R188, [R231] ;  /* 0x00000000e7bc783b */ /* 0x000f620000000200 */
[C---:B---3--:R-:W-:Y:S05]  /*d080*/  HMMA.16816.F32.BF16 R4, R164.reuse, R168, RZ ;  /* 0x000000a8a404723c */ /* 0x048fea00000418ff */
[----:B------:R-:W3:Y:S03]  /*d090*/  LDSM.16.M88.4 R192, [R223] ;  /* 0x00000000dfc0783b */ /* 0x000ee60000000200 */
[C---:B------:R-:W-:Y:S03]  /*d0a0*/  HMMA.16816.F32.BF16 R8, R164.reuse, R170, RZ ;  /* 0x000000aaa408723c */ /* 0x040fe600000418ff */
[----:B------:R-:W3:Y:S06]  /*d0b0*/  LDSM.16.M88.4 R168, [R222] ;  /* 0x00000000dea8783b */ /* 0x000eec0000000200 */
[----:B------:R-:W3:Y:S01]  /*d0c0*/  LDSM.16.M88.4 R196, [R221] ;  /* 0x00000000ddc4783b */ /* 0x000ee20000000200 */
[C---:B----4-:R-:W-:Y:S05]  /*d0d0*/  HMMA.16816.F32.BF16 R12, R164.reuse, R172, RZ ;  /* 0x000000aca40c723c */ /* 0x050fea00000418ff */
[----:B------:R-:W-:Y:S03]  /*d0e0*/  LDSM.16.M88.4 R200, [R230] ;  /* 0x00000000e6c8783b */ /* 0x000fe60000000200 */
[C---:B--2---:R-:W-:Y:S03]  /*d0f0*/  HMMA.16816.F32.BF16 R16, R164.reuse, R174, RZ ;  /* 0x000000aea410723c */ /* 0x044fe600000418ff */
[----:B------:R-:W2:Y:S05]  /*d100*/  LDSM.16.M88.4 R204, [R227+0x10000] ;  /* 0x01000000e3cc783b */ /* 0x000eaa0000000200 */
[C---:B-1----:R-:W-:Y:S01]  /*d110*/  HMMA.16816.F32.BF16 R20, R164.reuse, R176, RZ ;  /* 0x000000b0a414723c */ /* 0x042fe200000418ff */
[----:B------:R-:W-:Y:S07]  /*d120*/  LDSM.16.M88.4 R172, [R227+0x11000] ;  /* 0x01100000e3ac783b */ /* 0x000fee0000000200 */
[C---:B------:R-:W-:Y:S01]  /*d130*/  HMMA.16816.F32.BF16 R24, R164.reuse, R178, RZ ;  /* 0x000000b2a418723c */ /* 0x040fe200000418ff */
[----:B------:R-:W-:Y:S07]  /*d140*/  LDSM.16.M88.4 R176, [R227+0x11800] ;  /* 0x01180000e3b0783b */ /* 0x000fee0000000200 */
[C---:B-----5:R-:W-:Y:S08]  /*d150*/  HMMA.16816.F32.BF16 R28, R164.reuse, R180, RZ ;  /* 0x000000b4a41c723c */ /* 0x060ff000000418ff */
[----:B------:R-:W-:Y:S01]  /*d160*/  HMMA.16816.F32.BF16 R32, R164, R182, RZ ;  /* 0x000000b6a420723c */ /* 0x000fe200000418ff */
[----:B------:R-:W1:Y:S06]  /*d170*/  LDSM.16.M88.4 R164, [R227+0x10800] ;  /* 0x01080000e3a4783b */ /* 0x000e6c0000000200 */
[----:B------:R-:W-:Y:S01]  /*d180*/  LDSM.16.M88.4 R180, [R220] ;  /* 0x00000000dcb4783b */ /* 0x000fe20000000200 */
        /* <DEDUP_REMOVED lines=13> */
[C---:B--2---:R-:W-:Y:S08]  /*d260*/  HMMA.16816.F32.BF16 R4, R200.reuse, R204, R4 ;  /* 0x000000ccc804723c */ /* 0x044ff00000041804 */
[C---:B------:R-:W-:Y:S01]  /*d270*/  HMMA.16816.F32.BF16 R8, R200.reuse, R206, R8 ;  /* 0x000000cec808723c */ /* 0x040fe20000041808 */
[----:B------:R-:W-:Y:S07]  /*d280*/  LDSM.16.M88.4 R204, [R233+0x14000] ;  /* 0x01400000e9cc783b */ /* 0x000fee0000000200 */
[C---:B-1----:R-:W-:Y:S08]  /*d290*/  HMMA.16816.F32.BF16 R12, R200.reuse, R164, R12 ;  /* 0x000000a4c80c723c */ /* 0x042ff0000004180c */
        /* <DEDUP_REMOVED lines=234> */
.L_x_1724:
[----:B------:R-:W-:Y:S01]  /*e140*/  MOV R5, UR12 ;  /* 0x0000000c00057c02 */ /* 0x000fe20008000f00 */
[----:B------:R-:W-:Y:S02]  /*e150*/  UISETP.GT.AND UP0, UPT, UR12, UR9, UPT ;  /* 0x000000090c00728c */ /* 0x000fe4000bf04270 */
[----:B------:R-:W-:Y:S01]  /*e160*/  UMOV UR15, UR12 ;  /* 0x0000000c000f7c82 */ /* 0x000fe20008000000 */
[----:B------:R-:W-:Y:S04]  /*e170*/  LEA R4, R5, R246, 0x6 ;  /* 0x000000f605047211 */ /* 0x000fe800078e30ff */
[C---:B-1----:R-:W-:Y:S02]  /*e180*/  IADD3 R6, R4.reuse, 0x1, RZ ;  /* 0x0000000104067810 */ /* 0x042fe40007ffe0ff */
        /* <DEDUP_REMOVED lines=604> */
.L_x_1722:
        /* <DEDUP_REMOVED lines=399> */
.L_x_1727:
[----:B---34-:R-:W-:Y:S05]  /*12040*/  BSYNC B0 ;  /* 0x0000000000007941 */ /* 0x018fea0003800000 */
.L_x_1726:
        /* <DEDUP_REMOVED lines=27> */
.L_x_1729:
[----:B------:R-:W-:Y:S05]  /*12200*/  BSYNC B0 ;  /* 0x0000000000007941 */ /* 0x000fea0003800000 */
.L_x_1728:
        /* <DEDUP_REMOVED lines=18> */
.L_x_1731:
[----:B------:R-:W-:Y:S05]  /*12330*/  BSYNC B0 ;  /* 0x0000000000007941 */ /* 0x000fea0003800000 */
.L_x_1730:
        /* <DEDUP_REMOVED lines=18> */
.L_x_1733:
[----:B------:R-:W-:Y:S05]  /*12460*/  BSYNC B0 ;  /* 0x0000000000007941 */ /* 0x000fea0003800000 */
.L_x_1732:
        /* <DEDUP_REMOVED lines=17> */
.L_x_1734:
        /* <DEDUP_REMOVED lines=16> */
.L_x_2060:


//--------------------- .text._ZN5flash16flash_fwd_kernelI23Flash_fwd_kernel_traitsILi256ELi128ELi64ELi8ELb0ELb0EN7cutlass10bfloat16_tE19Flash_kernel_traitsILi256ELi128ELi64ELi8ES3_EELb1ELb0ELb1ELb1ELb0ELb0ELb0ELb0EEEvNS_16Flash_fwd_paramsE --------------------------
	.section	.text._ZN5flash16flash_fwd_kernelI23Flash_fwd_kernel_traitsILi256ELi128ELi64ELi8ELb0ELb0EN7cutlass10bfloat16_tE19Flash_kernel_traitsILi256ELi128ELi64ELi8ES3_EELb1ELb0ELb1ELb1ELb0ELb0ELb0ELb0EEEvNS_16Flash_fwd_paramsE,"ax",@progbits
	.sectioninfo	@"SHI_REGISTERS=255"
	.align	128
        .global         _ZN5flash16flash_fwd_kernelI23Flash_fwd_kernel_traitsILi256ELi128ELi64ELi8ELb0ELb0EN7cutlass10bfloat16_tE19Flash_kernel_traitsILi256ELi128ELi64ELi8ES3_EELb1ELb0ELb1ELb1ELb0ELb0ELb0ELb0EEEvNS_16Flash_fwd_paramsE
        .type           _ZN5flash16flash_fwd_kernelI23Flash_fwd_kernel_traitsILi256ELi128ELi64ELi8ELb0ELb0EN7cutlass10bfloat16_tE19Flash_kernel_traitsILi256ELi128ELi64ELi8ES3_EELb1ELb0ELb1ELb1ELb0ELb0ELb0ELb0EEEvNS_16Flash_fwd_paramsE,@function
        .size           _ZN5flash16flash_fwd_kernelI23Flash_fwd_kernel_traitsILi256ELi128ELi64ELi8ELb0ELb0EN7cutlass10bfloat16_tE19Flash_kernel_traitsILi256ELi128ELi64ELi8ES3_EELb1ELb0ELb1ELb1ELb0ELb0ELb0ELb0EEEvNS_16Flash_fwd_paramsE,(.L_x_2061 - _ZN5flash16flash_fwd_kernelI23Flash_fwd_kernel_traitsILi256ELi128ELi64ELi8ELb0ELb0EN7cutlass10bfloat16_tE19Flash_kernel_traitsILi256ELi128ELi64ELi8ES3_EELb1ELb0ELb1ELb1ELb0ELb0ELb0ELb0EEEvNS_16Flash_fwd_paramsE)
        .other          _ZN5flash16flash_fwd_kernelI23Flash_fwd_kernel_traitsILi256ELi128ELi64ELi8ELb0ELb0EN7cutlass10bfloat16_tE19Flash_kernel_traitsILi256ELi128ELi64ELi8ES3_EELb1ELb0ELb1ELb1ELb0ELb0ELb0ELb0EEEvNS_16Flash_fwd_paramsE,@"STO_CUDA_ENTRY STV_DEFAULT"
_ZN5flash16flash_fwd_kernelI23Flash_fwd_kernel_traitsILi256ELi128ELi64ELi8ELb0ELb0EN7cutlass10bfloat16_tE19Flash_kernel_traitsILi256ELi128ELi64ELi8ES3_EELb1ELb0ELb1ELb1ELb0ELb0ELb0ELb0EEEvNS_16Flash_fwd_paramsE:
.text._ZN5flash16flash_fwd_kernelI23Flash_fwd_kernel_traitsILi256ELi128ELi64ELi8ELb0ELb0EN7cutlass10bfloat16_tE19Flash_kernel_traitsILi256ELi128ELi64ELi8ES3_EELb1ELb0ELb1ELb1ELb0ELb0ELb0ELb0EEEvNS_16Flash_fwd_paramsE:
        /* <DEDUP_REMOVED lines=20> */
[----:B------:R-:W-:Y:S01]  /*0140*/  ULDC.64 UR10, c[0x0][0x240] ;  /* 0x00009000000a7ab9 */ /* 0x000fe20000000a00 */
        /* <DEDUP_REMOVED lines=10> */
[----:B------:R-:W-:Y:S02]  /*01f0*/  UMOV UR8, 0x4 ;  /* 0x0000000400087882 */ /* 0x000fe40000000000 */
        /* <DEDUP_REMOVED lines=22> */
[----:B------:R-:W-:-:S13]  /*0360*/  PLOP3.LUT P1, PT, PT, PT, UP1, 0x80, 0x0 ;  /* 0x000000000000781c */ /* 0x000fda0003f2f018 */
        /* <DEDUP_REMOVED lines=9> */
[----:B------:R-:W-:Y:S01]  /*0400*/  UIMAD UR4, UR13, UR4, UR12 ;  /* 0x000000040d0472a4 */ /* 0x000fe2000f8e020c */
[----:B------:R-:W-:Y:S01]  /*0410*/  LOP3.LUT R11, R89, 0xffffffe0, RZ, 0xc0, !PT ;  /* 0xffffffe0590b7812 */ /* 0x000fe200078ec0ff */
[----:B------:R-:W-:Y:S02]  /*0420*/  UMOV UR7, URZ ;  /* 0x0000003f00077c82 */ /* 0x000fe40008000000 */
[----:B------:R-:W-:-:S04]  /*0430*/  USHF.L.U32 UR5, UR4, 0x5, URZ ;  /* 0x0000000504057899 */ /* 0x000fc8000800063f */
[----:B------:R-:W-:Y:S01]  /*0440*/  USHF.R.S32.HI UR4, URZ, 0x1f, UR5 ;  /* 0x0000001f3f047899 */ /* 0x000fe20008011405 */
[----:B--2---:R-:W1:Y:S08]  /*0450*/  @P0 R2UR UR26, R10 ;  /* 0x000000000a1a03c2 */ /* 0x004e7000000e0000 */
[----:B---3--:R2:W1:Y:S08]  /*0460*/  @P0 R2UR UR29, R9 ;  /* 0x00000000091d03c2 */ /* 0x00847000000e0000 */
[----:B----4-:R3:W4:Y:S08]  /*0470*/  @P1 R2UR UR7, R8 ;  /* 0x00000000080713c2 */ /* 0x01073000000e0000 */
[----:B-----5:R3:W3:Y:S01]  /*0480*/  @!P2 R2UR UR14, R0 ;  /* 0x00000000000ea3c2 */ /* 0x0206e200000e0000 */
        /* <DEDUP_REMOVED lines=16> */
.L_x_1735:
[----:B------:R-:W-:Y:S02]  /*0590*/  ULDC UR6, c[0x0][0x218] ;  /* 0x0000860000067ab9 */ /* 0x000fe40000000800 */
.L_x_1736:
        /* <DEDUP_REMOVED lines=56> */
[----:B------:R-:W-:Y:S01]  /*0920*/  @UP0 UIMAD.WIDE.U32 UR10, UR26, UR6, URZ ;  /* 0x000000061a0a02a5 */ /* 0x000fe2000f8e003f */
[--C-:B------:R-:W-:Y:S01]  /*0930*/  SHF.R.S32.HI R17, RZ, 0x1f, R16.reuse ;  /* 0x0000001fff117819 */ /* 0x100fe20000011410 */
[----:B------:R-:W-:Y:S01]  /*0940*/  @!UP0 USHF.R.S32.HI UR16, URZ, 0x1f, UR13 ;  /* 0x0000001f3f108899 */ /* 0x000fe2000801140d */
[----:B------:R-:W-:Y:S01]  /*0950*/  IMAD.SHL.U32 R9, R10, 0x8, RZ ;  /* 0x000000080a097824 */ /* 0x000fe200078e00ff */
[----:B------:R-:W-:Y:S01]  /*0960*/  ULDC.64 UR4, c[0x0][0x1e0] ;  /* 0x0000780000047ab9 */ /* 0x000fe20000000a00 */
[----:B------:R-:W-:Y:S01]  /*0970*/  BSSY B0, `(.L_x_1738) ;  /* 0x000003f000007945 */ /* 0x000fe20003800000 */
[----:B------:R-:W-:Y:S01]  /*0980*/  @!UP0 UIMAD UR16, UR16, UR4, URZ ;  /* 0x00000004101082a4 */ /* 0x000fe2000f8e023f */
[----:B------:R-:W-:Y:S01]  /*0990*/  IMAD.WIDE R18, R19, 0x80, R16 ;  /* 0x0000008013127825 */ /* 0x000fe200078e0210 */
[----:B------:R-:W-:Y:S01]  /*09a0*/  @UP0 UIMAD UR7, UR26, UR7, UR11 ;  /* 0x000000071a0702a4 */ /* 0x000fe2000f8e020b */
[C---:B------:R-:W-:Y:S01]  /*09b0*/  IADD3 R8, R9.reuse, 0x40, RZ ;  /* 0x0000004009087810 */ /* 0x040fe20007ffe0ff */
[----:B------:R-:W-:Y:S01]  /*09c0*/  USHF.R.S32.HI UR17, URZ, 0x1f, UR12 ;  /* 0x0000001f3f117899 */ /* 0x000fe2000801140c */
[C---:B------:R-:W-:Y:S01]  /*09d0*/  IADD3 R7, R9.reuse, 0x80, RZ ;  /* 0x0000008009077810 */ /* 0x040fe20007ffe0ff */
[----:B------:R-:W-:Y:S01]  /*09e0*/  UISETP.EQ.AND UP3, UPT, UR14, URZ, UP3 ;  /* 0x0000003f0e00728c */ /* 0x000fe20009f62270 */
[----:B------:R-:W-:Y:S01]  /*09f0*/  IADD3 R6, R9, 0xc0, RZ ;  /* 0x000000c009067810 */ /* 0x000fe20007ffe0ff */
[----:B------:R-:W-:-:S02]  /*0a00*/  @!UP2 UISETP.NE.AND UP1, UPT, UR15, URZ, UPT ;  /* 0x0000003f0f00a28c */ /* 0x000fc4000bf25270 */
        /* <DEDUP_REMOVED lines=53> */
.L_x_1739:
[----:B------:R-:W-:Y:S05]  /*0d60*/  BSYNC B0 ;  /* 0x0000000000007941 */ /* 0x000fea0003800000 */
.L_x_1738:
        /* <DEDUP_REMOVED lines=22> */
.L_x_1741:
[----:B------:R-:W-:Y:S05]  /*0ed0*/  BSYNC B0 ;  /* 0x0000000000007941 */ /* 0x000fea0003800000 */
.L_x_1740:
        /* <DEDUP_REMOVED lines=22> */
.L_x_1743:
[----:B------:R-:W-:Y:S05]  /*1040*/  BSYNC B0 ;  /* 0x0000000000007941 */ /* 0x000fea0003800000 */
.L_x_1742:
        /* <DEDUP_REMOVED lines=21> */
.L_x_1745:
[----:B------:R-:W-:Y:S05]  /*11a0*/  BSYNC B0 ;  /* 0x0000000000007941 */ /* 0x000fea0003800000 */
.L_x_1744:
        /* <DEDUP_REMOVED lines=35> */
.L_x_1737:
        /* <DEDUP_REMOVED lines=14> */
[----:B------:R-:W-:Y:S02]  /*14c0*/  @UP0 UIMAD UR33, UR11, UR33, UR35 ;  /* 0x000000210b2102a4 */ /* 0x000fe4000f8e0223 */
[----:B------:R-:W-:Y:S02]  /*14d0*/  @UP1 UMOV UR10, UR16 ;  /* 0x00000010000a1c82 */ /* 0x000fe40008000000 */
[----:B------:R-:W-:Y:S02]  /*14e0*/  USHF.R.S32.HI UR11, URZ, 0x1f, UR12 ;  /* 0x0000001f3f0b7899 */ /* 0x000fe4000801140c */
        /* <DEDUP_REMOVED lines=16> */
.L_x_1746:
        /* <DEDUP_REMOVED lines=50> */
.L_x_1747:
        /* <DEDUP_REMOVED lines=12> */
[----:B------:R-:W-:Y:S01]  /*19d0*/  LOP3.LUT R5, R229, 0xfffffff0, RZ, 0xc0, !PT ;  /* 0xfffffff0e5057812 */ /* 0x000fe200078ec0ff */
[----:B------:R-:W-:Y:S01]  /*19e0*/  IMAD.U32 R174, RZ, RZ, UR32 ;  /* 0x00000020ffae7e24 */ /* 0x000fe2000f8e00ff */
[----:B------:R-:W-:Y:S01]  /*19f0*/  LOP3.LUT R3, R3, 0x1c0, RZ, 0xc0, !PT ;  /* 0x000001c003037812 */ /* 0x000fe200078ec0ff */
[----:B------:R-:W-:Y:S01]  /*1a00*/  IMAD.SHL.U32 R250, R0, 0x8, RZ ;  /* 0x0000000800fa7824 */ /* 0x000fe200078e00ff */
[----:B------:R-:W-:Y:S01]  /*1a10*/  LEA.HI R7, R7, R6, RZ, 0x6 ;  /* 0x0000000607077211 */ /* 0x000fe200078f30ff */
[----:B------:R-:W-:Y:S01]  /*1a20*/  IMAD.IADD R4, R6, 0x1, -R5 ;  /* 0x0000000106047824 */ /* 0x000fe200078e0a05 */
[----:B------:R-:W-:Y:S01]  /*1a30*/  SHF.R.U32.HI R236, RZ, 0x3, R3 ;  /* 0x00000003ffec7819 */ /* 0x000fe20000011603 */
[----:B------:R-:W-:Y:S01]  /*1a40*/  IMAD R13, R239, c[0x0][0x198], RZ ;  /* 0x00006600ef0d7a24 */ /* 0x000fe200078e02ff */
[----:B------:R-:W-:Y:S01]  /*1a50*/  LOP3.LUT R5, R3, 0x38, R250, 0xf8, !PT ;  /* 0x0000003803057812 */ /* 0x000fe200078ef8fa */
[----:B------:R-:W-:Y:S01]  /*1a60*/  IMAD.SHL.U32 R7, R7, 0x8, RZ ;  /* 0x0000000807077824 */ /* 0x000fe200078e00ff */
[----:B------:R-:W-:Y:S01]  /*1a70*/  SHF.R.S32.HI R3, RZ, 0x1f, R4 ;  /* 0x0000001fff037819 */ /* 0x000fe20000011404 */
[----:B------:R-:W-:Y:S01]  /*1a80*/  BSSY B0, `(.L_x_1748) ;  /* 0x0000060000007945 */ /* 0x000fe20003800000 */
[----:B------:R-:W-:-:S02]  /*1a90*/  LOP3.LUT R236, R5, R236, RZ, 0x3c, !PT ;  /* 0x000000ec05ec7212 */ /* 0x000fc400078e3cff */
[----:B------:R-:W-:Y:S02]  /*1aa0*/  LEA.HI R3, R3, R4, RZ, 0x3 ;  /* 0x0000000403037211 */ /* 0x000fe400078f18ff */
[--C-:B------:R-:W-:Y:S02]  /*1ab0*/  SHF.R.S32.HI R251, RZ, 0x1f, R250.reuse ;  /* 0x0000001ffffb7819 */ /* 0x100fe400000114fa */
[----:B------:R-:W-:Y:S01]  /*1ac0*/  IADD3 R10, P0, R250, UR10, RZ ;  /* 0x0000000afa0a7c10 */ /* 0x000fe2000ff1e0ff */
[----:B------:R-:W-:Y:S01]  /*1ad0*/  UIMAD UR10, UR32, UR5, UR4 ;  /* 0x00000005200a72a4 */ /* 0x000fe2000f8e0204 */
[----:B------:R-:W-:Y:S01]  /*1ae0*/  LOP3.LUT R5, R3, 0xfffffff8, RZ, 0xc0, !PT ;  /* 0xfffffff803057812 */ /* 0x000fe200078ec0ff */
[----:B------:R-:W-:Y:S01]  /*1af0*/  IMAD.WIDE.U32 R16, R238, c[0x0][0x198], R250 ;  /* 0x00006600ee107a25 */ /* 0x000fe200078e00fa */
[----:B------:R-:W-:Y:S01]  /*1b00*/  LEA.HI R229, R229, R8, RZ, 0x1 ;  /* 0x00000008e5e57211 */ /* 0x000fe200078f08ff */
[----:B------:R-:W-:Y:S01]  /*1b10*/  ULDC.64 UR4, c[0x0][0x1a8] ;  /* 0x00006a0000047ab9 */ /* 0x000fe20000000a00 */
[----:B------:R-:W-:Y:S01]  /*1b20*/  IADD3.X R11, R251, UR6, RZ, P0, !PT ;  /* 0x00000006fb0b7c10 */ /* 0x000fe200087fe4ff */
[----:B------:R-:W-:Y:S01]  /*1b30*/  IMAD.IADD R5, R4, 0x1, -R5 ;  /* 0x0000000104057824 */ /* 0x000fe200078e0a05 */
[----:B------:R-:W-:Y:S01]  /*1b40*/  LOP3.LUT R229, R229, 0xfffffffe, RZ, 0xc0, !PT ;  /* 0xfffffffee5e57812 */ /* 0x000fe200078ec0ff */
[----:B------:R-:W-:Y:S01]  /*1b50*/  ULDC.64 UR6, c[0x0][0x1b0] ;  /* 0x00006c0000067ab9 */ /* 0x000fe20000000a00 */
[----:B------:R-:W-:Y:S01]  /*1b60*/  IMAD R4, R238, c[0x0][0x19c], R13 ;  /* 0x00006700ee047a24 */ /* 0x000fe200078e020d */
[----:B------:R-:W-:Y:S01]  /*1b70*/  IADD3 R12, P0, R16, UR34, RZ ;  /* 0x00000022100c7c10 */ /* 0x000fe2000ff1e0ff */
[----:B-1----:R-:W-:Y:S01]  /*1b80*/  IMAD.WIDE.U32 R14, R14, c[0x0][0x1a8], R10 ;  /* 0x00006a000e0e7a25 */ /* 0x002fe200078e000a */
[----:B------:R-:W-:Y:S01]  /*1b90*/  LOP3.LUT R236, R236, 0xfffffe00, R7, 0xf8, !PT ;  /* 0xfffffe00ecec7812 */ /* 0x000fe200078ef807 */
[----:B------:R-:W-:Y:S01]  /*1ba0*/  UIMAD UR6, UR14, UR6, URZ ;  /* 0x000000060e0672a4 */ /* 0x000fe2000f8e023f */
[----:B------:R-:W-:Y:S01]  /*1bb0*/  LOP3.LUT P2, RZ, R5, 0x4, RZ, 0xc0, !PT ;  /* 0x0000000405ff7812 */ /* 0x000fe2000784c0ff */
[----:B------:R-:W-:Y:S01]  /*1bc0*/  IMAD R7, R239, c[0x0][0x1a0], RZ ;  /* 0x00006800ef077a24 */ /* 0x000fe200078e02ff */
[----:B------:R-:W-:Y:S01]  /*1bd0*/  LOP3.LUT P1, RZ, R5, 0x2, RZ, 0xc0, !PT ;  /* 0x0000000205ff7812 */ /* 0x000fe2000782c0ff */
[----:B------:R-:W-:Y:S01]  /*1be0*/  IMAD.WIDE.U32 R10, R238, c[0x0][0x1a0], R250 ;  /* 0x00006800ee0a7a25 */ /* 0x000fe200078e00fa */
[----:B------:R-:W-:Y:S01]  /*1bf0*/  IADD3.X R13, R17, UR33, R4, P0, !PT ;  /* 0x00000021110d7c10 */ /* 0x000fe200087fe404 */
[----:B------:R-:W-:Y:S01]  /*1c00*/  UIMAD UR7, UR32, UR7, UR6 ;  /* 0x00000007200772a4 */ /* 0x000fe2000f8e0206 */
[----:B------:R-:W-:Y:S01]  /*1c10*/  SHF.R.S32.HI R89, RZ, 0x5, R89 ;  /* 0x00000005ff597819 */ /* 0x000fe20000011459 */
[----:B------:R-:W-:Y:S01]  /*1c20*/  IMAD.IADD R229, R8, 0x1, -R229 ;  /* 0x0000000108e57824 */ /* 0x000fe200078e0ae5 */
[----:B------:R-:W-:Y:S01]  /*1c30*/  UIADD3 UR6, -UR8, UR29, URZ ;  /* 0x0000001d08067290 */ /* 0x000fe2000fffe13f */
[----:B------:R-:W-:Y:S01]  /*1c40*/  IMAD.SHL.U32 R5, R5, 0x40, RZ ;  /* 0x0000004005057824 */ /* 0x000fe200078e00ff */
[----:B------:R-:W-:Y:S01]  /*1c50*/  IADD3 R10, P0, R10, UR36, RZ ;  /* 0x000000240a0a7c10 */ /* 0x000fe2000ff1e0ff */
[----:B------:R-:W-:Y:S01]  /*1c60*/  IMAD R4, R238, c[0x0][0x1a4], R7 ;  /* 0x00006900ee047a24 */ /* 0x000fe200078e0207 */
[----:B------:R-:W-:Y:S01]  /*1c70*/  UIMAD UR4, UR11, UR4, URZ ;  /* 0x000000040b0472a4 */ /* 0x000fe2000f8e023f */
[----:B------:R-:W-:Y:S01]  /*1c80*/  IMAD.SHL.U32 R8, R229, 0x8, RZ ;  /* 0x00000008e5087824 */ /* 0x000fe200078e00ff */
[----:B------:R-:W-:Y:S01]  /*1c90*/  LOP3.LUT R5, R5, 0x1c0, RZ, 0xc0, !PT ;  /* 0x000001c005057812 */ /* 0x000fe200078ec0ff */
[----:B------:R-:W-:Y:S01]  /*1ca0*/  IMAD.SHL.U32 R3, R3, 0x40, RZ ;  /* 0x0000004003037824 */ /* 0x000fe200078e00ff */
[----:B------:R-:W-:Y:S01]  /*1cb0*/  IADD3.X R11, R11, UR35, R4, P0, !PT ;  /* 0x000000230b0b7c10 */ /* 0x000fe200087fe404 */
[----:B------:R-:W-:Y:S01]  /*1cc0*/  UIMAD UR4, UR12, UR5, UR4 ;  /* 0x000000050c0472a4 */ /* 0x000fe2000f8e0204 */
[----:B------:R-:W-:Y:S01]  /*1cd0*/  LOP3.LUT R8, R5, 0x8, R8, 0xf8, !PT ;  /* 0x0000000805087812 */ /* 0x000fe200078ef808 */
[----:B------:R-:W-:Y:S01]  /*1ce0*/  IMAD.WIDE.U32 R240, R240, c[0x0][0x1b0], R12 ;  /* 0x00006c00f0f07a25 */ /* 0x000fe200078e000c */
[----:B------:R-:W-:-:S02]  /*1cf0*/  ISETP.GE.AND P0, PT, R238, UR6, PT ;  /* 0x00000006ee007c0c */ /* 0x000fc4000bf06270 */
[----:B------:R-:W-:Y:S01]  /*1d00*/  SHF.R.U32.HI R5, RZ, 0x3, R5 ;  /* 0x00000003ff057819 */ /* 0x000fe20000011605 */
[----:B------:R-:W-:Y:S01]  /*1d10*/  IMAD.WIDE.U32 R174, R174, c[0x0][0x1b8], R10 ;  /* 0x00006e00aeae7a25 */ /* 0x000fe200078e000a */
[----:B------:R-:W-:Y:S02]  /*1d20*/  IADD3 R17, R15, UR4, RZ ;  /* 0x000000040f117c10 */ /* 0x000fe4000fffe0ff */
[----:B------:R-:W-:Y:S01]  /*1d30*/  LOP3.LUT R4, R8, R5, RZ, 0x3c, !PT ;  /* 0x0000000508047212 */ /* 0x000fe200078e3cff */
[----:B------:R-:W-:Y:S01]  /*1d40*/  IMAD.MOV.U32 R5, RZ, RZ, 0x10 ;  /* 0x00000010ff057424 */ /* 0x000fe200078e00ff */
[----:B------:R-:W-:Y:S01]  /*1d50*/  IADD3 R249, R241, UR7, RZ ;  /* 0x00000007f1f97c10 */ /* 0x000fe2000fffe0ff */
[----:B------:R-:W-:Y:S01]  /*1d60*/  IMAD.U32 R13, RZ, RZ, UR27 ;  /* 0x0000001bff0d7e24 */ /* 0x000fe2000f8e00ff */
[----:B------:R-:W-:Y:S01]  /*1d70*/  LOP3.LUT R4, R4, 0xfffffe00, R3, 0xf8, !PT ;  /* 0xfffffe0004047812 */ /* 0x000fe200078ef803 */
[----:B------:R-:W-:Y:S01]  /*1d80*/  IMAD.MOV.U32 R3, RZ, RZ, 0x20 ;  /* 0x00000020ff037424 */ /* 0x000fe200078e00ff */
[----:B------:R-:W-:Y:S01]  /*1d90*/  IADD3 R177, R175, UR10, RZ ;  /* 0x0000000aafb17c10 */ /* 0x000fe2000fffe0ff */
[----:B------:R-:W-:Y:S01]  /*1da0*/  IMAD.WIDE R12, R13, 0x80, R238 ;  /* 0x000000800d0c7825 */ /* 0x000fe200078e02ee */
[----:B------:R-:W-:-:S02]  /*1db0*/  IADD3 R234, R250, 0x40, RZ ;  /* 0x00000040faea7810 */ /* 0x000fc40007ffe0ff */
[----:B------:R-:W-:Y:S01]  /*1dc0*/  IADD3 R233, R250, 0x80, RZ ;  /* 0x00000080fae97810 */ /* 0x000fe20007ffe0ff */
[----:B------:R-:W-:Y:S01]  /*1dd0*/  IMAD.SHL.U32 R236, R236, 0x2, RZ ;  /* 0x00000002ecec7824 */ /* 0x000fe200078e00ff */
        /* <DEDUP_REMOVED lines=42> */
.L_x_1749:
[----:B------:R-:W-:Y:S05]  /*2080*/  BSYNC B0 ;  /* 0x0000000000007941 */ /* 0x000fea0003800000 */
.L_x_1748:
        /* <DEDUP_REMOVED lines=45> */
.L_x_1751:
[----:B------:R-:W-:Y:S05]  /*2360*/  BSYNC B0 ;  /* 0x0000000000007941 */ /* 0x000fea0003800000 */
.L_x_1750:
        /* <DEDUP_REMOVED lines=45> */
.L_x_1753:
[----:B------:R-:W-:Y:S05]  /*2640*/  BSYNC B0 ;  /* 0x0000000000007941 */ /* 0x000fea0003800000 */
.L_x_1752:
        /* <DEDUP_REMOVED lines=49> */
.L_x_1755:
[----:B------:R-:W-:Y:S05]  /*2960*/  BSYNC B0 ;  /* 0x0000000000007941 */ /* 0x000fea0003800000 */
.L_x_1754:
        /* <DEDUP_REMOVED lines=45> */
.L_x_1757:
[----:B------:R-:W-:Y:S05]  /*2c40*/  BSYNC B0 ;  /* 0x0000000000007941 */ /* 0x000fea0003800000 */
.L_x_1756:
        /* <DEDUP_REMOVED lines=42> */
.L_x_1759:
[----:B------:R-:W-:Y:S05]  /*2ef0*/  BSYNC B0 ;  /* 0x0000000000007941 */ /* 0x000fea0003800000 */
.L_x_1758:
        /* <DEDUP_REMOVED lines=24> */
[----:B------:R-:W-:Y:S01]  /*3080*/  USHF.L.U32 UR23, UR24, 0x6, URZ ;  /* 0x0000000618177899 */ /* 0x000fe2000800063f */
[----:B------:R-:W-:Y:S01]  /*3090*/  IMAD.MOV.U32 R176, RZ, RZ, R174 ;  /* 0x000000ffffb07224 */ /* 0x000fe200078e00ae */
[----:B------:R-:W-:Y:S01]  /*30a0*/  USHF.L.U64.HI UR22, UR24, UR22, UR25 ;  /* 0x0000001618167299 */ /* 0x000fe20008010219 */
[----:B------:R-:W-:Y:S01]  /*30b0*/  BAR.SYNC.DEFER_BLOCKING 0x0 ;  /* 0x0000000000007b1d */ /* 0x000fe20000010000 */
[----:B------:R-:W-:Y:S01]  /*30c0*/  SHF.L.U32 R235, R6, 0x1, RZ ;  /* 0x0000000106eb7819 */ /* 0x000fe200000006ff */
[----:B------:R-:W-:Y:S01]  /*30d0*/  IMAD.U32 R172, RZ, RZ, UR27 ;  /* 0x0000001bffac7e24 */ /* 0x000fe2000f8e00ff */
[----:B------:R-:W-:Y:S01]  /*30e0*/  UIMAD UR5, UR22, UR40, URZ ;  /* 0x00000028160572a4 */ /* 0x000fe2000f8e023f */
[----:B------:R-:W-:Y:S01]  /*30f0*/  IMAD.U32 R231, RZ, RZ, UR23 ;  /* 0x00000017ffe77e24 */ /* 0x000fe2000f8e00ff */
[----:B------:R-:W-:Y:S01]  /*3100*/  LOP3.LUT R235, R235, 0x6, RZ, 0xc0, !PT ;  /* 0x00000006ebeb7812 */ /* 0x000fe200078ec0ff */
[----:B------:R-:W-:Y:S01]  /*3110*/  UMOV UR28, URZ ;  /* 0x0000003f001c7c82 */ /* 0x000fe20008000000 */
[----:B------:R-:W-:Y:S01]  /*3120*/  BSSY B0, `(.L_x_1760) ;  /* 0x0000031000007945 */ /* 0x000fe20003800000 */
[----:B------:R-:W-:Y:S01]  /*3130*/  UIMAD UR16, UR16, UR23, UR5 ;  /* 0x00000017101072a4 */ /* 0x000fe2000f8e0205 */
[----:B------:R-:W-:-:S02]  /*3140*/  LEA R172, R172, R89, 0x3 ;  /* 0x00000059acac7211 */ /* 0x000fc400078e18ff */
[----:B--2---:R-:W-:Y:S01]  /*3150*/  SHF.R.S32.HI R12, RZ, 0x1f, R9 ;  /* 0x0000001fff0c7819 */ /* 0x004fe20000011409 */
[----:B------:R2:W-:Y:S03]  /*3160*/  @P1 STS.128 [R236+0x18000], RZ ;  /* 0x018000ffec001388 */ /* 0x0005e60000000c00 */
[----:B------:R-:W-:Y:S01]  /*3170*/  LEA.HI R9, R12, R9, RZ, 0x2 ;  /* 0x000000090c097211 */ /* 0x000fe200078f10ff */
[----:B------:R2:W-:Y:S03]  /*3180*/  @P1 STS.128 [R236+0x1a000], RZ ;  /* 0x01a000ffec001388 */ /* 0x0005e60000000c00 */
[----:B------:R-:W-:Y:S01]  /*3190*/  SHF.R.S32.HI R6, RZ, 0x2, R9 ;  /* 0x00000002ff067819 */ /* 0x000fe20000011409 */
[----:B------:R2:W-:Y:S04]  /*31a0*/  @P1 STS.128 [R236+0x1c000], RZ ;  /* 0x01c000ffec001388 */ /* 0x0005e80000000c00 */
[----:B------:R2:W-:Y:S01]  /*31b0*/  @P1 STS.128 [R236+0x1e000], RZ ;  /* 0x01e000ffec001388 */ /* 0x0005e20000000c00 */
[----:B-1----:R-:W-:-:S04]  /*31c0*/  @P0 FMUL.FTZ R10, R11, R10 ;  /* 0x0000000a0b0a0220 */ /* 0x002fc80000410000 */
[----:B------:R1:W3:Y:S02]  /*31d0*/  @P0 R2UR UR4, R10 ;  /* 0x000000000a0403c2 */ /* 0x0002e400000e0000 */
        /* <DEDUP_REMOVED lines=37> */
.L_x_1761:
[----:B--2---:R-:W-:Y:S05]  /*3430*/  BSYNC B0 ;  /* 0x0000000000007941 */ /* 0x004fea0003800000 */
.L_x_1760:
[----:B------:R-:W-:Y:S01]  /*3440*/  ISETP.GE.AND P0, PT, R8, UR15, PT ;  /* 0x0000000f08007c0c */ /* 0x000fe2000bf06270 */
[----:B------:R-:W-:Y:S01]  /*3450*/  ULDC UR4, c[0x0][0x1a4] ;  /* 0x0000690000047ab9 */ /* 0x000fe20000000800 */
[----:B------:R-:W-:Y:S01]  /*3460*/  BSSY B0, `(.L_x_1762) ;  /* 0x000002e000007945 */ /* 0x000fe20003800000 */
[----:B------:R-:W-:Y:S02]  /*3470*/  USHF.L.U32 UR25, UR24, 0x5, URZ ;  /* 0x0000000518197899 */ /* 0x000fe4000800063f */
[----:B------:R-:W-:Y:S02]  /*3480*/  UIADD3 UR5, UR9, 0x1, -UR29 ;  /* 0x0000000109057890 */ /* 0x000fe4000fffe81d */
[----:B------:R-:W-:-:S03]  /*3490*/  USHF.L.U64.HI UR24, UR24, UR14, UR4 ;  /* 0x0000000e18187299 */ /* 0x000fc60008010204 */
[----:B------:R-:W-:Y:S02]  /*34a0*/  ULDC UR4, c[0x0][0x2e8] ;  /* 0x0000ba0000047ab9 */ /* 0x000fe40000000800 */
[----:B------:R-:W-:Y:S01]  /*34b0*/  UIADD3 UR4, UR5, UR4, URZ ;  /* 0x0000000405047290 */ /* 0x000fe2000fffe03f */
        /* <DEDUP_REMOVED lines=40> */
.L_x_1763:
[----:B------:R-:W-:Y:S05]  /*3740*/  BSYNC B0 ;  /* 0x0000000000007941 */ /* 0x000fea0003800000 */
.L_x_1762:
[C---:B------:R-:W-:Y:S01]  /*3750*/  IMAD.SHL.U32 R9, R0.reuse, 0x40, RZ ;  /* 0x0000004000097824 */ /* 0x040fe200078e00ff */
[----:B------:R-:W-:Y:S01]  /*3760*/  R2P PR, R0, 0x6 ;  /* 0x0000000600007804 */ /* 0x000fe20000000000 */
[----:B------:R-:W-:Y:S01]  /*3770*/  IMAD.SHL.U32 R8, R238, 0x8, RZ ;  /* 0x00000008ee087824 */ /* 0x000fe200078e00ff */
[----:B------:R-:W0:Y:S01]  /*3780*/  LDGDEPBAR ;  /* 0x00000000000079af */ /* 0x000e220000000000 */
[----:B------:R-:W-:Y:S01]  /*3790*/  IMAD R230, R89, 0x400, R4 ;  /* 0x0000040059e67824 */ /* 0x000fe200078e0204 */
[----:B------:R-:W-:Y:S01]  /*37a0*/  LOP3.LUT R9, R9, 0x1c0, RZ, 0xc0, !PT ;  /* 0x000001c009097812 */ /* 0x000fe200078ec0ff */
[----:B------:R-:W-:Y:S01]  /*37b0*/  UISETP.GT.AND UP0, UPT, UR40, UR19, UPT ;  /* 0x000000132800728c */ /* 0x000fe2000bf04270 */
[----:B------:R-:W-:Y:S01]  /*37c0*/  LEA R89, R89, UR8, 0x4 ;  /* 0x0000000859597c11 */ /* 0x000fe2000f8e20ff */
[----:B------:R-:W-:Y:S01]  /*37d0*/  IMAD.SHL.U32 R230, R230, 0x2, RZ ;  /* 0x00000002e6e67824 */ /* 0x000fe200078e00ff */
[----:B------:R-:W-:Y:S01]  /*37e0*/  LOP3.LUT R8, R9, 0x8, R8, 0xf8, !PT ;  /* 0x0000000809087812 */ /* 0x000fe200078ef808 */
[----:B------:R-:W4:Y:S01]  /*37f0*/  LDC.U8 R247, c[0x0][0x2d8] ;  /* 0x0000b600fff77b82 */ /* 0x000f220000000000 */
[----:B------:R-:W-:Y:S01]  /*3800*/  SHF.R.U32.HI R9, RZ, 0x3, R9 ;  /* 0x00000003ff097819 */ /* 0x000fe20000011609 */
[--C-:B------:R-:W-:Y:S01]  /*3810*/  IMAD R228, R5, 0x2, R230.reuse ;  /* 0x0000000205e47824 */ /* 0x100fe200078e02e6 */
[----:B------:R-:W-:Y:S01]  /*3820*/  LDSM.16.M88.4 R80, [R230] ;  /* 0x00000000e650783b */ /* 0x000fe20000000200 */
[C---:B------:R-:W-:Y:S01]  /*3830*/  IMAD R226, R3.reuse, 0x2, R230 ;  /* 0x0000000203e27824 */ /* 0x040fe200078e02e6 */
[----:B------:R-:W-:Y:S01]  /*3840*/  LOP3.LUT R8, R8, R9, RZ, 0x3c, !PT ;  /* 0x0000000908087212 */ /* 0x000fe200078e3cff */
[----:B------:R-:W-:Y:S01]  /*3850*/  IMAD R225, R3, 0x2, R228 ;  /* 0x0000000203e17824 */ /* 0x000fe200078e02e4 */
[----:B------:R-:W-:Y:S01]  /*3860*/  LDSM.16.M88.4 R60, [R228] ;  /* 0x00000000e43c783b */ /* 0x000fe20000000200 */
[----:B------:R-:W-:Y:S01]  /*3870*/  IMAD.IADD R6, R6, 0x1, R89 ;  /* 0x0000000106067824 */ /* 0x000fe200078e0259 */
[----:B------:R-:W-:Y:S01]  /*3880*/  PLOP3.LUT P0, PT, PT, PT, UP0, 0x80, 0x0 ;  /* 0x000000000000781c */ /* 0x000fe20003f0f008 */
[----:B------:R-:W-:Y:S01]  /*3890*/  IMAD R229, R229, 0x200, R8 ;  /* 0x00000200e5e57824 */ /* 0x000fe200078e0208 */
[----:B------:R-:W-:Y:S01]  /*38a0*/  LDSM.16.M88.4 R76, [R226] ;  /* 0x00000000e24c783b */ /* 0x000fe20000000200 */
[----:B------:R-:W-:Y:S01]  /*38b0*/  UIADD3 UR5, UR9, -UR29, URZ ;  /* 0x8000001d09057290 */ /* 0x000fe2000fffe03f */
[C---:B------:R-:W-:Y:S01]  /*38c0*/  IADD3 R243, R6.reuse, 0x8, RZ ;  /* 0x0000000806f37810 */ /* 0x040fe20007ffe0ff */
[----:B------:R-:W-:Y:S01]  /*38d0*/  IMAD.SHL.U32 R229, R229, 0x2, RZ ;  /* 0x00000002e5e57824 */ /* 0x000fe200078e00ff */
[----:B------:R-:W-:Y:S01]  /*38e0*/  LDSM.16.M88.4 R68, [R225] ;  /* 0x00000000e144783b */ /* 0x000fe20000000200 */
[----:B------:R-:W-:-:S02]  /*38f0*/  IADD3 R244, R6, UR4, RZ ;  /* 0x0000000406f47c10 */ /* 0x000fc4000fffe0ff */
[----:B------:R-:W-:Y:S01]  /*3900*/  IADD3 R237, R243, UR4, RZ ;  /* 0x00000004f3ed7c10 */ /* 0x000fe2000fffe0ff */
[----:B------:R-:W5:Y:S01]  /*3910*/  LDSM.16.M88.4 R48, [R229+0x10000] ;  /* 0x01000000e530783b */ /* 0x000f620000000200 */
[C---:B------:R-:W-:Y:S02]  /*3920*/  IADD3 R0, R229.reuse, 0x10000, RZ ;  /* 0x00010000e5007810 */ /* 0x040fe40007ffe0ff */
        /* <DEDUP_REMOVED lines=8> */
[----:B------:R-:W3:Y:S01]  /*39b0*/  LDSM.16.M88.4 R20, [R229+0x11800] ;  /* 0x01180000e514783b */ /* 0x000ee20000000200 */
[----:B------:R-:W-:Y:S02]  /*39c0*/  IADD3 R245, R246, -c[0x0][0x2e4], RZ ;  /* 0x8000b900f6f57a10 */ /* 0x000fe40007ffe0ff */
[----:B------:R-:W-:Y:S01]  /*39d0*/  IADD3 R242, R243, -c[0x0][0x2e4], RZ ;  /* 0x8000b900f3f27a10 */ /* 0x000fe20007ffe0ff */
[----:B-1----:R-:W1:Y:S01]  /*39e0*/  LDSM.16.M88.4 R16, [R227] ;  /* 0x00000000e310783b */ /* 0x002e620000000200 */
[----:B------:R-:W-:Y:S01]  /*39f0*/  IMAD.IADD R223, R229, 0x1, R0 ;  /* 0x00000001e5df7824 */ /* 0x000fe200078e0200 */
[----:B------:R-:W-:Y:S01]  /*3a00*/  IMNMX R244, R244, UR9, PT ;  /* 0x00000009f4f47c17 */ /* 0x000fe2000b800200 */
[----:B------:R-:W-:Y:S01]  /*3a10*/  IMAD.IADD R216, R0, 0x1, R227 ;  /* 0x0000000100d87824 */ /* 0x000fe200078e02e3 */
[----:B---3--:R-:W3:Y:S01]  /*3a20*/  LDSM.16.M88.4 R12, [R227+0x800] ;  /* 0x00080000e30c783b */ /* 0x008ee20000000200 */
[----:B------:R-:W-:-:S02]  /*3a30*/  IMNMX R237, R237, UR9, PT ;  /* 0x00000009eded7c17 */ /* 0x000fc4000b800200 */
[----:B------:R-:W-:Y:S01]  /*3a40*/  IMNMX R245, RZ, R245, !PT ;  /* 0x000000f5fff57217 */ /* 0x000fe20007800200 */
[----:B------:R-:W1:Y:S01]  /*3a50*/  LDSM.16.M88.4 R8, [R227+0x1000] ;  /* 0x00100000e308783b */ /* 0x000e620000000200 */
[----:B------:R-:W-:Y:S02]  /*3a60*/  IMNMX R242, RZ, R242, !PT ;  /* 0x000000f2fff27217 */ /* 0x000fe40007800200 */
[C---:B------:R-:W-:Y:S01]  /*3a70*/  IADD3 R219, R227.reuse, 0x800, RZ ;  /* 0x00000800e3db7810 */ /* 0x040fe20007ffe0ff */
[----:B------:R-:W1:Y:S01]  /*3a80*/  LDSM.16.M88.4 R64, [R227+0x1800] ;  /* 0x00180000e340783b */ /* 0x000e620000000200 */
[C---:B------:R-:W-:Y:S02]  /*3a90*/  IADD3 R218, R227.reuse, 0x1000, RZ ;  /* 0x00001000e3da7810 */ /* 0x040fe40007ffe0ff */
[C---:B------:R-:W-:Y:S01]  /*3aa0*/  IADD3 R217, R227.reuse, 0x1800, RZ ;  /* 0x00001800e3d97810 */ /* 0x040fe20007ffe0ff */
[----:B------:R-:W1:Y:S01]  /*3ab0*/  LDSM.16.M88.4 R56, [R223+0x10000] ;  /* 0x01000000df38783b */ /* 0x000e620000000200 */
[----:B------:R-:W-:-:S02]  /*3ac0*/  IADD3 R215, R227, 0x2000, RZ ;  /* 0x00002000e3d77810 */ /* 0x000fc40007ffe0ff */
[C---:B------:R-:W-:Y:S01]  /*3ad0*/  IADD3 R214, R227.reuse, 0x2800, RZ ;  /* 0x00002800e3d67810 */ /* 0x040fe20007ffe0ff */
[----:B------:R-:W1:Y:S01]  /*3ae0*/  LDSM.16.M88.4 R24, [R223+0x10800] ;  /* 0x01080000df18783b */ /* 0x000e620000000200 */
[C---:B------:R-:W-:Y:S02]  /*3af0*/  IADD3 R213, R227.reuse, 0x3000, RZ ;  /* 0x00003000e3d57810 */ /* 0x040fe40007ffe0ff */
[C---:B------:R-:W-:Y:S01]  /*3b00*/  IADD3 R212, R227.reuse, 0x3800, RZ ;  /* 0x00003800e3d47810 */ /* 0x040fe20007ffe0ff */
[----:B-----5:R-:W-:Y:S01]  /*3b10*/  HMMA.16816.F32.BF16 R52, R80, R48, RZ ;  /* 0x000000305034723c */ /* 0x020fe200000418ff */
[----:B------:R-:W-:Y:S01]  /*3b20*/  LDSM.16.M88.4 R84, [R223+0x11800] ;  /* 0x01180000df54783b */ /* 0x000fe20000000200 */
[C---:B------:R-:W-:Y:S02]  /*3b30*/  IADD3 R211, R227.reuse, 0x4000, RZ ;  /* 0x00004000e3d37810 */ /* 0x040fe40007ffe0ff */
[C---:B------:R-:W-:Y:S01]  /*3b40*/  IADD3 R210, R227.reuse, 0x4800, RZ ;  /* 0x00004800e3d27810 */ /* 0x040fe20007ffe0ff */
[----:B------:R-:W-:Y:S01]  /*3b50*/  LDSM.16.M88.4 R72, [R216+0x1800] ;  /* 0x00180000d848783b */ /* 0x000fe20000000200 */
[----:B------:R-:W-:-:S02]  /*3b60*/  IADD3 R209, R227, 0x5000, RZ ;  /* 0x00005000e3d17810 */ /* 0x000fc40007ffe0ff */
[C---:B------:R-:W-:Y:S01]  /*3b70*/  HMMA.16816.F32.BF16 R44, R80.reuse, R40, RZ ;  /* 0x00000028502c723c */ /* 0x040fe200000418ff */
[C---:B------:R-:W-:Y:S02]  /*3b80*/  IADD3 R208, R227.reuse, 0x5800, RZ ;  /* 0x00005800e3d07810 */ /* 0x040fe40007ffe0ff */
[C---:B------:R-:W-:Y:S02]  /*3b90*/  IADD3 R207, R227.reuse, 0x6000, RZ ;  /* 0x00006000e3cf7810 */ /* 0x040fe40007ffe0ff */
[C---:B------:R-:W-:Y:S02]  /*3ba0*/  IADD3 R206, R227.reuse, 0x6800, RZ ;  /* 0x00006800e3ce7810 */ /* 0x040fe40007ffe0ff */
[C---:B------:R-:W-:Y:S01]  /*3bb0*/  IADD3 R205, R227.reuse, 0x7000, RZ ;  /* 0x00007000e3cd7810 */ /* 0x040fe20007ffe0ff */
[----:B--2---:R-:W-:Y:S01]  /*3bc0*/  HMMA.16816.F32.BF16 R36, R80, R32, RZ ;  /* 0x000000205024723c */ /* 0x004fe200000418ff */
[----:B------:R-:W-:-:S07]  /*3bd0*/  IADD3 R204, R227, 0x7800, RZ ;  /* 0x00007800e3cc7810 */ /* 0x000fce0007ffe0ff */
[C---:B------:R-:W-:Y:S08]  /*3be0*/  HMMA.16816.F32.BF16 R48, R80.reuse, R50, RZ ;  /* 0x000000325030723c */ /* 0x040ff000000418ff */
[C---:B------:R-:W-:Y:S08]  /*3bf0*/  HMMA.16816.F32.BF16 R40, R80.reuse, R42, RZ ;  /* 0x0000002a5028723c */ /* 0x040ff000000418ff */
[C---:B------:R-:W-:Y:S08]  /*3c00*/  HMMA.16816.F32.BF16 R32, R80.reuse, R34, RZ ;  /* 0x000000225020723c */ /* 0x040ff000000418ff */
[C---:B------:R-:W-:Y:S08]  /*3c10*/  HMMA.16816.F32.BF16 R28, R80.reuse, R20, RZ ;  /* 0x00000014501c723c */ /* 0x040ff000000418ff */
[----:B------:R-:W-:Y:S01]  /*3c20*/  HMMA.16816.F32.BF16 R80, R80, R22, RZ ;  /* 0x000000165050723c */ /* 0x000fe200000418ff */
[----:B------:R-:W2:Y:S07]  /*3c30*/  LDSM.16.M88.4 R20, [R223+0x11000] ;  /* 0x01100000df14783b */ /* 0x000eae0000000200 */
[C---:B-1----:R-:W-:Y:S08]  /*3c40*/  HMMA.16816.F32.BF16 R52, R60.reuse, R16, R52 ;  /* 0x000000103c34723c */ /* 0x042ff00000041834 */
[C---:B------:R-:W-:Y:S01]  /*3c50*/  HMMA.16816.F32.BF16 R48, R60.reuse, R18, R48 ;  /* 0x000000123c30723c */ /* 0x040fe20000041830 */
[----:B------:R-:W1:Y:S07]  /*3c60*/  LDSM.16.M88.4 R16, [R216] ;  /* 0x00000000d810783b */ /* 0x000e6e0000000200 */
[C---:B---3--:R-:W-:Y:S08]  /*3c70*/  HMMA.16816.F32.BF16 R44, R60.reuse, R12, R44 ;  /* 0x0000000c3c2c723c */ /* 0x048ff0000004182c */
[C---:B------:R-:W-:Y:S01]  /*3c80*/  HMMA.16816.F32.BF16 R40, R60.reuse, R14, R40 ;  /* 0x0000000e3c28723c */ /* 0x040fe20000041828 */
[----:B------:R-:W3:Y:S07]  /*3c90*/  LDSM.16.M88.4 R12, [R216+0x800] ;  /* 0x00080000d80c783b */ /* 0x000eee0000000200 */
[C---:B------:R-:W-:Y:S08]  /*3ca0*/  HMMA.16816.F32.BF16 R36, R60.reuse, R8, R36 ;  /* 0x000000083c24723c */ /* 0x040ff00000041824 */
[C---:B------:R-:W-:Y:S01]  /*3cb0*/  HMMA.16816.F32.BF16 R32, R60.reuse, R10, R32 ;  /* 0x0000000a3c20723c */ /* 0x040fe20000041820 */
[----:B------:R-:W5:Y:S07]  /*3cc0*/  LDSM.16.M88.4 R8, [R216+0x1000] ;  /* 0x00100000d808783b */ /* 0x000f6e0000000200 */
[C---:B------:R-:W-:Y:S08]  /*3cd0*/  HMMA.16816.F32.BF16 R28, R60.reuse, R64, R28 ;  /* 0x000000403c1c723c */ /* 0x040ff0000004181c */
[----:B------:R-:W-:Y:S01]  /*3ce0*/  HMMA.16816.F32.BF16 R80, R60, R66, R80 ;  /* 0x000000423c50723c */ /* 0x000fe20000041850 */
[----:B------:R-:W-:Y:S04]  /*3cf0*/  LDSM.16.M88.4 R60, [R230+0x4000] ;  /* 0x00400000e63c783b */ /* 0x000fe80000000200 */
[----:B------:R-:W-:Y:S03]  /*3d00*/  LDSM.16.M88.4 R64, [R229+0x13800] ;  /* 0x01380000e540783b */ /* 0x000fe60000000200 */
[C---:B------:R-:W-:Y:S08]  /*3d10*/  HMMA.16816.F32.BF16 R52, R76.reuse, R56, R52 ;  /* 0x000000384c34723c */ /* 0x040ff00000041834 */
        /* <DEDUP_REMOVED lines=18> */
[C---:B-----5:R-:W-:Y:S08]  /*3e40*/  HMMA.16816.F32.BF16 R36, R68.reuse, R8, R36 ;  /* 0x000000084424723c */ /* 0x060ff00000041824 */
        /* <DEDUP_REMOVED lines=93> */
[C---:B------:R-:W-:Y:S08]  /*4420*/  HMMA.16816.F32.BF16 R28, R20.reuse, R24, R28 ;  /* 0x00000018141c723c */ /* 0x040ff0000004181c */
[----:B------:R-:W-:Y:S01]  /*4430*/  HMMA.16816.F32.BF16 R76, R20, R26, R76 ;  /* 0x0000001a144c723c */ /* 0x000fe2000004184c */
[----:B------:R-:W-:Y:S04]  /*4440*/  LDSM.16.M88.4 R24, [R228+0xc000] ;  /* 0x00c00000e418783b */ /* 0x000fe80000000200 */
[----:B------:R-:W2:Y:S03]  /*4450*/  LDSM.16.M88.4 R20, [R227+0x6000] ;  /* 0x00600000e314783b */ /* 0x000ea60000000200 */
        /* <DEDUP_REMOVED lines=10> */
[----:B------:R-:W-:Y:S08]  /*4500*/  HMMA.16816.F32.BF16 R76, R80, R86, R76 ;  /* 0x00000056504c723c */ /* 0x000ff0000004184c */
        /* <DEDUP_REMOVED lines=8> */
[----:B------:R-:W2:Y:S07]  /*4590*/  LDSM.16.M88.4 R60, [R223+0x16800] ;  /* 0x01680000df3c783b */ /* 0x000eae0000000200 */
[C---:B------:R-:W-:Y:S01]  /*45a0*/  HMMA.16816.F32.BF16 R80, R72.reuse, R56, R28 ;  /* 0x000000384850723c */ /* 0x040fe2000004181c */
[----:B------:R-:W2:Y:S07]  /*45b0*/  LDSM.16.M88.4 R28, [R223+0x17000] ;  /* 0x01700000df1c783b */ /* 0x000eae0000000200 */
[----:B------:R-:W-:Y:S01]  /*45c0*/  HMMA.16816.F32.BF16 R76, R72, R58, R76 ;  /* 0x0000003a484c723c */ /* 0x000fe2000004184c */
[----:B------:R-:W2:Y:S04]  /*45d0*/  LDSM.16.M88.4 R56, [R223+0x17800] ;  /* 0x01780000df38783b */ /* 0x000ea80000000200 */
[----:B------:R-:W-:Y:S03]  /*45e0*/  LDSM.16.M88.4 R72, [R225+0xc000] ;  /* 0x00c00000e148783b */ /* 0x000fe60000000200 */
        /* <DEDUP_REMOVED lines=9> */
[C---:B-----5:R-:W-:Y:S08]  /*4680*/  HMMA.16816.F32.BF16 R80, R24.reuse, R8, R80 ;  /* 0x000000081850723c */ /* 0x060ff00000041850 */
[----:B------:R-:W-:Y:S01]  /*4690*/  HMMA.16816.F32.BF16 R76, R24, R10, R76 ;  /* 0x0000000a184c723c */ /* 0x000fe2000004184c */
[----:B------:R-:W5:Y:S01]  /*46a0*/  LDSM.16.M88.4 R8, [R216+0x7800] ;  /* 0x00780000d808783b */ /* 0x000f620000000200 */
[----:B------:R-:W-:-:S06]  /*46b0*/  DEPBAR.LE SB0, 0x0 ;  /* 0x000080000000791a */ /* 0x000fcc0000000000 */
[C---:B--2---:R-:W-:Y:S08]  /*46c0*/  HMMA.16816.F32.BF16 R52, R68.reuse, R64, R52 ;  /* 0x000000404434723c */ /* 0x044ff00000041834 */
[C---:B------:R-:W-:Y:S08]  /*46d0*/  HMMA.16816.F32.BF16 R48, R68.reuse, R66, R48 ;  /* 0x000000424430723c */ /* 0x040ff00000041830 */
[C---:B------:R-:W-:Y:S08]  /*46e0*/  HMMA.16816.F32.BF16 R44, R68.reuse, R60, R44 ;  /* 0x0000003c442c723c */ /* 0x040ff0000004182c */
[C---:B------:R-:W-:Y:S08]  /*46f0*/  HMMA.16816.F32.BF16 R40, R68.reuse, R62, R40 ;  /* 0x0000003e4428723c */ /* 0x040ff00000041828 */
[C---:B------:R-:W-:Y:S08]  /*4700*/  HMMA.16816.F32.BF16 R36, R68.reuse, R28, R36 ;  /* 0x0000001c4424723c */ /* 0x040ff00000041824 */
[C---:B------:R-:W-:Y:S08]  /*4710*/  HMMA.16816.F32.BF16 R32, R68.reuse, R30, R32 ;  /* 0x0000001e4420723c */ /* 0x040ff00000041820 */
[C---:B------:R-:W-:Y:S08]  /*4720*/  HMMA.16816.F32.BF16 R80, R68.reuse, R56, R80 ;  /* 0x000000384450723c */ /* 0x040ff00000041850 */
[----:B------:R-:W-:Y:S08]  /*4730*/  HMMA.16816.F32.BF16 R76, R68, R58, R76 ;  /* 0x0000003a444c723c */ /* 0x000ff0000004184c */
[C---:B------:R-:W-:Y:S08]  /*4740*/  HMMA.16816.F32.BF16 R52, R72.reuse, R20, R52 ;  /* 0x000000144834723c */ /* 0x040ff00000041834 */
[C---:B------:R-:W-:Y:S08]  /*4750*/  HMMA.16816.F32.BF16 R48, R72.reuse, R22, R48 ;  /* 0x000000164830723c */ /* 0x040ff00000041830 */
[C---:B-1----:R-:W-:Y:S08]  /*4760*/  HMMA.16816.F32.BF16 R44, R72.reuse, R16, R44 ;  /* 0x00000010482c723c */ /* 0x042ff0000004182c */
[C---:B------:R-:W-:Y:S08]  /*4770*/  HMMA.16816.F32.BF16 R40, R72.reuse, R18, R40 ;  /* 0x000000124828723c */ /* 0x040ff00000041828 */
[C---:B---3--:R-:W-:Y:S08]  /*4780*/  HMMA.16816.F32.BF16 R36, R72.reuse, R12, R36 ;  /* 0x0000000c4824723c */ /* 0x048ff00000041824 */
[C---:B------:R-:W-:Y:S08]  /*4790*/  HMMA.16816.F32.BF16 R32, R72.reuse, R14, R32 ;  /* 0x0000000e4820723c */ /* 0x040ff00000041820 */
[C---:B-----5:R-:W-:Y:S08]  /*47a0*/  HMMA.16816.F32.BF16 R80, R72.reuse, R8, R80 ;  /* 0x000000084850723c */ /* 0x060ff00000041850 */
[----:B------:R-:W-:Y:S01]  /*47b0*/  HMMA.16816.F32.BF16 R76, R72, R10, R76 ;  /* 0x0000000a484c723c */ /* 0x000fe2000004184c */
[----:B------:R-:W-:Y:S06]  /*47c0*/  BAR.SYNC.DEFER_BLOCKING 0x0 ;  /* 0x0000000000007b1d */ /* 0x000fec0000010000 */
[----:B------:R-:W-:Y:S05]  /*47d0*/  @!P0 BRA `(.L_x_1764) ;  /* 0x0000048000008947 */ /* 0x000fea0003800000 */
[----:B----4-:R-:W-:Y:S01]  /*47e0*/  UIADD3 UR5, UR37, -0x2, URZ ;  /* 0xfffffffe25057890 */ /* 0x010fe2000fffe03f */
        /* <DEDUP_REMOVED lines=69> */
.L_x_1766:
[----:B------:R-:W-:Y:S05]  /*4c40*/  BSYNC B0 ;  /* 0x0000000000007941 */ /* 0x000fea0003800000 */
.L_x_1765:
[----:B------:R-:W0:Y:S02]  /*4c50*/  LDGDEPBAR ;  /* 0x00000000000079af */ /* 0x000e240000000000 */
.L_x_1764:
[----:B----4-:R-:W-:Y:S01]  /*4c60*/  IMAD.U32 R0, RZ, RZ, UR40 ;  /* 0x00000028ff007e24 */ /* 0x010fe2000f8e00ff */
[----:B------:R-:W-:Y:S01]  /*4c70*/  STL.64 [R1+0x48], R204 ;  /* 0x000048cc01007387 */ /* 0x000fe20000100a00 */
[----:B------:R-:W-:Y:S01]  /*4c80*/  USHF.L.U32 UR4, UR40, 0x1, URZ ;  /* 0x0000000128047899 */ /* 0x000fe2000800063f */
[----:B------:R-:W-:Y:S01]  /*4c90*/  LOP3.LUT R173, R2, UR38, RZ, 0x3c, !PT ;  /* 0x0000002602ad7c12 */ /* 0x000fe2000f8e3cff */
[----:B--2---:R-:W-:Y:S01]  /*4ca0*/  IMAD R7, R0, 0x40, R235 ;  /* 0x0000004000077824 */ /* 0x004fe200078e02eb */
[----:B------:R2:W-:Y:S01]  /*4cb0*/  STL.64 [R1+0x40], R176 ;  /* 0x000040b001007387 */ /* 0x0005e20000100a00 */
[----:B------:R-:W-:Y:S01]  /*4cc0*/  UIADD3 UR15, UR39, -0x4498517b, URZ ;  /* 0xbb67ae85270f7890 */ /* 0x000fe2000fffe03f */
[----:B------:R-:W-:Y:S01]  /*4cd0*/  IMAD.SHL.U32 R224, R4, 0x2, RZ ;  /* 0x0000000204e07824 */ /* 0x000fe200078e00ff */
[----:B------:R-:W-:Y:S01]  /*4ce0*/  UIADD3 UR16, UR38, -0x61c88647, URZ ;  /* 0x9e3779b926107890 */ /* 0x000fe2000fffe03f */
[C-C-:B------:R-:W-:Y:S01]  /*4cf0*/  IMAD.IADD R25, R246.reuse, 0x1, -R7.reuse ;  /* 0x00000001f6197824 */ /* 0x140fe200078e0a07 */
[----:B-1----:R-:W-:Y:S01]  /*4d00*/  IADD3 R10, R7, 0x1, RZ ;  /* 0x00000001070a7810 */ /* 0x002fe20007ffe0ff */
[----:B------:R-:W-:Y:S01]  /*4d10*/  IMAD.IADD R9, R243, 0x1, -R7 ;  /* 0x00000001f3097824 */ /* 0x000fe200078e0a07 */
[----:B------:R-:W-:Y:S01]  /*4d20*/  IADD3 R6, R7, 0x8, RZ ;  /* 0x0000000807067810 */ /* 0x000fe20007ffe0ff */
[----:B------:R1:W-:Y:S01]  /*4d30*/  STL.64 [R1+0x38], R174 ;  /* 0x000038ae01007387 */ /* 0x0003e20000100a00 */
[----:B------:R-:W-:Y:S01]  /*4d40*/  IABS R25, R25 ;  /* 0x0000001900197213 */ /* 0x000fe20000000000 */
[--C-:B------:R-:W-:Y:S01]  /*4d50*/  IMAD.IADD R24, R246, 0x1, -R10.reuse ;  /* 0x00000001f6187824 */ /* 0x100fe200078e0a0a */
[----:B------:R-:W-:Y:S01]  /*4d60*/  IABS R9, R9 ;  /* 0x0000000900097213 */ /* 0x000fe20000000000 */
[C---:B------:R-:W-:Y:S01]  /*4d70*/  IMAD.IADD R18, R243.reuse, 0x1, -R10 ;  /* 0x00000001f3127824 */ /* 0x040fe200078e0a0a */
[----:B------:R-:W-:Y:S01]  /*4d80*/  ISETP.GE.AND P6, PT, R6, R244, PT ;  /* 0x000000f40600720c */ /* 0x000fe20003fc6270 */
[--C-:B------:R-:W-:Y:S01]  /*4d90*/  IMAD.IADD R19, R243, 0x1, -R6.reuse ;  /* 0x00000001f3137824 */ /* 0x100fe200078e0a06 */
[----:B------:R-:W3:Y:S01]  /*4da0*/  I2F R25, R25 ;  /* 0x0000001900197306 */ /* 0x000ee20000201400 */
[----:B------:R-:W-:Y:S01]  /*4db0*/  IABS R24, R24 ;  /* 0x0000001800187213 */ /* 0x000fe20000000000 */
[----:B------:R-:W-:Y:S01]  /*4dc0*/  IMAD.IADD R27, R246, 0x1, -R6 ;  /* 0x00000001f61b7824 */ /* 0x000fe200078e0a06 */
[----:B------:R-:W-:Y:S01]  /*4dd0*/  IABS R18, R18 ;  /* 0x0000001200127213 */ /* 0x000fe20000000000 */
[----:B------:R-:W-:Y:S01]  /*4de0*/  IMAD.U32 R2, RZ, RZ, UR4 ;  /* 0x00000004ff027e24 */ /* 0x000fe2000f8e00ff */
[-C--:B------:R-:W-:Y:S01]  /*4df0*/  ISETP.GE.AND P3, PT, R6, R237.reuse, PT ;  /* 0x000000ed0600720c */ /* 0x080fe20003f66270 */
[----:B------:R-:W-:Y:S01]  /*4e00*/  UIADD3 UR14, UR38, 0x3c6ef372, URZ ;  /* 0x3c6ef372260e7890 */ /* 0x000fe2000fffe03f */
[C---:B------:R-:W-:Y:S01]  /*4e10*/  ISETP.GE.AND P1, PT, R7.reuse, R244, PT ;  /* 0x000000f40700720c */ /* 0x040fe20003f26270 */
[----:B------:R-:W4:Y:S01]  /*4e20*/  I2F R9, R9 ;  /* 0x0000000900097306 */ /* 0x000f220000201400 */
[C---:B------:R-:W-:Y:S01]  /*4e30*/  ISETP.GE.AND P5, PT, R7.reuse, R237, PT ;  /* 0x000000ed0700720c */ /* 0x040fe20003fa6270 */
[----:B------:R-:W-:Y:S01]  /*4e40*/  UIADD3 UR13, UR39, 0x76cf5d0a, URZ ;  /* 0x76cf5d0a270d7890 */ /* 0x000fe2000fffe03f */
[----:B------:R-:W-:Y:S01]  /*4e50*/  IADD3 R0, R7, 0x9, RZ ;  /* 0x0000000907007810 */ /* 0x000fe20007ffe0ff */
[----:B--2---:R-:W-:Y:S01]  /*4e60*/  IMAD.WIDE.U32 R176, R172, -0x326172a9, RZ ;  /* 0xcd9e8d57acb07825 */ /* 0x004fe200078e00ff */
[CC--:B------:R-:W-:Y:S01]  /*4e70*/  ISETP.LT.OR P6, PT, R6.reuse, R245.reuse, P6 ;  /* 0x000000f50600720c */ /* 0x0c0fe200037c1670 */
[----:B------:R-:W-:Y:S01]  /*4e80*/  UIADD3 UR11, UR39, 0x32370b8f, URZ ;  /* 0x32370b8f270b7890 */ /* 0x000fe2000fffe03f */
[-C--:B------:R-:W-:Y:S01]  /*4e90*/  ISETP.LT.OR P3, PT, R6, R242.reuse, P3 ;  /* 0x000000f20600720c */ /* 0x080fe20001f61670 */
[----:B------:R-:W-:Y:S01]  /*4ea0*/  I2F R24, R24 ;  /* 0x0000001800187306 */ /* 0x000fe20000201400 */
[----:B---3--:R-:W-:Y:S01]  /*4eb0*/  FFMA.FTZ R25, R25, -UR28, R52 ;  /* 0x8000001c19197c23 */ /* 0x008fe20008010034 */
[C---:B------:R-:W-:Y:S01]  /*4ec0*/  ISETP.LT.OR P1, PT, R7.reuse, R245, P1 ;  /* 0x000000f50700720c */ /* 0x040fe20000f21670 */
[--C-:B------:R-:W-:Y:S01]  /*4ed0*/  IMAD.IADD R16, R246, 0x1, -R0.reuse ;  /* 0x00000001f6107824 */ /* 0x100fe200078e0a00 */
[----:B------:R-:W-:Y:S01]  /*4ee0*/  ISETP.LT.OR P5, PT, R7, R242, P5 ;  /* 0x000000f20700720c */ /* 0x000fe20002fa1670 */
[----:B------:R-:W-:Y:S01]  /*4ef0*/  IMAD.IADD R12, R243, 0x1, -R0 ;  /* 0x00000001f30c7824 */ /* 0x000fe200078e0a00 */
[----:B------:R-:W-:Y:S01]  /*4f00*/  IABS R19, R19 ;  /* 0x0000001300137213 */ /* 0x000fe20000000000 */
[----:B-1----:R-:W-:Y:S01]  /*4f10*/  IMAD.WIDE.U32 R174, R165, -0x2daee0ad, RZ ;  /* 0xd2511f53a5ae7825 */ /* 0x002fe200078e00ff */
[----:B------:R-:W1:Y:S01]  /*4f20*/  I2F R18, R18 ;  /* 0x0000001200127306 */ /* 0x000e620000201400 */
[----:B------:R-:W-:Y:S01]  /*4f30*/  FSEL R25, R25, -INF , !P1 ;  /* 0xff80000019197808 */ /* 0x000fe20004800000 */
[----:B------:R-:W-:Y:S01]  /*4f40*/  UIADD3 UR12, UR38, -0x255992d5, URZ ;  /* 0xdaa66d2b260c7890 */ /* 0x000fe2000fffe03f */
[----:B----4-:R-:W-:Y:S01]  /*4f50*/  FFMA.FTZ R6, R9, -UR28, R54 ;  /* 0x8000001c09067c23 */ /* 0x010fe20008010036 */
[-C--:B------:R-:W-:Y:S01]  /*4f60*/  ISETP.GE.AND P1, PT, R0, R244.reuse, PT ;  /* 0x000000f40000720c */ /* 0x080fe20003f26270 */
[----:B------:R-:W-:Y:S01]  /*4f70*/  UIADD3 UR10, UR38, 0x78dde6e4, URZ ;  /* 0x78dde6e4260a7890 */ /* 0x000fe2000fffe03f */
[----:B------:R-:W-:Y:S01]  /*4f80*/  IABS R27, R27 ;  /* 0x0000001b001b7213 */ /* 0x000fe20000000000 */
[----:B------:R-:W-:Y:S01]  /*4f90*/  UIADD3 UR7, UR39, -0x56f99767, URZ ;  /* 0xa906689927077890 */ /* 0x000fe2000fffe03f */
[----:B------:R-:W-:Y:S01]  /*4fa0*/  FSEL R6, R6, -INF , !P5 ;  /* 0xff80000006067808 */ /* 0x000fe20006800000 */
[----:B------:R-:W2:Y:S01]  /*4fb0*/  I2F R19, R19 ;  /* 0x0000001300137306 */ /* 0x000ea20000201400 */
[-C--:B------:R-:W-:Y:S01]  /*4fc0*/  ISETP.GE.AND P5, PT, R0, R237.reuse, PT ;  /* 0x000000ed0000720c */ /* 0x080fe20003fa6270 */
[----:B------:R-:W-:Y:S01]  /*4fd0*/  UIADD3 UR9, UR39, -0x126145ec, URZ ;  /* 0xed9eba1427097890 */ /* 0x000fe2000fffe03f */
[C---:B------:R-:W-:Y:S01]  /*4fe0*/  ISETP.GE.AND P2, PT, R10.reuse, R244, PT ;  /* 0x000000f40a00720c */ /* 0x040fe20003f46270 */
[--C-:B------:R-:W-:Y:S01]  /*4ff0*/  IMAD R221, R3, 0x2, R224.reuse ;  /* 0x0000000203dd7824 */ /* 0x100fe200078e02e0 */
[----:B------:R-:W-:Y:S01]  /*5000*/  ISETP.GE.AND P4, PT, R10, R237, PT ;  /* 0x000000ed0a00720c */ /* 0x000fe20003f86270 */
[----:B------:R-:W-:Y:S01]  /*5010*/  IMAD R222, R5, 0x2, R224 ;  /* 0x0000000205de7824 */ /* 0x000fe200078e02e0 */
[----:B------:R-:W-:Y:S01]  /*5020*/  IABS R16, R16 ;  /* 0x0000001000107213 */ /* 0x000fe20000000000 */
[----:B-1----:R-:W-:Y:S01]  /*5030*/  FFMA.FTZ R17, R18, -UR28, R55 ;  /* 0x8000001c12117c23 */ /* 0x002fe20008010037 */
[----:B------:R-:W-:Y:S01]  /*5040*/  IABS R12, R12 ;  /* 0x0000000c000c7213 */ /* 0x000fe20000000000 */
[----:B------:R-:W1:Y:S01]  /*5050*/  I2F R27, R27 ;  /* 0x0000001b001b7306 */ /* 0x000e620000201400 */
[----:B------:R-:W-:Y:S01]  /*5060*/  IADD3 R20, R7, 0x10, RZ ;  /* 0x0000001007147810 */ /* 0x000fe20007ffe0ff */
[----:B------:R-:W-:Y:S01]  /*5070*/  LDSM.16.MT88.4 R140, [R221+0x18000] ;  /* 0x01800000dd8c783b */ /* 0x000fe20000004200 */
[CC--:B------:R-:W-:Y:S01]  /*5080*/  ISETP.LT.OR P1, PT, R0.reuse, R245.reuse, P1 ;  /* 0x000000f50000720c */ /* 0x0c0fe20000f21670 */
[----:B------:R-:W-:Y:S01]  /*5090*/  IMAD R220, R3, 0x2, R222 ;  /* 0x0000000203dc7824 */ /* 0x000fe200078e02de */
[-C--:B------:R-:W-:Y:S01]  /*50a0*/  ISETP.LT.OR P5, PT, R0, R242.reuse, P5 ;  /* 0x000000f20000720c */ /* 0x080fe20002fa1670 */
[----:B------:R-:W-:Y:S01]  /*50b0*/  FFMA.FTZ R0, R24, -UR28, R53 ;  /* 0x8000001c18007c23 */ /* 0x000fe20008010035 */
[C---:B------:R-:W-:Y:S01]  /*50c0*/  ISETP.LT.OR P2, PT, R10.reuse, R245, P2 ;  /* 0x000000f50a00720c */ /* 0x040fe20001741670 */
[----:B------:R-:W3:Y:S01]  /*50d0*/  I2F R16, R16 ;  /* 0x0000001000107306 */ /* 0x000ee20000201400 */
[----:B------:R-:W-:Y:S01]  /*50e0*/  ISETP.LT.OR P4, PT, R10, R242, P4 ;  /* 0x000000f20a00720c */ /* 0x000fe20002781670 */
[--C-:B------:R-:W-:Y:S01]  /*50f0*/  IMAD.IADD R23, R246, 0x1, -R20.reuse ;  /* 0x00000001f6177824 */ /* 0x100fe200078e0a14 */
[----:B------:R-:W-:Y:S01]  /*5100*/  FSEL R0, R0, -INF , !P2 ;  /* 0xff80000000007808 */ /* 0x000fe20005000000 */
[----:B------:R-:W-:Y:S01]  /*5110*/  IMAD.IADD R11, R243, 0x1, -R20 ;  /* 0x00000001f30b7824 */ /* 0x000fe200078e0a14 */
[----:B------:R-:W-:Y:S01]  /*5120*/  FSEL R17, R17, -INF , !P4 ;  /* 0xff80000011117808 */ /* 0x000fe20006000000 */
[----:B--2---:R-:W-:Y:S01]  /*5130*/  FFMA.FTZ R19, R19, -UR28, R50 ;  /* 0x8000001c13137c23 */ /* 0x004fe20008010032 */
[----:B------:R-:W-:Y:S01]  /*5140*/  IADD3 R13, R7, 0x20, RZ ;  /* 0x00000020070d7810 */ /* 0x000fe20007ffe0ff */
[----:B------:R-:W2:Y:S01]  /*5150*/  I2F R12, R12 ;  /* 0x0000000c000c7306 */ /* 0x000ea20000201400 */
[C---:B------:R-:W-:Y:S01]  /*5160*/  ISETP.GE.AND P2, PT, R20.reuse, R244, PT ;  /* 0x000000f41400720c */ /* 0x040fe20003f46270 */
[----:B-1----:R-:W-:Y:S01]  /*5170*/  FFMA.FTZ R27, R27, -UR28, R48 ;  /* 0x8000001c1b1b7c23 */ /* 0x002fe20008010030 */
[----:B------:R-:W-:Y:S01]  /*5180*/  ISETP.GE.AND P4, PT, R20, R237, PT ;  /* 0x000000ed1400720c */ /* 0x000fe20003f86270 */
[----:B------:R-:W-:Y:S01]  /*5190*/  UIADD3 UR17, UR38, -0x4ab325aa, URZ ;  /* 0xb54cda5626117890 */ /* 0x000fe2000fffe03f */
[----:B------:R-:W-:Y:S01]  /*51a0*/  IADD3 R21, R7, 0x19, RZ ;  /* 0x0000001907157810 */ /* 0x000fe20007ffe0ff */
[----:B------:R-:W-:Y:S01]  /*51b0*/  LDSM.16.MT88.4 R132, [R220+0x18000] ;  /* 0x01800000dc84783b */ /* 0x000fe20000004200 */
[----:B------:R-:W-:Y:S01]  /*51c0*/  IABS R23, R23 ;  /* 0x0000001700177213 */ /* 0x000fe20000000000 */
[----:B---3--:R-:W-:Y:S01]  /*51d0*/  FFMA.FTZ R31, R16, -UR28, R49 ;  /* 0x8000001c101f7c23 */ /* 0x008fe20008010031 */
[----:B------:R-:W-:Y:S01]  /*51e0*/  IABS R11, R11 ;  /* 0x0000000b000b7213 */ /* 0x000fe20000000000 */
[C-C-:B------:R-:W-:Y:S01]  /*51f0*/  IMAD.IADD R24, R243.reuse, 0x1, -R21.reuse ;  /* 0x00000001f3187824 */ /* 0x140fe200078e0a15 */
[----:B------:R-:W-:Y:S01]  /*5200*/  ISETP.LT.OR P2, PT, R20, R245, P2 ;  /* 0x000000f51400720c */ /* 0x000fe20001741670 */
[----:B------:R-:W-:Y:S01]  /*5210*/  IMAD.IADD R22, R246, 0x1, -R21 ;  /* 0x00000001f6167824 */ /* 0x000fe200078e0a15 */
[----:B------:R-:W-:Y:S01]  /*5220*/  ISETP.LT.OR P4, PT, R20, R242, P4 ;  /* 0x000000f21400720c */ /* 0x000fe20002781670 */
[----:B------:R-:W-:Y:S01]  /*5230*/  IMAD.IADD R20, R243, 0x1, -R13 ;  /* 0x00000001f3147824 */ /* 0x000fe200078e0a0d */
[----:B------:R-:W1:Y:S01]  /*5240*/  I2F R23, R23 ;  /* 0x0000001700177306 */ /* 0x000e620000201400 */
[C---:B------:R-:W-:Y:S01]  /*5250*/  IADD3 R14, R7.reuse, 0x11, RZ ;  /* 0x00000011070e7810 */ /* 0x040fe20007ffe0ff */
[----:B--2---:R-:W-:Y:S01]  /*5260*/  FFMA.FTZ R12, R12, -UR28, R51 ;  /* 0x8000001c0c0c7c23 */ /* 0x004fe20008010033 */
[----:B------:R-:W-:Y:S01]  /*5270*/  IABS R18, R24 ;  /* 0x0000001800127213 */ /* 0x000fe20000000000 */
[C---:B------:R-:W-:Y:S01]  /*5280*/  IMAD.IADD R24, R246.reuse, 0x1, -R13 ;  /* 0x00000001f6187824 */ /* 0x040fe200078e0a0d */
[----:B------:R-:W-:Y:S01]  /*5290*/  IABS R20, R20 ;  /* 0x0000001400147213 */ /* 0x000fe20000000000 */
[C-C-:B------:R-:W-:Y:S01]  /*52a0*/  IMAD.IADD R8, R246.reuse, 0x1, -R14.reuse ;  /* 0x00000001f6087824 */ /* 0x140fe200078e0a0e */
[----:B------:R-:W-:Y:S01]  /*52b0*/  IADD3 R10, R7, 0x18, RZ ;  /* 0x00000018070a7810 */ /* 0x000fe20007ffe0ff */
[----:B------:R-:W2:Y:S01]  /*52c0*/  I2F R11, R11 ;  /* 0x0000000b000b7306 */ /* 0x000ea20000201400 */
[----:B------:R-:W-:Y:S01]  /*52d0*/  FSEL R29, R19, -INF , !P3 ;  /* 0xff800000131d7808 */ /* 0x000fe20005800000 */
[C---:B------:R-:W-:Y:S01]  /*52e0*/  IMAD.IADD R26, R243.reuse, 0x1, -R14 ;  /* 0x00000001f31a7824 */ /* 0x040fe200078e0a0e */
[----:B------:R-:W-:Y:S01]  /*52f0*/  IABS R24, R24 ;  /* 0x0000001800187213 */ /* 0x000fe20000000000 */
[--C-:B------:R-:W-:Y:S01]  /*5300*/  IMAD.IADD R9, R243, 0x1, -R10.reuse ;  /* 0x00000001f3097824 */ /* 0x100fe200078e0a0a */
[----:B------:R-:W-:Y:S01]  /*5310*/  FSEL R53, R27, -INF , !P6 ;  /* 0xff8000001b357808 */ /* 0x000fe20007000000 */
[----:B------:R-:W-:Y:S01]  /*5320*/  IMAD.IADD R15, R246, 0x1, -R10 ;  /* 0x00000001f60f7824 */ /* 0x000fe200078e0a0a */
[----:B------:R-:W-:Y:S01]  /*5330*/  FSEL R31, R31, -INF , !P1 ;  /* 0xff8000001f1f7808 */ /* 0x000fe20004800000 */
[----:B------:R-:W3:Y:S01]  /*5340*/  I2F R19, R20 ;  /* 0x0000001400137306 */ /* 0x000ee20000201400 */
[----:B------:R-:W-:Y:S01]  /*5350*/  FSEL R27, R12, -INF , !P5 ;  /* 0xff8000000c1b7808 */ /* 0x000fe20006800000 */
[----:B------:R-:W-:Y:S01]  /*5360*/  IMAD.MOV.U32 R55, RZ, RZ, R24 ;  /* 0x000000ffff377224 */ /* 0x000fe200078e0018 */
[----:B------:R-:W-:Y:S01]  /*5370*/  IABS R8, R8 ;  /* 0x0000000800087213 */ /* 0x000fe20000000000 */
[----:B-1----:R-:W-:Y:S01]  /*5380*/  FFMA.FTZ R23, R23, -UR28, R44 ;  /* 0x8000001c17177c23 */ /* 0x002fe2000801002c */
[----:B------:R-:W-:Y:S01]  /*5390*/  IABS R26, R26 ;  /* 0x0000001a001a7213 */ /* 0x000fe20000000000 */
[----:B------:R-:W-:Y:S01]  /*53a0*/  UIADD3 UR8, UR38, 0x1715609d, URZ ;  /* 0x1715609d26087890 */ /* 0x000fe2000fffe03f */
[C---:B------:R-:W-:Y:S01]  /*53b0*/  ISETP.GE.AND P1, PT, R10.reuse, R244, PT ;  /* 0x000000f40a00720c */ /* 0x040fe20003f26270 */
[----:B--2---:R-:W-:Y:S01]  /*53c0*/  FFMA.FTZ R11, R11, -UR28, R46 ;  /* 0x8000001c0b0b7c23 */ /* 0x004fe2000801002e */
[----:B------:R-:W-:Y:S01]  /*53d0*/  ISETP.GE.AND P5, PT, R10, R237, PT ;  /* 0x000000ed0a00720c */ /* 0x000fe20003fa6270 */
[----:B------:R-:W1:Y:S01]  /*53e0*/  I2F R8, R8 ;  /* 0x0000000800087306 */ /* 0x000e620000201400 */
[----:B------:R-:W-:Y:S01]  /*53f0*/  IABS R9, R9 ;  /* 0x0000000900097213 */ /* 0x000fe20000000000 */
[----:B------:R-:W-:Y:S01]  /*5400*/  LDSM.16.MT88.4 R148, [R222+0x18000] ;  /* 0x01800000de94783b */ /* 0x000fe20000004200 */
[C---:B------:R-:W-:Y:S01]  /*5410*/  IADD3 R24, R7.reuse, 0x21, RZ ;  /* 0x0000002107187810 */ /* 0x040fe20007ffe0ff */
[----:B------:R-:W-:Y:S01]  /*5420*/  UIADD3 UR18, UR39, 0x646e171e, URZ ;  /* 0x646e171e27127890 */ /* 0x000fe2000fffe03f */
[----:B------:R-:W-:Y:S01]  /*5430*/  IADD3 R16, R7, 0x28, RZ ;  /* 0x0000002807107810 */ /* 0x000fe20007ffe0ff */
[----:B---3--:R-:W-:Y:S01]  /*5440*/  FFMA.FTZ R38, R19, -UR28, R38 ;  /* 0x8000001c13267c23 */ /* 0x008fe20008010026 */
[----:B------:R-:W-:Y:S01]  /*5450*/  IADD3 R20, R7, 0x29, RZ ;  /* 0x0000002907147810 */ /* 0x000fe20007ffe0ff */
[----:B------:R-:W2:Y:S01]  /*5460*/  I2F R26, R26 ;  /* 0x0000001a001a7306 */ /* 0x000ea20000201400 */
[----:B------:R-:W-:Y:S01]  /*5470*/  IABS R15, R15 ;  /* 0x0000000f000f7213 */ /* 0x000fe20000000000 */
[C---:B------:R-:W-:Y:S01]  /*5480*/  IMAD.IADD R28, R246.reuse, 0x1, -R24 ;  /* 0x00000001f61c7824 */ /* 0x040fe200078e0a18 */
[----:B------:R-:W-:Y:S01]  /*5490*/  IABS R22, R22 ;  /* 0x0000001600167213 */ /* 0x000fe20000000000 */
[----:B------:R-:W-:Y:S01]  /*54a0*/  IMAD.IADD R12, R246, 0x1, -R20 ;  /* 0x00000001f60c7824 */ /* 0x000fe200078e0a14 */
[----:B------:R-:W-:Y:S01]  /*54b0*/  ISETP.LT.OR P1, PT, R10, R245, P1 ;  /* 0x000000f50a00720c */ /* 0x000fe20000f21670 */
[----:B------:R-:W-:Y:S01]  /*54c0*/  IMAD.IADD R49, R246, 0x1, -R16 ;  /* 0x00000001f6317824 */ /* 0x000fe200078e0a10 */
[----:B------:R-:W-:Y:S01]  /*54d0*/  ISETP.LT.OR P5, PT, R10, R242, P5 ;  /* 0x000000f20a00720c */ /* 0x000fe20002fa1670 */
[----:B------:R-:W3:Y:S01]  /*54e0*/  I2F R9, R9 ;  /* 0x0000000900097306 */ /* 0x000ee20000201400 */
[----:B------:R-:W-:Y:S01]  /*54f0*/  IABS R10, R12 ;  /* 0x0000000c000a7213 */ /* 0x000fe20000000000 */
[----:B-1----:R-:W-:Y:S01]  /*5500*/  FFMA.FTZ R45, R8, -UR28, R45 ;  /* 0x8000001c082d7c23 */ /* 0x002fe2000801002d */
[----:B------:R-:W-:Y:S01]  /*5510*/  FSEL R23, R23, -INF , !P2 ;  /* 0xff80000017177808 */ /* 0x000fe20005000000 */
[----:B------:R-:W-:Y:S01]  /*5520*/  LDSM.16.MT88.4 R72, [R224+0x1c000] ;  /* 0x01c00000e048783b */ /* 0x000fe20000004200 */
[----:B------:R-:W-:Y:S01]  /*5530*/  FSEL R11, R11, -INF , !P4 ;  /* 0xff8000000b0b7808 */ /* 0x000fe20006000000 */
[----:B------:R-:W-:Y:S01]  /*5540*/  IMAD.MOV.U32 R44, RZ, RZ, R10 ;  /* 0x000000ffff2c7224 */ /* 0x000fe200078e000a */
[CC--:B------:R-:W-:Y:S01]  /*5550*/  ISETP.GE.AND P6, PT, R14.reuse, R244.reuse, PT ;  /* 0x000000f40e00720c */ /* 0x0c0fe20003fc6270 */
[----:B------:R-:W1:Y:S01]  /*5560*/  I2F R15, R15 ;  /* 0x0000000f000f7306 */ /* 0x000e620000201400 */
[-C--:B------:R-:W-:Y:S01]  /*5570*/  ISETP.GE.AND P3, PT, R14, R237.reuse, PT ;  /* 0x000000ed0e00720c */ /* 0x080fe20003f66270 */
[----:B--2---:R-:W-:Y:S01]  /*5580*/  FFMA.FTZ R26, R26, -UR28, R47 ;  /* 0x8000001c1a1a7c23 */ /* 0x004fe2000801002f */
[----:B------:R-:W-:Y:S01]  /*5590*/  IADD3 R10, R7, 0x38, RZ ;  /* 0x00000038070a7810 */ /* 0x000fe20007ffe0ff */
[----:B------:R-:W-:Y:S01]  /*55a0*/  LDSM.16.MT88.4 R64, [R220+0x1a000] ;  /* 0x01a00000dc40783b */ /* 0x000fe20000004200 */
[C---:B------:R-:W-:Y:S01]  /*55b0*/  ISETP.GE.AND P2, PT, R21.reuse, R244, PT ;  /* 0x000000f41500720c */ /* 0x040fe20003f46270 */
[----:B------:R-:W-:Y:S01]  /*55c0*/  UIADD3 UR4, UR4, 0x1, URZ ;  /* 0x0000000104047890 */ /* 0x000fe2000fffe03f */
[----:B------:R-:W-:Y:S01]  /*55d0*/  ISETP.GE.AND P4, PT, R21, R237, PT ;  /* 0x000000ed1500720c */ /* 0x000fe20003f86270 */
[----:B------:R-:W2:Y:S01]  /*55e0*/  I2F R22, R22 ;  /* 0x0000001600167306 */ /* 0x000ea20000201400 */
[----:B------:R-:W-:Y:S01]  /*55f0*/  IABS R28, R28 ;  /* 0x0000001c001c7213 */ /* 0x000fe20000000000 */
[----:B---3--:R-:W-:Y:S01]  /*5600*/  FFMA.FTZ R9, R9, -UR28, R42 ;  /* 0x8000001c09097c23 */ /* 0x008fe2000801002a */
[----:B------:R-:W-:Y:S01]  /*5610*/  IABS R49, R49 ;  /* 0x0000003100317213 */ /* 0x000fe20000000000 */
[----:B------:R-:W-:Y:S01]  /*5620*/  LDSM.16.MT88.4 R156, [R224+0x18000] ;  /* 0x01800000e09c783b */ /* 0x000fe20000004200 */
[----:B------:R-:W-:-:S02]  /*5630*/  ISETP.LT.OR P6, PT, R14, R245, P6 ;  /* 0x000000f50e00720c */ /* 0x000fc400037c1670 */
[-C--:B------:R-:W-:Y:S01]  /*5640*/  ISETP.LT.OR P3, PT, R14, R242.reuse, P3 ;  /* 0x000000f20e00720c */ /* 0x080fe20001f61670 */
[----:B------:R-:W-:Y:S01]  /*5650*/  IMAD.IADD R14, R243, 0x1, -R24 ;  /* 0x00000001f30e7824 */ /* 0x000fe200078e0a18 */
[C---:B------:R-:W-:Y:S01]  /*5660*/  ISETP.LT.OR P2, PT, R21.reuse, R245, P2 ;  /* 0x000000f51500720c */ /* 0x040fe20001741670 */
[----:B------:R-:W-:Y:S01]  /*5670*/  I2F R18, R18 ;  /* 0x0000001200127306 */ /* 0x000fe20000201400 */
[----:B------:R-:W-:Y:S01]  /*5680*/  ISETP.LT.OR P4, PT, R21, R242, P4 ;  /* 0x000000f21500720c */ /* 0x000fe20002781670 */
[----:B------:R-:W-:Y:S01]  /*5690*/  IMAD.IADD R21, R246, 0x1, -R10 ;  /* 0x00000001f6157824 */ /* 0x000fe200078e0a0a */
[----:B------:R-:W-:Y:S01]  /*56a0*/  IABS R14, R14 ;  /* 0x0000000e000e7213 */ /* 0x000fe20000000000 */
[----:B-1----:R-:W-:Y:S01]  /*56b0*/  FFMA.FTZ R15, R15, -UR28, R40 ;  /* 0x8000001c0f0f7c23 */ /* 0x002fe20008010028 */
[C---:B------:R-:W-:Y:S01]  /*56c0*/  IADD3 R12, R7.reuse, 0x31, RZ ;  /* 0x00000031070c7810 */ /* 0x040fe20007ffe0ff */
[----:B--2---:R-:W-:Y:S01]  /*56d0*/  FFMA.FTZ R22, R22, -UR28, R41 ;  /* 0x8000001c16167c23 */ /* 0x004fe20008010029 */
[----:B------:R-:W-:Y:S01]  /*56e0*/  IABS R21, R21 ;  /* 0x0000001500157213 */ /* 0x000fe20000000000 */
[----:B------:R-:W1:Y:S01]  /*56f0*/  I2F R55, R55 ;  /* 0x0000003700377306 */ /* 0x000e620000201400 */
[----:B------:R-:W-:Y:S01]  /*5700*/  IADD3 R8, R7, 0x39, RZ ;  /* 0x0000003907087810 */ /* 0x000fe20007ffe0ff */
[C---:B------:R-:W-:Y:S01]  /*5710*/  IMAD.IADD R46, R246.reuse, 0x1, -R12 ;  /* 0x00000001f62e7824 */ /* 0x040fe200078e0a0c */
[----:B------:R-:W-:Y:S01]  /*5720*/  FSEL R15, R15, -INF , !P1 ;  /* 0xff8000000f0f7808 */ /* 0x000fe20004800000 */
[----:B------:R-:W-:Y:S01]  /*5730*/  IMAD.MOV.U32 R42, RZ, RZ, R21 ;  /* 0x000000ffff2a7224 */ /* 0x000fe200078e0015 */
[----:B------:R-:W-:Y:S01]  /*5740*/  FSEL R21, R45, -INF , !P6 ;  /* 0xff8000002d157808 */ /* 0x000fe20007000000 */
[----:B------:R-:W-:Y:S01]  /*5750*/  IMAD.IADD R40, R246, 0x1, -R8 ;  /* 0x00000001f6287824 */ /* 0x000fe200078e0a08 */
[-C--:B------:R-:W-:Y:S01]  /*5760*/  ISETP.GE.AND P6, PT, R13, R244.reuse, PT ;  /* 0x000000f40d00720c */ /* 0x080fe20003fc6270 */
[----:B------:R-:W2:Y:S01]  /*5770*/  I2F R28, R28 ;  /* 0x0000001c001c7306 */ /* 0x000ea20000201400 */
[----:B------:R-:W-:Y:S01]  /*5780*/  FSEL R19, R22, -INF , !P2 ;  /* 0xff80000016137808 */ /* 0x000fe20005000000 */
[----:B------:R-:W-:Y:S01]  /*5790*/  LDSM.16.MT88.4 R104, [R224+0x1e000] ;  /* 0x01e00000e068783b */ /* 0x000fe20000004200 */
[----:B------:R-:W-:-:S02]  /*57a0*/  ISETP.GE.AND P1, PT, R24, R244, PT ;  /* 0x000000f41800720c */ /* 0x000fc40003f26270 */
[-C--:B------:R-:W-:Y:S01]  /*57b0*/  ISETP.LT.OR P6, PT, R13, R245.reuse, P6 ;  /* 0x000000f50d00720c */ /* 0x080fe200037c1670 */
[----:B------:R-:W-:Y:S01]  /*57c0*/  LDSM.16.MT88.4 R96, [R220+0x1c000] ;  /* 0x01c00000dc60783b */ /* 0x000fe20000004200 */
[-C--:B------:R-:W-:Y:S01]  /*57d0*/  ISETP.GE.AND P2, PT, R16, R244.reuse, PT ;  /* 0x000000f41000720c */ /* 0x080fe20003f46270 */
[----:B------:R-:W3:Y:S01]  /*57e0*/  I2F R49, R49 ;  /* 0x0000003100317306 */ /* 0x000ee20000201400 */
[----:B-1----:R-:W-:Y:S01]  /*57f0*/  FFMA.FTZ R36, R55, -UR28, R36 ;  /* 0x8000001c37247c23 */ /* 0x002fe20008010024 */
[-C--:B------:R-:W-:Y:S01]  /*5800*/  ISETP.LT.OR P1, PT, R24, R245.reuse, P1 ;  /* 0x000000f51800720c */ /* 0x080fe20000f21670 */
[----:B------:R-:W-:Y:S01]  /*5810*/  LDSM.16.MT88.4 R56, [R221+0x1a000] ;  /* 0x01a00000dd38783b */ /* 0x000fe20000004200 */
[----:B------:R-:W-:Y:S02]  /*5820*/  ISETP.LT.OR P2, PT, R16, R245, P2 ;  /* 0x000000f51000720c */ /* 0x000fe40001741670 */
[----:B------:R-:W-:Y:S01]  /*5830*/  FSEL R198, R36, -INF , !P6 ;  /* 0xff80000024c67808 */ /* 0x000fe20007000000 */
[----:B------:R-:W-:Y:S01]  /*5840*/  LDSM.16.MT88.4 R112, [R222+0x1e000] ;  /* 0x01e00000de70783b */ /* 0x000fe20000004200 */
[----:B------:R1:W4:Y:S01]  /*5850*/  I2F R30, R14 ;  /* 0x0000000e001e7306 */ /* 0x0003220000201400 */
[----:B--2---:R-:W-:Y:S01]  /*5860*/  FFMA.FTZ R28, R28, -UR28, R37 ;  /* 0x8000001c1c1c7c23 */ /* 0x004fe20008010025 */
[----:B------:R-:W-:Y:S01]  /*5870*/  ISETP.GE.AND P6, PT, R20, R244, PT ;  /* 0x000000f41400720c */ /* 0x000fe20003fc6270 */
[----:B------:R-:W-:Y:S01]  /*5880*/  IMAD.IADD R37, R243, 0x1, -R10 ;  /* 0x00000001f3257824 */ /* 0x000fe200078e0a0a */
[----:B------:R-:W-:Y:S01]  /*5890*/  FMNMX.FTZ R22, R25, R0, !PT ;  /* 0x0000000019167209 */ /* 0x000fe20007810000 */
[----:B------:R-:W-:Y:S01]  /*58a0*/  LDSM.16.MT88.4 R120, [R221+0x1e000] ;  /* 0x01e00000dd78783b */ /* 0x000fe20000004200 */
[----:B------:R-:W-:-:S02]  /*58b0*/  FSEL R196, R28, -INF , !P1 ;  /* 0xff8000001cc47808 */ /* 0x000fc40004800000 */
[----:B------:R-:W2:Y:S01]  /*58c0*/  I2F R44, R44 ;  /* 0x0000002c002c7306 */ /* 0x000ea20000201400 */
[----:B---3--:R-:W-:Y:S01]  /*58d0*/  FFMA.FTZ R32, R49, -UR28, R32 ;  /* 0x8000001c31207c23 */ /* 0x008fe20008010020 */
[----:B------:R-:W-:Y:S01]  /*58e0*/  ISETP.LT.OR P6, PT, R20, R245, P6 ;  /* 0x000000f51400720c */ /* 0x000fe200037c1670 */
[----:B------:R-:W-:Y:S01]  /*58f0*/  LDSM.16.MT88.4 R88, [R221+0x1c000] ;  /* 0x01c00000dd58783b */ /* 0x000fe20000004200 */
[----:B------:R-:W-:Y:S02]  /*5900*/  IABS R46, R46 ;  /* 0x0000002e002e7213 */ /* 0x000fe40000000000 */
[----:B------:R-:W-:Y:S02]  /*5910*/  FSEL R194, R32, -INF , !P2 ;  /* 0xff80000020c27808 */ /* 0x000fe40005000000 */
[----:B-1----:R-:W-:Y:S01]  /*5920*/  IADD3 R14, R7, 0x30, RZ ;  /* 0x00000030070e7810 */ /* 0x002fe20007ffe0ff */
[----:B------:R-:W1:Y:S01]  /*5930*/  I2F R45, R42 ;  /* 0x0000002a002d7306 */ /* 0x000e620000201400 */
[----:B------:R-:W-:Y:S01]  /*5940*/  FSEL R7, R26, -INF , !P3 ;  /* 0xff8000001a077808 */ /* 0x000fe20005800000 */
[----:B----4-:R-:W-:Y:S01]  /*5950*/  FFMA.FTZ R30, R30, -UR28, R39 ;  /* 0x8000001c1e1e7c23 */ /* 0x010fe20008010027 */
[----:B------:R-:W-:Y:S01]  /*5960*/  ISETP.GE.AND P3, PT, R13, R237, PT ;  /* 0x000000ed0d00720c */ /* 0x000fe20003f66270 */
[----:B------:R-:W-:Y:S01]  /*5970*/  IMAD.IADD R51, R246, 0x1, -R14 ;  /* 0x00000001f6337824 */ /* 0x000fe200078e0a0e */
[----:B------:R-:W-:-:S02]  /*5980*/  ISETP.GE.AND P1, PT, R14, R244, PT ;  /* 0x000000f40e00720c */ /* 0x000fc40003f26270 */
[----:B------:R-:W-:Y:S01]  /*5990*/  ISETP.LT.OR P3, PT, R13, R242, P3 ;  /* 0x000000f20d00720c */ /* 0x000fe20001f61670 */
[----:B------:R-:W-:Y:S01]  /*59a0*/  FFMA.FTZ R13, R18, -UR28, R43 ;  /* 0x8000001c120d7c23 */ /* 0x000fe2000801002b */
[----:B------:R-:W-:Y:S01]  /*59b0*/  ISETP.GE.AND P2, PT, R14, R237, PT ;  /* 0x000000ed0e00720c */ /* 0x000fe20003f46270 */
[----:B--2---:R-:W-:Y:S01]  /*59c0*/  FFMA.FTZ R33, R44, -UR28, R33 ;  /* 0x8000001c2c217c23 */ /* 0x004fe20008010021 */
[----:B------:R-:W-:Y:S01]  /*59d0*/  IABS R51, R51 ;  /* 0x0000003300337213 */ /* 0x000fe20000000000 */
[----:B------:R-:W-:Y:S01]  /*59e0*/  IMAD.IADD R18, R243, 0x1, -R14 ;  /* 0x00000001f3127824 */ /* 0x000fe200078e0a0e */
[----:B------:R-:W-:Y:S01]  /*59f0*/  FSEL R13, R13, -INF , !P4 ;  /* 0xff8000000d0d7808 */ /* 0x000fe20006000000 */
[----:B------:R-:W2:Y:S01]  /*5a00*/  I2F R46, R46 ;  /* 0x0000002e002e7306 */ /* 0x000ea20000201400 */
[----:B------:R-:W-:Y:S01]  /*5a10*/  ISETP.GE.AND P4, PT, R16, R237, PT ;  /* 0x000000ed1000720c */ /* 0x000fe20003f86270 */
[----:B-1----:R-:W-:Y:S01]  /*5a20*/  FFMA.FTZ R45, R45, -UR28, R76 ;  /* 0x8000001c2d2d7c23 */ /* 0x002fe2000801004c */
[----:B------:R-:W-:-:S02]  /*5a30*/  ISETP.LT.OR P1, PT, R14, R245, P1 ;  /* 0x000000f50e00720c */ /* 0x000fc40000f21670 */
[-C--:B------:R-:W-:Y:S01]  /*5a40*/  ISETP.LT.OR P4, PT, R16, R242.reuse, P4 ;  /* 0x000000f21000720c */ /* 0x080fe20002781670 */
[----:B------:R-:W-:Y:S01]  /*5a50*/  IMAD.IADD R16, R243, 0x1, -R16 ;  /* 0x00000001f3107824 */ /* 0x000fe200078e0a10 */
[----:B------:R-:W-:Y:S01]  /*5a60*/  ISETP.LT.OR P2, PT, R14, R242, P2 ;  /* 0x000000f20e00720c */ /* 0x000fe20001741670 */
[----:B------:R-:W1:Y:S01]  /*5a70*/  I2F R51, R51 ;  /* 0x0000003300337306 */ /* 0x000e620000201400 */
[----:B------:R-:W-:Y:S02]  /*5a80*/  FMNMX.FTZ R14, R53, R22, !PT ;  /* 0x00000016350e7209 */ /* 0x000fe40007810000 */
[----:B------:R-:W-:Y:S02]  /*5a90*/  FSEL R192, R33, -INF , !P6 ;  /* 0xff80000021c07808 */ /* 0x000fe40007000000 */
[----:B------:R-:W-:Y:S02]  /*5aa0*/  IABS R33, R16 ;  /* 0x0000001000217213 */ /* 0x000fe40000000000 */
[----:B------:R-:W-:Y:S01]  /*5ab0*/  FMNMX.FTZ R16, R31, R14, !PT ;  /* 0x0000000e1f107209 */ /* 0x000fe20007810000 */
[----:B--2---:R-:W-:Y:S01]  /*5ac0*/  FFMA.FTZ R46, R46, -UR28, R81 ;  /* 0x8000001c2e2e7c23 */ /* 0x004fe20008010051 */
[----:B------:R-:W-:Y:S01]  /*5ad0*/  FSEL R186, R38, -INF , !P3 ;  /* 0xff80000026ba7808 */ /* 0x000fe20005800000 */
[----:B------:R-:W-:Y:S01]  /*5ae0*/  IMAD.IADD R14, R243, 0x1, -R12 ;  /* 0x00000001f30e7824 */ /* 0x000fe200078e0a0c */
[----:B------:R-:W-:Y:S01]  /*5af0*/  FMNMX.FTZ R16, R23, R16, !PT ;  /* 0x0000001017107209 */ /* 0x000fe20007810000 */
[----:B------:R-:W2:Y:S01]  /*5b00*/  I2F R33, R33 ;  /* 0x0000002100217306 */ /* 0x000ea20000201400 */
[----:B------:R-:W-:-:S02]  /*5b10*/  IABS R40, R40 ;  /* 0x0000002800287213 */ /* 0x000fc40000000000 */
[----:B------:R-:W-:Y:S01]  /*5b20*/  FMNMX.FTZ R16, R21, R16, !PT ;  /* 0x0000001015107209 */ /* 0x000fe20007810000 */
[----:B-1----:R-:W-:Y:S01]  /*5b30*/  FFMA.FTZ R51, R51, -UR28, R80 ;  /* 0x8000001c33337c23 */ /* 0x002fe20008010050 */
[C---:B------:R-:W-:Y:S01]  /*5b40*/  ISETP.GE.AND P3, PT, R20.reuse, R237, PT ;  /* 0x000000ed1400720c */ /* 0x040fe20003f66270 */
[----:B------:R-:W-:Y:S01]  /*5b50*/  IMAD.MOV.U32 R26, RZ, RZ, R40 ;  /* 0x000000ffff1a7224 */ /* 0x000fe200078e0028 */
[----:B------:R-:W-:Y:S02]  /*5b60*/  FMNMX.FTZ R16, R15, R16, !PT ;  /* 0x000000100f107209 */ /* 0x000fe40007810000 */
[----:B------:R-:W-:Y:S01]  /*5b70*/  ISETP.LT.OR P3, PT, R20, R242, P3 ;  /* 0x000000f21400720c */ /* 0x000fe20001f61670 */
[----:B------:R-:W-:Y:S01]  /*5b80*/  IMAD.IADD R20, R243, 0x1, -R20 ;  /* 0x00000001f3147824 */ /* 0x000fe200078e0a14 */
[----:B------:R-:W-:Y:S01]  /*5b90*/  FMNMX.FTZ R41, R19, R16, !PT ;  /* 0x0000001013297209 */ /* 0x000fe20007810000 */
[----:B------:R-:W1:Y:S01]  /*5ba0*/  I2F R26, R26 ;  /* 0x0000001a001a7306 */ /* 0x000e620000201400 */
[----:B------:R-:W-:Y:S01]  /*5bb0*/  ISETP.GE.AND P6, PT, R12, R244, PT ;  /* 0x000000f40c00720c */ /* 0x000fe20003fc6270 */
[----:B------:R-:W-:Y:S01]  /*5bc0*/  IMAD.IADD R16, R243, 0x1, -R8 ;  /* 0x00000001f3107824 */ /* 0x000fe200078e0a08 */
[----:B------:R-:W-:Y:S01]  /*5bd0*/  IABS R39, R18 ;  /* 0x0000001200277213 */ /* 0x000fe20000000000 */
[----:B--2---:R-:W-:Y:S01]  /*5be0*/  FFMA.FTZ R34, R33, -UR28, R34 ;  /* 0x8000001c21227c23 */ /* 0x004fe20008010022 */
[----:B------:R-:W-:-:S02]  /*5bf0*/  FMNMX.FTZ R18, R6, R17, !PT ;  /* 0x0000001106127209 */ /* 0x000fc40007810000 */
[----:B------:R-:W-:Y:S02]  /*5c00*/  FMNMX.FTZ R41, R198, R41, !PT ;  /* 0x00000029c6297209 */ /* 0x000fe40007810000 */
[----:B------:R-:W-:Y:S01]  /*5c10*/  FSEL R203, R51, -INF , !P1 ;  /* 0xff80000033cb7808 */ /* 0x000fe20004800000 */
[----:B------:R-:W2:Y:S01]  /*5c20*/  I2F R39, R39 ;  /* 0x0000002700277306 */ /* 0x000ea20000201400 */
[C---:B------:R-:W-:Y:S01]  /*5c30*/  ISETP.LT.OR P6, PT, R12.reuse, R245, P6 ;  /* 0x000000f50c00720c */ /* 0x040fe200037c1670 */
[----:B------:R-:W-:Y:S01]  /*5c40*/  LDSM.16.MT88.4 R48, [R222+0x1a000] ;  /* 0x01a00000de30783b */ /* 0x000fe20000004200 */
[----:B------:R-:W-:Y:S02]  /*5c50*/  ISETP.GE.AND P1, PT, R12, R237, PT ;  /* 0x000000ed0c00720c */ /* 0x000fe40003f26270 */
[----:B------:R-:W-:Y:S01]  /*5c60*/  IABS R20, R20 ;  /* 0x0000001400147213 */ /* 0x000fe20000000000 */
[----:B-1----:R-:W-:Y:S01]  /*5c70*/  FFMA.FTZ R26, R26, -UR28, R77 ;  /* 0x8000001c1a1a7c23 */ /* 0x002fe2000801004d */
[----:B------:R-:W-:-:S02]  /*5c80*/  FMNMX.FTZ R18, R29, R18, !PT ;  /* 0x000000121d127209 */ /* 0x000fc40007810000 */
[----:B------:R-:W-:Y:S02]  /*5c90*/  FMNMX.FTZ R41, R196, R41, !PT ;  /* 0x00000029c4297209 */ /* 0x000fe40007810000 */
[----:B------:R-:W-:Y:S02]  /*5ca0*/  FSEL R201, R46, -INF , !P6 ;  /* 0xff8000002ec97808 */ /* 0x000fe40007000000 */
[----:B------:R-:W-:Y:S01]  /*5cb0*/  ISETP.LT.OR P1, PT, R12, R242, P1 ;  /* 0x000000f20c00720c */ /* 0x000fe20000f21670 */
[----:B------:R-:W-:Y:S01]  /*5cc0*/  IMAD.MOV.U32 R12, RZ, RZ, R20 ;  /* 0x000000ffff0c7224 */ /* 0x000fe200078e0014 */
[----:B------:R-:W-:Y:S01]  /*5cd0*/  ISETP.GE.AND P6, PT, R10, R244, PT ;  /* 0x000000f40a00720c */ /* 0x000fe20003fc6270 */
[----:B--2---:R-:W-:Y:S01]  /*5ce0*/  FFMA.FTZ R39, R39, -UR28, R82 ;  /* 0x8000001c27277c23 */ /* 0x004fe20008010052 */
[----:B------:R-:W-:Y:S02]  /*5cf0*/  FMNMX.FTZ R18, R27, R18, !PT ;  /* 0x000000121b127209 */ /* 0x000fe40007810000 */
[----:B------:R-:W-:Y:S01]  /*5d00*/  FMNMX.FTZ R41, R194, R41, !PT ;  /* 0x00000029c2297209 */ /* 0x000fe20007810000 */
[----:B------:R-:W1:Y:S01]  /*5d10*/  I2F R12, R12 ;  /* 0x0000000c000c7306 */ /* 0x000e620000201400 */
[----:B------:R-:W-:-:S02]  /*5d20*/  ISETP.LT.OR P6, PT, R10, R245, P6 ;  /* 0x000000f50a00720c */ /* 0x000fc400037c1670 */
[----:B------:R-:W-:Y:S02]  /*5d30*/  FMNMX.FTZ R18, R11, R18, !PT ;  /* 0x000000120b127209 */ /* 0x000fe40007810000 */
[----:B------:R-:W-:Y:S02]  /*5d40*/  FMNMX.FTZ R20, R192, R41, !PT ;  /* 0x00000029c0147209 */ /* 0x000fe40007810000 */
[----:B------:R-:W-:Y:S02]  /*5d50*/  FSEL R9, R9, -INF , !P5 ;  /* 0xff80000009097808 */ /* 0x000fe40006800000 */
[----:B------:R-:W-:Y:S02]  /*5d60*/  FSEL R199, R45, -INF , !P6 ;  /* 0xff8000002dc77808 */ /* 0x000fe40007000000 */
[----:B------:R-:W-:Y:S02]  /*5d70*/  FMNMX.FTZ R18, R7, R18, !PT ;  /* 0x0000001207127209 */ /* 0x000fe40007810000 */
[----:B------:R-:W-:-:S02]  /*5d80*/  ISETP.GE.AND P6, PT, R8, R244, PT ;  /* 0x000000f40800720c */ /* 0x000fc40003fc6270 */
[----:B------:R-:W-:Y:S01]  /*5d90*/  IABS R14, R14 ;  /* 0x0000000e000e7213 */ /* 0x000fe20000000000 */
[----:B-1----:R-:W-:Y:S01]  /*5da0*/  FFMA.FTZ R35, R12, -UR28, R35 ;  /* 0x8000001c0c237c23 */ /* 0x002fe20008010023 */
[----:B------:R-:W-:Y:S02]  /*5db0*/  FMNMX.FTZ R20, R203, R20, !PT ;  /* 0x00000014cb147209 */ /* 0x000fe40007810000 */
[----:B------:R-:W-:Y:S02]  /*5dc0*/  ISETP.GE.AND P5, PT, R24, R237, PT ;  /* 0x000000ed1800720c */ /* 0x000fe40003fa6270 */
[----:B------:R-:W-:Y:S01]  /*5dd0*/  FMNMX.FTZ R18, R9, R18, !PT ;  /* 0x0000001209127209 */ /* 0x000fe20007810000 */
[----:B------:R-:W1:Y:S01]  /*5de0*/  I2F R14, R14 ;  /* 0x0000000e000e7306 */ /* 0x000e620000201400 */
[----:B------:R-:W-:Y:S02]  /*5df0*/  IABS R37, R37 ;  /* 0x0000002500257213 */ /* 0x000fe40000000000 */
[----:B------:R-:W-:-:S02]  /*5e00*/  ISETP.LT.OR P6, PT, R8, R245, P6 ;  /* 0x000000f50800720c */ /* 0x000fc400037c1670 */
[----:B------:R-:W-:Y:S02]  /*5e10*/  FMNMX.FTZ R20, R201, R20, !PT ;  /* 0x00000014c9147209 */ /* 0x000fe40007810000 */
[----:B------:R-:W-:Y:S01]  /*5e20*/  ISETP.LT.OR P5, PT, R24, R242, P5 ;  /* 0x000000f21800720c */ /* 0x000fe20002fa1670 */
[----:B------:R-:W2:Y:S01]  /*5e30*/  I2F R37, R37 ;  /* 0x0000002500257306 */ /* 0x000ea20000201400 */
[----:B------:R-:W-:Y:S02]  /*5e40*/  FMNMX.FTZ R41, R13, R18, !PT ;  /* 0x000000120d297209 */ /* 0x000fe40007810000 */
[----:B------:R-:W-:Y:S02]  /*5e50*/  IABS R16, R16 ;  /* 0x0000001000107213 */ /* 0x000fe40000000000 */
[----:B------:R-:W-:Y:S02]  /*5e60*/  FSEL R197, R26, -INF , !P6 ;  /* 0xff8000001ac57808 */ /* 0x000fe40007000000 */
[----:B------:R-:W-:Y:S01]  /*5e70*/  FMNMX.FTZ R20, R199, R20, !PT ;  /* 0x00000014c7147209 */ /* 0x000fe20007810000 */
[----:B-1----:R-:W-:Y:S01]  /*5e80*/  FFMA.FTZ R14, R14, -UR28, R83 ;  /* 0x8000001c0e0e7c23 */ /* 0x002fe20008010053 */
[----:B------:R-:W-:Y:S01]  /*5e90*/  FSEL R193, R30, -INF , !P5 ;  /* 0xff8000001ec17808 */ /* 0x000fe20006800000 */
[----:B------:R-:W1:Y:S01]  /*5ea0*/  I2F R16, R16 ;  /* 0x0000001000107306 */ /* 0x000e620000201400 */
[----:B------:R-:W-:Y:S01]  /*5eb0*/  FMNMX.FTZ R18, R186, R41, !PT ;  /* 0x00000029ba127209 */ /* 0x000fe20007810000 */
[----:B------:R-:W-:Y:S01]  /*5ec0*/  LDSM.16.MT88.4 R80, [R222+0x1c000] ;  /* 0x01c00000de50783b */ /* 0x000fe20000004200 */
[----:B------:R-:W-:-:S02]  /*5ed0*/  FMNMX.FTZ R33, R197, R20, !PT ;  /* 0x00000014c5217209 */ /* 0x000fc40007810000 */
[----:B------:R-:W-:Y:S01]  /*5ee0*/  FSEL R191, R34, -INF , !P4 ;  /* 0xff80000022bf7808 */ /* 0x000fe20006000000 */
[----:B--2---:R-:W-:Y:S01]  /*5ef0*/  FFMA.FTZ R37, R37, -UR28, R78 ;  /* 0x8000001c25257c23 */ /* 0x004fe2000801004e */
[----:B------:R-:W-:Y:S01]  /*5f00*/  FMNMX.FTZ R18, R193, R18, !PT ;  /* 0x00000012c1127209 */ /* 0x000fe20007810000 */
[----:B------:R-:W2:Y:S01]  /*5f10*/  SHFL.BFLY PT, R12, R33, 0x2, 0x1f ;  /* 0x0c401f00210c7f89 */ /* 0x000ea200000e0000 */
[C---:B------:R-:W-:Y:S02]  /*5f20*/  ISETP.GE.AND P4, PT, R10.reuse, R237, PT ;  /* 0x000000ed0a00720c */ /* 0x040fe40003f86270 */
[----:B------:R-:W-:Y:S01]  /*5f30*/  FSEL R188, R35, -INF , !P3 ;  /* 0xff80000023bc7808 */ /* 0x000fe20005800000 */
[----:B------:R-:W-:Y:S01]  /*5f40*/  LDSM.16.MT88.4 R40, [R224+0x1a000] ;  /* 0x01a00000e028783b */ /* 0x000fe20000004200 */
[----:B------:R-:W-:Y:S02]  /*5f50*/  FMNMX.FTZ R35, R191, R18, !PT ;  /* 0x00000012bf237209 */ /* 0x000fe40007810000 */
[----:B------:R-:W-:Y:S01]  /*5f60*/  ISETP.LT.OR P4, PT, R10, R242, P4 ;  /* 0x000000f20a00720c */ /* 0x000fe20002781670 */
[----:B-1----:R-:W-:Y:S01]  /*5f70*/  FFMA.FTZ R16, R16, -UR28, R79 ;  /* 0x8000001c10107c23 */ /* 0x002fe2000801004f */
[----:B------:R-:W-:-:S02]  /*5f80*/  FSEL R195, R39, -INF , !P2 ;  /* 0xff80000027c37808 */ /* 0x000fc40005000000 */
[----:B------:R-:W-:Y:S02]  /*5f90*/  FMNMX.FTZ R10, R188, R35, !PT ;  /* 0x00000023bc0a7209 */ /* 0x000fe40007810000 */
        /* <DEDUP_REMOVED lines=8> */
[----:B--2---:R-:W-:Y:S02]  /*6020*/  FMNMX.FTZ R33, R33, R12, !PT ;  /* 0x0000000c21217209 */ /* 0x004fe40007810000 */
[----:B------:R-:W-:Y:S02]  /*6030*/  FMNMX.FTZ R8, R185, R8, !PT ;  /* 0x00000008b9087209 */ /* 0x000fe40007810000 */
[----:B------:R-:W-:Y:S01]  /*6040*/  LOP3.LUT R12, R177, R173, RZ, 0x3c, !PT ;  /* 0x000000adb10c7212 */ /* 0x000fe200078e3cff */
[----:B------:R-:W1:Y:S01]  /*6050*/  SHFL.BFLY PT, R10, R33, 0x1, 0x1f ;  /* 0x0c201f00210a7f89 */ /* 0x000e6200000e0000 */
[----:B------:R-:W-:-:S02]  /*6060*/  LOP3.LUT R2, R175, UR39, R2, 0x96, !PT ;  /* 0x00000027af027c12 */ /* 0x000fc4000f8e9602 */
[----:B------:R-:W-:Y:S01]  /*6070*/  PRMT R247, R247, 0x7054, R247 ;  /* 0x00007054f7f77816 */ /* 0x000fe200000000f7 */
[----:B------:R-:W2:Y:S01]  /*6080*/  SHFL.BFLY PT, R35, R8, 0x2, 0x1f ;  /* 0x0c401f0008237f89 */ /* 0x000ea200000e0000 */
[----:B------:R-:W-:-:S04]  /*6090*/  IMAD.WIDE.U32 R204, R12, -0x2daee0ad, RZ ;  /* 0xd2511f530ccc7825 */ /* 0x000fc800078e00ff */
[----:B------:R-:W-:Y:S01]  /*60a0*/  IMAD.WIDE.U32 R36, R2, -0x326172a9, RZ ;  /* 0xcd9e8d5702247825 */ /* 0x000fe200078e00ff */
[----:B------:R-:W-:-:S05]  /*60b0*/  LOP3.LUT R178, R205, UR15, R174, 0x96, !PT ;  /* 0x0000000fcdb27c12 */ /* 0x000fca000f8e96ae */
[----:B------:R-:W-:-:S05]  /*60c0*/  IMAD.WIDE.U32 R178, R178, -0x326172a9, RZ ;  /* 0xcd9e8d57b2b27825 */ /* 0x000fca00078e00ff */
[----:B------:R-:W-:Y:S02]  /*60d0*/  LOP3.LUT R36, R179, UR14, R36, 0x96, !PT ;  /* 0x0000000eb3247c12 */ /* 0x000fe4000f8e9624 */
[----:B-1----:R-:W-:Y:S02]  /*60e0*/  FMNMX.FTZ R2, R33, R10, !PT ;  /* 0x0000000a21027209 */ /* 0x002fe40007810000 */
[----:B------:R-:W-:Y:S01]  /*60f0*/  LOP3.LUT R10, R37, UR16, R176, 0x96, !PT ;  /* 0x00000010250a7c12 */ /* 0x000fe2000f8e96b0 */
[----:B------:R-:W-:Y:S01]  /*6100*/  IMAD.WIDE.U32 R36, R36, -0x2daee0ad, RZ ;  /* 0xd2511f5324247825 */ /* 0x000fe200078e00ff */
[----:B--2---:R-:W-:Y:S02]  /*6110*/  FMNMX.FTZ R35, R8, R35, !PT ;  /* 0x0000002308237209 */ /* 0x004fe40007810000 */
[C---:B------:R-:W-:Y:S01]  /*6120*/  FSETP.NEU.FTZ.AND P1, PT, R2.reuse, -INF , PT ;  /* 0xff8000000200780b */ /* 0x040fe20003f3d000 */
[----:B------:R-:W-:Y:S02]  /*6130*/  FMUL.FTZ R190, R2, c[0x0][0x23c] ;  /* 0x00008f0002be7a20 */ /* 0x000fe40000410000 */
[----:B------:R-:W1:Y:S01]  /*6140*/  SHFL.BFLY PT, R8, R35, 0x1, 0x1f ;  /* 0x0c201f0023087f89 */ /* 0x000e6200000e0000 */
[----:B------:R-:W-:-:S02]  /*6150*/  IMAD.WIDE.U32 R32, R10, -0x2daee0ad, RZ ;  /* 0xd2511f530a207825 */ /* 0x000fc400078e00ff */
[----:B------:R-:W-:-:S03]  /*6160*/  FSEL R190, R190, RZ, P1 ;  /* 0x000000ffbebe7208 */ /* 0x000fc60000800000 */
[----:B------:R-:W-:Y:S02]  /*6170*/  LOP3.LUT R10, R33, UR13, R204, 0x96, !PT ;  /* 0x0000000d210a7c12 */ /* 0x000fe4000f8e96cc */
[----:B------:R-:W-:Y:S01]  /*6180*/  FFMA.FTZ R181, R25, c[0x0][0x23c], -R190 ;  /* 0x00008f0019b57a23 */ /* 0x000fe200000108be */
[----:B------:R-:W-:Y:S01]  /*6190*/  LOP3.LUT R32, R37, UR11, R32, 0x96, !PT ;  /* 0x0000000b25207c12 */ /* 0x000fe2000f8e9620 */
[----:B------:R-:W-:Y:S02]  /*61a0*/  FFMA.FTZ R170, R0, c[0x0][0x23c], -R190 ;  /* 0x00008f0000aa7a23 */ /* 0x000fe400000108be */
[----:B------:R-:W-:Y:S02]  /*61b0*/  IMAD.WIDE.U32 R24, R10, -0x326172a9, RZ ;  /* 0xcd9e8d570a187825 */ /* 0x000fe400078e00ff */
[----:B------:R-:W-:Y:S02]  /*61c0*/  MUFU.EX2 R181, R181 ;  /* 0x000000b500b57308 */ /* 0x000fe40000000800 */
[----:B------:R-:W-:Y:S01]  /*61d0*/  IMAD.WIDE.U32 R32, R32, -0x326172a9, RZ ;  /* 0xcd9e8d5720207825 */ /* 0x000fe200078e00ff */
[----:B------:R-:W-:-:S03]  /*61e0*/  LOP3.LUT R0, R25, UR12, R178, 0x96, !PT ;  /* 0x0000000c19007c12 */ /* 0x000fc6000f8e96b2 */
[----:B------:R-:W-:Y:S01]  /*61f0*/  FFMA.FTZ R171, R53, c[0x0][0x23c], -R190 ;  /* 0x00008f0035ab7a23 */ /* 0x000fe200000108be */
[----:B------:R-:W-:Y:S01]  /*6200*/  LOP3.LUT R24, R33, UR10, R24, 0x96, !PT ;  /* 0x0000000a21187c12 */ /* 0x000fe2000f8e9618 */
[----:B------:R-:W-:Y:S01]  /*6210*/  IMAD.WIDE.U32 R38, R0, -0x2daee0ad, RZ ;  /* 0xd2511f5300267825 */ /* 0x000fe200078e00ff */
[----:B------:R-:W-:Y:S01]  /*6220*/  MUFU.EX2 R170, R170 ;  /* 0x000000aa00aa7308 */ /* 0x000fe20000000800 */
[----:B-1----:R-:W-:Y:S02]  /*6230*/  FMNMX.FTZ R0, R35, R8, !PT ;  /* 0x0000000823007209 */ /* 0x002fe40007810000 */
[----:B------:R-:W-:Y:S01]  /*6240*/  IMAD.WIDE.U32 R24, R24, -0x2daee0ad, RZ ;  /* 0xd2511f5318187825 */ /* 0x000fe200078e00ff */
[----:B------:R-:W-:Y:S02]  /*6250*/  LOP3.LUT R30, R39, UR9, R36, 0x96, !PT ;  /* 0x00000009271e7c12 */ /* 0x000fe4000f8e9624 */
[C---:B------:R-:W-:Y:S01]  /*6260*/  FSETP.NEU.FTZ.AND P1, PT, R0.reuse, -INF , PT ;  /* 0xff8000000000780b */ /* 0x040fe20003f3d000 */
[----:B------:R-:W-:Y:S01]  /*6270*/  FMUL.FTZ R184, R0, c[0x0][0x23c] ;  /* 0x00008f0000b87a20 */ /* 0x000fe20000410000 */
[----:B------:R-:W-:Y:S01]  /*6280*/  LOP3.LUT R8, R25, UR7, R38, 0x96, !PT ;  /* 0x0000000719087c12 */ /* 0x000fe2000f8e9626 */
[----:B------:R-:W-:Y:S01]  /*6290*/  FFMA.FTZ R166, R31, c[0x0][0x23c], -R190 ;  /* 0x00008f001fa67a23 */ /* 0x000fe200000108be */
[----:B------:R-:W-:Y:S01]  /*62a0*/  MUFU.EX2 R171, R171 ;  /* 0x000000ab00ab7308 */ /* 0x000fe20000000800 */
[----:B------:R-:W-:Y:S01]  /*62b0*/  IMAD.WIDE.U32 R30, R30, -0x326172a9, RZ ;  /* 0xcd9e8d571e1e7825 */ /* 0x000fe200078e00ff */
[----:B------:R-:W-:-:S03]  /*62c0*/  FSEL R184, R184, RZ, P1 ;  /* 0x000000ffb8b87208 */ /* 0x000fc60000800000 */
[----:B------:R-:W-:Y:S01]  /*62d0*/  IMAD.WIDE.U32 R34, R8, -0x326172a9, RZ ;  /* 0xcd9e8d5708227825 */ /* 0x000fe200078e00ff */
[----:B------:R-:W-:Y:S02]  /*62e0*/  LOP3.LUT R26, R31, UR8, R32, 0x96, !PT ;  /* 0x000000081f1a7c12 */ /* 0x000fe4000f8e9620 */
[----:B------:R-:W1:Y:S01]  /*62f0*/  MUFU.EX2 R166, R166 ;  /* 0x000000a600a67308 */ /* 0x000e620000000800 */
[--C-:B------:R-:W-:Y:S01]  /*6300*/  FFMA.FTZ R180, R29, c[0x0][0x23c], -R184.reuse ;  /* 0x00008f001db47a23 */ /* 0x100fe200000108b8 */
[----:B------:R-:W-:Y:S01]  /*6310*/  LOP3.LUT R29, R34, 0xffff, RZ, 0xc0, !PT ;  /* 0x0000ffff221d7812 */ /* 0x000fe200078ec0ff */
[----:B------:R-:W-:Y:S01]  /*6320*/  FFMA.FTZ R167, R27, c[0x0][0x23c], -R184 ;  /* 0x00008f001ba77a23 */ /* 0x000fe200000108b8 */
[----:B------:R-:W-:Y:S01]  /*6330*/  LOP3.LUT R4, R35, UR17, R30, 0x96, !PT ;  /* 0x0000001123047c12 */ /* 0x000fe2000f8e961e */
[--C-:B------:R-:W-:Y:S01]  /*6340*/  FFMA.FTZ R182, R6, c[0x0][0x23c], -R184.reuse ;  /* 0x00008f0006b67a23 */ /* 0x100fe200000108b8 */
[----:B------:R-:W-:Y:S01]  /*6350*/  LOP3.LUT R130, R34, 0xff, RZ, 0xc0, !PT ;  /* 0x000000ff22827812 */ /* 0x000fe200078ec0ff */
[--C-:B------:R-:W-:Y:S01]  /*6360*/  FFMA.FTZ R183, R17, c[0x0][0x23c], -R184.reuse ;  /* 0x00008f0011b77a23 */ /* 0x100fe200000108b8 */
[----:B------:R-:W-:Y:S01]  /*6370*/  MUFU.EX2 R180, R180 ;  /* 0x000000b400b47308 */ /* 0x000fe20000000800 */
[----:B------:R-:W-:Y:S01]  /*6380*/  SHF.R.U32.HI R29, RZ, 0x8, R29 ;  /* 0x00000008ff1d7819 */ /* 0x000fe2000001161d */
[----:B------:R-:W-:Y:S01]  /*6390*/  FFMA.FTZ R168, R11, c[0x0][0x23c], -R184 ;  /* 0x00008f000ba87a23 */ /* 0x000fe200000108b8 */
[----:B------:R-:W-:Y:S01]  /*63a0*/  SHF.R.U32.HI R8, RZ, 0x10, R34 ;  /* 0x00000010ff087819 */ /* 0x000fe20000011622 */
[----:B------:R-:W-:Y:S01]  /*63b0*/  FFMA.FTZ R164, R9, c[0x0][0x23c], -R184 ;  /* 0x00008f0009a47a23 */ /* 0x000fe200000108b8 */
[C---:B------:R-:W-:Y:S01]  /*63c0*/  LOP3.LUT R25, R4.reuse, 0xffff, RZ, 0xc0, !PT ;  /* 0x0000ffff04197812 */ /* 0x040fe200078ec0ff */
[----:B------:R-:W-:Y:S01]  /*63d0*/  FFMA.FTZ R169, R23, c[0x0][0x23c], -R190 ;  /* 0x00008f0017a97a23 */ /* 0x000fe200000108be */
[----:B------:R-:W-:Y:S01]  /*63e0*/  SHF.R.U32.HI R5, RZ, 0x10, R4 ;  /* 0x00000010ff057819 */ /* 0x000fe20000011604 */
[----:B------:R-:W2:Y:S01]  /*63f0*/  MUFU.EX2 R167, R167 ;  /* 0x000000a700a77308 */ /* 0x000ea20000000800 */
[----:B------:R-:W-:Y:S01]  /*6400*/  LOP3.LUT R128, R4, 0xff, RZ, 0xc0, !PT ;  /* 0x000000ff04807812 */ /* 0x000fe200078ec0ff */
[----:B------:R-:W-:Y:S01]  /*6410*/  FFMA.FTZ R33, R15, c[0x0][0x23c], -R190 ;  /* 0x00008f000f217a23 */ /* 0x000fe200000108be */
[----:B------:R-:W-:Y:S01]  /*6420*/  PRMT R130, R130, 0x5410, R29 ;  /* 0x0000541082827816 */ /* 0x000fe2000000001d */
[----:B------:R-:W-:Y:S01]  /*6430*/  FFMA.FTZ R3, R13, c[0x0][0x23c], -R184 ;  /* 0x00008f000d037a23 */ /* 0x000fe200000108b8 */
[----:B------:R-:W-:Y:S01]  /*6440*/  SHF.R.U32.HI R17, RZ, 0x18, R4 ;  /* 0x00000018ff117819 */ /* 0x000fe20000011604 */
[----:B------:R-:W-:Y:S01]  /*6450*/  FFMA.FTZ R35, R7, c[0x0][0x23c], -R184 ;  /* 0x00008f0007237a23 */ /* 0x000fe200000108b8 */
[----:B------:R-:W-:Y:S01]  /*6460*/  SHF.R.U32.HI R27, RZ, 0x18, R34 ;  /* 0x00000018ff1b7819 */ /* 0x000fe20000011622 */
[----:B------:R-:W-:Y:S01]  /*6470*/  MUFU.EX2 R182, R182 ;  /* 0x000000b600b67308 */ /* 0x000fe20000000800 */
[----:B------:R-:W-:Y:S01]  /*6480*/  LOP3.LUT R8, R8, 0xff, RZ, 0xc0, !PT ;  /* 0x000000ff08087812 */ /* 0x000fe200078ec0ff */
[--C-:B------:R-:W-:Y:S01]  /*6490*/  HSET2.LE.AND R130, R130, R247.reuse, PT ;  /* 0x000000f782827233 */ /* 0x100fe20003803000 */
[----:B------:R-:W-:Y:S01]  /*64a0*/  SHF.R.U32.HI R25, RZ, 0x8, R25 ;  /* 0x00000008ff197819 */ /* 0x000fe20000011619 */
[--C-:B------:R-:W-:Y:S01]  /*64b0*/  FFMA.FTZ R34, R21, c[0x0][0x23c], -R190.reuse ;  /* 0x00008f0015227a23 */ /* 0x100fe200000108be */
[----:B------:R-:W-:Y:S01]  /*64c0*/  LOP3.LUT R4, R5, 0xff, RZ, 0xc0, !PT ;  /* 0x000000ff05047812 */ /* 0x000fe200078ec0ff */
[----:B------:R-:W-:Y:S01]  /*64d0*/  LDSM.16.MT88.4 R12, [R220+0x18800] ;  /* 0x01880000dc0c783b */ /* 0x000fe20000004200 */
[----:B------:R-:W-:Y:S01]  /*64e0*/  PRMT R6, R8, 0x5410, R27 ;  /* 0x0000541008067816 */ /* 0x000fe2000000001b */
[----:B------:R-:W3:Y:S01]  /*64f0*/  MUFU.EX2 R183, R183 ;  /* 0x000000b700b77308 */ /* 0x000ee20000000800 */
[----:B------:R-:W-:Y:S01]  /*6500*/  PRMT R128, R128, 0x5410, R25 ;  /* 0x0000541080807816 */ /* 0x000fe20000000019 */
[----:B------:R-:W4:Y:S01]  /*6510*/  LDSM.16.MT88.4 R8, [R221+0x18800] ;  /* 0x01880000dd08783b */ /* 0x000f220000004200 */
[----:B------:R-:W-:Y:S01]  /*6520*/  PRMT R4, R4, 0x5410, R17 ;  /* 0x0000541004047816 */ /* 0x000fe20000000011 */
[--C-:B------:R-:W-:Y:S01]  /*6530*/  HSET2.LE.AND R131, R6, R247.reuse, PT ;  /* 0x000000f706837233 */ /* 0x100fe20003803000 */
[----:B-1----:R-:W-:Y:S01]  /*6540*/  F2FP.BF16.PACK_AB R5, R166, R171 ;  /* 0x000000aba605723e */ /* 0x002fe200000010ff */
[--C-:B------:R-:W-:Y:S01]  /*6550*/  HSET2.LE.AND R128, R128, R247.reuse, PT ;  /* 0x000000f780807233 */ /* 0x100fe20003803000 */
[----:B--2---:R-:W-:Y:S01]  /*6560*/  F2FP.BF16.PACK_AB R6, R167, R180 ;  /* 0x000000b4a706723e */ /* 0x004fe200000010ff */
[----:B------:R-:W-:Y:S01]  /*6570*/  HSET2.LE.AND R129, R4, R247, PT ;  /* 0x000000f704817233 */ /* 0x000fe20003803000 */
[----:B------:R-:W-:Y:S01]  /*6580*/  LOP3.LUT R130, R130, R5, RZ, 0xc0, !PT ;  /* 0x0000000582827212 */ /* 0x000fe200078ec0ff */
[----:B------:R-:W-:Y:S01]  /*6590*/  IMAD.WIDE.U32 R26, R26, -0x2daee0ad, RZ ;  /* 0xd2511f531a1a7825 */ /* 0x000fe200078e00ff */
[----:B------:R-:W-:Y:S01]  /*65a0*/  F2FP.BF16.PACK_AB R5, R170, R181 ;  /* 0x000000b5aa05723e */ /* 0x000fe200000010ff */
[----:B------:R-:W-:Y:S01]  /*65b0*/  MUFU.EX2 R169, R169 ;  /* 0x000000a900a97308 */ /* 0x000fe20000000800 */
[----:B------:R-:W-:Y:S01]  /*65c0*/  LOP3.LUT R131, R131, R6, RZ, 0xc0, !PT ;  /* 0x0000000683837212 */ /* 0x000fe200078ec0ff */
[----:B------:R-:W-:Y:S01]  /*65d0*/  FFMA.FTZ R19, R19, c[0x0][0x23c], -R190 ;  /* 0x00008f0013137a23 */ /* 0x000fe200000108be */
[----:B------:R-:W-:Y:S01]  /*65e0*/  LOP3.LUT R128, R128, R5, RZ, 0xc0, !PT ;  /* 0x0000000580807212 */ /* 0x000fe200078ec0ff */
[----:B------:R-:W-:Y:S01]  /*65f0*/  LDSM.16.MT88.4 R20, [R224+0x18800] ;  /* 0x01880000e014783b */ /* 0x000fe20000004200 */
[----:B---3--:R-:W-:Y:S01]  /*6600*/  F2FP.BF16.PACK_AB R4, R183, R182 ;  /* 0x000000b6b704723e */ /* 0x008fe200000010ff */
[----:B------:R-:W-:Y:S01]  /*6610*/  FFMA.FTZ R186, R186, c[0x0][0x23c], -R184 ;  /* 0x00008f00baba7a23 */ /* 0x000fe200000108b8 */
[----:B------:R-:W-:Y:S01]  /*6620*/  LOP3.LUT R24, R27, UR18, R24, 0x96, !PT ;  /* 0x000000121b187c12 */ /* 0x000fe2000f8e9618 */
[----:B------:R-:W-:Y:S01]  /*6630*/  MUFU.EX2 R34, R34 ;  /* 0x0000002200227308 */ /* 0x000fe20000000800 */
[----:B------:R-:W-:Y:S01]  /*6640*/  LOP3.LUT R129, R129, R4, RZ, 0xc0, !PT ;  /* 0x0000000481817212 */ /* 0x000fe200078ec0ff */
[--C-:B------:R-:W-:Y:S01]  /*6650*/  FFMA.FTZ R191, R191, c[0x0][0x23c], -R184.reuse ;  /* 0x00008f00bfbf7a23 */ /* 0x100fe200000108b8 */
[----:B------:R-:W-:Y:S01]  /*6660*/  LOP3.LUT R25, R26, 0xffff, RZ, 0xc0, !PT ;  /* 0x0000ffff1a197812 */ /* 0x000fe200078ec0ff */
[----:B------:R-:W-:Y:S01]  /*6670*/  FFMA.FTZ R188, R188, c[0x0][0x23c], -R184 ;  /* 0x00008f00bcbc7a23 */ /* 0x000fe200000108b8 */
[----:B------:R-:W-:Y:S01]  /*6680*/  SHF.R.U32.HI R5, RZ, 0x10, R26 ;  /* 0x00000010ff057819 */ /* 0x000fe2000001161a */
[----:B------:R-:W-:Y:S01]  /*6690*/  FFMA.FTZ R193, R193, c[0x0][0x23c], -R184 ;  /* 0x00008f00c1c17a23 */ /* 0x000fe200000108b8 */
[----:B------:R-:W-:Y:S01]  /*66a0*/  LOP3.LUT R27, R24, 0xffff, RZ, 0xc0, !PT ;  /* 0x0000ffff181b7812 */ /* 0x000fe200078ec0ff */
[----:B------:R-:W-:Y:S01]  /*66b0*/  MUFU.EX2 R33, R33 ;  /* 0x0000002100217308 */ /* 0x000fe20000000800 */
[----:B------:R-:W-:Y:S01]  /*66c0*/  HMMA.16816.F32.BF16 R144, R128, R140, RZ ;  /* 0x0000008c8090723c */ /* 0x000fe200000418ff */
[----:B------:R-:W-:-:S02]  /*66d0*/  SHF.R.U32.HI R28, RZ, 0x10, R24 ;  /* 0x00000010ff1c7819 */ /* 0x000fc40000011618 */
[----:B------:R-:W-:Y:S02]  /*66e0*/  LOP3.LUT R6, R26, 0xff, RZ, 0xc0, !PT ;  /* 0x000000ff1a067812 */ /* 0x000fe400078ec0ff */
[----:B------:R-:W-:Y:S02]  /*66f0*/  LOP3.LUT R4, R24, 0xff, RZ, 0xc0, !PT ;  /* 0x000000ff18047812 */ /* 0x000fe400078ec0ff */
[----:B------:R1:W2:Y:S01]  /*6700*/  MUFU.EX2 R32, R19 ;  /* 0x0000001300207308 */ /* 0x0002a20000000800 */
[----:B------:R-:W-:Y:S01]  /*6710*/  HMMA.16816.F32.BF16 R140, R128, R142, RZ ;  /* 0x0000008e808c723c */ /* 0x000fe200000418ff */
[----:B------:R-:W-:Y:S02]  /*6720*/  SHF.R.U32.HI R7, RZ, 0x18, R24 ;  /* 0x00000018ff077819 */ /* 0x000fe40000011618 */
[----:B------:R-:W-:Y:S02]  /*6730*/  SHF.R.U32.HI R26, RZ, 0x18, R26 ;  /* 0x00000018ff1a7819 */ /* 0x000fe4000001161a */
[----:B------:R-:W-:-:S02]  /*6740*/  SHF.R.U32.HI R25, RZ, 0x8, R25 ;  /* 0x00000008ff197819 */ /* 0x000fc40000011619 */
[----:B------:R-:W-:Y:S01]  /*6750*/  MUFU.EX2 R168, R168 ;  /* 0x000000a800a87308 */ /* 0x000fe20000000800 */
[----:B------:R-:W-:Y:S01]  /*6760*/  LOP3.LUT R5, R5, 0xff, RZ, 0xc0, !PT ;  /* 0x000000ff05057812 */ /* 0x000fe200078ec0ff */
[C---:B------:R-:W-:Y:S01]  /*6770*/  HMMA.16816.F32.BF16 R136, R128.reuse, R132, RZ ;  /* 0x000000848088723c */ /* 0x040fe200000418ff */
[----:B------:R-:W-:Y:S02]  /*6780*/  SHF.R.U32.HI R27, RZ, 0x8, R27 ;  /* 0x00000008ff1b7819 */ /* 0x000fe4000001161b */
[----:B------:R-:W-:Y:S02]  /*6790*/  LOP3.LUT R24, R28, 0xff, RZ, 0xc0, !PT ;  /* 0x000000ff1c187812 */ /* 0x000fe400078ec0ff */
[----:B------:R-:W-:Y:S01]  /*67a0*/  PRMT R6, R6, 0x5410, R25 ;  /* 0x0000541006067816 */ /* 0x000fe20000000019 */
[----:B------:R-:W-:Y:S01]  /*67b0*/  MUFU.EX2 R164, R164 ;  /* 0x000000a400a47308 */ /* 0x000fe20000000800 */
[----:B------:R-:W-:Y:S01]  /*67c0*/  PRMT R26, R5, 0x5410, R26 ;  /* 0x00005410051a7816 */ /* 0x000fe2000000001a */
[C---:B------:R-:W-:Y:S01]  /*67d0*/  HMMA.16816.F32.BF16 R132, R128.reuse, R134, RZ ;  /* 0x000000868084723c */ /* 0x040fe200000418ff */
[----:B------:R-:W-:Y:S01]  /*67e0*/  PRMT R4, R4, 0x5410, R27 ;  /* 0x0000541004047816 */ /* 0x000fe2000000001b */
[--C-:B------:R-:W-:Y:S01]  /*67f0*/  HSET2.LE.AND R6, R6, R247.reuse, PT ;  /* 0x000000f706067233 */ /* 0x100fe20003803000 */
[----:B------:R-:W-:Y:S01]  /*6800*/  PRMT R24, R24, 0x5410, R7 ;  /* 0x0000541018187816 */ /* 0x000fe20000000007 */
[--C-:B------:R-:W-:Y:S01]  /*6810*/  HSET2.LE.AND R7, R26, R247.reuse, PT ;  /* 0x000000f71a077233 */ /* 0x100fe20003803000 */
[----:B-1----:R-:W1:Y:S01]  /*6820*/  LDSM.16.MT88.4 R16, [R222+0x18800] ;  /* 0x01880000de10783b */ /* 0x002e620000004200 */
[----:B------:R-:W3:Y:S01]  /*6830*/  MUFU.EX2 R3, R3 ;  /* 0x0000000300037308 */ /* 0x000ee20000000800 */
[--C-:B------:R-:W-:Y:S01]  /*6840*/  HSET2.LE.AND R4, R4, R247.reuse, PT ;  /* 0x000000f704047233 */ /* 0x100fe20003803000 */
[----:B--2---:R-:W-:Y:S01]  /*6850*/  F2FP.BF16.PACK_AB R27, R32, R33 ;  /* 0x00000021201b723e */ /* 0x004fe200000010ff */
[----:B------:R-:W-:Y:S01]  /*6860*/  HSET2.LE.AND R5, R24, R247, PT ;  /* 0x000000f718057233 */ /* 0x000fe20003803000 */
[----:B------:R-:W-:Y:S01]  /*6870*/  F2FP.BF16.PACK_AB R25, R34, R169 ;  /* 0x000000a92219723e */ /* 0x000fe200000010ff */
[----:B------:R-:W-:Y:S01]  /*6880*/  HMMA.16816.F32.BF16 R152, R128, R148, RZ ;  /* 0x000000948098723c */ /* 0x000fe200000418ff */
[----:B------:R-:W-:Y:S01]  /*6890*/  LOP3.LUT R6, R6, R27, RZ, 0xc0, !PT ;  /* 0x0000001b06067212 */ /* 0x000fe200078ec0ff */
[----:B------:R-:W-:Y:S01]  /*68a0*/  LDSM.16.MT88.4 R28, [R220+0x1e000] ;  /* 0x01e00000dc1c783b */ /* 0x000fe20000004200 */
        /* <DEDUP_REMOVED lines=10> */
[----:B------:R-:W-:Y:S01]  /*6950*/  HMMA.16816.F32.BF16 R40, R128, R42, RZ ;  /* 0x0000002a8028723c */ /* 0x000fe200000418ff */
[----:B------:R-:W-:Y:S02]  /*6960*/  LDSM.16.MT88.4 R24, [R222+0x1a800] ;  /* 0x01a80000de18783b */ /* 0x000fe40000004200 */
[----:B------:R-:W2:Y:S05]  /*6970*/  MUFU.EX2 R188, R188 ;  /* 0x000000bc00bc7308 */ /* 0x000eaa0000000800 */
[C---:B----4-:R-:W-:Y:S03]  /*6980*/  HMMA.16816.F32.BF16 R144, R4.reuse, R8, R144 ;  /* 0x000000080490723c */ /* 0x050fe60000041890 */
[----:B------:R-:W-:Y:S05]  /*6990*/  MUFU.EX2 R193, R193 ;  /* 0x000000c100c17308 */ /* 0x000fea0000000800 */
[C---:B------:R-:W-:Y:S01]  /*69a0*/  HMMA.16816.F32.BF16 R140, R4.reuse, R10, R140 ;  /* 0x0000000a048c723c */ /* 0x040fe2000004188c */
[----:B------:R-:W3:Y:S07]  /*69b0*/  LDSM.16.MT88.4 R8, [R224+0x1a800] ;  /* 0x01a80000e008783b */ /* 0x000eee0000004200 */
[C---:B------:R-:W-:Y:S08]  /*69c0*/  HMMA.16816.F32.BF16 R136, R4.reuse, R12, R136 ;  /* 0x0000000c0488723c */ /* 0x040ff00000041888 */
[----:B------:R-:W-:Y:S01]  /*69d0*/  HMMA.16816.F32.BF16 R132, R4, R14, R132 ;  /* 0x0000000e0484723c */ /* 0x000fe20000041884 */
[----:B------:R-:W4:Y:S07]  /*69e0*/  LDSM.16.MT88.4 R12, [R224+0x1c800] ;  /* 0x01c80000e00c783b */ /* 0x000f2e0000004200 */
[C---:B------:R-:W-:Y:S08]  /*69f0*/  HMMA.16816.F32.BF16 R68, R128.reuse, R72, RZ ;  /* 0x000000488044723c */ /* 0x040ff000000418ff */
[----:B------:R-:W-:Y:S08]  /*6a00*/  HMMA.16816.F32.BF16 R72, R128, R74, RZ ;  /* 0x0000004a8048723c */ /* 0x000ff000000418ff */
[C---:B-1----:R-:W-:Y:S08]  /*6a10*/  HMMA.16816.F32.BF16 R152, R4.reuse, R16, R152 ;  /* 0x000000100498723c */ /* 0x042ff00000041898 */
[C---:B------:R-:W-:Y:S01]  /*6a20*/  HMMA.16816.F32.BF16 R148, R4.reuse, R18, R148 ;  /* 0x000000120494723c */ /* 0x040fe20000041894 */
[----:B------:R-:W1:Y:S07]  /*6a30*/  LDSM.16.MT88.4 R16, [R220+0x1a800] ;  /* 0x01a80000dc10783b */ /* 0x000e6e0000004200 */
[C---:B---3--:R-:W-:Y:S08]  /*6a40*/  HMMA.16816.F32.BF16 R36, R4.reuse, R8, R36 ;  /* 0x000000080424723c */ /* 0x048ff00000041824 */
[----:B------:R-:W-:Y:S01]  /*6a50*/  HMMA.16816.F32.BF16 R40, R4, R10, R40 ;  /* 0x0000000a0428723c */ /* 0x000fe20000041828 */
[----:B------:R-:W3:Y:S07]  /*6a60*/  LDSM.16.MT88.4 R8, [R222+0x1c800] ;  /* 0x01c80000de08783b */ /* 0x000eee0000004200 */
[C---:B------:R-:W-:Y:S08]  /*6a70*/  HMMA.16816.F32.BF16 R60, R128.reuse, R64, RZ ;  /* 0x00000040803c723c */ /* 0x040ff000000418ff */
[----:B------:R-:W-:Y:S08]  /*6a80*/  HMMA.16816.F32.BF16 R64, R128, R66, RZ ;  /* 0x000000428040723c */ /* 0x000ff000000418ff */
[C---:B----4-:R-:W-:Y:S08]  /*6a90*/  HMMA.16816.F32.BF16 R68, R4.reuse, R12, R68 ;  /* 0x0000000c0444723c */ /* 0x050ff00000041844 */
[----:B------:R-:W-:Y:S01]  /*6aa0*/  HMMA.16816.F32.BF16 R72, R4, R14, R72 ;  /* 0x0000000e0448723c */ /* 0x000fe20000041848 */
[----:B------:R-:W4:Y:S07]  /*6ab0*/  LDSM.16.MT88.4 R12, [R224+0x1e800] ;  /* 0x01e80000e00c783b */ /* 0x000f2e0000004200 */
        /* <DEDUP_REMOVED lines=11> */
[----:B------:R-:W1:Y:S07]  /*6b70*/  LDSM.16.MT88.4 R20, [R221+0x1a800] ;  /* 0x01a80000dd14783b */ /* 0x000e6e0000004200 */
[C---:B---3--:R-:W-:Y:S08]  /*6b80*/  HMMA.16816.F32.BF16 R76, R4.reuse, R8, R76 ;  /* 0x00000008044c723c */ /* 0x048ff0000004184c */
[----:B------:R-:W-:Y:S01]  /*6b90*/  HMMA.16816.F32.BF16 R80, R4, R10, R80 ;  /* 0x0000000a0450723c */ /* 0x000fe20000041850 */
[----:B------:R-:W3:Y:S07]  /*6ba0*/  LDSM.16.MT88.4 R8, [R222+0x1e800] ;  /* 0x01e80000de08783b */ /* 0x000eee0000004200 */
        /* <DEDUP_REMOVED lines=13> */
[----:B------:R-:W-:Y:S01]  /*6c80*/  HMMA.16816.F32.BF16 R52, R4, R20, R52 ;  /* 0x000000140434723c */ /* 0x000fe20000041834 */
[----:B------:R-:W-:-:S05]  /*6c90*/  IMAD.WIDE.U32 R16, R16, -0x326172a9, RZ ;  /* 0xcd9e8d5710107825 */ /* 0x000fca00078e00ff */
[----:B------:R-:W-:Y:S02]  /*6ca0*/  LOP3.LUT R17, R17, UR16, R176, 0x96, !PT ;  /* 0x0000001011117c12 */ /* 0x000fe4000f8e96b0 */
[----:B------:R-:W-:Y:S01]  /*6cb0*/  HMMA.16816.F32.BF16 R56, R4, R22, R56 ;  /* 0x000000160438723c */ /* 0x000fe20000041838 */
[----:B------:R-:W1:Y:S01]  /*6cc0*/  LDSM.16.MT88.4 R20, [R221+0x1c800] ;  /* 0x01c80000dd14783b */ /* 0x000e620000004200 */
[----:B------:R-:W-:-:S06]  /*6cd0*/  LOP3.LUT R16, R179, UR14, R16, 0x96, !PT ;  /* 0x0000000eb3107c12 */ /* 0x000fcc000f8e9610 */
[C---:B---3--:R-:W-:Y:S08]  /*6ce0*/  HMMA.16816.F32.BF16 R108, R4.reuse, R8, R108 ;  /* 0x00000008046c723c */ /* 0x048ff0000004186c */
[----:B------:R-:W-:Y:S01]  /*6cf0*/  HMMA.16816.F32.BF16 R112, R4, R10, R112 ;  /* 0x0000000a0470723c */ /* 0x000fe20000041870 */
[----:B------:R-:W3:Y:S07]  /*6d00*/  LDSM.16.MT88.4 R8, [R220+0x1e800] ;  /* 0x01e80000dc08783b */ /* 0x000eee0000004200 */
[----:B------:R-:W-:Y:S08]  /*6d10*/  HMMA.16816.F32.BF16 R120, R128, R122, RZ ;  /* 0x0000007a8078723c */ /* 0x000ff000000418ff */
[----:B----4-:R-:W-:Y:S07]  /*6d20*/  HMMA.16816.F32.BF16 R116, R4, R12, R116 ;  /* 0x0000000c0474723c */ /* 0x010fee0000041874 */
[----:B------:R-:W-:Y:S01]  /*6d30*/  IMAD.WIDE.U32 R12, R17, -0x2daee0ad, RZ ;  /* 0xd2511f53110c7825 */ /* 0x000fe200078e00ff */
[----:B------:R-:W-:Y:S03]  /*6d40*/  HMMA.16816.F32.BF16 R44, R128, R48, RZ ;  /* 0x00000030802c723c */ /* 0x000fe600000418ff */
[----:B------:R-:W-:Y:S01]  /*6d50*/  IMAD.WIDE.U32 R16, R16, -0x2daee0ad, RZ ;  /* 0xd2511f5310107825 */ /* 0x000fe200078e00ff */
[----:B------:R-:W-:-:S04]  /*6d60*/  LOP3.LUT R13, R13, UR13, R204, 0x96, !PT ;  /* 0x0000000d0d0d7c12 */ /* 0x000fc8000f8e96cc */
[----:B------:R-:W-:Y:S01]  /*6d70*/  HMMA.16816.F32.BF16 R48, R128, R50, RZ ;  /* 0x000000328030723c */ /* 0x000fe200000418ff */
[----:B------:R-:W-:-:S05]  /*6d80*/  LOP3.LUT R12, R17, UR11, R12, 0x96, !PT ;  /* 0x0000000b110c7c12 */ /* 0x000fca000f8e960c */
[----:B------:R-:W-:Y:S02]  /*6d90*/  IMAD.WIDE.U32 R174, R12, -0x326172a9, RZ ;  /* 0xcd9e8d570cae7825 */ /* 0x000fe400078e00ff */
[C---:B------:R-:W-:Y:S08]  /*6da0*/  HMMA.16816.F32.BF16 R84, R128.reuse, R88, RZ ;  /* 0x000000588054723c */ /* 0x040ff000000418ff */
[C---:B------:R-:W-:Y:S08]  /*6db0*/  HMMA.16816.F32.BF16 R88, R128.reuse, R90, RZ ;  /* 0x0000005a8058723c */ /* 0x040ff000000418ff */
[C---:B------:R-:W-:Y:S07]  /*6dc0*/  HMMA.16816.F32.BF16 R124, R128.reuse, R28, RZ ;  /* 0x0000001c807c723c */ /* 0x040fee00000418ff */
[--C-:B------:R-:W-:Y:S01]  /*6dd0*/  FFMA.FTZ R29, R194, c[0x0][0x23c], -R190.reuse ;  /* 0x00008f00c21d7a23 */ /* 0x100fe200000108be */
[----:B------:R-:W-:Y:S01]  /*6de0*/  HMMA.16816.F32.BF16 R128, R128, R30, RZ ;  /* 0x0000001e8080723c */ /* 0x000fe200000418ff */
[----:B------:R-:W-:-:S04]  /*6df0*/  FFMA.FTZ R28, R198, c[0x0][0x23c], -R190 ;  /* 0x00008f00c61c7a23 */ /* 0x000fc800000108be */
[----:B------:R-:W-:Y:S02]  /*6e00*/  MUFU.EX2 R29, R29 ;  /* 0x0000001d001d7308 */ /* 0x000fe40000000800 */
[--C-:B------:R-:W-:Y:S01]  /*6e10*/  FFMA.FTZ R30, R192, c[0x0][0x23c], -R190.reuse ;  /* 0x00008f00c01e7a23 */ /* 0x100fe200000108be */
[----:B------:R-:W-:Y:S01]  /*6e20*/  HMMA.16816.F32.BF16 R96, R4, R18, R96 ;  /* 0x000000120460723c */ /* 0x000fe20000041860 */
[----:B------:R-:W-:-:S04]  /*6e30*/  FFMA.FTZ R31, R196, c[0x0][0x23c], -R190 ;  /* 0x00008f00c41f7a23 */ /* 0x000fc800000108be */
[----:B------:R-:W-:Y:S02]  /*6e40*/  MUFU.EX2 R30, R30 ;  /* 0x0000001e001e7308 */ /* 0x000fe40000000800 */
[----:B------:R-:W-:Y:S01]  /*6e50*/  IMAD.WIDE.U32 R18, R13, -0x326172a9, RZ ;  /* 0xcd9e8d570d127825 */ /* 0x000fe200078e00ff */
[C---:B------:R-:W-:Y:S04]  /*6e60*/  HMMA.16816.F32.BF16 R120, R4.reuse, R14, R120 ;  /* 0x0000000e0478723c */ /* 0x040fe80000041878 */
[----:B------:R-:W-:Y:S01]  /*6e70*/  LOP3.LUT R13, R19, UR12, R178, 0x96, !PT ;  /* 0x0000000c130d7c12 */ /* 0x000fe2000f8e96b2 */
[----:B------:R-:W-:Y:S01]  /*6e80*/  MUFU.EX2 R28, R28 ;  /* 0x0000001c001c7308 */ /* 0x000fe20000000800 */
[----:B------:R-:W-:Y:S02]  /*6e90*/  LOP3.LUT R12, R175, UR10, R18, 0x96, !PT ;  /* 0x0000000aaf0c7c12 */ /* 0x000fe4000f8e9612 */
[----:B------:R-:W-:Y:S01]  /*6ea0*/  HMMA.16816.F32.BF16 R44, R4, R24, R44 ;  /* 0x00000018042c723c */ /* 0x000fe2000004182c */
[----:B------:R-:W-:-:S04]  /*6eb0*/  IMAD.WIDE.U32 R14, R13, -0x2daee0ad, RZ ;  /* 0xd2511f530d0e7825 */ /* 0x000fc800078e00ff */
[----:B------:R-:W-:Y:S01]  /*6ec0*/  IMAD.WIDE.U32 R204, R12, -0x2daee0ad, RZ ;  /* 0xd2511f530ccc7825 */ /* 0x000fe200078e00ff */
[----:B------:R-:W-:Y:S01]  /*6ed0*/  LOP3.LUT R16, R15, UR9, R16, 0x96, !PT ;  /* 0x000000090f107c12 */ /* 0x000fe2000f8e9610 */
[----:B------:R-:W4:Y:S01]  /*6ee0*/  MUFU.EX2 R31, R31 ;  /* 0x0000001f001f7308 */ /* 0x000f220000000800 */
[----:B------:R-:W-:Y:S01]  /*6ef0*/  HMMA.16816.F32.BF16 R48, R4, R26, R48 ;  /* 0x0000001a0430723c */ /* 0x000fe20000041830 */
[----:B------:R-:W3:Y:S01]  /*6f00*/  LDSM.16.MT88.4 R24, [R222+0x19000] ;  /* 0x01900000de18783b */ /* 0x000ee20000004200 */
[----:B------:R-:W-:Y:S01]  /*6f10*/  LOP3.LUT R14, R205, UR7, R14, 0x96, !PT ;  /* 0x00000007cd0e7c12 */ /* 0x000fe2000f8e960e */
[----:B------:R-:W-:Y:S01]  /*6f20*/  IMAD.WIDE.U32 R176, R16, -0x326172a9, RZ ;  /* 0xcd9e8d5710b07825 */ /* 0x000fe200078e00ff */
[----:B--2---:R-:W-:-:S03]  /*6f30*/  F2FP.BF16.PACK_AB R16, R188, R191 ;  /* 0x000000bfbc10723e */ /* 0x004fc600000010ff */
[----:B------:R-:W-:Y:S01]  /*6f40*/  IMAD.WIDE.U32 R14, R14, -0x326172a9, RZ ;  /* 0xcd9e8d570e0e7825 */ /* 0x000fe200078e00ff */
[C---:B-1----:R-:W-:Y:S04]  /*6f50*/  HMMA.16816.F32.BF16 R84, R4.reuse, R20, R84 ;  /* 0x000000140454723c */ /* 0x042fe80000041854 */
[----:B------:R-:W-:Y:S02]  /*6f60*/  LOP3.LUT R12, R14, 0xff, RZ, 0xc0, !PT ;  /* 0x000000ff0e0c7812 */ /* 0x000fe400078ec0ff */
[----:B----4-:R-:W-:Y:S02]  /*6f70*/  F2FP.BF16.PACK_AB R13, R31, R28 ;  /* 0x0000001c1f0d723e */ /* 0x010fe400000010ff */
[C---:B------:R-:W-:Y:S01]  /*6f80*/  HMMA.16816.F32.BF16 R88, R4.reuse, R22, R88 ;  /* 0x000000160458723c */ /* 0x040fe20000041858 */
[----:B------:R-:W-:Y:S07]  /*6f90*/  LDSM.16.MT88.4 R20, [R221+0x19000] ;  /* 0x01900000dd14783b */ /* 0x000fee0000004200 */
[C---:B---3--:R-:W-:Y:S07]  /*6fa0*/  HMMA.16816.F32.BF16 R124, R4.reuse, R8, R124 ;  /* 0x00000008047c723c */ /* 0x048fee000004187c */
[--C-:B------:R-:W-:Y:S01]  /*6fb0*/  SHF.R.U32.HI R9, RZ, 0x18, R14.reuse ;  /* 0x00000018ff097819 */ /* 0x100fe2000001160e */
[----:B------:R-:W-:Y:S01]  /*6fc0*/  HMMA.16816.F32.BF16 R128, R4, R10, R128 ;  /* 0x0000000a0480723c */ /* 0x000fe20000041880 */
[----:B------:R-:W1:Y:S06]  /*6fd0*/  LDSM.16.MT88.4 R4, [R224+0x19000] ;  /* 0x01900000e004783b */ /* 0x000e6c0000004200 */
[----:B------:R-:W-:-:S02]  /*6fe0*/  SHF.R.U32.HI R10, RZ, 0x10, R14 ;  /* 0x00000010ff0a7819 */ /* 0x000fc4000001160e */
[----:B------:R-:W-:Y:S02]  /*6ff0*/  LOP3.LUT R11, R14, 0xffff, RZ, 0xc0, !PT ;  /* 0x0000ffff0e0b7812 */ /* 0x000fe400078ec0ff */
[----:B------:R-:W-:Y:S02]  /*7000*/  LOP3.LUT R10, R10, 0xff, RZ, 0xc0, !PT ;  /* 0x000000ff0a0a7812 */ /* 0x000fe400078ec0ff */
[----:B------:R-:W-:Y:S02]  /*7010*/  SHF.R.U32.HI R11, RZ, 0x8, R11 ;  /* 0x00000008ff0b7819 */ /* 0x000fe4000001160b */
[----:B------:R-:W-:Y:S02]  /*7020*/  LOP3.LUT R14, R15, UR17, R176, 0x96, !PT ;  /* 0x000000110f0e7c12 */ /* 0x000fe4000f8e96b0 */
[----:B------:R-:W-:Y:S02]  /*7030*/  PRMT R10, R10, 0x5410, R9 ;  /* 0x000054100a0a7816 */ /* 0x000fe40000000009 */
[----:B------:R-:W-:-:S02]  /*7040*/  PRMT R12, R12, 0x5410, R11 ;  /* 0x000054100c0c7816 */ /* 0x000fc4000000000b */
[--C-:B------:R-:W-:Y:S02]  /*7050*/  SHF.R.U32.HI R9, RZ, 0x10, R14.reuse ;  /* 0x00000010ff097819 */ /* 0x100fe4000001160e */
[C---:B------:R-:W-:Y:S01]  /*7060*/  LOP3.LUT R11, R14.reuse, 0xffff, RZ, 0xc0, !PT ;  /* 0x0000ffff0e0b7812 */ /* 0x040fe200078ec0ff */
[----:B------:R-:W-:Y:S01]  /*7070*/  HSET2.LE.AND R12, R12, R247, PT ;  /* 0x000000f70c0c7233 */ /* 0x000fe20003803000 */
[----:B------:R-:W-:Y:S02]  /*7080*/  LOP3.LUT R8, R14, 0xff, RZ, 0xc0, !PT ;  /* 0x000000ff0e087812 */ /* 0x000fe400078ec0ff */
[----:B------:R-:W-:Y:S02]  /*7090*/  SHF.R.U32.HI R14, RZ, 0x18, R14 ;  /* 0x00000018ff0e7819 */ /* 0x000fe4000001160e */
[----:B------:R-:W-:Y:S02]  /*70a0*/  LOP3.LUT R9, R9, 0xff, RZ, 0xc0, !PT ;  /* 0x000000ff09097812 */ /* 0x000fe400078ec0ff */
[----:B------:R-:W-:-:S02]  /*70b0*/  SHF.R.U32.HI R11, RZ, 0x8, R11 ;  /* 0x00000008ff0b7819 */ /* 0x000fc4000001160b */
[----:B------:R-:W-:Y:S02]  /*70c0*/  PRMT R14, R9, 0x5410, R14 ;  /* 0x00005410090e7816 */ /* 0x000fe4000000000e */
[----:B------:R-:W-:Y:S01]  /*70d0*/  PRMT R8, R8, 0x5410, R11 ;  /* 0x0000541008087816 */ /* 0x000fe2000000000b */
[----:B------:R-:W-:Y:S01]  /*70e0*/  HSET2.LE.AND R11, R10, R247, PT ;  /* 0x000000f70a0b7233 */ /* 0x000fe20003803000 */
[----:B------:R-:W-:-:S03]  /*70f0*/  F2FP.BF16.PACK_AB R9, R30, R29 ;  /* 0x0000001d1e09723e */ /* 0x000fc600000010ff */
[--C-:B------:R-:W-:Y:S01]  /*7100*/  HSET2.LE.AND R8, R8, R247.reuse, PT ;  /* 0x000000f708087233 */ /* 0x100fe20003803000 */
[----:B------:R-:W-:Y:S01]  /*7110*/  LOP3.LUT R10, R12, R9, RZ, 0xc0, !PT ;  /* 0x000000090c0a7212 */ /* 0x000fe200078ec0ff */
[----:B------:R-:W-:Y:S01]  /*7120*/  HSET2.LE.AND R9, R14, R247, PT ;  /* 0x000000f70e097233 */ /* 0x000fe20003803000 */
[----:B------:R-:W-:Y:S02]  /*7130*/  F2FP.BF16.PACK_AB R12, R193, R186 ;  /* 0x000000bac10c723e */ /* 0x000fe400000010ff */
[----:B------:R-:W-:Y:S02]  /*7140*/  LOP3.LUT R11, R11, R16, RZ, 0xc0, !PT ;  /* 0x000000100b0b7212 */ /* 0x000fe400078ec0ff */
[----:B------:R-:W-:Y:S01]  /*7150*/  LOP3.LUT R8, R8, R13, RZ, 0xc0, !PT ;  /* 0x0000000d08087212 */ /* 0x000fe200078ec0ff */
[----:B------:R-:W-:Y:S01]  /*7160*/  LDSM.16.MT88.4 R16, [R220+0x19000] ;  /* 0x01900000dc10783b */ /* 0x000fe20000004200 */
[----:B------:R-:W-:-:S03]  /*7170*/  LOP3.LUT R9, R9, R12, RZ, 0xc0, !PT ;  /* 0x0000000c09097212 */ /* 0x000fc600078ec0ff */
[----:B------:R-:W2:Y:S04]  /*7180*/  LDSM.16.MT88.4 R12, [R224+0x1b000] ;  /* 0x01b00000e00c783b */ /* 0x000ea80000004200 */
        /* <DEDUP_REMOVED lines=10> */
[C---:B---3--:R-:W-:Y:S07]  /*7230*/  HMMA.16816.F32.BF16 R52, R8.reuse, R24, R52 ;  /* 0x000000180834723c */ /* 0x048fee0000041834 */
[----:B------:R-:W-:Y:S01]  /*7240*/  IMAD.MOV.U32 R24, RZ, RZ, R204 ;  /* 0x000000ffff187224 */ /* 0x000fe200078e00cc */
[----:B------:R-:W-:Y:S01]  /*7250*/  HMMA.16816.F32.BF16 R56, R8, R26, R56 ;  /* 0x0000001a0838723c */ /* 0x000fe20000041838 */
[----:B------:R-:W-:-:S02]  /*7260*/  IMAD.MOV.U32 R25, RZ, RZ, R205 ;  /* 0x000000ffff197224 */ /* 0x000fc400078e00cd */
[----:B------:R2:W5:Y:S04]  /*7270*/  LDL.LU.64 R204, [R1+0x48] ;  /* 0x0000480001cc7983 */ /* 0x0005680000300a00 */
[----:B------:R-:W-:Y:S01]  /*7280*/  IMAD.MOV.U32 R26, RZ, RZ, R176 ;  /* 0x000000ffff1a7224 */ /* 0x000fe200078e00b0 */
[C---:B-1----:R-:W-:Y:S01]  /*7290*/  HMMA.16816.F32.BF16 R44, R8.reuse, R4, R44 ;  /* 0x00000004082c723c */ /* 0x042fe2000004182c */
[----:B------:R-:W-:Y:S02]  /*72a0*/  IMAD.MOV.U32 R27, RZ, RZ, R177 ;  /* 0x000000ffff1b7224 */ /* 0x000fe400078e00b1 */
[----:B------:R2:W5:Y:S05]  /*72b0*/  LDL.LU.64 R176, [R1+0x40] ;  /* 0x0000400001b07983 */ /* 0x00056a0000300a00 */
[C---:B------:R-:W-:Y:S01]  /*72c0*/  HMMA.16816.F32.BF16 R48, R8.reuse, R6, R48 ;  /* 0x000000060830723c */ /* 0x040fe20000041830 */
[----:B------:R-:W1:Y:S07]  /*72d0*/  LDSM.16.MT88.4 R4, [R221+0x1d000] ;  /* 0x01d00000dd04783b */ /* 0x000e6e0000004200 */
[C---:B----4-:R-:W-:Y:S07]  /*72e0*/  HMMA.16816.F32.BF16 R60, R8.reuse, R20, R60 ;  /* 0x00000014083c723c */ /* 0x050fee000004183c */
[----:B------:R-:W-:Y:S01]  /*72f0*/  IMAD.MOV.U32 R20, RZ, RZ, R174 ;  /* 0x000000ffff147224 */ /* 0x000fe200078e00ae */
[C---:B------:R-:W-:Y:S01]  /*7300*/  HMMA.16816.F32.BF16 R40, R8.reuse, R14, R40 ;  /* 0x0000000e0828723c */ /* 0x040fe20000041828 */
[----:B------:R-:W-:Y:S01]  /*7310*/  IMAD.MOV.U32 R21, RZ, RZ, R175 ;  /* 0x000000ffff157224 */ /* 0x000fe200078e00af */
[----:B------:R-:W3:Y:S04]  /*7320*/  LDSM.16.MT88.4 R12, [R222+0x1d000] ;  /* 0x01d00000de0c783b */ /* 0x000ee80000004200 */
[----:B------:R2:W5:Y:S02]  /*7330*/  LDL.LU.64 R174, [R1+0x38] ;  /* 0x0000380001ae7983 */ /* 0x0005640000300a00 */
[C---:B------:R-:W-:Y:S08]  /*7340*/  HMMA.16816.F32.BF16 R136, R8.reuse, R16, R136 ;  /* 0x000000100888723c */ /* 0x040ff00000041888 */
[C---:B------:R-:W-:Y:S01]  /*7350*/  HMMA.16816.F32.BF16 R132, R8.reuse, R18, R132 ;  /* 0x000000120884723c */ /* 0x040fe20000041884 */
[----:B------:R-:W4:Y:S07]  /*7360*/  LDSM.16.MT88.4 R16, [R224+0x1d000] ;  /* 0x01d00000e010783b */ /* 0x000f2e0000004200 */
[C---:B------:R-:W-:Y:S08]  /*7370*/  HMMA.16816.F32.BF16 R64, R8.reuse, R22, R64 ;  /* 0x000000160840723c */ /* 0x040ff00000041840 */
[----:B-1----:R-:W-:Y:S07]  /*7380*/  HMMA.16816.F32.BF16 R84, R8, R4, R84 ;  /* 0x000000040854723c */ /* 0x002fee0000041854 */
[----:B------:R-:W-:-:S02]  /*7390*/  IMAD.MOV.U32 R4, RZ, RZ, R20 ;  /* 0x000000ffff047224 */ /* 0x000fc400078e0014 */
[----:B------:R-:W-:Y:S02]  /*73a0*/  IMAD.MOV.U32 R5, RZ, RZ, R21 ;  /* 0x000000ffff057224 */ /* 0x000fe400078e0015 */
[----:B------:R-:W1:Y:S01]  /*73b0*/  LDSM.16.MT88.4 R20, [R220+0x1d000] ;  /* 0x01d00000dc14783b */ /* 0x000e620000004200 */
[C---:B---3--:R-:W-:Y:S08]  /*73c0*/  HMMA.16816.F32.BF16 R76, R8.reuse, R12, R76 ;  /* 0x0000000c084c723c */ /* 0x048ff0000004184c */
[C---:B------:R-:W-:Y:S01]  /*73d0*/  HMMA.16816.F32.BF16 R80, R8.reuse, R14, R80 ;  /* 0x0000000e0850723c */ /* 0x040fe20000041850 */
[----:B------:R-:W3:Y:S07]  /*73e0*/  LDSM.16.MT88.4 R12, [R222+0x1f000] ;  /* 0x01f00000de0c783b */ /* 0x000eee0000004200 */
[C---:B----4-:R-:W-:Y:S08]  /*73f0*/  HMMA.16816.F32.BF16 R68, R8.reuse, R16, R68 ;  /* 0x000000100844723c */ /* 0x050ff00000041844 */
        /* <DEDUP_REMOVED lines=8> */
[----:B------:R-:W-:Y:S01]  /*7480*/  HMMA.16816.F32.BF16 R112, R8, R14, R112 ;  /* 0x0000000e0870723c */ /* 0x000fe20000041870 */
[----:B------:R-:W3:Y:S01]  /*7490*/  LDSM.16.MT88.4 R12, [R220+0x1f000] ;  /* 0x01f00000dc0c783b */ /* 0x000ee20000004200 */
[----:B------:R-:W-:-:S06]  /*74a0*/  FFMA.FTZ R194, R199, c[0x0][0x23c], -R190 ;  /* 0x00008f00c7c27a23 */ /* 0x000fcc00000108be */
[----:B----4-:R-:W-:Y:S07]  /*74b0*/  HMMA.16816.F32.BF16 R100, R8, R16, R100 ;  /* 0x000000100864723c */ /* 0x010fee0000041864 */
[----:B------:R-:W-:-:S05]  /*74c0*/  LOP3.LUT R16, R27, UR8, R20, 0x96, !PT ;  /* 0x000000081b107c12 */ /* 0x000fca000f8e9614 */
[----:B------:R-:W-:-:S04]  /*74d0*/  IMAD.WIDE.U32 R198, R16, -0x2daee0ad, RZ ;  /* 0xd2511f5310c67825 */ /* 0x000fc800078e00ff */
[--C-:B------:R-:W-:Y:S01]  /*74e0*/  FFMA.FTZ R192, R203, c[0x0][0x23c], -R190.reuse ;  /* 0x00008f00cbc07a23 */ /* 0x100fe200000108be */
[C---:B------:R-:W-:Y:S01]  /*74f0*/  LOP3.LUT R16, R198.reuse, 0xffff, RZ, 0xc0, !PT ;  /* 0x0000ffffc6107812 */ /* 0x040fe200078ec0ff */
[--C-:B------:R-:W-:Y:S02]  /*7500*/  FFMA.FTZ R201, R201, c[0x0][0x23c], -R190.reuse ;  /* 0x00008f00c9c97a23 */ /* 0x100fe400000108be */
[----:B------:R-:W-:Y:S01]  /*7510*/  FFMA.FTZ R197, R197, c[0x0][0x23c], -R190 ;  /* 0x00008f00c5c57a23 */ /* 0x000fe200000108be */
[----:B-1----:R-:W-:Y:S01]  /*7520*/  HMMA.16816.F32.BF16 R116, R8, R4, R116 ;  /* 0x000000040874723c */ /* 0x002fe20000041874 */
[--C-:B------:R-:W-:Y:S02]  /*7530*/  FFMA.FTZ R190, R195, c[0x0][0x23c], -R184.reuse ;  /* 0x00008f00c3be7a23 */ /* 0x100fe400000108b8 */
[----:B------:R-:W-:Y:S01]  /*7540*/  FFMA.FTZ R189, R189, c[0x0][0x23c], -R184 ;  /* 0x00008f00bdbd7a23 */ /* 0x000fe200000108b8 */
[----:B------:R-:W-:-:S03]  /*7550*/  LOP3.LUT R196, R198, 0xff, RZ, 0xc0, !PT ;  /* 0x000000ffc6c47812 */ /* 0x000fc600078ec0ff */
[----:B------:R-:W-:Y:S02]  /*7560*/  LOP3.LUT R4, R199, UR18, R24, 0x96, !PT ;  /* 0x00000012c7047c12 */ /* 0x000fe4000f8e9618 */
[----:B------:R-:W-:Y:S01]  /*7570*/  SHF.R.U32.HI R5, RZ, 0x8, R16 ;  /* 0x00000008ff057819 */ /* 0x000fe20000011610 */
[C---:B------:R-:W-:Y:S01]  /*7580*/  HMMA.16816.F32.BF16 R96, R8.reuse, R22, R96 ;  /* 0x000000160860723c */ /* 0x040fe20000041860 */
[----:B------:R-:W-:Y:S01]  /*7590*/  LOP3.LUT R16, R4, 0xffff, RZ, 0xc0, !PT ;  /* 0x0000ffff04107812 */ /* 0x000fe200078ec0ff */
[----:B------:R-:W-:Y:S01]  /*75a0*/  MUFU.EX2 R190, R190 ;  /* 0x000000be00be7308 */ /* 0x000fe20000000800 */
[----:B------:R-:W-:Y:S01]  /*75b0*/  PRMT R196, R196, 0x5410, R5 ;  /* 0x00005410c4c47816 */ /* 0x000fe20000000005 */
[----:B------:R-:W-:Y:S01]  /*75c0*/  FFMA.FTZ R187, R187, c[0x0][0x23c], -R184 ;  /* 0x00008f00bbbb7a23 */ /* 0x000fe200000108b8 */
[----:B------:R-:W-:Y:S01]  /*75d0*/  LOP3.LUT R5, R4, 0xff, RZ, 0xc0, !PT ;  /* 0x000000ff04057812 */ /* 0x000fe200078ec0ff */
[----:B------:R-:W-:Y:S02]  /*75e0*/  LDSM.16.MT88.4 R20, [R222+0x19800] ;  /* 0x01980000de14783b */ /* 0x000fe40000004200 */
[C---:B------:R-:W-:Y:S01]  /*75f0*/  HMMA.16816.F32.BF16 R104, R8.reuse, R18, R104 ;  /* 0x000000120868723c */ /* 0x040fe20000041868 */
[----:B------:R-:W-:Y:S01]  /*7600*/  SHF.R.U32.HI R16, RZ, 0x8, R16 ;  /* 0x00000008ff107819 */ /* 0x000fe20000011610 */
[----:B------:R-:W1:Y:S06]  /*7610*/  MUFU.EX2 R189, R189 ;  /* 0x000000bd00bd7308 */ /* 0x000e6c0000000800 */
[C---:B------:R-:W-:Y:S02]  /*7620*/  HMMA.16816.F32.BF16 R120, R8.reuse, R6, R120 ;  /* 0x000000060878723c */ /* 0x040fe40000041878 */
[----:B------:R-:W-:Y:S06]  /*7630*/  MUFU.EX2 R192, R192 ;  /* 0x000000c000c07308 */ /* 0x000fec0000000800 */
[C---:B---3--:R-:W-:Y:S01]  /*7640*/  HMMA.16816.F32.BF16 R124, R8.reuse, R12, R124 ;  /* 0x0000000c087c723c */ /* 0x048fe2000004187c */
[----:B------:R-:W-:Y:S01]  /*7650*/  SHF.R.U32.HI R6, RZ, 0x10, R4 ;  /* 0x00000010ff067819 */ /* 0x000fe20000011604 */
[----:B------:R-:W3:Y:S06]  /*7660*/  MUFU.EX2 R201, R201 ;  /* 0x000000c900c97308 */ /* 0x000eec0000000800 */
[----:B------:R-:W-:Y:S01]  /*7670*/  HMMA.16816.F32.BF16 R128, R8, R14, R128 ;  /* 0x0000000e0880723c */ /* 0x000fe20000041880 */
[----:B------:R-:W4:Y:S04]  /*7680*/  LDSM.16.MT88.4 R12, [R220+0x19800] ;  /* 0x01980000dc0c783b */ /* 0x000f280000004200 */
[----:B------:R-:W2:Y:S01]  /*7690*/  LDSM.16.MT88.4 R8, [R224+0x1b800] ;  /* 0x01b80000e008783b */ /* 0x000ea20000004200 */
[----:B------:R-:W-:Y:S01]  /*76a0*/  PRMT R16, R5, 0x5410, R16 ;  /* 0x0000541005107816 */ /* 0x000fe20000000010 */
[----:B------:R-:W-:Y:S01]  /*76b0*/  MUFU.EX2 R194, R194 ;  /* 0x000000c200c27308 */ /* 0x000fe20000000800 */
[----:B------:R-:W-:Y:S01]  /*76c0*/  SHF.R.U32.HI R5, RZ, 0x18, R4 ;  /* 0x00000018ff057819 */ /* 0x000fe20000011604 */
[----:B------:R-:W-:Y:S01]  /*76d0*/  FFMA.FTZ R184, R185, c[0x0][0x23c], -R184 ;  /* 0x00008f00b9b87a23 */ /* 0x000fe200000108b8 */
[----:B------:R-:W-:Y:S01]  /*76e0*/  LOP3.LUT R6, R6, 0xff, RZ, 0xc0, !PT ;  /* 0x000000ff06067812 */ /* 0x000fe200078ec0ff */
[----:B------:R-:W-:Y:S04]  /*76f0*/  LDSM.16.MT88.4 R24, [R224+0x19800] ;  /* 0x01980000e018783b */ /* 0x000fe80000004200 */
[----:B------:R-:W3:Y:S01]  /*7700*/  MUFU.EX2 R197, R197 ;  /* 0x000000c500c57308 */ /* 0x000ee20000000800 */
[----:B------:R-:W-:-:S02]  /*7710*/  PRMT R6, R6, 0x5410, R5 ;  /* 0x0000541006067816 */ /* 0x000fc40000000005 */
[----:B------:R-:W-:Y:S01]  /*7720*/  SHF.R.U32.HI R17, RZ, 0x10, R198 ;  /* 0x00000010ff117819 */ /* 0x000fe200000116c6 */
[----:B------:R-:W-:-:S04]  /*7730*/  HSET2.LE.AND R4, R16, R247, PT ;  /* 0x000000f710047233 */ /* 0x000fc80003803000 */
[----:B------:R-:W-:Y:S01]  /*7740*/  MUFU.EX2 R187, R187 ;  /* 0x000000bb00bb7308 */ /* 0x000fe20000000800 */
[----:B------:R-:W-:Y:S01]  /*7750*/  HSET2.LE.AND R5, R6, R247, PT ;  /* 0x000000f706057233 */ /* 0x000fe20003803000 */
[----:B-1----:R-:W-:-:S06]  /*7760*/  F2FP.BF16.PACK_AB R6, R189, R190 ;  /* 0x000000bebd06723e */ /* 0x002fcc00000010ff */
[----:B------:R-:W1:Y:S01]  /*7770*/  MUFU.EX2 R184, R184 ;  /* 0x000000b800b87308 */ /* 0x000e620000000800 */
[----:B---3--:R-:W-:Y:S02]  /*7780*/  F2FP.BF16.PACK_AB R7, R201, R192 ;  /* 0x000000c0c907723e */ /* 0x008fe400000010ff */
[----:B------:R-:W-:Y:S02]  /*7790*/  SHF.R.U32.HI R198, RZ, 0x18, R198 ;  /* 0x00000018ffc67819 */ /* 0x000fe400000116c6 */
[----:B------:R-:W-:Y:S02]  /*77a0*/  LOP3.LUT R17, R17, 0xff, RZ, 0xc0, !PT ;  /* 0x000000ff11117812 */ /* 0x000fe400078ec0ff */
[----:B------:R-:W-:Y:S01]  /*77b0*/  LOP3.LUT R5, R5, R6, RZ, 0xc0, !PT ;  /* 0x0000000605057212 */ /* 0x000fe200078ec0ff */
[----:B------:R-:W-:Y:S01]  /*77c0*/  HSET2.LE.AND R6, R196, R247, PT ;  /* 0x000000f7c4067233 */ /* 0x000fe20003803000 */
[----:B------:R-:W-:Y:S02]  /*77d0*/  LOP3.LUT R4, R4, R7, RZ, 0xc0, !PT ;  /* 0x0000000704047212 */ /* 0x000fe400078ec0ff */
[----:B------:R-:W-:-:S02]  /*77e0*/  PRMT R198, R17, 0x5410, R198 ;  /* 0x0000541011c67816 */ /* 0x000fc400000000c6 */
[----:B------:R-:W-:Y:S01]  /*77f0*/  F2FP.BF16.PACK_AB R7, R197, R194 ;  /* 0x000000c2c507723e */ /* 0x000fe200000010ff */
[----:B------:R-:W3:Y:S03]  /*7800*/  LDSM.16.MT88.4 R16, [R221+0x19800] ;  /* 0x01980000dd10783b */ /* 0x000ee60000004200 */
[----:B------:R-:W-:Y:S01]  /*7810*/  LOP3.LUT R6, R6, R7, RZ, 0xc0, !PT ;  /* 0x0000000706067212 */ /* 0x000fe200078ec0ff */
[----:B------:R-:W-:Y:S01]  /*7820*/  HSET2.LE.AND R7, R198, R247, PT ;  /* 0x000000f7c6077233 */ /* 0x000fe20003803000 */
[----:B-1----:R-:W-:-:S04]  /*7830*/  F2FP.BF16.PACK_AB R196, R184, R187 ;  /* 0x000000bbb8c4723e */ /* 0x002fc800000010ff */
[----:B------:R-:W-:-:S07]  /*7840*/  LOP3.LUT R7, R7, R196, RZ, 0xc0, !PT ;  /* 0x000000c407077212 */ /* 0x000fce00078ec0ff */
[C---:B----4-:R-:W-:Y:S08]  /*7850*/  HMMA.16816.F32.BF16 R136, R4.reuse, R12, R136 ;  /* 0x0000000c0488723c */ /* 0x050ff00000041888 */
        /* <DEDUP_REMOVED lines=23> */
[----:B------:R-:W-:Y:S01]  /*79d0*/  HMMA.16816.F32.BF16 R160, R4, R24, R160 ;  /* 0x0000001804a0723c */ /* 0x000fe200000418a0 */
[----:B------:R-:W-:-:S02]  /*79e0*/  FADD.FTZ R169, R169, R166 ;  /* 0x000000a6a9a97221 */ /* 0x000fc40000010000 */
[----:B------:R-:W-:-:S05]  /*79f0*/  FADD.FTZ R168, R168, R167 ;  /* 0x000000a7a8a87221 */ /* 0x000fca0000010000 */
[----:B------:R-:W-:Y:S01]  /*7a00*/  HMMA.16816.F32.BF16 R156, R4, R26, R156 ;  /* 0x0000001a049c723c */ /* 0x000fe2000004189c */
[----:B------:R-:W2:Y:S01]  /*7a10*/  LDSM.16.MT88.4 R24, [R222+0x1b800] ;  /* 0x01b80000de18783b */ /* 0x000ea20000004200 */
[----:B------:R-:W-:Y:S02]  /*7a20*/  FADD.FTZ R34, R34, R169 ;  /* 0x000000a922227221 */ /* 0x000fe40000010000 */
[----:B------:R-:W-:-:S04]  /*7a30*/  FADD.FTZ R35, R35, R168 ;  /* 0x000000a823237221 */ /* 0x000fc80000010000 */
        /* <DEDUP_REMOVED lines=30> */
[----:B------:R-:W-:Y:S02]  /*7c20*/  FADD.FTZ R187, R187, R190 ;  /* 0x000000bebbbb7221 */ /* 0x000fe40000010000 */
[----:B------:R-:W-:-:S03]  /*7c30*/  FADD.FTZ R167, R197, R194 ;  /* 0x000000c2c5a77221 */ /* 0x000fc60000010000 */
[----:B------:R-:W-:Y:S01]  /*7c40*/  HMMA.16816.F32.BF16 R48, R4, R26, R48 ;  /* 0x0000001a0430723c */ /* 0x000fe20000041830 */
[----:B------:R-:W-:-:S07]  /*7c50*/  FADD.FTZ R166, R184, R187 ;  /* 0x000000bbb8a67221 */ /* 0x000fce0000010000 */
        /* <DEDUP_REMOVED lines=20> */
[----:B------:R-:W-:-:S02]  /*7da0*/  UIMAD UR4, UR5, UR23, UR4 ;  /* 0x00000017050472a4 */ /* 0x000fc4000f8e0204 */
[----:B------:R-:W-:Y:S01]  /*7db0*/  UISETP.GT.AND UP0, UPT, UR40, UR19, UPT ;  /* 0x000000132800728c */ /* 0x000fe2000bf04270 */
[----:B------:R-:W-:-:S05]  /*7dc0*/  IMAD.WIDE.U32 R14, R231, UR40, R14 ;  /* 0x00000028e70e7c25 */ /* 0x000fca000f8e000e */
        /* <DEDUP_REMOVED lines=60> */
[----:B-1----:R-:W4:Y:S04]  /*8190*/  LDSM.16.M88.4 R12, [R229+0x10000] ;  /* 0x01000000e50c783b */ /* 0x002f280000000200 */
[----:B---3--:R-:W1:Y:S04]  /*81a0*/  LDSM.16.M88.4 R4, [R229+0x10800] ;  /* 0x01080000e504783b */ /* 0x008e680000000200 */
[----:B------:R-:W3:Y:S04]  /*81b0*/  LDSM.16.M88.4 R184, [R229+0x11000] ;  /* 0x01100000e5b8783b */ /* 0x000ee80000000200 */
[----:B------:R-:W1:Y:S04]  /*81c0*/  LDSM.16.M88.4 R28, [R229+0x11800] ;  /* 0x01180000e51c783b */ /* 0x000e680000000200 */
[----:B------:R-:W-:Y:S04]  /*81d0*/  LDSM.16.M88.4 R24, [R228] ;  /* 0x00000000e418783b */ /* 0x000fe80000000200 */
[----:B------:R-:W3:Y:S04]  /*81e0*/  LDSM.16.M88.4 R20, [R227] ;  /* 0x00000000e314783b */ /* 0x000ee80000000200 */
[----:B--2---:R-:W2:Y:S04]  /*81f0*/  LDSM.16.M88.4 R32, [R217] ;  /* 0x00000000d920783b */ /* 0x004ea80000000200 */
[----:B------:R-:W2:Y:S04]  /*8200*/  LDSM.16.M88.4 R192, [R218] ;  /* 0x00000000dac0783b */ /* 0x000ea80000000200 */
[----:B------:R-:W2:Y:S04]  /*8210*/  LDSM.16.M88.4 R196, [R219] ;  /* 0x00000000dbc4783b */ /* 0x000ea80000000200 */
[----:B------:R-:W-:Y:S01]  /*8220*/  LDSM.16.M88.4 R200, [R223+0x10800] ;  /* 0x01080000dfc8783b */ /* 0x000fe20000000200 */
[C---:B----4-:R-:W-:Y:S03]  /*8230*/  HMMA.16816.F32.BF16 R16, R168.reuse, R12, RZ ;  /* 0x0000000ca810723c */ /* 0x050fe600000418ff */
[----:B------:R-:W0:Y:S05]  /*8240*/  LDGDEPBAR ;  /* 0x00000000000079af */ /* 0x000e2a0000000000 */
[C---:B------:R-:W-:Y:S08]  /*8250*/  HMMA.16816.F32.BF16 R12, R168.reuse, R14, RZ ;  /* 0x0000000ea80c723c */ /* 0x040ff000000418ff */
[C---:B-1----:R-:W-:Y:S08]  /*8260*/  HMMA.16816.F32.BF16 R8, R168.reuse, R4, RZ ;  /* 0x00000004a808723c */ /* 0x042ff000000418ff */
[C---:B---3--:R-:W-:Y:S08]  /*8270*/  HMMA.16816.F32.BF16 R188, R168.reuse, R184, RZ ;  /* 0x000000b8a8bc723c */ /* 0x048ff000000418ff */
[C---:B------:R-:W-:Y:S08]  /*8280*/  HMMA.16816.F32.BF16 R4, R168.reuse, R6, RZ ;  /* 0x00000006a804723c */ /* 0x040ff000000418ff */
[C---:B------:R-:W-:Y:S08]  /*8290*/  HMMA.16816.F32.BF16 R184, R168.reuse, R186, RZ ;  /* 0x000000baa8b8723c */ /* 0x040ff000000418ff */
[C---:B------:R-:W-:Y:S08]  /*82a0*/  HMMA.16816.F32.BF16 R180, R168.reuse, R28, RZ ;  /* 0x0000001ca8b4723c */ /* 0x040ff000000418ff */
[----:B------:R-:W-:Y:S01]  /*82b0*/  HMMA.16816.F32.BF16 R168, R168, R30, RZ ;  /* 0x0000001ea8a8723c */ /* 0x000fe200000418ff */
[----:B------:R-:W-:Y:S07]  /*82c0*/  LDSM.16.M88.4 R28, [R226] ;  /* 0x00000000e21c783b */ /* 0x000fee0000000200 */
[C---:B------:R-:W-:Y:S08]  /*82d0*/  HMMA.16816.F32.BF16 R16, R24.reuse, R20, R16 ;  /* 0x000000141810723c */ /* 0x040ff00000041810 */
[C---:B------:R-:W-:Y:S01]  /*82e0*/  HMMA.16816.F32.BF16 R12, R24.reuse, R22, R12 ;  /* 0x00000016180c723c */ /* 0x040fe2000004180c */
[----:B------:R-:W1:Y:S07]  /*82f0*/  LDSM.16.M88.4 R20, [R223+0x10000] ;  /* 0x01000000df14783b */ /* 0x000e6e0000000200 */
[C---:B--2---:R-:W-:Y:S08]  /*8300*/  HMMA.16816.F32.BF16 R180, R24.reuse, R32, R180 ;  /* 0x0000002018b4723c */ /* 0x044ff000000418b4 */
        /* <DEDUP_REMOVED lines=40> */
[----:B------:R-:W1:Y:S07]  /*8590*/  LDSM.16.M88.4 R200, [R213] ;  /* 0x00000000d5c8783b */ /* 0x000e6e0000000200 */
[C---:B----4-:R-:W-:Y:S08]  /*85a0*/  HMMA.16816.F32.BF16 R188, R28.reuse, R196, R188 ;  /* 0x000000c41cbc723c */ /* 0x050ff000000418bc */
[C---:B------:R-:W-:Y:S01]  /*85b0*/  HMMA.16816.F32.BF16 R184, R28.reuse, R198, R184 ;  /* 0x000000c61cb8723c */ /* 0x040fe200000418b8 */
[----:B------:R-:W-:Y:S07]  /*85c0*/  LDSM.16.M88.4 R196, [R212] ;  /* 0x00000000d4c4783b */ /* 0x000fee0000000200 */
[C---:B--2---:R-:W-:Y:S08]  /*85d0*/  HMMA.16816.F32.BF16 R180, R28.reuse, R32, R180 ;  /* 0x000000201cb4723c */ /* 0x044ff000000418b4 */
[----:B------:R-:W-:Y:S01]  /*85e0*/  HMMA.16816.F32.BF16 R168, R28, R34, R168 ;  /* 0x000000221ca8723c */ /* 0x000fe200000418a8 */
[----:B------:R-:W-:Y:S04]  /*85f0*/  LDSM.16.M88.4 R28, [R226+0x4000] ;  /* 0x00400000e21c783b */ /* 0x000fe80000000200 */
[----:B------:R-:W2:Y:S03]  /*8600*/  LDSM.16.M88.4 R32, [R223+0x12000] ;  /* 0x01200000df20783b */ /* 0x000ea60000000200 */
        /* <DEDUP_REMOVED lines=8> */
[----:B------:R-:W-:Y:S07]  /*8690*/  LDSM.16.M88.4 R200, [R229+0x14000] ;  /* 0x01400000e5c8783b */ /* 0x000fee0000000200 */
[C---:B--2---:R-:W-:Y:S08]  /*86a0*/  HMMA.16816.F32.BF16 R16, R28.reuse, R32, R16 ;  /* 0x000000201c10723c */ /* 0x044ff00000041810 */
[----:B------:R-:W-:Y:S01]  /*86b0*/  HMMA.16816.F32.BF16 R12, R28, R34, R12 ;  /* 0x000000221c0c723c */ /* 0x000fe2000004180c */
        /* <DEDUP_REMOVED lines=12> */
[----:B------:R-:W-:Y:S01]  /*8780*/  HMMA.16816.F32.BF16 R168, R28, R34, R168 ;  /* 0x000000221ca8723c */ /* 0x000fe200000418a8 */
[----:B------:R-:W2:Y:S04]  /*8790*/  LDSM.16.M88.4 R32, [R216+0x3000] ;  /* 0x00300000d820783b */ /* 0x000ea80000000200 */
[----:B------:R-:W4:Y:S03]  /*87a0*/  LDSM.16.M88.4 R28, [R216+0x3800] ;  /* 0x00380000d81c783b */ /* 0x000f260000000200 */
[C---:B-1----:R-:W-:Y:S08]  /*87b0*/  HMMA.16816.F32.BF16 R16, R20.reuse, R192, R16 ;  /* 0x000000c01410723c */ /* 0x042ff00000041810 */
[C---:B------:R-:W-:Y:S01]  /*87c0*/  HMMA.16816.F32.BF16 R12, R20.reuse, R194, R12 ;  /* 0x000000c2140c723c */ /* 0x040fe2000004180c */
[----:B------:R-:W-:Y:S07]  /*87d0*/  LDSM.16.M88.4 R192, [R229+0x15000] ;  /* 0x01500000e5c0783b */ /* 0x000fee0000000200 */
[C---:B---3--:R-:W-:Y:S08]  /*87e0*/  HMMA.16816.F32.BF16 R8, R20.reuse, R24, R8 ;  /* 0x000000181408723c */ /* 0x048ff00000041808 */
[C---:B------:R-:W-:Y:S01]  /*87f0*/  HMMA.16816.F32.BF16 R4, R20.reuse, R26, R4 ;  /* 0x0000001a1404723c */ /* 0x040fe20000041804 */
[----:B------:R-:W1:Y:S07]  /*8800*/  LDSM.16.M88.4 R24, [R230+0x8000] ;  /* 0x00800000e618783b */ /* 0x000e6e0000000200 */
[C---:B--2---:R-:W-:Y:S08]  /*8810*/  HMMA.16816.F32.BF16 R188, R20.reuse, R32, R188 ;  /* 0x0000002014bc723c */ /* 0x044ff000000418bc */
[C---:B------:R-:W-:Y:S01]  /*8820*/  HMMA.16816.F32.BF16 R184, R20.reuse, R34, R184 ;  /* 0x0000002214b8723c */ /* 0x040fe200000418b8 */
[----:B------:R-:W2:Y:S07]  /*8830*/  LDSM.16.M88.4 R32, [R229+0x15800] ;  /* 0x01580000e520783b */ /* 0x000eae0000000200 */
[C---:B----4-:R-:W-:Y:S08]  /*8840*/  HMMA.16816.F32.BF16 R180, R20.reuse, R28, R180 ;  /* 0x0000001c14b4723c */ /* 0x050ff000000418b4 */
        /* <DEDUP_REMOVED lines=8> */
[----:B------:R-:W4:Y:S07]  /*88d0*/  LDSM.16.M88.4 R192, [R208] ;  /* 0x00000000d0c0783b */ /* 0x000f2e0000000200 */
[C---:B------:R-:W-:Y:S08]  /*88e0*/  HMMA.16816.F32.BF16 R16, R24.reuse, R200, R16 ;  /* 0x000000c81810723c */ /* 0x040ff00000041810 */
        /* <DEDUP_REMOVED lines=31> */
[----:B------:R-:W4:Y:S03]  /*8ae0*/  LDSM.16.M88.4 R32, [R216+0x5800] ;  /* 0x00580000d820783b */ /* 0x000f260000000200 */
[C---:B--2---:R-:W-:Y:S08]  /*8af0*/  HMMA.16816.F32.BF16 R16, R24.reuse, R28, R16 ;  /* 0x0000001c1810723c */ /* 0x044ff00000041810 */
[C---:B------:R-:W-:Y:S01]  /*8b00*/  HMMA.16816.F32.BF16 R12, R24.reuse, R30, R12 ;  /* 0x0000001e180c723c */ /* 0x040fe2000004180c */
[----:B------:R-:W-:Y:S07]  /*8b10*/  LDSM.16.M88.4 R28, [R230+0xc000] ;  /* 0x00c00000e61c783b */ /* 0x000fee0000000200 */
[C---:B---3--:R-:W-:Y:S08]  /*8b20*/  HMMA.16816.F32.BF16 R8, R24.reuse, R20, R8 ;  /* 0x000000141808723c */ /* 0x048ff00000041808 */
[C---:B------:R-:W-:Y:S01]  /*8b30*/  HMMA.16816.F32.BF16 R4, R24.reuse, R22, R4 ;  /* 0x000000161804723c */ /* 0x040fe20000041804 */
[----:B------:R-:W2:Y:S07]  /*8b40*/  LDSM.16.M88.4 R20, [R229+0x16000] ;  /* 0x01600000e514783b */ /* 0x000eae0000000200 */
[C---:B-1----:R-:W-:Y:S08]  /*8b50*/  HMMA.16816.F32.BF16 R188, R24.reuse, R192, R188 ;  /* 0x000000c018bc723c */ /* 0x042ff000000418bc */
[C---:B------:R-:W-:Y:S01]  /*8b60*/  HMMA.16816.F32.BF16 R184, R24.reuse, R194, R184 ;  /* 0x000000c218b8723c */ /* 0x040fe200000418b8 */
[----:B------:R-:W1:Y:S07]  /*8b70*/  LDSM.16.M88.4 R192, [R229+0x17000] ;  /* 0x01700000e5c0783b */ /* 0x000e6e0000000200 */
[C---:B----4-:R-:W-:Y:S08]  /*8b80*/  HMMA.16816.F32.BF16 R180, R24.reuse, R32, R180 ;  /* 0x0000002018b4723c */ /* 0x050ff000000418b4 */
[----:B------:R-:W-:Y:S01]  /*8b90*/  HMMA.16816.F32.BF16 R168, R24, R34, R168 ;  /* 0x0000002218a8723c */ /* 0x000fe200000418a8 */
[----:B------:R-:W3:Y:S04]  /*8ba0*/  LDSM.16.M88.4 R32, [R229+0x17800] ;  /* 0x01780000e520783b */ /* 0x000ee80000000200 */
[----:B------:R-:W4:Y:S03]  /*8bb0*/  LDSM.16.M88.4 R24, [R207] ;  /* 0x00000000cf18783b */ /* 0x000f260000000200 */
[C---:B--2---:R-:W-:Y:S08]  /*8bc0*/  HMMA.16816.F32.BF16 R16, R28.reuse, R20, R16 ;  /* 0x000000141c10723c */ /* 0x044ff00000041810 */
[C---:B------:R-:W-:Y:S01]  /*8bd0*/  HMMA.16816.F32.BF16 R12, R28.reuse, R22, R12 ;  /* 0x000000161c0c723c */ /* 0x040fe2000004180c */
[----:B------:R-:W2:Y:S07]  /*8be0*/  LDSM.16.M88.4 R20, [R206] ;  /* 0x00000000ce14783b */ /* 0x000eae0000000200 */
[C---:B------:R-:W-:Y:S08]  /*8bf0*/  HMMA.16816.F32.BF16 R8, R28.reuse, R196, R8 ;  /* 0x000000c41c08723c */ /* 0x040ff00000041808 */
[C---:B------:R-:W-:Y:S01]  /*8c00*/  HMMA.16816.F32.BF16 R4, R28.reuse, R198, R4 ;  /* 0x000000c61c04723c */ /* 0x040fe20000041804 */
[----:B------:R-:W2:Y:S07]  /*8c10*/  LDSM.16.M88.4 R196, [R205] ;  /* 0x00000000cdc4783b */ /* 0x000eae0000000200 */
[C---:B-1----:R-:W-:Y:S08]  /*8c20*/  HMMA.16816.F32.BF16 R188, R28.reuse, R192, R188 ;  /* 0x000000c01cbc723c */ /* 0x042ff000000418bc */
[C---:B------:R-:W-:Y:S01]  /*8c30*/  HMMA.16816.F32.BF16 R184, R28.reuse, R194, R184 ;  /* 0x000000c21cb8723c */ /* 0x040fe200000418b8 */
[----:B------:R-:W-:Y:S07]  /*8c40*/  LDSM.16.M88.4 R192, [R204] ;  /* 0x00000000ccc0783b */ /* 0x000fee0000000200 */
[C---:B---3--:R-:W-:Y:S08]  /*8c50*/  HMMA.16816.F32.BF16 R180, R28.reuse, R32, R180 ;  /* 0x000000201cb4723c */ /* 0x048ff000000418b4 */
[----:B------:R-:W-:Y:S01]  /*8c60*/  HMMA.16816.F32.BF16 R168, R28, R34, R168 ;  /* 0x000000221ca8723c */ /* 0x000fe200000418a8 */
[----:B------:R-:W-:Y:S04]  /*8c70*/  LDSM.16.M88.4 R32, [R226+0xc000] ;  /* 0x00c00000e220783b */ /* 0x000fe80000000200 */
[----:B------:R-:W1:Y:S03]  /*8c80*/  LDSM.16.M88.4 R28, [R223+0x16000] ;  /* 0x01600000df1c783b */ /* 0x000e660000000200 */
[C---:B----4-:R-:W-:Y:S08]  /*8c90*/  HMMA.16816.F32.BF16 R16, R200.reuse, R24, R16 ;  /* 0x00000018c810723c */ /* 0x050ff00000041810 */
[C---:B------:R-:W-:Y:S01]  /*8ca0*/  HMMA.16816.F32.BF16 R12, R200.reuse, R26, R12 ;  /* 0x0000001ac80c723c */ /* 0x040fe2000004180c */
[----:B------:R-:W3:Y:S07]  /*8cb0*/  LDSM.16.M88.4 R24, [R223+0x16800] ;  /* 0x01680000df18783b */ /* 0x000eee0000000200 */
[C---:B--2---:R-:W-:Y:S08]  /*8cc0*/  HMMA.16816.F32.BF16 R8, R200.reuse, R20, R8 ;  /* 0x00000014c808723c */ /* 0x044ff00000041808 */
[C---:B------:R-:W-:Y:S01]  /*8cd0*/  HMMA.16816.F32.BF16 R4, R200.reuse, R22, R4 ;  /* 0x00000016c804723c */ /* 0x040fe20000041804 */
[----:B------:R-:W2:Y:S07]  /*8ce0*/  LDSM.16.M88.4 R20, [R223+0x17000] ;  /* 0x01700000df14783b */ /* 0x000eae0000000200 */
[----:B------:R-:W-:Y:S08]  /*8cf0*/  HMMA.16816.F32.BF16 R188, R200, R196, R188 ;  /* 0x000000c4c8bc723c */ /* 0x000ff000000418bc */
[C---:B-1----:R-:W-:Y:S08]  /*8d00*/  HMMA.16816.F32.BF16 R16, R32.reuse, R28, R16 ;  /* 0x0000001c2010723c */ /* 0x042ff00000041810 */
[----:B------:R-:W-:Y:S01]  /*8d10*/  HMMA.16816.F32.BF16 R12, R32, R30, R12 ;  /* 0x0000001e200c723c */ /* 0x000fe2000004180c */
[----:B------:R-:W1:Y:S07]  /*8d20*/  LDSM.16.M88.4 R28, [R223+0x17800] ;  /* 0x01780000df1c783b */ /* 0x000e6e0000000200 */
[C---:B------:R-:W-:Y:S08]  /*8d30*/  HMMA.16816.F32.BF16 R184, R200.reuse, R198, R184 ;  /* 0x000000c6c8b8723c */ /* 0x040ff000000418b8 */
[C---:B------:R-:W-:Y:S08]  /*8d40*/  HMMA.16816.F32.BF16 R180, R200.reuse, R192, R180 ;  /* 0x000000c0c8b4723c */ /* 0x040ff000000418b4 */
[----:B------:R-:W-:Y:S01]  /*8d50*/  HMMA.16816.F32.BF16 R168, R200, R194, R168 ;  /* 0x000000c2c8a8723c */ /* 0x000fe200000418a8 */
[----:B------:R-:W-:Y:S07]  /*8d60*/  LDSM.16.M88.4 R192, [R225+0xc000] ;  /* 0x00c00000e1c0783b */ /* 0x000fee0000000200 */
[C---:B---3--:R-:W-:Y:S08]  /*8d70*/  HMMA.16816.F32.BF16 R8, R32.reuse, R24, R8 ;  /* 0x000000182008723c */ /* 0x048ff00000041808 */
[C---:B------:R-:W-:Y:S01]  /*8d80*/  HMMA.16816.F32.BF16 R4, R32.reuse, R26, R4 ;  /* 0x0000001a2004723c */ /* 0x040fe20000041804 */
[----:B------:R-:W3:Y:S07]  /*8d90*/  LDSM.16.M88.4 R24, [R216+0x6000] ;  /* 0x00600000d818783b */ /* 0x000eee0000000200 */
[C---:B--2---:R-:W-:Y:S08]  /*8da0*/  HMMA.16816.F32.BF16 R188, R32.reuse, R20, R188 ;  /* 0x0000001420bc723c */ /* 0x044ff000000418bc */
[C---:B------:R-:W-:Y:S01]  /*8db0*/  HMMA.16816.F32.BF16 R184, R32.reuse, R22, R184 ;  /* 0x0000001620b8723c */ /* 0x040fe200000418b8 */
[----:B------:R-:W2:Y:S07]  /*8dc0*/  LDSM.16.M88.4 R20, [R216+0x6800] ;  /* 0x00680000d814783b */ /* 0x000eae0000000200 */
[C---:B-1----:R-:W-:Y:S08]  /*8dd0*/  HMMA.16816.F32.BF16 R180, R32.reuse, R28, R180 ;  /* 0x0000001c20b4723c */ /* 0x042ff000000418b4 */
[----:B------:R-:W-:Y:S01]  /*8de0*/  HMMA.16816.F32.BF16 R168, R32, R30, R168 ;  /* 0x0000001e20a8723c */ /* 0x000fe200000418a8 */
[----:B------:R-:W1:Y:S06]  /*8df0*/  LDSM.16.M88.4 R28, [R216+0x7000] ;  /* 0x00700000d81c783b */ /* 0x000e6c0000000200 */
[----:B------:R-:W-:Y:S01]  /*8e00*/  IMAD.U32 R32, RZ, RZ, UR40 ;  /* 0x00000028ff207e24 */ /* 0x000fe2000f8e00ff */
[----:B---3--:R-:W-:Y:S03]  /*8e10*/  HMMA.16816.F32.BF16 R16, R192, R24, R16 ;  /* 0x00000018c010723c */ /* 0x008fe60000041810 */
[----:B------:R-:W-:-:S05]  /*8e20*/  IMAD R3, R32, 0x40, R235 ;  /* 0x0000004020037824 */ /* 0x000fca00078e02eb */
[----:B------:R-:W-:Y:S01]  /*8e30*/  ISETP.GE.AND P1, PT, R3, R244, PT ;  /* 0x000000f40300720c */ /* 0x000fe20003f26270 */
[----:B------:R-:W-:Y:S01]  /*8e40*/  HMMA.16816.F32.BF16 R12, R192, R26, R12 ;  /* 0x0000001ac00c723c */ /* 0x000fe2000004180c */
[----:B------:R-:W3:Y:S01]  /*8e50*/  LDSM.16.M88.4 R24, [R216+0x7800] ;  /* 0x00780000d818783b */ /* 0x000ee20000000200 */
[----:B------:R-:W-:-:S04]  /*8e60*/  DEPBAR.LE SB0, 0x0 ;  /* 0x000080000000791a */ /* 0x000fc80000000000 */
[----:B------:R-:W-:Y:S01]  /*8e70*/  BAR.SYNC.DEFER_BLOCKING 0x0 ;  /* 0x0000000000007b1d */ /* 0x000fe20000010000 */
[----:B------:R-:W-:Y:S01]  /*8e80*/  ISETP.LT.OR P1, PT, R3, R245, P1 ;  /* 0x000000f50300720c */ /* 0x000fe20000f21670 */
[C---:B--2---:R-:W-:Y:S07]  /*8e90*/  HMMA.16816.F32.BF16 R8, R192.reuse, R20, R8 ;  /* 0x00000014c008723c */ /* 0x044fee0000041808 */
[----:B------:R-:W-:Y:S01]  /*8ea0*/  IMAD.IADD R20, R246, 0x1, -R3 ;  /* 0x00000001f6147824 */ /* 0x000fe200078e0a03 */
[----:B------:R-:W-:Y:S04]  /*8eb0*/  HMMA.16816.F32.BF16 R4, R192, R22, R4 ;  /* 0x00000016c004723c */ /* 0x000fe80000041804 */
[----:B------:R-:W-:-:S02]  /*8ec0*/  IABS R21, R20 ;  /* 0x0000001400157213 */ /* 0x000fc40000000000 */
[----:B------:R-:W-:Y:S01]  /*8ed0*/  IADD3 R20, R3, 0x1, RZ ;  /* 0x0000000103147810 */ /* 0x000fe20007ffe0ff */
[----:B------:R-:W-:Y:S01]  /*8ee0*/  IMAD.IADD R22, R243, 0x1, -R3 ;  /* 0x00000001f3167824 */ /* 0x000fe200078e0a03 */
[C---:B-1----:R-:W-:Y:S02]  /*8ef0*/  HMMA.16816.F32.BF16 R188, R192.reuse, R28, R188 ;  /* 0x0000001cc0bc723c */ /* 0x042fe400000418bc */
[----:B------:R-:W-:Y:S01]  /*8f00*/  I2F R21, R21 ;  /* 0x0000001500157306 */ /* 0x000fe20000201400 */
[----:B------:R-:W-:Y:S02]  /*8f10*/  ISETP.GE.AND P0, PT, R20, R244, PT ;  /* 0x000000f41400720c */ /* 0x000fe40003f06270 */
[----:B------:R-:W-:Y:S02]  /*8f20*/  IABS R22, R22 ;  /* 0x0000001600167213 */ /* 0x000fe40000000000 */
[----:B------:R-:W-:Y:S01]  /*8f30*/  IMAD.IADD R28, R246, 0x1, -R20 ;  /* 0x00000001f61c7824 */ /* 0x000fe200078e0a14 */
[----:B------:R-:W-:Y:S01]  /*8f40*/  HMMA.16816.F32.BF16 R184, R192, R30, R184 ;  /* 0x0000001ec0b8723c */ /* 0x000fe200000418b8 */
[C---:B------:R-:W-:Y:S01]  /*8f50*/  ISETP.GE.AND P6, PT, R20.reuse, R237, PT ;  /* 0x000000ed1400720c */ /* 0x040fe20003fc6270 */
[----:B------:R-:W-:Y:S01]  /*8f60*/  IMAD.MOV.U32 R23, RZ, RZ, R22 ;  /* 0x000000ffff177224 */ /* 0x000fe200078e0016 */
[----:B------:R-:W-:-:S02]  /*8f70*/  ISETP.LT.OR P0, PT, R20, R245, P0 ;  /* 0x000000f51400720c */ /* 0x000fc40000701670 */
[----:B------:R-:W-:Y:S01]  /*8f80*/  IABS R22, R28 ;  /* 0x0000001c00167213 */ /* 0x000fe20000000000 */
[----:B------:R-:W-:Y:S01]  /*8f90*/  IMAD.IADD R28, R243, 0x1, -R20 ;  /* 0x00000001f31c7824 */ /* 0x000fe200078e0a14 */
[----:B------:R-:W-:Y:S01]  /*8fa0*/  ISETP.LT.OR P6, PT, R20, R242, P6 ;  /* 0x000000f21400720c */ /* 0x000fe200037c1670 */
[----:B------:R-:W1:Y:S01]  /*8fb0*/  I2F R23, R23 ;  /* 0x0000001700177306 */ /* 0x000e620000201400 */
[----:B---3--:R-:W-:Y:S01]  /*8fc0*/  HMMA.16816.F32.BF16 R180, R192, R24, R180 ;  /* 0x00000018c0b4723c */ /* 0x008fe200000418b4 */
[----:B------:R-:W-:Y:S01]  /*8fd0*/  IMAD.MOV.U32 R30, RZ, RZ, R22 ;  /* 0x000000ffff1e7224 */ /* 0x000fe200078e0016 */
[----:B------:R-:W-:Y:S02]  /*8fe0*/  IABS R28, R28 ;  /* 0x0000001c001c7213 */ /* 0x000fe40000000000 */
[----:B------:R-:W-:-:S03]  /*8ff0*/  IADD3 R22, R3, 0x8, RZ ;  /* 0x0000000803167810 */ /* 0x000fc60007ffe0ff */
[----:B------:R-:W-:Y:S01]  /*9000*/  IMAD.MOV.U32 R24, RZ, RZ, R28 ;  /* 0x000000ffff187224 */ /* 0x000fe200078e001c */
[----:B------:R-:W2:Y:S01]  /*9010*/  I2F R30, R30 ;  /* 0x0000001e001e7306 */ /* 0x000ea20000201400 */
[--C-:B------:R-:W-:Y:S01]  /*9020*/  IMAD.IADD R28, R243, 0x1, -R22.reuse ;  /* 0x00000001f31c7824 */ /* 0x100fe200078e0a16 */
[----:B------:R-:W-:Y:S01]  /*9030*/  HMMA.16816.F32.BF16 R168, R192, R26, R168 ;  /* 0x0000001ac0a8723c */ /* 0x000fe200000418a8 */
[----:B------:R-:W-:-:S03]  /*9040*/  IMAD.IADD R29, R246, 0x1, -R22 ;  /* 0x00000001f61d7824 */ /* 0x000fc600078e0a16 */
[----:B------:R-:W-:Y:S01]  /*9050*/  IABS R28, R28 ;  /* 0x0000001c001c7213 */ /* 0x000fe20000000000 */
[----:B-1----:R-:W-:Y:S01]  /*9060*/  FFMA.FTZ R23, R23, -UR28, R18 ;  /* 0x8000001c17177c23 */ /* 0x002fe20008010012 */
[----:B------:R-:W-:Y:S01]  /*9070*/  IABS R25, R29 ;  /* 0x0000001d00197213 */ /* 0x000fe20000000000 */
[----:B------:R-:W1:Y:S01]  /*9080*/  I2F R24, R24 ;  /* 0x0000001800187306 */ /* 0x000e620000201400 */
[----:B------:R-:W-:Y:S01]  /*9090*/  IADD3 R26, R3, 0x9, RZ ;  /* 0x00000009031a7810 */ /* 0x000fe20007ffe0ff */
[----:B------:R-:W-:Y:S02]  /*90a0*/  IMAD.MOV.U32 R27, RZ, RZ, R28 ;  /* 0x000000ffff1b7224 */ /* 0x000fe400078e001c */
[----:B------:R-:W-:Y:S01]  /*90b0*/  FFMA.FTZ R28, R21, -UR28, R16 ;  /* 0x8000001c151c7c23 */ /* 0x000fe20008010010 */
[C---:B------:R-:W-:Y:S01]  /*90c0*/  IADD3 R16, R3.reuse, 0x10, RZ ;  /* 0x0000001003107810 */ /* 0x040fe20007ffe0ff */
[--C-:B------:R-:W-:Y:S02]  /*90d0*/  IMAD.IADD R29, R246, 0x1, -R26.reuse ;  /* 0x00000001f61d7824 */ /* 0x100fe400078e0a1a */
[----:B------:R-:W3:Y:S01]  /*90e0*/  I2F R25, R25 ;  /* 0x0000001900197306 */ /* 0x000ee20000201400 */
[----:B------:R-:W-:Y:S01]  /*90f0*/  FSEL R28, R28, -INF , !P1 ;  /* 0xff8000001c1c7808 */ /* 0x000fe20004800000 */
[----:B--2---:R-:W-:Y:S01]  /*9100*/  FFMA.FTZ R30, R30, -UR28, R17 ;  /* 0x8000001c1e1e7c23 */ /* 0x004fe20008010011 */
[----:B------:R-:W-:Y:S01]  /*9110*/  ISETP.GE.AND P1, PT, R3, R237, PT ;  /* 0x000000ed0300720c */ /* 0x000fe20003f26270 */
[----:B------:R-:W-:Y:S01]  /*9120*/  IMAD.IADD R21, R243, 0x1, -R26 ;  /* 0x00000001f3157824 */ /* 0x000fe200078e0a1a */
[----:B------:R-:W-:Y:S01]  /*9130*/  IABS R20, R29 ;  /* 0x0000001d00147213 */ /* 0x000fe20000000000 */
[--C-:B------:R-:W-:Y:S01]  /*9140*/  IMAD.IADD R18, R246, 0x1, -R16.reuse ;  /* 0x00000001f6127824 */ /* 0x100fe200078e0a10 */
[----:B------:R-:W-:Y:S01]  /*9150*/  ISETP.LT.OR P1, PT, R3, R242, P1 ;  /* 0x000000f20300720c */ /* 0x000fe20000f21670 */
[----:B------:R-:W2:Y:S01]  /*9160*/  I2F R27, R27 ;  /* 0x0000001b001b7306 */ /* 0x000ea20000201400 */
[----:B------:R-:W-:Y:S01]  /*9170*/  FSEL R32, R30, -INF , !P0 ;  /* 0xff8000001e207808 */ /* 0x000fe20004000000 */
[----:B------:R-:W-:Y:S01]  /*9180*/  IMAD.IADD R29, R243, 0x1, -R16 ;  /* 0x00000001f31d7824 */ /* 0x000fe200078e0a10 */
[----:B------:R-:W-:Y:S01]  /*9190*/  FSEL R33, R23, -INF , !P1 ;  /* 0xff80000017217808 */ /* 0x000fe20004800000 */
[----:B-1----:R-:W-:Y:S01]  /*91a0*/  FFMA.FTZ R35, R24, -UR28, R19 ;  /* 0x8000001c18237c23 */ /* 0x002fe20008010013 */
[----:B------:R-:W-:-:S02]  /*91b0*/  ISETP.GE.AND P1, PT, R22, R244, PT ;  /* 0x000000f41600720c */ /* 0x000fc40003f26270 */
[C---:B------:R-:W-:Y:S01]  /*91c0*/  ISETP.GE.AND P0, PT, R22.reuse, R237, PT ;  /* 0x000000ed1600720c */ /* 0x040fe20003f06270 */
[----:B------:R-:W1:Y:S01]  /*91d0*/  I2F R20, R20 ;  /* 0x0000001400147306 */ /* 0x000e620000201400 */
[C---:B------:R-:W-:Y:S01]  /*91e0*/  ISETP.LT.OR P1, PT, R22.reuse, R245, P1 ;  /* 0x000000f51600720c */ /* 0x040fe20000f21670 */
[----:B---3--:R-:W-:Y:S01]  /*91f0*/  FFMA.FTZ R12, R25, -UR28, R12 ;  /* 0x8000001c190c7c23 */ /* 0x008fe2000801000c */
[----:B------:R-:W-:Y:S02]  /*9200*/  ISETP.LT.OR P0, PT, R22, R242, P0 ;  /* 0x000000f21600720c */ /* 0x000fe40000701670 */
[----:B------:R-:W-:Y:S02]  /*9210*/  IABS R21, R21 ;  /* 0x0000001500157213 */ /* 0x000fe40000000000 */
[----:B------:R-:W-:Y:S01]  /*9220*/  IADD3 R22, R3, 0x18, RZ ;  /* 0x0000001803167810 */ /* 0x000fe20007ffe0ff */
[----:B--2---:R-:W-:Y:S01]  /*9230*/  FFMA.FTZ R27, R27, -UR28, R14 ;  /* 0x8000001c1b1b7c23 */ /* 0x004fe2000801000e */
[----:B------:R-:W-:-:S02]  /*9240*/  IABS R31, R18 ;  /* 0x00000012001f7213 */ /* 0x000fc40000000000 */
[----:B------:R-:W-:Y:S01]  /*9250*/  IADD3 R17, R3, 0x11, RZ ;  /* 0x0000001103117810 */ /* 0x000fe20007ffe0ff */
[----:B------:R-:W2:Y:S01]  /*9260*/  I2F R18, R21 ;  /* 0x0000001500127306 */ /* 0x000ea20000201400 */
[----:B------:R-:W-:Y:S01]  /*9270*/  FSEL R30, R12, -INF , !P1 ;  /* 0xff8000000c1e7808 */ /* 0x000fe20004800000 */
[C-C-:B------:R-:W-:Y:S01]  /*9280*/  IMAD.IADD R12, R246.reuse, 0x1, -R22.reuse ;  /* 0x00000001f60c7824 */ /* 0x140fe200078e0a16 */
[----:B------:R-:W-:Y:S01]  /*9290*/  IABS R23, R29 ;  /* 0x0000001d00177213 */ /* 0x000fe20000000000 */
[----:B------:R-:W-:Y:S01]  /*92a0*/  IMAD.IADD R29, R246, 0x1, -R17 ;  /* 0x00000001f61d7824 */ /* 0x000fe200078e0a11 */
[----:B------:R-:W-:Y:S01]  /*92b0*/  FSEL R35, R35, -INF , !P6 ;  /* 0xff80000023237808 */ /* 0x000fe20007000000 */
[----:B------:R-:W-:Y:S01]  /*92c0*/  IMAD.IADD R25, R243, 0x1, -R22 ;  /* 0x00000001f3197824 */ /* 0x000fe200078e0a16 */
[----:B------:R-:W-:Y:S01]  /*92d0*/  ISETP.GE.AND P6, PT, R26, R244, PT ;  /* 0x000000f41a00720c */ /* 0x000fe20003fc6270 */
[----:B------:R-:W-:Y:S01]  /*92e0*/  I2F R21, R31 ;  /* 0x0000001f00157306 */ /* 0x000fe20000201400 */
[----:B------:R-:W-:Y:S01]  /*92f0*/  IABS R12, R12 ;  /* 0x0000000c000c7213 */ /* 0x000fe20000000000 */
[----:B-1----:R-:W-:Y:S01]  /*9300*/  FFMA.FTZ R20, R20, -UR28, R13 ;  /* 0x8000001c14147c23 */ /* 0x002fe2000801000d */
[----:B------:R-:W-:-:S02]  /*9310*/  ISETP.LT.OR P6, PT, R26, R245, P6 ;  /* 0x000000f51a00720c */ /* 0x000fc400037c1670 */
[----:B------:R-:W-:Y:S01]  /*9320*/  IABS R24, R29 ;  /* 0x0000001d00187213 */ /* 0x000fe20000000000 */
[----:B------:R-:W-:Y:S01]  /*9330*/  IMAD.IADD R29, R243, 0x1, -R17 ;  /* 0x00000001f31d7824 */ /* 0x000fe200078e0a11 */
[----:B------:R-:W-:Y:S01]  /*9340*/  FSEL R13, R27, -INF , !P0 ;  /* 0xff8000001b0d7808 */ /* 0x000fe20004000000 */
[----:B------:R1:W3:Y:S01]  /*9350*/  I2F R19, R23 ;  /* 0x0000001700137306 */ /* 0x0002e20000201400 */
[----:B------:R-:W-:Y:S01]  /*9360*/  IABS R27, R25 ;  /* 0x00000019001b7213 */ /* 0x000fe20000000000 */
[----:B--2---:R-:W-:Y:S01]  /*9370*/  FFMA.FTZ R18, R18, -UR28, R15 ;  /* 0x8000001c12127c23 */ /* 0x004fe2000801000f */
[----:B------:R-:W-:Y:S02]  /*9380*/  ISETP.GE.AND P0, PT, R16, R244, PT ;  /* 0x000000f41000720c */ /* 0x000fe40003f06270 */
[----:B------:R-:W-:Y:S02]  /*9390*/  ISETP.GE.AND P1, PT, R26, R237, PT ;  /* 0x000000ed1a00720c */ /* 0x000fe40003f26270 */
[----:B------:R-:W-:Y:S01]  /*93a0*/  ISETP.LT.OR P0, PT, R16, R245, P0 ;  /* 0x000000f51000720c */ /* 0x000fe20000701670 */
[----:B------:R2:W-:Y:S01]  /*93b0*/  I2F R25, R12 ;  /* 0x0000000c00197306 */ /* 0x0005e20000201400 */
[----:B------:R-:W-:-:S02]  /*93c0*/  ISETP.LT.OR P1, PT, R26, R242, P1 ;  /* 0x000000f21a00720c */ /* 0x000fc40000f21670 */
[----:B------:R-:W-:Y:S02]  /*93d0*/  IABS R29, R29 ;  /* 0x0000001d001d7213 */ /* 0x000fe40000000000 */
[----:B-1----:R-:W-:-:S03]  /*93e0*/  IADD3 R23, R3, 0x19, RZ ;  /* 0x0000001903177810 */ /* 0x002fc60007ffe0ff */
[----:B------:R-:W1:Y:S01]  /*93f0*/  I2F R24, R24 ;  /* 0x0000001800187306 */ /* 0x000e620000201400 */
[----:B---3--:R-:W-:Y:S01]  /*9400*/  FFMA.FTZ R19, R19, -UR28, R10 ;  /* 0x8000001c13137c23 */ /* 0x008fe2000801000a */
[----:B--2---:R-:W-:Y:S01]  /*9410*/  FSEL R12, R20, -INF , !P6 ;  /* 0xff800000140c7808 */ /* 0x004fe20007000000 */
[----:B------:R-:W-:Y:S01]  /*9420*/  IMAD.IADD R20, R246, 0x1, -R23 ;  /* 0x00000001f6147824 */ /* 0x000fe200078e0a17 */
[----:B------:R-:W-:-:S04]  /*9430*/  ISETP.GE.AND P6, PT, R16, R237, PT ;  /* 0x000000ed1000720c */ /* 0x000fc80003fc6270 */
[----:B------:R-:W-:Y:S01]  /*9440*/  I2F R14, R29 ;  /* 0x0000001d000e7306 */ /* 0x000fe20000201400 */
[----:B------:R-:W-:Y:S01]  /*9450*/  ISETP.LT.OR P6, PT, R16, R242, P6 ;  /* 0x000000f21000720c */ /* 0x000fe200037c1670 */
[----:B------:R-:W-:Y:S01]  /*9460*/  FFMA.FTZ R16, R21, -UR28, R8 ;  /* 0x8000001c15107c23 */ /* 0x000fe20008010008 */
[----:B------:R-:W-:Y:S01]  /*9470*/  IABS R15, R20 ;  /* 0x00000014000f7213 */ /* 0x000fe20000000000 */
[----:B------:R-:W-:Y:S01]  /*9480*/  IMAD.IADD R20, R243, 0x1, -R23 ;  /* 0x00000001f3147824 */ /* 0x000fe200078e0a17 */
[----:B------:R-:W-:-:S03]  /*9490*/  IADD3 R8, R3, 0x20, RZ ;  /* 0x0000002003087810 */ /* 0x000fc60007ffe0ff */
[----:B------:R-:W2:Y:S01]  /*94a0*/  I2F R27, R27 ;  /* 0x0000001b001b7306 */ /* 0x000ea20000201400 */
[----:B------:R-:W-:Y:S01]  /*94b0*/  FSEL R16, R16, -INF , !P0 ;  /* 0xff80000010107808 */ /* 0x000fe20004000000 */
[----:B------:R-:W-:Y:S01]  /*94c0*/  IMAD.MOV.U32 R26, RZ, RZ, R15 ;  /* 0x000000ffff1a7224 */ /* 0x000fe200078e000f */
[----:B------:R-:W-:Y:S01]  /*94d0*/  FSEL R15, R18, -INF , !P1 ;  /* 0xff800000120f7808 */ /* 0x000fe20004800000 */
[--C-:B------:R-:W-:Y:S01]  /*94e0*/  IMAD.IADD R18, R246, 0x1, -R8.reuse ;  /* 0x00000001f6127824 */ /* 0x100fe200078e0a08 */
[----:B------:R-:W-:Y:S01]  /*94f0*/  ISETP.GE.AND P1, PT, R17, R244, PT ;  /* 0x000000f41100720c */ /* 0x000fe20003f26270 */
[----:B------:R-:W-:Y:S01]  /*9500*/  IMAD.IADD R21, R243, 0x1, -R8 ;  /* 0x00000001f3157824 */ /* 0x000fe200078e0a08 */
[C---:B------:R-:W-:Y:S01]  /*9510*/  ISETP.GE.AND P0, PT, R17.reuse, R237, PT ;  /* 0x000000ed1100720c */ /* 0x040fe20003f06270 */
[----:B------:R-:W3:Y:S01]  /*9520*/  I2F R26, R26 ;  /* 0x0000001a001a7306 */ /* 0x000ee20000201400 */
[C---:B------:R-:W-:Y:S02]  /*9530*/  ISETP.LT.OR P1, PT, R17.reuse, R245, P1 ;  /* 0x000000f51100720c */ /* 0x040fe40000f21670 */
[----:B------:R-:W-:-:S02]  /*9540*/  ISETP.LT.OR P0, PT, R17, R242, P0 ;  /* 0x000000f21100720c */ /* 0x000fc40000701670 */
[----:B------:R-:W-:Y:S01]  /*9550*/  IABS R17, R18 ;  /* 0x0000001200117213 */ /* 0x000fe20000000000 */
[----:B-1----:R-:W-:Y:S01]  /*9560*/  FFMA.FTZ R18, R24, -UR28, R9 ;  /* 0x8000001c18127c23 */ /* 0x002fe20008010009 */
[----:B------:R-:W-:Y:S01]  /*9570*/  IABS R20, R20 ;  /* 0x0000001400147213 */ /* 0x000fe20000000000 */
[----:B--2---:R-:W-:Y:S01]  /*9580*/  FFMA.FTZ R27, R27, -UR28, R6 ;  /* 0x8000001c1b1b7c23 */ /* 0x004fe20008010006 */
[----:B------:R-:W-:Y:S01]  /*9590*/  IADD3 R9, R3, 0x21, RZ ;  /* 0x0000002103097810 */ /* 0x000fe20007ffe0ff */
[----:B------:R-:W-:Y:S01]  /*95a0*/  IMAD.MOV.U32 R29, RZ, RZ, R17 ;  /* 0x000000ffff1d7224 */ /* 0x000fe200078e0011 */
[----:B------:R1:W2:Y:S01]  /*95b0*/  I2F R10, R20 ;  /* 0x00000014000a7306 */ /* 0x0002a20000201400 */
[----:B------:R-:W-:Y:S01]  /*95c0*/  FSEL R17, R19, -INF , !P6 ;  /* 0xff80000013117808 */ /* 0x000fe20007000000 */
[----:B------:R-:W-:Y:S01]  /*95d0*/  FFMA.FTZ R19, R14, -UR28, R11 ;  /* 0x8000001c0e137c23 */ /* 0x000fe2000801000b */
[----:B------:R-:W-:Y:S01]  /*95e0*/  IABS R21, R21 ;  /* 0x0000001500157213 */ /* 0x000fe20000000000 */
[----:B------:R-:W-:Y:S01]  /*95f0*/  IMAD.IADD R24, R243, 0x1, -R9 ;  /* 0x00000001f3187824 */ /* 0x000fe200078e0a09 */
[----:B------:R-:W-:-:S02]  /*9600*/  ISETP.GE.AND P6, PT, R22, R244, PT ;  /* 0x000000f41600720c */ /* 0x000fc40003fc6270 */
[----:B------:R-:W-:Y:S01]  /*9610*/  FSEL R18, R18, -INF , !P1 ;  /* 0xff80000012127808 */ /* 0x000fe20004800000 */
[----:B------:R-:W4:Y:S01]  /*9620*/  I2F R11, R21 ;  /* 0x00000015000b7306 */ /* 0x000f220000201400 */
[C---:B------:R-:W-:Y:S02]  /*9630*/  ISETP.LT.OR P6, PT, R22.reuse, R245, P6 ;  /* 0x000000f51600720c */ /* 0x040fe400037c1670 */
[----:B------:R-:W-:Y:S02]  /*9640*/  FSEL R19, R19, -INF , !P0 ;  /* 0xff80000013137808 */ /* 0x000fe40004000000 */
[----:B------:R-:W-:Y:S02]  /*9650*/  ISETP.GE.AND P1, PT, R22, R237, PT ;  /* 0x000000ed1600720c */ /* 0x000fe40003f26270 */
[C---:B------:R-:W-:Y:S01]  /*9660*/  ISETP.GE.AND P0, PT, R23.reuse, R244, PT ;  /* 0x000000f41700720c */ /* 0x040fe20003f06270 */
[----:B-1----:R-:W-:Y:S01]  /*9670*/  IMAD.IADD R20, R246, 0x1, -R9 ;  /* 0x00000001f6147824 */ /* 0x002fe200078e0a09 */
[----:B------:R-:W1:Y:S01]  /*9680*/  I2F R29, R29 ;  /* 0x0000001d001d7306 */ /* 0x000e620000201400 */
[----:B------:R-:W-:Y:S01]  /*9690*/  ISETP.LT.OR P1, PT, R22, R242, P1 ;  /* 0x000000f21600720c */ /* 0x000fe20000f21670 */
[----:B---3--:R-:W-:Y:S01]  /*96a0*/  FFMA.FTZ R22, R26, -UR28, R5 ;  /* 0x8000001c1a167c23 */ /* 0x008fe20008010005 */
[----:B------:R-:W-:Y:S01]  /*96b0*/  ISETP.LT.OR P0, PT, R23, R245, P0 ;  /* 0x000000f51700720c */ /* 0x000fe20000701670 */
[----:B--2---:R-:W-:Y:S01]  /*96c0*/  FFMA.FTZ R10, R10, -UR28, R7 ;  /* 0x8000001c0a0a7c23 */ /* 0x004fe20008010007 */
[----:B------:R-:W-:Y:S01]  /*96d0*/  IABS R14, R20 ;  /* 0x00000014000e7213 */ /* 0x000fe20000000000 */
[----:B------:R-:W-:Y:S01]  /*96e0*/  FFMA.FTZ R20, R25, -UR28, R4 ;  /* 0x8000001c19147c23 */ /* 0x000fe20008010004 */
[----:B------:R-:W-:Y:S01]  /*96f0*/  IADD3 R4, R3, 0x28, RZ ;  /* 0x0000002803047810 */ /* 0x000fe20007ffe0ff */
[----:B----4-:R-:W-:Y:S01]  /*9700*/  FFMA.FTZ R190, R11, -UR28, R190 ;  /* 0x8000001c0bbe7c23 */ /* 0x010fe200080100be */
[----:B------:R-:W-:-:S02]  /*9710*/  IABS R24, R24 ;  /* 0x0000001800187213 */ /* 0x000fc40000000000 */
[----:B------:R-:W-:Y:S01]  /*9720*/  FSEL R20, R20, -INF , !P6 ;  /* 0xff80000014147808 */ /* 0x000fe20007000000 */
[----:B------:R-:W-:Y:S01]  /*9730*/  IMAD.IADD R21, R246, 0x1, -R4 ;  /* 0x00000001f6157824 */ /* 0x000fe200078e0a04 */
[----:B------:R-:W-:Y:S01]  /*9740*/  ISETP.GE.AND P6, PT, R23, R237, PT ;  /* 0x000000ed1700720c */ /* 0x000fe20003fc6270 */
[----:B------:R-:W2:Y:S01]  /*9750*/  I2F R14, R14 ;  /* 0x0000000e000e7306 */ /* 0x000ea20000201400 */
[----:B------:R-:W-:Y:S01]  /*9760*/  IADD3 R5, R3, 0x29, RZ ;  /* 0x0000002903057810 */ /* 0x000fe20007ffe0ff */
[----:B-1----:R-:W-:Y:S01]  /*9770*/  FFMA.FTZ R29, R29, -UR28, R188 ;  /* 0x8000001c1d1d7c23 */ /* 0x002fe200080100bc */
[----:B------:R-:W-:Y:S02]  /*9780*/  IABS R21, R21 ;  /* 0x0000001500157213 */ /* 0x000fe40000000000 */
[----:B------:R-:W-:Y:S01]  /*9790*/  ISETP.LT.OR P6, PT, R23, R242, P6 ;  /* 0x000000f21700720c */ /* 0x000fe200037c1670 */
[----:B------:R-:W-:Y:S01]  /*97a0*/  IMAD.IADD R23, R243, 0x1, -R4 ;  /* 0x00000001f3177824 */ /* 0x000fe200078e0a04 */
[----:B------:R-:W-:Y:S01]  /*97b0*/  FSEL R22, R22, -INF , !P0 ;  /* 0xff80000016167808 */ /* 0x000fe20004000000 */
[----:B------:R-:W-:Y:S01]  /*97c0*/  IMAD.MOV.U32 R25, RZ, RZ, R21 ;  /* 0x000000ffff197224 */ /* 0x000fe200078e0015 */
[----:B------:R-:W-:Y:S01]  /*97d0*/  FSEL R21, R27, -INF , !P1 ;  /* 0xff8000001b157808 */ /* 0x000fe20004800000 */
[----:B------:R1:W3:Y:S01]  /*97e0*/  I2F R6, R24 ;  /* 0x0000001800067306 */ /* 0x0002e20000201400 */
[----:B------:R-:W-:-:S02]  /*97f0*/  ISETP.GE.AND P1, PT, R8, R244, PT ;  /* 0x000000f40800720c */ /* 0x000fc40003f26270 */
[----:B------:R-:W-:Y:S01]  /*9800*/  IABS R27, R23 ;  /* 0x00000017001b7213 */ /* 0x000fe20000000000 */
[----:B------:R-:W-:Y:S01]  /*9810*/  IMAD.IADD R23, R246, 0x1, -R5 ;  /* 0x00000001f6177824 */ /* 0x000fe200078e0a05 */
[----:B------:R-:W-:Y:S01]  /*9820*/  ISETP.GE.AND P0, PT, R8, R237, PT ;  /* 0x000000ed0800720c */ /* 0x000fe20003f06270 */
[----:B--2---:R-:W-:Y:S01]  /*9830*/  FFMA.FTZ R14, R14, -UR28, R189 ;  /* 0x8000001c0e0e7c23 */ /* 0x004fe200080100bd */
[C---:B------:R-:W-:Y:S01]  /*9840*/  ISETP.LT.OR P1, PT, R8.reuse, R245, P1 ;  /* 0x000000f50800720c */ /* 0x040fe20000f21670 */
[----:B------:R-:W2:Y:S01]  /*9850*/  I2F R25, R25 ;  /* 0x0000001900197306 */ /* 0x000ea20000201400 */
[----:B------:R-:W-:Y:S02]  /*9860*/  ISETP.LT.OR P0, PT, R8, R242, P0 ;  /* 0x000000f20800720c */ /* 0x000fe40000701670 */
[----:B------:R-:W-:Y:S02]  /*9870*/  IABS R8, R23 ;  /* 0x0000001700087213 */ /* 0x000fe40000000000 */
[----:B------:R-:W-:-:S02]  /*9880*/  FSEL R23, R10, -INF , !P6 ;  /* 0xff8000000a177808 */ /* 0x000fc40007000000 */
[----:B------:R-:W-:Y:S01]  /*9890*/  FSEL R200, R29, -INF , !P1 ;  /* 0xff8000001dc87808 */ /* 0x000fe20004800000 */
[----:B-1----:R-:W-:Y:S01]  /*98a0*/  IMAD.IADD R24, R243, 0x1, -R5 ;  /* 0x00000001f3187824 */ /* 0x002fe200078e0a05 */
[C---:B------:R-:W-:Y:S01]  /*98b0*/  ISETP.GE.AND P6, PT, R9.reuse, R244, PT ;  /* 0x000000f40900720c */ /* 0x040fe20003fc6270 */
[----:B---3--:R-:W-:Y:S01]  /*98c0*/  FFMA.FTZ R191, R6, -UR28, R191 ;  /* 0x8000001c06bf7c23 */ /* 0x008fe200080100bf */
[C---:B------:R-:W-:Y:S01]  /*98d0*/  ISETP.GE.AND P1, PT, R9.reuse, R237, PT ;  /* 0x000000ed0900720c */ /* 0x040fe20003f26270 */
[----:B------:R-:W1:Y:S01]  /*98e0*/  I2F R27, R27 ;  /* 0x0000001b001b7306 */ /* 0x000e620000201400 */
[C---:B------:R-:W-:Y:S02]  /*98f0*/  ISETP.LT.OR P6, PT, R9.reuse, R245, P6 ;  /* 0x000000f50900720c */ /* 0x040fe400037c1670 */
[----:B------:R-:W-:Y:S01]  /*9900*/  ISETP.LT.OR P1, PT, R9, R242, P1 ;  /* 0x000000f20900720c */ /* 0x000fe20000f21670 */
[----:B--2---:R-:W-:Y:S01]  /*9910*/  FFMA.FTZ R25, R25, -UR28, R184 ;  /* 0x8000001c19197c23 */ /* 0x004fe200080100b8 */
[----:B------:R-:W-:-:S02]  /*9920*/  FSEL R195, R190, -INF , !P0 ;  /* 0xff800000bec37808 */ /* 0x000fc40004000000 */
[C---:B------:R-:W-:Y:S01]  /*9930*/  IADD3 R9, R3.reuse, 0x31, RZ ;  /* 0x0000003103097810 */ /* 0x040fe20007ffe0ff */
[----:B------:R-:W2:Y:S01]  /*9940*/  I2F R8, R8 ;  /* 0x0000000800087306 */ /* 0x000ea20000201400 */
[----:B------:R-:W-:Y:S02]  /*9950*/  ISETP.GE.AND P0, PT, R4, R244, PT ;  /* 0x000000f40400720c */ /* 0x000fe40003f06270 */
[----:B------:R-:W-:Y:S02]  /*9960*/  IADD3 R7, R3, 0x30, RZ ;  /* 0x0000003003077810 */ /* 0x000fe40007ffe0ff */
[----:B------:R-:W-:Y:S02]  /*9970*/  IABS R10, R24 ;  /* 0x00000018000a7213 */ /* 0x000fe40000000000 */
[----:B------:R-:W-:Y:S01]  /*9980*/  FSEL R194, R14, -INF , !P6 ;  /* 0xff8000000ec27808 */ /* 0x000fe20007000000 */
[----:B------:R-:W-:Y:S01]  /*9990*/  IMAD.IADD R14, R246, 0x1, -R9 ;  /* 0x00000001f60e7824 */ /* 0x000fe200078e0a09 */
[----:B------:R-:W-:Y:S01]  /*99a0*/  ISETP.GE.AND P6, PT, R4, R237, PT ;  /* 0x000000ed0400720c */ /* 0x000fe20003fc6270 */
[----:B------:R-:W-:Y:S01]  /*99b0*/  IMAD.IADD R24, R246, 0x1, -R7 ;  /* 0x00000001f6187824 */ /* 0x000fe200078e0a07 */
[C---:B------:R-:W-:Y:S01]  /*99c0*/  ISETP.LT.OR P0, PT, R4.reuse, R245, P0 ;  /* 0x000000f50400720c */ /* 0x040fe20000701670 */
[----:B------:R-:W3:Y:S01]  /*99d0*/  I2F R10, R10 ;  /* 0x0000000a000a7306 */ /* 0x000ee20000201400 */
[----:B------:R-:W-:Y:S01]  /*99e0*/  ISETP.LT.OR P6, PT, R4, R242, P6 ;  /* 0x000000f20400720c */ /* 0x000fe200037c1670 */
[----:B-1----:R-:W-:Y:S01]  /*99f0*/  FFMA.FTZ R27, R27, -UR28, R186 ;  /* 0x8000001c1b1b7c23 */ /* 0x002fe200080100ba */
[----:B------:R-:W-:Y:S01]  /*9a00*/  FSEL R197, R191, -INF , !P1 ;  /* 0xff800000bfc57808 */ /* 0x000fe20004800000 */
[----:B--2---:R-:W-:Y:S01]  /*9a10*/  FFMA.FTZ R8, R8, -UR28, R185 ;  /* 0x8000001c08087c23 */ /* 0x004fe200080100b9 */
[----:B------:R-:W-:-:S02]  /*9a20*/  FSEL R198, R25, -INF , !P0 ;  /* 0xff80000019c67808 */ /* 0x000fc40004000000 */
[----:B------:R-:W-:Y:S02]  /*9a30*/  IADD3 R4, R3, 0x38, RZ ;  /* 0x0000003803047810 */ /* 0x000fe40007ffe0ff */
[C---:B------:R-:W-:Y:S02]  /*9a40*/  ISETP.GE.AND P1, PT, R5.reuse, R244, PT ;  /* 0x000000f40500720c */ /* 0x040fe40003f26270 */
[----:B------:R-:W-:Y:S02]  /*9a50*/  ISETP.GE.AND P0, PT, R5, R237, PT ;  /* 0x000000ed0500720c */ /* 0x000fe40003f06270 */
[----:B------:R-:W-:Y:S01]  /*9a60*/  IABS R6, R14 ;  /* 0x0000000e00067213 */ /* 0x000fe20000000000 */
[C---:B------:R-:W-:Y:S01]  /*9a70*/  IMAD.IADD R14, R243.reuse, 0x1, -R9 ;  /* 0x00000001f30e7824 */ /* 0x040fe200078e0a09 */
[----:B------:R-:W-:Y:S01]  /*9a80*/  IABS R11, R24 ;  /* 0x00000018000b7213 */ /* 0x000fe20000000000 */
[----:B------:R-:W-:Y:S01]  /*9a90*/  IMAD.IADD R24, R243, 0x1, -R7 ;  /* 0x00000001f3187824 */ /* 0x000fe200078e0a07 */
[C---:B------:R-:W-:Y:S01]  /*9aa0*/  ISETP.LT.OR P1, PT, R5.reuse, R245, P1 ;  /* 0x000000f50500720c */ /* 0x040fe20000f21670 */
[----:B---3--:R-:W-:Y:S01]  /*9ab0*/  FFMA.FTZ R10, R10, -UR28, R187 ;  /* 0x8000001c0a0a7c23 */ /* 0x008fe200080100bb */
[----:B------:R-:W-:Y:S01]  /*9ac0*/  ISETP.LT.OR P0, PT, R5, R242, P0 ;  /* 0x000000f20500720c */ /* 0x000fe20000701670 */
[--C-:B------:R-:W-:Y:S01]  /*9ad0*/  IMAD.IADD R5, R243, 0x1, -R4.reuse ;  /* 0x00000001f3057824 */ /* 0x100fe200078e0a04 */
[----:B------:R-:W1:Y:S01]  /*9ae0*/  I2F R6, R6 ;  /* 0x0000000600067306 */ /* 0x000e620000201400 */
[----:B------:R-:W-:Y:S01]  /*9af0*/  IMAD.MOV.U32 R29, RZ, RZ, R11 ;  /* 0x000000ffff1d7224 */ /* 0x000fe200078e000b */
[----:B------:R-:W-:Y:S01]  /*9b00*/  IABS R11, R24 ;  /* 0x00000018000b7213 */ /* 0x000fe20000000000 */
[----:B------:R-:W-:Y:S01]  /*9b10*/  IMAD.IADD R24, R246, 0x1, -R4 ;  /* 0x00000001f6187824 */ /* 0x000fe200078e0a04 */
[----:B------:R-:W-:-:S02]  /*9b20*/  IABS R25, R5 ;  /* 0x0000000500197213 */ /* 0x000fc40000000000 */
[----:B------:R-:W-:Y:S02]  /*9b30*/  IABS R14, R14 ;  /* 0x0000000e000e7213 */ /* 0x000fe40000000000 */
[----:B------:R-:W2:Y:S01]  /*9b40*/  I2F R29, R29 ;  /* 0x0000001d001d7306 */ /* 0x000ea20000201400 */
[----:B------:R-:W-:Y:S02]  /*9b50*/  IABS R24, R24 ;  /* 0x0000001800187213 */ /* 0x000fe40000000000 */
[----:B------:R-:W-:Y:S02]  /*9b60*/  IADD3 R3, R3, 0x39, RZ ;  /* 0x0000003903037810 */ /* 0x000fe40007ffe0ff */
[----:B------:R-:W-:Y:S02]  /*9b70*/  FSEL R201, R27, -INF , !P6 ;  /* 0xff8000001bc97808 */ /* 0x000fe40007000000 */
[----:B------:R-:W-:Y:S01]  /*9b80*/  FSEL R196, R8, -INF , !P1 ;  /* 0xff80000008c47808 */ /* 0x000fe20004800000 */
[----:B------:R-:W3:Y:S01]  /*9b90*/  I2F R11, R11 ;  /* 0x0000000b000b7306 */ /* 0x000ee20000201400 */
[C---:B------:R-:W-:Y:S01]  /*9ba0*/  ISETP.GE.AND P6, PT, R7.reuse, R244, PT ;  /* 0x000000f40700720c */ /* 0x040fe20003fc6270 */
[----:B------:R-:W-:Y:S01]  /*9bb0*/  IMAD.IADD R8, R246, 0x1, -R3 ;  /* 0x00000001f6087824 */ /* 0x000fe200078e0a03 */
[----:B------:R-:W-:Y:S01]  /*9bc0*/  ISETP.GE.AND P1, PT, R7, R237, PT ;  /* 0x000000ed0700720c */ /* 0x000fe20003f26270 */
[----:B-1----:R-:W-:Y:S01]  /*9bd0*/  FFMA.FTZ R6, R6, -UR28, R181 ;  /* 0x8000001c06067c23 */ /* 0x002fe200080100b5 */
[----:B------:R-:W-:-:S02]  /*9be0*/  FSEL R199, R10, -INF , !P0 ;  /* 0xff8000000ac77808 */ /* 0x000fc40004000000 */
[----:B------:R-:W-:Y:S01]  /*9bf0*/  ISETP.GE.AND P0, PT, R9, R244, PT ;  /* 0x000000f40900720c */ /* 0x000fe20003f06270 */
[----:B------:R-:W1:Y:S01]  /*9c00*/  I2F R25, R25 ;  /* 0x0000001900197306 */ /* 0x000e620000201400 */
[-C--:B------:R-:W-:Y:S01]  /*9c10*/  ISETP.LT.OR P6, PT, R7, R245.reuse, P6 ;  /* 0x000000f50700720c */ /* 0x080fe200037c1670 */
[----:B--2---:R-:W-:Y:S01]  /*9c20*/  FFMA.FTZ R180, R29, -UR28, R180 ;  /* 0x8000001c1db47c23 */ /* 0x004fe200080100b4 */
[----:B------:R-:W-:Y:S01]  /*9c30*/  ISETP.LT.OR P1, PT, R7, R242, P1 ;  /* 0x000000f20700720c */ /* 0x000fe20000f21670 */
[----:B------:R-:W-:Y:S01]  /*9c40*/  IMAD.IADD R7, R243, 0x1, -R3 ;  /* 0x00000001f3077824 */ /* 0x000fe200078e0a03 */
[----:B------:R-:W-:Y:S02]  /*9c50*/  ISETP.LT.OR P0, PT, R9, R245, P0 ;  /* 0x000000f50900720c */ /* 0x000fe40000701670 */
[----:B------:R-:W-:Y:S01]  /*9c60*/  IABS R8, R8 ;  /* 0x0000000800087213 */ /* 0x000fe20000000000 */
[----:B------:R-:W2:Y:S01]  /*9c70*/  I2F R14, R14 ;  /* 0x0000000e000e7306 */ /* 0x000ea20000201400 */
[----:B------:R-:W-:Y:S01]  /*9c80*/  IABS R7, R7 ;  /* 0x0000000700077213 */ /* 0x000fe20000000000 */
[----:B---3--:R-:W-:Y:S01]  /*9c90*/  FFMA.FTZ R11, R11, -UR28, R182 ;  /* 0x8000001c0b0b7c23 */ /* 0x008fe200080100b6 */
[----:B------:R-:W-:-:S02]  /*9ca0*/  FSEL R184, R6, -INF , !P0 ;  /* 0xff80000006b87808 */ /* 0x000fc40004000000 */
[-C--:B------:R-:W-:Y:S02]  /*9cb0*/  ISETP.GE.AND P0, PT, R4, R237.reuse, PT ;  /* 0x000000ed0400720c */ /* 0x080fe40003f06270 */
[----:B------:R-:W-:Y:S01]  /*9cc0*/  FSEL R180, R180, -INF , !P6 ;  /* 0xff800000b4b47808 */ /* 0x000fe20007000000 */
[----:B------:R-:W3:Y:S01]  /*9cd0*/  I2F R5, R24 ;  /* 0x0000001800057306 */ /* 0x000ee20000201400 */
[----:B-1----:R-:W-:Y:S01]  /*9ce0*/  FFMA.FTZ R25, R25, -UR28, R170 ;  /* 0x8000001c19197c23 */ /* 0x002fe200080100aa */
[----:B------:R-:W-:Y:S02]  /*9cf0*/  ISETP.LT.OR P0, PT, R4, R242, P0 ;  /* 0x000000f20400720c */ /* 0x000fe40000701670 */
[----:B------:R-:W-:-:S04]  /*9d00*/  ISETP.GE.AND P6, PT, R9, R237, PT ;  /* 0x000000ed0900720c */ /* 0x000fc80003fc6270 */
[----:B------:R-:W1:Y:S01]  /*9d10*/  I2F R8, R8 ;  /* 0x0000000800087306 */ /* 0x000e620000201400 */
[----:B--2---:R-:W-:Y:S01]  /*9d20*/  FFMA.FTZ R14, R14, -UR28, R183 ;  /* 0x8000001c0e0e7c23 */ /* 0x004fe200080100b7 */
[----:B------:R-:W-:Y:S02]  /*9d30*/  FSEL R183, R11, -INF , !P1 ;  /* 0xff8000000bb77808 */ /* 0x000fe40004800000 */
[----:B------:R-:W-:Y:S02]  /*9d40*/  ISETP.GE.AND P1, PT, R4, R244, PT ;  /* 0x000000f40400720c */ /* 0x000fe40003f26270 */
[----:B------:R-:W-:Y:S02]  /*9d50*/  ISETP.LT.OR P6, PT, R9, R242, P6 ;  /* 0x000000f20900720c */ /* 0x000fe400037c1670 */
[----:B------:R-:W2:Y:S01]  /*9d60*/  I2F R6, R7 ;  /* 0x0000000700067306 */ /* 0x000ea20000201400 */
[----:B---3--:R-:W-:Y:S01]  /*9d70*/  FFMA.FTZ R5, R5, -UR28, R168 ;  /* 0x8000001c05057c23 */ /* 0x008fe200080100a8 */
[----:B------:R-:W-:-:S02]  /*9d80*/  FSEL R168, R25, -INF , !P0 ;  /* 0xff80000019a87808 */ /* 0x000fc40004000000 */
[----:B------:R-:W-:Y:S02]  /*9d90*/  PLOP3.LUT P0, PT, PT, PT, UP0, 0x80, 0x0 ;  /* 0x000000000000781c */ /* 0x000fe40003f0f008 */
[----:B------:R-:W-:Y:S02]  /*9da0*/  ISETP.LT.OR P1, PT, R4, R245, P1 ;  /* 0x000000f50400720c */ /* 0x000fe40000f21670 */
[----:B------:R-:W-:Y:S01]  /*9db0*/  FSEL R181, R14, -INF , !P6 ;  /* 0xff8000000eb57808 */ /* 0x000fe20007000000 */
[----:B-1----:R-:W-:Y:S01]  /*9dc0*/  FFMA.FTZ R8, R8, -UR28, R169 ;  /* 0x8000001c08087c23 */ /* 0x002fe200080100a9 */
[----:B------:R-:W-:Y:S02]  /*9dd0*/  FSEL R182, R5, -INF , !P1 ;  /* 0xff80000005b67808 */ /* 0x000fe40004800000 */
[C---:B------:R-:W-:Y:S02]  /*9de0*/  ISETP.GE.AND P6, PT, R3.reuse, R244, PT ;  /* 0x000000f40300720c */ /* 0x040fe40003fc6270 */
[C---:B------:R-:W-:Y:S01]  /*9df0*/  ISETP.GE.AND P1, PT, R3.reuse, R237, PT ;  /* 0x000000ed0300720c */ /* 0x040fe20003f26270 */
[----:B--2---:R-:W-:Y:S01]  /*9e00*/  FFMA.FTZ R6, R6, -UR28, R171 ;  /* 0x8000001c06067c23 */ /* 0x004fe200080100ab */
[----:B------:R-:W-:-:S02]  /*9e10*/  ISETP.LT.OR P6, PT, R3, R245, P6 ;  /* 0x000000f50300720c */ /* 0x000fc400037c1670 */
        /* <DEDUP_REMOVED lines=8> */
[----:B------:R-:W-:Y:S02]  /*9ea0*/  USHF.R.S32.HI UR41, URZ, 0x1f, UR42 ;  /* 0x0000001f3f297899 */ /* 0x000fe4000801142a */
[----:B------:R-:W-:-:S02]  /*9eb0*/  UIMAD.WIDE.U32 UR44, UR42, UR4, URZ ;  /* 0x000000042a2c72a5 */ /* 0x000fc4000f8e003f */
        /* <DEDUP_REMOVED lines=66> */
.L_x_1770:
[----:B------:R-:W-:Y:S05]  /*a2e0*/  BSYNC B0 ;  /* 0x0000000000007941 */ /* 0x000fea0003800000 */
.L_x_1769:
[----:B------:R-:W0:Y:S02]  /*a2f0*/  LDGDEPBAR ;  /* 0x00000000000079af */ /* 0x000e240000000000 */
.L_x_1768:
[----:B------:R-:W-:Y:S01]  /*a300*/  FMNMX.FTZ R3, R2, R28, !PT ;  /* 0x0000001c02037209 */ /* 0x000fe20007810000 */
[----:B------:R-:W-:Y:S01]  /*a310*/  USHF.L.U32 UR4, UR40, 0x1, URZ ;  /* 0x0000000128047899 */ /* 0x000fe2000800063f */
[----:B------:R-:W-:Y:S01]  /*a320*/  FMNMX.FTZ R4, R0, R33, !PT ;  /* 0x0000002100047209 */ /* 0x000fe20007810000 */
[----:B------:R-:W-:Y:S01]  /*a330*/  IMAD.WIDE.U32 R202, R165, -0x2daee0ad, RZ ;  /* 0xd2511f53a5ca7825 */ /* 0x000fe200078e00ff */
        /* <DEDUP_REMOVED lines=28> */
[----:B------:R-:W-:Y:S01]  /*a500*/  MOV R3, UR4 ;  /* 0x0000000400037c02 */ /* 0x000fe20008000f00 */
[----:B------:R-:W-:Y:S01]  /*a510*/  UIADD3 UR4, UR4, 0x1, URZ ;  /* 0x0000000104047890 */ /* 0x000fe2000fffe03f */
[----:B------:R-:W-:-:S02]  /*a520*/  FMNMX.FTZ R8, R171, R8, !PT ;  /* 0x00000008ab087209 */ /* 0x000fc40007810000 */
[----:B------:R-:W-:Y:S02]  /*a530*/  LOP3.LUT R3, R203, UR39, R3, 0x96, !PT ;  /* 0x00000027cb037c12 */ /* 0x000fe4000f8e9603 */
[----:B------:R-:W-:Y:S01]  /*a540*/  FMNMX.FTZ R4, R168, R5, !PT ;  /* 0x00000005a8047209 */ /* 0x000fe20007810000 */
[----:B------:R-:W1:Y:S01]  /*a550*/  SHFL.BFLY PT, R7, R8, 0x2, 0x1f ;  /* 0x0c401f0008077f89 */ /* 0x000e6200000e0000 */
[----:B------:R-:W-:Y:S01]  /*a560*/  LOP3.LUT R202, R25, R173, RZ, 0x3c, !PT ;  /* 0x000000ad19ca7212 */ /* 0x000fe200078e3cff */
[----:B------:R-:W-:Y:S01]  /*a570*/  IMAD.WIDE.U32 R10, R3, -0x326172a9, RZ ;  /* 0xcd9e8d57030a7825 */ /* 0x000fe200078e00ff */
[----:B------:R-:W-:-:S03]  /*a580*/  FMNMX.FTZ R5, R169, R4, !PT ;  /* 0x00000004a9057209 */ /* 0x000fc60007810000 */
[----:B------:R-:W-:Y:S01]  /*a590*/  IMAD R202, R202, -0x2daee0ad, RZ ;  /* 0xd2511f53caca7824 */ /* 0x000fe200078e02ff */
[----:B------:R-:W-:Y:S01]  /*a5a0*/  LOP3.LUT R6, R11, UR16, R24, 0x96, !PT ;  /* 0x000000100b067c12 */ /* 0x000fe2000f8e9618 */
[----:B------:R-:W2:Y:S01]  /*a5b0*/  SHFL.BFLY PT, R4, R5, 0x2, 0x1f ;  /* 0x0c401f0005047f89 */ /* 0x000ea200000e0000 */
[----:B------:R-:W-:-:S03]  /*a5c0*/  LOP3.LUT R3, R179, UR14, R10, 0x96, !PT ;  /* 0x0000000eb3037c12 */ /* 0x000fc6000f8e960a */
[----:B------:R-:W-:-:S04]  /*a5d0*/  IMAD.WIDE.U32 R186, R6, -0x2daee0ad, RZ ;  /* 0xd2511f5306ba7825 */ /* 0x000fc800078e00ff */
[----:B------:R-:W-:Y:S01]  /*a5e0*/  IMAD.WIDE.U32 R26, R3, -0x2daee0ad, RZ ;  /* 0xd2511f53031a7825 */ /* 0x000fe200078e00ff */
[----:B------:R-:W-:-:S04]  /*a5f0*/  LOP3.LUT R3, R187, UR13, R202, 0x96, !PT ;  /* 0x0000000dbb037c12 */ /* 0x000fc8000f8e96ca */
[----:B------:R-:W-:Y:S01]  /*a600*/  LOP3.LUT R186, R27, UR11, R186, 0x96, !PT ;  /* 0x0000000b1bba7c12 */ /* 0x000fe2000f8e96ba */
[----:B------:R-:W-:Y:S01]  /*a610*/  IMAD.WIDE.U32 R24, R3, -0x326172a9, RZ ;  /* 0xcd9e8d5703187825 */ /* 0x000fe200078e00ff */
[----:B-1----:R-:W-:-:S03]  /*a620*/  FMNMX.FTZ R7, R8, R7, !PT ;  /* 0x0000000708077209 */ /* 0x002fc60007810000 */
[----:B------:R-:W-:Y:S01]  /*a630*/  IMAD.WIDE.U32 R186, R186, -0x326172a9, RZ ;  /* 0xcd9e8d57baba7825 */ /* 0x000fe200078e00ff */
[----:B------:R-:W-:Y:S01]  /*a640*/  LOP3.LUT R3, R25, UR12, R178, 0x96, !PT ;  /* 0x0000000c19037c12 */ /* 0x000fe2000f8e96b2 */
[----:B------:R-:W1:Y:S03]  /*a650*/  SHFL.BFLY PT, R164, R7, 0x1, 0x1f ;  /* 0x0c201f0007a47f89 */ /* 0x000e6600000e0000 */
[----:B------:R-:W-:Y:S01]  /*a660*/  LOP3.LUT R24, R187, UR10, R24, 0x96, !PT ;  /* 0x0000000abb187c12 */ /* 0x000fe2000f8e9618 */
[----:B------:R-:W-:Y:S01]  /*a670*/  IMAD.WIDE.U32 R8, R3, -0x2daee0ad, RZ ;  /* 0xd2511f5303087825 */ /* 0x000fe200078e00ff */
[----:B--2---:R-:W-:-:S03]  /*a680*/  FMNMX.FTZ R4, R5, R4, !PT ;  /* 0x0000000405047209 */ /* 0x004fc60007810000 */
[----:B------:R-:W-:Y:S01]  /*a690*/  IMAD.WIDE.U32 R24, R24, -0x2daee0ad, RZ ;  /* 0xd2511f5318187825 */ /* 0x000fe200078e00ff */
[----:B------:R-:W-:Y:S01]  /*a6a0*/  LOP3.LUT R26, R9, UR9, R26, 0x96, !PT ;  /* 0x00000009091a7c12 */ /* 0x000fe2000f8e961a */
[----:B------:R-:W2:Y:S03]  /*a6b0*/  SHFL.BFLY PT, R3, R4, 0x1, 0x1f ;  /* 0x0c201f0004037f89 */ /* 0x000ea600000e0000 */
[----:B------:R-:W-:Y:S01]  /*a6c0*/  LOP3.LUT R8, R25, UR7, R8, 0x96, !PT ;  /* 0x0000000719087c12 */ /* 0x000fe2000f8e9608 */
[----:B------:R-:W-:-:S04]  /*a6d0*/  IMAD.WIDE.U32 R26, R26, -0x326172a9, RZ ;  /* 0xcd9e8d571a1a7825 */ /* 0x000fc800078e00ff */
[----:B------:R-:W-:-:S05]  /*a6e0*/  IMAD.WIDE.U32 R8, R8, -0x326172a9, RZ ;  /* 0xcd9e8d5708087825 */ /* 0x000fca00078e00ff */
[C---:B------:R-:W-:Y:S02]  /*a6f0*/  LOP3.LUT R5, R8.reuse, 0xffff, RZ, 0xc0, !PT ;  /* 0x0000ffff08057812 */ /* 0x040fe400078ec0ff */
[----:B------:R-:W-:Y:S02]  /*a700*/  LOP3.LUT R6, R8, 0xff, RZ, 0xc0, !PT ;  /* 0x000000ff08067812 */ /* 0x000fe400078ec0ff */
[----:B------:R-:W-:Y:S02]  /*a710*/  SHF.R.U32.HI R5, RZ, 0x8, R5 ;  /* 0x00000008ff057819 */ /* 0x000fe40000011605 */
[----:B------:R-:W-:Y:S02]  /*a720*/  SHF.R.U32.HI R10, RZ, 0x10, R8 ;  /* 0x00000010ff0a7819 */ /* 0x000fe40000011608 */
[----:B------:R-:W-:Y:S02]  /*a730*/  PRMT R6, R6, 0x5410, R5 ;  /* 0x0000541006067816 */ /* 0x000fe40000000005 */
[----:B------:R-:W-:-:S02]  /*a740*/  LOP3.LUT R10, R10, 0xff, RZ, 0xc0, !PT ;  /* 0x000000ff0a0a7812 */ /* 0x000fc400078ec0ff */
[----:B------:R-:W-:Y:S01]  /*a750*/  SHF.R.U32.HI R5, RZ, 0x18, R8 ;  /* 0x00000018ff057819 */ /* 0x000fe20000011608 */
[----:B------:R-:W-:Y:S01]  /*a760*/  HSET2.LE.AND R6, R6, R247, PT ;  /* 0x000000f706067233 */ /* 0x000fe20003803000 */
[----:B-1----:R-:W-:Y:S02]  /*a770*/  FMNMX.FTZ R164, R7, R164, !PT ;  /* 0x000000a407a47209 */ /* 0x002fe40007810000 */
[----:B------:R-:W-:Y:S02]  /*a780*/  PRMT R10, R10, 0x5410, R5 ;  /* 0x000054100a0a7816 */ /* 0x000fe40000000005 */
[----:B------:R-:W-:Y:S01]  /*a790*/  LOP3.LUT R5, R9, UR17, R26, 0x96, !PT ;  /* 0x0000001109057c12 */ /* 0x000fe2000f8e961a */
[----:B------:R-:W-:Y:S01]  /*a7a0*/  FMUL.FTZ R185, R164, c[0x0][0x23c] ;  /* 0x00008f00a4b97a20 */ /* 0x000fe20000410000 */
[----:B--2---:R-:W-:Y:S02]  /*a7b0*/  FMNMX.FTZ R3, R4, R3, !PT ;  /* 0x0000000304037209 */ /* 0x004fe40007810000 */
[----:B------:R-:W-:-:S02]  /*a7c0*/  FSETP.NEU.FTZ.AND P6, PT, R164, -INF , PT ;  /* 0xff800000a400780b */ /* 0x000fc40003fdd000 */
[----:B------:R-:W-:Y:S01]  /*a7d0*/  LOP3.LUT R4, R5, 0xffff, RZ, 0xc0, !PT ;  /* 0x0000ffff05047812 */ /* 0x000fe200078ec0ff */
[----:B------:R-:W-:Y:S01]  /*a7e0*/  FMUL.FTZ R170, R3, c[0x0][0x23c] ;  /* 0x00008f0003aa7a20 */ /* 0x000fe20000410000 */
[----:B------:R-:W-:Y:S02]  /*a7f0*/  FSEL R185, R185, RZ, P6 ;  /* 0x000000ffb9b97208 */ /* 0x000fe40003000000 */
[----:B------:R-:W-:Y:S02]  /*a800*/  SHF.R.U32.HI R4, RZ, 0x8, R4 ;  /* 0x00000008ff047819 */ /* 0x000fe40000011604 */
        /* <DEDUP_REMOVED lines=9> */
[--C-:B------:R-:W-:Y:S01]  /*a8a0*/  FFMA.FTZ R32, R32, c[0x0][0x23c], -R185.reuse ;  /* 0x00008f0020207a23 */ /* 0x100fe200000108b9 */
[----:B------:R-:W-:Y:S01]  /*a8b0*/  FSEL R5, R3, RZ, P1 ;  /* 0x000000ff03057208 */ /* 0x000fe20000800000 */
[----:B------:R-:W-:Y:S01]  /*a8c0*/  HSET2.LE.AND R4, R4, R247, PT ;  /* 0x000000f704047233 */ /* 0x000fe20003803000 */
[----:B------:R-:W-:Y:S01]  /*a8d0*/  FSEL R170, R170, RZ, P1 ;  /* 0x000000ffaaaa7208 */ /* 0x000fe20000800000 */
[----:B------:R-:W-:Y:S01]  /*a8e0*/  FFMA.FTZ R193, R16, c[0x0][0x23c], -R185 ;  /* 0x00008f0010c17a23 */ /* 0x000fe200000108b9 */
[----:B------:R-:W-:Y:S01]  /*a8f0*/  FSEL R9, R164, RZ, P6 ;  /* 0x000000ffa4097208 */ /* 0x000fe20003000000 */
[----:B------:R-:W-:Y:S01]  /*a900*/  FADD.FTZ R5, R0, -R5 ;  /* 0x8000000500057221 */ /* 0x000fe20000010000 */
[----:B------:R-:W1:Y:S01]  /*a910*/  MUFU.EX2 R30, R30 ;  /* 0x0000001e001e7308 */ /* 0x000e620000000800 */
[--C-:B------:R-:W-:Y:S01]  /*a920*/  FFMA.FTZ R29, R13, c[0x0][0x23c], -R170.reuse ;  /* 0x00008f000d1d7a23 */ /* 0x100fe200000108aa */
[----:B------:R-:W-:Y:S01]  /*a930*/  LOP3.LUT R7, R7, 0xff, RZ, 0xc0, !PT ;  /* 0x000000ff07077812 */ /* 0x000fe200078ec0ff */
[----:B------:R-:W-:Y:S01]  /*a940*/  FFMA.FTZ R28, R15, c[0x0][0x23c], -R170 ;  /* 0x00008f000f1c7a23 */ /* 0x000fe200000108aa */
[----:B------:R-:W-:Y:S01]  /*a950*/  LOP3.LUT R26, R27, UR8, R186, 0x96, !PT ;  /* 0x000000081b1a7c12 */ /* 0x000fe2000f8e96ba */
[----:B------:R-:W-:Y:S01]  /*a960*/  FFMA.FTZ R33, R33, c[0x0][0x23c], -R170 ;  /* 0x00008f0021217a23 */ /* 0x000fe200000108aa */
[----:B------:R-:W-:Y:S01]  /*a970*/  PRMT R8, R7, 0x5410, R8 ;  /* 0x0000541007087816 */ /* 0x000fe20000000008 */
[----:B------:R-:W-:Y:S01]  /*a980*/  FFMA.FTZ R0, R35, c[0x0][0x23c], -R170 ;  /* 0x00008f0023007a23 */ /* 0x000fe200000108aa */
[----:B------:R-:W-:Y:S01]  /*a990*/  MUFU.EX2 R34, R34 ;  /* 0x0000002200227308 */ /* 0x000fe20000000800 */
[----:B------:R-:W-:Y:S01]  /*a9a0*/  FADD.FTZ R9, R2, -R9 ;  /* 0x8000000902097221 */ /* 0x000fe20000010000 */
[----:B------:R-:W2:Y:S01]  /*a9b0*/  LDSM.16.MT88.4 R12, [R224+0x18000] ;  /* 0x01800000e00c783b */ /* 0x000ea20000004200 */
[----:B------:R-:W-:-:S04]  /*a9c0*/  IMAD.WIDE.U32 R26, R26, -0x2daee0ad, RZ ;  /* 0xd2511f531a1a7825 */ /* 0x000fc800078e00ff */
[----:B------:R-:W-:Y:S01]  /*a9d0*/  FMUL.FTZ R35, R9, c[0x0][0x23c] ;  /* 0x00008f0009237a20 */ /* 0x000fe20000410000 */
[----:B------:R-:W-:Y:S01]  /*a9e0*/  MUFU.EX2 R29, R29 ;  /* 0x0000001d001d7308 */ /* 0x000fe20000000800 */
[----:B-1----:R-:W-:Y:S01]  /*a9f0*/  F2FP.BF16.PACK_AB R7, R30, R31 ;  /* 0x0000001f1e07723e */ /* 0x002fe200000010ff */
[--C-:B------:R-:W-:Y:S02]  /*aa00*/  FFMA.FTZ R192, R18, c[0x0][0x23c], -R185.reuse ;  /* 0x00008f0012c07a23 */ /* 0x100fe400000108b9 */
[--C-:B------:R-:W-:Y:S01]  /*aa10*/  FFMA.FTZ R191, R17, c[0x0][0x23c], -R170.reuse ;  /* 0x00008f0011bf7a23 */ /* 0x100fe200000108aa */
[----:B------:R-:W-:Y:S01]  /*aa20*/  LOP3.LUT R6, R6, R7, RZ, 0xc0, !PT ;  /* 0x0000000706067212 */ /* 0x000fe200078ec0ff */
[----:B------:R-:W-:Y:S01]  /*aa30*/  HSET2.LE.AND R7, R10, R247, PT ;  /* 0x000000f70a077233 */ /* 0x000fe20003803000 */
[----:B------:R-:W-:Y:S01]  /*aa40*/  FFMA.FTZ R190, R19, c[0x0][0x23c], -R170 ;  /* 0x00008f0013be7a23 */ /* 0x000fe200000108aa */
[----:B------:R-:W1:Y:S01]  /*aa50*/  MUFU.EX2 R28, R28 ;  /* 0x0000001c001c7308 */ /* 0x000e620000000800 */
[----:B------:R-:W-:Y:S01]  /*aa60*/  LDSM.16.MT88.4 R16, [R222+0x18800] ;  /* 0x01880000de10783b */ /* 0x000fe20000004200 */
[----:B------:R-:W-:-:S02]  /*aa70*/  FFMA.FTZ R189, R20, c[0x0][0x23c], -R185 ;  /* 0x00008f0014bd7a23 */ /* 0x000fc400000108b9 */
[----:B------:R-:W-:Y:S02]  /*aa80*/  FFMA.FTZ R188, R22, c[0x0][0x23c], -R185 ;  /* 0x00008f0016bc7a23 */ /* 0x000fe400000108b9 */
[--C-:B------:R-:W-:Y:S02]  /*aa90*/  FFMA.FTZ R187, R21, c[0x0][0x23c], -R170.reuse ;  /* 0x00008f0015bb7a23 */ /* 0x100fe400000108aa */
[----:B------:R3:W4:Y:S01]  /*aaa0*/  MUFU.EX2 R2, R32 ;  /* 0x0000002000027308 */ /* 0x0007220000000800 */
[--C-:B------:R-:W-:Y:S02]  /*aab0*/  FFMA.FTZ R186, R23, c[0x0][0x23c], -R170.reuse ;  /* 0x00008f0017ba7a23 */ /* 0x100fe400000108aa */
[----:B------:R-:W-:Y:S01]  /*aac0*/  LDSM.16.MT88.4 R20, [R224+0x18800] ;  /* 0x01880000e014783b */ /* 0x000fe20000004200 */
[----:B------:R-:W-:-:S04]  /*aad0*/  FFMA.FTZ R197, R197, c[0x0][0x23c], -R170 ;  /* 0x00008f00c5c57a23 */ /* 0x000fc800000108aa */
[----:B------:R-:W-:Y:S01]  /*aae0*/  MUFU.EX2 R33, R33 ;  /* 0x0000002100217308 */ /* 0x000fe20000000800 */
[----:B-1----:R-:W-:-:S04]  /*aaf0*/  F2FP.BF16.PACK_AB R10, R28, R29 ;  /* 0x0000001d1c0a723e */ /* 0x002fc800000010ff */
[----:B------:R-:W-:-:S03]  /*ab00*/  LOP3.LUT R7, R7, R10, RZ, 0xc0, !PT ;  /* 0x0000000a07077212 */ /* 0x000fc600078ec0ff */
[----:B------:R-:W1:Y:S01]  /*ab10*/  MUFU.EX2 R0, R0 ;  /* 0x0000000000007308 */ /* 0x000e620000000800 */
[----:B---3--:R-:W-:Y:S01]  /*ab20*/  FMUL.FTZ R32, R5, c[0x0][0x23c] ;  /* 0x00008f0005207a20 */ /* 0x008fe20000410000 */
[----:B------:R-:W-:Y:S01]  /*ab30*/  HSET2.LE.AND R5, R8, R247, PT ;  /* 0x000000f708057233 */ /* 0x000fe20003803000 */
[----:B----4-:R-:W-:-:S04]  /*ab40*/  F2FP.BF16.PACK_AB R9, R2, R34 ;  /* 0x000000220209723e */ /* 0x010fc800000010ff */
[----:B------:R-:W-:Y:S01]  /*ab50*/  LOP3.LUT R4, R4, R9, RZ, 0xc0, !PT ;  /* 0x0000000904047212 */ /* 0x000fe200078ec0ff */
[----:B------:R-:W3:Y:S01]  /*ab60*/  MUFU.EX2 R35, R35 ;  /* 0x0000002300237308 */ /* 0x000ee20000000800 */
[----:B-1----:R-:W-:-:S07]  /*ab70*/  F2FP.BF16.PACK_AB R8, R0, R33 ;  /* 0x000000210008723e */ /* 0x002fce00000010ff */
[----:B------:R-:W1:Y:S01]  /*ab80*/  MUFU.EX2 R32, R32 ;  /* 0x0000002000207308 */ /* 0x000e620000000800 */
        /* <DEDUP_REMOVED lines=9> */
[-C--:B-1----:R-:W-:Y:S02]  /*ac20*/  FMUL.FTZ R162, R162, R32.reuse ;  /* 0x00000020a2a27220 */ /* 0x082fe40000410000 */
[----:B------:R-:W-:-:S02]  /*ac30*/  FMUL.FTZ R163, R163, R32 ;  /* 0x00000020a3a37220 */ /* 0x000fc40000410000 */
[-C--:B------:R-:W-:Y:S02]  /*ac40*/  FMUL.FTZ R158, R158, R32.reuse ;  /* 0x000000209e9e7220 */ /* 0x080fe40000410000 */
[-C--:B------:R-:W-:Y:S01]  /*ac50*/  FMUL.FTZ R159, R159, R32.reuse ;  /* 0x000000209f9f7220 */ /* 0x080fe20000410000 */
[----:B------:R-:W-:Y:S01]  /*ac60*/  MUFU.EX2 R189, R189 ;  /* 0x000000bd00bd7308 */ /* 0x000fe20000000800 */
[-C--:B------:R-:W-:Y:S01]  /*ac70*/  FMUL.FTZ R153, R153, R35.reuse ;  /* 0x0000002399997220 */ /* 0x080fe20000410000 */
[C---:B--2---:R-:W-:Y:S01]  /*ac80*/  HMMA.16816.F32.BF16 R160, R4.reuse, R12, R160 ;  /* 0x0000000c04a0723c */ /* 0x044fe200000418a0 */
[-C--:B------:R-:W-:Y:S02]  /*ac90*/  FMUL.FTZ R154, R154, R32.reuse ;  /* 0x000000209a9a7220 */ /* 0x080fe40000410000 */
[-C--:B------:R-:W-:Y:S02]  /*aca0*/  FMUL.FTZ R155, R155, R32.reuse ;  /* 0x000000209b9b7220 */ /* 0x080fe40000410000 */
[-C--:B------:R-:W-:Y:S01]  /*acb0*/  FMUL.FTZ R148, R148, R35.reuse ;  /* 0x0000002394947220 */ /* 0x080fe20000410000 */
[----:B------:R-:W1:Y:S01]  /*acc0*/  MUFU.EX2 R188, R188 ;  /* 0x000000bc00bc7308 */ /* 0x000e620000000800 */
[----:B------:R-:W-:Y:S01]  /*acd0*/  FMUL.FTZ R149, R149, R35 ;  /* 0x0000002395957220 */ /* 0x000fe20000410000 */
[----:B------:R-:W-:Y:S01]  /*ace0*/  HMMA.16816.F32.BF16 R156, R4, R14, R156 ;  /* 0x0000000e049c723c */ /* 0x000fe2000004189c */
[-C--:B------:R-:W-:Y:S01]  /*acf0*/  FMUL.FTZ R150, R150, R32.reuse ;  /* 0x0000002096967220 */ /* 0x080fe20000410000 */
[----:B------:R-:W2:Y:S01]  /*ad00*/  LDSM.16.MT88.4 R12, [R221+0x18000] ;  /* 0x01800000dd0c783b */ /* 0x000ea20000004200 */
[----:B------:R-:W-:-:S02]  /*ad10*/  FMUL.FTZ R151, R151, R32 ;  /* 0x0000002097977220 */ /* 0x000fc40000410000 */
[-C--:B------:R-:W-:Y:S01]  /*ad20*/  FMUL.FTZ R144, R144, R35.reuse ;  /* 0x0000002390907220 */ /* 0x080fe20000410000 */
[----:B------:R-:W-:Y:S01]  /*ad30*/  MUFU.EX2 R191, R191 ;  /* 0x000000bf00bf7308 */ /* 0x000fe20000000800 */
[-C--:B------:R-:W-:Y:S02]  /*ad40*/  FMUL.FTZ R145, R145, R35.reuse ;  /* 0x0000002391917220 */ /* 0x080fe40000410000 */
[-C--:B------:R-:W-:Y:S01]  /*ad50*/  FMUL.FTZ R146, R146, R32.reuse ;  /* 0x0000002092927220 */ /* 0x080fe20000410000 */
[----:B----4-:R-:W-:Y:S01]  /*ad60*/  HMMA.16816.F32.BF16 R152, R4, R8, R152 ;  /* 0x000000080498723c */ /* 0x010fe20000041898 */
[----:B------:R-:W-:Y:S02]  /*ad70*/  FMUL.FTZ R147, R147, R32 ;  /* 0x0000002093937220 */ /* 0x000fe40000410000 */
[-C--:B------:R-:W-:Y:S01]  /*ad80*/  FMUL.FTZ R140, R140, R35.reuse ;  /* 0x000000238c8c7220 */ /* 0x080fe20000410000 */
[----:B------:R-:W4:Y:S01]  /*ad90*/  MUFU.EX2 R190, R190 ;  /* 0x000000be00be7308 */ /* 0x000f220000000800 */
[----:B------:R-:W-:-:S02]  /*ada0*/  FMUL.FTZ R141, R141, R35 ;  /* 0x000000238d8d7220 */ /* 0x000fc40000410000 */
[-C--:B------:R-:W-:Y:S01]  /*adb0*/  FMUL.FTZ R142, R142, R32.reuse ;  /* 0x000000208e8e7220 */ /* 0x080fe20000410000 */
[----:B------:R-:W-:Y:S01]  /*adc0*/  HMMA.16816.F32.BF16 R148, R4, R10, R148 ;  /* 0x0000000a0494723c */ /* 0x000fe20000041894 */
[----:B------:R-:W5:Y:S01]  /*add0*/  LDSM.16.MT88.4 R8, [R220+0x18000] ;  /* 0x01800000dc08783b */ /* 0x000f620000004200 */
[-C--:B------:R-:W-:Y:S02]  /*ade0*/  FMUL.FTZ R143, R143, R32.reuse ;  /* 0x000000208f8f7220 */ /* 0x080fe40000410000 */
[-C--:B------:R-:W-:Y:S01]  /*adf0*/  FMUL.FTZ R136, R136, R35.reuse ;  /* 0x0000002388887220 */ /* 0x080fe20000410000 */
[----:B------:R-:W-:Y:S01]  /*ae00*/  MUFU.EX2 R187, R187 ;  /* 0x000000bb00bb7308 */ /* 0x000fe20000000800 */
[----:B------:R-:W-:Y:S02]  /*ae10*/  FMUL.FTZ R137, R137, R35 ;  /* 0x0000002389897220 */ /* 0x000fe40000410000 */
        /* <DEDUP_REMOVED lines=21> */
[C---:B-----5:R-:W-:Y:S01]  /*af70*/  HMMA.16816.F32.BF16 R136, R4.reuse, R8, R136 ;  /* 0x000000080488723c */ /* 0x060fe20000041888 */
[-C--:B------:R-:W-:Y:S02]  /*af80*/  FMUL.FTZ R46, R46, R32.reuse ;  /* 0x000000202e2e7220 */ /* 0x080fe40000410000 */
[-C--:B------:R-:W-:Y:S02]  /*af90*/  FMUL.FTZ R47, R47, R32.reuse ;  /* 0x000000202f2f7220 */ /* 0x080fe40000410000 */
[-C--:B------:R-:W-:Y:S02]  /*afa0*/  FMUL.FTZ R48, R48, R35.reuse ;  /* 0x0000002330307220 */ /* 0x080fe40000410000 */
[----:B------:R-:W-:Y:S01]  /*afb0*/  FMUL.FTZ R49, R49, R35 ;  /* 0x0000002331317220 */ /* 0x000fe20000410000 */
[----:B------:R-:W-:Y:S01]  /*afc0*/  HMMA.16816.F32.BF16 R132, R4, R10, R132 ;  /* 0x0000000a0484723c */ /* 0x000fe20000041884 */
[----:B------:R-:W5:Y:S01]  /*afd0*/  LDSM.16.MT88.4 R8, [R222+0x1a000] ;  /* 0x01a00000de08783b */ /* 0x000f620000004200 */
        /* <DEDUP_REMOVED lines=11> */
[----:B--2---:R-:W-:Y:S01]  /*b090*/  HMMA.16816.F32.BF16 R36, R4, R12, R36 ;  /* 0x0000000c0424723c */ /* 0x004fe20000041824 */
[----:B------:R-:W-:Y:S02]  /*b0a0*/  FMUL.FTZ R61, R61, R35 ;  /* 0x000000233d3d7220 */ /* 0x000fe40000410000 */
[----:B------:R-:W-:-:S02]  /*b0b0*/  FMUL.FTZ R62, R62, R32 ;  /* 0x000000203e3e7220 */ /* 0x000fc40000410000 */
[-C--:B------:R-:W-:Y:S02]  /*b0c0*/  FMUL.FTZ R63, R63, R32.reuse ;  /* 0x000000203f3f7220 */ /* 0x080fe40000410000 */
[-C--:B------:R-:W-:Y:S01]  /*b0d0*/  FMUL.FTZ R64, R64, R35.reuse ;  /* 0x0000002340407220 */ /* 0x080fe20000410000 */
[C---:B------:R-:W-:Y:S01]  /*b0e0*/  HMMA.16816.F32.BF16 R40, R4.reuse, R14, R40 ;  /* 0x0000000e0428723c */ /* 0x040fe20000041828 */
[----:B------:R-:W2:Y:S01]  /*b0f0*/  LDSM.16.MT88.4 R12, [R221+0x1a000] ;  /* 0x01a00000dd0c783b */ /* 0x000ea20000004200 */
[-C--:B------:R-:W-:Y:S02]  /*b100*/  FMUL.FTZ R65, R65, R35.reuse ;  /* 0x0000002341417220 */ /* 0x080fe40000410000 */
[-C--:B------:R-:W-:Y:S02]  /*b110*/  FMUL.FTZ R66, R66, R32.reuse ;  /* 0x0000002042427220 */ /* 0x080fe40000410000 */
[----:B------:R-:W-:Y:S02]  /*b120*/  FMUL.FTZ R67, R67, R32 ;  /* 0x0000002043437220 */ /* 0x000fe40000410000 */
[-C--:B------:R-:W-:Y:S01]  /*b130*/  FMUL.FTZ R68, R68, R35.reuse ;  /* 0x0000002344447220 */ /* 0x080fe20000410000 */
[----:B-----5:R-:W-:Y:S01]  /*b140*/  HMMA.16816.F32.BF16 R44, R4, R8, R44 ;  /* 0x00000008042c723c */ /* 0x020fe2000004182c */
[----:B------:R-:W-:-:S02]  /*b150*/  FMUL.FTZ R69, R69, R35 ;  /* 0x0000002345457220 */ /* 0x000fc40000410000 */
[-C--:B------:R-:W-:Y:S02]  /*b160*/  FMUL.FTZ R70, R70, R32.reuse ;  /* 0x0000002046467220 */ /* 0x080fe40000410000 */
[-C--:B------:R-:W-:Y:S02]  /*b170*/  FMUL.FTZ R71, R71, R32.reuse ;  /* 0x0000002047477220 */ /* 0x080fe40000410000 */
[-C--:B------:R-:W-:Y:S01]  /*b180*/  FMUL.FTZ R72, R72, R35.reuse ;  /* 0x0000002348487220 */ /* 0x080fe20000410000 */
[----:B------:R-:W-:Y:S01]  /*b190*/  HMMA.16816.F32.BF16 R48, R4, R10, R48 ;  /* 0x0000000a0430723c */ /* 0x000fe20000041830 */
[----:B------:R-:W5:Y:S01]  /*b1a0*/  LDSM.16.MT88.4 R8, [R220+0x1a000] ;  /* 0x01a00000dc08783b */ /* 0x000f620000004200 */
        /* <DEDUP_REMOVED lines=27> */
[----:B------:R-:W-:Y:S01]  /*b360*/  HMMA.16816.F32.BF16 R64, R4, R10, R64 ;  /* 0x0000000a0440723c */ /* 0x000fe20000041840 */
[----:B------:R-:W5:Y:S01]  /*b370*/  LDSM.16.MT88.4 R8, [R222+0x1c000] ;  /* 0x01c00000de08783b */ /* 0x000f620000004200 */
        /* <DEDUP_REMOVED lines=22> */
[C---:B-----5:R-:W-:Y:S01]  /*b4e0*/  HMMA.16816.F32.BF16 R76, R4.reuse, R8, R76 ;  /* 0x00000008044c723c */ /* 0x060fe2000004184c */
[-C--:B------:R-:W-:Y:S02]  /*b4f0*/  FMUL.FTZ R115, R115, R32.reuse ;  /* 0x0000002073737220 */ /* 0x080fe40000410000 */
[-C--:B------:R-:W-:Y:S02]  /*b500*/  FMUL.FTZ R116, R116, R35.reuse ;  /* 0x0000002374747220 */ /* 0x080fe40000410000 */
[----:B------:R-:W-:Y:S02]  /*b510*/  FMUL.FTZ R117, R117, R35 ;  /* 0x0000002375757220 */ /* 0x000fe40000410000 */
[-C--:B------:R-:W-:Y:S01]  /*b520*/  FMUL.FTZ R118, R118, R32.reuse ;  /* 0x0000002076767220 */ /* 0x080fe20000410000 */
[----:B------:R-:W-:Y:S01]  /*b530*/  HMMA.16816.F32.BF16 R80, R4, R10, R80 ;  /* 0x0000000a0450723c */ /* 0x000fe20000041850 */
[----:B------:R-:W5:Y:S01]  /*b540*/  LDSM.16.MT88.4 R8, [R220+0x1c000] ;  /* 0x01c00000dc08783b */ /* 0x000f620000004200 */
        /* <DEDUP_REMOVED lines=11> */
[----:B--2---:R-:W-:Y:S01]  /*b600*/  HMMA.16816.F32.BF16 R84, R4, R12, R84 ;  /* 0x0000000c0454723c */ /* 0x004fe20000041854 */
[-C--:B------:R-:W-:Y:S02]  /*b610*/  FMUL.FTZ R130, R130, R32.reuse ;  /* 0x0000002082827220 */ /* 0x080fe40000410000 */
[----:B------:R-:W-:-:S02]  /*b620*/  FMUL.FTZ R131, R131, R32 ;  /* 0x0000002083837220 */ /* 0x000fc40000410000 */
[----:B------:R-:W-:Y:S02]  /*b630*/  FFMA.FTZ R35, R167, R35, R34 ;  /* 0x00000023a7237223 */ /* 0x000fe40000010022 */
[----:B------:R-:W-:Y:S01]  /*b640*/  FFMA.FTZ R33, R166, R32, R33 ;  /* 0x00000020a6217223 */ /* 0x000fe20000010021 */
[C---:B------:R-:W-:Y:S01]  /*b650*/  HMMA.16816.F32.BF16 R88, R4.reuse, R14, R88 ;  /* 0x0000000e0458723c */ /* 0x040fe20000041858 */
[----:B------:R-:W2:Y:S01]  /*b660*/  LDSM.16.MT88.4 R12, [R224+0x1e000] ;  /* 0x01e00000e00c783b */ /* 0x000ea20000004200 */
[----:B------:R-:W-:Y:S02]  /*b670*/  FADD.FTZ R2, R2, R35 ;  /* 0x0000002302027221 */ /* 0x000fe40000010000 */
[----:B------:R-:W-:Y:S02]  /*b680*/  FADD.FTZ R0, R0, R33 ;  /* 0x0000002100007221 */ /* 0x000fe40000010000 */
[----:B------:R-:W-:Y:S01]  /*b690*/  FADD.FTZ R31, R31, R2 ;  /* 0x000000021f1f7221 */ /* 0x000fe20000010000 */
[----:B------:R-:W-:Y:S01]  /*b6a0*/  MOV R2, R164 ;  /* 0x000000a400027202 */ /* 0x000fe20000000f00 */
[----:B------:R-:W-:Y:S01]  /*b6b0*/  FADD.FTZ R29, R29, R0 ;  /* 0x000000001d1d7221 */ /* 0x000fe20000010000 */
[----:B-----5:R-:W-:Y:S01]  /*b6c0*/  HMMA.16816.F32.BF16 R92, R4, R8, R92 ;  /* 0x00000008045c723c */ /* 0x020fe2000004185c */
[----:B------:R-:W-:-:S02]  /*b6d0*/  FADD.FTZ R30, R30, R31 ;  /* 0x0000001f1e1e7221 */ /* 0x000fc40000010000 */
[----:B------:R-:W-:-:S05]  /*b6e0*/  FADD.FTZ R28, R28, R29 ;  /* 0x0000001d1c1c7221 */ /* 0x000fca0000010000 */
[C---:B------:R-:W-:Y:S01]  /*b6f0*/  HMMA.16816.F32.BF16 R96, R4.reuse, R10, R96 ;  /* 0x0000000a0460723c */ /* 0x040fe20000041860 */
[----:B------:R-:W5:Y:S07]  /*b700*/  LDSM.16.MT88.4 R8, [R222+0x1e000] ;  /* 0x01e00000de08783b */ /* 0x000f6e0000004200 */
[C---:B--2---:R-:W-:Y:S08]  /*b710*/  HMMA.16816.F32.BF16 R100, R4.reuse, R12, R100 ;  /* 0x0000000c0464723c */ /* 0x044ff00000041864 */
[C---:B------:R-:W-:Y:S01]  /*b720*/  HMMA.16816.F32.BF16 R104, R4.reuse, R14, R104 ;  /* 0x0000000e0468723c */ /* 0x040fe20000041868 */
[----:B------:R-:W2:Y:S07]  /*b730*/  LDSM.16.MT88.4 R12, [R221+0x1e000] ;  /* 0x01e00000dd0c783b */ /* 0x000eae0000004200 */
[C---:B-----5:R-:W-:Y:S08]  /*b740*/  HMMA.16816.F32.BF16 R108, R4.reuse, R8, R108 ;  /* 0x00000008046c723c */ /* 0x060ff0000004186c */
[C---:B------:R-:W-:Y:S01]  /*b750*/  HMMA.16816.F32.BF16 R112, R4.reuse, R10, R112 ;  /* 0x0000000a0470723c */ /* 0x040fe20000041870 */
[----:B------:R-:W5:Y:S07]  /*b760*/  LDSM.16.MT88.4 R8, [R220+0x1e000] ;  /* 0x01e00000dc08783b */ /* 0x000f6e0000004200 */
[C---:B--2---:R-:W-:Y:S08]  /*b770*/  HMMA.16816.F32.BF16 R116, R4.reuse, R12, R116 ;  /* 0x0000000c0474723c */ /* 0x044ff00000041874 */
[C---:B------:R-:W-:Y:S01]  /*b780*/  HMMA.16816.F32.BF16 R120, R4.reuse, R14, R120 ;  /* 0x0000000e0478723c */ /* 0x040fe20000041878 */
[----:B------:R-:W2:Y:S07]  /*b790*/  LDSM.16.MT88.4 R12, [R220+0x18800] ;  /* 0x01880000dc0c783b */ /* 0x000eae0000004200 */
[C---:B-----5:R-:W-:Y:S07]  /*b7a0*/  HMMA.16816.F32.BF16 R124, R4.reuse, R8, R124 ;  /* 0x00000008047c723c */ /* 0x060fee000004187c */
[----:B------:R-:W-:Y:S01]  /*b7b0*/  SHF.R.U32.HI R9, RZ, 0x10, R26 ;  /* 0x00000010ff097819 */ /* 0x000fe2000001161a */
[----:B------:R-:W-:Y:S03]  /*b7c0*/  HMMA.16816.F32.BF16 R128, R4, R10, R128 ;  /* 0x0000000a0480723c */ /* 0x000fe60000041880 */
[----:B------:R-:W-:-:S04]  /*b7d0*/  LOP3.LUT R9, R9, 0xff, RZ, 0xc0, !PT ;  /* 0x000000ff09097812 */ /* 0x000fc800078ec0ff */
[C---:B------:R-:W-:Y:S02]  /*b7e0*/  LOP3.LUT R5, R26.reuse, 0xffff, RZ, 0xc0, !PT ;  /* 0x0000ffff1a057812 */ /* 0x040fe400078ec0ff */
[----:B------:R-:W-:Y:S02]  /*b7f0*/  LOP3.LUT R6, R26, 0xff, RZ, 0xc0, !PT ;  /* 0x000000ff1a067812 */ /* 0x000fe400078ec0ff */
[----:B------:R-:W-:Y:S02]  /*b800*/  SHF.R.U32.HI R5, RZ, 0x8, R5 ;  /* 0x00000008ff057819 */ /* 0x000fe40000011605 */
[----:B------:R-:W-:Y:S02]  /*b810*/  LOP3.LUT R7, R27, UR18, R24, 0x96, !PT ;  /* 0x000000121b077c12 */ /* 0x000fe4000f8e9618 */
[----:B------:R-:W-:Y:S02]  /*b820*/  PRMT R6, R6, 0x5410, R5 ;  /* 0x0000541006067816 */ /* 0x000fe40000000005 */
[----:B------:R-:W-:-:S02]  /*b830*/  LOP3.LUT R5, R7, 0xffff, RZ, 0xc0, !PT ;  /* 0x0000ffff07057812 */ /* 0x000fc400078ec0ff */
[----:B------:R-:W-:Y:S01]  /*b840*/  SHF.R.U32.HI R24, RZ, 0x18, R26 ;  /* 0x00000018ff187819 */ /* 0x000fe2000001161a */
[----:B------:R-:W-:Y:S01]  /*b850*/  HSET2.LE.AND R6, R6, R247, PT ;  /* 0x000000f706067233 */ /* 0x000fe20003803000 */
[----:B------:R-:W-:Y:S02]  /*b860*/  LOP3.LUT R4, R7, 0xff, RZ, 0xc0, !PT ;  /* 0x000000ff07047812 */ /* 0x000fe400078ec0ff */
[----:B------:R-:W-:Y:S02]  /*b870*/  SHF.R.U32.HI R5, RZ, 0x8, R5 ;  /* 0x00000008ff057819 */ /* 0x000fe40000011605 */
[----:B------:R-:W-:Y:S02]  /*b880*/  SHF.R.U32.HI R26, RZ, 0x10, R7 ;  /* 0x00000010ff1a7819 */ /* 0x000fe40000011607 */
[----:B------:R-:W-:Y:S02]  /*b890*/  PRMT R4, R4, 0x5410, R5 ;  /* 0x0000541004047816 */ /* 0x000fe40000000005 */
[----:B------:R-:W-:-:S02]  /*b8a0*/  SHF.R.U32.HI R7, RZ, 0x18, R7 ;  /* 0x00000018ff077819 */ /* 0x000fc40000011607 */
[----:B------:R-:W-:Y:S01]  /*b8b0*/  LOP3.LUT R26, R26, 0xff, RZ, 0xc0, !PT ;  /* 0x000000ff1a1a7812 */ /* 0x000fe200078ec0ff */
[--C-:B------:R-:W-:Y:S01]  /*b8c0*/  HSET2.LE.AND R4, R4, R247.reuse, PT ;  /* 0x000000f704047233 */ /* 0x100fe20003803000 */
[----:B------:R-:W-:Y:S02]  /*b8d0*/  PRMT R24, R9, 0x5410, R24 ;  /* 0x0000541009187816 */ /* 0x000fe40000000018 */
[----:B------:R-:W-:Y:S01]  /*b8e0*/  PRMT R26, R26, 0x5410, R7 ;  /* 0x000054101a1a7816 */ /* 0x000fe20000000007 */
[----:B------:R-:W5:Y:S01]  /*b8f0*/  LDSM.16.MT88.4 R8, [R221+0x18800] ;  /* 0x01880000dd08783b */ /* 0x000f620000004200 */
[----:B---3--:R-:W-:Y:S01]  /*b900*/  F2FP.BF16.PACK_AB R5, R192, R193 ;  /* 0x000000c1c005723e */ /* 0x008fe200000010ff */
[----:B------:R-:W-:Y:S01]  /*b910*/  FADD.FTZ R193, R193, R30 ;  /* 0x0000001ec1c17221 */ /* 0x000fe20000010000 */
[----:B-1----:R-:W-:Y:S02]  /*b920*/  F2FP.BF16.PACK_AB R7, R188, R189 ;  /* 0x000000bdbc07723e */ /* 0x002fe400000010ff */
[----:B------:R-:W-:Y:S01]  /*b930*/  LOP3.LUT R4, R4, R5, RZ, 0xc0, !PT ;  /* 0x0000000504047212 */ /* 0x000fe200078ec0ff */
[--C-:B------:R-:W-:Y:S01]  /*b940*/  HSET2.LE.AND R5, R26, R247.reuse, PT ;  /* 0x000000f71a057233 */ /* 0x100fe20003803000 */
[----:B------:R-:W-:Y:S01]  /*b950*/  LOP3.LUT R6, R6, R7, RZ, 0xc0, !PT ;  /* 0x0000000706067212 */ /* 0x000fe200078ec0ff */
[----:B------:R-:W-:Y:S01]  /*b960*/  HSET2.LE.AND R7, R24, R247, PT ;  /* 0x000000f718077233 */ /* 0x000fe20003803000 */
[----:B----4-:R-:W-:Y:S01]  /*b970*/  F2FP.BF16.PACK_AB R26, R190, R191 ;  /* 0x000000bfbe1a723e */ /* 0x010fe200000010ff */
[----:B------:R-:W-:Y:S01]  /*b980*/  FADD.FTZ R191, R191, R28 ;  /* 0x0000001cbfbf7221 */ /* 0x000fe20000010000 */
[----:B------:R-:W-:Y:S01]  /*b990*/  F2FP.BF16.PACK_AB R24, R186, R187 ;  /* 0x000000bbba18723e */ /* 0x000fe200000010ff */
[----:B------:R-:W-:Y:S01]  /*b9a0*/  FADD.FTZ R192, R192, R193 ;  /* 0x000000c1c0c07221 */ /* 0x000fe20000010000 */
[----:B------:R-:W-:Y:S01]  /*b9b0*/  LOP3.LUT R5, R5, R26, RZ, 0xc0, !PT ;  /* 0x0000001a05057212 */ /* 0x000fe200078ec0ff */
[----:B------:R-:W-:Y:S01]  /*b9c0*/  FADD.FTZ R190, R190, R191 ;  /* 0x000000bfbebe7221 */ /* 0x000fe20000010000 */
[----:B------:R-:W-:-:S02]  /*b9d0*/  LOP3.LUT R7, R7, R24, RZ, 0xc0, !PT ;  /* 0x0000001807077212 */ /* 0x000fc400078ec0ff */
[----:B------:R-:W-:Y:S05]  /*b9e0*/  LDSM.16.MT88.4 R24, [R224+0x1a800] ;  /* 0x01a80000e018783b */ /* 0x000fea0000004200 */
        /* <DEDUP_REMOVED lines=27> */
[C---:B--2---:R-:W-:Y:S07]  /*bba0*/  HMMA.16816.F32.BF16 R108, R4.reuse, R12, R108 ;  /* 0x0000000c046c723c */ /* 0x044fee000004186c */
[----:B------:R-:W-:Y:S01]  /*bbb0*/  MOV R13, UR4 ;  /* 0x00000004000d7c02 */ /* 0x000fe20008000f00 */
[----:B------:R-:W-:Y:S03]  /*bbc0*/  HMMA.16816.F32.BF16 R36, R4, R24, R36 ;  /* 0x000000180424723c */ /* 0x000fe60000041824 */
[----:B------:R-:W-:-:S05]  /*bbd0*/  LOP3.LUT R203, R203, UR39, R13, 0x96, !PT ;  /* 0x00000027cbcb7c12 */ /* 0x000fca000f8e960d */
[C---:B------:R-:W-:Y:S01]  /*bbe0*/  HMMA.16816.F32.BF16 R40, R4.reuse, R26, R40 ;  /* 0x0000001a0428723c */ /* 0x040fe20000041828 */
[----:B------:R-:W2:Y:S07]  /*bbf0*/  LDSM.16.MT88.4 R24, [R220+0x1c800] ;  /* 0x01c80000dc18783b */ /* 0x000eae0000004200 */
[C---:B---3--:R-:W-:Y:S07]  /*bc00*/  HMMA.16816.F32.BF16 R84, R4.reuse, R20, R84 ;  /* 0x000000140454723c */ /* 0x048fee0000041854 */
[----:B------:R-:W-:Y:S01]  /*bc10*/  IMAD.WIDE.U32 R20, R172, -0x326172a9, RZ ;  /* 0xcd9e8d57ac147825 */ /* 0x000fe200078e00ff */
[C---:B-1----:R-:W-:Y:S07]  /*bc20*/  HMMA.16816.F32.BF16 R100, R4.reuse, R16, R100 ;  /* 0x000000100464723c */ /* 0x042fee0000041864 */
[----:B------:R-:W-:Y:S01]  /*bc30*/  IMAD.WIDE.U32 R16, R203, -0x326172a9, RZ ;  /* 0xcd9e8d57cb107825 */ /* 0x000fe200078e00ff */
[C---:B------:R-:W-:Y:S01]  /*bc40*/  HMMA.16816.F32.BF16 R112, R4.reuse, R14, R112 ;  /* 0x0000000e0470723c */ /* 0x040fe20000041870 */
[----:B------:R-:W1:Y:S07]  /*bc50*/  LDSM.16.MT88.4 R12, [R220+0x1e800] ;  /* 0x01e80000dc0c783b */ /* 0x000e6e0000004200 */
[C---:B----4-:R-:W-:Y:S07]  /*bc60*/  HMMA.16816.F32.BF16 R116, R4.reuse, R8, R116 ;  /* 0x000000080474723c */ /* 0x050fee0000041874 */
[----:B------:R-:W-:Y:S01]  /*bc70*/  LOP3.LUT R8, R17, UR16, R20, 0x96, !PT ;  /* 0x0000001011087c12 */ /* 0x000fe2000f8e9614 */
[C---:B------:R-:W-:Y:S07]  /*bc80*/  HMMA.16816.F32.BF16 R120, R4.reuse, R10, R120 ;  /* 0x0000000a0478723c */ /* 0x040fee0000041878 */
[----:B------:R-:W-:Y:S01]  /*bc90*/  LOP3.LUT R10, R179, UR14, R16, 0x96, !PT ;  /* 0x0000000eb30a7c12 */ /* 0x000fe2000f8e9610 */
[----:B------:R-:W-:Y:S01]  /*bca0*/  IMAD.WIDE.U32 R16, R8, -0x2daee0ad, RZ ;  /* 0xd2511f5308107825 */ /* 0x000fe200078e00ff */
[----:B--2---:R-:W-:Y:S03]  /*bcb0*/  HMMA.16816.F32.BF16 R92, R4, R24, R92 ;  /* 0x00000018045c723c */ /* 0x004fe6000004185c */
[----:B------:R-:W-:Y:S01]  /*bcc0*/  IMAD.WIDE.U32 R10, R10, -0x2daee0ad, RZ ;  /* 0xd2511f530a0a7825 */ /* 0x000fe200078e00ff */
[----:B------:R-:W-:-:S04]  /*bcd0*/  LOP3.LUT R8, R17, UR13, R202, 0x96, !PT ;  /* 0x0000000d11087c12 */ /* 0x000fc8000f8e96ca */
[----:B------:R-:W-:Y:S01]  /*bce0*/  LOP3.LUT R202, R11, UR11, R16, 0x96, !PT ;  /* 0x0000000b0bca7c12 */ /* 0x000fe2000f8e9610 */
[----:B------:R-:W-:Y:S01]  /*bcf0*/  IMAD.WIDE.U32 R8, R8, -0x326172a9, RZ ;  /* 0xcd9e8d5708087825 */ /* 0x000fe200078e00ff */
[----:B------:R-:W-:Y:S03]  /*bd00*/  HMMA.16816.F32.BF16 R88, R4, R22, R88 ;  /* 0x000000160458723c */ /* 0x000fe60000041858 */
[----:B------:R-:W-:Y:S01]  /*bd10*/  IMAD.WIDE.U32 R202, R202, -0x326172a9, RZ ;  /* 0xcd9e8d57caca7825 */ /* 0x000fe200078e00ff */
[----:B------:R-:W-:-:S03]  /*bd20*/  LOP3.LUT R179, R9, UR12, R178, 0x96, !PT ;  /* 0x0000000c09b37c12 */ /* 0x000fc6000f8e96b2 */
[--C-:B------:R-:W-:Y:S01]  /*bd30*/  FFMA.FTZ R178, R200, c[0x0][0x23c], -R185.reuse ;  /* 0x00008f00c8b27a23 */ /* 0x100fe200000108b9 */
[----:B------:R-:W-:Y:S01]  /*bd40*/  LOP3.LUT R8, R203, UR10, R8, 0x96, !PT ;  /* 0x0000000acb087c12 */ /* 0x000fe2000f8e9608 */
[----:B------:R-:W-:Y:S01]  /*bd50*/  IMAD.WIDE.U32 R16, R179, -0x2daee0ad, RZ ;  /* 0xd2511f53b3107825 */ /* 0x000fe200078e00ff */
[C---:B-1----:R-:W-:Y:S03]  /*bd60*/  HMMA.16816.F32.BF16 R124, R4.reuse, R12, R124 ;  /* 0x0000000c047c723c */ /* 0x042fe6000004187c */
[----:B------:R-:W-:Y:S01]  /*bd70*/  IMAD.WIDE.U32 R20, R8, -0x2daee0ad, RZ ;  /* 0xd2511f5308147825 */ /* 0x000fe200078e00ff */
[----:B------:R-:W-:Y:S01]  /*bd80*/  LOP3.LUT R8, R17, UR9, R10, 0x96, !PT ;  /* 0x0000000911087c12 */ /* 0x000fe2000f8e960a */
[----:B------:R-:W-:Y:S02]  /*bd90*/  MUFU.EX2 R178, R178 ;  /* 0x000000b200b27308 */ /* 0x000fe40000000800 */
[----:B------:R-:W-:Y:S01]  /*bda0*/  FFMA.FTZ R203, R194, c[0x0][0x23c], -R185 ;  /* 0x00008f00c2cb7a23 */ /* 0x000fe200000108b9 */
[----:B------:R-:W-:Y:S01]  /*bdb0*/  LOP3.LUT R16, R21, UR7, R16, 0x96, !PT ;  /* 0x0000000715107c12 */ /* 0x000fe2000f8e9610 */
[----:B------:R-:W-:Y:S01]  /*bdc0*/  HMMA.16816.F32.BF16 R128, R4, R14, R128 ;  /* 0x0000000e0480723c */ /* 0x000fe20000041880 */
[----:B------:R-:W-:Y:S01]  /*bdd0*/  IMAD.WIDE.U32 R24, R8, -0x326172a9, RZ ;  /* 0xcd9e8d5708187825 */ /* 0x000fe200078e00ff */
[----:B------:R-:W1:Y:S01]  /*bde0*/  LDSM.16.MT88.4 R12, [R224+0x19000] ;  /* 0x01900000e00c783b */ /* 0x000e620000004200 */
[----:B------:R-:W-:Y:S01]  /*bdf0*/  MOV R200, R20 ;  /* 0x0000001400c87202 */ /* 0x000fe20000000f00 */
[----:B------:R-:W2:Y:S01]  /*be00*/  MUFU.EX2 R203, R203 ;  /* 0x000000cb00cb7308 */ /* 0x000ea20000000800 */
[----:B------:R-:W-:-:S03]  /*be10*/  IMAD.WIDE.U32 R16, R16, -0x326172a9, RZ ;  /* 0xcd9e8d5710107825 */ /* 0x000fc600078e00ff */
[C---:B------:R-:W-:Y:S01]  /*be20*/  HMMA.16816.F32.BF16 R96, R4.reuse, R26, R96 ;  /* 0x0000001a0460723c */ /* 0x040fe20000041860 */
[--C-:B------:R-:W-:Y:S02]  /*be30*/  FFMA.FTZ R179, R198, c[0x0][0x23c], -R185.reuse ;  /* 0x00008f00c6b37a23 */ /* 0x100fe400000108b9 */
[----:B------:R-:W-:Y:S02]  /*be40*/  FFMA.FTZ R194, R196, c[0x0][0x23c], -R185 ;  /* 0x00008f00c4c27a23 */ /* 0x000fe400000108b9 */
[--C-:B------:R-:W-:Y:S02]  /*be50*/  FFMA.FTZ R198, R195, c[0x0][0x23c], -R170.reuse ;  /* 0x00008f00c3c67a23 */ /* 0x100fe400000108aa */
[----:B------:R-:W-:Y:S01]  /*be60*/  MUFU.EX2 R179, R179 ;  /* 0x000000b300b37308 */ /* 0x000fe20000000800 */
[----:B------:R-:W-:Y:S01]  /*be70*/  HMMA.16816.F32.BF16 R104, R4, R18, R104 ;  /* 0x000000120468723c */ /* 0x000fe20000041868 */
[--C-:B------:R-:W-:Y:S01]  /*be80*/  FFMA.FTZ R196, R201, c[0x0][0x23c], -R170.reuse ;  /* 0x00008f00c9c47a23 */ /* 0x100fe200000108aa */
[----:B------:R-:W-:Y:S01]  /*be90*/  MOV R201, R21 ;  /* 0x0000001500c97202 */ /* 0x000fe20000000f00 */
[----:B------:R-:W-:Y:S01]  /*bea0*/  FFMA.FTZ R195, R199, c[0x0][0x23c], -R170 ;  /* 0x00008f00c7c37a23 */ /* 0x000fe200000108aa */
[----:B------:R-:W-:Y:S03]  /*beb0*/  LDSM.16.MT88.4 R20, [R221+0x19000] ;  /* 0x01900000dd14783b */ /* 0x000fe60000004200 */
[----:B------:R-:W-:Y:S01]  /*bec0*/  LOP3.LUT R7, R16, 0xffff, RZ, 0xc0, !PT ;  /* 0x0000ffff10077812 */ /* 0x000fe200078ec0ff */
[----:B------:R-:W3:Y:S01]  /*bed0*/  MUFU.EX2 R194, R194 ;  /* 0x000000c200c27308 */ /* 0x000ee20000000800 */
[----:B------:R-:W-:-:S02]  /*bee0*/  LOP3.LUT R18, R17, UR17, R24, 0x96, !PT ;  /* 0x0000001111127c12 */ /* 0x000fc4000f8e9618 */
[----:B------:R-:W-:Y:S02]  /*bef0*/  LOP3.LUT R6, R16, 0xff, RZ, 0xc0, !PT ;  /* 0x000000ff10067812 */ /* 0x000fe400078ec0ff */
[----:B------:R-:W-:Y:S02]  /*bf00*/  SHF.R.U32.HI R7, RZ, 0x8, R7 ;  /* 0x00000008ff077819 */ /* 0x000fe40000011607 */
[----:B------:R-:W-:Y:S01]  /*bf10*/  LOP3.LUT R9, R18, 0xffff, RZ, 0xc0, !PT ;  /* 0x0000ffff12097812 */ /* 0x000fe200078ec0ff */
[----:B------:R-:W4:Y:S01]  /*bf20*/  MUFU.EX2 R198, R198 ;  /* 0x000000c600c67308 */ /* 0x000f220000000800 */
[----:B------:R-:W-:Y:S02]  /*bf30*/  PRMT R6, R6, 0x5410, R7 ;  /* 0x0000541006067816 */ /* 0x000fe40000000007 */
[----:B------:R-:W-:Y:S02]  /*bf40*/  LOP3.LUT R4, R18, 0xff, RZ, 0xc0, !PT ;  /* 0x000000ff12047812 */ /* 0x000fe400078ec0ff */
[----:B------:R-:W-:Y:S01]  /*bf50*/  SHF.R.U32.HI R9, RZ, 0x8, R9 ;  /* 0x00000008ff097819 */ /* 0x000fe20000011609 */
[----:B------:R-:W-:Y:S01]  /*bf60*/  HSET2.LE.AND R6, R6, R247, PT ;  /* 0x000000f706067233 */ /* 0x000fe20003803000 */
[----:B------:R-:W-:Y:S01]  /*bf70*/  SHF.R.U32.HI R5, RZ, 0x10, R16 ;  /* 0x00000010ff057819 */ /* 0x000fe20000011610 */
[----:B------:R-:W-:Y:S01]  /*bf80*/  MUFU.EX2 R196, R196 ;  /* 0x000000c400c47308 */ /* 0x000fe20000000800 */
[----:B------:R-:W-:-:S02]  /*bf90*/  SHF.R.U32.HI R7, RZ, 0x10, R18 ;  /* 0x00000010ff077819 */ /* 0x000fc40000011612 */
[----:B------:R-:W-:Y:S02]  /*bfa0*/  PRMT R4, R4, 0x5410, R9 ;  /* 0x0000541004047816 */ /* 0x000fe40000000009 */
[----:B------:R-:W-:Y:S01]  /*bfb0*/  SHF.R.U32.HI R16, RZ, 0x18, R16 ;  /* 0x00000018ff107819 */ /* 0x000fe20000011610 */
[----:B------:R-:W5:Y:S01]  /*bfc0*/  LDSM.16.MT88.4 R8, [R222+0x19000] ;  /* 0x01900000de08783b */ /* 0x000f620000004200 */
[----:B------:R-:W-:Y:S01]  /*bfd0*/  SHF.R.U32.HI R18, RZ, 0x18, R18 ;  /* 0x00000018ff127819 */ /* 0x000fe20000011612 */
[----:B------:R-:W1:Y:S01]  /*bfe0*/  MUFU.EX2 R195, R195 ;  /* 0x000000c300c37308 */ /* 0x000e620000000800 */
[----:B------:R-:W-:Y:S01]  /*bff0*/  LOP3.LUT R5, R5, 0xff, RZ, 0xc0, !PT ;  /* 0x000000ff05057812 */ /* 0x000fe200078ec0ff */
[----:B------:R-:W-:Y:S01]  /*c000*/  HSET2.LE.AND R4, R4, R247, PT ;  /* 0x000000f704047233 */ /* 0x000fe20003803000 */
[----:B------:R-:W-:Y:S02]  /*c010*/  LOP3.LUT R7, R7, 0xff, RZ, 0xc0, !PT ;  /* 0x000000ff07077812 */ /* 0x000fe400078ec0ff */
[----:B------:R-:W-:-:S02]  /*c020*/  PRMT R16, R5, 0x5410, R16 ;  /* 0x0000541005107816 */ /* 0x000fc40000000010 */
[----:B------:R-:W-:Y:S02]  /*c030*/  PRMT R18, R7, 0x5410, R18 ;  /* 0x0000541007127816 */ /* 0x000fe40000000012 */
[----:B--2---:R-:W-:Y:S02]  /*c040*/  F2FP.BF16.PACK_AB R5, R203, R178 ;  /* 0x000000b2cb05723e */ /* 0x004fe400000010ff */
[----:B---3--:R-:W-:Y:S02]  /*c050*/  F2FP.BF16.PACK_AB R7, R194, R179 ;  /* 0x000000b3c207723e */ /* 0x008fe400000010ff */
[----:B------:R-:W-:Y:S01]  /*c060*/  LOP3.LUT R4, R4, R5, RZ, 0xc0, !PT ;  /* 0x0000000504047212 */ /* 0x000fe200078ec0ff */
[--C-:B------:R-:W-:Y:S01]  /*c070*/  HSET2.LE.AND R5, R18, R247.reuse, PT ;  /* 0x000000f712057233 */ /* 0x100fe20003803000 */
[----:B------:R-:W-:Y:S01]  /*c080*/  LOP3.LUT R6, R6, R7, RZ, 0xc0, !PT ;  /* 0x0000000706067212 */ /* 0x000fe200078ec0ff */
[----:B------:R-:W-:Y:S01]  /*c090*/  HSET2.LE.AND R7, R16, R247, PT ;  /* 0x000000f710077233 */ /* 0x000fe20003803000 */
[----:B----4-:R-:W-:-:S02]  /*c0a0*/  F2FP.BF16.PACK_AB R18, R197, R198 ;  /* 0x000000c6c512723e */ /* 0x010fc400000010ff */
[----:B-1----:R-:W-:Y:S02]  /*c0b0*/  F2FP.BF16.PACK_AB R16, R195, R196 ;  /* 0x000000c4c310723e */ /* 0x002fe400000010ff */
[----:B------:R-:W-:Y:S02]  /*c0c0*/  LOP3.LUT R5, R5, R18, RZ, 0xc0, !PT ;  /* 0x0000001205057212 */ /* 0x000fe400078ec0ff */
[----:B------:R-:W-:Y:S02]  /*c0d0*/  LOP3.LUT R7, R7, R16, RZ, 0xc0, !PT ;  /* 0x0000001007077212 */ /* 0x000fe400078ec0ff */
[----:B------:R-:W1:Y:S05]  /*c0e0*/  LDSM.16.MT88.4 R16, [R224+0x1b000] ;  /* 0x01b00000e010783b */ /* 0x000e6a0000004200 */
[C---:B------:R-:W-:Y:S08]  /*c0f0*/  HMMA.16816.F32.BF16 R160, R4.reuse, R12, R160 ;  /* 0x0000000c04a0723c */ /* 0x040ff000000418a0 */
[C---:B------:R-:W-:Y:S01]  /*c100*/  HMMA.16816.F32.BF16 R156, R4.reuse, R14, R156 ;  /* 0x0000000e049c723c */ /* 0x040fe2000004189c */
[----:B------:R-:W2:Y:S07]  /*c110*/  LDSM.16.MT88.4 R12, [R222+0x1b000] ;  /* 0x01b00000de0c783b */ /* 0x000eae0000004200 */
[C---:B-----5:R-:W-:Y:S08]  /*c120*/  HMMA.16816.F32.BF16 R152, R4.reuse, R8, R152 ;  /* 0x000000080498723c */ /* 0x060ff00000041898 */
[C---:B------:R-:W-:Y:S01]  /*c130*/  HMMA.16816.F32.BF16 R148, R4.reuse, R10, R148 ;  /* 0x0000000a0494723c */ /* 0x040fe20000041894 */
[----:B------:R-:W3:Y:S07]  /*c140*/  LDSM.16.MT88.4 R8, [R221+0x1b000] ;  /* 0x01b00000dd08783b */ /* 0x000eee0000004200 */
[C---:B------:R-:W-:Y:S07]  /*c150*/  HMMA.16816.F32.BF16 R144, R4.reuse, R20, R144 ;  /* 0x000000140490723c */ /* 0x040fee0000041890 */
[----:B------:R-:W-:Y:S01]  /*c160*/  MOV R20, R24 ;  /* 0x0000001800147202 */ /* 0x000fe20000000f00 */
[----:B-1----:R-:W-:Y:S01]  /*c170*/  HMMA.16816.F32.BF16 R36, R4, R16, R36 ;  /* 0x000000100424723c */ /* 0x002fe20000041824 */
[----:B------:R-:W-:-:S02]  /*c180*/  MOV R21, R25 ;  /* 0x0000001900157202 */ /* 0x000fc40000000f00 */
[----:B------:R-:W-:Y:S05]  /*c190*/  LDSM.16.MT88.4 R24, [R220+0x19000] ;  /* 0x01900000dc18783b */ /* 0x000fea0000004200 */
[C---:B------:R-:W-:Y:S01]  /*c1a0*/  HMMA.16816.F32.BF16 R40, R4.reuse, R18, R40 ;  /* 0x000000120428723c */ /* 0x040fe20000041828 */
[----:B------:R-:W1:Y:S07]  /*c1b0*/  LDSM.16.MT88.4 R16, [R220+0x1b000] ;  /* 0x01b00000dc10783b */ /* 0x000e6e0000004200 */
[C---:B--2---:R-:W-:Y:S08]  /*c1c0*/  HMMA.16816.F32.BF16 R44, R4.reuse, R12, R44 ;  /* 0x0000000c042c723c */ /* 0x044ff0000004182c */
[C---:B------:R-:W-:Y:S01]  /*c1d0*/  HMMA.16816.F32.BF16 R48, R4.reuse, R14, R48 ;  /* 0x0000000e0430723c */ /* 0x040fe20000041830 */
[----:B------:R-:W2:Y:S07]  /*c1e0*/  LDSM.16.MT88.4 R12, [R224+0x1d000] ;  /* 0x01d00000e00c783b */ /* 0x000eae0000004200 */
[C---:B---3--:R-:W-:Y:S07]  /*c1f0*/  HMMA.16816.F32.BF16 R52, R4.reuse, R8, R52 ;  /* 0x000000080434723c */ /* 0x048fee0000041834 */
[----:B------:R-:W-:Y:S01]  /*c200*/  MOV R8, R20 ;  /* 0x0000001400087202 */ /* 0x000fe20000000f00 */
[----:B------:R-:W-:Y:S01]  /*c210*/  HMMA.16816.F32.BF16 R140, R4, R22, R140 ;  /* 0x00000016048c723c */ /* 0x000fe2000004188c */
[----:B------:R-:W-:-:S02]  /*c220*/  MOV R9, R21 ;  /* 0x0000001500097202 */ /* 0x000fc40000000f00 */
[----:B------:R-:W3:Y:S05]  /*c230*/  LDSM.16.MT88.4 R20, [R222+0x1d000] ;  /* 0x01d00000de14783b */ /* 0x000eea0000004200 */
[C---:B------:R-:W-:Y:S08]  /*c240*/  HMMA.16816.F32.BF16 R56, R4.reuse, R10, R56 ;  /* 0x0000000a0438723c */ /* 0x040ff00000041838 */
[C---:B-1----:R-:W-:Y:S08]  /*c250*/  HMMA.16816.F32.BF16 R60, R4.reuse, R16, R60 ;  /* 0x00000010043c723c */ /* 0x042ff0000004183c */
[C---:B------:R-:W-:Y:S01]  /*c260*/  HMMA.16816.F32.BF16 R64, R4.reuse, R18, R64 ;  /* 0x000000120440723c */ /* 0x040fe20000041840 */
[----:B------:R-:W1:Y:S07]  /*c270*/  LDSM.16.MT88.4 R16, [R220+0x1d000] ;  /* 0x01d00000dc10783b */ /* 0x000e6e0000004200 */
[C---:B--2---:R-:W-:Y:S08]  /*c280*/  HMMA.16816.F32.BF16 R68, R4.reuse, R12, R68 ;  /* 0x0000000c0444723c */ /* 0x044ff00000041844 */
[C---:B------:R-:W-:Y:S01]  /*c290*/  HMMA.16816.F32.BF16 R72, R4.reuse, R14, R72 ;  /* 0x0000000e0448723c */ /* 0x040fe20000041848 */
[----:B------:R-:W2:Y:S07]  /*c2a0*/  LDSM.16.MT88.4 R12, [R224+0x1f000] ;  /* 0x01f00000e00c783b */ /* 0x000eae0000004200 */
[C---:B---3--:R-:W-:Y:S07]  /*c2b0*/  HMMA.16816.F32.BF16 R76, R4.reuse, R20, R76 ;  /* 0x00000014044c723c */ /* 0x048fee000004184c */
[----:B------:R-:W-:Y:S01]  /*c2c0*/  MOV R20, R8 ;  /* 0x0000000800147202 */ /* 0x000fe20000000f00 */
[C---:B------:R-:W-:Y:S01]  /*c2d0*/  HMMA.16816.F32.BF16 R136, R4.reuse, R24, R136 ;  /* 0x000000180488723c */ /* 0x040fe20000041888 */
[----:B------:R-:W-:Y:S01]  /*c2e0*/  MOV R21, R9 ;  /* 0x0000000900157202 */ /* 0x000fe20000000f00 */
[--C-:B------:R-:W-:Y:S01]  /*c2f0*/  FFMA.FTZ R20, R168, c[0x0][0x23c], -R170.reuse ;  /* 0x00008f00a8147a23 */ /* 0x100fe200000108aa */
[----:B------:R-:W3:Y:S01]  /*c300*/  LDSM.16.MT88.4 R8, [R222+0x1f000] ;  /* 0x01f00000de08783b */ /* 0x000ee20000004200 */
[----:B------:R-:W-:Y:S01]  /*c310*/  FFMA.FTZ R168, R169, c[0x0][0x23c], -R170 ;  /* 0x00008f00a9a87a23 */ /* 0x000fe200000108aa */
[----:B------:R-:W-:Y:S01]  /*c320*/  LOP3.LUT R202, R21, UR8, R202, 0x96, !PT ;  /* 0x0000000815ca7c12 */ /* 0x000fe2000f8e96ca */
[----:B------:R4:W-:Y:S02]  /*c330*/  MUFU.EX2 R169, R20 ;  /* 0x0000001400a97308 */ /* 0x0009e40000000800 */
[C---:B------:R-:W-:Y:S01]  /*c340*/  HMMA.16816.F32.BF16 R132, R4.reuse, R26, R132 ;  /* 0x0000001a0484723c */ /* 0x040fe20000041884 */
[----:B------:R-:W5:Y:S05]  /*c350*/  LDSM.16.MT88.4 R24, [R221+0x1d000] ;  /* 0x01d00000dd18783b */ /* 0x000f6a0000004200 */
[----:B------:R-:W-:Y:S02]  /*c360*/  MUFU.EX2 R168, R168 ;  /* 0x000000a800a87308 */ /* 0x000fe40000000800 */
[C---:B-1----:R-:W-:Y:S08]  /*c370*/  HMMA.16816.F32.BF16 R92, R4.reuse, R16, R92 ;  /* 0x00000010045c723c */ /* 0x042ff0000004185c */
[C---:B------:R-:W-:Y:S01]  /*c380*/  HMMA.16816.F32.BF16 R96, R4.reuse, R18, R96 ;  /* 0x000000120460723c */ /* 0x040fe20000041860 */
[----:B------:R-:W1:Y:S07]  /*c390*/  LDSM.16.MT88.4 R16, [R221+0x1f000] ;  /* 0x01f00000dd10783b */ /* 0x000e6e0000004200 */
[C---:B--2---:R-:W-:Y:S08]  /*c3a0*/  HMMA.16816.F32.BF16 R100, R4.reuse, R12, R100 ;  /* 0x0000000c0464723c */ /* 0x044ff00000041864 */
[C---:B------:R-:W-:Y:S01]  /*c3b0*/  HMMA.16816.F32.BF16 R104, R4.reuse, R14, R104 ;  /* 0x0000000e0468723c */ /* 0x040fe20000041868 */
[----:B------:R-:W2:Y:S07]  /*c3c0*/  LDSM.16.MT88.4 R12, [R220+0x1f000] ;  /* 0x01f00000dc0c783b */ /* 0x000eae0000004200 */
[C---:B---3--:R-:W-:Y:S07]  /*c3d0*/  HMMA.16816.F32.BF16 R112, R4.reuse, R10, R112 ;  /* 0x0000000a0470723c */ /* 0x048fee0000041870 */
[----:B------:R-:W-:Y:S01]  /*c3e0*/  IMAD.WIDE.U32 R10, R202, -0x2daee0ad, RZ ;  /* 0xd2511f53ca0a7825 */ /* 0x000fe200078e00ff */
[C---:B------:R-:W-:Y:S07]  /*c3f0*/  HMMA.16816.F32.BF16 R108, R4.reuse, R8, R108 ;  /* 0x00000008046c723c */ /* 0x040fee000004186c */
[C---:B------:R-:W-:Y:S01]  /*c400*/  LOP3.LUT R9, R10.reuse, 0xffff, RZ, 0xc0, !PT ;  /* 0x0000ffff0a097812 */ /* 0x040fe200078ec0ff */
[----:B-----5:R-:W-:Y:S01]  /*c410*/  HMMA.16816.F32.BF16 R88, R4, R26, R88 ;  /* 0x0000001a0458723c */ /* 0x020fe20000041858 */
[----:B------:R-:W-:-:S02]  /*c420*/  LOP3.LUT R8, R10, 0xff, RZ, 0xc0, !PT ;  /* 0x000000ff0a087812 */ /* 0x000fc400078ec0ff */
[----:B------:R-:W-:-:S04]  /*c430*/  SHF.R.U32.HI R9, RZ, 0x8, R9 ;  /* 0x00000008ff097819 */ /* 0x000fc80000011609 */
[--C-:B------:R-:W-:Y:S01]  /*c440*/  FFMA.FTZ R26, R182, c[0x0][0x23c], -R185.reuse ;  /* 0x00008f00b61a7a23 */ /* 0x100fe200000108b9 */
[C---:B-1----:R-:W-:Y:S01]  /*c450*/  HMMA.16816.F32.BF16 R116, R4.reuse, R16, R116 ;  /* 0x000000100474723c */ /* 0x042fe20000041874 */
[----:B------:R-:W-:Y:S02]  /*c460*/  FFMA.FTZ R27, R171, c[0x0][0x23c], -R185 ;  /* 0x00008f00ab1b7a23 */ /* 0x000fe400000108b9 */
[----:B------:R-:W-:Y:S02]  /*c470*/  FFMA.FTZ R171, R183, c[0x0][0x23c], -R170 ;  /* 0x00008f00b7ab7a23 */ /* 0x000fe400000108aa */
[----:B------:R-:W-:Y:S02]  /*c480*/  MUFU.EX2 R26, R26 ;  /* 0x0000001a001a7308 */ /* 0x000fe40000000800 */
[----:B------:R-:W-:Y:S01]  /*c490*/  LOP3.LUT R16, R11, UR18, R200, 0x96, !PT ;  /* 0x000000120b107c12 */ /* 0x000fe2000f8e96c8 */
[----:B------:R-:W-:Y:S01]  /*c4a0*/  HMMA.16816.F32.BF16 R84, R4, R24, R84 ;  /* 0x000000180454723c */ /* 0x000fe20000041854 */
[----:B------:R-:W-:-:S04]  /*c4b0*/  SHF.R.U32.HI R17, RZ, 0x10, R10 ;  /* 0x00000010ff117819 */ /* 0x000fc8000001160a */
[----:B------:R-:W1:Y:S02]  /*c4c0*/  MUFU.EX2 R27, R27 ;  /* 0x0000001b001b7308 */ /* 0x000e640000000800 */
[--C-:B------:R-:W-:Y:S01]  /*c4d0*/  FFMA.FTZ R24, R180, c[0x0][0x23c], -R185.reuse ;  /* 0x00008f00b4187a23 */ /* 0x100fe200000108b9 */
[C---:B--2---:R-:W-:Y:S01]  /*c4e0*/  HMMA.16816.F32.BF16 R124, R4.reuse, R12, R124 ;  /* 0x0000000c047c723c */ /* 0x044fe2000004187c */
[----:B------:R-:W-:Y:S02]  /*c4f0*/  FFMA.FTZ R25, R184, c[0x0][0x23c], -R185 ;  /* 0x00008f00b8197a23 */ /* 0x000fe400000108b9 */
[----:B------:R-:W-:Y:S02]  /*c500*/  FFMA.FTZ R180, R181, c[0x0][0x23c], -R170 ;  /* 0x00008f00b5b47a23 */ /* 0x000fe400000108aa */
[----:B------:R-:W-:Y:S02]  /*c510*/  MUFU.EX2 R24, R24 ;  /* 0x0000001800187308 */ /* 0x000fe40000000800 */
[----:B------:R-:W-:Y:S01]  /*c520*/  SHF.R.U32.HI R13, RZ, 0x18, R10 ;  /* 0x00000018ff0d7819 */ /* 0x000fe2000001160a */
[----:B------:R-:W-:Y:S01]  /*c530*/  HMMA.16816.F32.BF16 R80, R4, R22, R80 ;  /* 0x000000160450723c */ /* 0x000fe20000041850 */
[----:B------:R-:W-:-:S02]  /*c540*/  PRMT R12, R8, 0x5410, R9 ;  /* 0x00005410080c7816 */ /* 0x000fc40000000009 */
[----:B------:R-:W2:Y:S02]  /*c550*/  LDSM.16.MT88.4 R8, [R224+0x19800] ;  /* 0x01980000e008783b */ /* 0x000ea40000004200 */
[----:B------:R-:W3:Y:S03]  /*c560*/  MUFU.EX2 R25, R25 ;  /* 0x0000001900197308 */ /* 0x000ee60000000800 */
[C---:B------:R-:W-:Y:S05]  /*c570*/  HMMA.16816.F32.BF16 R120, R4.reuse, R18, R120 ;  /* 0x000000120478723c */ /* 0x040fea0000041878 */
[----:B------:R-:W-:Y:S03]  /*c580*/  MUFU.EX2 R171, R171 ;  /* 0x000000ab00ab7308 */ /* 0x000fe60000000800 */
[----:B------:R-:W-:Y:S05]  /*c590*/  HMMA.16816.F32.BF16 R128, R4, R14, R128 ;  /* 0x0000000e0480723c */ /* 0x000fea0000041880 */
[----:B------:R-:W5:Y:S02]  /*c5a0*/  MUFU.EX2 R180, R180 ;  /* 0x000000b400b47308 */ /* 0x000f640000000800 */
[----:B------:R-:W-:-:S02]  /*c5b0*/  SHF.R.U32.HI R6, RZ, 0x10, R16 ;  /* 0x00000010ff067819 */ /* 0x000fc40000011610 */
[----:B------:R-:W-:Y:S02]  /*c5c0*/  LOP3.LUT R7, R16, 0xffff, RZ, 0xc0, !PT ;  /* 0x0000ffff10077812 */ /* 0x000fe400078ec0ff */
[----:B------:R-:W-:Y:S02]  /*c5d0*/  LOP3.LUT R14, R17, 0xff, RZ, 0xc0, !PT ;  /* 0x000000ff110e7812 */ /* 0x000fe400078ec0ff */
[----:B------:R-:W-:Y:S02]  /*c5e0*/  SHF.R.U32.HI R5, RZ, 0x18, R16 ;  /* 0x00000018ff057819 */ /* 0x000fe40000011610 */
[----:B------:R-:W-:Y:S02]  /*c5f0*/  LOP3.LUT R6, R6, 0xff, RZ, 0xc0, !PT ;  /* 0x000000ff06067812 */ /* 0x000fe400078ec0ff */
[----:B------:R-:W-:Y:S02]  /*c600*/  LOP3.LUT R4, R16, 0xff, RZ, 0xc0, !PT ;  /* 0x000000ff10047812 */ /* 0x000fe400078ec0ff */
[----:B------:R-:W-:Y:S01]  /*c610*/  SHF.R.U32.HI R7, RZ, 0x8, R7 ;  /* 0x00000008ff077819 */ /* 0x000fe20000011607 */
[----:B------:R-:W2:Y:S01]  /*c620*/  LDSM.16.MT88.4 R16, [R222+0x19800] ;  /* 0x01980000de10783b */ /* 0x000ea20000004200 */
[----:B----4-:R-:W-:-:S02]  /*c630*/  PRMT R20, R14, 0x5410, R13 ;  /* 0x000054100e147816 */ /* 0x010fc4000000000d */
[----:B------:R-:W-:Y:S01]  /*c640*/  PRMT R14, R6, 0x5410, R5 ;  /* 0x00005410060e7816 */ /* 0x000fe20000000005 */
[--C-:B------:R-:W-:Y:S01]  /*c650*/  HSET2.LE.AND R6, R12, R247.reuse, PT ;  /* 0x000000f70c067233 */ /* 0x100fe20003803000 */
[----:B------:R-:W-:Y:S02]  /*c660*/  PRMT R4, R4, 0x5410, R7 ;  /* 0x0000541004047816 */ /* 0x000fe40000000007 */
[----:B-1----:R-:W-:Y:S01]  /*c670*/  F2FP.BF16.PACK_AB R7, R27, R26 ;  /* 0x0000001a1b07723e */ /* 0x002fe200000010ff */
[--C-:B------:R-:W-:Y:S01]  /*c680*/  HSET2.LE.AND R5, R14, R247.reuse, PT ;  /* 0x000000f70e057233 */ /* 0x100fe20003803000 */
[----:B---3--:R-:W-:Y:S01]  /*c690*/  F2FP.BF16.PACK_AB R13, R25, R24 ;  /* 0x00000018190d723e */ /* 0x008fe200000010ff */
[--C-:B------:R-:W-:Y:S01]  /*c6a0*/  HSET2.LE.AND R4, R4, R247.reuse, PT ;  /* 0x000000f704047233 */ /* 0x100fe20003803000 */
[----:B------:R-:W-:Y:S01]  /*c6b0*/  LOP3.LUT R6, R6, R7, RZ, 0xc0, !PT ;  /* 0x0000000706067212 */ /* 0x000fe200078ec0ff */
[----:B------:R-:W-:Y:S01]  /*c6c0*/  HSET2.LE.AND R7, R20, R247, PT ;  /* 0x000000f714077233 */ /* 0x000fe20003803000 */
[----:B-----5:R-:W-:-:S02]  /*c6d0*/  F2FP.BF16.PACK_AB R12, R180, R171 ;  /* 0x000000abb40c723e */ /* 0x020fc400000010ff */
[----:B------:R-:W-:Y:S02]  /*c6e0*/  F2FP.BF16.PACK_AB R20, R168, R169 ;  /* 0x000000a9a814723e */ /* 0x000fe400000010ff */
[----:B------:R-:W-:Y:S02]  /*c6f0*/  LOP3.LUT R4, R4, R13, RZ, 0xc0, !PT ;  /* 0x0000000d04047212 */ /* 0x000fe400078ec0ff */
[----:B------:R-:W-:Y:S02]  /*c700*/  LOP3.LUT R5, R5, R12, RZ, 0xc0, !PT ;  /* 0x0000000c05057212 */ /* 0x000fe400078ec0ff */
[----:B------:R-:W-:Y:S01]  /*c710*/  LOP3.LUT R7, R7, R20, RZ, 0xc0, !PT ;  /* 0x0000001407077212 */ /* 0x000fe200078ec0ff */
[----:B------:R-:W1:Y:S04]  /*c720*/  LDSM.16.MT88.4 R12, [R221+0x19800] ;  /* 0x01980000dd0c783b */ /* 0x000e680000004200 */
[----:B------:R-:W-:Y:S02]  /*c730*/  LDSM.16.MT88.4 R20, [R221+0x1d800] ;  /* 0x01d80000dd14783b */ /* 0x000fe40000004200 */
[C---:B--2---:R-:W-:Y:S08]  /*c740*/  HMMA.16816.F32.BF16 R160, R4.reuse, R8, R160 ;  /* 0x0000000804a0723c */ /* 0x044ff000000418a0 */
[C---:B------:R-:W-:Y:S01]  /*c750*/  HMMA.16816.F32.BF16 R156, R4.reuse, R10, R156 ;  /* 0x0000000a049c723c */ /* 0x040fe2000004189c */
[----:B------:R-:W2:Y:S07]  /*c760*/  LDSM.16.MT88.4 R8, [R220+0x19800] ;  /* 0x01980000dc08783b */ /* 0x000eae0000004200 */
        /* <DEDUP_REMOVED lines=36> */
[----:B------:R-:W-:Y:S01]  /*c9b0*/  FADD.FTZ R9, R189, R192 ;  /* 0x000000c0bd097221 */ /* 0x000fe20000010000 */
[----:B------:R-:W-:Y:S03]  /*c9c0*/  HMMA.16816.F32.BF16 R112, R4, R10, R112 ;  /* 0x0000000a0470723c */ /* 0x000fe60000041870 */
[----:B------:R-:W-:-:S04]  /*c9d0*/  FADD.FTZ R9, R188, R9 ;  /* 0x00000009bc097221 */ /* 0x000fc80000010000 */
        /* <DEDUP_REMOVED lines=10> */
[----:B------:R-:W-:Y:S02]  /*ca80*/  FADD.FTZ R0, R196, R197 ;  /* 0x000000c5c4007221 */ /* 0x000fe40000010000 */
[----:B------:R-:W-:Y:S01]  /*ca90*/  FADD.FTZ R24, R24, R9 ;  /* 0x0000000918187221 */ /* 0x000fe20000010000 */
[----:B-1----:R-:W-:Y:S01]  /*caa0*/  HMMA.16816.F32.BF16 R124, R4, R12, R124 ;  /* 0x0000000c047c723c */ /* 0x002fe2000004187c */
[----:B------:R-:W-:Y:S02]  /*cab0*/  FADD.FTZ R0, R195, R0 ;  /* 0x00000000c3007221 */ /* 0x000fe40000010000 */
[----:B------:R-:W-:-:S02]  /*cac0*/  FADD.FTZ R25, R25, R24 ;  /* 0x0000001819197221 */ /* 0x000fc40000010000 */
[----:B------:R-:W-:Y:S01]  /*cad0*/  FADD.FTZ R171, R171, R0 ;  /* 0x00000000abab7221 */ /* 0x000fe20000010000 */
[----:B------:R-:W-:Y:S01]  /*cae0*/  MOV R0, R3 ;  /* 0x0000000300007202 */ /* 0x000fe20000000f00 */
[----:B------:R-:W-:Y:S01]  /*caf0*/  FADD.FTZ R26, R26, R25 ;  /* 0x000000191a1a7221 */ /* 0x000fe20000010000 */
[----:B------:R-:W-:Y:S01]  /*cb00*/  HMMA.16816.F32.BF16 R128, R4, R14, R128 ;  /* 0x0000000e0480723c */ /* 0x000fe20000041880 */
[----:B------:R-:W-:Y:S02]  /*cb10*/  FADD.FTZ R180, R180, R171 ;  /* 0x000000abb4b47221 */ /* 0x000fe40000010000 */
[----:B------:R-:W-:Y:S02]  /*cb20*/  FADD.FTZ R167, R27, R26 ;  /* 0x0000001a1ba77221 */ /* 0x000fe40000010000 */
[----:B------:R-:W-:-:S04]  /*cb30*/  FADD.FTZ R169, R169, R180 ;  /* 0x000000b4a9a97221 */ /* 0x000fc80000010000 */
[----:B------:R-:W-:Y:S01]  /*cb40*/  FADD.FTZ R166, R168, R169 ;  /* 0x000000a9a8a67221 */ /* 0x000fe20000010000 */
[----:B------:R-:W-:Y:S05]  /*cb50*/  @!P0 BRA `(.L_x_1767) ;  /* 0x000050a000008947 */ /* 0x000fea0003800000 */
        /* <DEDUP_REMOVED lines=13> */
[C---:B------:R-:W-:Y:S01]  /*cc30*/  LEA R7, P0, R4.reuse, R174, 0x6 ;  /* 0x000000ae04077211 */ /* 0x040fe200078030ff */
        /* <DEDUP_REMOVED lines=39> */
[----:B------:R-:W-:-:S03]  /*ceb0*/  IMAD.U32 R0, RZ, RZ, UR40 ;  /* 0x00000028ff007e24 */ /* 0x000fc6000f8e00ff */
[----:B------:R-:W-:Y:S01]  /*cec0*/  @P5 STS.128 [R236+0x19000], RZ ;  /* 0x019000ffec005388 */ /* 0x000fe20000000c00 */
[----:B------:R-:W-:-:S03]  /*ced0*/  IMAD R0, R0, 0x40, R235 ;  /* 0x0000004000007824 */ /* 0x000fc600078e02eb */
[----:B------:R-:W-:Y:S01]  /*cee0*/  @!PT LDS RZ, [RZ] ;  /* 0x00000000fffff984 */ /* 0x000fe20000000800 */
[----:B------:R-:W-:Y:S01]  /*cef0*/  @!PT LDS RZ, [RZ] ;  /* 0x00000000fffff984 */ /* 0x000fe20000000800 */
[----:B------:R-:W-:Y:S01]  /*cf00*/  @!PT LDS RZ, [RZ] ;  /* 0x00000000fffff984 */ /* 0x000fe20000000800 */
[----:B------:R4:W-:Y:S01]  /*cf10*/  @!P5 LDGSTS.E.BYPASS.LTC128B.128 [R236+0x19000], [R16.64] ;  /* 0x1900000010ecdfae */ /* 0x0009e2000b901d5e */
[--C-:B------:R-:W-:Y:S01]  /*cf20*/  IMAD.IADD R2, R243, 0x1, -R0.reuse ;  /* 0x00000001f3027824 */ /* 0x100fe200078e0a00 */
[C---:B------:R-:W-:Y:S02]  /*cf30*/  ISETP.GE.AND P1, PT, R0.reuse, R244, PT ;  /* 0x000000f40000720c */ /* 0x040fe40003f26270 */
[----:B------:R-:W-:Y:S02]  /*cf40*/  @P4 STS.128 [R236+0x1b000], RZ ;  /* 0x01b000ffec004388 */ /* 0x000fe40000000c00 */
[----:B------:R-:W-:Y:S02]  /*cf50*/  ISETP.LT.OR P1, PT, R0, R245, P1 ;  /* 0x000000f50000720c */ /* 0x000fe40000f21670 */
        /* <DEDUP_REMOVED lines=16> */
[----:B---3--:R-:W1:Y:S04]  /*d060*/  LDSM.16.M88.4 R4, [R229+0x10800] ;  /* 0x01080000e504783b */ /* 0x008e680000000200 */
[----:B------:R-:W2:Y:S04]  /*d070*/  LDSM.16.M88.4 R184, [R229+0x11000] ;  /* 0x01100000e5b8783b */ /* 0x000ea80000000200 */
[----:B------:R-:W3:Y:S04]  /*d080*/  LDSM.16.M88.4 R28, [R229+0x11800] ;  /* 0x01180000e51c783b */ /* 0x000ee80000000200 */
[----:B------:R-:W-:Y:S04]  /*d090*/  LDSM.16.M88.4 R20, [R228] ;  /* 0x00000000e414783b */ /* 0x000fe80000000200 */
[----:B------:R-:W2:Y:S04]  /*d0a0*/  LDSM.16.M88.4 R24, [R227] ;  /* 0x00000000e318783b */ /* 0x000ea80000000200 */
[----:B------:R-:W2:Y:S04]  /*d0b0*/  LDSM.16.M88.4 R192, [R219] ;  /* 0x00000000dbc0783b */ /* 0x000ea80000000200 */
[----:B-----5:R-:W5:Y:S04]  /*d0c0*/  LDSM.16.M88.4 R32, [R218] ;  /* 0x00000000da20783b */ /* 0x020f680000000200 */
[----:B------:R-:W-:Y:S04]  /*d0d0*/  LDSM.16.M88.4 R200, [R223+0x10000] ;  /* 0x01000000dfc8783b */ /* 0x000fe80000000200 */
[----:B------:R-:W-:Y:S01]  /*d0e0*/  LDSM.16.M88.4 R196, [R223+0x10800] ;  /* 0x01080000dfc4783b */ /* 0x000fe20000000200 */
[C---:B----4-:R-:W-:Y:S03]  /*d0f0*/  HMMA.16816.F32.BF16 R16, R168.reuse, R12, RZ ;  /* 0x0000000ca810723c */ /* 0x050fe600000418ff */
[----:B------:R-:W0:Y:S05]  /*d100*/  LDGDEPBAR ;  /* 0x00000000000079af */ /* 0x000e2a0000000000 */
[C---:B------:R-:W-:Y:S08]  /*d110*/  HMMA.16816.F32.BF16 R12, R168.reuse, R14, RZ ;  /* 0x0000000ea80c723c */ /* 0x040ff000000418ff */
[C---:B-1----:R-:W-:Y:S08]  /*d120*/  HMMA.16816.F32.BF16 R8, R168.reuse, R4, RZ ;  /* 0x00000004a808723c */ /* 0x042ff000000418ff */
[C---:B--2---:R-:W-:Y:S08]  /*d130*/  HMMA.16816.F32.BF16 R188, R168.reuse, R184, RZ ;  /* 0x000000b8a8bc723c */ /* 0x044ff000000418ff */
[C---:B------:R-:W-:Y:S08]  /*d140*/  HMMA.16816.F32.BF16 R4, R168.reuse, R6, RZ ;  /* 0x00000006a804723c */ /* 0x040ff000000418ff */
[C---:B------:R-:W-:Y:S08]  /*d150*/  HMMA.16816.F32.BF16 R184, R168.reuse, R186, RZ ;  /* 0x000000baa8b8723c */ /* 0x040ff000000418ff */
[C---:B---3--:R-:W-:Y:S08]  /*d160*/  HMMA.16816.F32.BF16 R180, R168.reuse, R28, RZ ;  /* 0x0000001ca8b4723c */ /* 0x048ff000000418ff */
        /* <DEDUP_REMOVED lines=8> */
[C---:B-----5:R-:W-:Y:S08]  /*d1f0*/  HMMA.16816.F32.BF16 R188, R20.reuse, R32, R188 ;  /* 0x0000002014bc723c */ /* 0x060ff000000418bc */
[C---:B------:R-:W-:Y:S01]  /*d200*/  HMMA.16816.F32.BF16 R184, R20.reuse, R34, R184 ;  /* 0x0000002214b8723c */ /* 0x040fe200000418b8 */
[----:B------:R-:W-:Y:S07]  /*d210*/  LDSM.16.M88.4 R32, [R225] ;  /* 0x00000000e120783b */ /* 0x000fee0000000200 */
[C---:B-1----:R-:W-:Y:S08]  /*d220*/  HMMA.16816.F32.BF16 R180, R20.reuse, R28, R180 ;  /* 0x0000001c14b4723c */ /* 0x042ff000000418b4 */
[----:B------:R-:W-:Y:S01]  /*d230*/  HMMA.16816.F32.BF16 R168, R20, R30, R168 ;  /* 0x0000001e14a8723c */ /* 0x000fe200000418a8 */
[----:B------:R-:W1:Y:S04]  /*d240*/  LDSM.16.M88.4 R28, [R223+0x11800] ;  /* 0x01180000df1c783b */ /* 0x000e680000000200 */
[----:B------:R-:W4:Y:S03]  /*d250*/  LDSM.16.M88.4 R20, [R216] ;  /* 0x00000000d814783b */ /* 0x000f260000000200 */
        /* <DEDUP_REMOVED lines=18> */
[----:B------:R-:W-:Y:S07]  /*d380*/  LDSM.16.M88.4 R200, [R213] ;  /* 0x00000000d5c8783b */ /* 0x000fee0000000200 */
[C---:B-----5:R-:W-:Y:S08]  /*d390*/  HMMA.16816.F32.BF16 R188, R32.reuse, R196, R188 ;  /* 0x000000c420bc723c */ /* 0x060ff000000418bc */
[C---:B------:R-:W-:Y:S01]  /*d3a0*/  HMMA.16816.F32.BF16 R184, R32.reuse, R198, R184 ;  /* 0x000000c620b8723c */ /* 0x040fe200000418b8 */
[----:B------:R-:W2:Y:S07]  /*d3b0*/  LDSM.16.M88.4 R196, [R229+0x13000] ;  /* 0x01300000e5c4783b */ /* 0x000eae0000000200 */
[C---:B---3--:R-:W-:Y:S08]  /*d3c0*/  HMMA.16816.F32.BF16 R180, R32.reuse, R192, R180 ;  /* 0x000000c020b4723c */ /* 0x048ff000000418b4 */
[----:B------:R-:W-:Y:S01]  /*d3d0*/  HMMA.16816.F32.BF16 R168, R32, R194, R168 ;  /* 0x000000c220a8723c */ /* 0x000fe200000418a8 */
[----:B------:R-:W3:Y:S04]  /*d3e0*/  LDSM.16.M88.4 R192, [R229+0x13800] ;  /* 0x01380000e5c0783b */ /* 0x000ee80000000200 */
[----:B------:R-:W-:Y:S03]  /*d3f0*/  LDSM.16.M88.4 R32, [R228+0x4000] ;  /* 0x00400000e420783b */ /* 0x000fe60000000200 */
        /* <DEDUP_REMOVED lines=21> */
[----:B------:R-:W-:Y:S07]  /*d550*/  LDSM.16.M88.4 R200, [R211] ;  /* 0x00000000d3c8783b */ /* 0x000fee0000000200 */
[C---:B--2---:R-:W-:Y:S08]  /*d560*/  HMMA.16816.F32.BF16 R180, R32.reuse, R196, R180 ;  /* 0x000000c420b4723c */ /* 0x044ff000000418b4 */
[----:B------:R-:W-:Y:S01]  /*d570*/  HMMA.16816.F32.BF16 R168, R32, R198, R168 ;  /* 0x000000c620a8723c */ /* 0x000fe200000418a8 */
[----:B------:R-:W2:Y:S04]  /*d580*/  LDSM.16.M88.4 R32, [R223+0x13800] ;  /* 0x01380000df20783b */ /* 0x000ea80000000200 */
        /* <DEDUP_REMOVED lines=9> */
[----:B------:R-:W4:Y:S07]  /*d620*/  LDSM.16.M88.4 R192, [R216+0x3000] ;  /* 0x00300000d8c0783b */ /* 0x000f2e0000000200 */
[C---:B--2---:R-:W-:Y:S08]  /*d630*/  HMMA.16816.F32.BF16 R180, R24.reuse, R32, R180 ;  /* 0x0000002018b4723c */ /* 0x044ff000000418b4 */
[----:B------:R-:W-:Y:S01]  /*d640*/  HMMA.16816.F32.BF16 R168, R24, R34, R168 ;  /* 0x0000002218a8723c */ /* 0x000fe200000418a8 */
[----:B------:R-:W2:Y:S04]  /*d650*/  LDSM.16.M88.4 R32, [R216+0x3800] ;  /* 0x00380000d820783b */ /* 0x000ea80000000200 */
[----:B------:R-:W-:Y:S03]  /*d660*/  LDSM.16.M88.4 R24, [R229+0x14000] ;  /* 0x01400000e518783b */ /* 0x000fe60000000200 */
[C---:B-1----:R-:W-:Y:S08]  /*d670*/  HMMA.16816.F32.BF16 R8, R28.reuse, R196, R8 ;  /* 0x000000c41c08723c */ /* 0x042ff00000041808 */
[C---:B---3--:R-:W-:Y:S08]  /*d680*/  HMMA.16816.F32.BF16 R16, R28.reuse, R20, R16 ;  /* 0x000000141c10723c */ /* 0x048ff00000041810 */
[C---:B------:R-:W-:Y:S01]  /*d690*/  HMMA.16816.F32.BF16 R12, R28.reuse, R22, R12 ;  /* 0x000000161c0c723c */ /* 0x040fe2000004180c */
[----:B------:R-:W1:Y:S07]  /*d6a0*/  LDSM.16.M88.4 R20, [R230+0x8000] ;  /* 0x00800000e614783b */ /* 0x000e6e0000000200 */
[C---:B----4-:R-:W-:Y:S08]  /*d6b0*/  HMMA.16816.F32.BF16 R188, R28.reuse, R192, R188 ;  /* 0x000000c01cbc723c */ /* 0x050ff000000418bc */
[C---:B------:R-:W-:Y:S01]  /*d6c0*/  HMMA.16816.F32.BF16 R184, R28.reuse, R194, R184 ;  /* 0x000000c21cb8723c */ /* 0x040fe200000418b8 */
[----:B------:R-:W3:Y:S07]  /*d6d0*/  LDSM.16.M88.4 R192, [R229+0x14800] ;  /* 0x01480000e5c0783b */ /* 0x000eee0000000200 */
[C---:B------:R-:W-:Y:S01]  /*d6e0*/  HMMA.16816.F32.BF16 R4, R28.reuse, R198, R4 ;  /* 0x000000c61c04723c */ /* 0x040fe20000041804 */
[----:B------:R-:W-:Y:S07]  /*d6f0*/  LDSM.16.M88.4 R196, [R210] ;  /* 0x00000000d2c4783b */ /* 0x000fee0000000200 */
[C---:B--2---:R-:W-:Y:S08]  /*d700*/  HMMA.16816.F32.BF16 R180, R28.reuse, R32, R180 ;  /* 0x000000201cb4723c */ /* 0x044ff000000418b4 */
[----:B------:R-:W-:Y:S01]  /*d710*/  HMMA.16816.F32.BF16 R168, R28, R34, R168 ;  /* 0x000000221ca8723c */ /* 0x000fe200000418a8 */
[----:B------:R-:W2:Y:S04]  /*d720*/  LDSM.16.M88.4 R32, [R229+0x15000] ;  /* 0x01500000e520783b */ /* 0x000ea80000000200 */
[----:B------:R-:W4:Y:S03]  /*d730*/  LDSM.16.M88.4 R28, [R229+0x15800] ;  /* 0x01580000e51c783b */ /* 0x000f260000000200 */
[C---:B-1----:R-:W-:Y:S08]  /*d740*/  HMMA.16816.F32.BF16 R16, R20.reuse, R24, R16 ;  /* 0x000000181410723c */ /* 0x042ff00000041810 */
[C---:B------:R-:W-:Y:S01]  /*d750*/  HMMA.16816.F32.BF16 R12, R20.reuse, R26, R12 ;  /* 0x0000001a140c723c */ /* 0x040fe2000004180c */
[----:B------:R-:W1:Y:S07]  /*d760*/  LDSM.16.M88.4 R24, [R228+0x8000] ;  /* 0x00800000e418783b */ /* 0x000e6e0000000200 */
[C---:B---3--:R-:W-:Y:S08]  /*d770*/  HMMA.16816.F32.BF16 R8, R20.reuse, R192, R8 ;  /* 0x000000c01408723c */ /* 0x048ff00000041808 */
[C---:B------:R-:W-:Y:S01]  /*d780*/  HMMA.16816.F32.BF16 R4, R20.reuse, R194, R4 ;  /* 0x000000c21404723c */ /* 0x040fe20000041804 */
[----:B------:R-:W3:Y:S07]  /*d790*/  LDSM.16.M88.4 R192, [R209] ;  /* 0x00000000d1c0783b */ /* 0x000eee0000000200 */
[C---:B--2---:R-:W-:Y:S08]  /*d7a0*/  HMMA.16816.F32.BF16 R188, R20.reuse, R32, R188 ;  /* 0x0000002014bc723c */ /* 0x044ff000000418bc */
[C---:B------:R-:W-:Y:S01]  /*d7b0*/  HMMA.16816.F32.BF16 R184, R20.reuse, R34, R184 ;  /* 0x0000002214b8723c */ /* 0x040fe200000418b8 */
[----:B------:R-:W-:Y:S07]  /*d7c0*/  LDSM.16.M88.4 R32, [R226+0x8000] ;  /* 0x00800000e220783b */ /* 0x000fee0000000200 */
[C---:B----4-:R-:W-:Y:S08]  /*d7d0*/  HMMA.16816.F32.BF16 R180, R20.reuse, R28, R180 ;  /* 0x0000001c14b4723c */ /* 0x050ff000000418b4 */
[----:B------:R-:W-:Y:S01]  /*d7e0*/  HMMA.16816.F32.BF16 R168, R20, R30, R168 ;  /* 0x0000001e14a8723c */ /* 0x000fe200000418a8 */
[----:B------:R-:W2:Y:S04]  /*d7f0*/  LDSM.16.M88.4 R28, [R208] ;  /* 0x00000000d01c783b */ /* 0x000ea80000000200 */
[----:B------:R-:W4:Y:S03]  /*d800*/  LDSM.16.M88.4 R20, [R223+0x14000] ;  /* 0x01400000df14783b */ /* 0x000f260000000200 */
        /* <DEDUP_REMOVED lines=11> */
[----:B------:R-:W-:Y:S04]  /*d8c0*/  LDSM.16.M88.4 R28, [R225+0x8000] ;  /* 0x00800000e11c783b */ /* 0x000fe80000000200 */
[----:B------:R-:W2:Y:S03]  /*d8d0*/  LDSM.16.M88.4 R24, [R216+0x4000] ;  /* 0x00400000d818783b */ /* 0x000ea60000000200 */
[C---:B----4-:R-:W-:Y:S08]  /*d8e0*/  HMMA.16816.F32.BF16 R16, R32.reuse, R20, R16 ;  /* 0x000000142010723c */ /* 0x050ff00000041810 */
[C---:B------:R-:W-:Y:S01]  /*d8f0*/  HMMA.16816.F32.BF16 R12, R32.reuse, R22, R12 ;  /* 0x00000016200c723c */ /* 0x040fe2000004180c */
[----:B------:R-:W4:Y:S07]  /*d900*/  LDSM.16.M88.4 R20, [R216+0x4800] ;  /* 0x00480000d814783b */ /* 0x000f2e0000000200 */
[C---:B-1----:R-:W-:Y:S08]  /*d910*/  HMMA.16816.F32.BF16 R8, R32.reuse, R200, R8 ;  /* 0x000000c82008723c */ /* 0x042ff00000041808 */
[C---:B------:R-:W-:Y:S01]  /*d920*/  HMMA.16816.F32.BF16 R4, R32.reuse, R202, R4 ;  /* 0x000000ca2004723c */ /* 0x040fe20000041804 */
[----:B------:R-:W-:Y:S07]  /*d930*/  LDSM.16.M88.4 R200, [R230+0xc000] ;  /* 0x00c00000e6c8783b */ /* 0x000fee0000000200 */
[C---:B---3--:R-:W-:Y:S08]  /*d940*/  HMMA.16816.F32.BF16 R180, R32.reuse, R192, R180 ;  /* 0x000000c020b4723c */ /* 0x048ff000000418b4 */
[C---:B------:R-:W-:Y:S01]  /*d950*/  HMMA.16816.F32.BF16 R168, R32.reuse, R194, R168 ;  /* 0x000000c220a8723c */ /* 0x040fe200000418a8 */
[----:B------:R-:W1:Y:S07]  /*d960*/  LDSM.16.M88.4 R192, [R216+0x5000] ;  /* 0x00500000d8c0783b */ /* 0x000e6e0000000200 */
[C---:B-----5:R-:W-:Y:S08]  /*d970*/  HMMA.16816.F32.BF16 R188, R32.reuse, R196, R188 ;  /* 0x000000c420bc723c */ /* 0x060ff000000418bc */
[----:B------:R-:W-:Y:S01]  /*d980*/  HMMA.16816.F32.BF16 R184, R32, R198, R184 ;  /* 0x000000c620b8723c */ /* 0x000fe200000418b8 */
[----:B------:R-:W3:Y:S04]  /*d990*/  LDSM.16.M88.4 R32, [R216+0x5800] ;  /* 0x00580000d820783b */ /* 0x000ee80000000200 */
[----:B------:R-:W-:Y:S03]  /*d9a0*/  LDSM.16.M88.4 R196, [R229+0x17000] ;  /* 0x01700000e5c4783b */ /* 0x000fe60000000200 */
        /* <DEDUP_REMOVED lines=16> */
[C---:B----4-:R-:W-:Y:S08]  /*dab0*/  HMMA.16816.F32.BF16 R8, R200.reuse, R20, R8 ;  /* 0x00000014c808723c */ /* 0x050ff00000041808 */
[C---:B------:R-:W-:Y:S01]  /*dac0*/  HMMA.16816.F32.BF16 R4, R200.reuse, R22, R4 ;  /* 0x00000016c804723c */ /* 0x040fe20000041804 */
[----:B------:R-:W4:Y:S07]  /*dad0*/  LDSM.16.M88.4 R20, [R205] ;  /* 0x00000000cd14783b */ /* 0x000f2e0000000200 */
[C---:B------:R-:W-:Y:S08]  /*dae0*/  HMMA.16816.F32.BF16 R188, R200.reuse, R196, R188 ;  /* 0x000000c4c8bc723c */ /* 0x040ff000000418bc */
[C---:B------:R-:W-:Y:S01]  /*daf0*/  HMMA.16816.F32.BF16 R184, R200.reuse, R198, R184 ;  /* 0x000000c6c8b8723c */ /* 0x040fe200000418b8 */
[----:B------:R-:W-:Y:S07]  /*db00*/  LDSM.16.M88.4 R196, [R223+0x17000] ;  /* 0x01700000dfc4783b */ /* 0x000fee0000000200 */
[C---:B-1----:R-:W-:Y:S08]  /*db10*/  HMMA.16816.F32.BF16 R180, R200.reuse, R192, R180 ;  /* 0x000000c0c8b4723c */ /* 0x042ff000000418b4 */
[----:B------:R-:W-:Y:S01]  /*db20*/  HMMA.16816.F32.BF16 R168, R200, R194, R168 ;  /* 0x000000c2c8a8723c */ /* 0x000fe200000418a8 */
[----:B------:R-:W1:Y:S07]  /*db30*/  LDSM.16.M88.4 R192, [R204] ;  /* 0x00000000ccc0783b */ /* 0x000e6e0000000200 */
[C---:B---3--:R-:W-:Y:S08]  /*db40*/  HMMA.16816.F32.BF16 R16, R32.reuse, R28, R16 ;  /* 0x0000001c2010723c */ /* 0x048ff00000041810 */
[C---:B------:R-:W-:Y:S01]  /*db50*/  HMMA.16816.F32.BF16 R12, R32.reuse, R30, R12 ;  /* 0x0000001e200c723c */ /* 0x040fe2000004180c */
[----:B------:R-:W3:Y:S07]  /*db60*/  LDSM.16.M88.4 R28, [R226+0xc000] ;  /* 0x00c00000e21c783b */ /* 0x000eee0000000200 */
[C---:B--2---:R-:W-:Y:S08]  /*db70*/  HMMA.16816.F32.BF16 R8, R32.reuse, R24, R8 ;  /* 0x000000182008723c */ /* 0x044ff00000041808 */
[C---:B------:R-:W-:Y:S01]  /*db80*/  HMMA.16816.F32.BF16 R4, R32.reuse, R26, R4 ;  /* 0x0000001a2004723c */ /* 0x040fe20000041804 */
[----:B------:R-:W2:Y:S07]  /*db90*/  LDSM.16.M88.4 R24, [R223+0x16000] ;  /* 0x01600000df18783b */ /* 0x000eae0000000200 */
[C---:B----4-:R-:W-:Y:S08]  /*dba0*/  HMMA.16816.F32.BF16 R188, R32.reuse, R20, R188 ;  /* 0x0000001420bc723c */ /* 0x050ff000000418bc */
[C---:B------:R-:W-:Y:S01]  /*dbb0*/  HMMA.16816.F32.BF16 R184, R32.reuse, R22, R184 ;  /* 0x0000001620b8723c */ /* 0x040fe200000418b8 */
[----:B------:R-:W4:Y:S07]  /*dbc0*/  LDSM.16.M88.4 R20, [R223+0x16800] ;  /* 0x01680000df14783b */ /* 0x000f2e0000000200 */
[C---:B-1----:R-:W-:Y:S08]  /*dbd0*/  HMMA.16816.F32.BF16 R180, R32.reuse, R192, R180 ;  /* 0x000000c020b4723c */ /* 0x042ff000000418b4 */
[----:B------:R-:W-:Y:S01]  /*dbe0*/  HMMA.16816.F32.BF16 R168, R32, R194, R168 ;  /* 0x000000c220a8723c */ /* 0x000fe200000418a8 */
[----:B------:R-:W1:Y:S04]  /*dbf0*/  LDSM.16.M88.4 R32, [R223+0x17800] ;  /* 0x01780000df20783b */ /* 0x000e680000000200 */
[----:B------:R-:W-:Y:S03]  /*dc00*/  LDSM.16.M88.4 R192, [R216+0x6800] ;  /* 0x00680000d8c0783b */ /* 0x000fe60000000200 */
[C---:B---3--:R-:W-:Y:S08]  /*dc10*/  HMMA.16816.F32.BF16 R188, R28.reuse, R196, R188 ;  /* 0x000000c41cbc723c */ /* 0x048ff000000418bc */
[C---:B--2---:R-:W-:Y:S08]  /*dc20*/  HMMA.16816.F32.BF16 R16, R28.reuse, R24, R16 ;  /* 0x000000181c10723c */ /* 0x044ff00000041810 */
[C---:B------:R-:W-:Y:S01]  /*dc30*/  HMMA.16816.F32.BF16 R12, R28.reuse, R26, R12 ;  /* 0x0000001a1c0c723c */ /* 0x040fe2000004180c */
[----:B------:R-:W2:Y:S07]  /*dc40*/  LDSM.16.M88.4 R24, [R225+0xc000] ;  /* 0x00c00000e118783b */ /* 0x000eae0000000200 */
[C---:B----4-:R-:W-:Y:S08]  /*dc50*/  HMMA.16816.F32.BF16 R8, R28.reuse, R20, R8 ;  /* 0x000000141c08723c */ /* 0x050ff00000041808 */
[C---:B------:R-:W-:Y:S01]  /*dc60*/  HMMA.16816.F32.BF16 R4, R28.reuse, R22, R4 ;  /* 0x000000161c04723c */ /* 0x040fe20000041804 */
[----:B------:R-:W3:Y:S07]  /*dc70*/  LDSM.16.M88.4 R20, [R216+0x6000] ;  /* 0x00600000d814783b */ /* 0x000eee0000000200 */
[C---:B------:R-:W-:Y:S08]  /*dc80*/  HMMA.16816.F32.BF16 R184, R28.reuse, R198, R184 ;  /* 0x000000c61cb8723c */ /* 0x040ff000000418b8 */
[C---:B-1----:R-:W-:Y:S07]  /*dc90*/  HMMA.16816.F32.BF16 R180, R28.reuse, R32, R180 ;  /* 0x000000201cb4723c */ /* 0x042fee00000418b4 */
[----:B------:R-:W-:Y:S01]  /*dca0*/  IMAD.IADD R32, R246, 0x1, -R0 ;  /* 0x00000001f6207824 */ /* 0x000fe200078e0a00 */
[----:B------:R-:W-:Y:S01]  /*dcb0*/  HMMA.16816.F32.BF16 R168, R28, R34, R168 ;  /* 0x000000221ca8723c */ /* 0x000fe200000418a8 */
[----:B------:R-:W1:Y:S01]  /*dcc0*/  LDSM.16.M88.4 R28, [R216+0x7000] ;  /* 0x00700000d81c783b */ /* 0x000e620000000200 */
[----:B------:R-:W-:-:S02]  /*dcd0*/  IABS R33, R2 ;  /* 0x0000000200217213 */ /* 0x000fc40000000000 */
[----:B------:R-:W-:-:S04]  /*dce0*/  IABS R32, R32 ;  /* 0x0000002000207213 */ /* 0x000fc80000000000 */
[----:B------:R-:W-:Y:S01]  /*dcf0*/  I2F R33, R33 ;  /* 0x0000002100217306 */ /* 0x000fe20000201400 */
[----:B------:R-:W-:Y:S01]  /*dd00*/  IMAD.MOV.U32 R35, RZ, RZ, R32 ;  /* 0x000000ffff237224 */ /* 0x000fe200078e0020 */
[----:B------:R-:W-:Y:S01]  /*dd10*/  IADD3 R32, R0, 0x1, RZ ;  /* 0x0000000100207810 */ /* 0x000fe20007ffe0ff */
[C---:B--2---:R-:W-:Y:S03]  /*dd20*/  HMMA.16816.F32.BF16 R8, R24.reuse, R192, R8 ;  /* 0x000000c01808723c */ /* 0x044fe60000041808 */
[----:B------:R-:W-:Y:S01]  /*dd30*/  ISETP.GE.AND P0, PT, R32, R244, PT ;  /* 0x000000f42000720c */ /* 0x000fe20003f06270 */
[----:B------:R-:W-:Y:S01]  /*dd40*/  IMAD.IADD R2, R246, 0x1, -R32 ;  /* 0x00000001f6027824 */ /* 0x000fe200078e0a20 */
[----:B------:R-:W2:Y:S01]  /*dd50*/  I2F R35, R35 ;  /* 0x0000002300237306 */ /* 0x000ea20000201400 */
[----:B------:R-:W-:Y:S02]  /*dd60*/  ISETP.GE.AND P6, PT, R32, R237, PT ;  /* 0x000000ed2000720c */ /* 0x000fe40003fc6270 */
[----:B---3--:R-:W-:Y:S01]  /*dd70*/  HMMA.16816.F32.BF16 R16, R24, R20, R16 ;  /* 0x000000141810723c */ /* 0x008fe20000041810 */
[----:B------:R-:W-:-:S02]  /*dd80*/  IABS R2, R2 ;  /* 0x0000000200027213 */ /* 0x000fc40000000000 */
[C---:B------:R-:W-:Y:S02]  /*dd90*/  ISETP.LT.OR P0, PT, R32.reuse, R245, P0 ;  /* 0x000000f52000720c */ /* 0x040fe40000701670 */
[----:B------:R-:W-:-:S03]  /*dda0*/  ISETP.LT.OR P6, PT, R32, R242, P6 ;  /* 0x000000f22000720c */ /* 0x000fc600037c1670 */
[----:B------:R-:W-:Y:S01]  /*ddb0*/  HMMA.16816.F32.BF16 R12, R24, R22, R12 ;  /* 0x00000016180c723c */ /* 0x000fe2000004180c */
[----:B------:R-:W3:Y:S01]  /*ddc0*/  LDSM.16.M88.4 R20, [R216+0x7800] ;  /* 0x00780000d814783b */ /* 0x000ee20000000200 */
[----:B------:R-:W-:-:S06]  /*ddd0*/  DEPBAR.LE SB0, 0x0 ;  /* 0x000080000000791a */ /* 0x000fcc0000000000 */
[C---:B------:R-:W-:Y:S08]  /*dde0*/  HMMA.16816.F32.BF16 R4, R24.reuse, R194, R4 ;  /* 0x000000c21804723c */ /* 0x040ff00000041804 */
[----:B-1----:R-:W-:Y:S01]  /*ddf0*/  HMMA.16816.F32.BF16 R188, R24, R28, R188 ;  /* 0x0000001c18bc723c */ /* 0x002fe200000418bc */
[----:B--2---:R-:W-:-:S06]  /*de00*/  FFMA.FTZ R35, R35, -UR28, R16 ;  /* 0x8000001c23237c23 */ /* 0x004fcc0008010010 */
[----:B------:R-:W-:Y:S01]  /*de10*/  IMAD.IADD R29, R243, 0x1, -R32 ;  /* 0x00000001f31d7824 */ /* 0x000fe200078e0a20 */
[----:B------:R-:W-:Y:S01]  /*de20*/  HMMA.16816.F32.BF16 R184, R24, R30, R184 ;  /* 0x0000001e18b8723c */ /* 0x000fe200000418b8 */
[----:B------:R-:W-:Y:S01]  /*de30*/  IMAD.MOV.U32 R28, RZ, RZ, R2 ;  /* 0x000000ffff1c7224 */ /* 0x000fe200078e0002 */
[----:B------:R-:W-:Y:S02]  /*de40*/  IADD3 R2, R0, 0x8, RZ ;  /* 0x0000000800027810 */ /* 0x000fe40007ffe0ff */
[----:B------:R-:W-:-:S03]  /*de50*/  IABS R29, R29 ;  /* 0x0000001d001d7213 */ /* 0x000fc60000000000 */
[----:B------:R-:W-:Y:S01]  /*de60*/  IMAD.IADD R31, R246, 0x1, -R2 ;  /* 0x00000001f61f7824 */ /* 0x000fe200078e0a02 */
[----:B------:R-:W1:Y:S01]  /*de70*/  I2F R28, R28 ;  /* 0x0000001c001c7306 */ /* 0x000e620000201400 */
[----:B------:R-:W-:-:S03]  /*de80*/  IMAD.MOV.U32 R30, RZ, RZ, R29 ;  /* 0x000000ffff1e7224 */ /* 0x000fc600078e001d */
[----:B------:R-:W-:-:S04]  /*de90*/  IABS R29, R31 ;  /* 0x0000001f001d7213 */ /* 0x000fc80000000000 */
[----:B------:R-:W2:Y:S01]  /*dea0*/  I2F R30, R30 ;  /* 0x0000001e001e7306 */ /* 0x000ea20000201400 */
[----:B------:R-:W-:Y:S01]  /*deb0*/  IMAD.MOV.U32 R31, RZ, RZ, R29 ;  /* 0x000000ffff1f7224 */ /* 0x000fe200078e001d */
[----:B------:R-:W-:Y:S01]  /*dec0*/  IADD3 R29, R0, 0x9, RZ ;  /* 0x00000009001d7810 */ /* 0x000fe20007ffe0ff */
[C---:B---3--:R-:W-:Y:S04]  /*ded0*/  HMMA.16816.F32.BF16 R180, R24.reuse, R20, R180 ;  /* 0x0000001418b4723c */ /* 0x048fe800000418b4 */
[C---:B------:R-:W-:Y:S01]  /*dee0*/  IMAD.IADD R16, R243.reuse, 0x1, -R29 ;  /* 0x00000001f3107824 */ /* 0x040fe200078e0a1d */
[----:B------:R-:W3:Y:S01]  /*def0*/  I2F R31, R31 ;  /* 0x0000001f001f7306 */ /* 0x000ee20000201400 */
[----:B-1----:R-:W-:Y:S02]  /*df00*/  FFMA.FTZ R17, R28, -UR28, R17 ;  /* 0x8000001c1c117c23 */ /* 0x002fe40008010011 */
[----:B------:R-:W-:Y:S01]  /*df10*/  IMAD.IADD R21, R246, 0x1, -R29 ;  /* 0x00000001f6157824 */ /* 0x000fe200078e0a1d */
[----:B------:R-:W-:Y:S01]  /*df20*/  HMMA.16816.F32.BF16 R168, R24, R22, R168 ;  /* 0x0000001618a8723c */ /* 0x000fe200000418a8 */
[----:B------:R-:W-:-:S03]  /*df30*/  IMAD.IADD R20, R243, 0x1, -R2 ;  /* 0x00000001f3147824 */ /* 0x000fc600078e0a02 */
[----:B------:R-:W-:Y:S01]  /*df40*/  IABS R21, R21 ;  /* 0x0000001500157213 */ /* 0x000fe20000000000 */
[----:B--2---:R-:W-:Y:S01]  /*df50*/  FFMA.FTZ R19, R30, -UR28, R19 ;  /* 0x8000001c1e137c23 */ /* 0x004fe20008010013 */
[----:B------:R-:W-:Y:S02]  /*df60*/  IABS R20, R20 ;  /* 0x0000001400147213 */ /* 0x000fe40000000000 */
[----:B------:R-:W-:Y:S01]  /*df70*/  IADD3 R22, R0, 0x10, RZ ;  /* 0x0000001000167810 */ /* 0x000fe20007ffe0ff */
[----:B------:R-:W-:Y:S01]  /*df80*/  IMAD.MOV.U32 R26, RZ, RZ, R21 ;  /* 0x000000ffff1a7224 */ /* 0x000fe200078e0015 */
[----:B------:R-:W-:Y:S01]  /*df90*/  IABS R21, R16 ;  /* 0x0000001000157213 */ /* 0x000fe20000000000 */
[----:B------:R-:W-:Y:S01]  /*dfa0*/  FFMA.FTZ R16, R33, -UR28, R18 ;  /* 0x8000001c21107c23 */ /* 0x000fe20008010012 */
[----:B------:R1:W-:Y:S01]  /*dfb0*/  I2F R23, R20 ;  /* 0x0000001400177306 */ /* 0x0003e20000201400 */
[----:B------:R-:W-:Y:S01]  /*dfc0*/  IMAD.IADD R18, R246, 0x1, -R22 ;  /* 0x00000001f6127824 */ /* 0x000fe200078e0a16 */
[C---:B------:R-:W-:Y:S01]  /*dfd0*/  IADD3 R24, R0.reuse, 0x11, RZ ;  /* 0x0000001100187810 */ /* 0x040fe20007ffe0ff */
[----:B------:R-:W-:Y:S01]  /*dfe0*/  IMAD.MOV.U32 R32, RZ, RZ, R21 ;  /* 0x000000ffff207224 */ /* 0x000fe200078e0015 */
[----:B------:R-:W-:Y:S01]  /*dff0*/  FSEL R21, R35, -INF , !P1 ;  /* 0xff80000023157808 */ /* 0x000fe20004800000 */
[----:B---3--:R-:W-:Y:S01]  /*e000*/  FFMA.FTZ R12, R31, -UR28, R12 ;  /* 0x8000001c1f0c7c23 */ /* 0x008fe2000801000c */
[----:B------:R-:W-:Y:S01]  /*e010*/  BAR.SYNC.DEFER_BLOCKING 0x0 ;  /* 0x0000000000007b1d */ /* 0x000fe20000010000 */
[----:B------:R-:W-:Y:S01]  /*e020*/  ISETP.GE.AND P1, PT, R0, R237, PT ;  /* 0x000000ed0000720c */ /* 0x000fe20003f26270 */
[----:B------:R-:W-:Y:S01]  /*e030*/  IMAD.IADD R27, R243, 0x1, -R22 ;  /* 0x00000001f31b7824 */ /* 0x000fe200078e0a16 */
[----:B------:R-:W-:-:S02]  /*e040*/  IABS R25, R18 ;  /* 0x0000001200197213 */ /* 0x000fc40000000000 */
[----:B------:R-:W-:Y:S01]  /*e050*/  ISETP.LT.OR P1, PT, R0, R242, P1 ;  /* 0x000000f20000720c */ /* 0x000fe20000f21670 */
[----:B------:R-:W2:Y:S01]  /*e060*/  I2F R26, R26 ;  /* 0x0000001a001a7306 */ /* 0x000ea20000201400 */
[----:B------:R-:W-:Y:S02]  /*e070*/  IABS R27, R27 ;  /* 0x0000001b001b7213 */ /* 0x000fe40000000000 */
[----:B------:R-:W-:Y:S02]  /*e080*/  FSEL R16, R16, -INF , !P1 ;  /* 0xff80000010107808 */ /* 0x000fe40004800000 */
[----:B-1----:R-:W-:Y:S01]  /*e090*/  FSEL R20, R17, -INF , !P0 ;  /* 0xff80000011147808 */ /* 0x002fe20004000000 */
[----:B------:R-:W-:Y:S01]  /*e0a0*/  IMAD.IADD R17, R246, 0x1, -R24 ;  /* 0x00000001f6117824 */ /* 0x000fe200078e0a18 */
[C---:B------:R-:W-:Y:S01]  /*e0b0*/  ISETP.GE.AND P1, PT, R2.reuse, R244, PT ;  /* 0x000000f40200720c */ /* 0x040fe20003f26270 */
[----:B------:R1:W3:Y:S01]  /*e0c0*/  I2F R28, R32 ;  /* 0x00000020001c7306 */ /* 0x0002e20000201400 */
[----:B------:R-:W-:-:S02]  /*e0d0*/  ISETP.GE.AND P0, PT, R2, R237, PT ;  /* 0x000000ed0200720c */ /* 0x000fc40003f06270 */
[C---:B------:R-:W-:Y:S02]  /*e0e0*/  ISETP.LT.OR P1, PT, R2.reuse, R245, P1 ;  /* 0x000000f50200720c */ /* 0x040fe40000f21670 */
[----:B------:R-:W-:Y:S02]  /*e0f0*/  ISETP.LT.OR P0, PT, R2, R242, P0 ;  /* 0x000000f20200720c */ /* 0x000fe40000701670 */
[----:B------:R-:W-:Y:S01]  /*e100*/  IADD3 R2, R0, 0x18, RZ ;  /* 0x0000001800027810 */ /* 0x000fe20007ffe0ff */
[----:B------:R-:W4:Y:S01]  /*e110*/  I2F R25, R25 ;  /* 0x0000001900197306 */ /* 0x000f220000201400 */
[----:B------:R-:W-:Y:S01]  /*e120*/  FSEL R18, R12, -INF , !P1 ;  /* 0xff8000000c127808 */ /* 0x000fe20004800000 */
[----:B--2---:R-:W-:Y:S01]  /*e130*/  FFMA.FTZ R13, R26, -UR28, R13 ;  /* 0x8000001c1a0d7c23 */ /* 0x004fe2000801000d */
[----:B------:R-:W-:Y:S01]  /*e140*/  IABS R17, R17 ;  /* 0x0000001100117213 */ /* 0x000fe20000000000 */
[--C-:B------:R-:W-:Y:S01]  /*e150*/  IMAD.IADD R12, R246, 0x1, -R2.reuse ;  /* 0x00000001f60c7824 */ /* 0x100fe200078e0a02 */
[----:B------:R-:W-:Y:S01]  /*e160*/  FSEL R19, R19, -INF , !P6 ;  /* 0xff80000013137808 */ /* 0x000fe20007000000 */
[----:B------:R-:W-:Y:S01]  /*e170*/  IMAD.IADD R31, R243, 0x1, -R2 ;  /* 0x00000001f31f7824 */ /* 0x000fe200078e0a02 */
[C---:B------:R-:W-:Y:S01]  /*e180*/  ISETP.GE.AND P6, PT, R29.reuse, R244, PT ;  /* 0x000000f41d00720c */ /* 0x040fe20003fc6270 */
[----:B------:R2:W5:Y:S01]  /*e190*/  I2F R30, R17 ;  /* 0x00000011001e7306 */ /* 0x0005620000201400 */
[----:B------:R-:W-:Y:S01]  /*e1a0*/  ISETP.GE.AND P1, PT, R29, R237, PT ;  /* 0x000000ed1d00720c */ /* 0x000fe20003f26270 */
[----:B-1----:R-:W-:Y:S01]  /*e1b0*/  IMAD.IADD R32, R243, 0x1, -R24 ;  /* 0x00000001f3207824 */ /* 0x002fe200078e0a18 */
[----:B------:R-:W-:Y:S01]  /*e1c0*/  IABS R12, R12 ;  /* 0x0000000c000c7213 */ /* 0x000fe20000000000 */
[----:B---3--:R-:W-:Y:S01]  /*e1d0*/  FFMA.FTZ R28, R28, -UR28, R15 ;  /* 0x8000001c1c1c7c23 */ /* 0x008fe2000801000f */
[----:B------:R-:W-:-:S02]  /*e1e0*/  ISETP.LT.OR P6, PT, R29, R245, P6 ;  /* 0x000000f51d00720c */ /* 0x000fc400037c1670 */
[----:B------:R-:W-:Y:S01]  /*e1f0*/  ISETP.LT.OR P1, PT, R29, R242, P1 ;  /* 0x000000f21d00720c */ /* 0x000fe20000f21670 */
[----:B------:R-:W1:Y:S01]  /*e200*/  I2F R27, R27 ;  /* 0x0000001b001b7306 */ /* 0x000e620000201400 */
[----:B------:R-:W-:Y:S01]  /*e210*/  IABS R32, R32 ;  /* 0x0000002000207213 */ /* 0x000fe20000000000 */
[----:B----4-:R-:W-:Y:S01]  /*e220*/  FFMA.FTZ R25, R25, -UR28, R8 ;  /* 0x8000001c19197c23 */ /* 0x010fe20008010008 */
[C---:B------:R-:W-:Y:S02]  /*e230*/  IADD3 R8, R0.reuse, 0x20, RZ ;  /* 0x0000002000087810 */ /* 0x040fe40007ffe0ff */
[----:B------:R-:W-:Y:S01]  /*e240*/  IABS R31, R31 ;  /* 0x0000001f001f7213 */ /* 0x000fe20000000000 */
[----:B--2---:R-:W-:Y:S01]  /*e250*/  FFMA.FTZ R17, R23, -UR28, R14 ;  /* 0x8000001c17117c23 */ /* 0x004fe2000801000e */
[----:B------:R-:W-:Y:S01]  /*e260*/  IADD3 R23, R0, 0x19, RZ ;  /* 0x0000001900177810 */ /* 0x000fe20007ffe0ff */
[----:B------:R2:W3:Y:S01]  /*e270*/  I2F R29, R12 ;  /* 0x0000000c001d7306 */ /* 0x0004e20000201400 */
[----:B-----5:R-:W-:Y:S01]  /*e280*/  FFMA.FTZ R30, R30, -UR28, R9 ;  /* 0x8000001c1e1e7c23 */ /* 0x020fe20008010009 */
[----:B------:R-:W-:-:S02]  /*e290*/  IADD3 R9, R0, 0x21, RZ ;  /* 0x0000002100097810 */ /* 0x000fc40007ffe0ff */
[----:B------:R-:W-:Y:S01]  /*e2a0*/  FSEL R17, R17, -INF , !P0 ;  /* 0xff80000011117808 */ /* 0x000fe20004000000 */
[--C-:B------:R-:W-:Y:S01]  /*e2b0*/  IMAD.IADD R26, R243, 0x1, -R23.reuse ;  /* 0x00000001f31a7824 */ /* 0x100fe200078e0a17 */
[C---:B------:R-:W-:Y:S01]  /*e2c0*/  ISETP.GE.AND P0, PT, R22.reuse, R244, PT ;  /* 0x000000f41600720c */ /* 0x040fe20003f06270 */
[----:B-1----:R-:W-:Y:S01]  /*e2d0*/  FFMA.FTZ R27, R27, -UR28, R10 ;  /* 0x8000001c1b1b7c23 */ /* 0x002fe2000801000a */
[----:B------:R-:W1:Y:S02]  /*e2e0*/  I2F R14, R32 ;  /* 0x00000020000e7306 */ /* 0x000e640000201400 */
[----:B------:R-:W-:Y:S02]  /*e2f0*/  ISETP.LT.OR P0, PT, R22, R245, P0 ;  /* 0x000000f51600720c */ /* 0x000fe40000701670 */
[----:B------:R-:W-:Y:S02]  /*e300*/  IABS R26, R26 ;  /* 0x0000001a001a7213 */ /* 0x000fe40000000000 */
[----:B------:R-:W-:Y:S01]  /*e310*/  FSEL R196, R25, -INF , !P0 ;  /* 0xff80000019c47808 */ /* 0x000fe20004000000 */
[C---:B------:R-:W-:Y:S01]  /*e320*/  IMAD.IADD R25, R246.reuse, 0x1, -R8 ;  /* 0x00000001f6197824 */ /* 0x040fe200078e0a08 */
[----:B--2---:R-:W-:Y:S01]  /*e330*/  FSEL R12, R13, -INF , !P6 ;  /* 0xff8000000d0c7808 */ /* 0x004fe20007000000 */
[----:B------:R-:W-:Y:S01]  /*e340*/  IMAD.IADD R13, R246, 0x1, -R23 ;  /* 0x00000001f60d7824 */ /* 0x000fe200078e0a17 */
[-C--:B------:R-:W-:Y:S01]  /*e350*/  ISETP.GE.AND P6, PT, R22, R237.reuse, PT ;  /* 0x000000ed1600720c */ /* 0x080fe20003fc6270 */
[----:B------:R-:W-:Y:S01]  /*e360*/  I2F R15, R31 ;  /* 0x0000001f000f7306 */ /* 0x000fe20000201400 */
[----:B------:R-:W-:Y:S01]  /*e370*/  ISETP.GE.AND P0, PT, R24, R237, PT ;  /* 0x000000ed1800720c */ /* 0x000fe20003f06270 */
[----:B---3--:R-:W-:Y:S01]  /*e380*/  FFMA.FTZ R29, R29, -UR28, R4 ;  /* 0x8000001c1d1d7c23 */ /* 0x008fe20008010004 */
[----:B------:R-:W-:-:S02]  /*e390*/  IABS R13, R13 ;  /* 0x0000000d000d7213 */ /* 0x000fc40000000000 */
[-C--:B------:R-:W-:Y:S01]  /*e3a0*/  ISETP.LT.OR P6, PT, R22, R242.reuse, P6 ;  /* 0x000000f21600720c */ /* 0x080fe200037c1670 */
[----:B-1----:R-:W-:Y:S01]  /*e3b0*/  FFMA.FTZ R194, R14, -UR28, R11 ;  /* 0x8000001c0ec27c23 */ /* 0x002fe2000801000b */
[----:B------:R-:W-:Y:S01]  /*e3c0*/  ISETP.LT.OR P0, PT, R24, R242, P0 ;  /* 0x000000f21800720c */ /* 0x000fe20000701670 */
[----:B------:R-:W-:Y:S01]  /*e3d0*/  IMAD.MOV.U32 R22, RZ, RZ, R13 ;  /* 0x000000ffff167224 */ /* 0x000fe200078e000d */
[----:B------:R-:W-:Y:S01]  /*e3e0*/  FSEL R13, R28, -INF , !P1 ;  /* 0xff8000001c0d7808 */ /* 0x000fe20004800000 */
[----:B------:R1:W2:Y:S01]  /*e3f0*/  I2F R10, R26 ;  /* 0x0000001a000a7306 */ /* 0x0002a20000201400 */
[C---:B------:R-:W-:Y:S01]  /*e400*/  ISETP.GE.AND P1, PT, R24.reuse, R244, PT ;  /* 0x000000f41800720c */ /* 0x040fe20003f26270 */
[----:B------:R-:W-:Y:S01]  /*e410*/  IMAD.IADD R28, R243, 0x1, -R8 ;  /* 0x00000001f31c7824 */ /* 0x000fe200078e0a08 */
[----:B------:R-:W-:Y:S02]  /*e420*/  FSEL R195, R27, -INF , !P6 ;  /* 0xff8000001bc37808 */ /* 0x000fe40007000000 */
[----:B------:R-:W-:-:S02]  /*e430*/  ISETP.LT.OR P1, PT, R24, R245, P1 ;  /* 0x000000f51800720c */ /* 0x000fc40000f21670 */
[----:B------:R-:W-:Y:S01]  /*e440*/  IABS R24, R25 ;  /* 0x0000001900187213 */ /* 0x000fe20000000000 */
[----:B------:R-:W3:Y:S01]  /*e450*/  I2F R22, R22 ;  /* 0x0000001600167306 */ /* 0x000ee20000201400 */
[----:B------:R-:W-:Y:S02]  /*e460*/  ISETP.GE.AND P6, PT, R2, R244, PT ;  /* 0x000000f40200720c */ /* 0x000fe40003fc6270 */
[----:B------:R-:W-:Y:S01]  /*e470*/  FSEL R198, R30, -INF , !P1 ;  /* 0xff8000001ec67808 */ /* 0x000fe20004800000 */
[----:B------:R-:W-:Y:S01]  /*e480*/  IMAD.MOV.U32 R25, RZ, RZ, R24 ;  /* 0x000000ffff197224 */ /* 0x000fe200078e0018 */
[----:B------:R-:W-:Y:S02]  /*e490*/  ISETP.LT.OR P6, PT, R2, R245, P6 ;  /* 0x000000f50200720c */ /* 0x000fe400037c1670 */
[----:B------:R-:W-:Y:S01]  /*e4a0*/  FSEL R194, R194, -INF , !P0 ;  /* 0xff800000c2c27808 */ /* 0x000fe20004000000 */
[----:B-1----:R-:W-:Y:S01]  /*e4b0*/  IMAD.IADD R26, R246, 0x1, -R9 ;  /* 0x00000001f61a7824 */ /* 0x002fe200078e0a09 */
[----:B------:R-:W-:Y:S01]  /*e4c0*/  FSEL R193, R29, -INF , !P6 ;  /* 0xff8000001dc17808 */ /* 0x000fe20007000000 */
[----:B------:R-:W1:Y:S01]  /*e4d0*/  I2F R25, R25 ;  /* 0x0000001900197306 */ /* 0x000e620000201400 */
[-C--:B------:R-:W-:Y:S01]  /*e4e0*/  ISETP.GE.AND P1, PT, R2, R237.reuse, PT ;  /* 0x000000ed0200720c */ /* 0x080fe20003f26270 */
[----:B--2---:R-:W-:Y:S01]  /*e4f0*/  FFMA.FTZ R10, R10, -UR28, R7 ;  /* 0x8000001c0a0a7c23 */ /* 0x004fe20008010007 */
[----:B------:R-:W-:Y:S01]  /*e500*/  IABS R14, R26 ;  /* 0x0000001a000e7213 */ /* 0x000fe20000000000 */
[----:B------:R-:W-:Y:S01]  /*e510*/  IMAD.IADD R26, R243, 0x1, -R9 ;  /* 0x00000001f31a7824 */ /* 0x000fe200078e0a09 */
[C---:B------:R-:W-:Y:S01]  /*e520*/  ISETP.GE.AND P0, PT, R23.reuse, R244, PT ;  /* 0x000000f41700720c */ /* 0x040fe20003f06270 */
[----:B---3--:R-:W-:Y:S01]  /*e530*/  FFMA.FTZ R22, R22, -UR28, R5 ;  /* 0x8000001c16167c23 */ /* 0x008fe20008010005 */
[----:B------:R-:W-:Y:S01]  /*e540*/  ISETP.GE.AND P6, PT, R23, R237, PT ;  /* 0x000000ed1700720c */ /* 0x000fe20003fc6270 */
[----:B------:R-:W-:Y:S01]  /*e550*/  IMAD.MOV.U32 R4, RZ, RZ, R14 ;  /* 0x000000ffff047224 */ /* 0x000fe200078e000e */
[----:B------:R-:W-:-:S02]  /*e560*/  ISETP.LT.OR P1, PT, R2, R242, P1 ;  /* 0x000000f20200720c */ /* 0x000fc40000f21670 */
[C---:B------:R-:W-:Y:S02]  /*e570*/  ISETP.LT.OR P0, PT, R23.reuse, R245, P0 ;  /* 0x000000f51700720c */ /* 0x040fe40000701670 */
[----:B------:R-:W-:Y:S01]  /*e580*/  ISETP.LT.OR P6, PT, R23, R242, P6 ;  /* 0x000000f21700720c */ /* 0x000fe200037c1670 */
[----:B------:R-:W-:Y:S01]  /*e590*/  FFMA.FTZ R23, R15, -UR28, R6 ;  /* 0x8000001c0f177c23 */ /* 0x000fe20008010006 */
[----:B------:R-:W-:Y:S01]  /*e5a0*/  IABS R24, R28 ;  /* 0x0000001c00187213 */ /* 0x000fe20000000000 */
[----:B------:R-:W2:Y:S01]  /*e5b0*/  I2F R4, R4 ;  /* 0x0000000400047306 */ /* 0x000ea20000201400 */
[C---:B------:R-:W-:Y:S01]  /*e5c0*/  IADD3 R2, R0.reuse, 0x28, RZ ;  /* 0x0000002800027810 */ /* 0x040fe20007ffe0ff */
[----:B-1----:R-:W-:Y:S01]  /*e5d0*/  FFMA.FTZ R25, R25, -UR28, R188 ;  /* 0x8000001c19197c23 */ /* 0x002fe200080100bc */
[----:B------:R-:W-:Y:S02]  /*e5e0*/  IABS R14, R26 ;  /* 0x0000001a000e7213 */ /* 0x000fe40000000000 */
[----:B------:R-:W-:-:S02]  /*e5f0*/  IADD3 R5, R0, 0x29, RZ ;  /* 0x0000002900057810 */ /* 0x000fc40007ffe0ff */
[----:B------:R-:W-:Y:S01]  /*e600*/  FSEL R34, R23, -INF , !P1 ;  /* 0xff80000017227808 */ /* 0x000fe20004800000 */
[----:B------:R1:W3:Y:S01]  /*e610*/  I2F R11, R24 ;  /* 0x00000018000b7306 */ /* 0x0002e20000201400 */
[----:B------:R-:W-:Y:S02]  /*e620*/  FSEL R35, R22, -INF , !P0 ;  /* 0xff80000016237808 */ /* 0x000fe40004000000 */
[C---:B------:R-:W-:Y:S02]  /*e630*/  ISETP.GE.AND P1, PT, R8.reuse, R244, PT ;  /* 0x000000f40800720c */ /* 0x040fe40003f26270 */
[C---:B------:R-:W-:Y:S02]  /*e640*/  ISETP.GE.AND P0, PT, R8.reuse, R237, PT ;  /* 0x000000ed0800720c */ /* 0x040fe40003f06270 */
[C---:B------:R-:W-:Y:S01]  /*e650*/  ISETP.LT.OR P1, PT, R8.reuse, R245, P1 ;  /* 0x000000f50800720c */ /* 0x040fe20000f21670 */
[----:B------:R4:W5:Y:S01]  /*e660*/  I2F R6, R14 ;  /* 0x0000000e00067306 */ /* 0x0009620000201400 */
[----:B------:R-:W-:Y:S01]  /*e670*/  ISETP.LT.OR P0, PT, R8, R242, P0 ;  /* 0x000000f20800720c */ /* 0x000fe20000701670 */
[----:B--2---:R-:W-:Y:S01]  /*e680*/  FFMA.FTZ R189, R4, -UR28, R189 ;  /* 0x8000001c04bd7c23 */ /* 0x004fe200080100bd */
[----:B------:R-:W-:-:S02]  /*e690*/  IADD3 R7, R0, 0x30, RZ ;  /* 0x0000003000077810 */ /* 0x000fc40007ffe0ff */
[----:B------:R-:W-:Y:S02]  /*e6a0*/  FSEL R178, R10, -INF , !P6 ;  /* 0xff8000000ab27808 */ /* 0x000fe40007000000 */
[----:B------:R-:W-:Y:S01]  /*e6b0*/  FSEL R200, R25, -INF , !P1 ;  /* 0xff80000019c87808 */ /* 0x000fe20004800000 */
[C---:B-1----:R-:W-:Y:S01]  /*e6c0*/  IMAD.IADD R24, R246.reuse, 0x1, -R2 ;  /* 0x00000001f6187824 */ /* 0x042fe200078e0a02 */
[----:B------:R-:W-:Y:S01]  /*e6d0*/  ISETP.GE.AND P6, PT, R9, R244, PT ;  /* 0x000000f40900720c */ /* 0x000fe20003fc6270 */
[----:B---3--:R-:W-:Y:S01]  /*e6e0*/  FFMA.FTZ R11, R11, -UR28, R190 ;  /* 0x8000001c0b0b7c23 */ /* 0x008fe200080100be */
[----:B------:R-:W-:Y:S02]  /*e6f0*/  ISETP.GE.AND P1, PT, R9, R237, PT ;  /* 0x000000ed0900720c */ /* 0x000fe40003f26270 */
[----:B------:R-:W-:Y:S01]  /*e700*/  IABS R15, R24 ;  /* 0x00000018000f7213 */ /* 0x000fe20000000000 */
[----:B------:R-:W-:Y:S01]  /*e710*/  IMAD.IADD R24, R243, 0x1, -R2 ;  /* 0x00000001f3187824 */ /* 0x000fe200078e0a02 */
[C---:B------:R-:W-:Y:S01]  /*e720*/  ISETP.LT.OR P6, PT, R9.reuse, R245, P6 ;  /* 0x000000f50900720c */ /* 0x040fe200037c1670 */
[----:B----4-:R-:W-:Y:S01]  /*e730*/  IMAD.IADD R14, R246, 0x1, -R5 ;  /* 0x00000001f60e7824 */ /* 0x010fe200078e0a05 */
[----:B------:R-:W-:Y:S01]  /*e740*/  ISETP.LT.OR P1, PT, R9, R242, P1 ;  /* 0x000000f20900720c */ /* 0x000fe20000f21670 */
[----:B-----5:R-:W-:Y:S01]  /*e750*/  FFMA.FTZ R191, R6, -UR28, R191 ;  /* 0x8000001c06bf7c23 */ /* 0x020fe200080100bf */
[----:B------:R-:W1:Y:S01]  /*e760*/  I2F R15, R15 ;  /* 0x0000000f000f7306 */ /* 0x000e620000201400 */
[----:B------:R-:W-:-:S02]  /*e770*/  IABS R23, R24 ;  /* 0x0000001800177213 */ /* 0x000fc40000000000 */
[----:B------:R-:W-:Y:S01]  /*e780*/  IABS R8, R14 ;  /* 0x0000000e00087213 */ /* 0x000fe20000000000 */
[----:B------:R-:W-:Y:S01]  /*e790*/  IMAD.IADD R14, R243, 0x1, -R5 ;  /* 0x00000001f30e7824 */ /* 0x000fe200078e0a05 */
[----:B------:R-:W-:Y:S02]  /*e7a0*/  FSEL R199, R11, -INF , !P0 ;  /* 0xff8000000bc77808 */ /* 0x000fe40004000000 */
[----:B------:R-:W-:Y:S01]  /*e7b0*/  IADD3 R4, R0, 0x31, RZ ;  /* 0x0000003100047810 */ /* 0x000fe20007ffe0ff */
[----:B------:R-:W2:Y:S01]  /*e7c0*/  I2F R23, R23 ;  /* 0x0000001700177306 */ /* 0x000ea20000201400 */
[----:B------:R-:W-:Y:S01]  /*e7d0*/  IABS R10, R14 ;  /* 0x0000000e000a7213 */ /* 0x000fe20000000000 */
[----:B------:R-:W-:Y:S01]  /*e7e0*/  IMAD.IADD R14, R246, 0x1, -R7 ;  /* 0x00000001f60e7824 */ /* 0x000fe200078e0a07 */
[----:B------:R-:W-:Y:S02]  /*e7f0*/  ISETP.GE.AND P0, PT, R2, R244, PT ;  /* 0x000000f40200720c */ /* 0x000fe40003f06270 */
[----:B------:R-:W-:-:S02]  /*e800*/  FSEL R33, R189, -INF , !P6 ;  /* 0xff800000bd217808 */ /* 0x000fc40007000000 */
[----:B------:R-:W-:Y:S01]  /*e810*/  IABS R9, R14 ;  /* 0x0000000e00097213 */ /* 0x000fe20000000000 */
[----:B------:R-:W-:Y:S01]  /*e820*/  IMAD.IADD R14, R243, 0x1, -R7 ;  /* 0x00000001f30e7824 */ /* 0x000fe200078e0a07 */
[----:B------:R-:W3:Y:S01]  /*e830*/  I2F R10, R10 ;  /* 0x0000000a000a7306 */ /* 0x000ee20000201400 */
[----:B-1----:R-:W-:Y:S01]  /*e840*/  FFMA.FTZ R15, R15, -UR28, R184 ;  /* 0x8000001c0f0f7c23 */ /* 0x002fe200080100b8 */
[----:B------:R-:W-:Y:S01]  /*e850*/  ISETP.GE.AND P6, PT, R2, R237, PT ;  /* 0x000000ed0200720c */ /* 0x000fe20003fc6270 */
[----:B------:R-:W-:Y:S01]  /*e860*/  IMAD.MOV.U32 R22, RZ, RZ, R9 ;  /* 0x000000ffff167224 */ /* 0x000fe200078e0009 */
[----:B------:R-:W-:Y:S01]  /*e870*/  IABS R9, R14 ;  /* 0x0000000e00097213 */ /* 0x000fe20000000000 */
[----:B------:R-:W-:Y:S01]  /*e880*/  IMAD.IADD R14, R246, 0x1, -R4 ;  /* 0x00000001f60e7824 */ /* 0x000fe200078e0a04 */
[C---:B------:R-:W-:Y:S01]  /*e890*/  ISETP.LT.OR P0, PT, R2.reuse, R245, P0 ;  /* 0x000000f50200720c */ /* 0x040fe20000701670 */
[----:B--2---:R-:W-:Y:S01]  /*e8a0*/  FFMA.FTZ R23, R23, -UR28, R186 ;  /* 0x8000001c17177c23 */ /* 0x004fe200080100ba */
[----:B------:R-:W1:Y:S01]  /*e8b0*/  I2F R11, R22 ;  /* 0x00000016000b7306 */ /* 0x000e620000201400 */
[----:B------:R-:W-:-:S02]  /*e8c0*/  ISETP.LT.OR P6, PT, R2, R242, P6 ;  /* 0x000000f20200720c */ /* 0x000fc400037c1670 */
[----:B------:R-:W-:Y:S02]  /*e8d0*/  FSEL R201, R191, -INF , !P1 ;  /* 0xff800000bfc97808 */ /* 0x000fe40004800000 */
[----:B------:R-:W-:Y:S02]  /*e8e0*/  FSEL R252, R15, -INF , !P0 ;  /* 0xff8000000ffc7808 */ /* 0x000fe40004000000 */
[----:B------:R-:W-:Y:S01]  /*e8f0*/  IADD3 R2, R0, 0x38, RZ ;  /* 0x0000003800027810 */ /* 0x000fe20007ffe0ff */
[----:B------:R-:W2:Y:S01]  /*e900*/  I2F R8, R8 ;  /* 0x0000000800087306 */ /* 0x000ea20000201400 */
[C---:B------:R-:W-:Y:S01]  /*e910*/  ISETP.GE.AND P1, PT, R5.reuse, R244, PT ;  /* 0x000000f40500720c */ /* 0x040fe20003f26270 */
[----:B---3--:R-:W-:Y:S01]  /*e920*/  FFMA.FTZ R10, R10, -UR28, R187 ;  /* 0x8000001c0a0a7c23 */ /* 0x008fe200080100bb */
[----:B------:R-:W-:Y:S01]  /*e930*/  ISETP.GE.AND P0, PT, R5, R237, PT ;  /* 0x000000ed0500720c */ /* 0x000fe20003f06270 */
[----:B------:R-:W-:Y:S01]  /*e940*/  IMAD.IADD R15, R246, 0x1, -R2 ;  /* 0x00000001f60f7824 */ /* 0x000fe200078e0a02 */
[----:B------:R-:W-:Y:S01]  /*e950*/  IABS R6, R14 ;  /* 0x0000000e00067213 */ /* 0x000fe20000000000 */
[----:B------:R-:W-:Y:S01]  /*e960*/  IMAD.IADD R14, R243, 0x1, -R4 ;  /* 0x00000001f30e7824 */ /* 0x000fe200078e0a04 */
[----:B------:R-:W-:Y:S01]  /*e970*/  ISETP.LT.OR P1, PT, R5, R245, P1 ;  /* 0x000000f50500720c */ /* 0x000fe20000f21670 */
[----:B-1----:R-:W-:Y:S01]  /*e980*/  FFMA.FTZ R11, R11, -UR28, R180 ;  /* 0x8000001c0b0b7c23 */ /* 0x002fe200080100b4 */
[----:B------:R-:W-:Y:S01]  /*e990*/  ISETP.LT.OR P0, PT, R5, R242, P0 ;  /* 0x000000f20500720c */ /* 0x000fe20000701670 */
[----:B------:R-:W-:Y:S01]  /*e9a0*/  IMAD.IADD R5, R243, 0x1, -R2 ;  /* 0x00000001f3057824 */ /* 0x000fe200078e0a02 */
[----:B------:R-:W-:Y:S01]  /*e9b0*/  FSEL R202, R23, -INF , !P6 ;  /* 0xff80000017ca7808 */ /* 0x000fe20007000000 */
[----:B------:R-:W1:Y:S01]  /*e9c0*/  I2F R6, R6 ;  /* 0x0000000600067306 */ /* 0x000e620000201400 */
[----:B------:R-:W-:-:S02]  /*e9d0*/  ISETP.GE.AND P6, PT, R7, R244, PT ;  /* 0x000000f40700720c */ /* 0x000fc40003fc6270 */
[----:B------:R-:W-:Y:S01]  /*e9e0*/  IABS R5, R5 ;  /* 0x0000000500057213 */ /* 0x000fe20000000000 */
[----:B--2---:R-:W-:Y:S01]  /*e9f0*/  FFMA.FTZ R8, R8, -UR28, R185 ;  /* 0x8000001c08087c23 */ /* 0x004fe200080100b9 */
[----:B------:R-:W-:Y:S02]  /*ea00*/  ISETP.LT.OR P6, PT, R7, R245, P6 ;  /* 0x000000f50700720c */ /* 0x000fe400037c1670 */
[----:B------:R-:W-:Y:S01]  /*ea10*/  IABS R14, R14 ;  /* 0x0000000e000e7213 */ /* 0x000fe20000000000 */
[----:B------:R-:W2:Y:S01]  /*ea20*/  I2F R9, R9 ;  /* 0x0000000900097306 */ /* 0x000ea20000201400 */
[----:B------:R-:W-:Y:S02]  /*ea30*/  IABS R15, R15 ;  /* 0x0000000f000f7213 */ /* 0x000fe40000000000 */
[----:B------:R-:W-:Y:S02]  /*ea40*/  FSEL R203, R10, -INF , !P0 ;  /* 0xff8000000acb7808 */ /* 0x000fe40004000000 */
[----:B------:R-:W-:-:S02]  /*ea50*/  FSEL R190, R11, -INF , !P6 ;  /* 0xff8000000bbe7808 */ /* 0x000fc40007000000 */
[----:B------:R-:W-:Y:S01]  /*ea60*/  IADD3 R0, R0, 0x39, RZ ;  /* 0x0000003900007810 */ /* 0x000fe20007ffe0ff */
[----:B------:R-:W3:Y:S01]  /*ea70*/  I2F R5, R5 ;  /* 0x0000000500057306 */ /* 0x000ee20000201400 */
[----:B------:R-:W-:Y:S01]  /*ea80*/  ISETP.GE.AND P0, PT, R4, R244, PT ;  /* 0x000000f40400720c */ /* 0x000fe20003f06270 */
[----:B-1----:R-:W-:Y:S01]  /*ea90*/  FFMA.FTZ R6, R6, -UR28, R181 ;  /* 0x8000001c06067c23 */ /* 0x002fe200080100b5 */
[----:B------:R-:W-:Y:S02]  /*eaa0*/  ISETP.GE.AND P6, PT, R4, R237, PT ;  /* 0x000000ed0400720c */ /* 0x000fe40003fc6270 */
[----:B------:R-:W-:Y:S01]  /*eab0*/  FSEL R197, R8, -INF , !P1 ;  /* 0xff80000008c57808 */ /* 0x000fe20004800000 */
[--C-:B------:R-:W-:Y:S01]  /*eac0*/  IMAD.IADD R8, R246, 0x1, -R0.reuse ;  /* 0x00000001f6087824 */ /* 0x100fe200078e0a00 */
[C---:B------:R-:W-:Y:S01]  /*ead0*/  ISETP.LT.OR P0, PT, R4.reuse, R245, P0 ;  /* 0x000000f50400720c */ /* 0x040fe20000701670 */
[----:B------:R-:W1:Y:S01]  /*eae0*/  I2F R14, R14 ;  /* 0x0000000e000e7306 */ /* 0x000e620000201400 */
[----:B------:R-:W-:Y:S01]  /*eaf0*/  ISETP.LT.OR P6, PT, R4, R242, P6 ;  /* 0x000000f20400720c */ /* 0x000fe200037c1670 */
[----:B------:R-:W-:Y:S01]  /*eb00*/  IMAD.IADD R4, R243, 0x1, -R0 ;  /* 0x00000001f3047824 */ /* 0x000fe200078e0a00 */
[----:B------:R-:W-:Y:S01]  /*eb10*/  IABS R8, R8 ;  /* 0x0000000800087213 */ /* 0x000fe20000000000 */
[----:B--2---:R-:W-:Y:S01]  /*eb20*/  FFMA.FTZ R9, R9, -UR28, R182 ;  /* 0x8000001c09097c23 */ /* 0x004fe200080100b6 */
[----:B------:R-:W-:-:S02]  /*eb30*/  ISETP.GE.AND P1, PT, R7, R237, PT ;  /* 0x000000ed0700720c */ /* 0x000fc40003f26270 */
[----:B------:R-:W-:Y:S01]  /*eb40*/  IABS R4, R4 ;  /* 0x0000000400047213 */ /* 0x000fe20000000000 */
[----:B------:R-:W2:Y:S01]  /*eb50*/  I2F R15, R15 ;  /* 0x0000000f000f7306 */ /* 0x000ea20000201400 */
[----:B------:R-:W-:Y:S01]  /*eb60*/  FSEL R192, R6, -INF , !P0 ;  /* 0xff80000006c07808 */ /* 0x000fe20004000000 */
[----:B---3--:R-:W-:Y:S01]  /*eb70*/  FFMA.FTZ R5, R5, -UR28, R170 ;  /* 0x8000001c05057c23 */ /* 0x008fe200080100aa */
[C---:B------:R-:W-:Y:S02]  /*eb80*/  ISETP.GE.AND P0, PT, R2.reuse, R237, PT ;  /* 0x000000ed0200720c */ /* 0x040fe40003f06270 */
[-C--:B------:R-:W-:Y:S02]  /*eb90*/  ISETP.LT.OR P1, PT, R7, R242.reuse, P1 ;  /* 0x000000f20700720c */ /* 0x080fe40000f21670 */
[----:B------:R-:W-:Y:S01]  /*eba0*/  ISETP.LT.OR P0, PT, R2, R242, P0 ;  /* 0x000000f20200720c */ /* 0x000fe20000701670 */
[----:B------:R-:W3:Y:S01]  /*ebb0*/  I2F R8, R8 ;  /* 0x0000000800087306 */ /* 0x000ee20000201400 */
[----:B-1----:R-:W-:Y:S01]  /*ebc0*/  FFMA.FTZ R14, R14, -UR28, R183 ;  /* 0x8000001c0e0e7c23 */ /* 0x002fe200080100b7 */
[----:B------:R-:W-:-:S02]  /*ebd0*/  FSEL R183, R9, -INF , !P1 ;  /* 0xff80000009b77808 */ /* 0x000fc40004800000 */
[----:B------:R-:W-:Y:S02]  /*ebe0*/  ISETP.GE.AND P1, PT, R2, R244, PT ;  /* 0x000000f40200720c */ /* 0x000fe40003f26270 */
[----:B------:R-:W-:Y:S02]  /*ebf0*/  FSEL R181, R14, -INF , !P6 ;  /* 0xff8000000eb57808 */ /* 0x000fe40007000000 */
[----:B------:R-:W1:Y:S01]  /*ec00*/  I2F R4, R4 ;  /* 0x0000000400047306 */ /* 0x000e620000201400 */
[----:B--2---:R-:W-:Y:S01]  /*ec10*/  FFMA.FTZ R15, R15, -UR28, R168 ;  /* 0x8000001c0f0f7c23 */ /* 0x004fe200080100a8 */
[----:B------:R-:W-:Y:S02]  /*ec20*/  FSEL R168, R5, -INF , !P0 ;  /* 0xff80000005a87808 */ /* 0x000fe40004000000 */
[----:B------:R-:W-:Y:S02]  /*ec30*/  PLOP3.LUT P0, PT, PT, PT, UP0, 0x80, 0x0 ;  /* 0x000000000000781c */ /* 0x000fe40003f0f008 */
[----:B------:R-:W-:-:S02]  /*ec40*/  ISETP.LT.OR P1, PT, R2, R245, P1 ;  /* 0x000000f50200720c */ /* 0x000fc40000f21670 */
[----:B------:R-:W-:Y:S01]  /*ec50*/  ISETP.GE.AND P6, PT, R0, R244, PT ;  /* 0x000000f40000720c */ /* 0x000fe20003fc6270 */
[----:B---3--:R-:W-:Y:S01]  /*ec60*/  FFMA.FTZ R8, R8, -UR28, R169 ;  /* 0x8000001c08087c23 */ /* 0x008fe200080100a9 */
[----:B------:R-:W-:Y:S02]  /*ec70*/  FSEL R182, R15, -INF , !P1 ;  /* 0xff8000000fb67808 */ /* 0x000fe40004800000 */
[C---:B------:R-:W-:Y:S02]  /*ec80*/  ISETP.GE.AND P1, PT, R0.reuse, R237, PT ;  /* 0x000000ed0000720c */ /* 0x040fe40003f26270 */
[----:B------:R-:W-:Y:S01]  /*ec90*/  ISETP.LT.OR P6, PT, R0, R245, P6 ;  /* 0x000000f50000720c */ /* 0x000fe200037c1670 */
[----:B-1----:R-:W-:Y:S01]  /*eca0*/  FFMA.FTZ R4, R4, -UR28, R171 ;  /* 0x8000001c04047c23 */ /* 0x002fe200080100ab */
        /* <DEDUP_REMOVED lines=18> */
[C---:B------:R-:W-:Y:S02]  /*edd0*/  @!P3 LEA R22, P6, R5.reuse, c[0x0][0x168], 0x1 ;  /* 0x00005a000516ba11 */ /* 0x040fe400078c08ff */
        /* <DEDUP_REMOVED lines=57> */
.L_x_1773:
[----:B------:R-:W-:Y:S05]  /*f170*/  BSYNC B0 ;  /* 0x0000000000007941 */ /* 0x000fea0003800000 */
.L_x_1772:
[----:B------:R-:W0:Y:S02]  /*f180*/  LDGDEPBAR ;  /* 0x00000000000079af */ /* 0x000e240000000000 */
.L_x_1771:
[----:B--2---:R-:W-:Y:S01]  /*f190*/  FMNMX.FTZ R5, R164, R21, !PT ;  /* 0x00000015a4057209 */ /* 0x004fe20007810000 */
[----:B-1----:R-:W-:Y:S01]  /*f1a0*/  IMAD.WIDE.U32 R14, R172, -0x326172a9, RZ ;  /* 0xcd9e8d57ac0e7825 */ /* 0x002fe200078e00ff */
[----:B------:R-:W-:Y:S01]  /*f1b0*/  FMNMX.FTZ R0, R3, R16, !PT ;  /* 0x0000001003007209 */ /* 0x000fe20007810000 */
[----:B------:R-:W-:Y:S01]  /*f1c0*/  USHF.L.U32 UR4, UR40, 0x1, URZ ;  /* 0x0000000128047899 */ /* 0x000fe2000800063f */
        /* <DEDUP_REMOVED lines=8> */
[----:B------:R-:W-:Y:S02]  /*f250*/  MOV R191, R178 ;  /* 0x000000b200bf7202 */ /* 0x000fe40000000f00 */
        /* <DEDUP_REMOVED lines=14> */
[----:B------:R-:W-:Y:S02]  /*f340*/  LOP3.LUT R5, R15, R173, RZ, 0x3c, !PT ;  /* 0x000000ad0f057212 */ /* 0x000fe400078e3cff */
[----:B------:R-:W-:Y:S02]  /*f350*/  FMNMX.FTZ R0, R203, R0, !PT ;  /* 0x00000000cb007209 */ /* 0x000fe40007810000 */
[----:B------:R-:W-:Y:S01]  /*f360*/  FMNMX.FTZ R7, R190, R7, !PT ;  /* 0x00000007be077209 */ /* 0x000fe20007810000 */
[----:B------:R-:W-:Y:S01]  /*f370*/  IMAD.WIDE.U32 R22, R5, -0x2daee0ad, RZ ;  /* 0xd2511f5305167825 */ /* 0x000fe200078e00ff */
[----:B------:R-:W-:Y:S02]  /*f380*/  FMNMX.FTZ R0, R183, R0, !PT ;  /* 0x00000000b7007209 */ /* 0x000fe40007810000 */
[----:B------:R-:W-:Y:S01]  /*f390*/  MOV R2, UR4 ;  /* 0x0000000400027c02 */ /* 0x000fe20008000f00 */
[----:B------:R-:W-:Y:S01]  /*f3a0*/  UIADD3 UR4, UR4, 0x1, URZ ;  /* 0x0000000104047890 */ /* 0x000fe2000fffe03f */
[----:B------:R-:W-:-:S02]  /*f3b0*/  FMNMX.FTZ R5, R181, R0, !PT ;  /* 0x00000000b5057209 */ /* 0x000fc40007810000 */
[----:B------:R-:W-:Y:S02]  /*f3c0*/  FMNMX.FTZ R7, R192, R7, !PT ;  /* 0x00000007c0077209 */ /* 0x000fe40007810000 */
[----:B------:R-:W-:Y:S02]  /*f3d0*/  FMNMX.FTZ R6, R168, R5, !PT ;  /* 0x00000005a8067209 */ /* 0x000fe40007810000 */
[----:B------:R-:W-:Y:S02]  /*f3e0*/  LOP3.LUT R2, R11, UR39, R2, 0x96, !PT ;  /* 0x000000270b027c12 */ /* 0x000fe4000f8e9602 */
[----:B------:R-:W-:Y:S02]  /*f3f0*/  LOP3.LUT R0, R23, UR15, R10, 0x96, !PT ;  /* 0x0000000f17007c12 */ /* 0x000fe4000f8e960a */
[----:B------:R-:W-:Y:S01]  /*f400*/  FMNMX.FTZ R7, R182, R7, !PT ;  /* 0x00000007b6077209 */ /* 0x000fe20007810000 */
[----:B------:R-:W-:Y:S01]  /*f410*/  IMAD.WIDE.U32 R10, R2, -0x326172a9, RZ ;  /* 0xcd9e8d57020a7825 */ /* 0x000fe200078e00ff */
[----:B------:R-:W-:-:S02]  /*f420*/  FMNMX.FTZ R6, R169, R6, !PT ;  /* 0x00000006a9067209 */ /* 0x000fc40007810000 */
[----:B------:R-:W-:Y:S01]  /*f430*/  FMNMX.FTZ R4, R188, R7, !PT ;  /* 0x00000007bc047209 */ /* 0x000fe20007810000 */
[----:B------:R-:W-:Y:S01]  /*f440*/  IMAD.WIDE.U32 R28, R0, -0x326172a9, RZ ;  /* 0xcd9e8d57001c7825 */ /* 0x000fe200078e00ff */
[----:B------:R-:W-:Y:S01]  /*f450*/  LOP3.LUT R2, R11, UR16, R14, 0x96, !PT ;  /* 0x000000100b027c12 */ /* 0x000fe2000f8e960e */
[----:B------:R-:W1:Y:S03]  /*f460*/  SHFL.BFLY PT, R5, R6, 0x2, 0x1f ;  /* 0x0c401f0006057f89 */ /* 0x000e6600000e0000 */
[----:B------:R-:W-:Y:S01]  /*f470*/  LOP3.LUT R0, R29, UR14, R10, 0x96, !PT ;  /* 0x0000000e1d007c12 */ /* 0x000fe2000f8e960a */
[----:B------:R-:W2:Y:S01]  /*f480*/  SHFL.BFLY PT, R9, R4, 0x2, 0x1f ;  /* 0x0c401f0004097f89 */ /* 0x000ea200000e0000 */
[----:B------:R-:W-:-:S04]  /*f490*/  IMAD.WIDE.U32 R14, R2, -0x2daee0ad, RZ ;  /* 0xd2511f53020e7825 */ /* 0x000fc800078e00ff */
[----:B------:R-:W-:Y:S01]  /*f4a0*/  IMAD.WIDE.U32 R10, R0, -0x2daee0ad, RZ ;  /* 0xd2511f53000a7825 */ /* 0x000fe200078e00ff */
[----:B------:R-:W-:-:S04]  /*f4b0*/  LOP3.LUT R2, R15, UR13, R22, 0x96, !PT ;  /* 0x0000000d0f027c12 */ /* 0x000fc8000f8e9616 */
[----:B------:R-:W-:Y:S01]  /*f4c0*/  LOP3.LUT R0, R11, UR11, R14, 0x96, !PT ;  /* 0x0000000b0b007c12 */ /* 0x000fe2000f8e960e */
[----:B------:R-:W-:-:S04]  /*f4d0*/  IMAD.WIDE.U32 R14, R2, -0x326172a9, RZ ;  /* 0xcd9e8d57020e7825 */ /* 0x000fc800078e00ff */
[----:B------:R-:W-:-:S05]  /*f4e0*/  IMAD.WIDE.U32 R26, R0, -0x326172a9, RZ ;  /* 0xcd9e8d57001a7825 */ /* 0x000fca00078e00ff */
[----:B------:R-:W-:Y:S02]  /*f4f0*/  LOP3.LUT R0, R27, UR10, R14, 0x96, !PT ;  /* 0x0000000a1b007c12 */ /* 0x000fe4000f8e960e */
[----:B-1----:R-:W-:Y:S02]  /*f500*/  FMNMX.FTZ R5, R6, R5, !PT ;  /* 0x0000000506057209 */ /* 0x002fe40007810000 */
[----:B--2---:R-:W-:Y:S01]  /*f510*/  FMNMX.FTZ R9, R4, R9, !PT ;  /* 0x0000000904097209 */ /* 0x004fe20007810000 */
[----:B------:R-:W-:Y:S01]  /*f520*/  IMAD.WIDE.U32 R30, R0, -0x2daee0ad, RZ ;  /* 0xd2511f53001e7825 */ /* 0x000fe200078e00ff */
[----:B------:R-:W-:Y:S01]  /*f530*/  LOP3.LUT R4, R15, UR12, R28, 0x96, !PT ;  /* 0x0000000c0f047c12 */ /* 0x000fe2000f8e961c */
[----:B------:R-:W1:Y:S04]  /*f540*/  SHFL.BFLY PT, R0, R5, 0x1, 0x1f ;  /* 0x0c201f0005007f89 */ /* 0x000e6800000e0000 */
[----:B------:R-:W-:Y:S01]  /*f550*/  IMAD.WIDE.U32 R14, R4, -0x2daee0ad, RZ ;  /* 0xd2511f53040e7825 */ /* 0x000fe200078e00ff */
[----:B------:R-:W2:Y:S04]  /*f560*/  SHFL.BFLY PT, R2, R9, 0x1, 0x1f ;  /* 0x0c201f0009027f89 */ /* 0x000ea800000e0000 */
[----:B------:R-:W-:-:S02]  /*f570*/  LOP3.LUT R4, R15, UR9, R10, 0x96, !PT ;  /* 0x000000090f047c12 */ /* 0x000fc4000f8e960a */
[----:B------:R-:W-:-:S03]  /*f580*/  LOP3.LUT R10, R31, UR7, R14, 0x96, !PT ;  /* 0x000000071f0a7c12 */ /* 0x000fc6000f8e960e */
[----:B------:R-:W-:-:S04]  /*f590*/  IMAD.WIDE.U32 R24, R4, -0x326172a9, RZ ;  /* 0xcd9e8d5704187825 */ /* 0x000fc800078e00ff */
[----:B------:R-:W-:-:S05]  /*f5a0*/  IMAD.WIDE.U32 R10, R10, -0x326172a9, RZ ;  /* 0xcd9e8d570a0a7825 */ /* 0x000fca00078e00ff */
[--C-:B------:R-:W-:Y:S02]  /*f5b0*/  SHF.R.U32.HI R8, RZ, 0x10, R10.reuse ;  /* 0x00000010ff087819 */ /* 0x100fe4000001160a */
[----:B-1----:R-:W-:Y:S02]  /*f5c0*/  FMNMX.FTZ R0, R5, R0, !PT ;  /* 0x0000000005007209 */ /* 0x002fe40007810000 */
[----:B------:R-:W-:Y:S02]  /*f5d0*/  LOP3.LUT R8, R8, 0xff, RZ, 0xc0, !PT ;  /* 0x000000ff08087812 */ /* 0x000fe400078ec0ff */
[----:B------:R-:W-:Y:S01]  /*f5e0*/  SHF.R.U32.HI R5, RZ, 0x18, R10 ;  /* 0x00000018ff057819 */ /* 0x000fe2000001160a */
[----:B------:R-:W-:Y:S01]  /*f5f0*/  FMUL.FTZ R170, R0, c[0x0][0x23c] ;  /* 0x00008f0000aa7a20 */ /* 0x000fe20000410000 */
[----:B------:R-:W-:Y:S02]  /*f600*/  LOP3.LUT R7, R10, 0xffff, RZ, 0xc0, !PT ;  /* 0x0000ffff0a077812 */ /* 0x000fe400078ec0ff */
[----:B------:R-:W-:-:S02]  /*f610*/  PRMT R8, R8, 0x5410, R5 ;  /* 0x0000541008087816 */ /* 0x000fc40000000005 */
[----:B------:R-:W-:Y:S02]  /*f620*/  LOP3.LUT R5, R11, UR17, R24, 0x96, !PT ;  /* 0x000000110b057c12 */ /* 0x000fe4000f8e9618 */
[----:B------:R-:W-:Y:S02]  /*f630*/  SHF.R.U32.HI R7, RZ, 0x8, R7 ;  /* 0x00000008ff077819 */ /* 0x000fe40000011607 */
[----:B------:R-:W-:Y:S02]  /*f640*/  LOP3.LUT R6, R10, 0xff, RZ, 0xc0, !PT ;  /* 0x000000ff0a067812 */ /* 0x000fe400078ec0ff */
[----:B------:R-:W-:Y:S02]  /*f650*/  LOP3.LUT R4, R5, 0xffff, RZ, 0xc0, !PT ;  /* 0x0000ffff05047812 */ /* 0x000fe400078ec0ff */
[----:B--2---:R-:W-:Y:S02]  /*f660*/  FMNMX.FTZ R2, R9, R2, !PT ;  /* 0x0000000209027209 */ /* 0x004fe40007810000 */
[----:B------:R-:W-:-:S02]  /*f670*/  PRMT R6, R6, 0x5410, R7 ;  /* 0x0000541006067816 */ /* 0x000fc40000000007 */
[----:B------:R-:W-:Y:S01]  /*f680*/  SHF.R.U32.HI R4, RZ, 0x8, R4 ;  /* 0x00000008ff047819 */ /* 0x000fe20000011604 */
[C---:B------:R-:W-:Y:S01]  /*f690*/  FMUL.FTZ R189, R2.reuse, c[0x0][0x23c] ;  /* 0x00008f0002bd7a20 */ /* 0x040fe20000410000 */
[----:B------:R-:W-:Y:S01]  /*f6a0*/  LOP3.LUT R7, R5, 0xff, RZ, 0xc0, !PT ;  /* 0x000000ff05077812 */ /* 0x000fe200078ec0ff */
[----:B------:R-:W-:Y:S01]  /*f6b0*/  HSET2.LE.AND R6, R6, R247, PT ;  /* 0x000000f706067233 */ /* 0x000fe20003803000 */
[----:B------:R-:W-:Y:S02]  /*f6c0*/  FSETP.NEU.FTZ.AND P1, PT, R2, -INF , PT ;  /* 0xff8000000200780b */ /* 0x000fe40003f3d000 */
[----:B------:R-:W-:Y:S02]  /*f6d0*/  FSETP.NEU.FTZ.AND P0, PT, R0, -INF , PT ;  /* 0xff8000000000780b */ /* 0x000fe40003f1d000 */
[----:B------:R-:W-:Y:S02]  /*f6e0*/  PRMT R4, R7, 0x5410, R4 ;  /* 0x0000541007047816 */ /* 0x000fe40000000004 */
[----:B------:R-:W-:-:S02]  /*f6f0*/  SHF.R.U32.HI R7, RZ, 0x10, R5 ;  /* 0x00000010ff077819 */ /* 0x000fc40000011605 */
[----:B------:R-:W-:Y:S01]  /*f700*/  FSEL R189, R189, RZ, P1 ;  /* 0x000000ffbdbd7208 */ /* 0x000fe20000800000 */
[--C-:B------:R-:W-:Y:S01]  /*f710*/  HSET2.LE.AND R4, R4, R247.reuse, PT ;  /* 0x000000f704047233 */ /* 0x100fe20003803000 */
[----:B------:R-:W-:Y:S02]  /*f720*/  FSEL R170, R170, RZ, P0 ;  /* 0x000000ffaaaa7208 */ /* 0x000fe40000000000 */
[----:B------:R-:W-:Y:S01]  /*f730*/  SHF.R.U32.HI R10, RZ, 0x18, R5 ;  /* 0x00000018ff0a7819 */ /* 0x000fe20000011605 */
[--C-:B------:R-:W-:Y:S01]  /*f740*/  FFMA.FTZ R180, R21, c[0x0][0x23c], -R189.reuse ;  /* 0x00008f0015b47a23 */ /* 0x100fe200000108bd */
[----:B------:R-:W-:Y:S01]  /*f750*/  LOP3.LUT R7, R7, 0xff, RZ, 0xc0, !PT ;  /* 0x000000ff07077812 */ /* 0x000fe200078ec0ff */
[----:B------:R-:W-:Y:S01]  /*f760*/  FFMA.FTZ R185, R20, c[0x0][0x23c], -R189 ;  /* 0x00008f0014b97a23 */ /* 0x000fe200000108bd */
[----:B------:R-:W-:Y:S01]  /*f770*/  FSEL R171, R2, RZ, P1 ;  /* 0x000000ff02ab7208 */ /* 0x000fe20000800000 */
[--C-:B------:R-:W-:Y:S01]  /*f780*/  FFMA.FTZ R179, R16, c[0x0][0x23c], -R170.reuse ;  /* 0x00008f0010b37a23 */ /* 0x100fe200000108aa */
[----:B------:R-:W-:Y:S01]  /*f790*/  FSEL R14, R0, RZ, P0 ;  /* 0x000000ff000e7208 */ /* 0x000fe20000000000 */
[----:B------:R-:W-:Y:S01]  /*f7a0*/  FFMA.FTZ R178, R19, c[0x0][0x23c], -R170 ;  /* 0x00008f0013b27a23 */ /* 0x000fe200000108aa */
[----:B------:R-:W-:Y:S01]  /*f7b0*/  PRMT R10, R7, 0x5410, R10 ;  /* 0x00005410070a7816 */ /* 0x000fe2000000000a */
[----:B------:R-:W-:Y:S01]  /*f7c0*/  FADD.FTZ R171, R164, -R171 ;  /* 0x800000aba4ab7221 */ /* 0x000fe20000010000 */
[----:B------:R-:W-:Y:S01]  /*f7d0*/  MUFU.EX2 R180, R180 ;  /* 0x000000b400b47308 */ /* 0x000fe20000000800 */
[----:B------:R-:W-:Y:S01]  /*f7e0*/  FADD.FTZ R7, R3, -R14 ;  /* 0x8000000e03077221 */ /* 0x000fe20000010000 */
[----:B------:R-:W-:Y:S01]  /*f7f0*/  LDSM.16.MT88.4 R20, [R222+0x18000] ;  /* 0x01800000de14783b */ /* 0x000fe20000004200 */
[----:B------:R-:W-:Y:S01]  /*f800*/  FMUL.FTZ R171, R171, c[0x0][0x23c] ;  /* 0x00008f00abab7a20 */ /* 0x000fe20000410000 */
[--C-:B------:R-:W-:Y:S01]  /*f810*/  HSET2.LE.AND R5, R10, R247.reuse, PT ;  /* 0x000000f70a057233 */ /* 0x100fe20003803000 */
[----:B------:R-:W-:Y:S01]  /*f820*/  FMUL.FTZ R186, R7, c[0x0][0x23c] ;  /* 0x00008f0007ba7a20 */ /* 0x000fe20000410000 */
[----:B------:R-:W-:Y:S01]  /*f830*/  HSET2.LE.AND R7, R8, R247, PT ;  /* 0x000000f708077233 */ /* 0x000fe20003803000 */
[----:B------:R-:W-:Y:S01]  /*f840*/  FFMA.FTZ R187, R12, c[0x0][0x23c], -R189 ;  /* 0x00008f000cbb7a23 */ /* 0x000fe200000108bd */
[----:B------:R-:W1:Y:S01]  /*f850*/  MUFU.EX2 R185, R185 ;  /* 0x000000b900b97308 */ /* 0x000e620000000800 */
        /* <DEDUP_REMOVED lines=8> */
[----:B------:R-:W-:Y:S01]  /*f8e0*/  FFMA.FTZ R181, R181, c[0x0][0x23c], -R170 ;  /* 0x00008f00b5b57a23 */ /* 0x000fe200000108aa */
[----:B------:R-:W2:Y:S01]  /*f8f0*/  MUFU.EX2 R178, R178 ;  /* 0x000000b200b27308 */ /* 0x000ea20000000800 */
[----:B-1----:R-:W-:-:S04]  /*f900*/  F2FP.BF16.PACK_AB R3, R185, R180 ;  /* 0x000000b4b903723e */ /* 0x002fc800000010ff */
[----:B------:R-:W-:Y:S01]  /*f910*/  LOP3.LUT R4, R4, R3, RZ, 0xc0, !PT ;  /* 0x0000000304047212 */ /* 0x000fe200078ec0ff */
[----:B------:R-:W-:Y:S02]  /*f920*/  FFMA.FTZ R3, R13, c[0x0][0x23c], -R170 ;  /* 0x00008f000d037a23 */ /* 0x000fe400000108aa */
[----:B------:R-:W1:Y:S01]  /*f930*/  MUFU.EX2 R171, R171 ;  /* 0x000000ab00ab7308 */ /* 0x000e620000000800 */
[----:B------:R-:W-:Y:S07]  /*f940*/  LDSM.16.MT88.4 R12, [R224+0x18000] ;  /* 0x01800000e00c783b */ /* 0x000fee0000004200 */
[----:B------:R-:W3:Y:S01]  /*f950*/  MUFU.EX2 R186, R186 ;  /* 0x000000ba00ba7308 */ /* 0x000ee20000000800 */
[----:B--2---:R-:W-:-:S04]  /*f960*/  F2FP.BF16.PACK_AB R10, R178, R179 ;  /* 0x000000b3b20a723e */ /* 0x004fc800000010ff */
[----:B------:R-:W-:Y:S01]  /*f970*/  LOP3.LUT R5, R5, R10, RZ, 0xc0, !PT ;  /* 0x0000000a05057212 */ /* 0x000fe200078ec0ff */
[-C--:B-1----:R-:W-:Y:S01]  /*f980*/  FMUL.FTZ R16, R152, R171.reuse ;  /* 0x000000ab98107220 */ /* 0x082fe20000410000 */
[----:B------:R-:W-:Y:S01]  /*f990*/  MOV R152, R30 ;  /* 0x0000001e00987202 */ /* 0x000fe20000000f00 */
[----:B------:R-:W-:Y:S01]  /*f9a0*/  FMUL.FTZ R17, R153, R171 ;  /* 0x000000ab99117220 */ /* 0x000fe20000410000 */
[----:B------:R-:W-:Y:S01]  /*f9b0*/  MOV R153, R31 ;  /* 0x0000001f00997202 */ /* 0x000fe20000000f00 */
[----:B------:R-:W-:Y:S01]  /*f9c0*/  MUFU.EX2 R184, R184 ;  /* 0x000000b800b87308 */ /* 0x000fe20000000800 */
[-C--:B------:R-:W-:Y:S02]  /*f9d0*/  FMUL.FTZ R156, R156, R171.reuse ;  /* 0x000000ab9c9c7220 */ /* 0x080fe40000410000 */
[----:B------:R-:W-:Y:S02]  /*f9e0*/  FMUL.FTZ R157, R157, R171 ;  /* 0x000000ab9d9d7220 */ /* 0x000fe40000410000 */
[----:B---3--:R-:W-:Y:S01]  /*f9f0*/  FMUL.FTZ R10, R162, R186 ;  /* 0x000000baa20a7220 */ /* 0x008fe20000410000 */
[----:B------:R-:W-:Y:S01]  /*fa00*/  MOV R162, R28 ;  /* 0x0000001c00a27202 */ /* 0x000fe20000000f00 */
[-C--:B------:R-:W-:Y:S01]  /*fa10*/  FMUL.FTZ R11, R163, R186.reuse ;  /* 0x000000baa30b7220 */ /* 0x080fe20000410000 */
[----:B------:R-:W-:Y:S01]  /*fa20*/  MOV R163, R29 ;  /* 0x0000001d00a37202 */ /* 0x000fe20000000f00 */
[----:B------:R-:W1:Y:S01]  /*fa30*/  MUFU.EX2 R187, R187 ;  /* 0x000000bb00bb7308 */ /* 0x000e620000000800 */
[----:B------:R-:W2:Y:S01]  /*fa40*/  LDSM.16.MT88.4 R28, [R221+0x18000] ;  /* 0x01800000dd1c783b */ /* 0x000ea20000004200 */
[----:B------:R-:W-:Y:S01]  /*fa50*/  FMUL.FTZ R18, R154, R186 ;  /* 0x000000ba9a127220 */ /* 0x000fe20000410000 */
[----:B------:R-:W-:Y:S01]  /*fa60*/  MOV R154, R24 ;  /* 0x00000018009a7202 */ /* 0x000fe20000000f00 */
[----:B------:R-:W-:Y:S01]  /*fa70*/  FMUL.FTZ R19, R155, R186 ;  /* 0x000000ba9b137220 */ /* 0x000fe20000410000 */
[----:B------:R-:W-:Y:S01]  /*fa80*/  MOV R155, R25 ;  /* 0x00000019009b7202 */ /* 0x000fe20000000f00 */
[-C--:B------:R-:W-:Y:S01]  /*fa90*/  FMUL.FTZ R24, R144, R171.reuse ;  /* 0x000000ab90187220 */ /* 0x080fe20000410000 */
[----:B------:R-:W-:Y:S01]  /*faa0*/  MOV R144, R26 ;  /* 0x0000001a00907202 */ /* 0x000fe20000000f00 */
[----:B------:R-:W-:Y:S01]  /*fab0*/  MUFU.EX2 R164, R164 ;  /* 0x000000a400a47308 */ /* 0x000fe20000000800 */
[----:B------:R-:W-:Y:S01]  /*fac0*/  FMUL.FTZ R25, R145, R171 ;  /* 0x000000ab91197220 */ /* 0x000fe20000410000 */
[----:B------:R-:W-:Y:S01]  /*fad0*/  MOV R145, R27 ;  /* 0x0000001b00917202 */ /* 0x000fe20000000f00 */
[----:B------:R-:W-:-:S02]  /*fae0*/  FMUL.FTZ R158, R158, R186 ;  /* 0x000000ba9e9e7220 */ /* 0x000fc40000410000 */
[-C--:B------:R-:W-:Y:S02]  /*faf0*/  FMUL.FTZ R159, R159, R186.reuse ;  /* 0x000000ba9f9f7220 */ /* 0x080fe40000410000 */
[----:B------:R-:W-:Y:S01]  /*fb00*/  FMUL.FTZ R26, R146, R186 ;  /* 0x000000ba921a7220 */ /* 0x000fe20000410000 */
[----:B------:R-:W3:Y:S01]  /*fb10*/  MUFU.EX2 R3, R3 ;  /* 0x0000000300037308 */ /* 0x000ee20000000800 */
[----:B-1----:R-:W-:Y:S01]  /*fb20*/  F2FP.BF16.PACK_AB R9, R187, R184 ;  /* 0x000000b8bb09723e */ /* 0x002fe200000010ff */
[----:B------:R-:W-:Y:S02]  /*fb30*/  FMUL.FTZ R27, R147, R186 ;  /* 0x000000ba931b7220 */ /* 0x000fe40000410000 */
[----:B------:R-:W-:Y:S01]  /*fb40*/  FMUL.FTZ R140, R140, R171 ;  /* 0x000000ab8c8c7220 */ /* 0x000fe20000410000 */
[----:B------:R-:W-:Y:S01]  /*fb50*/  LOP3.LUT R6, R6, R9, RZ, 0xc0, !PT ;  /* 0x0000000906067212 */ /* 0x000fe200078ec0ff */
[-C--:B------:R-:W-:Y:S01]  /*fb60*/  FMUL.FTZ R9, R161, R171.reuse ;  /* 0x000000aba1097220 */ /* 0x080fe20000410000 */
[----:B------:R-:W-:Y:S01]  /*fb70*/  MOV R161, R34 ;  /* 0x0000002200a17202 */ /* 0x000fe20000000f00 */
[----:B------:R-:W-:Y:S01]  /*fb80*/  FMUL.FTZ R141, R141, R171 ;  /* 0x000000ab8d8d7220 */ /* 0x000fe20000410000 */
[----:B------:R-:W-:Y:S01]  /*fb90*/  MUFU.EX2 R191, R191 ;  /* 0x000000bf00bf7308 */ /* 0x000fe20000000800 */
[----:B------:R-:W-:-:S02]  /*fba0*/  FMUL.FTZ R142, R142, R186 ;  /* 0x000000ba8e8e7220 */ /* 0x000fc40000410000 */
[----:B------:R-:W-:Y:S02]  /*fbb0*/  FMUL.FTZ R143, R143, R186 ;  /* 0x000000ba8f8f7220 */ /* 0x000fe40000410000 */
[-C--:B------:R-:W-:Y:S01]  /*fbc0*/  FMUL.FTZ R32, R136, R171.reuse ;  /* 0x000000ab88207220 */ /* 0x080fe20000410000 */
[----:B---3--:R-:W-:Y:S01]  /*fbd0*/  F2FP.BF16.PACK_AB R8, R3, R164 ;  /* 0x000000a40308723e */ /* 0x008fe200000010ff */
[----:B------:R-:W-:Y:S01]  /*fbe0*/  FMUL.FTZ R34, R138, R186 ;  /* 0x000000ba8a227220 */ /* 0x000fe20000410000 */
[----:B------:R-:W-:Y:S01]  /*fbf0*/  MUFU.EX2 R202, R202 ;  /* 0x000000ca00ca7308 */ /* 0x000fe20000000800 */
[-C--:B------:R-:W-:Y:S01]  /*fc00*/  FMUL.FTZ R36, R36, R171.reuse ;  /* 0x000000ab24247220 */ /* 0x080fe20000410000 */
[----:B------:R-:W-:Y:S01]  /*fc10*/  LOP3.LUT R7, R7, R8, RZ, 0xc0, !PT ;  /* 0x0000000807077212 */ /* 0x000fe200078ec0ff */
[----:B------:R-:W-:Y:S01]  /*fc20*/  FMUL.FTZ R8, R160, R171 ;  /* 0x000000aba0087220 */ /* 0x000fe20000410000 */
[----:B------:R-:W-:Y:S01]  /*fc30*/  MOV R160, R33 ;  /* 0x0000002100a07202 */ /* 0x000fe20000000f00 */
[----:B------:R-:W-:-:S02]  /*fc40*/  FMUL.FTZ R33, R137, R171 ;  /* 0x000000ab89217220 */ /* 0x000fc40000410000 */
[-C--:B------:R-:W-:Y:S01]  /*fc50*/  FMUL.FTZ R37, R37, R171.reuse ;  /* 0x000000ab25257220 */ /* 0x080fe20000410000 */
[----:B------:R-:W-:Y:S01]  /*fc60*/  MUFU.EX2 R201, R201 ;  /* 0x000000c900c97308 */ /* 0x000fe20000000800 */
[C---:B--2---:R-:W-:Y:S01]  /*fc70*/  HMMA.16816.F32.BF16 R24, R4.reuse, R28, R24 ;  /* 0x0000001c0418723c */ /* 0x044fe20000041818 */
[-C--:B------:R-:W-:Y:S02]  /*fc80*/  FMUL.FTZ R38, R38, R186.reuse ;  /* 0x000000ba26267220 */ /* 0x080fe40000410000 */
[-C--:B------:R-:W-:Y:S02]  /*fc90*/  FMUL.FTZ R39, R39, R186.reuse ;  /* 0x000000ba27277220 */ /* 0x080fe40000410000 */
[-C--:B------:R-:W-:Y:S02]  /*fca0*/  FMUL.FTZ R40, R40, R171.reuse ;  /* 0x000000ab28287220 */ /* 0x080fe40000410000 */
[----:B------:R-:W-:Y:S01]  /*fcb0*/  FMUL.FTZ R41, R41, R171 ;  /* 0x000000ab29297220 */ /* 0x000fe20000410000 */
[----:B------:R-:W-:Y:S01]  /*fcc0*/  HMMA.16816.F32.BF16 R8, R4, R12, R8 ;  /* 0x0000000c0408723c */ /* 0x000fe20000041808 */
[-C--:B------:R-:W-:Y:S01]  /*fcd0*/  FMUL.FTZ R42, R42, R186.reuse ;  /* 0x000000ba2a2a7220 */ /* 0x080fe20000410000 */
[----:B------:R-:W-:Y:S01]  /*fce0*/  MUFU.EX2 R190, R190 ;  /* 0x000000be00be7308 */ /* 0x000fe20000000800 */
[----:B------:R-:W-:-:S02]  /*fcf0*/  FMUL.FTZ R43, R43, R186 ;  /* 0x000000ba2b2b7220 */ /* 0x000fc40000410000 */
[-C--:B------:R-:W-:Y:S02]  /*fd00*/  FMUL.FTZ R44, R44, R171.reuse ;  /* 0x000000ab2c2c7220 */ /* 0x080fe40000410000 */
[-C--:B------:R-:W-:Y:S01]  /*fd10*/  FMUL.FTZ R45, R45, R171.reuse ;  /* 0x000000ab2d2d7220 */ /* 0x080fe20000410000 */
[C---:B------:R-:W-:Y:S01]  /*fd20*/  HMMA.16816.F32.BF16 R12, R4.reuse, R14, R156 ;  /* 0x0000000e040c723c */ /* 0x040fe2000004189c */
[-C--:B------:R-:W-:Y:S02]  /*fd30*/  FMUL.FTZ R46, R46, R186.reuse ;  /* 0x000000ba2e2e7220 */ /* 0x080fe40000410000 */
[-C--:B------:R-:W-:Y:S02]  /*fd40*/  FMUL.FTZ R47, R47, R186.reuse ;  /* 0x000000ba2f2f7220 */ /* 0x080fe40000410000 */
[----:B------:R-:W-:Y:S02]  /*fd50*/  FMUL.FTZ R48, R48, R171 ;  /* 0x000000ab30307220 */ /* 0x000fe40000410000 */
[----:B------:R-:W-:Y:S01]  /*fd60*/  MOV R157, R35 ;  /* 0x00000023009d7202 */ /* 0x000fe20000000f00 */
[C---:B------:R-:W-:Y:S01]  /*fd70*/  HMMA.16816.F32.BF16 R28, R4.reuse, R30, R140 ;  /* 0x0000001e041c723c */ /* 0x040fe2000004188c */
[----:B------:R-:W-:Y:S01]  /*fd80*/  FMUL.FTZ R35, R139, R186 ;  /* 0x000000ba8b237220 */ /* 0x000fe20000410000 */
[----:B------:R-:W1:Y:S01]  /*fd90*/  LDSM.16.MT88.4 R140, [R224+0x1a000] ;  /* 0x01a00000e08c783b */ /* 0x000e620000004200 */
[-C--:B------:R-:W-:Y:S01]  /*fda0*/  FMUL.FTZ R49, R49, R171.reuse ;  /* 0x000000ab31317220 */ /* 0x080fe20000410000 */
[----:B------:R-:W-:Y:S01]  /*fdb0*/  MOV R159, R200 ;  /* 0x000000c8009f7202 */ /* 0x000fe20000000f00 */
[-C--:B------:R-:W-:Y:S01]  /*fdc0*/  FMUL.FTZ R50, R50, R186.reuse ;  /* 0x000000ba32327220 */ /* 0x080fe20000410000 */
[----:B------:R-:W2:Y:S01]  /*fdd0*/  LDSM.16.MT88.4 R136, [R222+0x1a000] ;  /* 0x01a00000de88783b */ /* 0x000ea20000004200 */
[-C--:B------:R-:W-:Y:S01]  /*fde0*/  FMUL.FTZ R51, R51, R186.reuse ;  /* 0x000000ba33337220 */ /* 0x080fe20000410000 */
[----:B------:R-:W-:Y:S01]  /*fdf0*/  HMMA.16816.F32.BF16 R16, R4, R20, R16 ;  /* 0x000000140410723c */ /* 0x000fe20000041810 */
        /* <DEDUP_REMOVED lines=68> */
[-C--:B------:R-:W-:Y:S01]  /*10240*/  FMUL.FTZ R102, R102, R186.reuse ;  /* 0x000000ba66667220 */ /* 0x080fe20000410000 */
[----:B------:R-:W-:Y:S01]  /*10250*/  HMMA.16816.F32.BF16 R20, R4, R22, R148 ;  /* 0x000000160414723c */ /* 0x000fe20000041894 */
[----:B------:R-:W-:Y:S01]  /*10260*/  FMUL.FTZ R103, R103, R186 ;  /* 0x000000ba67677220 */ /* 0x000fe20000410000 */
[----:B------:R-:W3:Y:S01]  /*10270*/  LDSM.16.MT88.4 R148, [R220+0x18000] ;  /* 0x01800000dc94783b */ /* 0x000ee20000004200 */
        /* <DEDUP_REMOVED lines=28> */
[----:B---3--:R-:W-:Y:S01]  /*10440*/  HMMA.16816.F32.BF16 R32, R4, R148, R32 ;  /* 0x000000940420723c */ /* 0x008fe20000041820 */
[-C--:B------:R-:W-:Y:S02]  /*10450*/  FMUL.FTZ R122, R122, R186.reuse ;  /* 0x000000ba7a7a7220 */ /* 0x080fe40000410000 */
[----:B------:R-:W-:Y:S02]  /*10460*/  FMUL.FTZ R123, R123, R186 ;  /* 0x000000ba7b7b7220 */ /* 0x000fe40000410000 */
[----:B------:R-:W-:-:S02]  /*10470*/  FMUL.FTZ R124, R124, R171 ;  /* 0x000000ab7c7c7220 */ /* 0x000fc40000410000 */
[-C--:B------:R-:W-:Y:S01]  /*10480*/  FMUL.FTZ R125, R125, R171.reuse ;  /* 0x000000ab7d7d7220 */ /* 0x080fe20000410000 */
[C---:B------:R-:W-:Y:S01]  /*10490*/  HMMA.16816.F32.BF16 R132, R4.reuse, R150, R132 ;  /* 0x000000960484723c */ /* 0x040fe20000041884 */
[-C--:B------:R-:W-:Y:S02]  /*104a0*/  FMUL.FTZ R126, R126, R186.reuse ;  /* 0x000000ba7e7e7220 */ /* 0x080fe40000410000 */
[-C--:B------:R-:W-:Y:S02]  /*104b0*/  FMUL.FTZ R127, R127, R186.reuse ;  /* 0x000000ba7f7f7220 */ /* 0x080fe40000410000 */
[-C--:B------:R-:W-:Y:S02]  /*104c0*/  FMUL.FTZ R128, R128, R171.reuse ;  /* 0x000000ab80807220 */ /* 0x080fe40000410000 */
[----:B------:R-:W-:Y:S01]  /*104d0*/  FMUL.FTZ R129, R129, R171 ;  /* 0x000000ab81817220 */ /* 0x000fe20000410000 */
[----:B-1----:R-:W-:Y:S01]  /*104e0*/  HMMA.16816.F32.BF16 R84, R4, R140, R84 ;  /* 0x0000008c0454723c */ /* 0x002fe20000041854 */
[----:B------:R-:W-:-:S02]  /*104f0*/  FMUL.FTZ R130, R130, R186 ;  /* 0x000000ba82827220 */ /* 0x000fc40000410000 */
[----:B------:R-:W-:Y:S02]  /*10500*/  FMUL.FTZ R131, R131, R186 ;  /* 0x000000ba83837220 */ /* 0x000fe40000410000 */
[--C-:B------:R-:W-:Y:S02]  /*10510*/  FFMA.FTZ R200, R196, c[0x0][0x23c], -R189.reuse ;  /* 0x00008f00c4c87a23 */ /* 0x100fe400000108bd */
[--C-:B------:R-:W-:Y:S01]  /*10520*/  FFMA.FTZ R196, R193, c[0x0][0x23c], -R189.reuse ;  /* 0x00008f00c1c47a23 */ /* 0x100fe200000108bd */
[----:B------:R-:W-:Y:S01]  /*10530*/  HMMA.16816.F32.BF16 R88, R4, R142, R88 ;  /* 0x0000008e0458723c */ /* 0x000fe20000041858 */
[----:B------:R-:W1:Y:S01]  /*10540*/  LDSM.16.MT88.4 R140, [R224+0x1e000] ;  /* 0x01e00000e08c783b */ /* 0x000e620000004200 */
[--C-:B------:R-:W-:Y:S01]  /*10550*/  FFMA.FTZ R197, R198, c[0x0][0x23c], -R189.reuse ;  /* 0x00008f00c6c57a23 */ /* 0x100fe200000108bd */
[----:B------:R-:W-:Y:S01]  /*10560*/  MUFU.EX2 R200, R200 ;  /* 0x000000c800c87308 */ /* 0x000fe20000000800 */
[----:B------:R-:W-:Y:S02]  /*10570*/  FFMA.FTZ R193, R157, c[0x0][0x23c], -R189 ;  /* 0x00008f009dc17a23 */ /* 0x000fe400000108bd */
[----:B------:R-:W-:-:S02]  /*10580*/  FFMA.FTZ R198, R195, c[0x0][0x23c], -R170 ;  /* 0x00008f00c3c67a23 */ /* 0x000fc400000108aa */
[C---:B--2---:R-:W-:Y:S01]  /*10590*/  HMMA.16816.F32.BF16 R92, R4.reuse, R136, R92 ;  /* 0x00000088045c723c */ /* 0x044fe2000004185c */
[--C-:B------:R-:W-:Y:S02]  /*105a0*/  FFMA.FTZ R195, R194, c[0x0][0x23c], -R170.reuse ;  /* 0x00008f00c2c37a23 */ /* 0x100fe400000108aa */
[----:B------:R-:W2:Y:S01]  /*105b0*/  MUFU.EX2 R197, R197 ;  /* 0x000000c500c57308 */ /* 0x000ea20000000800 */
[----:B------:R-:W-:Y:S02]  /*105c0*/  FFMA.FTZ R194, R158, c[0x0][0x23c], -R170 ;  /* 0x00008f009ec27a23 */ /* 0x000fe400000108aa */
[----:B------:R-:W-:Y:S02]  /*105d0*/  IMAD.WIDE.U32 R156, R172, -0x326172a9, RZ ;  /* 0xcd9e8d57ac9c7825 */ /* 0x000fe400078e00ff */
[----:B------:R-:W-:Y:S01]  /*105e0*/  HMMA.16816.F32.BF16 R96, R4, R138, R96 ;  /* 0x0000008a0460723c */ /* 0x000fe20000041860 */
[----:B------:R-:W3:Y:S01]  /*105f0*/  LDSM.16.MT88.4 R136, [R222+0x1e000] ;  /* 0x01e00000de88783b */ /* 0x000ee20000004200 */
[----:B------:R-:W-:Y:S01]  /*10600*/  FFMA.FTZ R167, R167, R171, R180 ;  /* 0x000000aba7a77223 */ /* 0x000fe200000100b4 */
[----:B------:R-:W-:Y:S01]  /*10610*/  MUFU.EX2 R196, R196 ;  /* 0x000000c400c47308 */ /* 0x000fe20000000800 */
[----:B------:R-:W-:Y:S01]  /*10620*/  LOP3.LUT R156, R157, R173, RZ, 0x3c, !PT ;  /* 0x000000ad9d9c7212 */ /* 0x000fe200078e3cff */
[----:B------:R-:W-:-:S02]  /*10630*/  FFMA.FTZ R179, R166, R186, R179 ;  /* 0x000000baa6b37223 */ /* 0x000fc400000100b3 */
[----:B------:R-:W-:Y:S02]  /*10640*/  FADD.FTZ R167, R185, R167 ;  /* 0x000000a7b9a77221 */ /* 0x000fe40000010000 */
[----:B------:R-:W-:Y:S02]  /*10650*/  IMAD.WIDE.U32 R156, R156, -0x2daee0ad, RZ ;  /* 0xd2511f539c9c7825 */ /* 0x000fe400078e00ff */
[----:B------:R-:W4:Y:S02]  /*10660*/  MUFU.EX2 R193, R193 ;  /* 0x000000c100c17308 */ /* 0x000f240000000800 */
[----:B------:R-:W-:Y:S02]  /*10670*/  FADD.FTZ R179, R178, R179 ;  /* 0x000000b3b2b37221 */ /* 0x000fe40000010000 */
[----:B------:R-:W-:Y:S02]  /*10680*/  FADD.FTZ R184, R184, R167 ;  /* 0x000000a7b8b87221 */ /* 0x000fe40000010000 */
[----:B------:R-:W-:-:S02]  /*10690*/  FADD.FTZ R164, R164, R179 ;  /* 0x000000b3a4a47221 */ /* 0x000fc40000010000 */
[----:B------:R-:W-:Y:S01]  /*106a0*/  MUFU.EX2 R198, R198 ;  /* 0x000000c600c67308 */ /* 0x000fe20000000800 */
[----:B------:R-:W-:Y:S02]  /*106b0*/  FADD.FTZ R187, R187, R184 ;  /* 0x000000b8bbbb7221 */ /* 0x000fe40000010000 */
[----:B------:R-:W-:Y:S01]  /*106c0*/  FADD.FTZ R3, R3, R164 ;  /* 0x000000a403037221 */ /* 0x000fe20000010000 */
[C---:B-1----:R-:W-:Y:S04]  /*106d0*/  HMMA.16816.F32.BF16 R100, R4.reuse, R140, R100 ;  /* 0x0000008c0464723c */ /* 0x042fe80000041864 */
[----:B------:R-:W1:Y:S04]  /*106e0*/  MUFU.EX2 R195, R195 ;  /* 0x000000c300c37308 */ /* 0x000e680000000800 */
[C---:B------:R-:W-:Y:S01]  /*106f0*/  HMMA.16816.F32.BF16 R104, R4.reuse, R142, R104 ;  /* 0x0000008e0468723c */ /* 0x040fe20000041868 */
[----:B------:R-:W5:Y:S03]  /*10700*/  LDSM.16.MT88.4 R140, [R221+0x1e000] ;  /* 0x01e00000dd8c783b */ /* 0x000f660000004200 */
[----:B------:R-:W1:Y:S04]  /*10710*/  MUFU.EX2 R194, R194 ;  /* 0x000000c200c27308 */ /* 0x000e680000000800 */
[C---:B---3--:R-:W-:Y:S08]  /*10720*/  HMMA.16816.F32.BF16 R108, R4.reuse, R136, R108 ;  /* 0x00000088046c723c */ /* 0x048ff0000004186c */
[C---:B------:R-:W-:Y:S01]  /*10730*/  HMMA.16816.F32.BF16 R112, R4.reuse, R138, R112 ;  /* 0x0000008a0470723c */ /* 0x040fe20000041870 */
[----:B------:R-:W3:Y:S07]  /*10740*/  LDSM.16.MT88.4 R136, [R220+0x1e000] ;  /* 0x01e00000dc88783b */ /* 0x000eee0000004200 */
[C---:B-----5:R-:W-:Y:S08]  /*10750*/  HMMA.16816.F32.BF16 R116, R4.reuse, R140, R116 ;  /* 0x0000008c0474723c */ /* 0x060ff00000041874 */
[C---:B------:R-:W-:Y:S01]  /*10760*/  HMMA.16816.F32.BF16 R120, R4.reuse, R142, R120 ;  /* 0x0000008e0478723c */ /* 0x040fe20000041878 */
[----:B------:R-:W5:Y:S07]  /*10770*/  LDSM.16.MT88.4 R140, [R222+0x18800] ;  /* 0x01880000de8c783b */ /* 0x000f6e0000004200 */
[C---:B---3--:R-:W-:Y:S08]  /*10780*/  HMMA.16816.F32.BF16 R124, R4.reuse, R136, R124 ;  /* 0x00000088047c723c */ /* 0x048ff0000004187c */
[----:B------:R-:W-:Y:S07]  /*10790*/  HMMA.16816.F32.BF16 R4, R4, R138, R128 ;  /* 0x0000008a0404723c */ /* 0x000fee0000041880 */
[----:B------:R-:W-:-:S02]  /*107a0*/  LOP3.LUT R128, R155, UR8, R144, 0x96, !PT ;  /* 0x000000089b807c12 */ /* 0x000fc4000f8e9690 */
[----:B------:R-:W3:Y:S03]  /*107b0*/  LDSM.16.MT88.4 R144, [R224+0x18800] ;  /* 0x01880000e090783b */ /* 0x000ee60000004200 */
[----:B------:R-:W-:-:S05]  /*107c0*/  IMAD.WIDE.U32 R136, R128, -0x2daee0ad, RZ ;  /* 0xd2511f5380887825 */ /* 0x000fca00078e00ff */
[C---:B------:R-:W-:Y:S02]  /*107d0*/  LOP3.LUT R129, R136.reuse, 0xffff, RZ, 0xc0, !PT ;  /* 0x0000ffff88817812 */ /* 0x040fe400078ec0ff */
[----:B------:R-:W-:Y:S02]  /*107e0*/  LOP3.LUT R130, R136, 0xff, RZ, 0xc0, !PT ;  /* 0x000000ff88827812 */ /* 0x000fe400078ec0ff */
[----:B------:R-:W-:Y:S02]  /*107f0*/  SHF.R.U32.HI R129, RZ, 0x8, R129 ;  /* 0x00000008ff817819 */ /* 0x000fe40000011681 */
[----:B------:R-:W-:Y:S02]  /*10800*/  LOP3.LUT R128, R137, UR18, R152, 0x96, !PT ;  /* 0x0000001289807c12 */ /* 0x000fe4000f8e9698 */
[----:B------:R-:W-:Y:S02]  /*10810*/  SHF.R.U32.HI R148, RZ, 0x10, R136 ;  /* 0x00000010ff947819 */ /* 0x000fe40000011688 */
[----:B------:R-:W-:-:S02]  /*10820*/  PRMT R130, R130, 0x5410, R129 ;  /* 0x0000541082827816 */ /* 0x000fc40000000081 */
[----:B------:R-:W-:Y:S02]  /*10830*/  LOP3.LUT R129, R128, 0xffff, RZ, 0xc0, !PT ;  /* 0x0000ffff80817812 */ /* 0x000fe400078ec0ff */
[----:B------:R-:W-:Y:S01]  /*10840*/  SHF.R.U32.HI R131, RZ, 0x18, R136 ;  /* 0x00000018ff837819 */ /* 0x000fe20000011688 */
[----:B------:R-:W-:Y:S01]  /*10850*/  HSET2.LE.AND R130, R130, R247, PT ;  /* 0x000000f782827233 */ /* 0x000fe20003803000 */
[----:B------:R-:W-:Y:S02]  /*10860*/  LOP3.LUT R148, R148, 0xff, RZ, 0xc0, !PT ;  /* 0x000000ff94947812 */ /* 0x000fe400078ec0ff */
[----:B------:R-:W-:Y:S02]  /*10870*/  LOP3.LUT R136, R128, 0xff, RZ, 0xc0, !PT ;  /* 0x000000ff80887812 */ /* 0x000fe400078ec0ff */
[----:B------:R-:W-:Y:S02]  /*10880*/  SHF.R.U32.HI R129, RZ, 0x8, R129 ;  /* 0x00000008ff817819 */ /* 0x000fe40000011681 */
[----:B------:R-:W-:-:S02]  /*10890*/  PRMT R148, R148, 0x5410, R131 ;  /* 0x0000541094947816 */ /* 0x000fc40000000083 */
[--C-:B------:R-:W-:Y:S02]  /*108a0*/  SHF.R.U32.HI R131, RZ, 0x10, R128.reuse ;  /* 0x00000010ff837819 */ /* 0x100fe40000011680 */
[----:B------:R-:W-:Y:S02]  /*108b0*/  SHF.R.U32.HI R150, RZ, 0x18, R128 ;  /* 0x00000018ff967819 */ /* 0x000fe40000011680 */
[----:B------:R-:W-:Y:S02]  /*108c0*/  PRMT R128, R136, 0x5410, R129 ;  /* 0x0000541088807816 */ /* 0x000fe40000000081 */
[----:B------:R-:W3:Y:S01]  /*108d0*/  LDSM.16.MT88.4 R136, [R221+0x18800] ;  /* 0x01880000dd88783b */ /* 0x000ee20000004200 */
[----:B------:R-:W-:Y:S02]  /*108e0*/  LOP3.LUT R131, R131, 0xff, RZ, 0xc0, !PT ;  /* 0x000000ff83837812 */ /* 0x000fe400078ec0ff */
[----:B------:R-:W-:Y:S01]  /*108f0*/  HSET2.LE.AND R128, R128, R247, PT ;  /* 0x000000f780807233 */ /* 0x000fe20003803000 */
[----:B--2---:R-:W-:Y:S01]  /*10900*/  F2FP.BF16.PACK_AB R129, R197, R200 ;  /* 0x000000c8c581723e */ /* 0x004fe200000010ff */
[----:B------:R-:W-:Y:S01]  /*10910*/  FADD.FTZ R200, R200, R187 ;  /* 0x000000bbc8c87221 */ /* 0x000fe20000010000 */
[----:B------:R-:W-:-:S02]  /*10920*/  PRMT R150, R131, 0x5410, R150 ;  /* 0x0000541083967816 */ /* 0x000fc40000000096 */
[----:B----4-:R-:W-:Y:S01]  /*10930*/  F2FP.BF16.PACK_AB R131, R193, R196 ;  /* 0x000000c4c183723e */ /* 0x010fe200000010ff */
[----:B------:R-:W-:Y:S01]  /*10940*/  FADD.FTZ R197, R197, R200 ;  /* 0x000000c8c5c57221 */ /* 0x000fe20000010000 */
[----:B------:R-:W-:Y:S01]  /*10950*/  LOP3.LUT R128, R128, R129, RZ, 0xc0, !PT ;  /* 0x0000008180807212 */ /* 0x000fe200078ec0ff */
[--C-:B------:R-:W-:Y:S01]  /*10960*/  HSET2.LE.AND R129, R150, R247.reuse, PT ;  /* 0x000000f796817233 */ /* 0x100fe20003803000 */
[----:B------:R-:W-:Y:S01]  /*10970*/  LOP3.LUT R130, R130, R131, RZ, 0xc0, !PT ;  /* 0x0000008382827212 */ /* 0x000fe200078ec0ff */
[----:B------:R-:W-:Y:S01]  /*10980*/  HSET2.LE.AND R131, R148, R247, PT ;  /* 0x000000f794837233 */ /* 0x000fe20003803000 */
[----:B-1----:R-:W-:Y:S01]  /*10990*/  F2FP.BF16.PACK_AB R150, R195, R198 ;  /* 0x000000c6c396723e */ /* 0x002fe200000010ff */
[----:B------:R-:W-:Y:S01]  /*109a0*/  FADD.FTZ R198, R198, R3 ;  /* 0x00000003c6c67221 */ /* 0x000fe20000010000 */
[----:B------:R-:W-:Y:S01]  /*109b0*/  F2FP.BF16.PACK_AB R148, R191, R194 ;  /* 0x000000c2bf94723e */ /* 0x000fe200000010ff */
[----:B------:R-:W-:Y:S01]  /*109c0*/  FADD.FTZ R196, R196, R197 ;  /* 0x000000c5c4c47221 */ /* 0x000fe20000010000 */
[----:B------:R-:W-:Y:S01]  /*109d0*/  LOP3.LUT R129, R129, R150, RZ, 0xc0, !PT ;  /* 0x0000009681817212 */ /* 0x000fe200078ec0ff */
[----:B------:R-:W-:Y:S01]  /*109e0*/  FADD.FTZ R195, R195, R198 ;  /* 0x000000c6c3c37221 */ /* 0x000fe20000010000 */
[----:B------:R-:W-:Y:S01]  /*109f0*/  LOP3.LUT R131, R131, R148, RZ, 0xc0, !PT ;  /* 0x0000009483837212 */ /* 0x000fe200078ec0ff */
[----:B------:R-:W-:Y:S01]  /*10a00*/  FADD.FTZ R3, R193, R196 ;  /* 0x000000c4c1037221 */ /* 0x000fe20000010000 */
[----:B------:R-:W1:Y:S01]  /*10a10*/  LDSM.16.MT88.4 R148, [R220+0x18800] ;  /* 0x01880000dc94783b */ /* 0x000e620000004200 */
[----:B------:R-:W-:Y:S01]  /*10a20*/  MOV R152, R159 ;  /* 0x0000009f00987202 */ /* 0x000fe20000000f00 */
[----:B------:R-:W-:-:S03]  /*10a30*/  IMAD.WIDE.U32 R158, R165, -0x2daee0ad, RZ ;  /* 0xd2511f53a59e7825 */ /* 0x000fc600078e00ff */
[----:B-----5:R-:W-:Y:S01]  /*10a40*/  HMMA.16816.F32.BF16 R16, R128, R140, R16 ;  /* 0x0000008c8010723c */ /* 0x020fe20000041810 */
        /* <DEDUP_REMOVED lines=31> */
[C---:B-1----:R-:W-:Y:S07]  /*10c40*/  HMMA.16816.F32.BF16 R108, R128.reuse, R140, R108 ;  /* 0x0000008c806c723c */ /* 0x042fee000004186c */
[----:B------:R-:W-:Y:S01]  /*10c50*/  MOV R140, UR4 ;  /* 0x00000004008c7c02 */ /* 0x000fe20008000f00 */
[----:B------:R-:W-:Y:S01]  /*10c60*/  HMMA.16816.F32.BF16 R64, R128, R150, R64 ;  /* 0x000000968040723c */ /* 0x000fe20000041840 */
[----:B------:R-:W1:Y:S02]  /*10c70*/  LDSM.16.MT88.4 R148, [R220+0x1c800] ;  /* 0x01c80000dc94783b */ /* 0x000e640000004200 */
[----:B------:R-:W-:Y:S01]  /*10c80*/  LOP3.LUT R140, R159, UR39, R140, 0x96, !PT ;  /* 0x000000279f8c7c12 */ /* 0x000fe2000f8e968c */
[----:B------:R-:W-:-:S04]  /*10c90*/  IMAD.WIDE.U32 R158, R172, -0x326172a9, RZ ;  /* 0xcd9e8d57ac9e7825 */ /* 0x000fc800078e00ff */
[C---:B--2---:R-:W-:Y:S07]  /*10ca0*/  HMMA.16816.F32.BF16 R100, R128.reuse, R144, R100 ;  /* 0x000000908064723c */ /* 0x044fee0000041864 */
[----:B------:R-:W-:Y:S01]  /*10cb0*/  IMAD.WIDE.U32 R144, R140, -0x326172a9, RZ ;  /* 0xcd9e8d578c907825 */ /* 0x000fe200078e00ff */
[C---:B------:R-:W-:Y:S01]  /*10cc0*/  HMMA.16816.F32.BF16 R112, R128.reuse, R142, R112 ;  /* 0x0000008e8070723c */ /* 0x040fe20000041870 */
[----:B------:R-:W2:Y:S07]  /*10cd0*/  LDSM.16.MT88.4 R140, [R220+0x1e800] ;  /* 0x01e80000dc8c783b */ /* 0x000eae0000004200 */
[C---:B---3--:R-:W-:Y:S07]  /*10ce0*/  HMMA.16816.F32.BF16 R116, R128.reuse, R136, R116 ;  /* 0x000000888074723c */ /* 0x048fee0000041874 */
[----:B------:R-:W-:Y:S01]  /*10cf0*/  LOP3.LUT R136, R145, UR16, R158, 0x96, !PT ;  /* 0x0000001091887c12 */ /* 0x000fe2000f8e969e */
[----:B------:R-:W-:Y:S01]  /*10d00*/  HMMA.16816.F32.BF16 R120, R128, R138, R120 ;  /* 0x0000008a8078723c */ /* 0x000fe20000041878 */
[----:B------:R-:W-:-:S03]  /*10d10*/  FFMA.FTZ R137, R160, c[0x0][0x23c], -R189 ;  /* 0x00008f00a0897a23 */ /* 0x000fc600000108bd */
[----:B------:R-:W-:-:S03]  /*10d20*/  IMAD.WIDE.U32 R158, R136, -0x2daee0ad, RZ ;  /* 0xd2511f53889e7825 */ /* 0x000fc600078e00ff */
[----:B------:R-:W-:Y:S01]  /*10d30*/  LOP3.LUT R138, R163, UR14, R144, 0x96, !PT ;  /* 0x0000000ea38a7c12 */ /* 0x000fe2000f8e9690 */
[----:B------:R-:W-:Y:S01]  /*10d40*/  HMMA.16816.F32.BF16 R104, R128, R146, R104 ;  /* 0x000000928068723c */ /* 0x000fe20000041868 */
[----:B------:R-:W-:Y:S01]  /*10d50*/  LOP3.LUT R136, R159, UR13, R156, 0x96, !PT ;  /* 0x0000000d9f887c12 */ /* 0x000fe2000f8e969c */
[----:B------:R3:W-:Y:S01]  /*10d60*/  MUFU.EX2 R163, R137 ;  /* 0x0000008900a37308 */ /* 0x0007e20000000800 */
[----:B------:R-:W4:Y:S01]  /*10d70*/  LDSM.16.MT88.4 R144, [R222+0x19000] ;  /* 0x01900000de90783b */ /* 0x000f220000004200 */
[----:B------:R-:W-:-:S04]  /*10d80*/  IMAD.WIDE.U32 R138, R138, -0x2daee0ad, RZ ;  /* 0xd2511f538a8a7825 */ /* 0x000fc800078e00ff */
[----:B------:R-:W-:Y:S01]  /*10d90*/  IMAD.WIDE.U32 R156, R136, -0x326172a9, RZ ;  /* 0xcd9e8d57889c7825 */ /* 0x000fe200078e00ff */
[----:B------:R-:W-:Y:S01]  /*10da0*/  LOP3.LUT R158, R139, UR11, R158, 0x96, !PT ;  /* 0x0000000b8b9e7c12 */ /* 0x000fe2000f8e969e */
[C---:B-1----:R-:W-:Y:S02]  /*10db0*/  HMMA.16816.F32.BF16 R92, R128.reuse, R148, R92 ;  /* 0x00000094805c723c */ /* 0x042fe4000004185c */
[--C-:B------:R-:W-:Y:S01]  /*10dc0*/  FFMA.FTZ R139, R152, c[0x0][0x23c], -R189.reuse ;  /* 0x00008f00988b7a23 */ /* 0x100fe200000108bd */
[----:B------:R-:W-:Y:S01]  /*10dd0*/  LOP3.LUT R136, R157, UR12, R162, 0x96, !PT ;  /* 0x0000000c9d887c12 */ /* 0x000fe2000f8e96a2 */
[----:B------:R-:W-:Y:S02]  /*10de0*/  IMAD.WIDE.U32 R158, R158, -0x326172a9, RZ ;  /* 0xcd9e8d579e9e7825 */ /* 0x000fe400078e00ff */
[----:B------:R1:W-:Y:S02]  /*10df0*/  MUFU.EX2 R155, R139 ;  /* 0x0000008b009b7308 */ /* 0x0003e40000000800 */
[----:B------:R-:W-:Y:S01]  /*10e00*/  IMAD.WIDE.U32 R152, R136, -0x2daee0ad, RZ ;  /* 0xd2511f5388987825 */ /* 0x000fe200078e00ff */
[----:B------:R-:W-:Y:S01]  /*10e10*/  LOP3.LUT R156, R159, UR10, R156, 0x96, !PT ;  /* 0x0000000a9f9c7c12 */ /* 0x000fe2000f8e969c */
[----:B------:R-:W-:Y:S01]  /*10e20*/  HMMA.16816.F32.BF16 R96, R128, R150, R96 ;  /* 0x000000968060723c */ /* 0x000fe20000041860 */
[----:B------:R-:W-:Y:S01]  /*10e30*/  LDSM.16.MT88.4 R148, [R224+0x19000] ;  /* 0x01900000e094783b */ /* 0x000fe20000004200 */
[----:B------:R-:W-:Y:S01]  /*10e40*/  FFMA.FTZ R136, R252, c[0x0][0x23c], -R189 ;  /* 0x00008f00fc887a23 */ /* 0x000fe200000108bd */
[----:B------:R-:W-:Y:S01]  /*10e50*/  LOP3.LUT R160, R153, UR9, R138, 0x96, !PT ;  /* 0x0000000999a07c12 */ /* 0x000fe2000f8e968a */
[----:B------:R-:W-:-:S02]  /*10e60*/  IMAD.WIDE.U32 R156, R156, -0x2daee0ad, RZ ;  /* 0xd2511f539c9c7825 */ /* 0x000fc400078e00ff */
[----:B------:R-:W-:Y:S02]  /*10e70*/  MUFU.EX2 R162, R136 ;  /* 0x0000008800a27308 */ /* 0x000fe40000000800 */
[----:B------:R-:W-:Y:S01]  /*10e80*/  FFMA.FTZ R252, R161, c[0x0][0x23c], -R189 ;  /* 0x00008f00a1fc7a23 */ /* 0x000fe200000108bd */
[----:B------:R-:W-:Y:S01]  /*10e90*/  LOP3.LUT R152, R157, UR7, R152, 0x96, !PT ;  /* 0x000000079d987c12 */ /* 0x000fe2000f8e9698 */
[----:B------:R-:W-:Y:S01]  /*10ea0*/  IMAD.WIDE.U32 R160, R160, -0x326172a9, RZ ;  /* 0xcd9e8d57a0a07825 */ /* 0x000fe200078e00ff */
[----:B--2---:R-:W-:Y:S03]  /*10eb0*/  HMMA.16816.F32.BF16 R124, R128, R140, R124 ;  /* 0x0000008c807c723c */ /* 0x004fe6000004187c */
[----:B------:R-:W-:Y:S01]  /*10ec0*/  IMAD.WIDE.U32 R152, R152, -0x326172a9, RZ ;  /* 0xcd9e8d5798987825 */ /* 0x000fe200078e00ff */
[----:B------:R2:W5:Y:S01]  /*10ed0*/  MUFU.EX2 R136, R199 ;  /* 0x000000c700887308 */ /* 0x0005620000000800 */
[----:B------:R-:W-:-:S03]  /*10ee0*/  LOP3.LUT R158, R161, UR8, R158, 0x96, !PT ;  /* 0x00000008a19e7c12 */ /* 0x000fc6000f8e969e */
[----:B------:R-:W-:Y:S01]  /*10ef0*/  HMMA.16816.F32.BF16 R4, R128, R142, R4 ;  /* 0x0000008e8004723c */ /* 0x000fe20000041804 */
[----:B---3--:R-:W-:Y:S01]  /*10f00*/  SHF.R.U32.HI R137, RZ, 0x10, R152 ;  /* 0x00000010ff897819 */ /* 0x008fe20000011698 */
[----:B------:R-:W-:Y:S01]  /*10f10*/  LDSM.16.MT88.4 R140, [R220+0x19000] ;  /* 0x01900000dc8c783b */ /* 0x000fe20000004200 */
[----:B------:R-:W-:Y:S01]  /*10f20*/  IMAD.WIDE.U32 R158, R158, -0x2daee0ad, RZ ;  /* 0xd2511f539e9e7825 */ /* 0x000fe200078e00ff */
[----:B------:R-:W3:Y:S01]  /*10f30*/  MUFU.EX2 R252, R252 ;  /* 0x000000fc00fc7308 */ /* 0x000ee20000000800 */
[----:B------:R-:W-:Y:S02]  /*10f40*/  LOP3.LUT R137, R137, 0xff, RZ, 0xc0, !PT ;  /* 0x000000ff89897812 */ /* 0x000fe400078ec0ff */
[----:B------:R-:W-:Y:S02]  /*10f50*/  LOP3.LUT R131, R153, UR17, R160, 0x96, !PT ;  /* 0x0000001199837c12 */ /* 0x000fe4000f8e96a0 */
[C---:B------:R-:W-:Y:S02]  /*10f60*/  LOP3.LUT R129, R152.reuse, 0xffff, RZ, 0xc0, !PT ;  /* 0x0000ffff98817812 */ /* 0x040fe400078ec0ff */
[----:B-1----:R-:W-:Y:S01]  /*10f70*/  LOP3.LUT R139, R131, 0xffff, RZ, 0xc0, !PT ;  /* 0x0000ffff838b7812 */ /* 0x002fe200078ec0ff */
[----:B--2---:R-:W-:Y:S01]  /*10f80*/  FFMA.FTZ R199, R203, c[0x0][0x23c], -R170 ;  /* 0x00008f00cbc77a23 */ /* 0x004fe200000108aa */
[----:B------:R-:W-:-:S02]  /*10f90*/  LOP3.LUT R130, R152, 0xff, RZ, 0xc0, !PT ;  /* 0x000000ff98827812 */ /* 0x000fc400078ec0ff */
[----:B------:R-:W-:Y:S02]  /*10fa0*/  SHF.R.U32.HI R139, RZ, 0x8, R139 ;  /* 0x00000008ff8b7819 */ /* 0x000fe4000001168b */
[----:B------:R-:W-:Y:S01]  /*10fb0*/  LOP3.LUT R128, R131, 0xff, RZ, 0xc0, !PT ;  /* 0x000000ff83807812 */ /* 0x000fe200078ec0ff */
[----:B------:R-:W1:Y:S01]  /*10fc0*/  MUFU.EX2 R199, R199 ;  /* 0x000000c700c77308 */ /* 0x000e620000000800 */
[----:B------:R-:W-:Y:S02]  /*10fd0*/  SHF.R.U32.HI R152, RZ, 0x18, R152 ;  /* 0x00000018ff987819 */ /* 0x000fe40000011698 */
[----:B------:R-:W-:Y:S02]  /*10fe0*/  PRMT R128, R128, 0x5410, R139 ;  /* 0x0000541080807816 */ /* 0x000fe4000000008b */
[----:B------:R-:W-:Y:S02]  /*10ff0*/  PRMT R152, R137, 0x5410, R152 ;  /* 0x0000541089987816 */ /* 0x000fe40000000098 */
[----:B-----5:R-:W-:Y:S01]  /*11000*/  MOV R203, R136 ;  /* 0x0000008800cb7202 */ /* 0x020fe20000000f00 */
[----:B------:R-:W-:Y:S01]  /*11010*/  HSET2.LE.AND R128, R128, R247, PT ;  /* 0x000000f780807233 */ /* 0x000fe20003803000 */
[----:B------:R-:W2:Y:S01]  /*11020*/  LDSM.16.MT88.4 R136, [R221+0x19000] ;  /* 0x01900000dd88783b */ /* 0x000ea20000004200 */
[----:B------:R-:W-:-:S02]  /*11030*/  SHF.R.U32.HI R129, RZ, 0x8, R129 ;  /* 0x00000008ff817819 */ /* 0x000fc40000011681 */
[----:B------:R-:W-:Y:S02]  /*11040*/  SHF.R.U32.HI R154, RZ, 0x10, R131 ;  /* 0x00000010ff9a7819 */ /* 0x000fe40000011683 */
[----:B------:R-:W-:Y:S02]  /*11050*/  PRMT R130, R130, 0x5410, R129 ;  /* 0x0000541082827816 */ /* 0x000fe40000000081 */
[----:B------:R-:W-:Y:S02]  /*11060*/  SHF.R.U32.HI R131, RZ, 0x18, R131 ;  /* 0x00000018ff837819 */ /* 0x000fe40000011683 */
[----:B------:R-:W-:Y:S01]  /*11070*/  LOP3.LUT R154, R154, 0xff, RZ, 0xc0, !PT ;  /* 0x000000ff9a9a7812 */ /* 0x000fe200078ec0ff */
[--C-:B------:R-:W-:Y:S01]  /*11080*/  HSET2.LE.AND R130, R130, R247.reuse, PT ;  /* 0x000000f782827233 */ /* 0x100fe20003803000 */
[----:B------:R-:W-:Y:S02]  /*11090*/  F2FP.BF16.PACK_AB R129, R163, R155 ;  /* 0x0000009ba381723e */ /* 0x000fe400000010ff */
[----:B------:R-:W-:Y:S01]  /*110a0*/  PRMT R154, R154, 0x5410, R131 ;  /* 0x000054109a9a7816 */ /* 0x000fe20000000083 */
[----:B------:R-:W-:Y:S01]  /*110b0*/  HSET2.LE.AND R131, R152, R247, PT ;  /* 0x000000f798837233 */ /* 0x000fe20003803000 */
[----:B------:R-:W-:-:S02]  /*110c0*/  LOP3.LUT R128, R128, R129, RZ, 0xc0, !PT ;  /* 0x0000008180807212 */ /* 0x000fc400078ec0ff */
[----:B---3--:R-:W-:Y:S02]  /*110d0*/  F2FP.BF16.PACK_AB R129, R252, R162 ;  /* 0x000000a2fc81723e */ /* 0x008fe400000010ff */
[----:B-1----:R-:W-:Y:S02]  /*110e0*/  F2FP.BF16.PACK_AB R152, R199, R202 ;  /* 0x000000cac798723e */ /* 0x002fe400000010ff */
[----:B------:R-:W-:Y:S01]  /*110f0*/  LOP3.LUT R130, R130, R129, RZ, 0xc0, !PT ;  /* 0x0000008182827212 */ /* 0x000fe200078ec0ff */
[----:B------:R-:W-:Y:S01]  /*11100*/  HSET2.LE.AND R129, R154, R247, PT ;  /* 0x000000f79a817233 */ /* 0x000fe20003803000 */
[----:B------:R-:W-:Y:S02]  /*11110*/  LOP3.LUT R131, R131, R152, RZ, 0xc0, !PT ;  /* 0x0000009883837212 */ /* 0x000fe400078ec0ff */
[----:B------:R-:W-:Y:S02]  /*11120*/  F2FP.BF16.PACK_AB R152, R201, R203 ;  /* 0x000000cbc998723e */ /* 0x000fe400000010ff */
[----:B------:R-:W-:-:S02]  /*11130*/  LOP3.LUT R156, R159, UR18, R156, 0x96, !PT ;  /* 0x000000129f9c7c12 */ /* 0x000fc4000f8e969c */
[----:B------:R-:W-:-:S07]  /*11140*/  LOP3.LUT R129, R129, R152, RZ, 0xc0, !PT ;  /* 0x0000009881817212 */ /* 0x000fce00078ec0ff */
[C---:B----4-:R-:W-:Y:S08]  /*11150*/  HMMA.16816.F32.BF16 R16, R128.reuse, R144, R16 ;  /* 0x000000908010723c */ /* 0x050ff00000041810 */
[C---:B--2---:R-:W-:Y:S08]  /*11160*/  HMMA.16816.F32.BF16 R24, R128.reuse, R136, R24 ;  /* 0x000000888018723c */ /* 0x044ff00000041818 */
[C---:B------:R-:W-:Y:S01]  /*11170*/  HMMA.16816.F32.BF16 R28, R128.reuse, R138, R28 ;  /* 0x0000008a801c723c */ /* 0x040fe2000004181c */
[----:B------:R-:W1:Y:S07]  /*11180*/  LDSM.16.MT88.4 R136, [R220+0x1b000] ;  /* 0x01b00000dc88783b */ /* 0x000e6e0000004200 */
[C---:B------:R-:W-:Y:S01]  /*11190*/  HMMA.16816.F32.BF16 R20, R128.reuse, R146, R20 ;  /* 0x000000928014723c */ /* 0x040fe20000041814 */
[----:B------:R-:W2:Y:S07]  /*111a0*/  LDSM.16.MT88.4 R144, [R221+0x1b000] ;  /* 0x01b00000dd90783b */ /* 0x000eae0000004200 */
[C---:B------:R-:W-:Y:S08]  /*111b0*/  HMMA.16816.F32.BF16 R8, R128.reuse, R148, R8 ;  /* 0x000000948008723c */ /* 0x040ff00000041808 */
[C---:B------:R-:W-:Y:S01]  /*111c0*/  HMMA.16816.F32.BF16 R12, R128.reuse, R150, R12 ;  /* 0x00000096800c723c */ /* 0x040fe2000004180c */
[----:B------:R-:W3:Y:S07]  /*111d0*/  LDSM.16.MT88.4 R148, [R222+0x1b000] ;  /* 0x01b00000de94783b */ /* 0x000eee0000004200 */
[C---:B------:R-:W-:Y:S07]  /*111e0*/  HMMA.16816.F32.BF16 R32, R128.reuse, R140, R32 ;  /* 0x0000008c8020723c */ /* 0x040fee0000041820 */
[----:B------:R-:W-:Y:S01]  /*111f0*/  MOV R141, R155 ;  /* 0x0000009b008d7202 */ /* 0x000fe20000000f00 */
[C---:B------:R-:W-:Y:S01]  /*11200*/  HMMA.16816.F32.BF16 R132, R128.reuse, R142, R132 ;  /* 0x0000008e8084723c */ /* 0x040fe20000041884 */
[----:B------:R-:W4:Y:S07]  /*11210*/  LDSM.16.MT88.4 R152, [R224+0x1b000] ;  /* 0x01b00000e098783b */ /* 0x000f2e0000004200 */
[C---:B-1----:R-:W-:Y:S07]  /*11220*/  HMMA.16816.F32.BF16 R60, R128.reuse, R136, R60 ;  /* 0x00000088803c723c */ /* 0x042fee000004183c */
[----:B------:R-:W-:Y:S01]  /*11230*/  MOV R137, R141 ;  /* 0x0000008d00897202 */ /* 0x000fe20000000f00 */
[C---:B--2---:R-:W-:Y:S01]  /*11240*/  HMMA.16816.F32.BF16 R52, R128.reuse, R144, R52 ;  /* 0x000000908034723c */ /* 0x044fe20000041834 */
[----:B------:R-:W1:Y:S07]  /*11250*/  LDSM.16.MT88.4 R140, [R222+0x1d000] ;  /* 0x01d00000de8c783b */ /* 0x000e6e0000004200 */
[C---:B------:R-:W-:Y:S01]  /*11260*/  HMMA.16816.F32.BF16 R56, R128.reuse, R146, R56 ;  /* 0x000000928038723c */ /* 0x040fe20000041838 */
[----:B------:R-:W2:Y:S07]  /*11270*/  LDSM.16.MT88.4 R144, [R224+0x1d000] ;  /* 0x01d00000e090783b */ /* 0x000eae0000004200 */
[C---:B---3--:R-:W-:Y:S08]  /*11280*/  HMMA.16816.F32.BF16 R44, R128.reuse, R148, R44 ;  /* 0x00000094802c723c */ /* 0x048ff0000004182c */
[C---:B------:R-:W-:Y:S01]  /*11290*/  HMMA.16816.F32.BF16 R48, R128.reuse, R150, R48 ;  /* 0x000000968030723c */ /* 0x040fe20000041830 */
[----:B------:R-:W3:Y:S07]  /*112a0*/  LDSM.16.MT88.4 R148, [R221+0x1d000] ;  /* 0x01d00000dd94783b */ /* 0x000eee0000004200 */
[C---:B------:R-:W-:Y:S08]  /*112b0*/  HMMA.16816.F32.BF16 R64, R128.reuse, R138, R64 ;  /* 0x0000008a8040723c */ /* 0x040ff00000041840 */
[C---:B----4-:R-:W-:Y:S08]  /*112c0*/  HMMA.16816.F32.BF16 R36, R128.reuse, R152, R36 ;  /* 0x000000988024723c */ /* 0x050ff00000041824 */
        /* <DEDUP_REMOVED lines=9> */
[----:B------:R-:W3:Y:S04]  /*11360*/  LDSM.16.MT88.4 R136, [R221+0x1f000] ;  /* 0x01f00000dd88783b */ /* 0x000ee80000004200 */
[----:B------:R-:W4:Y:S03]  /*11370*/  LDSM.16.MT88.4 R152, [R220+0x1d000] ;  /* 0x01d00000dc98783b */ /* 0x000f260000004200 */
[C---:B------:R-:W-:Y:S08]  /*11380*/  HMMA.16816.F32.BF16 R88, R128.reuse, R150, R88 ;  /* 0x000000968058723c */ /* 0x040ff00000041858 */
        /* <DEDUP_REMOVED lines=9> */
[C---:B------:R-:W-:Y:S01]  /*11420*/  LOP3.LUT R146, R156.reuse, 0xff, RZ, 0xc0, !PT ;  /* 0x000000ff9c927812 */ /* 0x040fe200078ec0ff */
[C---:B---3--:R-:W-:Y:S01]  /*11430*/  HMMA.16816.F32.BF16 R120, R128.reuse, R138, R120 ;  /* 0x0000008a8078723c */ /* 0x048fe20000041878 */
[----:B------:R-:W-:Y:S02]  /*11440*/  MOV R147, R162 ;  /* 0x000000a200937202 */ /* 0x000fe40000000f00 */
[----:B------:R2:W-:Y:S04]  /*11450*/  MUFU.EX2 R162, R181 ;  /* 0x000000b500a27308 */ /* 0x0005e80000000800 */
[----:B------:R-:W-:Y:S01]  /*11460*/  SHF.R.U32.HI R139, RZ, 0x10, R156 ;  /* 0x00000010ff8b7819 */ /* 0x000fe2000001169c */
[----:B----4-:R-:W-:Y:S01]  /*11470*/  HMMA.16816.F32.BF16 R92, R128, R152, R92 ;  /* 0x00000098805c723c */ /* 0x010fe2000004185c */
[----:B------:R-:W-:-:S02]  /*11480*/  LOP3.LUT R138, R156, 0xffff, RZ, 0xc0, !PT ;  /* 0x0000ffff9c8a7812 */ /* 0x000fc400078ec0ff */
[----:B------:R-:W-:Y:S02]  /*11490*/  SHF.R.U32.HI R156, RZ, 0x18, R156 ;  /* 0x00000018ff9c7819 */ /* 0x000fe4000001169c */
[----:B------:R-:W-:Y:S02]  /*114a0*/  LOP3.LUT R139, R139, 0xff, RZ, 0xc0, !PT ;  /* 0x000000ff8b8b7812 */ /* 0x000fe400078ec0ff */
[----:B------:R-:W-:Y:S01]  /*114b0*/  MOV R152, R203 ;  /* 0x000000cb00987202 */ /* 0x000fe20000000f00 */
[----:B------:R-:W-:Y:S01]  /*114c0*/  HMMA.16816.F32.BF16 R116, R128, R136, R116 ;  /* 0x000000888074723c */ /* 0x000fe20000041874 */
[--C-:B------:R-:W-:Y:S01]  /*114d0*/  FFMA.FTZ R203, R192, c[0x0][0x23c], -R189.reuse ;  /* 0x00008f00c0cb7a23 */ /* 0x100fe200000108bd */
[----:B------:R-:W-:Y:S01]  /*114e0*/  MOV R153, R149 ;  /* 0x0000009500997202 */ /* 0x000fe20000000f00 */
[--C-:B------:R-:W-:Y:S01]  /*114f0*/  FFMA.FTZ R192, R182, c[0x0][0x23c], -R189.reuse ;  /* 0x00008f00b6c07a23 */ /* 0x100fe200000108bd */
[----:B------:R-:W-:Y:S01]  /*11500*/  LDSM.16.MT88.4 R148, [R222+0x19800] ;  /* 0x01980000de94783b */ /* 0x000fe20000004200 */
[----:B------:R-:W-:-:S02]  /*11510*/  FFMA.FTZ R189, R188, c[0x0][0x23c], -R189 ;  /* 0x00008f00bcbd7a23 */ /* 0x000fc400000108bd */
[----:B------:R-:W-:Y:S01]  /*11520*/  LOP3.LUT R136, R158, 0xff, RZ, 0xc0, !PT ;  /* 0x000000ff9e887812 */ /* 0x000fe200078ec0ff */
[----:B------:R-:W3:Y:S01]  /*11530*/  MUFU.EX2 R203, R203 ;  /* 0x000000cb00cb7308 */ /* 0x000ee20000000800 */
[----:B------:R-:W-:Y:S01]  /*11540*/  SHF.R.U32.HI R137, RZ, 0x18, R158 ;  /* 0x00000018ff897819 */ /* 0x000fe2000001169e */
[C---:B-1----:R-:W-:Y:S01]  /*11550*/  HMMA.16816.F32.BF16 R124, R128.reuse, R140, R124 ;  /* 0x0000008c807c723c */ /* 0x042fe2000004187c */
[----:B------:R-:W-:Y:S01]  /*11560*/  PRMT R136, R136, 0x5410, R145 ;  /* 0x0000541088887816 */ /* 0x000fe20000000091 */
[----:B------:R-:W-:Y:S01]  /*11570*/  FFMA.FTZ R188, R183, c[0x0][0x23c], -R170 ;  /* 0x00008f00b7bc7a23 */ /* 0x000fe200000108aa */
[----:B------:R-:W-:Y:S01]  /*11580*/  SHF.R.U32.HI R145, RZ, 0x8, R138 ;  /* 0x00000008ff917819 */ /* 0x000fe2000001168a */
[----:B--2---:R-:W-:Y:S01]  /*11590*/  LDSM.16.MT88.4 R180, [R220+0x19800] ;  /* 0x01980000dcb4783b */ /* 0x004fe20000004200 */
[----:B------:R-:W-:Y:S01]  /*115a0*/  PRMT R138, R144, 0x5410, R137 ;  /* 0x00005410908a7816 */ /* 0x000fe20000000089 */
[----:B------:R-:W-:Y:S01]  /*115b0*/  MUFU.EX2 R192, R192 ;  /* 0x000000c000c07308 */ /* 0x000fe20000000800 */
[----:B------:R-:W-:Y:S01]  /*115c0*/  PRMT R144, R139, 0x5410, R156 ;  /* 0x000054108b907816 */ /* 0x000fe2000000009c */
[C---:B------:R-:W-:Y:S01]  /*115d0*/  HMMA.16816.F32.BF16 R4, R128.reuse, R142, R4 ;  /* 0x0000008e8004723c */ /* 0x040fe20000041804 */
[----:B------:R-:W1:Y:S01]  /*115e0*/  LDSM.16.MT88.4 R156, [R224+0x19800] ;  /* 0x01980000e09c783b */ /* 0x000e620000004200 */
[----:B------:R-:W-:Y:S01]  /*115f0*/  PRMT R146, R146, 0x5410, R145 ;  /* 0x0000541092927816 */ /* 0x000fe20000000091 */
[--C-:B------:R-:W-:Y:S01]  /*11600*/  FFMA.FTZ R145, R168, c[0x0][0x23c], -R170.reuse ;  /* 0x00008f00a8917a23 */ /* 0x100fe200000108aa */
[--C-:B------:R-:W-:Y:S01]  /*11610*/  HSET2.LE.AND R136, R136, R247.reuse, PT ;  /* 0x000000f788887233 */ /* 0x100fe20003803000 */
[----:B------:R-:W2:Y:S01]  /*11620*/  LDSM.16.MT88.4 R140, [R221+0x19800] ;  /* 0x01980000dd8c783b */ /* 0x000ea20000004200 */
[----:B------:R-:W4:Y:S01]  /*11630*/  MUFU.EX2 R189, R189 ;  /* 0x000000bd00bd7308 */ /* 0x000f220000000800 */
[----:B------:R-:W-:Y:S01]  /*11640*/  FFMA.FTZ R137, R169, c[0x0][0x23c], -R170 ;  /* 0x00008f00a9897a23 */ /* 0x000fe200000108aa */
[----:B------:R-:W-:Y:S01]  /*11650*/  HMMA.16816.F32.BF16 R96, R128, R154, R96 ;  /* 0x0000009a8060723c */ /* 0x000fe20000041860 */
[--C-:B------:R-:W-:Y:S01]  /*11660*/  HSET2.LE.AND R146, R146, R247.reuse, PT ;  /* 0x000000f792927233 */ /* 0x100fe20003803000 */
[----:B---3--:R-:W-:Y:S01]  /*11670*/  F2FP.BF16.PACK_AB R139, R203, R190 ;  /* 0x000000becb8b723e */ /* 0x008fe200000010ff */
[--C-:B------:R-:W-:Y:S01]  /*11680*/  HSET2.LE.AND R144, R144, R247.reuse, PT ;  /* 0x000000f790907233 */ /* 0x100fe20003803000 */
[----:B------:R-:W3:Y:S01]  /*11690*/  LDSM.16.MT88.4 R128, [R224+0x1b800] ;  /* 0x01b80000e080783b */ /* 0x000ee20000004200 */
[----:B------:R-:W-:Y:S01]  /*116a0*/  HSET2.LE.AND R138, R138, R247, PT ;  /* 0x000000f78a8a7233 */ /* 0x000fe20003803000 */
[----:B------:R-:W5:Y:S01]  /*116b0*/  MUFU.EX2 R188, R188 ;  /* 0x000000bc00bc7308 */ /* 0x000f620000000800 */
[----:B------:R-:W-:-:S02]  /*116c0*/  MOV R155, R163 ;  /* 0x000000a3009b7202 */ /* 0x000fc40000000f00 */
[----:B------:R-:W-:-:S05]  /*116d0*/  LOP3.LUT R168, R146, R139, RZ, 0xc0, !PT ;  /* 0x0000008b92a87212 */ /* 0x000fca00078ec0ff */
[----:B------:R-:W1:Y:S01]  /*116e0*/  MUFU.EX2 R163, R145 ;  /* 0x0000009100a37308 */ /* 0x000e620000000800 */
[----:B----4-:R-:W-:-:S04]  /*116f0*/  F2FP.BF16.PACK_AB R139, R189, R192 ;  /* 0x000000c0bd8b723e */ /* 0x010fc800000010ff */
[----:B------:R-:W-:Y:S02]  /*11700*/  LOP3.LUT R170, R136, R139, RZ, 0xc0, !PT ;  /* 0x0000008b88aa7212 */ /* 0x000fe400078ec0ff */
[----:B------:R-:W-:Y:S01]  /*11710*/  MOV R139, R162 ;  /* 0x000000a2008b7202 */ /* 0x000fe20000000f00 */
[----:B------:R-:W4:Y:S01]  /*11720*/  MUFU.EX2 R154, R137 ;  /* 0x00000089009a7308 */ /* 0x000f220000000800 */
[----:B-----5:R-:W-:-:S04]  /*11730*/  F2FP.BF16.PACK_AB R169, R162, R188 ;  /* 0x000000bca2a9723e */ /* 0x020fc800000010ff */
[----:B------:R-:W-:Y:S02]  /*11740*/  LOP3.LUT R169, R144, R169, RZ, 0xc0, !PT ;  /* 0x000000a990a97212 */ /* 0x000fe400078ec0ff */
[----:B-1----:R-:W-:-:S04]  /*11750*/  MOV R136, R163 ;  /* 0x000000a300887202 */ /* 0x002fc80000000f00 */
[----:B----4-:R-:W-:Y:S02]  /*11760*/  F2FP.BF16.PACK_AB R171, R154, R136 ;  /* 0x000000889aab723e */ /* 0x010fe400000010ff */
[----:B------:R-:W-:Y:S02]  /*11770*/  MOV R137, R147 ;  /* 0x0000009300897202 */ /* 0x000fe40000000f00 */
[----:B------:R-:W-:Y:S02]  /*11780*/  LOP3.LUT R171, R138, R171, RZ, 0xc0, !PT ;  /* 0x000000ab8aab7212 */ /* 0x000fe400078ec0ff */
[----:B------:R-:W-:-:S05]  /*11790*/  MOV R138, R154 ;  /* 0x0000009a008a7202 */ /* 0x000fca0000000f00 */
[C---:B------:R-:W-:Y:S07]  /*117a0*/  HMMA.16816.F32.BF16 R160, R168.reuse, R156, R8 ;  /* 0x0000009ca8a0723c */ /* 0x040fee0000041808 */
[----:B------:R-:W-:Y:S01]  /*117b0*/  MOV R9, R155 ;  /* 0x0000009b00097202 */ /* 0x000fe20000000f00 */
[----:B--2---:R-:W-:Y:S01]  /*117c0*/  HMMA.16816.F32.BF16 R144, R168, R140, R24 ;  /* 0x0000008ca890723c */ /* 0x004fe20000041818 */
[----:B------:R-:W-:Y:S01]  /*117d0*/  MOV R10, R152 ;  /* 0x00000098000a7202 */ /* 0x000fe20000000f00 */
[----:B------:R-:W1:Y:S01]  /*117e0*/  LDSM.16.MT88.4 R24, [R222+0x1b800] ;  /* 0x01b80000de18783b */ /* 0x000e620000004200 */
[----:B------:R-:W-:-:S05]  /*117f0*/  MOV R11, R153 ;  /* 0x00000099000b7202 */ /* 0x000fca0000000f00 */
[C---:B------:R-:W-:Y:S07]  /*11800*/  HMMA.16816.F32.BF16 R140, R168.reuse, R142, R28 ;  /* 0x0000008ea88c723c */ /* 0x040fee000004181c */
[----:B------:R-:W-:Y:S01]  /*11810*/  MOV R31, R138 ;  /* 0x0000008a001f7202 */ /* 0x000fe20000000f00 */
[----:B------:R-:W-:Y:S01]  /*11820*/  HMMA.16816.F32.BF16 R152, R168, R148, R16 ;  /* 0x00000094a898723c */ /* 0x000fe20000041810 */
[----:B------:R-:W-:Y:S01]  /*11830*/  MOV R30, R136 ;  /* 0x00000088001e7202 */ /* 0x000fe20000000f00 */
[----:B------:R-:W-:Y:S01]  /*11840*/  LDSM.16.MT88.4 R16, [R220+0x1b800] ;  /* 0x01b80000dc10783b */ /* 0x000fe20000004200 */
[----:B------:R-:W-:-:S02]  /*11850*/  MOV R29, R139 ;  /* 0x0000008b001d7202 */ /* 0x000fc40000000f00 */
[----:B------:R-:W-:-:S03]  /*11860*/  MOV R28, R137 ;  /* 0x00000089001c7202 */ /* 0x000fc60000000f00 */
[C---:B------:R-:W-:Y:S07]  /*11870*/  HMMA.16816.F32.BF16 R136, R168.reuse, R180, R32 ;  /* 0x000000b4a888723c */ /* 0x040fee0000041820 */
[----:B------:R-:W-:Y:S01]  /*11880*/  MOV R35, R9 ;  /* 0x0000000900237202 */ /* 0x000fe20000000f00 */
[----:B------:R-:W-:Y:S01]  /*11890*/  HMMA.16816.F32.BF16 R156, R168, R158, R12 ;  /* 0x0000009ea89c723c */ /* 0x000fe2000004180c */
[----:B------:R-:W-:Y:S01]  /*118a0*/  MOV R34, R10 ;  /* 0x0000000a00227202 */ /* 0x000fe20000000f00 */
[----:B------:R-:W-:Y:S01]  /*118b0*/  LDSM.16.MT88.4 R12, [R224+0x1d800] ;  /* 0x01d80000e00c783b */ /* 0x000fe20000004200 */
[----:B------:R-:W-:-:S03]  /*118c0*/  MOV R33, R11 ;  /* 0x0000000b00217202 */ /* 0x000fc60000000f00 */
[----:B------:R-:W2:Y:S02]  /*118d0*/  LDSM.16.MT88.4 R8, [R222+0x1d800] ;  /* 0x01d80000de08783b */ /* 0x000ea40000004200 */
[----:B------:R-:W-:Y:S01]  /*118e0*/  HMMA.16816.F32.BF16 R148, R168, R150, R20 ;  /* 0x00000096a894723c */ /* 0x000fe20000041814 */
[----:B------:R-:W-:Y:S01]  /*118f0*/  FADD.FTZ R3, R33, R3 ;  /* 0x0000000321037221 */ /* 0x000fe20000010000 */
[----:B------:R-:W4:Y:S03]  /*11900*/  LDSM.16.MT88.4 R20, [R221+0x1b800] ;  /* 0x01b80000dd14783b */ /* 0x000f260000004200 */
[----:B------:R-:W-:-:S03]  /*11910*/  FADD.FTZ R3, R35, R3 ;  /* 0x0000000323037221 */ /* 0x000fc60000010000 */
[----:B---3--:R-:W-:Y:S01]  /*11920*/  HMMA.16816.F32.BF16 R36, R168, R128, R36 ;  /* 0x00000080a824723c */ /* 0x008fe20000041824 */
[----:B------:R-:W-:-:S04]  /*11930*/  FADD.FTZ R3, R28, R3 ;  /* 0x000000031c037221 */ /* 0x000fc80000010000 */
[----:B------:R-:W-:-:S03]  /*11940*/  FADD.FTZ R3, R252, R3 ;  /* 0x00000003fc037221 */ /* 0x000fc60000010000 */
[----:B------:R-:W-:Y:S01]  /*11950*/  HMMA.16816.F32.BF16 R40, R168, R130, R40 ;  /* 0x00000082a828723c */ /* 0x000fe20000041828 */
[----:B------:R-:W-:Y:S01]  /*11960*/  LDSM.16.MT88.4 R128, [R220+0x1f800] ;  /* 0x01f80000dc80783b */ /* 0x000fe20000004200 */
[----:B------:R-:W-:-:S04]  /*11970*/  FADD.FTZ R190, R190, R3 ;  /* 0x00000003bebe7221 */ /* 0x000fc80000010000 */
[----:B------:R-:W-:Y:S02]  /*11980*/  FADD.FTZ R203, R203, R190 ;  /* 0x000000becbcb7221 */ /* 0x000fe40000010000 */
[----:B-1----:R-:W-:Y:S02]  /*11990*/  HMMA.16816.F32.BF16 R44, R168, R24, R44 ;  /* 0x00000018a82c723c */ /* 0x002fe4000004182c */
[----:B------:R-:W-:-:S04]  /*119a0*/  FADD.FTZ R192, R192, R203 ;  /* 0x000000cbc0c07221 */ /* 0x000fc80000010000 */
[----:B------:R-:W-:Y:S02]  /*119b0*/  FADD.FTZ R167, R189, R192 ;  /* 0x000000c0bda77221 */ /* 0x000fe40000010000 */
        /* <DEDUP_REMOVED lines=14> */
[C---:B-1----:R-:W-:Y:S07]  /*11aa0*/  HMMA.16816.F32.BF16 R116, R168.reuse, R8, R116 ;  /* 0x00000008a874723c */ /* 0x042fee0000041874 */
[----:B------:R-:W-:Y:S01]  /*11ab0*/  FADD.FTZ R8, R191, R194 ;  /* 0x000000c2bf087221 */ /* 0x000fe20000010000 */
[----:B------:R-:W-:Y:S03]  /*11ac0*/  HMMA.16816.F32.BF16 R124, R168, R128, R124 ;  /* 0x00000080a87c723c */ /* 0x000fe6000004187c */
[----:B------:R-:W-:-:S04]  /*11ad0*/  FADD.FTZ R8, R34, R8 ;  /* 0x0000000822087221 */ /* 0x000fc80000010000 */
        /* <DEDUP_REMOVED lines=10> */
[C---:B--2---:R-:W-:Y:S08]  /*11b80*/  HMMA.16816.F32.BF16 R92, R168.reuse, R20, R92 ;  /* 0x00000014a85c723c */ /* 0x044ff0000004185c */
[C---:B------:R-:W-:Y:S08]  /*11b90*/  HMMA.16816.F32.BF16 R96, R168.reuse, R22, R96 ;  /* 0x00000016a860723c */ /* 0x040ff00000041860 */
[C---:B---3--:R-:W-:Y:S08]  /*11ba0*/  HMMA.16816.F32.BF16 R100, R168.reuse, R16, R100 ;  /* 0x00000010a864723c */ /* 0x048ff00000041864 */
[C---:B------:R-:W-:Y:S08]  /*11bb0*/  HMMA.16816.F32.BF16 R104, R168.reuse, R18, R104 ;  /* 0x00000012a868723c */ /* 0x040ff00000041868 */
[C---:B----4-:R-:W-:Y:S08]  /*11bc0*/  HMMA.16816.F32.BF16 R108, R168.reuse, R12, R108 ;  /* 0x0000000ca86c723c */ /* 0x050ff0000004186c */
[C---:B------:R-:W-:Y:S08]  /*11bd0*/  HMMA.16816.F32.BF16 R112, R168.reuse, R14, R112 ;  /* 0x0000000ea870723c */ /* 0x040ff00000041870 */
[C---:B------:R-:W-:Y:S08]  /*11be0*/  HMMA.16816.F32.BF16 R120, R168.reuse, R10, R120 ;  /* 0x0000000aa878723c */ /* 0x040ff00000041878 */
[----:B------:R-:W-:Y:S08]  /*11bf0*/  HMMA.16816.F32.BF16 R128, R168, R130, R4 ;  /* 0x00000082a880723c */ /* 0x000ff00000041804 */
.L_x_1767:
        /* <DEDUP_REMOVED lines=18> */
[----:B------:R-:W-:Y:S01]  /*11d20*/  IMAD.U32 R5, RZ, RZ, UR41 ;  /* 0x00000029ff057e24 */ /* 0x000fe2000f8e00ff */
[----:B------:R-:W-:Y:S01]  /*11d30*/  IADD3 R6, P1, R6, UR34, RZ ;  /* 0x0000002206067c10 */ /* 0x000fe2000ff3e0ff */
[----:B------:R-:W-:Y:S01]  /*11d40*/  IMAD.WIDE.U32 R8, R8, c[0x0][0x1b8], R10 ;  /* 0x00006e0008087a25 */ /* 0x000fe200078e000a */
[----:B------:R-:W-:Y:S01]  /*11d50*/  UIMAD UR4, UR32, UR5, UR4 ;  /* 0x00000005200472a4 */ /* 0x000fe2000f8e0204 */
[----:B------:R-:W-:Y:S01]  /*11d60*/  ISETP.GE.AND P2, PT, R232, c[0x0][0x220], PT ;  /* 0x00008800e8007a0c */ /* 0x000fe20003f46270 */
[----:B------:R-:W-:Y:S01]  /*11d70*/  UIADD3 UR34, UR40, -0x2, URZ ;  /* 0xfffffffe28227890 */ /* 0x000fe2000fffe03f */
[----:B------:R-:W-:Y:S01]  /*11d80*/  IADD3.X R5, R5, UR33, R7, P1, !PT ;  /* 0x0000002105057c10 */ /* 0x000fe20008ffe407 */
[----:B------:R-:W-:Y:S01]  /*11d90*/  IMAD.MOV.U32 R164, RZ, RZ, R0 ;  /* 0x000000ffffa47224 */ /* 0x000fe200078e0000 */
[C---:B------:R-:W-:Y:S01]  /*11da0*/  LEA R7, P1, R6.reuse, c[0x0][0x168], 0x1 ;  /* 0x00005a0006077a11 */ /* 0x040fe200078208ff */
[----:B------:R-:W-:Y:S01]  /*11db0*/  IMAD.U32 R252, RZ, RZ, UR4 ;  /* 0x00000004fffc7e24 */ /* 0x000fe2000f8e00ff */
[----:B-1----:R-:W-:Y:S01]  /*11dc0*/  SHF.R.S32.HI R4, RZ, 0x1f, R3 ;  /* 0x0000001fff047819 */ /* 0x002fe20000011403 */
[----:B------:R-:W-:Y:S01]  /*11dd0*/  UIADD3 UR33, UR40, -0x1, URZ ;  /* 0xffffffff28217890 */ /* 0x000fe2000fffe03f */
[----:B------:R-:W-:Y:S01]  /*11de0*/  LEA.HI.X R6, R6, c[0x0][0x16c], R5, 0x1, P1 ;  /* 0x00005b0006067a11 */ /* 0x000fe200008f0c05 */
[----:B------:R-:W-:Y:S01]  /*11df0*/  STL [R1+0x8], R7 ;  /* 0x0000080701007387 */ /* 0x000fe20000100800 */
[----:B------:R-:W-:-:S02]  /*11e00*/  LEA.HI R4, R4, R3, RZ, 0x3 ;  /* 0x0000000304047211 */ /* 0x000fc400078f18ff */
[----:B------:R-:W-:Y:S01]  /*11e10*/  IADD3 R3, P0, R8, UR36, RZ ;  /* 0x0000002408037c10 */ /* 0x000fe2000ff1e0ff */
[----:B------:R1:W-:Y:S01]  /*11e20*/  STL [R1+0x4], R6 ;  /* 0x0000040601007387 */ /* 0x0003e20000100800 */
[----:B------:R-:W-:Y:S02]  /*11e30*/  SHF.R.S32.HI R4, RZ, 0x3, R4 ;  /* 0x00000003ff047819 */ /* 0x000fe40000011404 */
[----:B------:R-:W-:Y:S01]  /*11e40*/  IADD3.X R252, R252, UR35, R9, P0, !PT ;  /* 0x00000023fcfc7c10 */ /* 0x000fe200087fe409 */
[----:B------:R-:W-:Y:S01]  /*11e50*/  IMAD.WIDE.U32 R8, R165, -0x2daee0ad, RZ ;  /* 0xd2511f53a5087825 */ /* 0x000fe200078e00ff */
[----:B------:R-:W-:Y:S01]  /*11e60*/  LEA R5, P0, R3, c[0x0][0x170], 0x1 ;  /* 0x00005c0003057a11 */ /* 0x000fe200078008ff */
[----:B------:R-:W-:-:S03]  /*11e70*/  UMOV UR35, URZ ;  /* 0x0000003f00237c82 */ /* 0x000fc60008000000 */
[----:B------:R-:W-:Y:S01]  /*11e80*/  LEA.HI.X R252, R3, c[0x0][0x174], R252, 0x1, P0 ;  /* 0x00005d0003fc7a11 */ /* 0x000fe200000f0cfc */
[----:B------:R2:W-:Y:S01]  /*11e90*/  STL [R1], R5 ;  /* 0x0000000501007387 */ /* 0x0005e20000100800 */
[----:B------:R-:W-:Y:S01]  /*11ea0*/  IMAD.MOV.U32 R3, RZ, RZ, R2 ;  /* 0x000000ffff037224 */ /* 0x000fe200078e0002 */
[----:B-1----:R-:W-:Y:S02]  /*11eb0*/  IADD3 R6, P1, R4, 0x20, RZ ;  /* 0x0000002004067810 */ /* 0x002fe40007f3e0ff */
[----:B------:R-:W-:-:S05]  /*11ec0*/  SHF.R.S32.HI R4, RZ, 0x1f, R4 ;  /* 0x0000001fff047819 */ /* 0x000fca0000011404 */
[----:B------:R-:W-:Y:S02]  /*11ed0*/  IMAD.X R7, RZ, RZ, R4, P1 ;  /* 0x000000ffff077224 */ /* 0x000fe400008e0604 */
[----:B--2---:R-:W-:-:S03]  /*11ee0*/  IMAD.WIDE.U32 R4, R172, -0x326172a9, RZ ;  /* 0xcd9e8d57ac047825 */ /* 0x004fc600078e00ff */
[----:B------:R1:W-:Y:S02]  /*11ef0*/  STL.64 [R1+0x30], R6 ;  /* 0x0000300601007387 */ /* 0x0003e40000100a00 */
[----:B------:R-:W-:Y:S02]  /*11f00*/  LOP3.LUT R173, R5, R173, RZ, 0x3c, !PT ;  /* 0x000000ad05ad7212 */ /* 0x000fe400078e3cff */
[----:B------:R2:W-:Y:S04]  /*11f10*/  STL.64 [R1+0x18], R4 ;  /* 0x0000180401007387 */ /* 0x0005e80000100a00 */
[----:B------:R3:W-:Y:S01]  /*11f20*/  STL.64 [R1+0x20], R8 ;  /* 0x0000200801007387 */ /* 0x0007e20000100a00 */
[----:B-1----:R-:W-:-:S04]  /*11f30*/  IMAD.WIDE.U32 R6, R173, -0x2daee0ad, RZ ;  /* 0xd2511f53ad067825 */ /* 0x002fc800078e00ff */
[----:B--2--5:R-:W-:Y:S02]  /*11f40*/  IMAD.MOV.U32 R4, RZ, RZ, R174 ;  /* 0x000000ffff047224 */ /* 0x024fe400078e00ae */
[----:B------:R-:W-:-:S05]  /*11f50*/  IMAD.MOV.U32 R5, RZ, RZ, R177 ;  /* 0x000000ffff057224 */ /* 0x000fca00078e00b1 */
[----:B------:R3:W-:Y:S04]  /*11f60*/  STL.64 [R1+0x28], R4 ;  /* 0x0000280401007387 */ /* 0x0007e80000100a00 */
[----:B------:R3:W-:Y:S01]  /*11f70*/  STL.64 [R1+0x10], R6 ;  /* 0x0000100601007387 */ /* 0x0007e20000100a00 */
[----:B------:R-:W-:Y:S05]  /*11f80*/  BRA `(.L_x_1775) ;  /* 0x000003c000007947 */ /* 0x000fea0003800000 */
.L_x_1777:
        /* <DEDUP_REMOVED lines=60> */
.L_x_1775:
[----:B---3--:R-:W2:Y:S01]  /*12350*/  LDL.64 R6, [R1+0x28] ;  /* 0x0000280001067983 */ /* 0x008ea20000100a00 */
[----:B------:R-:W-:Y:S01]  /*12360*/  UIADD3 UR4, UR33, -UR35, URZ ;  /* 0x8000002321047290 */ /* 0x000fe2000fffe03f */
[----:B------:R-:W-:Y:S04]  /*12370*/  DEPBAR.LE SB0, 0x0 ;  /* 0x000080000000791a */ /* 0x000fe80000000000 */
[----:B------:R-:W3:Y:S01]  /*12380*/  LDL.64 R8, [R1+0x30] ;  /* 0x0000300001087983 */ /* 0x000ee20000100a00 */
[----:B------:R-:W-:Y:S01]  /*12390*/  IMAD.U32 R165, RZ, RZ, UR4 ;  /* 0x00000004ffa57e24 */ /* 0x000fe2000f8e00ff */
[----:B------:R-:W-:Y:S02]  /*123a0*/  UIADD3 UR32, UR40, -0x1, URZ ;  /* 0xffffffff28207890 */ /* 0x000fe4000fffe03f */
[----:B------:R-:W4:Y:S04]  /*123b0*/  LDL R4, [R1] ;  /* 0x0000000001047983 */ /* 0x000f280000100800 */
[----:B------:R-:W-:Y:S01]  /*123c0*/  BAR.SYNC.DEFER_BLOCKING 0x0 ;  /* 0x0000000000007b1d */ /* 0x000fe20000010000 */
[C---:B------:R-:W-:Y:S01]  /*123d0*/  LEA R34, P0, R165.reuse, R238, 0x6 ;  /* 0x000000eea5227211 */ /* 0x040fe200078030ff */
[----:B------:R-:W-:Y:S02]  /*123e0*/  USHF.R.S32.HI UR5, URZ, 0x1f, UR32 ;  /* 0x0000001f3f057899 */ /* 0x000fe40008011420 */
[----:B------:R-:W-:Y:S01]  /*123f0*/  UIMAD UR4, UR22, UR32, URZ ;  /* 0x00000020160472a4 */ /* 0x000fe2000f8e023f */
[----:B------:R-:W-:Y:S01]  /*12400*/  LEA.HI.X.SX32 R35, R165, R239, 0x6, P0 ;  /* 0x000000efa5237211 */ /* 0x000fe200000f36ff */
[----:B------:R-:W-:Y:S02]  /*12410*/  UISETP.GT.AND UP0, UPT, UR32, UR19, UPT ;  /* 0x000000132000728c */ /* 0x000fe4000bf04270 */
[----:B------:R-:W-:Y:S01]  /*12420*/  UIMAD UR4, UR5, UR23, UR4 ;  /* 0x00000017050472a4 */ /* 0x000fe2000f8e0204 */
[----:B------:R-:W-:Y:S01]  /*12430*/  @P5 STS.128 [R236+0x18000], RZ ;  /* 0x018000ffec005388 */ /* 0x000fe20000000c00 */
[----:B--2---:R-:W-:Y:S05]  /*12440*/  IMAD.WIDE.U32 R30, R231, UR32, R6 ;  /* 0x00000020e71e7c25 */ /* 0x004fea000f8e0006 */
[C---:B------:R-:W-:Y:S02]  /*12450*/  @!P5 LEA R26, P0, R30.reuse, c[0x0][0x170], 0x1 ;  /* 0x00005c001e1ada11 */ /* 0x040fe400078008ff */
[----:B---3--:R-:W-:Y:S02]  /*12460*/  LEA R202, P1, R165, R8, 0x6 ;  /* 0x00000008a5ca7211 */ /* 0x008fe400078230ff */
[----:B------:R-:W-:Y:S01]  /*12470*/  IADD3 R0, R31, UR4, RZ ;  /* 0x000000041f007c10 */ /* 0x000fe2000fffe0ff */
[----:B------:R-:W-:Y:S01]  /*12480*/  UIADD3 UR4, UR34, -UR35, URZ ;  /* 0x8000002322047290 */ /* 0x000fe2000fffe03f */
[----:B------:R-:W-:Y:S01]  /*12490*/  LEA.HI.X.SX32 R203, R165, R9, 0x6, P1 ;  /* 0x00000009a5cb7211 */ /* 0x000fe200008f36ff */
[----:B------:R-:W-:Y:S01]  /*124a0*/  IMAD R165, R35, c[0x0][0x1a0], RZ ;  /* 0x0000680023a57a24 */ /* 0x000fe200078e02ff */
[C---:B------:R-:W-:Y:S02]  /*124b0*/  @!P5 LEA.HI.X R27, R30.reuse, c[0x0][0x174], R0, 0x1, P0 ;  /* 0x00005d001e1bda11 */ /* 0x040fe400000f0c00 */
[----:B------:R-:W-:Y:S01]  /*124c0*/  @!P5 IADD3 R25, P1, R30, UR25, RZ ;  /* 0x000000191e19dc10 */ /* 0x000fe2000ff3e0ff */
[C---:B------:R-:W-:Y:S02]  /*124d0*/  IMAD R165, R34.reuse, c[0x0][0x1a4], R165 ;  /* 0x0000690022a57a24 */ /* 0x040fe400078e02a5 */
[----:B------:R-:W-:Y:S01]  /*124e0*/  IMAD.WIDE.U32 R34, R34, c[0x0][0x1a0], RZ ;  /* 0x0000680022227a25 */ /* 0x000fe200078e00ff */
[----:B------:R-:W-:Y:S01]  /*124f0*/  @!PT LDS RZ, [RZ] ;  /* 0x00000000fffff984 */ /* 0x000fe20000000800 */
[----:B------:R-:W-:Y:S01]  /*12500*/  @!PT LDS RZ, [RZ] ;  /* 0x00000000fffff984 */ /* 0x000fe20000000800 */
[----:B------:R-:W-:Y:S01]  /*12510*/  @!PT LDS RZ, [RZ] ;  /* 0x00000000fffff984 */ /* 0x000fe20000000800 */
[----:B------:R1:W-:Y:S01]  /*12520*/  @!P5 LDGSTS.E.BYPASS.LTC128B.128 [R236+0x18000], [R26.64] ;  /* 0x180000001aecdfae */ /* 0x0003e2000b901d5e */
[----:B------:R-:W-:Y:S02]  /*12530*/  @!P5 IADD3.X R0, R0, UR24, RZ, P1, !PT ;  /* 0x000000180000dc10 */ /* 0x000fe40008ffe4ff */
[----:B------:R-:W-:Y:S01]  /*12540*/  IMAD.IADD R165, R35, 0x1, R165 ;  /* 0x0000000123a57824 */ /* 0x000fe200078e02a5 */
[C---:B----4-:R-:W-:Y:S01]  /*12550*/  LEA R182, P6, R34.reuse, R4, 0x1 ;  /* 0x0000000422b67211 */ /* 0x050fe200078c08ff */
[----:B------:R-:W-:Y:S01]  /*12560*/  @P4 STS.128 [R236+0x1a000], RZ ;  /* 0x01a000ffec004388 */ /* 0x000fe20000000c00 */
[----:B------:R-:W-:Y:S02]  /*12570*/  IMAD R2, R203, c[0x0][0x1a0], RZ ;  /* 0x00006800cb027a24 */ /* 0x000fe400078e02ff */
[----:B------:R-:W-:Y:S01]  /*12580*/  LEA.HI.X R183, R34, R252, R165, 0x1, P6 ;  /* 0x000000fc22b77211 */ /* 0x000fe200030f0ca5 */
[C---:B------:R-:W-:Y:S04]  /*12590*/  IMAD.WIDE.U32 R30, R202.reuse, c[0x0][0x1a0], RZ ;  /* 0x00006800ca1e7a25 */ /* 0x040fe800078e00ff */
[----:B------:R-:W-:Y:S01]  /*125a0*/  @!PT LDS RZ, [RZ] ;  /* 0x00000000fffff984 */ /* 0x000fe20000000800 */
[----:B------:R-:W-:Y:S01]  /*125b0*/  @!PT LDS RZ, [RZ] ;  /* 0x00000000fffff984 */ /* 0x000fe20000000800 */
[----:B------:R-:W-:Y:S01]  /*125c0*/  @!PT LDS RZ, [RZ] ;  /* 0x00000000fffff984 */ /* 0x000fe20000000800 */
[----:B------:R2:W-:Y:S01]  /*125d0*/  @!P4 LDGSTS.E.BYPASS.LTC128B.128 [R236+0x1a000], [R182.64+0x80] ;  /* 0x1a000080b6eccfae */ /* 0x0005e2000b901d5e */
[----:B------:R-:W-:Y:S01]  /*125e0*/  IMAD R2, R202, c[0x0][0x1a4], R2 ;  /* 0x00006900ca027a24 */ /* 0x000fe200078e0202 */
[----:B------:R-:W-:Y:S01]  /*125f0*/  @!P5 LEA R202, P0, R25, c[0x0][0x170], 0x1 ;  /* 0x00005c0019cada11 */ /* 0x000fe200078008ff */
[----:B------:R-:W-:Y:S01]  /*12600*/  IMAD.U32 R165, RZ, RZ, UR4 ;  /* 0x00000004ffa57e24 */ /* 0x000fe2000f8e00ff */
[----:B------:R-:W-:Y:S01]  /*12610*/  @P3 STS.128 [R236+0x1c000], RZ ;  /* 0x01c000ffec003388 */ /* 0x000fe20000000c00 */
[----:B------:R-:W-:Y:S01]  /*12620*/  IMAD.IADD R2, R31, 0x1, R2 ;  /* 0x000000011f027824 */ /* 0x000fe200078e0202 */
[----:B------:R-:W-:Y:S02]  /*12630*/  @!P5 LEA.HI.X R203, R25, c[0x0][0x174], R0, 0x1, P0 ;  /* 0x00005d0019cbda11 */ /* 0x000fe400000f0c00 */
[----:B------:R-:W-:Y:S01]  /*12640*/  @!PT LDS RZ, [RZ] ;  /* 0x00000000fffff984 */ /* 0x000fe20000000800 */
[----:B------:R-:W-:Y:S01]  /*12650*/  @!PT LDS RZ, [RZ] ;  /* 0x00000000fffff984 */ /* 0x000fe20000000800 */
[----:B------:R-:W-:Y:S01]  /*12660*/  @!PT LDS RZ, [RZ] ;  /* 0x00000000fffff984 */ /* 0x000fe20000000800 */
[----:B------:R2:W-:Y:S01]  /*12670*/  @!P3 LDGSTS.E.BYPASS.LTC128B.128 [R236+0x1c000], [R182.64+0x100] ;  /* 0x1c000100b6ecbfae */ /* 0x0005e2000b901d5e */
[C---:B------:R-:W-:Y:S03]  /*12680*/  LEA R24, P1, R30.reuse, R4, 0x1 ;  /* 0x000000041e187211 */ /* 0x040fe600078208ff */
[----:B------:R-:W-:Y:S01]  /*12690*/  @P2 STS.128 [R236+0x1e000], RZ ;  /* 0x01e000ffec002388 */ /* 0x000fe20000000c00 */
[----:B------:R-:W-:Y:S03]  /*126a0*/  LEA.HI.X R25, R30, R252, R2, 0x1, P1 ;  /* 0x000000fc1e197211 */ /* 0x000fe600008f0c02 */
        /* <DEDUP_REMOVED lines=27> */
[----:B--2---:R-:W2:Y:S04]  /*12860*/  LDSM.16.M88.4 R180, [R229+0x11000] ;  /* 0x01100000e5b4783b */ /* 0x004ea80000000200 */
[----:B------:R-:W0:Y:S04]  /*12870*/  LDGDEPBAR ;  /* 0x00000000000079af */ /* 0x000e280000000000 */
[----:B------:R-:W1:Y:S04]  /*12880*/  LDSM.16.M88.4 R184, [R229+0x11800] ;  /* 0x01180000e5b8783b */ /* 0x000e680000000200 */
[----:B------:R-:W-:Y:S04]  /*12890*/  LDSM.16.M88.4 R188, [R228] ;  /* 0x00000000e4bc783b */ /* 0x000fe80000000200 */
[----:B------:R-:W1:Y:S04]  /*128a0*/  LDSM.16.M88.4 R192, [R227] ;  /* 0x00000000e3c0783b */ /* 0x000e680000000200 */
[----:B------:R-:W1:Y:S04]  /*128b0*/  LDSM.16.M88.4 R196, [R219] ;  /* 0x00000000dbc4783b */ /* 0x000e680000000200 */
[----:B---3--:R-:W3:Y:S01]  /*128c0*/  LDSM.16.M88.4 R200, [R218] ;  /* 0x00000000dac8783b */ /* 0x008ee20000000200 */
[C---:B----4-:R-:W-:Y:S07]  /*128d0*/  HMMA.16816.F32.BF16 R4, R168.reuse, R172, RZ ;  /* 0x000000aca804723c */ /* 0x050fee00000418ff */
[----:B------:R-:W-:Y:S02]  /*128e0*/  IMAD.MOV.U32 R172, RZ, RZ, R8 ;  /* 0x000000ffffac7224 */ /* 0x000fe400078e0008 */
[----:B------:R-:W-:Y:S02]  /*128f0*/  IMAD.MOV.U32 R173, RZ, RZ, R9 ;  /* 0x000000ffffad7224 */ /* 0x000fe400078e0009 */
[C---:B------:R-:W-:Y:S08]  /*12900*/  HMMA.16816.F32.BF16 R8, R168.reuse, R174, RZ ;  /* 0x000000aea808723c */ /* 0x040ff000000418ff */
[C---:B-----5:R-:W-:Y:S08]  /*12910*/  HMMA.16816.F32.BF16 R12, R168.reuse, R176, RZ ;  /* 0x000000b0a80c723c */ /* 0x060ff000000418ff */
[C---:B------:R-:W-:Y:S01]  /*12920*/  HMMA.16816.F32.BF16 R16, R168.reuse, R178, RZ ;  /* 0x000000b2a810723c */ /* 0x040fe200000418ff */
[----:B------:R-:W-:Y:S07]  /*12930*/  LDSM.16.M88.4 R176, [R223+0x10000] ;  /* 0x01000000dfb0783b */ /* 0x000fee0000000200 */
[C---:B--2---:R-:W-:Y:S08]  /*12940*/  HMMA.16816.F32.BF16 R20, R168.reuse, R180, RZ ;  /* 0x000000b4a814723c */ /* 0x044ff000000418ff */
[C---:B-1----:R-:W-:Y:S01]  /*12950*/  HMMA.16816.F32.BF16 R24, R168.reuse, R182, RZ ;  /* 0x000000b6a818723c */ /* 0x042fe200000418ff */
[----:B------:R-:W-:Y:S07]  /*12960*/  LDSM.16.M88.4 R180, [R223+0x10800] ;  /* 0x01080000dfb4783b */ /* 0x000fee0000000200 */
[C---:B------:R-:W-:Y:S08]  /*12970*/  HMMA.16816.F32.BF16 R28, R168.reuse, R184, RZ ;  /* 0x000000b8a81c723c */ /* 0x040ff000000418ff */
[----:B------:R-:W-:Y:S01]  /*12980*/  HMMA.16816.F32.BF16 R32, R168, R186, RZ ;  /* 0x000000baa820723c */ /* 0x000fe200000418ff */
[----:B------:R-:W1:Y:S04]  /*12990*/  LDSM.16.M88.4 R168, [R217] ;  /* 0x00000000d9a8783b */ /* 0x000e680000000200 */
[----:B------:R-:W-:Y:S03]  /*129a0*/  LDSM.16.M88.4 R184, [R223+0x11000] ;  /* 0x01100000dfb8783b */ /* 0x000fe60000000200 */
[C---:B------:R-:W-:Y:S01]  /*129b0*/  HMMA.16816.F32.BF16 R4, R188.reuse, R192, R4 ;  /* 0x000000c0bc04723c */ /* 0x040fe20000041804 */
[----:B------:R-:W2:Y:S04]  /*129c0*/  LDL R192, [R1+0x8] ;  /* 0x0000080001c07983 */ /* 0x000ea80000100800 */
[----:B------:R-:W4:Y:S03]  /*129d0*/  LDL R193, [R1+0x4] ;  /* 0x0000040001c17983 */ /* 0x000f260000100800 */
[C---:B------:R-:W-:Y:S07]  /*129e0*/  HMMA.16816.F32.BF16 R8, R188.reuse, R194, R8 ;  /* 0x000000c2bc08723c */ /* 0x040fee0000041808 */
[----:B------:R-:W-:Y:S01]  /*129f0*/  IMAD.MOV.U32 R194, RZ, RZ, R172 ;  /* 0x000000ffffc27224 */ /* 0x000fe200078e00ac */
[C---:B------:R-:W-:Y:S04]  /*12a00*/  HMMA.16816.F32.BF16 R12, R188.reuse, R196, R12 ;  /* 0x000000c4bc0c723c */ /* 0x040fe8000004180c */
[----:B------:R-:W-:Y:S02]  /*12a10*/  IMAD.MOV.U32 R195, RZ, RZ, R173 ;  /* 0x000000ffffc37224 */ /* 0x000fe400078e00ad */
[----:B------:R-:W5:Y:S02]  /*12a20*/  LDSM.16.M88.4 R172, [R226] ;  /* 0x00000000e2ac783b */ /* 0x000f640000000200 */
[C---:B------:R-:W-:Y:S08]  /*12a30*/  HMMA.16816.F32.BF16 R16, R188.reuse, R198, R16 ;  /* 0x000000c6bc10723c */ /* 0x040ff00000041810 */
[C---:B---3--:R-:W-:Y:S08]  /*12a40*/  HMMA.16816.F32.BF16 R20, R188.reuse, R200, R20 ;  /* 0x000000c8bc14723c */ /* 0x048ff00000041814 */
[C---:B------:R-:W-:Y:S07]  /*12a50*/  HMMA.16816.F32.BF16 R24, R188.reuse, R202, R24 ;  /* 0x000000cabc18723c */ /* 0x040fee0000041818 */
[C---:B------:R-:W-:Y:S01]  /*12a60*/  LEA R202, P1, R165.reuse, R238, 0x6 ;  /* 0x000000eea5ca7211 */ /* 0x040fe200078230ff */
[C---:B-1----:R-:W-:Y:S04]  /*12a70*/  HMMA.16816.F32.BF16 R28, R188.reuse, R168, R28 ;  /* 0x000000a8bc1c723c */ /* 0x042fe8000004181c */
[----:B------:R-:W-:Y:S04]  /*12a80*/  LEA.HI.X.SX32 R203, R165, R239, 0x6, P1 ;  /* 0x000000efa5cb7211 */ /* 0x000fe800008f36ff */
[----:B------:R-:W-:Y:S01]  /*12a90*/  HMMA.16816.F32.BF16 R32, R188, R170, R32 ;  /* 0x000000aabc20723c */ /* 0x000fe20000041820 */
[----:B------:R-:W1:Y:S03]  /*12aa0*/  LDSM.16.M88.4 R168, [R223+0x11800] ;  /* 0x01180000dfa8783b */ /* 0x000e660000000200 */
[----:B------:R-:W-:Y:S01]  /*12ab0*/  IMAD R2, R203, c[0x0][0x198], RZ ;  /* 0x00006600cb027a24 */ /* 0x000fe200078e02ff */
[----:B------:R-:W-:Y:S03]  /*12ac0*/  LDSM.16.M88.4 R188, [R216+0x800] ;  /* 0x00080000d8bc783b */ /* 0x000fe60000000200 */
[C---:B-----5:R-:W-:Y:S05]  /*12ad0*/  HMMA.16816.F32.BF16 R4, R172.reuse, R176, R4 ;  /* 0x000000b0ac04723c */ /* 0x060fea0000041804 */
[C---:B------:R-:W-:Y:S03]  /*12ae0*/  IMAD R2, R202.reuse, c[0x0][0x19c], R2 ;  /* 0x00006700ca027a24 */ /* 0x040fe600078e0202 */
[C---:B------:R-:W-:Y:S01]  /*12af0*/  HMMA.16816.F32.BF16 R8, R172.reuse, R178, R8 ;  /* 0x000000b2ac08723c */ /* 0x040fe20000041808 */
[----:B------:R-:W-:Y:S07]  /*12b00*/  LDSM.16.M88.4 R176, [R225] ;  /* 0x00000000e1b0783b */ /* 0x000fee0000000200 */
[C---:B------:R-:W-:Y:S08]  /*12b10*/  HMMA.16816.F32.BF16 R12, R172.reuse, R180, R12 ;  /* 0x000000b4ac0c723c */ /* 0x040ff0000004180c */
[C---:B------:R-:W-:Y:S01]  /*12b20*/  HMMA.16816.F32.BF16 R16, R172.reuse, R182, R16 ;  /* 0x000000b6ac10723c */ /* 0x040fe20000041810 */
[----:B------:R-:W3:Y:S07]  /*12b30*/  LDSM.16.M88.4 R180, [R216] ;  /* 0x00000000d8b4783b */ /* 0x000eee0000000200 */
[C---:B------:R-:W-:Y:S08]  /*12b40*/  HMMA.16816.F32.BF16 R20, R172.reuse, R184, R20 ;  /* 0x000000b8ac14723c */ /* 0x040ff00000041814 */
[C---:B------:R-:W-:Y:S01]  /*12b50*/  HMMA.16816.F32.BF16 R24, R172.reuse, R186, R24 ;  /* 0x000000baac18723c */ /* 0x040fe20000041818 */
[----:B------:R-:W5:Y:S07]  /*12b60*/  LDSM.16.M88.4 R184, [R216+0x1000] ;  /* 0x00100000d8b8783b */ /* 0x000f6e0000000200 */
[C---:B-1----:R-:W-:Y:S08]  /*12b70*/  HMMA.16816.F32.BF16 R28, R172.reuse, R168, R28 ;  /* 0x000000a8ac1c723c */ /* 0x042ff0000004181c */
[----:B------:R-:W-:Y:S01]  /*12b80*/  HMMA.16816.F32.BF16 R32, R172, R170, R32 ;  /* 0x000000aaac20723c */ /* 0x000fe20000041820 */
[----:B------:R-:W1:Y:S04]  /*12b90*/  LDSM.16.M88.4 R168, [R216+0x1800] ;  /* 0x00180000d8a8783b */ /* 0x000e680000000200 */
[----:B------:R-:W-:Y:S03]  /*12ba0*/  LDSM.16.M88.4 R172, [R230+0x4000] ;  /* 0x00400000e6ac783b */ /* 0x000fe60000000200 */
[C---:B---3--:R-:W-:Y:S08]  /*12bb0*/  HMMA.16816.F32.BF16 R4, R176.reuse, R180, R4 ;  /* 0x000000b4b004723c */ /* 0x048ff00000041804 */
[C---:B------:R-:W-:Y:S01]  /*12bc0*/  HMMA.16816.F32.BF16 R8, R176.reuse, R182, R8 ;  /* 0x000000b6b008723c */ /* 0x040fe20000041808 */
[----:B------:R-:W3:Y:S07]  /*12bd0*/  LDSM.16.M88.4 R180, [R229+0x12000] ;  /* 0x01200000e5b4783b */ /* 0x000eee0000000200 */
[C---:B------:R-:W-:Y:S08]  /*12be0*/  HMMA.16816.F32.BF16 R12, R176.reuse, R188, R12 ;  /* 0x000000bcb00c723c */ /* 0x040ff0000004180c */
[C---:B------:R-:W-:Y:S01]  /*12bf0*/  HMMA.16816.F32.BF16 R16, R176.reuse, R190, R16 ;  /* 0x000000beb010723c */ /* 0x040fe20000041810 */
[----:B------:R-:W3:Y:S07]  /*12c00*/  LDSM.16.M88.4 R188, [R229+0x12800] ;  /* 0x01280000e5bc783b */ /* 0x000eee0000000200 */
[C---:B-----5:R-:W-:Y:S08]  /*12c10*/  HMMA.16816.F32.BF16 R20, R176.reuse, R184, R20 ;  /* 0x000000b8b014723c */ /* 0x060ff00000041814 */
        /* <DEDUP_REMOVED lines=8> */
[----:B------:R-:W3:Y:S07]  /*12ca0*/  LDSM.16.M88.4 R180, [R215] ;  /* 0x00000000d7b4783b */ /* 0x000eee0000000200 */
[C---:B------:R-:W-:Y:S08]  /*12cb0*/  HMMA.16816.F32.BF16 R12, R172.reuse, R188, R12 ;  /* 0x000000bcac0c723c */ /* 0x040ff0000004180c */
[C---:B------:R-:W-:Y:S01]  /*12cc0*/  HMMA.16816.F32.BF16 R16, R172.reuse, R190, R16 ;  /* 0x000000beac10723c */ /* 0x040fe20000041810 */
[----:B------:R-:W3:Y:S07]  /*12cd0*/  LDSM.16.M88.4 R188, [R214] ;  /* 0x00000000d6bc783b */ /* 0x000eee0000000200 */
[C---:B-----5:R-:W-:Y:S08]  /*12ce0*/  HMMA.16816.F32.BF16 R20, R172.reuse, R184, R20 ;  /* 0x000000b8ac14723c */ /* 0x060ff00000041814 */
[C---:B------:R-:W-:Y:S01]  /*12cf0*/  HMMA.16816.F32.BF16 R24, R172.reuse, R186, R24 ;  /* 0x000000baac18723c */ /* 0x040fe20000041818 */
[----:B------:R-:W5:Y:S07]  /*12d00*/  LDSM.16.M88.4 R184, [R213] ;  /* 0x00000000d5b8783b */ /* 0x000f6e0000000200 */
[C---:B-1----:R-:W-:Y:S08]  /*12d10*/  HMMA.16816.F32.BF16 R28, R172.reuse, R168, R28 ;  /* 0x000000a8ac1c723c */ /* 0x042ff0000004181c */
[----:B------:R-:W-:Y:S01]  /*12d20*/  HMMA.16816.F32.BF16 R32, R172, R170, R32 ;  /* 0x000000aaac20723c */ /* 0x000fe20000041820 */
[----:B------:R-:W1:Y:S04]  /*12d30*/  LDSM.16.M88.4 R168, [R212] ;  /* 0x00000000d4a8783b */ /* 0x000e680000000200 */
[----:B------:R-:W-:Y:S03]  /*12d40*/  LDSM.16.M88.4 R172, [R226+0x4000] ;  /* 0x00400000e2ac783b */ /* 0x000fe60000000200 */
[C---:B---3--:R-:W-:Y:S08]  /*12d50*/  HMMA.16816.F32.BF16 R4, R176.reuse, R180, R4 ;  /* 0x000000b4b004723c */ /* 0x048ff00000041804 */
[C---:B------:R-:W-:Y:S01]  /*12d60*/  HMMA.16816.F32.BF16 R8, R176.reuse, R182, R8 ;  /* 0x000000b6b008723c */ /* 0x040fe20000041808 */
[----:B------:R-:W3:Y:S07]  /*12d70*/  LDSM.16.M88.4 R180, [R223+0x12000] ;  /* 0x01200000dfb4783b */ /* 0x000eee0000000200 */
[C---:B------:R-:W-:Y:S08]  /*12d80*/  HMMA.16816.F32.BF16 R12, R176.reuse, R188, R12 ;  /* 0x000000bcb00c723c */ /* 0x040ff0000004180c */
[C---:B------:R-:W-:Y:S01]  /*12d90*/  HMMA.16816.F32.BF16 R16, R176.reuse, R190, R16 ;  /* 0x000000beb010723c */ /* 0x040fe20000041810 */
[----:B------:R-:W2:Y:S07]  /*12da0*/  LDSM.16.M88.4 R188, [R223+0x12800] ;  /* 0x01280000dfbc783b */ /* 0x000eae0000000200 */
        /* <DEDUP_REMOVED lines=10> */
[C---:B--2---:R-:W-:Y:S08]  /*12e50*/  HMMA.16816.F32.BF16 R12, R172.reuse, R188, R12 ;  /* 0x000000bcac0c723c */ /* 0x044ff0000004180c */
        /* <DEDUP_REMOVED lines=25> */
[C---:B--2---:R-:W-:Y:S08]  /*12ff0*/  HMMA.16816.F32.BF16 R12, R172.reuse, R188, R12 ;  /* 0x000000bcac0c723c */ /* 0x044ff0000004180c */
[C---:B------:R-:W-:Y:S01]  /*13000*/  HMMA.16816.F32.BF16 R16, R172.reuse, R190, R16 ;  /* 0x000000beac10723c */ /* 0x040fe20000041810 */
[----:B------:R-:W2:Y:S07]  /*13010*/  LDSM.16.M88.4 R188, [R210] ;  /* 0x00000000d2bc783b */ /* 0x000eae0000000200 */
        /* <DEDUP_REMOVED lines=83> */
[----:B------:R-:W1:Y:S01]  /*13550*/  LDSM.16.M88.4 R168, [R216+0x7800] ;  /* 0x00780000d8a8783b */ /* 0x000e620000000200 */
[----:B------:R-:W-:Y:S04]  /*13560*/  DEPBAR.LE SB0, 0x0 ;  /* 0x000080000000791a */ /* 0x000fe80000000000 */
[----:B------:R-:W-:Y:S02]  /*13570*/  BAR.SYNC.DEFER_BLOCKING 0x0 ;  /* 0x0000000000007b1d */ /* 0x000fe40000010000 */
[C---:B---3--:R-:W-:Y:S08]  /*13580*/  HMMA.16816.F32.BF16 R4, R176.reuse, R180, R4 ;  /* 0x000000b4b004723c */ /* 0x048ff00000041804 */
[C---:B------:R-:W-:Y:S07]  /*13590*/  HMMA.16816.F32.BF16 R8, R176.reuse, R182, R8 ;  /* 0x000000b6b008723c */ /* 0x040fee0000041808 */
[C---:B------:R-:W-:Y:S01]  /*135a0*/  LEA R182, P0, R165.reuse, R194, 0x6 ;  /* 0x000000c2a5b67211 */ /* 0x040fe200078030ff */
[C---:B--2---:R-:W-:Y:S04]  /*135b0*/  HMMA.16816.F32.BF16 R12, R176.reuse, R188, R12 ;  /* 0x000000bcb00c723c */ /* 0x044fe8000004180c */
[----:B------:R-:W-:Y:S01]  /*135c0*/  LEA.HI.X.SX32 R183, R165, R195, 0x6, P0 ;  /* 0x000000c3a5b77211 */ /* 0x000fe200000f36ff */
[----:B------:R-:W-:Y:S01]  /*135d0*/  IMAD.WIDE.U32 R194, R202, c[0x0][0x198], RZ ;  /* 0x00006600cac27a25 */ /* 0x000fe200078e00ff */
[----:B------:R-:W-:Y:S02]  /*135e0*/  PLOP3.LUT P0, PT, PT, PT, UP0, 0x80, 0x0 ;  /* 0x000000000000781c */ /* 0x000fe40003f0f008 */
[C---:B------:R-:W-:Y:S04]  /*135f0*/  HMMA.16816.F32.BF16 R16, R176.reuse, R190, R16 ;  /* 0x000000beb010723c */ /* 0x040fe80000041810 */
[----:B------:R-:W-:Y:S02]  /*13600*/  IMAD R0, R183, c[0x0][0x198], RZ ;  /* 0x00006600b7007a24 */ /* 0x000fe400078e02ff */
[----:B------:R-:W-:Y:S02]  /*13610*/  IMAD.IADD R2, R195, 0x1, R2 ;  /* 0x00000001c3027824 */ /* 0x000fe400078e0202 */
[C---:B-----5:R-:W-:Y:S04]  /*13620*/  HMMA.16816.F32.BF16 R20, R176.reuse, R184, R20 ;  /* 0x000000b8b014723c */ /* 0x060fe80000041814 */
[C---:B------:R-:W-:Y:S04]  /*13630*/  IMAD R0, R182.reuse, c[0x0][0x19c], R0 ;  /* 0x00006700b6007a24 */ /* 0x040fe800078e0200 */
[C---:B------:R-:W-:Y:S07]  /*13640*/  HMMA.16816.F32.BF16 R24, R176.reuse, R186, R24 ;  /* 0x000000bab018723c */ /* 0x040fee0000041818 */
[----:B------:R-:W-:Y:S01]  /*13650*/  IMAD.WIDE.U32 R186, R182, c[0x0][0x198], RZ ;  /* 0x00006600b6ba7a25 */ /* 0x000fe200078e00ff */
[C---:B-1----:R-:W-:Y:S04]  /*13660*/  HMMA.16816.F32.BF16 R28, R176.reuse, R168, R28 ;  /* 0x000000a8b01c723c */ /* 0x042fe8000004181c */
[----:B------:R-:W-:Y:S01]  /*13670*/  IMAD.IADD R0, R187, 0x1, R0 ;  /* 0x00000001bb007824 */ /* 0x000fe200078e0200 */
[-C--:B------:R-:W-:Y:S02]  /*13680*/  LEA R182, P6, R194, R192.reuse, 0x1 ;  /* 0x000000c0c2b67211 */ /* 0x080fe400078c08ff */
[----:B------:R-:W-:Y:S01]  /*13690*/  LEA R202, P1, R186, R192, 0x1 ;  /* 0x000000c0baca7211 */ /* 0x000fe200078208ff */
[----:B------:R-:W-:Y:S04]  /*136a0*/  HMMA.16816.F32.BF16 R32, R176, R170, R32 ;  /* 0x000000aab020723c */ /* 0x000fe80000041820 */
[-C--:B----4-:R-:W-:Y:S02]  /*136b0*/  LEA.HI.X R183, R194, R193.reuse, R2, 0x1, P6 ;  /* 0x000000c1c2b77211 */ /* 0x090fe400030f0c02 */
[----:B------:R-:W-:Y:S02]  /*136c0*/  LEA.HI.X R203, R186, R193, R0, 0x1, P1 ;  /* 0x000000c1bacb7211 */ /* 0x000fe400008f0c00 */
[----:B------:R-:W-:-:S05]  /*136d0*/  @P0 BRA `(.L_x_1777) ;  /* 0xffffe8b000000947 */ /* 0x000fca000383ffff */
.L_x_1776:
[----:B------:R-:W-:Y:S01]  /*136e0*/  IMAD.U32 R170, RZ, RZ, UR32 ;  /* 0x00000020ffaa7e24 */ /* 0x000fe2000f8e00ff */
[----:B------:R-:W-:Y:S02]  /*136f0*/  USHF.L.U32 UR4, UR32, 0x1, URZ ;  /* 0x0000000120047899 */ /* 0x000fe4000800063f */
[----:B------:R-:W-:Y:S01]  /*13700*/  UISETP.GT.AND UP0, UPT, UR32, UR19, UPT ;  /* 0x000000132000728c */ /* 0x000fe2000bf04270 */
[----:B------:R-:W-:Y:S01]  /*13710*/  IMAD R170, R170, 0x40, R235 ;  /* 0x00000040aaaa7824 */ /* 0x000fe200078e02eb */
[----:B------:R-:W-:Y:S02]  /*13720*/  UIADD3 UR35, UR35, 0x1, URZ ;  /* 0x0000000123237890 */ /* 0x000fe4000fffe03f */
[----:B------:R-:W-:Y:S01]  /*13730*/  UMOV UR40, UR32 ;  /* 0x0000002000287c82 */ /* 0x000fe20008000000 */
[--C-:B------:R-:W-:Y:S01]  /*13740*/  IMAD.IADD R0, R246, 0x1, -R170.reuse ;  /* 0x00000001f6007824 */ /* 0x100fe200078e0aaa */
[C---:B------:R-:W-:Y:S02]  /*13750*/  IADD3 R178, R170.reuse, 0x1, RZ ;  /* 0x00000001aab27810 */ /* 0x040fe40007ffe0ff */
[C---:B------:R-:W-:Y:S02]  /*13760*/  IADD3 R181, R170.reuse, 0x8, RZ ;  /* 0x00000008aab57810 */ /* 0x040fe40007ffe0ff */
[----:B------:R-:W-:Y:S01]  /*13770*/  IABS R179, R0 ;  /* 0x0000000000b37213 */ /* 0x000fe20000000000 */
[C---:B------:R-:W-:Y:S01]  /*13780*/  IMAD.IADD R0, R243.reuse, 0x1, -R170 ;  /* 0x00000001f3007824 */ /* 0x040fe200078e0aaa */
[----:B------:R-:W-:Y:S01]  /*13790*/  IADD3 R187, R170, 0x9, RZ ;  /* 0x00000009aabb7810 */ /* 0x000fe20007ffe0ff */
[--C-:B------:R-:W-:Y:S01]  /*137a0*/  IMAD.IADD R2, R246, 0x1, -R178.reuse ;  /* 0x00000001f6027824 */ /* 0x100fe200078e0ab2 */
[----:B------:R-:W-:Y:S02]  /*137b0*/  IADD3 R185, R170, 0x10, RZ ;  /* 0x00000010aab97810 */ /* 0x000fe40007ffe0ff */
[----:B-1----:R-:W-:Y:S01]  /*137c0*/  IABS R169, R0 ;  /* 0x0000000000a97213 */ /* 0x002fe20000000000 */
[----:B------:R-:W-:Y:S01]  /*137d0*/  I2F R179, R179 ;  /* 0x000000b300b37306 */ /* 0x000fe20000201400 */
[----:B------:R-:W-:Y:S01]  /*137e0*/  IABS R0, R2 ;  /* 0x0000000200007213 */ /* 0x000fe20000000000 */
[----:B------:R-:W-:Y:S01]  /*137f0*/  IMAD.IADD R2, R246, 0x1, -R181 ;  /* 0x00000001f6027824 */ /* 0x000fe200078e0ab5 */
[C---:B------:R-:W-:Y:S02]  /*13800*/  IADD3 R183, R170.reuse, 0x11, RZ ;  /* 0x00000011aab77810 */ /* 0x040fe40007ffe0ff */
[----:B------:R-:W-:Y:S02]  /*13810*/  IADD3 R174, R170, 0x18, RZ ;  /* 0x00000018aaae7810 */ /* 0x000fe40007ffe0ff */
[----:B------:R-:W-:Y:S01]  /*13820*/  IABS R175, R2 ;  /* 0x0000000200af7213 */ /* 0x000fe20000000000 */
[----:B------:R-:W-:Y:S01]  /*13830*/  IMAD.IADD R2, R246, 0x1, -R187 ;  /* 0x00000001f6027824 */ /* 0x000fe200078e0abb */
[C---:B------:R-:W-:Y:S01]  /*13840*/  IADD3 R173, R170.reuse, 0x19, RZ ;  /* 0x00000019aaad7810 */ /* 0x040fe20007ffe0ff */
[----:B------:R-:W-:Y:S01]  /*13850*/  I2F R0, R0 ;  /* 0x0000000000007306 */ /* 0x000fe20000201400 */
[----:B------:R-:W-:Y:S02]  /*13860*/  IADD3 R165, R170, 0x20, RZ ;  /* 0x00000020aaa57810 */ /* 0x000fe40007ffe0ff */
[----:B------:R-:W-:Y:S01]  /*13870*/  IABS R182, R2 ;  /* 0x0000000200b67213 */ /* 0x000fe20000000000 */
[C---:B------:R-:W-:Y:S01]  /*13880*/  IMAD.IADD R2, R246.reuse, 0x1, -R185 ;  /* 0x00000001f6027824 */ /* 0x040fe200078e0ab9 */
[----:B------:R-:W-:Y:S02]  /*13890*/  IADD3 R176, R246, -R165, RZ ;  /* 0x800000a5f6b07210 */ /* 0x000fe40007ffe0ff */
[CC--:B------:R-:W-:Y:S02]  /*138a0*/  ISETP.GE.AND P6, PT, R170.reuse, R245.reuse, PT ;  /* 0x000000f5aa00720c */ /* 0x0c0fe40003fc6270 */
[----:B------:R-:W-:Y:S01]  /*138b0*/  IABS R171, R2 ;  /* 0x0000000200ab7213 */ /* 0x000fe20000000000 */
[C---:B------:R-:W-:Y:S01]  /*138c0*/  IMAD.IADD R2, R243.reuse, 0x1, -R178 ;  /* 0x00000001f3027824 */ /* 0x040fe200078e0ab2 */
[----:B------:R-:W-:Y:S01]  /*138d0*/  ISETP.GE.OR P6, PT, R170, R244, !P6 ;  /* 0x000000f4aa00720c */ /* 0x000fe200077c6670 */
[----:B------:R-:W-:Y:S01]  /*138e0*/  I2F R169, R169 ;  /* 0x000000a900a97306 */ /* 0x000fe20000201400 */
[----:B------:R-:W-:Y:S02]  /*138f0*/  ISETP.GE.AND P0, PT, R178, R245, PT ;  /* 0x000000f5b200720c */ /* 0x000fe40003f06270 */
[----:B------:R-:W-:Y:S01]  /*13900*/  IABS R172, R2 ;  /* 0x0000000200ac7213 */ /* 0x000fe20000000000 */
[----:B------:R-:W-:Y:S01]  /*13910*/  IMAD.IADD R2, R246, 0x1, -R183 ;  /* 0x00000001f6027824 */ /* 0x000fe200078e0ab7 */
[----:B------:R-:W-:Y:S02]  /*13920*/  ISETP.GE.OR P0, PT, R178, R244, !P0 ;  /* 0x000000f4b200720c */ /* 0x000fe40004706670 */
[C---:B------:R-:W-:Y:S02]  /*13930*/  ISETP.GE.AND P1, PT, R170.reuse, R242, PT ;  /* 0x000000f2aa00720c */ /* 0x040fe40003f26270 */
[----:B------:R-:W-:Y:S01]  /*13940*/  IABS R168, R2 ;  /* 0x0000000200a87213 */ /* 0x000fe20000000000 */
[C---:B------:R-:W-:Y:S01]  /*13950*/  IMAD.IADD R2, R243.reuse, 0x1, -R181 ;  /* 0x00000001f3027824 */ /* 0x040fe200078e0ab5 */
[----:B------:R-:W-:Y:S01]  /*13960*/  I2F R175, R175 ;  /* 0x000000af00af7306 */ /* 0x000fe20000201400 */
[-C--:B------:R-:W-:Y:S03]  /*13970*/  ISETP.GE.OR P1, PT, R170, R237.reuse, !P1 ;  /* 0x000000edaa00720c */ /* 0x080fe60004f26670 */
[----:B------:R-:W-:Y:S01]  /*13980*/  IABS R191, R2 ;  /* 0x0000000200bf7213 */ /* 0x000fe20000000000 */
[C---:B------:R-:W-:Y:S05]  /*13990*/  IMAD.IADD R2, R246.reuse, 0x1, -R174 ;  /* 0x00000001f6027824 */ /* 0x040fea00078e0aae */
[----:B------:R-:W-:Y:S01]  /*139a0*/  IABS R189, R2 ;  /* 0x0000000200bd7213 */ /* 0x000fe20000000000 */
[C---:B------:R-:W-:Y:S01]  /*139b0*/  IMAD.IADD R2, R243.reuse, 0x1, -R187 ;  /* 0x00000001f3027824 */ /* 0x040fe200078e0abb */
[----:B------:R-:W-:Y:S04]  /*139c0*/  I2F R171, R171 ;  /* 0x000000ab00ab7306 */ /* 0x000fe80000201400 */
[----:B------:R-:W-:Y:S01]  /*139d0*/  IABS R186, R2 ;  /* 0x0000000200ba7213 */ /* 0x000fe20000000000 */
[----:B------:R-:W-:Y:S05]  /*139e0*/  IMAD.IADD R2, R246, 0x1, -R173 ;  /* 0x00000001f6027824 */ /* 0x000fea00078e0aad */
[----:B------:R-:W-:Y:S01]  /*139f0*/  IABS R180, R2 ;  /* 0x0000000200b47213 */ /* 0x000fe20000000000 */
[C---:B------:R-:W-:Y:S01]  /*13a00*/  IMAD.IADD R2, R243.reuse, 0x1, -R185 ;  /* 0x00000001f3027824 */ /* 0x040fe200078e0ab9 */
[----:B------:R-:W-:Y:S04]  /*13a10*/  I2F R182, R182 ;  /* 0x000000b600b67306 */ /* 0x000fe80000201400 */
[----:B------:R-:W-:Y:S02]  /*13a20*/  IABS R177, R2 ;  /* 0x0000000200b17213 */ /* 0x000fe40000000000 */
[----:B------:R-:W-:Y:S01]  /*13a30*/  IABS R2, R176 ;  /* 0x000000b000027213 */ /* 0x000fe20000000000 */
[----:B------:R-:W-:Y:S03]  /*13a40*/  IMAD.IADD R176, R243, 0x1, -R183 ;  /* 0x00000001f3b07824 */ /* 0x000fe600078e0ab7 */
[----:B------:R-:W-:Y:S02]  /*13a50*/  I2F R168, R168 ;  /* 0x000000a800a87306 */ /* 0x000fe40000201400 */
[----:B------:R-:W-:Y:S08]  /*13a60*/  IABS R176, R176 ;  /* 0x000000b000b07213 */ /* 0x000ff00000000000 */
        /* <DEDUP_REMOVED lines=8> */
[----:B------:R-:W-:Y:S06]  /*13af0*/  FFMA.FTZ R4, R179, -UR28, R4 ;  /* 0x8000001cb3047c23 */ /* 0x000fec0008010004 */
[----:B------:R1:W2:Y:S01]  /*13b00*/  I2F R179, R2 ;  /* 0x0000000200b37306 */ /* 0x0002a20000201400 */
[----:B------:R-:W-:Y:S01]  /*13b10*/  FFMA.FTZ R5, R0, -UR28, R5 ;  /* 0x8000001c00057c23 */ /* 0x000fe20008010005 */
[----:B------:R-:W-:Y:S01]  /*13b20*/  FSEL R4, R4, -INF , !P6 ;  /* 0xff80000004047808 */ /* 0x000fe20007000000 */
[----:B------:R-:W-:Y:S01]  /*13b30*/  IMAD.IADD R0, R243, 0x1, -R174 ;  /* 0x00000001f3007824 */ /* 0x000fe200078e0aae */
[CC--:B------:R-:W-:Y:S01]  /*13b40*/  ISETP.GE.AND P6, PT, R178.reuse, R242.reuse, PT ;  /* 0x000000f2b200720c */ /* 0x0c0fe20003fc6270 */
[----:B------:R-:W-:Y:S01]  /*13b50*/  FFMA.FTZ R6, R169, -UR28, R6 ;  /* 0x8000001ca9067c23 */ /* 0x000fe20008010006 */
[----:B------:R-:W-:Y:S01]  /*13b60*/  FSEL R169, R5, -INF , !P0 ;  /* 0xff80000005a97808 */ /* 0x000fe20004000000 */
[----:B------:R-:W-:Y:S01]  /*13b70*/  FFMA.FTZ R8, R175, -UR28, R8 ;  /* 0x8000001caf087c23 */ /* 0x000fe20008010008 */
[----:B------:R-:W-:Y:S01]  /*13b80*/  ISETP.GE.OR P6, PT, R178, R237, !P6 ;  /* 0x000000edb200720c */ /* 0x000fe200077c6670 */
[----:B------:R-:W-:Y:S01]  /*13b90*/  FFMA.FTZ R12, R171, -UR28, R12 ;  /* 0x8000001cab0c7c23 */ /* 0x000fe2000801000c */
[----:B------:R-:W-:Y:S01]  /*13ba0*/  FSEL R6, R6, -INF , !P1 ;  /* 0xff80000006067808 */ /* 0x000fe20004800000 */
[----:B------:R-:W-:Y:S01]  /*13bb0*/  FFMA.FTZ R9, R182, -UR28, R9 ;  /* 0x8000001cb6097c23 */ /* 0x000fe20008010009 */
[C---:B------:R-:W-:Y:S01]  /*13bc0*/  ISETP.GE.AND P1, PT, R181.reuse, R245, PT ;  /* 0x000000f5b500720c */ /* 0x040fe20003f26270 */
[----:B------:R-:W-:Y:S01]  /*13bd0*/  FFMA.FTZ R13, R168, -UR28, R13 ;  /* 0x8000001ca80d7c23 */ /* 0x000fe2000801000d */
[C---:B------:R-:W-:Y:S01]  /*13be0*/  ISETP.GE.AND P0, PT, R181.reuse, R242, PT ;  /* 0x000000f2b500720c */ /* 0x040fe20003f06270 */
[----:B------:R-:W-:Y:S01]  /*13bf0*/  FFMA.FTZ R7, R172, -UR28, R7 ;  /* 0x8000001cac077c23 */ /* 0x000fe20008010007 */
[-C--:B------:R-:W-:Y:S01]  /*13c00*/  ISETP.GE.OR P1, PT, R181, R244.reuse, !P1 ;  /* 0x000000f4b500720c */ /* 0x080fe20004f26670 */
[----:B------:R-:W-:Y:S01]  /*13c10*/  FFMA.FTZ R10, R191, -UR28, R10 ;  /* 0x8000001cbf0a7c23 */ /* 0x000fe2000801000a */
[----:B------:R-:W-:Y:S01]  /*13c20*/  ISETP.GE.OR P0, PT, R181, R237, !P0 ;  /* 0x000000edb500720c */ /* 0x000fe20004706670 */
[----:B------:R-:W-:Y:S01]  /*13c30*/  FFMA.FTZ R16, R189, -UR28, R16 ;  /* 0x8000001cbd107c23 */ /* 0x000fe20008010010 */
[----:B------:R-:W-:Y:S01]  /*13c40*/  FSEL R171, R8, -INF , !P1 ;  /* 0xff80000008ab7808 */ /* 0x000fe20004800000 */
[----:B------:R-:W-:Y:S01]  /*13c50*/  IMAD.IADD R8, R243, 0x1, -R173 ;  /* 0x00000001f3087824 */ /* 0x000fe200078e0aad */
[-C--:B------:R-:W-:Y:S01]  /*13c60*/  ISETP.GE.AND P1, PT, R187, R245.reuse, PT ;  /* 0x000000f5bb00720c */ /* 0x080fe20003f26270 */
[----:B------:R-:W-:Y:S01]  /*13c70*/  FFMA.FTZ R11, R186, -UR28, R11 ;  /* 0x8000001cba0b7c23 */ /* 0x000fe2000801000b */
[----:B-1----:R-:W-:Y:S01]  /*13c80*/  IADD3 R2, R170, 0x21, RZ ;  /* 0x00000021aa027810 */ /* 0x002fe20007ffe0ff */
[----:B------:R-:W-:Y:S01]  /*13c90*/  FFMA.FTZ R14, R177, -UR28, R14 ;  /* 0x8000001cb10e7c23 */ /* 0x000fe2000801000e */
[----:B------:R-:W-:Y:S01]  /*13ca0*/  ISETP.GE.OR P1, PT, R187, R244, !P1 ;  /* 0x000000f4bb00720c */ /* 0x000fe20004f26670 */
[----:B------:R-:W-:Y:S01]  /*13cb0*/  FFMA.FTZ R17, R180, -UR28, R17 ;  /* 0x8000001cb4117c23 */ /* 0x000fe20008010011 */
[----:B------:R-:W-:Y:S01]  /*13cc0*/  IADD3 R168, R170, 0x29, RZ ;  /* 0x00000029aaa87810 */ /* 0x000fe20007ffe0ff */
[----:B------:R-:W-:Y:S01]  /*13cd0*/  IMAD.IADD R184, R246, 0x1, -R2 ;  /* 0x00000001f6b87824 */ /* 0x000fe200078e0a02 */
[----:B------:R-:W-:Y:S01]  /*13ce0*/  FSEL R9, R9, -INF , !P1 ;  /* 0xff80000009097808 */ /* 0x000fe20004800000 */
[----:B--2---:R-:W-:Y:S01]  /*13cf0*/  FFMA.FTZ R20, R179, -UR28, R20 ;  /* 0x8000001cb3147c23 */ /* 0x004fe20008010014 */
[CC--:B------:R-:W-:Y:S02]  /*13d00*/  ISETP.GE.AND P1, PT, R185.reuse, R245.reuse, PT ;  /* 0x000000f5b900720c */ /* 0x0c0fe40003f26270 */
[----:B------:R-:W-:Y:S02]  /*13d10*/  IABS R184, R184 ;  /* 0x000000b800b87213 */ /* 0x000fe40000000000 */
[-C--:B------:R-:W-:Y:S02]  /*13d20*/  ISETP.GE.OR P1, PT, R185, R244.reuse, !P1 ;  /* 0x000000f4b900720c */ /* 0x080fe40004f26670 */
[----:B------:R-:W1:Y:S01]  /*13d30*/  I2F R178, R184 ;  /* 0x000000b800b27306 */ /* 0x000e620000201400 */
[----:B------:R-:W-:Y:S02]  /*13d40*/  IADD3 R172, R170, 0x30, RZ ;  /* 0x00000030aaac7810 */ /* 0x000fe40007ffe0ff */
[----:B------:R-:W-:Y:S02]  /*13d50*/  FSEL R195, R12, -INF , !P1 ;  /* 0xff8000000cc37808 */ /* 0x000fe40004800000 */
[----:B------:R-:W-:Y:S02]  /*13d60*/  ISETP.GE.AND P1, PT, R183, R245, PT ;  /* 0x000000f5b700720c */ /* 0x000fe40003f26270 */
[----:B------:R-:W-:Y:S01]  /*13d70*/  FSEL R12, R10, -INF , !P0 ;  /* 0xff8000000a0c7808 */ /* 0x000fe20004000000 */
[----:B------:R-:W-:Y:S01]  /*13d80*/  IMAD.IADD R10, R243, 0x1, -R2 ;  /* 0x00000001f30a7824 */ /* 0x000fe200078e0a02 */
[----:B------:R-:W-:Y:S02]  /*13d90*/  ISETP.GE.OR P1, PT, R183, R244, !P1 ;  /* 0x000000f4b700720c */ /* 0x000fe40004f26670 */
[-C--:B------:R-:W-:Y:S02]  /*13da0*/  ISETP.GE.AND P0, PT, R185, R242.reuse, PT ;  /* 0x000000f2b900720c */ /* 0x080fe40003f06270 */
[----:B------:R-:W-:Y:S02]  /*13db0*/  FSEL R193, R13, -INF , !P1 ;  /* 0xff8000000dc17808 */ /* 0x000fe40004800000 */
[-C--:B------:R-:W-:Y:S02]  /*13dc0*/  ISETP.GE.AND P1, PT, R187, R242.reuse, PT ;  /* 0x000000f2bb00720c */ /* 0x080fe40003f26270 */
[-C--:B------:R-:W-:Y:S02]  /*13dd0*/  ISETP.GE.OR P0, PT, R185, R237.reuse, !P0 ;  /* 0x000000edb900720c */ /* 0x080fe40004706670 */
[-C--:B------:R-:W-:Y:S02]  /*13de0*/  ISETP.GE.OR P1, PT, R187, R237.reuse, !P1 ;  /* 0x000000edbb00720c */ /* 0x080fe40004f26670 */
[----:B------:R-:W-:Y:S02]  /*13df0*/  FSEL R196, R14, -INF , !P0 ;  /* 0xff8000000ec47808 */ /* 0x000fe40004000000 */
[----:B------:R-:W-:Y:S01]  /*13e00*/  ISETP.GE.AND P0, PT, R174, R242, PT ;  /* 0x000000f2ae00720c */ /* 0x000fe20003f06270 */
[----:B-1----:R-:W-:Y:S01]  /*13e10*/  FFMA.FTZ R21, R178, -UR28, R21 ;  /* 0x8000001cb2157c23 */ /* 0x002fe20008010015 */
[----:B------:R-:W-:Y:S02]  /*13e20*/  IABS R184, R0 ;  /* 0x0000000000b87213 */ /* 0x000fe40000000000 */
[----:B------:R-:W-:Y:S02]  /*13e30*/  IADD3 R0, R170, 0x28, RZ ;  /* 0x00000028aa007810 */ /* 0x000fe40007ffe0ff */
[----:B------:R1:W2:Y:S01]  /*13e40*/  I2F R175, R184 ;  /* 0x000000b800af7306 */ /* 0x0002a20000201400 */
[----:B------:R-:W-:Y:S02]  /*13e50*/  ISETP.GE.OR P0, PT, R174, R237, !P0 ;  /* 0x000000edae00720c */ /* 0x000fe40004706670 */
[C---:B------:R-:W-:Y:S05]  /*13e60*/  IMAD.IADD R5, R246.reuse, 0x1, -R0 ;  /* 0x00000001f6057824 */ /* 0x040fea00078e0a00 */
[----:B------:R-:W-:Y:S04]  /*13e70*/  IABS R5, R5 ;  /* 0x0000000500057213 */ /* 0x000fe80000000000 */
[----:B------:R3:W4:Y:S01]  /*13e80*/  I2F R181, R5 ;  /* 0x0000000500b57306 */ /* 0x0007220000201400 */
[----:B-1----:R-:W-:Y:S01]  /*13e90*/  IABS R184, R8 ;  /* 0x0000000800b87213 */ /* 0x002fe20000000000 */
[C---:B------:R-:W-:Y:S02]  /*13ea0*/  IMAD.IADD R8, R246.reuse, 0x1, -R168 ;  /* 0x00000001f6087824 */ /* 0x040fe400078e0aa8 */
[----:B--2---:R-:W-:Y:S03]  /*13eb0*/  FFMA.FTZ R18, R175, -UR28, R18 ;  /* 0x8000001caf127c23 */ /* 0x004fe60008010012 */
[----:B------:R-:W-:Y:S03]  /*13ec0*/  IABS R182, R8 ;  /* 0x0000000800b67213 */ /* 0x000fe60000000000 */
[----:B------:R-:W1:Y:S01]  /*13ed0*/  I2F R184, R184 ;  /* 0x000000b800b87306 */ /* 0x000e620000201400 */
[----:B------:R-:W-:Y:S01]  /*13ee0*/  FSEL R8, R7, -INF , !P6 ;  /* 0xff80000007087808 */ /* 0x000fe20007000000 */
[----:B------:R-:W-:Y:S01]  /*13ef0*/  IMAD.IADD R7, R246, 0x1, -R172 ;  /* 0x00000001f6077824 */ /* 0x000fe200078e0aac */
[----:B------:R-:W-:Y:S01]  /*13f00*/  ISETP.GE.AND P6, PT, R174, R245, PT ;  /* 0x000000f5ae00720c */ /* 0x000fe20003fc6270 */
[----:B---3--:R-:W-:Y:S01]  /*13f10*/  IMAD.IADD R5, R243, 0x1, -R165 ;  /* 0x00000001f3057824 */ /* 0x008fe200078e0aa5 */
[----:B------:R-:W-:Y:S01]  /*13f20*/  FSEL R194, R18, -INF , !P0 ;  /* 0xff80000012c27808 */ /* 0x000fe20004000000 */
[----:B----4-:R-:W-:Y:S01]  /*13f30*/  FFMA.FTZ R24, R181, -UR28, R24 ;  /* 0x8000001cb5187c23 */ /* 0x010fe20008010018 */
[----:B------:R-:W-:Y:S02]  /*13f40*/  ISETP.GE.OR P6, PT, R174, R244, !P6 ;  /* 0x000000f4ae00720c */ /* 0x000fe400077c6670 */
[----:B------:R-:W-:Y:S01]  /*13f50*/  IABS R5, R5 ;  /* 0x0000000500057213 */ /* 0x000fe20000000000 */
[----:B------:R-:W2:Y:S01]  /*13f60*/  I2F R182, R182 ;  /* 0x000000b600b67306 */ /* 0x000ea20000201400 */
[----:B------:R-:W-:Y:S02]  /*13f70*/  FSEL R189, R16, -INF , !P6 ;  /* 0xff80000010bd7808 */ /* 0x000fe40007000000 */
[----:B------:R-:W-:Y:S02]  /*13f80*/  ISETP.GE.AND P6, PT, R183, R242, PT ;  /* 0x000000f2b700720c */ /* 0x000fe40003fc6270 */
[----:B------:R-:W-:Y:S02]  /*13f90*/  IABS R7, R7 ;  /* 0x0000000700077213 */ /* 0x000fe40000000000 */
[----:B------:R-:W-:Y:S02]  /*13fa0*/  IABS R16, R10 ;  /* 0x0000000a00107213 */ /* 0x000fe40000000000 */
[----:B------:R-:W-:Y:S01]  /*13fb0*/  FSEL R10, R11, -INF , !P1 ;  /* 0xff8000000b0a7808 */ /* 0x000fe20004800000 */
[----:B------:R-:W3:Y:S01]  /*13fc0*/  I2F R13, R5 ;  /* 0x00000005000d7306 */ /* 0x000ee20000201400 */
[----:B------:R-:W-:Y:S02]  /*13fd0*/  ISETP.GE.OR P6, PT, R183, R237, !P6 ;  /* 0x000000edb700720c */ /* 0x000fe400077c6670 */
[-C--:B------:R-:W-:Y:S01]  /*13fe0*/  ISETP.GE.AND P1, PT, R173, R245.reuse, PT ;  /* 0x000000f5ad00720c */ /* 0x080fe20003f26270 */
[----:B-1----:R-:W-:Y:S01]  /*13ff0*/  FFMA.FTZ R19, R184, -UR28, R19 ;  /* 0x8000001cb8137c23 */ /* 0x002fe20008010013 */
[----:B------:R-:W-:Y:S02]  /*14000*/  FSEL R188, R15, -INF , !P6 ;  /* 0xff8000000fbc7808 */ /* 0x000fe40007000000 */
[-C--:B------:R-:W-:Y:S02]  /*14010*/  ISETP.GE.OR P1, PT, R173, R244.reuse, !P1 ;  /* 0x000000f4ad00720c */ /* 0x080fe40004f26670 */
[-C--:B------:R-:W-:Y:S01]  /*14020*/  ISETP.GE.AND P6, PT, R2, R245.reuse, PT ;  /* 0x000000f50200720c */ /* 0x080fe20003fc6270 */
[----:B------:R1:W4:Y:S01]  /*14030*/  I2F R183, R7 ;  /* 0x0000000700b77306 */ /* 0x0003220000201400 */
[----:B------:R-:W-:Y:S02]  /*14040*/  FSEL R191, R17, -INF , !P1 ;  /* 0xff80000011bf7808 */ /* 0x000fe40004800000 */
[C---:B------:R-:W-:Y:S01]  /*14050*/  ISETP.GE.AND P1, PT, R165.reuse, R245, PT ;  /* 0x000000f5a500720c */ /* 0x040fe20003f26270 */
[----:B--2---:R-:W-:Y:S01]  /*14060*/  FFMA.FTZ R25, R182, -UR28, R25 ;  /* 0x8000001cb6197c23 */ /* 0x004fe20008010019 */
[-C--:B------:R-:W-:Y:S02]  /*14070*/  ISETP.GE.OR P6, PT, R2, R244.reuse, !P6 ;  /* 0x000000f40200720c */ /* 0x080fe400077c6670 */
[----:B------:R-:W-:Y:S02]  /*14080*/  ISETP.GE.OR P1, PT, R165, R244, !P1 ;  /* 0x000000f4a500720c */ /* 0x000fe40004f26670 */
[----:B------:R-:W-:Y:S01]  /*14090*/  FSEL R199, R21, -INF , !P6 ;  /* 0xff80000015c77808 */ /* 0x000fe20007000000 */
[----:B------:R-:W2:Y:S01]  /*140a0*/  I2F R16, R16 ;  /* 0x0000001000107306 */ /* 0x000ea20000201400 */
[----:B------:R-:W-:Y:S01]  /*140b0*/  FSEL R197, R20, -INF , !P1 ;  /* 0xff80000014c57808 */ /* 0x000fe20004800000 */
[----:B------:R-:W-:Y:S01]  /*140c0*/  IMAD.IADD R20, R243, 0x1, -R168 ;  /* 0x00000001f3147824 */ /* 0x000fe200078e0aa8 */
[----:B------:R-:W-:Y:S01]  /*140d0*/  ISETP.GE.AND P1, PT, R173, R242, PT ;  /* 0x000000f2ad00720c */ /* 0x000fe20003f26270 */
[----:B---3--:R-:W-:Y:S01]  /*140e0*/  FFMA.FTZ R22, R13, -UR28, R22 ;  /* 0x8000001c0d167c23 */ /* 0x008fe20008010016 */
[----:B------:R-:W-:Y:S02]  /*140f0*/  IADD3 R5, R170, 0x31, RZ ;  /* 0x00000031aa057810 */ /* 0x000fe40007ffe0ff */
[----:B------:R-:W-:Y:S02]  /*14100*/  ISETP.GE.OR P1, PT, R173, R237, !P1 ;  /* 0x000000edad00720c */ /* 0x000fe40004f26670 */
[-C--:B------:R-:W-:Y:S01]  /*14110*/  ISETP.GE.AND P6, PT, R0, R245.reuse, PT ;  /* 0x000000f50000720c */ /* 0x080fe20003fc6270 */
[----:B------:R-:W-:Y:S01]  /*14120*/  IMAD.IADD R11, R246, 0x1, -R5 ;  /* 0x00000001f60b7824 */ /* 0x000fe200078e0a05 */
[----:B------:R-:W-:Y:S02]  /*14130*/  FSEL R192, R19, -INF , !P1 ;  /* 0xff80000013c07808 */ /* 0x000fe40004800000 */
[C---:B------:R-:W-:Y:S01]  /*14140*/  ISETP.GE.AND P1, PT, R168.reuse, R245, PT ;  /* 0x000000f5a800720c */ /* 0x040fe20003f26270 */
[----:B-1----:R-:W-:Y:S01]  /*14150*/  IMAD.IADD R7, R243, 0x1, -R0 ;  /* 0x00000001f3077824 */ /* 0x002fe200078e0a00 */
[----:B------:R-:W-:Y:S01]  /*14160*/  IABS R11, R11 ;  /* 0x0000000b000b7213 */ /* 0x000fe20000000000 */
[----:B----4-:R-:W-:Y:S01]  /*14170*/  FFMA.FTZ R28, R183, -UR28, R28 ;  /* 0x8000001cb71c7c23 */ /* 0x010fe2000801001c */
[-C--:B------:R-:W-:Y:S02]  /*14180*/  ISETP.GE.OR P1, PT, R168, R244.reuse, !P1 ;  /* 0x000000f4a800720c */ /* 0x080fe40004f26670 */
[----:B------:R1:W3:Y:S01]  /*14190*/  I2F R14, R11 ;  /* 0x0000000b000e7306 */ /* 0x0002e20000201400 */
[----:B------:R-:W-:Y:S02]  /*141a0*/  ISETP.GE.OR P6, PT, R0, R244, !P6 ;  /* 0x000000f40000720c */ /* 0x000fe400077c6670 */
[----:B------:R-:W-:Y:S02]  /*141b0*/  FSEL R203, R25, -INF , !P1 ;  /* 0xff80000019cb7808 */ /* 0x000fe40004800000 */
[----:B------:R-:W-:Y:S01]  /*141c0*/  ISETP.GE.AND P1, PT, R172, R245, PT ;  /* 0x000000f5ac00720c */ /* 0x000fe20003f26270 */
[----:B--2---:R-:W-:Y:S01]  /*141d0*/  FFMA.FTZ R23, R16, -UR28, R23 ;  /* 0x8000001c10177c23 */ /* 0x004fe20008010017 */
[----:B------:R-:W-:Y:S02]  /*141e0*/  IABS R20, R20 ;  /* 0x0000001400147213 */ /* 0x000fe40000000000 */
[----:B------:R-:W-:Y:S02]  /*141f0*/  ISETP.GE.OR P1, PT, R172, R244, !P1 ;  /* 0x000000f4ac00720c */ /* 0x000fe40004f26670 */
[----:B------:R-:W2:Y:S01]  /*14200*/  I2F R18, R20 ;  /* 0x0000001400127306 */ /* 0x000ea20000201400 */
[CC--:B------:R-:W-:Y:S02]  /*14210*/  ISETP.GE.AND P0, PT, R165.reuse, R242.reuse, PT ;  /* 0x000000f2a500720c */ /* 0x0c0fe40003f06270 */
[----:B------:R-:W-:Y:S02]  /*14220*/  FSEL R187, R28, -INF , !P1 ;  /* 0xff8000001cbb7808 */ /* 0x000fe40004800000 */
[C---:B------:R-:W-:Y:S02]  /*14230*/  ISETP.GE.AND P1, PT, R0.reuse, R242, PT ;  /* 0x000000f20000720c */ /* 0x040fe40003f26270 */
[-C--:B------:R-:W-:Y:S02]  /*14240*/  ISETP.GE.OR P0, PT, R165, R237.reuse, !P0 ;  /* 0x000000eda500720c */ /* 0x080fe40004706670 */
[----:B------:R-:W-:Y:S02]  /*14250*/  ISETP.GE.OR P1, PT, R0, R237, !P1 ;  /* 0x000000ed0000720c */ /* 0x000fe40004f26670 */
[----:B------:R-:W-:Y:S02]  /*14260*/  FMNMX.FTZ R0, R4, R3, !PT ;  /* 0x0000000304007209 */ /* 0x000fe40007810000 */
[----:B-1----:R-:W-:Y:S01]  /*14270*/  IABS R11, R7 ;  /* 0x00000007000b7213 */ /* 0x002fe20000000000 */
[----:B---3--:R-:W-:Y:S01]  /*14280*/  FFMA.FTZ R29, R14, -UR28, R29 ;  /* 0x8000001c0e1d7c23 */ /* 0x008fe2000801001d */
[C---:B------:R-:W-:Y:S02]  /*14290*/  IADD3 R7, R170.reuse, 0x38, RZ ;  /* 0x00000038aa077810 */ /* 0x040fe40007ffe0ff */
[----:B------:R-:W-:Y:S02]  /*142a0*/  IADD3 R170, R170, 0x39, RZ ;  /* 0x00000039aaaa7810 */ /* 0x000fe40007ffe0ff */
[C---:B------:R-:W-:Y:S01]  /*142b0*/  IADD3 R17, R246.reuse, -R7, RZ ;  /* 0x80000007f6117210 */ /* 0x040fe20007ffe0ff */
[----:B------:R-:W1:Y:S01]  /*142c0*/  I2F R11, R11 ;  /* 0x0000000b000b7306 */ /* 0x000e620000201400 */
[----:B------:R-:W-:Y:S01]  /*142d0*/  FMNMX.FTZ R0, R169, R0, !PT ;  /* 0x00000000a9007209 */ /* 0x000fe20007810000 */
[--C-:B------:R-:W-:Y:S01]  /*142e0*/  IMAD.IADD R21, R246, 0x1, -R170.reuse ;  /* 0x00000001f6157824 */ /* 0x100fe200078e0aaa */
[----:B------:R-:W-:Y:S01]  /*142f0*/  IABS R17, R17 ;  /* 0x0000001100117213 */ /* 0x000fe20000000000 */
[----:B--2---:R-:W-:Y:S01]  /*14300*/  FFMA.FTZ R27, R18, -UR28, R27 ;  /* 0x8000001c121b7c23 */ /* 0x004fe2000801001b */
[----:B------:R-:W-:Y:S01]  /*14310*/  FMNMX.FTZ R0, R171, R0, !PT ;  /* 0x00000000ab007209 */ /* 0x000fe20007810000 */
[----:B------:R-:W2:Y:S01]  /*14320*/  LDL.64 R18, [R1+0x10] ;  /* 0x0000100001127983 */ /* 0x000ea20000100a00 */
[----:B------:R-:W-:Y:S02]  /*14330*/  IABS R21, R21 ;  /* 0x0000001500157213 */ /* 0x000fe40000000000 */
[----:B------:R-:W-:Y:S01]  /*14340*/  FMNMX.FTZ R14, R9, R0, !PT ;  /* 0x00000000090e7209 */ /* 0x000fe20007810000 */
[----:B------:R3:W4:Y:S01]  /*14350*/  I2F R15, R17 ;  /* 0x00000011000f7306 */ /* 0x0007220000201400 */
[----:B------:R-:W-:Y:S01]  /*14360*/  IMAD.IADD R0, R243, 0x1, -R170 ;  /* 0x00000001f3007824 */ /* 0x000fe200078e0aaa */
[----:B------:R-:W-:Y:S02]  /*14370*/  FSEL R200, R22, -INF , !P0 ;  /* 0xff80000016c87808 */ /* 0x000fe40004000000 */
[C---:B------:R-:W-:Y:S02]  /*14380*/  ISETP.GE.AND P0, PT, R5.reuse, R245, PT ;  /* 0x000000f50500720c */ /* 0x040fe40003f06270 */
[----:B------:R-:W-:Y:S02]  /*14390*/  IABS R0, R0 ;  /* 0x0000000000007213 */ /* 0x000fe40000000000 */
[----:B------:R-:W-:Y:S02]  /*143a0*/  ISETP.GE.OR P0, PT, R5, R244, !P0 ;  /* 0x000000f40500720c */ /* 0x000fe40004706670 */
[----:B------:R-:W5:Y:S01]  /*143b0*/  I2F R20, R21 ;  /* 0x0000001500147306 */ /* 0x000f620000201400 */
[----:B------:R-:W-:Y:S02]  /*143c0*/  FMNMX.FTZ R13, R6, R164, !PT ;  /* 0x000000a4060d7209 */ /* 0x000fe40007810000 */
[----:B------:R-:W-:Y:S01]  /*143d0*/  FSEL R185, R29, -INF , !P0 ;  /* 0xff8000001db97808 */ /* 0x000fe20004000000 */
[----:B-1----:R-:W-:Y:S01]  /*143e0*/  FFMA.FTZ R26, R11, -UR28, R26 ;  /* 0x8000001c0b1a7c23 */ /* 0x002fe2000801001a */
[----:B------:R-:W-:Y:S01]  /*143f0*/  ISETP.GE.AND P0, PT, R172, R242, PT ;  /* 0x000000f2ac00720c */ /* 0x000fe20003f06270 */
[----:B------:R-:W-:Y:S01]  /*14400*/  IMAD.IADD R11, R243, 0x1, -R7 ;  /* 0x00000001f30b7824 */ /* 0x000fe200078e0a07 */
[----:B------:R-:W-:Y:S02]  /*14410*/  FSEL R201, R24, -INF , !P6 ;  /* 0xff80000018c97808 */ /* 0x000fe40007000000 */
[----:B------:R-:W-:Y:S01]  /*14420*/  FSEL R190, R26, -INF , !P1 ;  /* 0xff8000001abe7808 */ /* 0x000fe20004800000 */
[----:B------:R-:W1:Y:S01]  /*14430*/  I2F R0, R0 ;  /* 0x0000000000007306 */ /* 0x000e620000201400 */
[----:B------:R-:W-:Y:S02]  /*14440*/  IABS R11, R11 ;  /* 0x0000000b000b7213 */ /* 0x000fe40000000000 */
[----:B------:R-:W-:Y:S01]  /*14450*/  ISETP.GE.AND P1, PT, R7, R245, PT ;  /* 0x000000f50700720c */ /* 0x000fe20003f26270 */
[----:B---3--:R-:W-:Y:S01]  /*14460*/  IMAD.IADD R17, R243, 0x1, -R172 ;  /* 0x00000001f3117824 */ /* 0x008fe200078e0aac */
[----:B------:R-:W-:Y:S01]  /*14470*/  ISETP.GE.OR P0, PT, R172, R237, !P0 ;  /* 0x000000edac00720c */ /* 0x000fe20004706670 */
[----:B----4-:R-:W-:Y:S01]  /*14480*/  FFMA.FTZ R32, R15, -UR28, R32 ;  /* 0x8000001c0f207c23 */ /* 0x010fe20008010020 */
[----:B------:R-:W-:Y:S02]  /*14490*/  ISETP.GE.OR P1, PT, R7, R244, !P1 ;  /* 0x000000f40700720c */ /* 0x000fe40004f26670 */
[----:B------:R-:W-:Y:S01]  /*144a0*/  IABS R17, R17 ;  /* 0x0000001100117213 */ /* 0x000fe20000000000 */
[----:B------:R-:W3:Y:S01]  /*144b0*/  I2F R11, R11 ;  /* 0x0000000b000b7306 */ /* 0x000ee20000201400 */
[----:B------:R-:W-:Y:S02]  /*144c0*/  FSEL R183, R32, -INF , !P1 ;  /* 0xff80000020b77808 */ /* 0x000fe40004800000 */
[----:B------:R-:W-:Y:S01]  /*144d0*/  ISETP.GE.AND P1, PT, R170, R245, PT ;  /* 0x000000f5aa00720c */ /* 0x000fe20003f26270 */
[----:B-----5:R-:W-:Y:S01]  /*144e0*/  FFMA.FTZ R33, R20, -UR28, R33 ;  /* 0x8000001c14217c23 */ /* 0x020fe20008010021 */
[----:B------:R-:W-:Y:S02]  /*144f0*/  ISETP.GE.AND P6, PT, R2, R242, PT ;  /* 0x000000f20200720c */ /* 0x000fe40003fc6270 */
[----:B------:R-:W-:Y:S02]  /*14500*/  ISETP.GE.OR P1, PT, R170, R244, !P1 ;  /* 0x000000f4aa00720c */ /* 0x000fe40004f26670 */
[----:B------:R-:W-:Y:S01]  /*14510*/  FMNMX.FTZ R13, R8, R13, !PT ;  /* 0x0000000d080d7209 */ /* 0x000fe20007810000 */
[----:B------:R-:W4:Y:S01]  /*14520*/  I2F R17, R17 ;  /* 0x0000001100117306 */ /* 0x000f220000201400 */
[----:B------:R-:W-:Y:S02]  /*14530*/  FSEL R182, R33, -INF , !P1 ;  /* 0xff80000021b67808 */ /* 0x000fe40004800000 */
[----:B------:R-:W5:Y:S01]  /*14540*/  LDL.64 R32, [R1+0x20] ;  /* 0x0000200001207983 */ /* 0x000f620000100a00 */
[----:B------:R-:W-:Y:S01]  /*14550*/  ISETP.GE.AND P1, PT, R7, R242, PT ;  /* 0x000000f20700720c */ /* 0x000fe20003f26270 */
[----:B-1----:R-:W-:Y:S01]  /*14560*/  FFMA.FTZ R35, R0, -UR28, R35 ;  /* 0x8000001c00237c23 */ /* 0x002fe20008010023 */
[-C--:B------:R-:W-:Y:S01]  /*14570*/  ISETP.GE.OR P6, PT, R2, R237.reuse, !P6 ;  /* 0x000000ed0200720c */ /* 0x080fe200077c6670 */
[----:B------:R-:W-:Y:S01]  /*14580*/  IMAD.IADD R2, R243, 0x1, -R5 ;  /* 0x00000001f3027824 */ /* 0x000fe200078e0a05 */
[----:B------:R-:W-:Y:S02]  /*14590*/  ISETP.GE.OR P1, PT, R7, R237, !P1 ;  /* 0x000000ed0700720c */ /* 0x000fe40004f26670 */
[----:B------:R-:W-:Y:S02]  /*145a0*/  FMNMX.FTZ R13, R12, R13, !PT ;  /* 0x0000000d0c0d7209 */ /* 0x000fe40007810000 */
[----:B------:R-:W-:Y:S01]  /*145b0*/  IABS R2, R2 ;  /* 0x0000000200027213 */ /* 0x000fe20000000000 */
[----:B---3--:R-:W-:Y:S01]  /*145c0*/  FFMA.FTZ R34, R11, -UR28, R34 ;  /* 0x8000001c0b227c23 */ /* 0x008fe20008010022 */
[----:B------:R-:W-:Y:S02]  /*145d0*/  FMNMX.FTZ R13, R10, R13, !PT ;  /* 0x0000000d0a0d7209 */ /* 0x000fe40007810000 */
[----:B------:R-:W-:Y:S02]  /*145e0*/  FMNMX.FTZ R14, R195, R14, !PT ;  /* 0x0000000ec30e7209 */ /* 0x000fe40007810000 */
[----:B------:R-:W1:Y:S01]  /*145f0*/  I2F R2, R2 ;  /* 0x0000000200027306 */ /* 0x000e620000201400 */
[----:B------:R-:W-:Y:S02]  /*14600*/  FSEL R180, R34, -INF , !P1 ;  /* 0xff80000022b47808 */ /* 0x000fe40004800000 */
[----:B------:R-:W-:Y:S02]  /*14610*/  FMNMX.FTZ R13, R196, R13, !PT ;  /* 0x0000000dc40d7209 */ /* 0x000fe40007810000 */
[----:B------:R-:W-:Y:S01]  /*14620*/  FMNMX.FTZ R14, R193, R14, !PT ;  /* 0x0000000ec10e7209 */ /* 0x000fe20007810000 */
[----:B----4-:R-:W-:Y:S01]  /*14630*/  FFMA.FTZ R30, R17, -UR28, R30 ;  /* 0x8000001c111e7c23 */ /* 0x010fe2000801001e */
[----:B------:R-:W-:Y:S02]  /*14640*/  FMNMX.FTZ R13, R188, R13, !PT ;  /* 0x0000000dbc0d7209 */ /* 0x000fe40007810000 */
[----:B------:R-:W-:Y:S02]  /*14650*/  FMNMX.FTZ R14, R189, R14, !PT ;  /* 0x0000000ebd0e7209 */ /* 0x000fe40007810000 */
[----:B------:R-:W-:Y:S01]  /*14660*/  FSEL R186, R30, -INF , !P0 ;  /* 0xff8000001eba7808 */ /* 0x000fe20004000000 */
[----:B------:R-:W-:Y:S01]  /*14670*/  IMAD.MOV.U32 R30, RZ, RZ, R188 ;  /* 0x000000ffff1e7224 */ /* 0x000fe200078e00bc */
[----:B------:R-:W-:Y:S02]  /*14680*/  ISETP.GE.AND P0, PT, R170, R242, PT ;  /* 0x000000f2aa00720c */ /* 0x000fe40003f06270 */
[----:B------:R-:W-:Y:S02]  /*14690*/  FMNMX.FTZ R13, R194, R13, !PT ;  /* 0x0000000dc20d7209 */ /* 0x000fe40007810000 */
[----:B------:R-:W-:Y:S02]  /*146a0*/  ISETP.GE.OR P0, PT, R170, R237, !P0 ;  /* 0x000000edaa00720c */ /* 0x000fe40004706670 */
[----:B------:R-:W-:Y:S02]  /*146b0*/  FMNMX.FTZ R14, R191, R14, !PT ;  /* 0x0000000ebf0e7209 */ /* 0x000fe40007810000 */
[----:B------:R-:W-:Y:S02]  /*146c0*/  FSEL R165, R35, -INF , !P0 ;  /* 0xff80000023a57808 */ /* 0x000fe40004000000 */
[----:B------:R-:W3:Y:S01]  /*146d0*/  LDL.64 R34, [R1+0x18] ;  /* 0x0000180001227983 */ /* 0x000ee20000100a00 */
[----:B------:R-:W-:Y:S01]  /*146e0*/  FMNMX.FTZ R13, R192, R13, !PT ;  /* 0x0000000dc00d7209 */ /* 0x000fe20007810000 */
[----:B-1----:R-:W-:Y:S01]  /*146f0*/  FFMA.FTZ R31, R2, -UR28, R31 ;  /* 0x8000001c021f7c23 */ /* 0x002fe2000801001f */
[----:B------:R-:W-:Y:S02]  /*14700*/  FSEL R198, R23, -INF , !P6 ;  /* 0xff80000017c67808 */ /* 0x000fe40007000000 */
[----:B------:R-:W-:Y:S01]  /*14710*/  FMNMX.FTZ R14, R197, R14, !PT ;  /* 0x0000000ec50e7209 */ /* 0x000fe20007810000 */
[----:B------:R-:W-:Y:S01]  /*14720*/  LDSM.16.MT88.4 R20, [R222+0x18000] ;  /* 0x01800000de14783b */ /* 0x000fe20000004200 */
[----:B------:R-:W-:Y:S02]  /*14730*/  ISETP.GE.AND P6, PT, R168, R242, PT ;  /* 0x000000f2a800720c */ /* 0x000fe40003fc6270 */
[----:B------:R-:W-:Y:S02]  /*14740*/  FMNMX.FTZ R13, R200, R13, !PT ;  /* 0x0000000dc80d7209 */ /* 0x000fe40007810000 */
[----:B------:R-:W-:Y:S02]  /*14750*/  ISETP.GE.OR P6, PT, R168, R237, !P6 ;  /* 0x000000eda800720c */ /* 0x000fe400077c6670 */
[----:B------:R-:W-:Y:S02]  /*14760*/  FMNMX.FTZ R14, R199, R14, !PT ;  /* 0x0000000ec70e7209 */ /* 0x000fe40007810000 */
[----:B------:R-:W-:Y:S02]  /*14770*/  FMNMX.FTZ R13, R198, R13, !PT ;  /* 0x0000000dc60d7209 */ /* 0x000fe40007810000 */
[----:B------:R-:W-:Y:S02]  /*14780*/  FSEL R202, R27, -INF , !P6 ;  /* 0xff8000001bca7808 */ /* 0x000fe40007000000 */
[----:B------:R-:W-:Y:S02]  /*14790*/  ISETP.GE.AND P6, PT, R5, R242, PT ;  /* 0x000000f20500720c */ /* 0x000fe40003fc6270 */
[----:B------:R-:W-:Y:S02]  /*147a0*/  FMNMX.FTZ R14, R201, R14, !PT ;  /* 0x0000000ec90e7209 */ /* 0x000fe40007810000 */
[----:B------:R-:W-:Y:S02]  /*147b0*/  FMNMX.FTZ R13, R190, R13, !PT ;  /* 0x0000000dbe0d7209 */ /* 0x000fe40007810000 */
[----:B------:R-:W-:Y:S02]  /*147c0*/  ISETP.GE.OR P6, PT, R5, R237, !P6 ;  /* 0x000000ed0500720c */ /* 0x000fe400077c6670 */
[----:B------:R-:W-:Y:S02]  /*147d0*/  FMNMX.FTZ R14, R203, R14, !PT ;  /* 0x0000000ecb0e7209 */ /* 0x000fe40007810000 */
[----:B------:R-:W-:Y:S02]  /*147e0*/  FMNMX.FTZ R5, R202, R13, !PT ;  /* 0x0000000dca057209 */ /* 0x000fe40007810000 */
[----:B------:R-:W-:Y:S02]  /*147f0*/  FSEL R188, R31, -INF , !P6 ;  /* 0xff8000001fbc7808 */ /* 0x000fe40007000000 */
        /* <DEDUP_REMOVED lines=9> */
[----:B------:R-:W4:Y:S01]  /*14890*/  SHFL.BFLY PT, R0, R7, 0x2, 0x1f ;  /* 0x0c401f0007007f89 */ /* 0x000f2200000e0000 */
[----:B-1----:R-:W-:Y:S07]  /*148a0*/  FMNMX.FTZ R11, R13, R2, !PT ;  /* 0x000000020d0b7209 */ /* 0x002fee0007810000 */
[----:B------:R-:W1:Y:S01]  /*148b0*/  SHFL.BFLY PT, R2, R11, 0x1, 0x1f ;  /* 0x0c201f000b027f89 */ /* 0x000e6200000e0000 */
[----:B----4-:R-:W-:Y:S07]  /*148c0*/  FMNMX.FTZ R5, R7, R0, !PT ;  /* 0x0000000007057209 */ /* 0x010fee0007810000 */
[----:B------:R-:W4:Y:S01]  /*148d0*/  SHFL.BFLY PT, R0, R5, 0x1, 0x1f ;  /* 0x0c201f0005007f89 */ /* 0x000f2200000e0000 */
[----:B-1----:R-:W-:Y:S04]  /*148e0*/  FMNMX.FTZ R2, R11, R2, !PT ;  /* 0x000000020b027209 */ /* 0x002fe80007810000 */
[C---:B------:R-:W-:Y:S01]  /*148f0*/  FSETP.NEU.FTZ.AND P1, PT, R2.reuse, -INF , PT ;  /* 0xff8000000200780b */ /* 0x040fe20003f3d000 */
[----:B------:R-:W-:Y:S01]  /*14900*/  FMUL.FTZ R184, R2, c[0x0][0x23c] ;  /* 0x00008f0002b87a20 */ /* 0x000fe20000410000 */
[----:B----4-:R-:W-:Y:S01]  /*14910*/  FMNMX.FTZ R0, R5, R0, !PT ;  /* 0x0000000005007209 */ /* 0x010fe20007810000 */
        /* <DEDUP_REMOVED lines=22> */
[----:B------:R-:W-:Y:S02]  /*14a80*/  FFMA.FTZ R183, R183, c[0x0][0x23c], -R184 ;  /* 0x00008f00b7b77a23 */ /* 0x000fe400000108b8 */
[----:B------:R-:W-:Y:S07]  /*14a90*/  FFMA.FTZ R180, R180, c[0x0][0x23c], -R181 ;  /* 0x00008f00b4b47a23 */ /* 0x000fee00000108b5 */
        /* <DEDUP_REMOVED lines=11> */
[----:B-----5:R-:W-:Y:S01]  /*14b50*/  LOP3.LUT R5, R33, UR4, R5, 0x96, !PT ;  /* 0x0000000421057c12 */ /* 0x020fe2000f8e9605 */
[----:B------:R-:W-:Y:S01]  /*14b60*/  UIADD3 UR4, UR4, 0x1, URZ ;  /* 0x0000000104047890 */ /* 0x000fe2000fffe03f */
[----:B--2---:R-:W-:Y:S07]  /*14b70*/  LOP3.LUT R7, R19, UR15, R32, 0x96, !PT ;  /* 0x0000000f13077c12 */ /* 0x004fee000f8e9620 */
[----:B------:R-:W-:Y:S01]  /*14b80*/  MUFU.EX2 R183, R183 ;  /* 0x000000b700b77308 */ /* 0x000fe20000000800 */
[----:B------:R-:W-:Y:S04]  /*14b90*/  IMAD.WIDE.U32 R12, R5, -0x326172a9, RZ ;  /* 0xcd9e8d57050c7825 */ /* 0x000fe800078e00ff */
[----:B------:R-:W-:Y:S05]  /*14ba0*/  IMAD.WIDE.U32 R16, R7, -0x326172a9, RZ ;  /* 0xcd9e8d5707107825 */ /* 0x000fea00078e00ff */
[----:B------:R-:W-:Y:S01]  /*14bb0*/  MUFU.EX2 R180, R180 ;  /* 0x000000b400b47308 */ /* 0x000fe20000000800 */
[----:B------:R-:W-:Y:S05]  /*14bc0*/  LOP3.LUT R10, R17, UR14, R12, 0x96, !PT ;  /* 0x0000000e110a7c12 */ /* 0x000fea000f8e960c */
[----:B------:R-:W-:Y:S01]  /*14bd0*/  IMAD.WIDE.U32 R10, R10, -0x2daee0ad, RZ ;  /* 0xd2511f530a0a7825 */ /* 0x000fe200078e00ff */
[----:B---3--:R-:W-:Y:S05]  /*14be0*/  LOP3.LUT R5, R13, UR16, R34, 0x96, !PT ;  /* 0x000000100d057c12 */ /* 0x008fea000f8e9622 */
[----:B------:R-:W-:Y:S05]  /*14bf0*/  IMAD.WIDE.U32 R12, R5, -0x2daee0ad, RZ ;  /* 0xd2511f53050c7825 */ /* 0x000fea00078e00ff */
[----:B------:R-:W-:Y:S02]  /*14c00*/  LOP3.LUT R5, R13, UR13, R18, 0x96, !PT ;  /* 0x0000000d0d057c12 */ /* 0x000fe4000f8e9612 */
[----:B------:R-:W-:Y:S03]  /*14c10*/  LOP3.LUT R4, R11, UR11, R12, 0x96, !PT ;  /* 0x0000000b0b047c12 */ /* 0x000fe6000f8e960c */
[----:B------:R-:W-:Y:S04]  /*14c20*/  IMAD.WIDE.U32 R12, R5, -0x326172a9, RZ ;  /* 0xcd9e8d57050c7825 */ /* 0x000fe800078e00ff */
[----:B------:R-:W-:Y:S01]  /*14c30*/  IMAD.WIDE.U32 R24, R4, -0x326172a9, RZ ;  /* 0xcd9e8d5704187825 */ /* 0x000fe200078e00ff */
[----:B------:R-:W-:Y:S04]  /*14c40*/  LOP3.LUT R4, R13, UR12, R16, 0x96, !PT ;  /* 0x0000000c0d047c12 */ /* 0x000fe8000f8e9610 */
[----:B------:R-:W-:Y:S01]  /*14c50*/  LOP3.LUT R5, R25, UR10, R12, 0x96, !PT ;  /* 0x0000000a19057c12 */ /* 0x000fe2000f8e960c */
[----:B------:R-:W-:Y:S01]  /*14c60*/  IMAD.WIDE.U32 R12, R4, -0x2daee0ad, RZ ;  /* 0xd2511f53040c7825 */ /* 0x000fe200078e00ff */
[----:B------:R-:W-:Y:S03]  /*14c70*/  FSEL R4, R2, RZ, P1 ;  /* 0x000000ff02047208 */ /* 0x000fe60000800000 */
[----:B------:R-:W-:Y:S01]  /*14c80*/  IMAD.WIDE.U32 R28, R5, -0x2daee0ad, RZ ;  /* 0xd2511f53051c7825 */ /* 0x000fe200078e00ff */
[----:B------:R-:W-:Y:S02]  /*14c90*/  FSEL R5, R0, RZ, P0 ;  /* 0x000000ff00057208 */ /* 0x000fe40000000000 */
[----:B------:R-:W-:Y:S01]  /*14ca0*/  LOP3.LUT R6, R13, UR9, R10, 0x96, !PT ;  /* 0x000000090d067c12 */ /* 0x000fe2000f8e960a */
[----:B------:R-:W-:Y:S01]  /*14cb0*/  FADD.FTZ R4, -R4, R3 ;  /* 0x0000000304047221 */ /* 0x000fe20000010100 */
[----:B------:R-:W-:Y:S01]  /*14cc0*/  LOP3.LUT R7, R29, UR7, R12, 0x96, !PT ;  /* 0x000000071d077c12 */ /* 0x000fe2000f8e960c */
[----:B------:R-:W-:Y:S01]  /*14cd0*/  FADD.FTZ R3, -R5, R164 ;  /* 0x000000a405037221 */ /* 0x000fe20000010100 */
[----:B------:R-:W1:Y:S01]  /*14ce0*/  LDSM.16.MT88.4 R12, [R224+0x18000] ;  /* 0x01800000e00c783b */ /* 0x000e620000004200 */
[----:B------:R-:W-:Y:S01]  /*14cf0*/  FMUL.FTZ R5, R4, c[0x0][0x23c] ;  /* 0x00008f0004057a20 */ /* 0x000fe20000410000 */
[----:B------:R-:W-:Y:S01]  /*14d00*/  PLOP3.LUT P0, PT, PT, PT, UP0, 0x80, 0x0 ;  /* 0x000000000000781c */ /* 0x000fe20003f0f008 */
[----:B------:R-:W-:Y:S02]  /*14d10*/  FMUL.FTZ R3, R3, c[0x0][0x23c] ;  /* 0x00008f0003037a20 */ /* 0x000fe40000410000 */
[----:B------:R-:W2:Y:S01]  /*14d20*/  MUFU.EX2 R164, R5 ;  /* 0x0000000500a47308 */ /* 0x000ea20000000800 */
[----:B------:R-:W-:Y:S04]  /*14d30*/  IMAD.WIDE.U32 R26, R6, -0x326172a9, RZ ;  /* 0xcd9e8d57061a7825 */ /* 0x000fe800078e00ff */
[----:B------:R-:W-:Y:S05]  /*14d40*/  IMAD.WIDE.U32 R8, R7, -0x326172a9, RZ ;  /* 0xcd9e8d5707087825 */ /* 0x000fea00078e00ff */
[----:B------:R-:W3:Y:S01]  /*14d50*/  MUFU.EX2 R3, R3 ;  /* 0x0000000300037308 */ /* 0x000ee20000000800 */
[----:B------:R-:W-:Y:S02]  /*14d60*/  LOP3.LUT R7, R9, UR17, R26, 0x96, !PT ;  /* 0x0000001109077c12 */ /* 0x000fe4000f8e961a */
[C---:B------:R-:W-:Y:S02]  /*14d70*/  LOP3.LUT R11, R8.reuse, 0xffff, RZ, 0xc0, !PT ;  /* 0x0000ffff080b7812 */ /* 0x040fe400078ec0ff */
[--C-:B------:R-:W-:Y:S02]  /*14d80*/  SHF.R.U32.HI R4, RZ, 0x10, R8.reuse ;  /* 0x00000010ff047819 */ /* 0x100fe40000011608 */
[----:B------:R-:W-:Y:S02]  /*14d90*/  SHF.R.U32.HI R9, RZ, 0x18, R8 ;  /* 0x00000018ff097819 */ /* 0x000fe40000011608 */
[----:B------:R-:W-:Y:S02]  /*14da0*/  SHF.R.U32.HI R11, RZ, 0x8, R11 ;  /* 0x00000008ff0b7819 */ /* 0x000fe4000001160b */
[----:B------:R-:W-:Y:S02]  /*14db0*/  LOP3.LUT R170, R8, 0xff, RZ, 0xc0, !PT ;  /* 0x000000ff08aa7812 */ /* 0x000fe400078ec0ff */
[C---:B------:R-:W-:Y:S01]  /*14dc0*/  LOP3.LUT R8, R7.reuse, 0xffff, RZ, 0xc0, !PT ;  /* 0x0000ffff07087812 */ /* 0x040fe200078ec0ff */
[----:B--2---:R-:W-:Y:S01]  /*14dd0*/  FMUL.FTZ R36, R164, R36 ;  /* 0x00000024a4247220 */ /* 0x004fe20000410000 */
[----:B------:R-:W-:Y:S01]  /*14de0*/  LOP3.LUT R4, R4, 0xff, RZ, 0xc0, !PT ;  /* 0x000000ff04047812 */ /* 0x000fe200078ec0ff */
[C---:B------:R-:W-:Y:S01]  /*14df0*/  FMUL.FTZ R37, R164.reuse, R37 ;  /* 0x00000025a4257220 */ /* 0x040fe20000410000 */
[----:B------:R-:W-:Y:S01]  /*14e00*/  SHF.R.U32.HI R6, RZ, 0x10, R7 ;  /* 0x00000010ff067819 */ /* 0x000fe20000011607 */
[C---:B------:R-:W-:Y:S01]  /*14e10*/  FMUL.FTZ R40, R164.reuse, R40 ;  /* 0x00000028a4287220 */ /* 0x040fe20000410000 */
[----:B------:R-:W-:Y:S01]  /*14e20*/  SHF.R.U32.HI R5, RZ, 0x8, R8 ;  /* 0x00000008ff057819 */ /* 0x000fe20000011608 */
[----:B------:R-:W-:Y:S01]  /*14e30*/  FMUL.FTZ R8, R164, R156 ;  /* 0x0000009ca4087220 */ /* 0x000fe20000410000 */
[----:B------:R-:W-:Y:S01]  /*14e40*/  PRMT R170, R170, 0x5410, R11 ;  /* 0x00005410aaaa7816 */ /* 0x000fe2000000000b */
[----:B------:R-:W-:Y:S01]  /*14e50*/  FMUL.FTZ R41, R164, R41 ;  /* 0x00000029a4297220 */ /* 0x000fe20000410000 */
[----:B------:R-:W-:Y:S01]  /*14e60*/  PRMT R4, R4, 0x5410, R9 ;  /* 0x0000541004047816 */ /* 0x000fe20000000009 */
[----:B------:R-:W-:Y:S01]  /*14e70*/  FMUL.FTZ R9, R164, R157 ;  /* 0x0000009da4097220 */ /* 0x000fe20000410000 */
[----:B------:R-:W-:Y:S01]  /*14e80*/  LOP3.LUT R168, R7, 0xff, RZ, 0xc0, !PT ;  /* 0x000000ff07a87812 */ /* 0x000fe200078ec0ff */
[--C-:B------:R-:W-:Y:S01]  /*14e90*/  HSET2.LE.AND R170, R170, R247.reuse, PT ;  /* 0x000000f7aaaa7233 */ /* 0x100fe20003803000 */
[----:B------:R-:W-:Y:S01]  /*14ea0*/  SHF.R.U32.HI R7, RZ, 0x18, R7 ;  /* 0x00000018ff077819 */ /* 0x000fe20000011607 */
[--C-:B------:R-:W-:Y:S01]  /*14eb0*/  HSET2.LE.AND R171, R4, R247.reuse, PT ;  /* 0x000000f704ab7233 */ /* 0x100fe20003803000 */
[----:B------:R-:W-:Y:S01]  /*14ec0*/  LOP3.LUT R6, R6, 0xff, RZ, 0xc0, !PT ;  /* 0x000000ff06067812 */ /* 0x000fe200078ec0ff */
[C---:B---3--:R-:W-:Y:S01]  /*14ed0*/  FMUL.FTZ R10, R3.reuse, R158 ;  /* 0x0000009e030a7220 */ /* 0x048fe20000410000 */
[----:B------:R-:W-:Y:S01]  /*14ee0*/  PRMT R168, R168, 0x5410, R5 ;  /* 0x00005410a8a87816 */ /* 0x000fe20000000005 */
[C---:B------:R-:W-:Y:S01]  /*14ef0*/  FMUL.FTZ R11, R3.reuse, R159 ;  /* 0x0000009f030b7220 */ /* 0x040fe20000410000 */
[----:B------:R-:W-:Y:S01]  /*14f00*/  PRMT R6, R6, 0x5410, R7 ;  /* 0x0000541006067816 */ /* 0x000fe20000000007 */
[----:B------:R-:W-:Y:S01]  /*14f10*/  FMUL.FTZ R7, R3, R163 ;  /* 0x000000a303077220 */ /* 0x000fe20000410000 */
[----:B------:R-:W-:Y:S01]  /*14f20*/  F2FP.BF16.PACK_AB R5, R175, R176 ;  /* 0x000000b0af05723e */ /* 0x000fe200000010ff */
[--C-:B------:R-:W-:Y:S01]  /*14f30*/  HSET2.LE.AND R168, R168, R247.reuse, PT ;  /* 0x000000f7a8a87233 */ /* 0x100fe20003803000 */
[----:B------:R-:W-:Y:S01]  /*14f40*/  F2FP.BF16.PACK_AB R4, R172, R173 ;  /* 0x000000adac04723e */ /* 0x000fe200000010ff */
[--C-:B------:R-:W-:Y:S01]  /*14f50*/  HSET2.LE.AND R169, R6, R247.reuse, PT ;  /* 0x000000f706a97233 */ /* 0x100fe20003803000 */
[----:B------:R-:W-:Y:S01]  /*14f60*/  LOP3.LUT R170, R170, R5, RZ, 0xc0, !PT ;  /* 0x00000005aaaa7212 */ /* 0x000fe200078ec0ff */
[----:B------:R-:W-:Y:S01]  /*14f70*/  FMUL.FTZ R6, R3, R162 ;  /* 0x000000a203067220 */ /* 0x000fe20000410000 */
[----:B------:R-:W-:Y:S01]  /*14f80*/  LOP3.LUT R171, R171, R4, RZ, 0xc0, !PT ;  /* 0x00000004abab7212 */ /* 0x000fe200078ec0ff */
[----:B------:R-:W-:Y:S01]  /*14f90*/  IMAD.MOV.U32 R158, RZ, RZ, R28 ;  /* 0x000000ffff9e7224 */ /* 0x000fe200078e001c */
[----:B------:R-:W-:Y:S01]  /*14fa0*/  F2FP.BF16.PACK_AB R5, R177, R178 ;  /* 0x000000b2b105723e */ /* 0x000fe200000010ff */
[----:B------:R-:W-:Y:S01]  /*14fb0*/  IMAD.MOV.U32 R159, RZ, RZ, R29 ;  /* 0x000000ffff9f7224 */ /* 0x000fe200078e001d */
[----:B------:R-:W-:Y:S01]  /*14fc0*/  F2FP.BF16.PACK_AB R4, R174, R179 ;  /* 0x000000b3ae04723e */ /* 0x000fe200000010ff */
[----:B------:R-:W-:Y:S01]  /*14fd0*/  IMAD.MOV.U32 R162, RZ, RZ, R16 ;  /* 0x000000ffffa27224 */ /* 0x000fe200078e0010 */
[----:B------:R-:W-:Y:S01]  /*14fe0*/  LOP3.LUT R168, R168, R5, RZ, 0xc0, !PT ;  /* 0x00000005a8a87212 */ /* 0x000fe200078ec0ff */
[C---:B------:R-:W-:Y:S01]  /*14ff0*/  FMUL.FTZ R5, R164.reuse, R161 ;  /* 0x000000a1a4057220 */ /* 0x040fe20000410000 */
[----:B------:R-:W-:Y:S01]  /*15000*/  LOP3.LUT R169, R169, R4, RZ, 0xc0, !PT ;  /* 0x00000004a9a97212 */ /* 0x000fe200078ec0ff */
[C---:B------:R-:W-:Y:S01]  /*15010*/  FMUL.FTZ R4, R164.reuse, R160 ;  /* 0x000000a0a4047220 */ /* 0x040fe20000410000 */
[----:B------:R-:W-:Y:S01]  /*15020*/  MOV R156, R18 ;  /* 0x00000012009c7202 */ /* 0x000fe20000000f00 */
[----:B------:R-:W-:Y:S02]  /*15030*/  IMAD.MOV.U32 R160, RZ, RZ, R30 ;  /* 0x000000ffffa07224 */ /* 0x000fe400078e001e */
[----:B------:R-:W2:Y:S01]  /*15040*/  LDSM.16.MT88.4 R28, [R221+0x18000] ;  /* 0x01800000dd1c783b */ /* 0x000ea20000004200 */
[C---:B------:R-:W-:Y:S02]  /*15050*/  FMUL.FTZ R16, R164.reuse, R148 ;  /* 0x00000094a4107220 */ /* 0x040fe40000410000 */
[C---:B-1----:R-:W-:Y:S01]  /*15060*/  HMMA.16816.F32.BF16 R4, R168.reuse, R12, R4 ;  /* 0x0000000ca804723c */ /* 0x042fe20000041804 */
[C---:B------:R-:W-:Y:S02]  /*15070*/  FMUL.FTZ R18, R3.reuse, R150 ;  /* 0x0000009603127220 */ /* 0x040fe40000410000 */
[----:B------:R-:W-:Y:S02]  /*15080*/  IMAD.MOV.U32 R163, RZ, RZ, R17 ;  /* 0x000000ffffa37224 */ /* 0x000fe400078e0011 */
[C---:B------:R-:W-:Y:S02]  /*15090*/  FMUL.FTZ R17, R164.reuse, R149 ;  /* 0x00000095a4117220 */ /* 0x040fe40000410000 */
[C---:B------:R-:W-:Y:S01]  /*150a0*/  FMUL.FTZ R12, R164.reuse, R152 ;  /* 0x00000098a40c7220 */ /* 0x040fe20000410000 */
[C---:B------:R-:W-:Y:S01]  /*150b0*/  HMMA.16816.F32.BF16 R8, R168.reuse, R14, R8 ;  /* 0x0000000ea808723c */ /* 0x040fe20000041808 */
[C---:B------:R-:W-:Y:S03]  /*150c0*/  FMUL.FTZ R13, R164.reuse, R153 ;  /* 0x00000099a40d7220 */ /* 0x040fe60000410000 */
[----:B------:R-:W-:Y:S02]  /*150d0*/  IMAD.MOV.U32 R157, RZ, RZ, R19 ;  /* 0x000000ffff9d7224 */ /* 0x000fe400078e0013 */
[C---:B------:R-:W-:Y:S02]  /*150e0*/  FMUL.FTZ R19, R3.reuse, R151 ;  /* 0x0000009703137220 */ /* 0x040fe40000410000 */
[C---:B------:R-:W-:Y:S01]  /*150f0*/  FMUL.FTZ R14, R3.reuse, R154 ;  /* 0x0000009a030e7220 */ /* 0x040fe20000410000 */
[----:B------:R-:W1:Y:S03]  /*15100*/  LDSM.16.MT88.4 R148, [R220+0x18000] ;  /* 0x01800000dc94783b */ /* 0x000e660000004200 */
[C---:B------:R-:W-:Y:S01]  /*15110*/  FMUL.FTZ R15, R3.reuse, R155 ;  /* 0x0000009b030f7220 */ /* 0x040fe20000410000 */
[----:B------:R-:W-:Y:S01]  /*15120*/  MOV R154, R26 ;  /* 0x0000001a009a7202 */ /* 0x000fe20000000f00 */
[C---:B------:R-:W-:Y:S02]  /*15130*/  FMUL.FTZ R26, R3.reuse, R142 ;  /* 0x0000008e031a7220 */ /* 0x040fe40000410000 */
[----:B------:R-:W-:Y:S02]  /*15140*/  IMAD.MOV.U32 R155, RZ, RZ, R27 ;  /* 0x000000ffff9b7224 */ /* 0x000fe400078e001b */
[C---:B------:R-:W-:Y:S01]  /*15150*/  FMUL.FTZ R27, R3.reuse, R143 ;  /* 0x0000008f031b7220 */ /* 0x040fe20000410000 */
[C---:B------:R-:W-:Y:S01]  /*15160*/  HMMA.16816.F32.BF16 R12, R168.reuse, R20, R12 ;  /* 0x00000014a80c723c */ /* 0x040fe2000004180c */
[----:B------:R-:W-:Y:S02]  /*15170*/  IMAD.MOV.U32 R152, RZ, RZ, R32 ;  /* 0x000000ffff987224 */ /* 0x000fe400078e0020 */
[C---:B------:R-:W-:Y:S02]  /*15180*/  FMUL.FTZ R32, R164.reuse, R132 ;  /* 0x00000084a4207220 */ /* 0x040fe40000410000 */
[----:B------:R-:W-:Y:S02]  /*15190*/  IMAD.MOV.U32 R153, RZ, RZ, R33 ;  /* 0x000000ffff997224 */ /* 0x000fe400078e0021 */
[C---:B------:R-:W-:Y:S01]  /*151a0*/  FMUL.FTZ R33, R164.reuse, R133 ;  /* 0x00000085a4217220 */ /* 0x040fe20000410000 */
[C---:B------:R-:W-:Y:S01]  /*151b0*/  HMMA.16816.F32.BF16 R16, R168.reuse, R22, R16 ;  /* 0x00000016a810723c */ /* 0x040fe20000041810 */
[C---:B------:R-:W-:Y:S03]  /*151c0*/  FMUL.FTZ R20, R164.reuse, R144 ;  /* 0x00000090a4147220 */ /* 0x040fe60000410000 */
[C---:B------:R-:W-:Y:S02]  /*151d0*/  FMUL.FTZ R21, R164.reuse, R145 ;  /* 0x00000091a4157220 */ /* 0x040fe40000410000 */
[----:B------:R-:W-:Y:S02]  /*151e0*/  IMAD.MOV.U32 R144, RZ, RZ, R158 ;  /* 0x000000ffff907224 */ /* 0x000fe400078e009e */
[C---:B------:R-:W-:Y:S04]  /*151f0*/  FMUL.FTZ R22, R3.reuse, R146 ;  /* 0x0000009203167220 */ /* 0x040fe80000410000 */
[C---:B------:R-:W-:Y:S02]  /*15200*/  FMUL.FTZ R23, R3.reuse, R147 ;  /* 0x0000009303177220 */ /* 0x040fe40000410000 */
[----:B------:R-:W-:Y:S02]  /*15210*/  IMAD.MOV.U32 R146, RZ, RZ, R24 ;  /* 0x000000ffff927224 */ /* 0x000fe400078e0018 */
[----:B------:R-:W-:Y:S02]  /*15220*/  IMAD.MOV.U32 R147, RZ, RZ, R25 ;  /* 0x000000ffff937224 */ /* 0x000fe400078e0019 */
[C---:B------:R-:W-:Y:S01]  /*15230*/  FMUL.FTZ R24, R164.reuse, R140 ;  /* 0x0000008ca4187220 */ /* 0x040fe20000410000 */
[C---:B--2---:R-:W-:Y:S01]  /*15240*/  HMMA.16816.F32.BF16 R20, R168.reuse, R28, R20 ;  /* 0x0000001ca814723c */ /* 0x044fe20000041814 */
[C---:B------:R-:W-:Y:S02]  /*15250*/  FMUL.FTZ R25, R164.reuse, R141 ;  /* 0x0000008da4197220 */ /* 0x040fe40000410000 */
[----:B------:R-:W2:Y:S01]  /*15260*/  LDSM.16.MT88.4 R140, [R224+0x1a000] ;  /* 0x01a00000e08c783b */ /* 0x000ea20000004200 */
[----:B------:R-:W-:Y:S02]  /*15270*/  IMAD.MOV.U32 R158, RZ, RZ, R34 ;  /* 0x000000ffff9e7224 */ /* 0x000fe400078e0022 */
[C---:B------:R-:W-:Y:S02]  /*15280*/  FMUL.FTZ R34, R3.reuse, R134 ;  /* 0x0000008603227220 */ /* 0x040fe40000410000 */
[C---:B------:R-:W-:Y:S01]  /*15290*/  HMMA.16816.F32.BF16 R24, R168.reuse, R30, R24 ;  /* 0x0000001ea818723c */ /* 0x040fe20000041818 */
[----:B------:R-:W-:Y:S03]  /*152a0*/  IMAD.MOV.U32 R145, RZ, RZ, R159 ;  /* 0x000000ffff917224 */ /* 0x000fe600078e009f */
[----:B------:R-:W-:Y:S02]  /*152b0*/  IMAD.MOV.U32 R159, RZ, RZ, R35 ;  /* 0x000000ffff9f7224 */ /* 0x000fe400078e0023 */
[C---:B------:R-:W-:Y:S02]  /*152c0*/  FMUL.FTZ R35, R3.reuse, R135 ;  /* 0x0000008703237220 */ /* 0x040fe40000410000 */
[----:B------:R-:W3:Y:S01]  /*152d0*/  LDSM.16.MT88.4 R132, [R222+0x1a000] ;  /* 0x01a00000de84783b */ /* 0x000ee20000004200 */
[C---:B------:R-:W-:Y:S03]  /*152e0*/  FMUL.FTZ R28, R164.reuse, R136 ;  /* 0x00000088a41c7220 */ /* 0x040fe60000410000 */
[C---:B------:R-:W-:Y:S02]  /*152f0*/  FMUL.FTZ R29, R164.reuse, R137 ;  /* 0x00000089a41d7220 */ /* 0x040fe40000410000 */
[C---:B------:R-:W-:Y:S02]  /*15300*/  FMUL.FTZ R30, R3.reuse, R138 ;  /* 0x0000008a031e7220 */ /* 0x040fe40000410000 */
[C---:B------:R-:W-:Y:S02]  /*15310*/  FMUL.FTZ R31, R3.reuse, R139 ;  /* 0x0000008b031f7220 */ /* 0x040fe40000410000 */
[----:B------:R-:W4:Y:S01]  /*15320*/  LDSM.16.MT88.4 R136, [R221+0x1a000] ;  /* 0x01a00000dd88783b */ /* 0x000f220000004200 */
[C---:B------:R-:W-:Y:S02]  /*15330*/  FMUL.FTZ R38, R3.reuse, R38 ;  /* 0x0000002603267220 */ /* 0x040fe40000410000 */
[C---:B------:R-:W-:Y:S02]  /*15340*/  FMUL.FTZ R39, R3.reuse, R39 ;  /* 0x0000002703277220 */ /* 0x040fe40000410000 */
[C---:B-1----:R-:W-:Y:S01]  /*15350*/  HMMA.16816.F32.BF16 R28, R168.reuse, R148, R28 ;  /* 0x00000094a81c723c */ /* 0x042fe2000004181c */
[C---:B------:R-:W-:Y:S02]  /*15360*/  FMUL.FTZ R42, R3.reuse, R42 ;  /* 0x0000002a032a7220 */ /* 0x040fe40000410000 */
[C---:B------:R-:W-:Y:S02]  /*15370*/  FMUL.FTZ R43, R3.reuse, R43 ;  /* 0x0000002b032b7220 */ /* 0x040fe40000410000 */
[C---:B------:R-:W-:Y:S02]  /*15380*/  FMUL.FTZ R44, R164.reuse, R44 ;  /* 0x0000002ca42c7220 */ /* 0x040fe40000410000 */
[C---:B------:R-:W-:Y:S01]  /*15390*/  FMUL.FTZ R45, R164.reuse, R45 ;  /* 0x0000002da42d7220 */ /* 0x040fe20000410000 */
[C---:B------:R-:W-:Y:S01]  /*153a0*/  HMMA.16816.F32.BF16 R32, R168.reuse, R150, R32 ;  /* 0x00000096a820723c */ /* 0x040fe20000041820 */
[C---:B------:R-:W-:Y:S03]  /*153b0*/  FMUL.FTZ R46, R3.reuse, R46 ;  /* 0x0000002e032e7220 */ /* 0x040fe60000410000 */
[C---:B------:R-:W-:Y:S02]  /*153c0*/  FMUL.FTZ R47, R3.reuse, R47 ;  /* 0x0000002f032f7220 */ /* 0x040fe40000410000 */
[C---:B------:R-:W-:Y:S02]  /*153d0*/  FMUL.FTZ R48, R164.reuse, R48 ;  /* 0x00000030a4307220 */ /* 0x040fe40000410000 */
[C---:B--2---:R-:W-:Y:S01]  /*153e0*/  HMMA.16816.F32.BF16 R36, R168.reuse, R140, R36 ;  /* 0x0000008ca824723c */ /* 0x044fe20000041824 */
[C---:B------:R-:W-:Y:S03]  /*153f0*/  FMUL.FTZ R49, R164.reuse, R49 ;  /* 0x00000031a4317220 */ /* 0x040fe60000410000 */
[C---:B------:R-:W-:Y:S02]  /*15400*/  FMUL.FTZ R50, R3.reuse, R50 ;  /* 0x0000003203327220 */ /* 0x040fe40000410000 */
[----:B------:R-:W-:Y:S01]  /*15410*/  FMUL.FTZ R51, R3, R51 ;  /* 0x0000003303337220 */ /* 0x000fe20000410000 */
[----:B------:R-:W-:Y:S01]  /*15420*/  LOP3.LUT R140, R155, UR8, R146, 0x96, !PT ;  /* 0x000000089b8c7c12 */ /* 0x000fe2000f8e9692 */
[C---:B------:R-:W-:Y:S01]  /*15430*/  HMMA.16816.F32.BF16 R40, R168.reuse, R142, R40 ;  /* 0x0000008ea828723c */ /* 0x040fe20000041828 */
[C---:B------:R-:W-:Y:S03]  /*15440*/  FMUL.FTZ R52, R164.reuse, R52 ;  /* 0x00000034a4347220 */ /* 0x040fe60000410000 */
[C---:B------:R-:W-:Y:S02]  /*15450*/  FMUL.FTZ R53, R164.reuse, R53 ;  /* 0x00000035a4357220 */ /* 0x040fe40000410000 */
[C---:B------:R-:W-:Y:S02]  /*15460*/  FMUL.FTZ R54, R3.reuse, R54 ;  /* 0x0000003603367220 */ /* 0x040fe40000410000 */
[C---:B---3--:R-:W-:Y:S01]  /*15470*/  HMMA.16816.F32.BF16 R44, R168.reuse, R132, R44 ;  /* 0x00000084a82c723c */ /* 0x048fe2000004182c */
[C---:B------:R-:W-:Y:S03]  /*15480*/  FMUL.FTZ R55, R3.reuse, R55 ;  /* 0x0000003703377220 */ /* 0x040fe60000410000 */
[C---:B------:R-:W-:Y:S02]  /*15490*/  FMUL.FTZ R56, R164.reuse, R56 ;  /* 0x00000038a4387220 */ /* 0x040fe40000410000 */
[C---:B------:R-:W-:Y:S02]  /*154a0*/  FMUL.FTZ R57, R164.reuse, R57 ;  /* 0x00000039a4397220 */ /* 0x040fe40000410000 */
[C---:B------:R-:W-:Y:S01]  /*154b0*/  HMMA.16816.F32.BF16 R48, R168.reuse, R134, R48 ;  /* 0x00000086a830723c */ /* 0x040fe20000041830 */
[----:B------:R-:W1:Y:S03]  /*154c0*/  LDSM.16.MT88.4 R132, [R220+0x1a000] ;  /* 0x01a00000dc84783b */ /* 0x000e660000004200 */
[C---:B------:R-:W-:Y:S02]  /*154d0*/  FMUL.FTZ R58, R3.reuse, R58 ;  /* 0x0000003a033a7220 */ /* 0x040fe40000410000 */
[C---:B------:R-:W-:Y:S02]  /*154e0*/  FMUL.FTZ R59, R3.reuse, R59 ;  /* 0x0000003b033b7220 */ /* 0x040fe40000410000 */
[C---:B----4-:R-:W-:Y:S01]  /*154f0*/  HMMA.16816.F32.BF16 R52, R168.reuse, R136, R52 ;  /* 0x00000088a834723c */ /* 0x050fe20000041834 */
        /* <DEDUP_REMOVED lines=80> */
[----:B------:R-:W-:Y:S02]  /*15a00*/  IMAD.MOV.U32 R154, RZ, RZ, R152 ;  /* 0x000000ffff9a7224 */ /* 0x000fe400078e0098 */
[----:B------:R-:W-:Y:S02]  /*15a10*/  IMAD.MOV.U32 R155, RZ, RZ, R153 ;  /* 0x000000ffff9b7224 */ /* 0x000fe400078e0099 */
[----:B------:R-:W-:Y:S04]  /*15a20*/  IMAD.WIDE.U32 R152, R140, -0x2daee0ad, RZ ;  /* 0xd2511f538c987825 */ /* 0x000fe800078e00ff */
[C---:B------:R-:W-:Y:S01]  /*15a30*/  FMUL.FTZ R120, R164.reuse, R120 ;  /* 0x00000078a4787220 */ /* 0x040fe20000410000 */
[----:B------:R-:W-:Y:S01]  /*15a40*/  LOP3.LUT R148, R153, UR18, R144, 0x96, !PT ;  /* 0x0000001299947c12 */ /* 0x000fe2000f8e9690 */
[----:B------:R-:W-:Y:S02]  /*15a50*/  FMUL.FTZ R121, R164, R121 ;  /* 0x00000079a4797220 */ /* 0x000fe40000410000 */
[C---:B------:R-:W-:Y:S01]  /*15a60*/  FMUL.FTZ R122, R3.reuse, R122 ;  /* 0x0000007a037a7220 */ /* 0x040fe20000410000 */
[----:B------:R-:W-:Y:S01]  /*15a70*/  LOP3.LUT R150, R148, 0xff, RZ, 0xc0, !PT ;  /* 0x000000ff94967812 */ /* 0x000fe200078ec0ff */
[C---:B------:R-:W-:Y:S02]  /*15a80*/  FMUL.FTZ R123, R3.reuse, R123 ;  /* 0x0000007b037b7220 */ /* 0x040fe40000410000 */
[----:B------:R-:W-:Y:S02]  /*15a90*/  IMAD.MOV.U32 R161, RZ, RZ, R160 ;  /* 0x000000ffffa17224 */ /* 0x000fe400078e00a0 */
[----:B------:R-:W-:Y:S02]  /*15aa0*/  IMAD.MOV.U32 R160, RZ, RZ, R190 ;  /* 0x000000ffffa07224 */ /* 0x000fe400078e00be */
        /* <DEDUP_REMOVED lines=8> */
[----:B------:R-:W-:Y:S02]  /*15b30*/  FMUL.FTZ R129, R164, R129 ;  /* 0x00000081a4817220 */ /* 0x000fe40000410000 */
[----:B------:R-:W-:Y:S02]  /*15b40*/  FMUL.FTZ R130, R3, R130 ;  /* 0x0000008203827220 */ /* 0x000fe40000410000 */
[C---:B--2---:R-:W-:Y:S01]  /*15b50*/  HMMA.16816.F32.BF16 R116, R168.reuse, R136, R116 ;  /* 0x00000088a874723c */ /* 0x044fe20000041874 */
[--C-:B------:R-:W-:Y:S03]  /*15b60*/  FFMA.FTZ R190, R191, c[0x0][0x23c], -R184.reuse ;  /* 0x00008f00bfbe7a23 */ /* 0x100fe600000108b8 */
[----:B------:R-:W-:Y:S02]  /*15b70*/  FMUL.FTZ R131, R3, R131 ;  /* 0x0000008303837220 */ /* 0x000fe40000410000 */
[----:B------:R-:W-:Y:S01]  /*15b80*/  FFMA.FTZ R191, R194, c[0x0][0x23c], -R181 ;  /* 0x00008f00c2bf7a23 */ /* 0x000fe200000108b5 */
[C---:B------:R-:W-:Y:S01]  /*15b90*/  LOP3.LUT R137, R152.reuse, 0xffff, RZ, 0xc0, !PT ;  /* 0x0000ffff98897812 */ /* 0x040fe200078ec0ff */
[C---:B------:R-:W-:Y:S01]  /*15ba0*/  HMMA.16816.F32.BF16 R120, R168.reuse, R138, R120 ;  /* 0x0000008aa878723c */ /* 0x040fe20000041878 */
[----:B------:R-:W-:Y:S01]  /*15bb0*/  LOP3.LUT R136, R152, 0xff, RZ, 0xc0, !PT ;  /* 0x000000ff98887812 */ /* 0x000fe200078ec0ff */
[----:B------:R-:W2:Y:S02]  /*15bc0*/  MUFU.EX2 R190, R190 ;  /* 0x000000be00be7308 */ /* 0x000ea40000000800 */
[----:B------:R-:W-:Y:S01]  /*15bd0*/  SHF.R.U32.HI R141, RZ, 0x8, R137 ;  /* 0x00000008ff8d7819 */ /* 0x000fe20000011689 */
[----:B------:R-:W-:Y:S01]  /*15be0*/  FFMA.FTZ R194, R195, c[0x0][0x23c], -R184 ;  /* 0x00008f00c3c27a23 */ /* 0x000fe200000108b8 */
[----:B------:R-:W-:Y:S01]  /*15bf0*/  SHF.R.U32.HI R137, RZ, 0x10, R152 ;  /* 0x00000010ff897819 */ /* 0x000fe20000011698 */
[----:B------:R-:W-:Y:S01]  /*15c00*/  FFMA.FTZ R195, R196, c[0x0][0x23c], -R181 ;  /* 0x00008f00c4c37a23 */ /* 0x000fe200000108b5 */
[----:B------:R-:W-:Y:S01]  /*15c10*/  PRMT R136, R136, 0x5410, R141 ;  /* 0x0000541088887816 */ /* 0x000fe2000000008d */
[----:B------:R-:W-:Y:S01]  /*15c20*/  FFMA.FTZ R196, R161, c[0x0][0x23c], -R181 ;  /* 0x00008f00a1c47a23 */ /* 0x000fe200000108b5 */
[----:B------:R-:W3:Y:S02]  /*15c30*/  LDSM.16.MT88.4 R140, [R224+0x18800] ;  /* 0x01880000e08c783b */ /* 0x000ee40000004200 */
[----:B------:R-:W4:Y:S01]  /*15c40*/  MUFU.EX2 R191, R191 ;  /* 0x000000bf00bf7308 */ /* 0x000f220000000800 */
[----:B------:R-:W-:Y:S01]  /*15c50*/  SHF.R.U32.HI R138, RZ, 0x10, R148 ;  /* 0x00000010ff8a7819 */ /* 0x000fe20000011694 */
[----:B------:R-:W-:Y:S01]  /*15c60*/  FFMA.FTZ R178, R164, R167, R178 ;  /* 0x000000a7a4b27223 */ /* 0x000fe200000100b2 */
[----:B------:R-:W-:Y:S01]  /*15c70*/  LOP3.LUT R139, R137, 0xff, RZ, 0xc0, !PT ;  /* 0x000000ff898b7812 */ /* 0x000fe200078ec0ff */
[----:B------:R-:W-:Y:S01]  /*15c80*/  FFMA.FTZ R179, R3, R166, R179 ;  /* 0x000000a603b37223 */ /* 0x000fe200000100b3 */
[----:B------:R-:W-:Y:S01]  /*15c90*/  LOP3.LUT R145, R138, 0xff, RZ, 0xc0, !PT ;  /* 0x000000ff8a917812 */ /* 0x000fe200078ec0ff */
[--C-:B------:R-:W-:Y:S01]  /*15ca0*/  HSET2.LE.AND R138, R136, R247.reuse, PT ;  /* 0x000000f7888a7233 */ /* 0x100fe20003803000 */
[----:B------:R-:W-:Y:S01]  /*15cb0*/  LOP3.LUT R137, R148, 0xffff, RZ, 0xc0, !PT ;  /* 0x0000ffff94897812 */ /* 0x000fe200078ec0ff */
[----:B------:R-:W-:Y:S01]  /*15cc0*/  FADD.FTZ R177, R177, R178 ;  /* 0x000000b2b1b17221 */ /* 0x000fe20000010000 */
[----:B------:R-:W-:Y:S01]  /*15cd0*/  SHF.R.U32.HI R148, RZ, 0x18, R148 ;  /* 0x00000018ff947819 */ /* 0x000fe20000011694 */
[----:B------:R-:W5:Y:S01]  /*15ce0*/  MUFU.EX2 R194, R194 ;  /* 0x000000c200c27308 */ /* 0x000f620000000800 */
[----:B------:R-:W-:Y:S01]  /*15cf0*/  SHF.R.U32.HI R152, RZ, 0x18, R152 ;  /* 0x00000018ff987819 */ /* 0x000fe20000011698 */
[----:B------:R-:W-:Y:S01]  /*15d00*/  FADD.FTZ R174, R174, R179 ;  /* 0x000000b3aeae7221 */ /* 0x000fe20000010000 */
[C---:B-1----:R-:W-:Y:S01]  /*15d10*/  HMMA.16816.F32.BF16 R124, R168.reuse, R132, R124 ;  /* 0x00000084a87c723c */ /* 0x042fe2000004187c */
[----:B------:R-:W-:Y:S01]  /*15d20*/  PRMT R148, R145, 0x5410, R148 ;  /* 0x0000541091947816 */ /* 0x000fe20000000094 */
[----:B------:R-:W-:Y:S01]  /*15d30*/  FADD.FTZ R176, R176, R177 ;  /* 0x000000b1b0b07221 */ /* 0x000fe20000010000 */
[----:B------:R-:W1:Y:S01]  /*15d40*/  LDSM.16.MT88.4 R144, [R222+0x18800] ;  /* 0x01880000de90783b */ /* 0x000e620000004200 */
[----:B------:R-:W-:Y:S01]  /*15d50*/  SHF.R.U32.HI R137, RZ, 0x8, R137 ;  /* 0x00000008ff897819 */ /* 0x000fe20000011689 */
[----:B------:R-:W-:Y:S01]  /*15d60*/  FADD.FTZ R173, R173, R174 ;  /* 0x000000aeadad7221 */ /* 0x000fe20000010000 */
[----:B------:R-:W-:Y:S01]  /*15d70*/  PRMT R152, R139, 0x5410, R152 ;  /* 0x000054108b987816 */ /* 0x000fe20000000098 */
[----:B------:R-:W-:Y:S01]  /*15d80*/  MUFU.EX2 R195, R195 ;  /* 0x000000c300c37308 */ /* 0x000fe20000000800 */
[----:B------:R-:W-:Y:S01]  /*15d90*/  HMMA.16816.F32.BF16 R128, R168, R134, R128 ;  /* 0x00000086a880723c */ /* 0x000fe20000041880 */
[----:B------:R-:W-:Y:S02]  /*15da0*/  PRMT R150, R150, 0x5410, R137 ;  /* 0x0000541096967816 */ /* 0x000fe40000000089 */
[----:B------:R-:W-:Y:S01]  /*15db0*/  LDSM.16.MT88.4 R168, [R220+0x19800] ;  /* 0x01980000dca8783b */ /* 0x000fe20000004200 */
[----:B--2---:R-:W-:Y:S01]  /*15dc0*/  F2FP.BF16.PACK_AB R133, R190, R189 ;  /* 0x000000bdbe85723e */ /* 0x004fe200000010ff */
[--C-:B------:R-:W-:Y:S01]  /*15dd0*/  HSET2.LE.AND R139, R152, R247.reuse, PT ;  /* 0x000000f7988b7233 */ /* 0x100fe20003803000 */
[----:B------:R-:W-:Y:S01]  /*15de0*/  FADD.FTZ R175, R175, R176 ;  /* 0x000000b0afaf7221 */ /* 0x000fe20000010000 */
[--C-:B------:R-:W-:Y:S01]  /*15df0*/  HSET2.LE.AND R136, R150, R247.reuse, PT ;  /* 0x000000f796887233 */ /* 0x100fe20003803000 */
[----:B----4-:R-:W-:Y:S01]  /*15e00*/  F2FP.BF16.PACK_AB R150, R192, R191 ;  /* 0x000000bfc096723e */ /* 0x010fe200000010ff */
[----:B------:R-:W2:Y:S03]  /*15e10*/  MUFU.EX2 R196, R196 ;  /* 0x000000c400c47308 */ /* 0x000ea60000000800 */
[--C-:B------:R-:W-:Y:S01]  /*15e20*/  HSET2.LE.AND R137, R148, R247.reuse, PT ;  /* 0x000000f794897233 */ /* 0x100fe20003803000 */
[----:B-----5:R-:W-:Y:S01]  /*15e30*/  F2FP.BF16.PACK_AB R149, R193, R194 ;  /* 0x000000c2c195723e */ /* 0x020fe200000010ff */
[----:B------:R-:W-:Y:S01]  /*15e40*/  FADD.FTZ R172, R172, R173 ;  /* 0x000000adacac7221 */ /* 0x000fe20000010000 */
[----:B------:R-:W-:Y:S01]  /*15e50*/  LOP3.LUT R138, R138, R133, RZ, 0xc0, !PT ;  /* 0x000000858a8a7212 */ /* 0x000fe200078ec0ff */
[----:B------:R-:W-:Y:S01]  /*15e60*/  FADD.FTZ R194, R194, R175 ;  /* 0x000000afc2c27221 */ /* 0x000fe20000010000 */
[----:B------:R-:W4:Y:S01]  /*15e70*/  LDSM.16.MT88.4 R132, [R221+0x18800] ;  /* 0x01880000dd84783b */ /* 0x000f220000004200 */
[----:B------:R-:W-:Y:S02]  /*15e80*/  LOP3.LUT R139, R139, R150, RZ, 0xc0, !PT ;  /* 0x000000968b8b7212 */ /* 0x000fe400078ec0ff */
[----:B------:R-:W-:Y:S01]  /*15e90*/  LOP3.LUT R136, R136, R149, RZ, 0xc0, !PT ;  /* 0x0000009588887212 */ /* 0x000fe200078ec0ff */
[----:B------:R-:W-:Y:S04]  /*15ea0*/  FADD.FTZ R194, R193, R194 ;  /* 0x000000c2c1c27221 */ /* 0x000fe80000010000 */
[----:B------:R-:W-:Y:S01]  /*15eb0*/  FADD.FTZ R189, R189, R194 ;  /* 0x000000c2bdbd7221 */ /* 0x000fe20000010000 */
[C---:B--2---:R-:W-:Y:S01]  /*15ec0*/  F2FP.BF16.PACK_AB R148, R196.reuse, R195 ;  /* 0x000000c3c494723e */ /* 0x044fe200000010ff */
[----:B------:R-:W-:Y:S03]  /*15ed0*/  FADD.FTZ R195, R195, R172 ;  /* 0x000000acc3c37221 */ /* 0x000fe60000010000 */
[----:B------:R-:W-:Y:S01]  /*15ee0*/  LOP3.LUT R137, R137, R148, RZ, 0xc0, !PT ;  /* 0x0000009489897212 */ /* 0x000fe200078ec0ff */
[----:B------:R-:W-:Y:S01]  /*15ef0*/  FADD.FTZ R196, R196, R195 ;  /* 0x000000c3c4c47221 */ /* 0x000fe20000010000 */
[----:B------:R-:W2:Y:S03]  /*15f00*/  LDSM.16.MT88.4 R148, [R220+0x18800] ;  /* 0x01880000dc94783b */ /* 0x000ea60000004200 */
[----:B------:R-:W-:Y:S02]  /*15f10*/  FADD.FTZ R191, R191, R196 ;  /* 0x000000c4bfbf7221 */ /* 0x000fe40000010000 */
[C---:B---3--:R-:W-:Y:S02]  /*15f20*/  HMMA.16816.F32.BF16 R4, R136.reuse, R140, R4 ;  /* 0x0000008c8804723c */ /* 0x048fe40000041804 */
[----:B------:R-:W-:Y:S06]  /*15f30*/  FADD.FTZ R192, R192, R191 ;  /* 0x000000bfc0c07221 */ /* 0x000fec0000010000 */
        /* <DEDUP_REMOVED lines=26> */
[C---:B-1----:R-:W-:Y:S07]  /*160e0*/  HMMA.16816.F32.BF16 R76, R136.reuse, R144, R76 ;  /* 0x00000090884c723c */ /* 0x042fee000004184c */
[----:B------:R-:W-:Y:S01]  /*160f0*/  IMAD.U32 R144, RZ, RZ, UR4 ;  /* 0x00000004ff907e24 */ /* 0x000fe2000f8e00ff */
[C---:B------:R-:W-:Y:S04]  /*16100*/  HMMA.16816.F32.BF16 R80, R136.reuse, R146, R80 ;  /* 0x000000928850723c */ /* 0x040fe80000041850 */
[----:B------:R-:W-:Y:S04]  /*16110*/  LOP3.LUT R144, R155, UR39, R144, 0x96, !PT ;  /* 0x000000279b907c12 */ /* 0x000fe8000f8e9690 */
[C---:B----4-:R-:W-:Y:S01]  /*16120*/  HMMA.16816.F32.BF16 R84, R136.reuse, R132, R84 ;  /* 0x000000848854723c */ /* 0x050fe20000041854 */
[----:B------:R-:W-:Y:S05]  /*16130*/  IMAD.WIDE.U32 R144, R144, -0x326172a9, RZ ;  /* 0xcd9e8d5790907825 */ /* 0x000fea00078e00ff */
[----:B------:R-:W-:Y:S02]  /*16140*/  LOP3.LUT R152, R163, UR14, R144, 0x96, !PT ;  /* 0x0000000ea3987c12 */ /* 0x000fe4000f8e9690 */
[C---:B------:R-:W-:Y:S01]  /*16150*/  HMMA.16816.F32.BF16 R88, R136.reuse, R134, R88 ;  /* 0x000000868858723c */ /* 0x040fe20000041858 */
[----:B------:R-:W1:Y:S03]  /*16160*/  LDSM.16.MT88.4 R132, [R222+0x1e800] ;  /* 0x01e80000de84783b */ /* 0x000e660000004200 */
[----:B------:R-:W-:Y:S04]  /*16170*/  IMAD.WIDE.U32 R152, R152, -0x2daee0ad, RZ ;  /* 0xd2511f5398987825 */ /* 0x000fe800078e00ff */
[C---:B--2---:R-:W-:Y:S08]  /*16180*/  HMMA.16816.F32.BF16 R92, R136.reuse, R148, R92 ;  /* 0x00000094885c723c */ /* 0x044ff0000004185c */
[C---:B------:R-:W-:Y:S07]  /*16190*/  HMMA.16816.F32.BF16 R96, R136.reuse, R150, R96 ;  /* 0x000000968860723c */ /* 0x040fee0000041860 */
[----:B------:R-:W-:Y:S01]  /*161a0*/  LOP3.LUT R150, R145, UR16, R158, 0x96, !PT ;  /* 0x0000001091967c12 */ /* 0x000fe2000f8e969e */
[C---:B---3--:R-:W-:Y:S01]  /*161b0*/  HMMA.16816.F32.BF16 R100, R136.reuse, R140, R100 ;  /* 0x0000008c8864723c */ /* 0x048fe20000041864 */
[----:B------:R-:W2:Y:S03]  /*161c0*/  LDSM.16.MT88.4 R144, [R221+0x1e800] ;  /* 0x01e80000dd90783b */ /* 0x000ea60000004200 */
[----:B------:R-:W-:Y:S04]  /*161d0*/  IMAD.WIDE.U32 R150, R150, -0x2daee0ad, RZ ;  /* 0xd2511f5396967825 */ /* 0x000fe800078e00ff */
[C---:B------:R-:W-:Y:S01]  /*161e0*/  HMMA.16816.F32.BF16 R104, R136.reuse, R142, R104 ;  /* 0x0000008e8868723c */ /* 0x040fe20000041868 */
[----:B------:R-:W-:Y:S03]  /*161f0*/  LOP3.LUT R140, R151, UR13, R156, 0x96, !PT ;  /* 0x0000000d978c7c12 */ /* 0x000fe6000f8e969c */
[----:B------:R-:W-:Y:S02]  /*16200*/  LOP3.LUT R150, R153, UR11, R150, 0x96, !PT ;  /* 0x0000000b99967c12 */ /* 0x000fe4000f8e9696 */
[----:B------:R-:W-:Y:S02]  /*16210*/  IMAD.WIDE.U32 R148, R140, -0x326172a9, RZ ;  /* 0xcd9e8d578c947825 */ /* 0x000fe400078e00ff */
[C---:B-1----:R-:W-:Y:S04]  /*16220*/  HMMA.16816.F32.BF16 R108, R136.reuse, R132, R108 ;  /* 0x00000084886c723c */ /* 0x042fe8000004186c */
[----:B------:R-:W-:Y:S01]  /*16230*/  IMAD.WIDE.U32 R150, R150, -0x326172a9, RZ ;  /* 0xcd9e8d5796967825 */ /* 0x000fe200078e00ff */
[----:B------:R-:W-:Y:S03]  /*16240*/  LOP3.LUT R140, R149, UR12, R162, 0x96, !PT ;  /* 0x0000000c958c7c12 */ /* 0x000fe6000f8e96a2 */
[C---:B------:R-:W-:Y:S01]  /*16250*/  HMMA.16816.F32.BF16 R112, R136.reuse, R134, R112 ;  /* 0x000000868870723c */ /* 0x040fe20000041870 */
[----:B------:R-:W-:Y:S03]  /*16260*/  LOP3.LUT R148, R151, UR10, R148, 0x96, !PT ;  /* 0x0000000a97947c12 */ /* 0x000fe6000f8e9694 */
[----:B------:R-:W-:Y:S04]  /*16270*/  IMAD.WIDE.U32 R140, R140, -0x2daee0ad, RZ ;  /* 0xd2511f538c8c7825 */ /* 0x000fe800078e00ff */
[----:B------:R-:W-:Y:S01]  /*16280*/  IMAD.WIDE.U32 R148, R148, -0x2daee0ad, RZ ;  /* 0xd2511f5394947825 */ /* 0x000fe200078e00ff */
[----:B------:R-:W-:Y:S04]  /*16290*/  LOP3.LUT R152, R141, UR9, R152, 0x96, !PT ;  /* 0x000000098d987c12 */ /* 0x000fe8000f8e9698 */
[----:B------:R-:W-:Y:S01]  /*162a0*/  LOP3.LUT R132, R149, UR7, R140, 0x96, !PT ;  /* 0x0000000795847c12 */ /* 0x000fe2000f8e968c */
[----:B------:R-:W-:Y:S01]  /*162b0*/  IMAD.WIDE.U32 R152, R152, -0x326172a9, RZ ;  /* 0xcd9e8d5798987825 */ /* 0x000fe200078e00ff */
[C---:B--2---:R-:W-:Y:S03]  /*162c0*/  HMMA.16816.F32.BF16 R116, R136.reuse, R144, R116 ;  /* 0x000000908874723c */ /* 0x044fe60000041874 */
[----:B------:R-:W-:Y:S01]  /*162d0*/  IMAD.WIDE.U32 R132, R132, -0x326172a9, RZ ;  /* 0xcd9e8d5784847825 */ /* 0x000fe200078e00ff */
[----:B------:R-:W-:Y:S03]  /*162e0*/  LOP3.LUT R150, R153, UR8, R150, 0x96, !PT ;  /* 0x0000000899967c12 */ /* 0x000fe6000f8e9696 */
[----:B------:R-:W-:Y:S01]  /*162f0*/  FFMA.FTZ R149, R197, c[0x0][0x23c], -R184 ;  /* 0x00008f00c5957a23 */ /* 0x000fe200000108b8 */
[C---:B------:R-:W-:Y:S01]  /*16300*/  LOP3.LUT R143, R132.reuse, 0xffff, RZ, 0xc0, !PT ;  /* 0x0000ffff848f7812 */ /* 0x040fe200078ec0ff */
[C---:B------:R-:W-:Y:S03]  /*16310*/  HMMA.16816.F32.BF16 R120, R136.reuse, R146, R120 ;  /* 0x000000928878723c */ /* 0x040fe60000041878 */
[----:B------:R-:W-:Y:S01]  /*16320*/  SHF.R.U32.HI R141, RZ, 0x10, R132 ;  /* 0x00000010ff8d7819 */ /* 0x000fe20000011684 */
[----:B------:R-:W1:Y:S01]  /*16330*/  MUFU.EX2 R155, R149 ;  /* 0x00000095009b7308 */ /* 0x000e620000000800 */
[----:B------:R-:W-:Y:S01]  /*16340*/  LOP3.LUT R142, R132, 0xff, RZ, 0xc0, !PT ;  /* 0x000000ff848e7812 */ /* 0x000fe200078ec0ff */
[----:B------:R-:W-:Y:S01]  /*16350*/  FFMA.FTZ R144, R201, c[0x0][0x23c], -R184 ;  /* 0x00008f00c9907a23 */ /* 0x000fe200000108b8 */
[----:B------:R-:W-:Y:S01]  /*16360*/  LOP3.LUT R140, R133, UR17, R152, 0x96, !PT ;  /* 0x00000011858c7c12 */ /* 0x000fe2000f8e9698 */
[----:B------:R-:W-:Y:S01]  /*16370*/  FFMA.FTZ R201, R203, c[0x0][0x23c], -R184 ;  /* 0x00008f00cbc97a23 */ /* 0x000fe200000108b8 */
[----:B------:R-:W-:Y:S03]  /*16380*/  SHF.R.U32.HI R152, RZ, 0x18, R132 ;  /* 0x00000018ff987819 */ /* 0x000fe60000011684 */
[--C-:B------:R-:W-:Y:S01]  /*16390*/  FFMA.FTZ R203, R160, c[0x0][0x23c], -R181.reuse ;  /* 0x00008f00a0cb7a23 */ /* 0x100fe200000108b5 */
[----:B------:R-:W2:Y:S01]  /*163a0*/  LDSM.16.MT88.4 R132, [R220+0x1e800] ;  /* 0x01e80000dc84783b */ /* 0x000ea20000004200 */
[----:B------:R3:W4:Y:S01]  /*163b0*/  MUFU.EX2 R157, R144 ;  /* 0x00000090009d7308 */ /* 0x0007220000000800 */
[----:B------:R-:W-:Y:S01]  /*163c0*/  LOP3.LUT R145, R141, 0xff, RZ, 0xc0, !PT ;  /* 0x000000ff8d917812 */ /* 0x000fe200078ec0ff */
[----:B------:R-:W-:Y:S01]  /*163d0*/  IMAD.WIDE.U32 R150, R150, -0x2daee0ad, RZ ;  /* 0xd2511f5396967825 */ /* 0x000fe200078e00ff */
[----:B------:R-:W-:Y:S02]  /*163e0*/  SHF.R.U32.HI R154, RZ, 0x18, R140 ;  /* 0x00000018ff9a7819 */ /* 0x000fe4000001168c */
[----:B------:R-:W-:Y:S01]  /*163f0*/  PRMT R152, R145, 0x5410, R152 ;  /* 0x0000541091987816 */ /* 0x000fe20000000098 */
[----:B------:R-:W-:Y:S01]  /*16400*/  FFMA.FTZ R197, R199, c[0x0][0x23c], -R184 ;  /* 0x00008f00c7c57a23 */ /* 0x000fe200000108b8 */
[----:B------:R-:W-:Y:S01]  /*16410*/  LOP3.LUT R148, R151, UR18, R148, 0x96, !PT ;  /* 0x0000001297947c12 */ /* 0x000fe2000f8e9694 */
[--C-:B------:R-:W-:Y:S01]  /*16420*/  FFMA.FTZ R199, R200, c[0x0][0x23c], -R181.reuse ;  /* 0x00008f00c8c77a23 */ /* 0x100fe200000108b5 */
[----:B------:R-:W-:Y:S01]  /*16430*/  LOP3.LUT R160, R150, 0xff, RZ, 0xc0, !PT ;  /* 0x000000ff96a07812 */ /* 0x000fe200078ec0ff */
[----:B------:R-:W-:Y:S01]  /*16440*/  MUFU.EX2 R201, R201 ;  /* 0x000000c900c97308 */ /* 0x000fe20000000800 */
[C---:B------:R-:W-:Y:S01]  /*16450*/  LOP3.LUT R141, R140.reuse, 0xffff, RZ, 0xc0, !PT ;  /* 0x0000ffff8c8d7812 */ /* 0x040fe200078ec0ff */
[--C-:B------:R-:W-:Y:S01]  /*16460*/  FFMA.FTZ R200, R185, c[0x0][0x23c], -R184.reuse ;  /* 0x00008f00b9c87a23 */ /* 0x100fe200000108b8 */
[----:B------:R-:W-:Y:S01]  /*16470*/  LOP3.LUT R156, R140, 0xff, RZ, 0xc0, !PT ;  /* 0x000000ff8c9c7812 */ /* 0x000fe200078ec0ff */
[----:B------:R-:W-:Y:S01]  /*16480*/  FFMA.FTZ R185, R186, c[0x0][0x23c], -R181 ;  /* 0x00008f00bab97a23 */ /* 0x000fe200000108b5 */
[----:B------:R-:W-:Y:S01]  /*16490*/  SHF.R.U32.HI R141, RZ, 0x8, R141 ;  /* 0x00000008ff8d7819 */ /* 0x000fe2000001168d */
[----:B------:R-:W-:Y:S01]  /*164a0*/  FFMA.FTZ R186, R188, c[0x0][0x23c], -R181 ;  /* 0x00008f00bcba7a23 */ /* 0x000fe200000108b5 */
[----:B------:R-:W-:Y:S01]  /*164b0*/  SHF.R.U32.HI R143, RZ, 0x8, R143 ;  /* 0x00000008ff8f7819 */ /* 0x000fe2000001168f */
[----:B------:R-:W-:Y:S01]  /*164c0*/  FFMA.FTZ R184, R182, c[0x0][0x23c], -R184 ;  /* 0x00008f00b6b87a23 */ /* 0x000fe200000108b8 */
[----:B------:R-:W-:Y:S01]  /*164d0*/  PRMT R156, R156, 0x5410, R141 ;  /* 0x000054109c9c7816 */ /* 0x000fe2000000008d */
[----:B------:R-:W5:Y:S01]  /*164e0*/  MUFU.EX2 R203, R203 ;  /* 0x000000cb00cb7308 */ /* 0x000f620000000800 */
[----:B-1----:R-:W-:Y:S01]  /*164f0*/  IMAD.MOV.U32 R182, RZ, RZ, R155 ;  /* 0x000000ffffb67224 */ /* 0x002fe200078e009b */
[----:B------:R-:W-:Y:S01]  /*16500*/  PRMT R142, R142, 0x5410, R143 ;  /* 0x000054108e8e7816 */ /* 0x000fe2000000008f */
[--C-:B------:R-:W-:Y:S01]  /*16510*/  HSET2.LE.AND R143, R152, R247.reuse, PT ;  /* 0x000000f7988f7233 */ /* 0x100fe20003803000 */
[----:B---3--:R-:W1:Y:S01]  /*16520*/  LDSM.16.MT88.4 R144, [R224+0x19000] ;  /* 0x01900000e090783b */ /* 0x008e620000004200 */
[----:B----4-:R-:W-:Y:S01]  /*16530*/  IMAD.MOV.U32 R188, RZ, RZ, R157 ;  /* 0x000000ffffbc7224 */ /* 0x010fe200078e009d */
[----:B------:R-:W-:Y:S01]  /*16540*/  SHF.R.U32.HI R152, RZ, 0x18, R150 ;  /* 0x00000018ff987819 */ /* 0x000fe20000011696 */
[--C-:B------:R-:W-:Y:S01]  /*16550*/  HSET2.LE.AND R142, R142, R247.reuse, PT ;  /* 0x000000f78e8e7233 */ /* 0x100fe20003803000 */
[----:B------:R-:W-:Y:S02]  /*16560*/  FFMA.FTZ R181, R165, c[0x0][0x23c], -R181 ;  /* 0x00008f00a5b57a23 */ /* 0x000fe400000108b5 */
[----:B------:R-:W3:Y:S01]  /*16570*/  MUFU.EX2 R197, R197 ;  /* 0x000000c500c57308 */ /* 0x000ee20000000800 */
[C---:B--2---:R-:W-:Y:S09]  /*16580*/  HMMA.16816.F32.BF16 R124, R136.reuse, R132, R124 ;  /* 0x00000084887c723c */ /* 0x044ff2000004187c */
[----:B------:R-:W2:Y:S03]  /*16590*/  MUFU.EX2 R199, R199 ;  /* 0x000000c700c77308 */ /* 0x000ea60000000800 */
[----:B------:R-:W-:Y:S01]  /*165a0*/  SHF.R.U32.HI R132, RZ, 0x10, R140 ;  /* 0x00000010ff847819 */ /* 0x000fe2000001168c */
[----:B------:R-:W-:Y:S01]  /*165b0*/  HMMA.16816.F32.BF16 R128, R136, R134, R128 ;  /* 0x000000868880723c */ /* 0x000fe20000041880 */
[--C-:B------:R-:W-:Y:S02]  /*165c0*/  HSET2.LE.AND R140, R156, R247.reuse, PT ;  /* 0x000000f79c8c7233 */ /* 0x100fe40003803000 */
[----:B------:R-:W-:Y:S03]  /*165d0*/  LOP3.LUT R133, R132, 0xff, RZ, 0xc0, !PT ;  /* 0x000000ff84857812 */ /* 0x000fe600078ec0ff */
[----:B------:R-:W-:Y:S01]  /*165e0*/  MUFU.EX2 R185, R185 ;  /* 0x000000b900b97308 */ /* 0x000fe20000000800 */
[----:B-----5:R-:W-:Y:S02]  /*165f0*/  F2FP.BF16.PACK_AB R138, R202, R203 ;  /* 0x000000cbca8a723e */ /* 0x020fe400000010ff */
[----:B------:R-:W-:Y:S03]  /*16600*/  PRMT R154, R133, 0x5410, R154 ;  /* 0x00005410859a7816 */ /* 0x000fe6000000009a */
[----:B------:R-:W-:Y:S02]  /*16610*/  F2FP.BF16.PACK_AB R133, R201, R157 ;  /* 0x0000009dc985723e */ /* 0x000fe400000010ff */
[--C-:B------:R-:W-:Y:S01]  /*16620*/  HSET2.LE.AND R141, R154, R247.reuse, PT ;  /* 0x000000f79a8d7233 */ /* 0x100fe20003803000 */
[----:B---3--:R-:W-:Y:S01]  /*16630*/  F2FP.BF16.PACK_AB R137, R197, R155 ;  /* 0x0000009bc589723e */ /* 0x008fe200000010ff */
[----:B------:R-:W-:Y:S01]  /*16640*/  LDSM.16.MT88.4 R156, [R224+0x19800] ;  /* 0x01980000e09c783b */ /* 0x000fe20000004200 */
[----:B------:R-:W-:Y:S01]  /*16650*/  LOP3.LUT R142, R142, R133, RZ, 0xc0, !PT ;  /* 0x000000858e8e7212 */ /* 0x000fe200078ec0ff */
[----:B------:R-:W-:Y:S01]  /*16660*/  MUFU.EX2 R186, R186 ;  /* 0x000000ba00ba7308 */ /* 0x000fe20000000800 */
[----:B--2---:R-:W-:Y:S01]  /*16670*/  F2FP.BF16.PACK_AB R136, R198, R199 ;  /* 0x000000c7c688723e */ /* 0x004fe200000010ff */
[----:B------:R-:W-:Y:S01]  /*16680*/  FADD.FTZ R199, R199, R192 ;  /* 0x000000c0c7c77221 */ /* 0x000fe20000010000 */
[----:B------:R-:W-:Y:S02]  /*16690*/  LOP3.LUT R143, R143, R138, RZ, 0xc0, !PT ;  /* 0x0000008a8f8f7212 */ /* 0x000fe400078ec0ff */
[----:B------:R-:W-:Y:S01]  /*166a0*/  LOP3.LUT R140, R140, R137, RZ, 0xc0, !PT ;  /* 0x000000898c8c7212 */ /* 0x000fe200078ec0ff */
[----:B------:R-:W2:Y:S01]  /*166b0*/  LDSM.16.MT88.4 R132, [R222+0x19000] ;  /* 0x01900000de84783b */ /* 0x000ea20000004200 */
[----:B------:R-:W-:Y:S01]  /*166c0*/  LOP3.LUT R141, R141, R136, RZ, 0xc0, !PT ;  /* 0x000000888d8d7212 */ /* 0x000fe200078ec0ff */
[----:B------:R-:W-:Y:S01]  /*166d0*/  FADD.FTZ R198, R198, R199 ;  /* 0x000000c7c6c67221 */ /* 0x000fe20000010000 */
[----:B------:R-:W-:Y:S01]  /*166e0*/  LOP3.LUT R154, R148, 0xff, RZ, 0xc0, !PT ;  /* 0x000000ff949a7812 */ /* 0x000fe200078ec0ff */
[----:B------:R-:W-:Y:S02]  /*166f0*/  MUFU.EX2 R200, R200 ;  /* 0x000000c800c87308 */ /* 0x000fe40000000800 */
[----:B------:R-:W-:Y:S02]  /*16700*/  FADD.FTZ R203, R203, R198 ;  /* 0x000000c6cbcb7221 */ /* 0x000fe40000010000 */
[C---:B-1----:R-:W-:Y:S01]  /*16710*/  HMMA.16816.F32.BF16 R4, R140.reuse, R144, R4 ;  /* 0x000000908c04723c */ /* 0x042fe20000041804 */
[----:B------:R-:W1:Y:S01]  /*16720*/  LDSM.16.MT88.4 R136, [R221+0x19000] ;  /* 0x01900000dd88783b */ /* 0x000e620000004200 */
[----:B------:R-:W-:Y:S04]  /*16730*/  FADD.FTZ R202, R202, R203 ;  /* 0x000000cbcaca7221 */ /* 0x000fe80000010000 */
[----:B------:R-:W3:Y:S02]  /*16740*/  MUFU.EX2 R184, R184 ;  /* 0x000000b800b87308 */ /* 0x000ee40000000800 */
[C---:B------:R-:W-:Y:S01]  /*16750*/  HMMA.16816.F32.BF16 R8, R140.reuse, R146, R8 ;  /* 0x000000928c08723c */ /* 0x040fe20000041808 */
[----:B------:R-:W4:Y:S07]  /*16760*/  LDSM.16.MT88.4 R144, [R220+0x19000] ;  /* 0x01900000dc90783b */ /* 0x000f2e0000004200 */
[----:B------:R-:W5:Y:S01]  /*16770*/  MUFU.EX2 R181, R181 ;  /* 0x000000b500b57308 */ /* 0x000f620000000800 */
[----:B---3--:R-:W-:Y:S01]  /*16780*/  F2FP.BF16.PACK_AB R3, R184, R183 ;  /* 0x000000b7b803723e */ /* 0x008fe200000010ff */
        /* <DEDUP_REMOVED lines=37> */
[----:B------:R-:W-:Y:S01]  /*169e0*/  LOP3.LUT R132, R150, 0xffff, RZ, 0xc0, !PT ;  /* 0x0000ffff96847812 */ /* 0x000fe200078ec0ff */
[C---:B------:R-:W-:Y:S01]  /*169f0*/  HMMA.16816.F32.BF16 R112, R140.reuse, R134, R112 ;  /* 0x000000868c70723c */ /* 0x040fe20000041870 */
[----:B------:R-:W-:Y:S03]  /*16a00*/  SHF.R.U32.HI R133, RZ, 0x10, R150 ;  /* 0x00000010ff857819 */ /* 0x000fe60000011696 */
[----:B------:R-:W-:Y:S03]  /*16a10*/  SHF.R.U32.HI R149, RZ, 0x8, R132 ;  /* 0x00000008ff957819 */ /* 0x000fe60000011684 */
[----:B------:R-:W-:Y:S01]  /*16a20*/  LOP3.LUT R135, R148, 0xffff, RZ, 0xc0, !PT ;  /* 0x0000ffff94877812 */ /* 0x000fe200078ec0ff */
[C---:B-1----:R-:W-:Y:S01]  /*16a30*/  HMMA.16816.F32.BF16 R116, R140.reuse, R136, R116 ;  /* 0x000000888c74723c */ /* 0x042fe20000041874 */
[----:B------:R-:W-:Y:S03]  /*16a40*/  PRMT R160, R160, 0x5410, R149 ;  /* 0x00005410a0a07816 */ /* 0x000fe60000000095 */
[----:B------:R-:W-:Y:S02]  /*16a50*/  SHF.R.U32.HI R135, RZ, 0x8, R135 ;  /* 0x00000008ff877819 */ /* 0x000fe40000011687 */
[--C-:B------:R-:W-:Y:S01]  /*16a60*/  HSET2.LE.AND R166, R160, R247.reuse, PT ;  /* 0x000000f7a0a67233 */ /* 0x100fe20003803000 */
[--C-:B------:R-:W-:Y:S01]  /*16a70*/  SHF.R.U32.HI R136, RZ, 0x10, R148.reuse ;  /* 0x00000010ff887819 */ /* 0x100fe20000011694 */
[C---:B------:R-:W-:Y:S01]  /*16a80*/  HMMA.16816.F32.BF16 R120, R140.reuse, R138, R120 ;  /* 0x0000008a8c78723c */ /* 0x040fe20000041878 */
[----:B------:R-:W-:Y:S03]  /*16a90*/  LOP3.LUT R137, R133, 0xff, RZ, 0xc0, !PT ;  /* 0x000000ff85897812 */ /* 0x000fe600078ec0ff */
[----:B------:R-:W-:Y:S02]  /*16aa0*/  SHF.R.U32.HI R133, RZ, 0x18, R148 ;  /* 0x00000018ff857819 */ /* 0x000fe40000011694 */
[----:B------:R-:W-:Y:S01]  /*16ab0*/  LOP3.LUT R136, R136, 0xff, RZ, 0xc0, !PT ;  /* 0x000000ff88887812 */ /* 0x000fe200078ec0ff */
[----:B------:R-:W1:Y:S01]  /*16ac0*/  LDSM.16.MT88.4 R148, [R222+0x19800] ;  /* 0x01980000de94783b */ /* 0x000e620000004200 */
[C---:B---3--:R-:W-:Y:S01]  /*16ad0*/  HMMA.16816.F32.BF16 R124, R140.reuse, R144, R124 ;  /* 0x000000908c7c723c */ /* 0x048fe2000004187c */
[----:B------:R-:W-:Y:S03]  /*16ae0*/  PRMT R154, R154, 0x5410, R135 ;  /* 0x000054109a9a7816 */ /* 0x000fe60000000087 */
[----:B------:R-:W-:Y:S02]  /*16af0*/  PRMT R136, R136, 0x5410, R133 ;  /* 0x0000541088887816 */ /* 0x000fe40000000085 */
[----:B------:R-:W-:Y:S01]  /*16b00*/  PRMT R152, R137, 0x5410, R152 ;  /* 0x0000541089987816 */ /* 0x000fe20000000098 */
[--C-:B------:R-:W-:Y:S01]  /*16b10*/  HSET2.LE.AND R164, R154, R247.reuse, PT ;  /* 0x000000f79aa47233 */ /* 0x100fe20003803000 */
[----:B------:R-:W-:Y:S01]  /*16b20*/  HMMA.16816.F32.BF16 R128, R140, R146, R128 ;  /* 0x000000928c80723c */ /* 0x000fe20000041880 */
[--C-:B------:R-:W-:Y:S01]  /*16b30*/  HSET2.LE.AND R165, R136, R247.reuse, PT ;  /* 0x000000f788a57233 */ /* 0x100fe20003803000 */
[----:B------:R-:W2:Y:S02]  /*16b40*/  LDSM.16.MT88.4 R132, [R221+0x19800] ;  /* 0x01980000dd84783b */ /* 0x000ea40000004200 */
[----:B------:R-:W-:Y:S01]  /*16b50*/  F2FP.BF16.PACK_AB R136, R186, R185 ;  /* 0x000000b9ba88723e */ /* 0x000fe200000010ff */
[----:B------:R-:W-:Y:S01]  /*16b60*/  HSET2.LE.AND R167, R152, R247, PT ;  /* 0x000000f798a77233 */ /* 0x000fe20003803000 */
[----:B------:R-:W-:Y:S01]  /*16b70*/  F2FP.BF16.PACK_AB R137, R200, R187 ;  /* 0x000000bbc889723e */ /* 0x000fe200000010ff */
[----:B------:R-:W-:Y:S01]  /*16b80*/  FADD.FTZ R185, R185, R202 ;  /* 0x000000cab9b97221 */ /* 0x000fe20000010000 */
[----:B------:R-:W-:Y:S04]  /*16b90*/  LOP3.LUT R165, R165, R136, RZ, 0xc0, !PT ;  /* 0x00000088a5a57212 */ /* 0x000fe800078ec0ff */
[----:B-----5:R-:W-:Y:S01]  /*16ba0*/  F2FP.BF16.PACK_AB R136, R181, R180 ;  /* 0x000000b4b588723e */ /* 0x020fe200000010ff */
[----:B------:R-:W-:Y:S01]  /*16bb0*/  FADD.FTZ R185, R186, R185 ;  /* 0x000000b9bab97221 */ /* 0x000fe20000010000 */
[----:B------:R-:W-:Y:S02]  /*16bc0*/  LOP3.LUT R164, R164, R137, RZ, 0xc0, !PT ;  /* 0x00000089a4a47212 */ /* 0x000fe400078ec0ff */
[----:B------:R-:W-:Y:S01]  /*16bd0*/  LOP3.LUT R166, R166, R3, RZ, 0xc0, !PT ;  /* 0x00000003a6a67212 */ /* 0x000fe200078ec0ff */
[----:B------:R-:W-:Y:S01]  /*16be0*/  IMAD.MOV.U32 R3, RZ, RZ, R2 ;  /* 0x000000ffff037224 */ /* 0x000fe200078e0002 */
        /* <DEDUP_REMOVED lines=37> */
[C---:B-1----:R-:W-:Y:S01]  /*16e40*/  HMMA.16816.F32.BF16 R92, R164.reuse, R12, R92 ;  /* 0x0000000ca45c723c */ /* 0x042fe2000004185c */
[----:B------:R-:W-:Y:S04]  /*16e50*/  FADD.FTZ R8, R197, R8 ;  /* 0x00000008c5087221 */ /* 0x000fe80000010000 */
[----:B------:R-:W-:Y:S03]  /*16e60*/  FADD.FTZ R8, R188, R8 ;  /* 0x00000008bc087221 */ /* 0x000fe60000010000 */
[C---:B------:R-:W-:Y:S01]  /*16e70*/  HMMA.16816.F32.BF16 R96, R164.reuse, R14, R96 ;  /* 0x0000000ea460723c */ /* 0x040fe20000041860 */
[----:B------:R-:W-:Y:S04]  /*16e80*/  FADD.FTZ R8, R201, R8 ;  /* 0x00000008c9087221 */ /* 0x000fe80000010000 */
[----:B------:R-:W-:Y:S03]  /*16e90*/  FADD.FTZ R187, R187, R8 ;  /* 0x00000008bbbb7221 */ /* 0x000fe60000010000 */
[C---:B------:R-:W-:Y:S01]  /*16ea0*/  HMMA.16816.F32.BF16 R100, R164.reuse, R24, R100 ;  /* 0x00000018a464723c */ /* 0x040fe20000041864 */
[----:B------:R-:W-:Y:S07]  /*16eb0*/  FADD.FTZ R200, R200, R187 ;  /* 0x000000bbc8c87221 */ /* 0x000fee0000010000 */
[C---:B------:R-:W-:Y:S08]  /*16ec0*/  HMMA.16816.F32.BF16 R104, R164.reuse, R26, R104 ;  /* 0x0000001aa468723c */ /* 0x040ff00000041868 */
[C---:B-----5:R-:W-:Y:S08]  /*16ed0*/  HMMA.16816.F32.BF16 R108, R164.reuse, R16, R108 ;  /* 0x00000010a46c723c */ /* 0x060ff0000004186c */
[C---:B------:R-:W-:Y:S08]  /*16ee0*/  HMMA.16816.F32.BF16 R112, R164.reuse, R18, R112 ;  /* 0x00000012a470723c */ /* 0x040ff00000041870 */
[C---:B--2---:R-:W-:Y:S08]  /*16ef0*/  HMMA.16816.F32.BF16 R116, R164.reuse, R20, R116 ;  /* 0x00000014a474723c */ /* 0x044ff00000041874 */
[C---:B------:R-:W-:Y:S08]  /*16f00*/  HMMA.16816.F32.BF16 R120, R164.reuse, R22, R120 ;  /* 0x00000016a478723c */ /* 0x040ff00000041878 */
[C---:B---3--:R-:W-:Y:S08]  /*16f10*/  HMMA.16816.F32.BF16 R124, R164.reuse, R4, R124 ;  /* 0x00000004a47c723c */ /* 0x048ff0000004187c */
[----:B------:R-:W-:Y:S07]  /*16f20*/  HMMA.16816.F32.BF16 R128, R164, R6, R128 ;  /* 0x00000006a480723c */ /* 0x000fee0000041880 */
[----:B------:R-:W-:Y:S02]  /*16f30*/  FADD.FTZ R167, R183, R200 ;  /* 0x000000c8b7a77221 */ /* 0x000fe40000010000 */
[----:B------:R-:W-:Y:S03]  /*16f40*/  FADD.FTZ R166, R180, R185 ;  /* 0x000000b9b4a67221 */ /* 0x000fe60000010000 */
[----:B------:R-:W-:Y:S02]  /*16f50*/  FADD.FTZ R167, R184, R167 ;  /* 0x000000a7b8a77221 */ /* 0x000fe40000010000 */
[----:B------:R-:W-:Y:S02]  /*16f60*/  FADD.FTZ R166, R181, R166 ;  /* 0x000000a6b5a67221 */ /* 0x000fe40000010000 */
[----:B------:R-:W-:Y:S01]  /*16f70*/  IMAD.MOV.U32 R164, RZ, RZ, R0 ;  /* 0x000000ffffa47224 */ /* 0x000fe200078e0000 */
[----:B------:R-:W-:-:S05]  /*16f80*/  @P0 BRA `(.L_x_1775) ;  /* 0xffffb3c000000947 */ /* 0x000fca000383ffff */
.L_x_1774:
        /* <DEDUP_REMOVED lines=409> */
.L_x_1779:
[----:B--234-:R-:W-:Y:S05]  /*18920*/  BSYNC B0 ;  /* 0x0000000000007941 */ /* 0x01cfea0003800000 */
.L_x_1778:
[----:B------:R-:W2:Y:S01]  /*18930*/  S2R R0, SR_CTAID.Z ;  /* 0x0000000000007919 */ /* 0x000ea20000002700 */
        /* <DEDUP_REMOVED lines=16> */
[----:B--2---:R-:W-:-:S04]  /*18a40*/  IMAD.WIDE.U32 R8, R0, c[0x0][0x1f0], R8 ;  /* 0x00007c0000087a25 */ /* 0x004fc800078e0008 */
        /* <DEDUP_REMOVED lines=18> */
.L_x_1781:
[----:B------:R-:W-:Y:S05]  /*18b70*/  BSYNC B0 ;  /* 0x0000000000007941 */ /* 0x000fea0003800000 */
.L_x_1780:
        /* <DEDUP_REMOVED lines=20> */
[----:B-1----:R3:W-:Y:S04]  /*18cc0*/  @!P1 STG.E.128 [R2.64+0x100], R32 ;  /* 0x0001002002009986 */ /* 0x0027e8000c101d1e */
[----:B------:R3:W-:Y:S02]  /*18cd0*/  @!P0 STG.E.128 [R2.64+0x180], R16 ;  /* 0x0001801002008986 */ /* 0x0007e4000c101d1e */
.L_x_1783:
[----:B------:R-:W-:Y:S05]  /*18ce0*/  BSYNC B0 ;  /* 0x0000000000007941 */ /* 0x000fea0003800000 */
.L_x_1782:
[----:B------:R-:W-:Y:S01]  /*18cf0*/  IADD3 R0, R6, 0x40, RZ ;  /* 0x0000004006007810 */ /* 0x000fe20007ffe0ff */
[----:B------:R-:W-:Y:S03]  /*18d00*/  BSSY B0, `(.L_x_1784) ;  /* 0x0000015000007945 */ /* 0x000fe60003800000 */
[----:B------:R-:W-:-:S13]  /*18d10*/  ISETP.GE.AND P0, PT, R0, UR6, PT ;  /* 0x0000000600007c0c */ /* 0x000fda000bf06270 */
[----:B------:R-:W-:Y:S05]  /*18d20*/  @P0 BRA `(.L_x_1785) ;  /* 0x0000012000000947 */ /* 0x000fea0003800000 */
[----:B---3--:R-:W-:Y:S01]  /*18d30*/  IADD3 R3, P0, R10, 0x40, RZ ;  /* 0x000000400a037810 */ /* 0x008fe20007f1e0ff */
        /* <DEDUP_REMOVED lines=17> */
.L_x_1785:
[----:B------:R-:W-:Y:S05]  /*18e50*/  BSYNC B0 ;  /* 0x0000000000007941 */ /* 0x000fea0003800000 */
.L_x_1784:
        /* <DEDUP_REMOVED lines=8> */
[----:B---3--:R-:W-:Y:S01]  /*18ee0*/  IMAD.X R3, RZ, RZ, R11, P0 ;  /* 0x000000ffff037224 */ /* 0x008fe200000e060b */
        /* <DEDUP_REMOVED lines=14> */
.L_x_1786:
        /* <DEDUP_REMOVED lines=11> */
.L_x_2061:


//--------------------- .text._ZN5flash16flash_fwd_kernelI23Flash_fwd_kernel_traitsILi256ELi128ELi64ELi8ELb0ELb0EN7cutlass10bfloat16_tE19Flash_kernel_traitsILi256ELi128ELi64ELi8ES3_EELb1ELb0ELb1ELb0ELb0ELb0ELb0ELb1EEEvNS_16Flash_fwd_paramsE --------------------------
	.section	.text._ZN5flash16flash_fwd_kernelI23Flash_fwd_kernel_traitsILi256ELi128ELi64ELi8ELb0ELb0EN7cutlass10bfloat16_tE19Flash_kernel_traitsILi256ELi128ELi64ELi8ES3_EELb1ELb0ELb1ELb0ELb0ELb0ELb0ELb1EEEvNS_16Flash_fwd_paramsE,"ax",@progbits
	.sectioninfo	@"SHI_REGISTERS=255"
	.align	128
        .global         _ZN5flash16flash_fwd_kernelI23Flash_fwd_kernel_traitsILi256ELi128ELi64ELi8ELb0ELb0EN7cutlass10bfloat16_tE19Flash_kernel_traitsILi256ELi128ELi64ELi8ES3_EELb1ELb0ELb1ELb0ELb0ELb0ELb0ELb1EEEvNS_16Flash_fwd_paramsE
        .type           _ZN5flash16flash_fwd_kernelI23Flash_fwd_kernel_traitsILi256ELi128ELi64ELi8ELb0ELb0EN7cutlass10bfloat16_tE19Flash_kernel_traitsILi256ELi128ELi64ELi8ES3_EELb1ELb0ELb1ELb0ELb0ELb0ELb0ELb1EEEvNS_16Flash_fwd_paramsE,@function
        .size           _ZN5flash16flash_fwd_kernelI23Flash_fwd_kernel_traitsILi256ELi128ELi64ELi8ELb0ELb0EN7cutlass10bfloat16_tE19Flash_kernel_traitsILi256ELi128ELi64ELi8ES3_EELb1ELb0ELb1ELb0ELb0ELb0ELb0ELb1EEEvNS_16Flash_fwd_paramsE,(.L_x_2062 - _ZN5flash16flash_fwd_kernelI23Flash_fwd_kernel_traitsILi256ELi128ELi64ELi8ELb0ELb0EN7cutlass10bfloat16_tE19Flash_kernel_traitsILi256ELi128ELi64ELi8ES3_EELb1ELb0ELb1ELb0ELb0ELb0ELb0ELb1EEEvNS_16Flash_fwd_paramsE)
        .other          _ZN5flash16flash_fwd_kernelI23Flash_fwd_kernel_traitsILi256ELi128ELi64ELi8ELb0ELb0EN7cutlass10bfloat16_tE19Flash_kernel_traitsILi256ELi128ELi64ELi8ES3_EELb1ELb0ELb1ELb0ELb0ELb0ELb0ELb1EEEvNS_16Flash_fwd_paramsE,@"STO_CUDA_ENTRY STV_DEFAULT"
_ZN5flash16flash_fwd_kernelI23Flash_fwd_kernel_traitsILi256ELi128ELi64ELi8ELb0ELb0EN7cutlass10bfloat16_tE19Flash_kernel_traitsILi256ELi128ELi64ELi8ES3_EELb1ELb0ELb1ELb0ELb0ELb0ELb0ELb1EEEvNS_16Flash_fwd_paramsE:
.text._ZN5flash16flash_fwd_kernelI23Flash_fwd_kernel_traitsILi256ELi128ELi64ELi8ELb0ELb0EN7cutlass10bfloat16_tE19Flash_kernel_traitsILi256ELi128ELi64ELi8ES3_EELb1ELb0ELb1ELb0ELb0ELb0ELb0ELb1EEEvNS_16Flash_fwd_paramsE:
        /* <DEDUP_REMOVED lines=85> */
.L_x_1787:
[----:B------:R-:W-:Y:S02]  /*0550*/  ULDC UR6, c[0x0][0x218] ;  /* 0x0000860000067ab9 */ /* 0x000fe40000000800 */
.L_x_1788:
        /* <DEDUP_REMOVED lines=70> */
[----:B------:R-:W-:Y:S01]  /*09c0*/  UISETP.EQ.AND UP3, UPT, UR13, URZ, UP3 ;  /* 0x0000003f0d00728c */ /* 0x000fe20009f62270 */
[----:B------:R-:W-:Y:S01]  /*09d0*/  IADD3 R17, R0, 0xc0, RZ ;  /* 0x000000c000117810 */ /* 0x000fe20007ffe0ff */
[----:B------:R-:W-:-:S02]  /*09e0*/  ULDC UR10, c[0x0][0x214] ;  /* 0x00008500000a7ab9 */ /* 0x000fc40000000800 */
[----:B------:R-:W-:Y:S02]  /*09f0*/  @!UP0 UIMAD.WIDE.U32 UR18, UR14, UR4, URZ ;  /* 0x000000040e1282a5 */ /* 0x000fe4000f8e003f */
[----:B------:R-:W-:Y:S02]  /*0a00*/  ULDC UR8, c[0x0][0x234] ;  /* 0x00008d0000087ab9 */ /* 0x000fe40000000800 */
[----:B------:R-:W-:Y:S02]  /*0a10*/  @!UP0 UIMAD UR16, UR14, UR5, UR16 ;  /* 0x000000050e1082a4 */ /* 0x000fe4000f8e0210 */
[----:B------:R-:W-:Y:S02]  /*0a20*/  @!UP2 UISETP.NE.AND UP1, UPT, UR15, URZ, UPT ;  /* 0x0000003f0f00a28c */ /* 0x000fe4000bf25270 */
[----:B------:R-:W-:Y:S02]  /*0a30*/  @UP2 ULDC UR13, c[0x0][0x210] ;  /* 0x00008400000d2ab9 */ /* 0x000fe40000000800 */
        /* <DEDUP_REMOVED lines=48> */
.L_x_1791:
[----:B------:R-:W-:Y:S05]  /*0d40*/  BSYNC B0 ;  /* 0x0000000000007941 */ /* 0x000fea0003800000 */
.L_x_1790:
        /* <DEDUP_REMOVED lines=22> */
.L_x_1793:
[----:B------:R-:W-:Y:S05]  /*0eb0*/  BSYNC B0 ;  /* 0x0000000000007941 */ /* 0x000fea0003800000 */
.L_x_1792:
        /* <DEDUP_REMOVED lines=22> */
.L_x_1795:
[----:B------:R-:W-:Y:S05]  /*1020*/  BSYNC B0 ;  /* 0x0000000000007941 */ /* 0x000fea0003800000 */
.L_x_1794:
        /* <DEDUP_REMOVED lines=21> */
.L_x_1797:
[----:B------:R-:W-:Y:S05]  /*1180*/  BSYNC B0 ;  /* 0x0000000000007941 */ /* 0x000fea0003800000 */
.L_x_1796:
        /* <DEDUP_REMOVED lines=35> */
.L_x_1789:
        /* <DEDUP_REMOVED lines=9> */
[----:B------:R-:W-:Y:S02]  /*1450*/  @UP1 UIMAD.WIDE.U32 UR18, UR20, UR12, URZ ;  /* 0x0000000c141212a5 */ /* 0x000fe4000f8e003f */
[----:B------:R-:W-:Y:S02]  /*1460*/  @UP0 UIMAD UR26, UR26, UR5, UR29 ;  /* 0x000000051a1a02a4 */ /* 0x000fe4000f8e021d */
[----:B------:R-:W-:Y:S02]  /*1470*/  ULDC UR4, c[0x0][0x224] ;  /* 0x0000890000047ab9 */ /* 0x000fe40000000800 */
[----:B------:R-:W-:Y:S02]  /*1480*/  ULDC UR5, c[0x0][0x1c0] ;  /* 0x0000700000057ab9 */ /* 0x000fe40000000800 */
[----:B------:R-:W-:-:S02]  /*1490*/  UIMAD UR5, UR14, UR5, UR11 ;  /* 0x000000050e0572a4 */ /* 0x000fc4000f8e020b */
[----:B------:R-:W-:Y:S02]  /*14a0*/  @!UP1 USHF.R.S32.HI UR12, URZ, 0x1f, UR14 ;  /* 0x0000001f3f0c9899 */ /* 0x000fe4000801140e */
[----:B------:R-:W-:Y:S02]  /*14b0*/  UIMAD UR4, UR5, UR4, UR7 ;  /* 0x00000004050472a4 */ /* 0x000fe4000f8e0207 */
[----:B------:R-:W-:Y:S02]  /*14c0*/  USHF.L.U32 UR5, UR5, 0x5, URZ ;  /* 0x0000000505057899 */ /* 0x000fe4000800063f */
[----:B------:R-:W-:Y:S02]  /*14d0*/  @!UP1 UIMAD UR12, UR12, UR8, URZ ;  /* 0x000000080c0c92a4 */ /* 0x000fe4000f8e023f */
[----:B------:R-:W-:Y:S02]  /*14e0*/  @!UP1 UIMAD.WIDE.U32 UR30, UR14, UR8, URZ ;  /* 0x000000080e1e92a5 */ /* 0x000fe4000f8e003f */
[----:B------:R-:W-:Y:S01]  /*14f0*/  IADD3 R119, P2, P1, R7, UR5, R20 ;  /* 0x0000000507777c10 */ /* 0x000fe2000f95e014 */
[----:B------:R-:W-:-:S02]  /*1500*/  @!UP1 UIMAD UR9, UR14, UR9, UR12 ;  /* 0x000000090e0992a4 */ /* 0x000fc4000f8e020c */
[----:B------:R-:W-:Y:S02]  /*1510*/  @UP1 UIMAD UR13, UR20, UR13, UR19 ;  /* 0x0000000d140d12a4 */ /* 0x000fe4000f8e0213 */
[----:B------:R1:W-:Y:S01]  /*1520*/  STL [R1+0xe0], R119 ;  /* 0x0000e07701007387 */ /* 0x0003e20000100800 */
[----:B------:R-:W-:Y:S02]  /*1530*/  ULDC UR12, c[0x0][0x228] ;  /* 0x00008a00000c7ab9 */ /* 0x000fe40000000800 */
[----:B------:R-:W-:Y:S02]  /*1540*/  UIMAD UR12, UR4, UR12, URZ ;  /* 0x0000000c040c72a4 */ /* 0x000fe4000f8e023f */
[----:B------:R-:W-:Y:S02]  /*1550*/  USHF.R.S32.HI UR4, URZ, 0x1f, UR5 ;  /* 0x0000001f3f047899 */ /* 0x000fe40008011405 */
[----:B------:R-:W-:Y:S02]  /*1560*/  @UP1 UMOV UR8, UR18 ;  /* 0x0000001200081c82 */ /* 0x000fe40008000000 */
[----:B------:R-:W-:-:S02]  /*1570*/  @!UP1 UIADD3 UR13, UR31, UR9, URZ ;  /* 0x000000091f0d9290 */ /* 0x000fc4000fffe03f */
[----:B------:R-:W-:Y:S01]  /*1580*/  IADD3.X R105, R8, UR4, R0, P2, P1 ;  /* 0x0000000408697c10 */ /* 0x000fe200097e2400 */
[----:B------:R-:W-:Y:S01]  /*1590*/  @!UP1 UMOV UR8, UR30 ;  /* 0x0000001e00089c82 */ /* 0x000fe20008000000 */
        /* <DEDUP_REMOVED lines=14> */
.L_x_1798:
[----:B------:R-:W-:Y:S01]  /*1680*/  IABS R0, c[0x0][0x1c8] ;  /* 0x0000720000007a13 */ /* 0x000fe20000000000 */
[----:B------:R-:W2:Y:S01]  /*1690*/  S2R R2, SR_CTAID.Z ;  /* 0x0000000000027919 */ /* 0x000ea20000002700 */
[----:B------:R-:W-:Y:S02]  /*16a0*/  UMOV UR18, URZ ;  /* 0x0000003f00127c82 */ /* 0x000fe40008000000 */
[----:B------:R-:W3:Y:S01]  /*16b0*/  R2UR UR5, R0 ;  /* 0x00000000000573c2 */ /* 0x000ee200000e0000 */
[----:B------:R-:W-:Y:S02]  /*16c0*/  @UP0 UIADD3 UR27, UR16, UR17, URZ ;  /* 0x00000011101b0290 */ /* 0x000fe4000fffe03f */
[----:B------:R-:W-:Y:S01]  /*16d0*/  USHF.R.S32.HI UR17, URZ, 0x1f, UR11 ;  /* 0x0000001f3f117899 */ /* 0x000fe2000801140b */
        /* <DEDUP_REMOVED lines=43> */
.L_x_1799:
[CC--:B------:R-:W-:Y:S01]  /*1990*/  LEA.HI R3, R9.reuse, R26.reuse, RZ, 0x4 ;  /* 0x0000001a09037211 */ /* 0x0c0fe200078f20ff */
[----:B------:R-:W2:Y:S01]  /*19a0*/  S2R R18, SR_CTAID.Z ;  /* 0x0000000000127919 */ /* 0x000ea20000002700 */
[----:B------:R-:W-:Y:S01]  /*19b0*/  LEA.HI R0, R9, R26, RZ, 0x3 ;  /* 0x0000001a09007211 */ /* 0x000fe200078f18ff */
[----:B------:R-:W-:Y:S01]  /*19c0*/  ULDC.64 UR4, c[0x0][0x1b8] ;  /* 0x00006e0000047ab9 */ /* 0x000fe20000000a00 */
[----:B------:R-:W-:Y:S01]  /*19d0*/  SHF.R.S32.HI R5, RZ, 0x4, R3 ;  /* 0x00000004ff057819 */ /* 0x000fe20000011403 */
[----:B------:R-:W-:Y:S01]  /*19e0*/  UIMAD UR4, UR18, UR4, URZ ;  /* 0x00000004120472a4 */ /* 0x000fe2000f8e023f */
[----:B------:R-:W-:Y:S01]  /*19f0*/  SHF.R.S32.HI R30, RZ, 0x3, R0 ;  /* 0x00000003ff1e7819 */ /* 0x000fe20000011400 */
[----:B------:R-:W-:Y:S01]  /*1a00*/  IMAD.MOV.U32 R27, RZ, RZ, 0x20 ;  /* 0x00000020ff1b7424 */ /* 0x000fe200078e00ff */
[----:B------:R-:W-:Y:S01]  /*1a10*/  LOP3.LUT R0, R0, 0xfffffff8, RZ, 0xc0, !PT ;  /* 0xfffffff800007812 */ /* 0x000fe200078ec0ff */
[----:B------:R-:W-:Y:S01]  /*1a20*/  BSSY B0, `(.L_x_1800) ;  /* 0x000007f000007945 */ /* 0x000fe20003800000 */
[C---:B------:R-:W-:Y:S01]  /*1a30*/  LEA.HI R2, R3.reuse, R5, RZ, 0x1 ;  /* 0x0000000503027211 */ /* 0x040fe200078f08ff */
[----:B------:R-:W-:Y:S01]  /*1a40*/  IMAD.SHL.U32 R4, R30, 0x40, RZ ;  /* 0x000000401e047824 */ /* 0x000fe200078e00ff */
[----:B------:R-:W-:Y:S01]  /*1a50*/  LOP3.LUT R3, R3, 0xfffffff0, RZ, 0xc0, !PT ;  /* 0xfffffff003037812 */ /* 0x000fe200078ec0ff */
[----:B------:R-:W-:Y:S01]  /*1a60*/  IMAD.IADD R23, R26, 0x1, -R0 ;  /* 0x000000011a177824 */ /* 0x000fe200078e0a00 */
[----:B------:R-:W-:-:S02]  /*1a70*/  LOP3.LUT R0, R2, 0xfffffffe, RZ, 0xc0, !PT ;  /* 0xfffffffe02007812 */ /* 0x000fc400078ec0ff */
[----:B------:R-:W-:Y:S01]  /*1a80*/  LOP3.LUT R4, R4, 0x1c0, RZ, 0xc0, !PT ;  /* 0x000001c004047812 */ /* 0x000fe200078ec0ff */
[----:B------:R-:W-:Y:S01]  /*1a90*/  IMAD.IADD R6, R26, 0x1, -R3 ;  /* 0x000000011a067824 */ /* 0x000fe200078e0a03 */
[----:B------:R-:W-:Y:S01]  /*1aa0*/  LEA.HI R8, R9, R26, RZ, 0x6 ;  /* 0x0000001a09087211 */ /* 0x000fe200078f30ff */
[----:B------:R-:W-:Y:S01]  /*1ab0*/  IMAD.SHL.U32 R124, R23, 0x8, RZ ;  /* 0x00000008177c7824 */ /* 0x000fe200078e00ff */
[----:B------:R-:W-:Y:S01]  /*1ac0*/  SHF.R.S32.HI R31, RZ, 0x1f, R30 ;  /* 0x0000001fff1f7819 */ /* 0x000fe2000001141e */
[----:B------:R-:W-:Y:S01]  /*1ad0*/  IMAD.IADD R25, R5, 0x1, -R0 ;  /* 0x0000000105197824 */ /* 0x000fe200078e0a00 */
[----:B------:R-:W-:Y:S01]  /*1ae0*/  SHF.R.S32.HI R3, RZ, 0x1f, R6 ;  /* 0x0000001fff037819 */ /* 0x000fe20000011406 */
[----:B------:R-:W-:Y:S01]  /*1af0*/  IMAD.SHL.U32 R8, R8, 0x8, RZ ;  /* 0x0000000808087824 */ /* 0x000fe200078e00ff */
[----:B------:R-:W-:Y:S01]  /*1b00*/  LOP3.LUT R2, R4, 0x38, R124, 0xf8, !PT ;  /* 0x0000003804027812 */ /* 0x000fe200078ef87c */
[----:B------:R-:W-:Y:S01]  /*1b10*/  IMAD R7, R31, c[0x0][0x198], RZ ;  /* 0x000066001f077a24 */ /* 0x000fe200078e02ff */
[----:B------:R-:W-:Y:S01]  /*1b20*/  SHF.R.U32.HI R0, RZ, 0x3, R4 ;  /* 0x00000003ff007819 */ /* 0x000fe20000011604 */
[----:B------:R3:W-:Y:S01]  /*1b30*/  STL.64 [R1+0x70], R30 ;  /* 0x0000701e01007387 */ /* 0x0007e20000100a00 */
[----:B------:R-:W-:Y:S01]  /*1b40*/  LEA.HI R10, R3, R6, RZ, 0x3 ;  /* 0x00000006030a7211 */ /* 0x000fe200078f18ff */
[----:B------:R-:W-:Y:S01]  /*1b50*/  IMAD R7, R30, c[0x0][0x19c], R7 ;  /* 0x000067001e077a24 */ /* 0x000fe200078e0207 */
[----:B------:R-:W-:-:S02]  /*1b60*/  LOP3.LUT R9, R2, R0, RZ, 0x3c, !PT ;  /* 0x0000000002097212 */ /* 0x000fc400078e3cff */
[--C-:B------:R-:W-:Y:S02]  /*1b70*/  SHF.R.S32.HI R125, RZ, 0x1f, R124.reuse ;  /* 0x0000001fff7d7819 */ /* 0x100fe4000001147c */
[----:B------:R-:W-:Y:S02]  /*1b80*/  LOP3.LUT R0, R10, 0xfffffff8, RZ, 0xc0, !PT ;  /* 0xfffffff80a007812 */ /* 0x000fe400078ec0ff */
[----:B------:R-:W-:Y:S01]  /*1b90*/  IADD3 R2, P0, R124, UR8, RZ ;  /* 0x000000087c027c10 */ /* 0x000fe2000ff1e0ff */
[----:B------:R-:W-:Y:S01]  /*1ba0*/  IMAD.WIDE.U32 R4, R30, c[0x0][0x198], R124 ;  /* 0x000066001e047a25 */ /* 0x000fe200078e007c */
[----:B------:R-:W-:Y:S01]  /*1bb0*/  ULDC.64 UR8, c[0x0][0x1b0] ;  /* 0x00006c0000087ab9 */ /* 0x000fe20000000a00 */
[----:B------:R-:W-:Y:S01]  /*1bc0*/  IADD3 R109, R124, 0x40, RZ ;  /* 0x000000407c6d7810 */ /* 0x000fe20007ffe0ff */
[----:B------:R-:W-:Y:S01]  /*1bd0*/  UIMAD UR8, UR18, UR8, URZ ;  /* 0x00000008120872a4 */ /* 0x000fe2000f8e023f */
[----:B------:R-:W-:Y:S01]  /*1be0*/  IMAD.IADD R0, R6, 0x1, -R0 ;  /* 0x0000000106007824 */ /* 0x000fe200078e0a00 */
[----:B------:R-:W-:Y:S01]  /*1bf0*/  IADD3.X R3, R125, UR13, RZ, P0, !PT ;  /* 0x0000000d7d037c10 */ /* 0x000fe200087fe4ff */
[----:B------:R3:W-:Y:S01]  /*1c00*/  STL.64 [R1+0x98], R124 ;  /* 0x0000987c01007387 */ /* 0x0007e20000100a00 */
[----:B------:R-:W-:Y:S01]  /*1c10*/  IADD3 R6, P0, R4, UR28, RZ ;  /* 0x0000001c04067c10 */ /* 0x000fe2000ff1e0ff */
[----:B------:R-:W-:Y:S01]  /*1c20*/  IMAD R4, R31, c[0x0][0x1a0], RZ ;  /* 0x000068001f047a24 */ /* 0x000fe200078e02ff */
[----:B------:R-:W-:Y:S01]  /*1c30*/  LOP3.LUT P2, RZ, R0, 0x4, RZ, 0xc0, !PT ;  /* 0x0000000400ff7812 */ /* 0x000fe2000784c0ff */
[----:B--2---:R-:W-:Y:S01]  /*1c40*/  IMAD.WIDE.U32 R18, R18, c[0x0][0x1a8], R2 ;  /* 0x00006a0012127a25 */ /* 0x004fe200078e0002 */
[C---:B------:R-:W-:Y:S01]  /*1c50*/  LOP3.LUT P1, RZ, R0.reuse, 0x2, RZ, 0xc0, !PT ;  /* 0x0000000200ff7812 */ /* 0x040fe2000782c0ff */
[----:B------:R-:W-:Y:S01]  /*1c60*/  UIMAD UR9, UR23, UR9, UR8 ;  /* 0x00000009170972a4 */ /* 0x000fe2000f8e0208 */
[----:B------:R-:W-:Y:S01]  /*1c70*/  IADD3.X R7, R5, UR26, R7, P0, !PT ;  /* 0x0000001a05077c10 */ /* 0x000fe200087fe407 */
[----:B------:R-:W-:Y:S01]  /*1c80*/  IMAD.SHL.U32 R0, R0, 0x40, RZ ;  /* 0x0000004000007824 */ /* 0x000fe200078e00ff */
[----:B------:R-:W-:Y:S01]  /*1c90*/  UIMAD UR8, UR23, UR5, UR4 ;  /* 0x00000005170872a4 */ /* 0x000fe2000f8e0204 */
[----:B------:R-:W-:Y:S01]  /*1ca0*/  IMAD.SHL.U32 R5, R25, 0x8, RZ ;  /* 0x0000000819057824 */ /* 0x000fe200078e00ff */
[----:B------:R-:W-:Y:S01]  /*1cb0*/  IADD3 R108, R124, 0x80, RZ ;  /* 0x000000807c6c7810 */ /* 0x000fe20007ffe0ff */
[----:B------:R-:W-:Y:S01]  /*1cc0*/  IMAD.WIDE.U32 R2, R30, c[0x0][0x1a0], R124 ;  /* 0x000068001e027a25 */ /* 0x000fe200078e007c */
[----:B------:R-:W-:Y:S01]  /*1cd0*/  LOP3.LUT R0, R0, 0x1c0, RZ, 0xc0, !PT ;  /* 0x000001c000007812 */ /* 0x000fe200078ec0ff */
[----:B------:R-:W-:Y:S01]  /*1ce0*/  ULDC.64 UR4, c[0x0][0x1a8] ;  /* 0x00006a0000047ab9 */ /* 0x000fe20000000a00 */
[----:B------:R-:W-:Y:S01]  /*1cf0*/  IADD3 R107, R124, 0xc0, RZ ;  /* 0x000000c07c6b7810 */ /* 0x000fe20007ffe0ff */
[----:B------:R-:W-:Y:S01]  /*1d00*/  IMAD R4, R30, c[0x0][0x1a4], R4 ;  /* 0x000069001e047a24 */ /* 0x000fe200078e0204 */
[----:B------:R-:W-:Y:S01]  /*1d10*/  LOP3.LUT R5, R0, 0x8, R5, 0xf8, !PT ;  /* 0x0000000800057812 */ /* 0x000fe200078ef805 */
[----:B------:R-:W-:Y:S01]  /*1d20*/  UIMAD UR4, UR17, UR4, URZ ;  /* 0x00000004110472a4 */ /* 0x000fe2000f8e023f */
[----:B------:R-:W-:-:S02]  /*1d30*/  IADD3 R2, P0, R2, UR30, RZ ;  /* 0x0000001e02027c10 */ /* 0x000fc4000ff1e0ff */
[----:B------:R-:W-:Y:S01]  /*1d40*/  SHF.R.U32.HI R0, RZ, 0x3, R0 ;  /* 0x00000003ff007819 */ /* 0x000fe20000011600 */
[----:B------:R-:W-:Y:S01]  /*1d50*/  UIMAD UR4, UR11, UR5, UR4 ;  /* 0x000000050b0472a4 */ /* 0x000fe2000f8e0204 */
[----:B------:R-:W-:Y:S01]  /*1d60*/  IADD3.X R3, R3, UR27, R4, P0, !PT ;  /* 0x0000001b03037c10 */ /* 0x000fe200087fe404 */
[----:B------:R-:W-:Y:S01]  /*1d70*/  IMAD.U32 R4, RZ, RZ, UR23 ;  /* 0x00000017ff047e24 */ /* 0x000fe2000f8e00ff */
[----:B------:R-:W-:Y:S01]  /*1d80*/  LOP3.LUT R5, R5, R0, RZ, 0x3c, !PT ;  /* 0x0000000005057212 */ /* 0x000fe200078e3cff */
[----:B------:R-:W-:Y:S01]  /*1d90*/  IMAD.U32 R0, RZ, RZ, UR23 ;  /* 0x00000017ff007e24 */ /* 0x000fe2000f8e00ff */
[----:B------:R-:W-:Y:S01]  /*1da0*/  UIADD3 UR5, -UR7, UR22, URZ ;  /* 0x0000001607057290 */ /* 0x000fe2000fffe13f */
[----:B------:R-:W-:Y:S01]  /*1db0*/  IMAD.WIDE.U32 R34, R4, c[0x0][0x1b0], R6 ;  /* 0x00006c0004227a25 */ /* 0x000fe200078e0006 */
[----:B------:R-:W-:Y:S02]  /*1dc0*/  SHF.R.S32.HI R22, RZ, 0x5, R11 ;  /* 0x00000005ff167819 */ /* 0x000fe4000001140b */
[----:B------:R-:W-:Y:S01]  /*1dd0*/  LOP3.LUT R207, R9, 0xfffffe00, R8, 0xf8, !PT ;  /* 0xfffffe0009cf7812 */ /* 0x000fe200078ef808 */
[----:B------:R-:W-:Y:S01]  /*1de0*/  IMAD.WIDE.U32 R28, R0, c[0x0][0x1b8], R2 ;  /* 0x00006e00001c7a25 */ /* 0x000fe200078e0002 */
[----:B------:R3:W-:Y:S01]  /*1df0*/  STL.64 [R1+0xb8], R34 ;  /* 0x0000b82201007387 */ /* 0x0007e20000100a00 */
[----:B------:R-:W-:-:S02]  /*1e00*/  IADD3 R37, R35, UR9, RZ ;  /* 0x0000000923257c10 */ /* 0x000fc4000fffe0ff */
[----:B------:R-:W-:Y:S01]  /*1e10*/  SHF.R.S32.HI R0, RZ, 0x1f, R11 ;  /* 0x0000001fff007819 */ /* 0x000fe2000001140b */
[----:B------:R3:W-:Y:S01]  /*1e20*/  STL.64 [R1+0xe8], R28 ;  /* 0x0000e81c01007387 */ /* 0x0007e20000100a00 */
[----:B------:R-:W-:Y:S01]  /*1e30*/  IADD3 R33, R29, UR8, RZ ;  /* 0x000000081d217c10 */ /* 0x000fe2000fffe0ff */
[----:B------:R-:W-:Y:S01]  /*1e40*/  IMAD.SHL.U32 R4, R10, 0x40, RZ ;  /* 0x000000400a047824 */ /* 0x000fe200078e00ff */
[----:B------:R-:W-:Y:S01]  /*1e50*/  ISETP.GE.AND P0, PT, R30, UR5, PT ;  /* 0x000000051e007c0c */ /* 0x000fe2000bf06270 */
[----:B------:R3:W-:Y:S01]  /*1e60*/  STL [R1+0xcc], R109 ;  /* 0x0000cc6d01007387 */ /* 0x0007e20000100800 */
[----:B------:R-:W-:Y:S01]  /*1e70*/  SHF.R.S32.HI R2, RZ, 0x1f, R20 ;  /* 0x0000001fff027819 */ /* 0x000fe20000011414 */
[----:B------:R-:W-:Y:S01]  /*1e80*/  IMAD.MOV.U32 R3, RZ, RZ, 0x10 ;  /* 0x00000010ff037424 */ /* 0x000fe200078e00ff */
[----:B------:R-:W-:Y:S01]  /*1e90*/  LEA.HI R0, R0, R22, RZ, 0x3 ;  /* 0x0000001600007211 */ /* 0x000fe200078f18ff */
[----:B------:R3:W-:Y:S01]  /*1ea0*/  STL [R1+0xc8], R108 ;  /* 0x0000c86c01007387 */ /* 0x0007e20000100800 */
[----:B------:R-:W-:Y:S01]  /*1eb0*/  LOP3.LUT R4, R5, 0xfffffe00, R4, 0xf8, !PT ;  /* 0xfffffe0005047812 */ /* 0x000fe200078ef804 */
[----:B------:R-:W-:Y:S01]  /*1ec0*/  IMAD.U32 R8, RZ, RZ, UR21 ;  /* 0x00000015ff087e24 */ /* 0x000fe2000f8e00ff */
[----:B------:R-:W-:Y:S01]  /*1ed0*/  LEA.HI R5, R2, R20, RZ, 0x2 ;  /* 0x0000001402057211 */ /* 0x000fe200078f10ff */
[----:B------:R3:W-:Y:S01]  /*1ee0*/  STL [R1+0xd0], R107 ;  /* 0x0000d06b01007387 */ /* 0x0007e20000100800 */
[----:B------:R-:W-:Y:S01]  /*1ef0*/  LOP3.LUT R0, R0, 0xffffff8, RZ, 0xc0, !PT ;  /* 0x0ffffff800007812 */ /* 0x000fe200078ec0ff */
[----:B------:R-:W-:Y:S01]  /*1f00*/  IMAD.WIDE R8, R8, 0x80, R30 ;  /* 0x0000008008087825 */ /* 0x000fe200078e021e */
[----:B------:R-:W-:Y:S01]  /*1f10*/  SHF.R.S32.HI R24, RZ, 0x2, R5 ;  /* 0x00000002ff187819 */ /* 0x000fe20000011405 */
[----:B------:R3:W-:Y:S01]  /*1f20*/  STL [R1+0xdc], R33 ;  /* 0x0000dc2101007387 */ /* 0x0007e20000100800 */
[----:B------:R-:W-:Y:S01]  /*1f30*/  IADD3 R17, R19, UR4, RZ ;  /* 0x0000000413117c10 */ /* 0x000fe2000fffe0ff */
[----:B------:R-:W-:Y:S01]  /*1f40*/  IMAD.IADD R0, R22, 0x1, -R0 ;  /* 0x0000000116007824 */ /* 0x000fe200078e0a00 */
[----:B------:R-:W-:Y:S01]  /*1f50*/  SEL R3, R3, 0xfffffff0, !P1 ;  /* 0xfffffff003037807 */ /* 0x000fe20004800000 */
[----:B------:R3:W-:Y:S01]  /*1f60*/  STL [R1+0xb4], R37 ;  /* 0x0000b42501007387 */ /* 0x0007e20000100800 */
[----:B------:R-:W-:Y:S01]  /*1f70*/  IMAD.SHL.U32 R207, R207, 0x2, RZ ;  /* 0x00000002cfcf7824 */ /* 0x000fe200078e00ff */
[----:B------:R-:W-:Y:S01]  /*1f80*/  SEL R2, R27, 0xffffffe0, !P2 ;  /* 0xffffffe01b027807 */ /* 0x000fe20005000000 */
[----:B------:R-:W-:Y:S01]  /*1f90*/  IMAD R21, R0, 0x10, R24 ;  /* 0x0000001000157824 */ /* 0x000fe200078e0218 */
        /* <DEDUP_REMOVED lines=39> */
.L_x_1801:
[----:B------:R-:W-:Y:S05]  /*2210*/  BSYNC B0 ;  /* 0x0000000000007941 */ /* 0x000fea0003800000 */
.L_x_1800:
        /* <DEDUP_REMOVED lines=9> */
[----:B------:R-:W-:-:S03]  /*22b0*/  IMAD.U32 R5, RZ, RZ, UR4 ;  /* 0x00000004ff057e24 */ /* 0x000fc6000f8e00ff */
[----:B------:R-:W-:Y:S02]  /*22c0*/  IADD3 R118, P0, R0, UR4, RZ ;  /* 0x0000000400767c10 */ /* 0x000fe4000ff1e0ff */
[----:B------:R-:W-:-:S04]  /*22d0*/  SHF.R.S32.HI R0, RZ, 0x1f, R0 ;  /* 0x0000001fff007819 */ /* 0x000fc80000011400 */
[----:B------:R-:W-:Y:S01]  /*22e0*/  LEA.HI.X.SX32 R154, R5, R0, 0x1, P0 ;  /* 0x00000000059a7211 */ /* 0x000fe200000f0eff */
        /* <DEDUP_REMOVED lines=42> */
.L_x_1803:
[----:B------:R-:W-:Y:S05]  /*2590*/  BSYNC B0 ;  /* 0x0000000000007941 */ /* 0x000fea0003800000 */
.L_x_1802:
        /* <DEDUP_REMOVED lines=45> */
.L_x_1805:
[----:B------:R-:W-:Y:S05]  /*2870*/  BSYNC B0 ;  /* 0x0000000000007941 */ /* 0x000fea0003800000 */
.L_x_1804:
        /* <DEDUP_REMOVED lines=49> */
.L_x_1807:
[----:B------:R-:W-:Y:S05]  /*2b90*/  BSYNC B0 ;  /* 0x0000000000007941 */ /* 0x000fea0003800000 */
.L_x_1806:
        /* <DEDUP_REMOVED lines=48> */
.L_x_1809:
[----:B------:R-:W-:Y:S05]  /*2ea0*/  BSYNC B0 ;  /* 0x0000000000007941 */ /* 0x000fea0003800000 */
.L_x_1808:
[----:B------:R-:W-:Y:S01]  /*2eb0*/  ISETP.GE.AND P0, PT, R20, UR9, PT ;  /* 0x0000000914007c0c */ /* 0x000fe2000bf06270 */
[----:B------:R-:W-:Y:S01]  /*2ec0*/  ULDC.64 UR18, c[0x0][0x1a0] ;  /* 0x0000680000127ab9 */ /* 0x000fe20000000a00 */
[----:B------:R-:W-:Y:S01]  /*2ed0*/  BSSY B0, `(.L_x_1810) ;  /* 0x000002b000007945 */ /* 0x000fe20003800000 */
[----:B------:R-:W-:Y:S02]  /*2ee0*/  UMOV UR8, 0x5 ;  /* 0x0000000500087882 */ /* 0x000fe40000000000 */
[----:B------:R-:W-:Y:S02]  /*2ef0*/  ULDC UR13, c[0x0][0x19c] ;  /* 0x00006700000d7ab9 */ /* 0x000fe40000000800 */
        /* <DEDUP_REMOVED lines=40> */
.L_x_1811:
[----:B------:R-:W-:Y:S05]  /*3180*/  BSYNC B0 ;  /* 0x0000000000007941 */ /* 0x000fea0003800000 */
.L_x_1810:
[----:B------:R-:W0:Y:S01]  /*3190*/  LDGDEPBAR ;  /* 0x00000000000079af */ /* 0x000e220000000000 */
[----:B------:R-:W-:Y:S01]  /*31a0*/  LEA R0, R22, UR7, 0x4 ;  /* 0x0000000716007c11 */ /* 0x000fe2000f8e20ff */
[----:B------:R-:W-:Y:S01]  /*31b0*/  IMAD.SHL.U32 R6, R23, 0x40, RZ ;  /* 0x0000004017067824 */ /* 0x000fe200078e00ff */
[C---:B------:R-:W-:Y:S01]  /*31c0*/  SHF.L.U32 R5, R30.reuse, 0x3, RZ ;  /* 0x000000031e057819 */ /* 0x040fe200000006ff */
[----:B-12---:R-:W-:Y:S01]  /*31d0*/  IMAD.MOV.U32 R10, RZ, RZ, R32 ;  /* 0x000000ffff0a7224 */ /* 0x006fe200078e0020 */
[----:B------:R-:W-:Y:S01]  /*31e0*/  ISETP.GE.AND P0, PT, R30, UR9, PT ;  /* 0x000000091e007c0c */ /* 0x000fe2000bf06270 */
        /* <DEDUP_REMOVED lines=8> */
[----:B------:R-:W-:Y:S01]  /*3270*/  UIMAD UR13, UR11, UR12, UR13 ;  /* 0x0000000c0b0d72a4 */ /* 0x000fe2000f8e020d */
[----:B------:R1:W-:Y:S01]  /*3280*/  STL.64 [R1+0xd8], R10 ;  /* 0x0000d80a01007387 */ /* 0x0003e20000100a00 */
[----:B------:R-:W-:Y:S01]  /*3290*/  IMAD.WIDE.U32 R8, R8, UR29, R10 ;  /* 0x0000001d08087c25 */ /* 0x000fe2000f8e000a */
[----:B------:R-:W-:Y:S01]  /*32a0*/  LOP3.LUT R0, R5, R0, RZ, 0x3c, !PT ;  /* 0x0000000005007212 */ /* 0x000fe200078e3cff */
[----:B------:R-:W-:Y:S01]  /*32b0*/  UIADD3 UR31, UR32, -0x4ab325aa, URZ ;  /* 0xb54cda56201f7890 */ /* 0x000fe2000fffe03f */
[----:B------:R-:W-:Y:S01]  /*32c0*/  LOP3.LUT P1, RZ, R23, 0x4, RZ, 0xc0, !PT ;  /* 0x0000000417ff7812 */ /* 0x000fe2000782c0ff */
[----:B------:R-:W-:Y:S01]  /*32d0*/  IMAD.U32 R5, RZ, RZ, UR21 ;  /* 0x00000015ff057e24 */ /* 0x000fe2000f8e00ff */
[----:B------:R-:W-:Y:S01]  /*32e0*/  SHF.L.U32 R26, R26, 0x1, RZ ;  /* 0x000000011a1a7819 */ /* 0x000fe200000006ff */
[----:B------:R-:W-:Y:S01]  /*32f0*/  IMAD R6, R22, 0x400, R4 ;  /* 0x0000040016067824 */ /* 0x000fe200078e0204 */
[----:B------:R-:W-:Y:S01]  /*3300*/  UIADD3 UR7, UR33, 0x646e171e, URZ ;  /* 0x646e171e21077890 */ /* 0x000fe2000fffe03f */
[----:B------:R-:W-:-:S04]  /*3310*/  DEPBAR.LE SB0, 0x0 ;  /* 0x000080000000791a */ /* 0x000fc80000000000 */
[----:B------:R-:W-:Y:S01]  /*3320*/  BAR.SYNC.DEFER_BLOCKING 0x0 ;  /* 0x0000000000007b1d */ /* 0x000fe20000010000 */
[----:B------:R-:W-:Y:S01]  /*3330*/  IMAD R116, R5, 0x8, R22 ;  /* 0x0000000805747824 */ /* 0x000fe200078e0216 */
[----:B------:R-:W-:Y:S01]  /*3340*/  LEA R5, R25, R0, 0x9 ;  /* 0x0000000019057211 */ /* 0x000fe200078e48ff */
[----:B------:R-:W-:Y:S01]  /*3350*/  IMAD.SHL.U32 R187, R6, 0x2, RZ ;  /* 0x0000000206bb7824 */ /* 0x000fe200078e00ff */
[----:B------:R-:W-:Y:S02]  /*3360*/  IADD3 R6, R9, UR13, RZ ;  /* 0x0000000d09067c10 */ /* 0x000fe4000fffe0ff */
        /* <DEDUP_REMOVED lines=42> */
.L_x_1813:
[----:B------:R-:W-:Y:S05]  /*3610*/  BSYNC B0 ;  /* 0x0000000000007941 */ /* 0x000fea0003800000 */
.L_x_1812:
        /* <DEDUP_REMOVED lines=50> */
.L_x_1815:
[----:B------:R-:W-:Y:S05]  /*3940*/  BSYNC B0 ;  /* 0x0000000000007941 */ /* 0x000fea0003800000 */
.L_x_1814:
[----:B------:R-:W-:Y:S01]  /*3950*/  IMAD.SHL.U32 R179, R5, 0x2, RZ ;  /* 0x0000000205b37824 */ /* 0x000fe200078e00ff */
[----:B-12---:R-:W-:Y:S01]  /*3960*/  LDSM.16.M88.4 R12, [R187] ;  /* 0x00000000bb0c783b */ /* 0x006fe20000000200 */
[----:B------:R-:W-:Y:S01]  /*3970*/  LOP3.LUT P0, RZ, R23, 0x2, RZ, 0xc0, !PT ;  /* 0x0000000217ff7812 */ /* 0x000fe2000780c0ff */
[--C-:B------:R-:W-:Y:S01]  /*3980*/  IMAD R188, R3, 0x2, R187.reuse ;  /* 0x0000000203bc7824 */ /* 0x100fe200078e02bb */
[----:B------:R-:W-:Y:S01]  /*3990*/  IADD3 R6, R104, UR8, RZ ;  /* 0x0000000868067c10 */ /* 0x000fe2000fffe0ff */
[----:B------:R-:W1:Y:S01]  /*39a0*/  LDSM.16.M88.4 R16, [R179+0x10000] ;  /* 0x01000000b310783b */ /* 0x000e620000000200 */
[C---:B------:R-:W-:Y:S01]  /*39b0*/  IADD3 R5, R179.reuse, 0x10000, RZ ;  /* 0x00010000b3057810 */ /* 0x040fe20007ffe0ff */
[----:B------:R-:W-:Y:S01]  /*39c0*/  IMAD R190, R2, 0x2, R187 ;  /* 0x0000000202be7824 */ /* 0x000fe200078e02bb */
[----:B------:R-:W-:Y:S01]  /*39d0*/  IADD3 R191, R179, 0x10020, RZ ;  /* 0x00010020b3bf7810 */ /* 0x000fe20007ffe0ff */
[----:B------:R-:W2:Y:S01]  /*39e0*/  LDSM.16.M88.4 R24, [R179+0x10800] ;  /* 0x01080000b318783b */ /* 0x000ea20000000200 */
[----:B------:R-:W-:Y:S01]  /*39f0*/  IMAD R185, R0, 0x2, R179 ;  /* 0x0000000200b97824 */ /* 0x000fe200078e02b3 */
[----:B------:R-:W-:Y:S01]  /*3a00*/  IMNMX R217, R6, UR10, PT ;  /* 0x0000000a06d97c17 */ /* 0x000fe2000b800200 */
[----:B------:R-:W-:Y:S01]  /*3a10*/  IMAD R189, R2, 0x2, R188 ;  /* 0x0000000202bd7824 */ /* 0x000fe200078e02bc */
[----:B---3--:R-:W3:Y:S01]  /*3a20*/  LDSM.16.M88.4 R32, [R179+0x11000] ;  /* 0x01100000b320783b */ /* 0x008ee20000000200 */
        /* <DEDUP_REMOVED lines=29> */
[----:B--2---:R-:W-:Y:S01]  /*3c00*/  HMMA.16816.F32.BF16 R44, R12, R24, RZ ;  /* 0x000000180c2c723c */ /* 0x004fe200000418ff */
[----:B------:R-:W2:Y:S01]  /*3c10*/  LDSM.16.M88.4 R80, [R185+0x10000] ;  /* 0x01000000b950783b */ /* 0x000ea20000000200 */
[----:B------:R-:W-:-:S02]  /*3c20*/  ISETP.GE.AND P1, PT, R6, R217, PT ;  /* 0x000000d90600720c */ /* 0x000fc40003f26270 */
[C---:B------:R-:W-:Y:S01]  /*3c30*/  ISETP.GE.AND P4, PT, R6.reuse, R216, PT ;  /* 0x000000d80600720c */ /* 0x040fe20003f86270 */
[----:B------:R-:W-:Y:S01]  /*3c40*/  LDSM.16.M88.4 R96, [R184+0x2000] ;  /* 0x00200000b860783b */ /* 0x000fe20000000200 */
[C---:B------:R-:W-:Y:S02]  /*3c50*/  IADD3 R205, R191.reuse, 0x1000, RZ ;  /* 0x00001000bfcd7810 */ /* 0x040fe40007ffe0ff */
[----:B---3--:R-:W-:Y:S01]  /*3c60*/  HMMA.16816.F32.BF16 R56, R12, R32, RZ ;  /* 0x000000200c38723c */ /* 0x008fe200000418ff */
        /* <DEDUP_REMOVED lines=38> */
[C---:B--2---:R-:W-:Y:S01]  /*3ed0*/  HMMA.16816.F32.BF16 R56, R20.reuse, R80, R16 ;  /* 0x000000501438723c */ /* 0x044fe20000041810 */
[----:B------:R-:W-:Y:S07]  /*3ee0*/  LDSM.16.M88.4 R16, [R187+0x4000] ;  /* 0x00400000bb10783b */ /* 0x000fee0000000200 */
[C---:B------:R-:W-:Y:S01]  /*3ef0*/  HMMA.16816.F32.BF16 R52, R20.reuse, R82, R32 ;  /* 0x000000521434723c */ /* 0x040fe20000041820 */
[----:B------:R-:W-:Y:S07]  /*3f00*/  LDSM.16.M88.4 R80, [R179+0x13000] ;  /* 0x01300000b350783b */ /* 0x000fee0000000200 */
[C---:B------:R-:W-:Y:S01]  /*3f10*/  HMMA.16816.F32.BF16 R32, R20.reuse, R86, R24 ;  /* 0x000000561420723c */ /* 0x040fe20000041818 */
[----:B------:R-:W-:Y:S07]  /*3f20*/  LDSM.16.M88.4 R84, [R185+0x12800] ;  /* 0x01280000b954783b */ /* 0x000fee0000000200 */
[C---:B------:R-:W-:Y:S01]  /*3f30*/  HMMA.16816.F32.BF16 R24, R20.reuse, R90, R64 ;  /* 0x0000005a1418723c */ /* 0x040fe20000041840 */
[----:B------:R-:W2:Y:S04]  /*3f40*/  LDSM.16.M88.4 R64, [R179+0x12000] ;  /* 0x01200000b340783b */ /* 0x000ea80000000200 */
[----:B------:R-:W-:Y:S03]  /*3f50*/  LDSM.16.M88.4 R88, [R185+0x12000] ;  /* 0x01200000b958783b */ /* 0x000fe60000000200 */
[C---:B---3--:R-:W-:Y:S01]  /*3f60*/  HMMA.16816.F32.BF16 R12, R20.reuse, R48, R72 ;  /* 0x00000030140c723c */ /* 0x048fe20000041848 */
[----:B------:R-:W3:Y:S07]  /*3f70*/  LDSM.16.M88.4 R72, [R179+0x12800] ;  /* 0x01280000b348783b */ /* 0x000eee0000000200 */
        /* <DEDUP_REMOVED lines=332> */
.L_x_1818:
[----:B------:R-:W-:Y:S05]  /*5440*/  BSYNC B0 ;  /* 0x0000000000007941 */ /* 0x000fea0003800000 */
.L_x_1817:
[----:B------:R-:W0:Y:S02]  /*5450*/  LDGDEPBAR ;  /* 0x00000000000079af */ /* 0x000e240000000000 */
.L_x_1816:
        /* <DEDUP_REMOVED lines=9> */
[----:B------:R-:W-:Y:S01]  /*54f0*/  UIADD3 UR5, UR33, -0x4498517b, URZ ;  /* 0xbb67ae8521057890 */ /* 0x000fe2000fffe03f */
[----:B------:R-:W-:Y:S01]  /*5500*/  FMNMX.FTZ R0, R37, R0, !PT ;  /* 0x0000000025007209 */ /* 0x000fe20007810000 */
[----:B------:R-:W-:Y:S01]  /*5510*/  ULOP3.LUT UR8, UR4, UR33, URZ, 0x3c, !UPT ;  /* 0x0000002104087292 */ /* 0x000fe2000f8e3c3f */
        /* <DEDUP_REMOVED lines=19> */
[----:B------:R-:W-:Y:S01]  /*5650*/  IMAD.SHL.U32 R180, R4, 0x2, RZ ;  /* 0x0000000204b47824 */ /* 0x000fe200078e00ff */
[----:B------:R-:W-:Y:S01]  /*5660*/  FMNMX.FTZ R132, R94, R132, !PT ;  /* 0x000000845e847209 */ /* 0x000fe20007810000 */
[----:B------:R-:W-:Y:S01]  /*5670*/  UIADD3 UR4, UR4, 0x1, URZ ;  /* 0x0000000104047890 */ /* 0x000fe2000fffe03f */
        /* <DEDUP_REMOVED lines=23> */
[----:B------:R-:W2:Y:S04]  /*57f0*/  SHFL.BFLY PT, R5, R132, 0x2, 0x1f ;  /* 0x0c401f0084057f89 */ /* 0x000ea800000e0000 */
[----:B------:R-:W3:Y:S04]  /*5800*/  SHFL.BFLY PT, R133, R0, 0x2, 0x1f ;  /* 0x0c401f0000857f89 */ /* 0x000ee800000e0000 */
[----:B------:R-:W-:Y:S01]  /*5810*/  LDSM.16.MT88.4 R52, [R180+0x18800] ;  /* 0x01880000b434783b */ /* 0x000fe20000004200 */
[----:B--2---:R-:W-:Y:S02]  /*5820*/  FMNMX.FTZ R132, R132, R5, !PT ;  /* 0x0000000584847209 */ /* 0x004fe40007810000 */
[----:B------:R-:W-:-:S02]  /*5830*/  LOP3.LUT R5, R105, UR32, RZ, 0x3c, !PT ;  /* 0x0000002069057c12 */ /* 0x000fc4000f8e3cff */
[----:B---3--:R-:W-:Y:S01]  /*5840*/  FMNMX.FTZ R133, R0, R133, !PT ;  /* 0x0000008500857209 */ /* 0x008fe20007810000 */
[----:B-1----:R-:W1:Y:S04]  /*5850*/  SHFL.BFLY PT, R6, R132, 0x1, 0x1f ;  /* 0x0c201f0084067f89 */ /* 0x002e6800000e0000 */
[----:B------:R2:W-:Y:S04]  /*5860*/  STL [R1+0xf0], R5 ;  /* 0x0000f00501007387 */ /* 0x0005e80000100800 */
[----:B------:R-:W3:Y:S01]  /*5870*/  SHFL.BFLY PT, R9, R133, 0x1, 0x1f ;  /* 0x0c201f0085097f89 */ /* 0x000ee200000e0000 */
[----:B-1----:R-:W-:-:S02]  /*5880*/  FMNMX.FTZ R132, R132, R6, !PT ;  /* 0x0000000684847209 */ /* 0x002fc40007810000 */
[----:B------:R-:W-:Y:S01]  /*5890*/  LOP3.LUT R6, R87, UR8, RZ, 0x3c, !PT ;  /* 0x0000000857067c12 */ /* 0x000fe2000f8e3cff */
[----:B------:R-:W-:Y:S01]  /*58a0*/  UIADD3 UR8, UR33, -0x56f99767, URZ ;  /* 0xa906689921087890 */ /* 0x000fe2000fffe03f */
[----:B------:R-:W-:Y:S02]  /*58b0*/  FSETP.NEU.FTZ.AND P1, PT, R132, -INF , PT ;  /* 0xff8000008400780b */ /* 0x000fe40003f3d000 */
[----:B--2---:R-:W-:Y:S01]  /*58c0*/  LOP3.LUT R5, R117, R5, RZ, 0x3c, !PT ;  /* 0x0000000575057212 */ /* 0x004fe200078e3cff */
[----:B------:R-:W-:Y:S01]  /*58d0*/  IMAD.WIDE.U32 R6, R6, -0x326172a9, RZ ;  /* 0xcd9e8d5706067825 */ /* 0x000fe200078e00ff */
[----:B---3--:R-:W-:-:S03]  /*58e0*/  FMNMX.FTZ R133, R133, R9, !PT ;  /* 0x0000000985857209 */ /* 0x008fc60007810000 */
[----:B------:R-:W-:Y:S01]  /*58f0*/  IMAD.WIDE.U32 R160, R5, -0x2daee0ad, RZ ;  /* 0xd2511f5305a07825 */ /* 0x000fe200078e00ff */
[----:B------:R-:W-:-:S04]  /*5900*/  LOP3.LUT R7, R7, UR36, R116, 0x96, !PT ;  /* 0x0000002407077c12 */ /* 0x000fc8000f8e9674 */
[----:B------:R-:W-:Y:S01]  /*5910*/  LOP3.LUT R0, R161, UR5, R86, 0x96, !PT ;  /* 0x00000005a1007c12 */ /* 0x000fe2000f8e9656 */
[----:B------:R-:W-:Y:S04]  /*5920*/  STL.64 [R1+0xc0], R160 ;  /* 0x0000c0a001007387 */ /* 0x000fe80000100a00 */
[----:B------:R-:W-:-:S04]  /*5930*/  IMAD.WIDE.U32 R162, R0, -0x326172a9, RZ ;  /* 0xcd9e8d5700a27825 */ /* 0x000fc800078e00ff */
[----:B------:R-:W-:Y:S01]  /*5940*/  FMUL.FTZ R0, R132, c[0x0][0x23c] ;  /* 0x00008f0084007a20 */ /* 0x000fe20000410000 */
[----:B------:R-:W-:Y:S01]  /*5950*/  LOP3.LUT R5, R163, UR35, R6, 0x96, !PT ;  /* 0x00000023a3057c12 */ /* 0x000fe2000f8e9606 */
[----:B------:R-:W-:Y:S01]  /*5960*/  IMAD.WIDE.U32 R6, R7, -0x2daee0ad, RZ ;  /* 0xd2511f5307067825 */ /* 0x000fe200078e00ff */
[----:B------:R-:W-:Y:S02]  /*5970*/  STL.64 [R1+0x38], R162 ;  /* 0x000038a201007387 */ /* 0x000fe40000100a00 */
[----:B------:R-:W-:Y:S01]  /*5980*/  FSEL R0, R0, RZ, P1 ;  /* 0x000000ff00007208 */ /* 0x000fe20000800000 */
[----:B------:R-:W-:Y:S01]  /*5990*/  IMAD.WIDE.U32 R10, R5, -0x2daee0ad, RZ ;  /* 0xd2511f53050a7825 */ /* 0x000fe200078e00ff */
[----:B------:R-:W-:Y:S02]  /*59a0*/  LOP3.LUT R7, R7, UR14, R160, 0x96, !PT ;  /* 0x0000000e07077c12 */ /* 0x000fe4000f8e96a0 */
[----:B------:R-:W-:Y:S01]  /*59b0*/  FSETP.NEU.FTZ.AND P1, PT, R133, -INF , PT ;  /* 0xff8000008500780b */ /* 0x000fe20003f3d000 */
[----:B------:R-:W-:Y:S01]  /*59c0*/  FFMA.FTZ R8, R40, c[0x0][0x23c], -R0 ;  /* 0x00008f0028087a23 */ /* 0x000fe20000010800 */
[----:B------:R-:W-:Y:S01]  /*59d0*/  LOP3.LUT R5, R11, UR12, R6, 0x96, !PT ;  /* 0x0000000c0b057c12 */ /* 0x000fe2000f8e9606 */
[----:B------:R-:W-:-:S02]  /*59e0*/  IMAD.WIDE.U32 R6, R7, -0x326172a9, RZ ;  /* 0xcd9e8d5707067825 */ /* 0x000fc400078e00ff */
[----:B------:R1:W-:Y:S02]  /*59f0*/  MUFU.EX2 R122, R8 ;  /* 0x00000008007a7308 */ /* 0x0003e40000000800 */
[----:B------:R-:W-:Y:S01]  /*5a00*/  IMAD.WIDE.U32 R12, R5, -0x326172a9, RZ ;  /* 0xcd9e8d57050c7825 */ /* 0x000fe200078e00ff */
[----:B------:R-:W-:-:S03]  /*5a10*/  LOP3.LUT R7, R7, UR13, R162, 0x96, !PT ;  /* 0x0000000d07077c12 */ /* 0x000fc6000f8e96a2 */
[----:B------:R-:W-:Y:S02]  /*5a20*/  FMUL.FTZ R5, R133, c[0x0][0x23c] ;  /* 0x00008f0085057a20 */ /* 0x000fe40000410000 */
[----:B------:R-:W-:-:S03]  /*5a30*/  FFMA.FTZ R9, R36, c[0x0][0x23c], -R0 ;  /* 0x00008f0024097a23 */ /* 0x000fc60000010800 */
[----:B------:R-:W-:Y:S01]  /*5a40*/  FSEL R5, R5, RZ, P1 ;  /* 0x000000ff05057208 */ /* 0x000fe20000800000 */
[----:B------:R-:W-:Y:S01]  /*5a50*/  MUFU.EX2 R252, R9 ;  /* 0x0000000900fc7308 */ /* 0x000fe20000000800 */
[----:B-1----:R-:W-:-:S07]  /*5a60*/  FFMA.FTZ R8, R41, c[0x0][0x23c], -R0 ;  /* 0x00008f0029087a23 */ /* 0x002fce0000010800 */
[----:B------:R1:W-:Y:S02]  /*5a70*/  MUFU.EX2 R120, R8 ;  /* 0x0000000800787308 */ /* 0x0003e40000000800 */
[----:B-1----:R-:W-:Y:S01]  /*5a80*/  LOP3.LUT R8, R13, UR11, R6, 0x96, !PT ;  /* 0x0000000b0d087c12 */ /* 0x002fe2000f8e9606 */
[----:B------:R-:W-:-:S04]  /*5a90*/  IMAD.WIDE.U32 R6, R7, -0x2daee0ad, RZ ;  /* 0xd2511f5307067825 */ /* 0x000fc800078e00ff */
[----:B------:R-:W-:-:S04]  /*5aa0*/  IMAD.WIDE.U32 R92, R8, -0x2daee0ad, RZ ;  /* 0xd2511f53085c7825 */ /* 0x000fc800078e00ff */
[----:B------:R-:W-:Y:S01]  /*5ab0*/  FFMA.FTZ R8, R44, c[0x0][0x23c], -R5 ;  /* 0x00008f002c087a23 */ /* 0x000fe20000010805 */
[----:B------:R-:W-:Y:S01]  /*5ac0*/  LOP3.LUT R16, R93, UR8, R6, 0x96, !PT ;  /* 0x000000085d107c12 */ /* 0x000fe2000f8e9606 */
[----:B------:R-:W-:Y:S01]  /*5ad0*/  IMAD R93, R121, 0x10000, R121 ;  /* 0x00010000795d7824 */ /* 0x000fe200078e0279 */
[----:B------:R-:W-:Y:S01]  /*5ae0*/  LOP3.LUT R6, R7, UR10, R10, 0x96, !PT ;  /* 0x0000000a07067c12 */ /* 0x000fe2000f8e960a */
[----:B------:R1:W-:Y:S02]  /*5af0*/  MUFU.EX2 R242, R8 ;  /* 0x0000000800f27308 */ /* 0x0003e40000000800 */
[----:B------:R-:W-:-:S04]  /*5b00*/  IMAD.WIDE.U32 R16, R16, -0x326172a9, RZ ;  /* 0xcd9e8d5710107825 */ /* 0x000fc800078e00ff */
[----:B------:R-:W-:Y:S01]  /*5b10*/  IMAD.WIDE.U32 R76, R6, -0x326172a9, RZ ;  /* 0xcd9e8d57064c7825 */ /* 0x000fe200078e00ff */
[C---:B------:R-:W-:Y:S02]  /*5b20*/  LOP3.LUT R7, R16.reuse, 0xffff, RZ, 0xc0, !PT ;  /* 0x0000ffff10077812 */ /* 0x040fe400078ec0ff */
[----:B------:R-:W-:Y:S01]  /*5b30*/  LOP3.LUT R11, R16, 0xff, RZ, 0xc0, !PT ;  /* 0x000000ff100b7812 */ /* 0x000fe200078ec0ff */
[----:B------:R-:W-:Y:S01]  /*5b40*/  FFMA.FTZ R6, R43, c[0x0][0x23c], -R5 ;  /* 0x00008f002b067a23 */ /* 0x000fe20000010805 */
[----:B------:R-:W-:Y:S01]  /*5b50*/  SHF.R.U32.HI R9, RZ, 0x8, R7 ;  /* 0x00000008ff097819 */ /* 0x000fe20000011607 */
[----:B------:R-:W-:Y:S01]  /*5b60*/  FFMA.FTZ R7, R37, c[0x0][0x23c], -R5 ;  /* 0x00008f0025077a23 */ /* 0x000fe20000010805 */
[----:B------:R-:W-:Y:S01]  /*5b70*/  SHF.R.U32.HI R10, RZ, 0x18, R16 ;  /* 0x00000018ff0a7819 */ /* 0x000fe20000011610 */
[----:B------:R2:W-:Y:S01]  /*5b80*/  MUFU.EX2 R243, R6 ;  /* 0x0000000600f37308 */ /* 0x0005e20000000800 */
[----:B------:R-:W-:Y:S01]  /*5b90*/  PRMT R13, R11, 0x5410, R9 ;  /* 0x000054100b0d7816 */ /* 0x000fe20000000009 */
[----:B-1----:R-:W-:Y:S01]  /*5ba0*/  FFMA.FTZ R8, R42, c[0x0][0x23c], -R5 ;  /* 0x00008f002a087a23 */ /* 0x002fe20000010805 */
[----:B------:R-:W-:Y:S01]  /*5bb0*/  LOP3.LUT R18, R77, UR9, R12, 0x96, !PT ;  /* 0x000000094d127c12 */ /* 0x000fe2000f8e960c */
[----:B------:R-:W-:-:S04]  /*5bc0*/  FFMA.FTZ R9, R38, c[0x0][0x23c], -R0 ;  /* 0x00008f0026097a23 */ /* 0x000fc80000010800 */
[----:B------:R1:W3:Y:S01]  /*5bd0*/  MUFU.EX2 R168, R8 ;  /* 0x0000000800a87308 */ /* 0x0002e20000000800 */
[----:B--2---:R-:W-:-:S07]  /*5be0*/  LOP3.LUT R6, R17, UR31, R76, 0x96, !PT ;  /* 0x0000001f11067c12 */ /* 0x004fce000f8e964c */
[----:B------:R2:W4:Y:S01]  /*5bf0*/  MUFU.EX2 R169, R7 ;  /* 0x0000000700a97308 */ /* 0x0005220000000800 */
[----:B------:R-:W-:Y:S02]  /*5c00*/  LOP3.LUT R11, R6, 0xff, RZ, 0xc0, !PT ;  /* 0x000000ff060b7812 */ /* 0x000fe400078ec0ff */
[----:B-1----:R-:W-:-:S05]  /*5c10*/  SHF.R.U32.HI R8, RZ, 0x10, R16 ;  /* 0x00000010ff087819 */ /* 0x002fca0000011610 */
[----:B------:R-:W1:Y:S01]  /*5c20*/  MUFU.EX2 R135, R9 ;  /* 0x0000000900877308 */ /* 0x000e620000000800 */
[----:B------:R-:W-:-:S04]  /*5c30*/  LOP3.LUT R8, R8, 0xff, RZ, 0xc0, !PT ;  /* 0x000000ff08087812 */ /* 0x000fc800078ec0ff */
[----:B------:R-:W-:Y:S02]  /*5c40*/  PRMT R15, R8, 0x5410, R10 ;  /* 0x00005410080f7816 */ /* 0x000fe4000000000a */
[----:B--2---:R-:W-:Y:S02]  /*5c50*/  LOP3.LUT R7, R6, 0xffff, RZ, 0xc0, !PT ;  /* 0x0000ffff06077812 */ /* 0x004fe400078ec0ff */
[--C-:B------:R-:W-:Y:S02]  /*5c60*/  SHF.R.U32.HI R8, RZ, 0x10, R6.reuse ;  /* 0x00000010ff087819 */ /* 0x100fe40000011606 */
[----:B------:R-:W-:Y:S02]  /*5c70*/  SHF.R.U32.HI R10, RZ, 0x8, R7 ;  /* 0x00000008ff0a7819 */ /* 0x000fe40000011607 */
[----:B------:R-:W-:Y:S02]  /*5c80*/  SHF.R.U32.HI R7, RZ, 0x18, R6 ;  /* 0x00000018ff077819 */ /* 0x000fe40000011606 */
[----:B---3--:R-:W-:-:S02]  /*5c90*/  F2FP.BF16.PACK_AB R6, R168, R242 ;  /* 0x000000f2a806723e */ /* 0x008fc400000010ff */
[----:B------:R-:W-:Y:S02]  /*5ca0*/  PRMT R10, R11, 0x5410, R10 ;  /* 0x000054100b0a7816 */ /* 0x000fe4000000000a */
[C---:B------:R-:W-:Y:S02]  /*5cb0*/  PRMT R77, R6.reuse, 0x7610, R77 ;  /* 0x00007610064d7816 */ /* 0x040fe4000000004d */
[----:B------:R-:W-:Y:S01]  /*5cc0*/  PRMT R78, R6, 0x7632, R78 ;  /* 0x00007632064e7816 */ /* 0x000fe2000000004e */
[----:B------:R-:W-:Y:S01]  /*5cd0*/  HSET2.LE.AND R3, R10, R93, PT ;  /* 0x0000005d0a037233 */ /* 0x000fe20003803000 */
[----:B------:R-:W-:Y:S02]  /*5ce0*/  F2FP.BF16.PACK_AB R6, R120, R122 ;  /* 0x0000007a7806723e */ /* 0x000fe400000010ff */
[----:B----4-:R-:W-:Y:S02]  /*5cf0*/  F2FP.BF16.PACK_AB R4, R169, R243 ;  /* 0x000000f3a904723e */ /* 0x010fe400000010ff */
[----:B------:R-:W-:-:S02]  /*5d00*/  PRMT R84, R6, 0x7610, R84 ;  /* 0x0000761006547816 */ /* 0x000fc40000000054 */
[----:B------:R-:W-:Y:S01]  /*5d10*/  PRMT R79, R6, 0x7632, R79 ;  /* 0x00007632064f7816 */ /* 0x000fe2000000004f */
[----:B------:R-:W-:Y:S01]  /*5d20*/  FFMA.FTZ R6, R39, c[0x0][0x23c], -R0 ;  /* 0x00008f0027067a23 */ /* 0x000fe20000010800 */
[----:B------:R-:W-:Y:S02]  /*5d30*/  LOP3.LUT R8, R8, 0xff, RZ, 0xc0, !PT ;  /* 0x000000ff08087812 */ /* 0x000fe400078ec0ff */
[C---:B------:R-:W-:Y:S01]  /*5d40*/  PRMT R86, R4.reuse, 0x7610, R86 ;  /* 0x0000761004567816 */ /* 0x040fe20000000056 */
[----:B------:R2:W-:Y:S01]  /*5d50*/  MUFU.EX2 R241, R6 ;  /* 0x0000000600f17308 */ /* 0x0005e20000000800 */
[----:B------:R-:W-:Y:S02]  /*5d60*/  PRMT R85, R4, 0x7632, R85 ;  /* 0x0000763204557816 */ /* 0x000fe40000000055 */
[----:B------:R-:W-:Y:S01]  /*5d70*/  PRMT R8, R8, 0x5410, R7 ;  /* 0x0000541008087816 */ /* 0x000fe20000000007 */
[----:B------:R-:W-:Y:S01]  /*5d80*/  FFMA.FTZ R7, R28, c[0x0][0x23c], -R0 ;  /* 0x00008f001c077a23 */ /* 0x000fe20000010800 */
[----:B-1----:R-:W-:-:S03]  /*5d90*/  F2FP.BF16.PACK_AB R4, R135, R252 ;  /* 0x000000fc8704723e */ /* 0x002fc600000010ff */
[----:B------:R1:W-:Y:S01]  /*5da0*/  MUFU.EX2 R134, R7 ;  /* 0x0000000700867308 */ /* 0x0003e20000000800 */
[C---:B------:R-:W-:Y:S02]  /*5db0*/  PRMT R239, R4.reuse, 0x7610, R239 ;  /* 0x0000761004ef7816 */ /* 0x040fe400000000ef */
[----:B------:R-:W-:Y:S01]  /*5dc0*/  PRMT R238, R4, 0x7632, R238 ;  /* 0x0000763204ee7816 */ /* 0x000fe200000000ee */
[----:B------:R-:W-:Y:S01]  /*5dd0*/  HSET2.LE.AND R4, R8, R93, PT ;  /* 0x0000005d08047233 */ /* 0x000fe20003803000 */
[----:B------:R-:W-:Y:S01]  /*5de0*/  FFMA.FTZ R8, R48, c[0x0][0x23c], -R5 ;  /* 0x00008f0030087a23 */ /* 0x000fe20000010805 */
[----:B--2---:R-:W-:-:S03]  /*5df0*/  PRMT R6, R77, 0x5410, R78 ;  /* 0x000054104d067816 */ /* 0x004fc6000000004e */
[----:B------:R2:W-:Y:S01]  /*5e00*/  MUFU.EX2 R184, R8 ;  /* 0x0000000800b87308 */ /* 0x0005e20000000800 */
[----:B------:R-:W-:Y:S01]  /*5e10*/  LOP3.LUT R12, R3, R6, RZ, 0xc0, !PT ;  /* 0x00000006030c7212 */ /* 0x000fe200078ec0ff */
[----:B------:R-:W-:Y:S01]  /*5e20*/  HSET2.LE.AND R3, R13, R93, PT ;  /* 0x0000005d0d037233 */ /* 0x000fe20003803000 */
[----:B------:R-:W-:Y:S01]  /*5e30*/  PRMT R6, R84, 0x5410, R79 ;  /* 0x0000541054067816 */ /* 0x000fe2000000004f */
[----:B-1----:R-:W-:-:S03]  /*5e40*/  FFMA.FTZ R7, R29, c[0x0][0x23c], -R0 ;  /* 0x00008f001d077a23 */ /* 0x002fc60000010800 */
[----:B------:R-:W-:Y:S01]  /*5e50*/  LOP3.LUT R13, R4, R6, RZ, 0xc0, !PT ;  /* 0x00000006040d7212 */ /* 0x000fe200078ec0ff */
[----:B------:R-:W1:Y:S01]  /*5e60*/  LDSM.16.MT88.4 R28, [R183+0x18000] ;  /* 0x01800000b71c783b */ /* 0x000e620000004200 */
[----:B------:R-:W-:Y:S01]  /*5e70*/  PRMT R4, R86, 0x5410, R85 ;  /* 0x0000541056047816 */ /* 0x000fe20000000055 */
[----:B------:R-:W-:Y:S01]  /*5e80*/  MUFU.EX2 R153, R7 ;  /* 0x0000000700997308 */ /* 0x000fe20000000800 */
[----:B------:R-:W-:Y:S02]  /*5e90*/  PRMT R6, R239, 0x5410, R238 ;  /* 0x00005410ef067816 */ /* 0x000fe400000000ee */
[----:B------:R-:W-:Y:S01]  /*5ea0*/  LOP3.LUT R14, R3, R4, RZ, 0xc0, !PT ;  /* 0x00000004030e7212 */ /* 0x000fe200078ec0ff */
[----:B------:R-:W-:Y:S01]  /*5eb0*/  HSET2.LE.AND R4, R15, R93, PT ;  /* 0x0000005d0f047233 */ /* 0x000fe20003803000 */
[--C-:B------:R-:W-:Y:S02]  /*5ec0*/  FFMA.FTZ R3, R45, c[0x0][0x23c], -R5.reuse ;  /* 0x00008f002d037a23 */ /* 0x100fe40000010805 */
[----:B--2---:R-:W-:-:S02]  /*5ed0*/  FFMA.FTZ R8, R47, c[0x0][0x23c], -R5 ;  /* 0x00008f002f087a23 */ /* 0x004fc40000010805 */
[----:B------:R-:W-:Y:S01]  /*5ee0*/  LOP3.LUT R15, R4, R6, RZ, 0xc0, !PT ;  /* 0x00000006040f7212 */ /* 0x000fe200078ec0ff */
[----:B------:R-:W-:Y:S01]  /*5ef0*/  FFMA.FTZ R6, R46, c[0x0][0x23c], -R5 ;  /* 0x00008f002e067a23 */ /* 0x000fe20000010805 */
[----:B------:R2:W-:Y:S01]  /*5f00*/  MUFU.EX2 R130, R3 ;  /* 0x0000000300827308 */ /* 0x0005e20000000800 */
[----:B------:R-:W-:Y:S04]  /*5f10*/  LDSM.16.MT88.4 R44, [R183+0x18800] ;  /* 0x01880000b72c783b */ /* 0x000fe80000004200 */
[C---:B------:R-:W-:Y:S03]  /*5f20*/  HMMA.16816.F32.BF16 R80, R12.reuse, R20, RZ ;  /* 0x000000140c50723c */ /* 0x040fe600000418ff */
[----:B------:R3:W4:Y:S05]  /*5f30*/  MUFU.EX2 R131, R6 ;  /* 0x0000000600837308 */ /* 0x00072a0000000800 */
[----:B------:R-:W-:Y:S01]  /*5f40*/  HMMA.16816.F32.BF16 R40, R12, R26, RZ ;  /* 0x0000001a0c28723c */ /* 0x000fe200000418ff */
[----:B--2---:R-:W-:-:S02]  /*5f50*/  IMAD.WIDE.U32 R2, R18, -0x2daee0ad, RZ ;  /* 0xd2511f5312027825 */ /* 0x004fc400078e00ff */
[----:B------:R2:W-:Y:S03]  /*5f60*/  MUFU.EX2 R223, R8 ;  /* 0x0000000800df7308 */ /* 0x0005e60000000800 */
[----:B------:R-:W-:Y:S02]  /*5f70*/  LOP3.LUT R4, R3, UR7, R92, 0x96, !PT ;  /* 0x0000000703047c12 */ /* 0x000fe4000f8e965c */
[----:B------:R-:W-:Y:S01]  /*5f80*/  HMMA.16816.F32.BF16 R72, R12, R22, RZ ;  /* 0x000000160c48723c */ /* 0x000fe200000418ff */
[C---:B------:R-:W-:Y:S02]  /*5f90*/  LOP3.LUT R21, R2.reuse, 0xff, RZ, 0xc0, !PT ;  /* 0x000000ff02157812 */ /* 0x040fe400078ec0ff */
[----:B---3--:R-:W-:Y:S02]  /*5fa0*/  LOP3.LUT R6, R2, 0xffff, RZ, 0xc0, !PT ;  /* 0x0000ffff02067812 */ /* 0x008fe400078ec0ff */
[----:B------:R-:W-:-:S02]  /*5fb0*/  SHF.R.U32.HI R11, RZ, 0x10, R4 ;  /* 0x00000010ff0b7819 */ /* 0x000fc40000011604 */
[----:B------:R-:W-:Y:S01]  /*5fc0*/  SHF.R.U32.HI R10, RZ, 0x8, R6 ;  /* 0x00000008ff0a7819 */ /* 0x000fe20000011606 */
[C---:B-1----:R-:W-:Y:S01]  /*5fd0*/  HMMA.16816.F32.BF16 R36, R12.reuse, R28, RZ ;  /* 0x0000001c0c24723c */ /* 0x042fe200000418ff */
[----:B------:R-:W-:Y:S01]  /*5fe0*/  SHF.R.U32.HI R7, RZ, 0x10, R2 ;  /* 0x00000010ff077819 */ /* 0x000fe20000011602 */
[----:B--2---:R-:W-:Y:S01]  /*5ff0*/  FFMA.FTZ R8, R49, c[0x0][0x23c], -R0 ;  /* 0x00008f0031087a23 */ /* 0x004fe20000010800 */
[----:B------:R-:W-:Y:S01]  /*6000*/  SHF.R.U32.HI R18, RZ, 0x18, R4 ;  /* 0x00000018ff127819 */ /* 0x000fe20000011604 */
[----:B------:R-:W1:Y:S01]  /*6010*/  LDSM.16.MT88.4 R48, [R181+0x18800] ;  /* 0x01880000b530783b */ /* 0x000e620000004200 */
[----:B------:R-:W-:Y:S01]  /*6020*/  LOP3.LUT R6, R11, 0xff, RZ, 0xc0, !PT ;  /* 0x000000ff0b067812 */ /* 0x000fe200078ec0ff */
[----:B------:R-:W2:Y:S01]  /*6030*/  MUFU.EX2 R240, R8 ;  /* 0x0000000800f07308 */ /* 0x000ea20000000800 */
[C---:B------:R-:W-:Y:S01]  /*6040*/  LOP3.LUT R9, R4.reuse, 0xffff, RZ, 0xc0, !PT ;  /* 0x0000ffff04097812 */ /* 0x040fe200078ec0ff */
[----:B------:R-:W-:Y:S01]  /*6050*/  HMMA.16816.F32.BF16 R64, R12, R24, RZ ;  /* 0x000000180c40723c */ /* 0x000fe200000418ff */
[----:B------:R-:W-:-:S02]  /*6060*/  LOP3.LUT R19, R4, 0xff, RZ, 0xc0, !PT ;  /* 0x000000ff04137812 */ /* 0x000fc400078ec0ff */
[----:B------:R-:W-:Y:S02]  /*6070*/  PRMT R11, R21, 0x5410, R10 ;  /* 0x00005410150b7816 */ /* 0x000fe4000000000a */
[----:B------:R-:W-:Y:S02]  /*6080*/  SHF.R.U32.HI R20, RZ, 0x18, R2 ;  /* 0x00000018ff147819 */ /* 0x000fe40000011602 */
[----:B------:R-:W-:Y:S01]  /*6090*/  LOP3.LUT R4, R7, 0xff, RZ, 0xc0, !PT ;  /* 0x000000ff07047812 */ /* 0x000fe200078ec0ff */
[----:B------:R-:W-:Y:S01]  /*60a0*/  HMMA.16816.F32.BF16 R28, R12, R30, RZ ;  /* 0x0000001e0c1c723c */ /* 0x000fe200000418ff */
[----:B------:R-:W-:Y:S02]  /*60b0*/  PRMT R10, R6, 0x5410, R18 ;  /* 0x00005410060a7816 */ /* 0x000fe40000000012 */
[----:B------:R-:W-:Y:S02]  /*60c0*/  SHF.R.U32.HI R7, RZ, 0x8, R9 ;  /* 0x00000008ff077819 */ /* 0x000fe40000011609 */
[----:B----4-:R-:W-:-:S02]  /*60d0*/  F2FP.BF16.PACK_AB R6, R131, R130 ;  /* 0x000000828306723e */ /* 0x010fc400000010ff */
[----:B------:R-:W-:Y:S01]  /*60e0*/  PRMT R20, R4, 0x5410, R20 ;  /* 0x0000541004147816 */ /* 0x000fe20000000014 */
[----:B------:R-:W-:Y:S01]  /*60f0*/  HMMA.16816.F32.BF16 R24, R12, R68, RZ ;  /* 0x000000440c18723c */ /* 0x000fe200000418ff */
[----:B------:R-:W-:Y:S02]  /*6100*/  PRMT R9, R19, 0x5410, R7 ;  /* 0x0000541013097816 */ /* 0x000fe40000000007 */
[----:B------:R-:W-:Y:S02]  /*6110*/  F2FP.BF16.PACK_AB R4, R241, R134 ;  /* 0x00000086f104723e */ /* 0x000fe400000010ff */
[C---:B------:R-:W-:Y:S02]  /*6120*/  PRMT R237, R6.reuse, 0x7610, R237 ;  /* 0x0000761006ed7816 */ /* 0x040fe400000000ed */
[----:B------:R-:W-:Y:S02]  /*6130*/  PRMT R236, R6, 0x7632, R236 ;  /* 0x0000763206ec7816 */ /* 0x000fe400000000ec */
[----:B--2---:R-:W-:-:S02]  /*6140*/  F2FP.BF16.PACK_AB R6, R240, R153 ;  /* 0x00000099f006723e */ /* 0x004fc400000010ff */
[C---:B------:R-:W-:Y:S02]  /*6150*/  PRMT R219, R4.reuse, 0x7610, R219 ;  /* 0x0000761004db7816 */ /* 0x040fe400000000db */
[----:B------:R-:W-:Y:S01]  /*6160*/  PRMT R218, R4, 0x7632, R218 ;  /* 0x0000763204da7816 */ /* 0x000fe200000000da */
[----:B------:R-:W-:Y:S01]  /*6170*/  HSET2.LE.AND R4, R9, R93, PT ;  /* 0x0000005d09047233 */ /* 0x000fe20003803000 */
[C---:B------:R-:W-:Y:S02]  /*6180*/  PRMT R211, R6.reuse, 0x7610, R211 ;  /* 0x0000761006d37816 */ /* 0x040fe400000000d3 */
[----:B------:R-:W-:Y:S02]  /*6190*/  PRMT R210, R6, 0x7632, R210 ;  /* 0x0000763206d27816 */ /* 0x000fe400000000d2 */
[----:B------:R-:W-:Y:S02]  /*61a0*/  PRMT R6, R237, 0x5410, R236 ;  /* 0x00005410ed067816 */ /* 0x000fe400000000ec */
[----:B------:R-:W-:-:S02]  /*61b0*/  F2FP.BF16.PACK_AB R7, R223, R184 ;  /* 0x000000b8df07723e */ /* 0x000fc400000010ff */
[----:B------:R-:W-:Y:S01]  /*61c0*/  LOP3.LUT R8, R4, R6, RZ, 0xc0, !PT ;  /* 0x0000000604087212 */ /* 0x000fe200078ec0ff */
[--C-:B------:R-:W-:Y:S01]  /*61d0*/  HSET2.LE.AND R4, R10, R93.reuse, PT ;  /* 0x0000005d0a047233 */ /* 0x100fe20003803000 */
[C---:B------:R-:W-:Y:S01]  /*61e0*/  PRMT R213, R7.reuse, 0x7610, R213 ;  /* 0x0000761007d57816 */ /* 0x040fe200000000d5 */
[----:B------:R-:W-:Y:S01]  /*61f0*/  HSET2.LE.AND R6, R11, R93, PT ;  /* 0x0000005d0b067233 */ /* 0x000fe20003803000 */
[----:B------:R-:W-:Y:S02]  /*6200*/  PRMT R212, R7, 0x7632, R212 ;  /* 0x0000763207d47816 */ /* 0x000fe400000000d4 */
[----:B------:R-:W-:-:S04]  /*6210*/  PRMT R7, R219, 0x5410, R218 ;  /* 0x00005410db077816 */ /* 0x000fc800000000da */
[----:B------:R-:W-:Y:S01]  /*6220*/  LOP3.LUT R9, R4, R7, RZ, 0xc0, !PT ;  /* 0x0000000704097212 */ /* 0x000fe200078ec0ff */
[----:B------:R-:W-:Y:S01]  /*6230*/  HSET2.LE.AND R4, R20, R93, PT ;  /* 0x0000005d14047233 */ /* 0x000fe20003803000 */
[----:B------:R-:W-:Y:S01]  /*6240*/  PRMT R7, R213, 0x5410, R212 ;  /* 0x00005410d5077816 */ /* 0x000fe200000000d4 */
[----:B------:R-:W-:Y:S03]  /*6250*/  HMMA.16816.F32.BF16 R20, R12, R70, RZ ;  /* 0x000000460c14723c */ /* 0x000fe600000418ff */
[----:B------:R-:W-:Y:S02]  /*6260*/  LOP3.LUT R10, R6, R7, RZ, 0xc0, !PT ;  /* 0x00000007060a7212 */ /* 0x000fe400078ec0ff */
[----:B------:R-:W-:-:S04]  /*6270*/  PRMT R6, R211, 0x5410, R210 ;  /* 0x00005410d3067816 */ /* 0x000fc800000000d2 */
[----:B------:R-:W-:Y:S02]  /*6280*/  LOP3.LUT R11, R4, R6, RZ, 0xc0, !PT ;  /* 0x00000006040b7212 */ /* 0x000fe400078ec0ff */
[----:B------:R-:W-:-:S05]  /*6290*/  LOP3.LUT R6, R87, UR4, RZ, 0x3c, !PT ;  /* 0x0000000457067c12 */ /* 0x000fca000f8e3cff */
[----:B-1----:R-:W-:Y:S01]  /*62a0*/  HMMA.16816.F32.BF16 R136, R8, R50, R40 ;  /* 0x000000320888723c */ /* 0x002fe20000041828 */
[----:B------:R-:W-:Y:S01]  /*62b0*/  LDSM.16.MT88.4 R40, [R182+0x1a000] ;  /* 0x01a00000b628783b */ /* 0x000fe20000004200 */
[----:B------:R-:W-:-:S05]  /*62c0*/  IMAD.WIDE.U32 R6, R6, -0x326172a9, RZ ;  /* 0xcd9e8d5706067825 */ /* 0x000fca00078e00ff */
[----:B------:R-:W-:Y:S01]  /*62d0*/  LOP3.LUT R7, R7, UR36, R116, 0x96, !PT ;  /* 0x0000002407077c12 */ /* 0x000fe2000f8e9674 */
[C---:B------:R-:W-:Y:S08]  /*62e0*/  HMMA.16816.F32.BF16 R36, R8.reuse, R44, R36 ;  /* 0x0000002c0824723c */ /* 0x040ff00000041824 */
[C---:B------:R-:W-:Y:S08]  /*62f0*/  HMMA.16816.F32.BF16 R20, R8.reuse, R34, R20 ;  /* 0x000000220814723c */ /* 0x040ff00000041814 */
[----:B------:R-:W-:Y:S01]  /*6300*/  IMAD.MOV.U32 R152, RZ, RZ, R138 ;  /* 0x000000ffff987224 */ /* 0x000fe200078e008a */
[----:B------:R-:W-:Y:S01]  /*6310*/  HMMA.16816.F32.BF16 R156, R8, R48, R64 ;  /* 0x00000030089c723c */ /* 0x000fe20000041840 */
[----:B------:R-:W-:Y:S01]  /*6320*/  IMAD.MOV.U32 R147, RZ, RZ, R139 ;  /* 0x000000ffff937224 */ /* 0x000fe200078e008b */
[----:B------:R-:W-:Y:S01]  /*6330*/  LDSM.16.MT88.4 R48, [R180+0x1a800] ;  /* 0x01a80000b430783b */ /* 0x000fe20000004200 */
[----:B------:R-:W-:-:S02]  /*6340*/  IMAD.MOV.U32 R146, RZ, RZ, R136 ;  /* 0x000000ffff927224 */ /* 0x000fc400078e0088 */
[----:B------:R-:W-:Y:S02]  /*6350*/  IMAD.MOV.U32 R145, RZ, RZ, R137 ;  /* 0x000000ffff917224 */ /* 0x000fe400078e0089 */
[----:B------:R-:W-:Y:S01]  /*6360*/  IMAD.MOV.U32 R144, RZ, RZ, R37 ;  /* 0x000000ffff907224 */ /* 0x000fe200078e0025 */
[----:B------:R-:W-:Y:S01]  /*6370*/  HMMA.16816.F32.BF16 R140, R8, R46, R28 ;  /* 0x0000002e088c723c */ /* 0x000fe2000004181c */
[----:B------:R-:W-:Y:S02]  /*6380*/  IMAD.MOV.U32 R19, RZ, RZ, R38 ;  /* 0x000000ffff137224 */ /* 0x000fe400078e0026 */
[----:B------:R-:W-:Y:S02]  /*6390*/  IMAD.MOV.U32 R139, RZ, RZ, R39 ;  /* 0x000000ffff8b7224 */ /* 0x000fe400078e0027 */
[----:B------:R-:W-:Y:S02]  /*63a0*/  IMAD.MOV.U32 R138, RZ, RZ, R36 ;  /* 0x000000ffff8a7224 */ /* 0x000fe400078e0024 */
[----:B------:R-:W1:Y:S01]  /*63b0*/  LDSM.16.MT88.4 R36, [R181+0x1a800] ;  /* 0x01a80000b524783b */ /* 0x000e620000004200 */
[----:B------:R-:W-:Y:S01]  /*63c0*/  IMAD.MOV.U32 R137, RZ, RZ, R21 ;  /* 0x000000ffff897224 */ /* 0x000fe200078e0015 */
[----:B------:R-:W-:Y:S01]  /*63d0*/  HMMA.16816.F32.BF16 R28, R12, R56, RZ ;  /* 0x000000380c1c723c */ /* 0x000fe200000418ff */
[----:B------:R-:W-:-:S02]  /*63e0*/  IMAD.MOV.U32 R136, RZ, RZ, R22 ;  /* 0x000000ffff887224 */ /* 0x000fc400078e0016 */
[----:B------:R-:W-:Y:S02]  /*63f0*/  IMAD.MOV.U32 R119, RZ, RZ, R20 ;  /* 0x000000ffff777224 */ /* 0x000fe400078e0014 */
[----:B------:R-:W-:-:S03]  /*6400*/  IMAD.MOV.U32 R179, RZ, RZ, R23 ;  /* 0x000000ffffb37224 */ /* 0x000fc600078e0017 */
[----:B------:R-:W-:Y:S08]  /*6410*/  HMMA.16816.F32.BF16 R20, R12, R60, RZ ;  /* 0x0000003c0c14723c */ /* 0x000ff000000418ff */
[C---:B------:R-:W-:Y:S01]  /*6420*/  HMMA.16816.F32.BF16 R24, R8.reuse, R32, R24 ;  /* 0x000000200818723c */ /* 0x040fe20000041818 */
[----:B------:R-:W2:Y:S07]  /*6430*/  LDSM.16.MT88.4 R32, [R183+0x1a000] ;  /* 0x01a00000b720783b */ /* 0x000eae0000004200 */
[C---:B------:R-:W-:Y:S08]  /*6440*/  HMMA.16816.F32.BF16 R164, R8.reuse, R52, R80 ;  /* 0x0000003408a4723c */ /* 0x040ff00000041850 */
[C---:B------:R-:W-:Y:S08]  /*6450*/  HMMA.16816.F32.BF16 R148, R8.reuse, R54, R72 ;  /* 0x000000360894723c */ /* 0x040ff00000041848 */
[----:B-1----:R-:W-:Y:S01]  /*6460*/  HMMA.16816.F32.BF16 R20, R8, R36, R20 ;  /* 0x000000240814723c */ /* 0x002fe20000041814 */
[----:B------:R-:W-:-:S02]  /*6470*/  IMAD.MOV.U32 R227, RZ, RZ, R27 ;  /* 0x000000ffffe37224 */ /* 0x000fc400078e001b */
[----:B------:R-:W-:Y:S02]  /*6480*/  IMAD.MOV.U32 R226, RZ, RZ, R24 ;  /* 0x000000ffffe27224 */ /* 0x000fe400078e0018 */
[----:B------:R-:W-:Y:S02]  /*6490*/  IMAD.MOV.U32 R225, RZ, RZ, R25 ;  /* 0x000000ffffe17224 */ /* 0x000fe400078e0019 */
[----:B------:R-:W-:Y:S01]  /*64a0*/  IMAD.MOV.U32 R224, RZ, RZ, R26 ;  /* 0x000000ffffe07224 */ /* 0x000fe200078e001a */
[----:B------:R-:W-:Y:S07]  /*64b0*/  HMMA.16816.F32.BF16 R52, R8, R48, R28 ;  /* 0x000000300834723c */ /* 0x000fee000004181c */
[----:B------:R-:W-:Y:S01]  /*64c0*/  IMAD.MOV.U32 R49, RZ, RZ, R163 ;  /* 0x000000ffff317224 */ /* 0x000fe200078e00a3 */
[----:B------:R-:W-:Y:S01]  /*64d0*/  HMMA.16816.F32.BF16 R24, R12, R58, RZ ;  /* 0x0000003a0c18723c */ /* 0x000fe200000418ff */
[----:B------:R-:W1:Y:S01]  /*64e0*/  LDSM.16.MT88.4 R56, [R183+0x1a800] ;  /* 0x01a80000b738783b */ /* 0x000e620000004200 */
[----:B------:R-:W-:-:S02]  /*64f0*/  IMAD.MOV.U32 R48, RZ, RZ, R162 ;  /* 0x000000ffff307224 */ /* 0x000fc400078e00a2 */
[----:B------:R-:W-:Y:S01]  /*6500*/  LOP3.LUT R4, R49, UR35, R6, 0x96, !PT ;  /* 0x0000002331047c12 */ /* 0x000fe2000f8e9606 */
[----:B------:R-:W-:-:S03]  /*6510*/  IMAD.WIDE.U32 R6, R7, -0x2daee0ad, RZ ;  /* 0xd2511f5307067825 */ /* 0x000fc600078e00ff */
[C---:B------:R-:W-:Y:S01]  /*6520*/  HMMA.16816.F32.BF16 R44, R12.reuse, R62, RZ ;  /* 0x0000003e0c2c723c */ /* 0x040fe200000418ff */
[----:B------:R-:W3:Y:S01]  /*6530*/  LDSM.16.MT88.4 R60, [R180+0x1c000] ;  /* 0x01c00000b43c783b */ /* 0x000ee20000004200 */
[----:B------:R-:W-:Y:S01]  /*6540*/  IMAD.MOV.U32 R222, RZ, RZ, R23 ;  /* 0x000000ffffde7224 */ /* 0x000fe200078e0017 */
[----:B------:R-:W-:Y:S01]  /*6550*/  LOP3.LUT R7, R7, UR14, R160, 0x96, !PT ;  /* 0x0000000e07077c12 */ /* 0x000fe2000f8e96a0 */
[----:B------:R-:W-:Y:S02]  /*6560*/  IMAD.MOV.U32 R221, RZ, RZ, R20 ;  /* 0x000000ffffdd7224 */ /* 0x000fe400078e0014 */
[----:B------:R-:W-:Y:S02]  /*6570*/  IMAD.MOV.U32 R220, RZ, RZ, R21 ;  /* 0x000000ffffdc7224 */ /* 0x000fe400078e0015 */
[----:B------:R-:W-:Y:S01]  /*6580*/  IMAD.MOV.U32 R123, RZ, RZ, R22 ;  /* 0x000000ffff7b7224 */ /* 0x000fe200078e0016 */
[----:B------:R-:W-:Y:S01]  /*6590*/  HMMA.16816.F32.BF16 R28, R12, R40, RZ ;  /* 0x000000280c1c723c */ /* 0x000fe200000418ff */
[----:B------:R-:W-:-:S02]  /*65a0*/  IMAD.MOV.U32 R83, RZ, RZ, R53 ;  /* 0x000000ffff537224 */ /* 0x000fc400078e0035 */
[----:B------:R-:W-:Y:S02]  /*65b0*/  IMAD.MOV.U32 R82, RZ, RZ, R54 ;  /* 0x000000ffff527224 */ /* 0x000fe400078e0036 */
[----:B------:R-:W-:Y:S02]  /*65c0*/  IMAD.MOV.U32 R81, RZ, RZ, R55 ;  /* 0x000000ffff517224 */ /* 0x000fe400078e0037 */
[----:B------:R-:W-:Y:S01]  /*65d0*/  IMAD.MOV.U32 R80, RZ, RZ, R52 ;  /* 0x000000ffff507224 */ /* 0x000fe200078e0034 */
[----:B--2---:R-:W-:Y:S01]  /*65e0*/  HMMA.16816.F32.BF16 R20, R12, R34, RZ ;  /* 0x000000220c14723c */ /* 0x004fe200000418ff */
[----:B------:R-:W2:Y:S01]  /*65f0*/  LDSM.16.MT88.4 R52, [R182+0x1a800] ;  /* 0x01a80000b634783b */ /* 0x000ea20000004200 */
[----:B------:R-:W-:-:S06]  /*6600*/  IMAD.MOV.U32 R49, RZ, RZ, R153 ;  /* 0x000000ffff317224 */ /* 0x000fcc00078e0099 */
[C---:B------:R-:W-:Y:S01]  /*6610*/  HMMA.16816.F32.BF16 R68, R8.reuse, R38, R44 ;  /* 0x000000260844723c */ /* 0x040fe2000004182c */
[----:B------:R-:W4:Y:S04]  /*6620*/  LDSM.16.MT88.4 R44, [R180+0x1c800] ;  /* 0x01c80000b42c783b */ /* 0x000f280000004200 */
[----:B------:R-:W2:Y:S03]  /*6630*/  LDSM.16.MT88.4 R36, [R181+0x1c000] ;  /* 0x01c00000b524783b */ /* 0x000ea60000004200 */
[----:B------:R-:W-:Y:S07]  /*6640*/  HMMA.16816.F32.BF16 R64, R8, R50, R24 ;  /* 0x000000320840723c */ /* 0x000fee0000041818 */
[----:B------:R-:W-:Y:S01]  /*6650*/  IMAD.MOV.U32 R50, RZ, RZ, R147 ;  /* 0x000000ffff327224 */ /* 0x000fe200078e0093 */
[----:B------:R-:W-:Y:S01]  /*6660*/  HMMA.16816.F32.BF16 R24, R12, R32, RZ ;  /* 0x000000200c18723c */ /* 0x000fe200000418ff */
[----:B------:R-:W-:-:S07]  /*6670*/  IMAD.MOV.U32 R51, RZ, RZ, R146 ;  /* 0x000000ffff337224 */ /* 0x000fce00078e0092 */
[----:B------:R-:W-:Y:S01]  /*6680*/  HMMA.16816.F32.BF16 R32, R12, R42, RZ ;  /* 0x0000002a0c20723c */ /* 0x000fe200000418ff */
[----:B------:R-:W4:Y:S07]  /*6690*/  LDSM.16.MT88.4 R40, [R181+0x1c800] ;  /* 0x01c80000b528783b */ /* 0x000f2e0000004200 */
[----:B-1----:R-:W-:Y:S07]  /*66a0*/  HMMA.16816.F32.BF16 R244, R8, R58, R20 ;  /* 0x0000003a08f4723c */ /* 0x002fee0000041814 */
[----:B------:R-:W-:Y:S01]  /*66b0*/  IMAD.MOV.U32 R59, RZ, RZ, R152 ;  /* 0x000000ffff3b7224 */ /* 0x000fe200078e0098 */
[----:B---3--:R-:W-:Y:S01]  /*66c0*/  HMMA.16816.F32.BF16 R20, R12, R60, RZ ;  /* 0x0000003c0c14723c */ /* 0x008fe200000418ff */
[----:B------:R-:W-:-:S06]  /*66d0*/  IMAD.MOV.U32 R58, RZ, RZ, R145 ;  /* 0x000000ffff3a7224 */ /* 0x000fcc00078e0091 */
[----:B------:R-:W-:Y:S01]  /*66e0*/  IMAD.MOV.U32 R61, RZ, RZ, R58 ;  /* 0x000000ffff3d7224 */ /* 0x000fe200078e003a */
[----:B--2---:R-:W-:Y:S01]  /*66f0*/  HMMA.16816.F32.BF16 R232, R8, R54, R32 ;  /* 0x0000003608e8723c */ /* 0x004fe20000041820 */
[----:B------:R-:W-:Y:S02]  /*6700*/  IMAD.MOV.U32 R58, RZ, RZ, R59 ;  /* 0x000000ffff3a7224 */ /* 0x000fe400078e003b */
[----:B------:R-:W-:-:S04]  /*6710*/  IMAD.MOV.U32 R59, RZ, RZ, R50 ;  /* 0x000000ffff3b7224 */ /* 0x000fc800078e0032 */
[----:B------:R-:W-:Y:S01]  /*6720*/  IMAD.MOV.U32 R55, RZ, RZ, R51 ;  /* 0x000000ffff377224 */ /* 0x000fe200078e0033 */
[----:B------:R-:W-:Y:S07]  /*6730*/  HMMA.16816.F32.BF16 R32, R12, R62, RZ ;  /* 0x0000003e0c20723c */ /* 0x000fee00000418ff */
[----:B------:R-:W-:Y:S01]  /*6740*/  IMAD.MOV.U32 R63, RZ, RZ, R61 ;  /* 0x000000ffff3f7224 */ /* 0x000fe200078e003d */
[----:B----4-:R-:W-:Y:S01]  /*6750*/  HMMA.16816.F32.BF16 R228, R8, R44, R20 ;  /* 0x0000002c08e4723c */ /* 0x010fe20000041814 */
[----:B------:R-:W-:-:S02]  /*6760*/  IMAD.MOV.U32 R62, RZ, RZ, R55 ;  /* 0x000000ffff3e7224 */ /* 0x000fc400078e0037 */
[----:B------:R-:W-:Y:S02]  /*6770*/  IMAD.MOV.U32 R61, RZ, RZ, R58 ;  /* 0x000000ffff3d7224 */ /* 0x000fe400078e003a */
[----:B------:R-:W-:Y:S02]  /*6780*/  IMAD.MOV.U32 R55, RZ, RZ, R139 ;  /* 0x000000ffff377224 */ /* 0x000fe400078e008b */
[----:B------:R-:W-:Y:S01]  /*6790*/  IMAD.WIDE.U32 R44, R4, -0x2daee0ad, RZ ;  /* 0xd2511f53042c7825 */ /* 0x000fe200078e00ff */
[----:B------:R-:W-:Y:S03]  /*67a0*/  HMMA.16816.F32.BF16 R72, R8, R56, R24 ;  /* 0x000000380848723c */ /* 0x000fe60000041818 */
[----:B------:R-:W-:Y:S01]  /*67b0*/  IMAD.MOV.U32 R58, RZ, RZ, R138 ;  /* 0x000000ffff3a7224 */ /* 0x000fe200078e008a */
[----:B------:R-:W-:Y:S01]  /*67c0*/  LOP3.LUT R4, R45, UR12, R6, 0x96, !PT ;  /* 0x0000000c2d047c12 */ /* 0x000fe2000f8e9606 */
[----:B------:R-:W-:-:S03]  /*67d0*/  IMAD.WIDE.U32 R6, R7, -0x326172a9, RZ ;  /* 0xcd9e8d5707067825 */ /* 0x000fc600078e00ff */
[----:B------:R-:W-:Y:S01]  /*67e0*/  HMMA.16816.F32.BF16 R24, R12, R36, RZ ;  /* 0x000000240c18723c */ /* 0x000fe200000418ff */
[----:B------:R-:W-:Y:S01]  /*67f0*/  IMAD.WIDE.U32 R20, R4, -0x326172a9, RZ ;  /* 0xcd9e8d5704147825 */ /* 0x000fe200078e00ff */
[C-C-:B------:R-:W-:Y:S02]  /*6800*/  LOP3.LUT R4, R7.reuse, UR13, R48.reuse, 0x96, !PT ;  /* 0x0000000d07047c12 */ /* 0x140fe4000f8e9630 */
[----:B------:R-:W-:Y:S01]  /*6810*/  LOP3.LUT R22, R7, UR13, R48, 0x96, !PT ;  /* 0x0000000d07167c12 */ /* 0x000fe2000f8e9630 */
[----:B------:R-:W-:Y:S01]  /*6820*/  IMAD.MOV.U32 R57, RZ, RZ, R19 ;  /* 0x000000ffff397224 */ /* 0x000fe200078e0013 */
[C---:B------:R-:W-:Y:S01]  /*6830*/  LOP3.LUT R18, R21.reuse, UR11, R6, 0x96, !PT ;  /* 0x0000000b15127c12 */ /* 0x040fe2000f8e9606 */
[----:B------:R-:W-:Y:S01]  /*6840*/  IMAD.MOV.U32 R48, RZ, RZ, R154 ;  /* 0x000000ffff307224 */ /* 0x000fe200078e009a */
[----:B------:R-:W-:Y:S01]  /*6850*/  HMMA.16816.F32.BF16 R248, R8, R52, R28 ;  /* 0x0000003408f8723c */ /* 0x000fe2000004181c */
[----:B------:R-:W-:Y:S01]  /*6860*/  LOP3.LUT R19, R21, UR11, R6, 0x96, !PT ;  /* 0x0000000b15137c12 */ /* 0x000fe2000f8e9606 */
[----:B------:R-:W-:Y:S01]  /*6870*/  IMAD.WIDE.U32 R6, R4, -0x2daee0ad, RZ ;  /* 0xd2511f5304067825 */ /* 0x000fe200078e00ff */
[----:B------:R-:W-:-:S03]  /*6880*/  SHF.R.U32.HI R36, RZ, 0x10, R16 ;  /* 0x00000010ff247819 */ /* 0x000fc60000011610 */
[----:B------:R-:W-:Y:S01]  /*6890*/  IMAD R4, R22, -0x2daee0ad, RZ ;  /* 0xd2511f5316047824 */ /* 0x000fe200078e02ff */
[----:B------:R-:W-:Y:S01]  /*68a0*/  LOP3.LUT R7, R7, UR10, R44, 0x96, !PT ;  /* 0x0000000a07077c12 */ /* 0x000fe2000f8e962c */
[----:B------:R-:W-:Y:S01]  /*68b0*/  HMMA.16816.F32.BF16 R28, R12, R38, RZ ;  /* 0x000000260c1c723c */ /* 0x000fe200000418ff */
[----:B------:R-:W-:Y:S01]  /*68c0*/  LOP3.LUT R44, R16, 0xffff, RZ, 0xc0, !PT ;  /* 0x0000ffff102c7812 */ /* 0x000fe200078ec0ff */
[----:B------:R-:W-:Y:S02]  /*68d0*/  IMAD.MOV.U32 R56, RZ, RZ, R144 ;  /* 0x000000ffff387224 */ /* 0x000fe400078e0090 */
[----:B------:R-:W-:-:S04]  /*68e0*/  IMAD.MOV.U32 R54, RZ, RZ, R48 ;  /* 0x000000ffff367224 */ /* 0x000fc800078e0030 */
[C---:B------:R-:W-:Y:S07]  /*68f0*/  HMMA.16816.F32.BF16 R160, R8.reuse, R46, R32 ;  /* 0x0000002e08a0723c */ /* 0x040fee0000041820 */
[----:B------:R-:W-:Y:S01]  /*6900*/  IMAD.WIDE.U32 R32, R18, -0x2daee0ad, RZ ;  /* 0xd2511f5312207825 */ /* 0x000fe200078e00ff */
[----:B------:R-:W-:Y:S01]  /*6910*/  HMMA.16816.F32.BF16 R152, R8, R40, R24 ;  /* 0x000000280898723c */ /* 0x000fe20000041818 */
[----:B------:R-:W-:Y:S02]  /*6920*/  LOP3.LUT R18, R17, UR31, R76, 0x96, !PT ;  /* 0x0000001f11127c12 */ /* 0x000fe4000f8e964c */
[----:B------:R-:W-:Y:S01]  /*6930*/  IMAD.MOV.U32 R76, RZ, RZ, R56 ;  /* 0x000000ffff4c7224 */ /* 0x000fe200078e0038 */
[----:B------:R-:W-:Y:S01]  /*6940*/  LOP3.LUT R6, R33, UR8, R6, 0x96, !PT ;  /* 0x0000000821067c12 */ /* 0x000fe2000f8e9606 */
[----:B------:R-:W-:-:S02]  /*6950*/  IMAD.MOV.U32 R56, RZ, RZ, R137 ;  /* 0x000000ffff387224 */ /* 0x000fc400078e0089 */
[----:B------:R-:W-:Y:S01]  /*6960*/  IMAD.WIDE.U32 R40, R19, -0x2daee0ad, RZ ;  /* 0xd2511f5313287825 */ /* 0x000fe200078e00ff */
[----:B------:R-:W-:Y:S01]  /*6970*/  LOP3.LUT R24, R16, 0xff, RZ, 0xc0, !PT ;  /* 0x000000ff10187812 */ /* 0x000fe200078ec0ff */
[----:B------:R-:W-:Y:S01]  /*6980*/  HMMA.16816.F32.BF16 R144, R8, R42, R28 ;  /* 0x0000002a0890723c */ /* 0x000fe2000004181c */
[----:B------:R-:W-:Y:S01]  /*6990*/  SHF.R.U32.HI R25, RZ, 0x18, R16 ;  /* 0x00000018ff197819 */ /* 0x000fe20000011610 */
[----:B------:R-:W-:Y:S01]  /*69a0*/  IMAD.WIDE.U32 R16, R6, -0x326172a9, RZ ;  /* 0xcd9e8d5706107825 */ /* 0x000fe200078e00ff */
[----:B------:R-:W-:Y:S02]  /*69b0*/  LOP3.LUT R19, R41, UR8, R4, 0x96, !PT ;  /* 0x0000000829137c12 */ /* 0x000fe4000f8e9604 */
[----:B------:R-:W-:Y:S01]  /*69c0*/  ISETP.GE.U32.AND P6, PT, R121, R24, PT ;  /* 0x000000187900720c */ /* 0x000fe20003fc6070 */
[----:B------:R-:W-:Y:S01]  /*69d0*/  IMAD.WIDE.U32 R6, R7, -0x326172a9, RZ ;  /* 0xcd9e8d5707067825 */ /* 0x000fe200078e00ff */
[C---:B------:R-:W-:Y:S02]  /*69e0*/  LOP3.LUT R22, R16.reuse, 0xff, RZ, 0xc0, !PT ;  /* 0x000000ff10167812 */ /* 0x040fe400078ec0ff */
[----:B------:R-:W-:-:S02]  /*69f0*/  LOP3.LUT R26, R16, 0xffff, RZ, 0xc0, !PT ;  /* 0x0000ffff101a7812 */ /* 0x000fc400078ec0ff */
[--C-:B------:R-:W-:Y:S02]  /*6a00*/  SHF.R.U32.HI R27, RZ, 0x10, R16.reuse ;  /* 0x00000010ff1b7819 */ /* 0x100fe40000011610 */
[----:B------:R-:W-:Y:S02]  /*6a10*/  SHF.R.U32.HI R21, RZ, 0x18, R16 ;  /* 0x00000018ff157819 */ /* 0x000fe40000011610 */
[----:B------:R-:W-:Y:S01]  /*6a20*/  LOP3.LUT R4, R17, UR31, R6, 0x96, !PT ;  /* 0x0000001f11047c12 */ /* 0x000fe2000f8e9606 */
[----:B------:R-:W-:Y:S01]  /*6a30*/  IMAD.WIDE.U32 R16, R19, -0x326172a9, RZ ;  /* 0xcd9e8d5713107825 */ /* 0x000fe200078e00ff */
[C-C-:B------:R-:W-:Y:S01]  /*6a40*/  LOP3.LUT R23, R7.reuse, UR9, R20.reuse, 0x96, !PT ;  /* 0x0000000907177c12 */ /* 0x140fe2000f8e9614 */
[----:B------:R-:W-:Y:S01]  /*6a50*/  @!P6 HFMA2.BF16_V2 R110, -RZ.H0_H0, RZ.H0_H0, -R86.H0_H0 ;  /* 0x200000ffff6ee231 */ /* 0x000fe20000340956 */
[----:B------:R-:W-:Y:S01]  /*6a60*/  LOP3.LUT R38, R7, UR9, R20, 0x96, !PT ;  /* 0x0000000907267c12 */ /* 0x000fe2000f8e9614 */
[--C-:B------:R-:W-:Y:S01]  /*6a70*/  FFMA.FTZ R7, R90, c[0x0][0x23c], -R5.reuse ;  /* 0x00008f005a077a23 */ /* 0x100fe20000010805 */
[----:B------:R-:W-:Y:S01]  /*6a80*/  LOP3.LUT R28, R17, UR31, R6, 0x96, !PT ;  /* 0x0000001f111c7c12 */ /* 0x000fe2000f8e9606 */
[----:B------:R-:W-:Y:S01]  /*6a90*/  FFMA.FTZ R6, R88, c[0x0][0x23c], -R5 ;  /* 0x00008f0058067a23 */ /* 0x000fe20000010805 */
[C---:B------:R-:W-:Y:S01]  /*6aa0*/  LOP3.LUT R29, R16.reuse, 0xffff, RZ, 0xc0, !PT ;  /* 0x0000ffff101d7812 */ /* 0x040fe200078ec0ff */
[----:B------:R1:W-:Y:S01]  /*6ab0*/  MUFU.EX2 R60, R7 ;  /* 0x00000007003c7308 */ /* 0x0003e20000000800 */
[----:B------:R-:W-:-:S02]  /*6ac0*/  LOP3.LUT R41, R16, 0xff, RZ, 0xc0, !PT ;  /* 0x000000ff10297812 */ /* 0x000fc400078ec0ff */
[--C-:B------:R-:W-:Y:S02]  /*6ad0*/  SHF.R.U32.HI R30, RZ, 0x10, R16.reuse ;  /* 0x00000010ff1e7819 */ /* 0x100fe40000011610 */
[----:B------:R-:W-:Y:S02]  /*6ae0*/  SHF.R.U32.HI R39, RZ, 0x18, R16 ;  /* 0x00000018ff277819 */ /* 0x000fe40000011610 */
[----:B------:R-:W-:Y:S01]  /*6af0*/  LOP3.LUT R16, R3, UR7, R92, 0x96, !PT ;  /* 0x0000000703107c12 */ /* 0x000fe2000f8e965c */
[----:B------:R2:W3:Y:S01]  /*6b00*/  MUFU.EX2 R37, R6 ;  /* 0x0000000600257308 */ /* 0x0004e20000000800 */
[C---:B------:R-:W-:Y:S02]  /*6b10*/  ISETP.GE.U32.AND P3, PT, R121.reuse, R22, PT ;  /* 0x000000167900720c */ /* 0x040fe40003f66070 */
[C---:B------:R-:W-:Y:S02]  /*6b20*/  ISETP.GE.U32.AND P5, PT, R121.reuse, R21, PT ;  /* 0x000000157900720c */ /* 0x040fe40003fa6070 */
[----:B------:R-:W-:-:S02]  /*6b30*/  ISETP.GE.U32.AND P1, PT, R121, R25, PT ;  /* 0x000000197900720c */ /* 0x000fc40003f26070 */
[----:B------:R-:W-:Y:S02]  /*6b40*/  LOP3.LUT R31, R2, 0xffff, RZ, 0xc0, !PT ;  /* 0x0000ffff021f7812 */ /* 0x000fe400078ec0ff */
[----:B-1----:R-:W-:Y:S02]  /*6b50*/  LOP3.LUT R7, R4, 0xff, RZ, 0xc0, !PT ;  /* 0x000000ff04077812 */ /* 0x002fe400078ec0ff */
[----:B------:R-:W-:Y:S02]  /*6b60*/  SHF.R.U32.HI R3, RZ, 0x18, R2 ;  /* 0x00000018ff037819 */ /* 0x000fe40000011602 */
[----:B------:R-:W-:Y:S01]  /*6b70*/  ISETP.GE.U32.AND P2, PT, R121, R7, PT ;  /* 0x000000077900720c */ /* 0x000fe20003f46070 */
[----:B------:R-:W-:Y:S01]  /*6b80*/  FFMA.FTZ R7, R91, c[0x0][0x23c], -R0 ;  /* 0x00008f005b077a23 */ /* 0x000fe20000010800 */
[----:B------:R-:W-:Y:S02]  /*6b90*/  @!P6 PRMT R86, R110, 0x5410, RZ ;  /* 0x000054106e56e816 */ /* 0x000fe400000000ff */
[----:B--2---:R-:W-:Y:S01]  /*6ba0*/  LOP3.LUT R6, R4, 0xffff, RZ, 0xc0, !PT ;  /* 0x0000ffff04067812 */ /* 0x004fe200078ec0ff */
[----:B------:R-:W-:Y:S01]  /*6bb0*/  MUFU.EX2 R92, R7 ;  /* 0x00000007005c7308 */ /* 0x000fe20000000800 */
[----:B---3--:R-:W-:Y:S01]  /*6bc0*/  F2FP.BF16.PACK_AB R17, R37, R60 ;  /* 0x0000003c2511723e */ /* 0x008fe200000010ff */
[----:B------:R-:W-:Y:S01]  /*6bd0*/  @!P1 HFMA2.BF16_V2 R124, -RZ.H0_H0, RZ.H0_H0, -R238.H0_H0 ;  /* 0x200000ffff7c9231 */ /* 0x000fe200003409ee */
[----:B------:R-:W-:-:S02]  /*6be0*/  SHF.R.U32.HI R6, RZ, 0x8, R6 ;  /* 0x00000008ff067819 */ /* 0x000fc40000011606 */
[C---:B------:R-:W-:Y:S02]  /*6bf0*/  PRMT R208, R17.reuse, 0x7632, R208 ;  /* 0x0000763211d07816 */ /* 0x040fe400000000d0 */
[----:B------:R-:W-:Y:S02]  /*6c00*/  LOP3.LUT R6, R6, 0xffff, RZ, 0xc0, !PT ;  /* 0x0000ffff06067812 */ /* 0x000fe400078ec0ff */
[----:B------:R-:W-:Y:S01]  /*6c10*/  PRMT R209, R17, 0x7610, R209 ;  /* 0x0000761011d17816 */ /* 0x000fe200000000d1 */
[----:B------:R-:W-:Y:S01]  /*6c20*/  FFMA.FTZ R17, R98, c[0x0][0x23c], -R5 ;  /* 0x00008f0062117a23 */ /* 0x000fe20000010805 */
[----:B------:R-:W-:Y:S01]  /*6c30*/  ISETP.GE.U32.AND P4, PT, R121, R6, PT ;  /* 0x000000067900720c */ /* 0x000fe20003f86070 */
[----:B------:R-:W-:Y:S01]  /*6c40*/  FFMA.FTZ R6, R94, c[0x0][0x23c], -R0 ;  /* 0x00008f005e067a23 */ /* 0x000fe20000010800 */
[----:B------:R-:W-:Y:S01]  /*6c50*/  PRMT R46, R209, 0x5410, R208 ;  /* 0x00005410d12e7816 */ /* 0x000fe200000000d0 */
[----:B------:R-:W-:Y:S01]  /*6c60*/  @!P2 HFMA2.BF16_V2 R88, -RZ.H0_H0, RZ.H0_H0, -R209.H0_H0 ;  /* 0x200000ffff58a231 */ /* 0x000fe200003409d1 */
[----:B------:R-:W-:Y:S01]  /*6c70*/  MUFU.EX2 R87, R17 ;  /* 0x0000001100577308 */ /* 0x000fe20000000800 */
[----:B------:R-:W-:-:S03]  /*6c80*/  @!P1 PRMT R238, R124, 0x5410, RZ ;  /* 0x000054107cee9816 */ /* 0x000fc600000000ff */
[----:B------:R-:W-:Y:S01]  /*6c90*/  @!P2 PRMT R209, R88, 0x5410, RZ ;  /* 0x0000541058d1a816 */ /* 0x000fe200000000ff */
[----:B------:R-:W-:Y:S02]  /*6ca0*/  IMAD.MOV.U32 R88, RZ, RZ, R59 ;  /* 0x000000ffff587224 */ /* 0x000fe400078e003b */
[----:B------:R-:W-:Y:S01]  /*6cb0*/  IMAD.MOV.U32 R59, RZ, RZ, R119 ;  /* 0x000000ffff3b7224 */ /* 0x000fe200078e0077 */
[----:B------:R1:W2:Y:S01]  /*6cc0*/  MUFU.EX2 R34, R6 ;  /* 0x0000000600227308 */ /* 0x0002a20000000800 */
[----:B------:R-:W-:-:S05]  /*6cd0*/  @!P4 HFMA2.BF16_V2 R90, -RZ.H0_H0, RZ.H0_H0, -R208.H0_H0 ;  /* 0x200000ffff5ac231 */ /* 0x000fca00003409d0 */
[----:B------:R-:W-:Y:S02]  /*6ce0*/  @!P4 PRMT R208, R90, 0x5410, RZ ;  /* 0x000054105ad0c816 */ /* 0x000fe400000000ff */
[----:B-1----:R-:W-:Y:S01]  /*6cf0*/  SHF.R.U32.HI R6, RZ, 0x18, R4 ;  /* 0x00000018ff067819 */ /* 0x002fe20000011604 */
[----:B--2---:R-:W-:Y:S01]  /*6d00*/  IMAD.MOV.U32 R90, RZ, RZ, R34 ;  /* 0x000000ffff5a7224 */ /* 0x004fe200078e0022 */
[----:B------:R-:W-:Y:S02]  /*6d10*/  SHF.R.U32.HI R4, RZ, 0x10, R4 ;  /* 0x00000010ff047819 */ /* 0x000fe40000011604 */
[----:B------:R-:W-:Y:S02]  /*6d20*/  ISETP.GE.U32.AND P2, PT, R121, R6, PT ;  /* 0x000000067900720c */ /* 0x000fe40003f46070 */
[----:B------:R-:W-:Y:S02]  /*6d30*/  LOP3.LUT R4, R4, 0xff, RZ, 0xc0, !PT ;  /* 0x000000ff04047812 */ /* 0x000fe400078ec0ff */
[----:B------:R-:W-:-:S02]  /*6d40*/  F2FP.BF16.PACK_AB R6, R90, R92 ;  /* 0x0000005c5a06723e */ /* 0x000fc400000010ff */
[----:B------:R-:W-:Y:S01]  /*6d50*/  ISETP.GE.U32.AND P4, PT, R121, R4, PT ;  /* 0x000000047900720c */ /* 0x000fe20003f86070 */
[----:B------:R-:W-:Y:S01]  /*6d60*/  FFMA.FTZ R4, R97, c[0x0][0x23c], -R5 ;  /* 0x00008f0061047a23 */ /* 0x000fe20000010805 */
[C---:B------:R-:W-:Y:S02]  /*6d70*/  PRMT R186, R6.reuse, 0x7632, R186 ;  /* 0x0000763206ba7816 */ /* 0x040fe400000000ba */
[----:B------:R-:W-:Y:S01]  /*6d80*/  PRMT R178, R6, 0x7610, R178 ;  /* 0x0000761006b27816 */ /* 0x000fe200000000b2 */
[----:B------:R1:W-:Y:S01]  /*6d90*/  MUFU.EX2 R50, R4 ;  /* 0x0000000400327308 */ /* 0x0003e20000000800 */
[----:B------:R-:W-:Y:S02]  /*6da0*/  SHF.R.U32.HI R6, RZ, 0x8, R26 ;  /* 0x00000008ff067819 */ /* 0x000fe4000001161a */
[----:B------:R-:W-:-:S05]  /*6db0*/  PRMT R53, R178, 0x5410, R186 ;  /* 0x00005410b2357816 */ /* 0x000fca00000000ba */
[----:B------:R-:W-:-:S05]  /*6dc0*/  @!P4 HFMA2.BF16_V2 R91, -RZ.H0_H0, RZ.H0_H0, -R178.H0_H0 ;  /* 0x200000ffff5bc231 */ /* 0x000fca00003409b2 */
[----:B------:R-:W-:Y:S01]  /*6dd0*/  @!P4 PRMT R178, R91, 0x5410, RZ ;  /* 0x000054105bb2c816 */ /* 0x000fe200000000ff */
[----:B-1----:R-:W-:Y:S01]  /*6de0*/  FFMA.FTZ R4, R89, c[0x0][0x23c], -R5 ;  /* 0x00008f0059047a23 */ /* 0x002fe20000010805 */
[----:B------:R-:W-:-:S03]  /*6df0*/  @!P2 HFMA2.BF16_V2 R89, -RZ.H0_H0, RZ.H0_H0, -R186.H0_H0 ;  /* 0x200000ffff59a231 */ /* 0x000fc600003409ba */
[----:B------:R1:W2:Y:S02]  /*6e00*/  MUFU.EX2 R42, R4 ;  /* 0x00000004002a7308 */ /* 0x0002a40000000800 */
[----:B------:R-:W-:Y:S01]  /*6e10*/  @!P2 PRMT R186, R89, 0x5410, RZ ;  /* 0x0000541059baa816 */ /* 0x000fe200000000ff */
[----:B------:R-:W-:Y:S01]  /*6e20*/  IMAD.MOV.U32 R89, RZ, RZ, R118 ;  /* 0x000000ffff597224 */ /* 0x000fe200078e0076 */
[----:B-1----:R-:W-:Y:S01]  /*6e30*/  LOP3.LUT R4, R6, 0xffff, RZ, 0xc0, !PT ;  /* 0x0000ffff06047812 */ /* 0x002fe200078ec0ff */
[----:B------:R-:W-:-:S03]  /*6e40*/  FFMA.FTZ R6, R95, c[0x0][0x23c], -R0 ;  /* 0x00008f005f067a23 */ /* 0x000fc60000010800 */
[----:B------:R-:W-:Y:S01]  /*6e50*/  ISETP.GE.U32.AND P2, PT, R121, R4, PT ;  /* 0x000000047900720c */ /* 0x000fe20003f46070 */
[----:B------:R1:W-:Y:S01]  /*6e60*/  MUFU.EX2 R48, R6 ;  /* 0x0000000600307308 */ /* 0x0003e20000000800 */
[----:B------:R-:W-:Y:S02]  /*6e70*/  LOP3.LUT R4, R27, 0xff, RZ, 0xc0, !PT ;  /* 0x000000ff1b047812 */ /* 0x000fe400078ec0ff */
[----:B------:R-:W-:Y:S02]  /*6e80*/  LDSM.16.MT88.4 R24, [R183+0x1c800] ;  /* 0x01c80000b718783b */ /* 0x000fe40000004200 */
[----:B------:R-:W-:Y:S02]  /*6e90*/  ISETP.GE.U32.AND P4, PT, R121, R4, PT ;  /* 0x000000047900720c */ /* 0x000fe40003f86070 */
[----:B--2---:R-:W-:-:S04]  /*6ea0*/  F2FP.BF16.PACK_AB R4, R42, R50 ;  /* 0x000000322a04723e */ /* 0x004fc800000010ff */
[C---:B------:R-:W-:Y:S02]  /*6eb0*/  PRMT R177, R4.reuse, 0x7610, R177 ;  /* 0x0000761004b17816 */ /* 0x040fe400000000b1 */
[----:B------:R-:W-:Y:S02]  /*6ec0*/  PRMT R176, R4, 0x7632, R176 ;  /* 0x0000763204b07816 */ /* 0x000fe400000000b0 */
[----:B------:R-:W-:Y:S01]  /*6ed0*/  SHF.R.U32.HI R4, RZ, 0x10, R16 ;  /* 0x00000010ff047819 */ /* 0x000fe20000011610 */
[----:B-1----:R-:W-:Y:S01]  /*6ee0*/  FFMA.FTZ R6, R96, c[0x0][0x23c], -R0 ;  /* 0x00008f0060067a23 */ /* 0x002fe20000010800 */
[----:B------:R-:W-:Y:S01]  /*6ef0*/  @!P3 HFMA2.BF16_V2 R95, -RZ.H0_H0, RZ.H0_H0, -R177.H0_H0 ;  /* 0x200000ffff5fb231 */ /* 0x000fe200003409b1 */
[----:B------:R-:W-:Y:S01]  /*6f00*/  PRMT R52, R177, 0x5410, R176 ;  /* 0x00005410b1347816 */ /* 0x000fe200000000b0 */
[----:B------:R-:W-:Y:S01]  /*6f10*/  @!P2 HFMA2.BF16_V2 R94, -RZ.H0_H0, RZ.H0_H0, -R176.H0_H0 ;  /* 0x200000ffff5ea231 */ /* 0x000fe200003409b0 */
[----:B------:R1:W2:Y:S01]  /*6f20*/  MUFU.EX2 R51, R6 ;  /* 0x0000000600337308 */ /* 0x0002a20000000800 */
[----:B------:R-:W-:-:S02]  /*6f30*/  LOP3.LUT R4, R4, 0xff, RZ, 0xc0, !PT ;  /* 0x000000ff04047812 */ /* 0x000fc400078ec0ff */
[----:B------:R-:W-:Y:S02]  /*6f40*/  @!P3 PRMT R177, R95, 0x5410, RZ ;  /* 0x000054105fb1b816 */ /* 0x000fe400000000ff */
[----:B------:R-:W-:Y:S01]  /*6f50*/  ISETP.GE.U32.AND P3, PT, R121, R4, PT ;  /* 0x000000047900720c */ /* 0x000fe20003f66070 */
[----:B------:R-:W-:Y:S01]  /*6f60*/  FFMA.FTZ R4, R99, c[0x0][0x23c], -R5 ;  /* 0x00008f0063047a23 */ /* 0x000fe20000010805 */
[----:B------:R-:W-:-:S03]  /*6f70*/  @!P2 PRMT R176, R94, 0x5410, RZ ;  /* 0x000054105eb0a816 */ /* 0x000fc600000000ff */
[----:B------:R3:W4:Y:S01]  /*6f80*/  MUFU.EX2 R94, R4 ;  /* 0x00000004005e7308 */ /* 0x0007220000000800 */
[----:B-1----:R-:W-:Y:S01]  /*6f90*/  IMAD.WIDE.U32 R6, R23, -0x2daee0ad, RZ ;  /* 0xd2511f5317067825 */ /* 0x002fe200078e00ff */
[----:B--2---:R-:W-:-:S06]  /*6fa0*/  F2FP.BF16.PACK_AB R20, R51, R48 ;  /* 0x000000303314723e */ /* 0x004fcc00000010ff */
[----:B------:R-:W-:Y:S01]  /*6fb0*/  @!P3 HFMA2.BF16_V2 R104, -RZ.H0_H0, RZ.H0_H0, -R219.H0_H0 ;  /* 0x200000ffff68b231 */ /* 0x000fe200003409db */
[C---:B------:R-:W-:Y:S02]  /*6fc0*/  PRMT R175, R20.reuse, 0x7632, R175 ;  /* 0x0000763214af7816 */ /* 0x040fe400000000af */
[----:B------:R-:W-:Y:S02]  /*6fd0*/  PRMT R174, R20, 0x7610, R174 ;  /* 0x0000761014ae7816 */ /* 0x000fe400000000ae */
[----:B------:R-:W-:Y:S01]  /*6fe0*/  @!P3 PRMT R219, R104, 0x5410, RZ ;  /* 0x0000541068dbb816 */ /* 0x000fe200000000ff */
[----:B------:R-:W-:Y:S01]  /*6ff0*/  @!P5 HFMA2.BF16_V2 R96, -RZ.H0_H0, RZ.H0_H0, -R175.H0_H0 ;  /* 0x200000ffff60d231 */ /* 0x000fe200003409af */
[----:B---3--:R-:W-:Y:S01]  /*7000*/  LOP3.LUT R4, R7, UR7, R32, 0x96, !PT ;  /* 0x0000000707047c12 */ /* 0x008fe2000f8e9620 */
[----:B------:R-:W-:Y:S01]  /*7010*/  @!P4 HFMA2.BF16_V2 R97, -RZ.H0_H0, RZ.H0_H0, -R174.H0_H0 ;  /* 0x200000ffff61c231 */ /* 0x000fe200003409ae */
[----:B------:R-:W1:Y:S01]  /*7020*/  LDSM.16.MT88.4 R32, [R183+0x1c000] ;  /* 0x01c00000b720783b */ /* 0x000e620000004200 */
[----:B------:R-:W-:Y:S01]  /*7030*/  PRMT R47, R174, 0x5410, R175 ;  /* 0x00005410ae2f7816 */ /* 0x000fe200000000af */
[----:B------:R-:W-:Y:S01]  /*7040*/  IMAD.MOV.U32 R104, RZ, RZ, R223 ;  /* 0x000000ffff687224 */ /* 0x000fe200078e00df */
[----:B------:R-:W-:-:S02]  /*7050*/  LOP3.LUT R19, R4, 0xff, RZ, 0xc0, !PT ;  /* 0x000000ff04137812 */ /* 0x000fc400078ec0ff */
[----:B------:R-:W-:Y:S02]  /*7060*/  LOP3.LUT R17, R4, 0xffff, RZ, 0xc0, !PT ;  /* 0x0000ffff04117812 */ /* 0x000fe400078ec0ff */
[----:B------:R-:W-:Y:S01]  /*7070*/  ISETP.GE.U32.AND P2, PT, R121, R19, PT ;  /* 0x000000137900720c */ /* 0x000fe20003f46070 */
[----:B------:R-:W-:Y:S01]  /*7080*/  FFMA.FTZ R19, R101, c[0x0][0x23c], -R0 ;  /* 0x00008f0065137a23 */ /* 0x000fe20000010800 */
[----:B------:R-:W-:Y:S02]  /*7090*/  SHF.R.U32.HI R17, RZ, 0x8, R17 ;  /* 0x00000008ff117819 */ /* 0x000fe40000011611 */
[----:B------:R-:W-:Y:S01]  /*70a0*/  @!P5 PRMT R175, R96, 0x5410, RZ ;  /* 0x0000541060afd816 */ /* 0x000fe200000000ff */
[----:B------:R2:W-:Y:S01]  /*70b0*/  MUFU.EX2 R95, R19 ;  /* 0x00000013005f7308 */ /* 0x0005e20000000800 */
[----:B------:R-:W-:Y:S01]  /*70c0*/  LOP3.LUT R17, R17, 0xffff, RZ, 0xc0, !PT ;  /* 0x0000ffff11117812 */ /* 0x000fe200078ec0ff */
[----:B------:R-:W-:Y:S01]  /*70d0*/  IMAD.MOV.U32 R96, RZ, RZ, R48 ;  /* 0x000000ffff607224 */ /* 0x000fe200078e0030 */
[----:B------:R-:W-:Y:S01]  /*70e0*/  @!P4 PRMT R174, R97, 0x5410, RZ ;  /* 0x0000541061aec816 */ /* 0x000fe200000000ff */
[----:B------:R-:W-:Y:S01]  /*70f0*/  IMAD.MOV.U32 R97, RZ, RZ, R50 ;  /* 0x000000ffff617224 */ /* 0x000fe200078e0032 */
[----:B------:R-:W-:Y:S01]  /*7100*/  ISETP.GE.U32.AND P5, PT, R121, R17, PT ;  /* 0x000000117900720c */ /* 0x000fe20003fa6070 */
[----:B------:R-:W-:Y:S01]  /*7110*/  IMAD.MOV.U32 R50, RZ, RZ, R226 ;  /* 0x000000ffff327224 */ /* 0x000fe200078e00e2 */
[----:B----4-:R-:W-:Y:S01]  /*7120*/  F2FP.BF16.PACK_AB R17, R87, R94 ;  /* 0x0000005e5711723e */ /* 0x010fe200000010ff */
[----:B------:R-:W-:-:S03]  /*7130*/  IMAD.MOV.U32 R48, RZ, RZ, R224 ;  /* 0x000000ffff307224 */ /* 0x000fc600078e00e0 */
[C---:B------:R-:W-:Y:S02]  /*7140*/  PRMT R173, R17.reuse, 0x7610, R173 ;  /* 0x0000761011ad7816 */ /* 0x040fe400000000ad */
[----:B------:R-:W-:Y:S02]  /*7150*/  PRMT R172, R17, 0x7632, R172 ;  /* 0x0000763211ac7816 */ /* 0x000fe400000000ac */
[----:B------:R-:W-:Y:S01]  /*7160*/  SHF.R.U32.HI R17, RZ, 0x18, R4 ;  /* 0x00000018ff117819 */ /* 0x000fe20000011604 */
[----:B--2---:R-:W-:Y:S01]  /*7170*/  FFMA.FTZ R19, R100, c[0x0][0x23c], -R0 ;  /* 0x00008f0064137a23 */ /* 0x004fe20000010800 */
[----:B------:R-:W-:Y:S01]  /*7180*/  SHF.R.U32.HI R4, RZ, 0x10, R4 ;  /* 0x00000010ff047819 */ /* 0x000fe20000011604 */
[----:B------:R-:W-:Y:S01]  /*7190*/  @!P2 HFMA2.BF16_V2 R98, -RZ.H0_H0, RZ.H0_H0, -R173.H0_H0 ;  /* 0x200000ffff62a231 */ /* 0x000fe200003409ad */
[----:B------:R-:W-:Y:S01]  /*71a0*/  ISETP.GE.U32.AND P4, PT, R121, R17, PT ;  /* 0x000000117900720c */ /* 0x000fe20003f86070 */
[----:B------:R-:W2:Y:S01]  /*71b0*/  MUFU.EX2 R91, R19 ;  /* 0x00000013005b7308 */ /* 0x000ea20000000800 */
[----:B------:R-:W-:Y:S01]  /*71c0*/  LOP3.LUT R4, R4, 0xff, RZ, 0xc0, !PT ;  /* 0x000000ff04047812 */ /* 0x000fe200078ec0ff */
[----:B------:R-:W-:Y:S01]  /*71d0*/  @!P5 HFMA2.BF16_V2 R99, -RZ.H0_H0, RZ.H0_H0, -R172.H0_H0 ;  /* 0x200000ffff63d231 */ /* 0x000fe200003409ac */
[----:B------:R-:W-:-:S02]  /*71e0*/  PRMT R45, R173, 0x5410, R172 ;  /* 0x00005410ad2d7816 */ /* 0x000fc400000000ac */
[----:B------:R-:W-:Y:S01]  /*71f0*/  @!P2 PRMT R173, R98, 0x5410, RZ ;  /* 0x0000541062ada816 */ /* 0x000fe200000000ff */
[----:B------:R-:W-:Y:S01]  /*7200*/  IMAD.MOV.U32 R98, RZ, RZ, R54 ;  /* 0x000000ffff627224 */ /* 0x000fe200078e0036 */
[----:B------:R-:W-:Y:S01]  /*7210*/  ISETP.GE.U32.AND P2, PT, R121, R4, PT ;  /* 0x000000047900720c */ /* 0x000fe20003f46070 */
[----:B-1----:R-:W-:Y:S01]  /*7220*/  HMMA.16816.F32.BF16 R20, R12, R32, RZ ;  /* 0x000000200c14723c */ /* 0x002fe200000418ff */
[----:B------:R-:W-:Y:S01]  /*7230*/  LOP3.LUT R4, R16, 0xff, RZ, 0xc0, !PT ;  /* 0x000000ff10047812 */ /* 0x000fe200078ec0ff */
[----:B------:R-:W-:Y:S01]  /*7240*/  IMAD.MOV.U32 R54, RZ, RZ, R57 ;  /* 0x000000ffff367224 */ /* 0x000fe200078e0039 */
[----:B------:R-:W-:Y:S01]  /*7250*/  @!P5 PRMT R172, R99, 0x5410, RZ ;  /* 0x0000541063acd816 */ /* 0x000fe200000000ff */
[----:B------:R-:W-:Y:S01]  /*7260*/  IMAD.MOV.U32 R57, RZ, RZ, R136 ;  /* 0x000000ffff397224 */ /* 0x000fe200078e0088 */
[----:B------:R-:W-:Y:S01]  /*7270*/  ISETP.GE.U32.AND P5, PT, R121, R4, PT ;  /* 0x000000047900720c */ /* 0x000fe20003fa6070 */
[----:B------:R-:W-:Y:S01]  /*7280*/  IMAD.MOV.U32 R99, RZ, RZ, R51 ;  /* 0x000000ffff637224 */ /* 0x000fe200078e0033 */
[----:B------:R-:W-:Y:S01]  /*7290*/  SHF.R.U32.HI R4, RZ, 0x18, R16 ;  /* 0x00000018ff047819 */ /* 0x000fe20000011610 */
[----:B------:R-:W-:Y:S01]  /*72a0*/  IMAD.MOV.U32 R51, RZ, RZ, R225 ;  /* 0x000000ffff337224 */ /* 0x000fe200078e00e1 */
[----:B--2---:R-:W-:-:S04]  /*72b0*/  F2FP.BF16.PACK_AB R17, R91, R95 ;  /* 0x0000005f5b11723e */ /* 0x004fc800000010ff */
[C---:B------:R-:W-:Y:S02]  /*72c0*/  PRMT R171, R17.reuse, 0x7632, R171 ;  /* 0x0000763211ab7816 */ /* 0x040fe400000000ab */
[----:B------:R-:W-:-:S03]  /*72d0*/  PRMT R170, R17, 0x7610, R170 ;  /* 0x0000761011aa7816 */ /* 0x000fc600000000aa */
[----:B------:R-:W-:Y:S01]  /*72e0*/  @!P4 HFMA2.BF16_V2 R100, -RZ.H0_H0, RZ.H0_H0, -R171.H0_H0 ;  /* 0x200000ffff64c231 */ /* 0x000fe200003409ab */
[----:B------:R-:W-:Y:S01]  /*72f0*/  PRMT R43, R170, 0x5410, R171 ;  /* 0x00005410aa2b7816 */ /* 0x000fe200000000ab */
[----:B------:R-:W-:Y:S02]  /*7300*/  @!P2 HFMA2.BF16_V2 R101, -RZ.H0_H0, RZ.H0_H0, -R170.H0_H0 ;  /* 0x200000ffff65a231 */ /* 0x000fe400003409aa */
[----:B------:R-:W-:Y:S01]  /*7310*/  @!P5 HFMA2.BF16_V2 R102, -RZ.H0_H0, RZ.H0_H0, -R237.H0_H0 ;  /* 0x200000ffff66d231 */ /* 0x000fe200003409ed */
[----:B------:R-:W-:Y:S01]  /*7320*/  @!P4 PRMT R171, R100, 0x5410, RZ ;  /* 0x0000541064abc816 */ /* 0x000fe200000000ff */
[----:B------:R-:W-:Y:S01]  /*7330*/  HMMA.16816.F32.BF16 R136, R8, R24, R20 ;  /* 0x000000180888723c */ /* 0x000fe20000041814 */
[----:B------:R-:W-:Y:S01]  /*7340*/  ISETP.GE.U32.AND P4, PT, R121, R4, PT ;  /* 0x000000047900720c */ /* 0x000fe20003f86070 */
[----:B------:R-:W-:Y:S01]  /*7350*/  IMAD.MOV.U32 R100, RZ, RZ, R42 ;  /* 0x000000ffff647224 */ /* 0x000fe200078e002a */
[----:B------:R-:W-:Y:S02]  /*7360*/  LOP3.LUT R4, R16, 0xffff, RZ, 0xc0, !PT ;  /* 0x0000ffff10047812 */ /* 0x000fe400078ec0ff */
[----:B------:R-:W-:Y:S01]  /*7370*/  @!P2 PRMT R170, R101, 0x5410, RZ ;  /* 0x0000541065aaa816 */ /* 0x000fe200000000ff */
[----:B------:R-:W-:Y:S01]  /*7380*/  IMAD.MOV.U32 R101, RZ, RZ, R88 ;  /* 0x000000ffff657224 */ /* 0x000fe200078e0058 */
[----:B------:R-:W-:Y:S01]  /*7390*/  SHF.R.U32.HI R4, RZ, 0x8, R4 ;  /* 0x00000008ff047819 */ /* 0x000fe20000011604 */
[----:B------:R-:W-:Y:S01]  /*73a0*/  HMMA.16816.F32.BF16 R20, R12, R34, RZ ;  /* 0x000000220c14723c */ /* 0x000fe200000418ff */
[----:B------:R-:W-:Y:S01]  /*73b0*/  @!P5 PRMT R237, R102, 0x5410, RZ ;  /* 0x0000541066edd816 */ /* 0x000fe200000000ff */
[----:B------:R-:W-:Y:S01]  /*73c0*/  IMAD.MOV.U32 R102, RZ, RZ, R61 ;  /* 0x000000ffff667224 */ /* 0x000fe200078e003d */
[----:B------:R-:W-:Y:S01]  /*73d0*/  LOP3.LUT R4, R4, 0xffff, RZ, 0xc0, !PT ;  /* 0x0000ffff04047812 */ /* 0x000fe200078ec0ff */
[----:B------:R-:W-:Y:S01]  /*73e0*/  IMAD.MOV.U32 R88, RZ, RZ, R60 ;  /* 0x000000ffff587224 */ /* 0x000fe200078e003c */
[----:B------:R-:W-:Y:S01]  /*73f0*/  SHF.R.U32.HI R16, RZ, 0x10, R2 ;  /* 0x00000010ff107819 */ /* 0x000fe20000011602 */
[----:B------:R-:W-:Y:S01]  /*7400*/  @!P4 HFMA2.BF16_V2 R105, -RZ.H0_H0, RZ.H0_H0, -R218.H0_H0 ;  /* 0x200000ffff69c231 */ /* 0x000fe200003409da */
[----:B------:R-:W-:Y:S01]  /*7410*/  ISETP.GE.U32.AND P2, PT, R121, R4, PT ;  /* 0x000000047900720c */ /* 0x000fe20003f46070 */
[----:B------:R-:W-:Y:S01]  /*7420*/  IMAD.MOV.U32 R60, RZ, RZ, R222 ;  /* 0x000000ffff3c7224 */ /* 0x000fe200078e00de */
[----:B------:R-:W-:Y:S01]  /*7430*/  SHF.R.U32.HI R4, RZ, 0x10, R18 ;  /* 0x00000010ff047819 */ /* 0x000fe20000011612 */
[----:B------:R-:W-:Y:S01]  /*7440*/  IMAD.MOV.U32 R61, RZ, RZ, R221 ;  /* 0x000000ffff3d7224 */ /* 0x000fe200078e00dd */
[----:B------:R-:W-:Y:S01]  /*7450*/  @!P4 PRMT R218, R105, 0x5410, RZ ;  /* 0x0000541069dac816 */ /* 0x000fe200000000ff */
[----:B------:R-:W-:Y:S01]  /*7460*/  IMAD.MOV.U32 R105, RZ, RZ, R49 ;  /* 0x000000ffff697224 */ /* 0x000fe200078e0031 */
[----:B------:R-:W-:Y:S01]  /*7470*/  LOP3.LUT R4, R4, 0xff, RZ, 0xc0, !PT ;  /* 0x000000ff04047812 */ /* 0x000fe200078ec0ff */
[----:B------:R-:W-:-:S03]  /*7480*/  IMAD.MOV.U32 R49, RZ, RZ, R227 ;  /* 0x000000ffff317224 */ /* 0x000fc600078e00e3 */
[----:B------:R-:W-:Y:S02]  /*7490*/  ISETP.GE.U32.AND P5, PT, R121, R4, PT ;  /* 0x000000047900720c */ /* 0x000fe40003fa6070 */
[----:B------:R-:W-:Y:S01]  /*74a0*/  LOP3.LUT R4, R18, 0xffff, RZ, 0xc0, !PT ;  /* 0x0000ffff12047812 */ /* 0x000fe200078ec0ff */
[----:B------:R-:W-:-:S03]  /*74b0*/  @!P2 HFMA2.BF16_V2 R103, -RZ.H0_H0, RZ.H0_H0, -R236.H0_H0 ;  /* 0x200000ffff67a231 */ /* 0x000fc600003409ec */
[----:B------:R-:W-:Y:S01]  /*74c0*/  SHF.R.U32.HI R4, RZ, 0x8, R4 ;  /* 0x00000008ff047819 */ /* 0x000fe20000011604 */
[----:B------:R-:W-:Y:S01]  /*74d0*/  HMMA.16816.F32.BF16 R116, R8, R26, R20 ;  /* 0x0000001a0874723c */ /* 0x000fe20000041814 */
[----:B------:R-:W-:Y:S01]  /*74e0*/  @!P2 PRMT R236, R103, 0x5410, RZ ;  /* 0x0000541067eca816 */ /* 0x000fe200000000ff */
[----:B------:R-:W1:Y:S01]  /*74f0*/  LDSM.16.MT88.4 R20, [R182+0x1c000] ;  /* 0x01c00000b614783b */ /* 0x000e620000004200 */
[----:B------:R-:W-:Y:S01]  /*7500*/  LOP3.LUT R4, R4, 0xffff, RZ, 0xc0, !PT ;  /* 0x0000ffff04047812 */ /* 0x000fe200078ec0ff */
[----:B------:R-:W-:Y:S02]  /*7510*/  IMAD.MOV.U32 R103, RZ, RZ, R63 ;  /* 0x000000ffff677224 */ /* 0x000fe400078e003f */
[----:B------:R-:W-:Y:S01]  /*7520*/  @!P5 HFMA2.BF16_V2 R106, -RZ.H0_H0, RZ.H0_H0, -R84.H0_H0 ;  /* 0x200000ffff6ad231 */ /* 0x000fe20000340954 */
[C---:B------:R-:W-:Y:S01]  /*7530*/  ISETP.GE.U32.AND P2, PT, R121.reuse, R4, PT ;  /* 0x000000047900720c */ /* 0x040fe20003f46070 */
[----:B------:R-:W2:Y:S01]  /*7540*/  LDSM.16.MT88.4 R24, [R182+0x1c800] ;  /* 0x01c80000b618783b */ /* 0x000ea20000004200 */
[----:B------:R-:W-:Y:S01]  /*7550*/  LOP3.LUT R4, R18, 0xff, RZ, 0xc0, !PT ;  /* 0x000000ff12047812 */ /* 0x000fe200078ec0ff */
[----:B------:R-:W-:Y:S01]  /*7560*/  IMAD.MOV.U32 R63, RZ, RZ, R123 ;  /* 0x000000ffff3f7224 */ /* 0x000fe200078e007b */
[----:B------:R-:W-:Y:S01]  /*7570*/  @!P5 PRMT R84, R106, 0x5410, RZ ;  /* 0x000054106a54d816 */ /* 0x000fe200000000ff */
[----:B------:R-:W-:Y:S01]  /*7580*/  IMAD.MOV.U32 R106, RZ, RZ, R122 ;  /* 0x000000ffff6a7224 */ /* 0x000fe200078e007a */
[----:B------:R-:W-:-:S02]  /*7590*/  ISETP.GE.U32.AND P3, PT, R121, R4, PT ;  /* 0x000000047900720c */ /* 0x000fc40003f66070 */
[----:B------:R-:W-:Y:S02]  /*75a0*/  LOP3.LUT R4, R2, 0xff, RZ, 0xc0, !PT ;  /* 0x000000ff02047812 */ /* 0x000fe400078ec0ff */
[----:B------:R-:W-:Y:S02]  /*75b0*/  SHF.R.U32.HI R2, RZ, 0x18, R18 ;  /* 0x00000018ff027819 */ /* 0x000fe40000011612 */
[C---:B------:R-:W-:Y:S01]  /*75c0*/  ISETP.GE.U32.AND P5, PT, R121.reuse, R3, PT ;  /* 0x000000037900720c */ /* 0x040fe20003fa6070 */
[----:B------:R-:W-:Y:S01]  /*75d0*/  @!P2 HFMA2.BF16_V2 R107, -RZ.H0_H0, RZ.H0_H0, -R78.H0_H0 ;  /* 0x200000ffff6ba231 */ /* 0x000fe2000034094e */
[----:B------:R-:W-:Y:S02]  /*75e0*/  ISETP.GE.U32.AND P4, PT, R121, R2, PT ;  /* 0x000000027900720c */ /* 0x000fe40003f86070 */
[----:B------:R-:W-:Y:S02]  /*75f0*/  LOP3.LUT R2, R36, 0xff, RZ, 0xc0, !PT ;  /* 0x000000ff24027812 */ /* 0x000fe400078ec0ff */
[----:B------:R-:W-:Y:S01]  /*7600*/  SHF.R.U32.HI R3, RZ, 0x8, R29 ;  /* 0x00000008ff037819 */ /* 0x000fe2000001161d */
[----:B------:R-:W-:Y:S01]  /*7610*/  @!P3 HFMA2.BF16_V2 R108, -RZ.H0_H0, RZ.H0_H0, -R77.H0_H0 ;  /* 0x200000ffff6cb231 */ /* 0x000fe2000034094d */
[----:B------:R-:W-:Y:S01]  /*7620*/  @!P2 PRMT R78, R107, 0x5410, RZ ;  /* 0x000054106b4ea816 */ /* 0x000fe200000000ff */
[----:B------:R-:W-:Y:S01]  /*7630*/  IMAD.MOV.U32 R107, RZ, RZ, R89 ;  /* 0x000000ffff6b7224 */ /* 0x000fe200078e0059 */
[----:B------:R-:W-:Y:S01]  /*7640*/  PRMT R42, R41, 0x5410, R3 ;  /* 0x00005410292a7816 */ /* 0x000fe20000000003 */
[----:B------:R-:W-:Y:S01]  /*7650*/  IMAD.MOV.U32 R89, RZ, RZ, R37 ;  /* 0x000000ffff597224 */ /* 0x000fe200078e0025 */
[----:B------:R-:W-:Y:S01]  /*7660*/  @!P3 PRMT R77, R108, 0x5410, RZ ;  /* 0x000054106c4db816 */ /* 0x000fe200000000ff */
[----:B------:R-:W-:Y:S01]  /*7670*/  IMAD.MOV.U32 R108, RZ, RZ, R62 ;  /* 0x000000ffff6c7224 */ /* 0x000fe200078e003e */
[C---:B------:R-:W-:Y:S01]  /*7680*/  ISETP.GE.U32.AND P3, PT, R121.reuse, R2, PT ;  /* 0x000000027900720c */ /* 0x040fe20003f66070 */
[----:B------:R-:W-:Y:S01]  /*7690*/  @!P4 HFMA2.BF16_V2 R109, -RZ.H0_H0, RZ.H0_H0, -R79.H0_H0 ;  /* 0x200000ffff6dc231 */ /* 0x000fe2000034094f */
[----:B------:R-:W-:Y:S01]  /*76a0*/  LOP3.LUT R2, R30, 0xff, RZ, 0xc0, !PT ;  /* 0x000000ff1e027812 */ /* 0x000fe200078ec0ff */
[----:B------:R-:W-:Y:S01]  /*76b0*/  IMAD.MOV.U32 R62, RZ, RZ, R220 ;  /* 0x000000ffff3e7224 */ /* 0x000fe200078e00dc */
[----:B------:R-:W-:-:S02]  /*76c0*/  ISETP.GE.U32.AND P2, PT, R121, R4, PT ;  /* 0x000000047900720c */ /* 0x000fc40003f46070 */
[----:B------:R-:W-:Y:S02]  /*76d0*/  @!P4 PRMT R79, R109, 0x5410, RZ ;  /* 0x000054106d4fc816 */ /* 0x000fe400000000ff */
[----:B------:R-:W3:Y:S01]  /*76e0*/  LDC.U8 R109, c[0x0][0x2d8] ;  /* 0x0000b600ff6d7b82 */ /* 0x000ee20000000000 */
[----:B------:R-:W-:Y:S01]  /*76f0*/  PRMT R41, R2, 0x5410, R39 ;  /* 0x0000541002297816 */ /* 0x000fe20000000027 */
[----:B------:R-:W-:Y:S01]  /*7700*/  IMAD.WIDE.U32 R2, R38, -0x2daee0ad, RZ ;  /* 0xd2511f5326027825 */ /* 0x000fe200078e00ff */
[C---:B------:R-:W-:Y:S02]  /*7710*/  LOP3.LUT R29, R6.reuse, 0xff, RZ, 0xc0, !PT ;  /* 0x000000ff061d7812 */ /* 0x040fe400078ec0ff */
[----:B------:R-:W-:Y:S01]  /*7720*/  @!P3 HFMA2.BF16_V2 R125, -RZ.H0_H0, RZ.H0_H0, -R239.H0_H0 ;  /* 0x200000ffff7db231 */ /* 0x000fe200003409ef */
[----:B------:R-:W-:Y:S02]  /*7730*/  LOP3.LUT R37, R6, 0xffff, RZ, 0xc0, !PT ;  /* 0x0000ffff06257812 */ /* 0x000fe400078ec0ff */
[C---:B------:R-:W-:Y:S01]  /*7740*/  LOP3.LUT R32, R2.reuse, 0xffff, RZ, 0xc0, !PT ;  /* 0x0000ffff02207812 */ /* 0x040fe200078ec0ff */
[----:B------:R-:W-:Y:S01]  /*7750*/  @!P2 HFMA2.BF16_V2 R126, -RZ.H0_H0, RZ.H0_H0, -R213.H0_H0 ;  /* 0x200000ffff7ea231 */ /* 0x000fe200003409d5 */
[----:B------:R-:W-:-:S02]  /*7760*/  LOP3.LUT R35, R2, 0xff, RZ, 0xc0, !PT ;  /* 0x000000ff02237812 */ /* 0x000fc400078ec0ff */
[--C-:B------:R-:W-:Y:S02]  /*7770*/  SHF.R.U32.HI R34, RZ, 0x10, R2.reuse ;  /* 0x00000010ff227819 */ /* 0x100fe40000011602 */
[----:B------:R-:W-:Y:S02]  /*7780*/  SHF.R.U32.HI R33, RZ, 0x18, R2 ;  /* 0x00000018ff217819 */ /* 0x000fe40000011602 */
[----:B------:R-:W-:Y:S01]  /*7790*/  SHF.R.U32.HI R2, RZ, 0x8, R44 ;  /* 0x00000008ff027819 */ /* 0x000fe2000001162c */
[----:B------:R-:W-:Y:S01]  /*77a0*/  IMAD.MOV.U32 R44, RZ, RZ, R120 ;  /* 0x000000ffff2c7224 */ /* 0x000fe200078e0078 */
[----:B------:R-:W-:Y:S02]  /*77b0*/  @!P3 PRMT R239, R125, 0x5410, RZ ;  /* 0x000054107defb816 */ /* 0x000fe400000000ff */
[----:B------:R-:W-:Y:S02]  /*77c0*/  LOP3.LUT R2, R2, 0xffff, RZ, 0xc0, !PT ;  /* 0x0000ffff02027812 */ /* 0x000fe400078ec0ff */
[----:B------:R-:W-:-:S02]  /*77d0*/  SHF.R.U32.HI R36, RZ, 0x10, R6 ;  /* 0x00000010ff247819 */ /* 0x000fc40000011606 */
[C---:B---3--:R-:W-:Y:S02]  /*77e0*/  ISETP.GE.U32.AND P4, PT, R109.reuse, R2, PT ;  /* 0x000000026d00720c */ /* 0x048fe40003f86070 */
[----:B------:R-:W-:Y:S02]  /*77f0*/  LOP3.LUT R2, R16, 0xff, RZ, 0xc0, !PT ;  /* 0x000000ff10027812 */ /* 0x000fe400078ec0ff */
[----:B-1----:R-:W-:Y:S01]  /*7800*/  HMMA.16816.F32.BF16 R16, R12, R20, RZ ;  /* 0x000000140c10723c */ /* 0x002fe200000418ff */
[----:B------:R-:W-:Y:S02]  /*7810*/  SHF.R.U32.HI R30, RZ, 0x18, R6 ;  /* 0x00000018ff1e7819 */ /* 0x000fe40000011606 */
[----:B------:R-:W-:Y:S02]  /*7820*/  ISETP.GE.U32.AND P6, PT, R109, R2, PT ;  /* 0x000000026d00720c */ /* 0x000fe40003fc6070 */
[----:B------:R-:W-:Y:S02]  /*7830*/  SHF.R.U32.HI R2, RZ, 0x8, R31 ;  /* 0x00000008ff027819 */ /* 0x000fe4000001161f */
[----:B------:R-:W-:-:S02]  /*7840*/  LOP3.LUT R4, R3, UR7, R40, 0x96, !PT ;  /* 0x0000000703047c12 */ /* 0x000fc4000f8e9628 */
[----:B------:R-:W-:Y:S01]  /*7850*/  LOP3.LUT R2, R2, 0xffff, RZ, 0xc0, !PT ;  /* 0x0000ffff02027812 */ /* 0x000fe200078ec0ff */
[----:B------:R-:W-:Y:S01]  /*7860*/  @!P4 HFMA2.BF16_V2 R115, -RZ.H0_H0, RZ.H0_H0, -R85.H0_H0 ;  /* 0x200000ffff73c231 */ /* 0x000fe20000340955 */
[--C-:B------:R-:W-:Y:S02]  /*7870*/  SHF.R.U32.HI R3, RZ, 0x10, R28.reuse ;  /* 0x00000010ff037819 */ /* 0x100fe4000001161c */
[----:B------:R-:W-:Y:S02]  /*7880*/  ISETP.GE.U32.AND P3, PT, R109, R2, PT ;  /* 0x000000026d00720c */ /* 0x000fe40003f66070 */
[----:B------:R-:W-:Y:S02]  /*7890*/  LOP3.LUT R2, R28, 0xffff, RZ, 0xc0, !PT ;  /* 0x0000ffff1c027812 */ /* 0x000fe400078ec0ff */
[----:B------:R-:W-:Y:S02]  /*78a0*/  SHF.R.U32.HI R7, RZ, 0x18, R28 ;  /* 0x00000018ff077819 */ /* 0x000fe4000001161c */
[----:B------:R-:W-:-:S02]  /*78b0*/  SHF.R.U32.HI R6, RZ, 0x8, R2 ;  /* 0x00000008ff067819 */ /* 0x000fc40000011602 */
[----:B------:R-:W-:Y:S02]  /*78c0*/  LOP3.LUT R2, R3, 0xff, RZ, 0xc0, !PT ;  /* 0x000000ff03027812 */ /* 0x000fe400078ec0ff */
[----:B------:R-:W-:Y:S01]  /*78d0*/  @!P2 PRMT R213, R126, 0x5410, RZ ;  /* 0x000054107ed5a816 */ /* 0x000fe200000000ff */
[----:B--2---:R-:W-:Y:S01]  /*78e0*/  HMMA.16816.F32.BF16 R120, R8, R24, R16 ;  /* 0x000000180878723c */ /* 0x004fe20000041810 */
[----:B------:R-:W-:Y:S01]  /*78f0*/  PRMT R40, R2, 0x5410, R7 ;  /* 0x0000541002287816 */ /* 0x000fe20000000007 */
[----:B------:R-:W-:Y:S01]  /*7900*/  @!P3 HFMA2.BF16_V2 R127, -RZ.H0_H0, RZ.H0_H0, -R212.H0_H0 ;  /* 0x200000ffff7fb231 */ /* 0x000fe200003409d4 */
[----:B------:R-:W-:Y:S01]  /*7910*/  LOP3.LUT R2, R34, 0xff, RZ, 0xc0, !PT ;  /* 0x000000ff22027812 */ /* 0x000fe200078ec0ff */
[----:B------:R-:W-:Y:S01]  /*7920*/  FADD.FTZ R7, R242, R168 ;  /* 0x000000a8f2077221 */ /* 0x000fe20000010000 */
[----:B------:R-:W-:Y:S01]  /*7930*/  SHF.R.U32.HI R3, RZ, 0x8, R32 ;  /* 0x00000008ff037819 */ /* 0x000fe20000011620 */
[----:B------:R-:W-:Y:S01]  /*7940*/  IMAD.MOV.U32 R34, RZ, RZ, c[0x0][0x228] ;  /* 0x00008a00ff227624 */ /* 0x000fe200078e00ff */
[----:B------:R-:W-:Y:S01]  /*7950*/  @!P3 PRMT R212, R127, 0x5410, RZ ;  /* 0x000054107fd4b816 */ /* 0x000fe200000000ff */
[----:B------:R-:W-:Y:S01]  /*7960*/  HMMA.16816.F32.BF16 R16, R12, R22, RZ ;  /* 0x000000160c10723c */ /* 0x000fe200000418ff */
[----:B------:R-:W1:Y:S01]  /*7970*/  LDSM.16.MT88.4 R20, [R180+0x1e000] ;  /* 0x01e00000b414783b */ /* 0x000e620000004200 */
[----:B------:R-:W-:Y:S01]  /*7980*/  PRMT R39, R35, 0x5410, R3 ;  /* 0x0000541023277816 */ /* 0x000fe20000000003 */
[--C-:B------:R-:W-:Y:S01]  /*7990*/  FFMA.FTZ R3, R112, c[0x0][0x23c], -R5.reuse ;  /* 0x00008f0070037a23 */ /* 0x100fe20000010805 */
[----:B------:R-:W-:Y:S01]  /*79a0*/  ISETP.GE.U32.AND P1, PT, R109, R30, PT ;  /* 0x0000001e6d00720c */ /* 0x000fe20003f26070 */
[----:B------:R-:W-:Y:S01]  /*79b0*/  FFMA.FTZ R5, R111, c[0x0][0x23c], -R5 ;  /* 0x00008f006f057a23 */ /* 0x000fe20000010805 */
[----:B------:R-:W-:Y:S01]  /*79c0*/  @!P6 HFMA2.BF16_V2 R111, -RZ.H0_H0, RZ.H0_H0, -R211.H0_H0 ;  /* 0x200000ffff6fe231 */ /* 0x000fe200003409d3 */
[----:B------:R-:W-:Y:S01]  /*79d0*/  @!P4 PRMT R85, R115, 0x5410, RZ ;  /* 0x000054107355c816 */ /* 0x000fe200000000ff */
[----:B------:R-:W-:Y:S01]  /*79e0*/  IMAD.MOV.U32 R35, RZ, RZ, R105 ;  /* 0x000000ffff237224 */ /* 0x000fe200078e0069 */
[----:B------:R-:W-:Y:S01]  /*79f0*/  ISETP.GE.U32.AND P4, PT, R109, R29, PT ;  /* 0x0000001d6d00720c */ /* 0x000fe20003f86070 */
[----:B------:R-:W-:Y:S01]  /*7a00*/  IMAD.MOV.U32 R115, RZ, RZ, R104 ;  /* 0x000000ffff737224 */ /* 0x000fe200078e0068 */
[----:B------:R-:W-:Y:S01]  /*7a10*/  @!P6 PRMT R211, R111, 0x5410, RZ ;  /* 0x000054106fd3e816 */ /* 0x000fe200000000ff */
[----:B------:R-:W-:Y:S01]  /*7a20*/  IMAD.MOV.U32 R105, RZ, RZ, R62 ;  /* 0x000000ffff697224 */ /* 0x000fe200078e003e */
[----:B------:R-:W-:Y:S01]  /*7a30*/  @!P5 HFMA2.BF16_V2 R112, -RZ.H0_H0, RZ.H0_H0, -R210.H0_H0 ;  /* 0x200000ffff70d231 */ /* 0x000fe200003409d2 */
[----:B------:R-:W-:-:S02]  /*7a40*/  IMAD.MOV.U32 R104, RZ, RZ, R61 ;  /* 0x000000ffff687224 */ /* 0x000fc400078e003d */
[----:B------:R-:W-:Y:S02]  /*7a50*/  IMAD.MOV.U32 R61, RZ, RZ, R83 ;  /* 0x000000ffff3d7224 */ /* 0x000fe400078e0053 */
[----:B------:R-:W-:Y:S01]  /*7a60*/  IMAD.MOV.U32 R62, RZ, RZ, R82 ;  /* 0x000000ffff3e7224 */ /* 0x000fe200078e0052 */
[----:B------:R-:W-:Y:S01]  /*7a70*/  @!P5 PRMT R210, R112, 0x5410, RZ ;  /* 0x0000541070d2d816 */ /* 0x000fe200000000ff */
[----:B------:R-:W-:-:S04]  /*7a80*/  IMAD.SHL.U32 R34, R34, 0x8, RZ ;  /* 0x0000000822227824 */ /* 0x000fc800078e00ff */
[----:B------:R-:W-:Y:S01]  /*7a90*/  HMMA.16816.F32.BF16 R224, R8, R26, R16 ;  /* 0x0000001a08e0723c */ /* 0x000fe20000041810 */
[----:B------:R-:W2:Y:S06]  /*7aa0*/  LDSM.16.MT88.4 R24, [R180+0x1e800] ;  /* 0x01e80000b418783b */ /* 0x000eac0000004200 */
[----:B------:R-:W-:-:S04]  /*7ab0*/  LOP3.LUT R16, R28, 0xff, RZ, 0xc0, !PT ;  /* 0x000000ff1c107812 */ /* 0x000fc800078ec0ff */
[----:B------:R-:W-:Y:S02]  /*7ac0*/  PRMT R38, R16, 0x5410, R6 ;  /* 0x0000541010267816 */ /* 0x000fe40000000006 */
[----:B------:R-:W-:Y:S02]  /*7ad0*/  LOP3.LUT R6, R36, 0xff, RZ, 0xc0, !PT ;  /* 0x000000ff24067812 */ /* 0x000fe400078ec0ff */
[----:B------:R-:W-:Y:S01]  /*7ae0*/  PRMT R36, R2, 0x5410, R33 ;  /* 0x0000541002247816 */ /* 0x000fe20000000021 */
[----:B-1----:R-:W-:Y:S01]  /*7af0*/  HMMA.16816.F32.BF16 R16, R12, R20, RZ ;  /* 0x000000140c10723c */ /* 0x002fe200000418ff */
[----:B------:R-:W-:Y:S02]  /*7b00*/  SHF.R.U32.HI R2, RZ, 0x8, R37 ;  /* 0x00000008ff027819 */ /* 0x000fe40000011625 */
[----:B------:R-:W-:Y:S02]  /*7b10*/  ISETP.GE.U32.AND P2, PT, R109, R6, PT ;  /* 0x000000066d00720c */ /* 0x000fe40003f46070 */
[----:B------:R-:W-:-:S04]  /*7b20*/  LOP3.LUT R2, R2, 0xffff, RZ, 0xc0, !PT ;  /* 0x0000ffff02027812 */ /* 0x000fc800078ec0ff */
[----:B------:R-:W-:Y:S01]  /*7b30*/  ISETP.GE.U32.AND P3, PT, R109, R2, PT ;  /* 0x000000026d00720c */ /* 0x000fe20003f66070 */
[----:B------:R-:W-:Y:S02]  /*7b40*/  FADD.FTZ R2, R106, R44 ;  /* 0x0000002c6a027221 */ /* 0x000fe40000010000 */
[----:B------:R-:W-:Y:S02]  /*7b50*/  IMAD.MOV.U32 R106, RZ, RZ, R98 ;  /* 0x000000ffff6a7224 */ /* 0x000fe400078e0062 */
[----:B------:R-:W-:Y:S01]  /*7b60*/  FADD.FTZ R6, R252, R2 ;  /* 0x00000002fc067221 */ /* 0x000fe20000010000 */
[----:B------:R-:W-:Y:S01]  /*7b70*/  LOP3.LUT R2, R4, 0xffff, RZ, 0xc0, !PT ;  /* 0x0000ffff04027812 */ /* 0x000fe200078ec0ff */
[----:B------:R1:W-:Y:S01]  /*7b80*/  MUFU.EX2 R98, R3 ;  /* 0x0000000300627308 */ /* 0x0003e20000000800 */
[----:B------:R-:W-:-:S07]  /*7b90*/  IMAD.MOV.U32 R44, RZ, RZ, R108 ;  /* 0x000000ffff2c7224 */ /* 0x000fce00078e006c */
[----:B--2---:R-:W-:Y:S01]  /*7ba0*/  HMMA.16816.F32.BF16 R220, R8, R24, R16 ;  /* 0x0000001808dc723c */ /* 0x004fe20000041810 */
[----:B------:R2:W3:Y:S07]  /*7bb0*/  MUFU.EX2 R252, R5 ;  /* 0x0000000500fc7308 */ /* 0x0004ee0000000800 */
[----:B------:R-:W-:Y:S01]  /*7bc0*/  HMMA.16816.F32.BF16 R16, R12, R22, RZ ;  /* 0x000000160c10723c */ /* 0x000fe200000418ff */
[----:B-1----:R-:W-:Y:S01]  /*7bd0*/  SHF.R.U32.HI R3, RZ, 0x8, R2 ;  /* 0x00000008ff037819 */ /* 0x002fe20000011602 */
[----:B------:R-:W-:Y:S01]  /*7be0*/  LDSM.16.MT88.4 R20, [R181+0x1e800] ;  /* 0x01e80000b514783b */ /* 0x000fe20000004200 */
[----:B------:R-:W-:-:S04]  /*7bf0*/  LOP3.LUT R2, R4, 0xff, RZ, 0xc0, !PT ;  /* 0x000000ff04027812 */ /* 0x000fc800078ec0ff */
[----:B------:R-:W-:Y:S01]  /*7c00*/  PRMT R31, R2, 0x5410, R3 ;  /* 0x00005410021f7816 */ /* 0x000fe20000000003 */
[----:B------:R-:W-:Y:S01]  /*7c10*/  FFMA.FTZ R3, R113, c[0x0][0x23c], -R0 ;  /* 0x00008f0071037a23 */ /* 0x000fe20000010800 */
[--C-:B------:R-:W-:Y:S01]  /*7c20*/  SHF.R.U32.HI R2, RZ, 0x10, R4.reuse ;  /* 0x00000010ff027819 */ /* 0x100fe20000011604 */
[----:B--2---:R-:W-:Y:S01]  /*7c30*/  FADD.FTZ R5, R243, R7 ;  /* 0x00000007f3057221 */ /* 0x004fe20000010000 */
[----:B------:R-:W-:Y:S01]  /*7c40*/  SHF.R.U32.HI R4, RZ, 0x18, R4 ;  /* 0x00000018ff047819 */ /* 0x000fe20000011604 */
[----:B------:R1:W-:Y:S01]  /*7c50*/  MUFU.EX2 R243, R3 ;  /* 0x0000000300f37308 */ /* 0x0003e20000000800 */
[----:B------:R-:W-:Y:S01]  /*7c60*/  LOP3.LUT R2, R2, 0xff, RZ, 0xc0, !PT ;  /* 0x000000ff02027812 */ /* 0x000fe200078ec0ff */
[----:B------:R-:W-:-:S03]  /*7c70*/  FFMA.FTZ R0, R114, c[0x0][0x23c], -R0 ;  /* 0x00008f0072007a23 */ /* 0x000fc60000010800 */
[----:B------:R-:W-:Y:S01]  /*7c80*/  PRMT R30, R2, 0x5410, R4 ;  /* 0x00005410021e7816 */ /* 0x000fe20000000004 */
[----:B------:R-:W-:Y:S02]  /*7c90*/  FADD.FTZ R2, R135, R6 ;  /* 0x0000000687027221 */ /* 0x000fe40000010000 */
[----:B------:R3:W2:Y:S02]  /*7ca0*/  MUFU.EX2 R242, R0 ;  /* 0x0000000000f27308 */ /* 0x0006a40000000800 */
[----:B------:R-:W-:Y:S02]  /*7cb0*/  FADD.FTZ R2, R134, R2 ;  /* 0x0000000286027221 */ /* 0x000fe40000010000 */
[----:B------:R-:W-:Y:S01]  /*7cc0*/  HMMA.16816.F32.BF16 R124, R8, R26, R16 ;  /* 0x0000001a087c723c */ /* 0x000fe20000041810 */
[----:B------:R-:W4:Y:S01]  /*7cd0*/  LDSM.16.MT88.4 R16, [R181+0x1e000] ;  /* 0x01e00000b510783b */ /* 0x000f220000004200 */
[----:B-1----:R-:W-:-:S04]  /*7ce0*/  FADD.FTZ R3, R169, R5 ;  /* 0x00000005a9037221 */ /* 0x002fc80000010000 */
[----:B------:R-:W-:Y:S01]  /*7cf0*/  FADD.FTZ R3, R130, R3 ;  /* 0x0000000382037221 */ /* 0x000fe20000010000 */
[----:B---3--:R-:W-:-:S04]  /*7d00*/  F2FP.BF16.PACK_AB R0, R252, R98 ;  /* 0x00000062fc00723e */ /* 0x008fc800000010ff */
[C---:B------:R-:W-:Y:S02]  /*7d10*/  PRMT R168, R0.reuse, 0x7632, R168 ;  /* 0x0000763200a87816 */ /* 0x040fe400000000a8 */
[----:B------:R-:W-:Y:S02]  /*7d20*/  PRMT R169, R0, 0x7610, R169 ;  /* 0x0000761000a97816 */ /* 0x000fe400000000a9 */
[----:B--2---:R-:W-:Y:S01]  /*7d30*/  F2FP.BF16.PACK_AB R0, R242, R243 ;  /* 0x000000f3f200723e */ /* 0x004fe200000010ff */
[----:B------:R-:W-:Y:S01]  /*7d40*/  @!P3 HFMA2.BF16_V2 R113, -RZ.H0_H0, RZ.H0_H0, -R168.H0_H0 ;  /* 0x200000ffff71b231 */ /* 0x000fe200003409a8 */
[----:B------:R-:W-:Y:S01]  /*7d50*/  PRMT R33, R169, 0x5410, R168 ;  /* 0x00005410a9217816 */ /* 0x000fe200000000a8 */
[----:B------:R-:W-:Y:S01]  /*7d60*/  IMAD.MOV.U32 R25, RZ, RZ, R115 ;  /* 0x000000ffff197224 */ /* 0x000fe200078e0073 */
[----:B------:R-:W-:Y:S01]  /*7d70*/  PRMT R135, R0, 0x7610, R135 ;  /* 0x0000761000877816 */ /* 0x000fe20000000087 */
[----:B------:R-:W-:Y:S01]  /*7d80*/  @!P4 HFMA2.BF16_V2 R114, -RZ.H0_H0, RZ.H0_H0, -R169.H0_H0 ;  /* 0x200000ffff72c231 */ /* 0x000fe200003409a9 */
[----:B------:R-:W-:-:S02]  /*7d90*/  @!P3 PRMT R168, R113, 0x5410, RZ ;  /* 0x0000541071a8b816 */ /* 0x000fc400000000ff */
[----:B------:R-:W-:Y:S02]  /*7da0*/  LEA R28, P3, R107, c[0x0][0x1f8], 0x1 ;  /* 0x00007e006b1c7a11 */ /* 0x000fe400078608ff */
[----:B------:R-:W-:Y:S01]  /*7db0*/  PRMT R134, R0, 0x7632, R134 ;  /* 0x0000763200867816 */ /* 0x000fe20000000086 */
[----:B------:R-:W-:Y:S01]  /*7dc0*/  FADD.FTZ R0, R241, R2 ;  /* 0x00000002f1007221 */ /* 0x000fe20000010000 */
[----:B------:R-:W-:Y:S01]  /*7dd0*/  LEA.HI.X R29, R107, c[0x0][0x1fc], R106, 0x1, P3 ;  /* 0x00007f006b1d7a11 */ /* 0x000fe200018f0c6a */
[----:B------:R-:W-:Y:S01]  /*7de0*/  IMAD.MOV.U32 R106, RZ, RZ, R63 ;  /* 0x000000ffff6a7224 */ /* 0x000fe200078e003f */
[----:B------:R-:W-:Y:S01]  /*7df0*/  @!P4 PRMT R169, R114, 0x5410, RZ ;  /* 0x0000541072a9c816 */ /* 0x000fe200000000ff */
[----:B------:R-:W-:Y:S01]  /*7e00*/  IMAD.MOV.U32 R107, RZ, RZ, R60 ;  /* 0x000000ffff6b7224 */ /* 0x000fe200078e003c */
[----:B------:R-:W-:Y:S01]  /*7e10*/  @!P2 HFMA2.BF16_V2 R129, -RZ.H0_H0, RZ.H0_H0, -R135.H0_H0 ;  /* 0x200000ffff81a231 */ /* 0x000fe20000340987 */
[----:B------:R-:W-:Y:S01]  /*7e20*/  IMAD.MOV.U32 R63, RZ, RZ, R81 ;  /* 0x000000ffff3f7224 */ /* 0x000fe200078e0051 */
[----:B------:R1:W-:Y:S01]  /*7e30*/  STG.E.U16 [R28.64], R77 ;  /* 0x0000004d1c007986 */ /* 0x0003e2000c101518 */
[----:B------:R-:W-:Y:S01]  /*7e40*/  IMAD.MOV.U32 R60, RZ, RZ, R80 ;  /* 0x000000ffff3c7224 */ /* 0x000fe200078e0050 */
[----:B------:R-:W-:Y:S01]  /*7e50*/  PRMT R32, R135, 0x5410, R134 ;  /* 0x0000541087207816 */ /* 0x000fe20000000086 */
[----:B----4-:R-:W-:Y:S01]  /*7e60*/  HMMA.16816.F32.BF16 R4, R12, R16, RZ ;  /* 0x000000100c04723c */ /* 0x010fe200000418ff */
[----:B------:R-:W-:Y:S01]  /*7e70*/  FADD.FTZ R2, R131, R3 ;  /* 0x0000000383027221 */ /* 0x000fe20000010000 */
[----:B------:R2:W-:Y:S01]  /*7e80*/  STG.E.U16 [R28.64+0x2], R78 ;  /* 0x0000024e1c007986 */ /* 0x0005e2000c101518 */
[----:B------:R-:W-:Y:S01]  /*7e90*/  IMAD.MOV.U32 R115, RZ, RZ, R44 ;  /* 0x000000ffff737224 */ /* 0x000fe200078e002c */
[----:B------:R-:W-:Y:S01]  /*7ea0*/  @!P2 PRMT R135, R129, 0x5410, RZ ;  /* 0x000054108187a816 */ /* 0x000fe200000000ff */
[----:B------:R-:W-:Y:S01]  /*7eb0*/  FADD.FTZ R2, R184, R2 ;  /* 0x00000002b8027221 */ /* 0x000fe20000010000 */
[----:B------:R-:W-:Y:S01]  /*7ec0*/  @!P1 HFMA2.BF16_V2 R128, -RZ.H0_H0, RZ.H0_H0, -R134.H0_H0 ;  /* 0x200000ffff809231 */ /* 0x000fe20000340986 */
[----:B------:R-:W-:Y:S11]  /*7ed0*/  FADD.FTZ R0, R35, R0 ;  /* 0x0000000023007221 */ /* 0x000ff60000010000 */
[----:B------:R-:W-:Y:S06]  /*7ee0*/  @!UPT UIADD3 URZ, URZ, URZ, URZ ;  /* 0x0000003f3f3ff290 */ /* 0x000fec000fffe03f */
[----:B------:R-:W-:Y:S01]  /*7ef0*/  HMMA.16816.F32.BF16 R108, R8, R20, R4 ;  /* 0x00000014086c723c */ /* 0x000fe20000041804 */
[----:B------:R-:W-:Y:S02]  /*7f00*/  FADD.FTZ R241, R25, R2 ;  /* 0x0000000219f17221 */ /* 0x000fe40000010000 */
[----:B-1----:R-:W-:Y:S01]  /*7f10*/  IMAD.MOV.U32 R77, RZ, RZ, R51 ;  /* 0x000000ffff4d7224 */ /* 0x002fe200078e0033 */
[----:B------:R-:W-:Y:S01]  /*7f20*/  LDSM.16.MT88.4 R24, [R183+0x1e800] ;  /* 0x01e80000b718783b */ /* 0x000fe20000004200 */
[----:B------:R-:W-:Y:S01]  /*7f30*/  IMAD.MOV.U32 R44, RZ, RZ, R103 ;  /* 0x000000ffff2c7224 */ /* 0x000fe200078e0067 */
[----:B------:R-:W-:Y:S01]  /*7f40*/  HSET2.LE.AND R3, R31, R93, PT ;  /* 0x0000005d1f037233 */ /* 0x000fe20003803000 */
[----:B------:R-:W-:Y:S01]  /*7f50*/  IMAD.MOV.U32 R130, RZ, RZ, R115 ;  /* 0x000000ffff827224 */ /* 0x000fe200078e0073 */
[----:B------:R-:W-:Y:S01]  /*7f60*/  HMMA.16816.F32.BF16 R4, R12, R18, RZ ;  /* 0x000000120c04723c */ /* 0x000fe200000418ff */
[----:B--2---:R-:W-:Y:S01]  /*7f70*/  IMAD.MOV.U32 R78, RZ, RZ, R48 ;  /* 0x000000ffff4e7224 */ /* 0x004fe200078e0030 */
[----:B------:R-:W-:Y:S01]  /*7f80*/  @!P1 PRMT R134, R128, 0x5410, RZ ;  /* 0x0000541080869816 */ /* 0x000fe200000000ff */
[----:B------:R1:W5:Y:S11]  /*7f90*/  LDL.LU R184, [R1+0xf8] ;  /* 0x0000f80001b87983 */ /* 0x0003760000300800 */
[----:B------:R-:W-:Y:S10]  /*7fa0*/  @!UPT UIADD3 URZ, URZ, URZ, URZ ;  /* 0x0000003f3f3ff290 */ /* 0x000ff4000fffe03f */
[----:B------:R-:W-:Y:S01]  /*7fb0*/  HMMA.16816.F32.BF16 R80, R8, R22, R4 ;  /* 0x000000160850723c */ /* 0x000fe20000041804 */
[----:B------:R-:W2:Y:S01]  /*7fc0*/  LDSM.16.MT88.4 R20, [R183+0x1e000] ;  /* 0x01e00000b714783b */ /* 0x000ea20000004200 */
        /* <DEDUP_REMOVED lines=8> */
[----:B------:R-:W-:Y:S02]  /*8050*/  IMAD.MOV.U32 R112, RZ, RZ, R58 ;  /* 0x000000ffff707224 */ /* 0x000fe400078e003a */
[----:B------:R-:W-:-:S04]  /*8060*/  IMAD.WIDE R34, R34, 0x2, R28 ;  /* 0x0000000222227825 */ /* 0x000fc800078e021c */
[----:B------:R-:W-:Y:S02]  /*8070*/  IMAD.MOV.U32 R37, RZ, RZ, R44 ;  /* 0x000000ffff257224 */ /* 0x000fe400078e002c */
[----:B------:R-:W-:Y:S01]  /*8080*/  FADD.FTZ R240, R240, R0 ;  /* 0x00000000f0f07221 */ /* 0x000fe20000010000 */
[----:B------:R-:W-:Y:S01]  /*8090*/  HSET2.LE.AND R2, R41, R93, PT ;  /* 0x0000005d29027233 */ /* 0x000fe20003803000 */
[----:B--2---:R-:W-:Y:S01]  /*80a0*/  HMMA.16816.F32.BF16 R16, R12, R20, RZ ;  /* 0x000000140c10723c */ /* 0x004fe200000418ff */
[----:B------:R-:W-:Y:S01]  /*80b0*/  IMAD.MOV.U32 R113, RZ, RZ, R59 ;  /* 0x000000ffff717224 */ /* 0x000fe200078e003b */
[----:B------:R-:W-:Y:S01]  /*80c0*/  LOP3.LUT R128, R3, R45, RZ, 0xc0, !PT ;  /* 0x0000002d03807212 */ /* 0x000fe200078ec0ff */
[----:B------:R-:W-:Y:S01]  /*80d0*/  IMAD.MOV.U32 R114, RZ, RZ, R56 ;  /* 0x000000ffff727224 */ /* 0x000fe200078e0038 */
[----:B------:R1:W5:Y:S01]  /*80e0*/  LDL.LU R179, [R1+0xf4] ;  /* 0x0000f40001b37983 */ /* 0x0003620000300800 */
[----:B------:R-:W-:Y:S11]  /*80f0*/  IMAD.MOV.U32 R115, RZ, RZ, R57 ;  /* 0x000000ffff737224 */ /* 0x000ff600078e0039 */
[----:B------:R-:W-:Y:S08]  /*8100*/  @!UPT UIADD3 URZ, URZ, URZ, URZ ;  /* 0x0000003f3f3ff290 */ /* 0x000ff0000fffe03f */
[----:B------:R-:W-:Y:S08]  /*8110*/  HMMA.16816.F32.BF16 R56, R8, R24, R16 ;  /* 0x000000180838723c */ /* 0x000ff00000041810 */
[----:B------:R-:W-:Y:S01]  /*8120*/  HMMA.16816.F32.BF16 R16, R12, R22, RZ ;  /* 0x000000160c10723c */ /* 0x000fe200000418ff */
[----:B------:R-:W2:Y:S01]  /*8130*/  LDSM.16.MT88.4 R20, [R182+0x1e000] ;  /* 0x01e00000b614783b */ /* 0x000ea20000004200 */
[----:B------:R-:W-:-:S02]  /*8140*/  IMAD.MOV.U32 R44, RZ, RZ, R103 ;  /* 0x000000ffff2c7224 */ /* 0x000fc400078e0067 */
[----:B------:R-:W-:Y:S01]  /*8150*/  IMAD.MOV.U32 R103, RZ, RZ, R102 ;  /* 0x000000ffff677224 */ /* 0x000fe200078e0066 */
[----:B------:R3:W-:Y:S01]  /*8160*/  STG.E.U16 [R34.64+0x2], R79 ;  /* 0x0000024f22007986 */ /* 0x0007e2000c101518 */
[----:B------:R-:W-:Y:S02]  /*8170*/  IMAD.MOV.U32 R102, RZ, RZ, R76 ;  /* 0x000000ffff667224 */ /* 0x000fe400078e004c */
[----:B------:R-:W-:Y:S02]  /*8180*/  IMAD.MOV.U32 R76, RZ, RZ, R50 ;  /* 0x000000ffff4c7224 */ /* 0x000fe400078e0032 */
[----:B---3--:R-:W-:Y:S11]  /*8190*/  IMAD.MOV.U32 R79, RZ, RZ, R49 ;  /* 0x000000ffff4f7224 */ /* 0x008ff600078e0031 */
[----:B------:R-:W-:Y:S03]  /*81a0*/  @!UPT UIADD3 URZ, URZ, URZ, URZ ;  /* 0x0000003f3f3ff290 */ /* 0x000fe6000fffe03f */
[----:B------:R-:W-:Y:S08]  /*81b0*/  HMMA.16816.F32.BF16 R48, R8, R26, R16 ;  /* 0x0000001a0830723c */ /* 0x000ff00000041810 */
[C---:B--2---:R-:W-:Y:S08]  /*81c0*/  HMMA.16816.F32.BF16 R24, R12.reuse, R20, RZ ;  /* 0x000000140c18723c */ /* 0x044ff000000418ff */
[----:B------:R-:W-:Y:S01]  /*81d0*/  HMMA.16816.F32.BF16 R20, R12, R22, RZ ;  /* 0x000000160c14723c */ /* 0x000fe200000418ff */
[----:B------:R-:W2:Y:S01]  /*81e0*/  LDSM.16.MT88.4 R12, [R182+0x1e800] ;  /* 0x01e80000b60c783b */ /* 0x000ea20000004200 */
[----:B------:R-:W-:-:S05]  /*81f0*/  HSET2.LE.AND R0, R38, R93, PT ;  /* 0x0000005d26007233 */ /* 0x000fca0003803000 */
[----:B------:R-:W-:Y:S01]  /*8200*/  LOP3.LUT R4, R0, R46, RZ, 0xc0, !PT ;  /* 0x0000002e00047212 */ /* 0x000fe200078ec0ff */
[----:B------:R-:W-:-:S05]  /*8210*/  HSET2.LE.AND R0, R40, R93, PT ;  /* 0x0000005d28007233 */ /* 0x000fca0003803000 */
[----:B------:R-:W-:-:S03]  /*8220*/  LOP3.LUT R5, R0, R53, RZ, 0xc0, !PT ;  /* 0x0000003500057212 */ /* 0x000fc600078ec0ff */
[C---:B--2---:R-:W-:Y:S08]  /*8230*/  HMMA.16816.F32.BF16 R24, R8.reuse, R12, R24 ;  /* 0x0000000c0818723c */ /* 0x044ff00000041818 */
[----:B------:R-:W-:Y:S01]  /*8240*/  HMMA.16816.F32.BF16 R20, R8, R14, R20 ;  /* 0x0000000e0814723c */ /* 0x000fe20000041814 */
[----:B------:R-:W2:Y:S01]  /*8250*/  LDSM.16.MT88.4 R8, [R180+0x19000] ;  /* 0x01900000b408783b */ /* 0x000ea20000004200 */
[--C-:B------:R-:W-:Y:S01]  /*8260*/  HSET2.LE.AND R0, R42, R93.reuse, PT ;  /* 0x0000005d2a007233 */ /* 0x100fe20003803000 */
[----:B------:R-:W-:Y:S01]  /*8270*/  LOP3.LUT R7, R2, R47, RZ, 0xc0, !PT ;  /* 0x0000002f02077212 */ /* 0x000fe200078ec0ff */
[--C-:B------:R-:W-:Y:S01]  /*8280*/  HSET2.LE.AND R17, R39, R93.reuse, PT ;  /* 0x0000005d27117233 */ /* 0x100fe20003803000 */
[----:B------:R-:W3:Y:S01]  /*8290*/  LDSM.16.MT88.4 R12, [R181+0x19000] ;  /* 0x01900000b50c783b */ /* 0x000ee20000004200 */
[--C-:B------:R-:W-:Y:S01]  /*82a0*/  HSET2.LE.AND R18, R36, R93.reuse, PT ;  /* 0x0000005d24127233 */ /* 0x100fe20003803000 */
[----:B------:R-:W-:Y:S01]  /*82b0*/  LOP3.LUT R6, R0, R52, RZ, 0xc0, !PT ;  /* 0x0000003400067212 */ /* 0x000fe200078ec0ff */
[----:B------:R-:W-:Y:S01]  /*82c0*/  HSET2.LE.AND R16, R30, R93, PT ;  /* 0x0000005d1e107233 */ /* 0x000fe20003803000 */
[----:B------:R-:W-:Y:S01]  /*82d0*/  IMAD.MOV.U32 R36, RZ, RZ, R130 ;  /* 0x000000ffff247224 */ /* 0x000fe200078e0082 */
[----:B------:R-:W-:-:S02]  /*82e0*/  LOP3.LUT R130, R17, R33, RZ, 0xc0, !PT ;  /* 0x0000002111827212 */ /* 0x000fc400078ec0ff */
[----:B------:R-:W-:Y:S02]  /*82f0*/  LOP3.LUT R131, R18, R32, RZ, 0xc0, !PT ;  /* 0x0000002012837212 */ /* 0x000fe400078ec0ff */
[----:B------:R-:W-:Y:S01]  /*8300*/  LOP3.LUT R129, R16, R43, RZ, 0xc0, !PT ;  /* 0x0000002b10817212 */ /* 0x000fe200078ec0ff */
[C---:B--2---:R-:W-:Y:S08]  /*8310*/  HMMA.16816.F32.BF16 R164, R4.reuse, R8, R164 ;  /* 0x0000000804a4723c */ /* 0x044ff000000418a4 */
[----:B------:R-:W-:Y:S01]  /*8320*/  HMMA.16816.F32.BF16 R16, R4, R10, R148 ;  /* 0x0000000a0410723c */ /* 0x000fe20000041894 */
[----:B------:R-:W2:Y:S01]  /*8330*/  LDSM.16.MT88.4 R8, [R183+0x19000] ;  /* 0x01900000b708783b */ /* 0x000ea20000004200 */
[----:B------:R-:W-:-:S02]  /*8340*/  IMAD.MOV.U32 R38, RZ, RZ, R44 ;  /* 0x000000ffff267224 */ /* 0x000fc400078e002c */
[----:B------:R-:W-:Y:S02]  /*8350*/  IMAD.MOV.U32 R39, RZ, RZ, R103 ;  /* 0x000000ffff277224 */ /* 0x000fe400078e0067 */
[----:B------:R-:W-:Y:S02]  /*8360*/  IMAD.MOV.U32 R52, RZ, RZ, R102 ;  /* 0x000000ffff347224 */ /* 0x000fe400078e0066 */
[----:B------:R-:W-:Y:S01]  /*8370*/  IMAD.MOV.U32 R53, RZ, RZ, R101 ;  /* 0x000000ffff357224 */ /* 0x000fe200078e0065 */
[C---:B---3--:R-:W-:Y:S08]  /*8380*/  HMMA.16816.F32.BF16 R156, R4.reuse, R12, R156 ;  /* 0x0000000c049c723c */ /* 0x048ff0000004189c */
[C---:B------:R-:W-:Y:S01]  /*8390*/  HMMA.16816.F32.BF16 R36, R4.reuse, R14, R36 ;  /* 0x0000000e0424723c */ /* 0x040fe20000041824 */
[----:B------:R-:W3:Y:S07]  /*83a0*/  LDSM.16.MT88.4 R12, [R182+0x19000] ;  /* 0x01900000b60c783b */ /* 0x000eee0000004200 */
[C---:B--2---:R-:W-:Y:S08]  /*83b0*/  HMMA.16816.F32.BF16 R148, R4.reuse, R8, R52 ;  /* 0x000000080494723c */ /* 0x044ff00000041834 */
[C---:B------:R-:W-:Y:S01]  /*83c0*/  HMMA.16816.F32.BF16 R40, R4.reuse, R10, R140 ;  /* 0x0000000a0428723c */ /* 0x040fe2000004188c */
[----:B------:R-:W2:Y:S07]  /*83d0*/  LDSM.16.MT88.4 R8, [R180+0x1b000] ;  /* 0x01b00000b408783b */ /* 0x000eae0000004200 */
        /* <DEDUP_REMOVED lines=10> */
[----:B------:R-:W-:Y:S01]  /*8480*/  HMMA.16816.F32.BF16 R76, R4, R10, R244 ;  /* 0x0000000a044c723c */ /* 0x000fe200000418f4 */
[----:B------:R-:W2:Y:S01]  /*8490*/  LDSM.16.MT88.4 R8, [R180+0x1d000] ;  /* 0x01d00000b408783b */ /* 0x000ea20000004200 */
[----:B------:R-:W-:-:S03]  /*84a0*/  IMAD.MOV.U32 R30, RZ, RZ, R87 ;  /* 0x000000ffff1e7224 */ /* 0x000fc600078e0057 */
[----:B------:R-:W-:Y:S01]  /*84b0*/  STG.E.U16 [R34.64], R84 ;  /* 0x0000005422007986 */ /* 0x000fe2000c101518 */
[----:B------:R-:W-:-:S03]  /*84c0*/  IMAD.MOV.U32 R3, RZ, RZ, R91 ;  /* 0x000000ffff037224 */ /* 0x000fc600078e005b */
[----:B------:R-:W-:Y:S01]  /*84d0*/  STG.E.U16 [R28.64+0x10], R86 ;  /* 0x000010561c007986 */ /* 0x000fe2000c101518 */
[----:B------:R-:W-:-:S03]  /*84e0*/  IMAD.MOV.U32 R2, RZ, RZ, R88 ;  /* 0x000000ffff027224 */ /* 0x000fc600078e0058 */
[----:B------:R3:W-:Y:S01]  /*84f0*/  STG.E.U16 [R28.64+0x12], R85 ;  /* 0x000012551c007986 */ /* 0x0007e2000c101518 */
[----:B------:R-:W-:Y:S02]  /*8500*/  IMAD.MOV.U32 R246, RZ, RZ, R99 ;  /* 0x000000fffff67224 */ /* 0x000fe400078e0063 */
[----:B------:R-:W-:Y:S02]  /*8510*/  IMAD.MOV.U32 R31, RZ, RZ, R98 ;  /* 0x000000ffff1f7224 */ /* 0x000fe400078e0062 */
[----:B------:R-:W-:Y:S02]  /*8520*/  IMAD.MOV.U32 R245, RZ, RZ, R97 ;  /* 0x000000fffff57224 */ /* 0x000fe400078e0061 */
[----:B------:R-:W-:Y:S02]  /*8530*/  IMAD.MOV.U32 R244, RZ, RZ, R96 ;  /* 0x000000fffff47224 */ /* 0x000fe400078e0060 */
[----:B------:R-:W-:Y:S02]  /*8540*/  IMAD.MOV.U32 R33, RZ, RZ, R94 ;  /* 0x000000ffff217224 */ /* 0x000fe400078e005e */
[----:B------:R-:W-:-:S02]  /*8550*/  IMAD.MOV.U32 R32, RZ, RZ, R95 ;  /* 0x000000ffff207224 */ /* 0x000fc400078e005f */
[----:B------:R-:W-:Y:S01]  /*8560*/  IMAD.MOV.U32 R0, RZ, RZ, R92 ;  /* 0x000000ffff007224 */ /* 0x000fe200078e005c */
[C---:B---3--:R-:W-:Y:S07]  /*8570*/  HMMA.16816.F32.BF16 R84, R4.reuse, R12, R248 ;  /* 0x0000000c0454723c */ /* 0x048fee00000418f8 */
[----:B------:R-:W-:Y:S02]  /*8580*/  IMAD.MOV.U32 R251, RZ, RZ, R89 ;  /* 0x000000fffffb7224 */ /* 0x000fe400078e0059 */
[----:B------:R-:W-:Y:S01]  /*8590*/  IMAD.MOV.U32 R250, RZ, RZ, R90 ;  /* 0x000000fffffa7224 */ /* 0x000fe200078e005a */
[C---:B--2---:R-:W-:Y:S08]  /*85a0*/  HMMA.16816.F32.BF16 R92, R4.reuse, R8, R228 ;  /* 0x00000008045c723c */ /* 0x044ff000000418e4 */
[C---:B------:R-:W-:Y:S01]  /*85b0*/  HMMA.16816.F32.BF16 R88, R4.reuse, R14, R232 ;  /* 0x0000000e0458723c */ /* 0x040fe200000418e8 */
[----:B------:R-:W2:Y:S07]  /*85c0*/  LDSM.16.MT88.4 R12, [R181+0x1d000] ;  /* 0x01d00000b50c783b */ /* 0x000eae0000004200 */
[----:B------:R-:W-:Y:S01]  /*85d0*/  HMMA.16816.F32.BF16 R96, R4, R10, R160 ;  /* 0x0000000a0460723c */ /* 0x000fe200000418a0 */
[----:B------:R-:W3:Y:S01]  /*85e0*/  LDSM.16.MT88.4 R8, [R183+0x1d000] ;  /* 0x01d00000b708783b */ /* 0x000ee20000004200 */
[----:B------:R-:W-:-:S03]  /*85f0*/  IMAD.MOV.U32 R247, RZ, RZ, R100 ;  /* 0x000000fffff77224 */ /* 0x000fc600078e0064 */
[----:B------:R-:W-:Y:S03]  /*8600*/  LDSM.16.MT88.4 R160, [R180+0x19800] ;  /* 0x01980000b4a0783b */ /* 0x000fe60000004200 */
[C---:B--2---:R-:W-:Y:S01]  /*8610*/  HMMA.16816.F32.BF16 R100, R4.reuse, R12, R152 ;  /* 0x0000000c0464723c */ /* 0x044fe20000041898 */
[----:B------:R-:W-:Y:S07]  /*8620*/  LDSM.16.MT88.4 R152, [R181+0x19800] ;  /* 0x01980000b598783b */ /* 0x000fee0000004200 */
[C---:B------:R-:W-:Y:S01]  /*8630*/  HMMA.16816.F32.BF16 R104, R4.reuse, R14, R144 ;  /* 0x0000000e0468723c */ /* 0x040fe20000041890 */
[----:B------:R-:W2:Y:S04]  /*8640*/  LDSM.16.MT88.4 R12, [R182+0x1d000] ;  /* 0x01d00000b60c783b */ /* 0x000ea80000004200 */
[----:B------:R-:W-:Y:S03]  /*8650*/  LDSM.16.MT88.4 R144, [R183+0x19800] ;  /* 0x01980000b790783b */ /* 0x000fe60000004200 */
[C---:B---3--:R-:W-:Y:S01]  /*8660*/  HMMA.16816.F32.BF16 R112, R4.reuse, R8, R136 ;  /* 0x000000080470723c */ /* 0x048fe20000041888 */
[----:B------:R-:W-:Y:S07]  /*8670*/  LDSM.16.MT88.4 R136, [R182+0x19800] ;  /* 0x01980000b688783b */ /* 0x000fee0000004200 */
[C---:B------:R-:W-:Y:S01]  /*8680*/  HMMA.16816.F32.BF16 R116, R4.reuse, R10, R116 ;  /* 0x0000000a0474723c */ /* 0x040fe20000041874 */
[----:B------:R-:W3:Y:S07]  /*8690*/  LDSM.16.MT88.4 R8, [R180+0x1f000] ;  /* 0x01f00000b408783b */ /* 0x000eee0000004200 */
[C---:B--2---:R-:W-:Y:S08]  /*86a0*/  HMMA.16816.F32.BF16 R120, R4.reuse, R12, R120 ;  /* 0x0000000c0478723c */ /* 0x044ff00000041878 */
[C---:B------:R-:W-:Y:S01]  /*86b0*/  HMMA.16816.F32.BF16 R224, R4.reuse, R14, R224 ;  /* 0x0000000e04e0723c */ /* 0x040fe200000418e0 */
[----:B------:R-:W2:Y:S07]  /*86c0*/  LDSM.16.MT88.4 R12, [R181+0x1f000] ;  /* 0x01f00000b50c783b */ /* 0x000eae0000004200 */
[C---:B---3--:R-:W-:Y:S08]  /*86d0*/  HMMA.16816.F32.BF16 R220, R4.reuse, R8, R220 ;  /* 0x0000000804dc723c */ /* 0x048ff000000418dc */
[----:B------:R-:W-:Y:S01]  /*86e0*/  HMMA.16816.F32.BF16 R124, R4, R10, R124 ;  /* 0x0000000a047c723c */ /* 0x000fe2000004187c */
[----:B------:R-:W3:Y:S07]  /*86f0*/  LDSM.16.MT88.4 R8, [R183+0x1f000] ;  /* 0x01f00000b708783b */ /* 0x000eee0000004200 */
[C---:B------:R-:W-:Y:S08]  /*8700*/  HMMA.16816.F32.BF16 R148, R128.reuse, R144, R148 ;  /* 0x000000908094723c */ /* 0x040ff00000041894 */
[----:B------:R-:W-:Y:S01]  /*8710*/  HMMA.16816.F32.BF16 R144, R128, R146, R40 ;  /* 0x000000928090723c */ /* 0x000fe20000041828 */
[----:B------:R-:W4:Y:S07]  /*8720*/  LDSM.16.MT88.4 R40, [R180+0x1b800] ;  /* 0x01b80000b428783b */ /* 0x000f2e0000004200 */
[C---:B--2---:R-:W-:Y:S08]  /*8730*/  HMMA.16816.F32.BF16 R108, R4.reuse, R12, R108 ;  /* 0x0000000c046c723c */ /* 0x044ff0000004186c */
[C---:B------:R-:W-:Y:S01]  /*8740*/  HMMA.16816.F32.BF16 R232, R4.reuse, R14, R80 ;  /* 0x0000000e04e8723c */ /* 0x040fe20000041850 */
[----:B------:R-:W-:Y:S07]  /*8750*/  LDSM.16.MT88.4 R80, [R181+0x1d800] ;  /* 0x01d80000b550783b */ /* 0x000fee0000004200 */
[C---:B---3--:R-:W-:Y:S01]  /*8760*/  HMMA.16816.F32.BF16 R228, R4.reuse, R8, R56 ;  /* 0x0000000804e4723c */ /* 0x048fe20000041838 */
[----:B------:R-:W-:Y:S07]  /*8770*/  LDSM.16.MT88.4 R56, [R183+0x1b800] ;  /* 0x01b80000b738783b */ /* 0x000fee0000004200 */
[----:B------:R-:W-:Y:S01]  /*8780*/  HMMA.16816.F32.BF16 R12, R4, R10, R48 ;  /* 0x0000000a040c723c */ /* 0x000fe20000041830 */
[----:B------:R-:W2:Y:S04]  /*8790*/  LDSM.16.MT88.4 R48, [R181+0x1b800] ;  /* 0x01b80000b530783b */ /* 0x000ea80000004200 */
[----:B------:R-:W-:Y:S03]  /*87a0*/  LDSM.16.MT88.4 R8, [R182+0x1f000] ;  /* 0x01f00000b608783b */ /* 0x000fe60000004200 */
[C---:B------:R-:W-:Y:S08]  /*87b0*/  HMMA.16816.F32.BF16 R156, R128.reuse, R152, R156 ;  /* 0x00000098809c723c */ /* 0x040ff0000004189c */
[C---:B------:R-:W-:Y:S08]  /*87c0*/  HMMA.16816.F32.BF16 R152, R128.reuse, R154, R36 ;  /* 0x0000009a8098723c */ /* 0x040ff00000041824 */
[C---:B------:R-:W-:Y:S08]  /*87d0*/  HMMA.16816.F32.BF16 R140, R128.reuse, R136, R140 ;  /* 0x00000088808c723c */ /* 0x040ff0000004188c */
[C---:B------:R-:W-:Y:S08]  /*87e0*/  HMMA.16816.F32.BF16 R136, R128.reuse, R138, R44 ;  /* 0x0000008a8088723c */ /* 0x040ff0000004182c */
[C---:B----4-:R-:W-:Y:S08]  /*87f0*/  HMMA.16816.F32.BF16 R36, R128.reuse, R40, R52 ;  /* 0x000000288024723c */ /* 0x050ff00000041834 */
[C---:B--2---:R-:W-:Y:S01]  /*8800*/  HMMA.16816.F32.BF16 R44, R128.reuse, R48, R64 ;  /* 0x00000030802c723c */ /* 0x044fe20000041840 */
[----:B------:R-:W2:Y:S07]  /*8810*/  LDSM.16.MT88.4 R64, [R182+0x1b800] ;  /* 0x01b80000b640783b */ /* 0x000eae0000004200 */
[C---:B------:R-:W-:Y:S01]  /*8820*/  HMMA.16816.F32.BF16 R52, R128.reuse, R56, R72 ;  /* 0x000000388034723c */ /* 0x040fe20000041848 */
[----:B------:R-:W3:Y:S07]  /*8830*/  LDSM.16.MT88.4 R72, [R180+0x1d800] ;  /* 0x01d80000b448783b */ /* 0x000eee0000004200 */
[C---:B------:R-:W-:Y:S08]  /*8840*/  HMMA.16816.F32.BF16 R40, R128.reuse, R42, R60 ;  /* 0x0000002a8028723c */ /* 0x040ff0000004183c */
[C---:B------:R-:W-:Y:S08]  /*8850*/  HMMA.16816.F32.BF16 R48, R128.reuse, R50, R68 ;  /* 0x000000328030723c */ /* 0x040ff00000041844 */
[C---:B--2---:R-:W-:Y:S08]  /*8860*/  HMMA.16816.F32.BF16 R60, R128.reuse, R64, R84 ;  /* 0x00000040803c723c */ /* 0x044ff00000041854 */
[C---:B---3--:R-:W-:Y:S08]  /*8870*/  HMMA.16816.F32.BF16 R68, R128.reuse, R72, R92 ;  /* 0x000000488044723c */ /* 0x048ff0000004185c */
[C---:B------:R-:W-:Y:S01]  /*8880*/  HMMA.16816.F32.BF16 R64, R128.reuse, R66, R88 ;  /* 0x000000428040723c */ /* 0x040fe20000041858 */
[----:B------:R-:W2:Y:S07]  /*8890*/  LDSM.16.MT88.4 R88, [R183+0x1d800] ;  /* 0x01d80000b758783b */ /* 0x000eae0000004200 */
[C---:B------:R-:W-:Y:S01]  /*88a0*/  HMMA.16816.F32.BF16 R72, R128.reuse, R74, R96 ;  /* 0x0000004a8048723c */ /* 0x040fe20000041860 */
[----:B------:R-:W3:Y:S07]  /*88b0*/  LDSM.16.MT88.4 R96, [R182+0x1d800] ;  /* 0x01d80000b660783b */ /* 0x000eee0000004200 */
[C---:B------:R-:W-:Y:S08]  /*88c0*/  HMMA.16816.F32.BF16 R56, R128.reuse, R58, R76 ;  /* 0x0000003a8038723c */ /* 0x040ff0000004184c */
[C---:B------:R-:W-:Y:S08]  /*88d0*/  HMMA.16816.F32.BF16 R76, R128.reuse, R80, R100 ;  /* 0x00000050804c723c */ /* 0x040ff00000041864 */
[----:B------:R-:W-:Y:S01]  /*88e0*/  HMMA.16816.F32.BF16 R80, R128, R82, R104 ;  /* 0x000000528050723c */ /* 0x000fe20000041868 */
[----:B------:R-:W4:Y:S07]  /*88f0*/  LDSM.16.MT88.4 R104, [R180+0x1f800] ;  /* 0x01f80000b468783b */ /* 0x000f2e0000004200 */
[----:B------:R-:W-:Y:S08]  /*8900*/  HMMA.16816.F32.BF16 R24, R4, R8, R24 ;  /* 0x000000080418723c */ /* 0x000ff00000041818 */
[C---:B--2---:R-:W-:Y:S01]  /*8910*/  HMMA.16816.F32.BF16 R84, R128.reuse, R88, R112 ;  /* 0x000000588054723c */ /* 0x044fe20000041870 */
[----:B------:R-:W2:Y:S07]  /*8920*/  LDSM.16.MT88.4 R112, [R181+0x1f800] ;  /* 0x01f80000b570783b */ /* 0x000eae0000004200 */
[----:B---3--:R-:W-:Y:S01]  /*8930*/  HMMA.16816.F32.BF16 R92, R128, R96, R120 ;  /* 0x00000060805c723c */ /* 0x008fe20000041878 */
[----:B------:R-:W3:Y:S07]  /*8940*/  LDSM.16.MT88.4 R120, [R183+0x1f800] ;  /* 0x01f80000b778783b */ /* 0x000eee0000004200 */
[----:B------:R-:W-:Y:S01]  /*8950*/  HMMA.16816.F32.BF16 R20, R4, R10, R20 ;  /* 0x0000000a0414723c */ /* 0x000fe20000041814 */
[----:B------:R-:W1:Y:S04]  /*8960*/  LDSM.16.MT88.4 R4, [R182+0x1f800] ;  /* 0x01f80000b604783b */ /* 0x000e680000004200 */
[----:B------:R-:W-:Y:S04]  /*8970*/  STG.E.U16 [R34.64+0x10], R239 ;  /* 0x000010ef22007986 */ /* 0x000fe8000c101518 */
        /* <DEDUP_REMOVED lines=31> */
[----:B------:R-:W-:-:S02]  /*8b70*/  FADD.FTZ R0, R246, R0 ;  /* 0x00000000f6007221 */ /* 0x000fc40000010000 */
[----:B------:R-:W-:Y:S02]  /*8b80*/  FADD.FTZ R2, R247, R2 ;  /* 0x00000002f7027221 */ /* 0x000fe40000010000 */
[----:B------:R-:W-:Y:S02]  /*8b90*/  FADD.FTZ R0, R32, R0 ;  /* 0x0000000020007221 */ /* 0x000fe40000010000 */
[----:B------:R-:W-:Y:S02]  /*8ba0*/  FADD.FTZ R2, R33, R2 ;  /* 0x0000000221027221 */ /* 0x000fe40000010000 */
[----:B------:R-:W-:Y:S02]  /*8bb0*/  FADD.FTZ R0, R3, R0 ;  /* 0x0000000003007221 */ /* 0x000fe40000010000 */
[----:B------:R-:W-:Y:S01]  /*8bc0*/  FADD.FTZ R2, R30, R2 ;  /* 0x000000021e027221 */ /* 0x000fe20000010000 */
[----:B------:R-:W-:Y:S01]  /*8bd0*/  HMMA.16816.F32.BF16 R88, R128, R90, R116 ;  /* 0x0000005a8058723c */ /* 0x000fe20000041874 */
[----:B------:R-:W-:Y:S01]  /*8be0*/  FADD.FTZ R0, R243, R0 ;  /* 0x00000000f3007221 */ /* 0x000fe20000010000 */
[----:B-1----:R-:W-:Y:S01]  /*8bf0*/  IADD3 R210, P1, R28, -0x80, RZ ;  /* 0xffffff801cd27810 */ /* 0x002fe20007f3e0ff */
[----:B------:R-:W-:-:S05]  /*8c00*/  FADD.FTZ R212, R31, R2 ;  /* 0x000000021fd47221 */ /* 0x000fca0000010000 */
[----:B----4-:R-:W-:Y:S01]  /*8c10*/  HMMA.16816.F32.BF16 R100, R128, R104, R220 ;  /* 0x000000688064723c */ /* 0x010fe200000418dc */
[----:B------:R-:W-:Y:S01]  /*8c20*/  FADD.FTZ R213, R242, R0 ;  /* 0x00000000f2d57221 */ /* 0x000fe20000010000 */
[----:B------:R-:W-:Y:S01]  /*8c30*/  IADD3.X R211, R29, -0x1, RZ, P1, !PT ;  /* 0xffffffff1dd37810 */ /* 0x000fe20000ffe4ff */
[----:B------:R-:W-:-:S05]  /*8c40*/  FADD.FTZ R212, R252, R212 ;  /* 0x000000d4fcd47221 */ /* 0x000fca0000010000 */
[C---:B------:R-:W-:Y:S08]  /*8c50*/  HMMA.16816.F32.BF16 R164, R128.reuse, R160, R164 ;  /* 0x000000a080a4723c */ /* 0x040ff000000418a4 */
[C---:B------:R-:W-:Y:S08]  /*8c60*/  HMMA.16816.F32.BF16 R104, R128.reuse, R106, R124 ;  /* 0x0000006a8068723c */ /* 0x040ff0000004187c */
[C---:B--2---:R-:W-:Y:S08]  /*8c70*/  HMMA.16816.F32.BF16 R108, R128.reuse, R112, R108 ;  /* 0x00000070806c723c */ /* 0x044ff0000004186c */
[C---:B---3--:R-:W-:Y:S08]  /*8c80*/  HMMA.16816.F32.BF16 R116, R128.reuse, R120, R228 ;  /* 0x000000788074723c */ /* 0x048ff000000418e4 */
[C---:B------:R-:W-:Y:S08]  /*8c90*/  HMMA.16816.F32.BF16 R160, R128.reuse, R162, R16 ;  /* 0x000000a280a0723c */ /* 0x040ff00000041810 */
[C---:B------:R-:W-:Y:S08]  /*8ca0*/  HMMA.16816.F32.BF16 R96, R128.reuse, R98, R224 ;  /* 0x000000628060723c */ /* 0x040ff000000418e0 */
[C---:B------:R-:W-:Y:S08]  /*8cb0*/  HMMA.16816.F32.BF16 R112, R128.reuse, R114, R232 ;  /* 0x000000728070723c */ /* 0x040ff000000418e8 */
[C---:B------:R-:W-:Y:S08]  /*8cc0*/  HMMA.16816.F32.BF16 R120, R128.reuse, R122, R12 ;  /* 0x0000007a8078723c */ /* 0x040ff0000004180c */
[C---:B------:R-:W-:Y:S08]  /*8cd0*/  HMMA.16816.F32.BF16 R124, R128.reuse, R4, R24 ;  /* 0x00000004807c723c */ /* 0x040ff00000041818 */
[----:B------:R-:W-:Y:S01]  /*8ce0*/  HMMA.16816.F32.BF16 R128, R128, R6, R20 ;  /* 0x000000068080723c */ /* 0x000fe20000041814 */
[----:B------:R-:W-:Y:S07]  /*8cf0*/  @!P0 BRA `(.L_x_1819) ;  /* 0x0000fa9000008947 */ /* 0x000fee0003800000 */
[----:B------:R-:W2:Y:S01]  /*8d00*/  LDL.64 R244, [R1+0x98] ;  /* 0x0000980001f47983 */ /* 0x000ea20000100a00 */
[----:B------:R-:W-:Y:S01]  /*8d10*/  ULDC.64 UR4, c[0x0][0x1a0] ;  /* 0x0000680000047ab9 */ /* 0x000fe20000000a00 */
[----:B------:R-:W-:-:S04]  /*8d20*/  DEPBAR.LE SB0, 0x0 ;  /* 0x000080000000791a */ /* 0x000fc80000000000 */
[----:B------:R-:W3:Y:S04]  /*8d30*/  LDL R3, [R1+0xcc] ;  /* 0x0000cc0001037983 */ /* 0x000ee80000100800 */
[----:B------:R-:W4:Y:S04]  /*8d40*/  LDL R30, [R1+0xc8] ;  /* 0x0000c800011e7983 */ /* 0x000f280000100800 */
[----:B------:R-:W4:Y:S04]  /*8d50*/  LDL.64 R246, [R1+0xd8] ;  /* 0x0000d80001f67983 */ /* 0x000f280000100a00 */
[----:B------:R-:W4:Y:S04]  /*8d60*/  LDL.64 R32, [R1+0xe8] ;  /* 0x0000e80001207983 */ /* 0x000f280000100a00 */
[----:B------:R-:W4:Y:S01]  /*8d70*/  LDL R31, [R1+0xd0] ;  /* 0x0000d000011f7983 */ /* 0x000f220000100800 */
[----:B------:R-:W-:-:S02]  /*8d80*/  UMOV UR34, 0x6 ;  /* 0x0000000600227882 */ /* 0x000fc40000000000 */
[----:B------:R-:W-:Y:S02]  /*8d90*/  USHF.L.U32 UR37, UR4, 0x6, URZ ;  /* 0x0000000604257899 */ /* 0x000fe4000800063f */
[----:B------:R-:W-:Y:S02]  /*8da0*/  UIADD3 UR29, UR6, -0x2, URZ ;  /* 0xfffffffe061d7890 */ /* 0x000fe4000fffe03f */
[----:B------:R-:W-:Y:S02]  /*8db0*/  USHF.L.U64.HI UR5, UR4, UR34, UR5 ;  /* 0x0000002204057299 */ /* 0x000fe40008010205 */
[----:B------:R-:W-:Y:S01]  /*8dc0*/  USHF.R.S32.HI UR4, URZ, 0x1f, UR29 ;  /* 0x0000001f3f047899 */ /* 0x000fe2000801141d */
[----:B------:R-:W-:Y:S01]  /*8dd0*/  IMAD.U32 R0, RZ, RZ, UR37 ;  /* 0x00000025ff007e24 */ /* 0x000fe2000f8e00ff */
[----:B------:R-:W-:Y:S02]  /*8de0*/  UIMAD UR5, UR5, UR29, URZ ;  /* 0x0000001d050572a4 */ /* 0x000fe4000f8e023f */
[----:B------:R-:W-:-:S02]  /*8df0*/  UISETP.GT.AND UP0, UPT, UR29, UR15, UPT ;  /* 0x0000000f1d00728c */ /* 0x000fc4000bf04270 */
[----:B------:R-:W-:Y:S01]  /*8e00*/  UIMAD UR4, UR4, UR37, UR5 ;  /* 0x00000025040472a4 */ /* 0x000fe2000f8e0205 */
[----:B------:R-:W-:Y:S01]  /*8e10*/  BAR.SYNC.DEFER_BLOCKING 0x0 ;  /* 0x0000000000007b1d */ /* 0x000fe20000010000 */
[----:B--2---:R-:W-:Y:S02]  /*8e20*/  ISETP.GE.AND P5, PT, R244, c[0x0][0x220], PT ;  /* 0x00008800f4007a0c */ /* 0x004fe40003fa6270 */
[----:B---3--:R-:W-:Y:S02]  /*8e30*/  ISETP.GE.AND P4, PT, R3, c[0x0][0x220], PT ;  /* 0x0000880003007a0c */ /* 0x008fe40003f86270 */
[----:B----4-:R-:W-:-:S09]  /*8e40*/  ISETP.GE.AND P3, PT, R30, c[0x0][0x220], PT ;  /* 0x000088001e007a0c */ /* 0x010fd20003f66270 */
[----:B------:R-:W-:Y:S01]  /*8e50*/  @P5 STS.128 [R207+0x18000], RZ ;  /* 0x018000ffcf005388 */ /* 0x000fe20000000c00 */
[----:B------:R-:W-:Y:S02]  /*8e60*/  IMAD.MOV.U32 R3, RZ, RZ, R247 ;  /* 0x000000ffff037224 */ /* 0x000fe400078e00f7 */
[----:B------:R-:W-:Y:S01]  /*8e70*/  IMAD.MOV.U32 R2, RZ, RZ, R32 ;  /* 0x000000ffff027224 */ /* 0x000fe200078e0020 */
[----:B------:R-:W-:-:S03]  /*8e80*/  ISETP.GE.AND P2, PT, R31, c[0x0][0x220], PT ;  /* 0x000088001f007a0c */ /* 0x000fc60003f46270 */
[----:B------:R-:W-:Y:S01]  /*8e90*/  IMAD.WIDE.U32 R2, R0, UR29, R2 ;  /* 0x0000001d00027c25 */ /* 0x000fe2000f8e0002 */
[----:B------:R-:W1:Y:S04]  /*8ea0*/  S2R R31, SR_TID.X ;  /* 0x00000000001f7919 */ /* 0x000e680000002100 */
[----:B------:R-:W-:Y:S02]  /*8eb0*/  IADD3 R3, R3, UR4, RZ ;  /* 0x0000000403037c10 */ /* 0x000fe4000fffe0ff */
[C---:B------:R-:W-:Y:S02]  /*8ec0*/  @!P5 LEA R18, P6, R2.reuse, c[0x0][0x170], 0x1 ;  /* 0x00005c000212da11 */ /* 0x040fe400078c08ff */
        /* <DEDUP_REMOVED lines=12> */
[----:B------:R-:W-:-:S02]  /*8f90*/  IADD3.X R4, R3, UR18, RZ, P6, !PT ;  /* 0x0000001203047c10 */ /* 0x000fc4000b7fe4ff */
[----:B------:R-:W-:Y:S01]  /*8fa0*/  @!P5 LEA R16, P0, R0, c[0x0][0x170], 0x1 ;  /* 0x00005c000010da11 */ /* 0x000fe200078008ff */
[----:B------:R-:W-:Y:S01]  /*8fb0*/  @!PT LDS RZ, [RZ] ;  /* 0x00000000fffff984 */ /* 0x000fe20000000800 */
[----:B------:R-:W-:Y:S01]  /*8fc0*/  @!PT LDS RZ, [RZ] ;  /* 0x00000000fffff984 */ /* 0x000fe20000000800 */
[----:B------:R-:W-:Y:S01]  /*8fd0*/  @!PT LDS RZ, [RZ] ;  /* 0x00000000fffff984 */ /* 0x000fe20000000800 */
[----:B------:R3:W-:Y:S01]  /*8fe0*/  @!P4 LDGSTS.E.BYPASS.LTC128B.128 [R207+0x1a000], [R14.64+0x80] ;  /* 0x1a0000800ecfcfae */ /* 0x0007e2000b901d58 */
[----:B------:R-:W-:Y:S01]  /*8ff0*/  @!P2 LEA.HI.X R11, R2, c[0x0][0x174], R3, 0x1, P1 ;  /* 0x00005d00020baa11 */ /* 0x000fe200008f0c03 */
[----:B-1----:R-:W-:Y:S01]  /*9000*/  IMAD.SHL.U32 R31, R31, 0x2, RZ ;  /* 0x000000021f1f7824 */ /* 0x002fe200078e00ff */
        /* <DEDUP_REMOVED lines=39> */
[----:B---3--:R-:W-:Y:S04]  /*9280*/  LDSM.16.M88.4 R12, [R179+0x10800] ;  /* 0x01080000b30c783b */ /* 0x008fe80000000200 */
[----:B------:R-:W-:Y:S04]  /*9290*/  LDSM.16.M88.4 R24, [R179+0x11000] ;  /* 0x01100000b318783b */ /* 0x000fe80000000200 */
[----:B------:R-:W-:Y:S04]  /*92a0*/  LDSM.16.M88.4 R220, [R179+0x11800] ;  /* 0x01180000b3dc783b */ /* 0x000fe80000000200 */
[----:B----4-:R-:W2:Y:S04]  /*92b0*/  LDSM.16.M88.4 R4, [R187] ;  /* 0x00000000bb04783b */ /* 0x010ea80000000200 */
[----:B-1----:R-:W-:Y:S04]  /*92c0*/  LDSM.16.M88.4 R8, [R188] ;  /* 0x00000000bc08783b */ /* 0x002fe80000000200 */
[----:B------:R-:W1:Y:S04]  /*92d0*/  LDSM.16.M88.4 R224, [R191] ;  /* 0x00000000bfe0783b */ /* 0x000e680000000200 */
[----:B------:R-:W3:Y:S04]  /*92e0*/  LDSM.16.M88.4 R228, [R206] ;  /* 0x00000000cee4783b */ /* 0x000ee80000000200 */
[----:B------:R-:W4:Y:S04]  /*92f0*/  LDSM.16.M88.4 R232, [R205] ;  /* 0x00000000cde8783b */ /* 0x000f280000000200 */
[----:B------:R-:W1:Y:S04]  /*9300*/  LDSM.16.M88.4 R240, [R204] ;  /* 0x00000000ccf0783b */ /* 0x000e680000000200 */
[----:B------:R-:W0:Y:S01]  /*9310*/  LDGDEPBAR ;  /* 0x00000000000079af */ /* 0x000e220000000000 */
[C---:B--2---:R-:W-:Y:S08]  /*9320*/  HMMA.16816.F32.BF16 R208, R4.reuse, R16, RZ ;  /* 0x0000001004d0723c */ /* 0x044ff000000418ff */
        /* <DEDUP_REMOVED lines=8> */
[----:B------:R-:W2:Y:S07]  /*93b0*/  LDSM.16.M88.4 R4, [R190] ;  /* 0x00000000be04783b */ /* 0x000eae0000000200 */
[C---:B-1----:R-:W-:Y:S08]  /*93c0*/  HMMA.16816.F32.BF16 R236, R8.reuse, R224, R208 ;  /* 0x000000e008ec723c */ /* 0x042ff000000418d0 */
[C---:B------:R-:W-:Y:S08]  /*93d0*/  HMMA.16816.F32.BF16 R224, R8.reuse, R226, R172 ;  /* 0x000000e208e0723c */ /* 0x040ff000000418ac */
[C---:B---3--:R-:W-:Y:S08]  /*93e0*/  HMMA.16816.F32.BF16 R208, R8.reuse, R228, R168 ;  /* 0x000000e408d0723c */ /* 0x048ff000000418a8 */
[C---:B------:R-:W-:Y:S08]  /*93f0*/  HMMA.16816.F32.BF16 R172, R8.reuse, R230, R32 ;  /* 0x000000e608ac723c */ /* 0x040ff00000041820 */
[C---:B----4-:R-:W-:Y:S01]  /*9400*/  HMMA.16816.F32.BF16 R168, R8.reuse, R232, R20 ;  /* 0x000000e808a8723c */ /* 0x050fe20000041814 */
[----:B------:R-:W1:Y:S07]  /*9410*/  LDSM.16.M88.4 R20, [R185+0x10000] ;  /* 0x01000000b914783b */ /* 0x000e6e0000000200 */
[C---:B------:R-:W-:Y:S08]  /*9420*/  HMMA.16816.F32.BF16 R32, R8.reuse, R234, R16 ;  /* 0x000000ea0820723c */ /* 0x040ff00000041810 */
[C---:B------:R-:W-:Y:S01]  /*9430*/  HMMA.16816.F32.BF16 R16, R8.reuse, R240, R12 ;  /* 0x000000f00810723c */ /* 0x040fe2000004180c */
[----:B------:R-:W3:Y:S07]  /*9440*/  LDSM.16.M88.4 R12, [R185+0x10800] ;  /* 0x01080000b90c783b */ /* 0x000eee0000000200 */
[----:B------:R-:W-:Y:S01]  /*9450*/  HMMA.16816.F32.BF16 R220, R8, R242, R220 ;  /* 0x000000f208dc723c */ /* 0x000fe200000418dc */
[----:B------:R-:W4:Y:S11]  /*9460*/  LDSM.16.M88.4 R8, [R185+0x11000] ;  /* 0x01100000b908783b */ /* 0x000f360000000200 */
[----:B------:R-:W-:Y:S04]  /*9470*/  @!UPT UIADD3 URZ, URZ, URZ, URZ ;  /* 0x0000003f3f3ff290 */ /* 0x000fe8000fffe03f */
[C---:B--2---:R-:W-:Y:S08]  /*9480*/  HMMA.16816.F32.BF16 R16, R4.reuse, R24, R16 ;  /* 0x000000180410723c */ /* 0x044ff00000041810 */
[C---:B-1----:R-:W-:Y:S08]  /*9490*/  HMMA.16816.F32.BF16 R228, R4.reuse, R22, R224 ;  /* 0x0000001604e4723c */ /* 0x042ff000000418e0 */
[C---:B------:R-:W-:Y:S01]  /*94a0*/  HMMA.16816.F32.BF16 R232, R4.reuse, R20, R236 ;  /* 0x0000001404e8723c */ /* 0x040fe200000418ec */
[----:B------:R-:W-:Y:S07]  /*94b0*/  LDSM.16.M88.4 R20, [R184] ;  /* 0x00000000b814783b */ /* 0x000fee0000000200 */
[C---:B---3--:R-:W-:Y:S08]  /*94c0*/  HMMA.16816.F32.BF16 R224, R4.reuse, R12, R208 ;  /* 0x0000000c04e0723c */ /* 0x048ff000000418d0 */
[C---:B------:R-:W-:Y:S01]  /*94d0*/  HMMA.16816.F32.BF16 R208, R4.reuse, R14, R172 ;  /* 0x0000000e04d0723c */ /* 0x040fe200000418ac */
[----:B------:R-:W-:Y:S07]  /*94e0*/  LDSM.16.M88.4 R12, [R184+0x800] ;  /* 0x00080000b80c783b */ /* 0x000fee0000000200 */
[C---:B----4-:R-:W-:Y:S08]  /*94f0*/  HMMA.16816.F32.BF16 R168, R4.reuse, R8, R168 ;  /* 0x0000000804a8723c */ /* 0x050ff000000418a8 */
[C---:B------:R-:W-:Y:S01]  /*9500*/  HMMA.16816.F32.BF16 R32, R4.reuse, R10, R32 ;  /* 0x0000000a0420723c */ /* 0x040fe20000041820 */
[----:B------:R-:W1:Y:S07]  /*9510*/  LDSM.16.M88.4 R8, [R189] ;  /* 0x00000000bd08783b */ /* 0x000e6e0000000200 */
[----:B------:R-:W-:Y:S01]  /*9520*/  HMMA.16816.F32.BF16 R172, R4, R26, R220 ;  /* 0x0000001a04ac723c */ /* 0x000fe200000418dc */
[----:B------:R-:W2:Y:S04]  /*9530*/  LDSM.16.M88.4 R4, [R184+0x1000] ;  /* 0x00100000b804783b */ /* 0x000ea80000000200 */
[----:B------:R-:W3:Y:S03]  /*9540*/  LDSM.16.M88.4 R24, [R184+0x1800] ;  /* 0x00180000b818783b */ /* 0x000ee60000000200 */
[C---:B-1----:R-:W-:Y:S08]  /*9550*/  HMMA.16816.F32.BF16 R220, R8.reuse, R14, R208 ;  /* 0x0000000e08dc723c */ /* 0x042ff000000418d0 */
[C---:B--2---:R-:W-:Y:S08]  /*9560*/  HMMA.16816.F32.BF16 R208, R8.reuse, R4, R168 ;  /* 0x0000000408d0723c */ /* 0x044ff000000418a8 */
[C---:B------:R-:W-:Y:S08]  /*9570*/  HMMA.16816.F32.BF16 R232, R8.reuse, R20, R232 ;  /* 0x0000001408e8723c */ /* 0x040ff000000418e8 */
[C---:B------:R-:W-:Y:S01]  /*9580*/  HMMA.16816.F32.BF16 R228, R8.reuse, R22, R228 ;  /* 0x0000001608e4723c */ /* 0x040fe200000418e4 */
[----:B------:R-:W-:Y:S07]  /*9590*/  LDSM.16.M88.4 R20, [R179+0x12000] ;  /* 0x01200000b314783b */ /* 0x000fee0000000200 */
[C---:B------:R-:W-:Y:S01]  /*95a0*/  HMMA.16816.F32.BF16 R224, R8.reuse, R12, R224 ;  /* 0x0000000c08e0723c */ /* 0x040fe200000418e0 */
[----:B------:R-:W-:Y:S07]  /*95b0*/  LDSM.16.M88.4 R12, [R179+0x12800] ;  /* 0x01280000b30c783b */ /* 0x000fee0000000200 */
[C---:B------:R-:W-:Y:S01]  /*95c0*/  HMMA.16816.F32.BF16 R168, R8.reuse, R6, R32 ;  /* 0x0000000608a8723c */ /* 0x040fe20000041820 */
[----:B------:R-:W1:Y:S04]  /*95d0*/  LDSM.16.M88.4 R4, [R187+0x4000] ;  /* 0x00400000bb04783b */ /* 0x000e680000000200 */
[----:B------:R-:W-:Y:S03]  /*95e0*/  LDSM.16.M88.4 R32, [R184+0x3800] ;  /* 0x00380000b820783b */ /* 0x000fe60000000200 */
[C---:B---3--:R-:W-:Y:S08]  /*95f0*/  HMMA.16816.F32.BF16 R16, R8.reuse, R24, R16 ;  /* 0x000000180810723c */ /* 0x048ff00000041810 */
[----:B------:R-:W-:Y:S01]  /*9600*/  HMMA.16816.F32.BF16 R172, R8, R26, R172 ;  /* 0x0000001a08ac723c */ /* 0x000fe200000418ac */
[----:B------:R-:W2:Y:S04]  /*9610*/  LDSM.16.M88.4 R8, [R179+0x13000] ;  /* 0x01300000b308783b */ /* 0x000ea80000000200 */
[----:B------:R-:W3:Y:S03]  /*9620*/  LDSM.16.M88.4 R24, [R179+0x13800] ;  /* 0x01380000b318783b */ /* 0x000ee60000000200 */
[C---:B-1----:R-:W-:Y:S08]  /*9630*/  HMMA.16816.F32.BF16 R232, R4.reuse, R20, R232 ;  /* 0x0000001404e8723c */ /* 0x042ff000000418e8 */
[C---:B------:R-:W-:Y:S01]  /*9640*/  HMMA.16816.F32.BF16 R228, R4.reuse, R22, R228 ;  /* 0x0000001604e4723c */ /* 0x040fe200000418e4 */
[----:B------:R-:W-:Y:S07]  /*9650*/  LDSM.16.M88.4 R20, [R203] ;  /* 0x00000000cb14783b */ /* 0x000fee0000000200 */
[C---:B------:R-:W-:Y:S08]  /*9660*/  HMMA.16816.F32.BF16 R224, R4.reuse, R12, R224 ;  /* 0x0000000c04e0723c */ /* 0x040ff000000418e0 */
[C---:B------:R-:W-:Y:S01]  /*9670*/  HMMA.16816.F32.BF16 R220, R4.reuse, R14, R220 ;  /* 0x0000000e04dc723c */ /* 0x040fe200000418dc */
[----:B------:R-:W-:Y:S07]  /*9680*/  LDSM.16.M88.4 R12, [R202] ;  /* 0x00000000ca0c783b */ /* 0x000fee0000000200 */
[C---:B--2---:R-:W-:Y:S08]  /*9690*/  HMMA.16816.F32.BF16 R208, R4.reuse, R8, R208 ;  /* 0x0000000804d0723c */ /* 0x044ff000000418d0 */
[C---:B------:R-:W-:Y:S01]  /*96a0*/  HMMA.16816.F32.BF16 R168, R4.reuse, R10, R168 ;  /* 0x0000000a04a8723c */ /* 0x040fe200000418a8 */
[----:B------:R-:W1:Y:S07]  /*96b0*/  LDSM.16.M88.4 R8, [R188+0x4000] ;  /* 0x00400000bc08783b */ /* 0x000e6e0000000200 */
[C---:B---3--:R-:W-:Y:S08]  /*96c0*/  HMMA.16816.F32.BF16 R16, R4.reuse, R24, R16 ;  /* 0x000000180410723c */ /* 0x048ff00000041810 */
[----:B------:R-:W-:Y:S01]  /*96d0*/  HMMA.16816.F32.BF16 R172, R4, R26, R172 ;  /* 0x0000001a04ac723c */ /* 0x000fe200000418ac */
[----:B------:R-:W2:Y:S04]  /*96e0*/  LDSM.16.M88.4 R4, [R201] ;  /* 0x00000000c904783b */ /* 0x000ea80000000200 */
        /* <DEDUP_REMOVED lines=27> */
[C---:B-1----:R-:W-:Y:S08]  /*98a0*/  HMMA.16816.F32.BF16 R224, R8.reuse, R12, R224 ;  /* 0x0000000c08e0723c */ /* 0x042ff000000418e0 */
[C---:B------:R-:W-:Y:S01]  /*98b0*/  HMMA.16816.F32.BF16 R220, R8.reuse, R14, R220 ;  /* 0x0000000e08dc723c */ /* 0x040fe200000418dc */
[----:B------:R-:W-:Y:S07]  /*98c0*/  LDSM.16.M88.4 R12, [R179+0x14800] ;  /* 0x01480000b30c783b */ /* 0x000fee0000000200 */
[C---:B--2---:R-:W-:Y:S08]  /*98d0*/  HMMA.16816.F32.BF16 R208, R8.reuse, R4, R208 ;  /* 0x0000000408d0723c */ /* 0x044ff000000418d0 */
[C---:B------:R-:W-:Y:S01]  /*98e0*/  HMMA.16816.F32.BF16 R168, R8.reuse, R6, R168 ;  /* 0x0000000608a8723c */ /* 0x040fe200000418a8 */
[----:B------:R-:W1:Y:S07]  /*98f0*/  LDSM.16.M88.4 R4, [R187+0x8000] ;  /* 0x00800000bb04783b */ /* 0x000e6e0000000200 */
[C---:B------:R-:W-:Y:S08]  /*9900*/  HMMA.16816.F32.BF16 R16, R8.reuse, R32, R16 ;  /* 0x000000200810723c */ /* 0x040ff00000041810 */
[C---:B------:R-:W-:Y:S08]  /*9910*/  HMMA.16816.F32.BF16 R232, R8.reuse, R20, R232 ;  /* 0x0000001408e8723c */ /* 0x040ff000000418e8 */
[C---:B------:R-:W-:Y:S01]  /*9920*/  HMMA.16816.F32.BF16 R228, R8.reuse, R22, R228 ;  /* 0x0000001608e4723c */ /* 0x040fe200000418e4 */
[----:B------:R-:W-:Y:S07]  /*9930*/  LDSM.16.M88.4 R20, [R179+0x15800] ;  /* 0x01580000b314783b */ /* 0x000fee0000000200 */
[----:B------:R-:W-:Y:S01]  /*9940*/  HMMA.16816.F32.BF16 R32, R8, R34, R172 ;  /* 0x000000220820723c */ /* 0x000fe200000418ac */
[----:B------:R-:W2:Y:S07]  /*9950*/  LDSM.16.M88.4 R8, [R179+0x15000] ;  /* 0x01500000b308783b */ /* 0x000eae0000000200 */
        /* <DEDUP_REMOVED lines=9> */
[C---:B------:R-:W-:Y:S01]  /*99f0*/  HMMA.16816.F32.BF16 R208, R4.reuse, R20, R16 ;  /* 0x0000001404d0723c */ /* 0x040fe20000041810 */
[----:B------:R-:W2:Y:S07]  /*9a00*/  LDSM.16.M88.4 R16, [R199] ;  /* 0x00000000c710783b */ /* 0x000eae0000000200 */
[----:B------:R-:W-:Y:S01]  /*9a10*/  HMMA.16816.F32.BF16 R20, R4, R22, R32 ;  /* 0x000000160414723c */ /* 0x000fe20000041820 */
[----:B------:R-:W3:Y:S11]  /*9a20*/  LDSM.16.M88.4 R4, [R197] ;  /* 0x00000000c504783b */ /* 0x000ef60000000200 */
[----:B------:R-:W-:Y:S04]  /*9a30*/  @!UPT UIADD3 URZ, URZ, URZ, URZ ;  /* 0x0000003f3f3ff290 */ /* 0x000fe8000fffe03f */
[C---:B-1----:R-:W-:Y:S08]  /*9a40*/  HMMA.16816.F32.BF16 R248, R8.reuse, R24, R208 ;  /* 0x0000001808f8723c */ /* 0x042ff000000418d0 */
[C---:B--2---:R-:W-:Y:S08]  /*9a50*/  HMMA.16816.F32.BF16 R32, R8.reuse, R18, R228 ;  /* 0x000000120820723c */ /* 0x044ff000000418e4 */
[C---:B------:R-:W-:Y:S08]  /*9a60*/  HMMA.16816.F32.BF16 R244, R8.reuse, R12, R244 ;  /* 0x0000000c08f4723c */ /* 0x040ff000000418f4 */
[----:B------:R-:W-:Y:S01]  /*9a70*/  HMMA.16816.F32.BF16 R240, R8, R14, R224 ;  /* 0x0000000e08f0723c */ /* 0x000fe200000418e0 */
[----:B------:R-:W-:Y:S01]  /*9a80*/  LDSM.16.M88.4 R12, [R185+0x14800] ;  /* 0x01480000b90c783b */ /* 0x000fe20000000200 */
[----:B------:R-:W-:-:S02]  /*9a90*/  IMAD.MOV.U32 R24, RZ, RZ, R248 ;  /* 0x000000ffff187224 */ /* 0x000fc400078e00f8 */
[----:B------:R-:W-:Y:S02]  /*9aa0*/  IMAD.MOV.U32 R3, RZ, RZ, R249 ;  /* 0x000000ffff037224 */ /* 0x000fe400078e00f9 */
[----:B------:R-:W-:Y:S02]  /*9ab0*/  IMAD.MOV.U32 R2, RZ, RZ, R250 ;  /* 0x000000ffff027224 */ /* 0x000fe400078e00fa */
[C---:B---3--:R-:W-:Y:S01]  /*9ac0*/  HMMA.16816.F32.BF16 R236, R8.reuse, R4, R220 ;  /* 0x0000000408ec723c */ /* 0x048fe200000418dc */
[----:B------:R-:W-:Y:S01]  /*9ad0*/  IMAD.MOV.U32 R0, RZ, RZ, R251 ;  /* 0x000000ffff007224 */ /* 0x000fe200078e00fb */
[----:B------:R-:W-:Y:S06]  /*9ae0*/  LDSM.16.M88.4 R220, [R185+0x15800] ;  /* 0x01580000b9dc783b */ /* 0x000fec0000000200 */
[C---:B------:R-:W-:Y:S01]  /*9af0*/  HMMA.16816.F32.BF16 R228, R8.reuse, R6, R172 ;  /* 0x0000000608e4723c */ /* 0x040fe200000418ac */
[----:B------:R-:W1:Y:S07]  /*9b00*/  LDSM.16.M88.4 R4, [R190+0x8000] ;  /* 0x00800000be04783b */ /* 0x000e6e0000000200 */
[C---:B------:R-:W-:Y:S01]  /*9b10*/  HMMA.16816.F32.BF16 R168, R8.reuse, R16, R232 ;  /* 0x0000001008a8723c */ /* 0x040fe200000418e8 */
[----:B------:R-:W2:Y:S07]  /*9b20*/  LDSM.16.M88.4 R16, [R185+0x14000] ;  /* 0x01400000b910783b */ /* 0x000eae0000000200 */
[----:B------:R-:W-:Y:S01]  /*9b30*/  HMMA.16816.F32.BF16 R248, R8, R26, R20 ;  /* 0x0000001a08f8723c */ /* 0x000fe20000041814 */
[----:B------:R-:W3:Y:S04]  /*9b40*/  LDSM.16.M88.4 R8, [R185+0x15000] ;  /* 0x01500000b908783b */ /* 0x000ee80000000200 */
[----:B------:R-:W-:Y:S03]  /*9b50*/  LDSM.16.M88.4 R20, [R184+0x5000] ;  /* 0x00500000b814783b */ /* 0x000fe60000000200 */
[C---:B-1----:R-:W-:Y:S07]  /*9b60*/  HMMA.16816.F32.BF16 R208, R4.reuse, R12, R244 ;  /* 0x0000000c04d0723c */ /* 0x042fee00000418f4 */
[----:B------:R-:W-:Y:S01]  /*9b70*/  IMAD.MOV.U32 R244, RZ, RZ, R24 ;  /* 0x000000fffff47224 */ /* 0x000fe200078e0018 */
[----:B------:R-:W-:Y:S01]  /*9b80*/  HMMA.16816.F32.BF16 R172, R4, R14, R240 ;  /* 0x0000000e04ac723c */ /* 0x000fe200000418f0 */
[----:B------:R-:W-:Y:S01]  /*9b90*/  LDSM.16.M88.4 R12, [R189+0x8000] ;  /* 0x00800000bd0c783b */ /* 0x000fe20000000200 */
[----:B------:R-:W-:-:S02]  /*9ba0*/  IMAD.MOV.U32 R245, RZ, RZ, R3 ;  /* 0x000000fffff57224 */ /* 0x000fc400078e0003 */
[----:B------:R-:W-:Y:S01]  /*9bb0*/  IMAD.MOV.U32 R246, RZ, RZ, R2 ;  /* 0x000000fffff67224 */ /* 0x000fe200078e0002 */
[----:B------:R-:W1:Y:S01]  /*9bc0*/  LDSM.16.M88.4 R24, [R184+0x4800] ;  /* 0x00480000b818783b */ /* 0x000e620000000200 */
[----:B------:R-:W-:Y:S02]  /*9bd0*/  IMAD.MOV.U32 R247, RZ, RZ, R0 ;  /* 0x000000fffff77224 */ /* 0x000fe400078e0000 */
[----:B--2---:R-:W-:Y:S01]  /*9be0*/  HMMA.16816.F32.BF16 R232, R4, R16, R168 ;  /* 0x0000001004e8723c */ /* 0x004fe200000418a8 */
[----:B------:R-:W-:-:S04]  /*9bf0*/  IMAD.U32 R0, RZ, RZ, UR29 ;  /* 0x0000001dff007e24 */ /* 0x000fc8000f8e00ff */
[----:B------:R-:W-:-:S03]  /*9c00*/  IMAD R0, R0, 0x40, R31 ;  /* 0x0000004000007824 */ /* 0x000fc600078e021f */
[C---:B------:R-:W-:Y:S01]  /*9c10*/  HMMA.16816.F32.BF16 R224, R4.reuse, R18, R32 ;  /* 0x0000001204e0723c */ /* 0x040fe20000041820 */
[----:B------:R-:W2:Y:S01]  /*9c20*/  LDSM.16.M88.4 R32, [R184+0x4000] ;  /* 0x00400000b820783b */ /* 0x000ea20000000200 */
[C---:B------:R-:W-:Y:S02]  /*9c30*/  ISETP.GE.AND P0, PT, R0.reuse, R217, PT ;  /* 0x000000d90000720c */ /* 0x040fe40003f06270 */
[C---:B------:R-:W-:Y:S02]  /*9c40*/  IADD3 R2, R0.reuse, 0x1, RZ ;  /* 0x0000000100027810 */ /* 0x040fe40007ffe0ff */
[C---:B------:R-:W-:Y:S02]  /*9c50*/  ISETP.LT.OR P0, PT, R0.reuse, R215, P0 ;  /* 0x000000d70000720c */ /* 0x040fe40000701670 */
[----:B---3--:R-:W-:Y:S01]  /*9c60*/  HMMA.16816.F32.BF16 R168, R4, R8, R236 ;  /* 0x0000000804a8723c */ /* 0x008fe200000418ec */
[----:B------:R-:W3:Y:S01]  /*9c70*/  LDSM.16.M88.4 R236, [R184+0x5800] ;  /* 0x00580000b8ec783b */ /* 0x000ee20000000200 */
[----:B------:R-:W-:-:S02]  /*9c80*/  ISETP.GE.AND P6, PT, R0, R216, PT ;  /* 0x000000d80000720c */ /* 0x000fc40003fc6270 */
[----:B------:R-:W-:Y:S02]  /*9c90*/  ISETP.GE.AND P1, PT, R2, R217, PT ;  /* 0x000000d90200720c */ /* 0x000fe40003f26270 */
[----:B------:R-:W-:Y:S02]  /*9ca0*/  ISETP.LT.OR P6, PT, R0, R214, P6 ;  /* 0x000000d60000720c */ /* 0x000fe400037c1670 */
[----:B------:R-:W-:Y:S01]  /*9cb0*/  HMMA.16816.F32.BF16 R16, R4, R10, R228 ;  /* 0x0000000a0410723c */ /* 0x000fe200000418e4 */
[----:B------:R-:W-:Y:S02]  /*9cc0*/  ISETP.LT.OR P1, PT, R2, R215, P1 ;  /* 0x000000d70200720c */ /* 0x000fe40000f21670 */
[----:B------:R-:W-:-:S05]  /*9cd0*/  IADD3 R3, R0, 0x8, RZ ;  /* 0x0000000800037810 */ /* 0x000fca0007ffe0ff */
[C---:B------:R-:W-:Y:S08]  /*9ce0*/  HMMA.16816.F32.BF16 R8, R4.reuse, R220, R244 ;  /* 0x000000dc0408723c */ /* 0x040ff000000418f4 */
[----:B------:R-:W-:Y:S01]  /*9cf0*/  HMMA.16816.F32.BF16 R228, R4, R222, R248 ;  /* 0x000000de04e4723c */ /* 0x000fe200000418f8 */
[----:B------:R-:W-:Y:S07]  /*9d00*/  LDSM.16.M88.4 R4, [R179+0x17000] ;  /* 0x01700000b304783b */ /* 0x000fee0000000200 */
[C---:B-1----:R-:W-:Y:S08]  /*9d10*/  HMMA.16816.F32.BF16 R220, R12.reuse, R24, R208 ;  /* 0x000000180cdc723c */ /* 0x042ff000000418d0 */
[C---:B--2---:R-:W-:Y:S08]  /*9d20*/  HMMA.16816.F32.BF16 R232, R12.reuse, R32, R232 ;  /* 0x000000200ce8723c */ /* 0x044ff000000418e8 */
[C---:B------:R-:W-:Y:S08]  /*9d30*/  HMMA.16816.F32.BF16 R224, R12.reuse, R34, R224 ;  /* 0x000000220ce0723c */ /* 0x040ff000000418e0 */
[C---:B------:R-:W-:Y:S01]  /*9d40*/  HMMA.16816.F32.BF16 R208, R12.reuse, R26, R172 ;  /* 0x0000001a0cd0723c */ /* 0x040fe200000418ac */
[----:B------:R-:W-:Y:S07]  /*9d50*/  LDSM.16.M88.4 R24, [R179+0x16000] ;  /* 0x01600000b318783b */ /* 0x000fee0000000200 */
[C---:B------:R-:W-:Y:S08]  /*9d60*/  HMMA.16816.F32.BF16 R172, R12.reuse, R20, R168 ;  /* 0x000000140cac723c */ /* 0x040ff000000418a8 */
[C---:B---3--:R-:W-:Y:S01]  /*9d70*/  HMMA.16816.F32.BF16 R32, R12.reuse, R236, R8 ;  /* 0x000000ec0c20723c */ /* 0x048fe20000041808 */
[----:B------:R-:W1:Y:S07]  /*9d80*/  LDSM.16.M88.4 R8, [R187+0xc000] ;  /* 0x00c00000bb08783b */ /* 0x000e6e0000000200 */
[C---:B------:R-:W-:Y:S01]  /*9d90*/  HMMA.16816.F32.BF16 R168, R12.reuse, R22, R16 ;  /* 0x000000160ca8723c */ /* 0x040fe20000041810 */
[----:B------:R-:W2:Y:S04]  /*9da0*/  LDSM.16.M88.4 R20, [R179+0x16800] ;  /* 0x01680000b314783b */ /* 0x000ea80000000200 */
[----:B------:R-:W3:Y:S03]  /*9db0*/  LDSM.16.M88.4 R16, [R179+0x17800] ;  /* 0x01780000b310783b */ /* 0x000ee60000000200 */
[----:B------:R-:W-:Y:S08]  /*9dc0*/  HMMA.16816.F32.BF16 R12, R12, R238, R228 ;  /* 0x000000ee0c0c723c */ /* 0x000ff000000418e4 */
[C---:B-1----:R-:W-:Y:S08]  /*9dd0*/  HMMA.16816.F32.BF16 R240, R8.reuse, R24, R232 ;  /* 0x0000001808f0723c */ /* 0x042ff000000418e8 */
[C---:B------:R-:W-:Y:S01]  /*9de0*/  HMMA.16816.F32.BF16 R236, R8.reuse, R26, R224 ;  /* 0x0000001a08ec723c */ /* 0x040fe200000418e0 */
[----:B------:R-:W-:Y:S07]  /*9df0*/  LDSM.16.M88.4 R24, [R193] ;  /* 0x00000000c118783b */ /* 0x000fee0000000200 */
[C---:B--2---:R-:W-:Y:S08]  /*9e00*/  HMMA.16816.F32.BF16 R232, R8.reuse, R20, R220 ;  /* 0x0000001408e8723c */ /* 0x044ff000000418dc */
[C---:B------:R-:W-:Y:S01]  /*9e10*/  HMMA.16816.F32.BF16 R228, R8.reuse, R22, R208 ;  /* 0x0000001608e4723c */ /* 0x040fe200000418d0 */
[----:B------:R-:W-:Y:S04]  /*9e20*/  LDSM.16.M88.4 R208, [R195] ;  /* 0x00000000c3d0783b */ /* 0x000fe80000000200 */
[----:B------:R-:W-:Y:S03]  /*9e30*/  LDSM.16.M88.4 R20, [R192] ;  /* 0x00000000c014783b */ /* 0x000fe60000000200 */
[C---:B------:R-:W-:Y:S01]  /*9e40*/  HMMA.16816.F32.BF16 R224, R8.reuse, R4, R172 ;  /* 0x0000000408e0723c */ /* 0x040fe200000418ac */
[----:B------:R-:W-:Y:S07]  /*9e50*/  LDSM.16.M88.4 R172, [R185+0x16000] ;  /* 0x01600000b9ac783b */ /* 0x000fee0000000200 */
[C---:B------:R-:W-:Y:S01]  /*9e60*/  HMMA.16816.F32.BF16 R220, R8.reuse, R6, R168 ;  /* 0x0000000608dc723c */ /* 0x040fe200000418a8 */
[----:B------:R-:W1:Y:S07]  /*9e70*/  LDSM.16.M88.4 R4, [R188+0xc000] ;  /* 0x00c00000bc04783b */ /* 0x000e6e0000000200 */
[C---:B---3--:R-:W-:Y:S01]  /*9e80*/  HMMA.16816.F32.BF16 R168, R8.reuse, R16, R32 ;  /* 0x0000001008a8723c */ /* 0x048fe20000041820 */
[----:B------:R-:W2:Y:S07]  /*9e90*/  LDSM.16.M88.4 R32, [R194] ;  /* 0x00000000c220783b */ /* 0x000eae0000000200 */
[----:B------:R-:W-:Y:S01]  /*9ea0*/  HMMA.16816.F32.BF16 R16, R8, R18, R12 ;  /* 0x000000120810723c */ /* 0x000fe2000004180c */
[----:B------:R-:W3:Y:S07]  /*9eb0*/  LDSM.16.M88.4 R8, [R190+0xc000] ;  /* 0x00c00000be08783b */ /* 0x000eee0000000200 */
[C---:B-1----:R-:W-:Y:S08]  /*9ec0*/  HMMA.16816.F32.BF16 R12, R4.reuse, R208, R240 ;  /* 0x000000d0040c723c */ /* 0x042ff000000418f0 */
[C---:B------:R-:W-:Y:S08]  /*9ed0*/  HMMA.16816.F32.BF16 R236, R4.reuse, R210, R236 ;  /* 0x000000d204ec723c */ /* 0x040ff000000418ec */
[C---:B--2---:R-:W-:Y:S08]  /*9ee0*/  HMMA.16816.F32.BF16 R240, R4.reuse, R32, R232 ;  /* 0x0000002004f0723c */ /* 0x044ff000000418e8 */
[C---:B------:R-:W-:Y:S01]  /*9ef0*/  HMMA.16816.F32.BF16 R232, R4.reuse, R34, R228 ;  /* 0x0000002204e8723c */ /* 0x040fe200000418e4 */
[----:B------:R-:W1:Y:S07]  /*9f00*/  LDSM.16.M88.4 R32, [R185+0x16800] ;  /* 0x01680000b920783b */ /* 0x000e6e0000000200 */
[C---:B------:R-:W-:Y:S08]  /*9f10*/  HMMA.16816.F32.BF16 R228, R4.reuse, R24, R224 ;  /* 0x0000001804e4723c */ /* 0x040ff000000418e0 */
[C---:B------:R-:W-:Y:S01]  /*9f20*/  HMMA.16816.F32.BF16 R220, R4.reuse, R26, R220 ;  /* 0x0000001a04dc723c */ /* 0x040fe200000418dc */
[----:B------:R-:W2:Y:S07]  /*9f30*/  LDSM.16.M88.4 R24, [R185+0x17000] ;  /* 0x01700000b918783b */ /* 0x000eae0000000200 */
[C---:B------:R-:W-:Y:S01]  /*9f40*/  HMMA.16816.F32.BF16 R224, R4.reuse, R20, R168 ;  /* 0x0000001404e0723c */ /* 0x040fe200000418a8 */
[----:B------:R-:W-:Y:S07]  /*9f50*/  LDSM.16.M88.4 R168, [R185+0x17800] ;  /* 0x01780000b9a8783b */ /* 0x000fee0000000200 */
[----:B------:R-:W-:Y:S01]  /*9f60*/  HMMA.16816.F32.BF16 R208, R4, R22, R16 ;  /* 0x0000001604d0723c */ /* 0x000fe20000041810 */
[----:B------:R-:W-:Y:S04]  /*9f70*/  LDSM.16.M88.4 R4, [R189+0xc000] ;  /* 0x00c00000bd04783b */ /* 0x000fe80000000200 */
[----:B------:R-:W4:Y:S03]  /*9f80*/  LDSM.16.M88.4 R20, [R184+0x6000] ;  /* 0x00600000b814783b */ /* 0x000f260000000200 */
[C---:B---3--:R-:W-:Y:S08]  /*9f90*/  HMMA.16816.F32.BF16 R16, R8.reuse, R172, R12 ;  /* 0x000000ac0810723c */ /* 0x048ff0000004180c */
[C---:B------:R-:W-:Y:S08]  /*9fa0*/  HMMA.16816.F32.BF16 R12, R8.reuse, R174, R236 ;  /* 0x000000ae080c723c */ /* 0x040ff000000418ec */
[C---:B-1----:R-:W-:Y:S08]  /*9fb0*/  HMMA.16816.F32.BF16 R172, R8.reuse, R32, R240 ;  /* 0x0000002008ac723c */ /* 0x042ff000000418f0 */
[C---:B------:R-:W-:Y:S08]  /*9fc0*/  HMMA.16816.F32.BF16 R32, R8.reuse, R34, R232 ;  /* 0x000000220820723c */ /* 0x040ff000000418e8 */
[----:B--2---:R-:W-:Y:S08]  /*9fd0*/  HMMA.16816.F32.BF16 R232, R8, R24, R228 ;  /* 0x0000001808e8723c */ /* 0x004ff000000418e4 */
[C---:B----4-:R-:W-:Y:S08]  /*9fe0*/  HMMA.16816.F32.BF16 R16, R4.reuse, R20, R16 ;  /* 0x000000140410723c */ /* 0x050ff00000041810 */
[----:B------:R-:W-:Y:S01]  /*9ff0*/  HMMA.16816.F32.BF16 R20, R4, R22, R12 ;  /* 0x000000160414723c */ /* 0x000fe2000004180c */
[----:B------:R-:W1:Y:S07]  /*a000*/  LDSM.16.M88.4 R12, [R184+0x6800] ;  /* 0x00680000b80c783b */ /* 0x000e6e0000000200 */
[C---:B------:R-:W-:Y:S01]  /*a010*/  HMMA.16816.F32.BF16 R228, R8.reuse, R170, R208 ;  /* 0x000000aa08e4723c */ /* 0x040fe200000418d0 */
[----:B------:R-:W2:Y:S07]  /*a020*/  LDSM.16.M88.4 R208, [R184+0x7000] ;  /* 0x00700000b8d0783b */ /* 0x000eae0000000200 */
[----:B------:R-:W-:Y:S01]  /*a030*/  FSEL R30, R16, -INF , !P0 ;  /* 0xff800000101e7808 */ /* 0x000fe20004000000 */
[----:B------:R-:W-:Y:S01]  /*a040*/  HMMA.16816.F32.BF16 R236, R8, R26, R220 ;  /* 0x0000001a08ec723c */ /* 0x000fe200000418dc */
[----:B------:R-:W-:Y:S01]  /*a050*/  ISETP.GE.AND P0, PT, R2, R216, PT ;  /* 0x000000d80200720c */ /* 0x000fe20003f06270 */
[----:B------:R-:W3:Y:S01]  /*a060*/  LDSM.16.M88.4 R220, [R184+0x7800] ;  /* 0x00780000b8dc783b */ /* 0x000ee20000000200 */
[----:B------:R-:W-:Y:S01]  /*a070*/  FSEL R134, R18, -INF , !P6 ;  /* 0xff80000012867808 */ /* 0x000fe20007000000 */
[----:B------:R-:W-:-:S04]  /*a080*/  DEPBAR.LE SB0, 0x0 ;  /* 0x000080000000791a */ /* 0x000fc80000000000 */
[----:B------:R-:W-:Y:S01]  /*a090*/  HMMA.16816.F32.BF16 R224, R8, R168, R224 ;  /* 0x000000a808e0723c */ /* 0x000fe200000418e0 */
[----:B------:R-:W-:Y:S01]  /*a0a0*/  BAR.SYNC.DEFER_BLOCKING 0x0 ;  /* 0x0000000000007b1d */ /* 0x000fe20000010000 */
[----:B------:R-:W-:Y:S02]  /*a0b0*/  ISETP.LT.OR P0, PT, R2, R214, P0 ;  /* 0x000000d60200720c */ /* 0x000fe40000701670 */
[----:B------:R-:W-:Y:S02]  /*a0c0*/  IADD3 R2, R0, 0x9, RZ ;  /* 0x0000000900027810 */ /* 0x000fe40007ffe0ff */
[----:B------:R-:W-:-:S04]  /*a0d0*/  ISETP.GE.AND P6, PT, R3, R217, PT ;  /* 0x000000d90300720c */ /* 0x000fc80003fc6270 */
[----:B------:R-:W-:Y:S01]  /*a0e0*/  ISETP.LT.OR P6, PT, R3, R215, P6 ;  /* 0x000000d70300720c */ /* 0x000fe200037c1670 */
[C---:B-1----:R-:W-:Y:S07]  /*a0f0*/  HMMA.16816.F32.BF16 R8, R4.reuse, R12, R172 ;  /* 0x0000000c0408723c */ /* 0x042fee00000418ac */
[----:B------:R-:W-:Y:S01]  /*a100*/  FSEL R173, R17, -INF , !P1 ;  /* 0xff80000011ad7808 */ /* 0x000fe20004800000 */
[----:B------:R-:W-:Y:S01]  /*a110*/  HMMA.16816.F32.BF16 R24, R4, R14, R32 ;  /* 0x0000000e0418723c */ /* 0x000fe20000041820 */
[----:B------:R-:W-:-:S02]  /*a120*/  FSEL R175, R19, -INF , !P0 ;  /* 0xff80000013af7808 */ /* 0x000fc40004000000 */
[C---:B------:R-:W-:Y:S02]  /*a130*/  ISETP.GE.AND P1, PT, R3.reuse, R216, PT ;  /* 0x000000d80300720c */ /* 0x040fe40003f26270 */
[C---:B------:R-:W-:Y:S02]  /*a140*/  ISETP.GE.AND P0, PT, R2.reuse, R217, PT ;  /* 0x000000d90200720c */ /* 0x040fe40003f06270 */
[----:B------:R-:W-:Y:S01]  /*a150*/  ISETP.LT.OR P1, PT, R3, R214, P1 ;  /* 0x000000d60300720c */ /* 0x000fe20000f21670 */
[----:B--2---:R-:W-:Y:S01]  /*a160*/  HMMA.16816.F32.BF16 R12, R4, R208, R232 ;  /* 0x000000d0040c723c */ /* 0x004fe200000418e8 */
[----:B------:R-:W-:Y:S02]  /*a170*/  ISETP.LT.OR P0, PT, R2, R215, P0 ;  /* 0x000000d70200720c */ /* 0x000fe40000701670 */
[----:B------:R-:W-:Y:S02]  /*a180*/  IADD3 R3, R0, 0x10, RZ ;  /* 0x0000001000037810 */ /* 0x000fe40007ffe0ff */
[----:B------:R-:W-:-:S02]  /*a190*/  FSEL R172, R20, -INF , !P6 ;  /* 0xff80000014ac7808 */ /* 0x000fc40007000000 */
[----:B------:R-:W-:Y:S01]  /*a1a0*/  FSEL R174, R22, -INF , !P1 ;  /* 0xff80000016ae7808 */ /* 0x000fe20004800000 */
[C---:B------:R-:W-:Y:S01]  /*a1b0*/  HMMA.16816.F32.BF16 R16, R4.reuse, R210, R236 ;  /* 0x000000d20410723c */ /* 0x040fe200000418ec */
[----:B------:R-:W-:Y:S02]  /*a1c0*/  FSEL R168, R21, -INF , !P0 ;  /* 0xff80000015a87808 */ /* 0x000fe40004000000 */
[CC--:B------:R-:W-:Y:S02]  /*a1d0*/  ISETP.GE.AND P6, PT, R2.reuse, R216.reuse, PT ;  /* 0x000000d80200720c */ /* 0x0c0fe40003fc6270 */
[C---:B------:R-:W-:Y:S02]  /*a1e0*/  ISETP.GE.AND P1, PT, R3.reuse, R217, PT ;  /* 0x000000d90300720c */ /* 0x040fe40003f26270 */
[----:B------:R-:W-:Y:S01]  /*a1f0*/  ISETP.GE.AND P0, PT, R3, R216, PT ;  /* 0x000000d80300720c */ /* 0x000fe20003f06270 */
[----:B---3--:R-:W-:Y:S01]  /*a200*/  HMMA.16816.F32.BF16 R208, R4, R220, R224 ;  /* 0x000000dc04d0723c */ /* 0x008fe200000418e0 */
[----:B------:R-:W-:-:S02]  /*a210*/  ISETP.LT.OR P6, PT, R2, R214, P6 ;  /* 0x000000d60200720c */ /* 0x000fc400037c1670 */
[C---:B------:R-:W-:Y:S02]  /*a220*/  ISETP.LT.OR P1, PT, R3.reuse, R215, P1 ;  /* 0x000000d70300720c */ /* 0x040fe40000f21670 */
[----:B------:R-:W-:Y:S02]  /*a230*/  ISETP.LT.OR P0, PT, R3, R214, P0 ;  /* 0x000000d60300720c */ /* 0x000fe40000701670 */
[C---:B------:R-:W-:Y:S01]  /*a240*/  IADD3 R2, R0.reuse, 0x11, RZ ;  /* 0x0000001100027810 */ /* 0x040fe20007ffe0ff */
[----:B------:R-:W-:Y:S01]  /*a250*/  HMMA.16816.F32.BF16 R4, R4, R222, R228 ;  /* 0x000000de0404723c */ /* 0x000fe200000418e4 */
[----:B------:R-:W-:Y:S02]  /*a260*/  IADD3 R3, R0, 0x18, RZ ;  /* 0x0000001800037810 */ /* 0x000fe40007ffe0ff */
[----:B------:R-:W-:Y:S02]  /*a270*/  FSEL R171, R23, -INF , !P6 ;  /* 0xff80000017ab7808 */ /* 0x000fe40007000000 */
[----:B------:R-:W-:-:S02]  /*a280*/  FSEL R35, R8, -INF , !P1 ;  /* 0xff80000008237808 */ /* 0x000fc40004800000 */
[----:B------:R-:W-:Y:S02]  /*a290*/  FSEL R170, R10, -INF , !P0 ;  /* 0xff8000000aaa7808 */ /* 0x000fe40004000000 */
[CC--:B------:R-:W-:Y:S02]  /*a2a0*/  ISETP.GE.AND P6, PT, R2.reuse, R217.reuse, PT ;  /* 0x000000d90200720c */ /* 0x0c0fe40003fc6270 */
[C---:B------:R-:W-:Y:S02]  /*a2b0*/  ISETP.GE.AND P1, PT, R2.reuse, R216, PT ;  /* 0x000000d80200720c */ /* 0x040fe40003f26270 */
[----:B------:R-:W-:Y:S02]  /*a2c0*/  ISETP.GE.AND P0, PT, R3, R217, PT ;  /* 0x000000d90300720c */ /* 0x000fe40003f06270 */
[C---:B------:R-:W-:Y:S02]  /*a2d0*/  ISETP.LT.OR P6, PT, R2.reuse, R215, P6 ;  /* 0x000000d70200720c */ /* 0x040fe400037c1670 */
[----:B------:R-:W-:-:S02]  /*a2e0*/  ISETP.LT.OR P1, PT, R2, R214, P1 ;  /* 0x000000d60200720c */ /* 0x000fc40000f21670 */
[----:B------:R-:W-:Y:S02]  /*a2f0*/  ISETP.LT.OR P0, PT, R3, R215, P0 ;  /* 0x000000d70300720c */ /* 0x000fe40000701670 */
[----:B------:R-:W-:Y:S02]  /*a300*/  IADD3 R2, R0, 0x19, RZ ;  /* 0x0000001900027810 */ /* 0x000fe40007ffe0ff */
[----:B------:R-:W-:Y:S02]  /*a310*/  FSEL R32, R9, -INF , !P6 ;  /* 0xff80000009207808 */ /* 0x000fe40007000000 */
[----:B------:R-:W-:Y:S02]  /*a320*/  FSEL R169, R11, -INF , !P1 ;  /* 0xff8000000ba97808 */ /* 0x000fe40004800000 */
[----:B------:R-:W-:Y:S02]  /*a330*/  FSEL R31, R24, -INF , !P0 ;  /* 0xff800000181f7808 */ /* 0x000fe40004000000 */
[----:B------:R-:W-:-:S02]  /*a340*/  ISETP.GE.AND P6, PT, R3, R216, PT ;  /* 0x000000d80300720c */ /* 0x000fc40003fc6270 */
        /* <DEDUP_REMOVED lines=8> */
[C---:B------:R-:W-:Y:S02]  /*a3d0*/  ISETP.GE.AND P6, PT, R2.reuse, R217, PT ;  /* 0x000000d90200720c */ /* 0x040fe40003fc6270 */
[----:B------:R-:W-:Y:S02]  /*a3e0*/  FSEL R25, R25, -INF , !P1 ;  /* 0xff80000019197808 */ /* 0x000fe40004800000 */
[----:B------:R-:W-:Y:S02]  /*a3f0*/  FSEL R135, R27, -INF , !P0 ;  /* 0xff8000001b877808 */ /* 0x000fe40004000000 */
[----:B------:R-:W-:-:S02]  /*a400*/  ISETP.GE.AND P1, PT, R2, R216, PT ;  /* 0x000000d80200720c */ /* 0x000fc40003f26270 */
[C---:B------:R-:W-:Y:S02]  /*a410*/  ISETP.GE.AND P0, PT, R3.reuse, R217, PT ;  /* 0x000000d90300720c */ /* 0x040fe40003f06270 */
[CC--:B------:R-:W-:Y:S02]  /*a420*/  ISETP.LT.OR P6, PT, R2.reuse, R215.reuse, P6 ;  /* 0x000000d70200720c */ /* 0x0c0fe400037c1670 */
[----:B------:R-:W-:Y:S02]  /*a430*/  ISETP.LT.OR P1, PT, R2, R214, P1 ;  /* 0x000000d60200720c */ /* 0x000fe40000f21670 */
[----:B------:R-:W-:Y:S02]  /*a440*/  ISETP.LT.OR P0, PT, R3, R215, P0 ;  /* 0x000000d70300720c */ /* 0x000fe40000701670 */
[----:B------:R-:W-:Y:S02]  /*a450*/  IADD3 R2, R0, 0x28, RZ ;  /* 0x0000002800027810 */ /* 0x000fe40007ffe0ff */
[----:B------:R-:W-:-:S02]  /*a460*/  FSEL R24, R12, -INF , !P6 ;  /* 0xff8000000c187808 */ /* 0x000fc40007000000 */
[-C--:B------:R-:W-:Y:S02]  /*a470*/  ISETP.GE.AND P6, PT, R3, R216.reuse, PT ;  /* 0x000000d80300720c */ /* 0x080fe40003fc6270 */
[----:B------:R-:W-:Y:S02]  /*a480*/  FSEL R33, R14, -INF , !P1 ;  /* 0xff8000000e217808 */ /* 0x000fe40004800000 */
[----:B------:R-:W-:Y:S02]  /*a490*/  FSEL R23, R13, -INF , !P0 ;  /* 0xff8000000d177808 */ /* 0x000fe40004000000 */
[C---:B------:R-:W-:Y:S02]  /*a4a0*/  ISETP.GE.AND P1, PT, R2.reuse, R217, PT ;  /* 0x000000d90200720c */ /* 0x040fe40003f26270 */
[----:B------:R-:W-:Y:S02]  /*a4b0*/  ISETP.GE.AND P0, PT, R2, R216, PT ;  /* 0x000000d80200720c */ /* 0x000fe40003f06270 */
[----:B------:R-:W-:-:S02]  /*a4c0*/  ISETP.LT.OR P6, PT, R3, R214, P6 ;  /* 0x000000d60300720c */ /* 0x000fc400037c1670 */
[----:B------:R-:W-:Y:S02]  /*a4d0*/  IADD3 R8, R0, 0x29, RZ ;  /* 0x0000002900087810 */ /* 0x000fe40007ffe0ff */
[C---:B------:R-:W-:Y:S02]  /*a4e0*/  ISETP.LT.OR P1, PT, R2.reuse, R215, P1 ;  /* 0x000000d70200720c */ /* 0x040fe40000f21670 */
[----:B------:R-:W-:Y:S02]  /*a4f0*/  ISETP.LT.OR P0, PT, R2, R214, P0 ;  /* 0x000000d60200720c */ /* 0x000fe40000701670 */
[----:B------:R-:W-:Y:S02]  /*a500*/  IADD3 R3, R0, 0x30, RZ ;  /* 0x0000003000037810 */ /* 0x000fe40007ffe0ff */
[----:B------:R-:W-:Y:S02]  /*a510*/  FSEL R27, R15, -INF , !P6 ;  /* 0xff8000000f1b7808 */ /* 0x000fe40007000000 */
[----:B------:R-:W-:-:S02]  /*a520*/  ISETP.GE.AND P6, PT, R8, R217, PT ;  /* 0x000000d90800720c */ /* 0x000fc40003fc6270 */
[----:B------:R-:W-:Y:S02]  /*a530*/  FSEL R22, R16, -INF , !P1 ;  /* 0xff80000010167808 */ /* 0x000fe40004800000 */
[----:B------:R-:W-:Y:S02]  /*a540*/  FSEL R26, R18, -INF , !P0 ;  /* 0xff800000121a7808 */ /* 0x000fe40004000000 */
        /* <DEDUP_REMOVED lines=11> */
[-C--:B------:R-:W-:Y:S02]  /*a600*/  ISETP.LT.OR P1, PT, R3, R214.reuse, P1 ;  /* 0x000000d60300720c */ /* 0x080fe40000f21670 */
[----:B------:R-:W-:Y:S02]  /*a610*/  ISETP.LT.OR P0, PT, R2, R214, P0 ;  /* 0x000000d60200720c */ /* 0x000fe40000701670 */
[----:B------:R-:W-:Y:S02]  /*a620*/  IADD3 R3, R0, 0x38, RZ ;  /* 0x0000003800037810 */ /* 0x000fe40007ffe0ff */
[----:B------:R-:W-:Y:S02]  /*a630*/  FSEL R20, R211, -INF , !P0 ;  /* 0xff800000d3147808 */ /* 0x000fe40004000000 */
[----:B------:R-:W-:-:S02]  /*a640*/  ISETP.GE.AND P0, PT, R3, R216, PT ;  /* 0x000000d80300720c */ /* 0x000fc40003f06270 */
[----:B------:R-:W-:Y:S02]  /*a650*/  FSEL R19, R210, -INF , !P1 ;  /* 0xff800000d2137808 */ /* 0x000fe40004800000 */
[C---:B------:R-:W-:Y:S02]  /*a660*/  ISETP.LT.OR P0, PT, R3.reuse, R214, P0 ;  /* 0x000000d60300720c */ /* 0x040fe40000701670 */
[-C--:B------:R-:W-:Y:S02]  /*a670*/  ISETP.GE.AND P6, PT, R2, R217.reuse, PT ;  /* 0x000000d90200720c */ /* 0x080fe40003fc6270 */
[----:B------:R-:W-:Y:S02]  /*a680*/  ISETP.GE.AND P1, PT, R3, R217, PT ;  /* 0x000000d90300720c */ /* 0x000fe40003f26270 */
[----:B------:R-:W-:Y:S02]  /*a690*/  FSEL R16, R6, -INF , !P0 ;  /* 0xff80000006107808 */ /* 0x000fe40004000000 */
[----:B------:R-:W-:-:S02]  /*a6a0*/  PLOP3.LUT P0, PT, PT, PT, UP0, 0x80, 0x0 ;  /* 0x000000000000781c */ /* 0x000fc40003f0f008 */
[-C--:B------:R-:W-:Y:S02]  /*a6b0*/  ISETP.LT.OR P6, PT, R2, R215.reuse, P6 ;  /* 0x000000d70200720c */ /* 0x080fe400037c1670 */
[----:B------:R-:W-:Y:S02]  /*a6c0*/  ISETP.LT.OR P1, PT, R3, R215, P1 ;  /* 0x000000d70300720c */ /* 0x000fe40000f21670 */
[----:B------:R-:W-:Y:S02]  /*a6d0*/  IADD3 R0, R0, 0x39, RZ ;  /* 0x0000003900007810 */ /* 0x000fe40007ffe0ff */
[----:B------:R-:W-:Y:S02]  /*a6e0*/  FSEL R14, R209, -INF , !P6 ;  /* 0xff800000d10e7808 */ /* 0x000fe40007000000 */
[----:B------:R-:W-:Y:S02]  /*a6f0*/  FSEL R13, R4, -INF , !P1 ;  /* 0xff800000040d7808 */ /* 0x000fe40004800000 */
[----:B------:R-:W-:-:S02]  /*a700*/  ISETP.GE.AND P6, PT, R0, R217, PT ;  /* 0x000000d90000720c */ /* 0x000fc40003fc6270 */
[C---:B------:R-:W-:Y:S02]  /*a710*/  ISETP.GE.AND P1, PT, R0.reuse, R216, PT ;  /* 0x000000d80000720c */ /* 0x040fe40003f26270 */
[C---:B------:R-:W-:Y:S02]  /*a720*/  ISETP.LT.OR P6, PT, R0.reuse, R215, P6 ;  /* 0x000000d70000720c */ /* 0x040fe400037c1670 */
[----:B------:R-:W-:Y:S02]  /*a730*/  ISETP.LT.OR P1, PT, R0, R214, P1 ;  /* 0x000000d60000720c */ /* 0x000fe40000f21670 */
[----:B------:R-:W-:Y:S02]  /*a740*/  FSEL R12, R5, -INF , !P6 ;  /* 0xff800000050c7808 */ /* 0x000fe40007000000 */
[----:B------:R-:W-:Y:S01]  /*a750*/  FSEL R15, R7, -INF , !P1 ;  /* 0xff800000070f7808 */ /* 0x000fe20004800000 */
[----:B------:R-:W-:Y:S05]  /*a760*/  @!P0 BRA `(.L_x_1820) ;  /* 0x000004c000008947 */ /* 0x000fea0003800000 */
[----:B------:R-:W2:Y:S01]  /*a770*/  LDL.64 R176, [R1+0xb0] ;  /* 0x0000b00001b07983 */ /* 0x000ea20000100a00 */
[----:B------:R-:W-:-:S03]  /*a780*/  ULDC.64 UR4, c[0x0][0x198] ;  /* 0x0000660000047ab9 */ /* 0x000fc60000000a00 */
[----:B------:R-:W3:Y:S01]  /*a790*/  LDL.64 R218, [R1+0xb8] ;  /* 0x0000b80001da7983 */ /* 0x000ee20000100a00 */
[----:B------:R-:W-:Y:S01]  /*a7a0*/  USHF.L.U32 UR37, UR4, 0x6, URZ ;  /* 0x0000000604257899 */ /* 0x000fe2000800063f */
[----:B------:R-:W-:Y:S01]  /*a7b0*/  BSSY B0, `(.L_x_1821) ;  /* 0x0000046000007945 */ /* 0x000fe20003800000 */
[----:B------:R-:W-:Y:S01]  /*a7c0*/  UIADD3 UR38, UR6, -0x3, URZ ;  /* 0xfffffffd06267890 */ /* 0x000fe2000fffe03f */
[----:B------:R1:W-:Y:S01]  /*a7d0*/  @P5 STS.128 [R207+0x10000], RZ ;  /* 0x010000ffcf005388 */ /* 0x0003e20000000c00 */
[----:B------:R-:W-:Y:S02]  /*a7e0*/  USHF.L.U64.HI UR5, UR4, UR34, UR5 ;  /* 0x0000002204057299 */ /* 0x000fe40008010205 */
[----:B------:R-:W-:Y:S01]  /*a7f0*/  USHF.R.S32.HI UR4, URZ, 0x1f, UR38 ;  /* 0x0000001f3f047899 */ /* 0x000fe20008011426 */
[----:B------:R-:W-:Y:S01]  /*a800*/  IMAD.U32 R0, RZ, RZ, UR37 ;  /* 0x00000025ff007e24 */ /* 0x000fe2000f8e00ff */
[----:B------:R-:W-:-:S04]  /*a810*/  UIMAD UR5, UR5, UR38, URZ ;  /* 0x00000026050572a4 */ /* 0x000fc8000f8e023f */
[----:B------:R-:W-:Y:S01]  /*a820*/  UIMAD UR4, UR4, UR37, UR5 ;  /* 0x00000025040472a4 */ /* 0x000fe2000f8e0205 */
[----:B--2---:R-:W-:Y:S02]  /*a830*/  IMAD.MOV.U32 R3, RZ, RZ, R177 ;  /* 0x000000ffff037224 */ /* 0x004fe400078e00b1 */
[----:B---3--:R-:W-:-:S04]  /*a840*/  IMAD.MOV.U32 R2, RZ, RZ, R218 ;  /* 0x000000ffff027224 */ /* 0x008fc800078e00da */
[----:B------:R-:W-:-:S05]  /*a850*/  IMAD.WIDE.U32 R2, R0, UR38, R2 ;  /* 0x0000002600027c25 */ /* 0x000fca000f8e0002 */
[----:B------:R-:W-:Y:S02]  /*a860*/  IADD3 R3, R3, UR4, RZ ;  /* 0x0000000403037c10 */ /* 0x000fe4000fffe0ff */
[C---:B------:R-:W-:Y:S02]  /*a870*/  @!P5 LEA R6, P0, R2.reuse, c[0x0][0x168], 0x1 ;  /* 0x00005a000206da11 */ /* 0x040fe400078008ff */
[C---:B------:R-:W-:Y:S02]  /*a880*/  @!P4 LEA R4, P6, R2.reuse, c[0x0][0x168], 0x1 ;  /* 0x00005a000204ca11 */ /* 0x040fe400078c08ff */
        /* <DEDUP_REMOVED lines=8> */
[C-C-:B------:R-:W-:Y:S02]  /*a910*/  @!P3 LEA.HI.X R9, R2.reuse, c[0x0][0x16c], R3.reuse, 0x1, P1 ;  /* 0x00005b000209ba11 */ /* 0x140fe400008f0c03 */
[C---:B------:R-:W-:Y:S01]  /*a920*/  IADD3 R0, P6, R2.reuse, UR17, RZ ;  /* 0x0000001102007c10 */ /* 0x040fe2000ffde0ff */
[----:B------:R1:W-:Y:S01]  /*a930*/  @P4 STS.128 [R207+0x12000], RZ ;  /* 0x012000ffcf004388 */ /* 0x0003e20000000c00 */
[----:B------:R-:W-:Y:S02]  /*a940*/  @!P2 LEA.HI.X R11, R2, c[0x0][0x16c], R3, 0x1, P0 ;  /* 0x00005b00020baa11 */ /* 0x000fe400000f0c03 */
[----:B------:R-:W-:Y:S01]  /*a950*/  IADD3.X R3, R3, UR16, RZ, P6, !PT ;  /* 0x0000001003037c10 */ /* 0x000fe2000b7fe4ff */
        /* <DEDUP_REMOVED lines=43> */
.L_x_1822:
[----:B------:R-:W-:Y:S05]  /*ac10*/  BSYNC B0 ;  /* 0x0000000000007941 */ /* 0x000fea0003800000 */
.L_x_1821:
[----:B------:R-:W0:Y:S02]  /*ac20*/  LDGDEPBAR ;  /* 0x00000000000079af */ /* 0x000e240000000000 */
.L_x_1820:
[----:B------:R-:W-:Y:S01]  /*ac30*/  FMNMX.FTZ R0, R133, R30, !PT ;  /* 0x0000001e85007209 */ /* 0x000fe20007810000 */
[----:B-1----:R-:W3:Y:S03]  /*ac40*/  LDL R8, [R1+0xe0] ;  /* 0x0000e00001087983 */ /* 0x002ee60000100800 */
[----:B------:R-:W-:Y:S01]  /*ac50*/  FMNMX.FTZ R0, R173, R0, !PT ;  /* 0x00000000ad007209 */ /* 0x000fe20007810000 */
[----:B------:R-:W4:Y:S03]  /*ac60*/  LDL R5, [R1+0xd4] ;  /* 0x0000d40001057983 */ /* 0x000f260000100800 */
[----:B------:R-:W-:Y:S01]  /*ac70*/  FMNMX.FTZ R0, R172, R0, !PT ;  /* 0x00000000ac007209 */ /* 0x000fe20007810000 */
[----:B------:R-:W-:Y:S03]  /*ac80*/  STL [R1+0x160], R217 ;  /* 0x000160d901007387 */ /* 0x000fe60000100800 */
[----:B------:R-:W-:Y:S01]  /*ac90*/  FMNMX.FTZ R0, R168, R0, !PT ;  /* 0x00000000a8007209 */ /* 0x000fe20007810000 */
[----:B------:R-:W-:Y:S03]  /*aca0*/  STL [R1+0x15c], R216 ;  /* 0x00015cd801007387 */ /* 0x000fe60000100800 */
[----:B------:R-:W-:Y:S01]  /*acb0*/  FMNMX.FTZ R0, R35, R0, !PT ;  /* 0x0000000023007209 */ /* 0x000fe20007810000 */
[----:B------:R-:W-:Y:S03]  /*acc0*/  STL [R1+0x158], R215 ;  /* 0x000158d701007387 */ /* 0x000fe60000100800 */
[----:B--2---:R-:W-:Y:S01]  /*acd0*/  FMNMX.FTZ R3, R32, R0, !PT ;  /* 0x0000000020037209 */ /* 0x004fe20007810000 */
        /* <DEDUP_REMOVED lines=18> */
[----:B------:R1:W-:Y:S01]  /*ae00*/  STL.64 [R1+0x138], R202 ;  /* 0x000138ca01007387 */ /* 0x0003e20000100a00 */
[----:B------:R-:W-:-:S02]  /*ae10*/  FMNMX.FTZ R0, R34, R0, !PT ;  /* 0x0000000022007209 */ /* 0x000fc40007810000 */
[----:B------:R-:W-:Y:S02]  /*ae20*/  FMNMX.FTZ R3, R17, R3, !PT ;  /* 0x0000000311037209 */ /* 0x000fe40007810000 */
[----:B------:R-:W-:Y:S02]  /*ae30*/  FMNMX.FTZ R0, R135, R0, !PT ;  /* 0x0000000087007209 */ /* 0x000fe40007810000 */
[----:B------:R-:W-:Y:S02]  /*ae40*/  FMNMX.FTZ R3, R14, R3, !PT ;  /* 0x000000030e037209 */ /* 0x000fe40007810000 */
[----:B------:R-:W-:Y:S02]  /*ae50*/  FMNMX.FTZ R0, R33, R0, !PT ;  /* 0x0000000021007209 */ /* 0x000fe40007810000 */
[----:B------:R-:W-:Y:S02]  /*ae60*/  FMNMX.FTZ R3, R13, R3, !PT ;  /* 0x000000030d037209 */ /* 0x000fe40007810000 */
[----:B------:R-:W-:-:S04]  /*ae70*/  FMNMX.FTZ R0, R27, R0, !PT ;  /* 0x000000001b007209 */ /* 0x000fc80007810000 */
[----:B------:R-:W-:Y:S02]  /*ae80*/  FMNMX.FTZ R2, R26, R0, !PT ;  /* 0x000000001a027209 */ /* 0x000fe40007810000 */
[----:B------:R-:W-:-:S05]  /*ae90*/  FMNMX.FTZ R0, R12, R3, !PT ;  /* 0x000000030c007209 */ /* 0x000fca0007810000 */
[----:B------:R-:W2:Y:S04]  /*aea0*/  SHFL.BFLY PT, R3, R0, 0x2, 0x1f ;  /* 0x0c401f0000037f89 */ /* 0x000ea800000e0000 */
[----:B-1----:R-:W4:Y:S01]  /*aeb0*/  LDL.64 R202, [R1+0x38] ;  /* 0x0000380001ca7983 */ /* 0x002f220000100a00 */
[----:B------:R-:W-:Y:S01]  /*aec0*/  FMNMX.FTZ R2, R21, R2, !PT ;  /* 0x0000000215027209 */ /* 0x000fe20007810000 */
[----:B------:R-:W-:Y:S02]  /*aed0*/  USHF.L.U32 UR34, UR29, 0x1, URZ ;  /* 0x000000011d227899 */ /* 0x000fe4000800063f */
[----:B------:R-:W-:Y:S01]  /*aee0*/  STL [R1+0x134], R200 ;  /* 0x000134c801007387 */ /* 0x000fe20000100800 */
[----:B------:R-:W-:Y:S01]  /*aef0*/  FMNMX.FTZ R2, R19, R2, !PT ;  /* 0x0000000213027209 */ /* 0x000fe20007810000 */
[----:B------:R-:W-:-:S02]  /*af00*/  UIADD3 UR4, UR34, 0x1, URZ ;  /* 0x0000000122047890 */ /* 0x000fc4000fffe03f */
[----:B------:R-:W-:Y:S01]  /*af10*/  STL [R1+0x130], R197 ;  /* 0x000130c501007387 */ /* 0x000fe20000100800 */
[----:B------:R-:W-:Y:S01]  /*af20*/  FMNMX.FTZ R2, R20, R2, !PT ;  /* 0x0000000214027209 */ /* 0x000fe20007810000 */
[----:B------:R-:W-:Y:S02]  /*af30*/  ULOP3.LUT UR5, UR34, UR33, URZ, 0x3c, !UPT ;  /* 0x0000002122057292 */ /* 0x000fe4000f8e3c3f */
[----:B------:R-:W-:Y:S01]  /*af40*/  STL.64 [R1+0x128], R198 ;  /* 0x000128c601007387 */ /* 0x000fe20000100a00 */
[----:B------:R-:W-:Y:S01]  /*af50*/  FMNMX.FTZ R2, R16, R2, !PT ;  /* 0x0000000210027209 */ /* 0x000fe20007810000 */
[----:B------:R-:W-:Y:S02]  /*af60*/  ULOP3.LUT UR4, UR4, UR33, URZ, 0x3c, !UPT ;  /* 0x0000002104047292 */ /* 0x000fe4000f8e3c3f */
[----:B------:R-:W-:Y:S01]  /*af70*/  STL [R1+0x124], R196 ;  /* 0x000124c401007387 */ /* 0x000fe20000100800 */
[----:B------:R-:W-:Y:S02]  /*af80*/  FMNMX.FTZ R2, R15, R2, !PT ;  /* 0x000000020f027209 */ /* 0x000fe40007810000 */
[----:B--2---:R-:W-:Y:S01]  /*af90*/  FMNMX.FTZ R0, R0, R3, !PT ;  /* 0x0000000300007209 */ /* 0x004fe20007810000 */
[----:B------:R-:W-:Y:S04]  /*afa0*/  STL [R1+0x120], R195 ;  /* 0x000120c301007387 */ /* 0x000fe80000100800 */
[----:B------:R-:W1:Y:S04]  /*afb0*/  SHFL.BFLY PT, R3, R0, 0x1, 0x1f ;  /* 0x0c201f0000037f89 */ /* 0x000e6800000e0000 */
[----:B------:R-:W-:Y:S04]  /*afc0*/  STL [R1+0x11c], R194 ;  /* 0x00011cc201007387 */ /* 0x000fe80000100800 */
[----:B------:R-:W-:Y:S04]  /*afd0*/  STL [R1+0x118], R193 ;  /* 0x000118c101007387 */ /* 0x000fe80000100800 */
[----:B------:R-:W-:Y:S04]  /*afe0*/  STL [R1+0x114], R192 ;  /* 0x000114c001007387 */ /* 0x000fe80000100800 */
[----:B------:R-:W-:Y:S04]  /*aff0*/  STL [R1+0x110], R191 ;  /* 0x000110bf01007387 */ /* 0x000fe80000100800 */
[----:B------:R-:W-:Y:S04]  /*b000*/  STL [R1+0x10c], R190 ;  /* 0x00010cbe01007387 */ /* 0x000fe80000100800 */
[----:B------:R-:W-:Y:S01]  /*b010*/  STL [R1+0x108], R189 ;  /* 0x000108bd01007387 */ /* 0x000fe20000100800 */
[----:B-1----:R-:W-:-:S03]  /*b020*/  FMNMX.FTZ R7, R0, R3, !PT ;  /* 0x0000000300077209 */ /* 0x002fc60007810000 */
[----:B------:R-:W-:Y:S04]  /*b030*/  STL [R1+0x104], R188 ;  /* 0x000104bc01007387 */ /* 0x000fe80000100800 */
[----:B------:R-:W-:Y:S04]  /*b040*/  STL [R1+0x100], R187 ;  /* 0x000100bb01007387 */ /* 0x000fe80000100800 */
[----:B------:R-:W-:Y:S04]  /*b050*/  STL [R1+0xfc], R185 ;  /* 0x0000fcb901007387 */ /* 0x000fe80000100800 */
[----:B------:R-:W-:Y:S04]  /*b060*/  STL [R1+0xf8], R184 ;  /* 0x0000f8b801007387 */ /* 0x000fe80000100800 */
[----:B------:R-:W-:Y:S04]  /*b070*/  STL [R1+0xf4], R179 ;  /* 0x0000f4b301007387 */ /* 0x000fe80000100800 */
[----:B------:R-:W-:Y:S04]  /*b080*/  STL [R1+0xac], R7 ;  /* 0x0000ac0701007387 */ /* 0x000fe80000100800 */
[----:B------:R-:W2:Y:S04]  /*b090*/  LDL.LU.64 R198, [R1+0xc0] ;  /* 0x0000c00001c67983 */ /* 0x000ea80000300a00 */
[----:B------:R-:W1:Y:S01]  /*b0a0*/  SHFL.BFLY PT, R4, R2, 0x2, 0x1f ;  /* 0x0c401f0002047f89 */ /* 0x000e6200000e0000 */
[C---:B------:R-:W-:Y:S01]  /*b0b0*/  FMUL.FTZ R0, R7.reuse, c[0x0][0x23c] ;  /* 0x00008f0007007a20 */ /* 0x040fe20000410000 */
[----:B------:R-:W-:-:S02]  /*b0c0*/  FSETP.NEU.FTZ.AND P1, PT, R7, -INF , PT ;  /* 0xff8000000700780b */ /* 0x000fc40003f3d000 */
[----:B-1----:R-:W-:-:S05]  /*b0d0*/  FMNMX.FTZ R4, R2, R4, !PT ;  /* 0x0000000402047209 */ /* 0x002fca0007810000 */
[----:B------:R-:W1:Y:S01]  /*b0e0*/  SHFL.BFLY PT, R6, R4, 0x1, 0x1f ;  /* 0x0c201f0004067f89 */ /* 0x000e6200000e0000 */
[----:B------:R-:W-:-:S05]  /*b0f0*/  FSEL R0, R0, RZ, P1 ;  /* 0x000000ff00007208 */ /* 0x000fca0000800000 */
[--C-:B------:R-:W-:Y:S02]  /*b100*/  FFMA.FTZ R173, R173, c[0x0][0x23c], -R0.reuse ;  /* 0x00008f00adad7a23 */ /* 0x100fe40000010800 */
[--C-:B------:R-:W-:Y:S02]  /*b110*/  FFMA.FTZ R172, R172, c[0x0][0x23c], -R0.reuse ;  /* 0x00008f00acac7a23 */ /* 0x100fe40000010800 */
[--C-:B------:R-:W-:Y:S02]  /*b120*/  FFMA.FTZ R168, R168, c[0x0][0x23c], -R0.reuse ;  /* 0x00008f00a8a87a23 */ /* 0x100fe40000010800 */
[--C-:B------:R-:W-:Y:S02]  /*b130*/  FFMA.FTZ R176, R35, c[0x0][0x23c], -R0.reuse ;  /* 0x00008f0023b07a23 */ /* 0x100fe40000010800 */
[--C-:B------:R-:W-:Y:S02]  /*b140*/  FFMA.FTZ R177, R32, c[0x0][0x23c], -R0.reuse ;  /* 0x00008f0020b17a23 */ /* 0x100fe40000010800 */
[----:B------:R-:W-:-:S02]  /*b150*/  FFMA.FTZ R178, R31, c[0x0][0x23c], -R0 ;  /* 0x00008f001fb27a23 */ /* 0x000fc40000010800 */
[--C-:B------:R-:W-:Y:S02]  /*b160*/  FFMA.FTZ R186, R25, c[0x0][0x23c], -R0.reuse ;  /* 0x00008f0019ba7a23 */ /* 0x100fe40000010800 */
[--C-:B------:R-:W-:Y:S01]  /*b170*/  FFMA.FTZ R241, R24, c[0x0][0x23c], -R0.reuse ;  /* 0x00008f0018f17a23 */ /* 0x100fe20000010800 */
[----:B-1----:R-:W-:Y:S01]  /*b180*/  FMNMX.FTZ R4, R4, R6, !PT ;  /* 0x0000000604047209 */ /* 0x002fe20007810000 */
[--C-:B------:R-:W-:Y:S02]  /*b190*/  FFMA.FTZ R242, R23, c[0x0][0x23c], -R0.reuse ;  /* 0x00008f0017f27a23 */ /* 0x100fe40000010800 */
[--C-:B------:R-:W-:Y:S02]  /*b1a0*/  FFMA.FTZ R243, R22, c[0x0][0x23c], -R0.reuse ;  /* 0x00008f0016f37a23 */ /* 0x100fe40000010800 */
[--C-:B------:R-:W-:Y:S02]  /*b1b0*/  FFMA.FTZ R252, R18, c[0x0][0x23c], -R0.reuse ;  /* 0x00008f0012fc7a23 */ /* 0x100fe40000010800 */
[----:B------:R-:W-:-:S02]  /*b1c0*/  FFMA.FTZ R207, R17, c[0x0][0x23c], -R0 ;  /* 0x00008f0011cf7a23 */ /* 0x000fc40000010800 */
[--C-:B------:R-:W-:Y:S02]  /*b1d0*/  FFMA.FTZ R216, R14, c[0x0][0x23c], -R0.reuse ;  /* 0x00008f000ed87a23 */ /* 0x100fe40000010800 */
[--C-:B------:R-:W-:Y:S02]  /*b1e0*/  FFMA.FTZ R246, R13, c[0x0][0x23c], -R0.reuse ;  /* 0x00008f000df67a23 */ /* 0x100fe40000010800 */
[----:B------:R-:W-:Y:S01]  /*b1f0*/  FFMA.FTZ R239, R12, c[0x0][0x23c], -R0 ;  /* 0x00008f000cef7a23 */ /* 0x000fe20000010800 */
[----:B------:R-:W-:Y:S01]  /*b200*/  FSETP.NEU.FTZ.AND P0, PT, R4, -INF , PT ;  /* 0xff8000000400780b */ /* 0x000fe20003f1d000 */
[----:B------:R1:W-:Y:S01]  /*b210*/  STL [R1+0xa8], R4 ;  /* 0x0000a80401007387 */ /* 0x0003e20000100800 */
[----:B------:R-:W1:Y:S01]  /*b220*/  LDC.U8 R225, c[0x0][0x2d8] ;  /* 0x0000b600ffe17b82 */ /* 0x000e620000000000 */
[----:B------:R-:W-:Y:S01]  /*b230*/  MUFU.EX2 R22, R173 ;  /* 0x000000ad00167308 */ /* 0x000fe20000000800 */
[----:B---3--:R-:W-:-:S05]  /*b240*/  IMAD.WIDE.U32 R2, R8, -0x2daee0ad, RZ ;  /* 0xd2511f5308027825 */ /* 0x008fca00078e00ff */
[C---:B------:R-:W-:Y:S02]  /*b250*/  LOP3.LUT R2, R3.reuse, UR5, RZ, 0x3c, !PT ;  /* 0x0000000503027c12 */ /* 0x040fe4000f8e3cff */
[----:B------:R-:W-:Y:S01]  /*b260*/  LOP3.LUT R240, R3, UR4, RZ, 0x3c, !PT ;  /* 0x0000000403f07c12 */ /* 0x000fe2000f8e3cff */
[----:B----4-:R-:W-:Y:S02]  /*b270*/  IMAD R215, R5, -0x326172a9, RZ ;  /* 0xcd9e8d5705d77824 */ /* 0x010fe400078e02ff */
[----:B------:R-:W-:-:S05]  /*b280*/  IMAD.WIDE.U32 R2, R2, -0x326172a9, RZ ;  /* 0xcd9e8d5702027825 */ /* 0x000fca00078e00ff */
[----:B------:R-:W-:Y:S02]  /*b290*/  LOP3.LUT R3, R3, UR36, R215, 0x96, !PT ;  /* 0x0000002403037c12 */ /* 0x000fe4000f8e96d7 */
[----:B------:R-:W-:Y:S01]  /*b2a0*/  LOP3.LUT R5, R203, UR35, R2, 0x96, !PT ;  /* 0x00000023cb057c12 */ /* 0x000fe2000f8e9602 */
[----:B------:R-:W-:Y:S02]  /*b2b0*/  FFMA.FTZ R2, R30, c[0x0][0x23c], -R0 ;  /* 0x00008f001e027a23 */ /* 0x000fe40000010800 */
[----:B------:R-:W-:Y:S02]  /*b2c0*/  FMUL.FTZ R0, R4, c[0x0][0x23c] ;  /* 0x00008f0004007a20 */ /* 0x000fe40000410000 */
[----:B------:R3:W-:Y:S01]  /*b2d0*/  MUFU.EX2 R17, R2 ;  /* 0x0000000200117308 */ /* 0x0007e20000000800 */
[----:B------:R-:W-:Y:S02]  /*b2e0*/  IMAD.WIDE.U32 R8, R5, -0x2daee0ad, RZ ;  /* 0xd2511f5305087825 */ /* 0x000fe400078e00ff */
[----:B------:R-:W-:-:S02]  /*b2f0*/  FSEL R0, R0, RZ, P0 ;  /* 0x000000ff00007208 */ /* 0x000fc40000000000 */
[----:B---3--:R-:W-:-:S05]  /*b300*/  IMAD.WIDE.U32 R2, R3, -0x2daee0ad, RZ ;  /* 0xd2511f5303027825 */ /* 0x008fca00078e00ff */
[----:B------:R-:W-:Y:S01]  /*b310*/  LOP3.LUT R5, R9, UR12, R2, 0x96, !PT ;  /* 0x0000000c09057c12 */ /* 0x000fe2000f8e9602 */
[--C-:B------:R-:W-:Y:S01]  /*b320*/  FFMA.FTZ R214, R19, c[0x0][0x23c], -R0.reuse ;  /* 0x00008f0013d67a23 */ /* 0x100fe20000010800 */
[----:B------:R-:W-:Y:S01]  /*b330*/  FSEL R2, R4, RZ, P0 ;  /* 0x000000ff04027208 */ /* 0x000fe20000000000 */
[--C-:B-1----:R-:W-:Y:S02]  /*b340*/  FFMA.FTZ R4, R175, c[0x0][0x23c], -R0.reuse ;  /* 0x00008f00af047a23 */ /* 0x102fe40000010800 */
[----:B------:R-:W-:Y:S02]  /*b350*/  IMAD.WIDE.U32 R226, R5, -0x326172a9, RZ ;  /* 0xcd9e8d5705e27825 */ /* 0x000fe400078e00ff */
[----:B------:R1:W-:Y:S02]  /*b360*/  MUFU.EX2 R23, R4 ;  /* 0x0000000400177308 */ /* 0x0003e40000000800 */
[--C-:B------:R-:W-:Y:S02]  /*b370*/  FFMA.FTZ R134, R134, c[0x0][0x23c], -R0.reuse ;  /* 0x00008f0086867a23 */ /* 0x100fe40000010800 */
[----:B------:R-:W-:-:S04]  /*b380*/  FFMA.FTZ R204, R20, c[0x0][0x23c], -R0 ;  /* 0x00008f0014cc7a23 */ /* 0x000fc80000010800 */
[----:B------:R3:W-:Y:S01]  /*b390*/  MUFU.EX2 R9, R134 ;  /* 0x0000008600097308 */ /* 0x0007e20000000800 */
[--C-:B------:R-:W-:Y:S02]  /*b3a0*/  FFMA.FTZ R174, R174, c[0x0][0x23c], -R0.reuse ;  /* 0x00008f00aeae7a23 */ /* 0x100fe40000010800 */
[--C-:B------:R-:W-:Y:S02]  /*b3b0*/  FFMA.FTZ R171, R171, c[0x0][0x23c], -R0.reuse ;  /* 0x00008f00abab7a23 */ /* 0x100fe40000010800 */
[--C-:B------:R-:W-:Y:S02]  /*b3c0*/  FFMA.FTZ R170, R170, c[0x0][0x23c], -R0.reuse ;  /* 0x00008f00aaaa7a23 */ /* 0x100fe40000010800 */
[----:B------:R-:W-:Y:S01]  /*b3d0*/  FFMA.FTZ R169, R169, c[0x0][0x23c], -R0 ;  /* 0x00008f00a9a97a23 */ /* 0x000fe20000010800 */
[----:B--2---:R-:W-:-:S05]  /*b3e0*/  LOP3.LUT R18, R3, UR14, R198, 0x96, !PT ;  /* 0x0000000e03127c12 */ /* 0x004fca000f8e96c6 */
[----:B------:R-:W-:Y:S01]  /*b3f0*/  IMAD.WIDE.U32 R18, R18, -0x326172a9, RZ ;  /* 0xcd9e8d5712127825 */ /* 0x000fe200078e00ff */
[----:B------:R-:W-:-:S04]  /*b400*/  FSEL R3, R7, RZ, P1 ;  /* 0x000000ff07037208 */ /* 0x000fc80000800000 */
[----:B-1----:R-:W-:Y:S02]  /*b410*/  LOP3.LUT R4, R19, UR13, R202, 0x96, !PT ;  /* 0x0000000d13047c12 */ /* 0x002fe4000f8e96ca */
[----:B------:R-:W-:Y:S01]  /*b420*/  LOP3.LUT R6, R227, UR11, R18, 0x96, !PT ;  /* 0x0000000be3067c12 */ /* 0x000fe2000f8e9612 */
[----:B------:R-:W-:Y:S02]  /*b430*/  FADD.FTZ R3, R133, -R3 ;  /* 0x8000000385037221 */ /* 0x000fe40000010000 */
[----:B------:R-:W-:-:S04]  /*b440*/  IMAD.WIDE.U32 R4, R4, -0x2daee0ad, RZ ;  /* 0xd2511f5304047825 */ /* 0x000fc800078e00ff */
[----:B------:R-:W-:Y:S01]  /*b450*/  IMAD.WIDE.U32 R6, R6, -0x2daee0ad, RZ ;  /* 0xd2511f5306067825 */ /* 0x000fe200078e00ff */
[----:B------:R-:W-:-:S03]  /*b460*/  LOP3.LUT R20, R5, UR10, R8, 0x96, !PT ;  /* 0x0000000a05147c12 */ /* 0x000fc6000f8e9608 */
[----:B------:R-:W-:Y:S01]  /*b470*/  FMUL.FTZ R3, R3, c[0x0][0x23c] ;  /* 0x00008f0003037a20 */ /* 0x000fe20000410000 */
[----:B------:R-:W-:Y:S01]  /*b480*/  LOP3.LUT R4, R7, UR8, R4, 0x96, !PT ;  /* 0x0000000807047c12 */ /* 0x000fe2000f8e9604 */
[----:B---3--:R-:W-:Y:S02]  /*b490*/  FFMA.FTZ R134, R21, c[0x0][0x23c], -R0 ;  /* 0x00008f0015867a23 */ /* 0x008fe40000010800 */
[----:B------:R-:W-:Y:S02]  /*b4a0*/  IMAD.WIDE.U32 R20, R20, -0x326172a9, RZ ;  /* 0xcd9e8d5714147825 */ /* 0x000fe400078e00ff */
[----:B------:R-:W1:Y:S02]  /*b4b0*/  MUFU.EX2 R3, R3 ;  /* 0x0000000300037308 */ /* 0x000e640000000800 */
[----:B------:R-:W-:-:S04]  /*b4c0*/  IMAD.WIDE.U32 R4, R4, -0x326172a9, RZ ;  /* 0xcd9e8d5704047825 */ /* 0x000fc800078e00ff */
[--C-:B------:R-:W-:Y:S02]  /*b4d0*/  FFMA.FTZ R12, R34, c[0x0][0x23c], -R0.reuse ;  /* 0x00008f00220c7a23 */ /* 0x100fe40000010800 */
[--C-:B------:R-:W-:Y:S02]  /*b4e0*/  FFMA.FTZ R135, R135, c[0x0][0x23c], -R0.reuse ;  /* 0x00008f0087877a23 */ /* 0x100fe40000010800 */
[--C-:B------:R-:W-:Y:S02]  /*b4f0*/  FFMA.FTZ R11, R33, c[0x0][0x23c], -R0.reuse ;  /* 0x00008f00210b7a23 */ /* 0x100fe40000010800 */
[--C-:B------:R-:W-:Y:S02]  /*b500*/  FFMA.FTZ R27, R27, c[0x0][0x23c], -R0.reuse ;  /* 0x00008f001b1b7a23 */ /* 0x100fe40000010800 */
[--C-:B------:R-:W-:Y:S02]  /*b510*/  FFMA.FTZ R173, R26, c[0x0][0x23c], -R0.reuse ;  /* 0x00008f001aad7a23 */ /* 0x100fe40000010800 */
[----:B------:R-:W-:-:S02]  /*b520*/  FFMA.FTZ R196, R16, c[0x0][0x23c], -R0 ;  /* 0x00008f0010c47a23 */ /* 0x000fc40000010800 */
[----:B------:R-:W-:Y:S01]  /*b530*/  FFMA.FTZ R187, R15, c[0x0][0x23c], -R0 ;  /* 0x00008f000fbb7a23 */ /* 0x000fe20000010800 */
[----:B------:R-:W-:Y:S01]  /*b540*/  LOP3.LUT R0, R5, UR31, R20, 0x96, !PT ;  /* 0x0000001f05007c12 */ /* 0x000fe2000f8e9614 */
[----:B------:R-:W-:-:S03]  /*b550*/  FADD.FTZ R2, R132, -R2 ;  /* 0x8000000284027221 */ /* 0x000fc60000010000 */
[----:B------:R-:W-:Y:S01]  /*b560*/  LOP3.LUT R7, R0, 0xff, RZ, 0xc0, !PT ;  /* 0x000000ff00077812 */ /* 0x000fe200078ec0ff */
[----:B------:R-:W-:-:S03]  /*b570*/  FMUL.FTZ R2, R2, c[0x0][0x23c] ;  /* 0x00008f0002027a20 */ /* 0x000fc60000410000 */
[----:B------:R-:W-:Y:S02]  /*b580*/  ISETP.GE.U32.AND P0, PT, R225, R7, PT ;  /* 0x00000007e100720c */ /* 0x000fe40003f06070 */
[----:B------:R-:W-:Y:S01]  /*b590*/  LOP3.LUT R7, R0, 0xffff, RZ, 0xc0, !PT ;  /* 0x0000ffff00077812 */ /* 0x000fe200078ec0ff */
[----:B------:R-:W2:Y:S01]  /*b5a0*/  MUFU.EX2 R2, R2 ;  /* 0x0000000200027308 */ /* 0x000ea20000000800 */
[----:B-1----:R-:W-:Y:S02]  /*b5b0*/  FFMA.FTZ R212, R212, R3, R17 ;  /* 0x00000003d4d47223 */ /* 0x002fe40000010011 */
[----:B------:R-:W-:Y:S02]  /*b5c0*/  SHF.R.U32.HI R7, RZ, 0x8, R7 ;  /* 0x00000008ff077819 */ /* 0x000fe40000011607 */
[C---:B------:R-:W-:Y:S01]  /*b5d0*/  FADD.FTZ R10, R22.reuse, R212 ;  /* 0x000000d4160a7221 */ /* 0x040fe20000010000 */
[----:B------:R-:W-:Y:S02]  /*b5e0*/  F2FP.BF16.PACK_AB R22, R22, R17 ;  /* 0x000000111616723e */ /* 0x000fe400000010ff */
[----:B------:R-:W-:-:S02]  /*b5f0*/  LOP3.LUT R7, R7, 0xffff, RZ, 0xc0, !PT ;  /* 0x0000ffff07077812 */ /* 0x000fc400078ec0ff */
[C---:B------:R-:W-:Y:S01]  /*b600*/  PRMT R17, R22.reuse, 0x7632, R17 ;  /* 0x0000763216117816 */ /* 0x040fe20000000011 */
[----:B------:R-:W-:Y:S01]  /*b610*/  @!P0 HFMA2.BF16_V2 R175, -RZ.H0_H0, RZ.H0_H0, -R22.H0_H0 ;  /* 0x200000ffffaf8231 */ /* 0x000fe20000340916 */
[----:B------:R-:W-:Y:S02]  /*b620*/  ISETP.GE.U32.AND P6, PT, R225, R7, PT ;  /* 0x00000007e100720c */ /* 0x000fe40003fc6070 */
[--C-:B------:R-:W-:Y:S02]  /*b630*/  SHF.R.U32.HI R7, RZ, 0x10, R0.reuse ;  /* 0x00000010ff077819 */ /* 0x100fe40000011600 */
[----:B------:R-:W-:Y:S01]  /*b640*/  SHF.R.U32.HI R0, RZ, 0x18, R0 ;  /* 0x00000018ff007819 */ /* 0x000fe20000011600 */
[----:B--2---:R-:W-:Y:S01]  /*b650*/  FFMA.FTZ R213, R213, R2, R9 ;  /* 0x00000002d5d57223 */ /* 0x004fe20000010009 */
[----:B------:R-:W-:Y:S02]  /*b660*/  PRMT R231, R22, 0x5410, R17 ;  /* 0x0000541016e77816 */ /* 0x000fe40000000011 */
[----:B------:R-:W-:-:S02]  /*b670*/  @!P0 PRMT R22, R175, 0x5410, RZ ;  /* 0x00005410af168816 */ /* 0x000fc400000000ff */
[----:B------:R-:W-:Y:S01]  /*b680*/  ISETP.GE.U32.AND P0, PT, R225, R0, PT ;  /* 0x00000000e100720c */ /* 0x000fe20003f06070 */
[----:B------:R-:W1:Y:S01]  /*b690*/  MUFU.EX2 R172, R172 ;  /* 0x000000ac00ac7308 */ /* 0x000e620000000800 */
[C---:B------:R-:W-:Y:S01]  /*b6a0*/  FADD.FTZ R26, R23.reuse, R213 ;  /* 0x000000d5171a7221 */ /* 0x040fe20000010000 */
[----:B------:R-:W-:-:S04]  /*b6b0*/  F2FP.BF16.PACK_AB R23, R23, R9 ;  /* 0x000000091717723e */ /* 0x000fc800000010ff */
[----:B------:R-:W-:Y:S02]  /*b6c0*/  PRMT R200, R23, 0x7632, R200 ;  /* 0x0000763217c87816 */ /* 0x000fe400000000c8 */
[----:B------:R-:W2:Y:S01]  /*b6d0*/  MUFU.EX2 R8, R168 ;  /* 0x000000a800087308 */ /* 0x000ea20000000800 */
[----:B------:R-:W-:-:S03]  /*b6e0*/  LOP3.LUT R7, R7, 0xff, RZ, 0xc0, !PT ;  /* 0x000000ff07077812 */ /* 0x000fc600078ec0ff */
[----:B------:R-:W-:Y:S01]  /*b6f0*/  @!P0 HFMA2.BF16_V2 R132, -RZ.H0_H0, RZ.H0_H0, -R200.H0_H0 ;  /* 0x200000ffff848231 */ /* 0x000fe200003409c8 */
[----:B------:R-:W-:Y:S02]  /*b700*/  LOP3.LUT R0, R4, 0xff, RZ, 0xc0, !PT ;  /* 0x000000ff04007812 */ /* 0x000fe400078ec0ff */
[----:B------:R-:W-:Y:S01]  /*b710*/  PRMT R238, R23, 0x5410, R200 ;  /* 0x0000541017ee7816 */ /* 0x000fe200000000c8 */
[----:B-1----:R-:W-:Y:S01]  /*b720*/  FADD.FTZ R10, R172, R10 ;  /* 0x0000000aac0a7221 */ /* 0x002fe20000010000 */
[----:B------:R-:W-:Y:S02]  /*b730*/  @!P0 PRMT R200, R132, 0x5410, RZ ;  /* 0x0000541084c88816 */ /* 0x000fe400000000ff */
[C---:B------:R-:W-:Y:S02]  /*b740*/  ISETP.GE.U32.AND P1, PT, R225.reuse, R7, PT ;  /* 0x00000007e100720c */ /* 0x040fe40003f26070 */
[----:B------:R-:W-:Y:S01]  /*b750*/  ISETP.GE.U32.AND P0, PT, R225, R0, PT ;  /* 0x00000000e100720c */ /* 0x000fe20003f06070 */
[----:B------:R-:W1:Y:S01]  /*b760*/  MUFU.EX2 R174, R174 ;  /* 0x000000ae00ae7308 */ /* 0x000e620000000800 */
[C---:B--2---:R-:W-:Y:S01]  /*b770*/  FADD.FTZ R10, R8.reuse, R10 ;  /* 0x0000000a080a7221 */ /* 0x044fe20000010000 */
[----:B------:R-:W-:-:S06]  /*b780*/  F2FP.BF16.PACK_AB R8, R8, R172 ;  /* 0x000000ac0808723e */ /* 0x000fcc00000010ff */
[----:B------:R-:W2:Y:S01]  /*b790*/  MUFU.EX2 R9, R171 ;  /* 0x000000ab00097308 */ /* 0x000ea20000000800 */
[----:B------:R-:W-:Y:S02]  /*b7a0*/  PRMT R194, R8, 0x7610, R194 ;  /* 0x0000761008c27816 */ /* 0x000fe400000000c2 */
[----:B------:R-:W-:Y:S01]  /*b7b0*/  SHF.R.U32.HI R7, RZ, 0x10, R4 ;  /* 0x00000010ff077819 */ /* 0x000fe20000011604 */
[----:B------:R-:W-:Y:S01]  /*b7c0*/  @!P1 HFMA2.BF16_V2 R133, -RZ.H0_H0, RZ.H0_H0, -R23.H0_H0 ;  /* 0x200000ffff859231 */ /* 0x000fe20000340917 */
[----:B------:R-:W-:-:S03]  /*b7d0*/  LOP3.LUT R0, R4, 0xffff, RZ, 0xc0, !PT ;  /* 0x0000ffff04007812 */ /* 0x000fc600078ec0ff */
[----:B------:R-:W3:Y:S01]  /*b7e0*/  MUFU.EX2 R176, R176 ;  /* 0x000000b000b07308 */ /* 0x000ee20000000800 */
[----:B------:R-:W-:Y:S01]  /*b7f0*/  @!P0 HFMA2.BF16_V2 R210, -RZ.H0_H0, RZ.H0_H0, -R194.H0_H0 ;  /* 0x200000ffffd28231 */ /* 0x000fe200003409c2 */
[----:B------:R-:W-:Y:S02]  /*b800*/  PRMT R192, R8, 0x7632, R192 ;  /* 0x0000763208c07816 */ /* 0x000fe400000000c0 */
[----:B------:R-:W-:Y:S02]  /*b810*/  SHF.R.U32.HI R5, RZ, 0x18, R4 ;  /* 0x00000018ff057819 */ /* 0x000fe40000011604 */
[----:B------:R-:W-:Y:S02]  /*b820*/  LOP3.LUT R4, R7, 0xff, RZ, 0xc0, !PT ;  /* 0x000000ff07047812 */ /* 0x000fe400078ec0ff */
[----:B------:R-:W4:Y:S01]  /*b830*/  MUFU.EX2 R177, R177 ;  /* 0x000000b100b17308 */ /* 0x000f220000000800 */
[----:B------:R-:W-:Y:S01]  /*b840*/  SHF.R.U32.HI R0, RZ, 0x8, R0 ;  /* 0x00000008ff007819 */ /* 0x000fe20000011600 */
[----:B-1----:R-:W-:Y:S01]  /*b850*/  FADD.FTZ R26, R174, R26 ;  /* 0x0000001aae1a7221 */ /* 0x002fe20000010000 */
[----:B------:R-:W-:Y:S01]  /*b860*/  PRMT R230, R194, 0x5410, R192 ;  /* 0x00005410c2e67816 */ /* 0x000fe200000000c0 */
[----:B------:R-:W-:Y:S01]  /*b870*/  @!P6 HFMA2.BF16_V2 R208, -RZ.H0_H0, RZ.H0_H0, -R17.H0_H0 ;  /* 0x200000ffffd0e231 */ /* 0x000fe20000340911 */
[----:B------:R-:W-:-:S02]  /*b880*/  @!P1 PRMT R23, R133, 0x5410, RZ ;  /* 0x0000541085179816 */ /* 0x000fc400000000ff */
[----:B------:R-:W-:Y:S02]  /*b890*/  @!P0 PRMT R194, R210, 0x5410, RZ ;  /* 0x00005410d2c28816 */ /* 0x000fe400000000ff */
[C---:B------:R-:W-:Y:S02]  /*b8a0*/  ISETP.GE.U32.AND P1, PT, R225.reuse, R4, PT ;  /* 0x00000004e100720c */ /* 0x040fe40003f26070 */
[----:B------:R-:W-:Y:S02]  /*b8b0*/  ISETP.GE.U32.AND P0, PT, R225, R5, PT ;  /* 0x00000005e100720c */ /* 0x000fe40003f06070 */
[----:B------:R-:W-:Y:S02]  /*b8c0*/  LOP3.LUT R0, R0, 0xffff, RZ, 0xc0, !PT ;  /* 0x0000ffff00007812 */ /* 0x000fe400078ec0ff */
[----:B------:R-:W-:Y:S01]  /*b8d0*/  LOP3.LUT R4, R21, UR9, R226, 0x96, !PT ;  /* 0x0000000915047c12 */ /* 0x000fe2000f8e96e2 */
[C---:B--2---:R-:W-:Y:S01]  /*b8e0*/  FADD.FTZ R26, R9.reuse, R26 ;  /* 0x0000001a091a7221 */ /* 0x044fe20000010000 */
[----:B------:R-:W-:-:S02]  /*b8f0*/  F2FP.BF16.PACK_AB R9, R9, R174 ;  /* 0x000000ae0909723e */ /* 0x000fc400000010ff */
[----:B------:R-:W-:Y:S01]  /*b900*/  @!P6 PRMT R17, R208, 0x5410, RZ ;  /* 0x00005410d011e816 */ /* 0x000fe200000000ff */
[----:B------:R-:W-:Y:S01]  /*b910*/  IMAD.WIDE.U32 R4, R4, -0x2daee0ad, RZ ;  /* 0xd2511f5304047825 */ /* 0x000fe200078e00ff */
[----:B------:R-:W-:-:S03]  /*b920*/  ISETP.GE.U32.AND P6, PT, R225, R0, PT ;  /* 0x00000000e100720c */ /* 0x000fc60003fc6070 */
[----:B---3--:R-:W-:Y:S01]  /*b930*/  FADD.FTZ R0, R176, R10 ;  /* 0x0000000ab0007221 */ /* 0x008fe20000010000 */
[----:B------:R-:W-:-:S03]  /*b940*/  PRMT R189, R9, 0x7632, R189 ;  /* 0x0000763209bd7816 */ /* 0x000fc600000000bd */
[----:B----4-:R-:W-:Y:S01]  /*b950*/  FADD.FTZ R10, R177, R0 ;  /* 0x00000000b10a7221 */ /* 0x010fe20000010000 */
[----:B------:R-:W-:Y:S01]  /*b960*/  LOP3.LUT R0, R5, UR7, R6, 0x96, !PT ;  /* 0x0000000705007c12 */ /* 0x000fe2000f8e9606 */
[----:B------:R-:W-:Y:S01]  /*b970*/  @!P0 HFMA2.BF16_V2 R211, -RZ.H0_H0, RZ.H0_H0, -R189.H0_H0 ;  /* 0x200000ffffd38231 */ /* 0x000fe200003409bd */
[----:B------:R-:W-:Y:S02]  /*b980*/  PRMT R185, R9, 0x7610, R185 ;  /* 0x0000761009b97816 */ /* 0x000fe400000000b9 */
[----:B------:R-:W-:Y:S02]  /*b990*/  LOP3.LUT R6, R0, 0xff, RZ, 0xc0, !PT ;  /* 0x000000ff00067812 */ /* 0x000fe400078ec0ff */
[----:B------:R-:W-:Y:S02]  /*b9a0*/  PRMT R217, R185, 0x5410, R189 ;  /* 0x00005410b9d97816 */ /* 0x000fe400000000bd */
[----:B------:R-:W-:Y:S02]  /*b9b0*/  @!P0 PRMT R189, R211, 0x5410, RZ ;  /* 0x00005410d3bd8816 */ /* 0x000fe400000000ff */
[----:B------:R-:W-:-:S02]  /*b9c0*/  ISETP.GE.U32.AND P0, PT, R225, R6, PT ;  /* 0x00000006e100720c */ /* 0x000fc40003f06070 */
[----:B------:R-:W-:Y:S01]  /*b9d0*/  LOP3.LUT R6, R0, 0xffff, RZ, 0xc0, !PT ;  /* 0x0000ffff00067812 */ /* 0x000fe200078ec0ff */
[----:B------:R-:W-:-:S03]  /*b9e0*/  @!P6 HFMA2.BF16_V2 R209, -RZ.H0_H0, RZ.H0_H0, -R192.H0_H0 ;  /* 0x200000ffffd1e231 */ /* 0x000fc600003409c0 */
[----:B------:R-:W-:-:S04]  /*b9f0*/  SHF.R.U32.HI R6, RZ, 0x8, R6 ;  /* 0x00000008ff067819 */ /* 0x000fc80000011606 */
[----:B------:R-:W-:Y:S02]  /*ba00*/  LOP3.LUT R6, R6, 0xffff, RZ, 0xc0, !PT ;  /* 0x0000ffff06067812 */ /* 0x000fe400078ec0ff */
[----:B------:R-:W-:Y:S02]  /*ba10*/  F2FP.BF16.PACK_AB R8, R177, R176 ;  /* 0x000000b0b108723e */ /* 0x000fe400000010ff */
[----:B------:R-:W-:Y:S01]  /*ba20*/  @!P6 PRMT R192, R209, 0x5410, RZ ;  /* 0x00005410d1c0e816 */ /* 0x000fe200000000ff */
[----:B------:R-:W1:Y:S01]  /*ba30*/  MUFU.EX2 R170, R170 ;  /* 0x000000aa00aa7308 */ /* 0x000e620000000800 */
[----:B------:R-:W-:Y:S02]  /*ba40*/  ISETP.GE.U32.AND P6, PT, R225, R6, PT ;  /* 0x00000006e100720c */ /* 0x000fe40003fc6070 */
[----:B------:R-:W-:-:S05]  /*ba50*/  PRMT R184, R8, 0x7610, R184 ;  /* 0x0000761008b87816 */ /* 0x000fca00000000b8 */
[----:B------:R-:W2:Y:S01]  /*ba60*/  MUFU.EX2 R169, R169 ;  /* 0x000000a900a97308 */ /* 0x000ea20000000800 */
[----:B------:R-:W-:Y:S01]  /*ba70*/  SHF.R.U32.HI R7, RZ, 0x10, R0 ;  /* 0x00000010ff077819 */ /* 0x000fe20000011600 */
[----:B------:R-:W-:Y:S01]  /*ba80*/  @!P1 HFMA2.BF16_V2 R218, -RZ.H0_H0, RZ.H0_H0, -R185.H0_H0 ;  /* 0x200000ffffda9231 */ /* 0x000fe200003409b9 */
[----:B------:R-:W-:Y:S01]  /*ba90*/  PRMT R206, R8, 0x7632, R206 ;  /* 0x0000763208ce7816 */ /* 0x000fe200000000ce */
[----:B------:R-:W-:Y:S01]  /*baa0*/  @!P0 HFMA2.BF16_V2 R221, -RZ.H0_H0, RZ.H0_H0, -R184.H0_H0 ;  /* 0x200000ffffdd8231 */ /* 0x000fe200003409b8 */
[----:B------:R-:W-:Y:S02]  /*bab0*/  LOP3.LUT R7, R7, 0xff, RZ, 0xc0, !PT ;  /* 0x000000ff07077812 */ /* 0x000fe400078ec0ff */
[----:B------:R-:W-:Y:S01]  /*bac0*/  SHF.R.U32.HI R0, RZ, 0x18, R0 ;  /* 0x00000018ff007819 */ /* 0x000fe20000011600 */
[----:B------:R-:W3:Y:S01]  /*bad0*/  MUFU.EX2 R12, R12 ;  /* 0x0000000c000c7308 */ /* 0x000ee20000000800 */
[----:B------:R-:W-:Y:S01]  /*bae0*/  @!P1 PRMT R185, R218, 0x5410, RZ ;  /* 0x00005410dab99816 */ /* 0x000fe200000000ff */
[----:B------:R-:W-:Y:S01]  /*baf0*/  @!P6 HFMA2.BF16_V2 R222, -RZ.H0_H0, RZ.H0_H0, -R206.H0_H0 ;  /* 0x200000ffffdee231 */ /* 0x000fe200003409ce */
[----:B------:R-:W-:-:S02]  /*bb00*/  PRMT R195, R184, 0x5410, R206 ;  /* 0x00005410b8c37816 */ /* 0x000fc400000000ce */
[----:B------:R-:W-:Y:S02]  /*bb10*/  ISETP.GE.U32.AND P1, PT, R225, R7, PT ;  /* 0x00000007e100720c */ /* 0x000fe40003f26070 */
[----:B------:R-:W-:Y:S01]  /*bb20*/  @!P0 PRMT R184, R221, 0x5410, RZ ;  /* 0x00005410ddb88816 */ /* 0x000fe200000000ff */
[----:B------:R-:W4:Y:S01]  /*bb30*/  MUFU.EX2 R132, R135 ;  /* 0x0000008700847308 */ /* 0x000f220000000800 */
[----:B------:R-:W-:Y:S02]  /*bb40*/  ISETP.GE.U32.AND P0, PT, R225, R0, PT ;  /* 0x00000000e100720c */ /* 0x000fe40003f06070 */
[----:B------:R-:W-:Y:S01]  /*bb50*/  LOP3.LUT R0, R4, 0xff, RZ, 0xc0, !PT ;  /* 0x000000ff04007812 */ /* 0x000fe200078ec0ff */
[----:B-1----:R-:W-:Y:S01]  /*bb60*/  FADD.FTZ R7, R170, R26 ;  /* 0x0000001aaa077221 */ /* 0x002fe20000010000 */
[----:B--2---:R-:W-:Y:S02]  /*bb70*/  F2FP.BF16.PACK_AB R6, R169, R170 ;  /* 0x000000aaa906723e */ /* 0x004fe400000010ff */
[----:B------:R-:W-:Y:S01]  /*bb80*/  @!P6 PRMT R206, R222, 0x5410, RZ ;  /* 0x00005410decee816 */ /* 0x000fe200000000ff */
[----:B------:R-:W1:Y:S01]  /*bb90*/  MUFU.EX2 R11, R11 ;  /* 0x0000000b000b7308 */ /* 0x000e620000000800 */
[----:B------:R-:W-:Y:S01]  /*bba0*/  ISETP.GE.U32.AND P6, PT, R225, R0, PT ;  /* 0x00000000e100720c */ /* 0x000fe20003fc6070 */
[----:B------:R-:W-:Y:S01]  /*bbb0*/  FADD.FTZ R7, R169, R7 ;  /* 0x00000007a9077221 */ /* 0x000fe20000010000 */
[----:B------:R-:W-:-:S02]  /*bbc0*/  LOP3.LUT R0, R4, 0xffff, RZ, 0xc0, !PT ;  /* 0x0000ffff04007812 */ /* 0x000fc400078ec0ff */
[----:B------:R-:W-:-:S03]  /*bbd0*/  PRMT R201, R6, 0x7610, R201 ;  /* 0x0000761006c97816 */ /* 0x000fc600000000c9 */
[----:B------:R-:W2:Y:S01]  /*bbe0*/  MUFU.EX2 R27, R27 ;  /* 0x0000001b001b7308 */ /* 0x000ea20000000800 */
[----:B------:R-:W-:Y:S02]  /*bbf0*/  PRMT R235, R6, 0x7632, R235 ;  /* 0x0000763206eb7816 */ /* 0x000fe400000000eb */
[--C-:B------:R-:W-:Y:S02]  /*bc00*/  SHF.R.U32.HI R6, RZ, 0x18, R4.reuse ;  /* 0x00000018ff067819 */ /* 0x100fe40000011604 */
[----:B------:R-:W-:-:S03]  /*bc10*/  SHF.R.U32.HI R5, RZ, 0x10, R4 ;  /* 0x00000010ff057819 */ /* 0x000fc60000011604 */
[----:B------:R-:W-:Y:S01]  /*bc20*/  MUFU.EX2 R178, R178 ;  /* 0x000000b200b27308 */ /* 0x000fe20000000800 */
[----:B------:R-:W-:Y:S01]  /*bc30*/  SHF.R.U32.HI R0, RZ, 0x8, R0 ;  /* 0x00000008ff007819 */ /* 0x000fe20000011600 */
[----:B---3--:R-:W-:Y:S01]  /*bc40*/  FADD.FTZ R4, R12, R7 ;  /* 0x000000070c047221 */ /* 0x008fe20000010000 */
[----:B------:R-:W-:-:S05]  /*bc50*/  @!P1 HFMA2.BF16_V2 R220, -RZ.H0_H0, RZ.H0_H0, -R201.H0_H0 ;  /* 0x200000ffffdc9231 */ /* 0x000fca00003409c9 */
[----:B------:R-:W3:Y:S01]  /*bc60*/  MUFU.EX2 R186, R186 ;  /* 0x000000ba00ba7308 */ /* 0x000ee20000000800 */
[----:B------:R-:W-:Y:S01]  /*bc70*/  LOP3.LUT R0, R0, 0xffff, RZ, 0xc0, !PT ;  /* 0x0000ffff00007812 */ /* 0x000fe200078ec0ff */
[----:B----4-:R-:W-:Y:S01]  /*bc80*/  FADD.FTZ R4, R132, R4 ;  /* 0x0000000484047221 */ /* 0x010fe20000010000 */
[----:B------:R-:W-:Y:S02]  /*bc90*/  PRMT R179, R201, 0x5410, R235 ;  /* 0x00005410c9b37816 */ /* 0x000fe400000000eb */
[----:B------:R-:W-:Y:S02]  /*bca0*/  @!P1 PRMT R201, R220, 0x5410, RZ ;  /* 0x00005410dcc99816 */ /* 0x000fe400000000ff */
[----:B------:R-:W-:Y:S01]  /*bcb0*/  ISETP.GE.U32.AND P1, PT, R225, R0, PT ;  /* 0x00000000e100720c */ /* 0x000fe20003f26070 */
[----:B-1----:R-:W-:Y:S01]  /*bcc0*/  FADD.FTZ R0, R11, R4 ;  /* 0x000000040b007221 */ /* 0x002fe20000010000 */
[----:B------:R-:W1:Y:S03]  /*bcd0*/  MUFU.EX2 R173, R173 ;  /* 0x000000ad00ad7308 */ /* 0x000e660000000800 */
[----:B--2---:R-:W-:Y:S01]  /*bce0*/  FADD.FTZ R4, R27, R0 ;  /* 0x000000001b047221 */ /* 0x004fe20000010000 */
[----:B---3--:R-:W-:-:S04]  /*bcf0*/  F2FP.BF16.PACK_AB R0, R186, R178 ;  /* 0x000000b2ba00723e */ /* 0x008fc800000010ff */
[----:B------:R-:W2:Y:S01]  /*bd00*/  MUFU.EX2 R134, R134 ;  /* 0x0000008600867308 */ /* 0x000ea20000000800 */
[C---:B------:R-:W-:Y:S02]  /*bd10*/  PRMT R234, R0.reuse, 0x7610, R234 ;  /* 0x0000761000ea7816 */ /* 0x040fe400000000ea */
[----:B------:R-:W-:Y:S01]  /*bd20*/  PRMT R197, R0, 0x7632, R197 ;  /* 0x0000763200c57816 */ /* 0x000fe200000000c5 */
[----:B------:R-:W-:Y:S02]  /*bd30*/  STL [R1+0x164], R200 ;  /* 0x000164c801007387 */ /* 0x000fe40000100800 */
[----:B------:R-:W-:Y:S02]  /*bd40*/  @!P6 HFMA2.BF16_V2 R224, -RZ.H0_H0, RZ.H0_H0, -R234.H0_H0 ;  /* 0x200000ffffe0e231 */ /* 0x000fe400003409ea */
[----:B------:R-:W-:Y:S01]  /*bd50*/  STL [R1+0x168], R194 ;  /* 0x000168c201007387 */ /* 0x000fe20000100800 */
[----:B------:R-:W-:Y:S01]  /*bd60*/  LOP3.LUT R0, R5, 0xff, RZ, 0xc0, !PT ;  /* 0x000000ff05007812 */ /* 0x000fe200078ec0ff */
[----:B------:R-:W-:-:S02]  /*bd70*/  @!P1 HFMA2.BF16_V2 R223, -RZ.H0_H0, RZ.H0_H0, -R197.H0_H0 ;  /* 0x200000ffffdf9231 */ /* 0x000fc400003409c5 */
[----:B------:R-:W-:Y:S01]  /*bd80*/  STL [R1+0x16c], R192 ;  /* 0x00016cc001007387 */ /* 0x000fe20000100800 */
[----:B------:R-:W-:Y:S01]  /*bd90*/  @!P0 HFMA2.BF16_V2 R219, -RZ.H0_H0, RZ.H0_H0, -R235.H0_H0 ;  /* 0x200000ffffdb8231 */ /* 0x000fe200003409eb */
[----:B------:R-:W-:Y:S02]  /*bda0*/  PRMT R190, R234, 0x5410, R197 ;  /* 0x00005410eabe7816 */ /* 0x000fe400000000c5 */
[----:B------:R-:W-:Y:S01]  /*bdb0*/  STL [R1+0x170], R185 ;  /* 0x000170b901007387 */ /* 0x000fe20000100800 */
[----:B------:R-:W-:-:S03]  /*bdc0*/  @!P6 PRMT R234, R224, 0x5410, RZ ;  /* 0x00005410e0eae816 */ /* 0x000fc600000000ff */
[----:B------:R-:W-:Y:S01]  /*bdd0*/  STL [R1+0x174], R189 ;  /* 0x000174bd01007387 */ /* 0x000fe20000100800 */
[----:B------:R-:W-:-:S03]  /*bde0*/  ISETP.GE.U32.AND P6, PT, R225, R0, PT ;  /* 0x00000000e100720c */ /* 0x000fc60003fc6070 */
[----:B------:R3:W-:Y:S01]  /*bdf0*/  STL [R1+0x178], R195 ;  /* 0x000178c301007387 */ /* 0x0007e20000100800 */
[----:B-1----:R-:W-:Y:S01]  /*be00*/  FADD.FTZ R0, R173, R4 ;  /* 0x00000004ad007221 */ /* 0x002fe20000010000 */
[----:B------:R-:W-:Y:S02]  /*be10*/  @!P1 PRMT R197, R223, 0x5410, RZ ;  /* 0x00005410dfc59816 */ /* 0x000fe400000000ff */
[----:B------:R-:W-:Y:S01]  /*be20*/  STL [R1+0x17c], R184 ;  /* 0x00017cb801007387 */ /* 0x000fe20000100800 */
[----:B------:R-:W-:-:S03]  /*be30*/  FMUL.FTZ R4, R116, R3 ;  /* 0x0000000374047220 */ /* 0x000fc60000410000 */
[----:B------:R-:W-:Y:S01]  /*be40*/  STL [R1+0x180], R206 ;  /* 0x000180ce01007387 */ /* 0x000fe20000100800 */
[----:B------:R-:W-:-:S03]  /*be50*/  @!P0 PRMT R235, R219, 0x5410, RZ ;  /* 0x00005410dbeb8816 */ /* 0x000fc600000000ff */
[----:B------:R1:W-:Y:S01]  /*be60*/  STL [R1+0x184], R179 ;  /* 0x000184b301007387 */ /* 0x0003e20000100800 */
[----:B------:R-:W-:-:S03]  /*be70*/  F2FP.BF16.PACK_AB R133, R27, R11 ;  /* 0x0000000b1b85723e */ /* 0x000fc600000010ff */
[----:B------:R4:W-:Y:S01]  /*be80*/  STL [R1+0x188], R201 ;  /* 0x000188c901007387 */ /* 0x0009e20000100800 */
[----:B------:R-:W-:Y:S01]  /*be90*/  IMAD.WIDE.U32 R26, R240, -0x326172a9, RZ ;  /* 0xcd9e8d57f01a7825 */ /* 0x000fe200078e00ff */
[----:B------:R-:W-:Y:S02]  /*bea0*/  ISETP.GE.U32.AND P0, PT, R225, R6, PT ;  /* 0x00000006e100720c */ /* 0x000fe40003f06070 */
[----:B------:R-:W-:Y:S01]  /*beb0*/  STL [R1+0x18c], R190 ;  /* 0x00018cbe01007387 */ /* 0x000fe20000100800 */
[----:B--2---:R-:W-:Y:S02]  /*bec0*/  FADD.FTZ R135, R134, R0 ;  /* 0x0000000086877221 */ /* 0x004fe40000010000 */
[-C--:B------:R-:W-:Y:S01]  /*bed0*/  FMUL.FTZ R228, R60, R3.reuse ;  /* 0x000000033ce47220 */ /* 0x080fe20000410000 */
[----:B------:R-:W-:Y:S01]  /*bee0*/  STL [R1+0x190], R197 ;  /* 0x000190c501007387 */ /* 0x000fe20000100800 */
[-C--:B------:R-:W-:Y:S02]  /*bef0*/  FMUL.FTZ R237, R69, R3.reuse ;  /* 0x0000000345ed7220 */ /* 0x080fe40000410000 */
[-C--:B------:R-:W-:Y:S01]  /*bf00*/  FMUL.FTZ R0, R117, R3.reuse ;  /* 0x0000000375007220 */ /* 0x080fe20000410000 */
[----:B------:R-:W-:Y:S01]  /*bf10*/  STL [R1+0xa0], R4 ;  /* 0x0000a00401007387 */ /* 0x000fe20000100800 */
[----:B---3--:R-:W-:-:S02]  /*bf20*/  FMUL.FTZ R195, R124, R3 ;  /* 0x000000037cc37220 */ /* 0x008fc40000410000 */
[-C--:B------:R-:W-:Y:S01]  /*bf30*/  FMUL.FTZ R194, R128, R3.reuse ;  /* 0x0000000380c27220 */ /* 0x080fe20000410000 */
[----:B------:R-:W-:Y:S01]  /*bf40*/  MOV R128, R226 ;  /* 0x000000e200807202 */ /* 0x000fe20000000f00 */
[-C--:B------:R-:W-:Y:S02]  /*bf50*/  FMUL.FTZ R200, R129, R3.reuse ;  /* 0x0000000381c87220 */ /* 0x080fe40000410000 */
[----:B------:R-:W-:Y:S02]  /*bf60*/  FMUL.FTZ R210, R42, R2 ;  /* 0x000000022ad27220 */ /* 0x000fe40000410000 */
[-C--:B-1----:R-:W-:Y:S02]  /*bf70*/  FMUL.FTZ R179, R121, R3.reuse ;  /* 0x0000000379b37220 */ /* 0x082fe40000410000 */
[----:B----4-:R-:W-:Y:S01]  /*bf80*/  FMUL.FTZ R201, R120, R3 ;  /* 0x0000000378c97220 */ /* 0x010fe20000410000 */
[----:B------:R-:W-:Y:S01]  /*bf90*/  MOV R121, R238 ;  /* 0x000000ee00797202 */ /* 0x000fe20000000f00 */
[----:B------:R-:W-:Y:S01]  /*bfa0*/  FMUL.FTZ R211, R43, R2 ;  /* 0x000000022bd37220 */ /* 0x000fe20000410000 */
[----:B------:R-:W-:Y:S01]  /*bfb0*/  MOV R120, R231 ;  /* 0x000000e700787202 */ /* 0x000fe20000000f00 */
[-C--:B------:R-:W-:Y:S01]  /*bfc0*/  FMUL.FTZ R220, R44, R3.reuse ;  /* 0x000000032cdc7220 */ /* 0x080fe20000410000 */
[----:B------:R1:W-:Y:S01]  /*bfd0*/  STL [R1+0x194], R201 ;  /* 0x000194c901007387 */ /* 0x0003e20000100800 */
        /* <DEDUP_REMOVED lines=10> */
[----:B------:R-:W-:Y:S02]  /*c080*/  FMUL.FTZ R249, R81, R3 ;  /* 0x0000000351f97220 */ /* 0x000fe40000410000 */
        /* <DEDUP_REMOVED lines=61> */
[----:B-1----:R-:W-:-:S02]  /*c460*/  FMUL.FTZ R201, R115, R2 ;  /* 0x0000000273c97220 */ /* 0x002fc40000410000 */
        /* <DEDUP_REMOVED lines=8> */
[----:B------:R-:W-:Y:S01]  /*c4f0*/  LOP3.LUT R2, R27, UR36, R215, 0x96, !PT ;  /* 0x000000241b027c12 */ /* 0x000fe2000f8e96d7 */
        /* <DEDUP_REMOVED lines=42> */
[----:B------:R-:W-:Y:S02]  /*c7a0*/  FMUL.FTZ R189, R125, R3 ;  /* 0x000000037dbd7220 */ /* 0x000fe40000410000 */
[----:B------:R-:W-:Y:S01]  /*c7b0*/  IMAD.WIDE.U32 R2, R2, -0x2daee0ad, RZ ;  /* 0xd2511f5302027825 */ /* 0x000fe200078e00ff */
[----:B------:R1:W-:Y:S04]  /*c7c0*/  STL [R1+0xa4], R0 ;  /* 0x0000a40001007387 */ /* 0x0003e80000100800 */
[----:B-1----:R-:W-:-:S02]  /*c7d0*/  LOP3.LUT R0, R3, UR14, R198, 0x96, !PT ;  /* 0x0000000e03007c12 */ /* 0x002fc4000f8e96c6 */
[----:B------:R-:W-:-:S05]  /*c7e0*/  LOP3.LUT R3, R203, UR35, R26, 0x96, !PT ;  /* 0x00000023cb037c12 */ /* 0x000fca000f8e961a */
[----:B------:R-:W-:-:S04]  /*c7f0*/  IMAD.WIDE.U32 R4, R3, -0x2daee0ad, RZ ;  /* 0xd2511f5303047825 */ /* 0x000fc800078e00ff */
[----:B------:R-:W-:Y:S01]  /*c800*/  IMAD.WIDE.U32 R8, R0, -0x326172a9, RZ ;  /* 0xcd9e8d5700087825 */ /* 0x000fe200078e00ff */
[----:B------:R-:W-:-:S05]  /*c810*/  LOP3.LUT R0, R5, UR12, R2, 0x96, !PT ;  /* 0x0000000c05007c12 */ /* 0x000fca000f8e9602 */
[----:B------:R-:W-:Y:S01]  /*c820*/  IMAD.WIDE.U32 R6, R0, -0x326172a9, RZ ;  /* 0xcd9e8d5700067825 */ /* 0x000fe200078e00ff */
[----:B------:R-:W-:-:S04]  /*c830*/  LOP3.LUT R3, R9, UR13, R202, 0x96, !PT ;  /* 0x0000000d09037c12 */ /* 0x000fc8000f8e96ca */
[----:B------:R-:W-:Y:S01]  /*c840*/  LOP3.LUT R0, R7, UR11, R8, 0x96, !PT ;  /* 0x0000000b07007c12 */ /* 0x000fe2000f8e9608 */
[----:B------:R-:W-:Y:S01]  /*c850*/  IMAD.WIDE.U32 R2, R3, -0x2daee0ad, RZ ;  /* 0xd2511f5303027825 */ /* 0x000fe200078e00ff */
[----:B------:R-:W1:Y:S03]  /*c860*/  MUFU.EX2 R11, R241 ;  /* 0x000000f1000b7308 */ /* 0x000e660000000800 */
[----:B------:R-:W-:Y:S01]  /*c870*/  IMAD.WIDE.U32 R8, R0, -0x2daee0ad, RZ ;  /* 0xd2511f5300087825 */ /* 0x000fe200078e00ff */
[----:B------:R-:W-:Y:S01]  /*c880*/  F2FP.BF16.PACK_AB R132, R132, R12 ;  /* 0x0000000c8484723e */ /* 0x000fe200000010ff */
[----:B------:R-:W2:Y:S01]  /*c890*/  LDC.U8 R125, c[0x0][0x2d8] ;  /* 0x0000b600ff7d7b82 */ /* 0x000ea20000000000 */
[----:B------:R-:W-:Y:S02]  /*c8a0*/  LOP3.LUT R3, R3, UR10, R4, 0x96, !PT ;  /* 0x0000000a03037c12 */ /* 0x000fe4000f8e9604 */
[----:B------:R-:W3:Y:S01]  /*c8b0*/  MUFU.EX2 R12, R242 ;  /* 0x000000f2000c7308 */ /* 0x000ee20000000800 */
[----:B------:R-:W-:Y:S01]  /*c8c0*/  LOP3.LUT R2, R9, UR8, R2, 0x96, !PT ;  /* 0x0000000809027c12 */ /* 0x000fe2000f8e9602 */
[----:B------:R-:W-:-:S02]  /*c8d0*/  FADD.FTZ R10, R178, R10 ;  /* 0x0000000ab20a7221 */ /* 0x000fc40000010000 */
[----:B------:R-:W-:-:S04]  /*c8e0*/  IMAD.WIDE.U32 R4, R3, -0x326172a9, RZ ;  /* 0xcd9e8d5703047825 */ /* 0x000fc800078e00ff */
[----:B------:R-:W-:-:S04]  /*c8f0*/  IMAD.WIDE.U32 R2, R2, -0x326172a9, RZ ;  /* 0xcd9e8d5702027825 */ /* 0x000fc800078e00ff */
[----:B------:R-:W-:Y:S01]  /*c900*/  FADD.FTZ R7, R186, R10 ;  /* 0x0000000aba077221 */ /* 0x000fe20000010000 */
[----:B------:R-:W-:Y:S01]  /*c910*/  LOP3.LUT R0, R3, UR31, R4, 0x96, !PT ;  /* 0x0000001f03007c12 */ /* 0x000fe2000f8e9604 */
[----:B------:R4:W2:Y:S02]  /*c920*/  MUFU.EX2 R10, R243 ;  /* 0x000000f3000a7308 */ /* 0x0008a40000000800 */
[----:B-1----:R-:W-:Y:S01]  /*c930*/  FADD.FTZ R4, R11, R7 ;  /* 0x000000070b047221 */ /* 0x002fe20000010000 */
[----:B------:R-:W-:Y:S02]  /*c940*/  LOP3.LUT R9, R5, UR9, R6, 0x96, !PT ;  /* 0x0000000905097c12 */ /* 0x000fe4000f8e9606 */
[C---:B---3--:R-:W-:Y:S01]  /*c950*/  F2FP.BF16.PACK_AB R7, R12.reuse, R11 ;  /* 0x0000000b0c07723e */ /* 0x048fe200000010ff */
[----:B------:R-:W-:Y:S01]  /*c960*/  FADD.FTZ R6, R12, R4 ;  /* 0x000000040c067221 */ /* 0x000fe20000010000 */
[C---:B------:R-:W-:Y:S01]  /*c970*/  LOP3.LUT R4, R0.reuse, 0xffff, RZ, 0xc0, !PT ;  /* 0x0000ffff00047812 */ /* 0x040fe200078ec0ff */
[----:B------:R-:W1:Y:S01]  /*c980*/  MUFU.EX2 R11, R252 ;  /* 0x000000fc000b7308 */ /* 0x000e620000000800 */
[----:B------:R-:W-:-:S02]  /*c990*/  LOP3.LUT R5, R0, 0xff, RZ, 0xc0, !PT ;  /* 0x000000ff00057812 */ /* 0x000fc400078ec0ff */
[----:B------:R-:W-:Y:S02]  /*c9a0*/  SHF.R.U32.HI R4, RZ, 0x8, R4 ;  /* 0x00000008ff047819 */ /* 0x000fe40000011604 */
[C---:B----4-:R-:W-:Y:S02]  /*c9b0*/  PRMT R243, R132.reuse, 0x7610, R243 ;  /* 0x0000761084f37816 */ /* 0x050fe400000000f3 */
[----:B------:R-:W-:-:S03]  /*c9c0*/  PRMT R193, R132, 0x7632, R193 ;  /* 0x0000763284c17816 */ /* 0x000fc600000000c1 */
[----:B------:R-:W-:Y:S01]  /*c9d0*/  @!P6 HFMA2.BF16_V2 R13, -RZ.H0_H0, RZ.H0_H0, -R243.H0_H0 ;  /* 0x200000ffff0de231 */ /* 0x000fe200003409f3 */
[----:B--2---:R-:W-:Y:S02]  /*c9e0*/  ISETP.GE.U32.AND P1, PT, R125, R5, PT ;  /* 0x000000057d00720c */ /* 0x004fe40003f26070 */
[----:B------:R-:W-:Y:S02]  /*c9f0*/  LOP3.LUT R4, R4, 0xffff, RZ, 0xc0, !PT ;  /* 0x0000ffff04047812 */ /* 0x000fe400078ec0ff */
[----:B------:R-:W-:Y:S02]  /*ca00*/  PRMT R240, R243, 0x5410, R193 ;  /* 0x00005410f3f07816 */ /* 0x000fe400000000c1 */
[----:B------:R-:W-:Y:S02]  /*ca10*/  @!P6 PRMT R243, R13, 0x5410, RZ ;  /* 0x000054100df3e816 */ /* 0x000fe400000000ff */
[----:B------:R-:W-:Y:S01]  /*ca20*/  ISETP.GE.U32.AND P6, PT, R125, R4, PT ;  /* 0x000000047d00720c */ /* 0x000fe20003fc6070 */
[----:B------:R-:W-:Y:S01]  /*ca30*/  FADD.FTZ R4, R10, R6 ;  /* 0x000000060a047221 */ /* 0x000fe20000010000 */
[----:B------:R-:W-:-:S03]  /*ca40*/  PRMT R205, R7, 0x7610, R205 ;  /* 0x0000761007cd7816 */ /* 0x000fc600000000cd */
[----:B-1----:R-:W-:Y:S01]  /*ca50*/  FADD.FTZ R5, R11, R4 ;  /* 0x000000040b057221 */ /* 0x002fe20000010000 */
[--C-:B------:R-:W-:Y:S02]  /*ca60*/  SHF.R.U32.HI R4, RZ, 0x18, R0.reuse ;  /* 0x00000018ff047819 */ /* 0x100fe40000011600 */
[----:B------:R-:W-:Y:S01]  /*ca70*/  SHF.R.U32.HI R0, RZ, 0x10, R0 ;  /* 0x00000010ff007819 */ /* 0x000fe20000011600 */
[----:B------:R-:W-:Y:S01]  /*ca80*/  @!P0 HFMA2.BF16_V2 R16, -RZ.H0_H0, RZ.H0_H0, -R193.H0_H0 ;  /* 0x200000ffff108231 */ /* 0x000fe200003409c1 */
[----:B------:R-:W-:Y:S01]  /*ca90*/  PRMT R108, R7, 0x7632, R108 ;  /* 0x00007632076c7816 */ /* 0x000fe2000000006c */
[----:B------:R-:W-:Y:S01]  /*caa0*/  @!P1 HFMA2.BF16_V2 R25, -RZ.H0_H0, RZ.H0_H0, -R205.H0_H0 ;  /* 0x200000ffff199231 */ /* 0x000fe200003409cd */
[----:B------:R-:W-:Y:S02]  /*cab0*/  LOP3.LUT R0, R0, 0xff, RZ, 0xc0, !PT ;  /* 0x000000ff00007812 */ /* 0x000fe400078ec0ff */
[----:B------:R-:W-:Y:S02]  /*cac0*/  MOV R46, R207 ;  /* 0x000000cf002e7202 */ /* 0x000fe40000000f00 */
[----:B------:R-:W-:Y:S01]  /*cad0*/  PRMT R207, R205, 0x5410, R108 ;  /* 0x00005410cdcf7816 */ /* 0x000fe2000000006c */
[----:B------:R-:W-:Y:S01]  /*cae0*/  @!P6 HFMA2.BF16_V2 R24, -RZ.H0_H0, RZ.H0_H0, -R108.H0_H0 ;  /* 0x200000ffff18e231 */ /* 0x000fe2000034096c */
[----:B------:R-:W-:-:S02]  /*caf0*/  @!P0 PRMT R193, R16, 0x5410, RZ ;  /* 0x0000541010c18816 */ /* 0x000fc400000000ff */
[----:B------:R-:W-:Y:S02]  /*cb00*/  @!P1 PRMT R205, R25, 0x5410, RZ ;  /* 0x0000541019cd9816 */ /* 0x000fe400000000ff */
[C---:B------:R-:W-:Y:S02]  /*cb10*/  ISETP.GE.U32.AND P0, PT, R125.reuse, R4, PT ;  /* 0x000000047d00720c */ /* 0x040fe40003f06070 */
[----:B------:R-:W-:Y:S02]  /*cb20*/  ISETP.GE.U32.AND P1, PT, R125, R0, PT ;  /* 0x000000007d00720c */ /* 0x000fe40003f26070 */
[----:B------:R-:W-:Y:S01]  /*cb30*/  LOP3.LUT R0, R2, 0xff, RZ, 0xc0, !PT ;  /* 0x000000ff02007812 */ /* 0x000fe200078ec0ff */
[----:B------:R-:W1:Y:S01]  /*cb40*/  MUFU.EX2 R7, R46 ;  /* 0x0000002e00077308 */ /* 0x000e620000000800 */
[----:B------:R-:W-:Y:S02]  /*cb50*/  @!P6 PRMT R108, R24, 0x5410, RZ ;  /* 0x00005410186ce816 */ /* 0x000fe400000000ff */
[----:B------:R-:W-:-:S02]  /*cb60*/  F2FP.BF16.PACK_AB R6, R11, R10 ;  /* 0x0000000a0b06723e */ /* 0x000fc400000010ff */
[----:B------:R-:W-:Y:S02]  /*cb70*/  ISETP.GE.U32.AND P6, PT, R125, R0, PT ;  /* 0x000000007d00720c */ /* 0x000fe40003fc6070 */
[----:B------:R-:W-:Y:S01]  /*cb80*/  LOP3.LUT R0, R2, 0xffff, RZ, 0xc0, !PT ;  /* 0x0000ffff02007812 */ /* 0x000fe200078ec0ff */
[----:B------:R-:W2:Y:S01]  /*cb90*/  MUFU.EX2 R10, R43 ;  /* 0x0000002b000a7308 */ /* 0x000ea20000000800 */
[C---:B------:R-:W-:Y:S02]  /*cba0*/  PRMT R252, R133.reuse, 0x7632, R252 ;  /* 0x0000763285fc7816 */ /* 0x040fe400000000fc */
[----:B------:R-:W-:Y:S02]  /*cbb0*/  PRMT R219, R133, 0x7610, R219 ;  /* 0x0000761085db7816 */ /* 0x000fe400000000db */
[----:B------:R-:W-:Y:S01]  /*cbc0*/  SHF.R.U32.HI R0, RZ, 0x8, R0 ;  /* 0x00000008ff007819 */ /* 0x000fe20000011600 */
[----:B------:R-:W-:Y:S01]  /*cbd0*/  @!P0 HFMA2.BF16_V2 R14, -RZ.H0_H0, RZ.H0_H0, -R252.H0_H0 ;  /* 0x200000ffff0e8231 */ /* 0x000fe200003409fc */
[--C-:B------:R-:W-:Y:S01]  /*cbe0*/  SHF.R.U32.HI R4, RZ, 0x10, R2.reuse ;  /* 0x00000010ff047819 */ /* 0x100fe20000011602 */
[----:B------:R-:W-:Y:S01]  /*cbf0*/  @!P1 HFMA2.BF16_V2 R15, -RZ.H0_H0, RZ.H0_H0, -R219.H0_H0 ;  /* 0x200000ffff0f9231 */ /* 0x000fe200003409db */
[----:B------:R-:W-:-:S02]  /*cc00*/  SHF.R.U32.HI R2, RZ, 0x18, R2 ;  /* 0x00000018ff027819 */ /* 0x000fc40000011602 */
[----:B------:R-:W-:Y:S02]  /*cc10*/  LOP3.LUT R0, R0, 0xffff, RZ, 0xc0, !PT ;  /* 0x0000ffff00007812 */ /* 0x000fe400078ec0ff */
[----:B------:R-:W-:Y:S02]  /*cc20*/  PRMT R25, R219, 0x5410, R252 ;  /* 0x00005410db197816 */ /* 0x000fe400000000fc */
[----:B------:R-:W-:Y:S02]  /*cc30*/  PRMT R218, R6, 0x7610, R218 ;  /* 0x0000761006da7816 */ /* 0x000fe400000000da */
[----:B------:R-:W-:Y:S02]  /*cc40*/  @!P0 PRMT R252, R14, 0x5410, RZ ;  /* 0x000054100efc8816 */ /* 0x000fe400000000ff */
[----:B------:R-:W-:Y:S02]  /*cc50*/  @!P1 PRMT R219, R15, 0x5410, RZ ;  /* 0x000054100fdb9816 */ /* 0x000fe400000000ff */
[----:B------:R-:W-:Y:S01]  /*cc60*/  ISETP.GE.U32.AND P1, PT, R125, R2, PT ;  /* 0x000000027d00720c */ /* 0x000fe20003f26070 */
[----:B------:R-:W-:Y:S01]  /*cc70*/  IMAD.WIDE.U32 R2, R9, -0x2daee0ad, RZ ;  /* 0xd2511f5309027825 */ /* 0x000fe200078e00ff */
[----:B------:R-:W-:Y:S01]  /*cc80*/  ISETP.GE.U32.AND P0, PT, R125, R0, PT ;  /* 0x000000007d00720c */ /* 0x000fe20003f06070 */
[----:B------:R-:W-:-:S02]  /*cc90*/  @!P6 HFMA2.BF16_V2 R31, -RZ.H0_H0, RZ.H0_H0, -R218.H0_H0 ;  /* 0x200000ffff1fe231 */ /* 0x000fc400003409da */
[----:B-1----:R-:W-:Y:S01]  /*cca0*/  FADD.FTZ R0, R7, R5 ;  /* 0x0000000507007221 */ /* 0x002fe20000010000 */
[----:B------:R-:W-:Y:S02]  /*ccb0*/  PRMT R213, R6, 0x7632, R213 ;  /* 0x0000763206d57816 */ /* 0x000fe400000000d5 */
[C---:B--2---:R-:W-:Y:S01]  /*ccc0*/  F2FP.BF16.PACK_AB R5, R10.reuse, R7 ;  /* 0x000000070a05723e */ /* 0x044fe200000010ff */
[----:B------:R-:W-:Y:S01]  /*ccd0*/  FADD.FTZ R7, R10, R0 ;  /* 0x000000000a077221 */ /* 0x000fe20000010000 */
[----:B------:R-:W-:Y:S01]  /*cce0*/  LOP3.LUT R4, R4, 0xff, RZ, 0xc0, !PT ;  /* 0x000000ff04047812 */ /* 0x000fe200078ec0ff */
[----:B------:R-:W-:Y:S01]  /*ccf0*/  IMAD.MOV.U32 R43, RZ, RZ, R214 ;  /* 0x000000ffff2b7224 */ /* 0x000fe200078e00d6 */
[----:B------:R-:W-:Y:S02]  /*cd00*/  LOP3.LUT R0, R3, UR7, R8, 0x96, !PT ;  /* 0x0000000703007c12 */ /* 0x000fe4000f8e9608 */
[----:B------:R-:W-:Y:S02]  /*cd10*/  PRMT R214, R218, 0x5410, R213 ;  /* 0x00005410dad67816 */ /* 0x000fe400000000d5 */
[----:B------:R-:W-:-:S02]  /*cd20*/  @!P6 PRMT R218, R31, 0x5410, RZ ;  /* 0x000054101fdae816 */ /* 0x000fc400000000ff */
[----:B------:R-:W-:Y:S02]  /*cd30*/  ISETP.GE.U32.AND P6, PT, R125, R4, PT ;  /* 0x000000047d00720c */ /* 0x000fe40003fc6070 */
[----:B------:R-:W-:Y:S02]  /*cd40*/  LOP3.LUT R4, R0, 0xffff, RZ, 0xc0, !PT ;  /* 0x0000ffff00047812 */ /* 0x000fe400078ec0ff */
[----:B------:R-:W-:Y:S02]  /*cd50*/  F2FP.BF16.PACK_AB R134, R134, R173 ;  /* 0x000000ad8686723e */ /* 0x000fe400000010ff */
[----:B------:R-:W-:Y:S01]  /*cd60*/  SHF.R.U32.HI R4, RZ, 0x8, R4 ;  /* 0x00000008ff047819 */ /* 0x000fe20000011604 */
[----:B------:R-:W-:Y:S01]  /*cd70*/  @!P0 HFMA2.BF16_V2 R30, -RZ.H0_H0, RZ.H0_H0, -R213.H0_H0 ;  /* 0x200000ffff1e8231 */ /* 0x000fe200003409d5 */
[----:B------:R-:W-:Y:S02]  /*cd80*/  PRMT R212, R134, 0x7632, R212 ;  /* 0x0000763286d47816 */ /* 0x000fe400000000d4 */
[----:B------:R-:W-:-:S02]  /*cd90*/  LOP3.LUT R4, R4, 0xffff, RZ, 0xc0, !PT ;  /* 0x0000ffff04047812 */ /* 0x000fc400078ec0ff */
[----:B------:R-:W-:Y:S01]  /*cda0*/  @!P0 PRMT R213, R30, 0x5410, RZ ;  /* 0x000054101ed58816 */ /* 0x000fe200000000ff */
[----:B------:R-:W-:Y:S01]  /*cdb0*/  @!P1 HFMA2.BF16_V2 R33, -RZ.H0_H0, RZ.H0_H0, -R212.H0_H0 ;  /* 0x200000ffff219231 */ /* 0x000fe200003409d4 */
[----:B------:R-:W-:Y:S02]  /*cdc0*/  PRMT R186, R134, 0x7610, R186 ;  /* 0x0000761086ba7816 */ /* 0x000fe400000000ba */
[----:B------:R-:W-:Y:S02]  /*cdd0*/  ISETP.GE.U32.AND P0, PT, R125, R4, PT ;  /* 0x000000047d00720c */ /* 0x000fe40003f06070 */
[----:B------:R-:W-:Y:S02]  /*cde0*/  LOP3.LUT R4, R0, 0xff, RZ, 0xc0, !PT ;  /* 0x000000ff00047812 */ /* 0x000fe400078ec0ff */
[----:B------:R-:W-:Y:S02]  /*cdf0*/  PRMT R24, R186, 0x5410, R212 ;  /* 0x00005410ba187816 */ /* 0x000fe400000000d4 */
[----:B------:R-:W-:Y:S01]  /*ce00*/  @!P1 PRMT R212, R33, 0x5410, RZ ;  /* 0x0000541021d49816 */ /* 0x000fe200000000ff */
[----:B------:R-:W1:Y:S01]  /*ce10*/  MUFU.EX2 R6, R43 ;  /* 0x0000002b00067308 */ /* 0x000e620000000800 */
[----:B------:R-:W-:Y:S01]  /*ce20*/  ISETP.GE.U32.AND P1, PT, R125, R4, PT ;  /* 0x000000047d00720c */ /* 0x000fe20003f26070 */
[----:B------:R-:W-:-:S06]  /*ce30*/  @!P6 HFMA2.BF16_V2 R32, -RZ.H0_H0, RZ.H0_H0, -R186.H0_H0 ;  /* 0x200000ffff20e231 */ /* 0x000fcc00003409ba */
[----:B------:R2:W3:Y:S01]  /*ce40*/  MUFU.EX2 R8, R204 ;  /* 0x000000cc00087308 */ /* 0x0004e20000000800 */
[----:B------:R-:W-:Y:S02]  /*ce50*/  PRMT R178, R5, 0x7610, R178 ;  /* 0x0000761005b27816 */ /* 0x000fe400000000b2 */
[--C-:B------:R-:W-:Y:S02]  /*ce60*/  SHF.R.U32.HI R4, RZ, 0x18, R0.reuse ;  /* 0x00000018ff047819 */ /* 0x100fe40000011600 */
[----:B------:R-:W-:Y:S01]  /*ce70*/  SHF.R.U32.HI R0, RZ, 0x10, R0 ;  /* 0x00000010ff007819 */ /* 0x000fe20000011600 */
[----:B------:R-:W-:Y:S01]  /*ce80*/  @!P1 HFMA2.BF16_V2 R35, -RZ.H0_H0, RZ.H0_H0, -R178.H0_H0 ;  /* 0x200000ffff239231 */ /* 0x000fe200003409b2 */
[----:B------:R-:W-:Y:S02]  /*ce90*/  @!P6 PRMT R186, R32, 0x5410, RZ ;  /* 0x0000541020bae816 */ /* 0x000fe400000000ff */
[----:B------:R-:W-:Y:S02]  /*cea0*/  ISETP.GE.U32.AND P6, PT, R125, R4, PT ;  /* 0x000000047d00720c */ /* 0x000fe40003fc6070 */
[----:B------:R-:W-:-:S02]  /*ceb0*/  PRMT R177, R5, 0x7632, R177 ;  /* 0x0000763205b17816 */ /* 0x000fc400000000b1 */
[----:B------:R-:W-:Y:S01]  /*cec0*/  LOP3.LUT R0, R0, 0xff, RZ, 0xc0, !PT ;  /* 0x000000ff00007812 */ /* 0x000fe200078ec0ff */
[----:B-1----:R-:W-:Y:S01]  /*ced0*/  FADD.FTZ R5, R6, R135 ;  /* 0x0000008706057221 */ /* 0x002fe20000010000 */
[----:B------:R1:W-:Y:S01]  /*cee0*/  MUFU.EX2 R242, R124 ;  /* 0x0000007c00f27308 */ /* 0x0003e20000000800 */
[----:B--2---:R-:W-:Y:S02]  /*cef0*/  PRMT R204, R178, 0x5410, R177 ;  /* 0x00005410b2cc7816 */ /* 0x004fe400000000b1 */
[----:B---3--:R-:W-:Y:S02]  /*cf00*/  F2FP.BF16.PACK_AB R4, R8, R6 ;  /* 0x000000060804723e */ /* 0x008fe400000010ff */
[----:B------:R-:W-:Y:S02]  /*cf10*/  @!P1 PRMT R178, R35, 0x5410, RZ ;  /* 0x0000541023b29816 */ /* 0x000fe400000000ff */
[----:B------:R-:W-:Y:S01]  /*cf20*/  ISETP.GE.U32.AND P1, PT, R125, R0, PT ;  /* 0x000000007d00720c */ /* 0x000fe20003f26070 */
[----:B------:R-:W2:Y:S01]  /*cf30*/  MUFU.EX2 R6, R42 ;  /* 0x0000002a00067308 */ /* 0x000ea20000000800 */
[----:B------:R-:W-:-:S02]  /*cf40*/  LOP3.LUT R0, R2, 0xffff, RZ, 0xc0, !PT ;  /* 0x0000ffff02007812 */ /* 0x000fc400078ec0ff */
[----:B------:R-:W-:Y:S01]  /*cf50*/  PRMT R176, R4, 0x7632, R176 ;  /* 0x0000763204b07816 */ /* 0x000fe200000000b0 */
[----:B------:R-:W-:Y:S01]  /*cf60*/  @!P0 HFMA2.BF16_V2 R34, -RZ.H0_H0, RZ.H0_H0, -R177.H0_H0 ;  /* 0x200000ffff228231 */ /* 0x000fe200003409b1 */
[----:B------:R-:W-:Y:S01]  /*cf70*/  SHF.R.U32.HI R0, RZ, 0x8, R0 ;  /* 0x00000008ff007819 */ /* 0x000fe20000011600 */
[----:B-1----:R-:W-:Y:S01]  /*cf80*/  IMAD.MOV.U32 R124, RZ, RZ, R120 ;  /* 0x000000ffff7c7224 */ /* 0x002fe200078e0078 */
[----:B------:R-:W-:Y:S01]  /*cf90*/  MOV R120, R117 ;  /* 0x0000007500787202 */ /* 0x000fe20000000f00 */
[----:B------:R-:W-:Y:S01]  /*cfa0*/  IMAD.MOV.U32 R117, RZ, RZ, R116 ;  /* 0x000000ffff757224 */ /* 0x000fe200078e0074 */
[----:B------:R-:W-:Y:S01]  /*cfb0*/  @!P6 HFMA2.BF16_V2 R36, -RZ.H0_H0, RZ.H0_H0, -R176.H0_H0 ;  /* 0x200000ffff24e231 */ /* 0x000fe200003409b0 */
[----:B------:R-:W-:Y:S01]  /*cfc0*/  IMAD.MOV.U32 R116, RZ, RZ, R113 ;  /* 0x000000ffff747224 */ /* 0x000fe200078e0071 */
[----:B------:R-:W-:Y:S02]  /*cfd0*/  LOP3.LUT R3, R2, 0xff, RZ, 0xc0, !PT ;  /* 0x000000ff02037812 */ /* 0x000fe400078ec0ff */
[----:B------:R-:W-:-:S02]  /*cfe0*/  PRMT R175, R4, 0x7610, R175 ;  /* 0x0000761004af7816 */ /* 0x000fc400000000af */
[----:B------:R-:W-:Y:S01]  /*cff0*/  MOV R113, R112 ;  /* 0x0000007000717202 */ /* 0x000fe20000000f00 */
[----:B------:R-:W-:Y:S01]  /*d000*/  IMAD.MOV.U32 R112, RZ, RZ, R109 ;  /* 0x000000ffff707224 */ /* 0x000fe200078e006d */
[----:B------:R-:W-:Y:S01]  /*d010*/  LOP3.LUT R0, R0, 0xffff, RZ, 0xc0, !PT ;  /* 0x0000ffff00007812 */ /* 0x000fe200078ec0ff */
[----:B------:R-:W-:Y:S01]  /*d020*/  IMAD.MOV.U32 R109, RZ, RZ, R188 ;  /* 0x000000ffff6d7224 */ /* 0x000fe200078e00bc */
[----:B------:R-:W-:Y:S02]  /*d030*/  @!P0 PRMT R177, R34, 0x5410, RZ ;  /* 0x0000541022b18816 */ /* 0x000fe400000000ff */
[----:B------:R-:W-:Y:S02]  /*d040*/  ISETP.GE.U32.AND P0, PT, R125, R3, PT ;  /* 0x000000037d00720c */ /* 0x000fe40003f06070 */
[----:B------:R-:W-:Y:S02]  /*d050*/  PRMT R188, R175, 0x5410, R176 ;  /* 0x00005410afbc7816 */ /* 0x000fe400000000b0 */
[----:B------:R-:W-:-:S02]  /*d060*/  @!P6 PRMT R176, R36, 0x5410, RZ ;  /* 0x0000541024b0e816 */ /* 0x000fc400000000ff */
[----:B------:R-:W-:Y:S02]  /*d070*/  ISETP.GE.U32.AND P6, PT, R125, R0, PT ;  /* 0x000000007d00720c */ /* 0x000fe40003fc6070 */
[--C-:B------:R-:W-:Y:S02]  /*d080*/  SHF.R.U32.HI R0, RZ, 0x10, R2.reuse ;  /* 0x00000010ff007819 */ /* 0x100fe40000011602 */
[----:B------:R-:W-:Y:S02]  /*d090*/  SHF.R.U32.HI R3, RZ, 0x18, R2 ;  /* 0x00000018ff037819 */ /* 0x000fe40000011602 */
[----:B--2---:R-:W-:-:S04]  /*d0a0*/  F2FP.BF16.PACK_AB R2, R242, R6 ;  /* 0x00000006f202723e */ /* 0x004fc800000010ff */
[----:B------:R-:W-:Y:S01]  /*d0b0*/  PRMT R174, R2, 0x7610, R174 ;  /* 0x0000761002ae7816 */ /* 0x000fe200000000ae */
[----:B------:R-:W-:Y:S01]  /*d0c0*/  FADD.FTZ R4, R8, R5 ;  /* 0x0000000508047221 */ /* 0x000fe20000010000 */
[----:B------:R-:W-:Y:S01]  /*d0d0*/  PRMT R173, R2, 0x7632, R173 ;  /* 0x0000763202ad7816 */ /* 0x000fe200000000ad */
[----:B------:R-:W-:Y:S02]  /*d0e0*/  MUFU.EX2 R5, R196 ;  /* 0x000000c400057308 */ /* 0x000fe40000000800 */
[----:B------:R-:W-:Y:S01]  /*d0f0*/  @!P0 HFMA2.BF16_V2 R40, -RZ.H0_H0, RZ.H0_H0, -R174.H0_H0 ;  /* 0x200000ffff288231 */ /* 0x000fe200003409ae */
[----:B------:R-:W-:-:S05]  /*d100*/  LOP3.LUT R2, R19, UR13, R202, 0x96, !PT ;  /* 0x0000000d13027c12 */ /* 0x000fca000f8e96ca */
[----:B------:R1:W2:Y:S01]  /*d110*/  MUFU.EX2 R16, R187 ;  /* 0x000000bb00107308 */ /* 0x0002a20000000800 */
[----:B------:R-:W-:Y:S01]  /*d120*/  @!P1 HFMA2.BF16_V2 R41, -RZ.H0_H0, RZ.H0_H0, -R175.H0_H0 ;  /* 0x200000ffff299231 */ /* 0x000fe200003409af */
[----:B------:R-:W-:Y:S01]  /*d130*/  LOP3.LUT R0, R0, 0xff, RZ, 0xc0, !PT ;  /* 0x000000ff00007812 */ /* 0x000fe200078ec0ff */
[----:B------:R-:W-:-:S03]  /*d140*/  IMAD R2, R2, -0x2daee0ad, RZ ;  /* 0xd2511f5302027824 */ /* 0x000fc600078e02ff */
[----:B------:R-:W-:Y:S02]  /*d150*/  @!P1 PRMT R175, R41, 0x5410, RZ ;  /* 0x0000541029af9816 */ /* 0x000fe400000000ff */
[----:B-1----:R-:W-:Y:S02]  /*d160*/  PRMT R187, R174, 0x5410, R173 ;  /* 0x00005410aebb7816 */ /* 0x002fe400000000ad */
[----:B------:R-:W-:Y:S02]  /*d170*/  @!P0 PRMT R174, R40, 0x5410, RZ ;  /* 0x0000541028ae8816 */ /* 0x000fe400000000ff */
[----:B------:R-:W-:Y:S02]  /*d180*/  ISETP.GE.U32.AND P0, PT, R125, R3, PT ;  /* 0x000000037d00720c */ /* 0x000fe40003f06070 */
[----:B------:R-:W-:Y:S02]  /*d190*/  LOP3.LUT R3, R129, UR11, R18, 0x96, !PT ;  /* 0x0000000b81037c12 */ /* 0x000fe4000f8e9612 */
[----:B------:R-:W-:-:S03]  /*d1a0*/  ISETP.GE.U32.AND P1, PT, R125, R0, PT ;  /* 0x000000007d00720c */ /* 0x000fc60003f26070 */
[----:B------:R-:W-:Y:S01]  /*d1b0*/  IMAD.WIDE.U32 R14, R3, -0x2daee0ad, RZ ;  /* 0xd2511f53030e7825 */ /* 0x000fe200078e00ff */
[----:B--2---:R-:W-:-:S04]  /*d1c0*/  F2FP.BF16.PACK_AB R0, R16, R5 ;  /* 0x000000051000723e */ /* 0x004fc800000010ff */
[----:B------:R-:W-:Y:S02]  /*d1d0*/  LOP3.LUT R2, R15, UR8, R2, 0x96, !PT ;  /* 0x000000080f027c12 */ /* 0x000fe4000f8e9602 */
[----:B------:R-:W-:-:S03]  /*d1e0*/  PRMT R172, R0, 0x7632, R172 ;  /* 0x0000763200ac7816 */ /* 0x000fc600000000ac */
[----:B------:R-:W-:Y:S01]  /*d1f0*/  IMAD.WIDE.U32 R2, R2, -0x326172a9, RZ ;  /* 0xcd9e8d5702027825 */ /* 0x000fe200078e00ff */
[----:B------:R-:W-:Y:S01]  /*d200*/  @!P1 HFMA2.BF16_V2 R38, -RZ.H0_H0, RZ.H0_H0, -R0.H0_H0 ;  /* 0x200000ffff269231 */ /* 0x000fe20000340900 */
[C---:B------:R-:W-:Y:S02]  /*d210*/  @P1 PRMT R191, R0.reuse, 0x7610, R191 ;  /* 0x0000761000bf1816 */ /* 0x040fe400000000bf */
[----:B------:R-:W-:Y:S02]  /*d220*/  PRMT R13, R0, 0x5410, R172 ;  /* 0x00005410000d7816 */ /* 0x000fe400000000ac */
[----:B------:R-:W-:Y:S01]  /*d230*/  LOP3.LUT R0, R3, UR31, R20, 0x96, !PT ;  /* 0x0000001f03007c12 */ /* 0x000fe2000f8e9614 */
[----:B------:R-:W-:-:S03]  /*d240*/  FADD.FTZ R18, R5, R4 ;  /* 0x0000000405127221 */ /* 0x000fc60000010000 */
[----:B------:R-:W-:Y:S01]  /*d250*/  LOP3.LUT R4, R0, 0xffff, RZ, 0xc0, !PT ;  /* 0x0000ffff00047812 */ /* 0x000fe200078ec0ff */
[----:B------:R-:W-:-:S03]  /*d260*/  FADD.FTZ R196, R6, R7 ;  /* 0x0000000706c47221 */ /* 0x000fc60000010000 */
[----:B------:R-:W-:Y:S02]  /*d270*/  SHF.R.U32.HI R5, RZ, 0x8, R4 ;  /* 0x00000008ff057819 */ /* 0x000fe40000011604 */
[----:B------:R-:W-:Y:S02]  /*d280*/  LOP3.LUT R4, R0, 0xff, RZ, 0xc0, !PT ;  /* 0x000000ff00047812 */ /* 0x000fe400078ec0ff */
[--C-:B------:R-:W-:Y:S02]  /*d290*/  SHF.R.U32.HI R6, RZ, 0x10, R0.reuse ;  /* 0x00000010ff067819 */ /* 0x100fe40000011600 */
[----:B------:R-:W-:Y:S02]  /*d2a0*/  PRMT R4, R4, 0x5410, R5 ;  /* 0x0000541004047816 */ /* 0x000fe40000000005 */
[----:B------:R-:W-:Y:S02]  /*d2b0*/  SHF.R.U32.HI R5, RZ, 0x18, R0 ;  /* 0x00000018ff057819 */ /* 0x000fe40000011600 */
[----:B------:R-:W-:-:S02]  /*d2c0*/  LOP3.LUT R0, R6, 0xff, RZ, 0xc0, !PT ;  /* 0x000000ff06007812 */ /* 0x000fc400078ec0ff */
[----:B------:R-:W-:Y:S02]  /*d2d0*/  PRMT R8, R125, 0x7054, R125 ;  /* 0x000070547d087816 */ /* 0x000fe4000000007d */
[----:B------:R-:W-:-:S05]  /*d2e0*/  PRMT R0, R0, 0x5410, R5 ;  /* 0x0000541000007816 */ /* 0x000fca0000000005 */
[----:B------:R-:W-:Y:S01]  /*d2f0*/  HSET2.LE.AND R0, R0, R8, PT ;  /* 0x0000000800007233 */ /* 0x000fe20003803000 */
[----:B------:R-:W-:-:S04]  /*d300*/  SHF.R.U32.HI R6, RZ, 0x10, R2 ;  /* 0x00000010ff067819 */ /* 0x000fc80000011602 */
[----:B------:R-:W-:Y:S02]  /*d310*/  LOP3.LUT R5, R0, R121, RZ, 0xc0, !PT ;  /* 0x0000007900057212 */ /* 0x000fe400078ec0ff */
[C---:B------:R-:W-:Y:S02]  /*d320*/  LOP3.LUT R0, R2.reuse, 0xffff, RZ, 0xc0, !PT ;  /* 0x0000ffff02007812 */ /* 0x040fe400078ec0ff */
[----:B------:R-:W-:Y:S02]  /*d330*/  LOP3.LUT R7, R2, 0xff, RZ, 0xc0, !PT ;  /* 0x000000ff02077812 */ /* 0x000fe400078ec0ff */
[----:B------:R-:W-:Y:S02]  /*d340*/  SHF.R.U32.HI R3, RZ, 0x18, R2 ;  /* 0x00000018ff037819 */ /* 0x000fe40000011602 */
[----:B------:R-:W-:Y:S02]  /*d350*/  SHF.R.U32.HI R0, RZ, 0x8, R0 ;  /* 0x00000008ff007819 */ /* 0x000fe40000011600 */
[----:B------:R-:W-:-:S02]  /*d360*/  LOP3.LUT R2, R6, 0xff, RZ, 0xc0, !PT ;  /* 0x000000ff06027812 */ /* 0x000fc400078ec0ff */
[----:B------:R-:W-:Y:S02]  /*d370*/  PRMT R0, R7, 0x5410, R0 ;  /* 0x0000541007007816 */ /* 0x000fe40000000000 */
[----:B------:R-:W-:Y:S01]  /*d380*/  PRMT R2, R2, 0x5410, R3 ;  /* 0x0000541002027816 */ /* 0x000fe20000000003 */
[--C-:B------:R-:W-:Y:S02]  /*d390*/  HSET2.LE.AND R4, R4, R8.reuse, PT ;  /* 0x0000000804047233 */ /* 0x100fe40003803000 */
[--C-:B------:R-:W-:Y:S02]  /*d3a0*/  HSET2.LE.AND R0, R0, R8.reuse, PT ;  /* 0x0000000800007233 */ /* 0x100fe40003803000 */
[----:B------:R-:W-:Y:S02]  /*d3b0*/  HSET2.LE.AND R2, R2, R8, PT ;  /* 0x0000000802027233 */ /* 0x000fe40003803000 */
[----:B------:R-:W1:Y:S01]  /*d3c0*/  LDSM.16.MT88.4 R8, [R180+0x18000] ;  /* 0x01800000b408783b */ /* 0x000e620000004200 */
[----:B------:R-:W-:-:S02]  /*d3d0*/  LOP3.LUT R4, R4, R124, RZ, 0xc0, !PT ;  /* 0x0000007c04047212 */ /* 0x000fc400078ec0ff */
[----:B------:R-:W-:Y:S02]  /*d3e0*/  LOP3.LUT R6, R0, R120, RZ, 0xc0, !PT ;  /* 0x0000007800067212 */ /* 0x000fe400078ec0ff */
[----:B------:R-:W-:Y:S01]  /*d3f0*/  LOP3.LUT R7, R2, R117, RZ, 0xc0, !PT ;  /* 0x0000007502077212 */ /* 0x000fe200078ec0ff */
[----:B------:R-:W-:Y:S01]  /*d400*/  IMAD.MOV.U32 R127, RZ, RZ, R72 ;  /* 0x000000ffff7f7224 */ /* 0x000fe200078e0048 */
[----:B------:R-:W-:Y:S01]  /*d410*/  MOV R126, R73 ;  /* 0x00000049007e7202 */ /* 0x000fe20000000f00 */
[----:B------:R-:W-:Y:S02]  /*d420*/  IMAD.MOV.U32 R121, RZ, RZ, R97 ;  /* 0x000000ffff797224 */ /* 0x000fe400078e0061 */
[----:B------:R-:W-:Y:S02]  /*d430*/  IMAD.MOV.U32 R120, RZ, RZ, R96 ;  /* 0x000000ffff787224 */ /* 0x000fe400078e0060 */
[C---:B-1----:R-:W-:Y:S08]  /*d440*/  HMMA.16816.F32.BF16 R96, R4.reuse, R8, R164 ;  /* 0x000000080460723c */ /* 0x042ff000000418a4 */
[----:B------:R-:W-:Y:S01]  /*d450*/  HMMA.16816.F32.BF16 R72, R4, R10, R160 ;  /* 0x0000000a0448723c */ /* 0x000fe200000418a0 */
[----:B------:R-:W1:Y:S01]  /*d460*/  LDSM.16.MT88.4 R8, [R181+0x18000] ;  /* 0x01800000b508783b */ /* 0x000e620000004200 */
[----:B------:R-:W-:Y:S01]  /*d470*/  IMAD.MOV.U32 R0, RZ, RZ, R116 ;  /* 0x000000ffff007224 */ /* 0x000fe200078e0074 */
[----:B------:R-:W-:Y:S01]  /*d480*/  MOV R167, R48 ;  /* 0x0000003000a77202 */ /* 0x000fe20000000f00 */
[----:B------:R-:W-:-:S04]  /*d490*/  IMAD.MOV.U32 R166, RZ, RZ, R49 ;  /* 0x000000ffffa67224 */ /* 0x000fc800078e0031 */
[C---:B-1----:R-:W-:Y:S08]  /*d4a0*/  HMMA.16816.F32.BF16 R48, R4.reuse, R8, R156 ;  /* 0x000000080430723c */ /* 0x042ff0000004189c */
[----:B------:R-:W-:Y:S01]  /*d4b0*/  HMMA.16816.F32.BF16 R116, R4, R10, R152 ;  /* 0x0000000a0474723c */ /* 0x000fe20000041898 */
[----:B------:R-:W1:Y:S01]  /*d4c0*/  LDSM.16.MT88.4 R8, [R183+0x18000] ;  /* 0x01800000b708783b */ /* 0x000e620000004200 */
[----:B------:R-:W-:Y:S01]  /*d4d0*/  LOP3.LUT R12, R21, UR9, R128, 0x96, !PT ;  /* 0x00000009150c7c12 */ /* 0x000fe2000f8e9680 */
[----:B------:R-:W-:Y:S01]  /*d4e0*/  IMAD.MOV.U32 R122, RZ, RZ, R68 ;  /* 0x000000ffff7a7224 */ /* 0x000fe200078e0044 */
[----:B------:R-:W-:Y:S01]  /*d4f0*/  MOV R241, R69 ;  /* 0x0000004500f17202 */ /* 0x000fe20000000f00 */
[----:B------:R-:W-:-:S02]  /*d500*/  IMAD.MOV.U32 R21, RZ, RZ, R93 ;  /* 0x000000ffff157224 */ /* 0x000fc400078e005d */
[----:B------:R-:W-:Y:S02]  /*d510*/  IMAD.MOV.U32 R20, RZ, RZ, R92 ;  /* 0x000000ffff147224 */ /* 0x000fe400078e005c */
[C---:B-1----:R-:W-:Y:S08]  /*d520*/  HMMA.16816.F32.BF16 R92, R4.reuse, R8, R148 ;  /* 0x00000008045c723c */ /* 0x042ff00000041894 */
[----:B------:R-:W-:Y:S01]  /*d530*/  HMMA.16816.F32.BF16 R68, R4, R10, R144 ;  /* 0x0000000a0444723c */ /* 0x000fe20000041890 */
[----:B------:R-:W1:Y:S01]  /*d540*/  LDSM.16.MT88.4 R8, [R182+0x18000] ;  /* 0x01800000b608783b */ /* 0x000e620000004200 */
[----:B------:R-:W-:Y:S01]  /*d550*/  MOV R3, R114 ;  /* 0x0000007200037202 */ /* 0x000fe20000000f00 */
[----:B------:R-:W-:-:S02]  /*d560*/  IMAD.MOV.U32 R2, RZ, RZ, R113 ;  /* 0x000000ffff027224 */ /* 0x000fc400078e0071 */
[----:B------:R-:W-:Y:S02]  /*d570*/  IMAD.MOV.U32 R133, RZ, RZ, R112 ;  /* 0x000000ffff857224 */ /* 0x000fe400078e0070 */
[----:B------:R-:W-:Y:S02]  /*d580*/  IMAD.MOV.U32 R162, RZ, RZ, R45 ;  /* 0x000000ffffa27224 */ /* 0x000fe400078e002d */
[----:B------:R-:W-:Y:S02]  /*d590*/  IMAD.MOV.U32 R163, RZ, RZ, R44 ;  /* 0x000000ffffa37224 */ /* 0x000fe400078e002c */
[C---:B-1----:R-:W-:Y:S08]  /*d5a0*/  HMMA.16816.F32.BF16 R44, R4.reuse, R8, R140 ;  /* 0x00000008042c723c */ /* 0x042ff0000004188c */
[----:B------:R-:W-:Y:S01]  /*d5b0*/  HMMA.16816.F32.BF16 R112, R4, R10, R136 ;  /* 0x0000000a0470723c */ /* 0x000fe20000041888 */
[----:B------:R-:W1:Y:S01]  /*d5c0*/  LDSM.16.MT88.4 R8, [R180+0x1a000] ;  /* 0x01a00000b408783b */ /* 0x000e620000004200 */
[----:B------:R-:W-:Y:S01]  /*d5d0*/  MOV R123, R65 ;  /* 0x00000041007b7202 */ /* 0x000fe20000000f00 */
[----:B------:R-:W-:-:S02]  /*d5e0*/  IMAD.MOV.U32 R165, RZ, RZ, R89 ;  /* 0x000000ffffa57224 */ /* 0x000fc400078e0059 */
[----:B------:R2:W-:Y:S01]  /*d5f0*/  STG.E.U16 [R28.64+-0x80], R22 ;  /* 0xffff80161c007986 */ /* 0x0005e2000c101518 */
[----:B------:R-:W-:Y:S01]  /*d600*/  IMAD.MOV.U32 R164, RZ, RZ, R88 ;  /* 0x000000ffffa47224 */ /* 0x000fe200078e0058 */
[----:B--2---:R-:W-:Y:S01]  /*d610*/  MOV R22, R64 ;  /* 0x0000004000167202 */ /* 0x004fe20000000f00 */
[C---:B-1----:R-:W-:Y:S08]  /*d620*/  HMMA.16816.F32.BF16 R88, R4.reuse, R8, R168 ;  /* 0x000000080458723c */ /* 0x042ff000000418a8 */
[----:B------:R-:W-:Y:S01]  /*d630*/  HMMA.16816.F32.BF16 R64, R4, R10, R208 ;  /* 0x0000000a0440723c */ /* 0x000fe200000418d0 */
[----:B------:R-:W1:Y:S01]  /*d640*/  LDSM.16.MT88.4 R8, [R181+0x1a000] ;  /* 0x01a00000b508783b */ /* 0x000e620000004200 */
[----:B------:R-:W-:Y:S01]  /*d650*/  MOV R134, R110 ;  /* 0x0000006e00867202 */ /* 0x000fe20000000f00 */
[----:B------:R-:W-:Y:S01]  /*d660*/  IMAD.MOV.U32 R135, RZ, RZ, R111 ;  /* 0x000000ffff877224 */ /* 0x000fe200078e006f */
[----:B------:R-:W-:Y:S01]  /*d670*/  MOV R19, R108 ;  /* 0x0000006c00137202 */ /* 0x000fe20000000f00 */
[----:B------:R-:W-:Y:S01]  /*d680*/  IMAD.MOV.U32 R132, RZ, RZ, R109 ;  /* 0x000000ffff847224 */ /* 0x000fe200078e006d */
[----:B------:R-:W-:-:S05]  /*d690*/  MOV R30, c[0x0][0x228] ;  /* 0x00008a00001e7a02 */ /* 0x000fca0000000f00 */
[----:B------:R-:W-:Y:S01]  /*d6a0*/  IMAD.SHL.U32 R30, R30, 0x8, RZ ;  /* 0x000000081e1e7824 */ /* 0x000fe200078e00ff */
[C---:B-1----:R-:W-:Y:S08]  /*d6b0*/  HMMA.16816.F32.BF16 R40, R4.reuse, R8, R220 ;  /* 0x000000080428723c */ /* 0x042ff000000418dc */
[----:B------:R-:W-:Y:S01]  /*d6c0*/  HMMA.16816.F32.BF16 R108, R4, R10, R224 ;  /* 0x0000000a046c723c */ /* 0x000fe200000418e0 */
[----:B------:R-:W1:Y:S01]  /*d6d0*/  LDSM.16.MT88.4 R8, [R183+0x1a000] ;  /* 0x01a00000b708783b */ /* 0x000e620000004200 */
[----:B------:R-:W-:Y:S01]  /*d6e0*/  IMAD.WIDE R30, R30, 0x2, R28 ;  /* 0x000000021e1e7825 */ /* 0x000fe200078e021c */
[----:B------:R-:W-:-:S02]  /*d6f0*/  MOV R161, R85 ;  /* 0x0000005500a17202 */ /* 0x000fc40000000f00 */
[----:B------:R2:W-:Y:S01]  /*d700*/  STG.E.U16 [R28.64+-0x7e], R17 ;  /* 0xffff82111c007986 */ /* 0x0005e2000c101518 */
[----:B------:R-:W-:-:S03]  /*d710*/  IMAD.MOV.U32 R160, RZ, RZ, R84 ;  /* 0x000000ffffa07224 */ /* 0x000fc600078e0054 */
[----:B------:R3:W-:Y:S01]  /*d720*/  STG.E.U16 [R30.64+-0x80], R23 ;  /* 0xffff80171e007986 */ /* 0x0007e2000c101518 */
[----:B--2---:R-:W-:Y:S01]  /*d730*/  MOV R17, R60 ;  /* 0x0000003c00117202 */ /* 0x004fe20000000f00 */
[----:B---3--:R-:W-:Y:S01]  /*d740*/  IMAD.MOV.U32 R23, RZ, RZ, R61 ;  /* 0x000000ffff177224 */ /* 0x008fe200078e003d */
[C---:B-1----:R-:W-:Y:S08]  /*d750*/  HMMA.16816.F32.BF16 R84, R4.reuse, R8, R52 ;  /* 0x000000080454723c */ /* 0x042ff00000041834 */
[----:B------:R-:W-:Y:S01]  /*d760*/  HMMA.16816.F32.BF16 R60, R4, R10, R56 ;  /* 0x0000000a043c723c */ /* 0x000fe20000041838 */
[----:B------:R-:W1:Y:S01]  /*d770*/  LDSM.16.MT88.4 R8, [R182+0x1a000] ;  /* 0x01a00000b608783b */ /* 0x000e620000004200 */
[----:B------:R-:W-:-:S02]  /*d780*/  @!P6 HFMA2.BF16_V2 R39, -RZ.H0_H0, RZ.H0_H0, -R173.H0_H0 ;  /* 0x200000ffff27e231 */ /* 0x000fc400003409ad */
[----:B------:R-:W-:Y:S01]  /*d790*/  @!P0 HFMA2.BF16_V2 R37, -RZ.H0_H0, RZ.H0_H0, -R172.H0_H0 ;  /* 0x200000ffff258231 */ /* 0x000fe200003409ac */
[----:B------:R-:W-:Y:S01]  /*d7a0*/  @!P1 PRMT R191, R38, 0x5410, RZ ;  /* 0x0000541026bf9816 */ /* 0x000fe200000000ff */
[----:B------:R-:W-:Y:S01]  /*d7b0*/  IMAD.MOV.U32 R129, RZ, RZ, R105 ;  /* 0x000000ffff817224 */ /* 0x000fe200078e0069 */
[----:B------:R-:W-:Y:S01]  /*d7c0*/  @!P6 PRMT R173, R39, 0x5410, RZ ;  /* 0x0000541027ade816 */ /* 0x000fe200000000ff */
[----:B------:R-:W-:Y:S01]  /*d7d0*/  IMAD.MOV.U32 R128, RZ, RZ, R104 ;  /* 0x000000ffff807224 */ /* 0x000fe200078e0068 */
[----:B------:R-:W-:Y:S02]  /*d7e0*/  @!P0 PRMT R172, R37, 0x5410, RZ ;  /* 0x0000541025ac8816 */ /* 0x000fe400000000ff */
[C---:B-1----:R-:W-:Y:S08]  /*d7f0*/  HMMA.16816.F32.BF16 R36, R4.reuse, R8, R228 ;  /* 0x000000080424723c */ /* 0x042ff000000418e4 */
[----:B------:R-:W-:Y:S01]  /*d800*/  HMMA.16816.F32.BF16 R104, R4, R10, R232 ;  /* 0x0000000a0468723c */ /* 0x000fe200000418e8 */
[----:B------:R-:W1:Y:S01]  /*d810*/  LDSM.16.MT88.4 R8, [R180+0x1c000] ;  /* 0x01c00000b408783b */ /* 0x000e620000004200 */
[----:B------:R-:W-:Y:S01]  /*d820*/  IMAD.MOV.U32 R130, RZ, RZ, R81 ;  /* 0x000000ffff827224 */ /* 0x000fe200078e0051 */
[----:B------:R-:W-:-:S05]  /*d830*/  MOV R131, R80 ;  /* 0x0000005000837202 */ /* 0x000fca0000000f00 */
[C---:B-1----:R-:W-:Y:S08]  /*d840*/  HMMA.16816.F32.BF16 R80, R4.reuse, R8, R236 ;  /* 0x000000080450723c */ /* 0x042ff000000418ec */
[----:B------:R-:W-:Y:S01]  /*d850*/  HMMA.16816.F32.BF16 R56, R4, R10, R244 ;  /* 0x0000000a0438723c */ /* 0x000fe200000418f4 */
[----:B------:R-:W1:Y:S01]  /*d860*/  LDSM.16.MT88.4 R8, [R181+0x1c000] ;  /* 0x01c00000b508783b */ /* 0x000e620000004200 */
[----:B------:R-:W-:-:S02]  /*d870*/  IMAD.MOV.U32 R125, RZ, RZ, R101 ;  /* 0x000000ffff7d7224 */ /* 0x000fc400078e0065 */
[----:B------:R-:W-:-:S04]  /*d880*/  IMAD.MOV.U32 R124, RZ, RZ, R100 ;  /* 0x000000ffff7c7224 */ /* 0x000fc800078e0064 */
[C---:B-1----:R-:W-:Y:S08]  /*d890*/  HMMA.16816.F32.BF16 R32, R4.reuse, R8, R76 ;  /* 0x000000080420723c */ /* 0x042ff0000004184c */
[C---:B------:R-:W-:Y:S01]  /*d8a0*/  HMMA.16816.F32.BF16 R100, R4.reuse, R10, R248 ;  /* 0x0000000a0464723c */ /* 0x040fe200000418f8 */
[----:B------:R-:W1:Y:S07]  /*d8b0*/  LDSM.16.MT88.4 R8, [R183+0x1c000] ;  /* 0x01c00000b708783b */ /* 0x000e6e0000004200 */
[----:B-1----:R-:W-:Y:S07]  /*d8c0*/  HMMA.16816.F32.BF16 R76, R4, R8, R160 ;  /* 0x00000008044c723c */ /* 0x002fee00000418a0 */
[----:B------:R-:W-:Y:S01]  /*d8d0*/  MOV R163, R167 ;  /* 0x000000a700a37202 */ /* 0x000fe20000000f00 */
[----:B------:R-:W-:Y:S01]  /*d8e0*/  IMAD.MOV.U32 R167, RZ, RZ, R201 ;  /* 0x000000ffffa77224 */ /* 0x000fe200078e00c9 */
[----:B------:R-:W-:Y:S01]  /*d8f0*/  MOV R160, R164 ;  /* 0x000000a400a07202 */ /* 0x000fe20000000f00 */
[----:B------:R-:W-:Y:S01]  /*d900*/  IMAD.MOV.U32 R161, RZ, RZ, R165 ;  /* 0x000000ffffa17224 */ /* 0x000fe200078e00a5 */
[----:B------:R-:W2:Y:S01]  /*d910*/  LDL.LU R201, [R1+0x194] ;  /* 0x0001940001c97983 */ /* 0x000ea20000300800 */
[----:B------:R-:W-:-:S02]  /*d920*/  IMAD.MOV.U32 R164, RZ, RZ, R2 ;  /* 0x000000ffffa47224 */ /* 0x000fc400078e0002 */
[----:B------:R-:W-:Y:S01]  /*d930*/  IMAD.MOV.U32 R165, RZ, RZ, R0 ;  /* 0x000000ffffa57224 */ /* 0x000fe200078e0000 */
[----:B------:R-:W3:Y:S04]  /*d940*/  LDL.LU R2, [R1+0xa0] ;  /* 0x0000a00001027983 */ /* 0x000ee80000300800 */
[----:B------:R-:W4:Y:S01]  /*d950*/  LDL.LU R0, [R1+0xa4] ;  /* 0x0000a40001007983 */ /* 0x000f220000300800 */
[----:B------:R-:W-:Y:S01]  /*d960*/  IMAD.MOV.U32 R162, RZ, RZ, R166 ;  /* 0x000000ffffa27224 */ /* 0x000fe200078e00a6 */
[----:B------:R-:W-:Y:S01]  /*d970*/  MOV R166, R3 ;  /* 0x0000000300a67202 */ /* 0x000fe20000000f00 */
[----:B------:R-:W-:Y:S02]  /*d980*/  IMAD.MOV.U32 R3, RZ, RZ, R197 ;  /* 0x000000ffff037224 */ /* 0x000fe400078e00c5 */
[----:B------:R-:W4:Y:S03]  /*d990*/  LDL.LU R197, [R1+0x190] ;  /* 0x0001900001c57983 */ /* 0x000f260000300800 */
[----:B------:R-:W-:Y:S01]  /*d9a0*/  HMMA.16816.F32.BF16 R52, R4, R10, R160 ;  /* 0x0000000a0434723c */ /* 0x000fe200000418a0 */
[----:B------:R-:W1:Y:S06]  /*d9b0*/  LDSM.16.MT88.4 R8, [R182+0x1c000] ;  /* 0x01c00000b608783b */ /* 0x000e6c0000004200 */
[----:B------:R-:W-:Y:S01]  /*d9c0*/  MOV R160, R164 ;  /* 0x000000a400a07202 */ /* 0x000fe20000000f00 */
[----:B------:R-:W-:Y:S01]  /*d9d0*/  IMAD.MOV.U32 R161, RZ, RZ, R165 ;  /* 0x000000ffffa17224 */ /* 0x000fe200078e00a5 */
[----:B------:R-:W-:Y:S01]  /*d9e0*/  MOV R163, R167 ;  /* 0x000000a700a37202 */ /* 0x000fe20000000f00 */
[----:B------:R-:W-:-:S02]  /*d9f0*/  IMAD.MOV.U32 R167, RZ, RZ, R190 ;  /* 0x000000ffffa77224 */ /* 0x000fc400078e00be */
[----:B------:R-:W-:Y:S01]  /*da00*/  IMAD.MOV.U32 R162, RZ, RZ, R166 ;  /* 0x000000ffffa27224 */ /* 0x000fe200078e00a6 */
[----:B------:R-:W4:Y:S01]  /*da10*/  LDL.LU R190, [R1+0x18c] ;  /* 0x00018c0001be7983 */ /* 0x000f220000300800 */
[----:B------:R-:W-:Y:S01]  /*da20*/  MOV R166, R3 ;  /* 0x0000000300a67202 */ /* 0x000fe20000000f00 */
[----:B------:R-:W-:Y:S02]  /*da30*/  IMAD.MOV.U32 R3, RZ, RZ, R206 ;  /* 0x000000ffff037224 */ /* 0x000fe400078e00ce */
[----:B------:R-:W-:Y:S02]  /*da40*/  IMAD.MOV.U32 R156, RZ, RZ, R160 ;  /* 0x000000ffff9c7224 */ /* 0x000fe400078e00a0 */
        /* <DEDUP_REMOVED lines=17> */
[----:B---3--:R-:W-:-:S02]  /*db60*/  IMAD.MOV.U32 R164, RZ, RZ, R2 ;  /* 0x000000ffffa47224 */ /* 0x008fc400078e0002 */
[----:B--2---:R-:W-:Y:S02]  /*db70*/  IMAD.MOV.U32 R2, RZ, RZ, R201 ;  /* 0x000000ffff027224 */ /* 0x004fe400078e00c9 */
[----:B----4-:R-:W-:Y:S01]  /*db80*/  IMAD.MOV.U32 R165, RZ, RZ, R0 ;  /* 0x000000ffffa57224 */ /* 0x010fe200078e0000 */
[----:B------:R-:W2:Y:S01]  /*db90*/  LDL.LU R201, [R1+0x188] ;  /* 0x0001880001c97983 */ /* 0x000ea20000300800 */
[----:B------:R-:W-:-:S03]  /*dba0*/  MOV R0, R179 ;  /* 0x000000b300007202 */ /* 0x000fc60000000f00 */
[----:B------:R-:W3:Y:S04]  /*dbb0*/  LDL.LU R179, [R1+0x184] ;  /* 0x0001840001b37983 */ /* 0x000ee80000300800 */
[----:B------:R-:W4:Y:S01]  /*dbc0*/  LDL.LU R206, [R1+0x180] ;  /* 0x0001800001ce7983 */ /* 0x000f220000300800 */
[----:B------:R-:W-:Y:S01]  /*dbd0*/  MOV R160, R164 ;  /* 0x000000a400a07202 */ /* 0x000fe20000000f00 */
[----:B------:R-:W-:Y:S02]  /*dbe0*/  IMAD.MOV.U32 R164, RZ, RZ, R2 ;  /* 0x000000ffffa47224 */ /* 0x000fe400078e0002 */
[----:B------:R-:W2:Y:S01]  /*dbf0*/  LDL.LU R184, [R1+0x17c] ;  /* 0x00017c0001b87983 */ /* 0x000ea20000300800 */
[----:B------:R-:W-:Y:S02]  /*dc00*/  IMAD.MOV.U32 R2, RZ, RZ, R195 ;  /* 0x000000ffff027224 */ /* 0x000fe400078e00c3 */
[----:B------:R-:W-:Y:S01]  /*dc10*/  IMAD.MOV.U32 R161, RZ, RZ, R165 ;  /* 0x000000ffffa17224 */ /* 0x000fe200078e00a5 */
[----:B------:R-:W3:Y:S01]  /*dc20*/  LDL.LU R195, [R1+0x178] ;  /* 0x0001780001c37983 */ /* 0x000ee20000300800 */
[----:B------:R-:W-:Y:S01]  /*dc30*/  IMAD.MOV.U32 R165, RZ, RZ, R0 ;  /* 0x000000ffffa57224 */ /* 0x000fe200078e0000 */
[----:B------:R-:W-:-:S02]  /*dc40*/  MOV R0, R189 ;  /* 0x000000bd00007202 */ /* 0x000fc40000000f00 */
[----:B------:R-:W3:Y:S04]  /*dc50*/  LDL.LU R189, [R1+0x174] ;  /* 0x0001740001bd7983 */ /* 0x000ee80000300800 */
[----:B------:R-:W3:Y:S04]  /*dc60*/  LDL.LU R185, [R1+0x170] ;  /* 0x0001700001b97983 */ /* 0x000ee80000300800 */
[----:B------:R-:W3:Y:S01]  /*dc70*/  LDL.LU R192, [R1+0x16c] ;  /* 0x00016c0001c07983 */ /* 0x000ee20000300800 */
        /* <DEDUP_REMOVED lines=8> */
[----:B------:R-:W3:Y:S04]  /*dd00*/  LDL.LU R194, [R1+0x168] ;  /* 0x0001680001c27983 */ /* 0x000ee80000300800 */
[----:B------:R-:W3:Y:S01]  /*dd10*/  LDL.LU R200, [R1+0x164] ;  /* 0x0001640001c87983 */ /* 0x000ee20000300800 */
[C---:B-1----:R-:W-:Y:S08]  /*dd20*/  HMMA.16816.F32.BF16 R124, R4.reuse, R8, R124 ;  /* 0x00000008047c723c */ /* 0x042ff0000004187c */
[----:B------:R-:W-:Y:S01]  /*dd30*/  HMMA.16816.F32.BF16 R128, R4, R10, R128 ;  /* 0x0000000a0480723c */ /* 0x000fe20000041880 */
[----:B------:R-:W1:Y:S01]  /*dd40*/  LDSM.16.MT88.4 R8, [R181+0x1e000] ;  /* 0x01e00000b508783b */ /* 0x000e620000004200 */
        /* <DEDUP_REMOVED lines=52> */
[----:B------:R-:W1:Y:S01]  /*e090*/  LDC.U8 R227, c[0x0][0x2d8] ;  /* 0x0000b600ffe37b82 */ /* 0x000e620000000000 */
[----:B------:R-:W-:Y:S01]  /*e0a0*/  IMAD.MOV.U32 R166, RZ, RZ, R0 ;  /* 0x000000ffffa67224 */ /* 0x000fe200078e0000 */
[----:B------:R1:W5:Y:S01]  /*e0b0*/  LDL.LU R217, [R1+0x160] ;  /* 0x0001600001d97983 */ /* 0x0003620000300800 */
        /* <DEDUP_REMOVED lines=8> */
[----:B------:R2:W5:Y:S01]  /*e140*/  LDL.LU R216, [R1+0x15c] ;  /* 0x00015c0001d87983 */ /* 0x0005620000300800 */
[----:B------:R-:W-:Y:S02]  /*e150*/  IMAD.MOV.U32 R18, RZ, RZ, R214 ;  /* 0x000000ffff127224 */ /* 0x000fe400078e00d6 */
        /* <DEDUP_REMOVED lines=13> */
[----:B------:R-:W-:Y:S01]  /*e230*/  PRMT R231, R227, 0x7054, R227 ;  /* 0x00007054e3e77816 */ /* 0x000fe200000000e3 */
[----:B------:R-:W-:Y:S01]  /*e240*/  IMAD.MOV.U32 R166, RZ, RZ, R0 ;  /* 0x000000ffffa67224 */ /* 0x000fe200078e0000 */
[----:B------:R1:W5:Y:S01]  /*e250*/  LDL.LU R215, [R1+0x158] ;  /* 0x0001580001d77983 */ /* 0x0003620000300800 */
[----:B------:R-:W-:-:S02]  /*e260*/  IMAD.MOV.U32 R18, RZ, RZ, R205 ;  /* 0x000000ffff127224 */ /* 0x000fc400078e00cd */
[----:B------:R-:W-:Y:S01]  /*e270*/  IMAD.MOV.U32 R0, RZ, RZ, R25 ;  /* 0x000000ffff007224 */ /* 0x000fe200078e0019 */
[----:B------:R-:W-:Y:S01]  /*e280*/  HMMA.16816.F32.BF16 R148, R4, R10, R148 ;  /* 0x0000000a0494723c */ /* 0x000fe20000041894 */
[----:B------:R-:W-:Y:S01]  /*e290*/  IMAD.MOV.U32 R154, RZ, RZ, R158 ;  /* 0x000000ffff9a7224 */ /* 0x000fe200078e009e */
[----:B------:R-:W-:Y:S01]  /*e2a0*/  MOV R158, R162 ;  /* 0x000000a2009e7202 */ /* 0x000fe20000000f00 */
[----:B------:R-:W-:Y:S01]  /*e2b0*/  IMAD.MOV.U32 R157, RZ, RZ, R161 ;  /* 0x000000ffff9d7224 */ /* 0x000fe200078e00a1 */
[----:B------:R-:W-:Y:S01]  /*e2c0*/  MOV R161, R165 ;  /* 0x000000a500a17202 */ /* 0x000fe20000000f00 */
[----:B------:R-:W-:Y:S01]  /*e2d0*/  IMAD.MOV.U32 R156, RZ, RZ, R160 ;  /* 0x000000ffff9c7224 */ /* 0x000fe200078e00a0 */
[----:B------:R-:W1:Y:S01]  /*e2e0*/  LDSM.16.MT88.4 R8, [R182+0x1e000] ;  /* 0x01e00000b608783b */ /* 0x000e620000004200 */
[----:B------:R-:W-:Y:S02]  /*e2f0*/  IMAD.MOV.U32 R159, RZ, RZ, R163 ;  /* 0x000000ffff9f7224 */ /* 0x000fe400078e00a3 */
        /* <DEDUP_REMOVED lines=27> */
[----:B------:R-:W-:Y:S02]  /*e4b0*/  MOV R19, R203 ;  /* 0x000000cb00137202 */ /* 0x000fe40000000f00 */
[----:B------:R-:W-:Y:S01]  /*e4c0*/  MOV R160, R164 ;  /* 0x000000a400a07202 */ /* 0x000fe20000000f00 */
[----:B------:R-:W-:-:S02]  /*e4d0*/  IMAD.MOV.U32 R164, RZ, RZ, R18 ;  /* 0x000000ffffa47224 */ /* 0x000fc400078e0012 */
[----:B------:R-:W-:Y:S01]  /*e4e0*/  IMAD.MOV.U32 R159, RZ, RZ, R165 ;  /* 0x000000ffff9f7224 */ /* 0x000fe200078e00a5 */
[----:B------:R-:W-:Y:S01]  /*e4f0*/  MOV R165, R19 ;  /* 0x0000001300a57202 */ /* 0x000fe20000000f00 */
[----:B------:R-:W-:-:S04]  /*e500*/  IMAD.MOV.U32 R210, RZ, RZ, R164 ;  /* 0x000000ffffd27224 */ /* 0x000fc800078e00a4 */
[----:B------:R-:W-:Y:S01]  /*e510*/  IMAD.MOV.U32 R211, RZ, RZ, R165 ;  /* 0x000000ffffd37224 */ /* 0x000fe200078e00a5 */
[C---:B-1----:R-:W-:Y:S08]  /*e520*/  HMMA.16816.F32.BF16 R152, R4.reuse, R8, R152 ;  /* 0x000000080498723c */ /* 0x042ff00000041898 */
[----:B------:R-:W-:Y:S01]  /*e530*/  HMMA.16816.F32.BF16 R144, R4, R10, R144 ;  /* 0x0000000a0490723c */ /* 0x000fe20000041890 */
[----:B------:R-:W1:Y:S01]  /*e540*/  LDSM.16.MT88.4 R8, [R180+0x18800] ;  /* 0x01880000b408783b */ /* 0x000e620000004200 */
[----:B----4-:R-:W-:-:S05]  /*e550*/  MOV R3, R206 ;  /* 0x000000ce00037202 */ /* 0x010fca0000000f00 */
[----:B------:R-:W-:Y:S01]  /*e560*/  IMAD.MOV.U32 R166, RZ, RZ, R3 ;  /* 0x000000ffffa67224 */ /* 0x000fe200078e0003 */
[----:B------:R-:W-:Y:S01]  /*e570*/  MOV R3, R242 ;  /* 0x000000f200037202 */ /* 0x000fe20000000f00 */
[----:B--2---:R-:W-:Y:S02]  /*e580*/  IMAD.MOV.U32 R242, RZ, RZ, R201 ;  /* 0x000000fffff27224 */ /* 0x004fe400078e00c9 */
[----:B------:R-:W-:Y:S02]  /*e590*/  IMAD.MOV.U32 R158, RZ, RZ, R166 ;  /* 0x000000ffff9e7224 */ /* 0x000fe400078e00a6 */
[----:B------:R-:W-:Y:S01]  /*e5a0*/  IMAD.MOV.U32 R166, RZ, RZ, R2 ;  /* 0x000000ffffa67224 */ /* 0x000fe200078e0002 */
[----:B------:R-:W-:Y:S01]  /*e5b0*/  MOV R2, R3 ;  /* 0x0000000300027202 */ /* 0x000fe20000000f00 */
[----:B------:R-:W-:Y:S02]  /*e5c0*/  IMAD.MOV.U32 R0, RZ, RZ, R242 ;  /* 0x000000ffff007224 */ /* 0x000fe400078e00f2 */
[----:B------:R-:W-:-:S02]  /*e5d0*/  IMAD.MOV.U32 R3, RZ, RZ, R16 ;  /* 0x000000ffff037224 */ /* 0x000fc400078e0010 */
[----:B------:R-:W-:Y:S02]  /*e5e0*/  IMAD.MOV.U32 R156, RZ, RZ, R166 ;  /* 0x000000ffff9c7224 */ /* 0x000fe400078e00a6 */
[----:B------:R-:W-:Y:S01]  /*e5f0*/  IMAD.MOV.U32 R166, RZ, RZ, R0 ;  /* 0x000000ffffa67224 */ /* 0x000fe200078e0000 */
[----:B------:R-:W-:Y:S01]  /*e600*/  MOV R167, R3 ;  /* 0x0000000300a77202 */ /* 0x000fe20000000f00 */
[----:B------:R-:W-:Y:S01]  /*e610*/  IMAD.MOV.U32 R163, RZ, RZ, R2 ;  /* 0x000000ffffa37224 */ /* 0x000fe200078e0002 */
[----:B---3--:R-:W-:Y:S01]  /*e620*/  MOV R3, R195 ;  /* 0x000000c300037202 */ /* 0x008fe20000000f00 */
        /* <DEDUP_REMOVED lines=25> */
[----:B------:R-:W-:-:S04]  /*e7c0*/  IMAD.WIDE.U32 R2, R12, -0x2daee0ad, RZ ;  /* 0xd2511f530c027825 */ /* 0x000fc800078e00ff */
[----:B------:R-:W-:Y:S02]  /*e7d0*/  IMAD.MOV.U32 R221, RZ, RZ, R208 ;  /* 0x000000ffffdd7224 */ /* 0x000fe400078e00d0 */
[----:B------:R-:W-:Y:S01]  /*e7e0*/  IMAD.MOV.U32 R208, RZ, RZ, R0 ;  /* 0x000000ffffd07224 */ /* 0x000fe200078e0000 */
[----:B------:R-:W-:Y:S02]  /*e7f0*/  LOP3.LUT R0, R3, UR7, R14, 0x96, !PT ;  /* 0x0000000703007c12 */ /* 0x000fe4000f8e960e */
[C---:B------:R-:W-:Y:S02]  /*e800*/  LOP3.LUT R3, R2.reuse, 0xffff, RZ, 0xc0, !PT ;  /* 0x0000ffff02037812 */ /* 0x040fe400078ec0ff */
[----:B------:R-:W-:Y:S02]  /*e810*/  SHF.R.U32.HI R6, RZ, 0x10, R2 ;  /* 0x00000010ff067819 */ /* 0x000fe40000011602 */
[----:B------:R-:W-:Y:S02]  /*e820*/  SHF.R.U32.HI R4, RZ, 0x8, R3 ;  /* 0x00000008ff047819 */ /* 0x000fe40000011603 */
[----:B------:R-:W-:-:S02]  /*e830*/  LOP3.LUT R3, R2, 0xff, RZ, 0xc0, !PT ;  /* 0x000000ff02037812 */ /* 0x000fc400078ec0ff */
[----:B------:R-:W-:Y:S02]  /*e840*/  SHF.R.U32.HI R7, RZ, 0x18, R2 ;  /* 0x00000018ff077819 */ /* 0x000fe40000011602 */
[C---:B------:R-:W-:Y:S02]  /*e850*/  LOP3.LUT R2, R0.reuse, 0xffff, RZ, 0xc0, !PT ;  /* 0x0000ffff00027812 */ /* 0x040fe400078ec0ff */
[----:B------:R-:W-:Y:S02]  /*e860*/  PRMT R12, R3, 0x5410, R4 ;  /* 0x00005410030c7816 */ /* 0x000fe40000000004 */
[----:B------:R-:W-:Y:S02]  /*e870*/  SHF.R.U32.HI R3, RZ, 0x8, R2 ;  /* 0x00000008ff037819 */ /* 0x000fe40000011602 */
[----:B------:R-:W-:-:S04]  /*e880*/  LOP3.LUT R2, R0, 0xff, RZ, 0xc0, !PT ;  /* 0x000000ff00027812 */ /* 0x000fc800078ec0ff */
[----:B------:R-:W-:Y:S02]  /*e890*/  PRMT R3, R2, 0x5410, R3 ;  /* 0x0000541002037816 */ /* 0x000fe40000000003 */
[--C-:B------:R-:W-:Y:S02]  /*e8a0*/  SHF.R.U32.HI R2, RZ, 0x10, R0.reuse ;  /* 0x00000010ff027819 */ /* 0x100fe40000011600 */
[----:B------:R-:W-:Y:S02]  /*e8b0*/  SHF.R.U32.HI R5, RZ, 0x18, R0 ;  /* 0x00000018ff057819 */ /* 0x000fe40000011600 */
[----:B------:R-:W-:Y:S01]  /*e8c0*/  LOP3.LUT R2, R2, 0xff, RZ, 0xc0, !PT ;  /* 0x000000ff02027812 */ /* 0x000fe200078ec0ff */
[--C-:B------:R-:W-:Y:S01]  /*e8d0*/  HSET2.LE.AND R0, R3, R231.reuse, PT ;  /* 0x000000e703007233 */ /* 0x100fe20003803000 */
[----:B------:R-:W-:Y:S02]  /*e8e0*/  LOP3.LUT R4, R6, 0xff, RZ, 0xc0, !PT ;  /* 0x000000ff06047812 */ /* 0x000fe400078ec0ff */
[----:B------:R-:W-:Y:S01]  /*e8f0*/  MOV R227, R220 ;  /* 0x000000dc00e37202 */ /* 0x000fe20000000f00 */
[----:B------:R-:W-:Y:S01]  /*e900*/  IMAD.MOV.U32 R220, RZ, RZ, R221 ;  /* 0x000000ffffdc7224 */ /* 0x000fe200078e00dd */
[----:B------:R-:W-:Y:S01]  /*e910*/  PRMT R2, R2, 0x5410, R5 ;  /* 0x0000541002027816 */ /* 0x000fe20000000005 */
[----:B------:R-:W-:Y:S01]  /*e920*/  IMAD.MOV.U32 R221, RZ, RZ, R222 ;  /* 0x000000ffffdd7224 */ /* 0x000fe200078e00de */
[----:B------:R-:W-:Y:S01]  /*e930*/  MOV R222, R223 ;  /* 0x000000df00de7202 */ /* 0x000fe20000000f00 */
[----:B------:R-:W-:Y:S01]  /*e940*/  IMAD.MOV.U32 R223, RZ, RZ, R208 ;  /* 0x000000ffffdf7224 */ /* 0x000fe200078e00d0 */
[----:B------:R-:W-:Y:S01]  /*e950*/  PRMT R3, R4, 0x5410, R7 ;  /* 0x0000541004037816 */ /* 0x000fe20000000007 */
[----:B------:R-:W-:Y:S01]  /*e960*/  IMAD.MOV.U32 R208, RZ, RZ, R209 ;  /* 0x000000ffffd07224 */ /* 0x000fe200078e00d1 */
[----:B------:R-:W-:Y:S01]  /*e970*/  LOP3.LUT R4, R0, R227, RZ, 0xc0, !PT ;  /* 0x000000e300047212 */ /* 0x000fe200078ec0ff */
[--C-:B------:R-:W-:Y:S01]  /*e980*/  HSET2.LE.AND R0, R2, R231.reuse, PT ;  /* 0x000000e702007233 */ /* 0x100fe20003803000 */
[----:B------:R-:W-:Y:S01]  /*e990*/  MOV R209, R168 ;  /* 0x000000a800d17202 */ /* 0x000fe20000000f00 */
        /* <DEDUP_REMOVED lines=8> */
[----:B------:R-:W-:Y:S01]  /*ea20*/  LOP3.LUT R6, R2, R224, RZ, 0xc0, !PT ;  /* 0x000000e002067212 */ /* 0x000fe200078ec0ff */
        /* <DEDUP_REMOVED lines=16> */
[----:B------:R-:W-:Y:S02]  /*eb30*/  IMAD.MOV.U32 R210, RZ, RZ, R170 ;  /* 0x000000ffffd27224 */ /* 0x000fe400078e00aa */
        /* <DEDUP_REMOVED lines=8> */
[----:B------:R-:W-:Y:S01]  /*ebc0*/  HSET2.LE.AND R3, R3, R231, PT ;  /* 0x000000e703037233 */ /* 0x000fe20003803000 */
[----:B------:R-:W-:Y:S02]  /*ebd0*/  IMAD.MOV.U32 R170, RZ, RZ, R158 ;  /* 0x000000ffffaa7224 */ /* 0x000fe400078e009e */
[----:B------:R-:W-:-:S02]  /*ebe0*/  IMAD.MOV.U32 R208, RZ, RZ, R209 ;  /* 0x000000ffffd07224 */ /* 0x000fc400078e00d1 */
[----:B------:R-:W-:Y:S01]  /*ebf0*/  IMAD.MOV.U32 R209, RZ, RZ, R210 ;  /* 0x000000ffffd17224 */ /* 0x000fe200078e00d2 */
[----:B------:R-:W-:Y:S01]  /*ec00*/  MOV R210, R211 ;  /* 0x000000d300d27202 */ /* 0x000fe20000000f00 */
[----:B------:R-:W-:Y:S01]  /*ec10*/  IMAD.MOV.U32 R16, RZ, RZ, R200 ;  /* 0x000000ffff107224 */ /* 0x000fe200078e00c8 */
[----:B------:R-:W-:Y:S01]  /*ec20*/  MOV R158, R162 ;  /* 0x000000a2009e7202 */ /* 0x000fe20000000f00 */
[----:B------:R-:W-:Y:S02]  /*ec30*/  IMAD.MOV.U32 R156, RZ, RZ, R160 ;  /* 0x000000ffff9c7224 */ /* 0x000fe400078e00a0 */
[----:B------:R-:W-:Y:S02]  /*ec40*/  IMAD.MOV.U32 R157, RZ, RZ, R161 ;  /* 0x000000ffff9d7224 */ /* 0x000fe400078e00a1 */
[----:B------:R-:W-:Y:S02]  /*ec50*/  IMAD.MOV.U32 R211, RZ, RZ, R168 ;  /* 0x000000ffffd37224 */ /* 0x000fe400078e00a8 */
[----:B------:R-:W-:Y:S01]  /*ec60*/  IMAD.MOV.U32 R168, RZ, RZ, R169 ;  /* 0x000000ffffa87224 */ /* 0x000fe200078e00a9 */
[----:B------:R-:W-:Y:S01]  /*ec70*/  MOV R169, R170 ;  /* 0x000000aa00a97202 */ /* 0x000fe20000000f00 */
[----:B------:R-:W-:Y:S01]  /*ec80*/  IMAD.MOV.U32 R18, RZ, RZ, R198 ;  /* 0x000000ffff127224 */ /* 0x000fe200078e00c6 */
[----:B------:R-:W-:Y:S01]  /*ec90*/  LOP3.LUT R5, R0, R179, RZ, 0xc0, !PT ;  /* 0x000000b300057212 */ /* 0x000fe200078ec0ff */
[----:B------:R-:W-:Y:S01]  /*eca0*/  IMAD.MOV.U32 R19, RZ, RZ, R199 ;  /* 0x000000ffff137224 */ /* 0x000fe200078e00c7 */
[----:B------:R-:W-:Y:S01]  /*ecb0*/  LOP3.LUT R7, R3, R240, RZ, 0xc0, !PT ;  /* 0x000000f003077212 */ /* 0x000fe200078ec0ff */
        /* <DEDUP_REMOVED lines=9> */
[----:B------:R-:W-:Y:S02]  /*ed50*/  IMAD.MOV.U32 R160, RZ, RZ, R18 ;  /* 0x000000ffffa07224 */ /* 0x000fe400078e0012 */
[----:B------:R-:W-:Y:S02]  /*ed60*/  IMAD.MOV.U32 R161, RZ, RZ, R19 ;  /* 0x000000ffffa17224 */ /* 0x000fe400078e0013 */
[----:B------:R-:W-:Y:S01]  /*ed70*/  IMAD.MOV.U32 R158, RZ, RZ, R159 ;  /* 0x000000ffff9e7224 */ /* 0x000fe200078e009f */
[----:B------:R-:W2:Y:S01]  /*ed80*/  LDSM.16.MT88.4 R16, [R181+0x18800] ;  /* 0x01880000b510783b */ /* 0x000ea20000004200 */
[----:B------:R-:W-:Y:S01]  /*ed90*/  MOV R159, R163 ;  /* 0x000000a3009f7202 */ /* 0x000fe20000000f00 */
        /* <DEDUP_REMOVED lines=28> */
[C---:B--2---:R-:W-:Y:S07]  /*ef60*/  HMMA.16816.F32.BF16 R156, R4.reuse, R16, R48 ;  /* 0x00000010049c723c */ /* 0x044fee0000041830 */
[----:B------:R-:W-:Y:S02]  /*ef70*/  MOV R48, R13 ;  /* 0x0000000d00307202 */ /* 0x000fe40000000f00 */
[----:B------:R-:W2:Y:S01]  /*ef80*/  LDSM.16.MT88.4 R12, [R182+0x18800] ;  /* 0x01880000b60c783b */ /* 0x000ea20000004200 */
[C---:B-1----:R-:W-:Y:S08]  /*ef90*/  HMMA.16816.F32.BF16 R232, R4.reuse, R8, R92 ;  /* 0x0000000804e8723c */ /* 0x042ff0000004185c */
[----:B------:R-:W-:Y:S01]  /*efa0*/  HMMA.16816.F32.BF16 R68, R4, R10, R68 ;  /* 0x0000000a0444723c */ /* 0x000fe20000041844 */
[----:B------:R-:W1:Y:S01]  /*efb0*/  LDSM.16.MT88.4 R8, [R180+0x1a800] ;  /* 0x01a80000b408783b */ /* 0x000e620000004200 */
[----:B------:R-:W-:Y:S01]  /*efc0*/  MOV R242, R197 ;  /* 0x000000c500f27202 */ /* 0x000fe20000000f00 */
[----:B------:R-:W-:Y:S01]  /*efd0*/  IMAD.MOV.U32 R51, RZ, RZ, R229 ;  /* 0x000000ffff337224 */ /* 0x000fe200078e00e5 */
[----:B------:R-:W-:Y:S01]  /*efe0*/  MOV R50, R230 ;  /* 0x000000e600327202 */ /* 0x000fe20000000f00 */
[----:B------:R-:W-:-:S03]  /*eff0*/  IMAD.MOV.U32 R49, RZ, RZ, R231 ;  /* 0x000000ffff317224 */ /* 0x000fc600078e00e7 */
[C---:B--2---:R-:W-:Y:S07]  /*f000*/  HMMA.16816.F32.BF16 R244, R4.reuse, R14, R112 ;  /* 0x0000000e04f4723c */ /* 0x044fee0000041870 */
[----:B------:R-:W-:Y:S01]  /*f010*/  IMAD.MOV.U32 R113, RZ, RZ, R243 ;  /* 0x000000ffff717224 */ /* 0x000fe200078e00f3 */
[----:B------:R-:W-:Y:S01]  /*f020*/  MOV R114, R242 ;  /* 0x000000f200727202 */ /* 0x000fe20000000f00 */
[----:B------:R-:W-:Y:S02]  /*f030*/  IMAD.MOV.U32 R115, RZ, RZ, R241 ;  /* 0x000000ffff737224 */ /* 0x000fe400078e00f1 */
        /* <DEDUP_REMOVED lines=8> */
[----:B------:R-:W-:Y:S01]  /*f0c0*/  HMMA.16816.F32.BF16 R224, R4, R12, R44 ;  /* 0x0000000c04e0723c */ /* 0x000fe2000004182c */
[----:B------:R-:W2:Y:S01]  /*f0d0*/  LDSM.16.MT88.4 R12, [R182+0x1a800] ;  /* 0x01a80000b60c783b */ /* 0x000ea20000004200 */
[----:B------:R-:W-:Y:S01]  /*f0e0*/  MOV R96, R169 ;  /* 0x000000a900607202 */ /* 0x000fe20000000f00 */
[----:B------:R-:W-:Y:S01]  /*f0f0*/  IMAD.MOV.U32 R97, RZ, RZ, R170 ;  /* 0x000000ffff617224 */ /* 0x000fe200078e00aa */
[----:B------:R-:W-:-:S03]  /*f100*/  MOV R112, R163 ;  /* 0x000000a300707202 */ /* 0x000fc60000000f00 */
[----:B------:R-:W-:Y:S01]  /*f110*/  MOV R46, R171 ;  /* 0x000000ab002e7202 */ /* 0x000fe20000000f00 */
[C---:B------:R-:W-:Y:S01]  /*f120*/  HMMA.16816.F32.BF16 R236, R4.reuse, R18, R116 ;  /* 0x0000001204ec723c */ /* 0x040fe20000041874 */
[----:B------:R-:W-:Y:S01]  /*f130*/  IMAD.MOV.U32 R44, RZ, RZ, R160 ;  /* 0x000000ffff2c7224 */ /* 0x000fe200078e00a0 */
[----:B------:R-:W-:Y:S01]  /*f140*/  MOV R45, R161 ;  /* 0x000000a1002d7202 */ /* 0x000fe20000000f00 */
[----:B------:R-:W-:Y:S01]  /*f150*/  IMAD.MOV.U32 R47, RZ, RZ, R162 ;  /* 0x000000ffff2f7224 */ /* 0x000fe200078e00a2 */
[----:B------:R-:W3:Y:S04]  /*f160*/  LDSM.16.MT88.4 R16, [R181+0x1a800] ;  /* 0x01a80000b510783b */ /* 0x000ee80000004200 */
[C---:B-1----:R-:W-:Y:S08]  /*f170*/  HMMA.16816.F32.BF16 R160, R4.reuse, R8, R84 ;  /* 0x0000000804a0723c */ /* 0x042ff00000041854 */
        /* <DEDUP_REMOVED lines=15> */
[----:B------:R-:W-:Y:S01]  /*f270*/  MOV R88, R114 ;  /* 0x0000007200587202 */ /* 0x000fe20000000f00 */
[----:B------:R-:W-:-:S05]  /*f280*/  IMAD.MOV.U32 R89, RZ, RZ, R115 ;  /* 0x000000ffff597224 */ /* 0x000fca00078e0073 */
[----:B------:R-:W-:Y:S01]  /*f290*/  MOV R39, R112 ;  /* 0x0000007000277202 */ /* 0x000fe20000000f00 */
[----:B---3--:R-:W-:Y:S01]  /*f2a0*/  HMMA.16816.F32.BF16 R220, R4, R16, R40 ;  /* 0x0000001004dc723c */ /* 0x008fe20000041828 */
[----:B------:R-:W-:-:S07]  /*f2b0*/  IMAD.MOV.U32 R38, RZ, RZ, R113 ;  /* 0x000000ffff267224 */ /* 0x000fce00078e0071 */
[C---:B------:R-:W-:Y:S01]  /*f2c0*/  HMMA.16816.F32.BF16 R208, R4.reuse, R18, R108 ;  /* 0x0000001204d0723c */ /* 0x040fe2000004186c */
[----:B------:R-:W2:Y:S07]  /*f2d0*/  LDSM.16.MT88.4 R16, [R181+0x1c800] ;  /* 0x01c80000b510783b */ /* 0x000eae0000004200 */
[C---:B------:R-:W-:Y:S01]  /*f2e0*/  HMMA.16816.F32.BF16 R112, R4.reuse, R14, R104 ;  /* 0x0000000e0470723c */ /* 0x040fe20000041868 */
[----:B------:R-:W-:Y:S01]  /*f2f0*/  MOV R90, R46 ;  /* 0x0000002e005a7202 */ /* 0x000fe20000000f00 */
[----:B------:R-:W-:Y:S01]  /*f300*/  IMAD.MOV.U32 R36, RZ, RZ, R44 ;  /* 0x000000ffff247224 */ /* 0x000fe200078e002c */
[----:B------:R-:W-:Y:S01]  /*f310*/  MOV R37, R45 ;  /* 0x0000002d00257202 */ /* 0x000fe20000000f00 */
[----:B------:R-:W-:Y:S04]  /*f320*/  LDSM.16.MT88.4 R12, [R182+0x1c800] ;  /* 0x01c80000b60c783b */ /* 0x000fe80000004200 */
[C---:B-1----:R-:W-:Y:S08]  /*f330*/  HMMA.16816.F32.BF16 R108, R4.reuse, R8, R80 ;  /* 0x00000008046c723c */ /* 0x042ff00000041850 */
[----:B------:R-:W-:Y:S01]  /*f340*/  HMMA.16816.F32.BF16 R104, R4, R10, R56 ;  /* 0x0000000a0468723c */ /* 0x000fe20000041838 */
[----:B------:R-:W1:Y:S01]  /*f350*/  LDSM.16.MT88.4 R8, [R183+0x1c800] ;  /* 0x01c80000b708783b */ /* 0x000e620000004200 */
[----:B------:R-:W-:Y:S01]  /*f360*/  IMAD.MOV.U32 R46, RZ, RZ, R96 ;  /* 0x000000ffff2e7224 */ /* 0x000fe200078e0060 */
[----:B------:R-:W-:Y:S01]  /*f370*/  MOV R45, R97 ;  /* 0x00000061002d7202 */ /* 0x000fe20000000f00 */
[----:B------:R-:W-:Y:S01]  /*f380*/  IMAD.MOV.U32 R44, RZ, RZ, R98 ;  /* 0x000000ffff2c7224 */ /* 0x000fe200078e0062 */
[----:B------:R-:W-:-:S03]  /*f390*/  MOV R91, R99 ;  /* 0x00000063005b7202 */ /* 0x000fc60000000f00 */
[----:B--2---:R-:W-:Y:S07]  /*f3a0*/  HMMA.16816.F32.BF16 R96, R4, R16, R32 ;  /* 0x000000100460723c */ /* 0x004fee0000041820 */
[----:B------:R-:W-:Y:S01]  /*f3b0*/  IMAD.MOV.U32 R32, RZ, RZ, R92 ;  /* 0x000000ffff207224 */ /* 0x000fe200078e005c */
[----:B------:R-:W-:Y:S01]  /*f3c0*/  MOV R33, R93 ;  /* 0x0000005d00217202 */ /* 0x000fe20000000f00 */
[----:B------:R-:W-:Y:S01]  /*f3d0*/  IMAD.MOV.U32 R34, RZ, RZ, R94 ;  /* 0x000000ffff227224 */ /* 0x000fe200078e005e */
[----:B------:R-:W-:-:S02]  /*f3e0*/  MOV R35, R95 ;  /* 0x0000005f00237202 */ /* 0x000fc40000000f00 */
[C---:B-1----:R-:W-:Y:S08]  /*f3f0*/  HMMA.16816.F32.BF16 R92, R4.reuse, R8, R76 ;  /* 0x00000008045c723c */ /* 0x042ff0000004184c */
[C---:B------:R-:W-:Y:S01]  /*f400*/  HMMA.16816.F32.BF16 R84, R4.reuse, R10, R52 ;  /* 0x0000000a0454723c */ /* 0x040fe20000041834 */
[----:B------:R-:W1:Y:S07]  /*f410*/  LDSM.16.MT88.4 R8, [R180+0x1e800] ;  /* 0x01e80000b408783b */ /* 0x000e6e0000004200 */
[C---:B------:R-:W-:Y:S01]  /*f420*/  HMMA.16816.F32.BF16 R100, R4.reuse, R18, R100 ;  /* 0x000000120464723c */ /* 0x040fe20000041864 */
[----:B------:R-:W2:Y:S07]  /*f430*/  LDSM.16.MT88.4 R16, [R181+0x1e800] ;  /* 0x01e80000b510783b */ /* 0x000eae0000004200 */
[C---:B------:R-:W-:Y:S08]  /*f440*/  HMMA.16816.F32.BF16 R64, R4.reuse, R12, R20 ;  /* 0x0000000c0440723c */ /* 0x040ff00000041814 */
[C---:B------:R-:W-:Y:S01]  /*f450*/  HMMA.16816.F32.BF16 R56, R4.reuse, R14, R120 ;  /* 0x0000000e0438723c */ /* 0x040fe20000041878 */
[----:B------:R-:W3:Y:S07]  /*f460*/  LDSM.16.MT88.4 R12, [R183+0x1e800] ;  /* 0x01e80000b70c783b */ /* 0x000eee0000004200 */
[C---:B-1----:R-:W-:Y:S08]  /*f470*/  HMMA.16816.F32.BF16 R40, R4.reuse, R8, R124 ;  /* 0x000000080428723c */ /* 0x042ff0000004187c */
[----:B------:R-:W-:Y:S01]  /*f480*/  HMMA.16816.F32.BF16 R80, R4, R10, R128 ;  /* 0x0000000a0450723c */ /* 0x000fe20000041880 */
[----:B------:R-:W1:Y:S01]  /*f490*/  LDSM.16.MT88.4 R8, [R182+0x1e800] ;  /* 0x01e80000b608783b */ /* 0x000e620000004200 */
[----:B------:R-:W-:-:S02]  /*f4a0*/  MOV R124, R63 ;  /* 0x0000003f007c7202 */ /* 0x000fc40000000f00 */
[----:B------:R-:W-:-:S03]  /*f4b0*/  MOV R126, R49 ;  /* 0x00000031007e7202 */ /* 0x000fc60000000f00 */
[----:B------:R-:W-:Y:S01]  /*f4c0*/  IMAD.MOV.U32 R130, RZ, RZ, R36 ;  /* 0x000000ffff827224 */ /* 0x000fe200078e0024 */
[----:B------:R-:W-:Y:S02]  /*f4d0*/  MOV R121, R51 ;  /* 0x0000003300797202 */ /* 0x000fe40000000f00 */
        /* <DEDUP_REMOVED lines=21> */
[----:B------:R-:W-:Y:S02]  /*f630*/  LOP3.LUT R2, R27, UR36, R2, 0x96, !PT ;  /* 0x000000241b027c12 */ /* 0x000fe4000f8e9602 */
[----:B------:R-:W-:Y:S02]  /*f640*/  MOV R125, R120 ;  /* 0x00000078007d7202 */ /* 0x000fe40000000f00 */
        /* <DEDUP_REMOVED lines=12> */
[----:B------:R-:W-:-:S04]  /*f710*/  IMAD.WIDE.U32 R2, R2, -0x2daee0ad, RZ ;  /* 0xd2511f5302027825 */ /* 0x000fc800078e00ff */
[----:B---3--:R-:W-:Y:S01]  /*f720*/  HMMA.16816.F32.BF16 R60, R4, R12, R140 ;  /* 0x0000000c043c723c */ /* 0x008fe2000004188c */
[----:B------:R-:W-:-:S07]  /*f730*/  LOP3.LUT R3, R3, UR14, R128, 0x96, !PT ;  /* 0x0000000e03037c12 */ /* 0x000fce000f8e9680 */
[C---:B------:R-:W-:Y:S08]  /*f740*/  HMMA.16816.F32.BF16 R52, R4.reuse, R14, R148 ;  /* 0x0000000e0434723c */ /* 0x040ff00000041894 */
[C---:B-1----:R-:W-:Y:S08]  /*f750*/  HMMA.16816.F32.BF16 R48, R4.reuse, R8, R152 ;  /* 0x000000080430723c */ /* 0x042ff00000041898 */
[----:B------:R-:W-:Y:S01]  /*f760*/  HMMA.16816.F32.BF16 R36, R4, R10, R144 ;  /* 0x0000000a0424723c */ /* 0x000fe20000041890 */
[----:B------:R-:W-:Y:S01]  /*f770*/  MOV R128, R130 ;  /* 0x0000008200807202 */ /* 0x000fe20000000f00 */
[----:B------:R-:W-:Y:S01]  /*f780*/  IMAD.MOV.U32 R129, RZ, RZ, R131 ;  /* 0x000000ffff817224 */ /* 0x000fe200078e0083 */
[----:B------:R-:W1:Y:S01]  /*f790*/  LDC.U8 R16, c[0x0][0x2d8] ;  /* 0x0000b600ff107b82 */ /* 0x000e620000000000 */
[----:B------:R-:W-:Y:S01]  /*f7a0*/  IMAD.MOV.U32 R25, RZ, RZ, R207 ;  /* 0x000000ffff197224 */ /* 0x000fe200078e00cf */
[----:B------:R-:W-:Y:S01]  /*f7b0*/  MOV R17, R24 ;  /* 0x0000001800117202 */ /* 0x000fe20000000f00 */
[----:B------:R-:W-:Y:S01]  /*f7c0*/  IMAD.MOV.U32 R139, RZ, RZ, R22 ;  /* 0x000000ffff8b7224 */ /* 0x000fe200078e0016 */
[----:B------:R-:W2:Y:S01]  /*f7d0*/  LDSM.16.MT88.4 R12, [R181+0x19000] ;  /* 0x01900000b50c783b */ /* 0x000ea20000004200 */
[----:B------:R-:W-:Y:S01]  /*f7e0*/  IMAD.WIDE.U32 R4, R0, -0x2daee0ad, RZ ;  /* 0xd2511f5300047825 */ /* 0x000fe200078e00ff */
[----:B------:R-:W-:-:S02]  /*f7f0*/  MOV R130, R124 ;  /* 0x0000007c00827202 */ /* 0x000fc40000000f00 */
[----:B------:R-:W-:Y:S01]  /*f800*/  MOV R133, R23 ;  /* 0x0000001700857202 */ /* 0x000fe20000000f00 */
[----:B------:R-:W-:Y:S01]  /*f810*/  IMAD.MOV.U32 R131, RZ, RZ, R125 ;  /* 0x000000ffff837224 */ /* 0x000fe200078e007d */
[----:B------:R-:W-:Y:S01]  /*f820*/  LOP3.LUT R0, R5, UR12, R2, 0x96, !PT ;  /* 0x0000000c05007c12 */ /* 0x000fe2000f8e9602 */
[----:B------:R-:W-:Y:S01]  /*f830*/  IMAD.WIDE.U32 R2, R3, -0x326172a9, RZ ;  /* 0xcd9e8d5703027825 */ /* 0x000fe200078e00ff */
[----:B------:R-:W-:Y:S01]  /*f840*/  MOV R147, R45 ;  /* 0x0000002d00937202 */ /* 0x000fe20000000f00 */
[----:B------:R3:W5:Y:S02]  /*f850*/  LDL.LU R207, [R1+0x150] ;  /* 0x0001500001cf7983 */ /* 0x0007640000300800 */
[----:B------:R-:W-:Y:S01]  /*f860*/  IMAD.WIDE.U32 R124, R0, -0x326172a9, RZ ;  /* 0xcd9e8d57007c7825 */ /* 0x000fe200078e00ff */
[----:B------:R-:W-:Y:S01]  /*f870*/  LOP3.LUT R3, R3, UR13, R134, 0x96, !PT ;  /* 0x0000000d03037c12 */ /* 0x000fe2000f8e9686 */
[----:B------:R3:W5:Y:S03]  /*f880*/  LDL.LU R206, [R1+0x14c] ;  /* 0x00014c0001ce7983 */ /* 0x0007660000300800 */
        /* <DEDUP_REMOVED lines=8> */
[----:B------:R-:W-:Y:S01]  /*f910*/  IMAD.MOV.U32 R132, RZ, RZ, R25 ;  /* 0x000000ffff847224 */ /* 0x000fe200078e0019 */
[----:B-1----:R-:W-:Y:S01]  /*f920*/  PRMT R16, R16, 0x7054, R16 ;  /* 0x0000705410107816 */ /* 0x002fe20000000010 */
[----:B------:R-:W-:-:S02]  /*f930*/  IMAD.MOV.U32 R152, RZ, RZ, R44 ;  /* 0x000000ffff987224 */ /* 0x000fc400078e002c */
[----:B------:R-:W-:Y:S01]  /*f940*/  IMAD.MOV.U32 R146, RZ, RZ, R46 ;  /* 0x000000ffff927224 */ /* 0x000fe200078e002e */
[----:B------:R-:W-:Y:S01]  /*f950*/  MOV R135, R128 ;  /* 0x0000008000877202 */ /* 0x000fe20000000f00 */
[----:B------:R-:W-:Y:S01]  /*f960*/  IMAD.WIDE.U32 R2, R2, -0x326172a9, RZ ;  /* 0xcd9e8d5702027825 */ /* 0x000fe200078e00ff */
[----:B------:R-:W-:Y:S01]  /*f970*/  MOV R155, R89 ;  /* 0x00000059009b7202 */ /* 0x000fe20000000f00 */
[----:B------:R3:W5:Y:S03]  /*f980*/  LDL.LU R201, [R1+0x140] ;  /* 0x0001400001c97983 */ /* 0x0007660000300800 */
[----:B------:R-:W-:Y:S01]  /*f990*/  LOP3.LUT R4, R2, 0xffff, RZ, 0xc0, !PT ;  /* 0x0000ffff02047812 */ /* 0x000fe200078ec0ff */
[----:B------:R-:W-:Y:S01]  /*f9a0*/  IMAD.WIDE.U32 R24, R0, -0x326172a9, RZ ;  /* 0xcd9e8d5700187825 */ /* 0x000fe200078e00ff */
[----:B------:R-:W-:Y:S01]  /*f9b0*/  SHF.R.U32.HI R5, RZ, 0x10, R2 ;  /* 0x00000010ff057819 */ /* 0x000fe20000011602 */
[----:B------:R3:W5:Y:S01]  /*f9c0*/  LDL.LU.64 R202, [R1+0x138] ;  /* 0x0001380001ca7983 */ /* 0x0007620000300a00 */
[----:B------:R-:W-:-:S02]  /*f9d0*/  SHF.R.U32.HI R6, RZ, 0x8, R4 ;  /* 0x00000008ff067819 */ /* 0x000fc40000011604 */
[----:B------:R-:W-:Y:S01]  /*f9e0*/  LOP3.LUT R4, R5, 0xff, RZ, 0xc0, !PT ;  /* 0x000000ff05047812 */ /* 0x000fe200078ec0ff */
[----:B------:R-:W-:Y:S01]  /*f9f0*/  IMAD.MOV.U32 R134, RZ, RZ, R129 ;  /* 0x000000ffff867224 */ /* 0x000fe200078e0081 */
[----:B------:R-:W-:Y:S01]  /*fa00*/  LOP3.LUT R5, R2, 0xff, RZ, 0xc0, !PT ;  /* 0x000000ff02057812 */ /* 0x000fe200078ec0ff */
[----:B------:R-:W-:Y:S01]  /*fa10*/  IMAD.MOV.U32 R137, RZ, RZ, R88 ;  /* 0x000000ffff897224 */ /* 0x000fe200078e0058 */
[----:B------:R-:W-:Y:S01]  /*fa20*/  SHF.R.U32.HI R2, RZ, 0x18, R2 ;  /* 0x00000018ff027819 */ /* 0x000fe20000011602 */
[----:B------:R-:W-:Y:S01]  /*fa30*/  IMAD.MOV.U32 R154, RZ, RZ, R90 ;  /* 0x000000ffff9a7224 */ /* 0x000fe200078e005a */
[----:B------:R-:W-:Y:S01]  /*fa40*/  LOP3.LUT R0, R3, UR31, R24, 0x96, !PT ;  /* 0x0000001f03007c12 */ /* 0x000fe2000f8e9618 */
[----:B------:R3:W5:Y:S01]  /*fa50*/  LDL.LU R200, [R1+0x134] ;  /* 0x0001340001c87983 */ /* 0x0007620000300800 */
[----:B------:R-:W-:Y:S02]  /*fa60*/  PRMT R8, R4, 0x5410, R2 ;  /* 0x0000541004087816 */ /* 0x000fe40000000002 */
[----:B------:R-:W-:Y:S01]  /*fa70*/  PRMT R5, R5, 0x5410, R6 ;  /* 0x0000541005057816 */ /* 0x000fe20000000006 */
[----:B------:R-:W-:Y:S01]  /*fa80*/  IMAD.MOV.U32 R129, RZ, RZ, R131 ;  /* 0x000000ffff817224 */ /* 0x000fe200078e0083 */
[----:B------:R-:W-:Y:S01]  /*fa90*/  LOP3.LUT R2, R0, 0xffff, RZ, 0xc0, !PT ;  /* 0x0000ffff00027812 */ /* 0x000fe200078ec0ff */
[----:B------:R3:W5:Y:S01]  /*faa0*/  LDL.LU R197, [R1+0x130] ;  /* 0x0001300001c57983 */ /* 0x0007620000300800 */
[----:B------:R-:W-:-:S02]  /*fab0*/  SHF.R.U32.HI R3, RZ, 0x10, R0 ;  /* 0x00000010ff037819 */ /* 0x000fc40000011600 */
[----:B------:R-:W-:Y:S02]  /*fac0*/  LOP3.LUT R7, R0, 0xff, RZ, 0xc0, !PT ;  /* 0x000000ff00077812 */ /* 0x000fe400078ec0ff */
[----:B------:R-:W-:Y:S01]  /*fad0*/  SHF.R.U32.HI R6, RZ, 0x18, R0 ;  /* 0x00000018ff067819 */ /* 0x000fe20000011600 */
[----:B------:R-:W-:Y:S01]  /*fae0*/  HSET2.LE.AND R0, R5, R16, PT ;  /* 0x0000001005007233 */ /* 0x000fe20003803000 */
[----:B------:R-:W-:Y:S02]  /*faf0*/  SHF.R.U32.HI R4, RZ, 0x8, R2 ;  /* 0x00000008ff047819 */ /* 0x000fe40000011602 */
[----:B------:R-:W-:Y:S01]  /*fb00*/  MOV R128, R130 ;  /* 0x0000008200807202 */ /* 0x000fe20000000f00 */
[----:B------:R-:W-:Y:S01]  /*fb10*/  IMAD.MOV.U32 R131, RZ, RZ, R120 ;  /* 0x000000ffff837224 */ /* 0x000fe200078e0078 */
[----:B------:R-:W-:Y:S01]  /*fb20*/  LOP3.LUT R2, R3, 0xff, RZ, 0xc0, !PT ;  /* 0x000000ff03027812 */ /* 0x000fe200078ec0ff */
[----:B------:R3:W5:Y:S03]  /*fb30*/  LDL.LU.64 R198, [R1+0x128] ;  /* 0x0001280001c67983 */ /* 0x0007660000300a00 */
[----:B------:R-:W-:-:S02]  /*fb40*/  PRMT R3, R2, 0x5410, R6 ;  /* 0x0000541002037816 */ /* 0x000fc40000000006 */
[----:B------:R-:W-:Y:S02]  /*fb50*/  PRMT R4, R7, 0x5410, R4 ;  /* 0x0000541007047816 */ /* 0x000fe40000000004 */
[----:B------:R-:W-:Y:S01]  /*fb60*/  MOV R130, R126 ;  /* 0x0000007e00827202 */ /* 0x000fe20000000f00 */
[----:B------:R-:W-:Y:S01]  /*fb70*/  IMAD.MOV.U32 R120, RZ, RZ, R122 ;  /* 0x000000ffff787224 */ /* 0x000fe200078e007a */
[----:B------:R-:W-:Y:S01]  /*fb80*/  LOP3.LUT R6, R0, R139, RZ, 0xc0, !PT ;  /* 0x0000008b00067212 */ /* 0x000fe200078ec0ff */
[--C-:B------:R-:W-:Y:S01]  /*fb90*/  HSET2.LE.AND R0, R8, R16.reuse, PT ;  /* 0x0000001008007233 */ /* 0x100fe20003803000 */
[----:B------:R-:W-:Y:S01]  /*fba0*/  MOV R153, R91 ;  /* 0x0000005b00997202 */ /* 0x000fe20000000f00 */
[----:B------:R-:W1:Y:S01]  /*fbb0*/  LDSM.16.MT88.4 R8, [R183+0x19000] ;  /* 0x01900000b708783b */ /* 0x000e620000004200 */
[--C-:B------:R-:W-:Y:S02]  /*fbc0*/  HSET2.LE.AND R2, R4, R16.reuse, PT ;  /* 0x0000001004027233 */ /* 0x100fe40003803000 */
[----:B------:R-:W-:Y:S01]  /*fbd0*/  HSET2.LE.AND R3, R3, R16, PT ;  /* 0x0000001003037233 */ /* 0x000fe20003803000 */
[----:B------:R-:W-:Y:S01]  /*fbe0*/  LOP3.LUT R7, R0, R17, RZ, 0xc0, !PT ;  /* 0x0000001100077212 */ /* 0x000fe200078ec0ff */
[----:B------:R3:W5:Y:S01]  /*fbf0*/  LDL.LU R196, [R1+0x124] ;  /* 0x0001240001c47983 */ /* 0x0007620000300800 */
[----:B------:R-:W-:-:S02]  /*fc00*/  LOP3.LUT R4, R2, R132, RZ, 0xc0, !PT ;  /* 0x0000008402047212 */ /* 0x000fc400078ec0ff */
[----:B------:R-:W-:Y:S01]  /*fc10*/  LOP3.LUT R5, R3, R133, RZ, 0xc0, !PT ;  /* 0x0000008503057212 */ /* 0x000fe200078ec0ff */
[----:B------:R-:W4:Y:S01]  /*fc20*/  LDSM.16.MT88.4 R16, [R182+0x19000] ;  /* 0x01900000b610783b */ /* 0x000f220000004200 */
[----:B------:R-:W-:Y:S01]  /*fc30*/  MOV R126, R121 ;  /* 0x00000079007e7202 */ /* 0x000fe20000000f00 */
[----:B------:R-:W-:Y:S01]  /*fc40*/  IMAD.MOV.U32 R122, RZ, RZ, R20 ;  /* 0x000000ffff7a7224 */ /* 0x000fe200078e0014 */
[----:B------:R-:W-:Y:S01]  /*fc50*/  MOV R138, R135 ;  /* 0x00000087008a7202 */ /* 0x000fe20000000f00 */
[----:B------:R-:W-:Y:S01]  /*fc60*/  IMAD.MOV.U32 R139, RZ, RZ, R134 ;  /* 0x000000ffff8b7224 */ /* 0x000fe200078e0086 */
[----:B------:R3:W5:Y:S01]  /*fc70*/  LDL.LU R195, [R1+0x120] ;  /* 0x0001200001c37983 */ /* 0x0007620000300800 */
[C---:B--2---:R-:W-:Y:S08]  /*fc80*/  HMMA.16816.F32.BF16 R156, R4.reuse, R12, R156 ;  /* 0x0000000c049c723c */ /* 0x044ff0000004189c */
[C---:B------:R-:W-:Y:S01]  /*fc90*/  HMMA.16816.F32.BF16 R44, R4.reuse, R14, R236 ;  /* 0x0000000e042c723c */ /* 0x040fe200000418ec */
[----:B------:R-:W2:Y:S07]  /*fca0*/  LDSM.16.MT88.4 R12, [R180+0x1b000] ;  /* 0x01b00000b40c783b */ /* 0x000eae0000004200 */
[C---:B-1----:R-:W-:Y:S08]  /*fcb0*/  HMMA.16816.F32.BF16 R148, R4.reuse, R8, R232 ;  /* 0x000000080494723c */ /* 0x042ff000000418e8 */
[----:B------:R-:W-:Y:S01]  /*fcc0*/  HMMA.16816.F32.BF16 R68, R4, R10, R68 ;  /* 0x0000000a0444723c */ /* 0x000fe20000041844 */
[----:B------:R-:W1:Y:S01]  /*fcd0*/  LDSM.16.MT88.4 R8, [R181+0x1b000] ;  /* 0x01b00000b508783b */ /* 0x000e620000004200 */
[----:B------:R-:W-:-:S02]  /*fce0*/  MOV R121, R123 ;  /* 0x0000007b00797202 */ /* 0x000fc40000000f00 */
[----:B------:R-:W-:-:S04]  /*fcf0*/  MOV R123, R21 ;  /* 0x00000015007b7202 */ /* 0x000fc80000000f00 */
[C---:B----4-:R-:W-:Y:S01]  /*fd00*/  HMMA.16816.F32.BF16 R88, R4.reuse, R18, R244 ;  /* 0x000000120458723c */ /* 0x050fe200000418f4 */
[----:B------:R-:W4:Y:S01]  /*fd10*/  LDSM.16.MT88.4 R20, [R180+0x19000] ;  /* 0x01900000b414783b */ /* 0x000f220000004200 */
[----:B------:R-:W-:Y:S01]  /*fd20*/  IMAD.MOV.U32 R144, RZ, RZ, R138 ;  /* 0x000000ffff907224 */ /* 0x000fe200078e008a */
        /* <DEDUP_REMOVED lines=21> */
[----:B------:R3:W5:Y:S04]  /*fe80*/  LDL.LU R193, [R1+0x118] ;  /* 0x0001180001c17983 */ /* 0x0007680000300800 */
[C---:B------:R-:W-:Y:S01]  /*fe90*/  HMMA.16816.F32.BF16 R32, R4.reuse, R22, R248 ;  /* 0x000000160420723c */ /* 0x040fe200000418f8 */
[----:B------:R-:W4:Y:S07]  /*fea0*/  LDSM.16.MT88.4 R20, [R183+0x1b000] ;  /* 0x01b00000b714783b */ /* 0x000f2e0000004200 */
[C---:B------:R-:W-:Y:S01]  /*feb0*/  HMMA.16816.F32.BF16 R140, R4.reuse, R16, R224 ;  /* 0x00000010048c723c */ /* 0x040fe200000418e0 */
[----:B------:R-:W-:Y:S01]  /*fec0*/  LDSM.16.MT88.4 R16, [R181+0x1d000] ;  /* 0x01d00000b510783b */ /* 0x000fe20000004200 */
[----:B------:R-:W-:Y:S01]  /*fed0*/  IMAD.MOV.U32 R136, RZ, RZ, R241 ;  /* 0x000000ffff887224 */ /* 0x000fe200078e00f1 */
[----:B------:R-:W-:Y:S01]  /*fee0*/  MOV R3, R242 ;  /* 0x000000f200037202 */ /* 0x000fe20000000f00 */
[----:B------:R-:W-:Y:S01]  /*fef0*/  IMAD.MOV.U32 R2, RZ, RZ, R243 ;  /* 0x000000ffff027224 */ /* 0x000fe200078e00f3 */
[----:B------:R-:W-:Y:S01]  /*ff00*/  MOV R0, R240 ;  /* 0x000000f000007202 */ /* 0x000fe20000000f00 */
[----:B------:R3:W5:Y:S02]  /*ff10*/  LDL.LU R192, [R1+0x114] ;  /* 0x0001140001c07983 */ /* 0x0007640000300800 */
[C---:B--2---:R-:W-:Y:S02]  /*ff20*/  HMMA.16816.F32.BF16 R120, R4.reuse, R12, R116 ;  /* 0x0000000c0478723c */ /* 0x044fe40000041874 */
[----:B------:R3:W5:Y:S04]  /*ff30*/  LDL.LU R191, [R1+0x110] ;  /* 0x0001100001bf7983 */ /* 0x0007680000300800 */
[----:B------:R3:W5:Y:S02]  /*ff40*/  LDL.LU R190, [R1+0x10c] ;  /* 0x00010c0001be7983 */ /* 0x0007640000300800 */
[C---:B------:R-:W-:Y:S02]  /*ff50*/  HMMA.16816.F32.BF16 R112, R4.reuse, R14, R112 ;  /* 0x0000000e0470723c */ /* 0x040fe40000041870 */
[----:B------:R-:W2:Y:S04]  /*ff60*/  LDSM.16.MT88.4 R12, [R183+0x1d000] ;  /* 0x01d00000b70c783b */ /* 0x000ea80000004200 */
[----:B------:R3:W5:Y:S02]  /*ff70*/  LDL.LU R189, [R1+0x108] ;  /* 0x0001080001bd7983 */ /* 0x0007640000300800 */
[C---:B-1----:R-:W-:Y:S02]  /*ff80*/  HMMA.16816.F32.BF16 R108, R4.reuse, R8, R108 ;  /* 0x00000008046c723c */ /* 0x042fe4000004186c */
[----:B------:R3:W5:Y:S04]  /*ff90*/  LDL.LU R188, [R1+0x104] ;  /* 0x0001040001bc7983 */ /* 0x0007680000300800 */
[----:B------:R3:W5:Y:S02]  /*ffa0*/  LDL.LU R187, [R1+0x100] ;  /* 0x0001000001bb7983 */ /* 0x0007640000300800 */
[C---:B------:R-:W-:Y:S02]  /*ffb0*/  HMMA.16816.F32.BF16 R104, R4.reuse, R10, R104 ;  /* 0x0000000a0468723c */ /* 0x040fe40000041868 */
[----:B------:R-:W1:Y:S04]  /*ffc0*/  LDSM.16.MT88.4 R8, [R182+0x1d000] ;  /* 0x01d00000b608783b */ /* 0x000e680000004200 */
[----:B------:R3:W5:Y:S02]  /*ffd0*/  LDL.LU R185, [R1+0xfc] ;  /* 0x0000fc0001b97983 */ /* 0x0007640000300800 */
[C---:B----4-:R-:W-:Y:S02]  /*ffe0*/  HMMA.16816.F32.BF16 R224, R4.reuse, R20, R160 ;  /* 0x0000001404e0723c */ /* 0x050fe400000418a0 */
[----:B------:R3:W5:Y:S04]  /*fff0*/  LDL.LU R184, [R1+0xf8] ;  /* 0x0000f80001b87983 */ /* 0x0007680000300800 */
[----:B------:R3:W5:Y:S02]  /*10000*/  LDL.LU R179, [R1+0xf4] ;  /* 0x0000f40001b37983 */ /* 0x0007640000300800 */
[C---:B------:R-:W-:Y:S02]  /*10010*/  HMMA.16816.F32.BF16 R208, R4.reuse, R22, R168 ;  /* 0x0000001604d0723c */ /* 0x040fe400000418a8 */
[----:B------:R-:W4:Y:S04]  /*10020*/  LDSM.16.MT88.4 R20, [R180+0x1f000] ;  /* 0x01f00000b414783b */ /* 0x000f280000004200 */
[----:B------:R-:W-:Y:S02]  /*10030*/  LDSM.16.MT88.4 R160, [R180+0x19800] ;  /* 0x01980000b4a0783b */ /* 0x000fe40000004200 */
[C---:B--2---:R-:W-:Y:S08]  /*10040*/  HMMA.16816.F32.BF16 R248, R4.reuse, R12, R92 ;  /* 0x0000000c04f8723c */ /* 0x044ff0000004185c */
[C---:B------:R-:W-:Y:S01]  /*10050*/  HMMA.16816.F32.BF16 R240, R4.reuse, R14, R84 ;  /* 0x0000000e04f0723c */ /* 0x040fe20000041854 */
[----:B------:R-:W2:Y:S07]  /*10060*/  LDSM.16.MT88.4 R12, [R181+0x1f000] ;  /* 0x01f00000b50c783b */ /* 0x000eae0000004200 */
[C---:B-1----:R-:W-:Y:S07]  /*10070*/  HMMA.16816.F32.BF16 R92, R4.reuse, R8, R64 ;  /* 0x00000008045c723c */ /* 0x042fee0000041840 */
[----:B------:R-:W-:Y:S01]  /*10080*/  IMAD.MOV.U32 R67, RZ, RZ, R229 ;  /* 0x000000ffff437224 */ /* 0x000fe200078e00e5 */
[----:B------:R-:W-:Y:S01]  /*10090*/  MOV R66, R230 ;  /* 0x000000e600427202 */ /* 0x000fe20000000f00 */
[----:B------:R-:W-:Y:S01]  /*100a0*/  IMAD.MOV.U32 R65, RZ, RZ, R231 ;  /* 0x000000ffff417224 */ /* 0x000fe200078e00e7 */
[C---:B------:R-:W-:Y:S08]  /*100b0*/  HMMA.16816.F32.BF16 R96, R4.reuse, R16, R96 ;  /* 0x000000100460723c */ /* 0x040ff00000041860 */
[C---:B------:R-:W-:Y:S01]  /*100c0*/  HMMA.16816.F32.BF16 R228, R4.reuse, R10, R56 ;  /* 0x0000000a04e4723c */ /* 0x040fe20000041838 */
[----:B------:R-:W1:Y:S07]  /*100d0*/  LDSM.16.MT88.4 R8, [R183+0x1f000] ;  /* 0x01f00000b708783b */ /* 0x000e6e0000004200 */
[C---:B------:R-:W-:Y:S01]  /*100e0*/  HMMA.16816.F32.BF16 R100, R4.reuse, R18, R100 ;  /* 0x000000120464723c */ /* 0x040fe20000041864 */
[----:B------:R-:W1:Y:S07]  /*100f0*/  LDSM.16.MT88.4 R16, [R182+0x1f000] ;  /* 0x01f00000b610783b */ /* 0x000e6e0000004200 */
[----:B----4-:R-:W-:Y:S07]  /*10100*/  HMMA.16816.F32.BF16 R168, R4, R22, R80 ;  /* 0x0000001604a8723c */ /* 0x010fee0000041850 */
[----:B------:R-:W-:Y:S01]  /*10110*/  IMAD.MOV.U32 R83, RZ, RZ, R132 ;  /* 0x000000ffff537224 */ /* 0x000fe200078e0084 */
[----:B------:R-:W-:Y:S01]  /*10120*/  MOV R82, R133 ;  /* 0x0000008500527202 */ /* 0x000fe20000000f00 */
[----:B------:R-:W-:Y:S01]  /*10130*/  IMAD.MOV.U32 R81, RZ, RZ, R134 ;  /* 0x000000ffff517224 */ /* 0x000fe200078e0086 */
[----:B------:R-:W-:-:S02]  /*10140*/  MOV R80, R135 ;  /* 0x0000008700507202 */ /* 0x000fc40000000f00 */
[----:B--2---:R-:W-:Y:S01]  /*10150*/  HMMA.16816.F32.BF16 R132, R4, R12, R76 ;  /* 0x0000000c0484723c */ /* 0x004fe2000004184c */
[----:B------:R-:W-:Y:S01]  /*10160*/  MOV R56, R152 ;  /* 0x0000009800387202 */ /* 0x000fe20000000f00 */
[----:B------:R-:W-:-:S05]  /*10170*/  IMAD.MOV.U32 R86, RZ, RZ, R128 ;  /* 0x000000ffff567224 */ /* 0x000fca00078e0080 */
[----:B------:R-:W-:Y:S01]  /*10180*/  IMAD.MOV.U32 R79, RZ, RZ, R2 ;  /* 0x000000ffff4f7224 */ /* 0x000fe200078e0002 */
[----:B------:R-:W-:Y:S01]  /*10190*/  HMMA.16816.F32.BF16 R220, R4, R20, R40 ;  /* 0x0000001404dc723c */ /* 0x000fe20000041828 */
[----:B------:R-:W-:Y:S02]  /*101a0*/  LOP3.LUT R2, R25, UR9, R124, 0x96, !PT ;  /* 0x0000000919027c12 */ /* 0x000fe4000f8e967c */
[----:B------:R-:W-:-:S04]  /*101b0*/  MOV R78, R3 ;  /* 0x00000003004e7202 */ /* 0x000fc80000000f00 */
[----:B------:R-:W-:Y:S01]  /*101c0*/  IMAD.MOV.U32 R43, RZ, RZ, R153 ;  /* 0x000000ffff2b7224 */ /* 0x000fe200078e0099 */
[----:B------:R-:W-:Y:S01]  /*101d0*/  MOV R42, R154 ;  /* 0x0000009a002a7202 */ /* 0x000fe20000000f00 */
[----:B------:R-:W-:Y:S01]  /*101e0*/  IMAD.MOV.U32 R41, RZ, RZ, R155 ;  /* 0x000000ffff297224 */ /* 0x000fe200078e009b */
[----:B------:R-:W-:Y:S01]  /*101f0*/  MOV R40, R137 ;  /* 0x0000008900287202 */ /* 0x000fe20000000f00 */
[C---:B------:R-:W-:Y:S01]  /*10200*/  HMMA.16816.F32.BF16 R20, R4.reuse, R14, R72 ;  /* 0x0000000e0414723c */ /* 0x040fe20000041848 */
[----:B------:R-:W-:Y:S01]  /*10210*/  MOV R87, R129 ;  /* 0x0000008100577202 */ /* 0x000fe20000000f00 */
[----:B------:R-:W2:Y:S01]  /*10220*/  LDC.U8 R75, c[0x0][0x2d8] ;  /* 0x0000b600ff4b7b82 */ /* 0x000ea20000000000 */
[----:B------:R-:W-:Y:S01]  /*10230*/  IMAD.MOV.U32 R129, RZ, RZ, R126 ;  /* 0x000000ffff817224 */ /* 0x000fe200078e007e */
[----:B------:R-:W-:Y:S01]  /*10240*/  MOV R128, R127 ;  /* 0x0000007f00807202 */ /* 0x000fe20000000f00 */
[----:B------:R-:W-:Y:S01]  /*10250*/  IMAD.WIDE.U32 R2, R2, -0x2daee0ad, RZ ;  /* 0xd2511f5302027825 */ /* 0x000fe200078e00ff */
[----:B------:R-:W4:Y:S02]  /*10260*/  LDSM.16.MT88.4 R152, [R181+0x19800] ;  /* 0x01980000b598783b */ /* 0x000f240000004200 */
[----:B-1----:R-:W-:Y:S01]  /*10270*/  HMMA.16816.F32.BF16 R116, R4, R8, R60 ;  /* 0x000000080474723c */ /* 0x002fe2000004183c */
[----:B------:R-:W-:-:S02]  /*10280*/  MOV R76, R0 ;  /* 0x00000000004c7202 */ /* 0x000fc40000000f00 */
[----:B------:R-:W-:-:S04]  /*10290*/  LOP3.LUT R0, R2, 0xffff, RZ, 0xc0, !PT ;  /* 0x0000ffff02007812 */ /* 0x000fc800078ec0ff */
[----:B------:R-:W-:Y:S01]  /*102a0*/  MOV R9, R43 ;  /* 0x0000002b00097202 */ /* 0x000fe20000000f00 */
[C---:B------:R-:W-:Y:S07]  /*102b0*/  HMMA.16816.F32.BF16 R12, R4.reuse, R10, R52 ;  /* 0x0000000a040c723c */ /* 0x040fee0000041834 */
[----:B------:R-:W-:Y:S01]  /*102c0*/  IMAD.MOV.U32 R53, RZ, RZ, R40 ;  /* 0x000000ffff357224 */ /* 0x000fe200078e0028 */
[C---:B------:R-:W-:Y:S01]  /*102d0*/  HMMA.16816.F32.BF16 R124, R4.reuse, R16, R48 ;  /* 0x00000010047c723c */ /* 0x040fe20000041830 */
[----:B------:R-:W-:Y:S01]  /*102e0*/  MOV R54, R41 ;  /* 0x0000002900367202 */ /* 0x000fe20000000f00 */
[----:B------:R-:W-:Y:S01]  /*102f0*/  IMAD.MOV.U32 R55, RZ, RZ, R42 ;  /* 0x000000ffff377224 */ /* 0x000fe200078e002a */
[----:B------:R-:W-:Y:S04]  /*10300*/  LDSM.16.MT88.4 R48, [R181+0x1b800] ;  /* 0x01b80000b530783b */ /* 0x000fe80000004200 */
[----:B------:R-:W1:Y:S01]  /*10310*/  LDSM.16.MT88.4 R40, [R180+0x1b800] ;  /* 0x01b80000b428783b */ /* 0x000e620000004200 */
[----:B------:R-:W-:Y:S07]  /*10320*/  HMMA.16816.F32.BF16 R16, R4, R18, R36 ;  /* 0x000000120410723c */ /* 0x000fee0000041824 */
[----:B------:R-:W-:-:S02]  /*10330*/  SHF.R.U32.HI R4, RZ, 0x8, R0 ;  /* 0x00000008ff047819 */ /* 0x000fc40000011600 */
[----:B------:R-:W-:Y:S02]  /*10340*/  LOP3.LUT R5, R2, 0xff, RZ, 0xc0, !PT ;  /* 0x000000ff02057812 */ /* 0x000fe400078ec0ff */
[----:B------:R-:W-:Y:S02]  /*10350*/  LOP3.LUT R0, R3, UR7, R26, 0x96, !PT ;  /* 0x0000000703007c12 */ /* 0x000fe4000f8e961a */
[--C-:B------:R-:W-:Y:S02]  /*10360*/  SHF.R.U32.HI R3, RZ, 0x10, R2.reuse ;  /* 0x00000010ff037819 */ /* 0x100fe40000011602 */
[----:B------:R-:W-:Y:S02]  /*10370*/  SHF.R.U32.HI R7, RZ, 0x18, R2 ;  /* 0x00000018ff077819 */ /* 0x000fe40000011602 */
[----:B------:R-:W-:Y:S02]  /*10380*/  PRMT R8, R5, 0x5410, R4 ;  /* 0x0000541005087816 */ /* 0x000fe40000000004 */
[----:B------:R-:W-:-:S02]  /*10390*/  LOP3.LUT R2, R0, 0xffff, RZ, 0xc0, !PT ;  /* 0x0000ffff00027812 */ /* 0x000fc400078ec0ff */
[--C-:B------:R-:W-:Y:S02]  /*103a0*/  SHF.R.U32.HI R4, RZ, 0x10, R0.reuse ;  /* 0x00000010ff047819 */ /* 0x100fe40000011600 */
[----:B------:R-:W-:Y:S02]  /*103b0*/  LOP3.LUT R6, R0, 0xff, RZ, 0xc0, !PT ;  /* 0x000000ff00067812 */ /* 0x000fe400078ec0ff */
[----:B------:R-:W-:Y:S02]  /*103c0*/  SHF.R.U32.HI R5, RZ, 0x18, R0 ;  /* 0x00000018ff057819 */ /* 0x000fe40000011600 */
[----:B------:R-:W-:Y:S02]  /*103d0*/  SHF.R.U32.HI R0, RZ, 0x8, R2 ;  /* 0x00000008ff007819 */ /* 0x000fe40000011602 */
[----:B------:R-:W-:Y:S02]  /*103e0*/  LOP3.LUT R3, R3, 0xff, RZ, 0xc0, !PT ;  /* 0x000000ff03037812 */ /* 0x000fe400078ec0ff */
[----:B------:R-:W-:-:S02]  /*103f0*/  LOP3.LUT R2, R4, 0xff, RZ, 0xc0, !PT ;  /* 0x000000ff04027812 */ /* 0x000fc400078ec0ff */
[----:B--2---:R-:W-:Y:S02]  /*10400*/  PRMT R75, R75, 0x7054, R75 ;  /* 0x000070544b4b7816 */ /* 0x004fe4000000004b */
[----:B------:R-:W-:Y:S02]  /*10410*/  PRMT R4, R3, 0x5410, R7 ;  /* 0x0000541003047816 */ /* 0x000fe40000000007 */
[----:B------:R-:W-:Y:S02]  /*10420*/  PRMT R0, R6, 0x5410, R0 ;  /* 0x0000541006007816 */ /* 0x000fe40000000000 */
[----:B------:R-:W-:Y:S01]  /*10430*/  PRMT R2, R2, 0x5410, R5 ;  /* 0x0000541002027816 */ /* 0x000fe20000000005 */
[--C-:B------:R-:W-:Y:S02]  /*10440*/  HSET2.LE.AND R3, R8, R75.reuse, PT ;  /* 0x0000004b08037233 */ /* 0x100fe40003803000 */
[--C-:B------:R-:W-:Y:S02]  /*10450*/  HSET2.LE.AND R0, R0, R75.reuse, PT ;  /* 0x0000004b00007233 */ /* 0x100fe40003803000 */
[----:B------:R-:W-:-:S02]  /*10460*/  HSET2.LE.AND R2, R2, R75, PT ;  /* 0x0000004b02027233 */ /* 0x000fc40003803000 */
[----:B------:R-:W-:Y:S01]  /*10470*/  HSET2.LE.AND R4, R4, R75, PT ;  /* 0x0000004b04047233 */ /* 0x000fe20003803000 */
[----:B------:R-:W-:Y:S01]  /*10480*/  IMAD.MOV.U32 R77, RZ, RZ, R136 ;  /* 0x000000ffff4d7224 */ /* 0x000fe200078e0088 */
[----:B------:R-:W-:Y:S01]  /*10490*/  LOP3.LUT R128, R0, R128, RZ, 0xc0, !PT ;  /* 0x0000008000807212 */ /* 0x000fe200078ec0ff */
[----:B------:R-:W-:Y:S01]  /*104a0*/  IMAD.MOV.U32 R36, RZ, RZ, R76 ;  /* 0x000000ffff247224 */ /* 0x000fe200078e004c */
[----:B------:R-:W-:Y:S01]  /*104b0*/  LOP3.LUT R129, R2, R129, RZ, 0xc0, !PT ;  /* 0x0000008102817212 */ /* 0x000fe200078ec0ff */
[----:B------:R-:W-:Y:S01]  /*104c0*/  IMAD.MOV.U32 R38, RZ, RZ, R78 ;  /* 0x000000ffff267224 */ /* 0x000fe200078e004e */
[----:B------:R-:W-:Y:S01]  /*104d0*/  LOP3.LUT R130, R3, R130, RZ, 0xc0, !PT ;  /* 0x0000008203827212 */ /* 0x000fe200078ec0ff */
[----:B------:R-:W-:Y:S01]  /*104e0*/  IMAD.MOV.U32 R84, RZ, RZ, R138 ;  /* 0x000000ffff547224 */ /* 0x000fe200078e008a */
[----:B------:R-:W-:Y:S02]  /*104f0*/  LOP3.LUT R131, R4, R131, RZ, 0xc0, !PT ;  /* 0x0000008304837212 */ /* 0x000fe400078ec0ff */
[----:B------:R-:W-:-:S02]  /*10500*/  MOV R85, R139 ;  /* 0x0000008b00557202 */ /* 0x000fc40000000f00 */
[----:B------:R-:W-:Y:S01]  /*10510*/  MOV R64, R144 ;  /* 0x0000009000407202 */ /* 0x000fe20000000f00 */
[----:B------:R-:W-:Y:S01]  /*10520*/  IMAD.MOV.U32 R59, RZ, RZ, R145 ;  /* 0x000000ffff3b7224 */ /* 0x000fe200078e0091 */
[----:B------:R-:W-:Y:S02]  /*10530*/  MOV R37, R77 ;  /* 0x0000004d00257202 */ /* 0x000fe40000000f00 */
[----:B------:R-:W-:Y:S01]  /*10540*/  MOV R39, R79 ;  /* 0x0000004f00277202 */ /* 0x000fe20000000f00 */
[----:B------:R-:W-:Y:S01]  /*10550*/  IMAD.MOV.U32 R79, RZ, RZ, R66 ;  /* 0x000000ffff4f7224 */ /* 0x000fe200078e0042 */
[----:B------:R-:W-:Y:S01]  /*10560*/  MOV R78, R67 ;  /* 0x00000043004e7202 */ /* 0x000fe20000000f00 */
[C---:B----4-:R-:W-:Y:S01]  /*10570*/  HMMA.16816.F32.BF16 R156, R128.reuse, R152, R156 ;  /* 0x00000098809c723c */ /* 0x050fe2000004189c */
[----:B------:R-:W-:Y:S01]  /*10580*/  MOV R58, R146 ;  /* 0x00000092003a7202 */ /* 0x000fe20000000f00 */
[----:B------:R-:W-:Y:S01]  /*10590*/  IMAD.MOV.U32 R57, RZ, RZ, R147 ;  /* 0x000000ffff397224 */ /* 0x000fe200078e0093 */
[----:B------:R-:W-:Y:S01]  /*105a0*/  MOV R77, R65 ;  /* 0x00000041004d7202 */ /* 0x000fe20000000f00 */
[----:B------:R-:W2:Y:S04]  /*105b0*/  LDSM.16.MT88.4 R144, [R183+0x19800] ;  /* 0x01980000b790783b */ /* 0x000ea80000004200 */
[C---:B------:R-:W-:Y:S01]  /*105c0*/  HMMA.16816.F32.BF16 R152, R128.reuse, R154, R44 ;  /* 0x0000009a8098723c */ /* 0x040fe2000004182c */
[----:B------:R-:W4:Y:S01]  /*105d0*/  LDSM.16.MT88.4 R136, [R182+0x19800] ;  /* 0x01980000b688783b */ /* 0x000f220000004200 */
[----:B------:R-:W-:Y:S01]  /*105e0*/  IMAD.MOV.U32 R25, RZ, RZ, R80 ;  /* 0x000000ffff197224 */ /* 0x000fe200078e0050 */
[----:B------:R-:W-:Y:S01]  /*105f0*/  MOV R10, R81 ;  /* 0x00000051000a7202 */ /* 0x000fe20000000f00 */
[----:B------:R-:W-:Y:S01]  /*10600*/  IMAD.MOV.U32 R11, RZ, RZ, R82 ;  /* 0x000000ffff0b7224 */ /* 0x000fe200078e0052 */
[----:B------:R-:W-:Y:S01]  /*10610*/  MOV R52, R83 ;  /* 0x0000005300347202 */ /* 0x000fe20000000f00 */
[----:B------:R-:W-:Y:S01]  /*10620*/  IMAD.MOV.U32 R76, RZ, RZ, R64 ;  /* 0x000000ffff4c7224 */ /* 0x000fe200078e0040 */
[----:B------:R-:W-:Y:S01]  /*10630*/  LDSM.16.MT88.4 R72, [R180+0x1d800] ;  /* 0x01d80000b448783b */ /* 0x000fe20000004200 */
[C---:B-1----:R-:W-:Y:S03]  /*10640*/  HMMA.16816.F32.BF16 R36, R128.reuse, R40, R36 ;  /* 0x000000288024723c */ /* 0x042fe60000041824 */
[----:B------:R-:W1:Y:S04]  /*10650*/  LDSM.16.MT88.4 R64, [R182+0x1b800] ;  /* 0x01b80000b640783b */ /* 0x000e680000004200 */
[----:B------:R-:W1:Y:S01]  /*10660*/  LDSM.16.MT88.4 R80, [R181+0x1d800] ;  /* 0x01d80000b550783b */ /* 0x000e620000004200 */
[----:B------:R-:W-:Y:S01]  /*10670*/  HMMA.16816.F32.BF16 R44, R128, R48, R236 ;  /* 0x00000030802c723c */ /* 0x000fe200000418ec */
[----:B------:R-:W-:-:S02]  /*10680*/  IMAD.MOV.U32 R60, RZ, RZ, R56 ;  /* 0x000000ffff3c7224 */ /* 0x000fc400078e0038 */
[----:B------:R-:W-:Y:S04]  /*10690*/  LDSM.16.MT88.4 R4, [R182+0x1f800] ;  /* 0x01f80000b604783b */ /* 0x000fe80000004200 */
[----:B------:R-:W-:Y:S01]  /*106a0*/  MOV R239, R87 ;  /* 0x0000005700ef7202 */ /* 0x000fe20000000f00 */
[C---:B------:R-:W-:Y:S07]  /*106b0*/  HMMA.16816.F32.BF16 R40, R128.reuse, R42, R244 ;  /* 0x0000002a8028723c */ /* 0x040fee00000418f4 */
[----:B------:R-:W-:Y:S01]  /*106c0*/  IMAD.MOV.U32 R244, RZ, RZ, R84 ;  /* 0x000000fffff47224 */ /* 0x000fe200078e0054 */
[----:B------:R-:W-:Y:S01]  /*106d0*/  MOV R245, R85 ;  /* 0x0000005500f57202 */ /* 0x000fe20000000f00 */
[----:B------:R-:W-:Y:S01]  /*106e0*/  IMAD.MOV.U32 R247, RZ, RZ, R78 ;  /* 0x000000fffff77224 */ /* 0x000fe200078e004e */
[----:B------:R-:W-:Y:S01]  /*106f0*/  MOV R246, R79 ;  /* 0x0000004f00f67202 */ /* 0x000fe20000000f00 */
[----:B------:R-:W-:Y:S04]  /*10700*/  STG.E.U16 [R30.64+-0x7e], R239 ;  /* 0xffff82ef1e007986 */ /* 0x000fe8000c101518 */
[----:B------:R-:W-:Y:S04]  /*10710*/  STG.E.U16 [R28.64+-0x70], R244 ;  /* 0xffff90f41c007986 */ /* 0x000fe8000c101518 */
[----:B------:R-:W-:Y:S04]  /*10720*/  STG.E.U16 [R28.64+-0x6e], R245 ;  /* 0xffff92f51c007986 */ /* 0x000fe8000c101518 */
[----:B------:R1:W-:Y:S04]  /*10730*/  STG.E.U16 [R30.64+-0x70], R246 ;  /* 0xffff90f61e007986 */ /* 0x0003e8000c101518 */
[----:B------:R2:W-:Y:S04]  /*10740*/  STG.E.U16 [R30.64+-0x6e], R247 ;  /* 0xffff92f71e007986 */ /* 0x0005e8000c101518 */
[----:B-1----:R-:W3:Y:S04]  /*10750*/  LDL R246, [R1+0xac] ;  /* 0x0000ac0001f67983 */ /* 0x002ee80000100800 */
[----:B--2---:R-:W2:Y:S01]  /*10760*/  LDL R247, [R1+0xa8] ;  /* 0x0000a80001f77983 */ /* 0x004ea20000100800 */
        /* <DEDUP_REMOVED lines=9> */
[----:B------:R-:W1:Y:S02]  /*10800*/  LDSM.16.MT88.4 R56, [R183+0x1b800] ;  /* 0x01b80000b738783b */ /* 0x000e640000004200 */
[----:B------:R-:W-:Y:S01]  /*10810*/  HMMA.16816.F32.BF16 R160, R128, R162, R32 ;  /* 0x000000a280a0723c */ /* 0x000fe20000041820 */
[----:B------:R-:W-:-:S06]  /*10820*/  IMAD.MOV.U32 R10, RZ, RZ, R76 ;  /* 0x000000ffff0a7224 */ /* 0x000fcc00078e004c */
[----:B------:R-:W-:Y:S01]  /*10830*/  MOV R34, R9 ;  /* 0x0000000900227202 */ /* 0x000fe20000000f00 */
[----:B------:R-:W-:Y:S01]  /*10840*/  HMMA.16816.F32.BF16 R148, R128, R144, R148 ;  /* 0x000000908094723c */ /* 0x000fe20000041894 */
[----:B------:R-:W-:Y:S01]  /*10850*/  IMAD.MOV.U32 R33, RZ, RZ, R60 ;  /* 0x000000ffff217224 */ /* 0x000fe200078e003c */
[----:B------:R-:W-:Y:S02]  /*10860*/  MOV R32, R61 ;  /* 0x0000003d00207202 */ /* 0x000fe40000000f00 */
[----:B------:R-:W-:-:S04]  /*10870*/  MOV R9, R77 ;  /* 0x0000004d00097202 */ /* 0x000fc80000000f00 */
[C---:B------:R-:W-:Y:S08]  /*10880*/  HMMA.16816.F32.BF16 R144, R128.reuse, R146, R68 ;  /* 0x000000928090723c */ /* 0x040ff00000041844 */
[C---:B----4-:R-:W-:Y:S08]  /*10890*/  HMMA.16816.F32.BF16 R140, R128.reuse, R136, R140 ;  /* 0x00000088808c723c */ /* 0x050ff0000004188c */
[C---:B------:R-:W-:Y:S01]  /*108a0*/  HMMA.16816.F32.BF16 R60, R128.reuse, R64, R120 ;  /* 0x00000040803c723c */ /* 0x040fe20000041878 */
[----:B------:R-:W-:Y:S07]  /*108b0*/  LDSM.16.MT88.4 R120, [R183+0x1f800] ;  /* 0x01f80000b778783b */ /* 0x000fee0000004200 */
[C---:B------:R-:W-:Y:S08]  /*108c0*/  HMMA.16816.F32.BF16 R68, R128.reuse, R72, R108 ;  /* 0x000000488044723c */ /* 0x040ff0000004186c */
[C---:B------:R-:W-:Y:S01]  /*108d0*/  HMMA.16816.F32.BF16 R136, R128.reuse, R138, R88 ;  /* 0x0000008a8088723c */ /* 0x040fe20000041858 */
[----:B------:R-:W4:Y:S07]  /*108e0*/  LDSM.16.MT88.4 R88, [R183+0x1d800] ;  /* 0x01d80000b758783b */ /* 0x000f2e0000004200 */
[C---:B------:R-:W-:Y:S01]  /*108f0*/  HMMA.16816.F32.BF16 R64, R128.reuse, R66, R112 ;  /* 0x000000428040723c */ /* 0x040fe20000041870 */
[----:B------:R-:W-:Y:S07]  /*10900*/  LDSM.16.MT88.4 R112, [R181+0x1f800] ;  /* 0x01f80000b570783b */ /* 0x000fee0000004200 */
[C---:B------:R-:W-:Y:S01]  /*10910*/  HMMA.16816.F32.BF16 R72, R128.reuse, R74, R104 ;  /* 0x0000004a8048723c */ /* 0x040fe20000041868 */
[----:B------:R-:W-:Y:S07]  /*10920*/  LDSM.16.MT88.4 R104, [R180+0x1f800] ;  /* 0x01f80000b468783b */ /* 0x000fee0000004200 */
[----:B------:R-:W-:Y:S01]  /*10930*/  HMMA.16816.F32.BF16 R76, R128, R80, R96 ;  /* 0x00000050804c723c */ /* 0x000fe20000041860 */
[----:B------:R-:W1:Y:S01]  /*10940*/  LDSM.16.MT88.4 R96, [R182+0x1d800] ;  /* 0x01d80000b660783b */ /* 0x000e620000004200 */
[----:B------:R-:W-:Y:S01]  /*10950*/  IMAD.MOV.U32 R35, RZ, RZ, R55 ;  /* 0x000000ffff237224 */ /* 0x000fe200078e0037 */
[----:B------:R-:W-:Y:S01]  /*10960*/  MOV R3, R54 ;  /* 0x0000003600037202 */ /* 0x000fe20000000f00 */
[----:B------:R-:W-:Y:S01]  /*10970*/  IMAD.MOV.U32 R2, RZ, RZ, R53 ;  /* 0x000000ffff027224 */ /* 0x000fe200078e0035 */
[----:B------:R-:W-:Y:S01]  /*10980*/  MOV R0, R52 ;  /* 0x0000003400007202 */ /* 0x000fe20000000f00 */
[----:B------:R-:W-:Y:S04]  /*10990*/  STG.E.U16 [R28.64+-0x60], R32 ;  /* 0xffffa0201c007986 */ /* 0x000fe8000c101518 */
[----:B------:R-:W-:Y:S04]  /*109a0*/  STG.E.U16 [R28.64+-0x5e], R33 ;  /* 0xffffa2211c007986 */ /* 0x000fe8000c101518 */
[----:B------:R-:W-:Y:S04]  /*109b0*/  STG.E.U16 [R30.64+-0x60], R34 ;  /* 0xffffa0221e007986 */ /* 0x000fe8000c101518 */
[----:B------:R-:W-:Y:S04]  /*109c0*/  STG.E.U16 [R30.64+-0x5e], R35 ;  /* 0xffffa2231e007986 */ /* 0x000fe8000c101518 */
[----:B------:R-:W-:Y:S04]  /*109d0*/  STG.E.U16 [R28.64+-0x50], R3 ;  /* 0xffffb0031c007986 */ /* 0x000fe8000c101518 */
[----:B------:R-:W-:Y:S01]  /*109e0*/  STG.E.U16 [R28.64+-0x4e], R2 ;  /* 0xffffb2021c007986 */ /* 0x000fe2000c101518 */
[----:B------:R-:W-:-:S03]  /*109f0*/  IMAD.MOV.U32 R24, RZ, RZ, R86 ;  /* 0x000000ffff187224 */ /* 0x000fc600078e0056 */
        /* <DEDUP_REMOVED lines=8> */
[----:B------:R-:W-:-:S03]  /*10a80*/  UISETP.GT.AND UP0, UPT, UR29, UR15, UPT ;  /* 0x0000000f1d00728c */ /* 0x000fc6000bf04270 */
[----:B------:R-:W-:Y:S04]  /*10a90*/  STG.E.U16 [R30.64+-0x30], R186 ;  /* 0xffffd0ba1e007986 */ /* 0x000fe8000c101518 */
[----:B------:R1:W-:Y:S04]  /*10aa0*/  STG.E.U16 [R30.64+-0x2e], R212 ;  /* 0xffffd2d41e007986 */ /* 0x0003e8000c101518 */
[----:B------:R1:W-:Y:S04]  /*10ab0*/  STG.E.U16 [R28.64+-0x20], R178 ;  /* 0xffffe0b21c007986 */ /* 0x0003e8000c101518 */
[----:B------:R2:W-:Y:S04]  /*10ac0*/  STG.E.U16 [R28.64+-0x1e], R177 ;  /* 0xffffe2b11c007986 */ /* 0x0005e8000c101518 */
[----:B------:R2:W-:Y:S04]  /*10ad0*/  STG.E.U16 [R30.64+-0x20], R175 ;  /* 0xffffe0af1e007986 */ /* 0x0005e8000c101518 */
[----:B------:R2:W-:Y:S04]  /*10ae0*/  STG.E.U16 [R30.64+-0x1e], R176 ;  /* 0xffffe2b01e007986 */ /* 0x0005e8000c101518 */
[----:B------:R2:W-:Y:S04]  /*10af0*/  STG.E.U16 [R28.64+-0x10], R174 ;  /* 0xfffff0ae1c007986 */ /* 0x0005e8000c101518 */
[----:B------:R2:W-:Y:S04]  /*10b00*/  STG.E.U16 [R28.64+-0xe], R173 ;  /* 0xfffff2ad1c007986 */ /* 0x0005e8000c101518 */
[----:B------:R2:W-:Y:S04]  /*10b10*/  STG.E.U16 [R30.64+-0x10], R24 ;  /* 0xfffff0181e007986 */ /* 0x0005e8000c101518 */
[----:B------:R2:W-:Y:S01]  /*10b20*/  STG.E.U16 [R30.64+-0xe], R172 ;  /* 0xfffff2ac1e007986 */ /* 0x0005e2000c101518 */
[----:B------:R-:W-:Y:S01]  /*10b30*/  PLOP3.LUT P0, PT, PT, PT, UP0, 0x80, 0x0 ;  /* 0x000000000000781c */ /* 0x000fe20003f0f008 */
[----:B-1----:R-:W-:Y:S01]  /*10b40*/  HMMA.16816.F32.BF16 R52, R128, R56, R224 ;  /* 0x000000388034723c */ /* 0x002fe200000418e0 */
[----:B------:R-:W-:-:S07]  /*10b50*/  FADD.FTZ R212, R10, R25 ;  /* 0x000000190ad47221 */ /* 0x000fce0000010000 */
[----:B------:R-:W-:Y:S01]  /*10b60*/  HMMA.16816.F32.BF16 R80, R128, R82, R100 ;  /* 0x000000528050723c */ /* 0x000fe20000041864 */
[----:B------:R-:W-:-:S07]  /*10b70*/  FADD.FTZ R213, R9, R11 ;  /* 0x0000000b09d57221 */ /* 0x000fce0000010000 */
[C---:B------:R-:W-:Y:S07]  /*10b80*/  HMMA.16816.F32.BF16 R56, R128.reuse, R58, R208 ;  /* 0x0000003a8038723c */ /* 0x040fee00000418d0 */
[----:B------:R-:W-:Y:S01]  /*10b90*/  IADD3 R210, P1, R28, -0x100, RZ ;  /* 0xffffff001cd27810 */ /* 0x000fe20007f3e0ff */
[----:B----4-:R-:W-:Y:S03]  /*10ba0*/  HMMA.16816.F32.BF16 R84, R128, R88, R248 ;  /* 0x000000588054723c */ /* 0x010fe600000418f8 */
[----:B------:R-:W-:-:S05]  /*10bb0*/  IADD3.X R211, R29, -0x1, RZ, P1, !PT ;  /* 0xffffffff1dd37810 */ /* 0x000fca0000ffe4ff */
        /* <DEDUP_REMOVED lines=11> */
[----:B---3--:R-:W-:Y:S01]  /*10c70*/  MOV R133, R246 ;  /* 0x000000f600857202 */ /* 0x008fe20000000f00 */
[----:B--2---:R-:W-:-:S06]  /*10c80*/  IMAD.MOV.U32 R132, RZ, RZ, R247 ;  /* 0x000000ffff847224 */ /* 0x004fcc00078e00f7 */
[----:B------:R-:W-:Y:S01]  /*10c90*/  HMMA.16816.F32.BF16 R128, R128, R6, R16 ;  /* 0x000000068080723c */ /* 0x000fe20000041810 */
[----:B------:R-:W-:Y:S07]  /*10ca0*/  @!P0 BRA `(.L_x_1819) ;  /* 0x00007ae000008947 */ /* 0x000fee0003800000 */
        /* <DEDUP_REMOVED lines=15> */
[----:B-----5:R-:W-:Y:S01]  /*10da0*/  @P5 STS.128 [R207+0x18000], RZ ;  /* 0x018000ffcf005388 */ /* 0x020fe20000000c00 */
        /* <DEDUP_REMOVED lines=61> */
[----:B---3--:R-:W-:Y:S04]  /*11180*/  LDSM.16.M88.4 R12, [R179+0x10800] ;  /* 0x01080000b30c783b */ /* 0x008fe80000000200 */
[----:B------:R-:W-:Y:S04]  /*11190*/  LDSM.16.M88.4 R24, [R179+0x11000] ;  /* 0x01100000b318783b */ /* 0x000fe80000000200 */
[----:B------:R-:W-:Y:S04]  /*111a0*/  LDSM.16.M88.4 R208, [R179+0x11800] ;  /* 0x01180000b3d0783b */ /* 0x000fe80000000200 */
[----:B----4-:R-:W-:Y:S04]  /*111b0*/  LDSM.16.M88.4 R8, [R188] ;  /* 0x00000000bc08783b */ /* 0x010fe80000000200 */
[----:B------:R-:W-:Y:S04]  /*111c0*/  LDSM.16.M88.4 R220, [R191] ;  /* 0x00000000bfdc783b */ /* 0x000fe80000000200 */
[----:B-1----:R-:W1:Y:S04]  /*111d0*/  LDSM.16.M88.4 R4, [R187] ;  /* 0x00000000bb04783b */ /* 0x002e680000000200 */
[----:B------:R-:W2:Y:S04]  /*111e0*/  LDSM.16.M88.4 R224, [R206] ;  /* 0x00000000cee0783b */ /* 0x000ea80000000200 */
[----:B------:R-:W3:Y:S04]  /*111f0*/  LDSM.16.M88.4 R228, [R205] ;  /* 0x00000000cde4783b */ /* 0x000ee80000000200 */
[----:B------:R-:W4:Y:S04]  /*11200*/  LDSM.16.M88.4 R236, [R204] ;  /* 0x00000000ccec783b */ /* 0x000f280000000200 */
        /* <DEDUP_REMOVED lines=11> */
[C---:B------:R-:W-:Y:S08]  /*112c0*/  HMMA.16816.F32.BF16 R232, R8.reuse, R220, R172 ;  /* 0x000000dc08e8723c */ /* 0x040ff000000418ac */
[C---:B------:R-:W-:Y:S08]  /*112d0*/  HMMA.16816.F32.BF16 R220, R8.reuse, R222, R168 ;  /* 0x000000de08dc723c */ /* 0x040ff000000418a8 */
[C---:B--2---:R-:W-:Y:S08]  /*112e0*/  HMMA.16816.F32.BF16 R172, R8.reuse, R224, R132 ;  /* 0x000000e008ac723c */ /* 0x044ff00000041884 */
[C---:B------:R-:W-:Y:S08]  /*112f0*/  HMMA.16816.F32.BF16 R168, R8.reuse, R226, R32 ;  /* 0x000000e208a8723c */ /* 0x040ff00000041820 */
[C---:B---3--:R-:W-:Y:S01]  /*11300*/  HMMA.16816.F32.BF16 R132, R8.reuse, R228, R20 ;  /* 0x000000e40884723c */ /* 0x048fe20000041814 */
[----:B------:R-:W2:Y:S07]  /*11310*/  LDSM.16.M88.4 R20, [R185+0x10000] ;  /* 0x01000000b914783b */ /* 0x000eae0000000200 */
[C---:B------:R-:W-:Y:S08]  /*11320*/  HMMA.16816.F32.BF16 R32, R8.reuse, R230, R16 ;  /* 0x000000e60820723c */ /* 0x040ff00000041810 */
[C---:B----4-:R-:W-:Y:S01]  /*11330*/  HMMA.16816.F32.BF16 R16, R8.reuse, R236, R12 ;  /* 0x000000ec0810723c */ /* 0x050fe2000004180c */
[----:B------:R-:W3:Y:S07]  /*11340*/  LDSM.16.M88.4 R12, [R185+0x10800] ;  /* 0x01080000b90c783b */ /* 0x000eee0000000200 */
[----:B------:R-:W-:Y:S01]  /*11350*/  HMMA.16816.F32.BF16 R208, R8, R238, R208 ;  /* 0x000000ee08d0723c */ /* 0x000fe200000418d0 */
[----:B------:R-:W4:Y:S11]  /*11360*/  LDSM.16.M88.4 R8, [R185+0x11000] ;  /* 0x01100000b908783b */ /* 0x000f360000000200 */
[----:B------:R-:W-:Y:S04]  /*11370*/  @!UPT UIADD3 URZ, URZ, URZ, URZ ;  /* 0x0000003f3f3ff290 */ /* 0x000fe8000fffe03f */
[C---:B-1----:R-:W-:Y:S08]  /*11380*/  HMMA.16816.F32.BF16 R16, R4.reuse, R24, R16 ;  /* 0x000000180410723c */ /* 0x042ff00000041810 */
[C---:B--2---:R-:W-:Y:S08]  /*11390*/  HMMA.16816.F32.BF16 R224, R4.reuse, R22, R220 ;  /* 0x0000001604e0723c */ /* 0x044ff000000418dc */
        /* <DEDUP_REMOVED lines=20> */
[----:B------:R-:W-:Y:S03]  /*114e0*/  LDSM.16.M88.4 R32, [R192] ;  /* 0x00000000c020783b */ /* 0x000fe60000000200 */
        /* <DEDUP_REMOVED lines=113> */
[----:B------:R-:W1:Y:S07]  /*11c00*/  LDSM.16.M88.4 R12, [R188+0xc000] ;  /* 0x00c00000bc0c783b */ /* 0x000e6e0000000200 */
[C---:B--2---:R-:W-:Y:S08]  /*11c10*/  HMMA.16816.F32.BF16 R172, R4.reuse, R8, R172 ;  /* 0x0000000804ac723c */ /* 0x044ff000000418ac */
[C---:B------:R-:W-:Y:S01]  /*11c20*/  HMMA.16816.F32.BF16 R132, R4.reuse, R10, R132 ;  /* 0x0000000a0484723c */ /* 0x040fe20000041884 */
[----:B------:R-:W2:Y:S07]  /*11c30*/  LDSM.16.M88.4 R8, [R194] ;  /* 0x00000000c208783b */ /* 0x000eae0000000200 */
[C---:B---3--:R-:W-:Y:S08]  /*11c40*/  HMMA.16816.F32.BF16 R16, R4.reuse, R24, R16 ;  /* 0x000000180410723c */ /* 0x048ff00000041810 */
[----:B------:R-:W-:Y:S01]  /*11c50*/  HMMA.16816.F32.BF16 R168, R4, R26, R168 ;  /* 0x0000001a04a8723c */ /* 0x000fe200000418a8 */
[----:B------:R-:W3:Y:S04]  /*11c60*/  LDSM.16.M88.4 R4, [R193] ;  /* 0x00000000c104783b */ /* 0x000ee80000000200 */
[----:B------:R-:W-:Y:S03]  /*11c70*/  LDSM.16.M88.4 R24, [R185+0x16000] ;  /* 0x01600000b918783b */ /* 0x000fe60000000200 */
[C---:B-1----:R-:W-:Y:S08]  /*11c80*/  HMMA.16816.F32.BF16 R228, R12.reuse, R20, R228 ;  /* 0x000000140ce4723c */ /* 0x042ff000000418e4 */
[C---:B------:R-:W-:Y:S08]  /*11c90*/  HMMA.16816.F32.BF16 R224, R12.reuse, R22, R224 ;  /* 0x000000160ce0723c */ /* 0x040ff000000418e0 */
[C---:B--2---:R-:W-:Y:S08]  /*11ca0*/  HMMA.16816.F32.BF16 R220, R12.reuse, R8, R220 ;  /* 0x000000080cdc723c */ /* 0x044ff000000418dc */
[C---:B------:R-:W-:Y:S01]  /*11cb0*/  HMMA.16816.F32.BF16 R208, R12.reuse, R10, R208 ;  /* 0x0000000a0cd0723c */ /* 0x040fe200000418d0 */
[----:B------:R-:W1:Y:S07]  /*11cc0*/  LDSM.16.M88.4 R8, [R190+0xc000] ;  /* 0x00c00000be08783b */ /* 0x000e6e0000000200 */
[C---:B---3--:R-:W-:Y:S08]  /*11cd0*/  HMMA.16816.F32.BF16 R172, R12.reuse, R4, R172 ;  /* 0x000000040cac723c */ /* 0x048ff000000418ac */
[C---:B------:R-:W-:Y:S01]  /*11ce0*/  HMMA.16816.F32.BF16 R132, R12.reuse, R6, R132 ;  /* 0x000000060c84723c */ /* 0x040fe20000041884 */
[----:B------:R-:W2:Y:S07]  /*11cf0*/  LDSM.16.M88.4 R4, [R185+0x17000] ;  /* 0x01700000b904783b */ /* 0x000eae0000000200 */
[C---:B------:R-:W-:Y:S01]  /*11d00*/  HMMA.16816.F32.BF16 R20, R12.reuse, R32, R16 ;  /* 0x000000200c14723c */ /* 0x040fe20000041810 */
[----:B------:R-:W-:Y:S07]  /*11d10*/  LDSM.16.M88.4 R16, [R185+0x17800] ;  /* 0x01780000b910783b */ /* 0x000fee0000000200 */
[----:B------:R-:W-:Y:S01]  /*11d20*/  HMMA.16816.F32.BF16 R168, R12, R34, R168 ;  /* 0x000000220ca8723c */ /* 0x000fe200000418a8 */
[----:B------:R-:W3:Y:S04]  /*11d30*/  LDSM.16.M88.4 R12, [R185+0x16800] ;  /* 0x01680000b90c783b */ /* 0x000ee80000000200 */
        /* <DEDUP_REMOVED lines=10> */
[----:B------:R-:W3:Y:S07]  /*11de0*/  LDSM.16.M88.4 R20, [R184+0x6800] ;  /* 0x00680000b814783b */ /* 0x000eee0000000200 */
[----:B------:R-:W-:Y:S01]  /*11df0*/  HMMA.16816.F32.BF16 R8, R8, R18, R168 ;  /* 0x000000120808723c */ /* 0x000fe200000418a8 */
[----:B------:R-:W4:Y:S01]  /*11e00*/  LDSM.16.M88.4 R16, [R184+0x7000] ;  /* 0x00700000b810783b */ /* 0x000f220000000200 */
[----:B------:R-:W-:-:S06]  /*11e10*/  DEPBAR.LE SB0, 0x0 ;  /* 0x000080000000791a */ /* 0x000fcc0000000000 */
[C---:B-1----:R-:W-:Y:S08]  /*11e20*/  HMMA.16816.F32.BF16 R168, R4.reuse, R32, R228 ;  /* 0x0000002004a8723c */ /* 0x042ff000000418e4 */
[C---:B------:R-:W-:Y:S08]  /*11e30*/  HMMA.16816.F32.BF16 R224, R4.reuse, R34, R224 ;  /* 0x0000002204e0723c */ /* 0x040ff000000418e0 */
[C---:B--2---:R-:W-:Y:S08]  /*11e40*/  HMMA.16816.F32.BF16 R232, R4.reuse, R12, R24 ;  /* 0x0000000c04e8723c */ /* 0x044ff00000041818 */
[C---:B---3--:R-:W-:Y:S08]  /*11e50*/  HMMA.16816.F32.BF16 R220, R4.reuse, R20, R220 ;  /* 0x0000001404dc723c */ /* 0x048ff000000418dc */
[C---:B------:R-:W-:Y:S08]  /*11e60*/  HMMA.16816.F32.BF16 R208, R4.reuse, R22, R208 ;  /* 0x0000001604d0723c */ /* 0x040ff000000418d0 */
[C---:B----4-:R-:W-:Y:S08]  /*11e70*/  HMMA.16816.F32.BF16 R172, R4.reuse, R16, R172 ;  /* 0x0000001004ac723c */ /* 0x050ff000000418ac */
        /* <DEDUP_REMOVED lines=78> */
.L_x_1825:
[----:B------:R-:W-:Y:S05]  /*12360*/  BSYNC B0 ;  /* 0x0000000000007941 */ /* 0x000fea0003800000 */
.L_x_1824:
[----:B------:R-:W0:Y:S02]  /*12370*/  LDGDEPBAR ;  /* 0x00000000000079af */ /* 0x000e240000000000 */
.L_x_1823:
[----:B------:R-:W-:Y:S01]  /*12380*/  STL [R1+0x154], R207 ;  /* 0x000154cf01007387 */ /* 0x000fe20000100800 */
[----:B------:R-:W-:-:S03]  /*12390*/  IMAD.U32 R0, RZ, RZ, UR29 ;  /* 0x0000001dff007e24 */ /* 0x000fc6000f8e00ff */
[----:B------:R-:W-:Y:S04]  /*123a0*/  STL [R1+0x150], R206 ;  /* 0x000150ce01007387 */ /* 0x000fe80000100800 */
[----:B------:R-:W-:Y:S04]  /*123b0*/  STL [R1+0x14c], R205 ;  /* 0x00014ccd01007387 */ /* 0x000fe80000100800 */
[----:B------:R-:W-:Y:S04]  /*123c0*/  STL [R1+0x148], R204 ;  /* 0x000148cc01007387 */ /* 0x000fe80000100800 */
[----:B------:R-:W-:Y:S04]  /*123d0*/  STL [R1+0x144], R203 ;  /* 0x000144cb01007387 */ /* 0x000fe80000100800 */
[----:B------:R-:W-:Y:S04]  /*123e0*/  STL [R1+0x140], R202 ;  /* 0x000140ca01007387 */ /* 0x000fe80000100800 */
[----:B------:R-:W-:Y:S04]  /*123f0*/  STL [R1+0x13c], R201 ;  /* 0x00013cc901007387 */ /* 0x000fe80000100800 */
[----:B------:R-:W-:Y:S04]  /*12400*/  STL [R1+0x138], R200 ;  /* 0x000138c801007387 */ /* 0x000fe80000100800 */
[----:B------:R-:W-:Y:S04]  /*12410*/  STL.64 [R1+0x130], R198 ;  /* 0x000130c601007387 */ /* 0x000fe80000100a00 */
        /* <DEDUP_REMOVED lines=14> */
[----:B------:R-:W2:Y:S04]  /*12500*/  LDL R244, [R1+0xe0] ;  /* 0x0000e00001f47983 */ /* 0x000ea80000100800 */
[----:B------:R-:W3:Y:S04]  /*12510*/  LDL R243, [R1+0xd4] ;  /* 0x0000d40001f37983 */ /* 0x000ee80000100800 */
[----:B------:R-:W4:Y:S04]  /*12520*/  S2R R2, SR_TID.X ;  /* 0x0000000000027919 */ /* 0x000f280000002100 */
[----:B------:R-:W2:Y:S04]  /*12530*/  LDL R242, [R1+0xf0] ;  /* 0x0000f00001f27983 */ /* 0x000ea80000100800 */
[----:B------:R-:W2:Y:S01]  /*12540*/  LDL.64 R240, [R1+0x38] ;  /* 0x0000380001f07983 */ /* 0x000ea20000100a00 */
[----:B----4-:R-:W-:-:S05]  /*12550*/  IMAD.SHL.U32 R2, R2, 0x2, RZ ;  /* 0x0000000202027824 */ /* 0x010fca00078e00ff */
[----:B------:R-:W-:-:S05]  /*12560*/  LOP3.LUT R2, R2, 0x6, RZ, 0xc0, !PT ;  /* 0x0000000602027812 */ /* 0x000fca00078ec0ff */
[----:B------:R-:W-:-:S05]  /*12570*/  IMAD R0, R0, 0x40, R2 ;  /* 0x0000004000007824 */ /* 0x000fca00078e0202 */
[----:B------:R-:W-:-:S04]  /*12580*/  IADD3 R2, R0, 0x1, RZ ;  /* 0x0000000100027810 */ /* 0x000fc80007ffe0ff */
[C---:B------:R-:W-:Y:S02]  /*12590*/  ISETP.GE.AND P4, PT, R2.reuse, R217, PT ;  /* 0x000000d90200720c */ /* 0x040fe40003f86270 */
[C---:B------:R-:W-:Y:S02]  /*125a0*/  ISETP.GE.AND P1, PT, R2.reuse, R216, PT ;  /* 0x000000d80200720c */ /* 0x040fe40003f26270 */
[C---:B------:R-:W-:Y:S02]  /*125b0*/  ISETP.LT.OR P4, PT, R2.reuse, R215, P4 ;  /* 0x000000d70200720c */ /* 0x040fe40002781670 */
[----:B------:R-:W-:Y:S02]  /*125c0*/  ISETP.LT.OR P1, PT, R2, R214, P1 ;  /* 0x000000d60200720c */ /* 0x000fe40000f21670 */
[C---:B------:R-:W-:Y:S02]  /*125d0*/  IADD3 R2, R0.reuse, 0x8, RZ ;  /* 0x0000000800027810 */ /* 0x040fe40007ffe0ff */
[----:B------:R-:W-:-:S02]  /*125e0*/  ISETP.GE.AND P0, PT, R0, R217, PT ;  /* 0x000000d90000720c */ /* 0x000fc40003f06270 */
[C---:B------:R-:W-:Y:S02]  /*125f0*/  ISETP.GE.AND P3, PT, R2.reuse, R217, PT ;  /* 0x000000d90200720c */ /* 0x040fe40003f66270 */
[C---:B------:R-:W-:Y:S02]  /*12600*/  ISETP.GE.AND P6, PT, R2.reuse, R216, PT ;  /* 0x000000d80200720c */ /* 0x040fe40003fc6270 */
[CC--:B------:R-:W-:Y:S02]  /*12610*/  ISETP.LT.OR P3, PT, R2.reuse, R215.reuse, P3 ;  /* 0x000000d70200720c */ /* 0x0c0fe40001f61670 */
[----:B------:R-:W-:Y:S02]  /*12620*/  ISETP.LT.OR P6, PT, R2, R214, P6 ;  /* 0x000000d60200720c */ /* 0x000fe400037c1670 */
[C---:B------:R-:W-:Y:S02]  /*12630*/  ISETP.LT.OR P0, PT, R0.reuse, R215, P0 ;  /* 0x000000d70000720c */ /* 0x040fe40000701670 */
[----:B------:R-:W-:-:S02]  /*12640*/  IADD3 R2, R0, 0x9, RZ ;  /* 0x0000000900027810 */ /* 0x000fc40007ffe0ff */
[----:B------:R-:W-:Y:S02]  /*12650*/  FSEL R21, R168, -INF , !P0 ;  /* 0xff800000a8157808 */ /* 0x000fe40004000000 */
[C---:B------:R-:W-:Y:S02]  /*12660*/  ISETP.GE.AND P2, PT, R2.reuse, R217, PT ;  /* 0x000000d90200720c */ /* 0x040fe40003f46270 */
[-C--:B------:R-:W-:Y:S02]  /*12670*/  ISETP.GE.AND P5, PT, R2, R216.reuse, PT ;  /* 0x000000d80200720c */ /* 0x080fe40003fa6270 */
[----:B------:R-:W-:Y:S02]  /*12680*/  ISETP.GE.AND P0, PT, R0, R216, PT ;  /* 0x000000d80000720c */ /* 0x000fe40003f06270 */
[C---:B------:R-:W-:Y:S02]  /*12690*/  ISETP.LT.OR P2, PT, R2.reuse, R215, P2 ;  /* 0x000000d70200720c */ /* 0x040fe40001741670 */
[----:B------:R-:W-:-:S02]  /*126a0*/  ISETP.LT.OR P5, PT, R2, R214, P5 ;  /* 0x000000d60200720c */ /* 0x000fc40002fa1670 */
[C---:B------:R-:W-:Y:S02]  /*126b0*/  ISETP.LT.OR P0, PT, R0.reuse, R214, P0 ;  /* 0x000000d60000720c */ /* 0x040fe40000701670 */
[----:B------:R-:W-:Y:S02]  /*126c0*/  IADD3 R2, R0, 0x10, RZ ;  /* 0x0000001000027810 */ /* 0x000fe40007ffe0ff */
[----:B------:R-:W-:Y:S02]  /*126d0*/  FSEL R33, R170, -INF , !P0 ;  /* 0xff800000aa217808 */ /* 0x000fe40004000000 */
[----:B------:R-:W-:Y:S02]  /*126e0*/  FSEL R31, R169, -INF , !P4 ;  /* 0xff800000a91f7808 */ /* 0x000fe40006000000 */
[C---:B------:R-:W-:Y:S02]  /*126f0*/  ISETP.GE.AND P0, PT, R2.reuse, R217, PT ;  /* 0x000000d90200720c */ /* 0x040fe40003f06270 */
[----:B------:R-:W-:-:S02]  /*12700*/  ISETP.GE.AND P4, PT, R2, R216, PT ;  /* 0x000000d80200720c */ /* 0x000fc40003f86270 */
[C---:B------:R-:W-:Y:S02]  /*12710*/  ISETP.LT.OR P0, PT, R2.reuse, R215, P0 ;  /* 0x000000d70200720c */ /* 0x040fe40000701670 */
        /* <DEDUP_REMOVED lines=22> */
[----:B------:R-:W-:-:S02]  /*12880*/  IADD3 R2, R0, 0x20, RZ ;  /* 0x0000002000027810 */ /* 0x000fc40007ffe0ff */
        /* <DEDUP_REMOVED lines=29> */
[----:B-1----:R-:W-:-:S02]  /*12a60*/  FSEL R10, R173, -INF , !P3 ;  /* 0xff800000ad0a7808 */ /* 0x002fc40005800000 */
        /* <DEDUP_REMOVED lines=11> */
[----:B------:R-:W-:-:S04]  /*12b20*/  FMNMX.FTZ R2, R246, R21, !PT ;  /* 0x00000015f6027209 */ /* 0x000fc80007810000 */
[----:B------:R-:W-:Y:S02]  /*12b30*/  FMNMX.FTZ R3, R31, R2, !PT ;  /* 0x000000021f037209 */ /* 0x000fe40007810000 */
[----:B------:R-:W-:Y:S02]  /*12b40*/  IADD3 R2, R0, 0x38, RZ ;  /* 0x0000003800027810 */ /* 0x000fe40007ffe0ff */
[----:B------:R-:W-:Y:S02]  /*12b50*/  FSEL R8, R237, -INF , !P0 ;  /* 0xff800000ed087808 */ /* 0x000fe40004000000 */
[----:B------:R-:W-:Y:S02]  /*12b60*/  ISETP.GE.AND P0, PT, R2, R217, PT ;  /* 0x000000d90200720c */ /* 0x000fe40003f06270 */
[----:B------:R-:W-:Y:S02]  /*12b70*/  IADD3 R0, R0, 0x39, RZ ;  /* 0x0000003900007810 */ /* 0x000fe40007ffe0ff */
[----:B------:R-:W-:-:S02]  /*12b80*/  ISETP.LT.OR P0, PT, R2, R215, P0 ;  /* 0x000000d70200720c */ /* 0x000fc40000701670 */
[----:B------:R-:W-:Y:S02]  /*12b90*/  FSEL R6, R233, -INF , !P6 ;  /* 0xff800000e9067808 */ /* 0x000fe40007000000 */
[----:B------:R-:W-:Y:S02]  /*12ba0*/  FSEL R5, R228, -INF , !P0 ;  /* 0xff800000e4057808 */ /* 0x000fe40004000000 */
[C---:B------:R-:W-:Y:S02]  /*12bb0*/  ISETP.GE.AND P6, PT, R0.reuse, R217, PT ;  /* 0x000000d90000720c */ /* 0x040fe40003fc6270 */
[----:B------:R-:W-:Y:S02]  /*12bc0*/  ISETP.GE.AND P0, PT, R0, R216, PT ;  /* 0x000000d80000720c */ /* 0x000fe40003f06270 */
[----:B------:R-:W-:Y:S02]  /*12bd0*/  FMNMX.FTZ R3, R27, R3, !PT ;  /* 0x000000031b037209 */ /* 0x000fe40007810000 */
[----:B------:R-:W-:-:S02]  /*12be0*/  FSEL R7, R232, -INF , !P1 ;  /* 0xff800000e8077808 */ /* 0x000fc40004800000 */
[----:B------:R-:W-:Y:S02]  /*12bf0*/  ISETP.GE.AND P1, PT, R2, R216, PT ;  /* 0x000000d80200720c */ /* 0x000fe40003f26270 */
[C---:B------:R-:W-:Y:S02]  /*12c00*/  ISETP.LT.OR P6, PT, R0.reuse, R215, P6 ;  /* 0x000000d70000720c */ /* 0x040fe400037c1670 */
[-C--:B------:R-:W-:Y:S02]  /*12c10*/  ISETP.LT.OR P0, PT, R0, R214.reuse, P0 ;  /* 0x000000d60000720c */ /* 0x080fe40000701670 */
[----:B------:R-:W-:Y:S02]  /*12c20*/  FMNMX.FTZ R3, R25, R3, !PT ;  /* 0x0000000319037209 */ /* 0x000fe40007810000 */
[----:B------:R-:W-:Y:S02]  /*12c30*/  FMNMX.FTZ R0, R247, R33, !PT ;  /* 0x00000021f7007209 */ /* 0x000fe40007810000 */
[----:B------:R-:W-:-:S02]  /*12c40*/  ISETP.LT.OR P1, PT, R2, R214, P1 ;  /* 0x000000d60200720c */ /* 0x000fc40000f21670 */
        /* <DEDUP_REMOVED lines=17> */
[----:B------:R-:W-:-:S02]  /*12d60*/  FSEL R16, R238, -INF , !P5 ;  /* 0xff800000ee107808 */ /* 0x000fc40006800000 */
[----:B------:R-:W-:Y:S02]  /*12d70*/  FMNMX.FTZ R0, R22, R0, !PT ;  /* 0x0000000016007209 */ /* 0x000fe40007810000 */
[----:B------:R-:W-:Y:S02]  /*12d80*/  FMNMX.FTZ R2, R6, R2, !PT ;  /* 0x0000000206027209 */ /* 0x000fe40007810000 */
[----:B------:R-:W-:Y:S02]  /*12d90*/  FSEL R15, R239, -INF , !P4 ;  /* 0xff800000ef0f7808 */ /* 0x000fe40006000000 */
[----:B------:R-:W-:Y:S02]  /*12da0*/  FMNMX.FTZ R0, R16, R0, !PT ;  /* 0x0000000010007209 */ /* 0x000fe40007810000 */
[----:B------:R-:W-:Y:S02]  /*12db0*/  FSEL R4, R229, -INF , !P6 ;  /* 0xff800000e5047808 */ /* 0x000fe40007000000 */
[----:B------:R-:W-:-:S02]  /*12dc0*/  FMNMX.FTZ R133, R5, R2, !PT ;  /* 0x0000000205857209 */ /* 0x000fc40007810000 */
[----:B------:R-:W-:Y:S02]  /*12dd0*/  FSEL R14, R234, -INF , !P3 ;  /* 0xff800000ea0e7808 */ /* 0x000fe40005800000 */
[----:B------:R-:W-:Y:S02]  /*12de0*/  FMNMX.FTZ R0, R15, R0, !PT ;  /* 0x000000000f007209 */ /* 0x000fe40007810000 */
[----:B------:R-:W-:Y:S02]  /*12df0*/  FMNMX.FTZ R133, R4, R133, !PT ;  /* 0x0000008504857209 */ /* 0x000fe40007810000 */
[----:B------:R-:W-:Y:S02]  /*12e00*/  FSEL R13, R235, -INF , !P2 ;  /* 0xff800000eb0d7808 */ /* 0x000fe40005000000 */
[----:B------:R-:W-:Y:S01]  /*12e10*/  FMNMX.FTZ R0, R14, R0, !PT ;  /* 0x000000000e007209 */ /* 0x000fe20007810000 */
[----:B------:R-:W1:Y:S01]  /*12e20*/  SHFL.BFLY PT, R2, R133, 0x2, 0x1f ;  /* 0x0c401f0085027f89 */ /* 0x000e6200000e0000 */
[----:B------:R-:W-:-:S02]  /*12e30*/  FSEL R12, R230, -INF , !P1 ;  /* 0xff800000e60c7808 */ /* 0x000fc40004800000 */
[----:B------:R-:W-:Y:S02]  /*12e40*/  FMNMX.FTZ R0, R13, R0, !PT ;  /* 0x000000000d007209 */ /* 0x000fe40007810000 */
[----:B------:R-:W-:Y:S02]  /*12e50*/  FSEL R11, R231, -INF , !P0 ;  /* 0xff800000e70b7808 */ /* 0x000fe40004000000 */
[----:B------:R-:W-:-:S04]  /*12e60*/  FMNMX.FTZ R0, R12, R0, !PT ;  /* 0x000000000c007209 */ /* 0x000fc80007810000 */
[----:B------:R-:W-:-:S05]  /*12e70*/  FMNMX.FTZ R0, R11, R0, !PT ;  /* 0x000000000b007209 */ /* 0x000fca0007810000 */
[----:B------:R-:W4:Y:S01]  /*12e80*/  SHFL.BFLY PT, R132, R0, 0x2, 0x1f ;  /* 0x0c401f0000847f89 */ /* 0x000f2200000e0000 */
[----:B-1----:R-:W-:-:S05]  /*12e90*/  FMNMX.FTZ R133, R133, R2, !PT ;  /* 0x0000000285857209 */ /* 0x002fca0007810000 */
[----:B------:R-:W1:Y:S01]  /*12ea0*/  SHFL.BFLY PT, R2, R133, 0x1, 0x1f ;  /* 0x0c201f0085027f89 */ /* 0x000e6200000e0000 */
[----:B----4-:R-:W-:-:S05]  /*12eb0*/  FMNMX.FTZ R132, R0, R132, !PT ;  /* 0x0000008400847209 */ /* 0x010fca0007810000 */
[----:B------:R-:W4:Y:S01]  /*12ec0*/  SHFL.BFLY PT, R168, R132, 0x1, 0x1f ;  /* 0x0c201f0084a87f89 */ /* 0x000f2200000e0000 */
[----:B------:R-:W-:Y:S02]  /*12ed0*/  USHF.L.U32 UR4, UR29, 0x1, URZ ;  /* 0x000000011d047899 */ /* 0x000fe4000800063f */
[----:B------:R-:W-:Y:S02]  /*12ee0*/  UIADD3 UR34, UR34, -0x1, URZ ;  /* 0xffffffff22227890 */ /* 0x000fe4000fffe03f */
[----:B------:R-:W-:Y:S01]  /*12ef0*/  ULOP3.LUT UR4, UR4, UR33, URZ, 0x3c, !UPT ;  /* 0x0000002104047292 */ /* 0x000fe2000f8e3c3f */
[----:B-1----:R-:W-:Y:S01]  /*12f00*/  FMNMX.FTZ R133, R133, R2, !PT ;  /* 0x0000000285857209 */ /* 0x002fe20007810000 */
[----:B--2---:R-:W-:Y:S01]  /*12f10*/  IMAD.WIDE.U32 R2, R244, -0x2daee0ad, RZ ;  /* 0xd2511f53f4027825 */ /* 0x004fe200078e00ff */
[----:B------:R-:W-:Y:S02]  /*12f20*/  ULOP3.LUT UR34, UR34, UR33, URZ, 0x3c, !UPT ;  /* 0x0000002122227292 */ /* 0x000fe4000f8e3c3f */
[C---:B------:R-:W-:Y:S01]  /*12f30*/  FSETP.NEU.FTZ.AND P1, PT, R133.reuse, -INF , PT ;  /* 0xff8000008500780b */ /* 0x040fe20003f3d000 */
[----:B------:R-:W-:Y:S01]  /*12f40*/  FMUL.FTZ R0, R133, c[0x0][0x23c] ;  /* 0x00008f0085007a20 */ /* 0x000fe20000410000 */
[C---:B------:R-:W-:Y:S01]  /*12f50*/  LOP3.LUT R2, R3.reuse, UR4, RZ, 0x3c, !PT ;  /* 0x0000000403027c12 */ /* 0x040fe2000f8e3cff */
[----:B------:R-:W-:Y:S01]  /*12f60*/  UIADD3 UR4, UR32, 0x3c6ef372, URZ ;  /* 0x3c6ef37220047890 */ /* 0x000fe2000fffe03f */
[----:B------:R-:W-:Y:S01]  /*12f70*/  LOP3.LUT R222, R3, UR34, RZ, 0x3c, !PT ;  /* 0x0000002203de7c12 */ /* 0x000fe2000f8e3cff */
[----:B------:R-:W-:Y:S01]  /*12f80*/  STL [R1+0x158], R217 ;  /* 0x000158d901007387 */ /* 0x000fe20000100800 */
[----:B------:R-:W-:Y:S01]  /*12f90*/  FSEL R0, R0, RZ, P1 ;  /* 0x000000ff00007208 */ /* 0x000fe20000800000 */
[----:B------:R-:W-:Y:S01]  /*12fa0*/  IMAD.WIDE.U32 R2, R2, -0x326172a9, RZ ;  /* 0xcd9e8d5702027825 */ /* 0x000fe200078e00ff */
[----:B------:R-:W-:Y:S01]  /*12fb0*/  UIADD3 UR5, UR32, -0x61c88647, URZ ;  /* 0x9e3779b920057890 */ /* 0x000fe2000fffe03f */
[----:B------:R-:W-:Y:S02]  /*12fc0*/  STL [R1+0x15c], R216 ;  /* 0x00015cd801007387 */ /* 0x000fe40000100800 */
[----:B---3--:R-:W-:Y:S01]  /*12fd0*/  IMAD.WIDE.U32 R198, R243, -0x326172a9, RZ ;  /* 0xcd9e8d57f3c67825 */ /* 0x008fe200078e00ff */
[----:B----4-:R-:W-:Y:S01]  /*12fe0*/  FMNMX.FTZ R132, R132, R168, !PT ;  /* 0x000000a884847209 */ /* 0x010fe20007810000 */
[----:B------:R-:W-:Y:S02]  /*12ff0*/  STL [R1+0x160], R215 ;  /* 0x000160d701007387 */ /* 0x000fe40000100800 */
[----:B------:R-:W-:-:S02]  /*13000*/  FFMA.FTZ R21, R21, c[0x0][0x23c], -R0 ;  /* 0x00008f0015157a23 */ /* 0x000fc40000010800 */
[----:B------:R1:W-:Y:S01]  /*13010*/  STL [R1+0x164], R214 ;  /* 0x000164d601007387 */ /* 0x0003e20000100800 */
[--C-:B------:R-:W-:Y:S02]  /*13020*/  FFMA.FTZ R31, R31, c[0x0][0x23c], -R0.reuse ;  /* 0x00008f001f1f7a23 */ /* 0x100fe40000010800 */
[--C-:B------:R-:W-:Y:S02]  /*13030*/  FFMA.FTZ R27, R27, c[0x0][0x23c], -R0.reuse ;  /* 0x00008f001b1b7a23 */ /* 0x100fe40000010800 */
[--C-:B------:R-:W-:Y:S02]  /*13040*/  FFMA.FTZ R25, R25, c[0x0][0x23c], -R0.reuse ;  /* 0x00008f0019197a23 */ /* 0x100fe40000010800 */
[--C-:B------:R-:W-:Y:S02]  /*13050*/  FFMA.FTZ R23, R23, c[0x0][0x23c], -R0.reuse ;  /* 0x00008f0017177a23 */ /* 0x100fe40000010800 */
[--C-:B------:R-:W-:Y:S02]  /*13060*/  FFMA.FTZ R20, R20, c[0x0][0x23c], -R0.reuse ;  /* 0x00008f0014147a23 */ /* 0x100fe40000010800 */
[----:B------:R-:W-:-:S02]  /*13070*/  FFMA.FTZ R171, R19, c[0x0][0x23c], -R0 ;  /* 0x00008f0013ab7a23 */ /* 0x000fc40000010800 */
        /* <DEDUP_REMOVED lines=8> */
[----:B-1----:R-:W-:Y:S01]  /*13100*/  FFMA.FTZ R214, R4, c[0x0][0x23c], -R0 ;  /* 0x00008f0004d67a23 */ /* 0x002fe20000010800 */
[----:B------:R-:W-:Y:S01]  /*13110*/  LOP3.LUT R4, R241, UR4, R2, 0x96, !PT ;  /* 0x00000004f1047c12 */ /* 0x000fe2000f8e9602 */
[C---:B------:R-:W-:Y:S01]  /*13120*/  FMUL.FTZ R2, R132.reuse, c[0x0][0x23c] ;  /* 0x00008f0084027a20 */ /* 0x040fe20000410000 */
[----:B------:R-:W-:Y:S02]  /*13130*/  LOP3.LUT R0, R199, R242, RZ, 0x3c, !PT ;  /* 0x000000f2c7007212 */ /* 0x000fe400078e3cff */
[----:B------:R-:W-:Y:S02]  /*13140*/  LOP3.LUT R3, R3, UR5, R198, 0x96, !PT ;  /* 0x0000000503037c12 */ /* 0x000fe4000f8e96c6 */
[----:B------:R-:W-:Y:S01]  /*13150*/  FSETP.NEU.FTZ.AND P0, PT, R132, -INF , PT ;  /* 0xff8000008400780b */ /* 0x000fe20003f1d000 */
[----:B------:R-:W-:-:S03]  /*13160*/  IMAD R190, R0, -0x2daee0ad, RZ ;  /* 0xd2511f5300be7824 */ /* 0x000fc600078e02ff */
[----:B------:R-:W-:Y:S01]  /*13170*/  FSEL R0, R2, RZ, P0 ;  /* 0x000000ff02007208 */ /* 0x000fe20000000000 */
[----:B------:R-:W-:-:S04]  /*13180*/  IMAD.WIDE.U32 R2, R3, -0x2daee0ad, RZ ;  /* 0xd2511f5303027825 */ /* 0x000fc800078e00ff */
[----:B------:R-:W-:Y:S01]  /*13190*/  IMAD.WIDE.U32 R4, R4, -0x2daee0ad, RZ ;  /* 0xd2511f5304047825 */ /* 0x000fe200078e00ff */
[----:B------:R-:W-:-:S04]  /*131a0*/  LOP3.LUT R10, R3, UR14, R190, 0x96, !PT ;  /* 0x0000000e030a7c12 */ /* 0x000fc8000f8e96be */
[----:B------:R-:W-:Y:S01]  /*131b0*/  LOP3.LUT R2, R5, UR12, R2, 0x96, !PT ;  /* 0x0000000c05027c12 */ /* 0x000fe2000f8e9602 */
[----:B------:R-:W-:Y:S02]  /*131c0*/  FFMA.FTZ R188, R11, c[0x0][0x23c], -R0 ;  /* 0x00008f000bbc7a23 */ /* 0x000fe40000010800 */
[----:B------:R-:W-:-:S04]  /*131d0*/  IMAD.WIDE.U32 R10, R10, -0x326172a9, RZ ;  /* 0xcd9e8d570a0a7825 */ /* 0x000fc800078e00ff */
[----:B------:R-:W-:Y:S01]  /*131e0*/  IMAD.WIDE.U32 R172, R2, -0x326172a9, RZ ;  /* 0xcd9e8d5702ac7825 */ /* 0x000fe200078e00ff */
[----:B------:R-:W-:Y:S02]  /*131f0*/  LOP3.LUT R2, R11, UR13, R240, 0x96, !PT ;  /* 0x0000000d0b027c12 */ /* 0x000fe4000f8e96f0 */
[----:B------:R-:W1:Y:S02]  /*13200*/  LDC.U8 R240, c[0x0][0x2d8] ;  /* 0x0000b600fff07b82 */ /* 0x000e640000000000 */
[----:B------:R-:W-:Y:S01]  /*13210*/  LOP3.LUT R8, R173, UR11, R10, 0x96, !PT ;  /* 0x0000000bad087c12 */ /* 0x000fe2000f8e960a */
[----:B------:R-:W-:-:S04]  /*13220*/  IMAD.WIDE.U32 R2, R2, -0x2daee0ad, RZ ;  /* 0xd2511f5302027825 */ /* 0x000fc800078e00ff */
[----:B------:R-:W-:Y:S02]  /*13230*/  FFMA.FTZ R18, R33, c[0x0][0x23c], -R0 ;  /* 0x00008f0021127a23 */ /* 0x000fe40000010800 */
[----:B------:R-:W-:-:S04]  /*13240*/  IMAD.WIDE.U32 R8, R8, -0x2daee0ad, RZ ;  /* 0xd2511f5308087825 */ /* 0x000fc800078e00ff */
        /* <DEDUP_REMOVED lines=13> */
[----:B------:R-:W-:Y:S01]  /*13320*/  FFMA.FTZ R200, R12, c[0x0][0x23c], -R0 ;  /* 0x00008f000cc87a23 */ /* 0x000fe20000010800 */
[----:B------:R-:W-:Y:S02]  /*13330*/  FSEL R0, R133, RZ, P1 ;  /* 0x000000ff85007208 */ /* 0x000fe40000800000 */
[----:B------:R-:W-:Y:S02]  /*13340*/  LOP3.LUT R14, R3, UR10, R4, 0x96, !PT ;  /* 0x0000000a030e7c12 */ /* 0x000fe4000f8e9604 */
[----:B------:R-:W-:Y:S01]  /*13350*/  LOP3.LUT R4, R9, UR8, R2, 0x96, !PT ;  /* 0x0000000809047c12 */ /* 0x000fe2000f8e9602 */
[----:B------:R-:W-:Y:S01]  /*13360*/  FADD.FTZ R2, R246, -R0 ;  /* 0x80000000f6027221 */ /* 0x000fe20000010000 */
[----:B------:R-:W-:-:S03]  /*13370*/  FSEL R0, R132, RZ, P0 ;  /* 0x000000ff84007208 */ /* 0x000fc60000000000 */
[----:B------:R-:W-:-:S04]  /*13380*/  IMAD.WIDE.U32 R4, R4, -0x326172a9, RZ ;  /* 0xcd9e8d5704047825 */ /* 0x000fc800078e00ff */
[----:B------:R-:W-:Y:S01]  /*13390*/  FADD.FTZ R6, R247, -R0 ;  /* 0x80000000f7067221 */ /* 0x000fe20000010000 */
[----:B------:R-:W-:Y:S01]  /*133a0*/  LOP3.LUT R0, R4, 0xff, RZ, 0xc0, !PT ;  /* 0x000000ff04007812 */ /* 0x000fe200078ec0ff */
[----:B------:R-:W-:-:S03]  /*133b0*/  FMUL.FTZ R2, R2, c[0x0][0x23c] ;  /* 0x00008f0002027a20 */ /* 0x000fc60000410000 */
[----:B-1----:R-:W-:Y:S02]  /*133c0*/  ISETP.GE.U32.AND P2, PT, R240, R0, PT ;  /* 0x00000000f000720c */ /* 0x002fe40003f46070 */
[----:B------:R-:W-:Y:S01]  /*133d0*/  LOP3.LUT R0, R4, 0xffff, RZ, 0xc0, !PT ;  /* 0x0000ffff04007812 */ /* 0x000fe200078ec0ff */
[----:B------:R-:W-:Y:S03]  /*133e0*/  MUFU.EX2 R13, R21 ;  /* 0x00000015000d7308 */ /* 0x000fe60000000800 */
[----:B------:R-:W-:-:S05]  /*133f0*/  SHF.R.U32.HI R0, RZ, 0x8, R0 ;  /* 0x00000008ff007819 */ /* 0x000fca0000011600 */
[----:B------:R-:W1:Y:S01]  /*13400*/  MUFU.EX2 R2, R2 ;  /* 0x0000000200027308 */ /* 0x000e620000000800 */
[----:B------:R-:W-:-:S07]  /*13410*/  LOP3.LUT R0, R0, 0xffff, RZ, 0xc0, !PT ;  /* 0x0000ffff00007812 */ /* 0x000fce00078ec0ff */
[----:B------:R-:W2:Y:S01]  /*13420*/  MUFU.EX2 R12, R31 ;  /* 0x0000001f000c7308 */ /* 0x000ea20000000800 */
[----:B------:R-:W-:Y:S02]  /*13430*/  ISETP.GE.U32.AND P0, PT, R240, R0, PT ;  /* 0x00000000f000720c */ /* 0x000fe40003f06070 */
[----:B------:R-:W-:Y:S01]  /*13440*/  SHF.R.U32.HI R0, RZ, 0x10, R4 ;  /* 0x00000010ff007819 */ /* 0x000fe20000011604 */
[----:B------:R-:W-:-:S04]  /*13450*/  FMUL.FTZ R9, R6, c[0x0][0x23c] ;  /* 0x00008f0006097a20 */ /* 0x000fc80000410000 */
[----:B------:R-:W3:Y:S01]  /*13460*/  MUFU.EX2 R7, R27 ;  /* 0x0000001b00077308 */ /* 0x000ee20000000800 */
[----:B------:R-:W-:Y:S01]  /*13470*/  LOP3.LUT R6, R0, 0xff, RZ, 0xc0, !PT ;  /* 0x000000ff00067812 */ /* 0x000fe200078ec0ff */
[----:B-1----:R-:W-:-:S06]  /*13480*/  FFMA.FTZ R212, R212, R2, R13 ;  /* 0x00000002d4d47223 */ /* 0x002fcc000001000d */
[----:B------:R-:W1:Y:S01]  /*13490*/  MUFU.EX2 R3, R25 ;  /* 0x0000001900037308 */ /* 0x000e620000000800 */
[----:B--2---:R-:W-:-:S07]  /*134a0*/  FADD.FTZ R212, R12, R212 ;  /* 0x000000d40cd47221 */ /* 0x004fce0000010000 */
[----:B------:R-:W-:Y:S01]  /*134b0*/  MUFU.EX2 R18, R18 ;  /* 0x0000001200127308 */ /* 0x000fe20000000800 */
[----:B------:R-:W-:-:S07]  /*134c0*/  ISETP.GE.U32.AND P1, PT, R240, R6, PT ;  /* 0x00000006f000720c */ /* 0x000fce0003f26070 */
[----:B------:R-:W2:Y:S01]  /*134d0*/  MUFU.EX2 R0, R9 ;  /* 0x0000000900007308 */ /* 0x000ea20000000800 */
[----:B---3--:R-:W-:-:S07]  /*134e0*/  FADD.FTZ R212, R7, R212 ;  /* 0x000000d407d47221 */ /* 0x008fce0000010000 */
[----:B------:R-:W3:Y:S01]  /*134f0*/  MUFU.EX2 R17, R17 ;  /* 0x0000001100117308 */ /* 0x000ee20000000800 */
[C---:B-1----:R-:W-:Y:S01]  /*13500*/  F2FP.BF16.PACK_AB R7, R3.reuse, R7 ;  /* 0x000000070307723e */ /* 0x042fe200000010ff */
[----:B------:R-:W-:-:S06]  /*13510*/  FADD.FTZ R212, R3, R212 ;  /* 0x000000d403d47221 */ /* 0x000fcc0000010000 */
[----:B------:R-:W1:Y:S01]  /*13520*/  MUFU.EX2 R6, R134 ;  /* 0x0000008600067308 */ /* 0x000e620000000800 */
[C---:B------:R-:W-:Y:S02]  /*13530*/  PRMT R215, R7.reuse, 0x7610, R215 ;  /* 0x0000761007d77816 */ /* 0x040fe400000000d7 */
[----:B------:R-:W-:Y:S01]  /*13540*/  PRMT R204, R7, 0x7632, R204 ;  /* 0x0000763207cc7816 */ /* 0x000fe200000000cc */
[----:B--2---:R-:W-:-:S04]  /*13550*/  FFMA.FTZ R7, R213, R0, R18 ;  /* 0x00000000d5077223 */ /* 0x004fc80000010012 */
[----:B------:R-:W2:Y:S01]  /*13560*/  MUFU.EX2 R3, R35 ;  /* 0x0000002300037308 */ /* 0x000ea20000000800 */
[----:B---3--:R-:W-:-:S04]  /*13570*/  FADD.FTZ R7, R17, R7 ;  /* 0x0000000711077221 */ /* 0x008fc80000010000 */
[----:B-1----:R-:W-:-:S04]  /*13580*/  FADD.FTZ R7, R6, R7 ;  /* 0x0000000706077221 */ /* 0x002fc80000010000 */
[C---:B--2---:R-:W-:Y:S02]  /*13590*/  FADD.FTZ R19, R3.reuse, R7 ;  /* 0x0000000703137221 */ /* 0x044fe40000010000 */
[----:B------:R-:W1:Y:S01]  /*135a0*/  MUFU.EX2 R7, R23 ;  /* 0x0000001700077308 */ /* 0x000e620000000800 */
[----:B------:R-:W-:Y:S01]  /*135b0*/  F2FP.BF16.PACK_AB R9, R3, R6 ;  /* 0x000000060309723e */ /* 0x000fe200000010ff */
[----:B------:R-:W-:Y:S01]  /*135c0*/  IMAD.WIDE.U32 R14, R14, -0x326172a9, RZ ;  /* 0xcd9e8d570e0e7825 */ /* 0x000fe200078e00ff */
[----:B------:R-:W-:-:S05]  /*135d0*/  UIADD3 UR7, UR32, -0x4ab325aa, URZ ;  /* 0xb54cda5620077890 */ /* 0x000fca000fffe03f */
[----:B------:R-:W2:Y:S01]  /*135e0*/  MUFU.EX2 R6, R20 ;  /* 0x0000001400067308 */ /* 0x000ea20000000800 */
[----:B------:R-:W-:Y:S02]  /*135f0*/  SHF.R.U32.HI R3, RZ, 0x18, R4 ;  /* 0x00000018ff037819 */ /* 0x000fe40000011604 */
[----:B------:R-:W-:Y:S01]  /*13600*/  LOP3.LUT R4, R15, UR9, R172, 0x96, !PT ;  /* 0x000000090f047c12 */ /* 0x000fe2000f8e96ac */
[----:B------:R-:W-:Y:S01]  /*13610*/  @!P0 HFMA2.BF16_V2 R174, -RZ.H0_H0, RZ.H0_H0, -R204.H0_H0 ;  /* 0x200000ffffae8231 */ /* 0x000fe200003409cc */
[----:B------:R-:W-:Y:S01]  /*13620*/  F2FP.BF16.PACK_AB R21, R12, R13 ;  /* 0x0000000d0c15723e */ /* 0x000fe200000010ff */
[----:B------:R-:W-:Y:S01]  /*13630*/  UIADD3 UR6, UR33, 0x646e171e, URZ ;  /* 0x646e171e21067890 */ /* 0x000fe2000fffe03f */
[----:B------:R-:W-:Y:S01]  /*13640*/  LOP3.LUT R12, R5, UR7, R14, 0x96, !PT ;  /* 0x00000007050c7c12 */ /* 0x000fe2000f8e960e */
[----:B------:R-:W-:Y:S01]  /*13650*/  IMAD.WIDE.U32 R4, R4, -0x2daee0ad, RZ ;  /* 0xd2511f5304047825 */ /* 0x000fe200078e00ff */
[C---:B------:R-:W-:Y:S02]  /*13660*/  PRMT R196, R9.reuse, 0x7610, R196 ;  /* 0x0000761009c47816 */ /* 0x040fe400000000c4 */
[----:B------:R-:W-:Y:S01]  /*13670*/  PRMT R27, R9, 0x7632, R27 ;  /* 0x00007632091b7816 */ /* 0x000fe2000000001b */
[----:B-1----:R-:W-:Y:S01]  /*13680*/  FADD.FTZ R9, R7, R212 ;  /* 0x000000d407097221 */ /* 0x002fe20000010000 */
[----:B------:R-:W-:-:S02]  /*13690*/  PRMT R179, R215, 0x5410, R204 ;  /* 0x00005410d7b37816 */ /* 0x000fc400000000cc */
[----:B------:R-:W-:Y:S01]  /*136a0*/  @!P0 PRMT R204, R174, 0x5410, RZ ;  /* 0x00005410aecc8816 */ /* 0x000fe200000000ff */
[C---:B--2---:R-:W-:Y:S01]  /*136b0*/  FADD.FTZ R20, R6.reuse, R9 ;  /* 0x0000000906147221 */ /* 0x044fe20000010000 */
[----:B------:R-:W-:Y:S02]  /*136c0*/  F2FP.BF16.PACK_AB R13, R6, R7 ;  /* 0x00000007060d723e */ /* 0x000fe400000010ff */
[----:B------:R-:W-:Y:S02]  /*136d0*/  ISETP.GE.U32.AND P0, PT, R240, R3, PT ;  /* 0x00000003f000720c */ /* 0x000fe40003f06070 */
[----:B------:R-:W-:Y:S02]  /*136e0*/  LOP3.LUT R6, R4, 0xff, RZ, 0xc0, !PT ;  /* 0x000000ff04067812 */ /* 0x000fe400078ec0ff */
[----:B------:R-:W-:Y:S02]  /*136f0*/  LOP3.LUT R3, R5, UR6, R8, 0x96, !PT ;  /* 0x0000000605037c12 */ /* 0x000fe4000f8e9608 */
[----:B------:R-:W-:-:S02]  /*13700*/  ISETP.GE.U32.AND P3, PT, R240, R6, PT ;  /* 0x00000006f000720c */ /* 0x000fc40003f66070 */
[--C-:B------:R-:W-:Y:S02]  /*13710*/  SHF.R.U32.HI R8, RZ, 0x10, R3.reuse ;  /* 0x00000010ff087819 */ /* 0x100fe40000011603 */
[C---:B------:R-:W-:Y:S02]  /*13720*/  LOP3.LUT R6, R3.reuse, 0xff, RZ, 0xc0, !PT ;  /* 0x000000ff03067812 */ /* 0x040fe400078ec0ff */
[----:B------:R-:W-:Y:S02]  /*13730*/  SHF.R.U32.HI R7, RZ, 0x18, R3 ;  /* 0x00000018ff077819 */ /* 0x000fe40000011603 */
[----:B------:R-:W-:Y:S01]  /*13740*/  LOP3.LUT R3, R3, 0xffff, RZ, 0xc0, !PT ;  /* 0x0000ffff03037812 */ /* 0x000fe200078ec0ff */
[----:B------:R-:W-:-:S03]  /*13750*/  @!P2 HFMA2.BF16_V2 R175, -RZ.H0_H0, RZ.H0_H0, -R215.H0_H0 ;  /* 0x200000ffffafa231 */ /* 0x000fc600003409d7 */
[----:B------:R-:W-:-:S04]  /*13760*/  SHF.R.U32.HI R3, RZ, 0x8, R3 ;  /* 0x00000008ff037819 */ /* 0x000fc80000011603 */
[----:B------:R-:W-:Y:S02]  /*13770*/  LOP3.LUT R3, R3, 0xffff, RZ, 0xc0, !PT ;  /* 0x0000ffff03037812 */ /* 0x000fe400078ec0ff */
[----:B------:R-:W-:Y:S02]  /*13780*/  @!P2 PRMT R215, R175, 0x5410, RZ ;  /* 0x00005410afd7a816 */ /* 0x000fe400000000ff */
[C---:B------:R-:W-:Y:S02]  /*13790*/  ISETP.GE.U32.AND P6, PT, R240.reuse, R6, PT ;  /* 0x00000006f000720c */ /* 0x040fe40003fc6070 */
[----:B------:R-:W-:Y:S02]  /*137a0*/  ISETP.GE.U32.AND P2, PT, R240, R3, PT ;  /* 0x00000003f000720c */ /* 0x000fe40003f46070 */
[C---:B------:R-:W-:Y:S02]  /*137b0*/  PRMT R203, R13.reuse, 0x7610, R203 ;  /* 0x000076100dcb7816 */ /* 0x040fe400000000cb */
[----:B------:R-:W-:Y:S01]  /*137c0*/  PRMT R202, R13, 0x7632, R202 ;  /* 0x000076320dca7816 */ /* 0x000fe200000000ca */
[----:B------:R-:W-:Y:S01]  /*137d0*/  @!P1 HFMA2.BF16_V2 R177, -RZ.H0_H0, RZ.H0_H0, -R196.H0_H0 ;  /* 0x200000ffffb19231 */ /* 0x000fe200003409c4 */
[----:B------:R-:W-:-:S05]  /*137e0*/  PRMT R175, R196, 0x5410, R27 ;  /* 0x00005410c4af7816 */ /* 0x000fca000000001b */
[----:B------:R-:W-:Y:S02]  /*137f0*/  @!P6 HFMA2.BF16_V2 R186, -RZ.H0_H0, RZ.H0_H0, -R203.H0_H0 ;  /* 0x200000ffffbae231 */ /* 0x000fe400003409cb */
[----:B------:R-:W-:Y:S01]  /*13800*/  @!P2 HFMA2.BF16_V2 R178, -RZ.H0_H0, RZ.H0_H0, -R202.H0_H0 ;  /* 0x200000ffffb2a231 */ /* 0x000fe200003409ca */
[----:B------:R-:W-:Y:S01]  /*13810*/  @!P1 PRMT R196, R177, 0x5410, RZ ;  /* 0x00005410b1c49816 */ /* 0x000fe200000000ff */
[----:B------:R-:W-:Y:S01]  /*13820*/  STL [R1+0x168], R133 ;  /* 0x0001688501007387 */ /* 0x000fe20000100800 */
[----:B------:R-:W-:Y:S02]  /*13830*/  PRMT R189, R203, 0x5410, R202 ;  /* 0x00005410cbbd7816 */ /* 0x000fe400000000ca */
[----:B------:R-:W-:Y:S01]  /*13840*/  @!P6 PRMT R203, R186, 0x5410, RZ ;  /* 0x00005410bacbe816 */ /* 0x000fe200000000ff */
[----:B------:R-:W-:Y:S01]  /*13850*/  STL [R1+0x178], R132 ;  /* 0x0001788401007387 */ /* 0x000fe20000100800 */
[----:B------:R-:W-:-:S03]  /*13860*/  @!P2 PRMT R202, R178, 0x5410, RZ ;  /* 0x00005410b2caa816 */ /* 0x000fc600000000ff */
[----:B------:R-:W-:Y:S04]  /*13870*/  STL [R1+0x17c], R215 ;  /* 0x00017cd701007387 */ /* 0x000fe80000100800 */
[----:B------:R-:W-:Y:S04]  /*13880*/  STL [R1+0x180], R204 ;  /* 0x000180cc01007387 */ /* 0x000fe80000100800 */
[----:B------:R-:W-:Y:S04]  /*13890*/  STL [R1+0x184], R196 ;  /* 0x000184c401007387 */ /* 0x000fe80000100800 */
[----:B------:R1:W-:Y:S04]  /*138a0*/  STL.64 [R1+0x170], R202 ;  /* 0x000170ca01007387 */ /* 0x0003e80000100a00 */
[----:B-1----:R-:W2:Y:S01]  /*138b0*/  LDL.LU.64 R202, [R1+0x38] ;  /* 0x0000380001ca7983 */ /* 0x002ea20000300a00 */
[----:B------:R-:W1:Y:S01]  /*138c0*/  MUFU.EX2 R6, R34 ;  /* 0x0000002200067308 */ /* 0x000e620000000800 */
[----:B------:R-:W-:-:S02]  /*138d0*/  ISETP.GE.U32.AND P4, PT, R240, R7, PT ;  /* 0x00000007f000720c */ /* 0x000fc40003f86070 */
[----:B------:R-:W-:Y:S02]  /*138e0*/  LOP3.LUT R16, R4, 0xffff, RZ, 0xc0, !PT ;  /* 0x0000ffff04107812 */ /* 0x000fe400078ec0ff */
[--C-:B------:R-:W-:Y:S02]  /*138f0*/  SHF.R.U32.HI R7, RZ, 0x18, R4.reuse ;  /* 0x00000018ff077819 */ /* 0x100fe40000011604 */
[----:B------:R-:W-:Y:S02]  /*13900*/  SHF.R.U32.HI R5, RZ, 0x10, R4 ;  /* 0x00000010ff057819 */ /* 0x000fe40000011604 */
[----:B------:R-:W3:Y:S02]  /*13910*/  MUFU.EX2 R4, R32 ;  /* 0x0000002000047308 */ /* 0x000ee40000000800 */
[----:B------:R-:W-:Y:S01]  /*13920*/  LOP3.LUT R5, R5, 0xff, RZ, 0xc0, !PT ;  /* 0x000000ff05057812 */ /* 0x000fe200078ec0ff */
[----:B------:R-:W-:Y:S01]  /*13930*/  @!P0 HFMA2.BF16_V2 R176, -RZ.H0_H0, RZ.H0_H0, -R27.H0_H0 ;  /* 0x200000ffffb08231 */ /* 0x000fe2000034091b */
[----:B------:R-:W-:-:S02]  /*13940*/  LOP3.LUT R8, R8, 0xff, RZ, 0xc0, !PT ;  /* 0x000000ff08087812 */ /* 0x000fc400078ec0ff */
[----:B------:R-:W-:Y:S01]  /*13950*/  ISETP.GE.U32.AND P1, PT, R240, R5, PT ;  /* 0x00000005f000720c */ /* 0x000fe20003f26070 */
[----:B-1----:R-:W-:Y:S01]  /*13960*/  FADD.FTZ R5, R6, R19 ;  /* 0x0000001306057221 */ /* 0x002fe20000010000 */
[----:B------:R-:W-:Y:S02]  /*13970*/  LOP3.LUT R3, R12, 0xffff, RZ, 0xc0, !PT ;  /* 0x0000ffff0c037812 */ /* 0x000fe400078ec0ff */
[----:B------:R-:W-:Y:S02]  /*13980*/  ISETP.GE.U32.AND P5, PT, R240, R8, PT ;  /* 0x00000008f000720c */ /* 0x000fe40003fa6070 */
[----:B------:R-:W-:Y:S01]  /*13990*/  @!P0 PRMT R27, R176, 0x5410, RZ ;  /* 0x00005410b01b8816 */ /* 0x000fe200000000ff */
[----:B------:R-:W-:Y:S01]  /*139a0*/  MUFU.EX2 R9, R170 ;  /* 0x000000aa00097308 */ /* 0x000fe20000000800 */
[----:B------:R-:W-:Y:S01]  /*139b0*/  ISETP.GE.U32.AND P0, PT, R240, R7, PT ;  /* 0x00000007f000720c */ /* 0x000fe20003f06070 */
[----:B---3--:R-:W-:Y:S01]  /*139c0*/  FADD.FTZ R8, R4, R5 ;  /* 0x0000000504087221 */ /* 0x008fe20000010000 */
[----:B------:R-:W-:-:S02]  /*139d0*/  SHF.R.U32.HI R3, RZ, 0x8, R3 ;  /* 0x00000008ff037819 */ /* 0x000fc40000011603 */
[----:B------:R-:W-:-:S03]  /*139e0*/  F2FP.BF16.PACK_AB R7, R4, R6 ;  /* 0x000000060407723e */ /* 0x000fc600000010ff */
[----:B------:R-:W1:Y:S01]  /*139f0*/  MUFU.EX2 R5, R171 ;  /* 0x000000ab00057308 */ /* 0x000e620000000800 */
[----:B------:R-:W-:-:S07]  /*13a00*/  LOP3.LUT R3, R3, 0xffff, RZ, 0xc0, !PT ;  /* 0x0000ffff03037812 */ /* 0x000fce00078ec0ff */
[----:B------:R-:W3:Y:S01]  /*13a10*/  MUFU.EX2 R4, R30 ;  /* 0x0000001e00047308 */ /* 0x000ee20000000800 */
[----:B------:R-:W-:Y:S02]  /*13a20*/  SHF.R.U32.HI R6, RZ, 0x8, R16 ;  /* 0x00000008ff067819 */ /* 0x000fe40000011610 */
[----:B------:R-:W-:Y:S02]  /*13a30*/  ISETP.GE.U32.AND P6, PT, R240, R3, PT ;  /* 0x00000003f000720c */ /* 0x000fe40003fc6070 */
[----:B------:R-:W-:-:S03]  /*13a40*/  LOP3.LUT R6, R6, 0xffff, RZ, 0xc0, !PT ;  /* 0x0000ffff06067812 */ /* 0x000fc600078ec0ff */
[----:B------:R-:W4:Y:S01]  /*13a50*/  MUFU.EX2 R3, R26 ;  /* 0x0000001a00037308 */ /* 0x000f220000000800 */
[----:B------:R-:W-:Y:S01]  /*13a60*/  ISETP.GE.U32.AND P2, PT, R240, R6, PT ;  /* 0x00000006f000720c */ /* 0x000fe20003f46070 */
[----:B-1----:R-:W-:Y:S01]  /*13a70*/  FADD.FTZ R20, R5, R20 ;  /* 0x0000001405147221 */ /* 0x002fe20000010000 */
[----:B------:R-:W-:Y:S02]  /*13a80*/  F2FP.BF16.PACK_AB R6, R9, R5 ;  /* 0x000000050906723e */ /* 0x000fe400000010ff */
[C---:B------:R-:W-:Y:S01]  /*13a90*/  PRMT R206, R7.reuse, 0x7632, R206 ;  /* 0x0000763207ce7816 */ /* 0x040fe200000000ce */
[----:B---3--:R-:W-:Y:S02]  /*13aa0*/  FADD.FTZ R5, R4, R8 ;  /* 0x0000000804057221 */ /* 0x008fe40000010000 */
[----:B------:R-:W1:Y:S01]  /*13ab0*/  MUFU.EX2 R8, R24 ;  /* 0x0000001800087308 */ /* 0x000e620000000800 */
[----:B------:R-:W-:Y:S01]  /*13ac0*/  PRMT R201, R7, 0x7610, R201 ;  /* 0x0000761007c97816 */ /* 0x000fe200000000c9 */
[----:B------:R-:W-:Y:S01]  /*13ad0*/  @!P4 HFMA2.BF16_V2 R209, -RZ.H0_H0, RZ.H0_H0, -R206.H0_H0 ;  /* 0x200000ffffd1c231 */ /* 0x000fe200003409ce */
[----:B------:R-:W-:-:S02]  /*13ae0*/  PRMT R207, R6, 0x7610, R207 ;  /* 0x0000761006cf7816 */ /* 0x000fc400000000cf */
[----:B------:R-:W-:-:S03]  /*13af0*/  PRMT R217, R6, 0x7632, R217 ;  /* 0x0000763206d97816 */ /* 0x000fc600000000d9 */
[----:B------:R-:W3:Y:S01]  /*13b00*/  MUFU.EX2 R7, R33 ;  /* 0x0000002100077308 */ /* 0x000ee20000000800 */
[C---:B----4-:R-:W-:Y:S01]  /*13b10*/  FADD.FTZ R19, R3.reuse, R5 ;  /* 0x0000000503137221 */ /* 0x050fe20000010000 */
[----:B------:R-:W-:Y:S02]  /*13b20*/  F2FP.BF16.PACK_AB R4, R3, R4 ;  /* 0x000000040304723e */ /* 0x000fe400000010ff */
[----:B------:R-:W-:Y:S02]  /*13b30*/  LOP3.LUT R3, R12, 0xff, RZ, 0xc0, !PT ;  /* 0x000000ff0c037812 */ /* 0x000fe400078ec0ff */
[----:B------:R-:W-:Y:S02]  /*13b40*/  PRMT R195, R201, 0x5410, R206 ;  /* 0x00005410c9c37816 */ /* 0x000fe400000000ce */
[----:B------:R-:W4:Y:S01]  /*13b50*/  MUFU.EX2 R6, R22 ;  /* 0x0000001600067308 */ /* 0x000f220000000800 */
[----:B------:R-:W-:Y:S02]  /*13b60*/  @!P4 PRMT R206, R209, 0x5410, RZ ;  /* 0x00005410d1cec816 */ /* 0x000fe400000000ff */
[----:B------:R-:W-:Y:S01]  /*13b70*/  ISETP.GE.U32.AND P4, PT, R240, R3, PT ;  /* 0x00000003f000720c */ /* 0x000fe20003f86070 */
[----:B------:R-:W-:Y:S01]  /*13b80*/  @!P5 HFMA2.BF16_V2 R208, -RZ.H0_H0, RZ.H0_H0, -R201.H0_H0 ;  /* 0x200000ffffd0d231 */ /* 0x000fe200003409c9 */
[----:B------:R-:W-:-:S03]  /*13b90*/  PRMT R185, R4, 0x7610, R185 ;  /* 0x0000761004b97816 */ /* 0x000fc600000000b9 */
[----:B------:R-:W4:Y:S01]  /*13ba0*/  MUFU.EX2 R5, R168 ;  /* 0x000000a800057308 */ /* 0x000f220000000800 */
[----:B------:R-:W-:Y:S01]  /*13bb0*/  PRMT R216, R4, 0x7632, R216 ;  /* 0x0000763204d87816 */ /* 0x000fe200000000d8 */
[----:B-1----:R-:W-:Y:S01]  /*13bc0*/  FADD.FTZ R19, R8, R19 ;  /* 0x0000001308137221 */ /* 0x002fe20000010000 */
[----:B------:R-:W-:Y:S01]  /*13bd0*/  @!P3 HFMA2.BF16_V2 R213, -RZ.H0_H0, RZ.H0_H0, -R207.H0_H0 ;  /* 0x200000ffffd5b231 */ /* 0x000fe200003409cf */
[----:B------:R-:W-:Y:S01]  /*13be0*/  @!P5 PRMT R201, R208, 0x5410, RZ ;  /* 0x00005410d0c9d816 */ /* 0x000fe200000000ff */
[----:B------:R-:W-:-:S03]  /*13bf0*/  @!P2 HFMA2.BF16_V2 R210, -RZ.H0_H0, RZ.H0_H0, -R217.H0_H0 ;  /* 0x200000ffffd2a231 */ /* 0x000fc600003409d9 */
[----:B------:R-:W1:Y:S01]  /*13c00*/  MUFU.EX2 R4, R135 ;  /* 0x0000008700047308 */ /* 0x000e620000000800 */
[----:B------:R-:W-:Y:S01]  /*13c10*/  @!P1 HFMA2.BF16_V2 R218, -RZ.H0_H0, RZ.H0_H0, -R185.H0_H0 ;  /* 0x200000ffffda9231 */ /* 0x000fe200003409b9 */
[----:B------:R-:W-:Y:S01]  /*13c20*/  PRMT R16, R21, 0x7610, R16 ;  /* 0x0000761015107816 */ /* 0x000fe20000000010 */
[----:B---3--:R-:W-:Y:S01]  /*13c30*/  FADD.FTZ R19, R7, R19 ;  /* 0x0000001307137221 */ /* 0x008fe20000010000 */
[----:B------:R-:W-:Y:S01]  /*13c40*/  PRMT R194, R207, 0x5410, R217 ;  /* 0x00005410cfc27816 */ /* 0x000fe200000000d9 */
[----:B------:R-:W-:Y:S01]  /*13c50*/  STL [R1+0x188], R195 ;  /* 0x000188c301007387 */ /* 0x000fe20000100800 */
[----:B------:R-:W-:Y:S02]  /*13c60*/  @!P3 PRMT R207, R213, 0x5410, RZ ;  /* 0x00005410d5cfb816 */ /* 0x000fe400000000ff */
[----:B------:R3:W1:Y:S01]  /*13c70*/  MUFU.EX2 R3, R169 ;  /* 0x000000a900037308 */ /* 0x0006620000000800 */
[----:B------:R-:W-:Y:S01]  /*13c80*/  @!P2 PRMT R217, R210, 0x5410, RZ ;  /* 0x00005410d2d9a816 */ /* 0x000fe200000000ff */
[----:B------:R-:W-:Y:S01]  /*13c90*/  FADD.FTZ R20, R9, R20 ;  /* 0x0000001409147221 */ /* 0x000fe20000010000 */
[----:B------:R-:W-:Y:S01]  /*13ca0*/  STL [R1+0x18c], R201 ;  /* 0x00018cc901007387 */ /* 0x000fe20000100800 */
[----:B------:R-:W-:Y:S01]  /*13cb0*/  PRMT R193, R185, 0x5410, R216 ;  /* 0x00005410b9c17816 */ /* 0x000fe200000000d8 */
[----:B----4-:R-:W-:Y:S01]  /*13cc0*/  FADD.FTZ R9, R6, R19 ;  /* 0x0000001306097221 */ /* 0x010fe20000010000 */
[----:B------:R-:W-:Y:S01]  /*13cd0*/  PRMT R13, R21, 0x7632, R13 ;  /* 0x00007632150d7816 */ /* 0x000fe2000000000d */
[----:B------:R-:W-:Y:S01]  /*13ce0*/  STL [R1+0x190], R206 ;  /* 0x000190ce01007387 */ /* 0x000fe20000100800 */
[----:B------:R-:W-:Y:S01]  /*13cf0*/  @!P4 HFMA2.BF16_V2 R220, -RZ.H0_H0, RZ.H0_H0, -R16.H0_H0 ;  /* 0x200000ffffdcc231 */ /* 0x000fe20000340910 */
[----:B------:R-:W-:Y:S01]  /*13d00*/  @!P1 PRMT R185, R218, 0x5410, RZ ;  /* 0x00005410dab99816 */ /* 0x000fe200000000ff */
[----:B------:R-:W-:Y:S01]  /*13d10*/  IMAD.WIDE.U32 R24, R222, -0x326172a9, RZ ;  /* 0xcd9e8d57de187825 */ /* 0x000fe200078e00ff */
[----:B------:R-:W-:Y:S01]  /*13d20*/  STL [R1+0x194], R194 ;  /* 0x000194c201007387 */ /* 0x000fe20000100800 */
[----:B------:R-:W-:-:S02]  /*13d30*/  PRMT R174, R16, 0x5410, R13 ;  /* 0x0000541010ae7816 */ /* 0x000fc4000000000d */
[----:B------:R-:W-:Y:S01]  /*13d40*/  FADD.FTZ R9, R5, R9 ;  /* 0x0000000905097221 */ /* 0x000fe20000010000 */
[----:B------:R-:W-:Y:S01]  /*13d50*/  STL [R1+0x198], R207 ;  /* 0x000198cf01007387 */ /* 0x000fe20000100800 */
[----:B------:R-:W-:Y:S01]  /*13d60*/  @!P4 PRMT R16, R220, 0x5410, RZ ;  /* 0x00005410dc10c816 */ /* 0x000fe200000000ff */
[-C--:B------:R-:W-:Y:S02]  /*13d70*/  FMUL.FTZ R229, R61, R2.reuse ;  /* 0x000000023de57220 */ /* 0x080fe40000410000 */
[----:B------:R-:W-:Y:S01]  /*13d80*/  STL [R1+0x19c], R217 ;  /* 0x00019cd901007387 */ /* 0x000fe20000100800 */
[----:B------:R-:W-:Y:S01]  /*13d90*/  FMUL.FTZ R236, R68, R2 ;  /* 0x0000000244ec7220 */ /* 0x000fe20000410000 */
[----:B------:R-:W-:Y:S02]  /*13da0*/  F2FP.BF16.PACK_AB R19, R7, R8 ;  /* 0x000000080713723e */ /* 0x000fe400000010ff */
[----:B------:R-:W-:Y:S01]  /*13db0*/  STL [R1+0x1a0], R193 ;  /* 0x0001a0c101007387 */ /* 0x000fe20000100800 */
[----:B------:R-:W-:-:S02]  /*13dc0*/  FMUL.FTZ R164, R164, R2 ;  /* 0x00000002a4a47220 */ /* 0x000fc40000410000 */
[-C--:B------:R-:W-:Y:S01]  /*13dd0*/  FMUL.FTZ R165, R165, R2.reuse ;  /* 0x00000002a5a57220 */ /* 0x080fe20000410000 */
[----:B------:R4:W-:Y:S01]  /*13de0*/  STL [R1+0x1a4], R185 ;  /* 0x0001a4b901007387 */ /* 0x0009e20000100800 */
        /* <DEDUP_REMOVED lines=54> */
[-C--:B----4-:R-:W-:Y:S02]  /*14150*/  FMUL.FTZ R185, R120, R2.reuse ;  /* 0x0000000278b97220 */ /* 0x090fe40000410000 */
[-C--:B------:R-:W-:Y:S02]  /*14160*/  FMUL.FTZ R193, R121, R2.reuse ;  /* 0x0000000279c17220 */ /* 0x080fe40000410000 */
[-C--:B------:R-:W-:Y:S02]  /*14170*/  FMUL.FTZ R194, R124, R2.reuse ;  /* 0x000000027cc27220 */ /* 0x080fe40000410000 */
[-C--:B------:R-:W-:Y:S02]  /*14180*/  FMUL.FTZ R206, R125, R2.reuse ;  /* 0x000000027dce7220 */ /* 0x080fe40000410000 */
[----:B------:R-:W-:-:S02]  /*14190*/  FMUL.FTZ R196, R128, R2 ;  /* 0x0000000280c47220 */ /* 0x000fc40000410000 */
[----:B------:R-:W-:Y:S01]  /*141a0*/  FMUL.FTZ R204, R129, R2 ;  /* 0x0000000281cc7220 */ /* 0x000fe20000410000 */
[----:B------:R-:W-:Y:S01]  /*141b0*/  LOP3.LUT R2, R25, UR5, R198, 0x96, !PT ;  /* 0x0000000519027c12 */ /* 0x000fe2000f8e96c6 */
[----:B-1----:R-:W-:Y:S01]  /*141c0*/  FADD.FTZ R7, R4, R9 ;  /* 0x0000000904077221 */ /* 0x002fe20000010000 */
[----:B------:R-:W-:-:S03]  /*141d0*/  F2FP.BF16.PACK_AB R22, R3, R4 ;  /* 0x000000040316723e */ /* 0x000fc600000010ff */
[----:B------:R-:W-:Y:S02]  /*141e0*/  FADD.FTZ R23, R3, R7 ;  /* 0x0000000703177221 */ /* 0x000fe40000010000 */
[----:B------:R-:W-:-:S05]  /*141f0*/  IMAD.WIDE.U32 R2, R2, -0x2daee0ad, RZ ;  /* 0xd2511f5302027825 */ /* 0x000fca00078e00ff */
[----:B------:R-:W-:Y:S02]  /*14200*/  LOP3.LUT R3, R3, UR14, R190, 0x96, !PT ;  /* 0x0000000e03037c12 */ /* 0x000fe4000f8e96be */
[----:B------:R-:W-:-:S03]  /*14210*/  F2FP.BF16.PACK_AB R21, R5, R6 ;  /* 0x000000060515723e */ /* 0x000fc600000010ff */
[----:B------:R-:W-:Y:S01]  /*14220*/  IMAD.WIDE.U32 R8, R3, -0x326172a9, RZ ;  /* 0xcd9e8d5703087825 */ /* 0x000fe200078e00ff */
[----:B------:R-:W1:Y:S01]  /*14230*/  LDC.U8 R73, c[0x0][0x2d8] ;  /* 0x0000b600ff497b82 */ /* 0x000e620000000000 */
[----:B--2---:R-:W-:-:S05]  /*14240*/  LOP3.LUT R4, R203, UR4, R24, 0x96, !PT ;  /* 0x00000004cb047c12 */ /* 0x004fca000f8e9618 */
[----:B------:R-:W-:Y:S01]  /*14250*/  IMAD.WIDE.U32 R4, R4, -0x2daee0ad, RZ ;  /* 0xd2511f5304047825 */ /* 0x000fe200078e00ff */
[----:B------:R-:W-:-:S04]  /*14260*/  LOP3.LUT R3, R9, UR13, R202, 0x96, !PT ;  /* 0x0000000d09037c12 */ /* 0x000fc8000f8e96ca */
[----:B------:R-:W-:Y:S01]  /*14270*/  LOP3.LUT R6, R5, UR12, R2, 0x96, !PT ;  /* 0x0000000c05067c12 */ /* 0x000fe2000f8e9602 */
[----:B------:R-:W-:-:S04]  /*14280*/  IMAD.WIDE.U32 R2, R3, -0x2daee0ad, RZ ;  /* 0xd2511f5303027825 */ /* 0x000fc800078e00ff */
[----:B------:R-:W-:Y:S01]  /*14290*/  IMAD.WIDE.U32 R6, R6, -0x326172a9, RZ ;  /* 0xcd9e8d5706067825 */ /* 0x000fe200078e00ff */
[----:B------:R-:W-:-:S04]  /*142a0*/  LOP3.LUT R4, R3, UR10, R4, 0x96, !PT ;  /* 0x0000000a03047c12 */ /* 0x000fc8000f8e9604 */
[----:B------:R-:W-:-:S05]  /*142b0*/  LOP3.LUT R3, R7, UR11, R8, 0x96, !PT ;  /* 0x0000000b07037c12 */ /* 0x000fca000f8e9608 */
[----:B------:R-:W-:-:S05]  /*142c0*/  IMAD.WIDE.U32 R8, R3, -0x2daee0ad, RZ ;  /* 0xd2511f5303087825 */ /* 0x000fca00078e00ff */
[----:B------:R-:W-:Y:S01]  /*142d0*/  LOP3.LUT R2, R9, UR8, R2, 0x96, !PT ;  /* 0x0000000809027c12 */ /* 0x000fe2000f8e9602 */
[----:B------:R-:W-:-:S04]  /*142e0*/  IMAD.WIDE.U32 R4, R4, -0x326172a9, RZ ;  /* 0xcd9e8d5704047825 */ /* 0x000fc800078e00ff */
[----:B------:R-:W-:Y:S01]  /*142f0*/  IMAD.WIDE.U32 R2, R2, -0x326172a9, RZ ;  /* 0xcd9e8d5702027825 */ /* 0x000fe200078e00ff */
[----:B------:R-:W-:-:S04]  /*14300*/  LOP3.LUT R6, R5, UR9, R6, 0x96, !PT ;  /* 0x0000000905067c12 */ /* 0x000fc8000f8e9606 */
[----:B------:R-:W-:-:S04]  /*14310*/  LOP3.LUT R4, R3, UR7, R4, 0x96, !PT ;  /* 0x0000000703047c12 */ /* 0x000fc8000f8e9604 */
[----:B------:R-:W-:-:S04]  /*14320*/  LOP3.LUT R5, R4, 0xff, RZ, 0xc0, !PT ;  /* 0x000000ff04057812 */ /* 0x000fc800078ec0ff */
[----:B-1----:R-:W-:Y:S02]  /*14330*/  ISETP.GE.U32.AND P4, PT, R73, R5, PT ;  /* 0x000000054900720c */ /* 0x002fe40003f86070 */
[----:B------:R-:W-:-:S04]  /*14340*/  LOP3.LUT R5, R4, 0xffff, RZ, 0xc0, !PT ;  /* 0x0000ffff04057812 */ /* 0x000fc800078ec0ff */
[----:B------:R-:W-:-:S04]  /*14350*/  SHF.R.U32.HI R5, RZ, 0x8, R5 ;  /* 0x00000008ff057819 */ /* 0x000fc80000011605 */
[----:B------:R-:W-:-:S04]  /*14360*/  LOP3.LUT R5, R5, 0xffff, RZ, 0xc0, !PT ;  /* 0x0000ffff05057812 */ /* 0x000fc800078ec0ff */
[----:B------:R-:W-:Y:S02]  /*14370*/  ISETP.GE.U32.AND P3, PT, R73, R5, PT ;  /* 0x000000054900720c */ /* 0x000fe40003f66070 */
[--C-:B------:R-:W-:Y:S02]  /*14380*/  SHF.R.U32.HI R5, RZ, 0x10, R4.reuse ;  /* 0x00000010ff057819 */ /* 0x100fe40000011604 */
[----:B------:R-:W-:Y:S01]  /*14390*/  SHF.R.U32.HI R4, RZ, 0x18, R4 ;  /* 0x00000018ff047819 */ /* 0x000fe20000011604 */
[----:B------:R-:W-:-:S03]  /*143a0*/  @!P6 HFMA2.BF16_V2 R219, -RZ.H0_H0, RZ.H0_H0, -R13.H0_H0 ;  /* 0x200000ffffdbe231 */ /* 0x000fc6000034090d */
[----:B------:R-:W-:Y:S02]  /*143b0*/  ISETP.GE.U32.AND P1, PT, R73, R4, PT ;  /* 0x000000044900720c */ /* 0x000fe40003f26070 */
[C---:B------:R-:W-:Y:S02]  /*143c0*/  LOP3.LUT R4, R2.reuse, 0xff, RZ, 0xc0, !PT ;  /* 0x000000ff02047812 */ /* 0x040fe400078ec0ff */
[----:B------:R-:W-:Y:S02]  /*143d0*/  @!P6 PRMT R13, R219, 0x5410, RZ ;  /* 0x00005410db0de816 */ /* 0x000fe400000000ff */
[----:B------:R-:W-:Y:S02]  /*143e0*/  ISETP.GE.U32.AND P6, PT, R73, R4, PT ;  /* 0x000000044900720c */ /* 0x000fe40003fc6070 */
[----:B------:R-:W-:Y:S02]  /*143f0*/  SHF.R.U32.HI R4, RZ, 0x10, R2 ;  /* 0x00000010ff047819 */ /* 0x000fe40000011602 */
[----:B------:R-:W-:-:S02]  /*14400*/  LOP3.LUT R9, R2, 0xffff, RZ, 0xc0, !PT ;  /* 0x0000ffff02097812 */ /* 0x000fc400078ec0ff */
[----:B------:R-:W-:Y:S02]  /*14410*/  SHF.R.U32.HI R2, RZ, 0x18, R2 ;  /* 0x00000018ff027819 */ /* 0x000fe40000011602 */
[----:B------:R-:W-:Y:S02]  /*14420*/  LOP3.LUT R3, R4, 0xff, RZ, 0xc0, !PT ;  /* 0x000000ff04037812 */ /* 0x000fe400078ec0ff */
[C---:B------:R-:W-:Y:S02]  /*14430*/  ISETP.GE.U32.AND P2, PT, R73.reuse, R2, PT ;  /* 0x000000024900720c */ /* 0x040fe40003f46070 */
[----:B------:R-:W-:Y:S01]  /*14440*/  ISETP.GE.U32.AND P5, PT, R73, R3, PT ;  /* 0x000000034900720c */ /* 0x000fe20003fa6070 */
[----:B------:R-:W-:Y:S01]  /*14450*/  IMAD.WIDE.U32 R2, R6, -0x2daee0ad, RZ ;  /* 0xd2511f5306027825 */ /* 0x000fe200078e00ff */
[----:B------:R1:W2:Y:S01]  /*14460*/  MUFU.EX2 R4, R223 ;  /* 0x000000df00047308 */ /* 0x0002a20000000800 */
[----:B------:R-:W-:Y:S01]  /*14470*/  F2FP.BF16.PACK_AB R26, R17, R18 ;  /* 0x00000012111a723e */ /* 0x000fe200000010ff */
[----:B------:R-:W-:-:S02]  /*14480*/  @!P0 HFMA2.BF16_V2 R211, -RZ.H0_H0, RZ.H0_H0, -R216.H0_H0 ;  /* 0x200000ffffd38231 */ /* 0x000fc400003409d8 */
[----:B------:R-:W-:Y:S02]  /*14490*/  LOP3.LUT R6, R3, UR6, R8, 0x96, !PT ;  /* 0x0000000603067c12 */ /* 0x000fe4000f8e9608 */
[C---:B------:R-:W-:Y:S02]  /*144a0*/  LOP3.LUT R8, R2.reuse, 0xff, RZ, 0xc0, !PT ;  /* 0x000000ff02087812 */ /* 0x040fe400078ec0ff */
[----:B------:R-:W-:Y:S02]  /*144b0*/  LOP3.LUT R17, R2, 0xffff, RZ, 0xc0, !PT ;  /* 0x0000ffff02117812 */ /* 0x000fe400078ec0ff */
[--C-:B------:R-:W-:Y:S02]  /*144c0*/  SHF.R.U32.HI R18, RZ, 0x10, R2.reuse ;  /* 0x00000010ff127819 */ /* 0x100fe40000011602 */
[----:B------:R-:W-:Y:S02]  /*144d0*/  SHF.R.U32.HI R7, RZ, 0x18, R2 ;  /* 0x00000018ff077819 */ /* 0x000fe40000011602 */
[----:B------:R3:W4:Y:S01]  /*144e0*/  MUFU.EX2 R2, R226 ;  /* 0x000000e200027308 */ /* 0x0007220000000800 */
[----:B------:R-:W-:Y:S01]  /*144f0*/  @!P0 PRMT R216, R211, 0x5410, RZ ;  /* 0x00005410d3d88816 */ /* 0x000fe200000000ff */
[-C--:B------:R-:W-:Y:S01]  /*14500*/  FMUL.FTZ R166, R166, R0.reuse ;  /* 0x00000000a6a67220 */ /* 0x080fe20000410000 */
[----:B------:R-:W-:Y:S01]  /*14510*/  LOP3.LUT R5, R5, 0xff, RZ, 0xc0, !PT ;  /* 0x000000ff05057812 */ /* 0x000fe200078ec0ff */
[----:B------:R-:W-:-:S02]  /*14520*/  FMUL.FTZ R167, R167, R0 ;  /* 0x00000000a7a77220 */ /* 0x000fc40000410000 */
[----:B------:R1:W-:Y:S01]  /*14530*/  STL [R1+0x1a8], R216 ;  /* 0x0001a8d801007387 */ /* 0x0003e20000100800 */
        /* <DEDUP_REMOVED lines=21> */
[-C--:B-1----:R-:W-:Y:S02]  /*14690*/  FMUL.FTZ R223, R51, R0.reuse ;  /* 0x0000000033df7220 */ /* 0x082fe40000410000 */
[-C--:B---3--:R-:W-:Y:S02]  /*146a0*/  FMUL.FTZ R226, R54, R0.reuse ;  /* 0x0000000036e27220 */ /* 0x088fe40000410000 */
        /* <DEDUP_REMOVED lines=39> */
[----:B--2---:R-:W-:Y:S01]  /*14920*/  FADD.FTZ R0, R4, R20 ;  /* 0x0000001404007221 */ /* 0x004fe20000010000 */
[----:B------:R-:W-:Y:S02]  /*14930*/  ISETP.GE.U32.AND P0, PT, R73, R5, PT ;  /* 0x000000054900720c */ /* 0x000fe40003f06070 */
[C---:B----4-:R-:W-:Y:S01]  /*14940*/  F2FP.BF16.PACK_AB R4, R2.reuse, R4 ;  /* 0x000000040204723e */ /* 0x050fe200000010ff */
[----:B------:R-:W-:Y:S02]  /*14950*/  FADD.FTZ R5, R2, R0 ;  /* 0x0000000002057221 */ /* 0x000fe40000010000 */
[----:B------:R-:W1:Y:S01]  /*14960*/  MUFU.EX2 R2, R252 ;  /* 0x000000fc00027308 */ /* 0x000e620000000800 */
[----:B------:R-:W-:-:S07]  /*14970*/  PRMT R187, R4, 0x7610, R187 ;  /* 0x0000761004bb7816 */ /* 0x000fce00000000bb */
[----:B------:R2:W3:Y:S01]  /*14980*/  MUFU.EX2 R0, R197 ;  /* 0x000000c500007308 */ /* 0x0004e20000000800 */
[----:B------:R-:W-:Y:S01]  /*14990*/  SHF.R.U32.HI R3, RZ, 0x8, R9 ;  /* 0x00000008ff037819 */ /* 0x000fe20000011609 */
[----:B------:R-:W-:Y:S01]  /*149a0*/  @!P4 HFMA2.BF16_V2 R38, -RZ.H0_H0, RZ.H0_H0, -R187.H0_H0 ;  /* 0x200000ffff26c231 */ /* 0x000fe200003409bb */
[----:B------:R-:W-:Y:S02]  /*149b0*/  PRMT R133, R4, 0x7632, R133 ;  /* 0x0000763204857816 */ /* 0x000fe40000000085 */
[----:B------:R-:W-:Y:S02]  /*149c0*/  LOP3.LUT R3, R3, 0xffff, RZ, 0xc0, !PT ;  /* 0x0000ffff03037812 */ /* 0x000fe400078ec0ff */
[----:B------:R-:W-:Y:S02]  /*149d0*/  PRMT R205, R19, 0x7632, R205 ;  /* 0x0000763213cd7816 */ /* 0x000fe400000000cd */
[----:B--2---:R-:W-:Y:S02]  /*149e0*/  PRMT R197, R187, 0x5410, R133 ;  /* 0x00005410bbc57816 */ /* 0x004fe40000000085 */
[----:B------:R-:W-:-:S02]  /*149f0*/  @!P4 PRMT R187, R38, 0x5410, RZ ;  /* 0x0000541026bbc816 */ /* 0x000fc400000000ff */
[----:B------:R-:W-:Y:S01]  /*14a00*/  ISETP.GE.U32.AND P4, PT, R73, R3, PT ;  /* 0x000000034900720c */ /* 0x000fe20003f86070 */
[----:B-1----:R-:W-:Y:S01]  /*14a10*/  FADD.FTZ R3, R2, R5 ;  /* 0x0000000502037221 */ /* 0x002fe20000010000 */
[----:B---3--:R-:W-:Y:S01]  /*14a20*/  F2FP.BF16.PACK_AB R2, R0, R2 ;  /* 0x000000020002723e */ /* 0x008fe200000010ff */
[----:B------:R-:W-:-:S03]  /*14a30*/  @!P1 HFMA2.BF16_V2 R37, -RZ.H0_H0, RZ.H0_H0, -R205.H0_H0 ;  /* 0x200000ffff259231 */ /* 0x000fc600003409cd */
[C---:B------:R-:W-:Y:S02]  /*14a40*/  PRMT R252, R2.reuse, 0x7610, R252 ;  /* 0x0000761002fc7816 */ /* 0x040fe400000000fc */
[----:B------:R-:W-:Y:S02]  /*14a50*/  PRMT R219, R2, 0x7632, R219 ;  /* 0x0000763202db7816 */ /* 0x000fe400000000db */
[----:B------:R-:W-:Y:S02]  /*14a60*/  SHF.R.U32.HI R2, RZ, 0x10, R6 ;  /* 0x00000010ff027819 */ /* 0x000fe40000011606 */
[----:B------:R-:W-:Y:S02]  /*14a70*/  PRMT R20, R19, 0x7610, R20 ;  /* 0x0000761013147816 */ /* 0x000fe40000000014 */
[----:B------:R-:W-:Y:S02]  /*14a80*/  LOP3.LUT R2, R2, 0xff, RZ, 0xc0, !PT ;  /* 0x000000ff02027812 */ /* 0x000fe400078ec0ff */
[----:B------:R-:W-:Y:S01]  /*14a90*/  LOP3.LUT R10, R173, UR11, R10, 0x96, !PT ;  /* 0x0000000bad0a7c12 */ /* 0x000fe2000f8e960a */
[----:B------:R-:W-:Y:S01]  /*14aa0*/  @!P6 HFMA2.BF16_V2 R41, -RZ.H0_H0, RZ.H0_H0, -R252.H0_H0 ;  /* 0x200000ffff29e231 */ /* 0x000fe200003409fc */
[----:B------:R-:W-:-:S02]  /*14ab0*/  PRMT R173, R20, 0x5410, R205 ;  /* 0x0000541014ad7816 */ /* 0x000fc400000000cd */
[----:B------:R-:W-:Y:S01]  /*14ac0*/  @!P1 PRMT R205, R37, 0x5410, RZ ;  /* 0x0000541025cd9816 */ /* 0x000fe200000000ff */
[----:B------:R-:W-:Y:S01]  /*14ad0*/  @!P3 HFMA2.BF16_V2 R36, -RZ.H0_H0, RZ.H0_H0, -R133.H0_H0 ;  /* 0x200000ffff24b231 */ /* 0x000fe20000340985 */
[----:B------:R-:W-:Y:S02]  /*14ae0*/  ISETP.GE.U32.AND P1, PT, R73, R2, PT ;  /* 0x000000024900720c */ /* 0x000fe40003f26070 */
[----:B------:R-:W-:Y:S01]  /*14af0*/  MOV R19, R133 ;  /* 0x0000008500137202 */ /* 0x000fe20000000f00 */
[----:B------:R-:W-:Y:S01]  /*14b00*/  IMAD.MOV.U32 R133, RZ, RZ, R192 ;  /* 0x000000ffff857224 */ /* 0x000fe200078e00c0 */
[----:B------:R-:W-:Y:S01]  /*14b10*/  LOP3.LUT R2, R6, 0xff, RZ, 0xc0, !PT ;  /* 0x000000ff06027812 */ /* 0x000fe200078ec0ff */
[----:B------:R-:W-:Y:S01]  /*14b20*/  @!P4 HFMA2.BF16_V2 R40, -RZ.H0_H0, RZ.H0_H0, -R219.H0_H0 ;  /* 0x200000ffff28c231 */ /* 0x000fe200003409db */
[----:B------:R-:W-:Y:S02]  /*14b30*/  PRMT R192, R252, 0x5410, R219 ;  /* 0x00005410fcc07816 */ /* 0x000fe400000000db */
[----:B------:R-:W-:-:S02]  /*14b40*/  @!P6 PRMT R252, R41, 0x5410, RZ ;  /* 0x0000541029fce816 */ /* 0x000fc400000000ff */
[C---:B------:R-:W-:Y:S01]  /*14b50*/  ISETP.GE.U32.AND P6, PT, R73.reuse, R2, PT ;  /* 0x000000024900720c */ /* 0x040fe20003fc6070 */
[----:B------:R-:W-:Y:S01]  /*14b60*/  FADD.FTZ R4, R0, R3 ;  /* 0x0000000300047221 */ /* 0x000fe20000010000 */
[----:B------:R-:W-:Y:S01]  /*14b70*/  SHF.R.U32.HI R2, RZ, 0x18, R6 ;  /* 0x00000018ff027819 */ /* 0x000fe20000011606 */
[----:B------:R1:W2:Y:S01]  /*14b80*/  MUFU.EX2 R0, R191 ;  /* 0x000000bf00007308 */ /* 0x0002a20000000800 */
[----:B------:R-:W-:Y:S02]  /*14b90*/  @!P4 PRMT R219, R40, 0x5410, RZ ;  /* 0x0000541028dbc816 */ /* 0x000fe400000000ff */
[----:B------:R-:W-:Y:S02]  /*14ba0*/  ISETP.GE.U32.AND P4, PT, R73, R2, PT ;  /* 0x000000024900720c */ /* 0x000fe40003f86070 */
[----:B------:R-:W-:-:S03]  /*14bb0*/  LOP3.LUT R2, R6, 0xffff, RZ, 0xc0, !PT ;  /* 0x0000ffff06027812 */ /* 0x000fc600078ec0ff */
[----:B------:R-:W3:Y:S01]  /*14bc0*/  MUFU.EX2 R3, R184 ;  /* 0x000000b800037308 */ /* 0x000ee20000000800 */
[C---:B------:R-:W-:Y:S02]  /*14bd0*/  PRMT R218, R21.reuse, 0x7632, R218 ;  /* 0x0000763215da7816 */ /* 0x040fe400000000da */
[----:B------:R-:W-:Y:S02]  /*14be0*/  SHF.R.U32.HI R2, RZ, 0x8, R2 ;  /* 0x00000008ff027819 */ /* 0x000fe40000011602 */
[----:B------:R-:W-:Y:S01]  /*14bf0*/  PRMT R213, R21, 0x7610, R213 ;  /* 0x0000761015d57816 */ /* 0x000fe200000000d5 */
[----:B------:R-:W-:Y:S01]  /*14c00*/  @!P2 HFMA2.BF16_V2 R42, -RZ.H0_H0, RZ.H0_H0, -R218.H0_H0 ;  /* 0x200000ffff2aa231 */ /* 0x000fe200003409da */
[----:B------:R-:W-:Y:S02]  /*14c10*/  LOP3.LUT R2, R2, 0xffff, RZ, 0xc0, !PT ;  /* 0x0000ffff02027812 */ /* 0x000fe400078ec0ff */
[----:B-1----:R-:W-:Y:S02]  /*14c20*/  PRMT R191, R213, 0x5410, R218 ;  /* 0x00005410d5bf7816 */ /* 0x002fe400000000da */
[----:B------:R-:W-:Y:S01]  /*14c30*/  @!P2 PRMT R218, R42, 0x5410, RZ ;  /* 0x000054102adaa816 */ /* 0x000fe200000000ff */
[----:B------:R-:W-:Y:S01]  /*14c40*/  @!P5 HFMA2.BF16_V2 R43, -RZ.H0_H0, RZ.H0_H0, -R213.H0_H0 ;  /* 0x200000ffff2bd231 */ /* 0x000fe200003409d5 */
[----:B------:R-:W-:Y:S01]  /*14c50*/  ISETP.GE.U32.AND P2, PT, R73, R2, PT ;  /* 0x000000024900720c */ /* 0x000fe20003f46070 */
[----:B--2---:R-:W-:Y:S01]  /*14c60*/  FADD.FTZ R5, R0, R4 ;  /* 0x0000000400057221 */ /* 0x004fe20000010000 */
[----:B---3--:R-:W-:-:S02]  /*14c70*/  F2FP.BF16.PACK_AB R2, R3, R0 ;  /* 0x000000000302723e */ /* 0x008fc400000010ff */
[----:B------:R-:W-:Y:S02]  /*14c80*/  SHF.R.U32.HI R0, RZ, 0x18, R12 ;  /* 0x00000018ff007819 */ /* 0x000fe4000001160c */
[C---:B------:R-:W-:Y:S02]  /*14c90*/  PRMT R212, R2.reuse, 0x7610, R212 ;  /* 0x0000761002d47816 */ /* 0x040fe400000000d4 */
[----:B------:R-:W-:Y:S02]  /*14ca0*/  @!P5 PRMT R213, R43, 0x5410, RZ ;  /* 0x000054102bd5d816 */ /* 0x000fe400000000ff */
[----:B------:R-:W-:Y:S02]  /*14cb0*/  ISETP.GE.U32.AND P5, PT, R73, R0, PT ;  /* 0x000000004900720c */ /* 0x000fe40003fa6070 */
[----:B------:R-:W-:Y:S01]  /*14cc0*/  SHF.R.U32.HI R0, RZ, 0x10, R12 ;  /* 0x00000010ff007819 */ /* 0x000fe2000001160c */
[----:B------:R-:W-:Y:S01]  /*14cd0*/  @!P6 HFMA2.BF16_V2 R45, -RZ.H0_H0, RZ.H0_H0, -R212.H0_H0 ;  /* 0x200000ffff2de231 */ /* 0x000fe200003409d4 */
[----:B------:R-:W-:-:S02]  /*14ce0*/  PRMT R186, R2, 0x7632, R186 ;  /* 0x0000763202ba7816 */ /* 0x000fc400000000ba */
[----:B------:R-:W-:Y:S02]  /*14cf0*/  LOP3.LUT R0, R0, 0xff, RZ, 0xc0, !PT ;  /* 0x000000ff00007812 */ /* 0x000fe400078ec0ff */
[----:B------:R-:W-:Y:S02]  /*14d00*/  PRMT R184, R212, 0x5410, R186 ;  /* 0x00005410d4b87816 */ /* 0x000fe400000000ba */
[----:B------:R-:W-:Y:S02]  /*14d10*/  @!P6 PRMT R212, R45, 0x5410, RZ ;  /* 0x000054102dd4e816 */ /* 0x000fe400000000ff */
[----:B------:R-:W-:Y:S02]  /*14d20*/  ISETP.GE.U32.AND P6, PT, R73, R0, PT ;  /* 0x000000004900720c */ /* 0x000fe40003fc6070 */
[----:B------:R-:W-:Y:S01]  /*14d30*/  SHF.R.U32.HI R0, RZ, 0x8, R17 ;  /* 0x00000008ff007819 */ /* 0x000fe20000011611 */
[----:B------:R-:W-:-:S03]  /*14d40*/  @!P2 HFMA2.BF16_V2 R44, -RZ.H0_H0, RZ.H0_H0, -R186.H0_H0 ;  /* 0x200000ffff2ca231 */ /* 0x000fc600003409ba */
[----:B------:R-:W-:Y:S02]  /*14d50*/  LOP3.LUT R0, R0, 0xffff, RZ, 0xc0, !PT ;  /* 0x0000ffff00007812 */ /* 0x000fe400078ec0ff */
[----:B------:R-:W-:Y:S02]  /*14d60*/  @!P2 PRMT R186, R44, 0x5410, RZ ;  /* 0x000054102cbaa816 */ /* 0x000fe400000000ff */
[----:B------:R-:W-:Y:S01]  /*14d70*/  ISETP.GE.U32.AND P2, PT, R73, R0, PT ;  /* 0x000000004900720c */ /* 0x000fe20003f46070 */
[----:B------:R-:W-:Y:S01]  /*14d80*/  MUFU.EX2 R2, R133 ;  /* 0x0000008500027308 */ /* 0x000fe20000000800 */
[----:B------:R-:W-:-:S07]  /*14d90*/  PRMT R178, R22, 0x7610, R178 ;  /* 0x0000761016b27816 */ /* 0x000fce00000000b2 */
[----:B------:R-:W1:Y:S08]  /*14da0*/  MUFU.EX2 R0, R200 ;  /* 0x000000c800007308 */ /* 0x000e700000000800 */
[----:B------:R-:W2:Y:S08]  /*14db0*/  MUFU.EX2 R188, R188 ;  /* 0x000000bc00bc7308 */ /* 0x000eb00000000800 */
[----:B------:R-:W3:Y:S01]  /*14dc0*/  MUFU.EX2 R133, R214 ;  /* 0x000000d600857308 */ /* 0x000ee20000000800 */
[----:B------:R-:W-:Y:S01]  /*14dd0*/  @!P1 HFMA2.BF16_V2 R47, -RZ.H0_H0, RZ.H0_H0, -R178.H0_H0 ;  /* 0x200000ffff2f9231 */ /* 0x000fe200003409b2 */
[----:B------:R-:W-:Y:S01]  /*14de0*/  PRMT R177, R22, 0x7632, R177 ;  /* 0x0000763216b17816 */ /* 0x000fe200000000b1 */
[----:B------:R-:W-:Y:S01]  /*14df0*/  IMAD.MOV.U32 R72, RZ, RZ, R179 ;  /* 0x000000ffff487224 */ /* 0x000fe200078e00b3 */
[----:B------:R-:W-:Y:S01]  /*14e00*/  LOP3.LUT R4, R18, 0xff, RZ, 0xc0, !PT ;  /* 0x000000ff12047812 */ /* 0x000fe200078ec0ff */
[----:B------:R-:W-:Y:S01]  /*14e10*/  FADD.FTZ R3, R3, R5 ;  /* 0x0000000503037221 */ /* 0x000fe20000010000 */
[----:B------:R-:W-:Y:S01]  /*14e20*/  LOP3.LUT R11, R11, UR13, R202, 0x96, !PT ;  /* 0x0000000d0b0b7c12 */ /* 0x000fe2000f8e96ca */
[----:B-1----:R-:W-:Y:S01]  /*14e30*/  FADD.FTZ R200, R0, R23 ;  /* 0x0000001700c87221 */ /* 0x002fe20000010000 */
[----:B------:R-:W-:-:S02]  /*14e40*/  PRMT R179, R178, 0x5410, R177 ;  /* 0x00005410b2b37816 */ /* 0x000fc400000000b1 */
[----:B------:R-:W-:Y:S01]  /*14e50*/  @!P1 PRMT R178, R47, 0x5410, RZ ;  /* 0x000054102fb29816 */ /* 0x000fe200000000ff */
[----:B------:R1:W-:Y:S01]  /*14e60*/  STG.E.U16 [R28.64+-0xfe], R13 ;  /* 0xffff020d1c007986 */ /* 0x0003e2000c101518 */
[----:B------:R-:W-:Y:S02]  /*14e70*/  ISETP.GE.U32.AND P1, PT, R73, R4, PT ;  /* 0x000000044900720c */ /* 0x000fe40003f26070 */
[----:B--2---:R-:W-:Y:S02]  /*14e80*/  F2FP.BF16.PACK_AB R0, R188, R0 ;  /* 0x00000000bc00723e */ /* 0x004fe400000010ff */
[----:B---3--:R-:W-:Y:S01]  /*14e90*/  F2FP.BF16.PACK_AB R4, R133, R2 ;  /* 0x000000028504723e */ /* 0x008fe200000010ff */
[----:B------:R-:W-:Y:S02]  /*14ea0*/  FADD.FTZ R214, R2, R3 ;  /* 0x0000000302d67221 */ /* 0x000fe40000010000 */
[----:B------:R-:W-:Y:S01]  /*14eb0*/  IMAD R2, R11, -0x2daee0ad, RZ ;  /* 0xd2511f530b027824 */ /* 0x000fe200078e02ff */
[C---:B------:R-:W-:Y:S01]  /*14ec0*/  PRMT R134, R0.reuse, 0x7610, R134 ;  /* 0x0000761000867816 */ /* 0x040fe20000000086 */
[----:B------:R-:W-:Y:S01]  /*14ed0*/  @!P0 HFMA2.BF16_V2 R39, -RZ.H0_H0, RZ.H0_H0, -R20.H0_H0 ;  /* 0x200000ffff278231 */ /* 0x000fe20000340914 */
[----:B------:R-:W-:-:S02]  /*14ee0*/  PRMT R31, R0, 0x7632, R31 ;  /* 0x00007632001f7816 */ /* 0x000fc4000000001f */
[C---:B------:R-:W-:Y:S02]  /*14ef0*/  PRMT R0, R26.reuse, 0x7610, R0 ;  /* 0x000076101a007816 */ /* 0x040fe40000000000 */
[----:B------:R-:W-:Y:S01]  /*14f00*/  PRMT R30, R26, 0x7632, R30 ;  /* 0x000076321a1e7816 */ /* 0x000fe2000000001e */
[----:B------:R-:W-:Y:S01]  /*14f10*/  IMAD.MOV.U32 R26, RZ, RZ, c[0x0][0x228] ;  /* 0x00008a00ff1a7624 */ /* 0x000fe200078e00ff */
[----:B------:R-:W-:Y:S01]  /*14f20*/  @!P0 PRMT R20, R39, 0x5410, RZ ;  /* 0x0000541027148816 */ /* 0x000fe200000000ff */
[----:B------:R-:W-:Y:S01]  /*14f30*/  @!P6 HFMA2.BF16_V2 R51, -RZ.H0_H0, RZ.H0_H0, -R0.H0_H0 ;  /* 0x200000ffff33e231 */ /* 0x000fe20000340900 */
[----:B-1----:R-:W-:Y:S01]  /*14f40*/  IMAD.WIDE.U32 R12, R10, -0x2daee0ad, RZ ;  /* 0xd2511f530a0c7825 */ /* 0x002fe200078e00ff */
[----:B------:R-:W-:-:S04]  /*14f50*/  ISETP.GE.U32.AND P0, PT, R73, R7, PT ;  /* 0x000000074900720c */ /* 0x000fc80003f06070 */
[----:B------:R-:W-:Y:S01]  /*14f60*/  LOP3.LUT R2, R13, UR8, R2, 0x96, !PT ;  /* 0x000000080d027c12 */ /* 0x000fe2000f8e9602 */
[----:B------:R-:W-:Y:S01]  /*14f70*/  IMAD.SHL.U32 R26, R26, 0x8, RZ ;  /* 0x000000081a1a7824 */ /* 0x000fe200078e00ff */
[----:B------:R-:W-:-:S03]  /*14f80*/  MOV R69, R27 ;  /* 0x0000001b00457202 */ /* 0x000fc60000000f00 */
[----:B------:R-:W-:Y:S01]  /*14f90*/  IMAD.WIDE.U32 R6, R2, -0x326172a9, RZ ;  /* 0xcd9e8d5702067825 */ /* 0x000fe200078e00ff */
[----:B------:R-:W-:Y:S02]  /*14fa0*/  PRMT R5, R0, 0x5410, R30 ;  /* 0x0000541000057816 */ /* 0x000fe4000000001e */
[----:B------:R-:W-:Y:S01]  /*14fb0*/  @!P6 PRMT R0, R51, 0x5410, RZ ;  /* 0x000054103300e816 */ /* 0x000fe200000000ff */
[----:B------:R-:W-:Y:S01]  /*14fc0*/  IMAD.WIDE R26, R26, 0x2, R28 ;  /* 0x000000021a1a7825 */ /* 0x000fe200078e021c */
[----:B------:R-:W-:Y:S01]  /*14fd0*/  LOP3.LUT R2, R7, UR7, R14, 0x96, !PT ;  /* 0x0000000707027c12 */ /* 0x000fe2000f8e960e */
[----:B------:R-:W-:Y:S04]  /*14fe0*/  STG.E.U16 [R28.64+-0x100], R16 ;  /* 0xffff00101c007986 */ /* 0x000fe8000c101518 */
[----:B------:R1:W-:Y:S01]  /*14ff0*/  STG.E.U16 [R26.64+-0x100], R0 ;  /* 0xffff00001a007986 */ /* 0x0003e2000c101518 */
[----:B------:R-:W-:-:S02]  /*15000*/  @!P3 PRMT R19, R36, 0x5410, RZ ;  /* 0x000054102413b816 */ /* 0x000fc400000000ff */
[C---:B------:R-:W-:Y:S02]  /*15010*/  ISETP.GE.U32.AND P3, PT, R73.reuse, R8, PT ;  /* 0x000000084900720c */ /* 0x040fe40003f66070 */
[----:B------:R-:W-:Y:S02]  /*15020*/  PRMT R8, R73, 0x7054, R73 ;  /* 0x0000705449087816 */ /* 0x000fe40000000049 */
[C---:B------:R-:W-:Y:S02]  /*15030*/  PRMT R176, R4.reuse, 0x7610, R176 ;  /* 0x0000761004b07816 */ /* 0x040fe400000000b0 */
[----:B------:R-:W-:Y:S02]  /*15040*/  PRMT R135, R4, 0x7632, R135 ;  /* 0x0000763204877816 */ /* 0x000fe40000000087 */
[----:B-1----:R-:W-:-:S04]  /*15050*/  LOP3.LUT R0, R2, 0xffff, RZ, 0xc0, !PT ;  /* 0x0000ffff02007812 */ /* 0x002fc800078ec0ff */
[----:B------:R-:W-:Y:S02]  /*15060*/  SHF.R.U32.HI R3, RZ, 0x8, R0 ;  /* 0x00000008ff037819 */ /* 0x000fe40000011600 */
[----:B------:R-:W-:-:S04]  /*15070*/  LOP3.LUT R0, R2, 0xff, RZ, 0xc0, !PT ;  /* 0x000000ff02007812 */ /* 0x000fc800078ec0ff */
[----:B------:R-:W-:-:S05]  /*15080*/  PRMT R0, R0, 0x5410, R3 ;  /* 0x0000541000007816 */ /* 0x000fca0000000003 */
[----:B------:R-:W-:-:S05]  /*15090*/  HSET2.LE.AND R0, R0, R8, PT ;  /* 0x0000000800007233 */ /* 0x000fca0003803000 */
[----:B------:R-:W-:Y:S02]  /*150a0*/  LOP3.LUT R4, R0, R174, RZ, 0xc0, !PT ;  /* 0x000000ae00047212 */ /* 0x000fe400078ec0ff */
[--C-:B------:R-:W-:Y:S02]  /*150b0*/  SHF.R.U32.HI R0, RZ, 0x10, R2.reuse ;  /* 0x00000010ff007819 */ /* 0x100fe40000011602 */
[----:B------:R-:W-:Y:S02]  /*150c0*/  SHF.R.U32.HI R2, RZ, 0x18, R2 ;  /* 0x00000018ff027819 */ /* 0x000fe40000011602 */
[----:B------:R-:W-:-:S04]  /*150d0*/  LOP3.LUT R0, R0, 0xff, RZ, 0xc0, !PT ;  /* 0x000000ff00007812 */ /* 0x000fc800078ec0ff */
        /* <DEDUP_REMOVED lines=10> */
[----:B------:R-:W-:-:S03]  /*15180*/  PRMT R2, R2, 0x5410, R3 ;  /* 0x0000541002027816 */ /* 0x000fc60000000003 */
[--C-:B------:R-:W-:Y:S02]  /*15190*/  HSET2.LE.AND R0, R0, R8.reuse, PT ;  /* 0x0000000800007233 */ /* 0x100fe40003803000 */
[----:B------:R-:W-:Y:S02]  /*151a0*/  HSET2.LE.AND R2, R2, R8, PT ;  /* 0x0000000802027233 */ /* 0x000fe40003803000 */
[----:B------:R-:W1:Y:S01]  /*151b0*/  LDSM.16.MT88.4 R8, [R180+0x18000] ;  /* 0x01800000b408783b */ /* 0x000e620000004200 */
[----:B------:R-:W-:Y:S02]  /*151c0*/  LOP3.LUT R6, R0, R72, RZ, 0xc0, !PT ;  /* 0x0000004800067212 */ /* 0x000fe400078ec0ff */
[----:B------:R-:W-:Y:S01]  /*151d0*/  LOP3.LUT R7, R2, R175, RZ, 0xc0, !PT ;  /* 0x000000af02077212 */ /* 0x000fe200078ec0ff */
[----:B------:R-:W-:-:S06]  /*151e0*/  @!P3 HFMA2.BF16_V2 R50, -RZ.H0_H0, RZ.H0_H0, -R176.H0_H0 ;  /* 0x200000ffff32b231 */ /* 0x000fcc00003409b0 */
[C---:B-1----:R-:W-:Y:S08]  /*151f0*/  HMMA.16816.F32.BF16 R96, R4.reuse, R8, R164 ;  /* 0x000000080460723c */ /* 0x042ff000000418a4 */
[----:B------:R-:W-:Y:S01]  /*15200*/  HMMA.16816.F32.BF16 R72, R4, R10, R160 ;  /* 0x0000000a0448723c */ /* 0x000fe200000418a0 */
[----:B------:R-:W1:Y:S01]  /*15210*/  LDSM.16.MT88.4 R8, [R181+0x18000] ;  /* 0x01800000b508783b */ /* 0x000e620000004200 */
[----:B------:R-:W-:-:S02]  /*15220*/  @!P2 HFMA2.BF16_V2 R49, -RZ.H0_H0, RZ.H0_H0, -R135.H0_H0 ;  /* 0x200000ffff31a231 */ /* 0x000fc40000340987 */
[----:B------:R-:W-:Y:S01]  /*15230*/  @!P5 HFMA2.BF16_V2 R48, -RZ.H0_H0, RZ.H0_H0, -R30.H0_H0 ;  /* 0x200000ffff30d231 */ /* 0x000fe2000034091e */
[----:B------:R-:W-:Y:S01]  /*15240*/  IMAD.MOV.U32 R60, RZ, RZ, R189 ;  /* 0x000000ffff3c7224 */ /* 0x000fe200078e00bd */
[----:B------:R-:W-:Y:S01]  /*15250*/  PRMT R189, R176, 0x5410, R135 ;  /* 0x00005410b0bd7816 */ /* 0x000fe20000000087 */
[----:B------:R-:W-:Y:S01]  /*15260*/  IMAD.MOV.U32 R14, RZ, RZ, R117 ;  /* 0x000000ffff0e7224 */ /* 0x000fe200078e0075 */
[----:B------:R-:W-:Y:S01]  /*15270*/  @!P3 PRMT R176, R50, 0x5410, RZ ;  /* 0x0000541032b0b816 */ /* 0x000fe200000000ff */
[----:B------:R-:W-:Y:S01]  /*15280*/  IMAD.MOV.U32 R174, RZ, RZ, R116 ;  /* 0x000000ffffae7224 */ /* 0x000fe200078e0074 */
[----:B------:R-:W-:Y:S02]  /*15290*/  @!P2 PRMT R135, R49, 0x5410, RZ ;  /* 0x000054103187a816 */ /* 0x000fe400000000ff */
[----:B------:R-:W-:Y:S02]  /*152a0*/  @!P5 PRMT R30, R48, 0x5410, RZ ;  /* 0x00005410301ed816 */ /* 0x000fe400000000ff */
[----:B------:R-:W-:Y:S01]  /*152b0*/  MOV R16, R118 ;  /* 0x0000007600107202 */ /* 0x000fe20000000f00 */
        /* <DEDUP_REMOVED lines=8> */
[----:B------:R-:W-:Y:S02]  /*15340*/  IMAD.MOV.U32 R23, RZ, RZ, R95 ;  /* 0x000000ffff177224 */ /* 0x000fe400078e005f */
[----:B------:R-:W-:Y:S02]  /*15350*/  IMAD.MOV.U32 R20, RZ, RZ, R92 ;  /* 0x000000ffff147224 */ /* 0x000fe400078e005c */
[C---:B-1----:R-:W-:Y:S08]  /*15360*/  HMMA.16816.F32.BF16 R92, R4.reuse, R8, R148 ;  /* 0x00000008045c723c */ /* 0x042ff00000041894 */
[C---:B------:R-:W-:Y:S01]  /*15370*/  HMMA.16816.F32.BF16 R68, R4.reuse, R10, R144 ;  /* 0x0000000a0444723c */ /* 0x040fe20000041890 */
[----:B------:R-:W1:Y:S01]  /*15380*/  LDSM.16.MT88.4 R8, [R182+0x18000] ;  /* 0x01800000b608783b */ /* 0x000e620000004200 */
[----:B------:R-:W-:Y:S01]  /*15390*/  @!P0 HFMA2.BF16_V2 R46, -RZ.H0_H0, RZ.H0_H0, -R31.H0_H0 ;  /* 0x200000ffff2e8231 */ /* 0x000fe2000034091f */
[----:B------:R-:W-:Y:S01]  /*153a0*/  PRMT R17, R134, 0x5410, R31 ;  /* 0x0000541086117816 */ /* 0x000fe2000000001f */
[----:B------:R-:W-:Y:S01]  /*153b0*/  IMAD.MOV.U32 R0, RZ, RZ, R115 ;  /* 0x000000ffff007224 */ /* 0x000fe200078e0073 */
[----:B------:R-:W-:Y:S01]  /*153c0*/  MOV R175, R114 ;  /* 0x0000007200af7202 */ /* 0x000fe20000000f00 */
[----:B------:R-:W-:Y:S01]  /*153d0*/  IMAD.MOV.U32 R2, RZ, RZ, R113 ;  /* 0x000000ffff027224 */ /* 0x000fe200078e0071 */
[----:B------:R-:W-:Y:S01]  /*153e0*/  @!P0 PRMT R31, R46, 0x5410, RZ ;  /* 0x000054102e1f8816 */ /* 0x000fe200000000ff */
[----:B------:R-:W-:Y:S01]  /*153f0*/  IMAD.MOV.U32 R167, RZ, RZ, R112 ;  /* 0x000000ffffa77224 */ /* 0x000fe200078e0070 */
[C---:B-1----:R-:W-:Y:S08]  /*15400*/  HMMA.16816.F32.BF16 R44, R4.reuse, R8, R140 ;  /* 0x00000008042c723c */ /* 0x042ff0000004188c */
[----:B------:R-:W-:Y:S01]  /*15410*/  HMMA.16816.F32.BF16 R112, R4, R10, R136 ;  /* 0x0000000a0470723c */ /* 0x000fe20000041888 */
[----:B------:R-:W1:Y:S01]  /*15420*/  LDSM.16.MT88.4 R8, [R180+0x1a000] ;  /* 0x01a00000b408783b */ /* 0x000e620000004200 */
[----:B------:R-:W-:-:S02]  /*15430*/  @!P4 HFMA2.BF16_V2 R52, -RZ.H0_H0, RZ.H0_H0, -R177.H0_H0 ;  /* 0x200000ffff34c231 */ /* 0x000fc400003409b1 */
[----:B------:R-:W-:Y:S01]  /*15440*/  @!P1 HFMA2.BF16_V2 R53, -RZ.H0_H0, RZ.H0_H0, -R134.H0_H0 ;  /* 0x200000ffff359231 */ /* 0x000fe20000340986 */
[----:B------:R-:W-:Y:S02]  /*15450*/  IMAD.MOV.U32 R122, RZ, RZ, R65 ;  /* 0x000000ffff7a7224 */ /* 0x000fe400078e0041 */
[----:B------:R-:W-:Y:S01]  /*15460*/  @!P4 PRMT R177, R52, 0x5410, RZ ;  /* 0x0000541034b1c816 */ /* 0x000fe200000000ff */
[----:B------:R-:W-:Y:S01]  /*15470*/  IMAD.MOV.U32 R123, RZ, RZ, R64 ;  /* 0x000000ffff7b7224 */ /* 0x000fe200078e0040 */
[----:B------:R-:W-:Y:S01]  /*15480*/  @!P1 PRMT R134, R53, 0x5410, RZ ;  /* 0x0000541035869816 */ /* 0x000fe200000000ff */
[----:B------:R-:W-:Y:S01]  /*15490*/  IMAD.MOV.U32 R53, RZ, RZ, R89 ;  /* 0x000000ffff357224 */ /* 0x000fe200078e0059 */
[----:B------:R-:W-:Y:S01]  /*154a0*/  MOV R52, R88 ;  /* 0x0000005800347202 */ /* 0x000fe20000000f00 */
[----:B------:R-:W-:Y:S02]  /*154b0*/  IMAD.MOV.U32 R54, RZ, RZ, R90 ;  /* 0x000000ffff367224 */ /* 0x000fe400078e005a */
[----:B------:R-:W-:-:S02]  /*154c0*/  IMAD.MOV.U32 R55, RZ, RZ, R91 ;  /* 0x000000ffff377224 */ /* 0x000fc400078e005b */
[C---:B-1----:R-:W-:Y:S08]  /*154d0*/  HMMA.16816.F32.BF16 R88, R4.reuse, R8, R32 ;  /* 0x000000080458723c */ /* 0x042ff00000041820 */
[----:B------:R-:W-:Y:S01]  /*154e0*/  HMMA.16816.F32.BF16 R64, R4, R10, R168 ;  /* 0x0000000a0440723c */ /* 0x000fe200000418a8 */
[----:B------:R-:W1:Y:S01]  /*154f0*/  LDSM.16.MT88.4 R8, [R181+0x1a000] ;  /* 0x01a00000b508783b */ /* 0x000e620000004200 */
[----:B------:R-:W-:Y:S01]  /*15500*/  IMAD.MOV.U32 R164, RZ, RZ, R109 ;  /* 0x000000ffffa47224 */ /* 0x000fe200078e006d */
[----:B------:R-:W-:Y:S01]  /*15510*/  MOV R166, R111 ;  /* 0x0000006f00a67202 */ /* 0x000fe20000000f00 */
[----:B------:R-:W-:-:S02]  /*15520*/  IMAD.MOV.U32 R165, RZ, RZ, R110 ;  /* 0x000000ffffa57224 */ /* 0x000fc400078e006e */
[----:B------:R-:W-:Y:S02]  /*15530*/  IMAD.MOV.U32 R163, RZ, RZ, R108 ;  /* 0x000000ffffa37224 */ /* 0x000fe400078e006c */
[C---:B-1----:R-:W-:Y:S08]  /*15540*/  HMMA.16816.F32.BF16 R40, R4.reuse, R8, R208 ;  /* 0x000000080428723c */ /* 0x042ff000000418d0 */
[C---:B------:R-:W-:Y:S01]  /*15550*/  HMMA.16816.F32.BF16 R108, R4.reuse, R10, R220 ;  /* 0x0000000a046c723c */ /* 0x040fe200000418dc */
[----:B------:R-:W1:Y:S01]  /*15560*/  LDSM.16.MT88.4 R8, [R183+0x1a000] ;  /* 0x01a00000b708783b */ /* 0x000e620000004200 */
        /* <DEDUP_REMOVED lines=10> */
[C---:B-1----:R-:W-:Y:S08]  /*15610*/  HMMA.16816.F32.BF16 R84, R4.reuse, R8, R224 ;  /* 0x000000080454723c */ /* 0x042ff000000418e0 */
[----:B------:R-:W-:Y:S01]  /*15620*/  HMMA.16816.F32.BF16 R60, R4, R10, R56 ;  /* 0x0000000a043c723c */ /* 0x000fe20000041838 */
[----:B------:R-:W1:Y:S01]  /*15630*/  LDSM.16.MT88.4 R8, [R182+0x1a000] ;  /* 0x01a00000b608783b */ /* 0x000e620000004200 */
[----:B------:R-:W-:-:S02]  /*15640*/  IMAD.MOV.U32 R164, RZ, RZ, R2 ;  /* 0x000000ffffa47224 */ /* 0x000fc400078e0002 */
[----:B------:R-:W-:Y:S01]  /*15650*/  IMAD.MOV.U32 R174, RZ, RZ, R185 ;  /* 0x000000ffffae7224 */ /* 0x000fe200078e00b9 */
[----:B------:R-:W-:Y:S01]  /*15660*/  MOV R155, R159 ;  /* 0x0000009f009b7202 */ /* 0x000fe20000000f00 */
[----:B------:R-:W-:Y:S01]  /*15670*/  IMAD.MOV.U32 R161, RZ, RZ, R165 ;  /* 0x000000ffffa17224 */ /* 0x000fe200078e00a5 */
[----:B------:R-:W2:Y:S01]  /*15680*/  LDL.LU R216, [R1+0x1a8] ;  /* 0x0001a80001d87983 */ /* 0x000ea20000300800 */
[----:B------:R-:W-:Y:S01]  /*15690*/  IMAD.MOV.U32 R2, RZ, RZ, R14 ;  /* 0x000000ffff027224 */ /* 0x000fe200078e000e */
[----:B------:R-:W-:Y:S01]  /*156a0*/  MOV R159, R163 ;  /* 0x000000a3009f7202 */ /* 0x000fe20000000f00 */
[----:B------:R-:W-:Y:S01]  /*156b0*/  IMAD.MOV.U32 R165, RZ, RZ, R175 ;  /* 0x000000ffffa57224 */ /* 0x000fe200078e00af */
[----:B------:R-:W3:Y:S01]  /*156c0*/  LDL.LU R185, [R1+0x1a4] ;  /* 0x0001a40001b97983 */ /* 0x000ee20000300800 */
[----:B------:R-:W-:Y:S01]  /*156d0*/  IMAD.MOV.U32 R14, RZ, RZ, R193 ;  /* 0x000000ffff0e7224 */ /* 0x000fe200078e00c1 */
[----:B------:R-:W-:Y:S01]  /*156e0*/  MOV R163, R167 ;  /* 0x000000a700a37202 */ /* 0x000fe20000000f00 */
[----:B------:R-:W-:-:S02]  /*156f0*/  IMAD.MOV.U32 R175, RZ, RZ, R16 ;  /* 0x000000ffffaf7224 */ /* 0x000fc400078e0010 */
[----:B------:R-:W-:Y:S02]  /*15700*/  IMAD.MOV.U32 R156, RZ, RZ, R160 ;  /* 0x000000ffff9c7224 */ /* 0x000fe400078e00a0 */
[----:B------:R-:W-:Y:S01]  /*15710*/  IMAD.MOV.U32 R158, RZ, RZ, R162 ;  /* 0x000000ffff9e7224 */ /* 0x000fe200078e00a2 */
[----:B------:R-:W-:Y:S01]  /*15720*/  MOV R167, R174 ;  /* 0x000000ae00a77202 */ /* 0x000fe20000000f00 */
[----:B------:R-:W-:Y:S01]  /*15730*/  IMAD.MOV.U32 R16, RZ, RZ, R217 ;  /* 0x000000ffff107224 */ /* 0x000fe200078e00d9 */
[----:B------:R-:W4:Y:S01]  /*15740*/  LDL.LU R193, [R1+0x1a0] ;  /* 0x0001a00001c17983 */ /* 0x000f220000300800 */
[----:B------:R-:W-:Y:S02]  /*15750*/  IMAD.MOV.U32 R160, RZ, RZ, R164 ;  /* 0x000000ffffa07224 */ /* 0x000fe400078e00a4 */
        /* <DEDUP_REMOVED lines=11> */
[----:B------:R-:W2:Y:S01]  /*15810*/  LDL.LU R207, [R1+0x198] ;  /* 0x0001980001cf7983 */ /* 0x000ea20000300800 */
[----:B------:R-:W-:-:S02]  /*15820*/  IMAD.MOV.U32 R14, RZ, RZ, R206 ;  /* 0x000000ffff0e7224 */ /* 0x000fc400078e00ce */
[----:B------:R-:W-:Y:S01]  /*15830*/  IMAD.MOV.U32 R151, RZ, RZ, R155 ;  /* 0x000000ffff977224 */ /* 0x000fe200078e009b */
[----:B------:R-:W2:Y:S01]  /*15840*/  LDL.LU R194, [R1+0x194] ;  /* 0x0001940001c27983 */ /* 0x000ea20000300800 */
[----:B------:R-:W-:Y:S01]  /*15850*/  IMAD.MOV.U32 R154, RZ, RZ, R158 ;  /* 0x000000ffff9a7224 */ /* 0x000fe200078e009e */
[----:B------:R-:W-:Y:S01]  /*15860*/  MOV R156, R160 ;  /* 0x000000a0009c7202 */ /* 0x000fe20000000f00 */
[----:B------:R-:W-:Y:S01]  /*15870*/  IMAD.MOV.U32 R175, RZ, RZ, R16 ;  /* 0x000000ffffaf7224 */ /* 0x000fe200078e0010 */
[----:B------:R-:W-:Y:S01]  /*15880*/  MOV R130, R106 ;  /* 0x0000006a00827202 */ /* 0x000fe20000000f00 */
[----:B------:R-:W-:Y:S01]  /*15890*/  IMAD.MOV.U32 R155, RZ, RZ, R159 ;  /* 0x000000ffff9b7224 */ /* 0x000fe200078e009f */
[----:B------:R-:W2:Y:S01]  /*158a0*/  LDL.LU R206, [R1+0x190] ;  /* 0x0001900001ce7983 */ /* 0x000ea20000300800 */
[----:B------:R-:W-:Y:S01]  /*158b0*/  IMAD.MOV.U32 R158, RZ, RZ, R162 ;  /* 0x000000ffff9e7224 */ /* 0x000fe200078e00a2 */
[----:B------:R-:W-:Y:S01]  /*158c0*/  MOV R160, R164 ;  /* 0x000000a400a07202 */ /* 0x000fe20000000f00 */
[----:B------:R-:W-:-:S02]  /*158d0*/  IMAD.MOV.U32 R16, RZ, RZ, R201 ;  /* 0x000000ffff107224 */ /* 0x000fc400078e00c9 */
[----:B------:R-:W-:Y:S01]  /*158e0*/  IMAD.MOV.U32 R153, RZ, RZ, R157 ;  /* 0x000000ffff997224 */ /* 0x000fe200078e009d */
[----:B-1----:R-:W-:Y:S01]  /*158f0*/  HMMA.16816.F32.BF16 R36, R4, R8, R228 ;  /* 0x000000080424723c */ /* 0x002fe200000418e4 */
[----:B------:R-:W-:Y:S01]  /*15900*/  IMAD.MOV.U32 R159, RZ, RZ, R163 ;  /* 0x000000ffff9f7224 */ /* 0x000fe200078e00a3 */
[----:B------:R-:W2:Y:S01]  /*15910*/  LDL.LU R201, [R1+0x18c] ;  /* 0x00018c0001c97983 */ /* 0x000ea20000300800 */
[----:B------:R-:W-:Y:S01]  /*15920*/  IMAD.MOV.U32 R162, RZ, RZ, R166 ;  /* 0x000000ffffa27224 */ /* 0x000fe200078e00a6 */
[----:B------:R-:W-:Y:S01]  /*15930*/  MOV R164, R2 ;  /* 0x0000000200a47202 */ /* 0x000fe20000000f00 */
[----:B------:R-:W-:Y:S02]  /*15940*/  IMAD.MOV.U32 R129, RZ, RZ, R105 ;  /* 0x000000ffff817224 */ /* 0x000fe400078e0069 */
[----:B------:R-:W-:Y:S02]  /*15950*/  IMAD.MOV.U32 R131, RZ, RZ, R107 ;  /* 0x000000ffff837224 */ /* 0x000fe400078e006b */
[----:B------:R-:W-:-:S02]  /*15960*/  IMAD.MOV.U32 R128, RZ, RZ, R104 ;  /* 0x000000ffff807224 */ /* 0x000fc400078e0068 */
[----:B------:R-:W-:Y:S01]  /*15970*/  IMAD.MOV.U32 R157, RZ, RZ, R161 ;  /* 0x000000ffff9d7224 */ /* 0x000fe200078e00a1 */
[----:B------:R-:W-:Y:S01]  /*15980*/  HMMA.16816.F32.BF16 R104, R4, R10, R232 ;  /* 0x0000000a0468723c */ /* 0x000fe200000418e8 */
[----:B------:R-:W-:Y:S01]  /*15990*/  IMAD.MOV.U32 R163, RZ, RZ, R167 ;  /* 0x000000ffffa37224 */ /* 0x000fe200078e00a7 */
[----:B------:R-:W1:Y:S01]  /*159a0*/  LDSM.16.MT88.4 R8, [R180+0x1c000] ;  /* 0x01c00000b408783b */ /* 0x000e620000004200 */
[----:B------:R-:W-:Y:S01]  /*159b0*/  IMAD.MOV.U32 R166, RZ, RZ, R0 ;  /* 0x000000ffffa67224 */ /* 0x000fe200078e0000 */
[----:B------:R-:W-:Y:S01]  /*159c0*/  MOV R2, R14 ;  /* 0x0000000e00027202 */ /* 0x000fe20000000f00 */
        /* <DEDUP_REMOVED lines=9> */
[----:B------:R-:W-:-:S03]  /*15a60*/  IMAD.MOV.U32 R16, RZ, RZ, R215 ;  /* 0x000000ffff107224 */ /* 0x000fc600078e00d7 */
[----:B------:R-:W2:Y:S04]  /*15a70*/  LDL.LU R204, [R1+0x180] ;  /* 0x0001800001cc7983 */ /* 0x000ea80000300800 */
[----:B------:R-:W2:Y:S01]  /*15a80*/  LDL.LU R215, [R1+0x17c] ;  /* 0x00017c0001d77983 */ /* 0x000ea20000300800 */
[----:B------:R-:W-:Y:S02]  /*15a90*/  IMAD.MOV.U32 R146, RZ, RZ, R151 ;  /* 0x000000ffff927224 */ /* 0x000fe400078e0097 */
[----:B------:R-:W-:Y:S02]  /*15aa0*/  IMAD.MOV.U32 R150, RZ, RZ, R155 ;  /* 0x000000ffff967224 */ /* 0x000fe400078e009b */
[----:B------:R-:W-:Y:S01]  /*15ab0*/  IMAD.MOV.U32 R149, RZ, RZ, R154 ;  /* 0x000000ffff957224 */ /* 0x000fe200078e009a */
        /* <DEDUP_REMOVED lines=14> */
[----:B------:R1:W5:Y:S01]  /*15ba0*/  LDL.LU R132, [R1+0x178] ;  /* 0x0001780001847983 */ /* 0x0003620000300800 */
[----:B------:R-:W-:-:S02]  /*15bb0*/  IMAD.MOV.U32 R174, RZ, RZ, R202 ;  /* 0x000000ffffae7224 */ /* 0x000fc400078e00ca */
[----:B------:R-:W-:Y:S02]  /*15bc0*/  IMAD.MOV.U32 R175, RZ, RZ, R203 ;  /* 0x000000ffffaf7224 */ /* 0x000fe400078e00cb */
[----:B------:R-:W3:Y:S01]  /*15bd0*/  LDL.LU.64 R202, [R1+0x170] ;  /* 0x0001700001ca7983 */ /* 0x000ee20000300a00 */
[----:B------:R-:W-:Y:S01]  /*15be0*/  IMAD.MOV.U32 R125, RZ, RZ, R101 ;  /* 0x000000ffff7d7224 */ /* 0x000fe200078e0065 */
[----:B------:R-:W-:Y:S01]  /*15bf0*/  MOV R126, R102 ;  /* 0x00000066007e7202 */ /* 0x000fe20000000f00 */
        /* <DEDUP_REMOVED lines=17> */
[C---:B-1----:R-:W-:Y:S08]  /*15d10*/  HMMA.16816.F32.BF16 R124, R4.reuse, R8, R124 ;  /* 0x00000008047c723c */ /* 0x042ff0000004187c */
[----:B------:R-:W-:Y:S01]  /*15d20*/  HMMA.16816.F32.BF16 R128, R4, R10, R128 ;  /* 0x0000000a0480723c */ /* 0x000fe20000041880 */
        /* <DEDUP_REMOVED lines=34> */
[C---:B-1----:R-:W-:Y:S08]  /*15f50*/  HMMA.16816.F32.BF16 R144, R4.reuse, R8, R144 ;  /* 0x000000080490723c */ /* 0x042ff00000041890 */
[----:B------:R-:W-:Y:S01]  /*15f60*/  HMMA.16816.F32.BF16 R152, R4, R10, R152 ;  /* 0x0000000a0498723c */ /* 0x000fe20000041898 */
[----:B------:R-:W1:Y:S01]  /*15f70*/  LDSM.16.MT88.4 R8, [R182+0x1e000] ;  /* 0x01e00000b608783b */ /* 0x000e620000004200 */
[----:B------:R-:W-:Y:S01]  /*15f80*/  IMAD.MOV.U32 R162, RZ, RZ, R0 ;  /* 0x000000ffffa27224 */ /* 0x000fe200078e0000 */
[----:B------:R-:W-:Y:S01]  /*15f90*/  MOV R166, R14 ;  /* 0x0000000e00a67202 */ /* 0x000fe20000000f00 */
[----:B------:R-:W-:Y:S01]  /*15fa0*/  IMAD.MOV.U32 R160, RZ, RZ, R167 ;  /* 0x000000ffffa07224 */ /* 0x000fe200078e00a7 */
[----:B------:R-:W1:Y:S01]  /*15fb0*/  LDC.U8 R231, c[0x0][0x2d8] ;  /* 0x0000b600ffe77b82 */ /* 0x000e620000000000 */
[----:B------:R-:W-:Y:S01]  /*15fc0*/  IMAD.MOV.U32 R165, RZ, RZ, R175 ;  /* 0x000000ffffa57224 */ /* 0x000fe200078e00af */
[----:B--2---:R-:W-:Y:S01]  /*15fd0*/  MOV R175, R217 ;  /* 0x000000d900af7202 */ /* 0x004fe20000000f00 */
[----:B------:R-:W-:Y:S01]  /*15fe0*/  IMAD.MOV.U32 R0, RZ, RZ, R207 ;  /* 0x000000ffff007224 */ /* 0x000fe200078e00cf */
[----:B------:R2:W5:Y:S01]  /*15ff0*/  LDL.LU R133, [R1+0x168] ;  /* 0x0001680001857983 */ /* 0x0005620000300800 */
        /* <DEDUP_REMOVED lines=14> */
[----:B------:R-:W-:Y:S02]  /*160e0*/  IMAD.MOV.U32 R162, RZ, RZ, R167 ;  /* 0x000000ffffa27224 */ /* 0x000fe400078e00a7 */
[----:B------:R-:W-:-:S02]  /*160f0*/  IMAD.MOV.U32 R167, RZ, RZ, R174 ;  /* 0x000000ffffa77224 */ /* 0x000fc400078e00ae */
[----:B------:R-:W-:Y:S02]  /*16100*/  IMAD.MOV.U32 R211, RZ, RZ, R171 ;  /* 0x000000ffffd37224 */ /* 0x000fe400078e00ab */
[----:B------:R-:W-:Y:S02]  /*16110*/  IMAD.MOV.U32 R169, RZ, RZ, R2 ;  /* 0x000000ffffa97224 */ /* 0x000fe400078e0002 */
[----:B------:R-:W-:Y:S02]  /*16120*/  IMAD.MOV.U32 R171, RZ, RZ, R0 ;  /* 0x000000ffffab7224 */ /* 0x000fe400078e0000 */
[----:B------:R-:W-:Y:S02]  /*16130*/  IMAD.MOV.U32 R2, RZ, RZ, R15 ;  /* 0x000000ffff027224 */ /* 0x000fe400078e000f */
[----:B------:R-:W-:Y:S01]  /*16140*/  IMAD.MOV.U32 R0, RZ, RZ, R195 ;  /* 0x000000ffff007224 */ /* 0x000fe200078e00c3 */
[----:B------:R-:W-:Y:S01]  /*16150*/  MOV R168, R167 ;  /* 0x000000a700a87202 */ /* 0x000fe20000000f00 */
        /* <DEDUP_REMOVED lines=11> */
[----:B------:R-:W-:Y:S02]  /*16210*/  IMAD.MOV.U32 R169, RZ, RZ, R2 ;  /* 0x000000ffffa97224 */ /* 0x000fe400078e0002 */
[----:B------:R-:W-:Y:S02]  /*16220*/  IMAD.MOV.U32 R157, RZ, RZ, R163 ;  /* 0x000000ffff9d7224 */ /* 0x000fe400078e00a3 */
[----:B------:R-:W-:-:S02]  /*16230*/  IMAD.MOV.U32 R0, RZ, RZ, R188 ;  /* 0x000000ffff007224 */ /* 0x000fc400078e00bc */
[----:B------:R-:W-:Y:S01]  /*16240*/  IMAD.WIDE.U32 R2, R172, -0x2daee0ad, RZ ;  /* 0xd2511f53ac027825 */ /* 0x000fe200078e00ff */
[----:B------:R-:W-:-:S03]  /*16250*/  MOV R226, R168 ;  /* 0x000000a800e27202 */ /* 0x000fc60000000f00 */
[----:B------:R-:W-:Y:S01]  /*16260*/  IMAD.MOV.U32 R168, RZ, RZ, R0 ;  /* 0x000000ffffa87224 */ /* 0x000fe200078e0000 */
[----:B------:R-:W-:Y:S01]  /*16270*/  LOP3.LUT R0, R3, UR6, R12, 0x96, !PT ;  /* 0x0000000603007c12 */ /* 0x000fe2000f8e960c */
[----:B-1----:R-:W-:Y:S01]  /*16280*/  HMMA.16816.F32.BF16 R156, R4, R8, R156 ;  /* 0x00000008049c723c */ /* 0x002fe2000004189c */
[----:B------:R-:W-:-:S07]  /*16290*/  LOP3.LUT R3, R2, 0xffff, RZ, 0xc0, !PT ;  /* 0x0000ffff02037812 */ /* 0x000fce00078ec0ff */
[----:B------:R-:W-:Y:S01]  /*162a0*/  HMMA.16816.F32.BF16 R148, R4, R10, R148 ;  /* 0x0000000a0494723c */ /* 0x000fe20000041894 */
[----:B------:R-:W1:Y:S06]  /*162b0*/  LDSM.16.MT88.4 R8, [R180+0x18800] ;  /* 0x01880000b408783b */ /* 0x000e6c0000004200 */
[----:B------:R-:W-:Y:S02]  /*162c0*/  SHF.R.U32.HI R4, RZ, 0x8, R3 ;  /* 0x00000008ff047819 */ /* 0x000fe40000011603 */
[----:B------:R-:W-:Y:S02]  /*162d0*/  LOP3.LUT R3, R2, 0xff, RZ, 0xc0, !PT ;  /* 0x000000ff02037812 */ /* 0x000fe400078ec0ff */
[----:B------:R-:W-:-:S02]  /*162e0*/  SHF.R.U32.HI R6, RZ, 0x10, R2 ;  /* 0x00000010ff067819 */ /* 0x000fc40000011602 */
[----:B------:R-:W-:Y:S02]  /*162f0*/  SHF.R.U32.HI R7, RZ, 0x18, R2 ;  /* 0x00000018ff077819 */ /* 0x000fe40000011602 */
[C---:B------:R-:W-:Y:S02]  /*16300*/  LOP3.LUT R2, R0.reuse, 0xffff, RZ, 0xc0, !PT ;  /* 0x0000ffff00027812 */ /* 0x040fe400078ec0ff */
[----:B------:R-:W-:Y:S02]  /*16310*/  PRMT R12, R3, 0x5410, R4 ;  /* 0x00005410030c7816 */ /* 0x000fe40000000004 */
[----:B------:R-:W-:Y:S01]  /*16320*/  SHF.R.U32.HI R3, RZ, 0x8, R2 ;  /* 0x00000008ff037819 */ /* 0x000fe20000011602 */
[----:B------:R-:W-:Y:S01]  /*16330*/  IMAD.MOV.U32 R16, RZ, RZ, R214 ;  /* 0x000000ffff107224 */ /* 0x000fe200078e00d6 */
[----:B------:R-:W-:Y:S01]  /*16340*/  LOP3.LUT R2, R0, 0xff, RZ, 0xc0, !PT ;  /* 0x000000ff00027812 */ /* 0x000fe200078ec0ff */
[----:B------:R-:W-:Y:S01]  /*16350*/  IMAD.MOV.U32 R174, RZ, RZ, R19 ;  /* 0x000000ffffae7224 */ /* 0x000fe200078e0013 */
[----:B------:R-:W-:Y:S01]  /*16360*/  PRMT R228, R231, 0x7054, R231 ;  /* 0x00007054e7e47816 */ /* 0x000fe200000000e7 */
[----:B------:R-:W-:Y:S01]  /*16370*/  IMAD.MOV.U32 R163, RZ, RZ, R16 ;  /* 0x000000ffffa37224 */ /* 0x000fe200078e0010 */
[----:B------:R-:W-:Y:S01]  /*16380*/  PRMT R3, R2, 0x5410, R3 ;  /* 0x0000541002037816 */ /* 0x000fe20000000003 */
[----:B------:R-:W-:Y:S01]  /*16390*/  IMAD.MOV.U32 R210, RZ, RZ, R160 ;  /* 0x000000ffffd27224 */ /* 0x000fe200078e00a0 */
[----:B------:R-:W-:Y:S01]  /*163a0*/  SHF.R.U32.HI R2, RZ, 0x10, R0 ;  /* 0x00000010ff027819 */ /* 0x000fe20000011600 */
[----:B------:R-:W-:Y:S01]  /*163b0*/  IMAD.MOV.U32 R14, RZ, RZ, R200 ;  /* 0x000000ffff0e7224 */ /* 0x000fe200078e00c8 */
[----:B------:R-:W-:Y:S01]  /*163c0*/  MOV R16, R204 ;  /* 0x000000cc00107202 */ /* 0x000fe20000000f00 */
[----:B------:R-:W-:Y:S01]  /*163d0*/  IMAD.MOV.U32 R222, RZ, RZ, R171 ;  /* 0x000000ffffde7224 */ /* 0x000fe200078e00ab */
[----:B------:R-:W-:Y:S01]  /*163e0*/  SHF.R.U32.HI R5, RZ, 0x18, R0 ;  /* 0x00000018ff057819 */ /* 0x000fe20000011600 */
[----:B------:R-:W-:Y:S01]  /*163f0*/  IMAD.MOV.U32 R229, RZ, RZ, R225 ;  /* 0x000000ffffe57224 */ /* 0x000fe200078e00e1 */
[----:B------:R-:W-:Y:S01]  /*16400*/  LOP3.LUT R2, R2, 0xff, RZ, 0xc0, !PT ;  /* 0x000000ff02027812 */ /* 0x000fe200078ec0ff */
[----:B------:R-:W-:Y:S01]  /*16410*/  IMAD.MOV.U32 R175, RZ, RZ, R16 ;  /* 0x000000ffffaf7224 */ /* 0x000fe200078e0010 */
[----:B------:R-:W-:Y:S01]  /*16420*/  LOP3.LUT R4, R6, 0xff, RZ, 0xc0, !PT ;  /* 0x000000ff06047812 */ /* 0x000fe200078ec0ff */
[--C-:B------:R-:W-:Y:S01]  /*16430*/  HSET2.LE.AND R0, R3, R228.reuse, PT ;  /* 0x000000e403007233 */ /* 0x100fe20003803000 */
[----:B------:R-:W-:Y:S01]  /*16440*/  MOV R160, R174 ;  /* 0x000000ae00a07202 */ /* 0x000fe20000000f00 */
[----:B------:R-:W-:Y:S01]  /*16450*/  IMAD.MOV.U32 R230, RZ, RZ, R226 ;  /* 0x000000ffffe67224 */ /* 0x000fe200078e00e2 */
[----:B------:R-:W-:Y:S01]  /*16460*/  PRMT R2, R2, 0x5410, R5 ;  /* 0x0000541002027816 */ /* 0x000fe20000000005 */
[----:B------:R-:W-:Y:S01]  /*16470*/  IMAD.MOV.U32 R170, RZ, RZ, R175 ;  /* 0x000000ffffaa7224 */ /* 0x000fe200078e00af */
[----:B------:R-:W-:Y:S01]  /*16480*/  PRMT R3, R4, 0x5410, R7 ;  /* 0x0000541004037816 */ /* 0x000fe20000000007 */
[----:B---3--:R-:W-:Y:S01]  /*16490*/  IMAD.MOV.U32 R18, RZ, RZ, R202 ;  /* 0x000000ffff127224 */ /* 0x008fe200078e00ca */
[----:B------:R-:W-:Y:S01]  /*164a0*/  MOV R221, R160 ;  /* 0x000000a000dd7202 */ /* 0x000fe20000000f00 */
[----:B------:R2:W5:Y:S01]  /*164b0*/  LDL.LU R214, [R1+0x164] ;  /* 0x0001640001d67983 */ /* 0x0005620000300800 */
[----:B------:R-:W-:Y:S01]  /*164c0*/  LOP3.LUT R4, R0, R224, RZ, 0xc0, !PT ;  /* 0x000000e000047212 */ /* 0x000fe200078ec0ff */
[--C-:B------:R-:W-:Y:S01]  /*164d0*/  HSET2.LE.AND R0, R2, R228.reuse, PT ;  /* 0x000000e402007233 */ /* 0x100fe20003803000 */
[----:B------:R-:W-:Y:S01]  /*164e0*/  IMAD.MOV.U32 R223, RZ, RZ, R170 ;  /* 0x000000ffffdf7224 */ /* 0x000fe200078e00aa */
[--C-:B------:R-:W-:Y:S01]  /*164f0*/  HSET2.LE.AND R2, R12, R228.reuse, PT ;  /* 0x000000e40c027233 */ /* 0x100fe20003803000 */
[----:B------:R-:W-:Y:S01]  /*16500*/  IMAD.MOV.U32 R231, RZ, RZ, R227 ;  /* 0x000000ffffe77224 */ /* 0x000fe200078e00e3 */
[----:B------:R-:W-:Y:S01]  /*16510*/  HSET2.LE.AND R3, R3, R228, PT ;  /* 0x000000e403037233 */ /* 0x000fe20003803000 */
        /* <DEDUP_REMOVED lines=9> */
[----:B------:R-:W-:Y:S01]  /*165b0*/  LOP3.LUT R5, R0, R229, RZ, 0xc0, !PT ;  /* 0x000000e500057212 */ /* 0x000fe200078ec0ff */
        /* <DEDUP_REMOVED lines=8> */
[----:B------:R-:W-:Y:S01]  /*16640*/  IMAD.MOV.U32 R210, RZ, RZ, R163 ;  /* 0x000000ffffd27224 */ /* 0x000fe200078e00a3 */
[----:B------:R2:W5:Y:S01]  /*16650*/  LDL.LU R215, [R1+0x160] ;  /* 0x0001600001d77983 */ /* 0x0005620000300800 */
[----:B------:R-:W-:-:S02]  /*16660*/  IMAD.MOV.U32 R161, RZ, RZ, R166 ;  /* 0x000000ffffa17224 */ /* 0x000fc400078e00a6 */
[----:B------:R-:W-:Y:S01]  /*16670*/  IMAD.MOV.U32 R163, RZ, RZ, R165 ;  /* 0x000000ffffa37224 */ /* 0x000fe200078e00a5 */
[----:B------:R-:W-:Y:S01]  /*16680*/  MOV R165, R18 ;  /* 0x0000001200a57202 */ /* 0x000fe20000000f00 */
[----:B------:R-:W-:Y:S01]  /*16690*/  IMAD.MOV.U32 R211, RZ, RZ, R167 ;  /* 0x000000ffffd37224 */ /* 0x000fe200078e00a7 */
[----:B-1----:R-:W-:Y:S01]  /*166a0*/  HMMA.16816.F32.BF16 R248, R4, R10, R72 ;  /* 0x0000000a04f8723c */ /* 0x002fe20000041848 */
[----:B------:R-:W-:Y:S02]  /*166b0*/  IMAD.MOV.U32 R164, RZ, RZ, R16 ;  /* 0x000000ffffa47224 */ /* 0x000fe400078e0010 */
[----:B------:R-:W-:Y:S02]  /*166c0*/  IMAD.MOV.U32 R174, RZ, RZ, R197 ;  /* 0x000000ffffae7224 */ /* 0x000fe400078e00c5 */
        /* <DEDUP_REMOVED lines=10> */
[----:B------:R-:W-:Y:S01]  /*16770*/  LDSM.16.MT88.4 R16, [R181+0x18800] ;  /* 0x01880000b510783b */ /* 0x000fe20000004200 */
[----:B------:R-:W-:-:S02]  /*16780*/  IMAD.MOV.U32 R241, RZ, RZ, R166 ;  /* 0x000000fffff17224 */ /* 0x000fc400078e00a6 */
[----:B------:R-:W-:Y:S02]  /*16790*/  IMAD.MOV.U32 R242, RZ, RZ, R167 ;  /* 0x000000fffff27224 */ /* 0x000fe400078e00a7 */
[----:B------:R-:W-:Y:S01]  /*167a0*/  IMAD.MOV.U32 R14, RZ, RZ, R198 ;  /* 0x000000ffff0e7224 */ /* 0x000fe200078e00c6 */
[C---:B------:R-:W-:Y:S01]  /*167b0*/  HMMA.16816.F32.BF16 R164, R4.reuse, R8, R96 ;  /* 0x0000000804a4723c */ /* 0x040fe20000041860 */
[----:B------:R-:W1:Y:S01]  /*167c0*/  LDSM.16.MT88.4 R8, [R183+0x18800] ;  /* 0x01880000b708783b */ /* 0x000e620000004200 */
[----:B------:R-:W-:Y:S02]  /*167d0*/  IMAD.MOV.U32 R245, RZ, RZ, R210 ;  /* 0x000000fffff57224 */ /* 0x000fe400078e00d2 */
[----:B------:R-:W-:Y:S01]  /*167e0*/  IMAD.MOV.U32 R246, RZ, RZ, R211 ;  /* 0x000000fffff67224 */ /* 0x000fe200078e00d3 */
[----:B------:R-:W-:Y:S01]  /*167f0*/  MOV R211, R174 ;  /* 0x000000ae00d37202 */ /* 0x000fe20000000f00 */
[----:B------:R-:W-:Y:S02]  /*16800*/  IMAD.MOV.U32 R243, RZ, RZ, R175 ;  /* 0x000000fffff37224 */ /* 0x000fe400078e00af */
[----:B------:R-:W-:Y:S01]  /*16810*/  IMAD.MOV.U32 R0, RZ, RZ, R208 ;  /* 0x000000ffff007224 */ /* 0x000fe200078e00d0 */
[----:B------:R-:W-:Y:S01]  /*16820*/  MOV R230, R225 ;  /* 0x000000e100e67202 */ /* 0x000fe20000000f00 */
[----:B------:R-:W-:Y:S01]  /*16830*/  IMAD.MOV.U32 R210, RZ, RZ, R173 ;  /* 0x000000ffffd27224 */ /* 0x000fe200078e00ad */
[----:B------:R2:W5:Y:S01]  /*16840*/  LDL.LU R216, [R1+0x15c] ;  /* 0x00015c0001d87983 */ /* 0x0005620000300800 */
[----:B-1----:R-:W-:Y:S01]  /*16850*/  HMMA.16816.F32.BF16 R220, R4, R8, R92 ;  /* 0x0000000804dc723c */ /* 0x002fe2000004185c */
[----:B------:R-:W-:-:S02]  /*16860*/  IMAD.MOV.U32 R208, RZ, RZ, R14 ;  /* 0x000000ffffd07224 */ /* 0x000fc400078e000e */
[----:B------:R-:W-:-:S05]  /*16870*/  IMAD.MOV.U32 R209, RZ, RZ, R15 ;  /* 0x000000ffffd17224 */ /* 0x000fca00078e000f */
[C---:B------:R-:W-:Y:S01]  /*16880*/  HMMA.16816.F32.BF16 R236, R4.reuse, R16, R48 ;  /* 0x0000001004ec723c */ /* 0x040fe20000041830 */
[----:B------:R-:W-:Y:S01]  /*16890*/  LDSM.16.MT88.4 R12, [R182+0x18800] ;  /* 0x01880000b60c783b */ /* 0x000fe20000004200 */
[----:B------:R-:W-:Y:S02]  /*168a0*/  IMAD.MOV.U32 R231, RZ, RZ, R224 ;  /* 0x000000ffffe77224 */ /* 0x000fe400078e00e0 */
[----:B------:R-:W-:Y:S02]  /*168b0*/  IMAD.MOV.U32 R229, RZ, RZ, R226 ;  /* 0x000000ffffe57224 */ /* 0x000fe400078e00e2 */
[----:B------:R-:W-:Y:S02]  /*168c0*/  IMAD.MOV.U32 R228, RZ, RZ, R227 ;  /* 0x000000ffffe47224 */ /* 0x000fe400078e00e3 */
        /* <DEDUP_REMOVED lines=12> */
[----:B------:R2:W5:Y:S01]  /*16990*/  LDL.LU R217, [R1+0x158] ;  /* 0x0001580001d97983 */ /* 0x0005620000300800 */
[C---:B-1----:R-:W-:Y:S08]  /*169a0*/  HMMA.16816.F32.BF16 R88, R4.reuse, R8, R88 ;  /* 0x000000080458723c */ /* 0x042ff00000041858 */
[C---:B------:R-:W-:Y:S01]  /*169b0*/  HMMA.16816.F32.BF16 R224, R4.reuse, R18, R116 ;  /* 0x0000001204e0723c */ /* 0x040fe20000041874 */
[----:B------:R-:W-:Y:S07]  /*169c0*/  LDSM.16.MT88.4 R16, [R181+0x1a800] ;  /* 0x01a80000b510783b */ /* 0x000fee0000004200 */
[C---:B------:R-:W-:Y:S08]  /*169d0*/  HMMA.16816.F32.BF16 R96, R4.reuse, R12, R44 ;  /* 0x0000000c0460723c */ /* 0x040ff0000004182c */
[C---:B------:R-:W-:Y:S01]  /*169e0*/  HMMA.16816.F32.BF16 R92, R4.reuse, R14, R112 ;  /* 0x0000000e045c723c */ /* 0x040fe20000041870 */
[----:B------:R-:W-:Y:S07]  /*169f0*/  LDSM.16.MT88.4 R12, [R182+0x1a800] ;  /* 0x01a80000b60c783b */ /* 0x000fee0000004200 */
[C---:B------:R-:W-:Y:S01]  /*16a00*/  HMMA.16816.F32.BF16 R244, R4.reuse, R10, R64 ;  /* 0x0000000a04f4723c */ /* 0x040fe20000041840 */
[----:B------:R-:W1:Y:S01]  /*16a10*/  LDSM.16.MT88.4 R8, [R183+0x1a800] ;  /* 0x01a80000b708783b */ /* 0x000e620000004200 */
        /* <DEDUP_REMOVED lines=10> */
[----:B------:R-:W-:Y:S02]  /*16ac0*/  IMAD.MOV.U32 R240, RZ, RZ, R229 ;  /* 0x000000fffff07224 */ /* 0x000fe400078e00e5 */
[----:B------:R-:W-:Y:S02]  /*16ad0*/  IMAD.MOV.U32 R0, RZ, RZ, R232 ;  /* 0x000000ffff007224 */ /* 0x000fe400078e00e8 */
[C---:B------:R-:W-:Y:S01]  /*16ae0*/  HMMA.16816.F32.BF16 R108, R4.reuse, R18, R108 ;  /* 0x00000012046c723c */ /* 0x040fe2000004186c */
[----:B------:R-:W-:Y:S02]  /*16af0*/  IMAD.MOV.U32 R91, RZ, RZ, R234 ;  /* 0x000000ffff5b7224 */ /* 0x000fe400078e00ea */
[----:B------:R-:W-:Y:S02]  /*16b00*/  IMAD.MOV.U32 R171, RZ, RZ, R191 ;  /* 0x000000ffffab7224 */ /* 0x000fe400078e00bf */
[----:B------:R-:W-:Y:S02]  /*16b10*/  IMAD.MOV.U32 R170, RZ, RZ, R190 ;  /* 0x000000ffffaa7224 */ /* 0x000fe400078e00be */
[----:B------:R-:W-:Y:S01]  /*16b20*/  IMAD.MOV.U32 R73, RZ, RZ, R228 ;  /* 0x000000ffff497224 */ /* 0x000fe200078e00e4 */
[----:B------:R-:W-:Y:S01]  /*16b30*/  HMMA.16816.F32.BF16 R232, R4, R16, R40 ;  /* 0x0000001004e8723c */ /* 0x000fe20000041828 */
[----:B------:R-:W-:Y:S01]  /*16b40*/  IMAD.MOV.U32 R241, RZ, RZ, R230 ;  /* 0x000000fffff17224 */ /* 0x000fe200078e00e6 */
[----:B------:R-:W3:Y:S01]  /*16b50*/  LDSM.16.MT88.4 R16, [R181+0x1c800] ;  /* 0x01c80000b510783b */ /* 0x000ee20000004200 */
[----:B------:R-:W-:-:S02]  /*16b60*/  IMAD.MOV.U32 R243, RZ, RZ, R168 ;  /* 0x000000fffff37224 */ /* 0x000fc400078e00a8 */
[----:B------:R-:W-:Y:S01]  /*16b70*/  IMAD.MOV.U32 R230, RZ, RZ, R160 ;  /* 0x000000ffffe67224 */ /* 0x000fe200078e00a0 */
[----:B------:R-:W-:Y:S01]  /*16b80*/  MOV R47, R88 ;  /* 0x00000058002f7202 */ /* 0x000fe20000000f00 */
[----:B------:R-:W-:Y:S01]  /*16b90*/  IMAD.MOV.U32 R63, RZ, RZ, R161 ;  /* 0x000000ffff3f7224 */ /* 0x000fe200078e00a1 */
[----:B------:R2:W5:Y:S01]  /*16ba0*/  LDL.LU R206, [R1+0x150] ;  /* 0x0001500001ce7983 */ /* 0x0005620000300800 */
[----:B------:R-:W-:Y:S01]  /*16bb0*/  HMMA.16816.F32.BF16 R160, R4, R14, R104 ;  /* 0x0000000e04a0723c */ /* 0x000fe20000041868 */
[----:B------:R-:W-:Y:S01]  /*16bc0*/  IMAD.MOV.U32 R67, RZ, RZ, R242 ;  /* 0x000000ffff437224 */ /* 0x000fe200078e00f2 */
[----:B------:R-:W-:Y:S01]  /*16bd0*/  MOV R229, R171 ;  /* 0x000000ab00e57202 */ /* 0x000fe20000000f00 */
[----:B------:R-:W-:Y:S01]  /*16be0*/  IMAD.MOV.U32 R228, RZ, RZ, R170 ;  /* 0x000000ffffe47224 */ /* 0x000fe200078e00aa */
[----:B------:R2:W5:Y:S03]  /*16bf0*/  LDL.LU R205, [R1+0x14c] ;  /* 0x00014c0001cd7983 */ /* 0x0005660000300800 */
[----:B------:R-:W-:Y:S01]  /*16c00*/  MOV R106, R240 ;  /* 0x000000f0006a7202 */ /* 0x000fe20000000f00 */
[----:B------:R-:W-:Y:S01]  /*16c10*/  IMAD.MOV.U32 R105, RZ, RZ, R241 ;  /* 0x000000ffff697224 */ /* 0x000fe200078e00f1 */
[----:B------:R2:W5:Y:S01]  /*16c20*/  LDL.LU R204, [R1+0x148] ;  /* 0x0001480001cc7983 */ /* 0x0005620000300800 */
[----:B------:R-:W-:-:S02]  /*16c30*/  IMAD.MOV.U32 R107, RZ, RZ, R243 ;  /* 0x000000ffff6b7224 */ /* 0x000fc400078e00f3 */
[----:B------:R-:W-:Y:S01]  /*16c40*/  IMAD.MOV.U32 R231, RZ, RZ, R169 ;  /* 0x000000ffffe77224 */ /* 0x000fe200078e00a9 */
[----:B------:R2:W5:Y:S01]  /*16c50*/  LDL.LU R203, [R1+0x144] ;  /* 0x0001440001cb7983 */ /* 0x0005620000300800 */
[C---:B-1----:R-:W-:Y:S01]  /*16c60*/  HMMA.16816.F32.BF16 R40, R4.reuse, R8, R80 ;  /* 0x000000080428723c */ /* 0x042fe20000041850 */
[----:B------:R-:W-:Y:S02]  /*16c70*/  IMAD.MOV.U32 R46, RZ, RZ, R89 ;  /* 0x000000ffff2e7224 */ /* 0x000fe400078e0059 */
[----:B------:R2:W5:Y:S01]  /*16c80*/  LDL.LU R202, [R1+0x140] ;  /* 0x0001400001ca7983 */ /* 0x0005620000300800 */
[----:B------:R-:W-:Y:S02]  /*16c90*/  IMAD.MOV.U32 R45, RZ, RZ, R90 ;  /* 0x000000ffff2d7224 */ /* 0x000fe400078e005a */
[----:B------:R-:W-:Y:S01]  /*16ca0*/  IMAD.MOV.U32 R65, RZ, RZ, R91 ;  /* 0x000000ffff417224 */ /* 0x000fe200078e005b */
[----:B------:R2:W5:Y:S01]  /*16cb0*/  LDL.LU R201, [R1+0x13c] ;  /* 0x00013c0001c97983 */ /* 0x0005620000300800 */
[----:B------:R-:W-:Y:S03]  /*16cc0*/  HMMA.16816.F32.BF16 R240, R4, R10, R56 ;  /* 0x0000000a04f0723c */ /* 0x000fe60000041838 */
[----:B------:R-:W1:Y:S01]  /*16cd0*/  LDSM.16.MT88.4 R8, [R183+0x1c800] ;  /* 0x01c80000b708783b */ /* 0x000e620000004200 */
[----:B------:R-:W-:-:S02]  /*16ce0*/  IMAD.MOV.U32 R66, RZ, RZ, R72 ;  /* 0x000000ffff427224 */ /* 0x000fc400078e0048 */
[----:B------:R-:W-:Y:S01]  /*16cf0*/  IMAD.MOV.U32 R64, RZ, RZ, R73 ;  /* 0x000000ffff407224 */ /* 0x000fe200078e0049 */
[----:B------:R2:W5:Y:S01]  /*16d00*/  LDL.LU R200, [R1+0x138] ;  /* 0x0001380001c87983 */ /* 0x0005620000300800 */
[----:B------:R-:W-:Y:S01]  /*16d10*/  MOV R56, R228 ;  /* 0x000000e400387202 */ /* 0x000fe20000000f00 */
[----:B------:R-:W-:Y:S02]  /*16d20*/  IMAD.MOV.U32 R57, RZ, RZ, R229 ;  /* 0x000000ffff397224 */ /* 0x000fe400078e00e5 */
[----:B------:R-:W-:Y:S01]  /*16d30*/  IMAD.MOV.U32 R58, RZ, RZ, R230 ;  /* 0x000000ffff3a7224 */ /* 0x000fe200078e00e6 */
[----:B------:R-:W-:Y:S01]  /*16d40*/  HMMA.16816.F32.BF16 R168, R4, R12, R36 ;  /* 0x0000000c04a8723c */ /* 0x000fe20000041824 */
[----:B------:R-:W-:Y:S01]  /*16d50*/  IMAD.MOV.U32 R59, RZ, RZ, R231 ;  /* 0x000000ffff3b7224 */ /* 0x000fe200078e00e7 */
[----:B------:R-:W4:Y:S02]  /*16d60*/  LDSM.16.MT88.4 R12, [R182+0x1c800] ;  /* 0x01c80000b60c783b */ /* 0x000f240000004200 */
[----:B------:R-:W-:Y:S01]  /*16d70*/  IMAD.MOV.U32 R104, RZ, RZ, R41 ;  /* 0x000000ffff687224 */ /* 0x000fe200078e0029 */
[----:B------:R-:W-:Y:S01]  /*16d80*/  MOV R60, R40 ;  /* 0x00000028003c7202 */ /* 0x000fe20000000f00 */
[----:B------:R-:W-:-:S02]  /*16d90*/  IMAD.MOV.U32 R62, RZ, RZ, R42 ;  /* 0x000000ffff3e7224 */ /* 0x000fc400078e002a */
[----:B---3--:R-:W-:Y:S01]  /*16da0*/  HMMA.16816.F32.BF16 R228, R4, R16, R32 ;  /* 0x0000001004e4723c */ /* 0x008fe20000041820 */
[----:B------:R-:W-:Y:S01]  /*16db0*/  IMAD.MOV.U32 R61, RZ, RZ, R43 ;  /* 0x000000ffff3d7224 */ /* 0x000fe200078e002b */
[----:B------:R2:W5:Y:S04]  /*16dc0*/  LDL.LU.64 R198, [R1+0x130] ;  /* 0x0001300001c67983 */ /* 0x0005680000300a00 */
[----:B------:R2:W5:Y:S01]  /*16dd0*/  LDL.LU R197, [R1+0x128] ;  /* 0x0001280001c57983 */ /* 0x0005620000300800 */
[----:B------:R-:W-:Y:S01]  /*16de0*/  MOV R32, R208 ;  /* 0x000000d000207202 */ /* 0x000fe20000000f00 */
[----:B------:R-:W-:Y:S02]  /*16df0*/  IMAD.MOV.U32 R33, RZ, RZ, R209 ;  /* 0x000000ffff217224 */ /* 0x000fe400078e00d1 */
[----:B------:R-:W-:Y:S01]  /*16e00*/  IMAD.MOV.U32 R34, RZ, RZ, R210 ;  /* 0x000000ffff227224 */ /* 0x000fe200078e00d2 */
[----:B------:R2:W5:Y:S01]  /*16e10*/  LDL.LU R196, [R1+0x124] ;  /* 0x0001240001c47983 */ /* 0x0005620000300800 */
[----:B------:R-:W-:-:S02]  /*16e20*/  IMAD.MOV.U32 R35, RZ, RZ, R211 ;  /* 0x000000ffff237224 */ /* 0x000fc400078e00d3 */
[C---:B------:R-:W-:Y:S01]  /*16e30*/  HMMA.16816.F32.BF16 R208, R4.reuse, R18, R100 ;  /* 0x0000001204d0723c */ /* 0x040fe20000041864 */
[----:B------:R-:W3:Y:S04]  /*16e40*/  LDSM.16.MT88.4 R16, [R181+0x1e800] ;  /* 0x01e80000b510783b */ /* 0x000ee80000004200 */
[----:B------:R2:W5:Y:S02]  /*16e50*/  LDL.LU R195, [R1+0x120] ;  /* 0x0001200001c37983 */ /* 0x0005640000300800 */
[----:B------:R-:W-:Y:S01]  /*16e60*/  MOV R102, R74 ;  /* 0x0000004a00667202 */ /* 0x000fe20000000f00 */
[----:B------:R-:W-:Y:S01]  /*16e70*/  IMAD.MOV.U32 R103, RZ, RZ, R75 ;  /* 0x000000ffff677224 */ /* 0x000fe200078e004b */
[C---:B-1----:R-:W-:Y:S08]  /*16e80*/  HMMA.16816.F32.BF16 R88, R4.reuse, R8, R76 ;  /* 0x000000080458723c */ /* 0x042ff0000004184c */
[C---:B----4-:R-:W-:Y:S08]  /*16e90*/  HMMA.16816.F32.BF16 R40, R4.reuse, R12, R20 ;  /* 0x0000000c0428723c */ /* 0x050ff00000041814 */
[----:B------:R-:W-:Y:S01]  /*16ea0*/  HMMA.16816.F32.BF16 R36, R4, R14, R120 ;  /* 0x0000000e0424723c */ /* 0x000fe20000041878 */
[----:B------:R-:W-:Y:S01]  /*16eb0*/  LDSM.16.MT88.4 R12, [R183+0x1e800] ;  /* 0x01e80000b70c783b */ /* 0x000fe20000004200 */
[----:B------:R-:W-:Y:S01]  /*16ec0*/  MOV R100, R71 ;  /* 0x0000004700647202 */ /* 0x000fe20000000f00 */
[----:B------:R-:W-:-:S02]  /*16ed0*/  IMAD.MOV.U32 R101, RZ, RZ, R48 ;  /* 0x000000ffff657224 */ /* 0x000fc400078e0030 */
[----:B------:R2:W5:Y:S03]  /*16ee0*/  LDL.LU R194, [R1+0x11c] ;  /* 0x00011c0001c27983 */ /* 0x0005660000300800 */
[----:B------:R-:W-:Y:S01]  /*16ef0*/  HMMA.16816.F32.BF16 R72, R4, R10, R52 ;  /* 0x0000000a0448723c */ /* 0x000fe20000041834 */
[----:B------:R-:W1:Y:S01]  /*16f00*/  LDSM.16.MT88.4 R8, [R180+0x1e800] ;  /* 0x01e80000b408783b */ /* 0x000e620000004200 */
[----:B------:R-:W-:Y:S02]  /*16f10*/  IMAD.MOV.U32 R120, RZ, RZ, R58 ;  /* 0x000000ffff787224 */ /* 0x000fe400078e003a */
[----:B------:R-:W-:-:S04]  /*16f20*/  IMAD.MOV.U32 R121, RZ, RZ, R68 ;  /* 0x000000ffff797224 */ /* 0x000fc800078e0044 */
[C---:B---3--:R-:W-:Y:S01]  /*16f30*/  HMMA.16816.F32.BF16 R76, R4.reuse, R16, R136 ;  /* 0x00000010044c723c */ /* 0x048fe20000041888 */
[----:B------:R-:W-:Y:S01]  /*16f40*/  IMAD.MOV.U32 R123, RZ, RZ, R70 ;  /* 0x000000ffff7b7224 */ /* 0x000fe200078e0046 */
[----:B------:R-:W-:Y:S01]  /*16f50*/  MOV R22, R104 ;  /* 0x0000006800167202 */ /* 0x000fe20000000f00 */
[----:B------:R-:W-:Y:S01]  /*16f60*/  IMAD.MOV.U32 R23, RZ, RZ, R62 ;  /* 0x000000ffff177224 */ /* 0x000fe200078e003e */
[----:B------:R-:W-:Y:S01]  /*16f70*/  MOV R20, R63 ;  /* 0x0000003f00147202 */ /* 0x000fe20000000f00 */
[----:B------:R-:W-:Y:S01]  /*16f80*/  IMAD.MOV.U32 R21, RZ, RZ, R60 ;  /* 0x000000ffff157224 */ /* 0x000fe200078e003c */
[----:B------:R2:W5:Y:S02]  /*16f90*/  LDL.LU R193, [R1+0x118] ;  /* 0x0001180001c17983 */ /* 0x0005640000300800 */
[C---:B-1----:R-:W-:Y:S08]  /*16fa0*/  HMMA.16816.F32.BF16 R84, R4.reuse, R8, R124 ;  /* 0x000000080454723c */ /* 0x042ff0000004187c */
[----:B------:R-:W-:Y:S01]  /*16fb0*/  HMMA.16816.F32.BF16 R80, R4, R10, R128 ;  /* 0x0000000a0450723c */ /* 0x000fe20000041880 */
[----:B------:R-:W1:Y:S01]  /*16fc0*/  LDSM.16.MT88.4 R8, [R182+0x1e800] ;  /* 0x01e80000b608783b */ /* 0x000e620000004200 */
[----:B------:R-:W-:-:S02]  /*16fd0*/  IMAD.MOV.U32 R124, RZ, RZ, R34 ;  /* 0x000000ffff7c7224 */ /* 0x000fc400078e0022 */
[----:B------:R-:W-:Y:S01]  /*16fe0*/  IMAD.MOV.U32 R125, RZ, RZ, R35 ;  /* 0x000000ffff7d7224 */ /* 0x000fe200078e0023 */
[----:B------:R2:W5:Y:S02]  /*16ff0*/  LDL.LU R192, [R1+0x114] ;  /* 0x0001140001c07983 */ /* 0x0005640000300800 */
[----:B------:R-:W-:Y:S01]  /*17000*/  MOV R130, R32 ;  /* 0x0000002000827202 */ /* 0x000fe20000000f00 */
[----:B------:R-:W-:Y:S02]  /*17010*/  IMAD.MOV.U32 R138, RZ, RZ, R102 ;  /* 0x000000ffff8a7224 */ /* 0x000fe400078e0066 */
        /* <DEDUP_REMOVED lines=8> */
[----:B------:R-:W-:Y:S01]  /*170a0*/  LOP3.LUT R2, R25, UR5, R130, 0x96, !PT ;  /* 0x0000000519027c12 */ /* 0x000fe2000f8e9682 */
[----:B------:R-:W-:Y:S01]  /*170b0*/  IMAD.MOV.U32 R131, RZ, RZ, R124 ;  /* 0x000000ffff837224 */ /* 0x000fe200078e007c */
[----:B------:R-:W-:Y:S01]  /*170c0*/  MOV R130, R125 ;  /* 0x0000007d00827202 */ /* 0x000fe20000000f00 */
[----:B------:R-:W-:Y:S01]  /*170d0*/  IMAD.MOV.U32 R103, RZ, RZ, R50 ;  /* 0x000000ffff677224 */ /* 0x000fe200078e0032 */
[----:B------:R-:W-:Y:S01]  /*170e0*/  HMMA.16816.F32.BF16 R52, R4, R14, R152 ;  /* 0x0000000e0434723c */ /* 0x000fe20000041898 */
[----:B------:R-:W-:Y:S01]  /*170f0*/  IMAD.MOV.U32 R124, RZ, RZ, R120 ;  /* 0x000000ffff7c7224 */ /* 0x000fe200078e0078 */
[----:B------:R2:W5:Y:S01]  /*17100*/  LDL.LU R191, [R1+0x110] ;  /* 0x0001100001bf7983 */ /* 0x0005620000300800 */
        /* <DEDUP_REMOVED lines=11> */
[----:B-1----:R-:W-:Y:S01]  /*171c0*/  HMMA.16816.F32.BF16 R48, R4, R8, R156 ;  /* 0x000000080430723c */ /* 0x002fe2000004189c */
[----:B------:R-:W-:Y:S01]  /*171d0*/  IMAD.MOV.U32 R100, RZ, RZ, R103 ;  /* 0x000000ffff647224 */ /* 0x000fe200078e0067 */
[----:B------:R2:W5:Y:S01]  /*171e0*/  LDL.LU R190, [R1+0x10c] ;  /* 0x00010c0001be7983 */ /* 0x0005620000300800 */
[----:B------:R-:W-:Y:S01]  /*171f0*/  IMAD.MOV.U32 R35, RZ, RZ, R0 ;  /* 0x000000ffff237224 */ /* 0x000fe200078e0000 */
[----:B------:R-:W-:Y:S01]  /*17200*/  LOP3.LUT R0, R139, UR4, R24, 0x96, !PT ;  /* 0x000000048b007c12 */ /* 0x000fe2000f8e9618 */
[----:B------:R-:W-:-:S03]  /*17210*/  IMAD.MOV.U32 R103, RZ, RZ, R104 ;  /* 0x000000ffff677224 */ /* 0x000fc600078e0068 */
[----:B------:R-:W-:Y:S01]  /*17220*/  HMMA.16816.F32.BF16 R68, R4, R18, R140 ;  /* 0x000000120444723c */ /* 0x000fe2000004188c */
[----:B------:R-:W-:Y:S01]  /*17230*/  IMAD.MOV.U32 R104, RZ, RZ, R105 ;  /* 0x000000ffff687224 */ /* 0x000fe200078e0069 */
[----:B------:R-:W-:Y:S01]  /*17240*/  LDSM.16.MT88.4 R16, [R181+0x19000] ;  /* 0x01900000b510783b */ /* 0x000fe20000004200 */
[----:B------:R-:W-:Y:S01]  /*17250*/  IMAD.MOV.U32 R105, RZ, RZ, R106 ;  /* 0x000000ffff697224 */ /* 0x000fe200078e006a */
[----:B------:R-:W-:Y:S01]  /*17260*/  MOV R106, R64 ;  /* 0x00000040006a7202 */ /* 0x000fe20000000f00 */
[----:B------:R-:W-:-:S03]  /*17270*/  IMAD.MOV.U32 R64, RZ, RZ, R3 ;  /* 0x000000ffff407224 */ /* 0x000fc600078e0003 */
[C---:B------:R-:W-:Y:S01]  /*17280*/  HMMA.16816.F32.BF16 R60, R4.reuse, R12, R144 ;  /* 0x0000000c043c723c */ /* 0x040fe20000041890 */
[----:B------:R-:W-:Y:S01]  /*17290*/  IMAD.WIDE.U32 R2, R2, -0x2daee0ad, RZ ;  /* 0xd2511f5302027825 */ /* 0x000fe200078e00ff */
[----:B------:R-:W-:Y:S06]  /*172a0*/  LDSM.16.MT88.4 R12, [R183+0x19000] ;  /* 0x01900000b70c783b */ /* 0x000fec0000004200 */
[----:B------:R-:W-:Y:S01]  /*172b0*/  HMMA.16816.F32.BF16 R56, R4, R10, R148 ;  /* 0x0000000a0438723c */ /* 0x000fe20000041894 */
[----:B------:R-:W-:Y:S01]  /*172c0*/  LOP3.LUT R3, R3, UR14, R129, 0x96, !PT ;  /* 0x0000000e03037c12 */ /* 0x000fe2000f8e9681 */
[----:B------:R-:W-:Y:S01]  /*172d0*/  IMAD.MOV.U32 R137, RZ, RZ, R128 ;  /* 0x000000ffff897224 */ /* 0x000fe200078e0080 */
[----:B------:R-:W-:Y:S01]  /*172e0*/  MOV R146, R22 ;  /* 0x0000001600927202 */ /* 0x000fe20000000f00 */
[----:B------:R-:W-:Y:S01]  /*172f0*/  IMAD.MOV.U32 R126, RZ, RZ, R122 ;  /* 0x000000ffff7e7224 */ /* 0x000fe200078e007a */
[----:B------:R-:W-:Y:S02]  /*17300*/  LDSM.16.MT88.4 R8, [R182+0x19000] ;  /* 0x01900000b608783b */ /* 0x000fe40000004200 */
[----:B------:R-:W-:-:S04]  /*17310*/  IMAD.WIDE.U32 R4, R0, -0x2daee0ad, RZ ;  /* 0xd2511f5300047825 */ /* 0x000fc800078e00ff */
[----:B------:R-:W-:Y:S01]  /*17320*/  IMAD.MOV.U32 R136, RZ, RZ, R32 ;  /* 0x000000ffff887224 */ /* 0x000fe200078e0020 */
[----:B------:R-:W-:Y:S01]  /*17330*/  LOP3.LUT R0, R5, UR12, R2, 0x96, !PT ;  /* 0x0000000c05007c12 */ /* 0x000fe2000f8e9602 */
[----:B------:R-:W-:Y:S02]  /*17340*/  IMAD.MOV.U32 R129, RZ, RZ, R131 ;  /* 0x000000ffff817224 */ /* 0x000fe400078e0083 */
[----:B------:R-:W-:Y:S01]  /*17350*/  IMAD.MOV.U32 R155, RZ, RZ, R127 ;  /* 0x000000ffff9b7224 */ /* 0x000fe200078e007f */
[----:B------:R-:W-:Y:S01]  /*17360*/  MOV R153, R123 ;  /* 0x0000007b00997202 */ /* 0x000fe20000000f00 */
[----:B------:R-:W-:Y:S01]  /*17370*/  IMAD.WIDE.U32 R2, R3, -0x326172a9, RZ ;  /* 0xcd9e8d5703027825 */ /* 0x000fe200078e00ff */
[----:B------:R2:W5:Y:S03]  /*17380*/  LDL.LU R189, [R1+0x108] ;  /* 0x0001080001bd7983 */ /* 0x0005660000300800 */
[----:B------:R-:W-:Y:S01]  /*17390*/  IMAD.WIDE.U32 R130, R0, -0x326172a9, RZ ;  /* 0xcd9e8d5700827825 */ /* 0x000fe200078e00ff */
[----:B------:R-:W-:Y:S01]  /*173a0*/  LOP3.LUT R3, R3, UR13, R138, 0x96, !PT ;  /* 0x0000000d03037c12 */ /* 0x000fe2000f8e968a */
[----:B------:R2:W5:Y:S03]  /*173b0*/  LDL.LU R188, [R1+0x104] ;  /* 0x0001040001bc7983 */ /* 0x0005660000300800 */
[----:B------:R-:W-:Y:S01]  /*173c0*/  LOP3.LUT R0, R131, UR11, R2, 0x96, !PT ;  /* 0x0000000b83007c12 */ /* 0x000fe2000f8e9602 */
[----:B------:R-:W-:Y:S01]  /*173d0*/  IMAD.MOV.U32 R139, RZ, RZ, R129 ;  /* 0x000000ffff8b7224 */ /* 0x000fe200078e0081 */
[----:B------:R-:W1:Y:S01]  /*173e0*/  LDC.U8 R138, c[0x0][0x2d8] ;  /* 0x0000b600ff8a7b82 */ /* 0x000e620000000000 */
[----:B------:R-:W-:-:S04]  /*173f0*/  IMAD.WIDE.U32 R2, R3, -0x2daee0ad, RZ ;  /* 0xd2511f5303027825 */ /* 0x000fc800078e00ff */
[----:B------:R-:W-:Y:S02]  /*17400*/  IMAD.MOV.U32 R144, RZ, RZ, R20 ;  /* 0x000000ffff907224 */ /* 0x000fe400078e0014 */
[----:B------:R-:W-:Y:S02]  /*17410*/  IMAD.MOV.U32 R145, RZ, RZ, R21 ;  /* 0x000000ffff917224 */ /* 0x000fe400078e0015 */
[----:B------:R-:W-:Y:S01]  /*17420*/  IMAD.MOV.U32 R147, RZ, RZ, R23 ;  /* 0x000000ffff937224 */ /* 0x000fe200078e0017 */
[----:B------:R-:W-:Y:S01]  /*17430*/  MOV R122, R101 ;  /* 0x00000065007a7202 */ /* 0x000fe20000000f00 */
[----:B------:R-:W-:Y:S01]  /*17440*/  IMAD.WIDE.U32 R128, R0, -0x2daee0ad, RZ ;  /* 0xd2511f5300807825 */ /* 0x000fe200078e00ff */
[----:B------:R-:W-:Y:S01]  /*17450*/  LOP3.LUT R0, R3, UR10, R4, 0x96, !PT ;  /* 0x0000000a03007c12 */ /* 0x000fe2000f8e9604 */
[----:B------:R-:W3:Y:S03]  /*17460*/  LDSM.16.MT88.4 R20, [R180+0x19000] ;  /* 0x01900000b414783b */ /* 0x000ee60000004200 */
[----:B------:R-:W-:Y:S01]  /*17470*/  LOP3.LUT R2, R129, UR8, R2, 0x96, !PT ;  /* 0x0000000881027c12 */ /* 0x000fe2000f8e9602 */
[----:B------:R-:W-:Y:S01]  /*17480*/  IMAD.WIDE.U32 R24, R0, -0x326172a9, RZ ;  /* 0xcd9e8d5700187825 */ /* 0x000fe200078e00ff */
[----:B------:R-:W-:Y:S01]  /*17490*/  MOV R154, R126 ;  /* 0x0000007e009a7202 */ /* 0x000fe20000000f00 */
[----:B------:R2:W5:Y:S02]  /*174a0*/  LDL.LU R187, [R1+0x100] ;  /* 0x0001000001bb7983 */ /* 0x0005640000300800 */
[----:B------:R-:W-:-:S05]  /*174b0*/  IMAD.WIDE.U32 R2, R2, -0x326172a9, RZ ;  /* 0xcd9e8d5702027825 */ /* 0x000fca00078e00ff */
[----:B------:R-:W-:Y:S02]  /*174c0*/  LOP3.LUT R0, R3, UR7, R24, 0x96, !PT ;  /* 0x0000000703007c12 */ /* 0x000fe4000f8e9618 */
[C---:B------:R-:W-:Y:S02]  /*174d0*/  LOP3.LUT R4, R2.reuse, 0xffff, RZ, 0xc0, !PT ;  /* 0x0000ffff02047812 */ /* 0x040fe400078ec0ff */
[----:B------:R-:W-:Y:S02]  /*174e0*/  LOP3.LUT R5, R2, 0xff, RZ, 0xc0, !PT ;  /* 0x000000ff02057812 */ /* 0x000fe400078ec0ff */
[--C-:B------:R-:W-:Y:S02]  /*174f0*/  SHF.R.U32.HI R6, RZ, 0x10, R2.reuse ;  /* 0x00000010ff067819 */ /* 0x100fe40000011602 */
[----:B------:R-:W-:Y:S02]  /*17500*/  SHF.R.U32.HI R7, RZ, 0x18, R2 ;  /* 0x00000018ff077819 */ /* 0x000fe40000011602 */
[----:B------:R-:W-:-:S04]  /*17510*/  LOP3.LUT R2, R0, 0xffff, RZ, 0xc0, !PT ;  /* 0x0000ffff00027812 */ /* 0x000fc800078ec0ff */
[----:B------:R-:W-:Y:S02]  /*17520*/  SHF.R.U32.HI R3, RZ, 0x8, R2 ;  /* 0x00000008ff037819 */ /* 0x000fe40000011602 */
[----:B------:R-:W-:Y:S02]  /*17530*/  LOP3.LUT R2, R0, 0xff, RZ, 0xc0, !PT ;  /* 0x000000ff00027812 */ /* 0x000fe400078ec0ff */
[----:B------:R-:W-:Y:S02]  /*17540*/  SHF.R.U32.HI R4, RZ, 0x8, R4 ;  /* 0x00000008ff047819 */ /* 0x000fe40000011604 */
[----:B------:R-:W-:Y:S02]  /*17550*/  PRMT R3, R2, 0x5410, R3 ;  /* 0x0000541002037816 */ /* 0x000fe40000000003 */
[----:B------:R-:W-:Y:S02]  /*17560*/  SHF.R.U32.HI R2, RZ, 0x10, R0 ;  /* 0x00000010ff027819 */ /* 0x000fe40000011600 */
[----:B-1----:R-:W-:-:S02]  /*17570*/  PRMT R138, R138, 0x7054, R138 ;  /* 0x000070548a8a7816 */ /* 0x002fc4000000008a */
[----:B------:R-:W-:Y:S02]  /*17580*/  PRMT R5, R5, 0x5410, R4 ;  /* 0x0000541005057816 */ /* 0x000fe40000000004 */
[----:B------:R-:W-:Y:S02]  /*17590*/  SHF.R.U32.HI R4, RZ, 0x18, R0 ;  /* 0x00000018ff047819 */ /* 0x000fe40000011600 */
[----:B------:R-:W-:Y:S02]  /*175a0*/  LOP3.LUT R2, R2, 0xff, RZ, 0xc0, !PT ;  /* 0x000000ff02027812 */ /* 0x000fe400078ec0ff */
[----:B------:R-:W-:Y:S01]  /*175b0*/  LOP3.LUT R6, R6, 0xff, RZ, 0xc0, !PT ;  /* 0x000000ff06067812 */ /* 0x000fe200078ec0ff */
[----:B------:R-:W-:Y:S01]  /*175c0*/  HSET2.LE.AND R0, R3, R138, PT ;  /* 0x0000008a03007233 */ /* 0x000fe20003803000 */
[----:B------:R-:W-:Y:S02]  /*175d0*/  PRMT R2, R2, 0x5410, R4 ;  /* 0x0000541002027816 */ /* 0x000fe40000000004 */
[----:B------:R-:W-:-:S02]  /*175e0*/  PRMT R3, R6, 0x5410, R7 ;  /* 0x0000541006037816 */ /* 0x000fc40000000007 */
[----:B------:R-:W-:Y:S01]  /*175f0*/  LOP3.LUT R4, R0, R137, RZ, 0xc0, !PT ;  /* 0x0000008900047212 */ /* 0x000fe200078ec0ff */
[--C-:B------:R-:W-:Y:S02]  /*17600*/  HSET2.LE.AND R0, R2, R138.reuse, PT ;  /* 0x0000008a02007233 */ /* 0x100fe40003803000 */
[--C-:B------:R-:W-:Y:S02]  /*17610*/  HSET2.LE.AND R2, R5, R138.reuse, PT ;  /* 0x0000008a05027233 */ /* 0x100fe40003803000 */
[----:B------:R-:W-:Y:S01]  /*17620*/  HSET2.LE.AND R3, R3, R138, PT ;  /* 0x0000008a03037233 */ /* 0x000fe20003803000 */
[----:B------:R-:W-:Y:S01]  /*17630*/  IMAD.MOV.U32 R101, RZ, RZ, R34 ;  /* 0x000000ffff657224 */ /* 0x000fe200078e0022 */
[----:B------:R-:W-:Y:S01]  /*17640*/  LOP3.LUT R5, R0, R139, RZ, 0xc0, !PT ;  /* 0x0000008b00057212 */ /* 0x000fe200078ec0ff */
[----:B------:R-:W-:Y:S01]  /*17650*/  IMAD.MOV.U32 R34, RZ, RZ, R185 ;  /* 0x000000ffff227224 */ /* 0x000fe200078e00b9 */
[----:B------:R-:W-:Y:S02]  /*17660*/  LOP3.LUT R6, R2, R124, RZ, 0xc0, !PT ;  /* 0x0000007c02067212 */ /* 0x000fe400078ec0ff */
[----:B------:R-:W-:Y:S01]  /*17670*/  LOP3.LUT R7, R3, R125, RZ, 0xc0, !PT ;  /* 0x0000007d03077212 */ /* 0x000fe200078ec0ff */
[----:B------:R-:W-:Y:S01]  /*17680*/  IMAD.MOV.U32 R139, RZ, RZ, R33 ;  /* 0x000000ffff8b7224 */ /* 0x000fe200078e0021 */
[----:B------:R-:W-:Y:S01]  /*17690*/  MOV R138, R34 ;  /* 0x00000022008a7202 */ /* 0x000fe20000000f00 */
[----:B------:R-:W-:Y:S01]  /*176a0*/  IMAD.MOV.U32 R137, RZ, RZ, R35 ;  /* 0x000000ffff897224 */ /* 0x000fe200078e0023 */
[----:B------:R-:W-:Y:S01]  /*176b0*/  MOV R126, R66 ;  /* 0x00000042007e7202 */ /* 0x000fe20000000f00 */
[----:B------:R-:W-:Y:S01]  /*176c0*/  IMAD.MOV.U32 R124, RZ, RZ, R64 ;  /* 0x000000ffff7c7224 */ /* 0x000fe200078e0040 */
[----:B------:R2:W5:Y:S01]  /*176d0*/  LDL.LU R185, [R1+0xfc] ;  /* 0x0000fc0001b97983 */ /* 0x0005620000300800 */
[----:B---3--:R-:W-:Y:S01]  /*176e0*/  HMMA.16816.F32.BF16 R164, R4, R20, R164 ;  /* 0x0000001404a4723c */ /* 0x008fe200000418a4 */
[----:B------:R-:W-:-:S02]  /*176f0*/  IMAD.MOV.U32 R125, RZ, RZ, R65 ;  /* 0x000000ffff7d7224 */ /* 0x000fc400078e0041 */
[----:B------:R-:W-:-:S05]  /*17700*/  IMAD.MOV.U32 R127, RZ, RZ, R67 ;  /* 0x000000ffff7f7224 */ /* 0x000fca00078e0043 */
[C---:B------:R-:W-:Y:S01]  /*17710*/  HMMA.16816.F32.BF16 R32, R4.reuse, R22, R248 ;  /* 0x000000160420723c */ /* 0x040fe200000418f8 */
[----:B------:R-:W1:Y:S06]  /*17720*/  LDSM.16.MT88.4 R20, [R180+0x1b000] ;  /* 0x01b00000b414783b */ /* 0x000e6c0000004200 */
[----:B------:R-:W-:Y:S01]  /*17730*/  IMAD.MOV.U32 R248, RZ, RZ, R47 ;  /* 0x000000fffff87224 */ /* 0x000fe200078e002f */
[----:B------:R-:W-:Y:S01]  /*17740*/  MOV R250, R45 ;  /* 0x0000002d00fa7202 */ /* 0x000fe20000000f00 */
[----:B------:R-:W-:Y:S01]  /*17750*/  IMAD.MOV.U32 R249, RZ, RZ, R46 ;  /* 0x000000fffff97224 */ /* 0x000fe200078e002e */
[----:B------:R-:W-:Y:S01]  /*17760*/  HMMA.16816.F32.BF16 R156, R4, R16, R236 ;  /* 0x00000010049c723c */ /* 0x000fe200000418ec */
[----:B------:R-:W-:-:S07]  /*17770*/  IMAD.MOV.U32 R251, RZ, RZ, R44 ;  /* 0x000000fffffb7224 */ /* 0x000fce00078e002c */
[C---:B------:R-:W-:Y:S01]  /*17780*/  HMMA.16816.F32.BF16 R44, R4.reuse, R18, R224 ;  /* 0x00000012042c723c */ /* 0x040fe200000418e0 */
[----:B------:R-:W3:Y:S07]  /*17790*/  LDSM.16.MT88.4 R16, [R181+0x1b000] ;  /* 0x01b00000b510783b */ /* 0x000eee0000004200 */
[C---:B------:R-:W-:Y:S08]  /*177a0*/  HMMA.16816.F32.BF16 R148, R4.reuse, R12, R220 ;  /* 0x0000000c0494723c */ /* 0x040ff000000418dc */
[C---:B------:R-:W-:Y:S01]  /*177b0*/  HMMA.16816.F32.BF16 R64, R4.reuse, R14, R172 ;  /* 0x0000000e0440723c */ /* 0x040fe200000418ac */
[----:B------:R-:W4:Y:S07]  /*177c0*/  LDSM.16.MT88.4 R12, [R183+0x1b000] ;  /* 0x01b00000b70c783b */ /* 0x000f2e0000004200 */
[C---:B------:R-:W-:Y:S08]  /*177d0*/  HMMA.16816.F32.BF16 R140, R4.reuse, R8, R96 ;  /* 0x00000008048c723c */ /* 0x040ff00000041860 */
[----:B------:R-:W-:Y:S01]  /*177e0*/  HMMA.16816.F32.BF16 R92, R4, R10, R92 ;  /* 0x0000000a045c723c */ /* 0x000fe2000004185c */
[----:B------:R-:W2:Y:S01]  /*177f0*/  LDSM.16.MT88.4 R8, [R182+0x1b000] ;  /* 0x01b00000b608783b */ /* 0x000ea20000004200 */
[----:B------:R-:W-:Y:S01]  /*17800*/  IMAD.MOV.U32 R152, RZ, RZ, R100 ;  /* 0x000000ffff987224 */ /* 0x000fe200078e0064 */
[----:B------:R-:W-:Y:S01]  /*17810*/  MOV R237, R102 ;  /* 0x0000006600ed7202 */ /* 0x000fe20000000f00 */
[----:B------:R-:W-:-:S02]  /*17820*/  IMAD.MOV.U32 R0, RZ, RZ, R101 ;  /* 0x000000ffff007224 */ /* 0x000fc400078e0065 */
[----:B------:R-:W-:Y:S02]  /*17830*/  IMAD.MOV.U32 R238, RZ, RZ, R103 ;  /* 0x000000ffffee7224 */ /* 0x000fe400078e0067 */
[----:B-1----:R-:W-:Y:S01]  /*17840*/  HMMA.16816.F32.BF16 R96, R4, R20, R248 ;  /* 0x000000140460723c */ /* 0x002fe200000418f8 */
[----:B------:R-:W-:Y:S02]  /*17850*/  IMAD.MOV.U32 R239, RZ, RZ, R104 ;  /* 0x000000ffffef7224 */ /* 0x000fe400078e0068 */
[----:B------:R-:W-:-:S04]  /*17860*/  IMAD.MOV.U32 R2, RZ, RZ, R106 ;  /* 0x000000ffff027224 */ /* 0x000fc800078e006a */
[----:B------:R-:W-:Y:S01]  /*17870*/  MOV R248, R105 ;  /* 0x0000006900f87202 */ /* 0x000fe20000000f00 */
[----:B------:R-:W-:Y:S01]  /*17880*/  IMAD.MOV.U32 R249, RZ, RZ, R107 ;  /* 0x000000fffff97224 */ /* 0x000fe200078e006b */
[----:B------:R-:W-:Y:S01]  /*17890*/  HMMA.16816.F32.BF16 R100, R4, R22, R244 ;  /* 0x000000160464723c */ /* 0x000fe200000418f4 */
[----:B------:R-:W1:Y:S01]  /*178a0*/  LDSM.16.MT88.4 R20, [R180+0x1d000] ;  /* 0x01d00000b414783b */ /* 0x000e620000004200 */
[----:B------:R-:W-:Y:S01]  /*178b0*/  IMAD.MOV.U32 R251, RZ, RZ, R154 ;  /* 0x000000fffffb7224 */ /* 0x000fe200078e009a */
[----:B------:R-:W-:-:S05]  /*178c0*/  MOV R250, R144 ;  /* 0x0000009000fa7202 */ /* 0x000fca0000000f00 */
[----:B---3--:R-:W-:Y:S01]  /*178d0*/  HMMA.16816.F32.BF16 R104, R4, R16, R232 ;  /* 0x000000100468723c */ /* 0x008fe200000418e8 */
[----:B------:R-:W-:Y:S01]  /*178e0*/  IMAD.MOV.U32 R3, RZ, RZ, R155 ;  /* 0x000000ffff037224 */ /* 0x000fe200078e009b */
[----:B------:R-:W-:Y:S01]  /*178f0*/  MOV R227, R136 ;  /* 0x0000008800e37202 */ /* 0x000fe20000000f00 */
[----:B------:R-:W-:-:S05]  /*17900*/  IMAD.MOV.U32 R224, RZ, RZ, R145 ;  /* 0x000000ffffe07224 */ /* 0x000fca00078e0091 */
[----:B------:R-:W-:Y:S01]  /*17910*/  HMMA.16816.F32.BF16 R108, R4, R18, R108 ;  /* 0x00000012046c723c */ /* 0x000fe2000004186c */
[----:B------:R-:W3:Y:S01]  /*17920*/  LDSM.16.MT88.4 R16, [R181+0x1d000] ;  /* 0x01d00000b510783b */ /* 0x000ee20000004200 */
[----:B------:R-:W-:Y:S01]  /*17930*/  IMAD.MOV.U32 R225, RZ, RZ, R146 ;  /* 0x000000ffffe17224 */ /* 0x000fe200078e0092 */
[----:B------:R-:W-:Y:S01]  /*17940*/  MOV R145, R127 ;  /* 0x0000007f00917202 */ /* 0x000fe20000000f00 */
[----:B------:R-:W-:-:S04]  /*17950*/  IMAD.MOV.U32 R226, RZ, RZ, R147 ;  /* 0x000000ffffe27224 */ /* 0x000fc800078e0093 */
[----:B----4-:R-:W-:Y:S01]  /*17960*/  HMMA.16816.F32.BF16 R112, R4, R12, R112 ;  /* 0x0000000c0470723c */ /* 0x010fe20000041870 */
[----:B------:R-:W-:Y:S02]  /*17970*/  IMAD.MOV.U32 R136, RZ, RZ, R124 ;  /* 0x000000ffff887224 */ /* 0x000fe400078e007c */
[----:B------:R-:W-:-:S05]  /*17980*/  IMAD.MOV.U32 R147, RZ, RZ, R125 ;  /* 0x000000ffff937224 */ /* 0x000fca00078e007d */
[C---:B------:R-:W-:Y:S01]  /*17990*/  HMMA.16816.F32.BF16 R116, R4.reuse, R14, R116 ;  /* 0x0000000e0474723c */ /* 0x040fe20000041874 */
[----:B------:R-:W4:Y:S01]  /*179a0*/  LDSM.16.MT88.4 R12, [R183+0x1d000] ;  /* 0x01d00000b70c783b */ /* 0x000f220000004200 */
[----:B------:R-:W-:Y:S02]  /*179b0*/  IMAD.MOV.U32 R146, RZ, RZ, R126 ;  /* 0x000000ffff927224 */ /* 0x000fe400078e007e */
[----:B------:R-:W-:Y:S02]  /*179c0*/  IMAD.MOV.U32 R144, RZ, RZ, R120 ;  /* 0x000000ffff907224 */ /* 0x000fe400078e0078 */
[----:B------:R-:W-:Y:S02]  /*179d0*/  IMAD.MOV.U32 R155, RZ, RZ, R121 ;  /* 0x000000ffff9b7224 */ /* 0x000fe400078e0079 */
[----:B------:R-:W-:Y:S01]  /*179e0*/  IMAD.MOV.U32 R154, RZ, RZ, R122 ;  /* 0x000000ffff9a7224 */ /* 0x000fe200078e007a */
[C---:B--2---:R-:W-:Y:S08]  /*179f0*/  HMMA.16816.F32.BF16 R124, R4.reuse, R10, R160 ;  /* 0x0000000a047c723c */ /* 0x044ff000000418a0 */
[C---:B------:R-:W-:Y:S01]  /*17a00*/  HMMA.16816.F32.BF16 R120, R4.reuse, R8, R168 ;  /* 0x000000080478723c */ /* 0x040fe200000418a8 */
[----:B------:R-:W2:Y:S07]  /*17a10*/  LDSM.16.MT88.4 R8, [R182+0x1d000] ;  /* 0x01d00000b608783b */ /* 0x000eae0000004200 */
[C---:B-1----:R-:W-:Y:S08]  /*17a20*/  HMMA.16816.F32.BF16 R168, R4.reuse, R20, R224 ;  /* 0x0000001404a8723c */ /* 0x042ff000000418e0 */
[C---:B---3--:R-:W-:Y:S08]  /*17a30*/  HMMA.16816.F32.BF16 R228, R4.reuse, R16, R228 ;  /* 0x0000001004e4723c */ /* 0x048ff000000418e4 */
[C---:B------:R-:W-:Y:S08]  /*17a40*/  HMMA.16816.F32.BF16 R224, R4.reuse, R18, R208 ;  /* 0x0000001204e0723c */ /* 0x040ff000000418d0 */
[C---:B----4-:R-:W-:Y:S08]  /*17a50*/  HMMA.16816.F32.BF16 R16, R4.reuse, R12, R88 ;  /* 0x0000000c0410723c */ /* 0x050ff00000041858 */
[C---:B------:R-:W-:Y:S08]  /*17a60*/  HMMA.16816.F32.BF16 R172, R4.reuse, R22, R240 ;  /* 0x0000001604ac723c */ /* 0x040ff000000418f0 */
[C---:B--2---:R-:W-:Y:S01]  /*17a70*/  HMMA.16816.F32.BF16 R244, R4.reuse, R8, R40 ;  /* 0x0000000804f4723c */ /* 0x044fe20000041828 */
[----:B------:R-:W-:Y:S01]  /*17a80*/  MOV R223, R248 ;  /* 0x000000f800df7202 */ /* 0x000fe20000000f00 */
[----:B------:R-:W-:Y:S01]  /*17a90*/  IMAD.MOV.U32 R162, RZ, RZ, R249 ;  /* 0x000000ffffa27224 */ /* 0x000fe200078e00f9 */
[----:B------:R-:W-:Y:S05]  /*17aa0*/  LDSM.16.MT88.4 R20, [R182+0x1f000] ;  /* 0x01f00000b614783b */ /* 0x000fea0000004200 */
[----:B------:R-:W-:Y:S01]  /*17ab0*/  HMMA.16816.F32.BF16 R240, R4, R10, R36 ;  /* 0x0000000a04f0723c */ /* 0x000fe20000041824 */
[----:B------:R-:W1:Y:S01]  /*17ac0*/  LDSM.16.MT88.4 R8, [R181+0x1f000] ;  /* 0x01f00000b508783b */ /* 0x000e620000004200 */
[----:B------:R-:W-:-:S02]  /*17ad0*/  IMAD.MOV.U32 R163, RZ, RZ, R250 ;  /* 0x000000ffffa37224 */ /* 0x000fc400078e00fa */
[----:B------:R-:W-:-:S04]  /*17ae0*/  IMAD.MOV.U32 R211, RZ, RZ, R251 ;  /* 0x000000ffffd37224 */ /* 0x000fc800078e00fb */
[----:B------:R-:W-:Y:S01]  /*17af0*/  HMMA.16816.F32.BF16 R248, R4, R14, R72 ;  /* 0x0000000e04f8723c */ /* 0x000fe20000041848 */
[----:B------:R-:W2:Y:S01]  /*17b00*/  LDSM.16.MT88.4 R12, [R180+0x1f000] ;  /* 0x01f00000b40c783b */ /* 0x000ea20000004200 */
[----:B------:R-:W-:Y:S01]  /*17b10*/  IMAD.MOV.U32 R91, RZ, RZ, R17 ;  /* 0x000000ffff5b7224 */ /* 0x000fe200078e0011 */
[----:B------:R-:W-:Y:S01]  /*17b20*/  MOV R90, R18 ;  /* 0x00000012005a7202 */ /* 0x000fe20000000f00 */
[----:B------:R-:W-:Y:S02]  /*17b30*/  IMAD.MOV.U32 R89, RZ, RZ, R19 ;  /* 0x000000ffff597224 */ /* 0x000fe400078e0013 */
[----:B------:R-:W-:Y:S02]  /*17b40*/  IMAD.MOV.U32 R88, RZ, RZ, R16 ;  /* 0x000000ffff587224 */ /* 0x000fe400078e0010 */
[----:B------:R-:W3:Y:S01]  /*17b50*/  LDSM.16.MT88.4 R16, [R183+0x1f000] ;  /* 0x01f00000b710783b */ /* 0x000ee20000004200 */
[----:B------:R-:W-:Y:S01]  /*17b60*/  MOV R220, R237 ;  /* 0x000000ed00dc7202 */ /* 0x000fe20000000f00 */
[----:B------:R-:W-:-:S02]  /*17b70*/  IMAD.MOV.U32 R221, RZ, RZ, R238 ;  /* 0x000000ffffdd7224 */ /* 0x000fc400078e00ee */
[----:B------:R-:W-:Y:S01]  /*17b80*/  IMAD.MOV.U32 R222, RZ, RZ, R239 ;  /* 0x000000ffffde7224 */ /* 0x000fe200078e00ef */
[----:B------:R-:W-:Y:S01]  /*17b90*/  MOV R209, R225 ;  /* 0x000000e100d17202 */ /* 0x000fe20000000f00 */
[----:B------:R-:W-:Y:S01]  /*17ba0*/  IMAD.MOV.U32 R208, RZ, RZ, R226 ;  /* 0x000000ffffd07224 */ /* 0x000fe200078e00e2 */
[----:B------:R-:W-:Y:S01]  /*17bb0*/  MOV R160, R224 ;  /* 0x000000e000a07202 */ /* 0x000fe20000000f00 */
[----:B------:R-:W-:Y:S02]  /*17bc0*/  IMAD.MOV.U32 R161, RZ, RZ, R227 ;  /* 0x000000ffffa17224 */ /* 0x000fe400078e00e3 */
[----:B------:R-:W-:Y:S01]  /*17bd0*/  IMAD.MOV.U32 R40, RZ, RZ, R2 ;  /* 0x000000ffff287224 */ /* 0x000fe200078e0002 */
[----:B------:R-:W-:Y:S02]  /*17be0*/  LOP3.LUT R2, R25, UR9, R130, 0x96, !PT ;  /* 0x0000000919027c12 */ /* 0x000fe4000f8e9682 */
[----:B------:R-:W-:Y:S01]  /*17bf0*/  MOV R41, R3 ;  /* 0x0000000300297202 */ /* 0x000fe20000000f00 */
[----:B-1----:R-:W-:Y:S07]  /*17c00*/  HMMA.16816.F32.BF16 R224, R4, R8, R76 ;  /* 0x0000000804e0723c */ /* 0x002fee000004184c */
[----:B------:R-:W-:Y:S01]  /*17c10*/  MOV R79, R220 ;  /* 0x000000dc004f7202 */ /* 0x000fe20000000f00 */
[----:B------:R-:W-:Y:S01]  /*17c20*/  IMAD.MOV.U32 R78, RZ, RZ, R221 ;  /* 0x000000ffff4e7224 */ /* 0x000fe200078e00dd */
[----:B------:R-:W-:Y:S01]  /*17c30*/  MOV R76, R223 ;  /* 0x000000df004c7202 */ /* 0x000fe20000000f00 */
[----:B------:R-:W-:-:S02]  /*17c40*/  IMAD.MOV.U32 R77, RZ, RZ, R222 ;  /* 0x000000ffff4d7224 */ /* 0x000fc400078e00de */
[----:B------:R-:W-:Y:S01]  /*17c50*/  HMMA.16816.F32.BF16 R220, R4, R10, R68 ;  /* 0x0000000a04dc723c */ /* 0x000fe20000041844 */
[----:B------:R-:W1:Y:S01]  /*17c60*/  LDC.U8 R69, c[0x0][0x2d8] ;  /* 0x0000b600ff457b82 */ /* 0x000e620000000000 */
[----:B------:R-:W-:Y:S01]  /*17c70*/  IMAD.WIDE.U32 R2, R2, -0x2daee0ad, RZ ;  /* 0xd2511f5302027825 */ /* 0x000fe200078e00ff */
[----:B------:R-:W-:-:S05]  /*17c80*/  MOV R74, R90 ;  /* 0x0000005a004a7202 */ /* 0x000fca0000000f00 */
[----:B--2---:R-:W-:Y:S01]  /*17c90*/  HMMA.16816.F32.BF16 R236, R4, R12, R84 ;  /* 0x0000000c04ec723c */ /* 0x004fe20000041854 */
[----:B------:R-:W-:Y:S01]  /*17ca0*/  IMAD.MOV.U32 R75, RZ, RZ, R89 ;  /* 0x000000ffff4b7224 */ /* 0x000fe200078e0059 */
[----:B------:R-:W-:Y:S01]  /*17cb0*/  MOV R89, R209 ;  /* 0x000000d100597202 */ /* 0x000fe20000000f00 */
[----:B------:R-:W-:Y:S01]  /*17cc0*/  IMAD.MOV.U32 R71, RZ, RZ, R211 ;  /* 0x000000ffff477224 */ /* 0x000fe200078e00d3 */
[----:B------:R-:W-:-:S03]  /*17cd0*/  LOP3.LUT R8, R2, 0xffff, RZ, 0xc0, !PT ;  /* 0x0000ffff02087812 */ /* 0x000fc600078ec0ff */
[----:B------:R-:W-:Y:S01]  /*17ce0*/  IMAD.MOV.U32 R87, RZ, RZ, R0 ;  /* 0x000000ffff577224 */ /* 0x000fe200078e0000 */
[----:B------:R-:W-:Y:S01]  /*17cf0*/  LOP3.LUT R0, R3, UR6, R128, 0x96, !PT ;  /* 0x0000000603007c12 */ /* 0x000fe2000f8e9680 */
[C---:B------:R-:W-:Y:S01]  /*17d00*/  HMMA.16816.F32.BF16 R232, R4.reuse, R14, R80 ;  /* 0x0000000e04e8723c */ /* 0x040fe20000041850 */
[----:B------:R-:W-:Y:S01]  /*17d10*/  IMAD.MOV.U32 R90, RZ, RZ, R208 ;  /* 0x000000ffff5a7224 */ /* 0x000fe200078e00d0 */
[----:B------:R-:W-:Y:S02]  /*17d20*/  LOP3.LUT R3, R2, 0xff, RZ, 0xc0, !PT ;  /* 0x000000ff02037812 */ /* 0x000fe400078ec0ff */
[--C-:B------:R-:W-:Y:S02]  /*17d30*/  SHF.R.U32.HI R9, RZ, 0x10, R2.reuse ;  /* 0x00000010ff097819 */ /* 0x100fe40000011602 */
[----:B------:R-:W-:Y:S02]  /*17d40*/  SHF.R.U32.HI R10, RZ, 0x18, R2 ;  /* 0x00000018ff0a7819 */ /* 0x000fe40000011602 */
[----:B---3--:R-:W-:Y:S01]  /*17d50*/  HMMA.16816.F32.BF16 R208, R4, R16, R60 ;  /* 0x0000001004d0723c */ /* 0x008fe2000004183c */
[----:B------:R-:W-:-:S07]  /*17d60*/  LOP3.LUT R2, R0, 0xffff, RZ, 0xc0, !PT ;  /* 0x0000ffff00027812 */ /* 0x000fce00078ec0ff */
[C---:B------:R-:W-:Y:S01]  /*17d70*/  HMMA.16816.F32.BF16 R12, R4.reuse, R20, R48 ;  /* 0x00000014040c723c */ /* 0x040fe20000041830 */
[----:B-1----:R-:W-:Y:S01]  /*17d80*/  PRMT R69, R69, 0x7054, R69 ;  /* 0x0000705445457816 */ /* 0x002fe20000000045 */
[----:B------:R-:W-:Y:S01]  /*17d90*/  IMAD.MOV.U32 R37, RZ, RZ, R144 ;  /* 0x000000ffff257224 */ /* 0x000fe200078e0090 */
[----:B------:R-:W-:Y:S01]  /*17da0*/  MOV R84, R146 ;  /* 0x0000009200547202 */ /* 0x000fe20000000f00 */
[----:B------:R-:W-:Y:S01]  /*17db0*/  IMAD.MOV.U32 R36, RZ, RZ, R145 ;  /* 0x000000ffff247224 */ /* 0x000fe200078e0091 */
[----:B------:R-:W-:Y:S01]  /*17dc0*/  SHF.R.U32.HI R8, RZ, 0x8, R8 ;  /* 0x00000008ff087819 */ /* 0x000fe20000011608 */
[----:B------:R-:W-:Y:S02]  /*17dd0*/  IMAD.MOV.U32 R83, RZ, RZ, R147 ;  /* 0x000000ffff537224 */ /* 0x000fe400078e0093 */
[----:B------:R-:W-:Y:S01]  /*17de0*/  IMAD.MOV.U32 R70, RZ, RZ, R139 ;  /* 0x000000ffff467224 */ /* 0x000fe200078e008b */
[C---:B------:R-:W-:Y:S01]  /*17df0*/  HMMA.16816.F32.BF16 R16, R4.reuse, R18, R52 ;  /* 0x000000120410723c */ /* 0x040fe20000041834 */
[----:B------:R-:W1:Y:S07]  /*17e00*/  LDSM.16.MT88.4 R144, [R183+0x19800] ;  /* 0x01980000b790783b */ /* 0x000e6e0000004200 */
[----:B------:R-:W-:Y:S01]  /*17e10*/  HMMA.16816.F32.BF16 R20, R4, R22, R56 ;  /* 0x000000160414723c */ /* 0x000fe20000041838 */
[----:B------:R-:W-:Y:S01]  /*17e20*/  PRMT R8, R3, 0x5410, R8 ;  /* 0x0000541003087816 */ /* 0x000fe20000000008 */
[----:B------:R-:W-:Y:S01]  /*17e30*/  IMAD.MOV.U32 R73, RZ, RZ, R91 ;  /* 0x000000ffff497224 */ /* 0x000fe200078e005b */
[----:B------:R-:W-:Y:S01]  /*17e40*/  MOV R86, R152 ;  /* 0x0000009800567202 */ /* 0x000fe20000000f00 */
[----:B------:R-:W-:Y:S01]  /*17e50*/  IMAD.MOV.U32 R72, RZ, RZ, R88 ;  /* 0x000000ffff487224 */ /* 0x000fe200078e0058 */
[----:B------:R-:W-:Y:S01]  /*17e60*/  MOV R38, R155 ;  /* 0x0000009b00267202 */ /* 0x000fe20000000f00 */
[----:B------:R-:W-:Y:S01]  /*17e70*/  IMAD.MOV.U32 R43, RZ, RZ, R162 ;  /* 0x000000ffff2b7224 */ /* 0x000fe200078e00a2 */
[--C-:B------:R-:W-:Y:S01]  /*17e80*/  SHF.R.U32.HI R4, RZ, 0x10, R0.reuse ;  /* 0x00000010ff047819 */ /* 0x100fe20000011600 */
[----:B------:R-:W-:Y:S01]  /*17e90*/  IMAD.MOV.U32 R42, RZ, RZ, R163 ;  /* 0x000000ffff2a7224 */ /* 0x000fe200078e00a3 */
[----:B------:R-:W-:Y:S01]  /*17ea0*/  LOP3.LUT R6, R0, 0xff, RZ, 0xc0, !PT ;  /* 0x000000ff00067812 */ /* 0x000fe200078ec0ff */
[----:B------:R-:W-:Y:S01]  /*17eb0*/  IMAD.MOV.U32 R85, RZ, RZ, R153 ;  /* 0x000000ffff557224 */ /* 0x000fe200078e0099 */
[----:B------:R-:W-:Y:S01]  /*17ec0*/  SHF.R.U32.HI R5, RZ, 0x18, R0 ;  /* 0x00000018ff057819 */ /* 0x000fe20000011600 */
[----:B------:R-:W-:Y:S01]  /*17ed0*/  IMAD.MOV.U32 R39, RZ, RZ, R154 ;  /* 0x000000ffff277224 */ /* 0x000fe200078e009a */
[----:B------:R-:W-:Y:S01]  /*17ee0*/  SHF.R.U32.HI R0, RZ, 0x8, R2 ;  /* 0x00000008ff007819 */ /* 0x000fe20000011602 */
[----:B------:R-:W-:Y:S01]  /*17ef0*/  IMAD.MOV.U32 R82, RZ, RZ, R136 ;  /* 0x000000ffff527224 */ /* 0x000fe200078e0088 */
[----:B------:R-:W-:Y:S01]  /*17f00*/  LOP3.LUT R2, R4, 0xff, RZ, 0xc0, !PT ;  /* 0x000000ff04027812 */ /* 0x000fe200078ec0ff */
[----:B------:R-:W-:Y:S01]  /*17f10*/  IMAD.MOV.U32 R80, RZ, RZ, R138 ;  /* 0x000000ffff507224 */ /* 0x000fe200078e008a */
[----:B------:R-:W-:Y:S01]  /*17f20*/  PRMT R0, R6, 0x5410, R0 ;  /* 0x0000541006007816 */ /* 0x000fe20000000000 */
[----:B------:R-:W-:Y:S01]  /*17f30*/  LDSM.16.MT88.4 R48, [R181+0x1b800] ;  /* 0x01b80000b530783b */ /* 0x000fe20000004200 */
[----:B------:R-:W-:-:S03]  /*17f40*/  PRMT R2, R2, 0x5410, R5 ;  /* 0x0000541002027816 */ /* 0x000fc60000000005 */
[--C-:B------:R-:W-:Y:S01]  /*17f50*/  HSET2.LE.AND R0, R0, R69.reuse, PT ;  /* 0x0000004500007233 */ /* 0x100fe20003803000 */
[----:B------:R-:W-:Y:S01]  /*17f60*/  LOP3.LUT R3, R9, 0xff, RZ, 0xc0, !PT ;  /* 0x000000ff09037812 */ /* 0x000fe200078ec0ff */
[--C-:B------:R-:W-:Y:S01]  /*17f70*/  HSET2.LE.AND R2, R2, R69.reuse, PT ;  /* 0x0000004502027233 */ /* 0x100fe20003803000 */
[----:B------:R-:W-:Y:S01]  /*17f80*/  IMAD.MOV.U32 R91, RZ, RZ, R161 ;  /* 0x000000ffff5b7224 */ /* 0x000fe200078e00a1 */
[----:B------:R-:W-:Y:S01]  /*17f90*/  MOV R88, R160 ;  /* 0x000000a000587202 */ /* 0x000fe20000000f00 */
[----:B------:R-:W2:Y:S01]  /*17fa0*/  LDSM.16.MT88.4 R152, [R181+0x19800] ;  /* 0x01980000b598783b */ /* 0x000ea20000004200 */
[----:B------:R-:W-:Y:S02]  /*17fb0*/  LOP3.LUT R128, R0, R184, RZ, 0xc0, !PT ;  /* 0x000000b800807212 */ /* 0x000fe400078ec0ff */
[----:B------:R-:W-:Y:S01]  /*17fc0*/  LOP3.LUT R129, R2, R179, RZ, 0xc0, !PT ;  /* 0x000000b302817212 */ /* 0x000fe200078ec0ff */
[----:B------:R3:W5:Y:S04]  /*17fd0*/  LDL.LU R184, [R1+0xf8] ;  /* 0x0000f80001b87983 */ /* 0x0007680000300800 */
[----:B------:R3:W5:Y:S01]  /*17fe0*/  LDL.LU R179, [R1+0xf4] ;  /* 0x0000f40001b37983 */ /* 0x0007620000300800 */
[----:B------:R-:W-:Y:S01]  /*17ff0*/  PRMT R4, R3, 0x5410, R10 ;  /* 0x0000541003047816 */ /* 0x000fe2000000000a */
[--C-:B------:R-:W-:Y:S01]  /*18000*/  HSET2.LE.AND R3, R8, R69.reuse, PT ;  /* 0x0000004508037233 */ /* 0x100fe20003803000 */
[----:B------:R-:W-:Y:S01]  /*18010*/  MOV R81, R137 ;  /* 0x0000008900517202 */ /* 0x000fe20000000f00 */
[----:B------:R-:W4:Y:S02]  /*18020*/  LDSM.16.MT88.4 R160, [R180+0x19800] ;  /* 0x01980000b4a0783b */ /* 0x000f240000004200 */
[----:B------:R-:W-:Y:S01]  /*18030*/  HSET2.LE.AND R4, R4, R69, PT ;  /* 0x0000004504047233 */ /* 0x000fe20003803000 */
[----:B------:R-:W-:Y:S01]  /*18040*/  LOP3.LUT R130, R3, R70, RZ, 0xc0, !PT ;  /* 0x0000004603827212 */ /* 0x000fe200078ec0ff */
[----:B------:R-:W3:Y:S03]  /*18050*/  LDSM.16.MT88.4 R136, [R182+0x19800] ;  /* 0x01980000b688783b */ /* 0x000ee60000004200 */
[----:B------:R-:W-:Y:S01]  /*18060*/  LOP3.LUT R131, R4, R71, RZ, 0xc0, !PT ;  /* 0x0000004704837212 */ /* 0x000fe200078ec0ff */
[----:B------:R-:W-:Y:S01]  /*18070*/  IMAD.MOV.U32 R2, RZ, RZ, R78 ;  /* 0x000000ffff027224 */ /* 0x000fe200078e004e */
[----:B------:R-:W-:Y:S01]  /*18080*/  MOV R3, R79 ;  /* 0x0000004f00037202 */ /* 0x000fe20000000f00 */
[----:B------:R-:W-:Y:S01]  /*18090*/  IMAD.MOV.U32 R79, RZ, RZ, R41 ;  /* 0x000000ffff4f7224 */ /* 0x000fe200078e0029 */
[----:B------:R-:W-:Y:S01]  /*180a0*/  MOV R78, R40 ;  /* 0x00000028004e7202 */ /* 0x000fe20000000f00 */
[----:B------:R-:W-:Y:S01]  /*180b0*/  IMAD.MOV.U32 R24, RZ, RZ, R42 ;  /* 0x000000ffff187224 */ /* 0x000fe200078e002a */
[----:B------:R-:W-:Y:S01]  /*180c0*/  MOV R11, R43 ;  /* 0x0000002b000b7202 */ /* 0x000fe20000000f00 */
[C---:B-1----:R-:W-:Y:S01]  /*180d0*/  HMMA.16816.F32.BF16 R148, R128.reuse, R144, R148 ;  /* 0x000000908094723c */ /* 0x042fe20000041894 */
[----:B------:R-:W1:Y:S04]  /*180e0*/  LDSM.16.MT88.4 R40, [R180+0x1b800] ;  /* 0x01b80000b428783b */ /* 0x000e680000004200 */
[----:B------:R-:W1:Y:S03]  /*180f0*/  LDSM.16.MT88.4 R56, [R183+0x1b800] ;  /* 0x01b80000b738783b */ /* 0x000e660000004200 */
[----:B------:R-:W-:Y:S01]  /*18100*/  HMMA.16816.F32.BF16 R144, R128, R146, R64 ;  /* 0x000000928090723c */ /* 0x000fe20000041840 */
[----:B------:R-:W1:Y:S01]  /*18110*/  LDSM.16.MT88.4 R64, [R182+0x1b800] ;  /* 0x01b80000b640783b */ /* 0x000e620000004200 */
[----:B------:R-:W-:Y:S01]  /*18120*/  IMAD.MOV.U32 R0, RZ, RZ, R77 ;  /* 0x000000ffff007224 */ /* 0x000fe200078e004d */
[----:B------:R-:W-:Y:S01]  /*18130*/  MOV R25, R85 ;  /* 0x0000005500197202 */ /* 0x000fe20000000f00 */
[----:B------:R-:W-:Y:S01]  /*18140*/  IMAD.MOV.U32 R10, RZ, RZ, R84 ;  /* 0x000000ffff0a7224 */ /* 0x000fe200078e0054 */
[----:B------:R-:W-:Y:S01]  /*18150*/  LDSM.16.MT88.4 R4, [R182+0x1f800] ;  /* 0x01f80000b604783b */ /* 0x000fe20000004200 */
[----:B------:R-:W-:Y:S01]  /*18160*/  IMAD.MOV.U32 R9, RZ, RZ, R86 ;  /* 0x000000ffff097224 */ /* 0x000fe200078e0056 */
[----:B------:R-:W-:Y:S01]  /*18170*/  MOV R86, R74 ;  /* 0x0000004a00567202 */ /* 0x000fe20000000f00 */
[----:B------:R-:W-:-:S02]  /*18180*/  IMAD.MOV.U32 R77, RZ, RZ, R87 ;  /* 0x000000ffff4d7224 */ /* 0x000fc400078e0057 */
[----:B------:R-:W-:Y:S02]  /*18190*/  IMAD.MOV.U32 R84, RZ, RZ, R72 ;  /* 0x000000ffff547224 */ /* 0x000fe400078e0048 */
[----:B------:R-:W-:Y:S02]  /*181a0*/  IMAD.MOV.U32 R85, RZ, RZ, R73 ;  /* 0x000000ffff557224 */ /* 0x000fe400078e0049 */
[----:B------:R-:W-:Y:S02]  /*181b0*/  IMAD.MOV.U32 R87, RZ, RZ, R75 ;  /* 0x000000ffff577224 */ /* 0x000fe400078e004b */
[----:B------:R-:W1:Y:S01]  /*181c0*/  LDSM.16.MT88.4 R72, [R180+0x1d800] ;  /* 0x01d80000b448783b */ /* 0x000e620000004200 */
[C---:B--2---:R-:W-:Y:S08]  /*181d0*/  HMMA.16816.F32.BF16 R156, R128.reuse, R152, R156 ;  /* 0x00000098809c723c */ /* 0x044ff0000004189c */
[C---:B----4-:R-:W-:Y:S08]  /*181e0*/  HMMA.16816.F32.BF16 R164, R128.reuse, R160, R164 ;  /* 0x000000a080a4723c */ /* 0x050ff000000418a4 */
[C---:B------:R-:W-:Y:S07]  /*181f0*/  HMMA.16816.F32.BF16 R160, R128.reuse, R162, R32 ;  /* 0x000000a280a0723c */ /* 0x040fee0000041820 */
[----:B------:R-:W-:Y:S01]  /*18200*/  IMAD.MOV.U32 R35, RZ, RZ, R80 ;  /* 0x000000ffff237224 */ /* 0x000fe200078e0050 */
[----:B------:R-:W-:Y:S01]  /*18210*/  HMMA.16816.F32.BF16 R152, R128, R154, R44 ;  /* 0x0000009a8098723c */ /* 0x000fe2000004182c */
[----:B------:R-:W-:Y:S01]  /*18220*/  IMAD.MOV.U32 R34, RZ, RZ, R81 ;  /* 0x000000ffff227224 */ /* 0x000fe200078e0051 */
[----:B------:R-:W-:Y:S01]  /*18230*/  MOV R33, R82 ;  /* 0x0000005200217202 */ /* 0x000fe20000000f00 */
[----:B------:R-:W-:-:S02]  /*18240*/  IMAD.MOV.U32 R32, RZ, RZ, R83 ;  /* 0x000000ffff207224 */ /* 0x000fc400078e0053 */
[----:B------:R-:W2:Y:S03]  /*18250*/  LDSM.16.MT88.4 R80, [R181+0x1d800] ;  /* 0x01d80000b550783b */ /* 0x000ea60000004200 */
[C---:B---3--:R-:W-:Y:S08]  /*18260*/  HMMA.16816.F32.BF16 R140, R128.reuse, R136, R140 ;  /* 0x00000088808c723c */ /* 0x048ff0000004188c */
[C---:B------:R-:W-:Y:S07]  /*18270*/  HMMA.16816.F32.BF16 R136, R128.reuse, R138, R92 ;  /* 0x0000008a8088723c */ /* 0x040fee000004185c */
[----:B------:R-:W-:Y:S01]  /*18280*/  IMAD.MOV.U32 R92, RZ, RZ, R36 ;  /* 0x000000ffff5c7224 */ /* 0x000fe200078e0024 */
[----:B------:R-:W-:Y:S01]  /*18290*/  HMMA.16816.F32.BF16 R44, R128, R48, R104 ;  /* 0x00000030802c723c */ /* 0x000fe20000041868 */
[----:B------:R-:W-:Y:S01]  /*182a0*/  MOV R93, R37 ;  /* 0x00000025005d7202 */ /* 0x000fe20000000f00 */
[----:B------:R-:W-:Y:S01]  /*182b0*/  IMAD.MOV.U32 R94, RZ, RZ, R38 ;  /* 0x000000ffff5e7224 */ /* 0x000fe200078e0026 */
[----:B------:R-:W-:Y:S01]  /*182c0*/  LDSM.16.MT88.4 R104, [R180+0x1f800] ;  /* 0x01f80000b468783b */ /* 0x000fe20000004200 */
[----:B------:R-:W-:-:S04]  /*182d0*/  IMAD.MOV.U32 R95, RZ, RZ, R39 ;  /* 0x000000ffff5f7224 */ /* 0x000fc800078e0027 */
[C---:B------:R-:W-:Y:S07]  /*182e0*/  HMMA.16816.F32.BF16 R48, R128.reuse, R50, R108 ;  /* 0x000000328030723c */ /* 0x040fee000004186c */
[----:B------:R-:W-:Y:S01]  /*182f0*/  MOV R108, R88 ;  /* 0x00000058006c7202 */ /* 0x000fe20000000f00 */
[C---:B-1----:R-:W-:Y:S01]  /*18300*/  HMMA.16816.F32.BF16 R36, R128.reuse, R40, R96 ;  /* 0x000000288024723c */ /* 0x042fe20000041860 */
[----:B------:R-:W-:Y:S01]  /*18310*/  IMAD.MOV.U32 R109, RZ, RZ, R89 ;  /* 0x000000ffff6d7224 */ /* 0x000fe200078e0059 */
[----:B------:R-:W-:Y:S01]  /*18320*/  MOV R111, R91 ;  /* 0x0000005b006f7202 */ /* 0x000fe20000000f00 */
[----:B------:R-:W-:Y:S01]  /*18330*/  IMAD.MOV.U32 R110, RZ, RZ, R90 ;  /* 0x000000ffff6e7224 */ /* 0x000fe200078e005a */
[----:B------:R-:W-:Y:S04]  /*18340*/  LDSM.16.MT88.4 R96, [R182+0x1d800] ;  /* 0x01d80000b660783b */ /* 0x000fe80000004200 */
[C---:B------:R-:W-:Y:S01]  /*18350*/  HMMA.16816.F32.BF16 R52, R128.reuse, R56, R112 ;  /* 0x000000388034723c */ /* 0x040fe20000041870 */
[----:B------:R-:W1:Y:S04]  /*18360*/  LDSM.16.MT88.4 R88, [R183+0x1d800] ;  /* 0x01d80000b758783b */ /* 0x000e680000004200 */
[----:B------:R-:W3:Y:S03]  /*18370*/  LDSM.16.MT88.4 R112, [R181+0x1f800] ;  /* 0x01f80000b570783b */ /* 0x000ee60000004200 */
[C---:B------:R-:W-:Y:S01]  /*18380*/  HMMA.16816.F32.BF16 R60, R128.reuse, R64, R120 ;  /* 0x00000040803c723c */ /* 0x040fe20000041878 */
[----:B------:R-:W4:Y:S07]  /*18390*/  LDSM.16.MT88.4 R120, [R183+0x1f800] ;  /* 0x01f80000b778783b */ /* 0x000f2e0000004200 */
[----:B------:R-:W-:Y:S07]  /*183a0*/  HMMA.16816.F32.BF16 R40, R128, R42, R100 ;  /* 0x0000002a8028723c */ /* 0x000fee0000041864 */
[----:B------:R-:W-:Y:S01]  /*183b0*/  MOV R101, R77 ;  /* 0x0000004d00657202 */ /* 0x000fe20000000f00 */
[----:B------:R-:W-:-:S02]  /*183c0*/  IMAD.MOV.U32 R102, RZ, RZ, R78 ;  /* 0x000000ffff667224 */ /* 0x000fc400078e004e */
[----:B------:R-:W-:Y:S01]  /*183d0*/  IMAD.MOV.U32 R103, RZ, RZ, R79 ;  /* 0x000000ffff677224 */ /* 0x000fe200078e004f */
[C---:B------:R-:W-:Y:S01]  /*183e0*/  HMMA.16816.F32.BF16 R68, R128.reuse, R72, R168 ;  /* 0x000000488044723c */ /* 0x040fe200000418a8 */
[----:B------:R-:W-:Y:S07]  /*183f0*/  STG.E.U16 [R26.64+-0xfe], R30 ;  /* 0xffff021e1a007986 */ /* 0x000fee000c101518 */
[----:B------:R-:W-:Y:S01]  /*18400*/  HMMA.16816.F32.BF16 R72, R128, R74, R172 ;  /* 0x0000004a8048723c */ /* 0x000fe200000418ac */
[----:B------:R-:W-:Y:S01]  /*18410*/  IMAD.MOV.U32 R168, RZ, RZ, R92 ;  /* 0x000000ffffa87224 */ /* 0x000fe200078e005c */
[----:B------:R-:W-:Y:S01]  /*18420*/  MOV R170, R94 ;  /* 0x0000005e00aa7202 */ /* 0x000fe20000000f00 */
[----:B------:R-:W-:-:S04]  /*18430*/  IMAD.MOV.U32 R169, RZ, RZ, R93 ;  /* 0x000000ffffa97224 */ /* 0x000fc800078e005d */
[----:B------:R-:W-:Y:S01]  /*18440*/  IMAD.MOV.U32 R173, RZ, RZ, R101 ;  /* 0x000000ffffad7224 */ /* 0x000fe200078e0065 */
[----:B------:R-:W-:Y:S01]  /*18450*/  MOV R175, R103 ;  /* 0x0000006700af7202 */ /* 0x000fe20000000f00 */
[----:B------:R-:W-:Y:S02]  /*18460*/  IMAD.MOV.U32 R174, RZ, RZ, R102 ;  /* 0x000000ffffae7224 */ /* 0x000fe400078e0066 */
[----:B------:R-:W-:Y:S01]  /*18470*/  IMAD.MOV.U32 R171, RZ, RZ, R95 ;  /* 0x000000ffffab7224 */ /* 0x000fe200078e005f */
[----:B------:R-:W-:Y:S01]  /*18480*/  STG.E.U16 [R28.64+-0xf0], R173 ;  /* 0xffff10ad1c007986 */ /* 0x000fe2000c101518 */
[----:B------:R-:W-:-:S03]  /*18490*/  MOV R8, R76 ;  /* 0x0000004c00087202 */ /* 0x000fc60000000f00 */
        /* <DEDUP_REMOVED lines=15> */
[C---:B--2---:R-:W-:Y:S03]  /*18590*/  HMMA.16816.F32.BF16 R76, R128.reuse, R80, R228 ;  /* 0x00000050804c723c */ /* 0x044fe600000418e4 */
[----:B------:R-:W-:Y:S04]  /*185a0*/  STG.E.U16 [R28.64+-0xb0], R252 ;  /* 0xffff50fc1c007986 */ /* 0x000fe8000c101518 */
[----:B------:R-:W-:Y:S01]  /*185b0*/  STG.E.U16 [R28.64+-0xae], R219 ;  /* 0xffff52db1c007986 */ /* 0x000fe2000c101518 */
[C---:B------:R-:W-:Y:S03]  /*185c0*/  HMMA.16816.F32.BF16 R56, R128.reuse, R58, R116 ;  /* 0x0000003a8038723c */ /* 0x040fe60000041874 */
[----:B------:R-:W-:Y:S04]  /*185d0*/  STG.E.U16 [R26.64+-0xb0], R213 ;  /* 0xffff50d51a007986 */ /* 0x000fe8000c101518 */
[----:B------:R-:W-:Y:S01]  /*185e0*/  STG.E.U16 [R26.64+-0xae], R218 ;  /* 0xffff52da1a007986 */ /* 0x000fe2000c101518 */
[C---:B------:R-:W-:Y:S03]  /*185f0*/  HMMA.16816.F32.BF16 R80, R128.reuse, R82, R108 ;  /* 0x000000528050723c */ /* 0x040fe6000004186c */
[----:B------:R2:W-:Y:S04]  /*18600*/  STG.E.U16 [R28.64+-0xa0], R212 ;  /* 0xffff60d41c007986 */ /* 0x0005e8000c101518 */
[----:B------:R2:W-:Y:S01]  /*18610*/  STG.E.U16 [R28.64+-0x9e], R186 ;  /* 0xffff62ba1c007986 */ /* 0x0005e2000c101518 */
[C---:B------:R-:W-:Y:S03]  /*18620*/  HMMA.16816.F32.BF16 R64, R128.reuse, R66, R124 ;  /* 0x000000428040723c */ /* 0x040fe6000004187c */
[----:B------:R2:W-:Y:S04]  /*18630*/  STG.E.U16 [R26.64+-0xa0], R178 ;  /* 0xffff60b21a007986 */ /* 0x0005e8000c101518 */
[----:B------:R2:W-:Y:S01]  /*18640*/  STG.E.U16 [R26.64+-0x9e], R177 ;  /* 0xffff62b11a007986 */ /* 0x0005e2000c101518 */
[C---:B-1----:R-:W-:Y:S03]  /*18650*/  HMMA.16816.F32.BF16 R84, R128.reuse, R88, R84 ;  /* 0x000000588054723c */ /* 0x042fe60000041854 */
[----:B------:R1:W-:Y:S04]  /*18660*/  STG.E.U16 [R28.64+-0x90], R176 ;  /* 0xffff70b01c007986 */ /* 0x0003e8000c101518 */
[----:B------:R1:W-:Y:S01]  /*18670*/  STG.E.U16 [R28.64+-0x8e], R135 ;  /* 0xffff72871c007986 */ /* 0x0003e2000c101518 */
[C---:B------:R-:W-:Y:S03]  /*18680*/  HMMA.16816.F32.BF16 R92, R128.reuse, R96, R244 ;  /* 0x00000060805c723c */ /* 0x040fe600000418f4 */
[----:B------:R1:W-:Y:S04]  /*18690*/  STG.E.U16 [R26.64+-0x90], R134 ;  /* 0xffff70861a007986 */ /* 0x0003e8000c101518 */
[----:B------:R1:W-:Y:S01]  /*186a0*/  STG.E.U16 [R26.64+-0x8e], R31 ;  /* 0xffff721f1a007986 */ /* 0x0003e2000c101518 */
        /* <DEDUP_REMOVED lines=11> */
[----:B--2---:R-:W-:-:S02]  /*18760*/  FADD.FTZ R212, R24, R9 ;  /* 0x0000000918d47221 */ /* 0x004fc40000010000 */
[----:B------:R-:W-:Y:S01]  /*18770*/  FADD.FTZ R213, R11, R25 ;  /* 0x000000190bd57221 */ /* 0x000fe20000010000 */
[----:B------:R-:W-:-:S03]  /*18780*/  IADD3.X R211, R29, -0x1, RZ, P0, !PT ;  /* 0xffffffff1dd37810 */ /* 0x000fc600007fe4ff */
.L_x_1819:
[----:B-1----:R-:W-:-:S06]  /*18790*/  UISETP.GT.AND UP0, UPT, UR29, UR15, UPT ;  /* 0x0000000f1d00728c */ /* 0x002fcc000bf04270 */
[----:B------:R-:W-:-:S13]  /*187a0*/  PLOP3.LUT P0, PT, PT, PT, UP0, 0x80, 0x0 ;  /* 0x000000000000781c */ /* 0x000fda0003f0f008 */
[----:B------:R-:W-:Y:S05]  /*187b0*/  @!P0 BRA `(.L_x_1826) ;  /* 0x00005f4000008947 */ /* 0x000fea0003800000 */
[----:B------:R-:W2:Y:S01]  /*187c0*/  LDL.64 R18, [R1+0x98] ;  /* 0x0000980001127983 */ /* 0x000ea20000100a00 */
[----:B------:R-:W-:Y:S01]  /*187d0*/  USHF.R.S32.HI UR35, URZ, 0x1f, UR23 ;  /* 0x0000001f3f237899 */ /* 0x000fe20008011417 */
[----:B------:R-:W-:Y:S01]  /*187e0*/  IMAD.U32 R4, RZ, RZ, UR23 ;  /* 0x00000017ff047e24 */ /* 0x000fe2000f8e00ff */
[----:B------:R-:W-:Y:S01]  /*187f0*/  ULDC.64 UR6, c[0x0][0x1b0] ;  /* 0x00006c0000067ab9 */ /* 0x000fe20000000a00 */
[----:B------:R-:W1:Y:S01]  /*18800*/  S2R R7, SR_TID.X ;  /* 0x0000000000077919 */ /* 0x000e620000002100 */
[----:B------:R-:W-:Y:S01]  /*18810*/  UMOV UR31, 0x6 ;  /* 0x00000006001f7882 */ /* 0x000fe20000000000 */
[----:B------:R-:W-:Y:S01]  /*18820*/  IMAD.U32 R0, RZ, RZ, UR23 ;  /* 0x00000017ff007e24 */ /* 0x000fe2000f8e00ff */
[----:B------:R-:W-:Y:S02]  /*18830*/  ULDC.64 UR4, c[0x0][0x1a0] ;  /* 0x0000680000047ab9 */ /* 0x000fe40000000a00 */
[----:B------:R-:W-:Y:S02]  /*18840*/  UIMAD UR6, UR35, UR6, URZ ;  /* 0x00000006230672a4 */ /* 0x000fe4000f8e023f */
[----:B------:R-:W-:-:S02]  /*18850*/  USHF.L.U64.HI UR31, UR4, UR31, UR5 ;  /* 0x0000001f041f7299 */ /* 0x000fc40008010205 */
[----:B------:R-:W-:Y:S02]  /*18860*/  USHF.L.U32 UR34, UR4, 0x6, URZ ;  /* 0x0000000604227899 */ /* 0x000fe4000800063f */
[----:B------:R-:W-:Y:S02]  /*18870*/  UIMAD UR7, UR23, UR7, UR6 ;  /* 0x00000007170772a4 */ /* 0x000fe4000f8e0206 */
[----:B------:R-:W-:Y:S02]  /*18880*/  ULDC.64 UR4, c[0x0][0x1b8] ;  /* 0x00006e0000047ab9 */ /* 0x000fe40000000a00 */
[----:B------:R-:W-:Y:S02]  /*18890*/  UIMAD UR4, UR35, UR4, URZ ;  /* 0x00000004230472a4 */ /* 0x000fe4000f8e023f */
[----:B------:R-:W-:Y:S02]  /*188a0*/  UIADD3 UR6, UR29, -0x2, URZ ;  /* 0xfffffffe1d067890 */ /* 0x000fe4000fffe03f */
[----:B------:R-:W-:-:S03]  /*188b0*/  UIMAD UR5, UR23, UR5, UR4 ;  /* 0x00000005170572a4 */ /* 0x000fc6000f8e0204 */
[----:B------:R-:W-:Y:S01]  /*188c0*/  ULDC UR4, c[0x0][0x228] ;  /* 0x00008a0000047ab9 */ /* 0x000fe20000000800 */
[----:B-1----:R-:W-:Y:S01]  /*188d0*/  SHF.R.S32.HI R6, RZ, 0x1f, R7 ;  /* 0x0000001fff067819 */ /* 0x002fe20000011407 */
[----:B------:R-:W-:Y:S01]  /*188e0*/  USHF.L.U32 UR4, UR4, 0x3, URZ ;  /* 0x0000000304047899 */ /* 0x000fe2000800063f */
[--C-:B--2---:R-:W-:Y:S01]  /*188f0*/  SHF.R.S32.HI R3, RZ, 0x1f, R18.reuse ;  /* 0x0000001fff037819 */ /* 0x104fe20000011412 */
[----:B------:R-:W-:-:S04]  /*18900*/  IMAD.MOV.U32 R2, RZ, RZ, R18 ;  /* 0x000000ffff027224 */ /* 0x000fc800078e0012 */
[----:B------:R-:W-:-:S04]  /*18910*/  IMAD.WIDE.U32 R4, R4, c[0x0][0x1b0], R2 ;  /* 0x00006c0004047a25 */ /* 0x000fc800078e0002 */
[----:B------:R-:W-:Y:S01]  /*18920*/  IMAD.WIDE.U32 R2, R0, c[0x0][0x1b8], R2 ;  /* 0x00006e0000027a25 */ /* 0x000fe200078e0002 */
[----:B------:R-:W-:Y:S02]  /*18930*/  LEA.HI R0, R6, R7, RZ, 0x3 ;  /* 0x0000000706007211 */ /* 0x000fe400078f18ff */
[----:B------:R-:W-:Y:S01]  /*18940*/  IADD3 R4, P1, R4, UR28, RZ ;  /* 0x0000001c04047c10 */ /* 0x000fe2000ff3e0ff */
[----:B------:R-:W-:Y:S01]  /*18950*/  IMAD.U32 R6, RZ, RZ, UR7 ;  /* 0x00000007ff067e24 */ /* 0x000fe2000f8e00ff */
[----:B------:R-:W-:Y:S01]  /*18960*/  IADD3 R2, P0, R2, UR30, RZ ;  /* 0x0000001e02027c10 */ /* 0x000fe2000ff1e0ff */
[----:B------:R-:W-:Y:S01]  /*18970*/  IMAD.U32 R7, RZ, RZ, UR5 ;  /* 0x00000005ff077e24 */ /* 0x000fe2000f8e00ff */
[----:B------:R-:W-:Y:S01]  /*18980*/  SHF.R.S32.HI R0, RZ, 0x3, R0 ;  /* 0x00000003ff007819 */ /* 0x000fe20000011400 */
[----:B------:R-:W-:Y:S01]  /*18990*/  UIADD3 UR7, UR29, -0x1, URZ ;  /* 0xffffffff1d077890 */ /* 0x000fe2000fffe03f */
[----:B------:R-:W-:Y:S01]  /*189a0*/  IADD3.X R5, R6, UR26, R5, P1, !PT ;  /* 0x0000001a06057c10 */ /* 0x000fe20008ffe405 */
[----:B------:R-:W-:Y:S01]  /*189b0*/  USHF.R.S32.HI UR26, URZ, 0x1f, UR4 ;  /* 0x0000001f3f1a7899 */ /* 0x000fe20008011404 */
[C---:B------:R-:W-:Y:S01]  /*189c0*/  LEA R6, P1, R4.reuse, c[0x0][0x168], 0x1 ;  /* 0x00005a0004067a11 */ /* 0x040fe200078208ff */
[----:B------:R-:W-:Y:S01]  /*189d0*/  UMOV UR28, URZ ;  /* 0x0000003f001c7c82 */ /* 0x000fe20008000000 */
[----:B------:R-:W-:Y:S01]  /*189e0*/  IADD3.X R3, R7, UR27, R3, P0, !PT ;  /* 0x0000001b07037c10 */ /* 0x000fe200087fe403 */
[----:B------:R-:W-:Y:S01]  /*189f0*/  USHF.L.U32 UR27, UR4, 0x1, URZ ;  /* 0x00000001041b7899 */ /* 0x000fe2000800063f */
[----:B------:R-:W-:Y:S01]  /*18a00*/  LEA.HI.X R5, R4, c[0x0][0x16c], R5, 0x1, P1 ;  /* 0x00005b0004057a11 */ /* 0x000fe200008f0c05 */
[----:B------:R-:W-:Y:S01]  /*18a10*/  STL [R1+0x8c], R6 ;  /* 0x00008c0601007387 */ /* 0x000fe20000100800 */
[----:B------:R-:W-:Y:S01]  /*18a20*/  LEA R4, P0, R2, c[0x0][0x170], 0x1 ;  /* 0x00005c0002047a11 */ /* 0x000fe200078008ff */
[----:B------:R-:W-:Y:S01]  /*18a30*/  USHF.L.U64.HI UR26, UR4, 0x1, UR26 ;  /* 0x00000001041a7899 */ /* 0x000fe2000801021a */
[----:B------:R-:W-:Y:S01]  /*18a40*/  IADD3 R238, P1, R0, 0x20, RZ ;  /* 0x0000002000ee7810 */ /* 0x000fe20007f3e0ff */
[----:B------:R-:W-:Y:S01]  /*18a50*/  STL [R1+0x88], R5 ;  /* 0x0000880501007387 */ /* 0x000fe20000100800 */
[----:B------:R-:W-:-:S03]  /*18a60*/  SHF.R.S32.HI R0, RZ, 0x1f, R0 ;  /* 0x0000001fff007819 */ /* 0x000fc60000011400 */
[----:B------:R1:W-:Y:S01]  /*18a70*/  STL [R1+0x84], R4 ;  /* 0x0000840401007387 */ /* 0x0003e20000100800 */
[----:B------:R-:W-:Y:S01]  /*18a80*/  ISETP.GE.AND P5, PT, R18, c[0x0][0x220], PT ;  /* 0x0000880012007a0c */ /* 0x000fe20003fa6270 */
[----:B------:R-:W-:Y:S01]  /*18a90*/  IMAD.X R239, RZ, RZ, R0, P1 ;  /* 0x000000ffffef7224 */ /* 0x000fe200008e0600 */
[----:B-1----:R-:W-:Y:S01]  /*18aa0*/  LEA.HI.X R4, R2, c[0x0][0x174], R3, 0x1, P0 ;  /* 0x00005d0002047a11 */ /* 0x002fe200000f0c03 */
[----:B-----5:R-:W-:Y:S02]  /*18ab0*/  IMAD.MOV.U32 R3, RZ, RZ, R132 ;  /* 0x000000ffff037224 */ /* 0x020fe400078e0084 */
[----:B------:R-:W-:Y:S02]  /*18ac0*/  IMAD.MOV.U32 R2, RZ, RZ, R133 ;  /* 0x000000ffff027224 */ /* 0x000fe400078e0085 */
[----:B------:R1:W-:Y:S04]  /*18ad0*/  STL [R1+0x80], R4 ;  /* 0x0000800401007387 */ /* 0x0003e80000100800 */
[----:B------:R-:W2:Y:S04]  /*18ae0*/  LDL.LU R14, [R1+0xf0] ;  /* 0x0000f000010e7983 */ /* 0x000ea80000300800 */
[----:B------:R-:W3:Y:S04]  /*18af0*/  LDL.LU R12, [R1+0xe0] ;  /* 0x0000e000010c7983 */ /* 0x000ee80000300800 */
[----:B------:R-:W4:Y:S04]  /*18b00*/  LDL.LU.64 R10, [R1+0xd8] ;  /* 0x0000d800010a7983 */ /* 0x000f280000300a00 */
[----:B------:R-:W2:Y:S04]  /*18b10*/  LDL.LU.64 R8, [R1+0xe8] ;  /* 0x0000e80001087983 */ /* 0x000ea80000300a00 */
[----:B------:R-:W1:Y:S04]  /*18b20*/  LDL.LU R17, [R1+0xd4] ;  /* 0x0000d40001117983 */ /* 0x000e680000300800 */
[----:B------:R-:W2:Y:S04]  /*18b30*/  LDL R13, [R1+0xcc] ;  /* 0x0000cc00010d7983 */ /* 0x000ea80000100800 */
[----:B------:R-:W4:Y:S04]  /*18b40*/  LDL R16, [R1+0xc8] ;  /* 0x0000c80001107983 */ /* 0x000f280000100800 */
[----:B------:R-:W4:Y:S01]  /*18b50*/  LDL R15, [R1+0xd0] ;  /* 0x0000d000010f7983 */ /* 0x000f220000100800 */
[----:B---3--:R-:W-:-:S04]  /*18b60*/  IMAD.WIDE.U32 R246, R12, -0x2daee0ad, RZ ;  /* 0xd2511f530cf67825 */ /* 0x008fc800078e00ff */
[----:B-1----:R-:W-:Y:S01]  /*18b70*/  IMAD.WIDE.U32 R4, R17, -0x326172a9, RZ ;  /* 0xcd9e8d5711047825 */ /* 0x002fe200078e00ff */
[----:B--2---:R-:W-:-:S04]  /*18b80*/  ISETP.GE.AND P4, PT, R13, c[0x0][0x220], PT ;  /* 0x000088000d007a0c */ /* 0x004fc80003f86270 */
[----:B------:R1:W-:Y:S01]  /*18b90*/  STL.64 [R1+0x78], R4 ;  /* 0x0000780401007387 */ /* 0x0003e20000100a00 */
[----:B------:R-:W-:Y:S01]  /*18ba0*/  LOP3.LUT R244, R5, R14, RZ, 0x3c, !PT ;  /* 0x0000000e05f47212 */ /* 0x000fe200078e3cff */
[----:B------:R-:W2:Y:S01]  /*18bb0*/  LDC.U8 R13, c[0x0][0x2d8] ;  /* 0x0000b600ff0d7b82 */ /* 0x000ea20000000000 */
[----:B----4-:R-:W-:-:S03]  /*18bc0*/  ISETP.GE.AND P3, PT, R16, c[0x0][0x220], PT ;  /* 0x0000880010007a0c */ /* 0x010fc60003f66270 */
[----:B------:R-:W-:Y:S01]  /*18bd0*/  IMAD.WIDE.U32 R244, R244, -0x2daee0ad, RZ ;  /* 0xd2511f53f4f47825 */ /* 0x000fe200078e00ff */
[----:B------:R-:W-:Y:S02]  /*18be0*/  ISETP.GE.AND P2, PT, R15, c[0x0][0x220], PT ;  /* 0x000088000f007a0c */ /* 0x000fe40003f46270 */
[----:B--2---:R-:W-:Y:S01]  /*18bf0*/  PRMT R0, R13, 0x7054, R13 ;  /* 0x000070540d007816 */ /* 0x004fe2000000000d */
[----:B-1----:R-:W-:Y:S02]  /*18c00*/  IMAD.MOV.U32 R4, RZ, RZ, R8 ;  /* 0x000000ffff047224 */ /* 0x002fe400078e0008 */
[----:B------:R-:W-:-:S05]  /*18c10*/  IMAD.MOV.U32 R5, RZ, RZ, R11 ;  /* 0x000000ffff057224 */ /* 0x000fca00078e000b */
[----:B------:R1:W-:Y:S01]  /*18c20*/  STL.64 [R1+0x90], R4 ;  /* 0x0000900401007387 */ /* 0x0003e20000100a00 */
[----:B------:R-:W-:Y:S05]  /*18c30*/  BRA `(.L_x_1827) ;  /* 0x000003e000007947 */ /* 0x000fea0003800000 */
.L_x_1829:
        /* <DEDUP_REMOVED lines=62> */
.L_x_1827:
[----:B------:R-:W2:Y:S01]  /*19020*/  LDL.64 R176, [R1+0x70] ;  /* 0x0000700001b07983 */ /* 0x000ea20000100a00 */
        /* <DEDUP_REMOVED lines=8> */
[----:B------:R-:W5:Y:S01]  /*190b0*/  LDL R16, [R1+0x80] ;  /* 0x0000800001107983 */ /* 0x000f620000100800 */
[----:B------:R-:W-:Y:S02]  /*190c0*/  UIMAD UR4, UR31, UR23, URZ ;  /* 0x000000171f0472a4 */ /* 0x000fe4000f8e023f */
[----:B------:R-:W-:Y:S01]  /*190d0*/  UISETP.GT.AND UP0, UPT, UR23, UR15, UPT ;  /* 0x0000000f1700728c */ /* 0x000fe2000bf04270 */
[----:B------:R-:W-:Y:S01]  /*190e0*/  BAR.SYNC.DEFER_BLOCKING 0x0 ;  /* 0x0000000000007b1d */ /* 0x000fe20000010000 */
[----:B------:R-:W-:Y:S05]  /*190f0*/  UIMAD UR4, UR5, UR34, UR4 ;  /* 0x00000022050472a4 */ /* 0x000fea000f8e0204 */
[----:B------:R-:W-:Y:S04]  /*19100*/  @P5 STS.128 [R207+0x18000], RZ ;  /* 0x018000ffcf005388 */ /* 0x000fe80000000c00 */
[----:B------:R-:W5:Y:S04]  /*19110*/  LDL R175, [R1+0x8c] ;  /* 0x00008c0001af7983 */ /* 0x000f680000100800 */
[----:B------:R-:W5:Y:S01]  /*19120*/  LDL R174, [R1+0x88] ;  /* 0x0000880001ae7983 */ /* 0x000f620000100800 */
[C---:B--2---:R-:W-:Y:S04]  /*19130*/  LEA R6, P0, R0.reuse, R176, 0x6 ;  /* 0x000000b000067211 */ /* 0x044fe800078030ff */
[----:B------:R-:W-:Y:S01]  /*19140*/  LEA.HI.X.SX32 R7, R0, R177, 0x6, P0 ;  /* 0x000000b100077211 */ /* 0x000fe200000f36ff */
[----:B------:R-:W-:Y:S04]  /*19150*/  IMAD.WIDE.U32 R14, R6, c[0x0][0x1a0], RZ ;  /* 0x00006800060e7a25 */ /* 0x000fe800078e00ff */
[----:B---3--:R-:W-:Y:S01]  /*19160*/  IMAD.WIDE.U32 R8, R8, UR23, R4 ;  /* 0x0000001708087c25 */ /* 0x008fe2000f8e0004 */
[C---:B------:R-:W-:Y:S03]  /*19170*/  LEA R4, P1, R0.reuse, R238, 0x6 ;  /* 0x000000ee00047211 */ /* 0x040fe600078230ff */
[----:B------:R-:W-:Y:S01]  /*19180*/  IMAD R7, R7, c[0x0][0x1a0], RZ ;  /* 0x0000680007077a24 */ /* 0x000fe200078e02ff */
[----:B------:R-:W-:Y:S01]  /*19190*/  LEA.HI.X.SX32 R5, R0, R239, 0x6, P1 ;  /* 0x000000ef00057211 */ /* 0x000fe200008f36ff */
[----:B------:R-:W-:Y:S01]  /*191a0*/  IMAD.WIDE.U32 R12, R4, c[0x0][0x1a0], RZ ;  /* 0x00006800040c7a25 */ /* 0x000fe200078e00ff */
[----:B------:R-:W-:Y:S02]  /*191b0*/  @!P5 LEA R10, P0, R8, c[0x0][0x170], 0x1 ;  /* 0x00005c00080ada11 */ /* 0x000fe400078008ff */
[----:B------:R-:W-:Y:S01]  /*191c0*/  IADD3 R0, R9, UR4, RZ ;  /* 0x0000000409007c10 */ /* 0x000fe2000fffe0ff */
[----:B------:R-:W-:Y:S01]  /*191d0*/  IMAD R7, R6, c[0x0][0x1a4], R7 ;  /* 0x0000690006077a24 */ /* 0x000fe200078e0207 */
[C---:B------:R-:W-:Y:S01]  /*191e0*/  @!P5 IADD3 R9, P1, R8.reuse, UR19, RZ ;  /* 0x000000130809dc10 */ /* 0x040fe2000ff3e0ff */
[----:B------:R-:W-:Y:S01]  /*191f0*/  IMAD R5, R5, c[0x0][0x1a0], RZ ;  /* 0x0000680005057a24 */ /* 0x000fe200078e02ff */
[----:B------:R-:W-:Y:S01]  /*19200*/  @!P5 LEA.HI.X R11, R8, c[0x0][0x174], R0, 0x1, P0 ;  /* 0x00005d00080bda11 */ /* 0x000fe200000f0c00 */
[----:B------:R-:W-:Y:S01]  /*19210*/  IMAD.IADD R15, R15, 0x1, R7 ;  /* 0x000000010f0f7824 */ /* 0x000fe200078e0207 */
[----:B------:R-:W-:Y:S01]  /*19220*/  @!P5 LEA R6, P0, R9, c[0x0][0x170], 0x1 ;  /* 0x00005c000906da11 */ /* 0x000fe200078008ff */
[----:B------:R-:W-:Y:S01]  /*19230*/  IMAD R5, R4, c[0x0][0x1a4], R5 ;  /* 0x0000690004057a24 */ /* 0x000fe200078e0205 */
[-C--:B----4-:R-:W-:Y:S01]  /*19240*/  LEA R4, P6, R14, R17.reuse, 0x1 ;  /* 0x000000110e047211 */ /* 0x090fe200078c08ff */
[----:B------:R-:W-:Y:S01]  /*19250*/  @!PT LDS RZ, [RZ] ;  /* 0x00000000fffff984 */ /* 0x000fe20000000800 */
[----:B------:R-:W-:Y:S01]  /*19260*/  @!PT LDS RZ, [RZ] ;  /* 0x00000000fffff984 */ /* 0x000fe20000000800 */
[----:B------:R-:W-:Y:S01]  /*19270*/  @!PT LDS RZ, [RZ] ;  /* 0x00000000fffff984 */ /* 0x000fe20000000800 */
[----:B------:R1:W-:Y:S01]  /*19280*/  @!P5 LDGSTS.E.BYPASS.LTC128B.128 [R207+0x18000], [R10.64] ;  /* 0x180000000acfdfae */ /* 0x0003e2000b901d58 */
[----:B------:R-:W-:Y:S01]  /*19290*/  @!P5 IADD3.X R0, R0, UR18, RZ, P1, !PT ;  /* 0x000000120000dc10 */ /* 0x000fe20008ffe4ff */
[----:B------:R-:W-:Y:S01]  /*192a0*/  IMAD.IADD R8, R13, 0x1, R5 ;  /* 0x000000010d087824 */ /* 0x000fe200078e0205 */
[-C--:B-----5:R-:W-:Y:S01]  /*192b0*/  LEA.HI.X R5, R14, R16.reuse, R15, 0x1, P6 ;  /* 0x000000100e057211 */ /* 0x0a0fe200030f0c0f */
[----:B------:R-:W-:Y:S01]  /*192c0*/  @P4 STS.128 [R207+0x1a000], RZ ;  /* 0x01a000ffcf004388 */ /* 0x000fe20000000c00 */
[----:B------:R-:W-:Y:S01]  /*192d0*/  @!P5 LEA.HI.X R7, R9, c[0x0][0x174], R0, 0x1, P0 ;  /* 0x00005d000907da11 */ /* 0x000fe200000f0c00 */
[----:B------:R-:W-:Y:S01]  /*192e0*/  UIADD3 UR4, UR6, -UR28, URZ ;  /* 0x8000001c06047290 */ /* 0x000fe2000fffe03f */
[C---:B------:R-:W-:Y:S01]  /*192f0*/  LEA R28, P1, R12.reuse, R17, 0x1 ;  /* 0x000000110c1c7211 */ /* 0x040fe200078208ff */
[----:B------:R-:W-:Y:S01]  /*19300*/  @!PT LDS RZ, [RZ] ;  /* 0x00000000fffff984 */ /* 0x000fe20000000800 */
[----:B------:R-:W-:Y:S01]  /*19310*/  @!PT LDS RZ, [RZ] ;  /* 0x00000000fffff984 */ /* 0x000fe20000000800 */
[----:B------:R-:W-:Y:S01]  /*19320*/  @!PT LDS RZ, [RZ] ;  /* 0x00000000fffff984 */ /* 0x000fe20000000800 */
[----:B------:R2:W-:Y:S03]  /*19330*/  @!P4 LDGSTS.E.BYPASS.LTC128B.128 [R207+0x1a000], [R4.64+0x80] ;  /* 0x1a00008004cfcfae */ /* 0x0005e6000b901d58 */
[----:B------:R-:W-:Y:S01]  /*19340*/  LEA.HI.X R29, R12, R16, R8, 0x1, P1 ;  /* 0x000000100c1d7211 */ /* 0x000fe200008f0c08 */
[----:B------:R-:W-:Y:S01]  /*19350*/  @P3 STS.128 [R207+0x1c000], RZ ;  /* 0x01c000ffcf003388 */ /* 0x000fe20000000c00 */
[----:B------:R-:W-:Y:S03]  /*19360*/  IMAD.U32 R0, RZ, RZ, UR4 ;  /* 0x00000004ff007e24 */ /* 0x000fe6000f8e00ff */
[----:B------:R-:W-:Y:S01]  /*19370*/  @!PT LDS RZ, [RZ] ;  /* 0x00000000fffff984 */ /* 0x000fe20000000800 */
[----:B------:R-:W-:Y:S01]  /*19380*/  @!PT LDS RZ, [RZ] ;  /* 0x00000000fffff984 */ /* 0x000fe20000000800 */
[----:B------:R-:W-:Y:S01]  /*19390*/  @!PT LDS RZ, [RZ] ;  /* 0x00000000fffff984 */ /* 0x000fe20000000800 */
[----:B------:R2:W-:Y:S02]  /*193a0*/  @!P3 LDGSTS.E.BYPASS.LTC128B.128 [R207+0x1c000], [R4.64+0x100] ;  /* 0x1c00010004cfbfae */ /* 0x0005e4000b901d58 */
[C---:B------:R-:W-:Y:S02]  /*193b0*/  LEA R172, P1, R0.reuse, R176, 0x6 ;  /* 0x000000b000ac7211 */ /* 0x040fe400078230ff */
[----:B------:R-:W-:Y:S02]  /*193c0*/  @P2 STS.128 [R207+0x1e000], RZ ;  /* 0x01e000ffcf002388 */ /* 0x000fe40000000c00 */
[C---:B------:R-:W-:Y:S02]  /*193d0*/  LEA.HI.X.SX32 R173, R0.reuse, R177, 0x6, P1 ;  /* 0x000000b100ad7211 */ /* 0x040fe400008f36ff */
        /* <DEDUP_REMOVED lines=27> */
[----:B------:R-:W4:Y:S04]  /*19590*/  LDSM.16.M88.4 R24, [R179+0x11000] ;  /* 0x01100000b318783b */ /* 0x000f280000000200 */
[----:B------:R-:W0:Y:S04]  /*195a0*/  LDGDEPBAR ;  /* 0x00000000000079af */ /* 0x000e280000000000 */
[----:B------:R-:W3:Y:S04]  /*195b0*/  LDSM.16.M88.4 R132, [R179+0x11800] ;  /* 0x01180000b384783b */ /* 0x000ee80000000200 */
[----:B------:R-:W-:Y:S01]  /*195c0*/  LDSM.16.M88.4 R168, [R188] ;  /* 0x00000000bca8783b */ /* 0x000fe20000000200 */
[C---:B--2---:R-:W-:Y:S08]  /*195d0*/  HMMA.16816.F32.BF16 R4, R32.reuse, R8, RZ ;  /* 0x000000082004723c */ /* 0x044ff000000418ff */
[C---:B------:R-:W-:Y:S08]  /*195e0*/  HMMA.16816.F32.BF16 R8, R32.reuse, R10, RZ ;  /* 0x0000000a2008723c */ /* 0x040ff000000418ff */
[C---:B-1----:R-:W-:Y:S08]  /*195f0*/  HMMA.16816.F32.BF16 R12, R32.reuse, R16, RZ ;  /* 0x00000010200c723c */ /* 0x042ff000000418ff */
[C---:B------:R-:W-:Y:S08]  /*19600*/  HMMA.16816.F32.BF16 R16, R32.reuse, R18, RZ ;  /* 0x000000122010723c */ /* 0x040ff000000418ff */
[C---:B----4-:R-:W-:Y:S08]  /*19610*/  HMMA.16816.F32.BF16 R20, R32.reuse, R24, RZ ;  /* 0x000000182014723c */ /* 0x050ff000000418ff */
[C---:B------:R-:W-:Y:S08]  /*19620*/  HMMA.16816.F32.BF16 R24, R32.reuse, R26, RZ ;  /* 0x0000001a2018723c */ /* 0x040ff000000418ff */
[C---:B---3--:R-:W-:Y:S08]  /*19630*/  HMMA.16816.F32.BF16 R28, R32.reuse, R132, RZ ;  /* 0x00000084201c723c */ /* 0x048ff000000418ff */
        /* <DEDUP_REMOVED lines=196> */
[C---:B------:R-:W-:Y:S01]  /*1a280*/  LEA R168, P0, R0.reuse, R238, 0x6 ;  /* 0x000000ee00a87211 */ /* 0x040fe200078030ff */
[----:B------:R-:W-:Y:S04]  /*1a290*/  HMMA.16816.F32.BF16 R32, R132, R170, R32 ;  /* 0x000000aa8420723c */ /* 0x000fe80000041820 */
[----:B------:R-:W-:Y:S01]  /*1a2a0*/  LEA.HI.X.SX32 R169, R0, R239, 0x6, P0 ;  /* 0x000000ef00a97211 */ /* 0x000fe200000f36ff */
[----:B------:R-:W-:Y:S01]  /*1a2b0*/  IMAD R0, R173, c[0x0][0x198], RZ ;  /* 0x00006600ad007a24 */ /* 0x000fe200078e02ff */
[----:B------:R-:W-:Y:S01]  /*1a2c0*/  PLOP3.LUT P0, PT, PT, PT, UP0, 0x80, 0x0 ;  /* 0x000000000000781c */ /* 0x000fe20003f0f008 */
[----:B------:R-:W-:Y:S05]  /*1a2d0*/  IMAD.WIDE.U32 R170, R168, c[0x0][0x198], RZ ;  /* 0x00006600a8aa7a25 */ /* 0x000fea00078e00ff */
[----:B------:R-:W-:Y:S02]  /*1a2e0*/  IMAD R132, R169, c[0x0][0x198], RZ ;  /* 0x00006600a9847a24 */ /* 0x000fe400078e02ff */
[C---:B------:R-:W-:Y:S02]  /*1a2f0*/  IMAD R0, R172.reuse, c[0x0][0x19c], R0 ;  /* 0x00006700ac007a24 */ /* 0x040fe400078e0200 */
[----:B------:R-:W-:Y:S04]  /*1a300*/  IMAD.WIDE.U32 R172, R172, c[0x0][0x198], RZ ;  /* 0x00006600acac7a25 */ /* 0x000fe800078e00ff */
[----:B------:R-:W-:Y:S01]  /*1a310*/  IMAD R168, R168, c[0x0][0x19c], R132 ;  /* 0x00006700a8a87a24 */ /* 0x000fe200078e0284 */
[-C--:B------:R-:W-:Y:S01]  /*1a320*/  LEA R134, P6, R172, R175.reuse, 0x1 ;  /* 0x000000afac867211 */ /* 0x080fe200078c08ff */
[----:B------:R-:W-:Y:S01]  /*1a330*/  IMAD.IADD R0, R173, 0x1, R0 ;  /* 0x00000001ad007824 */ /* 0x000fe200078e0200 */
[----:B------:R-:W-:Y:S01]  /*1a340*/  LEA R132, P1, R170, R175, 0x1 ;  /* 0x000000afaa847211 */ /* 0x000fe200078208ff */
[----:B------:R-:W-:Y:S03]  /*1a350*/  IMAD.IADD R168, R171, 0x1, R168 ;  /* 0x00000001aba87824 */ /* 0x000fe600078e02a8 */
[-C--:B------:R-:W-:Y:S02]  /*1a360*/  LEA.HI.X R135, R172, R174.reuse, R0, 0x1, P6 ;  /* 0x000000aeac877211 */ /* 0x080fe400030f0c00 */
[----:B------:R-:W-:Y:S01]  /*1a370*/  LEA.HI.X R133, R170, R174, R168, 0x1, P1 ;  /* 0x000000aeaa857211 */ /* 0x000fe200008f0ca8 */
[----:B------:R-:W-:-:S05]  /*1a380*/  @P0 BRA `(.L_x_1829) ;  /* 0xffffe8b000000947 */ /* 0x000fca000383ffff */
.L_x_1828:
[----:B------:R-:W2:Y:S01]  /*1a390*/  LDL.64 R208, [R1+0x78] ;  /* 0x0000780001d07983 */ /* 0x000ea20000100a00 */
[----:B------:R-:W-:Y:S01]  /*1a3a0*/  IMAD.U32 R0, RZ, RZ, UR23 ;  /* 0x00000017ff007e24 */ /* 0x000fe2000f8e00ff */
[----:B------:R-:W-:Y:S01]  /*1a3b0*/  USHF.L.U32 UR35, UR23, 0x1, URZ ;  /* 0x0000000117237899 */ /* 0x000fe2000800063f */
[----:B------:R-:W-:Y:S01]  /*1a3c0*/  P2R R231, PR, RZ, 0x4 ;  /* 0x00000004ffe77803 */ /* 0x000fe20000000000 */
[----:B------:R-:W-:Y:S02]  /*1a3d0*/  UIADD3 UR4, UR33, -0x4498517b, URZ ;  /* 0xbb67ae8521047890 */ /* 0x000fe4000fffe03f */
[----:B-1----:R-:W1:Y:S01]  /*1a3e0*/  S2R R132, SR_TID.X ;  /* 0x0000000000847919 */ /* 0x002e620000002100 */
[----:B------:R-:W-:Y:S02]  /*1a3f0*/  ULOP3.LUT UR29, UR35, UR33, URZ, 0x3c, !UPT ;  /* 0x00000021231d7292 */ /* 0x000fe4000f8e3c3f */
        /* <DEDUP_REMOVED lines=12> */
[C---:B------:R-:W-:Y:S02]  /*1a4c0*/  IADD3 R133, R0.reuse, 0x8, RZ ;  /* 0x0000000800857810 */ /* 0x040fe40007ffe0ff */
[C---:B------:R-:W-:Y:S02]  /*1a4d0*/  ISETP.GE.OR P0, PT, R0.reuse, R217, !P0 ;  /* 0x000000d90000720c */ /* 0x040fe40004706670 */
[----:B------:R-:W-:Y:S02]  /*1a4e0*/  ISETP.GE.OR P6, PT, R0, R216, !P6 ;  /* 0x000000d80000720c */ /* 0x000fe400077c6670 */
[-C--:B------:R-:W-:Y:S02]  /*1a4f0*/  ISETP.GE.AND P1, PT, R132, R215.reuse, PT ;  /* 0x000000d78400720c */ /* 0x080fe40003f26270 */
[----:B------:R-:W-:Y:S02]  /*1a500*/  FSEL R134, R4, -INF , !P0 ;  /* 0xff80000004867808 */ /* 0x000fe40004000000 */
[----:B------:R-:W-:Y:S02]  /*1a510*/  ISETP.GE.AND P0, PT, R132, R214, PT ;  /* 0x000000d68400720c */ /* 0x000fe40003f06270 */
[----:B------:R-:W-:Y:S02]  /*1a520*/  FSEL R135, R6, -INF , !P6 ;  /* 0xff80000006877808 */ /* 0x000fe40007000000 */
[C---:B------:R-:W-:Y:S02]  /*1a530*/  ISETP.GE.AND P6, PT, R133.reuse, R215, PT ;  /* 0x000000d78500720c */ /* 0x040fe40003fc6270 */
[CC--:B------:R-:W-:Y:S02]  /*1a540*/  ISETP.GE.OR P1, PT, R132.reuse, R217.reuse, !P1 ;  /* 0x000000d98400720c */ /* 0x0c0fe40004f26670 */
[----:B------:R-:W-:Y:S02]  /*1a550*/  ISETP.GE.OR P0, PT, R132, R216, !P0 ;  /* 0x000000d88400720c */ /* 0x000fe40004706670 */
[----:B------:R-:W-:Y:S02]  /*1a560*/  ISETP.GE.OR P6, PT, R133, R217, !P6 ;  /* 0x000000d98500720c */ /* 0x000fe400077c6670 */
[----:B------:R-:W-:Y:S02]  /*1a570*/  IADD3 R4, R0, 0x9, RZ ;  /* 0x0000000900047810 */ /* 0x000fe40007ffe0ff */
[----:B------:R-:W-:Y:S02]  /*1a580*/  FSEL R168, R5, -INF , !P1 ;  /* 0xff80000005a87808 */ /* 0x000fe40004800000 */
[----:B------:R-:W-:Y:S02]  /*1a590*/  FSEL R169, R7, -INF , !P0 ;  /* 0xff80000007a97808 */ /* 0x000fe40004000000 */
[----:B------:R-:W-:Y:S02]  /*1a5a0*/  FSEL R8, R8, -INF , !P6 ;  /* 0xff80000008087808 */ /* 0x000fe40007000000 */
[CC--:B------:R-:W-:Y:S02]  /*1a5b0*/  ISETP.GE.AND P0, PT, R133.reuse, R214.reuse, PT ;  /* 0x000000d68500720c */ /* 0x0c0fe40003f06270 */
[C---:B------:R-:W-:Y:S02]  /*1a5c0*/  ISETP.GE.AND P1, PT, R4.reuse, R215, PT ;  /* 0x000000d70400720c */ /* 0x040fe40003f26270 */
[----:B------:R-:W-:Y:S02]  /*1a5d0*/  ISETP.GE.AND P6, PT, R4, R214, PT ;  /* 0x000000d60400720c */ /* 0x000fe40003fc6270 */
[----:B------:R-:W-:Y:S02]  /*1a5e0*/  IADD3 R6, R0, 0x10, RZ ;  /* 0x0000001000067810 */ /* 0x000fe40007ffe0ff */
[-C--:B------:R-:W-:Y:S02]  /*1a5f0*/  ISETP.GE.OR P0, PT, R133, R216.reuse, !P0 ;  /* 0x000000d88500720c */ /* 0x080fe40004706670 */
[C---:B------:R-:W-:Y:S02]  /*1a600*/  ISETP.GE.OR P1, PT, R4.reuse, R217, !P1 ;  /* 0x000000d90400720c */ /* 0x040fe40004f26670 */
[----:B------:R-:W-:Y:S02]  /*1a610*/  ISETP.GE.OR P6, PT, R4, R216, !P6 ;  /* 0x000000d80400720c */ /* 0x000fe400077c6670 */
[----:B------:R-:W-:Y:S02]  /*1a620*/  IADD3 R4, R0, 0x11, RZ ;  /* 0x0000001100047810 */ /* 0x000fe40007ffe0ff */
[----:B------:R-:W-:Y:S02]  /*1a630*/  FSEL R9, R9, -INF , !P1 ;  /* 0xff80000009097808 */ /* 0x000fe40004800000 */
[-C--:B------:R-:W-:Y:S02]  /*1a640*/  ISETP.GE.AND P1, PT, R6, R215.reuse, PT ;  /* 0x000000d70600720c */ /* 0x080fe40003f26270 */
[----:B------:R-:W-:Y:S02]  /*1a650*/  FSEL R10, R10, -INF , !P0 ;  /* 0xff8000000a0a7808 */ /* 0x000fe40004000000 */
[----:B------:R-:W-:Y:S02]  /*1a660*/  ISETP.GE.AND P0, PT, R4, R215, PT ;  /* 0x000000d70400720c */ /* 0x000fe40003f06270 */
[-C--:B------:R-:W-:Y:S02]  /*1a670*/  ISETP.GE.OR P1, PT, R6, R217.reuse, !P1 ;  /* 0x000000d90600720c */ /* 0x080fe40004f26670 */
[----:B------:R-:W-:Y:S02]  /*1a680*/  ISETP.GE.OR P0, PT, R4, R217, !P0 ;  /* 0x000000d90400720c */ /* 0x000fe40004706670 */
[----:B------:R-:W-:Y:S02]  /*1a690*/  IADD3 R5, R0, 0x18, RZ ;  /* 0x0000001800057810 */ /* 0x000fe40007ffe0ff */
[----:B------:R-:W-:Y:S02]  /*1a6a0*/  FSEL R12, R12, -INF , !P1 ;  /* 0xff8000000c0c7808 */ /* 0x000fe40004800000 */
[----:B------:R-:W-:Y:S02]  /*1a6b0*/  FSEL R13, R13, -INF , !P0 ;  /* 0xff8000000d0d7808 */ /* 0x000fe40004000000 */
[----:B------:R-:W-:Y:S02]  /*1a6c0*/  FSEL R11, R11, -INF , !P6 ;  /* 0xff8000000b0b7808 */ /* 0x000fe40007000000 */
[-C--:B------:R-:W-:Y:S02]  /*1a6d0*/  ISETP.GE.AND P6, PT, R6, R214.reuse, PT ;  /* 0x000000d60600720c */ /* 0x080fe40003fc6270 */
[----:B------:R-:W-:Y:S02]  /*1a6e0*/  ISETP.GE.AND P1, PT, R4, R214, PT ;  /* 0x000000d60400720c */ /* 0x000fe40003f26270 */
[C---:B------:R-:W-:Y:S02]  /*1a6f0*/  ISETP.GE.AND P0, PT, R5.reuse, R215, PT ;  /* 0x000000d70500720c */ /* 0x040fe40003f06270 */
[-C--:B------:R-:W-:Y:S02]  /*1a700*/  ISETP.GE.OR P6, PT, R6, R216.reuse, !P6 ;  /* 0x000000d80600720c */ /* 0x080fe400077c6670 */
[----:B------:R-:W-:Y:S02]  /*1a710*/  ISETP.GE.OR P1, PT, R4, R216, !P1 ;  /* 0x000000d80400720c */ /* 0x000fe40004f26670 */
[----:B------:R-:W-:Y:S02]  /*1a720*/  IADD3 R4, R0, 0x19, RZ ;  /* 0x0000001900047810 */ /* 0x000fe40007ffe0ff */
[----:B------:R-:W-:Y:S02]  /*1a730*/  ISETP.GE.OR P0, PT, R5, R217, !P0 ;  /* 0x000000d90500720c */ /* 0x000fe40004706670 */
[----:B------:R-:W-:Y:S02]  /*1a740*/  FSEL R14, R14, -INF , !P6 ;  /* 0xff8000000e0e7808 */ /* 0x000fe40007000000 */
[----:B------:R-:W-:Y:S02]  /*1a750*/  FSEL R15, R15, -INF , !P1 ;  /* 0xff8000000f0f7808 */ /* 0x000fe40004800000 */
[----:B------:R-:W-:Y:S02]  /*1a760*/  FSEL R16, R16, -INF , !P0 ;  /* 0xff80000010107808 */ /* 0x000fe40004000000 */
[C---:B------:R-:W-:Y:S02]  /*1a770*/  ISETP.GE.AND P6, PT, R4.reuse, R215, PT ;  /* 0x000000d70400720c */ /* 0x040fe40003fc6270 */
[CC--:B------:R-:W-:Y:S02]  /*1a780*/  ISETP.GE.AND P1, PT, R5.reuse, R214.reuse, PT ;  /* 0x000000d60500720c */ /* 0x0c0fe40003f26270 */
[C---:B------:R-:W-:Y:S02]  /*1a790*/  ISETP.GE.AND P0, PT, R4.reuse, R214, PT ;  /* 0x000000d60400720c */ /* 0x040fe40003f06270 */
[C---:B------:R-:W-:Y:S02]  /*1a7a0*/  ISETP.GE.OR P6, PT, R4.reuse, R217, !P6 ;  /* 0x000000d90400720c */ /* 0x040fe400077c6670 */
[-C--:B------:R-:W-:Y:S02]  /*1a7b0*/  ISETP.GE.OR P1, PT, R5, R216.reuse, !P1 ;  /* 0x000000d80500720c */ /* 0x080fe40004f26670 */
[----:B------:R-:W-:Y:S02]  /*1a7c0*/  ISETP.GE.OR P0, PT, R4, R216, !P0 ;  /* 0x000000d80400720c */ /* 0x000fe40004706670 */
[C---:B------:R-:W-:Y:S02]  /*1a7d0*/  IADD3 R4, R0.reuse, 0x20, RZ ;  /* 0x0000002000047810 */ /* 0x040fe40007ffe0ff */
[----:B------:R-:W-:Y:S02]  /*1a7e0*/  IADD3 R5, R0, 0x21, RZ ;  /* 0x0000002100057810 */ /* 0x000fe40007ffe0ff */
[----:B------:R-:W-:Y:S02]  /*1a7f0*/  FSEL R17, R17, -INF , !P6 ;  /* 0xff80000011117808 */ /* 0x000fe40007000000 */
[----:B------:R-:W-:Y:S02]  /*1a800*/  FSEL R18, R18, -INF , !P1 ;  /* 0xff80000012127808 */ /* 0x000fe40004800000 */
[----:B------:R-:W-:Y:S02]  /*1a810*/  FSEL R19, R19, -INF , !P0 ;  /* 0xff80000013137808 */ /* 0x000fe40004000000 */
[CC--:B------:R-:W-:Y:S02]  /*1a820*/  ISETP.GE.AND P6, PT, R4.reuse, R215.reuse, PT ;  /* 0x000000d70400720c */ /* 0x0c0fe40003fc6270 */
        /* <DEDUP_REMOVED lines=8> */
[CC--:B------:R-:W-:Y:S02]  /*1a8b0*/  ISETP.GE.AND P6, PT, R5.reuse, R214.reuse, PT ;  /* 0x000000d60500720c */ /* 0x0c0fe40003fc6270 */
[----:B------:R-:W-:Y:S02]  /*1a8c0*/  ISETP.GE.AND P1, PT, R4, R215, PT ;  /* 0x000000d70400720c */ /* 0x000fe40003f26270 */
[----:B------:R-:W-:Y:S02]  /*1a8d0*/  FSEL R22, R22, -INF , !P0 ;  /* 0xff80000016167808 */ /* 0x000fe40004000000 */
[----:B------:R-:W-:Y:S02]  /*1a8e0*/  ISETP.GE.AND P0, PT, R4, R214, PT ;  /* 0x000000d60400720c */ /* 0x000fe40003f06270 */
[-C--:B------:R-:W-:Y:S02]  /*1a8f0*/  ISETP.GE.OR P6, PT, R5, R216.reuse, !P6 ;  /* 0x000000d80500720c */ /* 0x080fe400077c6670 */
[----:B------:R-:W-:Y:S02]  /*1a900*/  IADD3 R5, R0, 0x29, RZ ;  /* 0x0000002900057810 */ /* 0x000fe40007ffe0ff */
[C---:B------:R-:W-:Y:S02]  /*1a910*/  ISETP.GE.OR P1, PT, R4.reuse, R217, !P1 ;  /* 0x000000d90400720c */ /* 0x040fe40004f26670 */
[----:B------:R-:W-:Y:S02]  /*1a920*/  ISETP.GE.OR P0, PT, R4, R216, !P0 ;  /* 0x000000d80400720c */ /* 0x000fe40004706670 */
[----:B------:R-:W-:Y:S02]  /*1a930*/  FMNMX.FTZ R4, R134, R2, !PT ;  /* 0x0000000286047209 */ /* 0x000fe40007810000 */
[----:B------:R-:W-:Y:S02]  /*1a940*/  FSEL R23, R23, -INF , !P6 ;  /* 0xff80000017177808 */ /* 0x000fe40007000000 */
[----:B------:R-:W-:Y:S02]  /*1a950*/  FSEL R24, R24, -INF , !P1 ;  /* 0xff80000018187808 */ /* 0x000fe40004800000 */
[C---:B------:R-:W-:Y:S02]  /*1a960*/  ISETP.GE.AND P6, PT, R5.reuse, R215, PT ;  /* 0x000000d70500720c */ /* 0x040fe40003fc6270 */
[C---:B------:R-:W-:Y:S02]  /*1a970*/  ISETP.GE.AND P1, PT, R5.reuse, R214, PT ;  /* 0x000000d60500720c */ /* 0x040fe40003f26270 */
[----:B------:R-:W-:Y:S02]  /*1a980*/  FMNMX.FTZ R7, R168, R4, !PT ;  /* 0x00000004a8077209 */ /* 0x000fe40007810000 */
[C---:B------:R-:W-:Y:S02]  /*1a990*/  ISETP.GE.OR P1, PT, R5.reuse, R216, !P1 ;  /* 0x000000d80500720c */ /* 0x040fe40004f26670 */
[----:B------:R-:W-:Y:S02]  /*1a9a0*/  ISETP.GE.OR P6, PT, R5, R217, !P6 ;  /* 0x000000d90500720c */ /* 0x000fe400077c6670 */
[----:B------:R-:W-:Y:S02]  /*1a9b0*/  FMNMX.FTZ R5, R135, R3, !PT ;  /* 0x0000000387057209 */ /* 0x000fe40007810000 */
[----:B------:R-:W-:Y:S02]  /*1a9c0*/  FMNMX.FTZ R7, R8, R7, !PT ;  /* 0x0000000708077209 */ /* 0x000fe40007810000 */
[----:B------:R-:W-:Y:S02]  /*1a9d0*/  FMNMX.FTZ R6, R169, R5, !PT ;  /* 0x00000005a9067209 */ /* 0x000fe40007810000 */
[----:B------:R-:W-:Y:S02]  /*1a9e0*/  FMNMX.FTZ R7, R9, R7, !PT ;  /* 0x0000000709077209 */ /* 0x000fe40007810000 */
[----:B------:R-:W-:Y:S02]  /*1a9f0*/  FMNMX.FTZ R6, R10, R6, !PT ;  /* 0x000000060a067209 */ /* 0x000fe40007810000 */
[----:B------:R-:W-:Y:S02]  /*1aa00*/  FMNMX.FTZ R7, R12, R7, !PT ;  /* 0x000000070c077209 */ /* 0x000fe40007810000 */
[----:B------:R-:W-:Y:S02]  /*1aa10*/  FMNMX.FTZ R6, R11, R6, !PT ;  /* 0x000000060b067209 */ /* 0x000fe40007810000 */
[----:B------:R-:W-:Y:S02]  /*1aa20*/  IADD3 R4, R0, 0x30, RZ ;  /* 0x0000003000047810 */ /* 0x000fe40007ffe0ff */
[----:B------:R-:W-:Y:S02]  /*1aa30*/  FMNMX.FTZ R7, R13, R7, !PT ;  /* 0x000000070d077209 */ /* 0x000fe40007810000 */
[----:B------:R-:W-:Y:S02]  /*1aa40*/  FSEL R25, R25, -INF , !P6 ;  /* 0xff80000019197808 */ /* 0x000fe40007000000 */
[----:B------:R-:W-:Y:S02]  /*1aa50*/  FMNMX.FTZ R6, R14, R6, !PT ;  /* 0x000000060e067209 */ /* 0x000fe40007810000 */
[----:B------:R-:W-:Y:S02]  /*1aa60*/  ISETP.GE.AND P6, PT, R4, R215, PT ;  /* 0x000000d70400720c */ /* 0x000fe40003fc6270 */
[----:B------:R-:W-:Y:S02]  /*1aa70*/  FMNMX.FTZ R7, R16, R7, !PT ;  /* 0x0000000710077209 */ /* 0x000fe40007810000 */
[----:B------:R-:W-:Y:S02]  /*1aa80*/  IADD3 R5, R0, 0x31, RZ ;  /* 0x0000003100057810 */ /* 0x000fe40007ffe0ff */
[----:B------:R-:W-:Y:S02]  /*1aa90*/  FMNMX.FTZ R6, R15, R6, !PT ;  /* 0x000000060f067209 */ /* 0x000fe40007810000 */
[----:B------:R-:W-:Y:S02]  /*1aaa0*/  ISETP.GE.OR P6, PT, R4, R217, !P6 ;  /* 0x000000d90400720c */ /* 0x000fe400077c6670 */
[----:B------:R-:W-:Y:S02]  /*1aab0*/  FMNMX.FTZ R7, R17, R7, !PT ;  /* 0x0000000711077209 */ /* 0x000fe40007810000 */
[----:B------:R-:W-:Y:S02]  /*1aac0*/  FSEL R27, R27, -INF , !P1 ;  /* 0xff8000001b1b7808 */ /* 0x000fe40004800000 */
[----:B------:R-:W-:Y:S02]  /*1aad0*/  FSEL R26, R26, -INF , !P0 ;  /* 0xff8000001a1a7808 */ /* 0x000fe40004000000 */
[----:B------:R-:W-:Y:S02]  /*1aae0*/  FSEL R28, R28, -INF , !P6 ;  /* 0xff8000001c1c7808 */ /* 0x000fe40007000000 */
[C---:B------:R-:W-:Y:S02]  /*1aaf0*/  ISETP.GE.AND P6, PT, R5.reuse, R214, PT ;  /* 0x000000d60500720c */ /* 0x040fe40003fc6270 */
[----:B------:R-:W-:Y:S02]  /*1ab00*/  FMNMX.FTZ R6, R18, R6, !PT ;  /* 0x0000000612067209 */ /* 0x000fe40007810000 */
[----:B------:R-:W-:Y:S02]  /*1ab10*/  ISETP.GE.AND P0, PT, R4, R214, PT ;  /* 0x000000d60400720c */ /* 0x000fe40003f06270 */
[C---:B------:R-:W-:Y:S02]  /*1ab20*/  ISETP.GE.AND P1, PT, R5.reuse, R215, PT ;  /* 0x000000d70500720c */ /* 0x040fe40003f26270 */
[----:B------:R-:W-:Y:S02]  /*1ab30*/  FMNMX.FTZ R7, R20, R7, !PT ;  /* 0x0000000714077209 */ /* 0x000fe40007810000 */
[CC--:B------:R-:W-:Y:S02]  /*1ab40*/  ISETP.GE.OR P6, PT, R5.reuse, R216.reuse, !P6 ;  /* 0x000000d80500720c */ /* 0x0c0fe400077c6670 */
[----:B------:R-:W-:Y:S02]  /*1ab50*/  ISETP.GE.OR P0, PT, R4, R216, !P0 ;  /* 0x000000d80400720c */ /* 0x000fe40004706670 */
[----:B------:R-:W-:Y:S02]  /*1ab60*/  IADD3 R4, R0, 0x38, RZ ;  /* 0x0000003800047810 */ /* 0x000fe40007ffe0ff */
[----:B------:R-:W-:Y:S02]  /*1ab70*/  ISETP.GE.OR P1, PT, R5, R217, !P1 ;  /* 0x000000d90500720c */ /* 0x000fe40004f26670 */
[----:B------:R-:W-:Y:S02]  /*1ab80*/  FMNMX.FTZ R5, R19, R6, !PT ;  /* 0x0000000613057209 */ /* 0x000fe40007810000 */
[----:B------:R-:W-:Y:S02]  /*1ab90*/  FMNMX.FTZ R7, R21, R7, !PT ;  /* 0x0000000715077209 */ /* 0x000fe40007810000 */
[----:B------:R-:W-:Y:S02]  /*1aba0*/  FMNMX.FTZ R5, R22, R5, !PT ;  /* 0x0000000516057209 */ /* 0x000fe40007810000 */
[----:B------:R-:W-:Y:S02]  /*1abb0*/  FSEL R29, R29, -INF , !P1 ;  /* 0xff8000001d1d7808 */ /* 0x000fe40004800000 */
[----:B------:R-:W-:Y:S02]  /*1abc0*/  ISETP.GE.AND P1, PT, R4, R215, PT ;  /* 0x000000d70400720c */ /* 0x000fe40003f26270 */
[----:B------:R-:W-:Y:S02]  /*1abd0*/  FMNMX.FTZ R6, R24, R7, !PT ;  /* 0x0000000718067209 */ /* 0x000fe40007810000 */
[----:B------:R-:W-:Y:S02]  /*1abe0*/  ISETP.GE.OR P1, PT, R4, R217, !P1 ;  /* 0x000000d90400720c */ /* 0x000fe40004f26670 */
[----:B------:R-:W-:Y:S02]  /*1abf0*/  FMNMX.FTZ R5, R23, R5, !PT ;  /* 0x0000000517057209 */ /* 0x000fe40007810000 */
[----:B------:R-:W-:Y:S02]  /*1ac00*/  IADD3 R0, R0, 0x39, RZ ;  /* 0x0000003900007810 */ /* 0x000fe40007ffe0ff */
[----:B------:R-:W-:Y:S02]  /*1ac10*/  FMNMX.FTZ R6, R25, R6, !PT ;  /* 0x0000000619067209 */ /* 0x000fe40007810000 */
[----:B------:R-:W-:Y:S02]  /*1ac20*/  FSEL R32, R32, -INF , !P1 ;  /* 0xff80000020207808 */ /* 0x000fe40004800000 */
[----:B------:R-:W-:Y:S02]  /*1ac30*/  FSEL R30, R30, -INF , !P0 ;  /* 0xff8000001e1e7808 */ /* 0x000fe40004000000 */
[----:B------:R-:W-:Y:S02]  /*1ac40*/  ISETP.GE.AND P0, PT, R4, R214, PT ;  /* 0x000000d60400720c */ /* 0x000fe40003f06270 */
[----:B------:R-:W-:Y:S02]  /*1ac50*/  FMNMX.FTZ R5, R26, R5, !PT ;  /* 0x000000051a057209 */ /* 0x000fe40007810000 */
[----:B------:R-:W-:Y:S02]  /*1ac60*/  ISETP.GE.AND P1, PT, R0, R215, PT ;  /* 0x000000d70000720c */ /* 0x000fe40003f26270 */
[----:B------:R-:W-:Y:S02]  /*1ac70*/  FMNMX.FTZ R6, R28, R6, !PT ;  /* 0x000000061c067209 */ /* 0x000fe40007810000 */
[----:B------:R-:W-:Y:S02]  /*1ac80*/  ISETP.GE.OR P0, PT, R4, R216, !P0 ;  /* 0x000000d80400720c */ /* 0x000fe40004706670 */
[----:B------:R-:W-:Y:S02]  /*1ac90*/  FMNMX.FTZ R4, R27, R5, !PT ;  /* 0x000000051b047209 */ /* 0x000fe40007810000 */
[----:B------:R-:W-:Y:S02]  /*1aca0*/  ISETP.GE.OR P1, PT, R0, R217, !P1 ;  /* 0x000000d90000720c */ /* 0x000fe40004f26670 */
[----:B------:R-:W-:Y:S02]  /*1acb0*/  FMNMX.FTZ R6, R29, R6, !PT ;  /* 0x000000061d067209 */ /* 0x000fe40007810000 */
[----:B------:R-:W-:Y:S02]  /*1acc0*/  FSEL R31, R31, -INF , !P6 ;  /* 0xff8000001f1f7808 */ /* 0x000fe40007000000 */
[----:B------:R-:W-:Y:S02]  /*1acd0*/  FSEL R33, R33, -INF , !P1 ;  /* 0xff80000021217808 */ /* 0x000fe40004800000 */
[----:B------:R-:W-:Y:S02]  /*1ace0*/  FMNMX.FTZ R4, R30, R4, !PT ;  /* 0x000000041e047209 */ /* 0x000fe40007810000 */
[----:B------:R-:W-:Y:S02]  /*1acf0*/  ISETP.GE.AND P1, PT, R0, R214, PT ;  /* 0x000000d60000720c */ /* 0x000fe40003f26270 */
[----:B------:R-:W-:Y:S02]  /*1ad00*/  FMNMX.FTZ R133, R32, R6, !PT ;  /* 0x0000000620857209 */ /* 0x000fe40007810000 */
[----:B------:R-:W-:Y:S02]  /*1ad10*/  ISETP.GE.OR P1, PT, R0, R216, !P1 ;  /* 0x000000d80000720c */ /* 0x000fe40004f26670 */
[----:B------:R-:W-:Y:S02]  /*1ad20*/  FSEL R34, R34, -INF , !P0 ;  /* 0xff80000022227808 */ /* 0x000fe40004000000 */
[----:B------:R-:W-:Y:S02]  /*1ad30*/  FMNMX.FTZ R0, R31, R4, !PT ;  /* 0x000000041f007209 */ /* 0x000fe40007810000 */
[----:B------:R-:W-:Y:S02]  /*1ad40*/  FMNMX.FTZ R133, R33, R133, !PT ;  /* 0x0000008521857209 */ /* 0x000fe40007810000 */
[----:B------:R-:W-:Y:S02]  /*1ad50*/  FSEL R35, R35, -INF , !P1 ;  /* 0xff80000023237808 */ /* 0x000fe40004800000 */
[----:B------:R-:W-:Y:S01]  /*1ad60*/  FMNMX.FTZ R0, R34, R0, !PT ;  /* 0x0000000022007209 */ /* 0x000fe20007810000 */
[----:B------:R-:W1:Y:S03]  /*1ad70*/  SHFL.BFLY PT, R4, R133, 0x2, 0x1f ;  /* 0x0c401f0085047f89 */ /* 0x000e6600000e0000 */
[----:B------:R-:W-:Y:S05]  /*1ad80*/  FMNMX.FTZ R0, R35, R0, !PT ;  /* 0x0000000023007209 */ /* 0x000fea0007810000 */
[----:B------:R-:W3:Y:S01]  /*1ad90*/  SHFL.BFLY PT, R132, R0, 0x2, 0x1f ;  /* 0x0c401f0000847f89 */ /* 0x000ee200000e0000 */
[----:B-1----:R-:W-:Y:S07]  /*1ada0*/  FMNMX.FTZ R133, R133, R4, !PT ;  /* 0x0000000485857209 */ /* 0x002fee0007810000 */
[----:B------:R-:W1:Y:S01]  /*1adb0*/  SHFL.BFLY PT, R5, R133, 0x1, 0x1f ;  /* 0x0c201f0085057f89 */ /* 0x000e6200000e0000 */
[----:B---3--:R-:W-:Y:S07]  /*1adc0*/  FMNMX.FTZ R132, R0, R132, !PT ;  /* 0x0000008400847209 */ /* 0x008fee0007810000 */
[----:B------:R-:W3:Y:S01]  /*1add0*/  SHFL.BFLY PT, R4, R132, 0x1, 0x1f ;  /* 0x0c201f0084047f89 */ /* 0x000ee200000e0000 */
[----:B-1----:R-:W-:Y:S02]  /*1ade0*/  FMNMX.FTZ R133, R133, R5, !PT ;  /* 0x0000000585857209 */ /* 0x002fe40007810000 */
[----:B------:R-:W-:Y:S01]  /*1adf0*/  LOP3.LUT R5, R247, UR29, RZ, 0x3c, !PT ;  /* 0x0000001df7057c12 */ /* 0x000fe2000f8e3cff */
[----:B------:R-:W-:Y:S01]  /*1ae00*/  UIADD3 UR29, UR33, 0x646e171e, URZ ;  /* 0x646e171e211d7890 */ /* 0x000fe2000fffe03f */
[C---:B------:R-:W-:Y:S01]  /*1ae10*/  FSETP.NEU.FTZ.AND P1, PT, R133.reuse, -INF , PT ;  /* 0xff8000008500780b */ /* 0x040fe20003f3d000 */
[----:B------:R-:W-:Y:S02]  /*1ae20*/  FMUL.FTZ R6, R133, c[0x0][0x23c] ;  /* 0x00008f0085067a20 */ /* 0x000fe40000410000 */
[----:B------:R-:W-:Y:S01]  /*1ae30*/  IMAD.WIDE.U32 R170, R5, -0x326172a9, RZ ;  /* 0xcd9e8d5705aa7825 */ /* 0x000fe200078e00ff */
[----:B---3--:R-:W-:Y:S02]  /*1ae40*/  FMNMX.FTZ R132, R132, R4, !PT ;  /* 0x0000000484847209 */ /* 0x008fe40007810000 */
[----:B------:R-:W-:Y:S02]  /*1ae50*/  FSEL R0, R133, RZ, P1 ;  /* 0x000000ff85007208 */ /* 0x000fe40000800000 */
[----:B------:R-:W-:Y:S02]  /*1ae60*/  FSETP.NEU.FTZ.AND P0, PT, R132, -INF , PT ;  /* 0xff8000008400780b */ /* 0x000fe40003f1d000 */
[----:B------:R-:W-:Y:S01]  /*1ae70*/  FSEL R5, R6, RZ, P1 ;  /* 0x000000ff06057208 */ /* 0x000fe20000800000 */
[----:B------:R-:W-:Y:S01]  /*1ae80*/  FADD.FTZ R2, -R0, R2 ;  /* 0x0000000200027221 */ /* 0x000fe20000010100 */
[----:B------:R-:W-:Y:S02]  /*1ae90*/  FSEL R0, R132, RZ, P0 ;  /* 0x000000ff84007208 */ /* 0x000fe40000000000 */
[----:B------:R-:W-:Y:S01]  /*1aea0*/  LOP3.LUT R4, R245, UR4, R246, 0x96, !PT ;  /* 0x00000004f5047c12 */ /* 0x000fe2000f8e96f6 */
[----:B------:R-:W-:Y:S01]  /*1aeb0*/  FFMA.FTZ R222, R17, c[0x0][0x23c], -R5 ;  /* 0x00008f0011de7a23 */ /* 0x000fe20000010805 */
[----:B--2---:R-:W-:Y:S01]  /*1aec0*/  LOP3.LUT R6, R171, UR5, R208, 0x96, !PT ;  /* 0x00000005ab067c12 */ /* 0x004fe2000f8e96d0 */
[----:B------:R-:W-:Y:S01]  /*1aed0*/  FADD.FTZ R3, -R0, R3 ;  /* 0x0000000300037221 */ /* 0x000fe20000010100 */
[----:B------:R-:W-:Y:S01]  /*1aee0*/  UIADD3 UR4, UR32, -0x4ab325aa, URZ ;  /* 0xb54cda5620047890 */ /* 0x000fe2000fffe03f */
[----:B------:R-:W-:Y:S02]  /*1aef0*/  FMUL.FTZ R0, R2, c[0x0][0x23c] ;  /* 0x00008f0002007a20 */ /* 0x000fe40000410000 */
[--C-:B------:R-:W-:Y:S02]  /*1af00*/  FFMA.FTZ R218, R13, c[0x0][0x23c], -R5.reuse ;  /* 0x00008f000dda7a23 */ /* 0x100fe40000010805 */
[----:B------:R-:W-:Y:S02]  /*1af10*/  FFMA.FTZ R176, R9, c[0x0][0x23c], -R5 ;  /* 0x00008f0009b07a23 */ /* 0x000fe40000010805 */
[----:B------:R-:W1:Y:S01]  /*1af20*/  MUFU.EX2 R0, R0 ;  /* 0x0000000000007308 */ /* 0x000e620000000800 */
[----:B------:R-:W-:Y:S02]  /*1af30*/  IMAD.MOV.U32 R9, RZ, RZ, R209 ;  /* 0x000000ffff097224 */ /* 0x000fe400078e00d1 */
[--C-:B------:R-:W-:Y:S02]  /*1af40*/  FFMA.FTZ R209, R12, c[0x0][0x23c], -R5.reuse ;  /* 0x00008f000cd17a23 */ /* 0x100fe40000010805 */
[--C-:B------:R-:W-:Y:S02]  /*1af50*/  FFMA.FTZ R175, R8, c[0x0][0x23c], -R5.reuse ;  /* 0x00008f0008af7a23 */ /* 0x100fe40000010805 */
[--C-:B------:R-:W-:Y:S02]  /*1af60*/  FFMA.FTZ R225, R20, c[0x0][0x23c], -R5.reuse ;  /* 0x00008f0014e17a23 */ /* 0x100fe40000010805 */
        /* <DEDUP_REMOVED lines=9> */
[C---:B-1----:R-:W-:Y:S02]  /*1b000*/  FMUL.FTZ R17, R0.reuse, R153 ;  /* 0x0000009900117220 */ /* 0x042fe40000410000 */
[----:B------:R1:W2:Y:S01]  /*1b010*/  LDL.S16 R153, [R1+0x68] ;  /* 0x0000680001997983 */ /* 0x0002a20000100600 */
[C---:B------:R-:W-:Y:S02]  /*1b020*/  FMUL.FTZ R13, R0.reuse, R157 ;  /* 0x0000009d000d7220 */ /* 0x040fe40000410000 */
[----:B------:R-:W-:Y:S01]  /*1b030*/  FMUL.FTZ R12, R0, R156 ;  /* 0x0000009c000c7220 */ /* 0x000fe20000410000 */
[----:B------:R1:W3:Y:S01]  /*1b040*/  LDL.S16 R157, [R1+0x64] ;  /* 0x00006400019d7983 */ /* 0x0002e20000100600 */
[--C-:B------:R-:W-:Y:S02]  /*1b050*/  FFMA.FTZ R240, R32, c[0x0][0x23c], -R5.reuse ;  /* 0x00008f0020f07a23 */ /* 0x100fe40000010805 */
[----:B------:R-:W-:Y:S01]  /*1b060*/  FFMA.FTZ R242, R33, c[0x0][0x23c], -R5 ;  /* 0x00008f0021f27a23 */ /* 0x000fe20000010805 */
[----:B------:R1:W4:Y:S01]  /*1b070*/  LDL.S16 R156, [R1+0x60] ;  /* 0x00006000019c7983 */ /* 0x0003220000100600 */
[C---:B------:R-:W-:Y:S02]  /*1b080*/  FMUL.FTZ R5, R0.reuse, R165 ;  /* 0x000000a500057220 */ /* 0x040fe40000410000 */
[----:B------:R-:W-:Y:S02]  /*1b090*/  IMAD.MOV.U32 R165, RZ, RZ, R9 ;  /* 0x000000ffffa57224 */ /* 0x000fe400078e0009 */
[----:B------:R-:W-:Y:S02]  /*1b0a0*/  FMUL.FTZ R9, R0, R161 ;  /* 0x000000a100097220 */ /* 0x000fe40000410000 */
[----:B------:R1:W2:Y:S01]  /*1b0b0*/  LDL.S16 R161, [R1+0x54] ;  /* 0x0000540001a17983 */ /* 0x0002a20000100600 */
[----:B------:R-:W-:Y:S04]  /*1b0c0*/  IMAD.WIDE.U32 R232, R4, -0x326172a9, RZ ;  /* 0xcd9e8d5704e87825 */ /* 0x000fe800078e00ff */
[----:B------:R-:W-:Y:S01]  /*1b0d0*/  FMUL.FTZ R4, R132, c[0x0][0x23c] ;  /* 0x00008f0084047a20 */ /* 0x000fe20000410000 */
[----:B------:R-:W-:Y:S01]  /*1b0e0*/  LOP3.LUT R170, R233, UR30, R170, 0x96, !PT ;  /* 0x0000001ee9aa7c12 */ /* 0x000fe2000f8e96aa */
[----:B------:R-:W-:Y:S02]  /*1b0f0*/  FMUL.FTZ R2, R3, c[0x0][0x23c] ;  /* 0x00008f0003027a20 */ /* 0x000fe40000410000 */
[----:B------:R-:W-:Y:S01]  /*1b100*/  IMAD.WIDE.U32 R6, R6, -0x2daee0ad, RZ ;  /* 0xd2511f5306067825 */ /* 0x000fe200078e00ff */
[----:B------:R-:W-:Y:S03]  /*1b110*/  FSEL R4, R4, RZ, P0 ;  /* 0x000000ff04047208 */ /* 0x000fe60000000000 */
[----:B------:R-:W1:Y:S01]  /*1b120*/  MUFU.EX2 R2, R2 ;  /* 0x0000000200027308 */ /* 0x000e620000000800 */
[----:B------:R-:W-:Y:S02]  /*1b130*/  IMAD.MOV.U32 R8, RZ, RZ, R208 ;  /* 0x000000ffff087224 */ /* 0x000fe400078e00d0 */
[--C-:B------:R-:W-:Y:S02]  /*1b140*/  FFMA.FTZ R135, R135, c[0x0][0x23c], -R4.reuse ;  /* 0x00008f0087877a23 */ /* 0x100fe40000010804 */
[--C-:B------:R-:W-:Y:S02]  /*1b150*/  FFMA.FTZ R174, R169, c[0x0][0x23c], -R4.reuse ;  /* 0x00008f00a9ae7a23 */ /* 0x100fe40000010804 */
[--C-:B------:R-:W-:Y:S02]  /*1b160*/  FFMA.FTZ R223, R22, c[0x0][0x23c], -R4.reuse ;  /* 0x00008f0016df7a23 */ /* 0x100fe40000010804 */
[--C-:B------:R-:W-:Y:S01]  /*1b170*/  FFMA.FTZ R224, R23, c[0x0][0x23c], -R4.reuse ;  /* 0x00008f0017e07a23 */ /* 0x100fe20000010804 */
[----:B------:R1:W1:Y:S01]  /*1b180*/  MUFU.EX2 R171, R135 ;  /* 0x0000008700ab7308 */ /* 0x0002620000000800 */
        /* <DEDUP_REMOVED lines=11> */
[----:B------:R-:W-:Y:S01]  /*1b240*/  FFMA.FTZ R243, R35, c[0x0][0x23c], -R4 ;  /* 0x00008f0023f37a23 */ /* 0x000fe20000010804 */
[----:B------:R-:W-:Y:S01]  /*1b250*/  LOP3.LUT R4, R7, UR14, R244, 0x96, !PT ;  /* 0x0000000e07047c12 */ /* 0x000fe2000f8e96f4 */
[----:B------:R-:W-:Y:S02]  /*1b260*/  FMUL.FTZ R32, R0, R136 ;  /* 0x0000008800207220 */ /* 0x000fe40000410000 */
[----:B------:R1:W1:Y:S02]  /*1b270*/  MUFU.EX2 R136, R173 ;  /* 0x000000ad00887308 */ /* 0x0002640000000800 */
[----:B-1----:R-:W-:Y:S04]  /*1b280*/  IMAD.WIDE.U32 R134, R170, -0x2daee0ad, RZ ;  /* 0xd2511f53aa867825 */ /* 0x002fe800078e00ff */
[----:B------:R-:W-:Y:S01]  /*1b290*/  IMAD.WIDE.U32 R168, R4, -0x326172a9, RZ ;  /* 0xcd9e8d5704a87825 */ /* 0x000fe200078e00ff */
[----:B------:R-:W-:Y:S03]  /*1b2a0*/  LOP3.LUT R135, R135, UR12, R6, 0x96, !PT ;  /* 0x0000000c87877c12 */ /* 0x000fe6000f8e9606 */
[C---:B------:R-:W-:Y:S01]  /*1b2b0*/  FMUL.FTZ R22, R2.reuse, R150 ;  /* 0x0000009602167220 */ /* 0x040fe20000410000 */
[----:B------:R-:W-:Y:S01]  /*1b2c0*/  LOP3.LUT R3, R169, UR13, R232, 0x96, !PT ;  /* 0x0000000da9037c12 */ /* 0x000fe2000f8e96e8 */
[----:B------:R-:W-:Y:S02]  /*1b2d0*/  FMUL.FTZ R27, R2, R147 ;  /* 0x00000093021b7220 */ /* 0x000fe40000410000 */
[----:B------:R-:W-:Y:S02]  /*1b2e0*/  FMUL.FTZ R28, R0, R140 ;  /* 0x0000008c001c7220 */ /* 0x000fe40000410000 */
[C---:B------:R-:W-:Y:S02]  /*1b2f0*/  FFMA.FTZ R140, R2.reuse, R213, R171 ;  /* 0x000000d5028c7223 */ /* 0x040fe400000100ab */
[C---:B------:R-:W-:Y:S02]  /*1b300*/  FMUL.FTZ R6, R2.reuse, R166 ;  /* 0x000000a602067220 */ /* 0x040fe40000410000 */
[C---:B------:R-:W-:Y:S02]  /*1b310*/  FMUL.FTZ R7, R2.reuse, R167 ;  /* 0x000000a702077220 */ /* 0x040fe40000410000 */
[C---:B------:R-:W-:Y:S02]  /*1b320*/  FMUL.FTZ R10, R2.reuse, R162 ;  /* 0x000000a2020a7220 */ /* 0x040fe40000410000 */
[C---:B------:R-:W-:Y:S01]  /*1b330*/  FMUL.FTZ R11, R2.reuse, R163 ;  /* 0x000000a3020b7220 */ /* 0x040fe20000410000 */
[----:B------:R-:W1:Y:S01]  /*1b340*/  LDC.U8 R173, c[0x0][0x2d8] ;  /* 0x0000b600ffad7b82 */ /* 0x000e620000000000 */
        /* <DEDUP_REMOVED lines=58> */
[----:B------:R-:W-:Y:S04]  /*1b6f0*/  IMAD.WIDE.U32 R2, R3, -0x2daee0ad, RZ ;  /* 0xd2511f5303027825 */ /* 0x000fe800078e00ff */
[C---:B------:R-:W-:Y:S01]  /*1b700*/  FMUL.FTZ R33, R0.reuse, R137 ;  /* 0x0000008900217220 */ /* 0x040fe20000410000 */
[----:B------:R-:W-:Y:S01]  /*1b710*/  LOP3.LUT R154, R3, UR10, R134, 0x96, !PT ;  /* 0x0000000a039a7c12 */ /* 0x000fe2000f8e9686 */
[----:B------:R-:W-:Y:S01]  /*1b720*/  IMAD.WIDE.U32 R134, R135, -0x326172a9, RZ ;  /* 0xcd9e8d5787867825 */ /* 0x000fe200078e00ff */
[----:B------:R-:W1:Y:S03]  /*1b730*/  MUFU.EX2 R137, R174 ;  /* 0x000000ae00897308 */ /* 0x000e660000000800 */
[C---:B------:R-:W-:Y:S02]  /*1b740*/  FMUL.FTZ R20, R0.reuse, R148 ;  /* 0x0000009400147220 */ /* 0x040fe40000410000 */
[----:B------:R-:W-:Y:S01]  /*1b750*/  FFMA.FTZ R170, R0, R212, R172 ;  /* 0x000000d400aa7223 */ /* 0x000fe200000100ac */
[----:B------:R-:W-:Y:S01]  /*1b760*/  IADD3 R212, P0, R210, UR27, RZ ;  /* 0x0000001bd2d47c10 */ /* 0x000fe2000ff1e0ff */
[C---:B------:R-:W-:Y:S02]  /*1b770*/  FMUL.FTZ R4, R0.reuse, R164 ;  /* 0x000000a400047220 */ /* 0x040fe40000410000 */
[----:B------:R-:W-:Y:S01]  /*1b780*/  IMAD.MOV.U32 R164, RZ, RZ, R8 ;  /* 0x000000ffffa47224 */ /* 0x000fe200078e0008 */
[----:B------:R-:W1:Y:S01]  /*1b790*/  MUFU.EX2 R3, R175 ;  /* 0x000000af00037308 */ /* 0x000e620000000800 */
[C---:B------:R-:W-:Y:S01]  /*1b7a0*/  FMUL.FTZ R8, R0.reuse, R160 ;  /* 0x000000a000087220 */ /* 0x040fe20000410000 */
[----:B------:R-:W-:Y:S01]  /*1b7b0*/  IADD3.X R213, R211, UR26, RZ, P0, !PT ;  /* 0x0000001ad3d57c10 */ /* 0x000fe200087fe4ff */
        /* <DEDUP_REMOVED lines=53> */
[----:B------:R-:W-:Y:S01]  /*1bb10*/  LOP3.LUT R0, R135, UR11, R168, 0x96, !PT ;  /* 0x0000000b87007c12 */ /* 0x000fe2000f8e96a8 */
[----:B------:R-:W-:Y:S01]  /*1bb20*/  IMAD.WIDE.U32 R154, R154, -0x326172a9, RZ ;  /* 0xcd9e8d579a9a7825 */ /* 0x000fe200078e00ff */
[----:B------:R-:W2:Y:S03]  /*1bb30*/  MUFU.EX2 R135, R176 ;  /* 0x000000b000877308 */ /* 0x000ea60000000800 */
[----:B------:R-:W-:Y:S01]  /*1bb40*/  IMAD.WIDE.U32 R162, R0, -0x2daee0ad, RZ ;  /* 0xd2511f5300a27825 */ /* 0x000fe200078e00ff */
[C---:B------:R-:W-:Y:S02]  /*1bb50*/  F2FP.BF16.PACK_AB R0, R136.reuse, R172 ;  /* 0x000000ac8800723e */ /* 0x040fe400000010ff */
[----:B------:R-:W-:Y:S01]  /*1bb60*/  LOP3.LUT R146, R155, UR9, R134, 0x96, !PT ;  /* 0x000000099b927c12 */ /* 0x000fe2000f8e9686 */
[----:B------:R-:W-:Y:S01]  /*1bb70*/  FADD.FTZ R138, R136, R170 ;  /* 0x000000aa888a7221 */ /* 0x000fe20000010000 */
[----:B------:R-:W-:Y:S01]  /*1bb80*/  LOP3.LUT R142, R163, UR8, R2, 0x96, !PT ;  /* 0x00000008a38e7c12 */ /* 0x000fe2000f8e9602 */
[C---:B-1----:R-:W-:Y:S01]  /*1bb90*/  FADD.FTZ R139, R137.reuse, R140 ;  /* 0x0000008c898b7221 */ /* 0x042fe20000010000 */
[----:B------:R-:W-:Y:S01]  /*1bba0*/  F2FP.BF16.PACK_AB R2, R137, R171 ;  /* 0x000000ab8902723e */ /* 0x000fe200000010ff */
[----:B------:R-:W-:Y:S01]  /*1bbb0*/  FADD.FTZ R137, R3, R138 ;  /* 0x0000008a03897221 */ /* 0x000fe20000010000 */
[----:B------:R-:W-:Y:S01]  /*1bbc0*/  PRMT R172, R173, 0x7054, R173 ;  /* 0x00007054adac7816 */ /* 0x000fe200000000ad */
[----:B------:R-:W-:Y:S01]  /*1bbd0*/  IMAD.WIDE.U32 R142, R142, -0x326172a9, RZ ;  /* 0xcd9e8d578e8e7825 */ /* 0x000fe200078e00ff */
[----:B------:R-:W-:Y:S03]  /*1bbe0*/  MUFU.EX2 R176, R235 ;  /* 0x000000eb00b07308 */ /* 0x000fe60000000800 */
[----:B------:R-:W-:Y:S01]  /*1bbf0*/  IMAD.MOV.U32 R166, RZ, RZ, R164 ;  /* 0x000000ffffa67224 */ /* 0x000fe200078e00a4 */
[----:B------:R-:W-:Y:S01]  /*1bc00*/  LOP3.LUT R136, R143, UR4, R154, 0x96, !PT ;  /* 0x000000048f887c12 */ /* 0x000fe2000f8e969a */
[----:B------:R-:W-:Y:S03]  /*1bc10*/  IMAD.MOV.U32 R167, RZ, RZ, R165 ;  /* 0x000000ffffa77224 */ /* 0x000fe600078e00a5 */
[C---:B------:R-:W-:Y:S02]  /*1bc20*/  LOP3.LUT R134, R136.reuse, 0xff, RZ, 0xc0, !PT ;  /* 0x000000ff88867812 */ /* 0x040fe400078ec0ff */
[C---:B--2---:R-:W-:Y:S01]  /*1bc30*/  F2FP.BF16.PACK_AB R3, R135.reuse, R3 ;  /* 0x000000038703723e */ /* 0x044fe200000010ff */
[----:B------:R-:W-:Y:S01]  /*1bc40*/  FADD.FTZ R144, R135, R137 ;  /* 0x0000008987907221 */ /* 0x000fe20000010000 */
[----:B------:R-:W-:Y:S02]  /*1bc50*/  ISETP.GE.U32.AND P2, PT, R173, R134, PT ;  /* 0x00000086ad00720c */ /* 0x000fe40003f46070 */
[----:B------:R-:W-:Y:S02]  /*1bc60*/  SHF.R.U32.HI R135, RZ, 0x10, R136 ;  /* 0x00000010ff877819 */ /* 0x000fe40000011688 */
[----:B------:R-:W-:Y:S02]  /*1bc70*/  LOP3.LUT R134, R136, 0xffff, RZ, 0xc0, !PT ;  /* 0x0000ffff88867812 */ /* 0x000fe400078ec0ff */
[----:B------:R-:W-:Y:S02]  /*1bc80*/  LOP3.LUT R135, R135, 0xff, RZ, 0xc0, !PT ;  /* 0x000000ff87877812 */ /* 0x000fe400078ec0ff */
[----:B------:R-:W-:Y:S02]  /*1bc90*/  SHF.R.U32.HI R134, RZ, 0x8, R134 ;  /* 0x00000008ff867819 */ /* 0x000fe40000011686 */
[C---:B------:R-:W-:Y:S02]  /*1bca0*/  ISETP.GE.U32.AND P1, PT, R173.reuse, R135, PT ;  /* 0x00000087ad00720c */ /* 0x040fe40003f26070 */
[----:B------:R-:W-:Y:S01]  /*1bcb0*/  LOP3.LUT R134, R134, 0xffff, RZ, 0xc0, !PT ;  /* 0x0000ffff86867812 */ /* 0x000fe200078ec0ff */
[----:B------:R-:W1:Y:S01]  /*1bcc0*/  MUFU.EX2 R135, R178 ;  /* 0x000000b200877308 */ /* 0x000e620000000800 */
[----:B------:R-:W-:Y:S01]  /*1bcd0*/  @!P2 HFMA2.BF16_V2 R153, -RZ.H0_H0, RZ.H0_H0, -R0.H0_H0 ;  /* 0x200000ffff99a231 */ /* 0x000fe20000340900 */
[----:B------:R-:W-:Y:S02]  /*1bce0*/  SHF.R.U32.HI R136, RZ, 0x18, R136 ;  /* 0x00000018ff887819 */ /* 0x000fe40000011688 */
[C---:B------:R-:W-:Y:S02]  /*1bcf0*/  ISETP.GE.U32.AND P6, PT, R173.reuse, R134, PT ;  /* 0x00000086ad00720c */ /* 0x040fe40003fc6070 */
[----:B------:R-:W-:Y:S01]  /*1bd00*/  @!P2 STL.S16 [R1+0x68], R153 ;  /* 0x000068990100a387 */ /* 0x000fe20000100600 */
[----:B------:R-:W-:Y:S03]  /*1bd10*/  ISETP.GE.U32.AND P0, PT, R173, R136, PT ;  /* 0x00000088ad00720c */ /* 0x000fe60003f06070 */
[----:B------:R-:W2:Y:S01]  /*1bd20*/  MUFU.EX2 R134, R177 ;  /* 0x000000b100867308 */ /* 0x000ea20000000800 */
[----:B------:R2:W5:Y:S01]  /*1bd30*/  LDL.S16 R148, [R1+0x24] ;  /* 0x0000240001947983 */ /* 0x0005620000100600 */
[----:B----4-:R-:W-:Y:S05]  /*1bd40*/  @!P1 HFMA2.BF16_V2 R156, -RZ.H0_H0, RZ.H0_H0, -R2.H0_H0 ;  /* 0x200000ffff9c9231 */ /* 0x010fea0000340902 */
[----:B------:R-:W-:Y:S03]  /*1bd50*/  PRMT R136, R156, 0x7610, R136 ;  /* 0x000076109c887816 */ /* 0x000fe60000000088 */
[----:B------:R-:W-:Y:S01]  /*1bd60*/  MUFU.EX2 R178, R234 ;  /* 0x000000ea00b27308 */ /* 0x000fe20000000800 */
[----:B-1----:R-:W-:Y:S09]  /*1bd70*/  FADD.FTZ R137, R135, R139 ;  /* 0x0000008b87897221 */ /* 0x002ff20000010000 */
[----:B------:R-:W1:Y:S01]  /*1bd80*/  MUFU.EX2 R139, R209 ;  /* 0x000000d1008b7308 */ /* 0x000e620000000800 */
[C---:B--2---:R-:W-:Y:S01]  /*1bd90*/  F2FP.BF16.PACK_AB R135, R134.reuse, R135 ;  /* 0x000000878687723e */ /* 0x044fe200000010ff */
[--C-:B------:R-:W-:Y:S01]  /*1bda0*/  FADD.FTZ R141, R134, R137.reuse ;  /* 0x00000089868d7221 */ /* 0x100fe20000010000 */
[C---:B------:R-:W-:Y:S02]  /*1bdb0*/  PRMT R134, R0.reuse, 0x7632, R134 ;  /* 0x0000763200867816 */ /* 0x040fe40000000086 */
[----:B------:R-:W-:Y:S02]  /*1bdc0*/  PRMT R137, R153, 0x7610, R137 ;  /* 0x0000761099897816 */ /* 0x000fe40000000089 */
[----:B------:R-:W-:Y:S01]  /*1bdd0*/  PRMT R138, R0, 0x5410, R134 ;  /* 0x00005410008a7816 */ /* 0x000fe20000000086 */
[----:B---3--:R-:W-:Y:S01]  /*1bde0*/  @!P6 HFMA2.BF16_V2 R157, -RZ.H0_H0, RZ.H0_H0, -R134.H0_H0 ;  /* 0x200000ffff9de231 */ /* 0x008fe20000340986 */
[----:B------:R-:W-:Y:S02]  /*1bdf0*/  @!P2 PRMT R0, R137, 0x5410, RZ ;  /* 0x000054108900a816 */ /* 0x000fe400000000ff */
[----:B------:R-:W2:Y:S02]  /*1be00*/  MUFU.EX2 R137, R186 ;  /* 0x000000ba00897308 */ /* 0x000ea40000000800 */
[----:B------:R-:W-:Y:S01]  /*1be10*/  @!P6 STL.S16 [R1+0x64], R157 ;  /* 0x0000649d0100e387 */ /* 0x000fe20000100600 */
[----:B------:R-:W-:Y:S03]  /*1be20*/  PRMT R140, R157, 0x7610, R140 ;  /* 0x000076109d8c7816 */ /* 0x000fe6000000008c */
[----:B------:R-:W-:Y:S01]  /*1be30*/  @!P1 STL.S16 [R1+0x60], R156 ;  /* 0x0000609c01009387 */ /* 0x000fe20000100600 */
[----:B------:R-:W-:Y:S03]  /*1be40*/  @!P6 PRMT R134, R140, 0x5410, RZ ;  /* 0x000054108c86e816 */ /* 0x000fe600000000ff */
[----:B------:R3:W4:Y:S01]  /*1be50*/  LDL.S16 R150, [R1+0x50] ;  /* 0x0000500001967983 */ /* 0x0007220000100600 */
[----:B-1----:R-:W-:Y:S03]  /*1be60*/  FADD.FTZ R144, R139, R144 ;  /* 0x000000908b907221 */ /* 0x002fe60000010000 */
[----:B------:R1:W-:Y:S04]  /*1be70*/  STG.E.U16 [R210.64], R0 ;  /* 0x00000000d2007986 */ /* 0x0003e8000c101518 */
[----:B------:R3:W3:Y:S04]  /*1be80*/  LDL.S16 R147, [R1+0x4c] ;  /* 0x00004c0001937983 */ /* 0x0006e80000100600 */
[----:B------:R1:W-:Y:S01]  /*1be90*/  STG.E.U16 [R210.64+0x2], R134 ;  /* 0x00000286d2007986 */ /* 0x0003e2000c101518 */
[----:B--2---:R-:W-:Y:S01]  /*1bea0*/  FADD.FTZ R141, R137, R141 ;  /* 0x0000008d898d7221 */ /* 0x004fe20000010000 */
[C---:B-1----:R-:W-:Y:S04]  /*1beb0*/  PRMT R0, R2.reuse, 0x7632, R0 ;  /* 0x0000763202007816 */ /* 0x042fe80000000000 */
[----:B------:R-:W-:Y:S01]  /*1bec0*/  PRMT R140, R2, 0x5410, R0 ;  /* 0x00005410028c7816 */ /* 0x000fe20000000000 */
[----:B------:R-:W-:Y:S01]  /*1bed0*/  @!P0 HFMA2.BF16_V2 R161, -RZ.H0_H0, RZ.H0_H0, -R0.H0_H0 ;  /* 0x200000ffffa18231 */ /* 0x000fe20000340900 */
[----:B------:R-:W-:Y:S01]  /*1bee0*/  @!P1 PRMT R2, R136, 0x5410, RZ ;  /* 0x0000541088029816 */ /* 0x000fe200000000ff */
[----:B------:R-:W1:Y:S03]  /*1bef0*/  MUFU.EX2 R134, R208 ;  /* 0x000000d000867308 */ /* 0x000e660000000800 */
[----:B------:R-:W-:Y:S01]  /*1bf00*/  @!P0 STL.S16 [R1+0x54], R161 ;  /* 0x000054a101008387 */ /* 0x000fe20000100600 */
[----:B------:R-:W-:Y:S03]  /*1bf10*/  PRMT R149, R161, 0x7610, R149 ;  /* 0x00007610a1957816 */ /* 0x000fe60000000095 */
[----:B------:R2:W2:Y:S01]  /*1bf20*/  LDL.S16 R153, [R1+0x48] ;  /* 0x0000480001997983 */ /* 0x0004a20000100600 */
[----:B------:R-:W-:Y:S03]  /*1bf30*/  @!P0 PRMT R0, R149, 0x5410, RZ ;  /* 0x0000541095008816 */ /* 0x000fe600000000ff */
[----:B------:R1:W-:Y:S01]  /*1bf40*/  STG.E.U16 [R212.64], R2 ;  /* 0x00000002d4007986 */ /* 0x0003e2000c101518 */
[----:B------:R-:W1:Y:S03]  /*1bf50*/  MUFU.EX2 R136, R218 ;  /* 0x000000da00887308 */ /* 0x000e660000000800 */
[----:B------:R1:W-:Y:S07]  /*1bf60*/  STG.E.U16 [R212.64+0x2], R0 ;  /* 0x00000200d4007986 */ /* 0x0003ee000c101518 */
[----:B------:R-:W-:Y:S01]  /*1bf70*/  MUFU.EX2 R218, R243 ;  /* 0x000000f300da7308 */ /* 0x000fe20000000800 */
[----:B-1----:R-:W-:Y:S01]  /*1bf80*/  FADD.FTZ R149, R134, R141 ;  /* 0x0000008d86957221 */ /* 0x002fe20000010000 */
[C---:B------:R-:W-:Y:S04]  /*1bf90*/  LOP3.LUT R2, R142.reuse, 0xff, RZ, 0xc0, !PT ;  /* 0x000000ff8e027812 */ /* 0x040fe800078ec0ff */
[----:B------:R-:W-:Y:S02]  /*1bfa0*/  ISETP.GE.U32.AND P6, PT, R173, R2, PT ;  /* 0x00000002ad00720c */ /* 0x000fe40003fc6070 */
[----:B------:R-:W-:Y:S02]  /*1bfb0*/  LOP3.LUT R2, R142, 0xffff, RZ, 0xc0, !PT ;  /* 0x0000ffff8e027812 */ /* 0x000fe400078ec0ff */
[----:B------:R-:W-:Y:S02]  /*1bfc0*/  PRMT R0, R3, 0x7632, R0 ;  /* 0x0000763203007816 */ /* 0x000fe40000000000 */
[----:B------:R-:W-:Y:S04]  /*1bfd0*/  SHF.R.U32.HI R2, RZ, 0x8, R2 ;  /* 0x00000008ff027819 */ /* 0x000fe80000011602 */
[----:B------:R-:W-:Y:S04]  /*1bfe0*/  LOP3.LUT R2, R2, 0xffff, RZ, 0xc0, !PT ;  /* 0x0000ffff02027812 */ /* 0x000fe800078ec0ff */
[C---:B------:R-:W-:Y:S02]  /*1bff0*/  ISETP.GE.U32.AND P1, PT, R173.reuse, R2, PT ;  /* 0x00000002ad00720c */ /* 0x040fe40003f26070 */
[----:B------:R-:W-:Y:S04]  /*1c000*/  SHF.R.U32.HI R2, RZ, 0x10, R142 ;  /* 0x00000010ff027819 */ /* 0x000fe8000001168e */
[----:B------:R-:W-:Y:S04]  /*1c010*/  LOP3.LUT R2, R2, 0xff, RZ, 0xc0, !PT ;  /* 0x000000ff02027812 */ /* 0x000fe800078ec0ff */
[----:B------:R-:W-:Y:S02]  /*1c020*/  ISETP.GE.U32.AND P0, PT, R173, R2, PT ;  /* 0x00000002ad00720c */ /* 0x000fe40003f06070 */
[----:B------:R-:W-:Y:S02]  /*1c030*/  F2FP.BF16.PACK_AB R2, R136, R139 ;  /* 0x0000008b8802723e */ /* 0x000fe400000010ff */
[----:B------:R-:W-:Y:S01]  /*1c040*/  PRMT R139, R3, 0x5410, R0 ;  /* 0x00005410038b7816 */ /* 0x000fe20000000000 */
[----:B-----5:R-:W-:Y:S05]  /*1c050*/  @!P6 HFMA2.BF16_V2 R148, -RZ.H0_H0, RZ.H0_H0, -R3.H0_H0 ;  /* 0x200000ffff94e231 */ /* 0x020fea0000340903 */
[----:B------:R1:W-:Y:S01]  /*1c060*/  @!P6 STL.S16 [R1+0x24], R148 ;  /* 0x000024940100e387 */ /* 0x0003e20000100600 */
[----:B------:R-:W-:Y:S04]  /*1c070*/  PRMT R151, R148, 0x7610, R151 ;  /* 0x0000761094977816 */ /* 0x000fe80000000097 */
[----:B------:R-:W-:Y:S05]  /*1c080*/  @!P6 PRMT R3, R151, 0x5410, RZ ;  /* 0x000054109703e816 */ /* 0x000fea00000000ff */
[----:B------:R-:W-:Y:S01]  /*1c090*/  STG.E.U16 [R210.64+0x10], R3 ;  /* 0x00001003d2007986 */ /* 0x000fe2000c101518 */
[----:B-1----:R-:W-:Y:S01]  /*1c0a0*/  FADD.FTZ R148, R136, R144 ;  /* 0x0000009088947221 */ /* 0x002fe20000010000 */
[----:B------:R-:W-:Y:S02]  /*1c0b0*/  F2FP.BF16.PACK_AB R136, R134, R137 ;  /* 0x000000898688723e */ /* 0x000fe400000010ff */
[----:B------:R-:W-:Y:S04]  /*1c0c0*/  SHF.R.U32.HI R134, RZ, 0x18, R142 ;  /* 0x00000018ff867819 */ /* 0x000fe8000001168e */
[----:B------:R-:W-:Y:S02]  /*1c0d0*/  ISETP.GE.U32.AND P6, PT, R173, R134, PT ;  /* 0x00000086ad00720c */ /* 0x000fe40003fc6070 */
[C---:B------:R-:W-:Y:S01]  /*1c0e0*/  PRMT R134, R135.reuse, 0x7632, R134 ;  /* 0x0000763287867816 */ /* 0x040fe20000000086 */
[----:B----4-:R-:W-:Y:S03]  /*1c0f0*/  @!P1 HFMA2.BF16_V2 R150, -RZ.H0_H0, RZ.H0_H0, -R0.H0_H0 ;  /* 0x200000ffff969231 */ /* 0x010fe60000340900 */
[----:B------:R-:W-:Y:S02]  /*1c100*/  PRMT R144, R135, 0x5410, R134 ;  /* 0x0000541087907816 */ /* 0x000fe40000000086 */
[----:B------:R1:W-:Y:S01]  /*1c110*/  @!P1 STL.S16 [R1+0x50], R150 ;  /* 0x0000509601009387 */ /* 0x0003e20000100600 */
[----:B------:R-:W-:Y:S01]  /*1c120*/  PRMT R141, R150, 0x7610, R141 ;  /* 0x00007610968d7816 */ /* 0x000fe2000000008d */
[----:B---3--:R-:W-:Y:S03]  /*1c130*/  @!P0 HFMA2.BF16_V2 R147, -RZ.H0_H0, RZ.H0_H0, -R135.H0_H0 ;  /* 0x200000ffff938231 */ /* 0x008fe60000340987 */
[----:B------:R-:W-:Y:S02]  /*1c140*/  @!P1 PRMT R0, R141, 0x5410, RZ ;  /* 0x000054108d009816 */ /* 0x000fe400000000ff */
[----:B------:R-:W-:Y:S01]  /*1c150*/  MUFU.EX2 R141, R219 ;  /* 0x000000db008d7308 */ /* 0x000fe20000000800 */
[----:B------:R3:W-:Y:S01]  /*1c160*/  @!P0 STL.S16 [R1+0x4c], R147 ;  /* 0x00004c9301008387 */ /* 0x0007e20000100600 */
[----:B------:R-:W-:Y:S03]  /*1c170*/  PRMT R137, R147, 0x7610, R137 ;  /* 0x0000761093897816 */ /* 0x000fe60000000089 */
[----:B------:R4:W5:Y:S01]  /*1c180*/  LDL.S16 R155, [R1+0x20] ;  /* 0x00002000019b7983 */ /* 0x0009620000100600 */
[----:B------:R-:W-:Y:S03]  /*1c190*/  @!P0 PRMT R135, R137, 0x5410, RZ ;  /* 0x0000541089878816 */ /* 0x000fe600000000ff */
[----:B------:R4:W4:Y:S01]  /*1c1a0*/  LDL.S16 R151, [R1+0x44] ;  /* 0x0000440001977983 */ /* 0x0009220000100600 */
[----:B------:R-:W-:Y:S03]  /*1c1b0*/  MUFU.EX2 R219, R242 ;  /* 0x000000f200db7308 */ /* 0x000fe60000000800 */
[----:B------:R2:W-:Y:S04]  /*1c1c0*/  STG.E.U16 [R210.64+0x12], R0 ;  /* 0x00001200d2007986 */ /* 0x0005e8000c101518 */
[----:B------:R2:W-:Y:S04]  /*1c1d0*/  STG.E.U16 [R212.64+0x10], R135 ;  /* 0x00001087d4007986 */ /* 0x0005e8000c101518 */
[----:B-1----:R1:W4:Y:S01]  /*1c1e0*/  LDL.S16 R150, [R1+0x1c] ;  /* 0x00001c0001967983 */ /* 0x0023220000100600 */
[----:B---3--:R-:W-:Y:S05]  /*1c1f0*/  IMAD.WIDE.U32 R146, R146, -0x2daee0ad, RZ ;  /* 0xd2511f5392927825 */ /* 0x008fea00078e00ff */
[----:B------:R-:W-:Y:S01]  /*1c200*/  LOP3.LUT R3, R147, UR29, R162, 0x96, !PT ;  /* 0x0000001d93037c12 */ /* 0x000fe2000f8e96a2 */
[----:B--2---:R-:W-:Y:S03]  /*1c210*/  @!P6 HFMA2.BF16_V2 R153, -RZ.H0_H0, RZ.H0_H0, -R134.H0_H0 ;  /* 0x200000ffff99e231 */ /* 0x004fe60000340986 */
[----:B------:R-:W-:Y:S02]  /*1c220*/  LOP3.LUT R137, R3, 0xffff, RZ, 0xc0, !PT ;  /* 0x0000ffff03897812 */ /* 0x000fe400078ec0ff */
[----:B------:R2:W-:Y:S01]  /*1c230*/  @!P6 STL.S16 [R1+0x48], R153 ;  /* 0x000048990100e387 */ /* 0x0005e20000100600 */
[----:B------:R-:W-:Y:S01]  /*1c240*/  PRMT R145, R153, 0x7610, R145 ;  /* 0x0000761099917816 */ /* 0x000fe20000000091 */
[----:B------:R-:W3:Y:S01]  /*1c250*/  MUFU.EX2 R0, R221 ;  /* 0x000000dd00007308 */ /* 0x000ee20000000800 */
[----:B------:R-:W-:Y:S01]  /*1c260*/  SHF.R.U32.HI R137, RZ, 0x8, R137 ;  /* 0x00000008ff897819 */ /* 0x000fe20000011689 */
[----:B------:R1:W4:Y:S01]  /*1c270*/  LDL.S16 R157, [R1+0x40] ;  /* 0x00004000019d7983 */ /* 0x0003220000100600 */
[----:B------:R-:W-:Y:S02]  /*1c280*/  @!P6 PRMT R134, R145, 0x5410, RZ ;  /* 0x000054109186e816 */ /* 0x000fe400000000ff */
[----:B------:R-:W-:Y:S02]  /*1c290*/  LOP3.LUT R135, R3, 0xff, RZ, 0xc0, !PT ;  /* 0x000000ff03877812 */ /* 0x000fe400078ec0ff */
[----:B------:R-:W-:Y:S01]  /*1c2a0*/  LOP3.LUT R137, R137, 0xffff, RZ, 0xc0, !PT ;  /* 0x0000ffff89897812 */ /* 0x000fe200078ec0ff */
[----:B------:R1:W-:Y:S01]  /*1c2b0*/  STG.E.U16 [R212.64+0x12], R134 ;  /* 0x00001286d4007986 */ /* 0x0003e2000c101518 */
[----:B------:R-:W-:Y:S02]  /*1c2c0*/  ISETP.GE.U32.AND P1, PT, R173, R135, PT ;  /* 0x00000087ad00720c */ /* 0x000fe40003f26070 */
[----:B------:R1:W1:Y:S01]  /*1c2d0*/  MUFU.EX2 R135, R222 ;  /* 0x000000de00877308 */ /* 0x0002620000000800 */
[----:B--2---:R2:W2:Y:S01]  /*1c2e0*/  LDL.S16 R153, [R1+0x3c] ;  /* 0x00003c0001997983 */ /* 0x0044a20000100600 */
[----:B-1----:R-:W1:Y:S01]  /*1c2f0*/  LDC.U8 R222, c[0x0][0x2d8] ;  /* 0x0000b600ffde7b82 */ /* 0x002e620000000000 */
[----:B------:R-:W-:Y:S02]  /*1c300*/  PRMT R134, R2, 0x7632, R134 ;  /* 0x0000763202867816 */ /* 0x000fe40000000086 */
[C---:B-1----:R-:W-:Y:S02]  /*1c310*/  ISETP.GE.U32.AND P0, PT, R222.reuse, R137, PT ;  /* 0x00000089de00720c */ /* 0x042fe40003f06070 */
[--C-:B------:R-:W-:Y:S02]  /*1c320*/  SHF.R.U32.HI R137, RZ, 0x10, R3.reuse ;  /* 0x00000010ff897819 */ /* 0x100fe40000011603 */
[----:B------:R-:W-:Y:S02]  /*1c330*/  SHF.R.U32.HI R3, RZ, 0x18, R3 ;  /* 0x00000018ff037819 */ /* 0x000fe40000011603 */
[----:B------:R-:W-:Y:S02]  /*1c340*/  LOP3.LUT R145, R137, 0xff, RZ, 0xc0, !PT ;  /* 0x000000ff89917812 */ /* 0x000fe400078ec0ff */
[----:B------:R-:W1:Y:S02]  /*1c350*/  MUFU.EX2 R137, R220 ;  /* 0x000000dc00897308 */ /* 0x000e640000000800 */
[----:B------:R-:W-:Y:S01]  /*1c360*/  ISETP.GE.U32.AND P6, PT, R222, R145, PT ;  /* 0x00000091de00720c */ /* 0x000fe20003fc6070 */
[----:B---3--:R-:W-:Y:S01]  /*1c370*/  FADD.FTZ R145, R0, R148 ;  /* 0x0000009400917221 */ /* 0x008fe20000010000 */
[C---:B------:R-:W-:Y:S03]  /*1c380*/  F2FP.BF16.PACK_AB R0, R135.reuse, R0 ;  /* 0x000000008700723e */ /* 0x040fe600000010ff */
[----:B------:R-:W-:Y:S01]  /*1c390*/  FADD.FTZ R156, R135, R145 ;  /* 0x00000091879c7221 */ /* 0x000fe20000010000 */
[----:B------:R-:W-:Y:S01]  /*1c3a0*/  LOP3.LUT R135, R146, 0xff, RZ, 0xc0, !PT ;  /* 0x000000ff92877812 */ /* 0x000fe200078ec0ff */
[----:B-----5:R-:W-:Y:S06]  /*1c3b0*/  @!P1 HFMA2.BF16_V2 R155, -RZ.H0_H0, RZ.H0_H0, -R2.H0_H0 ;  /* 0x200000ffff9b9231 */ /* 0x020fec0000340902 */
[----:B----4-:R-:W-:Y:S01]  /*1c3c0*/  @!P6 HFMA2.BF16_V2 R151, -RZ.H0_H0, RZ.H0_H0, -R136.H0_H0 ;  /* 0x200000ffff97e231 */ /* 0x010fe20000340988 */
[----:B------:R-:W-:Y:S01]  /*1c3d0*/  @!P1 STL.S16 [R1+0x20], R155 ;  /* 0x0000209b01009387 */ /* 0x000fe20000100600 */
[----:B------:R-:W-:Y:S03]  /*1c3e0*/  PRMT R152, R155, 0x7610, R152 ;  /* 0x000076109b987816 */ /* 0x000fe60000000098 */
[----:B------:R-:W-:Y:S01]  /*1c3f0*/  PRMT R158, R151, 0x7610, R158 ;  /* 0x00007610979e7816 */ /* 0x000fe2000000009e */
[----:B------:R-:W-:Y:S05]  /*1c400*/  @!P0 HFMA2.BF16_V2 R150, -RZ.H0_H0, RZ.H0_H0, -R134.H0_H0 ;  /* 0x200000ffff968231 */ /* 0x000fea0000340986 */
[----:B------:R3:W-:Y:S01]  /*1c410*/  @!P0 STL.S16 [R1+0x1c], R150 ;  /* 0x00001c9601008387 */ /* 0x0007e20000100600 */
[----:B------:R-:W-:Y:S03]  /*1c420*/  PRMT R148, R150, 0x7610, R148 ;  /* 0x0000761096947816 */ /* 0x000fe60000000094 */
[----:B------:R4:W-:Y:S01]  /*1c430*/  @!P6 STL.S16 [R1+0x44], R151 ;  /* 0x000044970100e387 */ /* 0x0009e20000100600 */
[----:B---3--:R-:W-:Y:S02]  /*1c440*/  PRMT R150, R2, 0x5410, R134 ;  /* 0x0000541002967816 */ /* 0x008fe40000000086 */
[----:B------:R-:W-:Y:S02]  /*1c450*/  @!P1 PRMT R2, R152, 0x5410, RZ ;  /* 0x0000541098029816 */ /* 0x000fe400000000ff */
[----:B------:R-:W-:Y:S01]  /*1c460*/  ISETP.GE.U32.AND P1, PT, R222, R3, PT ;  /* 0x00000003de00720c */ /* 0x000fe20003f26070 */
[----:B------:R-:W-:Y:S01]  /*1c470*/  MUFU.EX2 R152, R225 ;  /* 0x000000e100987308 */ /* 0x000fe20000000800 */
[----:B------:R-:W-:Y:S01]  /*1c480*/  @!P0 PRMT R134, R148, 0x5410, RZ ;  /* 0x0000541094868816 */ /* 0x000fe200000000ff */
[----:B------:R3:W-:Y:S01]  /*1c490*/  STG.E.U16 [R210.64+0x20], R2 ;  /* 0x00002002d2007986 */ /* 0x0007e2000c101518 */
[----:B------:R-:W-:Y:S01]  /*1c4a0*/  ISETP.GE.U32.AND P0, PT, R222, R135, PT ;  /* 0x00000087de00720c */ /* 0x000fe20003f06070 */
[----:B------:R-:W-:Y:S01]  /*1c4b0*/  FADD.FTZ R148, R141, R149 ;  /* 0x000000958d947221 */ /* 0x000fe20000010000 */
[----:B------:R-:W-:Y:S01]  /*1c4c0*/  PRMT R135, R136, 0x7632, R135 ;  /* 0x0000763288877816 */ /* 0x000fe20000000087 */
[----:B------:R5:W-:Y:S01]  /*1c4d0*/  STG.E.U16 [R210.64+0x22], R134 ;  /* 0x00002286d2007986 */ /* 0x000be2000c101518 */
[----:B------:R-:W-:Y:S01]  /*1c4e0*/  LOP3.LUT R3, R146, 0xffff, RZ, 0xc0, !PT ;  /* 0x0000ffff92037812 */ /* 0x000fe200078ec0ff */
[C-C-:B-1----:R-:W-:Y:S01]  /*1c4f0*/  FADD.FTZ R155, R137.reuse, R148.reuse ;  /* 0x00000094899b7221 */ /* 0x142fe20000010000 */
[----:B------:R-:W-:Y:S01]  /*1c500*/  PRMT R149, R136, 0x5410, R135 ;  /* 0x0000541088957816 */ /* 0x000fe20000000087 */
[----:B----4-:R-:W1:Y:S01]  /*1c510*/  MUFU.EX2 R151, R226 ;  /* 0x000000e200977308 */ /* 0x010e620000000800 */
[----:B------:R-:W-:Y:S01]  /*1c520*/  SHF.R.U32.HI R145, RZ, 0x8, R3 ;  /* 0x00000008ff917819 */ /* 0x000fe20000011603 */
[----:B------:R-:W-:Y:S01]  /*1c530*/  @!P1 HFMA2.BF16_V2 R157, -RZ.H0_H0, RZ.H0_H0, -R135.H0_H0 ;  /* 0x200000ffff9d9231 */ /* 0x000fe20000340987 */
[----:B------:R-:W-:Y:S02]  /*1c540*/  @!P6 PRMT R136, R158, 0x5410, RZ ;  /* 0x000054109e88e816 */ /* 0x000fe400000000ff */
[----:B------:R-:W-:Y:S01]  /*1c550*/  F2FP.BF16.PACK_AB R3, R137, R141 ;  /* 0x0000008d8903723e */ /* 0x000fe200000010ff */
[----:B--2---:R-:W-:Y:S01]  /*1c560*/  @!P0 HFMA2.BF16_V2 R153, -RZ.H0_H0, RZ.H0_H0, -R0.H0_H0 ;  /* 0x200000ffff998231 */ /* 0x004fe20000340900 */
[----:B------:R-:W-:Y:S01]  /*1c570*/  @!P1 STL.S16 [R1+0x40], R157 ;  /* 0x0000409d01009387 */ /* 0x000fe20000100600 */
[----:B------:R-:W-:Y:S02]  /*1c580*/  PRMT R148, R157, 0x7610, R148 ;  /* 0x000076109d947816 */ /* 0x000fe40000000094 */
[----:B------:R-:W-:Y:S01]  /*1c590*/  PRMT R137, R0, 0x7632, R137 ;  /* 0x0000763200897816 */ /* 0x000fe20000000089 */
[----:B------:R-:W-:Y:S01]  /*1c5a0*/  @!P0 STL.S16 [R1+0x3c], R153 ;  /* 0x00003c9901008387 */ /* 0x000fe20000100600 */
[----:B------:R-:W-:Y:S02]  /*1c5b0*/  @!P1 PRMT R135, R148, 0x5410, RZ ;  /* 0x0000541094879816 */ /* 0x000fe400000000ff */
[----:B------:R-:W-:Y:S01]  /*1c5c0*/  PRMT R141, R153, 0x7610, R141 ;  /* 0x00007610998d7816 */ /* 0x000fe2000000008d */
[----:B------:R2:W4:Y:S01]  /*1c5d0*/  LDL.S16 R164, [R1+0x5c] ;  /* 0x00005c0001a47983 */ /* 0x0005220000100600 */
[----:B------:R-:W-:Y:S02]  /*1c5e0*/  PRMT R148, R0, 0x5410, R137 ;  /* 0x0000541000947816 */ /* 0x000fe40000000089 */
[----:B------:R-:W-:Y:S01]  /*1c5f0*/  @!P0 PRMT R0, R141, 0x5410, RZ ;  /* 0x000054108d008816 */ /* 0x000fe200000000ff */
[----:B------:R2:W2:Y:S01]  /*1c600*/  LDL.S16 R168, [R1+0x38] ;  /* 0x0000380001a87983 */ /* 0x0004a20000100600 */
[----:B---3--:R-:W-:Y:S01]  /*1c610*/  LOP3.LUT R2, R145, 0xffff, RZ, 0xc0, !PT ;  /* 0x0000ffff91027812 */ /* 0x008fe200078ec0ff */
[----:B------:R-:W-:Y:S02]  /*1c620*/  MUFU.EX2 R141, R224 ;  /* 0x000000e0008d7308 */ /* 0x000fe40000000800 */
[----:B------:R3:W3:Y:S01]  /*1c630*/  LDL.S16 R161, [R1+0x34] ;  /* 0x0000340001a17983 */ /* 0x0006e20000100600 */
[----:B------:R-:W-:Y:S02]  /*1c640*/  ISETP.GE.U32.AND P6, PT, R222, R2, PT ;  /* 0x00000002de00720c */ /* 0x000fe40003fc6070 */
[--C-:B------:R-:W-:Y:S01]  /*1c650*/  SHF.R.U32.HI R2, RZ, 0x10, R146.reuse ;  /* 0x00000010ff027819 */ /* 0x100fe20000011692 */
[----:B------:R5:W-:Y:S03]  /*1c660*/  STG.E.U16 [R212.64+0x20], R136 ;  /* 0x00002088d4007986 */ /* 0x000be6000c101518 */
[----:B------:R-:W-:Y:S01]  /*1c670*/  LOP3.LUT R2, R2, 0xff, RZ, 0xc0, !PT ;  /* 0x000000ff02027812 */ /* 0x000fe200078ec0ff */
[----:B------:R5:W-:Y:S01]  /*1c680*/  STG.E.U16 [R212.64+0x22], R135 ;  /* 0x00002287d4007986 */ /* 0x000be2000c101518 */
[----:B------:R-:W5:Y:S02]  /*1c690*/  MUFU.EX2 R145, R223 ;  /* 0x000000df00917308 */ /* 0x000f640000000800 */
[C---:B------:R-:W-:Y:S01]  /*1c6a0*/  ISETP.GE.U32.AND P1, PT, R222.reuse, R2, PT ;  /* 0x00000002de00720c */ /* 0x040fe20003f26070 */
[----:B------:R5:W-:Y:S01]  /*1c6b0*/  STG.E.U16 [R210.64+0x30], R0 ;  /* 0x00003000d2007986 */ /* 0x000be2000c101518 */
[----:B------:R-:W-:Y:S03]  /*1c6c0*/  SHF.R.U32.HI R2, RZ, 0x18, R146 ;  /* 0x00000018ff027819 */ /* 0x000fe60000011692 */
[----:B------:R2:W3:Y:S01]  /*1c6d0*/  LDL.S16 R169, [R1+0x30] ;  /* 0x0000300001a97983 */ /* 0x0004e20000100600 */
[----:B------:R-:W-:Y:S02]  /*1c6e0*/  ISETP.GE.U32.AND P0, PT, R222, R2, PT ;  /* 0x00000002de00720c */ /* 0x000fe40003f06070 */
[----:B------:R-:W-:Y:S05]  /*1c6f0*/  LOP3.LUT R2, R247, UR35, RZ, 0x3c, !PT ;  /* 0x00000023f7027c12 */ /* 0x000fea000f8e3cff */
[----:B------:R-:W-:Y:S01]  /*1c700*/  IMAD.WIDE.U32 R158, R2, -0x326172a9, RZ ;  /* 0xcd9e8d57029e7825 */ /* 0x000fe200078e00ff */
[----:B-1----:R-:W-:Y:S04]  /*1c710*/  F2FP.BF16.PACK_AB R2, R151, R152 ;  /* 0x000000989702723e */ /* 0x002fe800000010ff */
[----:B-----5:R-:W-:Y:S01]  /*1c720*/  LOP3.LUT R134, R159, UR5, R166, 0x96, !PT ;  /* 0x000000059f867c12 */ /* 0x020fe2000f8e96a6 */
[----:B------:R-:W-:Y:S01]  /*1c730*/  FADD.FTZ R136, R152, R156 ;  /* 0x0000009c98887221 */ /* 0x000fe20000010000 */
[----:B------:R-:W-:Y:S03]  /*1c740*/  LOP3.LUT R153, R233, UR30, R158, 0x96, !PT ;  /* 0x0000001ee9997c12 */ /* 0x000fe6000f8e969e */
[----:B------:R-:W-:Y:S01]  /*1c750*/  IMAD.WIDE.U32 R134, R134, -0x2daee0ad, RZ ;  /* 0xd2511f5386867825 */ /* 0x000fe200078e00ff */
[----:B------:R-:W-:Y:S03]  /*1c760*/  PRMT R0, R3, 0x7632, R0 ;  /* 0x0000763203007816 */ /* 0x000fe60000000000 */
[----:B------:R-:W-:Y:S01]  /*1c770*/  IMAD.WIDE.U32 R152, R153, -0x2daee0ad, RZ ;  /* 0xd2511f5399987825 */ /* 0x000fe200078e00ff */
[----:B------:R-:W-:Y:S03]  /*1c780*/  LOP3.LUT R156, R135, UR14, R244, 0x96, !PT ;  /* 0x0000000e879c7c12 */ /* 0x000fe6000f8e96f4 */
[----:B------:R-:W-:Y:S01]  /*1c790*/  FADD.FTZ R135, R145, R155 ;  /* 0x0000009b91877221 */ /* 0x000fe20000010000 */
[----:B------:R-:W-:Y:S01]  /*1c7a0*/  F2FP.BF16.PACK_AB R155, R141, R145 ;  /* 0x000000918d9b723e */ /* 0x000fe200000010ff */
[----:B------:R-:W-:Y:S01]  /*1c7b0*/  IMAD.WIDE.U32 R156, R156, -0x326172a9, RZ ;  /* 0xcd9e8d579c9c7825 */ /* 0x000fe200078e00ff */
[----:B------:R-:W-:Y:S03]  /*1c7c0*/  LOP3.LUT R153, R153, UR12, R134, 0x96, !PT ;  /* 0x0000000c99997c12 */ /* 0x000fe6000f8e9686 */
[----:B------:R-:W-:Y:S01]  /*1c7d0*/  FADD.FTZ R145, R141, R135 ;  /* 0x000000878d917221 */ /* 0x000fe20000010000 */
[----:B------:R-:W-:Y:S01]  /*1c7e0*/  LOP3.LUT R135, R157, UR13, R232, 0x96, !PT ;  /* 0x0000000d9d877c12 */ /* 0x000fe2000f8e96e8 */
[----:B------:R-:W-:Y:S01]  /*1c7f0*/  FADD.FTZ R151, R151, R136 ;  /* 0x0000008897977221 */ /* 0x000fe20000010000 */
[----:B------:R-:W-:Y:S03]  /*1c800*/  MUFU.EX2 R141, R230 ;  /* 0x000000e6008d7308 */ /* 0x000fe60000000800 */
[----:B------:R-:W-:Y:S05]  /*1c810*/  IMAD.WIDE.U32 R134, R135, -0x2daee0ad, RZ ;  /* 0xd2511f5387867825 */ /* 0x000fea00078e00ff */
[----:B------:R-:W-:Y:S01]  /*1c820*/  LOP3.LUT R136, R135, UR10, R152, 0x96, !PT ;  /* 0x0000000a87887c12 */ /* 0x000fe2000f8e9698 */
[----:B------:R-:W-:Y:S01]  /*1c830*/  IMAD.WIDE.U32 R152, R153, -0x326172a9, RZ ;  /* 0xcd9e8d5799987825 */ /* 0x000fe200078e00ff */
[----:B------:R-:W-:Y:S04]  /*1c840*/  MUFU.EX2 R135, R229 ;  /* 0x000000e500877308 */ /* 0x000fe80000000800 */
[----:B------:R-:W-:Y:S05]  /*1c850*/  LOP3.LUT R156, R153, UR11, R156, 0x96, !PT ;  /* 0x0000000b999c7c12 */ /* 0x000fea000f8e969c */
[----:B------:R-:W-:Y:S05]  /*1c860*/  IMAD.WIDE.U32 R166, R156, -0x2daee0ad, RZ ;  /* 0xd2511f539ca67825 */ /* 0x000fea00078e00ff */
[----:B------:R-:W-:Y:S05]  /*1c870*/  LOP3.LUT R158, R167, UR8, R134, 0x96, !PT ;  /* 0x00000008a79e7c12 */ /* 0x000fea000f8e9686 */
[----:B------:R-:W-:Y:S01]  /*1c880*/  IMAD.WIDE.U32 R158, R158, -0x326172a9, RZ ;  /* 0xcd9e8d579e9e7825 */ /* 0x000fe200078e00ff */
[----:B----4-:R-:W-:Y:S02]  /*1c890*/  @!P6 HFMA2.BF16_V2 R164, -RZ.H0_H0, RZ.H0_H0, -R137.H0_H0 ;  /* 0x200000ffffa4e231 */ /* 0x010fe40000340989 */
[----:B--2---:R-:W-:Y:S03]  /*1c8a0*/  @!P1 HFMA2.BF16_V2 R168, -RZ.H0_H0, RZ.H0_H0, -R3.H0_H0 ;  /* 0x200000ffffa89231 */ /* 0x004fe60000340903 */
[----:B------:R1:W-:Y:S01]  /*1c8b0*/  @!P6 STL.S16 [R1+0x5c], R164 ;  /* 0x00005ca40100e387 */ /* 0x0003e20000100600 */
[----:B------:R-:W-:Y:S01]  /*1c8c0*/  PRMT R156, R164, 0x7610, R156 ;  /* 0x00007610a49c7816 */ /* 0x000fe2000000009c */
[----:B---3--:R-:W-:Y:S02]  /*1c8d0*/  @!P0 HFMA2.BF16_V2 R161, -RZ.H0_H0, RZ.H0_H0, -R0.H0_H0 ;  /* 0x200000ffffa18231 */ /* 0x008fe40000340900 */
[----:B------:R2:W-:Y:S01]  /*1c8e0*/  @!P1 STL.S16 [R1+0x38], R168 ;  /* 0x000038a801009387 */ /* 0x0005e20000100600 */
[----:B------:R-:W-:Y:S03]  /*1c8f0*/  @!P6 PRMT R137, R156, 0x5410, RZ ;  /* 0x000054109c89e816 */ /* 0x000fe600000000ff */
[----:B------:R-:W-:Y:S01]  /*1c900*/  @!P0 STL.S16 [R1+0x34], R161 ;  /* 0x000034a101008387 */ /* 0x000fe20000100600 */
[----:B------:R-:W-:Y:S03]  /*1c910*/  PRMT R134, R161, 0x7610, R134 ;  /* 0x00007610a1867816 */ /* 0x000fe60000000086 */
[----:B------:R3:W4:Y:S04]  /*1c920*/  LDL.S16 R157, [R1+0x2c] ;  /* 0x00002c00019d7983 */ /* 0x0007280000100600 */
[----:B------:R3:W5:Y:S04]  /*1c930*/  LDL.S16 R156, [R1+0x58] ;  /* 0x00005800019c7983 */ /* 0x0007680000100600 */
[----:B------:R3:W3:Y:S04]  /*1c940*/  LDL.S16 R153, [R1+0x18] ;  /* 0x0000180001997983 */ /* 0x0006e80000100600 */
[----:B------:R-:W-:Y:S01]  /*1c950*/  STG.E.U16 [R210.64+0x32], R137 ;  /* 0x00003289d2007986 */ /* 0x000fe2000c101518 */
[----:B-1----:R-:W-:Y:S01]  /*1c960*/  IMAD.WIDE.U32 R164, R136, -0x326172a9, RZ ;  /* 0xcd9e8d5788a47825 */ /* 0x002fe200078e00ff */
[----:B------:R-:W-:Y:S02]  /*1c970*/  PRMT R136, R168, 0x7610, R136 ;  /* 0x00007610a8887816 */ /* 0x000fe40000000088 */
[----:B--2---:R1:W2:Y:S02]  /*1c980*/  LDL.S16 R168, [R1+0x28] ;  /* 0x0000280001a87983 */ /* 0x0042a40000100600 */
[----:B------:R-:W-:Y:S02]  /*1c990*/  LOP3.LUT R208, R165, UR9, R152, 0x96, !PT ;  /* 0x00000009a5d07c12 */ /* 0x000fe4000f8e9698 */
[----:B------:R-:W-:Y:S02]  /*1c9a0*/  PRMT R152, R3, 0x5410, R0 ;  /* 0x0000541003987816 */ /* 0x000fe40000000000 */
[----:B------:R-:W-:Y:S01]  /*1c9b0*/  @!P1 PRMT R3, R136, 0x5410, RZ ;  /* 0x0000541088039816 */ /* 0x000fe200000000ff */
[----:B------:R-:W-:Y:S01]  /*1c9c0*/  IMAD.WIDE.U32 R208, R208, -0x2daee0ad, RZ ;  /* 0xd2511f53d0d07825 */ /* 0x000fe200078e00ff */
[----:B------:R-:W-:Y:S01]  /*1c9d0*/  @!P0 PRMT R0, R134, 0x5410, RZ ;  /* 0x0000541086008816 */ /* 0x000fe200000000ff */
[----:B------:R-:W1:Y:S02]  /*1c9e0*/  MUFU.EX2 R136, R227 ;  /* 0x000000e300887308 */ /* 0x000e640000000800 */
[----:B------:R1:W-:Y:S04]  /*1c9f0*/  STG.E.U16 [R212.64+0x30], R3 ;  /* 0x00003003d4007986 */ /* 0x0003e8000c101518 */
[----:B------:R1:W-:Y:S04]  /*1ca00*/  STG.E.U16 [R212.64+0x32], R0 ;  /* 0x00003200d4007986 */ /* 0x0003e8000c101518 */
[----:B------:R-:W1:Y:S02]  /*1ca10*/  MUFU.EX2 R134, R228 ;  /* 0x000000e400867308 */ /* 0x000e640000000800 */
[----:B-1----:R-:W-:Y:S04]  /*1ca20*/  LOP3.LUT R3, R159, UR4, R164, 0x96, !PT ;  /* 0x000000049f037c12 */ /* 0x002fe8000f8e96a4 */
[C---:B------:R-:W-:Y:S02]  /*1ca30*/  LOP3.LUT R0, R3.reuse, 0xff, RZ, 0xc0, !PT ;  /* 0x000000ff03007812 */ /* 0x040fe400078ec0ff */
[----:B------:R-:W-:Y:S02]  /*1ca40*/  SHF.R.U32.HI R137, RZ, 0x10, R3 ;  /* 0x00000010ff897819 */ /* 0x000fe40000011603 */
[C---:B------:R-:W-:Y:S02]  /*1ca50*/  ISETP.GE.U32.AND P0, PT, R222.reuse, R0, PT ;  /* 0x00000000de00720c */ /* 0x040fe40003f06070 */
[----:B------:R-:W-:Y:S02]  /*1ca60*/  LOP3.LUT R0, R3, 0xffff, RZ, 0xc0, !PT ;  /* 0x0000ffff03007812 */ /* 0x000fe400078ec0ff */
[----:B------:R-:W-:Y:S02]  /*1ca70*/  LOP3.LUT R137, R137, 0xff, RZ, 0xc0, !PT ;  /* 0x000000ff89897812 */ /* 0x000fe400078ec0ff */
[----:B------:R-:W-:Y:S02]  /*1ca80*/  SHF.R.U32.HI R0, RZ, 0x8, R0 ;  /* 0x00000008ff007819 */ /* 0x000fe40000011600 */
[----:B------:R-:W-:Y:S01]  /*1ca90*/  ISETP.GE.U32.AND P1, PT, R222, R137, PT ;  /* 0x00000089de00720c */ /* 0x000fe20003f26070 */
[----:B------:R-:W-:Y:S01]  /*1caa0*/  FADD.FTZ R137, R136, R145 ;  /* 0x0000009188897221 */ /* 0x000fe20000010000 */
[----:B------:R-:W-:Y:S02]  /*1cab0*/  LOP3.LUT R0, R0, 0xffff, RZ, 0xc0, !PT ;  /* 0x0000ffff00007812 */ /* 0x000fe400078ec0ff */
[----:B------:R-:W-:Y:S01]  /*1cac0*/  SHF.R.U32.HI R3, RZ, 0x18, R3 ;  /* 0x00000018ff037819 */ /* 0x000fe20000011603 */
[----:B------:R-:W-:Y:S01]  /*1cad0*/  @!P0 HFMA2.BF16_V2 R169, -RZ.H0_H0, RZ.H0_H0, -R2.H0_H0 ;  /* 0x200000ffffa98231 */ /* 0x000fe20000340902 */
[----:B------:R-:W-:Y:S01]  /*1cae0*/  ISETP.GE.U32.AND P6, PT, R222, R0, PT ;  /* 0x00000000de00720c */ /* 0x000fe20003fc6070 */
[----:B------:R-:W-:Y:S01]  /*1caf0*/  FADD.FTZ R0, R135, R151 ;  /* 0x0000009787007221 */ /* 0x000fe20000010000 */
[C---:B------:R-:W-:Y:S01]  /*1cb00*/  F2FP.BF16.PACK_AB R135, R141.reuse, R135 ;  /* 0x000000878d87723e */ /* 0x040fe200000010ff */
[----:B------:R-:W-:Y:S01]  /*1cb10*/  FADD.FTZ R165, R134, R137 ;  /* 0x0000008986a57221 */ /* 0x000fe20000010000 */
[----:B------:R-:W-:Y:S01]  /*1cb20*/  @!P0 STL.S16 [R1+0x30], R169 ;  /* 0x000030a901008387 */ /* 0x000fe20000100600 */
[--C-:B------:R-:W-:Y:S01]  /*1cb30*/  FADD.FTZ R161, R141, R0.reuse ;  /* 0x000000008da17221 */ /* 0x100fe20000010000 */
[----:B------:R-:W-:Y:S02]  /*1cb40*/  PRMT R0, R2, 0x7632, R0 ;  /* 0x0000763202007816 */ /* 0x000fe40000000000 */
[----:B------:R-:W-:Y:S02]  /*1cb50*/  PRMT R145, R169, 0x7610, R145 ;  /* 0x00007610a9917816 */ /* 0x000fe40000000091 */
[----:B------:R-:W-:Y:S02]  /*1cb60*/  F2FP.BF16.PACK_AB R163, R134, R136 ;  /* 0x0000008886a3723e */ /* 0x000fe400000010ff */
[----:B------:R-:W-:Y:S02]  /*1cb70*/  LOP3.LUT R134, R158, 0xff, RZ, 0xc0, !PT ;  /* 0x000000ff9e867812 */ /* 0x000fe400078ec0ff */
[----:B------:R-:W-:Y:S02]  /*1cb80*/  PRMT R160, R135, 0x7632, R160 ;  /* 0x0000763287a07816 */ /* 0x000fe400000000a0 */
[----:B------:R-:W-:Y:S02]  /*1cb90*/  ISETP.GE.U32.AND P2, PT, R222, R134, PT ;  /* 0x00000086de00720c */ /* 0x000fe40003f46070 */
[----:B------:R-:W-:Y:S02]  /*1cba0*/  LOP3.LUT R134, R158, 0xffff, RZ, 0xc0, !PT ;  /* 0x0000ffff9e867812 */ /* 0x000fe400078ec0ff */
[----:B------:R-:W-:Y:S02]  /*1cbb0*/  PRMT R186, R163, 0x7632, R186 ;  /* 0x00007632a3ba7816 */ /* 0x000fe400000000ba */
[--C-:B------:R-:W-:Y:S02]  /*1cbc0*/  SHF.R.U32.HI R136, RZ, 0x8, R134.reuse ;  /* 0x00000008ff887819 */ /* 0x100fe40000011686 */
[----:B------:R-:W-:Y:S02]  /*1cbd0*/  PRMT R134, R155, 0x7632, R134 ;  /* 0x000076329b867816 */ /* 0x000fe40000000086 */
[----:B------:R-:W-:Y:S01]  /*1cbe0*/  LOP3.LUT R136, R136, 0xffff, RZ, 0xc0, !PT ;  /* 0x0000ffff88887812 */ /* 0x000fe200078ec0ff */
[----:B----4-:R-:W-:Y:S05]  /*1cbf0*/  @!P6 HFMA2.BF16_V2 R157, -RZ.H0_H0, RZ.H0_H0, -R0.H0_H0 ;  /* 0x200000ffff9de231 */ /* 0x010fea0000340900 */
[----:B------:R1:W-:Y:S01]  /*1cc00*/  @!P6 STL.S16 [R1+0x2c], R157 ;  /* 0x00002c9d0100e387 */ /* 0x0003e20000100600 */
[----:B------:R-:W-:Y:S01]  /*1cc10*/  PRMT R141, R157, 0x7610, R141 ;  /* 0x000076109d8d7816 */ /* 0x000fe2000000008d */
[----:B---3--:R-:W-:Y:S01]  /*1cc20*/  @!P2 HFMA2.BF16_V2 R153, -RZ.H0_H0, RZ.H0_H0, -R135.H0_H0 ;  /* 0x200000ffff99a231 */ /* 0x008fe20000340987 */
[----:B-1----:R-:W-:Y:S02]  /*1cc30*/  PRMT R157, R2, 0x5410, R0 ;  /* 0x00005410029d7816 */ /* 0x002fe40000000000 */
[----:B------:R-:W-:Y:S02]  /*1cc40*/  @!P0 PRMT R2, R145, 0x5410, RZ ;  /* 0x0000541091028816 */ /* 0x000fe400000000ff */
[C---:B------:R-:W-:Y:S02]  /*1cc50*/  ISETP.GE.U32.AND P0, PT, R222.reuse, R3, PT ;  /* 0x00000003de00720c */ /* 0x040fe40003f06070 */
[----:B------:R-:W-:Y:S01]  /*1cc60*/  PRMT R3, R155, 0x7610, R3 ;  /* 0x000076109b037816 */ /* 0x000fe20000000003 */
[----:B------:R1:W-:Y:S01]  /*1cc70*/  STG.E.U16 [R210.64+0x40], R2 ;  /* 0x00004002d2007986 */ /* 0x0003e2000c101518 */
[----:B------:R-:W-:Y:S02]  /*1cc80*/  @!P6 PRMT R0, R141, 0x5410, RZ ;  /* 0x000054108d00e816 */ /* 0x000fe400000000ff */
[----:B------:R-:W-:Y:S01]  /*1cc90*/  ISETP.GE.U32.AND P6, PT, R222, R136, PT ;  /* 0x00000088de00720c */ /* 0x000fe20003fc6070 */
[----:B-----5:R-:W-:Y:S01]  /*1cca0*/  @!P1 HFMA2.BF16_V2 R156, -RZ.H0_H0, RZ.H0_H0, -R3.H0_H0 ;  /* 0x200000ffff9c9231 */ /* 0x020fe20000340903 */
[----:B------:R-:W-:Y:S01]  /*1ccb0*/  PRMT R136, R153, 0x7610, R136 ;  /* 0x0000761099887816 */ /* 0x000fe20000000088 */
[----:B------:R3:W-:Y:S01]  /*1ccc0*/  STG.E.U16 [R210.64+0x42], R0 ;  /* 0x00004200d2007986 */ /* 0x0007e2000c101518 */
[----:B------:R-:W-:Y:S02]  /*1ccd0*/  SHF.R.U32.HI R155, RZ, 0x18, R146 ;  /* 0x00000018ff9b7819 */ /* 0x000fe40000011692 */
[----:B------:R-:W-:Y:S01]  /*1cce0*/  PRMT R137, R156, 0x7610, R137 ;  /* 0x000076109c897816 */ /* 0x000fe20000000089 */
[----:B------:R4:W-:Y:S01]  /*1ccf0*/  @!P1 STL.S16 [R1+0x58], R156 ;  /* 0x0000589c01009387 */ /* 0x0009e20000100600 */
[----:B--2---:R-:W-:Y:S05]  /*1cd00*/  @!P0 HFMA2.BF16_V2 R168, -RZ.H0_H0, RZ.H0_H0, -R134.H0_H0 ;  /* 0x200000ffffa88231 */ /* 0x004fea0000340986 */
[----:B------:R2:W-:Y:S04]  /*1cd10*/  @!P0 STL.S16 [R1+0x28], R168 ;  /* 0x000028a801008387 */ /* 0x0005e80000100600 */
[----:B------:R-:W-:Y:S04]  /*1cd20*/  @!P2 STL.S16 [R1+0x18], R153 ;  /* 0x000018990100a387 */ /* 0x000fe80000100600 */
[----:B------:R2:W5:Y:S01]  /*1cd30*/  LDL.S16 R169, [R1+0x8] ;  /* 0x0000080001a97983 */ /* 0x0005620000100600 */
[----:B-1----:R-:W-:Y:S02]  /*1cd40*/  PRMT R2, R168, 0x7610, R2 ;  /* 0x00007610a8027816 */ /* 0x002fe40000000002 */
[----:B---3--:R-:W-:Y:S02]  /*1cd50*/  SHF.R.U32.HI R0, RZ, 0x10, R158 ;  /* 0x00000010ff007819 */ /* 0x008fe4000001169e */
[----:B----4-:R-:W-:Y:S02]  /*1cd60*/  PRMT R156, R3, 0x5410, R134 ;  /* 0x00005410039c7816 */ /* 0x010fe40000000086 */
[----:B------:R-:W-:Y:S02]  /*1cd70*/  @!P1 PRMT R3, R137, 0x5410, RZ ;  /* 0x0000541089039816 */ /* 0x000fe400000000ff */
[----:B------:R-:W-:Y:S02]  /*1cd80*/  LOP3.LUT R0, R0, 0xff, RZ, 0xc0, !PT ;  /* 0x000000ff00007812 */ /* 0x000fe400078ec0ff */
[----:B------:R-:W-:Y:S01]  /*1cd90*/  @!P0 PRMT R134, R2, 0x5410, RZ ;  /* 0x0000541002868816 */ /* 0x000fe200000000ff */
[----:B------:R1:W-:Y:S01]  /*1cda0*/  STG.E.U16 [R212.64+0x40], R3 ;  /* 0x00004003d4007986 */ /* 0x0003e2000c101518 */
[C---:B------:R-:W-:Y:S02]  /*1cdb0*/  ISETP.GE.U32.AND P1, PT, R222.reuse, R0, PT ;  /* 0x00000000de00720c */ /* 0x040fe40003f26070 */
[----:B------:R-:W-:Y:S01]  /*1cdc0*/  SHF.R.U32.HI R0, RZ, 0x18, R158 ;  /* 0x00000018ff007819 */ /* 0x000fe2000001169e */
[----:B--2---:R2:W3:Y:S01]  /*1cdd0*/  LDL.S16 R168, [R1+0x14] ;  /* 0x0000140001a87983 */ /* 0x0044e20000100600 */
[----:B------:R-:W-:Y:S02]  /*1cde0*/  PRMT R2, R135, 0x5410, R160 ;  /* 0x0000541087027816 */ /* 0x000fe400000000a0 */
[----:B------:R-:W-:Y:S01]  /*1cdf0*/  ISETP.GE.U32.AND P0, PT, R222, R0, PT ;  /* 0x00000000de00720c */ /* 0x000fe20003f06070 */
[----:B------:R-:W-:Y:S01]  /*1ce00*/  STG.E.U16 [R212.64+0x42], R134 ;  /* 0x00004286d4007986 */ /* 0x000fe2000c101518 */
[----:B------:R-:W-:Y:S02]  /*1ce10*/  LOP3.LUT R0, R143, UR4, R154, 0x96, !PT ;  /* 0x000000048f007c12 */ /* 0x000fe4000f8e969a */
[----:B------:R-:W-:Y:S02]  /*1ce20*/  @!P2 PRMT R135, R136, 0x5410, RZ ;  /* 0x000054108887a816 */ /* 0x000fe400000000ff */
[C---:B------:R-:W-:Y:S02]  /*1ce30*/  LOP3.LUT R136, R0.reuse, 0xff, RZ, 0xc0, !PT ;  /* 0x000000ff00887812 */ /* 0x040fe400078ec0ff */
[----:B------:R-:W-:Y:S01]  /*1ce40*/  SHF.R.U32.HI R154, RZ, 0x10, R146 ;  /* 0x00000010ff9a7819 */ /* 0x000fe20000011692 */
[----:B------:R-:W-:Y:S01]  /*1ce50*/  STG.E.U16 [R210.64+0x50], R135 ;  /* 0x00005087d2007986 */ /* 0x000fe2000c101518 */
[----:B------:R-:W-:Y:S03]  /*1ce60*/  ISETP.NE.AND P2, PT, R231, RZ, PT ;  /* 0x000000ffe700720c */ /* 0x000fe60003f45270 */
[----:B------:R-:W-:Y:S01]  /*1ce70*/  @!P0 HFMA2.BF16_V2 R252, -RZ.H0_H0, RZ.H0_H0, -R186.H0_H0 ;  /* 0x200000fffffc8231 */ /* 0x000fe200003409ba */
[----:B-1----:R-:W-:Y:S04]  /*1ce80*/  LOP3.LUT R3, R0, 0xffff, RZ, 0xc0, !PT ;  /* 0x0000ffff00037812 */ /* 0x002fe800078ec0ff */
[----:B------:R-:W-:Y:S04]  /*1ce90*/  SHF.R.U32.HI R3, RZ, 0x8, R3 ;  /* 0x00000008ff037819 */ /* 0x000fe80000011603 */
[----:B------:R-:W-:Y:S02]  /*1cea0*/  PRMT R137, R136, 0x5410, R3 ;  /* 0x0000541088897816 */ /* 0x000fe40000000003 */
[--C-:B------:R-:W-:Y:S02]  /*1ceb0*/  SHF.R.U32.HI R136, RZ, 0x10, R0.reuse ;  /* 0x00000010ff887819 */ /* 0x100fe40000011600 */
[----:B------:R-:W-:Y:S02]  /*1cec0*/  SHF.R.U32.HI R3, RZ, 0x18, R0 ;  /* 0x00000018ff037819 */ /* 0x000fe40000011600 */
[----:B------:R-:W-:Y:S01]  /*1ced0*/  LOP3.LUT R0, R136, 0xff, RZ, 0xc0, !PT ;  /* 0x000000ff88007812 */ /* 0x000fe200078ec0ff */
[--C-:B------:R-:W-:Y:S03]  /*1cee0*/  HSET2.LE.AND R136, R137, R172.reuse, PT ;  /* 0x000000ac89887233 */ /* 0x100fe60003803000 */
        /* <DEDUP_REMOVED lines=13> */
[----:B------:R-:W1:Y:S01]  /*1cfc0*/  LDSM.16.MT88.4 R140, [R180+0x18000] ;  /* 0x01800000b48c783b */ /* 0x000e620000004200 */
[----:B------:R-:W-:Y:S02]  /*1cfd0*/  LOP3.LUT R138, R138, R139, RZ, 0xc0, !PT ;  /* 0x0000008b8a8a7212 */ /* 0x000fe400078ec0ff */
[----:B------:R-:W-:Y:S01]  /*1cfe0*/  HSET2.LE.AND R139, R0, R172, PT ;  /* 0x000000ac008b7233 */ /* 0x000fe20003803000 */
[C---:B------:R-:W-:Y:S02]  /*1cff0*/  LOP3.LUT R3, R146.reuse, 0xffff, RZ, 0xc0, !PT ;  /* 0x0000ffff92037812 */ /* 0x040fe400078ec0ff */
[----:B------:R-:W-:Y:S02]  /*1d000*/  LOP3.LUT R0, R147, UR29, R162, 0x96, !PT ;  /* 0x0000001d93007c12 */ /* 0x000fe4000f8e96a2 */
[----:B------:R-:W-:Y:S02]  /*1d010*/  LOP3.LUT R139, R139, R144, RZ, 0xc0, !PT ;  /* 0x000000908b8b7212 */ /* 0x000fe400078ec0ff */
[----:B------:R-:W-:Y:S02]  /*1d020*/  LOP3.LUT R144, R146, 0xff, RZ, 0xc0, !PT ;  /* 0x000000ff92907812 */ /* 0x000fe400078ec0ff */
[----:B------:R-:W-:Y:S04]  /*1d030*/  SHF.R.U32.HI R3, RZ, 0x8, R3 ;  /* 0x00000008ff037819 */ /* 0x000fe80000011603 */
[----:B------:R-:W-:Y:S02]  /*1d040*/  PRMT R153, R144, 0x5410, R3 ;  /* 0x0000541090997816 */ /* 0x000fe40000000003 */
[----:B------:R-:W-:Y:S02]  /*1d050*/  LOP3.LUT R144, R0, 0xffff, RZ, 0xc0, !PT ;  /* 0x0000ffff00907812 */ /* 0x000fe400078ec0ff */
[----:B------:R-:W-:Y:S04]  /*1d060*/  SHF.R.U32.HI R3, RZ, 0x10, R0 ;  /* 0x00000010ff037819 */ /* 0x000fe80000011600 */
[----:B------:R-:W-:Y:S01]  /*1d070*/  LOP3.LUT R3, R3, 0xff, RZ, 0xc0, !PT ;  /* 0x000000ff03037812 */ /* 0x000fe200078ec0ff */
        /* <DEDUP_REMOVED lines=11> */
[----:B------:R-:W1:Y:S03]  /*1d130*/  LDSM.16.MT88.4 R140, [R180+0x1a000] ;  /* 0x01a00000b48c783b */ /* 0x000e660000004200 */
[----:B-----5:R-:W-:Y:S05]  /*1d140*/  @!P6 HFMA2.BF16_V2 R169, -RZ.H0_H0, RZ.H0_H0, -R160.H0_H0 ;  /* 0x200000ffffa9e231 */ /* 0x020fea00003409a0 */
[----:B------:R-:W-:Y:S03]  /*1d150*/  @!P6 STL.S16 [R1+0x8], R169 ;  /* 0x000008a90100e387 */ /* 0x000fe60000100600 */
[----:B------:R-:W-:Y:S04]  /*1d160*/  PRMT R134, R169, 0x7610, R134 ;  /* 0x00007610a9867816 */ /* 0x000fe80000000086 */
[----:B------:R-:W-:Y:S05]  /*1d170*/  @!P6 PRMT R160, R134, 0x5410, RZ ;  /* 0x0000541086a0e816 */ /* 0x000fea00000000ff */
        /* <DEDUP_REMOVED lines=36> */
[----:B------:R-:W-:Y:S01]  /*1d3c0*/  HMMA.16816.F32.BF16 R128, R136, R142, R128 ;  /* 0x0000008e8880723c */ /* 0x000fe20000041880 */
[----:B------:R-:W-:Y:S02]  /*1d3d0*/  SHF.R.U32.HI R141, RZ, 0x8, R144 ;  /* 0x00000008ff8d7819 */ /* 0x000fe40000011690 */
[----:B------:R-:W-:Y:S01]  /*1d3e0*/  LDSM.16.MT88.4 R144, [R181+0x18800] ;  /* 0x01880000b590783b */ /* 0x000fe20000004200 */
[----:B------:R-:W-:Y:S02]  /*1d3f0*/  SHF.R.U32.HI R0, RZ, 0x18, R0 ;  /* 0x00000018ff007819 */ /* 0x000fe40000011600 */
[----:B------:R-:W-:Y:S01]  /*1d400*/  PRMT R151, R140, 0x5410, R141 ;  /* 0x000054108c977816 */ /* 0x000fe2000000008d */
[--C-:B------:R-:W-:Y:S01]  /*1d410*/  HSET2.LE.AND R138, R153, R172.reuse, PT ;  /* 0x000000ac998a7233 */ /* 0x100fe20003803000 */
[----:B------:R-:W-:Y:S02]  /*1d420*/  PRMT R137, R3, 0x5410, R0 ;  /* 0x0000541003897816 */ /* 0x000fe40000000000 */
[----:B------:R-:W1:Y:S01]  /*1d430*/  MUFU.EX2 R3, R236 ;  /* 0x000000ec00037308 */ /* 0x000e620000000800 */
[----:B------:R-:W4:Y:S01]  /*1d440*/  LDSM.16.MT88.4 R140, [R180+0x18800] ;  /* 0x01880000b48c783b */ /* 0x000f220000004200 */
[----:B------:R-:W-:Y:S01]  /*1d450*/  LOP3.LUT R0, R154, 0xff, RZ, 0xc0, !PT ;  /* 0x000000ff9a007812 */ /* 0x000fe200078ec0ff */
[--C-:B------:R-:W-:Y:S01]  /*1d460*/  HSET2.LE.AND R136, R151, R172.reuse, PT ;  /* 0x000000ac97887233 */ /* 0x100fe20003803000 */
[----:B------:R-:W-:Y:S01]  /*1d470*/  LOP3.LUT R138, R138, R148, RZ, 0xc0, !PT ;  /* 0x000000948a8a7212 */ /* 0x000fe200078ec0ff */
[--C-:B------:R-:W-:Y:S01]  /*1d480*/  HSET2.LE.AND R137, R137, R172.reuse, PT ;  /* 0x000000ac89897233 */ /* 0x100fe20003803000 */
[----:B------:R-:W-:Y:S02]  /*1d490*/  PRMT R0, R0, 0x5410, R155 ;  /* 0x0000541000007816 */ /* 0x000fe4000000009b */
[----:B------:R-:W-:Y:S02]  /*1d4a0*/  LOP3.LUT R136, R136, R150, RZ, 0xc0, !PT ;  /* 0x0000009688887212 */ /* 0x000fe400078ec0ff */
[----:B------:R-:W-:Y:S01]  /*1d4b0*/  LOP3.LUT R137, R137, R149, RZ, 0xc0, !PT ;  /* 0x0000009589897212 */ /* 0x000fe200078ec0ff */
[--C-:B------:R-:W-:Y:S01]  /*1d4c0*/  HSET2.LE.AND R139, R0, R172.reuse, PT ;  /* 0x000000ac008b7233 */ /* 0x100fe20003803000 */
[----:B------:R-:W5:Y:S01]  /*1d4d0*/  LDSM.16.MT88.4 R148, [R183+0x18800] ;  /* 0x01880000b794783b */ /* 0x000f620000004200 */
[----:B------:R-:W-:Y:S03]  /*1d4e0*/  LOP3.LUT R0, R159, UR4, R164, 0x96, !PT ;  /* 0x000000049f007c12 */ /* 0x000fe6000f8e96a4 */
[----:B------:R-:W-:Y:S04]  /*1d4f0*/  LOP3.LUT R139, R139, R152, RZ, 0xc0, !PT ;  /* 0x000000988b8b7212 */ /* 0x000fe800078ec0ff */
[----:B------:R-:W-:Y:S03]  /*1d500*/  LDSM.16.MT88.4 R152, [R180+0x19000] ;  /* 0x01900000b498783b */ /* 0x000fe60000004200 */
[C---:B----4-:R-:W-:Y:S08]  /*1d510*/  HMMA.16816.F32.BF16 R4, R136.reuse, R140, R4 ;  /* 0x0000008c8804723c */ /* 0x050ff00000041804 */
[C---:B------:R-:W-:Y:S01]  /*1d520*/  HMMA.16816.F32.BF16 R8, R136.reuse, R142, R8 ;  /* 0x0000008e8808723c */ /* 0x040fe20000041808 */
[----:B------:R-:W4:Y:S07]  /*1d530*/  LDSM.16.MT88.4 R140, [R182+0x18800] ;  /* 0x01880000b68c783b */ /* 0x000f2e0000004200 */
[C---:B------:R-:W-:Y:S08]  /*1d540*/  HMMA.16816.F32.BF16 R12, R136.reuse, R144, R12 ;  /* 0x00000090880c723c */ /* 0x040ff0000004180c */
[C---:B------:R-:W-:Y:S01]  /*1d550*/  HMMA.16816.F32.BF16 R16, R136.reuse, R146, R16 ;  /* 0x000000928810723c */ /* 0x040fe20000041810 */
[----:B------:R-:W1:Y:S07]  /*1d560*/  LDSM.16.MT88.4 R144, [R180+0x1a800] ;  /* 0x01a80000b490783b */ /* 0x000e6e0000004200 */
[C---:B-----5:R-:W-:Y:S08]  /*1d570*/  HMMA.16816.F32.BF16 R20, R136.reuse, R148, R20 ;  /* 0x000000948814723c */ /* 0x060ff00000041814 */
        /* <DEDUP_REMOVED lines=32> */
[C---:B-1----:R-:W-:Y:S07]  /*1d780*/  HMMA.16816.F32.BF16 R108, R136.reuse, R144, R108 ;  /* 0x00000090886c723c */ /* 0x042fee000004186c */
[----:B------:R-:W-:Y:S01]  /*1d790*/  SHF.R.U32.HI R145, RZ, 0x10, R158 ;  /* 0x00000010ff917819 */ /* 0x000fe2000001169e */
[C---:B------:R-:W-:Y:S01]  /*1d7a0*/  HMMA.16816.F32.BF16 R112, R136.reuse, R146, R112 ;  /* 0x000000928870723c */ /* 0x040fe20000041870 */
[----:B------:R-:W-:Y:S03]  /*1d7b0*/  LOP3.LUT R144, R0, 0xffff, RZ, 0xc0, !PT ;  /* 0x0000ffff00907812 */ /* 0x000fe600078ec0ff */
[----:B------:R-:W-:Y:S02]  /*1d7c0*/  LOP3.LUT R145, R145, 0xff, RZ, 0xc0, !PT ;  /* 0x000000ff91917812 */ /* 0x000fe400078ec0ff */
[----:B------:R-:W-:Y:S02]  /*1d7d0*/  SHF.R.U32.HI R144, RZ, 0x8, R144 ;  /* 0x00000008ff907819 */ /* 0x000fe40000011690 */
[C---:B-----5:R-:W-:Y:S01]  /*1d7e0*/  HMMA.16816.F32.BF16 R116, R136.reuse, R148, R116 ;  /* 0x000000948874723c */ /* 0x060fe20000041874 */
[C---:B------:R-:W-:Y:S03]  /*1d7f0*/  LOP3.LUT R146, R158.reuse, 0xffff, RZ, 0xc0, !PT ;  /* 0x0000ffff9e927812 */ /* 0x040fe600078ec0ff */
[----:B------:R-:W-:Y:S02]  /*1d800*/  LOP3.LUT R159, R158, 0xff, RZ, 0xc0, !PT ;  /* 0x000000ff9e9f7812 */ /* 0x000fe400078ec0ff */
[----:B------:R-:W-:Y:S02]  /*1d810*/  SHF.R.U32.HI R158, RZ, 0x18, R158 ;  /* 0x00000018ff9e7819 */ /* 0x000fe4000001169e */
[C---:B------:R-:W-:Y:S01]  /*1d820*/  HMMA.16816.F32.BF16 R120, R136.reuse, R150, R120 ;  /* 0x000000968878723c */ /* 0x040fe20000041878 */
[----:B------:R-:W-:Y:S01]  /*1d830*/  SHF.R.U32.HI R146, RZ, 0x8, R146 ;  /* 0x00000008ff927819 */ /* 0x000fe20000011692 */
[----:B------:R-:W1:Y:S02]  /*1d840*/  LDSM.16.MT88.4 R148, [R181+0x19000] ;  /* 0x01900000b594783b */ /* 0x000e640000004200 */
[----:B------:R-:W-:Y:S02]  /*1d850*/  LOP3.LUT R147, R0, 0xff, RZ, 0xc0, !PT ;  /* 0x000000ff00937812 */ /* 0x000fe400078ec0ff */
[----:B------:R-:W-:Y:S02]  /*1d860*/  PRMT R146, R159, 0x5410, R146 ;  /* 0x000054109f927816 */ /* 0x000fe40000000092 */
[----:B------:R-:W-:Y:S01]  /*1d870*/  PRMT R159, R145, 0x5410, R158 ;  /* 0x00005410919f7816 */ /* 0x000fe2000000009e */
[C---:B----4-:R-:W-:Y:S01]  /*1d880*/  HMMA.16816.F32.BF16 R124, R136.reuse, R140, R124 ;  /* 0x0000008c887c723c */ /* 0x050fe2000004187c */
[----:B------:R-:W4:Y:S02]  /*1d890*/  MUFU.EX2 R158, R237 ;  /* 0x000000ed009e7308 */ /* 0x000f240000000800 */
[----:B------:R-:W-:Y:S01]  /*1d8a0*/  SHF.R.U32.HI R145, RZ, 0x10, R0 ;  /* 0x00000010ff917819 */ /* 0x000fe20000011600 */
[--C-:B------:R-:W-:Y:S01]  /*1d8b0*/  HSET2.LE.AND R146, R146, R172.reuse, PT ;  /* 0x000000ac92927233 */ /* 0x100fe20003803000 */
[----:B------:R-:W-:Y:S02]  /*1d8c0*/  PRMT R147, R147, 0x5410, R144 ;  /* 0x0000541093937816 */ /* 0x000fe40000000090 */
[----:B------:R-:W-:Y:S01]  /*1d8d0*/  SHF.R.U32.HI R144, RZ, 0x18, R0 ;  /* 0x00000018ff907819 */ /* 0x000fe20000011600 */
[----:B------:R-:W-:Y:S01]  /*1d8e0*/  HMMA.16816.F32.BF16 R128, R136, R142, R128 ;  /* 0x0000008e8880723c */ /* 0x000fe20000041880 */
[----:B------:R-:W-:Y:S01]  /*1d8f0*/  LOP3.LUT R0, R145, 0xff, RZ, 0xc0, !PT ;  /* 0x000000ff91007812 */ /* 0x000fe200078ec0ff */
[----:B------:R-:W5:Y:S02]  /*1d900*/  LDSM.16.MT88.4 R136, [R183+0x19000] ;  /* 0x01900000b788783b */ /* 0x000f640000004200 */
[----:B------:R-:W-:Y:S01]  /*1d910*/  FADD.FTZ R145, R178, R161 ;  /* 0x000000a1b2917221 */ /* 0x000fe20000010000 */
[----:B------:R-:W-:Y:S01]  /*1d920*/  PRMT R0, R0, 0x5410, R144 ;  /* 0x0000541000007816 */ /* 0x000fe20000000090 */
[--C-:B------:R-:W-:Y:S01]  /*1d930*/  HSET2.LE.AND R144, R147, R172.reuse, PT ;  /* 0x000000ac93907233 */ /* 0x100fe20003803000 */
[----:B------:R-:W-:Y:S01]  /*1d940*/  LOP3.LUT R146, R146, R2, RZ, 0xc0, !PT ;  /* 0x0000000292927212 */ /* 0x000fe200078ec0ff */
[----:B------:R-:W-:Y:S01]  /*1d950*/  FADD.FTZ R221, R3, R145 ;  /* 0x0000009103dd7221 */ /* 0x000fe20000010000 */
[--C-:B------:R-:W-:Y:S01]  /*1d960*/  HSET2.LE.AND R147, R159, R172.reuse, PT ;  /* 0x000000ac9f937233 */ /* 0x100fe20003803000 */
[----:B------:R-:W2:Y:S02]  /*1d970*/  LDSM.16.MT88.4 R140, [R182+0x19000] ;  /* 0x01900000b68c783b */ /* 0x000ea40000004200 */
[----:B------:R-:W-:Y:S01]  /*1d980*/  HSET2.LE.AND R145, R0, R172, PT ;  /* 0x000000ac00917233 */ /* 0x000fe20003803000 */
[----:B------:R-:W-:Y:S02]  /*1d990*/  PRMT R0, R163, 0x7610, R0 ;  /* 0x00007610a3007816 */ /* 0x000fe40000000000 */
[----:B------:R-:W-:Y:S02]  /*1d9a0*/  LOP3.LUT R144, R144, R157, RZ, 0xc0, !PT ;  /* 0x0000009d90907212 */ /* 0x000fe400078ec0ff */
[----:B------:R-:W-:Y:S01]  /*1d9b0*/  PRMT R2, R0, 0x5410, R186 ;  /* 0x0000541000027816 */ /* 0x000fe200000000ba */
[----:B------:R-:W-:Y:S01]  /*1d9c0*/  LDSM.16.MT88.4 R160, [R180+0x19800] ;  /* 0x01980000b4a0783b */ /* 0x000fe20000004200 */
[----:B------:R-:W-:Y:S01]  /*1d9d0*/  LOP3.LUT R145, R145, R156, RZ, 0xc0, !PT ;  /* 0x0000009c91917212 */ /* 0x000fe200078ec0ff */
[----:B---3--:R-:W-:Y:S01]  /*1d9e0*/  @!P1 HFMA2.BF16_V2 R168, -RZ.H0_H0, RZ.H0_H0, -R0.H0_H0 ;  /* 0x200000ffffa89231 */ /* 0x008fe20000340900 */
[----:B------:R-:W-:Y:S02]  /*1d9f0*/  LOP3.LUT R147, R147, R2, RZ, 0xc0, !PT ;  /* 0x0000000293937212 */ /* 0x000fe400078ec0ff */
[----:B------:R-:W-:Y:S02]  /*1da00*/  @!P0 PRMT R186, R252, 0x5410, RZ ;  /* 0x00005410fcba8816 */ /* 0x000fe400000000ff */
[----:B------:R-:W-:Y:S01]  /*1da10*/  F2FP.BF16.PACK_AB R178, R3, R178 ;  /* 0x000000b203b2723e */ /* 0x000fe200000010ff */
[----:B------:R-:W-:Y:S01]  /*1da20*/  @!P1 STL.S16 [R1+0x14], R168 ;  /* 0x000014a801009387 */ /* 0x000fe20000100600 */
[----:B------:R-:W-:Y:S01]  /*1da30*/  FADD.FTZ R3, R176, R165 ;  /* 0x000000a5b0037221 */ /* 0x000fe20000010000 */
[C---:B------:R-:W-:Y:S01]  /*1da40*/  HMMA.16816.F32.BF16 R4, R144.reuse, R152, R4 ;  /* 0x000000989004723c */ /* 0x040fe20000041804 */
[C---:B----4-:R-:W-:Y:S01]  /*1da50*/  F2FP.BF16.PACK_AB R176, R158.reuse, R176 ;  /* 0x000000b09eb0723e */ /* 0x050fe200000010ff */
[----:B------:R3:W4:Y:S01]  /*1da60*/  LDL.S16 R226, [R1+0x4] ;  /* 0x0000040001e27983 */ /* 0x0007220000100600 */
[----:B------:R-:W-:Y:S01]  /*1da70*/  FADD.FTZ R220, R158, R3 ;  /* 0x000000039edc7221 */ /* 0x000fe20000010000 */
[----:B------:R-:W-:Y:S02]  /*1da80*/  LOP3.LUT R3, R209, UR29, R166, 0x96, !PT ;  /* 0x0000001dd1037c12 */ /* 0x000fe4000f8e96a6 */
[----:B------:R-:W-:Y:S01]  /*1da90*/  LDSM.16.MT88.4 R156, [R181+0x1b000] ;  /* 0x01b00000b59c783b */ /* 0x000fe20000004200 */
[----:B------:R-:W-:Y:S01]  /*1daa0*/  PRMT R177, R178, 0x7632, R177 ;  /* 0x00007632b2b17816 */ /* 0x000fe200000000b1 */
[C---:B------:R-:W-:Y:S01]  /*1dab0*/  HMMA.16816.F32.BF16 R8, R144.reuse, R154, R8 ;  /* 0x0000009a9008723c */ /* 0x040fe20000041808 */
[C---:B------:R-:W-:Y:S03]  /*1dac0*/  LOP3.LUT R2, R3.reuse, 0xff, RZ, 0xc0, !PT ;  /* 0x000000ff03027812 */ /* 0x040fe600078ec0ff */
[----:B------:R-:W-:Y:S02]  /*1dad0*/  LOP3.LUT R134, R3, 0xffff, RZ, 0xc0, !PT ;  /* 0x0000ffff03867812 */ /* 0x000fe400078ec0ff */
[----:B------:R-:W3:Y:S01]  /*1dae0*/  LDSM.16.MT88.4 R152, [R180+0x1b000] ;  /* 0x01b00000b498783b */ /* 0x000ee20000004200 */
[----:B------:R-:W-:Y:S01]  /*1daf0*/  ISETP.GE.U32.AND P6, PT, R222, R2, PT ;  /* 0x00000002de00720c */ /* 0x000fe20003fc6070 */
[C---:B-1----:R-:W-:Y:S01]  /*1db00*/  HMMA.16816.F32.BF16 R12, R144.reuse, R148, R12 ;  /* 0x00000094900c723c */ /* 0x042fe2000004180c */
[----:B------:R-:W-:Y:S03]  /*1db10*/  SHF.R.U32.HI R134, RZ, 0x8, R134 ;  /* 0x00000008ff867819 */ /* 0x000fe60000011686 */
[----:B------:R-:W-:Y:S02]  /*1db20*/  LOP3.LUT R2, R208, 0xffff, RZ, 0xc0, !PT ;  /* 0x0000ffffd0027812 */ /* 0x000fe400078ec0ff */
[----:B------:R1:W4:Y:S01]  /*1db30*/  LDL.S16 R225, [R1+0x10] ;  /* 0x0000100001e17983 */ /* 0x0003220000100600 */
[----:B------:R-:W-:Y:S01]  /*1db40*/  LOP3.LUT R134, R134, 0xffff, RZ, 0xc0, !PT ;  /* 0x0000ffff86867812 */ /* 0x000fe200078ec0ff */
[C---:B------:R-:W-:Y:S01]  /*1db50*/  HMMA.16816.F32.BF16 R16, R144.reuse, R150, R16 ;  /* 0x000000969010723c */ /* 0x040fe20000041810 */
[----:B------:R-:W-:Y:S01]  /*1db60*/  SHF.R.U32.HI R135, RZ, 0x8, R2 ;  /* 0x00000008ff877819 */ /* 0x000fe20000011602 */
[----:B------:R-:W1:Y:S02]  /*1db70*/  LDSM.16.MT88.4 R148, [R183+0x1b000] ;  /* 0x01b00000b794783b */ /* 0x000e640000004200 */
[----:B------:R-:W-:Y:S01]  /*1db80*/  LOP3.LUT R2, R209, UR29, R166, 0x96, !PT ;  /* 0x0000001dd1027c12 */ /* 0x000fe2000f8e96a6 */
[----:B------:R-:W-:Y:S01]  /*1db90*/  @!P6 HFMA2.BF16_V2 R251, -RZ.H0_H0, RZ.H0_H0, -R178.H0_H0 ;  /* 0x200000fffffbe231 */ /* 0x000fe200003409b2 */
[----:B------:R-:W-:Y:S02]  /*1dba0*/  UMOV UR29, UR23 ;  /* 0x00000017001d7c82 */ /* 0x000fe40008000000 */
[C---:B-----5:R-:W-:Y:S02]  /*1dbb0*/  HMMA.16816.F32.BF16 R20, R144.reuse, R136, R20 ;  /* 0x000000889014723c */ /* 0x060fe40000041814 */
[----:B------:R1:W5:Y:S04]  /*1dbc0*/  LDL.S16 R224, [R1+0xc] ;  /* 0x00000c0001e07983 */ /* 0x0003680000100600 */
[----:B------:R1:W5:Y:S02]  /*1dbd0*/  LDL.S16 R223, [R1] ;  /* 0x0000000001df7983 */ /* 0x0003640000100600 */
[C---:B------:R-:W-:Y:S02]  /*1dbe0*/  HMMA.16816.F32.BF16 R24, R144.reuse, R138, R24 ;  /* 0x0000008a9018723c */ /* 0x040fe40000041818 */
[----:B------:R-:W1:Y:S06]  /*1dbf0*/  LDSM.16.MT88.4 R136, [R182+0x1b000] ;  /* 0x01b00000b688783b */ /* 0x000e6c0000004200 */
[C---:B--2---:R-:W-:Y:S02]  /*1dc00*/  HMMA.16816.F32.BF16 R28, R144.reuse, R140, R28 ;  /* 0x0000008c901c723c */ /* 0x044fe4000004181c */
[----:B------:R-:W-:Y:S06]  /*1dc10*/  STG.E.U16 [R212.64+0x52], R186 ;  /* 0x000052bad4007986 */ /* 0x000fec000c101518 */
        /* <DEDUP_REMOVED lines=20> */
[----:B------:R-:W-:Y:S03]  /*1dd60*/  LOP3.LUT R152, R208, 0xff, RZ, 0xc0, !PT ;  /* 0x000000ffd0987812 */ /* 0x000fe600078ec0ff */
[----:B------:R-:W-:Y:S02]  /*1dd70*/  @!P1 PRMT R0, R153, 0x5410, RZ ;  /* 0x0000541099009816 */ /* 0x000fe400000000ff */
[----:B------:R-:W-:Y:S02]  /*1dd80*/  ISETP.GE.U32.AND P1, PT, R222, R134, PT ;  /* 0x00000086de00720c */ /* 0x000fe40003f26070 */
[C---:B------:R-:W-:Y:S01]  /*1dd90*/  HMMA.16816.F32.BF16 R84, R144.reuse, R156, R84 ;  /* 0x0000009c9054723c */ /* 0x040fe20000041854 */
[----:B------:R-:W-:Y:S01]  /*1dda0*/  STG.E.U16 [R212.64+0x50], R0 ;  /* 0x00005000d4007986 */ /* 0x000fe2000c101518 */
[----:B------:R-:W3:Y:S02]  /*1ddb0*/  MUFU.EX2 R156, R240 ;  /* 0x000000f0009c7308 */ /* 0x000ee40000000800 */
[----:B------:R-:W-:Y:S02]  /*1ddc0*/  LOP3.LUT R154, R2, 0xff, RZ, 0xc0, !PT ;  /* 0x000000ff029a7812 */ /* 0x000fe400078ec0ff */
[----:B------:R-:W-:Y:S02]  /*1ddd0*/  SHF.R.U32.HI R155, RZ, 0x18, R3 ;  /* 0x00000018ff9b7819 */ /* 0x000fe40000011603 */
[C---:B------:R-:W-:Y:S01]  /*1dde0*/  HMMA.16816.F32.BF16 R88, R144.reuse, R158, R88 ;  /* 0x0000009e9058723c */ /* 0x040fe20000041858 */
[--C-:B------:R-:W-:Y:S02]  /*1ddf0*/  SHF.R.U32.HI R153, RZ, 0x18, R208.reuse ;  /* 0x00000018ff997819 */ /* 0x100fe400000116d0 */
[----:B------:R-:W-:Y:S01]  /*1de00*/  ISETP.GE.U32.AND P0, PT, R222, R155, PT ;  /* 0x0000009bde00720c */ /* 0x000fe20003f06070 */
[----:B------:R-:W2:Y:S01]  /*1de10*/  MUFU.EX2 R134, R241 ;  /* 0x000000f100867308 */ /* 0x000ea20000000800 */
[----:B------:R-:W-:Y:S02]  /*1de20*/  PRMT R170, R152, 0x5410, R135 ;  /* 0x0000541098aa7816 */ /* 0x000fe40000000087 */
[----:B------:R-:W-:Y:S01]  /*1de30*/  SHF.R.U32.HI R152, RZ, 0x10, R208 ;  /* 0x00000010ff987819 */ /* 0x000fe200000116d0 */
[C---:B-1----:R-:W-:Y:S01]  /*1de40*/  HMMA.16816.F32.BF16 R92, R144.reuse, R148, R92 ;  /* 0x00000094905c723c */ /* 0x042fe2000004185c */
[----:B------:R-:W-:Y:S03]  /*1de50*/  LOP3.LUT R135, R2, 0xffff, RZ, 0xc0, !PT ;  /* 0x0000ffff02877812 */ /* 0x000fe600078ec0ff */
[----:B------:R-:W-:Y:S01]  /*1de60*/  LOP3.LUT R152, R152, 0xff, RZ, 0xc0, !PT ;  /* 0x000000ff98987812 */ /* 0x000fe200078ec0ff */
[--C-:B------:R-:W-:Y:S01]  /*1de70*/  HSET2.LE.AND R170, R170, R172.reuse, PT ;  /* 0x000000acaaaa7233 */ /* 0x100fe20003803000 */
[----:B------:R-:W-:Y:S02]  /*1de80*/  SHF.R.U32.HI R135, RZ, 0x8, R135 ;  /* 0x00000008ff877819 */ /* 0x000fe40000011687 */
[C---:B------:R-:W-:Y:S01]  /*1de90*/  HMMA.16816.F32.BF16 R96, R144.reuse, R150, R96 ;  /* 0x000000969060723c */ /* 0x040fe20000041860 */
[----:B------:R-:W1:Y:S03]  /*1dea0*/  LDSM.16.MT88.4 R148, [R183+0x1f000] ;  /* 0x01f00000b794783b */ /* 0x000e660000004200 */
[----:B------:R-:W-:Y:S01]  /*1deb0*/  PRMT R168, R154, 0x5410, R135 ;  /* 0x000054109aa87816 */ /* 0x000fe20000000087 */
[----:B---3--:R-:W-:Y:S01]  /*1dec0*/  FADD.FTZ R221, R156, R221 ;  /* 0x000000dd9cdd7221 */ /* 0x008fe20000010000 */
[----:B------:R-:W-:Y:S02]  /*1ded0*/  PRMT R171, R152, 0x5410, R153 ;  /* 0x0000541098ab7816 */ /* 0x000fe40000000099 */
[C---:B------:R-:W-:Y:S01]  /*1dee0*/  HMMA.16816.F32.BF16 R100, R144.reuse, R136, R100 ;  /* 0x000000889064723c */ /* 0x040fe20000041864 */
[----:B------:R-:W-:Y:S03]  /*1def0*/  LDSM.16.MT88.4 R152, [R181+0x19800] ;  /* 0x01980000b598783b */ /* 0x000fe60000004200 */
[--C-:B------:R-:W-:Y:S01]  /*1df00*/  HSET2.LE.AND R168, R168, R172.reuse, PT ;  /* 0x000000aca8a87233 */ /* 0x100fe20003803000 */
[----:B------:R-:W-:Y:S01]  /*1df10*/  SHF.R.U32.HI R135, RZ, 0x18, R2 ;  /* 0x00000018ff877819 */ /* 0x000fe20000011602 */
[--C-:B------:R-:W-:Y:S01]  /*1df20*/  HSET2.LE.AND R171, R171, R172.reuse, PT ;  /* 0x000000acabab7233 */ /* 0x100fe20003803000 */
[----:B------:R-:W-:Y:S01]  /*1df30*/  SHF.R.U32.HI R3, RZ, 0x10, R3 ;  /* 0x00000010ff037819 */ /* 0x000fe20000011603 */
[C---:B------:R-:W-:Y:S01]  /*1df40*/  HMMA.16816.F32.BF16 R104, R144.reuse, R138, R104 ;  /* 0x0000008a9068723c */ /* 0x040fe20000041868 */
[----:B------:R-:W3:Y:S03]  /*1df50*/  LDSM.16.MT88.4 R136, [R182+0x1f000] ;  /* 0x01f00000b688783b */ /* 0x000ee60000004200 */
[----:B--2---:R-:W-:Y:S01]  /*1df60*/  FADD.FTZ R220, R134, R220 ;  /* 0x000000dc86dc7221 */ /* 0x004fe20000010000 */
[----:B------:R-:W-:Y:S03]  /*1df70*/  F2FP.BF16.PACK_AB R134, R218, R134 ;  /* 0x00000086da86723e */ /* 0x000fe600000010ff */
[C---:B------:R-:W-:Y:S07]  /*1df80*/  HMMA.16816.F32.BF16 R108, R144.reuse, R140, R108 ;  /* 0x0000008c906c723c */ /* 0x040fee000004186c */
[----:B------:R-:W-:Y:S01]  /*1df90*/  SHF.R.U32.HI R140, RZ, 0x10, R2 ;  /* 0x00000010ff8c7819 */ /* 0x000fe20000011602 */
[C---:B------:R-:W-:Y:S04]  /*1dfa0*/  HMMA.16816.F32.BF16 R112, R144.reuse, R142, R112 ;  /* 0x0000008e9070723c */ /* 0x040fe80000041870 */
[----:B------:R-:W-:Y:S02]  /*1dfb0*/  LOP3.LUT R2, R140, 0xff, RZ, 0xc0, !PT ;  /* 0x000000ff8c027812 */ /* 0x000fe400078ec0ff */
[----:B------:R-:W-:Y:S02]  /*1dfc0*/  PRMT R140, R178, 0x5410, R177 ;  /* 0x00005410b28c7816 */ /* 0x000fe400000000b1 */
[----:B------:R-:W-:Y:S01]  /*1dfd0*/  @!P6 PRMT R178, R251, 0x5410, RZ ;  /* 0x00005410fbb2e816 */ /* 0x000fe200000000ff */
[C---:B-1----:R-:W-:Y:S03]  /*1dfe0*/  HMMA.16816.F32.BF16 R116, R144.reuse, R148, R116 ;  /* 0x000000949074723c */ /* 0x042fe60000041874 */
[----:B------:R-:W-:Y:S01]  /*1dff0*/  LOP3.LUT R168, R168, R140, RZ, 0xc0, !PT ;  /* 0x0000008ca8a87212 */ /* 0x000fe200078ec0ff */
[----:B------:R-:W-:Y:S01]  /*1e000*/  STG.E.U16 [R210.64+0x60], R178 ;  /* 0x000060b2d2007986 */ /* 0x000fe2000c101518 */
[--C-:B------:R-:W-:Y:S02]  /*1e010*/  PRMT R169, R2, 0x5410, R135.reuse ;  /* 0x0000541002a97816 */ /* 0x100fe40000000087 */
[----:B------:R-:W-:Y:S01]  /*1e020*/  LOP3.LUT R2, R3, 0xff, RZ, 0xc0, !PT ;  /* 0x000000ff03027812 */ /* 0x000fe200078ec0ff */
[C---:B------:R-:W-:Y:S01]  /*1e030*/  HMMA.16816.F32.BF16 R120, R144.reuse, R150, R120 ;  /* 0x000000969078723c */ /* 0x040fe20000041878 */
[----:B------:R-:W1:Y:S02]  /*1e040*/  LDSM.16.MT88.4 R140, [R183+0x19800] ;  /* 0x01980000b78c783b */ /* 0x000e640000004200 */
[----:B------:R-:W-:Y:S01]  /*1e050*/  ISETP.GE.U32.AND P6, PT, R222, R2, PT ;  /* 0x00000002de00720c */ /* 0x000fe20003fc6070 */
[----:B------:R-:W-:Y:S01]  /*1e060*/  HSET2.LE.AND R169, R169, R172, PT ;  /* 0x000000aca9a97233 */ /* 0x000fe20003803000 */
[----:B------:R-:W-:Y:S02]  /*1e070*/  PRMT R135, R176, 0x7632, R135 ;  /* 0x00007632b0877816 */ /* 0x000fe40000000087 */
[----:B------:R-:W-:Y:S01]  /*1e080*/  F2FP.BF16.PACK_AB R2, R219, R156 ;  /* 0x0000009cdb02723e */ /* 0x000fe200000010ff */
[C---:B---3--:R-:W-:Y:S01]  /*1e090*/  HMMA.16816.F32.BF16 R124, R144.reuse, R136, R124 ;  /* 0x00000088907c723c */ /* 0x048fe2000004187c */
[----:B------:R-:W-:Y:S01]  /*1e0a0*/  PRMT R3, R134, 0x7632, R3 ;  /* 0x0000763286037816 */ /* 0x000fe20000000003 */
[----:B------:R-:W-:Y:S02]  /*1e0b0*/  LDSM.16.MT88.4 R172, [R180+0x1b800] ;  /* 0x01b80000b4ac783b */ /* 0x000fe40000004200 */
[----:B------:R-:W-:Y:S03]  /*1e0c0*/  PRMT R0, R2, 0x7632, R0 ;  /* 0x0000763202007816 */ /* 0x000fe60000000000 */
[----:B------:R-:W-:Y:S01]  /*1e0d0*/  PRMT R136, R176, 0x5410, R135 ;  /* 0x00005410b0887816 */ /* 0x000fe20000000087 */
[----:B------:R-:W-:Y:S04]  /*1e0e0*/  HMMA.16816.F32.BF16 R128, R144, R138, R128 ;  /* 0x0000008a9080723c */ /* 0x000fe80000041880 */
[----:B------:R-:W-:Y:S02]  /*1e0f0*/  LOP3.LUT R169, R169, R136, RZ, 0xc0, !PT ;  /* 0x00000088a9a97212 */ /* 0x000fe400078ec0ff */
[----:B------:R-:W-:Y:S06]  /*1e100*/  PRMT R136, R2, 0x5410, R0 ;  /* 0x0000541002887816 */ /* 0x000fec0000000000 */
[----:B------:R-:W-:Y:S02]  /*1e110*/  LOP3.LUT R170, R170, R136, RZ, 0xc0, !PT ;  /* 0x00000088aaaa7212 */ /* 0x000fe400078ec0ff */
[----:B------:R-:W-:Y:S04]  /*1e120*/  PRMT R136, R134, 0x5410, R3 ;  /* 0x0000541086887816 */ /* 0x000fe80000000003 */
[----:B------:R-:W-:Y:S02]  /*1e130*/  LOP3.LUT R171, R171, R136, RZ, 0xc0, !PT ;  /* 0x00000088abab7212 */ /* 0x000fe400078ec0ff */
[----:B------:R-:W2:Y:S05]  /*1e140*/  LDSM.16.MT88.4 R136, [R182+0x19800] ;  /* 0x01980000b688783b */ /* 0x000eaa0000004200 */
[C---:B------:R-:W-:Y:S03]  /*1e150*/  HMMA.16816.F32.BF16 R164, R168.reuse, R160, R4 ;  /* 0x000000a0a8a4723c */ /* 0x040fe60000041804 */
[----:B------:R-:W3:Y:S05]  /*1e160*/  LDSM.16.MT88.4 R4, [R181+0x1b800] ;  /* 0x01b80000b504783b */ /* 0x000eea0000004200 */
[C---:B------:R-:W-:Y:S03]  /*1e170*/  HMMA.16816.F32.BF16 R160, R168.reuse, R162, R8 ;  /* 0x000000a2a8a0723c */ /* 0x040fe60000041808 */
[----:B------:R-:W3:Y:S05]  /*1e180*/  LDSM.16.MT88.4 R8, [R183+0x1b800] ;  /* 0x01b80000b708783b */ /* 0x000eea0000004200 */
[C---:B------:R-:W-:Y:S03]  /*1e190*/  HMMA.16816.F32.BF16 R156, R168.reuse, R152, R12 ;  /* 0x00000098a89c723c */ /* 0x040fe6000004180c */
[----:B------:R-:W3:Y:S05]  /*1e1a0*/  LDSM.16.MT88.4 R12, [R182+0x1b800] ;  /* 0x01b80000b60c783b */ /* 0x000eea0000004200 */
[C---:B------:R-:W-:Y:S03]  /*1e1b0*/  HMMA.16816.F32.BF16 R152, R168.reuse, R154, R16 ;  /* 0x0000009aa898723c */ /* 0x040fe60000041810 */
[----:B------:R-:W3:Y:S01]  /*1e1c0*/  LDSM.16.MT88.4 R16, [R180+0x1d800] ;  /* 0x01d80000b410783b */ /* 0x000ee20000004200 */
[----:B----4-:R-:W-:Y:S04]  /*1e1d0*/  @!P1 HFMA2.BF16_V2 R226, -RZ.H0_H0, RZ.H0_H0, -R177.H0_H0 ;  /* 0x200000ffffe29231 */ /* 0x010fe800003409b1 */
[C---:B-1----:R-:W-:Y:S03]  /*1e1e0*/  HMMA.16816.F32.BF16 R148, R168.reuse, R140, R20 ;  /* 0x0000008ca894723c */ /* 0x042fe60000041814 */
[----:B------:R-:W1:Y:S05]  /*1e1f0*/  LDSM.16.MT88.4 R20, [R181+0x1d800] ;  /* 0x01d80000b514783b */ /* 0x000e6a0000004200 */
[C---:B------:R-:W-:Y:S03]  /*1e200*/  HMMA.16816.F32.BF16 R144, R168.reuse, R142, R24 ;  /* 0x0000008ea890723c */ /* 0x040fe60000041818 */
[----:B------:R-:W4:Y:S05]  /*1e210*/  LDSM.16.MT88.4 R24, [R183+0x1d800] ;  /* 0x01d80000b718783b */ /* 0x000f2a0000004200 */
[C---:B--2---:R-:W-:Y:S01]  /*1e220*/  HMMA.16816.F32.BF16 R140, R168.reuse, R136, R28 ;  /* 0x00000088a88c723c */ /* 0x044fe2000004181c */
[----:B------:R-:W-:Y:S02]  /*1e230*/  @!P6 HFMA2.BF16_V2 R225, -RZ.H0_H0, RZ.H0_H0, -R176.H0_H0 ;  /* 0x200000ffffe1e231 */ /* 0x000fe400003409b0 */
[----:B------:R-:W-:Y:S04]  /*1e240*/  @!P1 STL.S16 [R1+0x4], R226 ;  /* 0x000004e201009387 */ /* 0x000fe80000100600 */
[----:B------:R-:W-:Y:S01]  /*1e250*/  @!P6 STL.S16 [R1+0x10], R225 ;  /* 0x000010e10100e387 */ /* 0x000fe20000100600 */
[C---:B------:R-:W-:Y:S01]  /*1e260*/  HMMA.16816.F32.BF16 R136, R168.reuse, R138, R32 ;  /* 0x0000008aa888723c */ /* 0x040fe20000041820 */
[----:B-----5:R-:W-:Y:S07]  /*1e270*/  @!P0 HFMA2.BF16_V2 R224, -RZ.H0_H0, RZ.H0_H0, -R135.H0_H0 ;  /* 0x200000ffffe08231 */ /* 0x020fee0000340987 */
[C---:B------:R-:W-:Y:S01]  /*1e280*/  HMMA.16816.F32.BF16 R36, R168.reuse, R172, R36 ;  /* 0x000000aca824723c */ /* 0x040fe20000041824 */
[----:B------:R-:W-:Y:S07]  /*1e290*/  @!P0 STL.S16 [R1+0xc], R224 ;  /* 0x00000ce001008387 */ /* 0x000fee0000100600 */
[C---:B------:R-:W-:Y:S08]  /*1e2a0*/  HMMA.16816.F32.BF16 R40, R168.reuse, R174, R40 ;  /* 0x000000aea828723c */ /* 0x040ff00000041828 */
[C---:B---3--:R-:W-:Y:S08]  /*1e2b0*/  HMMA.16816.F32.BF16 R44, R168.reuse, R4, R44 ;  /* 0x00000004a82c723c */ /* 0x048ff0000004182c */
        /* <DEDUP_REMOVED lines=8> */
[C---:B------:R-:W-:Y:S08]  /*1e340*/  HMMA.16816.F32.BF16 R68, R168.reuse, R16, R68 ;  /* 0x00000010a844723c */ /* 0x040ff00000041844 */
[C---:B------:R-:W-:Y:S01]  /*1e350*/  HMMA.16816.F32.BF16 R72, R168.reuse, R18, R72 ;  /* 0x00000012a848723c */ /* 0x040fe20000041848 */
[----:B------:R-:W3:Y:S07]  /*1e360*/  LDSM.16.MT88.4 R16, [R183+0x1f800] ;  /* 0x01f80000b710783b */ /* 0x000eee0000004200 */
[C---:B-1----:R-:W-:Y:S07]  /*1e370*/  HMMA.16816.F32.BF16 R76, R168.reuse, R20, R76 ;  /* 0x00000014a84c723c */ /* 0x042fee000004184c */
[----:B------:R-:W-:Y:S01]  /*1e380*/  PRMT R21, R226, 0x7610, R21 ;  /* 0x00007610e2157816 */ /* 0x000fe20000000015 */
[C---:B------:R-:W-:Y:S01]  /*1e390*/  HMMA.16816.F32.BF16 R80, R168.reuse, R22, R80 ;  /* 0x00000016a850723c */ /* 0x040fe20000041850 */
[----:B------:R-:W-:Y:S03]  /*1e3a0*/  LOP3.LUT R20, R208, 0xff, RZ, 0xc0, !PT ;  /* 0x000000ffd0147812 */ /* 0x000fe600078ec0ff */
[----:B------:R-:W-:Y:S02]  /*1e3b0*/  @!P1 PRMT R177, R21, 0x5410, RZ ;  /* 0x0000541015b19816 */ /* 0x000fe400000000ff */
[----:B------:R-:W-:Y:S02]  /*1e3c0*/  ISETP.GE.U32.AND P1, PT, R222, R20, PT ;  /* 0x00000014de00720c */ /* 0x000fe40003f26070 */
[C---:B----4-:R-:W-:Y:S01]  /*1e3d0*/  HMMA.16816.F32.BF16 R84, R168.reuse, R24, R84 ;  /* 0x00000018a854723c */ /* 0x050fe20000041854 */
[----:B------:R-:W1:Y:S06]  /*1e3e0*/  LDSM.16.MT88.4 R20, [R182+0x1f800] ;  /* 0x01f80000b614783b */ /* 0x000e6c0000004200 */
[----:B------:R-:W-:Y:S01]  /*1e3f0*/  PRMT R24, R225, 0x7610, R24 ;  /* 0x00007610e1187816 */ /* 0x000fe20000000018 */
[C---:B------:R-:W-:Y:S01]  /*1e400*/  HMMA.16816.F32.BF16 R88, R168.reuse, R26, R88 ;  /* 0x0000001aa858723c */ /* 0x040fe20000041858 */
[----:B------:R-:W-:Y:S03]  /*1e410*/  STG.E.U16 [R210.64+0x62], R177 ;  /* 0x000062b1d2007986 */ /* 0x000fe6000c101518 */
[----:B------:R-:W-:Y:S01]  /*1e420*/  @!P1 HFMA2.BF16_V2 R223, -RZ.H0_H0, RZ.H0_H0, -R2.H0_H0 ;  /* 0x200000ffffdf9231 */ /* 0x000fe20000340902 */
[----:B------:R-:W-:Y:S03]  /*1e430*/  @!P6 PRMT R176, R24, 0x5410, RZ ;  /* 0x0000541018b0e816 */ /* 0x000fe600000000ff */
[C---:B--2---:R-:W-:Y:S01]  /*1e440*/  HMMA.16816.F32.BF16 R92, R168.reuse, R4, R92 ;  /* 0x00000004a85c723c */ /* 0x044fe2000004185c */
[----:B------:R-:W-:Y:S04]  /*1e450*/  @!P1 STL.S16 [R1], R223 ;  /* 0x000000df01009387 */ /* 0x000fe80000100600 */
[----:B------:R-:W-:Y:S02]  /*1e460*/  STG.E.U16 [R212.64+0x60], R176 ;  /* 0x000060b0d4007986 */ /* 0x000fe4000c101518 */
[----:B------:R-:W-:Y:S01]  /*1e470*/  LOP3.LUT R4, R208, 0xffff, RZ, 0xc0, !PT ;  /* 0x0000ffffd0047812 */ /* 0x000fe200078ec0ff */
[C---:B------:R-:W-:Y:S01]  /*1e480*/  HMMA.16816.F32.BF16 R96, R168.reuse, R6, R96 ;  /* 0x00000006a860723c */ /* 0x040fe20000041860 */
[--C-:B------:R-:W-:Y:S03]  /*1e490*/  SHF.R.U32.HI R5, RZ, 0x10, R208.reuse ;  /* 0x00000010ff057819 */ /* 0x100fe600000116d0 */
[----:B------:R-:W-:Y:S02]  /*1e4a0*/  SHF.R.U32.HI R208, RZ, 0x18, R208 ;  /* 0x00000018ffd07819 */ /* 0x000fe400000116d0 */
[----:B------:R-:W-:Y:S02]  /*1e4b0*/  LOP3.LUT R5, R5, 0xff, RZ, 0xc0, !PT ;  /* 0x000000ff05057812 */ /* 0x000fe400078ec0ff */
[C---:B---3--:R-:W-:Y:S01]  /*1e4c0*/  HMMA.16816.F32.BF16 R100, R168.reuse, R8, R100 ;  /* 0x00000008a864723c */ /* 0x048fe20000041864 */
[----:B------:R-:W-:Y:S02]  /*1e4d0*/  PRMT R7, R224, 0x7610, R7 ;  /* 0x00007610e0077816 */ /* 0x000fe40000000007 */
[----:B------:R-:W-:Y:S02]  /*1e4e0*/  ISETP.GE.U32.AND P6, PT, R222, R5, PT ;  /* 0x00000005de00720c */ /* 0x000fe40003fc6070 */
[----:B------:R-:W-:Y:S02]  /*1e4f0*/  @!P0 PRMT R135, R7, 0x5410, RZ ;  /* 0x0000541007878816 */ /* 0x000fe400000000ff */
[----:B------:R-:W-:Y:S01]  /*1e500*/  PRMT R6, R223, 0x7610, R6 ;  /* 0x00007610df067816 */ /* 0x000fe20000000006 */
[C---:B------:R-:W-:Y:S01]  /*1e510*/  HMMA.16816.F32.BF16 R104, R168.reuse, R10, R104 ;  /* 0x0000000aa868723c */ /* 0x040fe20000041868 */
[----:B------:R-:W-:Y:S01]  /*1e520*/  SHF.R.U32.HI R4, RZ, 0x8, R4 ;  /* 0x00000008ff047819 */ /* 0x000fe20000011604 */
[----:B------:R-:W-:Y:S02]  /*1e530*/  STG.E.U16 [R212.64+0x62], R135 ;  /* 0x00006287d4007986 */ /* 0x000fe4000c101518 */
[----:B------:R-:W-:Y:S02]  /*1e540*/  @!P1 PRMT R2, R6, 0x5410, RZ ;  /* 0x0000541006029816 */ /* 0x000fe400000000ff */
[----:B------:R-:W-:Y:S02]  /*1e550*/  ISETP.GE.U32.AND P1, PT, R222, R208, PT ;  /* 0x000000d0de00720c */ /* 0x000fe40003f26070 */
[C---:B-----5:R-:W-:Y:S01]  /*1e560*/  HMMA.16816.F32.BF16 R108, R168.reuse, R12, R108 ;  /* 0x0000000ca86c723c */ /* 0x060fe2000004186c */
[----:B------:R-:W-:Y:S01]  /*1e570*/  LOP3.LUT R4, R4, 0xffff, RZ, 0xc0, !PT ;  /* 0x0000ffff04047812 */ /* 0x000fe200078ec0ff */
[----:B------:R2:W-:Y:S02]  /*1e580*/  STG.E.U16 [R210.64+0x70], R2 ;  /* 0x00007002d2007986 */ /* 0x0005e4000c101518 */
[----:B------:R-:W-:Y:S01]  /*1e590*/  @!P6 HFMA2.BF16_V2 R249, -RZ.H0_H0, RZ.H0_H0, -R134.H0_H0 ;  /* 0x200000fffff9e231 */ /* 0x000fe20000340986 */
[----:B------:R-:W-:Y:S03]  /*1e5a0*/  ISETP.GE.U32.AND P0, PT, R222, R4, PT ;  /* 0x00000004de00720c */ /* 0x000fe60003f06070 */
[C---:B------:R-:W-:Y:S01]  /*1e5b0*/  HMMA.16816.F32.BF16 R112, R168.reuse, R14, R112 ;  /* 0x0000000ea870723c */ /* 0x040fe20000041870 */
[----:B------:R-:W-:Y:S03]  /*1e5c0*/  @!P6 PRMT R134, R249, 0x5410, RZ ;  /* 0x00005410f986e816 */ /* 0x000fe600000000ff */
[----:B------:R-:W-:Y:S04]  /*1e5d0*/  @!P1 HFMA2.BF16_V2 R248, -RZ.H0_H0, RZ.H0_H0, -R3.H0_H0 ;  /* 0x200000fffff89231 */ /* 0x000fe80000340903 */
[C---:B------:R-:W-:Y:S01]  /*1e5e0*/  HMMA.16816.F32.BF16 R116, R168.reuse, R16, R116 ;  /* 0x00000010a874723c */ /* 0x040fe20000041874 */
[----:B------:R-:W-:Y:S03]  /*1e5f0*/  @!P1 PRMT R3, R248, 0x5410, RZ ;  /* 0x00005410f8039816 */ /* 0x000fe600000000ff */
[----:B------:R-:W-:Y:S04]  /*1e600*/  @!P0 HFMA2.BF16_V2 R250, -RZ.H0_H0, RZ.H0_H0, -R0.H0_H0 ;  /* 0x200000fffffa8231 */ /* 0x000fe80000340900 */
[C---:B------:R-:W-:Y:S01]  /*1e610*/  HMMA.16816.F32.BF16 R120, R168.reuse, R18, R120 ;  /* 0x00000012a878723c */ /* 0x040fe20000041878 */
[----:B------:R-:W-:Y:S02]  /*1e620*/  @!P0 PRMT R0, R250, 0x5410, RZ ;  /* 0x00005410fa008816 */ /* 0x000fe400000000ff */
[----:B------:R-:W-:Y:S01]  /*1e630*/  PLOP3.LUT P0, PT, PT, PT, UP0, 0x80, 0x0 ;  /* 0x000000000000781c */ /* 0x000fe20003f0f008 */
[----:B--2---:R-:W-:Y:S02]  /*1e640*/  IMAD.MOV.U32 R2, RZ, RZ, R133 ;  /* 0x000000ffff027224 */ /* 0x004fe400078e0085 */
[----:B------:R2:W-:Y:S02]  /*1e650*/  STG.E.U16 [R210.64+0x72], R0 ;  /* 0x00007200d2007986 */ /* 0x0005e4000c101518 */
[C---:B-1----:R-:W-:Y:S02]  /*1e660*/  HMMA.16816.F32.BF16 R124, R168.reuse, R20, R124 ;  /* 0x00000014a87c723c */ /* 0x042fe4000004187c */
[----:B------:R-:W-:Y:S04]  /*1e670*/  STG.E.U16 [R212.64+0x70], R134 ;  /* 0x00007086d4007986 */ /* 0x000fe8000c101518 */
[----:B------:R1:W-:Y:S02]  /*1e680*/  STG.E.U16 [R212.64+0x72], R3 ;  /* 0x00007203d4007986 */ /* 0x0003e4000c101518 */
[----:B------:R-:W-:Y:S01]  /*1e690*/  HMMA.16816.F32.BF16 R128, R168, R22, R128 ;  /* 0x00000016a880723c */ /* 0x000fe20000041880 */
[----:B--2---:R-:W-:Y:S04]  /*1e6a0*/  IADD3 R210, P1, R210, -0x80, RZ ;  /* 0xffffff80d2d27810 */ /* 0x004fe80007f3e0ff */
[----:B------:R-:W-:Y:S01]  /*1e6b0*/  IADD3.X R211, R211, -0x1, RZ, P1, !PT ;  /* 0xffffffffd3d37810 */ /* 0x000fe20000ffe4ff */
[----:B-1----:R-:W-:Y:S02]  /*1e6c0*/  FADD.FTZ R212, R219, R221 ;  /* 0x000000dddbd47221 */ /* 0x002fe40000010000 */
[----:B------:R-:W-:Y:S04]  /*1e6d0*/  FADD.FTZ R213, R218, R220 ;  /* 0x000000dcdad57221 */ /* 0x000fe80000010000 */
[----:B------:R-:W-:Y:S01]  /*1e6e0*/  IMAD.MOV.U32 R3, RZ, RZ, R132 ;  /* 0x000000ffff037224 */ /* 0x000fe200078e0084 */
[----:B------:R-:W-:-:S05]  /*1e6f0*/  @P0 BRA `(.L_x_1827) ;  /* 0xffffa92000000947 */ /* 0x000fca000383ffff */
.L_x_1826:
        /* <DEDUP_REMOVED lines=11> */
[----:B------:R-:W-:Y:S02]  /*1e7b0*/  @UP3 UIMAD.WIDE.U32 UR12, UR20, UR4, URZ ;  /* 0x00000004140c32a5 */ /* 0x000fe4000f8e003f */
[----:B------:R-:W-:Y:S02]  /*1e7c0*/  UMOV UR18, URZ ;  /* 0x0000003f00127c82 */ /* 0x000fe40008000000 */
[----:B------:R-:W-:-:S02]  /*1e7d0*/  @UP3 UIMAD UR7, UR20, UR5, UR13 ;  /* 0x00000005140732a4 */ /* 0x000fc4000f8e020d */
[----:B------:R-:W-:Y:S02]  /*1e7e0*/  UMOV UR19, URZ ;  /* 0x0000003f00137c82 */ /* 0x000fe40008000000 */
[----:B------:R-:W-:Y:S02]  /*1e7f0*/  ULDC.64 UR4, c[0x0][0x1e0] ;  /* 0x0000780000047ab9 */ /* 0x000fe40000000a00 */
[----:B------:R-:W-:Y:S01]  /*1e800*/  @UP1 ULDC UR13, c[0x0][0x210] ;  /* 0x00008400000d1ab9 */ /* 0x000fe20000000800 */
[----:B-1----:R-:W-:Y:S01]  /*1e810*/  FADD.FTZ R212, R0, R212 ;  /* 0x000000d400d47221 */ /* 0x002fe20000010000 */
[----:B--2---:R-:W-:Y:S02]  /*1e820*/  @!UP3 USHF.R.S32.HI UR11, URZ, 0x1f, UR6 ;  /* 0x0000001f3f0bb899 */ /* 0x004fe40008011406 */
[----:B------:R-:W-:Y:S01]  /*1e830*/  @!UP3 UIMAD.WIDE.U32 UR16, UR6, UR4, URZ ;  /* 0x000000040610b2a5 */ /* 0x000fe2000f8e003f */
[----:B---3--:R-:W-:Y:S01]  /*1e840*/  FADD.FTZ R213, R2, R213 ;  /* 0x000000d502d57221 */ /* 0x008fe20000010000 */
[----:B------:R-:W1:Y:S01]  /*1e850*/  SHFL.BFLY PT, R3, R212, 0x1, 0x1f ;  /* 0x0c201f00d4037f89 */ /* 0x000e6200000e0000 */
[----:B------:R-:W-:Y:S01]  /*1e860*/  MOV R2, 0x3f800000 ;  /* 0x3f80000000027802 */ /* 0x000fe20000000f00 */
[----:B------:R-:W-:Y:S01]  /*1e870*/  @!UP3 UIMAD UR11, UR11, UR4, URZ ;  /* 0x000000040b0bb2a4 */ /* 0x000fe2000f8e023f */
[----:B----4-:R-:W-:Y:S01]  /*1e880*/  SHF.R.S32.HI R175, RZ, 0x1f, R174 ;  /* 0x0000001fffaf7819 */ /* 0x010fe200000114ae */
[----:B------:R-:W2:Y:S01]  /*1e890*/  SHFL.BFLY PT, R0, R213, 0x1, 0x1f ;  /* 0x0c201f00d5007f89 */ /* 0x000ea200000e0000 */
[----:B------:R-:W-:-:S02]  /*1e8a0*/  ULDC.U8 UR4, c[0x0][0x328] ;  /* 0x0000ca0000047ab9 */ /* 0x000fc40000000000 */
[CC--:B------:R-:W-:Y:S01]  /*1e8b0*/  LEA.HI R5, R175.reuse, R174.reuse, RZ, 0x2 ;  /* 0x000000aeaf057211 */ /* 0x0c0fe200078f10ff */
[----:B------:R-:W-:Y:S01]  /*1e8c0*/  UISETP.NE.AND UP2, UPT, UR4, URZ, UPT ;  /* 0x0000003f0400728c */ /* 0x000fe2000bf45270 */
[----:B------:R-:W-:Y:S01]  /*1e8d0*/  LEA.HI R173, R175, R174, RZ, 0x5 ;  /* 0x000000aeafad7211 */ /* 0x000fe200078f28ff */
[----:B------:R-:W-:Y:S01]  /*1e8e0*/  @!UP3 UIMAD UR11, UR6, UR5, UR11 ;  /* 0x00000005060bb2a4 */ /* 0x000fe2000f8e020b */
[----:B------:R-:W-:Y:S01]  /*1e8f0*/  SHF.R.S32.HI R4, RZ, 0x1f, R5 ;  /* 0x0000001fff047819 */ /* 0x000fe20000011405 */
[----:B------:R-:W-:Y:S01]  /*1e900*/  UISETP.NE.OR UP4, UPT, UR9, URZ, !UP2 ;  /* 0x0000003f0900728c */ /* 0x000fe2000d785670 */
[----:B------:R-:W-:Y:S01]  /*1e910*/  SHF.R.S32.HI R6, RZ, 0x5, R173 ;  /* 0x00000005ff067819 */ /* 0x000fe200000114ad */
[----:B------:R-:W3:Y:S01]  /*1e920*/  S2UR UR9, SR_CTAID.X ;  /* 0x00000000000979c3 */ /* 0x000ee20000002500 */
[----:B------:R-:W-:Y:S02]  /*1e930*/  ULDC UR5, c[0x0][0x234] ;  /* 0x00008d0000057ab9 */ /* 0x000fe40000000800 */
[----:B------:R-:W-:-:S02]  /*1e940*/  @UP1 UIMAD UR13, UR13, UR8, URZ ;  /* 0x000000080d0d12a4 */ /* 0x000fc4000f8e023f */
[----:B------:R-:W-:Y:S02]  /*1e950*/  UISETP.NE.OR UP0, UPT, UR20, -0x1, UP4 ;  /* 0xffffffff1400788c */ /* 0x000fe4000a705670 */
[----:B------:R-:W-:Y:S02]  /*1e960*/  @!UP1 USEL UR13, UR8, UR5, !UP2 ;  /* 0x00000005080d9287 */ /* 0x000fe4000d000000 */
[----:B------:R-:W-:Y:S01]  /*1e970*/  ULDC UR4, c[0x0][0x1c0] ;  /* 0x0000700000047ab9 */ /* 0x000fe20000000800 */
[----:B-1----:R-:W-:Y:S01]  /*1e980*/  FADD.FTZ R212, R212, R3 ;  /* 0x00000003d4d47221 */ /* 0x002fe20000010000 */
[----:B------:R-:W-:Y:S01]  /*1e990*/  MOV R3, 0x3f800000 ;  /* 0x3f80000000037802 */ /* 0x000fe20000000f00 */
[----:B------:R-:W-:Y:S01]  /*1e9a0*/  @UP1 UMOV UR5, 0x1 ;  /* 0x0000000100051882 */ /* 0x000fe20000000000 */
[----:B--2---:R-:W-:Y:S02]  /*1e9b0*/  FADD.FTZ R213, R213, R0 ;  /* 0x00000000d5d57221 */ /* 0x004fe40000010000 */
[----:B------:R-:W-:Y:S01]  /*1e9c0*/  FSETP.NE.FTZ.AND P4, PT, R212, RZ, PT ;  /* 0x000000ffd400720b */ /* 0x000fe20003f95000 */
[----:B------:R-:W-:Y:S01]  /*1e9d0*/  @!UP1 UIMAD UR5, UR13, UR4, URZ ;  /* 0x000000040d0592a4 */ /* 0x000fe2000f8e023f */
[----:B------:R-:W-:Y:S01]  /*1e9e0*/  SHF.R.S32.HI R0, RZ, 0x2, R5 ;  /* 0x00000002ff007819 */ /* 0x000fe20000011405 */
[----:B------:R-:W-:Y:S01]  /*1e9f0*/  @UP1 ULDC UR14, c[0x0][0x210] ;  /* 0x00008400000e1ab9 */ /* 0x000fe20000000800 */
[----:B------:R-:W-:Y:S01]  /*1ea00*/  FSETP.NE.FTZ.AND P3, PT, R213, RZ, PT ;  /* 0x000000ffd500720b */ /* 0x000fe20003f75000 */
[----:B------:R-:W-:Y:S01]  /*1ea10*/  UIMAD UR5, UR6, UR5, URZ ;  /* 0x00000005060572a4 */ /* 0x000fe2000f8e023f */
[----:B------:R-:W-:Y:S01]  /*1ea20*/  LEA.HI R4, R4, R0, RZ, 0x3 ;  /* 0x0000000004047211 */ /* 0x000fe200078f18ff */
[----:B------:R-:W-:Y:S01]  /*1ea30*/  @!UP1 UMOV UR14, 0x1 ;  /* 0x00000001000e9882 */ /* 0x000fe20000000000 */
[----:B------:R-:W-:Y:S01]  /*1ea40*/  LOP3.LUT R5, R5, 0x3ffffffc, RZ, 0xc0, !PT ;  /* 0x3ffffffc05057812 */ /* 0x000fe200078ec0ff */
[----:B------:R-:W-:Y:S01]  /*1ea50*/  @!UP0 UIMAD UR20, UR6, UR8, URZ ;  /* 0x00000008061482a4 */ /* 0x000fe2000f8e023f */
[----:B------:R-:W-:Y:S01]  /*1ea60*/  LOP3.LUT R4, R4, 0xfffffff8, RZ, 0xc0, !PT ;  /* 0xfffffff804047812 */ /* 0x000fe200078ec0ff */
[----:B---3--:R-:W-:Y:S01]  /*1ea70*/  UIMAD UR4, UR9, UR14, URZ ;  /* 0x0000000e090472a4 */ /* 0x008fe2000f8e023f */
[----:B------:R-:W-:Y:S01]  /*1ea80*/  IADD3 R5, -R5, R174, RZ ;  /* 0x000000ae05057210 */ /* 0x000fe20007ffe1ff */
[----:B------:R-:W1:Y:S01]  /*1ea90*/  @P4 MUFU.RCP R2, R212 ;  /* 0x000000d400024308 */ /* 0x000e620000001000 */
[----:B------:R-:W-:Y:S01]  /*1eaa0*/  IADD3 R18, R0, -R4, RZ ;  /* 0x8000000400127210 */ /* 0x000fe20007ffe0ff */
[----:B------:R-:W-:Y:S01]  /*1eab0*/  USEL UR5, UR5, URZ, UP4 ;  /* 0x0000003f05057287 */ /* 0x000fe2000a000000 */
[----:B------:R-:W-:Y:S01]  /*1eac0*/  LEA R172, R6, R5, 0x9 ;  /* 0x0000000506ac7211 */ /* 0x000fe200078e48ff */
[----:B------:R-:W-:Y:S01]  /*1ead0*/  USHF.L.U32 UR4, UR4, 0x7, URZ ;  /* 0x0000000704047899 */ /* 0x000fe2000800063f */
[----:B------:R-:W-:Y:S01]  /*1eae0*/  R2P PR, R18, 0x6 ;  /* 0x0000000612007804 */ /* 0x000fe20000000000 */
[----:B------:R-:W-:-:S02]  /*1eaf0*/  UIMAD UR13, UR10, UR13, UR5 ;  /* 0x0000000d0a0d72a4 */ /* 0x000fc4000f8e0205 */
[----:B------:R-:W2:Y:S01]  /*1eb00*/  @P3 MUFU.RCP R3, R213 ;  /* 0x000000d500033308 */ /* 0x000ea20000001000 */
[----:B------:R-:W-:Y:S02]  /*1eb10*/  @!UP4 UMOV UR18, UR20 ;  /* 0x000000140012cc82 */ /* 0x000fe40008000000 */
[----:B------:R-:W-:Y:S02]  /*1eb20*/  USHF.R.S32.HI UR5, URZ, 0x1f, UR4 ;  /* 0x0000001f3f057899 */ /* 0x000fe40008011404 */
[----:B------:R-:W-:Y:S02]  /*1eb30*/  @!UP4 USHF.R.S32.HI UR19, URZ, 0x1f, UR20 ;  /* 0x0000001f3f13c899 */ /* 0x000fe40008011414 */
[----:B------:R-:W-:Y:S01]  /*1eb40*/  USHF.R.S32.HI UR6, URZ, 0x1f, UR13 ;  /* 0x0000001f3f067899 */ /* 0x000fe2000801140d */
[----:B-1----:R-:W-:Y:S01]  /*1eb50*/  FMUL.FTZ R2, R2, c[0x0][0x2dc] ;  /* 0x0000b70002027a20 */ /* 0x002fe20000410000 */
[----:B------:R-:W-:Y:S02]  /*1eb60*/  UIADD3 UR4, UP1, UP0, UR4, UR18, UR13 ;  /* 0x0000001204047290 */ /* 0x000fe4000f83e00d */
[----:B------:R-:W-:Y:S01]  /*1eb70*/  @!UP3 UIADD3 UR7, UR17, UR11, URZ ;  /* 0x0000000b1107b290 */ /* 0x000fe2000fffe03f */
[C---:B------:R-:W-:Y:S01]  /*1eb80*/  FMUL.FTZ R171, R2.reuse, R164 ;  /* 0x000000a402ab7220 */ /* 0x040fe20000410000 */
[----:B------:R-:W-:Y:S01]  /*1eb90*/  UIADD3.X UR5, UR5, UR19, UR6, UP1, UP0 ;  /* 0x0000001305057290 */ /* 0x000fe20008fe0406 */
[----:B------:R-:W-:Y:S01]  /*1eba0*/  FMUL.FTZ R4, R2, R165 ;  /* 0x000000a502047220 */ /* 0x000fe20000410000 */
[----:B------:R-:W-:Y:S01]  /*1ebb0*/  @!UP3 UMOV UR12, UR16 ;  /* 0x00000010000cbc82 */ /* 0x000fe20008000000 */
[----:B--2---:R-:W-:-:S02]  /*1ebc0*/  FMUL.FTZ R0, R3, c[0x0][0x2dc] ;  /* 0x0000b70003007a20 */ /* 0x004fc40000410000 */
[----:B------:R-:W-:Y:S01]  /*1ebd0*/  FMUL.FTZ R170, R2, R160 ;  /* 0x000000a002aa7220 */ /* 0x000fe20000410000 */
[----:B------:R-:W-:Y:S01]  /*1ebe0*/  F2FP.BF16.PACK_AB R4, R4, R171 ;  /* 0x000000ab0404723e */ /* 0x000fe200000010ff */
        /* <DEDUP_REMOVED lines=27> */
[----:B------:R-:W-:Y:S01]  /*1eda0*/  FMUL.FTZ R148, R2, R56 ;  /* 0x0000003802947220 */ /* 0x000fe20000410000 */
[----:B------:R-:W-:Y:S01]  /*1edb0*/  F2FP.BF16.PACK_AB R56, R24, R152 ;  /* 0x000000981838723e */ /* 0x000fe200000010ff */
[----:B------:R-:W-:-:S02]  /*1edc0*/  FMUL.FTZ R52, R2, R57 ;  /* 0x0000003902347220 */ /* 0x000fc40000410000 */
[----:B------:R-:W-:Y:S01]  /*1edd0*/  FMUL.FTZ R144, R2, R60 ;  /* 0x0000003c02907220 */ /* 0x000fe20000410000 */
[----:B------:R-:W-:Y:S01]  /*1ede0*/  F2FP.BF16.PACK_AB R60, R134, R156 ;  /* 0x0000009c863c723e */ /* 0x000fe200000010ff */
[----:B------:R-:W-:Y:S01]  /*1edf0*/  FMUL.FTZ R20, R2, R61 ;  /* 0x0000003d02147220 */ /* 0x000fe20000410000 */
[----:B------:R-:W-:Y:S01]  /*1ee00*/  F2FP.BF16.PACK_AB R52, R52, R148 ;  /* 0x000000943434723e */ /* 0x000fe200000010ff */
[C---:B------:R-:W-:Y:S01]  /*1ee10*/  FMUL.FTZ R140, R2.reuse, R64 ;  /* 0x00000040028c7220 */ /* 0x040fe20000410000 */
[----:B------:R-:W-:Y:S01]  /*1ee20*/  F2FP.BF16.PACK_AB R64, R137, R160 ;  /* 0x000000a08940723e */ /* 0x000fe200000010ff */
[C---:B------:R-:W-:Y:S02]  /*1ee30*/  FMUL.FTZ R48, R2.reuse, R65 ;  /* 0x0000004102307220 */ /* 0x040fe40000410000 */
        /* <DEDUP_REMOVED lines=243> */
[----:B-----5:R-:W-:Y:S01]  /*1fd70*/  @P3 FFMA.FTZ R8, R132, c[0x0][0x238], R0 ;  /* 0x00008e0084083a23 */ /* 0x020fe20000010000 */
[----:B--2---:R-:W-:Y:S01]  /*1fd80*/  MOV R7, 0x7f800000 ;  /* 0x7f80000000077802 */ /* 0x004fe20000000f00 */
[----:B------:R-:W-:-:S03]  /*1fd90*/  @P4 FFMA.FTZ R7, R133, c[0x0][0x238], R2 ;  /* 0x00008e0085074a23 */ /* 0x000fc60000010002 */
        /* <DEDUP_REMOVED lines=47> */
.L_x_1831:
[----:B--234-:R-:W-:Y:S05]  /*20090*/  BSYNC B0 ;  /* 0x0000000000007941 */ /* 0x01cfea0003800000 */
.L_x_1830:
        /* <DEDUP_REMOVED lines=42> */
.L_x_1833:
[----:B---3--:R-:W-:Y:S05]  /*20340*/  BSYNC B0 ;  /* 0x0000000000007941 */ /* 0x008fea0003800000 */
.L_x_1832:
        /* <DEDUP_REMOVED lines=22> */
.L_x_1835:
[----:B------:R-:W-:Y:S05]  /*204b0*/  BSYNC B0 ;  /* 0x0000000000007941 */ /* 0x000fea0003800000 */
.L_x_1834:
        /* <DEDUP_REMOVED lines=22> */
.L_x_1837:
[----:B------:R-:W-:Y:S05]  /*20620*/  BSYNC B0 ;  /* 0x0000000000007941 */ /* 0x000fea0003800000 */
.L_x_1836:
        /* <DEDUP_REMOVED lines=23> */
.L_x_1838:
        /* <DEDUP_REMOVED lines=14> */
.L_x_2062:


//--------------------- .text._ZN5flash16flash_fwd_kernelI23Flash_fwd_kernel_traitsILi256ELi128ELi64ELi8ELb0ELb0EN7cutlass10bfloat16_tE19Flash_kernel_traitsILi256ELi128ELi64ELi8ES3_EELb0ELb0ELb1ELb0ELb0ELb0ELb1ELb0EEEvNS_16Flash_fwd_paramsE --------------------------
	.section	.text._ZN5flash16flash_fwd_kernelI23Flash_fwd_kernel_traitsILi256ELi128ELi64ELi8ELb0ELb0EN7cutlass10bfloat16_tE19Flash_kernel_traitsILi256ELi128ELi64ELi8ES3_EELb0ELb0ELb1ELb0ELb0ELb0ELb1ELb0EEEvNS_16Flash_fwd_paramsE,"ax",@progbits
	.sectioninfo	@"SHI_REGISTERS=255"
	.align	128
        .global         _ZN5flash16flash_fwd_kernelI23Flash_fwd_kernel_traitsILi256ELi128ELi64ELi8ELb0ELb0EN7cutlass10bfloat16_tE19Flash_kernel_traitsILi256ELi128ELi64ELi8ES3_EELb0ELb0ELb1ELb0ELb0ELb0ELb1ELb0EEEvNS_16Flash_fwd_paramsE
        .type           _ZN5flash16flash_fwd_kernelI23Flash_fwd_kernel_traitsILi256ELi128ELi64ELi8ELb0ELb0EN7cutlass10bfloat16_tE19Flash_kernel_traitsILi256ELi128ELi64ELi8ES3_EELb0ELb0ELb1ELb0ELb0ELb0ELb1ELb0EEEvNS_16Flash_fwd_paramsE,@function
        .size           _ZN5flash16flash_fwd_kernelI23Flash_fwd_kernel_traitsILi256ELi128ELi64ELi8ELb0ELb0EN7cutlass10bfloat16_tE19Flash_kernel_traitsILi256ELi128ELi64ELi8ES3_EELb0ELb0ELb1ELb0ELb0ELb0ELb1ELb0EEEvNS_16Flash_fwd_paramsE,(.L_x_2063 - _ZN5flash16flash_fwd_kernelI23Flash_fwd_kernel_traitsILi256ELi128ELi64ELi8ELb0ELb0EN7cutlass10bfloat16_tE19Flash_kernel_traitsILi256ELi128ELi64ELi8ES3_EELb0ELb0ELb1ELb0ELb0ELb0ELb1ELb0EEEvNS_16Flash_fwd_paramsE)
        .other          _ZN5flash16flash_fwd_kernelI23Flash_fwd_kernel_traitsILi256ELi128ELi64ELi8ELb0ELb0EN7cutlass10bfloat16_tE19Flash_kernel_traitsILi256ELi128ELi64ELi8ES3_EELb0ELb0ELb1ELb0ELb0ELb0ELb1ELb0EEEvNS_16Flash_fwd_paramsE,@"STO_CUDA_ENTRY STV_DEFAULT"
_ZN5flash16flash_fwd_kernelI23Flash_fwd_kernel_traitsILi256ELi128ELi64ELi8ELb0ELb0EN7cutlass10bfloat16_tE19Flash_kernel_traitsILi256ELi128ELi64ELi8ES3_EELb0ELb0ELb1ELb0ELb0ELb0ELb1ELb0EEEvNS_16Flash_fwd_paramsE:
.text._ZN5flash16flash_fwd_kernelI23Flash_fwd_kernel_traitsILi256ELi128ELi64ELi8ELb0ELb0EN7cutlass10bfloat16_tE19Flash_kernel_traitsILi256ELi128ELi64ELi8ES3_EELb0ELb0ELb1ELb0ELb0ELb0ELb1ELb0EEEvNS_16Flash_fwd_paramsE:
        /* <DEDUP_REMOVED lines=56> */
.L_x_1839:
[----:B------:R-:W-:Y:S02]  /*0380*/  ULDC UR6, c[0x0][0x218] ;  /* 0x0000860000067ab9 */ /* 0x000fe40000000800 */
.L_x_1840:
        /* <DEDUP_REMOVED lines=125> */
.L_x_1843:
[----:B------:R-:W-:Y:S05]  /*0b60*/  BSYNC B0 ;  /* 0x0000000000007941 */ /* 0x000fea0003800000 */
.L_x_1842:
        /* <DEDUP_REMOVED lines=22> */
.L_x_1845:
[----:B------:R-:W-:Y:S05]  /*0cd0*/  BSYNC B0 ;  /* 0x0000000000007941 */ /* 0x000fea0003800000 */
.L_x_1844:
        /* <DEDUP_REMOVED lines=22> */
.L_x_1847:
[----:B------:R-:W-:Y:S05]  /*0e40*/  BSYNC B0 ;  /* 0x0000000000007941 */ /* 0x000fea0003800000 */
.L_x_1846:
        /* <DEDUP_REMOVED lines=21> */
.L_x_1849:
[----:B------:R-:W-:Y:S05]  /*0fa0*/  BSYNC B0 ;  /* 0x0000000000007941 */ /* 0x000fea0003800000 */
.L_x_1848:
        /* <DEDUP_REMOVED lines=35> */
.L_x_1841:
        /* <DEDUP_REMOVED lines=33> */
.L_x_1850:
        /* <DEDUP_REMOVED lines=48> */
.L_x_1851:
        /* <DEDUP_REMOVED lines=132> */
.L_x_1853:
[----:B------:R-:W-:Y:S05]  /*1f30*/  BSYNC B0 ;  /* 0x0000000000007941 */ /* 0x000fea0003800000 */
.L_x_1852:
        /* <DEDUP_REMOVED lines=45> */
.L_x_1855:
[----:B------:R-:W-:Y:S05]  /*2210*/  BSYNC B0 ;  /* 0x0000000000007941 */ /* 0x000fea0003800000 */
.L_x_1854:
        /* <DEDUP_REMOVED lines=45> */
.L_x_1857:
[----:B------:R-:W-:Y:S05]  /*24f0*/  BSYNC B0 ;  /* 0x0000000000007941 */ /* 0x000fea0003800000 */
.L_x_1856:
        /* <DEDUP_REMOVED lines=48> */
.L_x_1859:
[----:B------:R-:W-:Y:S05]  /*2800*/  BSYNC B0 ;  /* 0x0000000000007941 */ /* 0x000fea0003800000 */
.L_x_1858:
        /* <DEDUP_REMOVED lines=48> */
.L_x_1861:
[----:B------:R-:W-:Y:S05]  /*2b10*/  BSYNC B0 ;  /* 0x0000000000007941 */ /* 0x000fea0003800000 */
.L_x_1860:
        /* <DEDUP_REMOVED lines=45> */
.L_x_1863:
[----:B------:R-:W-:Y:S05]  /*2df0*/  BSYNC B0 ;  /* 0x0000000000007941 */ /* 0x000fea0003800000 */
.L_x_1862:
        /* <DEDUP_REMOVED lines=57> */
.L_x_1865:
[----:B------:R-:W-:Y:S05]  /*3190*/  BSYNC B0 ;  /* 0x0000000000007941 */ /* 0x000fea0003800000 */
.L_x_1864:
        /* <DEDUP_REMOVED lines=45> */
.L_x_1867:
[----:B------:R-:W-:Y:S05]  /*3470*/  BSYNC B0 ;  /* 0x0000000000007941 */ /* 0x000fea0003800000 */
.L_x_1866:
        /* <DEDUP_REMOVED lines=14> */
[----:B------:R-:W-:Y:S01]  /*3560*/  IMAD.SHL.U32 R211, R5, 0x2, RZ ;  /* 0x0000000205d37824 */ /* 0x000fe200078e00ff */
[----:B------:R-:W-:Y:S01]  /*3570*/  LEA R5, R113, UR15, 0x4 ;  /* 0x0000000f71057c11 */ /* 0x000fe2000f8e20ff */
[----:B------:R-:W-:Y:S01]  /*3580*/  IMAD.SHL.U32 R204, R2, 0x2, RZ ;  /* 0x0000000202cc7824 */ /* 0x000fe200078e00ff */
[----:B------:R-:W-:Y:S01]  /*3590*/  UIADD3 UR15, UR16, 0x1, -UR17 ;  /* 0x00000001100f7890 */ /* 0x000fe2000fffe811 */
[--C-:B------:R-:W-:Y:S01]  /*35a0*/  IMAD R212, R3, 0x2, R211.reuse ;  /* 0x0000000203d47824 */ /* 0x100fe200078e02d3 */
[----:B-12-4-:R-:W-:Y:S01]  /*35b0*/  LDSM.16.M88.4 R8, [R211] ;  /* 0x00000000d308783b */ /* 0x016fe20000000200 */
[----:B------:R-:W-:Y:S01]  /*35c0*/  IMAD R214, R0, 0x2, R211 ;  /* 0x0000000200d67824 */ /* 0x000fe200078e02d3 */
[----:B------:R-:W-:Y:S01]  /*35d0*/  IADD3 R2, R204, 0x10000, RZ ;  /* 0x00010000cc027810 */ /* 0x000fe20007ffe0ff */
[----:B------:R-:W-:Y:S01]  /*35e0*/  IMAD R213, R0, 0x2, R212 ;  /* 0x0000000200d57824 */ /* 0x000fe200078e02d4 */
[----:B------:R-:W1:Y:S01]  /*35f0*/  LDSM.16.M88.4 R16, [R204+0x10000] ;  /* 0x01000000cc10783b */ /* 0x000e620000000200 */
[----:B------:R-:W-:Y:S01]  /*3600*/  IADD3 R215, R204, 0x10020, RZ ;  /* 0x00010020ccd77810 */ /* 0x000fe20007ffe0ff */
[----:B------:R-:W-:Y:S01]  /*3610*/  UIADD3 UR4, UR15, UR4, URZ ;  /* 0x000000040f047290 */ /* 0x000fe2000fffe03f */
[----:B------:R-:W-:Y:S01]  /*3620*/  @P1 IADD3 R215, R2, -0x20, RZ ;  /* 0xffffffe002d71810 */ /* 0x000fe20007ffe0ff */
[----:B------:R-:W2:Y:S01]  /*3630*/  LDSM.16.M88.4 R32, [R204+0x10800] ;  /* 0x01080000cc20783b */ /* 0x000ea20000000200 */
[----:B------:R-:W-:-:S02]  /*3640*/  IMAD.MOV.U32 R2, RZ, RZ, 0x40 ;  /* 0x00000040ff027424 */ /* 0x000fc400078e00ff */
[----:B------:R-:W-:Y:S01]  /*3650*/  IMAD.IADD R5, R114, 0x1, R5 ;  /* 0x0000000172057824 */ /* 0x000fe200078e0205 */
[----:B------:R-:W4:Y:S01]  /*3660*/  LDSM.16.M88.4 R28, [R204+0x11000] ;  /* 0x01100000cc1c783b */ /* 0x000f220000000200 */
[C---:B------:R-:W-:Y:S02]  /*3670*/  IADD3 R230, R215.reuse, 0x800, RZ ;  /* 0x00000800d7e67810 */ /* 0x040fe40007ffe0ff */
[----:B------:R-:W-:Y:S01]  /*3680*/  SEL R2, R2, 0xffffffc0, !P2 ;  /* 0xffffffc002027807 */ /* 0x000fe20005000000 */
[----:B------:R-:W5:Y:S01]  /*3690*/  LDSM.16.M88.4 R24, [R204+0x11800] ;  /* 0x01180000cc18783b */ /* 0x000f620000000200 */
[C---:B------:R-:W-:Y:S02]  /*36a0*/  IADD3 R229, R215.reuse, 0x1000, RZ ;  /* 0x00001000d7e57810 */ /* 0x040fe40007ffe0ff */
[C---:B------:R-:W-:Y:S01]  /*36b0*/  IADD3 R228, R215.reuse, 0x1800, RZ ;  /* 0x00001800d7e47810 */ /* 0x040fe20007ffe0ff */
[----:B------:R-:W-:Y:S01]  /*36c0*/  LDSM.16.M88.4 R12, [R212] ;  /* 0x00000000d40c783b */ /* 0x000fe20000000200 */
[----:B------:R-:W-:Y:S01]  /*36d0*/  IMAD.IADD R210, R204, 0x1, R2 ;  /* 0x00000001ccd27824 */ /* 0x000fe200078e0202 */
[C---:B------:R-:W-:Y:S01]  /*36e0*/  IADD3 R227, R215.reuse, 0x2000, RZ ;  /* 0x00002000d7e37810 */ /* 0x040fe20007ffe0ff */
[----:B------:R-:W-:Y:S01]  /*36f0*/  IMAD.IADD R209, R2, 0x1, R215 ;  /* 0x0000000102d17824 */ /* 0x000fe200078e02d7 */
[----:B------:R-:W3:Y:S01]  /*3700*/  LDSM.16.M88.4 R40, [R215] ;  /* 0x00000000d728783b */ /* 0x000ee20000000200 */
        /* <DEDUP_REMOVED lines=11> */
[----:B------:R-:W-:Y:S01]  /*37c0*/  LDSM.16.M88.4 R80, [R210+0x10800] ;  /* 0x01080000d250783b */ /* 0x000fe20000000200 */
[C---:B------:R-:W-:Y:S02]  /*37d0*/  IADD3 R218, R215.reuse, 0x6800, RZ ;  /* 0x00006800d7da7810 */ /* 0x040fe40007ffe0ff */
[C---:B------:R-:W-:Y:S01]  /*37e0*/  IADD3 R217, R215.reuse, 0x7000, RZ ;  /* 0x00007000d7d97810 */ /* 0x040fe20007ffe0ff */
[----:B-1----:R-:W-:Y:S01]  /*37f0*/  HMMA.16816.F32.BF16 R20, R8, R16, RZ ;  /* 0x000000100814723c */ /* 0x002fe200000418ff */
[----:B------:R-:W-:Y:S01]  /*3800*/  LDSM.16.M88.4 R84, [R210+0x10000] ;  /* 0x01000000d254783b */ /* 0x000fe20000000200 */
[----:B------:R-:W-:-:S03]  /*3810*/  IADD3 R216, R215, 0x7800, RZ ;  /* 0x00007800d7d87810 */ /* 0x000fc60007ffe0ff */
[----:B------:R-:W-:Y:S03]  /*3820*/  LDSM.16.M88.4 R92, [R210+0x11000] ;  /* 0x01100000d25c783b */ /* 0x000fe60000000200 */
[C---:B------:R-:W-:Y:S01]  /*3830*/  HMMA.16816.F32.BF16 R36, R8.reuse, R18, RZ ;  /* 0x000000120824723c */ /* 0x040fe200000418ff */
[----:B------:R-:W1:Y:S04]  /*3840*/  LDSM.16.M88.4 R16, [R214] ;  /* 0x00000000d610783b */ /* 0x000e680000000200 */
[----:B------:R-:W1:Y:S03]  /*3850*/  LDSM.16.M88.4 R96, [R210+0x11800] ;  /* 0x01180000d260783b */ /* 0x000e660000000200 */
[C---:B--2---:R-:W-:Y:S01]  /*3860*/  HMMA.16816.F32.BF16 R48, R8.reuse, R32, RZ ;  /* 0x000000200830723c */ /* 0x044fe200000418ff */
[----:B------:R-:W-:Y:S04]  /*3870*/  LDSM.16.M88.4 R100, [R209] ;  /* 0x00000000d164783b */ /* 0x000fe80000000200 */
[----:B------:R-:W-:Y:S03]  /*3880*/  LDSM.16.M88.4 R88, [R204+0x12000] ;  /* 0x01200000cc58783b */ /* 0x000fe60000000200 */
[C---:B------:R-:W-:Y:S08]  /*3890*/  HMMA.16816.F32.BF16 R52, R8.reuse, R34, RZ ;  /* 0x000000220834723c */ /* 0x040ff000000418ff */
[C---:B----4-:R-:W-:Y:S08]  /*38a0*/  HMMA.16816.F32.BF16 R56, R8.reuse, R28, RZ ;  /* 0x0000001c0838723c */ /* 0x050ff000000418ff */
[C---:B------:R-:W-:Y:S08]  /*38b0*/  HMMA.16816.F32.BF16 R60, R8.reuse, R30, RZ ;  /* 0x0000001e083c723c */ /* 0x040ff000000418ff */
[C---:B-----5:R-:W-:Y:S08]  /*38c0*/  HMMA.16816.F32.BF16 R44, R8.reuse, R26, RZ ;  /* 0x0000001a082c723c */ /* 0x060ff000000418ff */
[----:B------:R-:W-:Y:S01]  /*38d0*/  HMMA.16816.F32.BF16 R68, R8, R24, RZ ;  /* 0x000000180844723c */ /* 0x000fe200000418ff */
[----:B------:R-:W-:Y:S07]  /*38e0*/  LDSM.16.M88.4 R8, [R213] ;  /* 0x00000000d508783b */ /* 0x000fee0000000200 */
[C---:B---3--:R-:W-:Y:S08]  /*38f0*/  HMMA.16816.F32.BF16 R24, R12.reuse, R40, R20 ;  /* 0x000000280c18723c */ /* 0x048ff00000041814 */
[C---:B------:R-:W-:Y:S08]  /*3900*/  HMMA.16816.F32.BF16 R20, R12.reuse, R42, R36 ;  /* 0x0000002a0c14723c */ /* 0x040ff00000041824 */
[C---:B------:R-:W-:Y:S08]  /*3910*/  HMMA.16816.F32.BF16 R32, R12.reuse, R64, R48 ;  /* 0x000000400c20723c */ /* 0x040ff00000041830 */
[C---:B------:R-:W-:Y:S08]  /*3920*/  HMMA.16816.F32.BF16 R28, R12.reuse, R66, R52 ;  /* 0x000000420c1c723c */ /* 0x040ff00000041834 */
[C---:B------:R-:W-:Y:S08]  /*3930*/  HMMA.16816.F32.BF16 R40, R12.reuse, R72, R56 ;  /* 0x000000480c28723c */ /* 0x040ff00000041838 */
[C---:B------:R-:W-:Y:S01]  /*3940*/  HMMA.16816.F32.BF16 R60, R12.reuse, R74, R60 ;  /* 0x0000004a0c3c723c */ /* 0x040fe2000004183c */
[----:B------:R-:W-:Y:S07]  /*3950*/  LDSM.16.M88.4 R72, [R209+0x1000] ;  /* 0x00100000d148783b */ /* 0x000fee0000000200 */
[C---:B------:R-:W-:Y:S08]  /*3960*/  HMMA.16816.F32.BF16 R56, R12.reuse, R78, R44 ;  /* 0x0000004e0c38723c */ /* 0x040ff0000004182c */
[----:B------:R-:W-:Y:S01]  /*3970*/  HMMA.16816.F32.BF16 R64, R12, R76, R68 ;  /* 0x0000004c0c40723c */ /* 0x000fe20000041844 */
[----:B------:R-:W2:Y:S04]  /*3980*/  LDSM.16.M88.4 R68, [R209+0x800] ;  /* 0x00080000d144783b */ /* 0x000ea80000000200 */
[----:B------:R-:W3:Y:S03]  /*3990*/  LDSM.16.M88.4 R76, [R209+0x1800] ;  /* 0x00180000d14c783b */ /* 0x000ee60000000200 */
[C---:B-1----:R-:W-:Y:S01]  /*39a0*/  HMMA.16816.F32.BF16 R44, R16.reuse, R80, R32 ;  /* 0x00000050102c723c */ /* 0x042fe20000041820 */
[----:B------:R-:W1:Y:S07]  /*39b0*/  LDSM.16.M88.4 R12, [R211+0x4000] ;  /* 0x00400000d30c783b */ /* 0x000e6e0000000200 */
[C---:B------:R-:W-:Y:S01]  /*39c0*/  HMMA.16816.F32.BF16 R36, R16.reuse, R82, R28 ;  /* 0x000000521024723c */ /* 0x040fe2000004181c */
[----:B------:R-:W4:Y:S07]  /*39d0*/  LDSM.16.M88.4 R80, [R204+0x12800] ;  /* 0x01280000cc50783b */ /* 0x000f2e0000000200 */
[C---:B------:R-:W-:Y:S08]  /*39e0*/  HMMA.16816.F32.BF16 R48, R16.reuse, R86, R20 ;  /* 0x000000561030723c */ /* 0x040ff00000041814 */
[C---:B------:R-:W-:Y:S08]  /*39f0*/  HMMA.16816.F32.BF16 R28, R16.reuse, R94, R60 ;  /* 0x0000005e101c723c */ /* 0x040ff0000004183c */
[C---:B------:R-:W-:Y:S08]  /*3a00*/  HMMA.16816.F32.BF16 R20, R16.reuse, R98, R56 ;  /* 0x000000621014723c */ /* 0x040ff00000041838 */
[C---:B------:R-:W-:Y:S01]  /*3a10*/  HMMA.16816.F32.BF16 R52, R16.reuse, R84, R24 ;  /* 0x000000541034723c */ /* 0x040fe20000041818 */
[----:B------:R-:W5:Y:S07]  /*3a20*/  LDSM.16.M88.4 R84, [R204+0x13000] ;  /* 0x01300000cc54783b */ /* 0x000f6e0000000200 */
[C---:B------:R-:W-:Y:S01]  /*3a30*/  HMMA.16816.F32.BF16 R32, R16.reuse, R92, R40 ;  /* 0x0000005c1020723c */ /* 0x040fe20000041828 */
[----:B------:R-:W-:Y:S07]  /*3a40*/  LDSM.16.M88.4 R92, [R210+0x13000] ;  /* 0x01300000d25c783b */ /* 0x000fee0000000200 */
[----:B------:R-:W-:Y:S01]  /*3a50*/  HMMA.16816.F32.BF16 R24, R16, R96, R64 ;  /* 0x000000601018723c */ /* 0x000fe20000041840 */
[----:B------:R-:W-:Y:S04]  /*3a60*/  LDSM.16.M88.4 R64, [R215+0x2800] ;  /* 0x00280000d740783b */ /* 0x000fe80000000200 */
[----:B------:R-:W-:Y:S03]  /*3a70*/  LDSM.16.M88.4 R96, [R209+0x6000] ;  /* 0x00600000d160783b */ /* 0x000fe60000000200 */
[C---:B--2---:R-:W-:Y:S08]  /*3a80*/  HMMA.16816.F32.BF16 R56, R8.reuse, R68, R44 ;  /* 0x000000440838723c */ /* 0x044ff0000004182c */
[C---:B------:R-:W-:Y:S08]  /*3a90*/  HMMA.16816.F32.BF16 R40, R8.reuse, R102, R48 ;  /* 0x000000660828723c */ /* 0x040ff00000041830 */
[C---:B------:R-:W-:Y:S08]  /*3aa0*/  HMMA.16816.F32.BF16 R44, R8.reuse, R74, R28 ;  /* 0x0000004a082c723c */ /* 0x040ff0000004181c */
[C---:B---3--:R-:W-:Y:S01]  /*3ab0*/  HMMA.16816.F32.BF16 R28, R8.reuse, R78, R20 ;  /* 0x0000004e081c723c */ /* 0x048fe20000041814 */
[----:B------:R-:W2:Y:S07]  /*3ac0*/  LDSM.16.M88.4 R20, [R204+0x13800] ;  /* 0x01380000cc14783b */ /* 0x000eae0000000200 */
[C---:B------:R-:W-:Y:S01]  /*3ad0*/  HMMA.16816.F32.BF16 R16, R8.reuse, R100, R52 ;  /* 0x000000640810723c */ /* 0x040fe20000041834 */
[----:B------:R-:W-:Y:S07]  /*3ae0*/  LDSM.16.M88.4 R100, [R210+0x16800] ;  /* 0x01680000d264783b */ /* 0x000fee0000000200 */
[C---:B------:R-:W-:Y:S01]  /*3af0*/  HMMA.16816.F32.BF16 R52, R8.reuse, R70, R36 ;  /* 0x000000460834723c */ /* 0x040fe20000041824 */
[----:B------:R-:W-:Y:S07]  /*3b00*/  LDSM.16.M88.4 R68, [R210+0x13800] ;  /* 0x01380000d244783b */ /* 0x000fee0000000200 */
[C---:B------:R-:W-:Y:S01]  /*3b10*/  HMMA.16816.F32.BF16 R48, R8.reuse, R72, R32 ;  /* 0x000000480830723c */ /* 0x040fe20000041820 */
[----:B------:R-:W-:Y:S04]  /*3b20*/  LDSM.16.M88.4 R32, [R215+0x2000] ;  /* 0x00200000d720783b */ /* 0x000fe80000000200 */
[----:B------:R-:W-:Y:S03]  /*3b30*/  LDSM.16.M88.4 R72, [R215+0x3800] ;  /* 0x00380000d748783b */ /* 0x000fe60000000200 */
[----:B------:R-:W-:Y:S01]  /*3b40*/  HMMA.16816.F32.BF16 R60, R8, R76, R24 ;  /* 0x0000004c083c723c */ /* 0x000fe20000041818 */
[----:B------:R-:W3:Y:S04]  /*3b50*/  LDSM.16.M88.4 R8, [R212+0x4000] ;  /* 0x00400000d408783b */ /* 0x000ee80000000200 */
[----:B------:R-:W-:Y:S03]  /*3b60*/  LDSM.16.M88.4 R76, [R209+0x2800] ;  /* 0x00280000d14c783b */ /* 0x000fe60000000200 */
[C---:B-1----:R-:W-:Y:S08]  /*3b70*/  HMMA.16816.F32.BF16 R36, R12.reuse, R90, R40 ;  /* 0x0000005a0c24723c */ /* 0x042ff00000041828 */
[C---:B----4-:R-:W-:Y:S01]  /*3b80*/  HMMA.16816.F32.BF16 R40, R12.reuse, R80, R56 ;  /* 0x000000500c28723c */ /* 0x050fe20000041838 */
[----:B------:R-:W1:Y:S07]  /*3b90*/  LDSM.16.M88.4 R56, [R215+0x3000] ;  /* 0x00300000d738783b */ /* 0x000e6e0000000200 */
[C---:B------:R-:W-:Y:S01]  /*3ba0*/  HMMA.16816.F32.BF16 R24, R12.reuse, R88, R16 ;  /* 0x000000580c18723c */ /* 0x040fe20000041810 */
[----:B------:R-:W-:Y:S04]  /*3bb0*/  LDSM.16.M88.4 R16, [R214+0x4000] ;  /* 0x00400000d610783b */ /* 0x000fe80000000200 */
[----:B------:R-:W4:Y:S03]  /*3bc0*/  LDSM.16.M88.4 R88, [R210+0x12000] ;  /* 0x01200000d258783b */ /* 0x000f260000000200 */
[C---:B------:R-:W-:Y:S01]  /*3bd0*/  HMMA.16816.F32.BF16 R52, R12.reuse, R82, R52 ;  /* 0x000000520c34723c */ /* 0x040fe20000041834 */
[----:B------:R-:W-:Y:S07]  /*3be0*/  LDSM.16.M88.4 R80, [R209+0x3000] ;  /* 0x00300000d150783b */ /* 0x000fee0000000200 */
[C---:B-----5:R-:W-:Y:S08]  /*3bf0*/  HMMA.16816.F32.BF16 R48, R12.reuse, R84, R48 ;  /* 0x000000540c30723c */ /* 0x060ff00000041830 */
[C---:B------:R-:W-:Y:S01]  /*3c00*/  HMMA.16816.F32.BF16 R44, R12.reuse, R86, R44 ;  /* 0x000000560c2c723c */ /* 0x040fe2000004182c */
[----:B------:R-:W5:Y:S07]  /*3c10*/  LDSM.16.M88.4 R84, [R210+0x12800] ;  /* 0x01280000d254783b */ /* 0x000f6e0000000200 */
[C---:B--2---:R-:W-:Y:S08]  /*3c20*/  HMMA.16816.F32.BF16 R60, R12.reuse, R20, R60 ;  /* 0x000000140c3c723c */ /* 0x044ff0000004183c */
[----:B------:R-:W-:Y:S08]  /*3c30*/  HMMA.16816.F32.BF16 R12, R12, R22, R28 ;  /* 0x000000160c0c723c */ /* 0x000ff0000004181c */
[C---:B---3--:R-:W-:Y:S08]  /*3c40*/  HMMA.16816.F32.BF16 R24, R8.reuse, R32, R24 ;  /* 0x000000200818723c */ /* 0x048ff00000041818 */
[C---:B------:R-:W-:Y:S08]  /*3c50*/  HMMA.16816.F32.BF16 R20, R8.reuse, R34, R36 ;  /* 0x000000220814723c */ /* 0x040ff00000041824 */
[C---:B------:R-:W-:Y:S08]  /*3c60*/  HMMA.16816.F32.BF16 R28, R8.reuse, R64, R40 ;  /* 0x00000040081c723c */ /* 0x040ff00000041828 */
[C---:B------:R-:W-:Y:S08]  /*3c70*/  HMMA.16816.F32.BF16 R40, R8.reuse, R66, R52 ;  /* 0x000000420828723c */ /* 0x040ff00000041834 */
[C---:B-1----:R-:W-:Y:S08]  /*3c80*/  HMMA.16816.F32.BF16 R52, R8.reuse, R56, R48 ;  /* 0x000000380834723c */ /* 0x042ff00000041830 */
[C---:B------:R-:W-:Y:S01]  /*3c90*/  HMMA.16816.F32.BF16 R56, R8.reuse, R58, R44 ;  /* 0x0000003a0838723c */ /* 0x040fe2000004182c */
[----:B------:R-:W-:Y:S07]  /*3ca0*/  LDSM.16.M88.4 R44, [R209+0x2000] ;  /* 0x00200000d12c783b */ /* 0x000fee0000000200 */
[C---:B------:R-:W-:Y:S01]  /*3cb0*/  HMMA.16816.F32.BF16 R48, R8.reuse, R74, R12 ;  /* 0x0000004a0830723c */ /* 0x040fe2000004180c */
[----:B------:R-:W1:Y:S07]  /*3cc0*/  LDSM.16.M88.4 R12, [R213+0x4000] ;  /* 0x00400000d50c783b */ /* 0x000e6e0000000200 */
[----:B------:R-:W-:Y:S01]  /*3cd0*/  HMMA.16816.F32.BF16 R60, R8, R72, R60 ;  /* 0x00000048083c723c */ /* 0x000fe2000004183c */
[----:B------:R-:W-:Y:S07]  /*3ce0*/  LDSM.16.M88.4 R8, [R211+0x8000] ;  /* 0x00800000d308783b */ /* 0x000fee0000000200 */
[C---:B----4-:R-:W-:Y:S08]  /*3cf0*/  HMMA.16816.F32.BF16 R36, R16.reuse, R88, R24 ;  /* 0x000000581024723c */ /* 0x050ff00000041818 */
[C---:B------:R-:W-:Y:S01]  /*3d00*/  HMMA.16816.F32.BF16 R32, R16.reuse, R90, R20 ;  /* 0x0000005a1020723c */ /* 0x040fe20000041814 */
[----:B------:R-:W-:Y:S07]  /*3d10*/  LDSM.16.M88.4 R88, [R204+0x14000] ;  /* 0x01400000cc58783b */ /* 0x000fee0000000200 */
[C---:B-----5:R-:W-:Y:S08]  /*3d20*/  HMMA.16816.F32.BF16 R28, R16.reuse, R84, R28 ;  /* 0x00000054101c723c */ /* 0x060ff0000004181c */
[C---:B------:R-:W-:Y:S01]  /*3d30*/  HMMA.16816.F32.BF16 R24, R16.reuse, R86, R40 ;  /* 0x000000561018723c */ /* 0x040fe20000041828 */
[----:B------:R-:W2:Y:S04]  /*3d40*/  LDSM.16.M88.4 R84, [R209+0x3800] ;  /* 0x00380000d154783b */ /* 0x000ea80000000200 */
[----:B------:R-:W-:Y:S03]  /*3d50*/  LDSM.16.M88.4 R40, [R204+0x15000] ;  /* 0x01500000cc28783b */ /* 0x000fe60000000200 */
[C---:B------:R-:W-:Y:S08]  /*3d60*/  HMMA.16816.F32.BF16 R20, R16.reuse, R92, R52 ;  /* 0x0000005c1014723c */ /* 0x040ff00000041834 */
[C---:B------:R-:W-:Y:S08]  /*3d70*/  HMMA.16816.F32.BF16 R72, R16.reuse, R68, R60 ;  /* 0x000000441048723c */ /* 0x040ff0000004183c */
[C---:B------:R-:W-:Y:S08]  /*3d80*/  HMMA.16816.F32.BF16 R56, R16.reuse, R94, R56 ;  /* 0x0000005e1038723c */ /* 0x040ff00000041838 */
[----:B------:R-:W-:Y:S01]  /*3d90*/  HMMA.16816.F32.BF16 R68, R16, R70, R48 ;  /* 0x000000461044723c */ /* 0x000fe20000041830 */
[----:B------:R-:W-:Y:S07]  /*3da0*/  LDSM.16.M88.4 R16, [R212+0x8000] ;  /* 0x00800000d410783b */ /* 0x000fee0000000200 */
[C---:B-1----:R-:W-:Y:S01]  /*3db0*/  HMMA.16816.F32.BF16 R64, R12.reuse, R44, R36 ;  /* 0x0000002c0c40723c */ /* 0x042fe20000041824 */
[----:B------:R-:W-:Y:S07]  /*3dc0*/  LDSM.16.M88.4 R36, [R204+0x15800] ;  /* 0x01580000cc24783b */ /* 0x000fee0000000200 */
        /* <DEDUP_REMOVED lines=8> */
[C---:B--2---:R-:W-:Y:S08]  /*3e50*/  HMMA.16816.F32.BF16 R24, R12.reuse, R84, R72 ;  /* 0x000000540c18723c */ /* 0x044ff00000041848 */
[----:B------:R-:W-:Y:S01]  /*3e60*/  HMMA.16816.F32.BF16 R20, R12, R86, R68 ;  /* 0x000000560c14723c */ /* 0x000fe20000041844 */
[----:B------:R-:W2:Y:S07]  /*3e70*/  LDSM.16.M88.4 R84, [R215+0x5000] ;  /* 0x00500000d754783b */ /* 0x000eae0000000200 */
        /* <DEDUP_REMOVED lines=11> */
[----:B------:R-:W-:Y:S01]  /*3f30*/  HMMA.16816.F32.BF16 R44, R8, R38, R20 ;  /* 0x00000026082c723c */ /* 0x000fe20000041814 */
[----:B------:R-:W5:Y:S04]  /*3f40*/  LDSM.16.M88.4 R8, [R214+0x8000] ;  /* 0x00800000d608783b */ /* 0x000f680000000200 */
[----:B------:R-:W1:Y:S03]  /*3f50*/  LDSM.16.M88.4 R36, [R210+0x14800] ;  /* 0x01480000d224783b */ /* 0x000e660000000200 */
[C---:B---3--:R-:W-:Y:S08]  /*3f60*/  HMMA.16816.F32.BF16 R32, R16.reuse, R76, R12 ;  /* 0x0000004c1020723c */ /* 0x048ff0000004180c */
[C---:B------:R-:W-:Y:S01]  /*3f70*/  HMMA.16816.F32.BF16 R28, R16.reuse, R78, R72 ;  /* 0x0000004e101c723c */ /* 0x040fe20000041848 */
[----:B------:R-:W-:Y:S04]  /*3f80*/  LDSM.16.M88.4 R76, [R210+0x15800] ;  /* 0x01580000d24c783b */ /* 0x000fe80000000200 */
[----:B------:R-:W-:Y:S03]  /*3f90*/  LDSM.16.M88.4 R72, [R210+0x15000] ;  /* 0x01500000d248783b */ /* 0x000fe60000000200 */
[C---:B----4-:R-:W-:Y:S08]  /*3fa0*/  HMMA.16816.F32.BF16 R20, R16.reuse, R80, R68 ;  /* 0x000000501014723c */ /* 0x050ff00000041844 */
[C---:B------:R-:W-:Y:S01]  /*3fb0*/  HMMA.16816.F32.BF16 R12, R16.reuse, R82, R64 ;  /* 0x00000052100c723c */ /* 0x040fe20000041840 */
[----:B------:R-:W3:Y:S07]  /*3fc0*/  LDSM.16.M88.4 R80, [R209+0x4000] ;  /* 0x00400000d150783b */ /* 0x000eee0000000200 */
[C---:B--2---:R-:W-:Y:S08]  /*3fd0*/  HMMA.16816.F32.BF16 R56, R16.reuse, R84, R56 ;  /* 0x000000541038723c */ /* 0x044ff00000041838 */
[C---:B------:R-:W-:Y:S08]  /*3fe0*/  HMMA.16816.F32.BF16 R60, R16.reuse, R86, R60 ;  /* 0x00000056103c723c */ /* 0x040ff0000004183c */
[C---:B-1----:R-:W-:Y:S08]  /*3ff0*/  HMMA.16816.F32.BF16 R68, R16.reuse, R48, R52 ;  /* 0x000000301044723c */ /* 0x042ff00000041834 */
[----:B------:R-:W-:Y:S08]  /*4000*/  HMMA.16816.F32.BF16 R64, R16, R50, R44 ;  /* 0x000000321040723c */ /* 0x000ff0000004182c */
[C---:B-----5:R-:W-:Y:S01]  /*4010*/  HMMA.16816.F32.BF16 R16, R8.reuse, R40, R32 ;  /* 0x000000280810723c */ /* 0x060fe20000041820 */
[----:B------:R-:W-:Y:S07]  /*4020*/  LDSM.16.M88.4 R32, [R209+0x4800] ;  /* 0x00480000d120783b */ /* 0x000fee0000000200 */
[C---:B------:R-:W-:Y:S01]  /*4030*/  HMMA.16816.F32.BF16 R52, R8.reuse, R42, R28 ;  /* 0x0000002a0834723c */ /* 0x040fe2000004181c */
[----:B------:R-:W-:Y:S07]  /*4040*/  LDSM.16.M88.4 R40, [R204+0x16000] ;  /* 0x01600000cc28783b */ /* 0x000fee0000000200 */
[C---:B------:R-:W-:Y:S01]  /*4050*/  HMMA.16816.F32.BF16 R48, R8.reuse, R36, R20 ;  /* 0x000000240830723c */ /* 0x040fe20000041814 */
[----:B------:R-:W1:Y:S07]  /*4060*/  LDSM.16.M88.4 R20, [R211+0xc000] ;  /* 0x00c00000d314783b */ /* 0x000e6e0000000200 */
[----:B------:R-:W-:Y:S08]  /*4070*/  HMMA.16816.F32.BF16 R28, R8, R38, R12 ;  /* 0x00000026081c723c */ /* 0x000ff0000004180c */
[----:B---3--:R-:W-:Y:S01]  /*4080*/  HMMA.16816.F32.BF16 R12, R24, R80, R16 ;  /* 0x00000050180c723c */ /* 0x008fe20000041810 */
[----:B------:R-:W-:Y:S07]  /*4090*/  LDSM.16.M88.4 R16, [R212+0xc000] ;  /* 0x00c00000d410783b */ /* 0x000fee0000000200 */
[----:B------:R-:W-:Y:S01]  /*40a0*/  HMMA.16816.F32.BF16 R108, R8, R76, R68 ;  /* 0x0000004c086c723c */ /* 0x000fe20000041844 */
[----:B------:R-:W2:Y:S07]  /*40b0*/  LDSM.16.M88.4 R68, [R215+0x6000] ;  /* 0x00600000d744783b */ /* 0x000eae0000000200 */
[----:B------:R-:W-:Y:S01]  /*40c0*/  HMMA.16816.F32.BF16 R36, R24, R82, R52 ;  /* 0x000000521824723c */ /* 0x000fe20000041834 */
[----:B------:R-:W-:Y:S07]  /*40d0*/  LDSM.16.M88.4 R80, [R204+0x17800] ;  /* 0x01780000cc50783b */ /* 0x000fee0000000200 */
[C---:B------:R-:W-:Y:S01]  /*40e0*/  HMMA.16816.F32.BF16 R44, R8.reuse, R72, R56 ;  /* 0x00000048082c723c */ /* 0x040fe20000041838 */
[----:B------:R-:W-:Y:S07]  /*40f0*/  LDSM.16.M88.4 R56, [R204+0x17000] ;  /* 0x01700000cc38783b */ /* 0x000fee0000000200 */
[C---:B------:R-:W-:Y:S01]  /*4100*/  HMMA.16816.F32.BF16 R92, R8.reuse, R74, R60 ;  /* 0x0000004a085c723c */ /* 0x040fe2000004183c */
[----:B------:R-:W3:Y:S04]  /*4110*/  LDSM.16.M88.4 R60, [R209+0x5000] ;  /* 0x00500000d13c783b */ /* 0x000ee80000000200 */
[----:B------:R-:W-:Y:S03]  /*4120*/  LDSM.16.M88.4 R72, [R204+0x16800] ;  /* 0x01680000cc48783b */ /* 0x000fe60000000200 */
[----:B------:R-:W-:Y:S01]  /*4130*/  HMMA.16816.F32.BF16 R104, R8, R78, R64 ;  /* 0x0000004e0868723c */ /* 0x000fe20000041840 */
[----:B------:R-:W-:Y:S07]  /*4140*/  LDSM.16.M88.4 R64, [R210+0x16000] ;  /* 0x01600000d240783b */ /* 0x000fee0000000200 */
[----:B-1----:R-:W-:Y:S01]  /*4150*/  HMMA.16816.F32.BF16 R8, R20, R40, R12 ;  /* 0x000000281408723c */ /* 0x002fe2000004180c */
[----:B------:R-:W1:Y:S07]  /*4160*/  LDSM.16.M88.4 R12, [R214+0xc000] ;  /* 0x00c00000d60c783b */ /* 0x000e6e0000000200 */
[C---:B------:R-:W-:Y:S08]  /*4170*/  HMMA.16816.F32.BF16 R48, R24.reuse, R32, R48 ;  /* 0x000000201830723c */ /* 0x040ff00000041830 */
[----:B------:R-:W-:Y:S08]  /*4180*/  HMMA.16816.F32.BF16 R84, R24, R34, R28 ;  /* 0x000000221854723c */ /* 0x000ff0000004181c */
[----:B------:R-:W-:Y:S01]  /*4190*/  HMMA.16816.F32.BF16 R32, R20, R42, R36 ;  /* 0x0000002a1420723c */ /* 0x000fe20000041824 */
[----:B------:R-:W4:Y:S07]  /*41a0*/  LDSM.16.M88.4 R40, [R209+0x5800] ;  /* 0x00580000d128783b */ /* 0x000f2e0000000200 */
[----:B--2---:R-:W-:Y:S01]  /*41b0*/  HMMA.16816.F32.BF16 R28, R16, R68, R8 ;  /* 0x00000044101c723c */ /* 0x004fe20000041808 */
[----:B------:R-:W2:Y:S07]  /*41c0*/  LDSM.16.M88.4 R8, [R213+0xc000] ;  /* 0x00c00000d508783b */ /* 0x000eae0000000200 */
[C---:B---3--:R-:W-:Y:S08]  /*41d0*/  HMMA.16816.F32.BF16 R76, R24.reuse, R60, R44 ;  /* 0x0000003c184c723c */ /* 0x048ff0000004182c */
[----:B------:R-:W-:Y:S01]  /*41e0*/  HMMA.16816.F32.BF16 R60, R24, R62, R92 ;  /* 0x0000003e183c723c */ /* 0x000fe2000004185c */
[----:B------:R-:W3:Y:S07]  /*41f0*/  LDSM.16.M88.4 R92, [R215+0x7000] ;  /* 0x00700000d75c783b */ /* 0x000eee0000000200 */
[----:B-1----:R-:W-:Y:S08]  /*4200*/  HMMA.16816.F32.BF16 R44, R12, R64, R28 ;  /* 0x000000400c2c723c */ /* 0x002ff0000004181c */
[----:B------:R-:W-:Y:S08]  /*4210*/  HMMA.16816.F32.BF16 R52, R20, R72, R48 ;  /* 0x000000481434723c */ /* 0x000ff00000041830 */
[C---:B----4-:R-:W-:Y:S08]  /*4220*/  HMMA.16816.F32.BF16 R36, R24.reuse, R40, R108 ;  /* 0x000000281824723c */ /* 0x050ff0000004186c */
[----:B------:R-:W-:Y:S08]  /*4230*/  HMMA.16816.F32.BF16 R28, R24, R42, R104 ;  /* 0x0000002a181c723c */ /* 0x000ff00000041868 */
[----:B------:R-:W-:Y:S01]  /*4240*/  HMMA.16816.F32.BF16 R48, R16, R70, R32 ;  /* 0x000000461030723c */ /* 0x000fe20000041820 */
[----:B------:R-:W-:Y:S07]  /*4250*/  LDSM.16.M88.4 R68, [R209+0x6800] ;  /* 0x00680000d144783b */ /* 0x000fee0000000200 */
[C---:B------:R-:W-:Y:S08]  /*4260*/  HMMA.16816.F32.BF16 R24, R20.reuse, R74, R84 ;  /* 0x0000004a1418723c */ /* 0x040ff00000041854 */
[C---:B------:R-:W-:Y:S08]  /*4270*/  HMMA.16816.F32.BF16 R32, R20.reuse, R56, R76 ;  /* 0x000000381420723c */ /* 0x040ff0000004184c */
[----:B------:R-:W-:Y:S08]  /*4280*/  HMMA.16816.F32.BF16 R60, R20, R58, R60 ;  /* 0x0000003a143c723c */ /* 0x000ff0000004183c */
[----:B--2---:R-:W-:Y:S08]  /*4290*/  HMMA.16816.F32.BF16 R56, R8, R96, R44 ;  /* 0x000000600838723c */ /* 0x004ff0000004182c */
[----:B------:R-:W-:Y:S08]  /*42a0*/  HMMA.16816.F32.BF16 R40, R16, R88, R52 ;  /* 0x000000581028723c */ /* 0x000ff00000041834 */
[C---:B------:R-:W-:Y:S01]  /*42b0*/  HMMA.16816.F32.BF16 R44, R20.reuse, R80, R36 ;  /* 0x00000050142c723c */ /* 0x040fe20000041824 */
[----:B------:R-:W-:Y:S07]  /*42c0*/  LDSM.16.M88.4 R36, [R210+0x17000] ;  /* 0x01700000d224783b */ /* 0x000fee0000000200 */
[----:B------:R-:W-:Y:S01]  /*42d0*/  HMMA.16816.F32.BF16 R52, R20, R82, R28 ;  /* 0x000000521434723c */ /* 0x000fe2000004181c */
[----:B------:R-:W-:-:S04]  /*42e0*/  FMUL.FTZ R2, R56, c[0x0][0x2ec] ;  /* 0x0000bb0038027a20 */ /* 0x000fc80000410000 */
[----:B------:R1:W2:Y:S03]  /*42f0*/  MUFU.TANH R75, R2 ;  /* 0x00000002004b7308 */ /* 0x0002a60000002400 */
[----:B------:R-:W-:Y:S01]  /*4300*/  HMMA.16816.F32.BF16 R48, R12, R66, R48 ;  /* 0x000000420c30723c */ /* 0x000fe20000041830 */
[----:B------:R-:W4:Y:S07]  /*4310*/  LDSM.16.M88.4 R64, [R215+0x7800] ;  /* 0x00780000d740783b */ /* 0x000f2e0000000200 */
[----:B------:R-:W-:Y:S01]  /*4320*/  HMMA.16816.F32.BF16 R20, R16, R90, R24 ;  /* 0x0000005a1014723c */ /* 0x000fe20000041818 */
[----:B-1----:R-:W-:-:S07]  /*4330*/  FMUL.FTZ R2, R57, c[0x0][0x2ec] ;  /* 0x0000bb0039027a20 */ /* 0x002fce0000410000 */
[----:B---3--:R-:W-:Y:S01]  /*4340*/  HMMA.16816.F32.BF16 R28, R16, R92, R32 ;  /* 0x0000005c101c723c */ /* 0x008fe20000041820 */
[----:B------:R1:W-:Y:S07]  /*4350*/  MUFU.TANH R74, R2 ;  /* 0x00000002004a7308 */ /* 0x0003ee0000002400 */
[C---:B------:R-:W-:Y:S08]  /*4360*/  HMMA.16816.F32.BF16 R24, R12.reuse, R100, R40 ;  /* 0x000000640c18723c */ /* 0x040ff00000041828 */
[----:B------:R-:W-:Y:S01]  /*4370*/  HMMA.16816.F32.BF16 R20, R12, R102, R20 ;  /* 0x000000660c14723c */ /* 0x000fe20000041814 */
[----:B-1----:R-:W-:-:S04]  /*4380*/  FMUL.FTZ R2, R58, c[0x0][0x2ec] ;  /* 0x0000bb003a027a20 */ /* 0x002fc80000410000 */
[----:B------:R1:W3:Y:S03]  /*4390*/  MUFU.TANH R72, R2 ;  /* 0x0000000200487308 */ /* 0x0002e60000002400 */
[C---:B------:R-:W-:Y:S08]  /*43a0*/  HMMA.16816.F32.BF16 R40, R16.reuse, R94, R60 ;  /* 0x0000005e1028723c */ /* 0x040ff0000004183c */
[----:B----4-:R-:W-:Y:S01]  /*43b0*/  HMMA.16816.F32.BF16 R44, R16, R64, R44 ;  /* 0x00000040102c723c */ /* 0x010fe2000004182c */
[----:B-1----:R-:W-:-:S02]  /*43c0*/  FMUL.FTZ R2, R59, c[0x0][0x2ec] ;  /* 0x0000bb003b027a20 */ /* 0x002fc40000410000 */
[----:B------:R-:W1:Y:S05]  /*43d0*/  LDSM.16.M88.4 R56, [R209+0x7000] ;  /* 0x00700000d138783b */ /* 0x000e6a0000000200 */
[----:B------:R-:W-:Y:S01]  /*43e0*/  HMMA.16816.F32.BF16 R52, R16, R66, R52 ;  /* 0x000000421034723c */ /* 0x000fe20000041834 */
[----:B------:R4:W5:Y:S07]  /*43f0*/  MUFU.TANH R73, R2 ;  /* 0x0000000200497308 */ /* 0x00096e0000002400 */
[----:B------:R-:W-:Y:S08]  /*4400*/  HMMA.16816.F32.BF16 R16, R12, R36, R28 ;  /* 0x000000240c10723c */ /* 0x000ff0000004181c */
[C---:B------:R-:W-:Y:S08]  /*4410*/  HMMA.16816.F32.BF16 R20, R8.reuse, R70, R20 ;  /* 0x000000460814723c */ /* 0x040ff00000041814 */
[C---:B------:R-:W-:Y:S01]  /*4420*/  HMMA.16816.F32.BF16 R32, R8.reuse, R98, R48 ;  /* 0x000000620820723c */ /* 0x040fe20000041830 */
[----:B------:R-:W2:Y:S07]  /*4430*/  LDSM.16.M88.4 R48, [R210+0x17800] ;  /* 0x01780000d230783b */ /* 0x000eae0000000200 */
[C---:B------:R-:W-:Y:S08]  /*4440*/  HMMA.16816.F32.BF16 R24, R8.reuse, R68, R24 ;  /* 0x000000440818723c */ /* 0x040ff00000041818 */
[----:B-1----:R-:W-:Y:S07]  /*4450*/  HMMA.16816.F32.BF16 R28, R8, R56, R16 ;  /* 0x00000038081c723c */ /* 0x002fee0000041810 */
[C---:B------:R-:W-:Y:S01]  /*4460*/  IADD3 R16, R5.reuse, UR5, RZ ;  /* 0x0000000505107c10 */ /* 0x040fe2000fffe0ff */
[----:B------:R-:W-:Y:S01]  /*4470*/  FMUL.FTZ R18, R20, c[0x0][0x2ec] ;  /* 0x0000bb0014127a20 */ /* 0x000fe20000410000 */
[----:B------:R-:W-:Y:S01]  /*4480*/  IADD3 R17, R5, UR4, RZ ;  /* 0x0000000405117c10 */ /* 0x000fe2000fffe0ff */
[----:B----4-:R-:W-:Y:S01]  /*4490*/  FMUL.FTZ R2, R33, c[0x0][0x2ec] ;  /* 0x0000bb0021027a20 */ /* 0x010fe20000410000 */
[----:B------:R-:W-:Y:S01]  /*44a0*/  IADD3 R5, R5, 0x8, RZ ;  /* 0x0000000805057810 */ /* 0x000fe20007ffe0ff */
[----:B------:R1:W-:Y:S01]  /*44b0*/  MUFU.TANH R57, R18 ;  /* 0x0000001200397308 */ /* 0x0003e20000002400 */
[----:B------:R-:W-:Y:S01]  /*44c0*/  IMNMX R233, RZ, R16, !PT ;  /* 0x00000010ffe97217 */ /* 0x000fe20007800200 */
[C---:B------:R-:W-:Y:S01]  /*44d0*/  HMMA.16816.F32.BF16 R40, R12.reuse, R38, R40 ;  /* 0x000000260c28723c */ /* 0x040fe20000041828 */
[----:B------:R-:W-:Y:S01]  /*44e0*/  IADD3 R16, R5, UR5, RZ ;  /* 0x0000000505107c10 */ /* 0x000fe2000fffe0ff */
[----:B------:R-:W-:Y:S01]  /*44f0*/  FMUL.FTZ R6, R26, c[0x0][0x2ec] ;  /* 0x0000bb001a067a20 */ /* 0x000fe20000410000 */
[----:B------:R-:W-:Y:S01]  /*4500*/  IMNMX R235, R17, UR16, PT ;  /* 0x0000001011eb7c17 */ /* 0x000fe2000b800200 */
[----:B------:R-:W-:Y:S01]  /*4510*/  FMUL.FTZ R32, R32, c[0x0][0x2ec] ;  /* 0x0000bb0020207a20 */ /* 0x000fe20000410000 */
[----:B------:R-:W-:Y:S01]  /*4520*/  IMNMX R232, RZ, R16, !PT ;  /* 0x00000010ffe87217 */ /* 0x000fe20007800200 */
[----:B------:R4:W-:Y:S01]  /*4530*/  MUFU.TANH R64, R2 ;  /* 0x0000000200407308 */ /* 0x0009e20000002400 */
[----:B------:R-:W-:Y:S01]  /*4540*/  IADD3 R5, R5, UR4, RZ ;  /* 0x0000000405057c10 */ /* 0x000fe2000fffe0ff */
[----:B--2---:R-:W-:Y:S03]  /*4550*/  HMMA.16816.F32.BF16 R44, R12, R48, R44 ;  /* 0x000000300c2c723c */ /* 0x004fe6000004182c */
[----:B------:R-:W-:Y:S01]  /*4560*/  IMNMX R234, R5, UR16, PT ;  /* 0x0000001005ea7c17 */ /* 0x000fe2000b800200 */
[----:B------:R-:W-:Y:S01]  /*4570*/  FMUL.FTZ R5, R21, c[0x0][0x2ec] ;  /* 0x0000bb0015057a20 */ /* 0x000fe20000410000 */
[----:B-1----:R-:W1:Y:S01]  /*4580*/  LDSM.16.M88.4 R16, [R209+0x7800] ;  /* 0x00780000d110783b */ /* 0x002e620000000200 */
[----:B------:R2:W-:Y:S01]  /*4590*/  MUFU.TANH R61, R6 ;  /* 0x00000006003d7308 */ /* 0x0005e20000002400 */
[----:B------:R-:W-:-:S04]  /*45a0*/  DEPBAR.LE SB0, 0x0 ;  /* 0x000080000000791a */ /* 0x000fc80000000000 */
[----:B----4-:R-:W-:-:S03]  /*45b0*/  FMUL.FTZ R2, R34, c[0x0][0x2ec] ;  /* 0x0000bb0022027a20 */ /* 0x010fc60000410000 */
[----:B------:R4:W-:Y:S08]  /*45c0*/  MUFU.TANH R56, R5 ;  /* 0x0000000500387308 */ /* 0x0009f00000002400 */
[----:B------:R3:W1:Y:S01]  /*45d0*/  MUFU.TANH R36, R2 ;  /* 0x0000000200247308 */ /* 0x0006620000002400 */
[----:B--2---:R-:W-:-:S07]  /*45e0*/  FMUL.FTZ R6, R27, c[0x0][0x2ec] ;  /* 0x0000bb001b067a20 */ /* 0x004fce0000410000 */
[----:B------:R-:W-:Y:S01]  /*45f0*/  MUFU.TANH R60, R6 ;  /* 0x00000006003c7308 */ /* 0x000fe20000002400 */
[----:B----4-:R-:W-:Y:S02]  /*4600*/  FMUL.FTZ R5, R22, c[0x0][0x2ec] ;  /* 0x0000bb0016057a20 */ /* 0x010fe40000410000 */
[----:B---3--:R-:W-:-:S05]  /*4610*/  FMUL.FTZ R2, R35, c[0x0][0x2ec] ;  /* 0x0000bb0023027a20 */ /* 0x008fca0000410000 */
[----:B------:R-:W2:Y:S08]  /*4620*/  MUFU.TANH R65, R32 ;  /* 0x0000002000417308 */ /* 0x000eb00000002400 */
[----:B------:R3:W-:Y:S08]  /*4630*/  MUFU.TANH R63, R2 ;  /* 0x00000002003f7308 */ /* 0x0007f00000002400 */
[----:B------:R-:W-:Y:S01]  /*4640*/  MUFU.TANH R39, R5 ;  /* 0x0000000500277308 */ /* 0x000fe20000002400 */
[----:B---3--:R-:W-:-:S07]  /*4650*/  FMUL.FTZ R2, R24, c[0x0][0x2ec] ;  /* 0x0000bb0018027a20 */ /* 0x008fce0000410000 */
[----:B------:R3:W4:Y:S02]  /*4660*/  MUFU.TANH R112, R2 ;  /* 0x0000000200707308 */ /* 0x0007240000002400 */
[----:B---3--:R-:W-:Y:S02]  /*4670*/  FMUL.FTZ R2, R25, c[0x0][0x2ec] ;  /* 0x0000bb0019027a20 */ /* 0x008fe40000410000 */
[----:B------:R-:W-:Y:S04]  /*4680*/  HMMA.16816.F32.BF16 R24, R12, R50, R52 ;  /* 0x000000320c18723c */ /* 0x000fe80000041834 */
[----:B------:R3:W1:Y:S04]  /*4690*/  MUFU.TANH R62, R2 ;  /* 0x00000002003e7308 */ /* 0x0006680000002400 */
[----:B------:R-:W-:Y:S01]  /*46a0*/  HMMA.16816.F32.BF16 R12, R8, R58, R40 ;  /* 0x0000003a080c723c */ /* 0x000fe20000041828 */
[----:B---3--:R-:W-:-:S04]  /*46b0*/  IMAD.U32 R2, RZ, RZ, UR25 ;  /* 0x00000019ff027e24 */ /* 0x008fc8000f8e00ff */
[----:B------:R-:W-:-:S05]  /*46c0*/  IMAD R2, R2, 0x40, R115 ;  /* 0x0000004002027824 */ /* 0x000fca00078e0273 */
[C---:B------:R-:W-:Y:S02]  /*46d0*/  IADD3 R7, R2.reuse, 0x1, RZ ;  /* 0x0000000102077810 */ /* 0x040fe40007ffe0ff */
[----:B------:R-:W-:Y:S02]  /*46e0*/  IADD3 R6, R2, 0x8, RZ ;  /* 0x0000000802067810 */ /* 0x000fe40007ffe0ff */
[----:B------:R-:W-:-:S10]  /*46f0*/  ISETP.GE.AND P2, PT, R7, R235, PT ;  /* 0x000000eb0700720c */ /* 0x000fd40003f46270 */
[----:B------:R-:W-:Y:S01]  /*4700*/  FMUL.FTZ R12, R12, c[0x0][0x2ec] ;  /* 0x0000bb000c0c7a20 */ /* 0x000fe20000410000 */
[CC--:B------:R-:W-:Y:S01]  /*4710*/  ISETP.GE.AND P5, PT, R6.reuse, R235.reuse, PT ;  /* 0x000000eb0600720c */ /* 0x0c0fe20003fa6270 */
[----:B------:R-:W-:Y:S01]  /*4720*/  FMUL.FTZ R13, R13, c[0x0][0x2ec] ;  /* 0x0000bb000d0d7a20 */ /* 0x000fe20000410000 */
[-C--:B------:R-:W-:Y:S01]  /*4730*/  ISETP.GE.AND P0, PT, R6, R234.reuse, PT ;  /* 0x000000ea0600720c */ /* 0x080fe20003f06270 */
[----:B------:R-:W-:Y:S01]  /*4740*/  FMUL.FTZ R14, R14, c[0x0][0x2ec] ;  /* 0x0000bb000e0e7a20 */ /* 0x000fe20000410000 */
[C---:B------:R-:W-:Y:S01]  /*4750*/  ISETP.GE.AND P1, PT, R2.reuse, R235, PT ;  /* 0x000000eb0200720c */ /* 0x040fe20003f26270 */
[----:B------:R-:W-:Y:S01]  /*4760*/  FMUL.FTZ R15, R15, c[0x0][0x2ec] ;  /* 0x0000bb000f0f7a20 */ /* 0x000fe20000410000 */
[-C--:B------:R-:W-:Y:S01]  /*4770*/  ISETP.GE.AND P3, PT, R2, R234.reuse, PT ;  /* 0x000000ea0200720c */ /* 0x080fe20003f66270 */
[----:B------:R-:W-:Y:S01]  /*4780*/  MUFU.TANH R12, R12 ;  /* 0x0000000c000c7308 */ /* 0x000fe20000002400 */
[C---:B------:R-:W-:Y:S02]  /*4790*/  ISETP.GE.AND P4, PT, R7.reuse, R234, PT ;  /* 0x000000ea0700720c */ /* 0x040fe40003f86270 */
[----:B------:R-:W-:-:S02]  /*47a0*/  ISETP.LT.OR P2, PT, R7, R233, P2 ;  /* 0x000000e90700720c */ /* 0x000fc40001741670 */
[CC--:B------:R-:W-:Y:S02]  /*47b0*/  ISETP.LT.OR P5, PT, R6.reuse, R233.reuse, P5 ;  /* 0x000000e90600720c */ /* 0x0c0fe40002fa1670 */
[-C--:B------:R-:W-:Y:S01]  /*47c0*/  ISETP.LT.OR P0, PT, R6, R232.reuse, P0 ;  /* 0x000000e80600720c */ /* 0x080fe20000701670 */
[----:B------:R-:W-:Y:S01]  /*47d0*/  MUFU.TANH R13, R13 ;  /* 0x0000000d000d7308 */ /* 0x000fe20000002400 */
[C---:B------:R-:W-:Y:S02]  /*47e0*/  ISETP.LT.OR P1, PT, R2.reuse, R233, P1 ;  /* 0x000000e90200720c */ /* 0x040fe40000f21670 */
[CC--:B------:R-:W-:Y:S02]  /*47f0*/  ISETP.LT.OR P3, PT, R2.reuse, R232.reuse, P3 ;  /* 0x000000e80200720c */ /* 0x0c0fe40001f61670 */
[----:B------:R-:W-:Y:S01]  /*4800*/  ISETP.LT.OR P4, PT, R7, R232, P4 ;  /* 0x000000e80700720c */ /* 0x000fe20002781670 */
[----:B------:R-:W-:Y:S01]  /*4810*/  FMUL.FTZ R7, R23, c[0x0][0x2ec] ;  /* 0x0000bb0017077a20 */ /* 0x000fe20000410000 */
[C---:B------:R-:W-:Y:S01]  /*4820*/  IADD3 R6, R2.reuse, 0x9, RZ ;  /* 0x0000000902067810 */ /* 0x040fe20007ffe0ff */
[----:B-1----:R-:W-:Y:S01]  /*4830*/  HMMA.16816.F32.BF16 R20, R8, R16, R44 ;  /* 0x000000100814723c */ /* 0x002fe2000004182c */
[----:B------:R-:W-:Y:S01]  /*4840*/  IADD3 R5, R2, 0x10, RZ ;  /* 0x0000001002057810 */ /* 0x000fe20007ffe0ff */
[----:B------:R1:W-:Y:S01]  /*4850*/  MUFU.TANH R49, R7 ;  /* 0x0000000700317308 */ /* 0x0003e20000002400 */
[----:B------:R-:W-:-:S02]  /*4860*/  FSEL R32, R75, -INF , !P1 ;  /* 0xff8000004b207808 */ /* 0x000fc40004800000 */
[----:B------:R-:W-:Y:S02]  /*4870*/  FSEL R35, R72, -INF , !P3 ;  /* 0xff80000048237808 */ /* 0x000fe40005800000 */
[----:B------:R-:W-:Y:S01]  /*4880*/  FSEL R33, R74, -INF , !P2 ;  /* 0xff8000004a217808 */ /* 0x000fe20005000000 */
[----:B------:R-:W-:Y:S01]  /*4890*/  HMMA.16816.F32.BF16 R8, R8, R18, R24 ;  /* 0x000000120808723c */ /* 0x000fe20000041818 */
[CC--:B------:R-:W-:Y:S01]  /*48a0*/  ISETP.GE.AND P6, PT, R6.reuse, R235.reuse, PT ;  /* 0x000000eb0600720c */ /* 0x0c0fe20003fc6270 */
[----:B------:R-:W-:Y:S01]  /*48b0*/  MUFU.TANH R14, R14 ;  /* 0x0000000e000e7308 */ /* 0x000fe20000002400 */
[C---:B------:R-:W-:Y:S02]  /*48c0*/  ISETP.GE.AND P1, PT, R5.reuse, R235, PT ;  /* 0x000000eb0500720c */ /* 0x040fe40003f26270 */
[-C--:B------:R-:W-:Y:S02]  /*48d0*/  ISETP.GE.AND P3, PT, R6, R234.reuse, PT ;  /* 0x000000ea0600720c */ /* 0x080fe40003f66270 */
[----:B------:R-:W-:-:S02]  /*48e0*/  ISETP.GE.AND P2, PT, R5, R234, PT ;  /* 0x000000ea0500720c */ /* 0x000fc40003f46270 */
[-C--:B------:R-:W-:Y:S01]  /*48f0*/  ISETP.LT.OR P6, PT, R6, R233.reuse, P6 ;  /* 0x000000e90600720c */ /* 0x080fe200037c1670 */
[----:B-1----:R-:W-:Y:S01]  /*4900*/  FMUL.FTZ R7, R28, c[0x0][0x2ec] ;  /* 0x0000bb001c077a20 */ /* 0x002fe20000410000 */
[-C--:B------:R-:W-:Y:S01]  /*4910*/  ISETP.LT.OR P3, PT, R6, R232.reuse, P3 ;  /* 0x000000e80600720c */ /* 0x080fe20001f61670 */
[----:B------:R-:W-:Y:S01]  /*4920*/  MUFU.TANH R15, R15 ;  /* 0x0000000f000f7308 */ /* 0x000fe20000002400 */
[C---:B------:R-:W-:Y:S02]  /*4930*/  ISETP.LT.OR P1, PT, R5.reuse, R233, P1 ;  /* 0x000000e90500720c */ /* 0x040fe40000f21670 */
[----:B------:R-:W-:Y:S01]  /*4940*/  ISETP.LT.OR P2, PT, R5, R232, P2 ;  /* 0x000000e80500720c */ /* 0x000fe20001741670 */
[----:B------:R-:W-:Y:S01]  /*4950*/  FMUL.FTZ R22, R22, c[0x0][0x2ec] ;  /* 0x0000bb0016167a20 */ /* 0x000fe20000410000 */
[C---:B------:R-:W-:Y:S01]  /*4960*/  IADD3 R6, R2.reuse, 0x11, RZ ;  /* 0x0000001102067810 */ /* 0x040fe20007ffe0ff */
[----:B------:R-:W-:Y:S01]  /*4970*/  FMUL.FTZ R21, R21, c[0x0][0x2ec] ;  /* 0x0000bb0015157a20 */ /* 0x000fe20000410000 */
[----:B------:R-:W-:Y:S01]  /*4980*/  IADD3 R5, R2, 0x18, RZ ;  /* 0x0000001802057810 */ /* 0x000fe20007ffe0ff */
[----:B------:R1:W-:Y:S01]  /*4990*/  MUFU.TANH R48, R7 ;  /* 0x0000000700307308 */ /* 0x0003e20000002400 */
[----:B-----5:R-:W-:Y:S01]  /*49a0*/  FSEL R34, R73, -INF , !P4 ;  /* 0xff80000049227808 */ /* 0x020fe20006000000 */
[----:B------:R-:W-:Y:S01]  /*49b0*/  FMUL.FTZ R23, R23, c[0x0][0x2ec] ;  /* 0x0000bb0017177a20 */ /* 0x000fe20000410000 */
[----:B------:R-:W-:Y:S01]  /*49c0*/  FSEL R36, R36, -INF , !P0 ;  /* 0xff80000024247808 */ /* 0x000fe20004000000 */
[----:B------:R-:W-:Y:S01]  /*49d0*/  FMUL.FTZ R8, R8, c[0x0][0x2ec] ;  /* 0x0000bb0008087a20 */ /* 0x000fe20000410000 */
[----:B------:R-:W-:Y:S01]  /*49e0*/  FSEL R28, R64, -INF , !P6 ;  /* 0xff800000401c7808 */ /* 0x000fe20007000000 */
[----:B------:R-:W-:Y:S01]  /*49f0*/  FMUL.FTZ R9, R9, c[0x0][0x2ec] ;  /* 0x0000bb0009097a20 */ /* 0x000fe20000410000 */
[C---:B------:R-:W-:Y:S01]  /*4a00*/  ISETP.GE.AND P4, PT, R6.reuse, R235, PT ;  /* 0x000000eb0600720c */ /* 0x040fe20003f86270 */
[----:B------:R-:W-:Y:S01]  /*4a10*/  MUFU.TANH R22, R22 ;  /* 0x0000001600167308 */ /* 0x000fe20000002400 */
[-C--:B------:R-:W-:Y:S01]  /*4a20*/  ISETP.GE.AND P0, PT, R6, R234.reuse, PT ;  /* 0x000000ea0600720c */ /* 0x080fe20003f06270 */
[----:B------:R-:W-:Y:S01]  /*4a30*/  FMUL.FTZ R10, R10, c[0x0][0x2ec] ;  /* 0x0000bb000a0a7a20 */ /* 0x000fe20000410000 */
[----:B------:R-:W-:Y:S01]  /*4a40*/  ISETP.GE.AND P6, PT, R5, R234, PT ;  /* 0x000000ea0500720c */ /* 0x000fe20003fc6270 */
[----:B------:R-:W-:Y:S01]  /*4a50*/  FMUL.FTZ R11, R11, c[0x0][0x2ec] ;  /* 0x0000bb000b0b7a20 */ /* 0x000fe20000410000 */
[----:B------:R-:W-:-:S02]  /*4a60*/  ISETP.LT.OR P4, PT, R6, R233, P4 ;  /* 0x000000e90600720c */ /* 0x000fc40002781670 */
[-C--:B------:R-:W-:Y:S01]  /*4a70*/  ISETP.LT.OR P0, PT, R6, R232.reuse, P0 ;  /* 0x000000e80600720c */ /* 0x080fe20000701670 */
[----:B-1----:R-:W-:Y:S01]  /*4a80*/  FMUL.FTZ R7, R29, c[0x0][0x2ec] ;  /* 0x0000bb001d077a20 */ /* 0x002fe20000410000 */
[----:B--2---:R-:W-:Y:S01]  /*4a90*/  FSEL R29, R65, -INF , !P5 ;  /* 0xff800000411d7808 */ /* 0x004fe20006800000 */
[----:B------:R-:W-:Y:S01]  /*4aa0*/  MUFU.TANH R21, R21 ;  /* 0x0000001500157308 */ /* 0x000fe20000002400 */
[C---:B------:R-:W-:Y:S02]  /*4ab0*/  ISETP.GE.AND P5, PT, R5.reuse, R235, PT ;  /* 0x000000eb0500720c */ /* 0x040fe40003fa6270 */
[C---:B------:R-:W-:Y:S02]  /*4ac0*/  ISETP.LT.OR P6, PT, R5.reuse, R232, P6 ;  /* 0x000000e80500720c */ /* 0x040fe400037c1670 */
[----:B------:R-:W-:Y:S02]  /*4ad0*/  ISETP.LT.OR P5, PT, R5, R233, P5 ;  /* 0x000000e90500720c */ /* 0x000fe40002fa1670 */
[C---:B------:R-:W-:Y:S01]  /*4ae0*/  IADD3 R6, R2.reuse, 0x19, RZ ;  /* 0x0000001902067810 */ /* 0x040fe20007ffe0ff */
[----:B------:R1:W2:Y:S01]  /*4af0*/  MUFU.TANH R38, R7 ;  /* 0x0000000700267308 */ /* 0x0002a20000002400 */
[----:B------:R-:W-:-:S02]  /*4b00*/  IADD3 R5, R2, 0x20, RZ ;  /* 0x0000002002057810 */ /* 0x000fc40007ffe0ff */
[----:B----4-:R-:W-:Y:S02]  /*4b10*/  FSEL R112, R112, -INF , !P1 ;  /* 0xff80000070707808 */ /* 0x010fe40004800000 */
[----:B------:R-:W-:Y:S02]  /*4b20*/  FSEL R115, R61, -INF , !P2 ;  /* 0xff8000003d737808 */ /* 0x000fe40005000000 */
[----:B------:R-:W-:Y:S01]  /*4b30*/  FSEL R107, R62, -INF , !P4 ;  /* 0xff8000003e6b7808 */ /* 0x000fe20006000000 */
[----:B------:R-:W-:Y:S01]  /*4b40*/  MUFU.TANH R23, R23 ;  /* 0x0000001700177308 */ /* 0x000fe20000002400 */
[C---:B------:R-:W-:Y:S02]  /*4b50*/  ISETP.GE.AND P1, PT, R5.reuse, R235, PT ;  /* 0x000000eb0500720c */ /* 0x040fe40003f26270 */
[-C--:B------:R-:W-:Y:S02]  /*4b60*/  ISETP.GE.AND P2, PT, R6, R234.reuse, PT ;  /* 0x000000ea0600720c */ /* 0x080fe40003f46270 */
[----:B------:R-:W-:-:S02]  /*4b70*/  ISETP.GE.AND P4, PT, R5, R234, PT ;  /* 0x000000ea0500720c */ /* 0x000fc40003f86270 */
[-C--:B------:R-:W-:Y:S01]  /*4b80*/  ISETP.LT.OR P2, PT, R6, R232.reuse, P2 ;  /* 0x000000e80600720c */ /* 0x080fe20001741670 */
[----:B-1----:R-:W-:Y:S01]  /*4b90*/  FMUL.FTZ R7, R30, c[0x0][0x2ec] ;  /* 0x0000bb001e077a20 */ /* 0x002fe20000410000 */
[----:B------:R-:W-:Y:S01]  /*4ba0*/  FSEL R30, R63, -INF , !P3 ;  /* 0xff8000003f1e7808 */ /* 0x000fe20005800000 */
[----:B------:R-:W-:Y:S01]  /*4bb0*/  MUFU.TANH R8, R8 ;  /* 0x0000000800087308 */ /* 0x000fe20000002400 */
[C---:B------:R-:W-:Y:S02]  /*4bc0*/  ISETP.GE.AND P3, PT, R6.reuse, R235, PT ;  /* 0x000000eb0600720c */ /* 0x040fe40003f66270 */
[CC--:B------:R-:W-:Y:S02]  /*4bd0*/  ISETP.LT.OR P1, PT, R5.reuse, R233.reuse, P1 ;  /* 0x000000e90500720c */ /* 0x0c0fe40000f21670 */
[----:B------:R-:W-:Y:S02]  /*4be0*/  ISETP.LT.OR P3, PT, R6, R233, P3 ;  /* 0x000000e90600720c */ /* 0x000fe40001f61670 */
[----:B------:R-:W-:Y:S01]  /*4bf0*/  ISETP.LT.OR P4, PT, R5, R232, P4 ;  /* 0x000000e80500720c */ /* 0x000fe20002781670 */
[----:B------:R1:W3:Y:S01]  /*4c00*/  MUFU.TANH R37, R7 ;  /* 0x0000000700257308 */ /* 0x0002e20000002400 */
[----:B------:R-:W-:-:S02]  /*4c10*/  IADD3 R6, R2, 0x21, RZ ;  /* 0x0000002102067810 */ /* 0x000fc40007ffe0ff */
[----:B------:R-:W-:Y:S02]  /*4c20*/  IADD3 R5, R2, 0x28, RZ ;  /* 0x0000002802057810 */ /* 0x000fe40007ffe0ff */
[----:B------:R-:W-:Y:S02]  /*4c30*/  FSEL R114, R60, -INF , !P0 ;  /* 0xff8000003c727808 */ /* 0x000fe40004000000 */
[----:B------:R-:W-:Y:S01]  /*4c40*/  FSEL R106, R57, -INF , !P5 ;  /* 0xff800000396a7808 */ /* 0x000fe20006800000 */
[----:B------:R-:W-:Y:S01]  /*4c50*/  MUFU.TANH R9, R9 ;  /* 0x0000000900097308 */ /* 0x000fe20000002400 */
[----:B------:R-:W-:Y:S02]  /*4c60*/  FSEL R105, R56, -INF , !P3 ;  /* 0xff80000038697808 */ /* 0x000fe40005800000 */
[-C--:B------:R-:W-:Y:S02]  /*4c70*/  ISETP.GE.AND P0, PT, R6, R235.reuse, PT ;  /* 0x000000eb0600720c */ /* 0x080fe40003f06270 */
[----:B------:R-:W-:-:S02]  /*4c80*/  ISETP.GE.AND P5, PT, R5, R235, PT ;  /* 0x000000eb0500720c */ /* 0x000fc40003fa6270 */
[----:B------:R-:W-:Y:S01]  /*4c90*/  ISETP.GE.AND P3, PT, R5, R234, PT ;  /* 0x000000ea0500720c */ /* 0x000fe20003f66270 */
[----:B-1----:R-:W-:Y:S01]  /*4ca0*/  FMUL.FTZ R7, R31, c[0x0][0x2ec] ;  /* 0x0000bb001f077a20 */ /* 0x002fe20000410000 */
[-C--:B------:R-:W-:Y:S01]  /*4cb0*/  ISETP.LT.OR P0, PT, R6, R233.reuse, P0 ;  /* 0x000000e90600720c */ /* 0x080fe20000701670 */
[----:B------:R-:W-:Y:S01]  /*4cc0*/  MUFU.TANH R10, R10 ;  /* 0x0000000a000a7308 */ /* 0x000fe20000002400 */
[C---:B------:R-:W-:Y:S02]  /*4cd0*/  ISETP.LT.OR P5, PT, R5.reuse, R233, P5 ;  /* 0x000000e90500720c */ /* 0x040fe40002fa1670 */
[----:B------:R-:W-:Y:S02]  /*4ce0*/  ISETP.LT.OR P3, PT, R5, R232, P3 ;  /* 0x000000e80500720c */ /* 0x000fe40001f61670 */
[----:B------:R-:W-:Y:S02]  /*4cf0*/  FSEL R113, R39, -INF , !P6 ;  /* 0xff80000027717808 */ /* 0x000fe40007000000 */
[----:B------:R-:W-:Y:S01]  /*4d00*/  IADD3 R5, R2, 0x30, RZ ;  /* 0x0000003002057810 */ /* 0x000fe20007ffe0ff */
[----:B------:R1:W4:Y:S01]  /*4d10*/  MUFU.TANH R16, R7 ;  /* 0x0000000700107308 */ /* 0x0003220000002400 */
[----:B------:R-:W-:-:S02]  /*4d20*/  ISETP.GE.AND P6, PT, R6, R234, PT ;  /* 0x000000ea0600720c */ /* 0x000fc40003fc6270 */
[----:B--2---:R-:W-:Y:S02]  /*4d30*/  FSEL R135, R38, -INF , !P0 ;  /* 0xff80000026877808 */ /* 0x004fe40004000000 */
[C---:B------:R-:W-:Y:S02]  /*4d40*/  ISETP.GE.AND P0, PT, R5.reuse, R234, PT ;  /* 0x000000ea0500720c */ /* 0x040fe40003f06270 */
[-C--:B------:R-:W-:Y:S01]  /*4d50*/  ISETP.LT.OR P6, PT, R6, R232.reuse, P6 ;  /* 0x000000e80600720c */ /* 0x080fe200037c1670 */
[----:B------:R-:W-:Y:S01]  /*4d60*/  MUFU.TANH R11, R11 ;  /* 0x0000000b000b7308 */ /* 0x000fe20000002400 */
[----:B------:R-:W-:Y:S02]  /*4d70*/  IADD3 R6, R2, 0x29, RZ ;  /* 0x0000002902067810 */ /* 0x000fe40007ffe0ff */
[----:B------:R-:W-:Y:S02]  /*4d80*/  ISETP.LT.OR P0, PT, R5, R232, P0 ;  /* 0x000000e80500720c */ /* 0x000fe40000701670 */
[----:B------:R-:W-:-:S02]  /*4d90*/  FSEL R104, R49, -INF , !P2 ;  /* 0xff80000031687808 */ /* 0x000fc40005000000 */
[----:B------:R-:W-:Y:S01]  /*4da0*/  FSEL R134, R48, -INF , !P1 ;  /* 0xff80000030867808 */ /* 0x000fe20004800000 */
[----:B-1----:R-:W-:Y:S01]  /*4db0*/  FMUL.FTZ R7, R20, c[0x0][0x2ec] ;  /* 0x0000bb0014077a20 */ /* 0x002fe20000410000 */
[----:B---3--:R-:W-:Y:S02]  /*4dc0*/  FSEL R187, R37, -INF , !P4 ;  /* 0xff80000025bb7808 */ /* 0x008fe40006000000 */
[CC--:B------:R-:W-:Y:S02]  /*4dd0*/  ISETP.GE.AND P2, PT, R6.reuse, R235.reuse, PT ;  /* 0x000000eb0600720c */ /* 0x0c0fe40003f46270 */
[----:B------:R-:W-:Y:S01]  /*4de0*/  ISETP.GE.AND P1, PT, R5, R235, PT ;  /* 0x000000eb0500720c */ /* 0x000fe20003f26270 */
[----:B------:R-:W1:Y:S01]  /*4df0*/  MUFU.TANH R7, R7 ;  /* 0x0000000700077308 */ /* 0x000e620000002400 */
[----:B------:R-:W-:Y:S01]  /*4e00*/  BAR.SYNC.DEFER_BLOCKING 0x0 ;  /* 0x0000000000007b1d */ /* 0x000fe20000010000 */
[----:B------:R-:W-:Y:S02]  /*4e10*/  ISETP.GE.AND P4, PT, R6, R234, PT ;  /* 0x000000ea0600720c */ /* 0x000fe40003f86270 */
[----:B------:R-:W-:-:S02]  /*4e20*/  FSEL R191, R22, -INF , !P0 ;  /* 0xff80000016bf7808 */ /* 0x000fc40004000000 */
[----:B------:R-:W-:Y:S02]  /*4e30*/  PLOP3.LUT P0, PT, PT, PT, UP0, 0x80, 0x0 ;  /* 0x000000000000781c */ /* 0x000fe40003f0f008 */
[CC--:B------:R-:W-:Y:S02]  /*4e40*/  ISETP.LT.OR P2, PT, R6.reuse, R233.reuse, P2 ;  /* 0x000000e90600720c */ /* 0x0c0fe40001741670 */
[----:B------:R-:W-:Y:S02]  /*4e50*/  ISETP.LT.OR P4, PT, R6, R232, P4 ;  /* 0x000000e80600720c */ /* 0x000fe40002781670 */
[----:B------:R-:W-:Y:S02]  /*4e60*/  ISETP.LT.OR P1, PT, R5, R233, P1 ;  /* 0x000000e90500720c */ /* 0x000fe40000f21670 */
[C---:B------:R-:W-:Y:S02]  /*4e70*/  IADD3 R6, R2.reuse, 0x31, RZ ;  /* 0x0000003102067810 */ /* 0x040fe40007ffe0ff */
[----:B------:R-:W-:-:S02]  /*4e80*/  IADD3 R5, R2, 0x38, RZ ;  /* 0x0000003802057810 */ /* 0x000fc40007ffe0ff */
[----:B------:R-:W-:Y:S02]  /*4e90*/  IADD3 R2, R2, 0x39, RZ ;  /* 0x0000003902027810 */ /* 0x000fe40007ffe0ff */
[----:B----4-:R-:W-:Y:S02]  /*4ea0*/  FSEL R236, R16, -INF , !P6 ;  /* 0xff80000010ec7808 */ /* 0x010fe40007000000 */
[----:B------:R-:W-:Y:S02]  /*4eb0*/  FSEL R184, R12, -INF , !P5 ;  /* 0xff8000000cb87808 */ /* 0x000fe40006800000 */
[----:B------:R-:W-:Y:S02]  /*4ec0*/  FSEL R186, R14, -INF , !P3 ;  /* 0xff8000000eba7808 */ /* 0x000fe40005800000 */
[----:B------:R-:W-:Y:S02]  /*4ed0*/  FSEL R185, R13, -INF , !P2 ;  /* 0xff8000000db97808 */ /* 0x000fe40005000000 */
[----:B------:R-:W-:-:S02]  /*4ee0*/  FSEL R237, R15, -INF , !P4 ;  /* 0xff8000000fed7808 */ /* 0x000fc40006000000 */
[----:B-1----:R-:W-:Y:S02]  /*4ef0*/  FSEL R159, R7, -INF , !P1 ;  /* 0xff800000079f7808 */ /* 0x002fe40004800000 */
[CC--:B------:R-:W-:Y:S02]  /*4f00*/  ISETP.GE.AND P6, PT, R6.reuse, R235.reuse, PT ;  /* 0x000000eb0600720c */ /* 0x0c0fe40003fc6270 */
[CC--:B------:R-:W-:Y:S02]  /*4f10*/  ISETP.GE.AND P5, PT, R5.reuse, R235.reuse, PT ;  /* 0x000000eb0500720c */ /* 0x0c0fe40003fa6270 */
[-C--:B------:R-:W-:Y:S02]  /*4f20*/  ISETP.GE.AND P3, PT, R6, R234.reuse, PT ;  /* 0x000000ea0600720c */ /* 0x080fe40003f66270 */
[----:B------:R-:W-:Y:S02]  /*4f30*/  ISETP.GE.AND P2, PT, R5, R234, PT ;  /* 0x000000ea0500720c */ /* 0x000fe40003f46270 */
[----:B------:R-:W-:-:S02]  /*4f40*/  ISETP.GE.AND P4, PT, R2, R235, PT ;  /* 0x000000eb0200720c */ /* 0x000fc40003f86270 */
[----:B------:R-:W-:Y:S02]  /*4f50*/  ISETP.GE.AND P1, PT, R2, R234, PT ;  /* 0x000000ea0200720c */ /* 0x000fe40003f26270 */
[CC--:B------:R-:W-:Y:S02]  /*4f60*/  ISETP.LT.OR P6, PT, R6.reuse, R233.reuse, P6 ;  /* 0x000000e90600720c */ /* 0x0c0fe400037c1670 */
[-C--:B------:R-:W-:Y:S02]  /*4f70*/  ISETP.LT.OR P3, PT, R6, R232.reuse, P3 ;  /* 0x000000e80600720c */ /* 0x080fe40001f61670 */
[CC--:B------:R-:W-:Y:S02]  /*4f80*/  ISETP.LT.OR P5, PT, R5.reuse, R233.reuse, P5 ;  /* 0x000000e90500720c */ /* 0x0c0fe40002fa1670 */
        /* <DEDUP_REMOVED lines=80> */
.L_x_1870:
[----:B------:R-:W-:Y:S05]  /*5490*/  BSYNC B0 ;  /* 0x0000000000007941 */ /* 0x000fea0003800000 */
.L_x_1869:
[----:B------:R-:W0:Y:S02]  /*54a0*/  LDGDEPBAR ;  /* 0x00000000000079af */ /* 0x000e240000000000 */
.L_x_1868:
[----:B------:R-:W-:Y:S01]  /*54b0*/  FMNMX.FTZ R2, R32, R33, !PT ;  /* 0x0000002120027209 */ /* 0x000fe20007810000 */
[----:B-1----:R-:W-:Y:S01]  /*54c0*/  IMAD.MOV.U32 R9, RZ, RZ, R66 ;  /* 0x000000ffff097224 */ /* 0x002fe200078e0042 */
[----:B------:R-:W-:Y:S02]  /*54d0*/  MOV R10, R67 ;  /* 0x00000043000a7202 */ /* 0x000fe40000000f00 */
        /* <DEDUP_REMOVED lines=62> */
[----:B------:R-:W-:-:S04]  /*58c0*/  FFMA.FTZ R3, R34, c[0x0][0x23c], -R2 ;  /* 0x00008f0022037a23 */ /* 0x000fc80000010802 */
[----:B------:R1:W-:Y:S01]  /*58d0*/  MUFU.EX2 R166, R3 ;  /* 0x0000000300a67308 */ /* 0x0003e20000000800 */
[----:B--2---:R-:W-:-:S07]  /*58e0*/  FFMA.FTZ R5, R28, c[0x0][0x23c], -R8 ;  /* 0x00008f001c057a23 */ /* 0x004fce0000010808 */
[----:B------:R2:W3:Y:S01]  /*58f0*/  MUFU.EX2 R183, R5 ;  /* 0x0000000500b77308 */ /* 0x0004e20000000800 */
[--C-:B-1----:R-:W-:Y:S02]  /*5900*/  FFMA.FTZ R3, R36, c[0x0][0x23c], -R2.reuse ;  /* 0x00008f0024037a23 */ /* 0x102fe40000010802 */
[----:B------:R-:W-:Y:S05]  /*5910*/  LDSM.16.MT88.4 R36, [R206+0x1a000] ;  /* 0x01a00000ce24783b */ /* 0x000fea0000004200 */
[----:B------:R1:W-:Y:S01]  /*5920*/  MUFU.EX2 R189, R3 ;  /* 0x0000000300bd7308 */ /* 0x0003e20000000800 */
[--C-:B--2---:R-:W-:Y:S01]  /*5930*/  FFMA.FTZ R5, R35, c[0x0][0x23c], -R2.reuse ;  /* 0x00008f0023057a23 */ /* 0x104fe20000010802 */
[----:B---3--:R-:W-:Y:S01]  /*5940*/  F2FP.BF16.PACK_AB R6, R183, R180 ;  /* 0x000000b4b706723e */ /* 0x008fe200000010ff */
[----:B------:R-:W-:Y:S05]  /*5950*/  LDSM.16.MT88.4 R32, [R208+0x1a000] ;  /* 0x01a00000d020783b */ /* 0x000fea0000004200 */
[----:B------:R-:W2:Y:S01]  /*5960*/  MUFU.EX2 R165, R5 ;  /* 0x0000000500a57308 */ /* 0x000ea20000000800 */
[----:B-1----:R-:W-:-:S02]  /*5970*/  FFMA.FTZ R3, R30, c[0x0][0x23c], -R2 ;  /* 0x00008f001e037a23 */ /* 0x002fc40000010802 */
[----:B------:R-:W1:Y:S05]  /*5980*/  LDSM.16.MT88.4 R28, [R207+0x18000] ;  /* 0x01800000cf1c783b */ /* 0x000e6a0000004200 */
[----:B------:R-:W3:Y:S01]  /*5990*/  MUFU.EX2 R182, R3 ;  /* 0x0000000300b67308 */ /* 0x000ee20000000800 */
[----:B--2---:R-:W-:-:S07]  /*59a0*/  F2FP.BF16.PACK_AB R5, R166, R165 ;  /* 0x000000a5a605723e */ /* 0x004fce00000010ff */
[----:B------:R2:W-:Y:S01]  /*59b0*/  MUFU.EX2 R3, R0 ;  /* 0x0000000000037308 */ /* 0x0005e20000000800 */
[----:B---3--:R-:W-:-:S07]  /*59c0*/  F2FP.BF16.PACK_AB R7, R182, R189 ;  /* 0x000000bdb607723e */ /* 0x008fce00000010ff */
[----:B------:R-:W-:Y:S01]  /*59d0*/  HMMA.16816.F32.BF16 R64, R4, R16, RZ ;  /* 0x000000100440723c */ /* 0x000fe200000418ff */
[----:B--2---:R-:W-:-:S04]  /*59e0*/  FFMA.FTZ R0, R106, c[0x0][0x23c], -R8 ;  /* 0x00008f006a007a23 */ /* 0x004fc80000010808 */
[----:B------:R2:W-:Y:S03]  /*59f0*/  MUFU.EX2 R157, R0 ;  /* 0x00000000009d7308 */ /* 0x0005e60000000800 */
[C---:B------:R-:W-:Y:S01]  /*5a00*/  HMMA.16816.F32.BF16 R88, R4.reuse, R18, RZ ;  /* 0x000000120458723c */ /* 0x040fe200000418ff */
[----:B------:R-:W3:Y:S07]  /*5a10*/  LDSM.16.MT88.4 R16, [R206+0x1c000] ;  /* 0x01c00000ce10783b */ /* 0x000eee0000004200 */
[----:B------:R-:W-:Y:S01]  /*5a20*/  HMMA.16816.F32.BF16 R68, R4, R20, RZ ;  /* 0x000000140444723c */ /* 0x000fe200000418ff */
[----:B--2---:R-:W-:-:S07]  /*5a30*/  FFMA.FTZ R0, R105, c[0x0][0x23c], -R8 ;  /* 0x00008f0069007a23 */ /* 0x004fce0000010808 */
[C---:B------:R-:W-:Y:S01]  /*5a40*/  HMMA.16816.F32.BF16 R92, R4.reuse, R22, RZ ;  /* 0x00000016045c723c */ /* 0x040fe200000418ff */
[----:B------:R-:W2:Y:S01]  /*5a50*/  LDSM.16.MT88.4 R20, [R205+0x1c000] ;  /* 0x01c00000cd14783b */ /* 0x000ea20000004200 */
[----:B------:R4:W-:Y:S06]  /*5a60*/  MUFU.EX2 R158, R0 ;  /* 0x00000000009e7308 */ /* 0x0009ec0000000800 */
[C---:B------:R-:W-:Y:S08]  /*5a70*/  HMMA.16816.F32.BF16 R100, R4.reuse, R12, RZ ;  /* 0x0000000c0464723c */ /* 0x040ff000000418ff */
[----:B------:R-:W-:Y:S01]  /*5a80*/  HMMA.16816.F32.BF16 R108, R4, R14, RZ ;  /* 0x0000000e046c723c */ /* 0x000fe200000418ff */
[----:B------:R-:W5:Y:S01]  /*5a90*/  LDSM.16.MT88.4 R12, [R208+0x1c000] ;  /* 0x01c00000d00c783b */ /* 0x000f620000004200 */
[----:B----4-:R-:W-:-:S06]  /*5aa0*/  FFMA.FTZ R0, R115, c[0x0][0x23c], -R2 ;  /* 0x00008f0073007a23 */ /* 0x010fcc0000010802 */
[C---:B-1----:R-:W-:Y:S08]  /*5ab0*/  HMMA.16816.F32.BF16 R96, R4.reuse, R28, RZ ;  /* 0x0000001c0460723c */ /* 0x042ff000000418ff */
[C---:B------:R-:W-:Y:S01]  /*5ac0*/  HMMA.16816.F32.BF16 R84, R4.reuse, R30, RZ ;  /* 0x0000001e0454723c */ /* 0x040fe200000418ff */
[----:B------:R-:W1:Y:S07]  /*5ad0*/  LDSM.16.MT88.4 R28, [R205+0x1e000] ;  /* 0x01e00000cd1c783b */ /* 0x000e6e0000004200 */
[C---:B------:R-:W-:Y:S08]  /*5ae0*/  HMMA.16816.F32.BF16 R60, R4.reuse, R40, RZ ;  /* 0x00000028043c723c */ /* 0x040ff000000418ff */
[C---:B------:R-:W-:Y:S01]  /*5af0*/  HMMA.16816.F32.BF16 R80, R4.reuse, R42, RZ ;  /* 0x0000002a0450723c */ /* 0x040fe200000418ff */
[----:B------:R-:W4:Y:S07]  /*5b00*/  LDSM.16.MT88.4 R40, [R207+0x1c000] ;  /* 0x01c00000cf28783b */ /* 0x000f2e0000004200 */
[C---:B---3--:R-:W-:Y:S08]  /*5b10*/  HMMA.16816.F32.BF16 R124, R4.reuse, R16, RZ ;  /* 0x00000010047c723c */ /* 0x048ff000000418ff */
[C---:B------:R-:W-:Y:S01]  /*5b20*/  HMMA.16816.F32.BF16 R128, R4.reuse, R18, RZ ;  /* 0x000000120480723c */ /* 0x040fe200000418ff */
[----:B------:R-:W3:Y:S07]  /*5b30*/  LDSM.16.MT88.4 R16, [R208+0x1e000] ;  /* 0x01e00000d010783b */ /* 0x000eee0000004200 */
[C---:B--2---:R-:W-:Y:S08]  /*5b40*/  HMMA.16816.F32.BF16 R116, R4.reuse, R20, RZ ;  /* 0x000000140474723c */ /* 0x044ff000000418ff */
[C---:B------:R-:W-:Y:S01]  /*5b50*/  HMMA.16816.F32.BF16 R120, R4.reuse, R22, RZ ;  /* 0x000000160478723c */ /* 0x040fe200000418ff */
[----:B------:R-:W2:Y:S07]  /*5b60*/  LDSM.16.MT88.4 R20, [R206+0x1e000] ;  /* 0x01e00000ce14783b */ /* 0x000eae0000004200 */
[C---:B-----5:R-:W-:Y:S08]  /*5b70*/  HMMA.16816.F32.BF16 R136, R4.reuse, R12, RZ ;  /* 0x0000000c0488723c */ /* 0x060ff000000418ff */
[C---:B------:R-:W-:Y:S01]  /*5b80*/  HMMA.16816.F32.BF16 R144, R4.reuse, R14, RZ ;  /* 0x0000000e0490723c */ /* 0x040fe200000418ff */
[----:B------:R-:W5:Y:S07]  /*5b90*/  LDSM.16.MT88.4 R12, [R207+0x1e000] ;  /* 0x01e00000cf0c783b */ /* 0x000f6e0000004200 */
[C---:B-1----:R-:W-:Y:S08]  /*5ba0*/  HMMA.16816.F32.BF16 R140, R4.reuse, R28, RZ ;  /* 0x0000001c048c723c */ /* 0x042ff000000418ff */
[C---:B------:R-:W-:Y:S01]  /*5bb0*/  HMMA.16816.F32.BF16 R160, R4.reuse, R30, RZ ;  /* 0x0000001e04a0723c */ /* 0x040fe200000418ff */
[----:B------:R-:W1:Y:S07]  /*5bc0*/  LDSM.16.MT88.4 R28, [R205+0x18800] ;  /* 0x01880000cd1c783b */ /* 0x000e6e0000004200 */
[C---:B----4-:R-:W-:Y:S01]  /*5bd0*/  HMMA.16816.F32.BF16 R148, R4.reuse, R42, RZ ;  /* 0x0000002a0494723c */ /* 0x050fe200000418ff */
[----:B------:R4:W-:Y:S06]  /*5be0*/  MUFU.EX2 R42, R0 ;  /* 0x00000000002a7308 */ /* 0x0009ec0000000800 */
[----:B------:R-:W-:Y:S01]  /*5bf0*/  IMAD.MOV.U32 R43, RZ, RZ, R190 ;  /* 0x000000ffff2b7224 */ /* 0x000fe200078e00be */
[C---:B------:R-:W-:Y:S08]  /*5c00*/  HMMA.16816.F32.BF16 R48, R4.reuse, R24, RZ ;  /* 0x000000180430723c */ /* 0x040ff000000418ff */
[C---:B------:R-:W-:Y:S01]  /*5c10*/  HMMA.16816.F32.BF16 R72, R4.reuse, R26, RZ ;  /* 0x0000001a0448723c */ /* 0x040fe200000418ff */
[--C-:B----4-:R-:W-:Y:S01]  /*5c20*/  FFMA.FTZ R0, R114, c[0x0][0x23c], -R2.reuse ;  /* 0x00008f0072007a23 */ /* 0x110fe20000010802 */
[----:B------:R-:W-:Y:S03]  /*5c30*/  LDSM.16.MT88.4 R24, [R206+0x18800] ;  /* 0x01880000ce18783b */ /* 0x000fe60000004200 */
[----:B------:R4:W1:Y:S03]  /*5c40*/  MUFU.EX2 R193, R0 ;  /* 0x0000000000c17308 */ /* 0x0008660000000800 */
[C---:B---3--:R-:W-:Y:S08]  /*5c50*/  HMMA.16816.F32.BF16 R176, R4.reuse, R16, RZ ;  /* 0x0000001004b0723c */ /* 0x048ff000000418ff */
[----:B------:R-:W-:Y:S01]  /*5c60*/  HMMA.16816.F32.BF16 R196, R4, R18, RZ ;  /* 0x0000001204c4723c */ /* 0x000fe200000418ff */
[----:B----4-:R-:W-:-:S07]  /*5c70*/  FFMA.FTZ R0, R113, c[0x0][0x23c], -R2 ;  /* 0x00008f0071007a23 */ /* 0x010fce0000010802 */
[C---:B------:R-:W-:Y:S01]  /*5c80*/  HMMA.16816.F32.BF16 R56, R4.reuse, R36, RZ ;  /* 0x000000240438723c */ /* 0x040fe200000418ff */
[----:B------:R3:W-:Y:S07]  /*5c90*/  MUFU.EX2 R11, R0 ;  /* 0x00000000000b7308 */ /* 0x0007ee0000000800 */
[C---:B------:R-:W-:Y:S01]  /*5ca0*/  HMMA.16816.F32.BF16 R44, R4.reuse, R38, RZ ;  /* 0x00000026042c723c */ /* 0x040fe200000418ff */
[----:B------:R-:W4:Y:S07]  /*5cb0*/  LDSM.16.MT88.4 R36, [R208+0x18800] ;  /* 0x01880000d024783b */ /* 0x000f2e0000004200 */
[----:B------:R-:W-:Y:S01]  /*5cc0*/  HMMA.16816.F32.BF16 R52, R4, R32, RZ ;  /* 0x000000200434723c */ /* 0x000fe200000418ff */
[----:B---3--:R-:W-:-:S04]  /*5cd0*/  FFMA.FTZ R0, R104, c[0x0][0x23c], -R2 ;  /* 0x00008f0068007a23 */ /* 0x008fc80000010802 */
[----:B------:R1:W3:Y:S03]  /*5ce0*/  MUFU.EX2 R167, R0 ;  /* 0x0000000000a77308 */ /* 0x0002e60000000800 */
[C---:B------:R-:W-:Y:S01]  /*5cf0*/  HMMA.16816.F32.BF16 R76, R4.reuse, R34, RZ ;  /* 0x00000022044c723c */ /* 0x040fe200000418ff */
[----:B------:R-:W-:Y:S07]  /*5d00*/  LDSM.16.MT88.4 R32, [R207+0x1a800] ;  /* 0x01a80000cf20783b */ /* 0x000fee0000004200 */
[----:B------:R-:W-:Y:S01]  /*5d10*/  HMMA.16816.F32.BF16 R152, R4, R40, RZ ;  /* 0x000000280498723c */ /* 0x000fe200000418ff */
[----:B-1----:R-:W-:-:S06]  /*5d20*/  MOV R0, R193 ;  /* 0x000000c100007202 */ /* 0x002fcc0000000f00 */
[----:B------:R-:W-:Y:S01]  /*5d30*/  IMAD.MOV.U32 R41, RZ, RZ, R192 ;  /* 0x000000ffff297224 */ /* 0x000fe200078e00c0 */
[----:B--2---:R-:W-:Y:S01]  /*5d40*/  HMMA.16816.F32.BF16 R168, R4, R20, RZ ;  /* 0x0000001404a8723c */ /* 0x004fe200000418ff */
[----:B------:R-:W-:-:S07]  /*5d50*/  MOV R40, R191 ;  /* 0x000000bf00287202 */ /* 0x000fce0000000f00 */
[C---:B------:R-:W-:Y:S01]  /*5d60*/  HMMA.16816.F32.BF16 R172, R4.reuse, R22, RZ ;  /* 0x0000001604ac723c */ /* 0x040fe200000418ff */
[----:B------:R-:W1:Y:S07]  /*5d70*/  LDSM.16.MT88.4 R20, [R207+0x18800] ;  /* 0x01880000cf14783b */ /* 0x000e6e0000004200 */
[C---:B-----5:R-:W-:Y:S08]  /*5d80*/  HMMA.16816.F32.BF16 R248, R4.reuse, R12, RZ ;  /* 0x0000000c04f8723c */ /* 0x060ff000000418ff */
[----:B------:R-:W-:Y:S07]  /*5d90*/  HMMA.16816.F32.BF16 R16, R4, R14, RZ ;  /* 0x0000000e0410723c */ /* 0x000fee00000418ff */
[----:B------:R-:W-:-:S02]  /*5da0*/  F2FP.BF16.PACK_AB R4, R3, R188 ;  /* 0x000000bc0304723e */ /* 0x000fc400000010ff */
[----:B------:R-:W-:Y:S02]  /*5db0*/  F2FP.BF16.PACK_AB R5, R0, R42 ;  /* 0x0000002a0005723e */ /* 0x000fe400000010ff */
[----:B------:R-:W-:Y:S02]  /*5dc0*/  F2FP.BF16.PACK_AB R6, R158, R157 ;  /* 0x0000009d9e06723e */ /* 0x000fe400000010ff */
[----:B---3--:R-:W-:-:S07]  /*5dd0*/  F2FP.BF16.PACK_AB R7, R167, R11 ;  /* 0x0000000ba707723e */ /* 0x008fce00000010ff */
[C---:B------:R-:W-:Y:S04]  /*5de0*/  HMMA.16816.F32.BF16 R12, R4.reuse, R28, R68 ;  /* 0x0000001c040c723c */ /* 0x040fe80000041844 */
[----:B------:R-:W-:Y:S01]  /*5df0*/  MOV R107, R16 ;  /* 0x00000010006b7202 */ /* 0x000fe20000000f00 */
[----:B------:R-:W-:Y:S01]  /*5e00*/  IMAD.MOV.U32 R106, RZ, RZ, R17 ;  /* 0x000000ffff6a7224 */ /* 0x000fe200078e0011 */
[----:B------:R-:W-:Y:S01]  /*5e10*/  MOV R105, R18 ;  /* 0x0000001200697202 */ /* 0x000fe20000000f00 */
[----:B------:R-:W-:Y:S01]  /*5e20*/  IMAD.MOV.U32 R104, RZ, RZ, R19 ;  /* 0x000000ffff687224 */ /* 0x000fe200078e0013 */
[----:B------:R-:W-:Y:S01]  /*5e30*/  HMMA.16816.F32.BF16 R92, R4, R30, R92 ;  /* 0x0000001e045c723c */ /* 0x000fe2000004185c */
[----:B------:R-:W2:Y:S01]  /*5e40*/  LDSM.16.MT88.4 R16, [R205+0x1a800] ;  /* 0x01a80000cd10783b */ /* 0x000ea20000004200 */
[----:B------:R-:W-:Y:S01]  /*5e50*/  MOV R70, R105 ;  /* 0x0000006900467202 */ /* 0x000fe20000000f00 */
[----:B------:R-:W-:-:S05]  /*5e60*/  IMAD.MOV.U32 R71, RZ, RZ, R104 ;  /* 0x000000ffff477224 */ /* 0x000fca00078e0068 */
[C---:B----4-:R-:W-:Y:S07]  /*5e70*/  HMMA.16816.F32.BF16 R244, R4.reuse, R36, R100 ;  /* 0x0000002404f4723c */ /* 0x050fee0000041864 */
        /* <DEDUP_REMOVED lines=8> */
[----:B------:R-:W-:-:S04]  /*5f00*/  IMAD.MOV.U32 R36, RZ, RZ, R188 ;  /* 0x000000ffff247224 */ /* 0x000fc800078e00bc */
[----:B------:R-:W-:Y:S01]  /*5f10*/  MOV R39, R183 ;  /* 0x000000b700277202 */ /* 0x000fe20000000f00 */
[----:B------:R-:W-:Y:S01]  /*5f20*/  HMMA.16816.F32.BF16 R12, R4, R24, R64 ;  /* 0x00000018040c723c */ /* 0x000fe20000041840 */
[----:B------:R-:W-:-:S06]  /*5f30*/  MOV R38, R165 ;  /* 0x000000a500267202 */ /* 0x000fcc0000000f00 */
[----:B------:R-:W-:Y:S01]  /*5f40*/  MOV R67, R69 ;  /* 0x0000004500437202 */ /* 0x000fe20000000f00 */
[----:B------:R-:W-:Y:S01]  /*5f50*/  HMMA.16816.F32.BF16 R24, R4, R26, R88 ;  /* 0x0000001a0418723c */ /* 0x000fe20000041858 */
[----:B------:R-:W-:Y:S01]  /*5f60*/  IMAD.MOV.U32 R66, RZ, RZ, R68 ;  /* 0x000000ffff427224 */ /* 0x000fe200078e0044 */
[----:B------:R-:W-:Y:S01]  /*5f70*/  MOV R68, R107 ;  /* 0x0000006b00447202 */ /* 0x000fe20000000f00 */
[----:B------:R-:W-:-:S05]  /*5f80*/  IMAD.MOV.U32 R69, RZ, RZ, R106 ;  /* 0x000000ffff457224 */ /* 0x000fca00078e006a */
[C---:B-1----:R-:W-:Y:S07]  /*5f90*/  HMMA.16816.F32.BF16 R200, R4.reuse, R20, R96 ;  /* 0x0000001404c8723c */ /* 0x042fee0000041860 */
[----:B------:R-:W-:Y:S01]  /*5fa0*/  IMAD.MOV.U32 R97, RZ, RZ, R182 ;  /* 0x000000ffff617224 */ /* 0x000fe200078e00b6 */
[----:B------:R-:W-:Y:S01]  /*5fb0*/  MOV R31, R13 ;  /* 0x0000000d001f7202 */ /* 0x000fe20000000f00 */
[----:B------:R-:W-:Y:S01]  /*5fc0*/  IMAD.MOV.U32 R30, RZ, RZ, R12 ;  /* 0x000000ffff1e7224 */ /* 0x000fe200078e000c */
[----:B------:R-:W-:Y:S01]  /*5fd0*/  MOV R65, R14 ;  /* 0x0000000e00417202 */ /* 0x000fe20000000f00 */
[----:B------:R-:W-:Y:S01]  /*5fe0*/  IMAD.MOV.U32 R64, RZ, RZ, R15 ;  /* 0x000000ffff407224 */ /* 0x000fe200078e000f */
[----:B------:R-:W-:Y:S01]  /*5ff0*/  MOV R96, R181 ;  /* 0x000000b500607202 */ /* 0x000fe20000000f00 */
        /* <DEDUP_REMOVED lines=8> */
[----:B------:R-:W3:Y:S01]  /*6080*/  LDSM.16.MT88.4 R24, [R208+0x1a800] ;  /* 0x01a80000d018783b */ /* 0x000ee20000004200 */
[----:B------:R-:W-:Y:S01]  /*6090*/  MOV R102, R29 ;  /* 0x0000001d00667202 */ /* 0x000fe20000000f00 */
[----:B------:R-:W-:Y:S01]  /*60a0*/  IMAD.MOV.U32 R98, RZ, RZ, R180 ;  /* 0x000000ffff627224 */ /* 0x000fe200078e00b4 */
[----:B--2---:R-:W-:Y:S01]  /*60b0*/  HMMA.16816.F32.BF16 R112, R4, R16, R60 ;  /* 0x000000100470723c */ /* 0x004fe2000004183c */
[----:B------:R-:W2:Y:S01]  /*60c0*/  LDSM.16.MT88.4 R28, [R205+0x1c800] ;  /* 0x01c80000cd1c783b */ /* 0x000ea20000004200 */
[----:B------:R-:W-:-:S06]  /*60d0*/  IMAD.MOV.U32 R99, RZ, RZ, R164 ;  /* 0x000000ffff637224 */ /* 0x000fcc00078e00a4 */
[C---:B------:R-:W-:Y:S01]  /*60e0*/  HMMA.16816.F32.BF16 R180, R4.reuse, R18, R80 ;  /* 0x0000001204b4723c */ /* 0x040fe20000041850 */
[----:B------:R-:W4:Y:S06]  /*60f0*/  LDSM.16.MT88.4 R16, [R206+0x1c800] ;  /* 0x01c80000ce10783b */ /* 0x000f2c0000004200 */
        /* <DEDUP_REMOVED lines=8> */
[----:B------:R-:W-:Y:S01]  /*6180*/  MOV R84, R159 ;  /* 0x0000009f00547202 */ /* 0x000fe20000000f00 */
[----:B------:R-:W-:Y:S01]  /*6190*/  IMAD.MOV.U32 R87, RZ, RZ, R156 ;  /* 0x000000ffff577224 */ /* 0x000fe200078e009c */
[----:B------:R-:W-:Y:S01]  /*61a0*/  MOV R86, R157 ;  /* 0x0000009d00567202 */ /* 0x000fe20000000f00 */
[----:B------:R-:W-:Y:S01]  /*61b0*/  HMMA.16816.F32.BF16 R104, R4, R32, R48 ;  /* 0x000000200468723c */ /* 0x000fe20000041830 */
[----:B------:R-:W-:Y:S01]  /*61c0*/  IMAD.MOV.U32 R96, RZ, RZ, R40 ;  /* 0x000000ffff607224 */ /* 0x000fe200078e0028 */
[----:B------:R-:W-:-:S05]  /*61d0*/  MOV R97, R41 ;  /* 0x0000002900617202 */ /* 0x000fca0000000f00 */
[----:B------:R-:W-:Y:S01]  /*61e0*/  MOV R32, R66 ;  /* 0x0000004200207202 */ /* 0x000fe20000000f00 */
[----:B-1----:R-:W-:Y:S01]  /*61f0*/  HMMA.16816.F32.BF16 R192, R4, R12, R56 ;  /* 0x0000000c04c0723c */ /* 0x002fe20000041838 */
[----:B------:R-:W-:-:S07]  /*6200*/  IMAD.MOV.U32 R33, RZ, RZ, R67 ;  /* 0x000000ffff217224 */ /* 0x000fce00078e0043 */
[C---:B------:R-:W-:Y:S01]  /*6210*/  HMMA.16816.F32.BF16 R164, R4.reuse, R14, R44 ;  /* 0x0000000e04a4723c */ /* 0x040fe2000004182c */
[----:B------:R-:W1:Y:S07]  /*6220*/  LDSM.16.MT88.4 R12, [R208+0x1c800] ;  /* 0x01c80000d00c783b */ /* 0x000e6e0000004200 */
[C---:B---3--:R-:W-:Y:S08]  /*6230*/  HMMA.16816.F32.BF16 R156, R4.reuse, R24, R52 ;  /* 0x00000018049c723c */ /* 0x048ff00000041834 */
[C---:B------:R-:W-:Y:S01]  /*6240*/  HMMA.16816.F32.BF16 R108, R4.reuse, R26, R76 ;  /* 0x0000001a046c723c */ /* 0x040fe2000004184c */
[----:B------:R-:W3:Y:S07]  /*6250*/  LDSM.16.MT88.4 R24, [R205+0x1e800] ;  /* 0x01e80000cd18783b */ /* 0x000eee0000004200 */
[C---:B------:R-:W-:Y:S07]  /*6260*/  HMMA.16816.F32.BF16 R76, R4.reuse, R34, R72 ;  /* 0x00000022044c723c */ /* 0x040fee0000041848 */
[----:B------:R-:W-:Y:S01]  /*6270*/  IMAD.MOV.U32 R35, RZ, RZ, R238 ;  /* 0x000000ffff237224 */ /* 0x000fe200078e00ee */
[----:B--2---:R-:W-:Y:S01]  /*6280*/  HMMA.16816.F32.BF16 R72, R4, R28, R116 ;  /* 0x0000001c0448723c */ /* 0x004fe20000041874 */
[----:B------:R-:W-:-:S06]  /*6290*/  MOV R34, R239 ;  /* 0x000000ef00227202 */ /* 0x000fcc0000000f00 */
[----:B------:R-:W-:Y:S01]  /*62a0*/  MOV R119, R84 ;  /* 0x0000005400777202 */ /* 0x000fe20000000f00 */
        /* <DEDUP_REMOVED lines=18> */
[C---:B-1----:R-:W-:Y:S01]  /*63d0*/  HMMA.16816.F32.BF16 R48, R4.reuse, R12, R136 ;  /* 0x0000000c0430723c */ /* 0x042fe20000041888 */
[----:B------:R-:W-:Y:S01]  /*63e0*/  IMAD.MOV.U32 R100, RZ, RZ, R88 ;  /* 0x000000ffff647224 */ /* 0x000fe200078e0058 */
[----:B------:R-:W-:Y:S01]  /*63f0*/  MOV R88, R70 ;  /* 0x0000004600587202 */ /* 0x000fe20000000f00 */
[----:B------:R1:W-:Y:S01]  /*6400*/  MUFU.EX2 R123, R0 ;  /* 0x00000000007b7308 */ /* 0x0003e20000000800 */
[----:B------:R-:W-:Y:S01]  /*6410*/  IMAD.MOV.U32 R86, RZ, RZ, R42 ;  /* 0x000000ffff567224 */ /* 0x000fe200078e002a */
[----:B------:R-:W-:Y:S01]  /*6420*/  MOV R130, R83 ;  /* 0x0000005300827202 */ /* 0x000fe20000000f00 */
[----:B------:R-:W-:Y:S01]  /*6430*/  IMAD.MOV.U32 R129, RZ, RZ, R38 ;  /* 0x000000ffff817224 */ /* 0x000fe200078e0026 */
[----:B------:R-:W-:Y:S01]  /*6440*/  MOV R38, R88 ;  /* 0x0000005800267202 */ /* 0x000fe20000000f00 */
[----:B------:R-:W-:Y:S01]  /*6450*/  HMMA.16816.F32.BF16 R68, R4, R14, R144 ;  /* 0x0000000e0444723c */ /* 0x000fe20000041890 */
[----:B------:R-:W4:Y:S01]  /*6460*/  LDSM.16.MT88.4 R12, [R207+0x1e800] ;  /* 0x01e80000cf0c783b */ /* 0x000f220000004200 */
[----:B------:R-:W-:-:S05]  /*6470*/  IMAD.MOV.U32 R121, RZ, RZ, R96 ;  /* 0x000000ffff797224 */ /* 0x000fca00078e0060 */
[----:B------:R-:W-:Y:S01]  /*6480*/  MOV R144, R90 ;  /* 0x0000005a00907202 */ /* 0x000fe20000000f00 */
[C---:B------:R-:W-:Y:S01]  /*6490*/  HMMA.16816.F32.BF16 R40, R4.reuse, R16, R124 ;  /* 0x000000100428723c */ /* 0x040fe2000004187c */
[----:B------:R-:W5:Y:S01]  /*64a0*/  LDSM.16.MT88.4 R16, [R208+0x1e800] ;  /* 0x01e80000d010783b */ /* 0x000f620000004200 */
[----:B------:R-:W-:Y:S01]  /*64b0*/  IMAD.MOV.U32 R145, RZ, RZ, R91 ;  /* 0x000000ffff917224 */ /* 0x000fe200078e005b */
[----:B------:R-:W-:Y:S01]  /*64c0*/  MOV R146, R65 ;  /* 0x0000004100927202 */ /* 0x000fe20000000f00 */
[----:B-1----:R-:W-:Y:S02]  /*64d0*/  FFMA.FTZ R0, R135, c[0x0][0x23c], -R8 ;  /* 0x00008f0087007a23 */ /* 0x002fe40000010808 */
[----:B------:R-:W-:Y:S01]  /*64e0*/  IMAD.MOV.U32 R147, RZ, RZ, R64 ;  /* 0x000000ffff937224 */ /* 0x000fe200078e0040 */
[----:B------:R-:W-:Y:S01]  /*64f0*/  MOV R125, R85 ;  /* 0x00000055007d7202 */ /* 0x000fe20000000f00 */
[----:B------:R1:W1:Y:S01]  /*6500*/  MUFU.EX2 R238, R0 ;  /* 0x0000000000ee7308 */ /* 0x0002620000000800 */
[----:B------:R-:W-:Y:S01]  /*6510*/  IMAD.MOV.U32 R124, RZ, RZ, R84 ;  /* 0x000000ffff7c7224 */ /* 0x000fe200078e0054 */
[----:B------:R-:W-:Y:S01]  /*6520*/  HMMA.16816.F32.BF16 R60, R4, R20, R152 ;  /* 0x00000014043c723c */ /* 0x000fe20000041898 */
[----:B------:R-:W-:-:S02]  /*6530*/  IMAD.MOV.U32 R126, RZ, RZ, R86 ;  /* 0x000000ffff7e7224 */ /* 0x000fc400078e0056 */
[----:B------:R-:W-:-:S04]  /*6540*/  IMAD.MOV.U32 R127, RZ, RZ, R98 ;  /* 0x000000ffff7f7224 */ /* 0x000fc800078e0062 */
[----:B------:R-:W-:Y:S01]  /*6550*/  MOV R153, R99 ;  /* 0x0000006300997202 */ /* 0x000fe20000000f00 */
[C---:B---3--:R-:W-:Y:S01]  /*6560*/  HMMA.16816.F32.BF16 R84, R4.reuse, R24, R140 ;  /* 0x000000180454723c */ /* 0x048fe2000004188c */
[----:B------:R-:W-:Y:S01]  /*6570*/  IMAD.MOV.U32 R152, RZ, RZ, R101 ;  /* 0x000000ffff987224 */ /* 0x000fe200078e0065 */
[----:B------:R-:W-:Y:S01]  /*6580*/  MOV R155, R81 ;  /* 0x00000051009b7202 */ /* 0x000fe20000000f00 */
[----:B------:R-:W-:Y:S02]  /*6590*/  IMAD.MOV.U32 R154, RZ, RZ, R82 ;  /* 0x000000ffff9a7224 */ /* 0x000fe400078e0052 */
[----:B------:R-:W-:Y:S02]  /*65a0*/  IMAD.MOV.U32 R134, RZ, RZ, R153 ;  /* 0x000000ffff867224 */ /* 0x000fe400078e0099 */
[----:B-1----:R-:W-:Y:S01]  /*65b0*/  FFMA.FTZ R0, R184, c[0x0][0x23c], -R8 ;  /* 0x00008f00b8007a23 */ /* 0x002fe20000010808 */
[C---:B--2---:R-:W-:Y:S01]  /*65c0*/  HMMA.16816.F32.BF16 R96, R4.reuse, R30, R172 ;  /* 0x0000001e0460723c */ /* 0x044fe200000418ac */
        /* <DEDUP_REMOVED lines=8> */
[----:B------:R-:W2:Y:S01]  /*6650*/  LDSM.16.MT88.4 R28, [R205+0x19000] ;  /* 0x01900000cd1c783b */ /* 0x000ea20000004200 */
[----:B------:R-:W-:Y:S01]  /*6660*/  IMAD.MOV.U32 R37, RZ, RZ, R103 ;  /* 0x000000ffff257224 */ /* 0x000fe200078e0067 */
[----:B------:R-:W-:-:S04]  /*6670*/  MOV R175, R119 ;  /* 0x0000007700af7202 */ /* 0x000fc80000000f00 */
[----:B------:R-:W-:Y:S01]  /*6680*/  IMAD.MOV.U32 R169, RZ, RZ, R155 ;  /* 0x000000ffffa97224 */ /* 0x000fe200078e009b */
[----:B------:R-:W-:Y:S01]  /*6690*/  HMMA.16816.F32.BF16 R100, R4, R26, R160 ;  /* 0x0000001a0464723c */ /* 0x000fe200000418a0 */
[----:B------:R-:W3:Y:S01]  /*66a0*/  LDSM.16.MT88.4 R24, [R206+0x19000] ;  /* 0x01900000ce18783b */ /* 0x000ee20000004200 */
[----:B-1----:R-:W-:Y:S01]  /*66b0*/  FFMA.FTZ R0, R185, c[0x0][0x23c], -R8 ;  /* 0x00008f00b9007a23 */ /* 0x002fe20000010808 */
[----:B------:R-:W-:-:S03]  /*66c0*/  MOV R185, R152 ;  /* 0x0000009800b97202 */ /* 0x000fc60000000f00 */
[----:B------:R1:W1:Y:S02]  /*66d0*/  MUFU.EX2 R170, R0 ;  /* 0x0000000000aa7308 */ /* 0x0002640000000800 */
[C---:B------:R-:W-:Y:S01]  /*66e0*/  HMMA.16816.F32.BF16 R148, R4.reuse, R22, R148 ;  /* 0x000000160494723c */ /* 0x040fe20000041894 */
[----:B------:R-:W2:Y:S07]  /*66f0*/  LDSM.16.MT88.4 R20, [R208+0x19000] ;  /* 0x01900000d014783b */ /* 0x000eae0000004200 */
[----:B----4-:R-:W-:Y:S01]  /*6700*/  HMMA.16816.F32.BF16 R44, R4, R12, R248 ;  /* 0x0000000c042c723c */ /* 0x010fe200000418f8 */
[----:B-1----:R-:W-:-:S07]  /*6710*/  FFMA.FTZ R0, R187, c[0x0][0x23c], -R2 ;  /* 0x00008f00bb007a23 */ /* 0x002fce0000010802 */
[C---:B------:R-:W-:Y:S01]  /*6720*/  HMMA.16816.F32.BF16 R36, R4.reuse, R14, R36 ;  /* 0x0000000e0424723c */ /* 0x040fe20000041824 */
[----:B------:R-:W1:Y:S01]  /*6730*/  LDSM.16.MT88.4 R12, [R205+0x1b000] ;  /* 0x01b00000cd0c783b */ /* 0x000e620000004200 */
[----:B------:R4:W-:Y:S06]  /*6740*/  MUFU.EX2 R239, R0 ;  /* 0x0000000000ef7308 */ /* 0x0009ec0000000800 */
[C---:B-----5:R-:W-:Y:S08]  /*6750*/  HMMA.16816.F32.BF16 R80, R4.reuse, R16, R176 ;  /* 0x000000100450723c */ /* 0x060ff000000418b0 */
[----:B------:R-:W-:Y:S01]  /*6760*/  HMMA.16816.F32.BF16 R64, R4, R18, R196 ;  /* 0x000000120440723c */ /* 0x000fe200000418c4 */
[----:B------:R-:W5:Y:S01]  /*6770*/  LDSM.16.MT88.4 R16, [R207+0x19000] ;  /* 0x01900000cf10783b */ /* 0x000f620000004200 */
[----:B----4-:R-:W-:-:S04]  /*6780*/  FFMA.FTZ R0, R236, c[0x0][0x23c], -R2 ;  /* 0x00008f00ec007a23 */ /* 0x010fc80000010802 */
[----:B------:R4:W2:Y:S01]  /*6790*/  MUFU.EX2 R184, R0 ;  /* 0x0000000000b87308 */ /* 0x0008a20000000800 */
[----:B------:R-:W-:Y:S02]  /*67a0*/  F2FP.BF16.PACK_AB R4, R238, R123 ;  /* 0x0000007bee04723e */ /* 0x000fe400000010ff */
[----:B------:R-:W-:Y:S01]  /*67b0*/  F2FP.BF16.PACK_AB R6, R170, R135 ;  /* 0x00000087aa06723e */ /* 0x000fe200000010ff */
[----:B----4-:R-:W-:Y:S01]  /*67c0*/  FFMA.FTZ R0, R186, c[0x0][0x23c], -R2 ;  /* 0x00008f00ba007a23 */ /* 0x010fe20000010802 */
[----:B--2---:R-:W-:-:S03]  /*67d0*/  F2FP.BF16.PACK_AB R5, R184, R239 ;  /* 0x000000efb805723e */ /* 0x004fc600000010ff */
[----:B------:R2:W-:Y:S02]  /*67e0*/  MUFU.EX2 R168, R0 ;  /* 0x0000000000a87308 */ /* 0x0005e40000000800 */
[----:B--2---:R-:W-:-:S06]  /*67f0*/  FFMA.FTZ R0, R237, c[0x0][0x23c], -R2 ;  /* 0x00008f00ed007a23 */ /* 0x004fcc0000010802 */
[----:B------:R-:W2:Y:S02]  /*6800*/  MUFU.EX2 R171, R0 ;  /* 0x0000000000ab7308 */ /* 0x000ea40000000800 */
[----:B--2---:R-:W-:Y:S01]  /*6810*/  F2FP.BF16.PACK_AB R7, R171, R168 ;  /* 0x000000a8ab07723e */ /* 0x004fe200000010ff */
[----:B------:R-:W-:-:S06]  /*6820*/  FFMA.FTZ R0, R175, c[0x0][0x23c], -R8 ;  /* 0x00008f00af007a23 */ /* 0x000fcc0000010808 */
[C---:B------:R-:W-:Y:S01]  /*6830*/  HMMA.16816.F32.BF16 R136, R4.reuse, R28, R32 ;  /* 0x0000001c0488723c */ /* 0x040fe20000041820 */
[----:B------:R-:W2:Y:S07]  /*6840*/  LDSM.16.MT88.4 R32, [R206+0x1b000] ;  /* 0x01b00000ce20783b */ /* 0x000eae0000004200 */
[C---:B------:R-:W-:Y:S01]  /*6850*/  HMMA.16816.F32.BF16 R92, R4.reuse, R30, R92 ;  /* 0x0000001e045c723c */ /* 0x040fe2000004185c */
[----:B------:R-:W4:Y:S07]  /*6860*/  LDSM.16.MT88.4 R28, [R208+0x1b000] ;  /* 0x01b00000d01c783b */ /* 0x000f2e0000004200 */
[C---:B---3--:R-:W-:Y:S08]  /*6870*/  HMMA.16816.F32.BF16 R144, R4.reuse, R24, R144 ;  /* 0x000000180490723c */ /* 0x048ff00000041890 */
[C---:B------:R-:W-:Y:S01]  /*6880*/  HMMA.16816.F32.BF16 R248, R4.reuse, R26, R140 ;  /* 0x0000001a04f8723c */ /* 0x040fe2000004188c */
[----:B------:R-:W3:Y:S06]  /*6890*/  LDSM.16.MT88.4 R24, [R207+0x1b000] ;  /* 0x01b00000cf18783b */ /* 0x000eec0000004200 */
[----:B------:R-:W-:Y:S01]  /*68a0*/  MOV R140, R154 ;  /* 0x0000009a008c7202 */ /* 0x000fe20000000f00 */
[----:B------:R-:W-:Y:S01]  /*68b0*/  HMMA.16816.F32.BF16 R160, R4, R22, R240 ;  /* 0x0000001604a0723c */ /* 0x000fe200000418f0 */
[----:B------:R-:W-:Y:S01]  /*68c0*/  MOV R142, R128 ;  /* 0x00000080008e7202 */ /* 0x000fe20000000f00 */
[----:B------:R-:W-:Y:S01]  /*68d0*/  IMAD.MOV.U32 R141, RZ, RZ, R116 ;  /* 0x000000ffff8d7224 */ /* 0x000fe200078e0074 */
[----:B------:R-:W-:Y:S01]  /*68e0*/  MOV R128, R117 ;  /* 0x0000007500807202 */ /* 0x000fe20000000f00 */
[----:B------:R-:W-:-:S04]  /*68f0*/  IMAD.MOV.U32 R143, RZ, RZ, R118 ;  /* 0x000000ffff8f7224 */ /* 0x000fc800078e0076 */
[C---:B------:R-:W-:Y:S01]  /*6900*/  HMMA.16816.F32.BF16 R152, R4.reuse, R20, R244 ;  /* 0x000000140498723c */ /* 0x040fe200000418f4 */
[----:B------:R-:W3:Y:S07]  /*6910*/  LDSM.16.MT88.4 R20, [R205+0x1d000] ;  /* 0x01d00000cd14783b */ /* 0x000eee0000004200 */
[C---:B-1----:R-:W-:Y:S08]  /*6920*/  HMMA.16816.F32.BF16 R112, R4.reuse, R12, R112 ;  /* 0x0000000c0470723c */ /* 0x042ff00000041870 */
[C---:B------:R-:W-:Y:S01]  /*6930*/  HMMA.16816.F32.BF16 R116, R4.reuse, R14, R180 ;  /* 0x0000000e0474723c */ /* 0x040fe200000418b4 */
[----:B------:R-:W1:Y:S07]  /*6940*/  LDSM.16.MT88.4 R12, [R206+0x1d000] ;  /* 0x01d00000ce0c783b */ /* 0x000e6e0000004200 */
[C---:B-----5:R-:W-:Y:S08]  /*6950*/  HMMA.16816.F32.BF16 R200, R4.reuse, R16, R200 ;  /* 0x0000001004c8723c */ /* 0x060ff000000418c8 */
[C---:B------:R-:W-:Y:S01]  /*6960*/  HMMA.16816.F32.BF16 R188, R4.reuse, R18, R188 ;  /* 0x0000001204bc723c */ /* 0x040fe200000418bc */
[----:B------:R-:W5:Y:S07]  /*6970*/  LDSM.16.MT88.4 R16, [R208+0x1d000] ;  /* 0x01d00000d010783b */ /* 0x000f6e0000004200 */
[C---:B--2---:R-:W-:Y:S07]  /*6980*/  HMMA.16816.F32.BF16 R180, R4.reuse, R32, R192 ;  /* 0x0000002004b4723c */ /* 0x044fee00000418c0 */
[----:B------:R-:W-:Y:S01]  /*6990*/  IMAD.MOV.U32 R33, RZ, RZ, R185 ;  /* 0x000000ffff217224 */ /* 0x000fe200078e00b9 */
[----:B------:R-:W-:Y:S01]  /*69a0*/  MOV R32, R184 ;  /* 0x000000b800207202 */ /* 0x000fe20000000f00 */
[C---:B----4-:R-:W-:Y:S07]  /*69b0*/  HMMA.16816.F32.BF16 R176, R4.reuse, R28, R156 ;  /* 0x0000001c04b0723c */ /* 0x050fee000004189c */
[----:B------:R-:W-:Y:S01]  /*69c0*/  MOV R158, R169 ;  /* 0x000000a9009e7202 */ /* 0x000fe20000000f00 */
[----:B------:R-:W-:Y:S01]  /*69d0*/  HMMA.16816.F32.BF16 R184, R4, R34, R164 ;  /* 0x0000002204b8723c */ /* 0x000fe200000418a4 */
        /* <DEDUP_REMOVED lines=8> */
[----:B---3--:R-:W-:Y:S01]  /*6a60*/  HMMA.16816.F32.BF16 R104, R4, R24, R104 ;  /* 0x000000180468723c */ /* 0x008fe20000041868 */
[----:B------:R-:W-:Y:S01]  /*6a70*/  IMAD.MOV.U32 R166, RZ, RZ, R239 ;  /* 0x000000ffffa67224 */ /* 0x000fe200078e00ef */
[----:B------:R-:W-:Y:S01]  /*6a80*/  MOV R167, R238 ;  /* 0x000000ee00a77202 */ /* 0x000fe20000000f00 */
[----:B------:R-:W-:-:S05]  /*6a90*/  IMAD.MOV.U32 R157, RZ, RZ, R33 ;  /* 0x000000ffff9d7224 */ /* 0x000fca00078e0021 */
        /* <DEDUP_REMOVED lines=26> */
[C---:B-1----:R-:W-:Y:S01]  /*6c40*/  HMMA.16816.F32.BF16 R76, R4.reuse, R12, R40 ;  /* 0x0000000c044c723c */ /* 0x042fe20000041828 */
[----:B------:R1:W-:Y:S01]  /*6c50*/  MUFU.EX2 R40, R0 ;  /* 0x0000000000287308 */ /* 0x0003e20000000800 */
[----:B------:R-:W-:Y:S01]  /*6c60*/  MOV R156, R164 ;  /* 0x000000a4009c7202 */ /* 0x000fe20000000f00 */
[----:B------:R-:W-:Y:S01]  /*6c70*/  IMAD.MOV.U32 R159, RZ, RZ, R167 ;  /* 0x000000ffff9f7224 */ /* 0x000fe200078e00a7 */
[----:B------:R-:W-:Y:S01]  /*6c80*/  MOV R158, R166 ;  /* 0x000000a6009e7202 */ /* 0x000fe20000000f00 */
[----:B------:R-:W-:Y:S01]  /*6c90*/  IMAD.MOV.U32 R167, RZ, RZ, R171 ;  /* 0x000000ffffa77224 */ /* 0x000fe200078e00ab */
[----:B------:R-:W-:Y:S01]  /*6ca0*/  MOV R143, R11 ;  /* 0x0000000b008f7202 */ /* 0x000fe20000000f00 */
[----:B------:R-:W-:Y:S01]  /*6cb0*/  LDSM.16.MT88.4 R56, [R208+0x1b800] ;  /* 0x01b80000d038783b */ /* 0x000fe20000004200 */
[----:B-----5:R-:W-:Y:S01]  /*6cc0*/  HMMA.16816.F32.BF16 R172, R4, R18, R68 ;  /* 0x0000001204ac723c */ /* 0x020fe20000041844 */
[----:B------:R-:W-:-:S02]  /*6cd0*/  MOV R164, R168 ;  /* 0x000000a800a47202 */ /* 0x000fc40000000f00 */
[----:B------:R-:W-:Y:S01]  /*6ce0*/  MOV R166, R170 ;  /* 0x000000aa00a67202 */ /* 0x000fe20000000f00 */
[----:B------:R-:W-:Y:S01]  /*6cf0*/  IMAD.MOV.U32 R171, RZ, RZ, R143 ;  /* 0x000000ffffab7224 */ /* 0x000fe200078e008f */
[----:B------:R-:W-:Y:S02]  /*6d00*/  MOV R168, R140 ;  /* 0x0000008c00a87202 */ /* 0x000fe40000000f00 */
[----:B------:R-:W-:Y:S01]  /*6d10*/  MOV R70, R110 ;  /* 0x0000006e00467202 */ /* 0x000fe20000000f00 */
[----:B--2---:R-:W-:Y:S01]  /*6d20*/  HMMA.16816.F32.BF16 R124, R4, R28, R60 ;  /* 0x0000001c047c723c */ /* 0x004fe2000004183c */
[----:B-1----:R-:W-:Y:S01]  /*6d30*/  FFMA.FTZ R0, R252, c[0x0][0x23c], -R8 ;  /* 0x00008f00fc007a23 */ /* 0x002fe20000010808 */
[----:B------:R-:W-:-:S03]  /*6d40*/  MOV R170, R142 ;  /* 0x0000008e00aa7202 */ /* 0x000fc60000000f00 */
[----:B------:R1:W2:Y:S02]  /*6d50*/  MUFU.EX2 R12, R0 ;  /* 0x00000000000c7308 */ /* 0x0002a40000000800 */
[----:B------:R-:W-:Y:S01]  /*6d60*/  MOV R61, R129 ;  /* 0x00000081003d7202 */ /* 0x000fe20000000f00 */
[----:B------:R-:W-:Y:S01]  /*6d70*/  HMMA.16816.F32.BF16 R192, R4, R16, R48 ;  /* 0x0000001004c0723c */ /* 0x000fe20000041830 */
[----:B------:R-:W-:Y:S01]  /*6d80*/  LDSM.16.MT88.4 R48, [R206+0x1b800] ;  /* 0x01b80000ce30783b */ /* 0x000fe20000004200 */
[----:B------:R-:W-:-:S06]  /*6d90*/  IMAD.MOV.U32 R62, RZ, RZ, R168 ;  /* 0x000000ffff3e7224 */ /* 0x000fcc00078e00a8 */
[----:B------:R-:W-:Y:S01]  /*6da0*/  HMMA.16816.F32.BF16 R196, R4, R14, R52 ;  /* 0x0000000e04c4723c */ /* 0x000fe20000041834 */
[----:B-1----:R-:W-:Y:S01]  /*6db0*/  FFMA.FTZ R0, R34, c[0x0][0x23c], -R8 ;  /* 0x00008f0022007a23 */ /* 0x002fe20000010808 */
[----:B--2---:R-:W-:-:S05]  /*6dc0*/  MOV R63, R12 ;  /* 0x0000000c003f7202 */ /* 0x004fca0000000f00 */
[----:B------:R-:W-:Y:S01]  /*6dd0*/  IMAD.MOV.U32 R52, RZ, RZ, R159 ;  /* 0x000000ffff347224 */ /* 0x000fe200078e009f */
[----:B------:R-:W-:Y:S01]  /*6de0*/  HMMA.16816.F32.BF16 R32, R4, R30, R148 ;  /* 0x0000001e0420723c */ /* 0x000fe20000041894 */
[----:B------:R1:W-:Y:S01]  /*6df0*/  MUFU.EX2 R68, R0 ;  /* 0x0000000000447308 */ /* 0x0003e20000000800 */
[----:B------:R-:W-:Y:S01]  /*6e00*/  MOV R55, R156 ;  /* 0x0000009c00377202 */ /* 0x000fe20000000f00 */
[----:B------:R-:W2:Y:S01]  /*6e10*/  LDSM.16.MT88.4 R12, [R208+0x1f000] ;  /* 0x01f00000d00c783b */ /* 0x000ea20000004200 */
[----:B------:R-:W-:-:S03]  /*6e20*/  MOV R53, R158 ;  /* 0x0000009e00357202 */ /* 0x000fc60000000f00 */
[----:B------:R-:W-:Y:S01]  /*6e30*/  LDSM.16.MT88.4 R148, [R206+0x19800] ;  /* 0x01980000ce94783b */ /* 0x000fe20000004200 */
[C---:B---3--:R-:W-:Y:S07]  /*6e40*/  HMMA.16816.F32.BF16 R28, R4.reuse, R24, R84 ;  /* 0x00000018041c723c */ /* 0x048fee0000041854 */
[----:B------:R-:W-:Y:S01]  /*6e50*/  IMAD.MOV.U32 R86, RZ, RZ, R3 ;  /* 0x000000ffff567224 */ /* 0x000fe200078e0003 */
[----:B------:R-:W-:Y:S01]  /*6e60*/  HMMA.16816.F32.BF16 R24, R4, R26, R100 ;  /* 0x0000001a0418723c */ /* 0x000fe20000041864 */
[----:B-1----:R-:W-:Y:S01]  /*6e70*/  FFMA.FTZ R0, R10, c[0x0][0x23c], -R8 ;  /* 0x00008f000a007a23 */ /* 0x002fe20000010808 */
[----:B------:R-:W-:Y:S01]  /*6e80*/  MOV R85, R131 ;  /* 0x0000008300557202 */ /* 0x000fe20000000f00 */
[----:B------:R-:W1:Y:S01]  /*6e90*/  LDSM.16.MT88.4 R8, [R207+0x1f000] ;  /* 0x01f00000cf08783b */ /* 0x000e620000004200 */
[----:B------:R-:W-:Y:S01]  /*6ea0*/  IMAD.MOV.U32 R84, RZ, RZ, R128 ;  /* 0x000000ffff547224 */ /* 0x000fe200078e0080 */
[----:B------:R3:W4:Y:S01]  /*6eb0*/  MUFU.EX2 R60, R0 ;  /* 0x00000000003c7308 */ /* 0x0007220000000800 */
[----:B------:R-:W-:Y:S01]  /*6ec0*/  IMAD.MOV.U32 R87, RZ, RZ, R130 ;  /* 0x000000ffff577224 */ /* 0x000fe200078e0082 */
[----:B------:R-:W-:Y:S01]  /*6ed0*/  MOV R103, R171 ;  /* 0x000000ab00677202 */ /* 0x000fe20000000f00 */
[----:B------:R-:W-:-:S02]  /*6ee0*/  IMAD.MOV.U32 R100, RZ, RZ, R111 ;  /* 0x000000ffff647224 */ /* 0x000fc400078e006f */
[----:B------:R-:W-:Y:S02]  /*6ef0*/  IMAD.MOV.U32 R102, RZ, RZ, R170 ;  /* 0x000000ffff667224 */ /* 0x000fe400078e00aa */
[----:B---3--:R-:W-:Y:S01]  /*6f00*/  FFMA.FTZ R0, R75, c[0x0][0x23c], -R2 ;  /* 0x00008f004b007a23 */ /* 0x008fe20000010802 */
[----:B----4-:R-:W-:Y:S01]  /*6f10*/  F2FP.BF16.PACK_AB R130, R60, R68 ;  /* 0x000000443c82723e */ /* 0x010fe200000010ff */
[----:B------:R-:W-:Y:S02]  /*6f20*/  IMAD.MOV.U32 R75, RZ, RZ, R109 ;  /* 0x000000ffff4b7224 */ /* 0x000fe400078e006d */
[----:B------:R3:W-:Y:S01]  /*6f30*/  MUFU.EX2 R252, R0 ;  /* 0x0000000000fc7308 */ /* 0x0007e20000000800 */
[----:B------:R-:W-:Y:S01]  /*6f40*/  IMAD.MOV.U32 R109, RZ, RZ, R157 ;  /* 0x000000ffff6d7224 */ /* 0x000fe200078e009d */
[----:B--2---:R-:W-:Y:S01]  /*6f50*/  HMMA.16816.F32.BF16 R16, R4, R12, R80 ;  /* 0x0000000c0410723c */ /* 0x004fe20000041850 */
[----:B------:R-:W-:Y:S01]  /*6f60*/  IMAD.MOV.U32 R157, RZ, RZ, R165 ;  /* 0x000000ffff9d7224 */ /* 0x000fe200078e00a5 */
[----:B------:R-:W-:Y:S01]  /*6f70*/  LDSM.16.MT88.4 R80, [R206+0x1d800] ;  /* 0x01d80000ce50783b */ /* 0x000fe20000004200 */
[----:B------:R-:W-:-:S02]  /*6f80*/  IMAD.MOV.U32 R71, RZ, RZ, R109 ;  /* 0x000000ffff477224 */ /* 0x000fc400078e006d */
[----:B------:R-:W-:Y:S02]  /*6f90*/  IMAD.MOV.U32 R165, RZ, RZ, R169 ;  /* 0x000000ffffa57224 */ /* 0x000fe400078e00a9 */
[----:B------:R-:W-:Y:S01]  /*6fa0*/  IMAD.MOV.U32 R54, RZ, RZ, R157 ;  /* 0x000000ffff367224 */ /* 0x000fe200078e009d */
[----:B------:R-:W-:Y:S01]  /*6fb0*/  HMMA.16816.F32.BF16 R12, R4, R14, R64 ;  /* 0x0000000e040c723c */ /* 0x000fe20000041840 */
[----:B------:R-:W-:Y:S01]  /*6fc0*/  LDSM.16.MT88.4 R156, [R208+0x19800] ;  /* 0x01980000d09c783b */ /* 0x000fe20000004200 */
[----:B------:R-:W-:Y:S02]  /*6fd0*/  IMAD.MOV.U32 R69, RZ, RZ, R165 ;  /* 0x000000ffff457224 */ /* 0x000fe400078e00a5 */
[----:B------:R-:W-:Y:S01]  /*6fe0*/  IMAD.MOV.U32 R169, RZ, RZ, R141 ;  /* 0x000000ffffa97224 */ /* 0x000fe200078e008d */
[----:B------:R-:W-:Y:S01]  /*6ff0*/  LDSM.16.MT88.4 R64, [R207+0x1b800] ;  /* 0x01b80000cf40783b */ /* 0x000fe20000004200 */
[----:B---3--:R-:W-:-:S03]  /*7000*/  FFMA.FTZ R0, R135, c[0x0][0x23c], -R2 ;  /* 0x00008f0087007a23 */ /* 0x008fc60000010802 */
[----:B------:R-:W-:Y:S01]  /*7010*/  MOV R101, R169 ;  /* 0x000000a900657202 */ /* 0x000fe20000000f00 */
[----:B------:R2:W3:Y:S01]  /*7020*/  MUFU.EX2 R135, R0 ;  /* 0x0000000000877308 */ /* 0x0004e20000000800 */
[C---:B-1----:R-:W-:Y:S01]  /*7030*/  HMMA.16816.F32.BF16 R168, R4.reuse, R8, R44 ;  /* 0x0000000804a8723c */ /* 0x042fe2000004182c */
[----:B------:R-:W-:Y:S07]  /*7040*/  LDSM.16.MT88.4 R140, [R205+0x19800] ;  /* 0x01980000cd8c783b */ /* 0x000fee0000004200 */
[C---:B------:R-:W-:Y:S01]  /*7050*/  HMMA.16816.F32.BF16 R8, R4.reuse, R10, R36 ;  /* 0x0000000a0408723c */ /* 0x040fe20000041824 */
[--C-:B--2---:R-:W-:Y:S01]  /*7060*/  FFMA.FTZ R0, R134, c[0x0][0x23c], -R2.reuse ;  /* 0x00008f0086007a23 */ /* 0x104fe20000010802 */
[----:B---3--:R-:W-:Y:S01]  /*7070*/  F2FP.BF16.PACK_AB R129, R135, R252 ;  /* 0x000000fc8781723e */ /* 0x008fe200000010ff */
[----:B------:R-:W-:Y:S01]  /*7080*/  FFMA.FTZ R2, R72, c[0x0][0x23c], -R2 ;  /* 0x00008f0048027a23 */ /* 0x000fe20000010802 */
[----:B------:R-:W-:Y:S01]  /*7090*/  MOV R72, R108 ;  /* 0x0000006c00487202 */ /* 0x000fe20000000f00 */
[----:B------:R1:W-:Y:S03]  /*70a0*/  MUFU.EX2 R134, R0 ;  /* 0x0000000000867308 */ /* 0x0003e60000000800 */
[C---:B------:R-:W-:Y:S07]  /*70b0*/  HMMA.16816.F32.BF16 R108, R4.reuse, R20, R88 ;  /* 0x00000014046c723c */ /* 0x040fee0000041858 */
[----:B------:R-:W-:Y:S01]  /*70c0*/  MOV R89, R40 ;  /* 0x0000002800597202 */ /* 0x000fe20000000f00 */
[----:B------:R-:W-:Y:S01]  /*70d0*/  IMAD.MOV.U32 R91, RZ, RZ, R166 ;  /* 0x000000ffff5b7224 */ /* 0x000fe200078e00a6 */
[----:B------:R-:W2:Y:S01]  /*70e0*/  LDSM.16.MT88.4 R40, [R205+0x1b800] ;  /* 0x01b80000cd28783b */ /* 0x000ea20000004200 */
[----:B------:R-:W-:Y:S01]  /*70f0*/  MOV R90, R167 ;  /* 0x000000a7005a7202 */ /* 0x000fe20000000f00 */
[----:B------:R-:W3:Y:S01]  /*7100*/  MUFU.EX2 R3, R2 ;  /* 0x0000000200037308 */ /* 0x000ee20000000800 */
[----:B------:R-:W-:Y:S01]  /*7110*/  F2FP.BF16.PACK_AB R128, R63, R89 ;  /* 0x000000593f80723e */ /* 0x000fe200000010ff */
[----:B------:R-:W-:Y:S01]  /*7120*/  HMMA.16816.F32.BF16 R20, R4, R22, R96 ;  /* 0x000000160414723c */ /* 0x000fe20000041860 */
[----:B------:R-:W-:Y:S01]  /*7130*/  LDSM.16.MT88.4 R96, [R207+0x1d800] ;  /* 0x01d80000cf60783b */ /* 0x000fe20000004200 */
[----:B-1----:R-:W-:-:S03]  /*7140*/  MOV R0, R164 ;  /* 0x000000a400007202 */ /* 0x002fc60000000f00 */
[----:B------:R-:W1:Y:S04]  /*7150*/  LDSM.16.MT88.4 R164, [R207+0x19800] ;  /* 0x01980000cfa4783b */ /* 0x000e680000004200 */
[----:B------:R-:W-:Y:S01]  /*7160*/  LDSM.16.MT88.4 R4, [R207+0x1f800] ;  /* 0x01f80000cf04783b */ /* 0x000fe20000004200 */
[----:B---3--:R-:W-:Y:S02]  /*7170*/  F2FP.BF16.PACK_AB R131, R3, R134 ;  /* 0x000000860383723e */ /* 0x008fe400000010ff */
[----:B------:R-:W-:-:S05]  /*7180*/  MOV R2, R62 ;  /* 0x0000003e00027202 */ /* 0x000fca0000000f00 */
[C---:B------:R-:W-:Y:S07]  /*7190*/  HMMA.16816.F32.BF16 R44, R128.reuse, R48, R180 ;  /* 0x00000030802c723c */ /* 0x040fee00000418b4 */
[----:B------:R-:W-:Y:S01]  /*71a0*/  MOV R180, R84 ;  /* 0x0000005400b47202 */ /* 0x000fe20000000f00 */
[----:B------:R-:W-:Y:S01]  /*71b0*/  HMMA.16816.F32.BF16 R48, R128, R50, R184 ;  /* 0x000000328030723c */ /* 0x000fe200000418b8 */
[----:B------:R-:W-:Y:S01]  /*71c0*/  MOV R181, R103 ;  /* 0x0000006700b57202 */ /* 0x000fe20000000f00 */
[----:B------:R-:W-:Y:S01]  /*71d0*/  IMAD.MOV.U32 R182, RZ, RZ, R102 ;  /* 0x000000ffffb67224 */ /* 0x000fe200078e0066 */
[----:B------:R-:W-:-:S04]  /*71e0*/  MOV R183, R101 ;  /* 0x0000006500b77202 */ /* 0x000fc80000000f00 */
[----:B------:R-:W-:Y:S01]  /*71f0*/  IMAD.MOV.U32 R185, RZ, RZ, R52 ;  /* 0x000000ffffb97224 */ /* 0x000fe200078e0034 */
[C---:B--2---:R-:W-:Y:S01]  /*7200*/  HMMA.16816.F32.BF16 R36, R128.reuse, R40, R112 ;  /* 0x000000288024723c */ /* 0x044fe20000041870 */
[----:B------:R-:W-:Y:S01]  /*7210*/  MOV R184, R69 ;  /* 0x0000004500b87202 */ /* 0x000fe20000000f00 */
[----:B------:R-:W-:Y:S01]  /*7220*/  IMAD.MOV.U32 R187, RZ, RZ, R85 ;  /* 0x000000ffffbb7224 */ /* 0x000fe200078e0055 */
[----:B------:R-:W-:Y:S01]  /*7230*/  MOV R186, R86 ;  /* 0x0000005600ba7202 */ /* 0x000fe20000000f00 */
[----:B------:R-:W-:Y:S04]  /*7240*/  LDSM.16.MT88.4 R112, [R206+0x1f800] ;  /* 0x01f80000ce70783b */ /* 0x000fe80000004200 */
[C---:B------:R-:W-:Y:S07]  /*7250*/  HMMA.16816.F32.BF16 R40, R128.reuse, R42, R116 ;  /* 0x0000002a8028723c */ /* 0x040fee0000041874 */
[----:B------:R-:W-:Y:S01]  /*7260*/  MOV R118, R53 ;  /* 0x0000003500767202 */ /* 0x000fe20000000f00 */
[----:B------:R-:W-:Y:S01]  /*7270*/  HMMA.16816.F32.BF16 R152, R128, R156, R152 ;  /* 0x0000009c8098723c */ /* 0x000fe20000041898 */
[----:B------:R-:W-:Y:S01]  /*7280*/  MOV R116, R54 ;  /* 0x0000003600747202 */ /* 0x000fe20000000f00 */
[----:B------:R-:W-:Y:S01]  /*7290*/  IMAD.MOV.U32 R117, RZ, RZ, R55 ;  /* 0x000000ffff757224 */ /* 0x000fe200078e0037 */
[----:B------:R-:W-:-:S05]  /*72a0*/  MOV R119, R87 ;  /* 0x0000005700777202 */ /* 0x000fca0000000f00 */
[C---:B------:R-:W-:Y:S08]  /*72b0*/  HMMA.16816.F32.BF16 R156, R128.reuse, R158, R160 ;  /* 0x0000009e809c723c */ /* 0x040ff000000418a0 */
[C---:B------:R-:W-:Y:S07]  /*72c0*/  HMMA.16816.F32.BF16 R52, R128.reuse, R56, R176 ;  /* 0x000000388034723c */ /* 0x040fee00000418b0 */
[----:B------:R-:W-:Y:S01]  /*72d0*/  MOV R178, R70 ;  /* 0x0000004600b27202 */ /* 0x000fe20000000f00 */
[----:B-1----:R-:W-:Y:S01]  /*72e0*/  HMMA.16816.F32.BF16 R160, R128, R164, R200 ;  /* 0x000000a480a0723c */ /* 0x002fe200000418c8 */
[----:B------:R-:W-:-:S03]  /*72f0*/  MOV R179, R71 ;  /* 0x0000004700b37202 */ /* 0x000fc60000000f00 */
[----:B------:R-:W-:-:S03]  /*7300*/  FADD.FTZ R2, R2, R178 ;  /* 0x000000b202027221 */ /* 0x000fc60000010000 */
[----:B------:R-:W-:Y:S01]  /*7310*/  MOV R201, R0 ;  /* 0x0000000000c97202 */ /* 0x000fe20000000f00 */
[----:B------:R-:W-:Y:S01]  /*7320*/  IMAD.MOV.U32 R0, RZ, RZ, R61 ;  /* 0x000000ffff007224 */ /* 0x000fe200078e003d */
[C---:B------:R-:W-:Y:S01]  /*7330*/  HMMA.16816.F32.BF16 R164, R128.reuse, R166, R188 ;  /* 0x000000a680a4723c */ /* 0x040fe200000418bc */
[----:B------:R-:W-:Y:S01]  /*7340*/  FADD.FTZ R2, R184, R2 ;  /* 0x00000002b8027221 */ /* 0x000fe20000010000 */
[----:B------:R-:W-:Y:S01]  /*7350*/  MOV R202, R91 ;  /* 0x0000005b00ca7202 */ /* 0x000fe20000000f00 */
[----:B------:R-:W-:Y:S02]  /*7360*/  FADD.FTZ R0, R0, R179 ;  /* 0x000000b300007221 */ /* 0x000fe40000010000 */
[----:B------:R-:W-:Y:S02]  /*7370*/  FADD.FTZ R2, R116, R2 ;  /* 0x0000000274027221 */ /* 0x000fe40000010000 */
[----:B------:R-:W-:Y:S01]  /*7380*/  FADD.FTZ R0, R185, R0 ;  /* 0x00000000b9007221 */ /* 0x000fe20000010000 */
[----:B------:R-:W-:Y:S01]  /*7390*/  MOV R191, R72 ;  /* 0x0000004800bf7202 */ /* 0x000fe20000000f00 */
[----:B------:R-:W-:Y:S01]  /*73a0*/  FADD.FTZ R2, R118, R2 ;  /* 0x0000000276027221 */ /* 0x000fe20000010000 */
[----:B------:R-:W-:Y:S01]  /*73b0*/  MOV R190, R73 ;  /* 0x0000004900be7202 */ /* 0x000fe20000000f00 */
[----:B------:R-:W-:Y:S01]  /*73c0*/  FADD.FTZ R0, R117, R0 ;  /* 0x0000000075007221 */ /* 0x000fe20000010000 */
[----:B------:R-:W-:Y:S01]  /*73d0*/  MOV R188, R75 ;  /* 0x0000004b00bc7202 */ /* 0x000fe20000000f00 */
[----:B------:R-:W-:Y:S01]  /*73e0*/  IMAD.MOV.U32 R189, RZ, RZ, R74 ;  /* 0x000000ffffbd7224 */ /* 0x000fe200078e004a */
[----:B------:R-:W-:Y:S01]  /*73f0*/  HMMA.16816.F32.BF16 R144, R128, R148, R144 ;  /* 0x000000948090723c */ /* 0x000fe20000041890 */
[----:B------:R-:W-:Y:S01]  /*7400*/  FADD.FTZ R0, R119, R0 ;  /* 0x0000000077007221 */ /* 0x000fe20000010000 */
[----:B------:R-:W1:Y:S01]  /*7410*/  LDSM.16.MT88.4 R72, [R205+0x1d800] ;  /* 0x01d80000cd48783b */ /* 0x000e620000004200 */
        /* <DEDUP_REMOVED lines=8> */
[----:B------:R-:W-:Y:S01]  /*74a0*/  MOV R249, R63 ;  /* 0x0000003f00f97202 */ /* 0x000fe20000000f00 */
[----:B------:R-:W-:Y:S01]  /*74b0*/  FADD.FTZ R0, R189, R0 ;  /* 0x00000000bd007221 */ /* 0x000fe20000010000 */
[----:B------:R-:W-:Y:S01]  /*74c0*/  MOV R251, R60 ;  /* 0x0000003c00fb7202 */ /* 0x000fe20000000f00 */
        /* <DEDUP_REMOVED lines=14> */
[----:B------:R-:W-:Y:S02]  /*75b0*/  FADD.FTZ R2, R248, R2 ;  /* 0x00000002f8027221 */ /* 0x000fe40000010000 */
[----:B------:R-:W-:Y:S01]  /*75c0*/  FADD.FTZ R0, R252, R0 ;  /* 0x00000000fc007221 */ /* 0x000fe20000010000 */
[----:B------:R-:W-:Y:S01]  /*75d0*/  HMMA.16816.F32.BF16 R136, R128, R140, R136 ;  /* 0x0000008c8088723c */ /* 0x000fe20000041888 */
[----:B------:R-:W-:-:S02]  /*75e0*/  IMAD.MOV.U32 R250, RZ, RZ, R68 ;  /* 0x000000fffffa7224 */ /* 0x000fc400078e0044 */
[----:B------:R-:W-:Y:S02]  /*75f0*/  FADD.FTZ R2, R249, R2 ;  /* 0x00000002f9027221 */ /* 0x000fe40000010000 */
[----:B------:R-:W-:Y:S02]  /*7600*/  FADD.FTZ R0, R135, R0 ;  /* 0x0000000087007221 */ /* 0x000fe40000010000 */
[----:B------:R-:W-:Y:S01]  /*7610*/  FADD.FTZ R2, R250, R2 ;  /* 0x00000002fa027221 */ /* 0x000fe20000010000 */
[----:B-1----:R-:W-:Y:S01]  /*7620*/  HMMA.16816.F32.BF16 R68, R128, R72, R244 ;  /* 0x000000488044723c */ /* 0x002fe200000418f4 */
[----:B------:R-:W-:-:S06]  /*7630*/  FADD.FTZ R0, R134, R0 ;  /* 0x0000000086007221 */ /* 0x000fcc0000010000 */
[----:B------:R-:W-:Y:S01]  /*7640*/  FADD.FTZ R245, R251, R2 ;  /* 0x00000002fbf57221 */ /* 0x000fe20000010000 */
[----:B------:R-:W-:Y:S01]  /*7650*/  HMMA.16816.F32.BF16 R140, R128, R142, R92 ;  /* 0x0000008e808c723c */ /* 0x000fe2000004185c */
[----:B------:R-:W-:-:S03]  /*7660*/  FADD.FTZ R246, R3, R0 ;  /* 0x0000000003f67221 */ /* 0x000fc60000010000 */
[----:B------:R1:W-:Y:S04]  /*7670*/  STL [R1+0x14], R245 ;  /* 0x000014f501007387 */ /* 0x0003e80000100800 */
[----:B------:R1:W-:Y:S01]  /*7680*/  STL [R1+0x18], R246 ;  /* 0x000018f601007387 */ /* 0x0003e20000100800 */
[C---:B------:R-:W-:Y:S08]  /*7690*/  HMMA.16816.F32.BF16 R76, R128.reuse, R80, R76 ;  /* 0x00000050804c723c */ /* 0x040ff0000004184c */
[C---:B--2---:R-:W-:Y:S08]  /*76a0*/  HMMA.16816.F32.BF16 R84, R128.reuse, R88, R192 ;  /* 0x000000588054723c */ /* 0x044ff000000418c0 */
        /* <DEDUP_REMOVED lines=102> */
[----:B------:R-:W-:Y:S04]  /*7d10*/  LDSM.16.M88.4 R196, [R229] ;  /* 0x00000000e5c4783b */ /* 0x000fe80000000200 */
[----:B------:R-:W-:Y:S04]  /*7d20*/  LDSM.16.M88.4 R200, [R210+0x10800] ;  /* 0x01080000d2c8783b */ /* 0x000fe80000000200 */
[----:B------:R-:W-:Y:S04]  /*7d30*/  LDSM.16.M88.4 R236, [R209+0x1800] ;  /* 0x00180000d1ec783b */ /* 0x000fe80000000200 */
[----:B------:R-:W-:Y:S04]  /*7d40*/  LDSM.16.M88.4 R240, [R210+0x13000] ;  /* 0x01300000d2f0783b */ /* 0x000fe80000000200 */
[----:B------:R-:W4:Y:S01]  /*7d50*/  S2R R251, SR_TID.X ;  /* 0x0000000000fb7919 */ /* 0x000f220000002100 */
[----:B------:R-:W-:-:S03]  /*7d60*/  IMAD.U32 R0, RZ, RZ, UR25 ;  /* 0x00000019ff007e24 */ /* 0x000fc6000f8e00ff */
[----:B------:R-:W0:Y:S01]  /*7d70*/  LDGDEPBAR ;  /* 0x00000000000079af */ /* 0x000e220000000000 */
[C---:B-1----:R-:W-:Y:S08]  /*7d80*/  HMMA.16816.F32.BF16 R16, R4.reuse, R12, RZ ;  /* 0x0000000c0410723c */ /* 0x042ff000000418ff */
[C---:B------:R-:W-:Y:S08]  /*7d90*/  HMMA.16816.F32.BF16 R12, R4.reuse, R14, RZ ;  /* 0x0000000e040c723c */ /* 0x040ff000000418ff */
[C---:B------:R-:W-:Y:S08]  /*7da0*/  HMMA.16816.F32.BF16 R188, R4.reuse, R24, RZ ;  /* 0x0000001804bc723c */ /* 0x040ff000000418ff */
[C---:B------:R-:W-:Y:S01]  /*7db0*/  HMMA.16816.F32.BF16 R176, R4.reuse, R26, RZ ;  /* 0x0000001a04b0723c */ /* 0x040fe200000418ff */
[----:B------:R-:W1:Y:S07]  /*7dc0*/  LDSM.16.M88.4 R24, [R228] ;  /* 0x00000000e418783b */ /* 0x000e6e0000000200 */
[C---:B------:R-:W-:Y:S08]  /*7dd0*/  HMMA.16816.F32.BF16 R180, R4.reuse, R28, RZ ;  /* 0x0000001c04b4723c */ /* 0x040ff000000418ff */
[C---:B------:R-:W-:Y:S08]  /*7de0*/  HMMA.16816.F32.BF16 R184, R4.reuse, R30, RZ ;  /* 0x0000001e04b8723c */ /* 0x040ff000000418ff */
[C---:B------:R-:W-:Y:S08]  /*7df0*/  HMMA.16816.F32.BF16 R172, R4.reuse, R20, RZ ;  /* 0x0000001404ac723c */ /* 0x040ff000000418ff */
[----:B------:R-:W-:Y:S01]  /*7e00*/  HMMA.16816.F32.BF16 R168, R4, R22, RZ ;  /* 0x0000001604a8723c */ /* 0x000fe200000418ff */
[----:B------:R-:W-:Y:S04]  /*7e10*/  LDSM.16.M88.4 R4, [R214] ;  /* 0x00000000d604783b */ /* 0x000fe80000000200 */
[----:B------:R-:W4:Y:S03]  /*7e20*/  LDSM.16.M88.4 R20, [R210+0x10000] ;  /* 0x01000000d214783b */ /* 0x000f260000000200 */
[C---:B--2---:R-:W-:Y:S08]  /*7e30*/  HMMA.16816.F32.BF16 R28, R8.reuse, R32, R16 ;  /* 0x00000020081c723c */ /* 0x044ff00000041810 */
[C---:B------:R-:W-:Y:S08]  /*7e40*/  HMMA.16816.F32.BF16 R16, R8.reuse, R34, R12 ;  /* 0x000000220810723c */ /* 0x040ff0000004180c */
[C---:B---3--:R-:W-:Y:S01]  /*7e50*/  HMMA.16816.F32.BF16 R12, R8.reuse, R192, R180 ;  /* 0x000000c0080c723c */ /* 0x048fe200000418b4 */
[----:B------:R-:W2:Y:S07]  /*7e60*/  LDSM.16.M88.4 R180, [R210+0x11000] ;  /* 0x01100000d2b4783b */ /* 0x000eae0000000200 */
[C---:B------:R-:W-:Y:S08]  /*7e70*/  HMMA.16816.F32.BF16 R32, R8.reuse, R194, R184 ;  /* 0x000000c20820723c */ /* 0x040ff000000418b8 */
[----:B-1----:R-:W-:Y:S08]  /*7e80*/  HMMA.16816.F32.BF16 R192, R8, R24, R172 ;  /* 0x0000001808c0723c */ /* 0x002ff000000418ac */
[C---:B----4-:R-:W-:Y:S08]  /*7e90*/  HMMA.16816.F32.BF16 R172, R4.reuse, R20, R28 ;  /* 0x0000001404ac723c */ /* 0x050ff0000004181c */
[----:B------:R-:W-:Y:S01]  /*7ea0*/  HMMA.16816.F32.BF16 R28, R4, R22, R16 ;  /* 0x00000016041c723c */ /* 0x000fe20000041810 */
[----:B------:R-:W1:Y:S07]  /*7eb0*/  LDSM.16.M88.4 R16, [R210+0x11800] ;  /* 0x01180000d210783b */ /* 0x000e6e0000000200 */
[C---:B------:R-:W-:Y:S08]  /*7ec0*/  HMMA.16816.F32.BF16 R188, R8.reuse, R196, R188 ;  /* 0x000000c408bc723c */ /* 0x040ff000000418bc */
[C---:B------:R-:W-:Y:S08]  /*7ed0*/  HMMA.16816.F32.BF16 R184, R8.reuse, R198, R176 ;  /* 0x000000c608b8723c */ /* 0x040ff000000418b0 */
[----:B------:R-:W-:Y:S01]  /*7ee0*/  HMMA.16816.F32.BF16 R176, R8, R26, R168 ;  /* 0x0000001a08b0723c */ /* 0x000fe200000418a8 */
[----:B------:R-:W-:Y:S07]  /*7ef0*/  LDSM.16.M88.4 R8, [R213] ;  /* 0x00000000d508783b */ /* 0x000fee0000000200 */
[C---:B------:R-:W-:Y:S01]  /*7f00*/  HMMA.16816.F32.BF16 R24, R4.reuse, R200, R12 ;  /* 0x000000c80418723c */ /* 0x040fe2000004180c */
[----:B------:R-:W3:Y:S07]  /*7f10*/  LDSM.16.M88.4 R12, [R209] ;  /* 0x00000000d10c783b */ /* 0x000eee0000000200 */
[C---:B--2---:R-:W-:Y:S01]  /*7f20*/  HMMA.16816.F32.BF16 R168, R4.reuse, R180, R188 ;  /* 0x000000b404a8723c */ /* 0x044fe200000418bc */
[----:B------:R-:W-:Y:S07]  /*7f30*/  LDSM.16.M88.4 R188, [R204+0x12000] ;  /* 0x01200000ccbc783b */ /* 0x000fee0000000200 */
[C---:B------:R-:W-:Y:S01]  /*7f40*/  HMMA.16816.F32.BF16 R184, R4.reuse, R182, R184 ;  /* 0x000000b604b8723c */ /* 0x040fe200000418b8 */
[----:B------:R-:W2:Y:S07]  /*7f50*/  LDSM.16.M88.4 R180, [R209+0x1000] ;  /* 0x00100000d1b4783b */ /* 0x000eae0000000200 */
[C---:B------:R-:W-:Y:S01]  /*7f60*/  HMMA.16816.F32.BF16 R20, R4.reuse, R202, R32 ;  /* 0x000000ca0414723c */ /* 0x040fe20000041820 */
[----:B------:R-:W4:Y:S07]  /*7f70*/  LDSM.16.M88.4 R32, [R209+0x800] ;  /* 0x00080000d120783b */ /* 0x000f2e0000000200 */
[C---:B-1----:R-:W-:Y:S08]  /*7f80*/  HMMA.16816.F32.BF16 R192, R4.reuse, R16, R192 ;  /* 0x0000001004c0723c */ /* 0x042ff000000418c0 */
[----:B------:R-:W-:Y:S01]  /*7f90*/  HMMA.16816.F32.BF16 R16, R4, R18, R176 ;  /* 0x000000120410723c */ /* 0x000fe200000418b0 */
[----:B------:R-:W1:Y:S04]  /*7fa0*/  LDSM.16.M88.4 R4, [R211+0x4000] ;  /* 0x00400000d304783b */ /* 0x000e680000000200 */
[----:B------:R-:W1:Y:S03]  /*7fb0*/  LDSM.16.M88.4 R176, [R204+0x12800] ;  /* 0x01280000ccb0783b */ /* 0x000e660000000200 */
[C---:B---3--:R-:W-:Y:S08]  /*7fc0*/  HMMA.16816.F32.BF16 R200, R8.reuse, R12, R172 ;  /* 0x0000000c08c8723c */ /* 0x048ff000000418ac */
[C---:B------:R-:W-:Y:S08]  /*7fd0*/  HMMA.16816.F32.BF16 R196, R8.reuse, R14, R28 ;  /* 0x0000000e08c4723c */ /* 0x040ff0000004181c */
[C---:B------:R-:W-:Y:S01]  /*7fe0*/  HMMA.16816.F32.BF16 R12, R8.reuse, R238, R16 ;  /* 0x000000ee080c723c */ /* 0x040fe20000041810 */
[----:B------:R-:W3:Y:S07]  /*7ff0*/  LDSM.16.M88.4 R16, [R204+0x13800] ;  /* 0x01380000cc10783b */ /* 0x000eee0000000200 */
[C---:B--2---:R-:W-:Y:S01]  /*8000*/  HMMA.16816.F32.BF16 R28, R8.reuse, R180, R168 ;  /* 0x000000b4081c723c */ /* 0x044fe200000418a8 */
[----:B------:R-:W2:Y:S07]  /*8010*/  LDSM.16.M88.4 R168, [R204+0x13000] ;  /* 0x01300000cca8783b */ /* 0x000eae0000000200 */
[C---:B----4-:R-:W-:Y:S08]  /*8020*/  HMMA.16816.F32.BF16 R172, R8.reuse, R32, R24 ;  /* 0x0000002008ac723c */ /* 0x050ff00000041818 */
[C---:B------:R-:W-:Y:S08]  /*8030*/  HMMA.16816.F32.BF16 R32, R8.reuse, R34, R20 ;  /* 0x000000220820723c */ /* 0x040ff00000041814 */
[C---:B------:R-:W-:Y:S01]  /*8040*/  HMMA.16816.F32.BF16 R20, R8.reuse, R236, R192 ;  /* 0x000000ec0814723c */ /* 0x040fe200000418c0 */
[----:B------:R-:W-:Y:S07]  /*8050*/  LDSM.16.M88.4 R236, [R227] ;  /* 0x00000000e3ec783b */ /* 0x000fee0000000200 */
[----:B------:R-:W-:Y:S01]  /*8060*/  HMMA.16816.F32.BF16 R24, R8, R182, R184 ;  /* 0x000000b60818723c */ /* 0x000fe200000418b8 */
[----:B------:R-:W4:Y:S07]  /*8070*/  LDSM.16.M88.4 R8, [R212+0x4000] ;  /* 0x00400000d408783b */ /* 0x000f2e0000000200 */
[C---:B-1----:R-:W-:Y:S08]  /*8080*/  HMMA.16816.F32.BF16 R180, R4.reuse, R188, R200 ;  /* 0x000000bc04b4723c */ /* 0x042ff000000418c8 */
[C---:B------:R-:W-:Y:S01]  /*8090*/  HMMA.16816.F32.BF16 R196, R4.reuse, R190, R196 ;  /* 0x000000be04c4723c */ /* 0x040fe200000418c4 */
[----:B------:R-:W1:Y:S07]  /*80a0*/  LDSM.16.M88.4 R188, [R226] ;  /* 0x00000000e2bc783b */ /* 0x000e6e0000000200 */
[C---:B------:R-:W-:Y:S08]  /*80b0*/  HMMA.16816.F32.BF16 R192, R4.reuse, R176, R172 ;  /* 0x000000b004c0723c */ /* 0x040ff000000418ac */
[C---:B------:R-:W-:Y:S08]  /*80c0*/  HMMA.16816.F32.BF16 R32, R4.reuse, R178, R32 ;  /* 0x000000b20420723c */ /* 0x040ff00000041820 */
[C---:B---3--:R-:W-:Y:S01]  /*80d0*/  HMMA.16816.F32.BF16 R172, R4.reuse, R16, R20 ;  /* 0x0000001004ac723c */ /* 0x048fe20000041814 */
[----:B------:R-:W3:Y:S07]  /*80e0*/  LDSM.16.M88.4 R20, [R224] ;  /* 0x00000000e014783b */ /* 0x000eee0000000200 */
[C---:B--2---:R-:W-:Y:S01]  /*80f0*/  HMMA.16816.F32.BF16 R184, R4.reuse, R168, R28 ;  /* 0x000000a804b8723c */ /* 0x044fe2000004181c */
[----:B------:R-:W-:Y:S07]  /*8100*/  LDSM.16.M88.4 R28, [R210+0x12000] ;  /* 0x01200000d21c783b */ /* 0x000fee0000000200 */
[C---:B------:R-:W-:Y:S01]  /*8110*/  HMMA.16816.F32.BF16 R176, R4.reuse, R170, R24 ;  /* 0x000000aa04b0723c */ /* 0x040fe20000041818 */
[----:B------:R-:W2:Y:S04]  /*8120*/  LDSM.16.M88.4 R24, [R225] ;  /* 0x00000000e118783b */ /* 0x000ea80000000200 */
[----:B------:R-:W-:Y:S03]  /*8130*/  LDSM.16.M88.4 R168, [R210+0x12800] ;  /* 0x01280000d2a8783b */ /* 0x000fe60000000200 */
[----:B------:R-:W-:Y:S01]  /*8140*/  HMMA.16816.F32.BF16 R16, R4, R18, R12 ;  /* 0x000000120410723c */ /* 0x000fe2000004180c */
[----:B------:R-:W2:Y:S07]  /*8150*/  LDSM.16.M88.4 R4, [R214+0x4000] ;  /* 0x00400000d604783b */ /* 0x000eae0000000200 */
[C---:B----4-:R-:W-:Y:S01]  /*8160*/  HMMA.16816.F32.BF16 R12, R8.reuse, R236, R180 ;  /* 0x000000ec080c723c */ /* 0x050fe200000418b4 */
[----:B------:R-:W-:Y:S07]  /*8170*/  LDSM.16.M88.4 R180, [R209+0x2000] ;  /* 0x00200000d1b4783b */ /* 0x000fee0000000200 */
[C---:B------:R-:W-:Y:S08]  /*8180*/  HMMA.16816.F32.BF16 R200, R8.reuse, R238, R196 ;  /* 0x000000ee08c8723c */ /* 0x040ff000000418c4 */
[C---:B-1----:R-:W-:Y:S08]  /*8190*/  HMMA.16816.F32.BF16 R192, R8.reuse, R188, R192 ;  /* 0x000000bc08c0723c */ /* 0x042ff000000418c0 */
[C---:B------:R-:W-:Y:S08]  /*81a0*/  HMMA.16816.F32.BF16 R32, R8.reuse, R190, R32 ;  /* 0x000000be0820723c */ /* 0x040ff00000041820 */
[C---:B---3--:R-:W-:Y:S08]  /*81b0*/  HMMA.16816.F32.BF16 R236, R8.reuse, R20, R172 ;  /* 0x0000001408ec723c */ /* 0x048ff000000418ac */
[----:B--2---:R-:W-:Y:S08]  /*81c0*/  HMMA.16816.F32.BF16 R188, R8, R26, R176 ;  /* 0x0000001a08bc723c */ /* 0x004ff000000418b0 */
[----:B------:R-:W-:Y:S01]  /*81d0*/  HMMA.16816.F32.BF16 R172, R4, R28, R12 ;  /* 0x0000001c04ac723c */ /* 0x000fe2000004180c */
[----:B------:R-:W1:Y:S07]  /*81e0*/  LDSM.16.M88.4 R12, [R210+0x13800] ;  /* 0x01380000d20c783b */ /* 0x000e6e0000000200 */
[C---:B------:R-:W-:Y:S08]  /*81f0*/  HMMA.16816.F32.BF16 R184, R8.reuse, R24, R184 ;  /* 0x0000001808b8723c */ /* 0x040ff000000418b8 */
[----:B------:R-:W-:Y:S01]  /*8200*/  HMMA.16816.F32.BF16 R176, R8, R22, R16 ;  /* 0x0000001608b0723c */ /* 0x000fe20000041810 */
[----:B------:R-:W2:Y:S07]  /*8210*/  LDSM.16.M88.4 R8, [R213+0x4000] ;  /* 0x00400000d508783b */ /* 0x000eae0000000200 */
[C---:B------:R-:W-:Y:S08]  /*8220*/  HMMA.16816.F32.BF16 R200, R4.reuse, R30, R200 ;  /* 0x0000001e04c8723c */ /* 0x040ff000000418c8 */
[C---:B------:R-:W-:Y:S01]  /*8230*/  HMMA.16816.F32.BF16 R196, R4.reuse, R168, R192 ;  /* 0x000000a804c4723c */ /* 0x040fe200000418c0 */
[----:B------:R-:W-:Y:S07]  /*8240*/  LDSM.16.M88.4 R192, [R204+0x14000] ;  /* 0x01400000ccc0783b */ /* 0x000fee0000000200 */
[C---:B------:R-:W-:Y:S01]  /*8250*/  HMMA.16816.F32.BF16 R28, R4.reuse, R170, R32 ;  /* 0x000000aa041c723c */ /* 0x040fe20000041820 */
[----:B------:R-:W3:Y:S04]  /*8260*/  LDSM.16.M88.4 R168, [R209+0x2800] ;  /* 0x00280000d1a8783b */ /* 0x000ee80000000200 */
[----:B------:R-:W4:Y:S03]  /*8270*/  LDSM.16.M88.4 R32, [R209+0x3000] ;  /* 0x00300000d120783b */ /* 0x000f260000000200 */
        /* <DEDUP_REMOVED lines=8> */
[C---:B---3--:R-:W-:Y:S08]  /*8300*/  HMMA.16816.F32.BF16 R236, R8.reuse, R168, R196 ;  /* 0x000000a808ec723c */ /* 0x048ff000000418c4 */
[C---:B------:R-:W-:Y:S01]  /*8310*/  HMMA.16816.F32.BF16 R200, R8.reuse, R170, R28 ;  /* 0x000000aa08c8723c */ /* 0x040fe2000004181c */
[----:B------:R-:W2:Y:S04]  /*8320*/  LDSM.16.M88.4 R168, [R204+0x14800] ;  /* 0x01480000cca8783b */ /* 0x000ea80000000200 */
[----:B------:R-:W3:Y:S03]  /*8330*/  LDSM.16.M88.4 R28, [R204+0x15800] ;  /* 0x01580000cc1c783b */ /* 0x000ee60000000200 */
[C---:B------:R-:W-:Y:S08]  /*8340*/  HMMA.16816.F32.BF16 R184, R8.reuse, R180, R172 ;  /* 0x000000b408b8723c */ /* 0x040ff000000418ac */
[C---:B----4-:R-:W-:Y:S08]  /*8350*/  HMMA.16816.F32.BF16 R196, R8.reuse, R32, R24 ;  /* 0x0000002008c4723c */ /* 0x050ff00000041818 */
[C---:B------:R-:W-:Y:S01]  /*8360*/  HMMA.16816.F32.BF16 R180, R8.reuse, R34, R20 ;  /* 0x0000002208b4723c */ /* 0x040fe20000041814 */
[----:B------:R-:W-:Y:S07]  /*8370*/  LDSM.16.M88.4 R20, [R223] ;  /* 0x00000000df14783b */ /* 0x000fee0000000200 */
[C---:B------:R-:W-:Y:S08]  /*8380*/  HMMA.16816.F32.BF16 R172, R8.reuse, R240, R16 ;  /* 0x000000f008ac723c */ /* 0x040ff00000041810 */
[----:B------:R-:W-:Y:S01]  /*8390*/  HMMA.16816.F32.BF16 R24, R8, R242, R12 ;  /* 0x000000f20818723c */ /* 0x000fe2000004180c */
[----:B------:R-:W4:Y:S04]  /*83a0*/  LDSM.16.M88.4 R8, [R212+0x8000] ;  /* 0x00800000d408783b */ /* 0x000f280000000200 */
[----:B------:R-:W3:Y:S03]  /*83b0*/  LDSM.16.M88.4 R240, [R222] ;  /* 0x00000000def0783b */ /* 0x000ee60000000200 */
[C---:B-1----:R-:W-:Y:S01]  /*83c0*/  HMMA.16816.F32.BF16 R16, R4.reuse, R192, R184 ;  /* 0x000000c00410723c */ /* 0x042fe200000418b8 */
[----:B------:R-:W1:Y:S07]  /*83d0*/  LDSM.16.M88.4 R184, [R221] ;  /* 0x00000000ddb8783b */ /* 0x000e6e0000000200 */
[C---:B------:R-:W-:Y:S08]  /*83e0*/  HMMA.16816.F32.BF16 R12, R4.reuse, R194, R188 ;  /* 0x000000c2040c723c */ /* 0x040ff000000418bc */
[C---:B--2---:R-:W-:Y:S01]  /*83f0*/  HMMA.16816.F32.BF16 R32, R4.reuse, R168, R236 ;  /* 0x000000a80420723c */ /* 0x044fe200000418ec */
[----:B------:R-:W-:Y:S07]  /*8400*/  LDSM.16.M88.4 R236, [R210+0x15800] ;  /* 0x01580000d2ec783b */ /* 0x000fee0000000200 */
[C---:B------:R-:W-:Y:S08]  /*8410*/  HMMA.16816.F32.BF16 R196, R4.reuse, R176, R196 ;  /* 0x000000b004c4723c */ /* 0x040ff000000418c4 */
[C---:B------:R-:W-:Y:S01]  /*8420*/  HMMA.16816.F32.BF16 R192, R4.reuse, R178, R180 ;  /* 0x000000b204c0723c */ /* 0x040fe200000418b4 */
[----:B------:R-:W2:Y:S07]  /*8430*/  LDSM.16.M88.4 R180, [R220] ;  /* 0x00000000dcb4783b */ /* 0x000eae0000000200 */
[C---:B---3--:R-:W-:Y:S08]  /*8440*/  HMMA.16816.F32.BF16 R176, R4.reuse, R28, R172 ;  /* 0x0000001c04b0723c */ /* 0x048ff000000418ac */
[C---:B------:R-:W-:Y:S08]  /*8450*/  HMMA.16816.F32.BF16 R188, R4.reuse, R170, R200 ;  /* 0x000000aa04bc723c */ /* 0x040ff000000418c8 */
[----:B------:R-:W-:Y:S01]  /*8460*/  HMMA.16816.F32.BF16 R172, R4, R30, R24 ;  /* 0x0000001e04ac723c */ /* 0x000fe20000041818 */
[----:B------:R-:W-:Y:S04]  /*8470*/  LDSM.16.M88.4 R4, [R214+0x8000] ;  /* 0x00800000d604783b */ /* 0x000fe80000000200 */
[----:B------:R-:W-:Y:S03]  /*8480*/  LDSM.16.M88.4 R28, [R210+0x14800] ;  /* 0x01480000d21c783b */ /* 0x000fe60000000200 */
[C---:B----4-:R-:W-:Y:S08]  /*8490*/  HMMA.16816.F32.BF16 R168, R8.reuse, R20, R16 ;  /* 0x0000001408a8723c */ /* 0x050ff00000041810 */
[C---:B------:R-:W-:Y:S08]  /*84a0*/  HMMA.16816.F32.BF16 R24, R8.reuse, R22, R12 ;  /* 0x000000160818723c */ /* 0x040ff0000004180c */
[C---:B------:R-:W-:Y:S01]  /*84b0*/  HMMA.16816.F32.BF16 R20, R8.reuse, R240, R32 ;  /* 0x000000f00814723c */ /* 0x040fe20000041820 */
[----:B------:R-:W3:Y:S07]  /*84c0*/  LDSM.16.M88.4 R32, [R210+0x14000] ;  /* 0x01400000d220783b */ /* 0x000eee0000000200 */
[C---:B------:R-:W-:Y:S01]  /*84d0*/  HMMA.16816.F32.BF16 R16, R8.reuse, R242, R188 ;  /* 0x000000f20810723c */ /* 0x040fe200000418bc */
[----:B------:R-:W4:Y:S07]  /*84e0*/  LDSM.16.M88.4 R240, [R210+0x15000] ;  /* 0x01500000d2f0783b */ /* 0x000f2e0000000200 */
[C---:B-1----:R-:W-:Y:S08]  /*84f0*/  HMMA.16816.F32.BF16 R12, R8.reuse, R184, R196 ;  /* 0x000000b8080c723c */ /* 0x042ff000000418c4 */
[C---:B------:R-:W-:Y:S08]  /*8500*/  HMMA.16816.F32.BF16 R192, R8.reuse, R186, R192 ;  /* 0x000000ba08c0723c */ /* 0x040ff000000418c0 */
[C---:B--2---:R-:W-:Y:S08]  /*8510*/  HMMA.16816.F32.BF16 R200, R8.reuse, R180, R176 ;  /* 0x000000b408c8723c */ /* 0x044ff000000418b0 */
[----:B------:R-:W-:Y:S01]  /*8520*/  HMMA.16816.F32.BF16 R188, R8, R182, R172 ;  /* 0x000000b608bc723c */ /* 0x000fe200000418ac */
[----:B------:R-:W-:Y:S07]  /*8530*/  LDSM.16.M88.4 R8, [R213+0x8000] ;  /* 0x00800000d508783b */ /* 0x000fee0000000200 */
[C---:B---3--:R-:W-:Y:S01]  /*8540*/  HMMA.16816.F32.BF16 R196, R4.reuse, R32, R168 ;  /* 0x0000002004c4723c */ /* 0x048fe200000418a8 */
[----:B------:R-:W1:Y:S07]  /*8550*/  LDSM.16.M88.4 R168, [R209+0x4000] ;  /* 0x00400000d1a8783b */ /* 0x000e6e0000000200 */
[C---:B------:R-:W-:Y:S01]  /*8560*/  HMMA.16816.F32.BF16 R184, R4.reuse, R34, R24 ;  /* 0x0000002204b8723c */ /* 0x040fe20000041818 */
[----:B------:R-:W2:Y:S04]  /*8570*/  LDSM.16.M88.4 R32, [R209+0x4800] ;  /* 0x00480000d120783b */ /* 0x000ea80000000200 */
[----:B------:R-:W-:Y:S03]  /*8580*/  LDSM.16.M88.4 R24, [R209+0x5800] ;  /* 0x00580000d118783b */ /* 0x000fe60000000200 */
[C---:B------:R-:W-:Y:S08]  /*8590*/  HMMA.16816.F32.BF16 R180, R4.reuse, R28, R20 ;  /* 0x0000001c04b4723c */ /* 0x040ff00000041814 */
[C---:B------:R-:W-:Y:S01]  /*85a0*/  HMMA.16816.F32.BF16 R176, R4.reuse, R30, R16 ;  /* 0x0000001e04b0723c */ /* 0x040fe20000041810 */
[----:B------:R-:W3:Y:S07]  /*85b0*/  LDSM.16.M88.4 R28, [R209+0x5000] ;  /* 0x00500000d11c783b */ /* 0x000eee0000000200 */
        /* <DEDUP_REMOVED lines=9> */
[C---:B--2---:R-:W-:Y:S01]  /*8650*/  HMMA.16816.F32.BF16 R200, R8.reuse, R34, R176 ;  /* 0x0000002208c8723c */ /* 0x044fe200000418b0 */
[----:B------:R-:W-:Y:S07]  /*8660*/  LDSM.16.M88.4 R176, [R219] ;  /* 0x00000000dbb0783b */ /* 0x000fee0000000200 */
[C---:B---3--:R-:W-:Y:S01]  /*8670*/  HMMA.16816.F32.BF16 R184, R8.reuse, R30, R12 ;  /* 0x0000001e08b8723c */ /* 0x048fe2000004180c */
[----:B------:R-:W2:Y:S07]  /*8680*/  LDSM.16.M88.4 R12, [R212+0xc000] ;  /* 0x00c00000d40c783b */ /* 0x000eae0000000200 */
[C---:B------:R-:W-:Y:S01]  /*8690*/  HMMA.16816.F32.BF16 R196, R8.reuse, R28, R20 ;  /* 0x0000001c08c4723c */ /* 0x040fe20000041814 */
[----:B------:R-:W3:Y:S07]  /*86a0*/  LDSM.16.M88.4 R28, [R204+0x17800] ;  /* 0x01780000cc1c783b */ /* 0x000eee0000000200 */
[C---:B------:R-:W-:Y:S01]  /*86b0*/  HMMA.16816.F32.BF16 R240, R8.reuse, R32, R180 ;  /* 0x0000002008f0723c */ /* 0x040fe200000418b4 */
[----:B------:R-:W2:Y:S04]  /*86c0*/  LDSM.16.M88.4 R32, [R204+0x17000] ;  /* 0x01700000cc20783b */ /* 0x000ea80000000200 */
[----:B------:R-:W-:Y:S03]  /*86d0*/  LDSM.16.M88.4 R180, [R210+0x16000] ;  /* 0x01600000d2b4783b */ /* 0x000fe60000000200 */
[C---:B------:R-:W-:Y:S08]  /*86e0*/  HMMA.16816.F32.BF16 R172, R8.reuse, R24, R172 ;  /* 0x0000001808ac723c */ /* 0x040ff000000418ac */
[----:B------:R-:W-:Y:S01]  /*86f0*/  HMMA.16816.F32.BF16 R24, R8, R26, R16 ;  /* 0x0000001a0818723c */ /* 0x000fe20000041810 */
[----:B------:R-:W3:Y:S07]  /*8700*/  LDSM.16.M88.4 R8, [R214+0xc000] ;  /* 0x00c00000d608783b */ /* 0x000eee0000000200 */
[C---:B----4-:R-:W-:Y:S08]  /*8710*/  HMMA.16816.F32.BF16 R20, R4.reuse, R236, R188 ;  /* 0x000000ec0414723c */ /* 0x050ff000000418bc */
[C---:B------:R-:W-:Y:S08]  /*8720*/  HMMA.16816.F32.BF16 R16, R4.reuse, R238, R192 ;  /* 0x000000ee0410723c */ /* 0x040ff000000418c0 */
[----:B-1----:R-:W-:Y:S08]  /*8730*/  HMMA.16816.F32.BF16 R188, R4, R168, R240 ;  /* 0x000000a804bc723c */ /* 0x002ff000000418f0 */
[C---:B--2---:R-:W-:Y:S08]  /*8740*/  HMMA.16816.F32.BF16 R20, R12.reuse, R176, R20 ;  /* 0x000000b00c14723c */ /* 0x044ff00000041814 */
[----:B------:R-:W-:Y:S08]  /*8750*/  HMMA.16816.F32.BF16 R16, R12, R178, R16 ;  /* 0x000000b20c10723c */ /* 0x000ff00000041810 */
[C---:B---3--:R-:W-:Y:S01]  /*8760*/  HMMA.16816.F32.BF16 R240, R4.reuse, R30, R24 ;  /* 0x0000001e04f0723c */ /* 0x048fe20000041818 */
[----:B------:R-:W1:Y:S07]  /*8770*/  LDSM.16.M88.4 R24, [R218] ;  /* 0x00000000da18783b */ /* 0x000e6e0000000200 */
[C---:B------:R-:W-:Y:S01]  /*8780*/  HMMA.16816.F32.BF16 R200, R4.reuse, R170, R200 ;  /* 0x000000aa04c8723c */ /* 0x040fe200000418c8 */
[----:B------:R-:W-:Y:S07]  /*8790*/  LDSM.16.M88.4 R168, [R217] ;  /* 0x00000000d9a8783b */ /* 0x000fee0000000200 */
[C---:B------:R-:W-:Y:S08]  /*87a0*/  HMMA.16816.F32.BF16 R192, R4.reuse, R32, R196 ;  /* 0x0000002004c0723c */ /* 0x040ff000000418c4 */
[C---:B------:R-:W-:Y:S01]  /*87b0*/  HMMA.16816.F32.BF16 R184, R4.reuse, R34, R184 ;  /* 0x0000002204b8723c */ /* 0x040fe200000418b8 */
[----:B------:R-:W-:Y:S07]  /*87c0*/  LDSM.16.M88.4 R32, [R209+0x6000] ;  /* 0x00600000d120783b */ /* 0x000fee0000000200 */
[----:B------:R-:W-:Y:S01]  /*87d0*/  HMMA.16816.F32.BF16 R236, R4, R28, R172 ;  /* 0x0000001c04ec723c */ /* 0x000fe200000418ac */
[----:B------:R-:W2:Y:S07]  /*87e0*/  LDSM.16.M88.4 R4, [R213+0xc000] ;  /* 0x00c00000d504783b */ /* 0x000eae0000000200 */
[C---:B------:R-:W-:Y:S08]  /*87f0*/  HMMA.16816.F32.BF16 R28, R8.reuse, R180, R20 ;  /* 0x000000b4081c723c */ /* 0x040ff00000041814 */
[----:B------:R-:W-:Y:S01]  /*8800*/  HMMA.16816.F32.BF16 R16, R8, R182, R16 ;  /* 0x000000b60810723c */ /* 0x000fe20000041810 */
[----:B------:R-:W3:Y:S07]  /*8810*/  LDSM.16.M88.4 R180, [R210+0x16800] ;  /* 0x01680000d2b4783b */ /* 0x000eee0000000200 */
[C---:B-1----:R-:W-:Y:S01]  /*8820*/  HMMA.16816.F32.BF16 R20, R12.reuse, R24, R188 ;  /* 0x000000180c14723c */ /* 0x042fe200000418bc */
[----:B------:R-:W-:Y:S07]  /*8830*/  LDSM.16.M88.4 R188, [R216] ;  /* 0x00000000d8bc783b */ /* 0x000fee0000000200 */
[----:B------:R-:W-:Y:S08]  /*8840*/  HMMA.16816.F32.BF16 R176, R12, R26, R200 ;  /* 0x0000001a0cb0723c */ /* 0x000ff000000418c8 */
[C---:B--2---:R-:W-:Y:S08]  /*8850*/  HMMA.16816.F32.BF16 R24, R4.reuse, R32, R28 ;  /* 0x000000200418723c */ /* 0x044ff0000004181c */
[----:B------:R-:W-:Y:S01]  /*8860*/  HMMA.16816.F32.BF16 R172, R4, R34, R16 ;  /* 0x0000002204ac723c */ /* 0x000fe20000041810 */
[----:B------:R-:W1:Y:S07]  /*8870*/  LDSM.16.M88.4 R32, [R210+0x17000] ;  /* 0x01700000d220783b */ /* 0x000e6e0000000200 */
[C---:B------:R-:W-:Y:S01]  /*8880*/  HMMA.16816.F32.BF16 R196, R12.reuse, R170, R184 ;  /* 0x000000aa0cc4723c */ /* 0x040fe200000418b8 */
[----:B------:R-:W2:Y:S07]  /*8890*/  LDSM.16.M88.4 R184, [R209+0x6800] ;  /* 0x00680000d1b8783b */ /* 0x000eae0000000200 */
[----:B------:R-:W-:Y:S01]  /*88a0*/  HMMA.16816.F32.BF16 R192, R12, R168, R192 ;  /* 0x000000a80cc0723c */ /* 0x000fe200000418c0 */
[----:B------:R-:W4:Y:S07]  /*88b0*/  LDSM.16.M88.4 R168, [R209+0x7000] ;  /* 0x00700000d1a8783b */ /* 0x000f2e0000000200 */
[C---:B---3--:R-:W-:Y:S08]  /*88c0*/  HMMA.16816.F32.BF16 R16, R8.reuse, R180, R20 ;  /* 0x000000b40810723c */ /* 0x048ff00000041814 */
[C---:B------:R-:W-:Y:S01]  /*88d0*/  HMMA.16816.F32.BF16 R20, R8.reuse, R182, R176 ;  /* 0x000000b60814723c */ /* 0x040fe200000418b0 */
[----:B------:R-:W3:Y:S07]  /*88e0*/  LDSM.16.M88.4 R180, [R210+0x17800] ;  /* 0x01780000d2b4783b */ /* 0x000eee0000000200 */
[----:B-1----:R-:W-:Y:S01]  /*88f0*/  HMMA.16816.F32.BF16 R28, R8, R32, R192 ;  /* 0x00000020081c723c */ /* 0x002fe200000418c0 */
[----:B------:R-:W-:-:S02]  /*8900*/  FMUL.FTZ R24, R24, c[0x0][0x2ec] ;  /* 0x0000bb0018187a20 */ /* 0x000fc40000410000 */
[----:B------:R-:W-:Y:S02]  /*8910*/  FMUL.FTZ R25, R25, c[0x0][0x2ec] ;  /* 0x0000bb0019197a20 */ /* 0x000fe40000410000 */
[----:B------:R-:W-:-:S03]  /*8920*/  FMUL.FTZ R26, R26, c[0x0][0x2ec] ;  /* 0x0000bb001a1a7a20 */ /* 0x000fc60000410000 */
[----:B--2---:R-:W-:Y:S01]  /*8930*/  HMMA.16816.F32.BF16 R16, R4, R184, R16 ;  /* 0x000000b80410723c */ /* 0x004fe20000041810 */
[----:B------:R-:W-:Y:S01]  /*8940*/  FMUL.FTZ R27, R27, c[0x0][0x2ec] ;  /* 0x0000bb001b1b7a20 */ /* 0x000fe20000410000 */
[----:B-----5:R-:W1:Y:S01]  /*8950*/  MUFU.TANH R3, R24 ;  /* 0x0000001800037308 */ /* 0x020e620000002400 */
[----:B------:R-:W-:-:S05]  /*8960*/  IMAD.SHL.U32 R251, R251, 0x2, RZ ;  /* 0x00000002fbfb7824 */ /* 0x000fca00078e00ff */
[----:B------:R-:W-:Y:S02]  /*8970*/  HMMA.16816.F32.BF16 R176, R12, R188, R236 ;  /* 0x000000bc0cb0723c */ /* 0x000fe400000418ec */
[----:B------:R-:W-:Y:S01]  /*8980*/  MUFU.TANH R244, R25 ;  /* 0x0000001900f47308 */ /* 0x000fe20000002400 */
[----:B------:R-:W-:-:S07]  /*8990*/  LOP3.LUT R251, R251, 0x6, RZ, 0xc0, !PT ;  /* 0x00000006fbfb7812 */ /* 0x000fce00078ec0ff */
[----:B------:R-:W-:Y:S08]  /*89a0*/  MUFU.TANH R202, R26 ;  /* 0x0000001a00ca7308 */ /* 0x000ff00000002400 */
[----:B------:R2:W5:Y:S01]  /*89b0*/  MUFU.TANH R203, R27 ;  /* 0x0000001b00cb7308 */ /* 0x0005620000002400 */
[----:B------:R-:W-:Y:S01]  /*89c0*/  IMAD R0, R0, 0x40, R251 ;  /* 0x0000004000007824 */ /* 0x000fe200078e02fb */
[C---:B--2---:R-:W-:Y:S08]  /*89d0*/  HMMA.16816.F32.BF16 R24, R4.reuse, R186, R20 ;  /* 0x000000ba0418723c */ /* 0x044ff00000041814 */
[----:B----4-:R-:W-:Y:S01]  /*89e0*/  HMMA.16816.F32.BF16 R20, R4, R168, R28 ;  /* 0x000000a80414723c */ /* 0x010fe2000004181c */
[----:B------:R-:W2:Y:S01]  /*89f0*/  LDSM.16.M88.4 R28, [R209+0x7800] ;  /* 0x00780000d11c783b */ /* 0x000ea20000000200 */
[C---:B------:R-:W-:Y:S01]  /*8a00*/  ISETP.GE.AND P1, PT, R0.reuse, R235, PT ;  /* 0x000000eb0000720c */ /* 0x040fe20003f26270 */
[----:B------:R-:W-:Y:S01]  /*8a10*/  FMUL.FTZ R17, R17, c[0x0][0x2ec] ;  /* 0x0000bb0011117a20 */ /* 0x000fe20000410000 */
[----:B------:R-:W-:Y:S01]  /*8a20*/  IADD3 R2, R0, 0x1, RZ ;  /* 0x0000000100027810 */ /* 0x000fe20007ffe0ff */
[----:B------:R-:W-:-:S03]  /*8a30*/  FMUL.FTZ R172, R172, c[0x0][0x2ec] ;  /* 0x0000bb00acac7a20 */ /* 0x000fc60000410000 */
[----:B------:R-:W-:Y:S01]  /*8a40*/  HMMA.16816.F32.BF16 R184, R12, R190, R240 ;  /* 0x000000be0cb8723c */ /* 0x000fe200000418f0 */
[----:B------:R-:W-:Y:S01]  /*8a50*/  FMUL.FTZ R173, R173, c[0x0][0x2ec] ;  /* 0x0000bb00adad7a20 */ /* 0x000fe20000410000 */
[----:B------:R-:W-:Y:S01]  /*8a60*/  UISETP.GT.AND UP0, UPT, UR25, UR10, UPT ;  /* 0x0000000a1900728c */ /* 0x000fe2000bf04270 */
[----:B------:R-:W-:Y:S01]  /*8a70*/  FMUL.FTZ R174, R174, c[0x0][0x2ec] ;  /* 0x0000bb00aeae7a20 */ /* 0x000fe20000410000 */
[----:B------:R-:W-:-:S04]  /*8a80*/  DEPBAR.LE SB0, 0x0 ;  /* 0x000080000000791a */ /* 0x000fc80000000000 */
[----:B------:R-:W-:Y:S01]  /*8a90*/  HMMA.16816.F32.BF16 R12, R8, R34, R196 ;  /* 0x00000022080c723c */ /* 0x000fe200000418c4 */
[----:B------:R-:W-:Y:S01]  /*8aa0*/  ISETP.LT.OR P1, PT, R0, R233, P1 ;  /* 0x000000e90000720c */ /* 0x000fe20000f21670 */
[----:B------:R-:W-:Y:S01]  /*8ab0*/  FMUL.FTZ R175, R175, c[0x0][0x2ec] ;  /* 0x0000bb00afaf7a20 */ /* 0x000fe20000410000 */
[----:B------:R1:W-:Y:S01]  /*8ac0*/  MUFU.TANH R194, R17 ;  /* 0x0000001100c27308 */ /* 0x0003e20000002400 */
[C---:B------:R-:W-:Y:S02]  /*8ad0*/  ISETP.GE.AND P0, PT, R2.reuse, R235, PT ;  /* 0x000000eb0200720c */ /* 0x040fe40003f06270 */
[----:B------:R-:W-:Y:S01]  /*8ae0*/  ISETP.GE.AND P6, PT, R2, R234, PT ;  /* 0x000000ea0200720c */ /* 0x000fe20003fc6270 */
[----:B------:R-:W-:Y:S01]  /*8af0*/  FMUL.FTZ R18, R18, c[0x0][0x2ec] ;  /* 0x0000bb0012127a20 */ /* 0x000fe20000410000 */
[----:B------:R-:W-:Y:S01]  /*8b00*/  ISETP.LT.OR P0, PT, R2, R233, P0 ;  /* 0x000000e90200720c */ /* 0x000fe20000701670 */
[----:B------:R-:W-:Y:S02]  /*8b10*/  FMUL.FTZ R20, R20, c[0x0][0x2ec] ;  /* 0x0000bb0014147a20 */ /* 0x000fe40000410000 */
[----:B------:R-:W-:Y:S01]  /*8b20*/  MUFU.TANH R200, R172 ;  /* 0x000000ac00c87308 */ /* 0x000fe20000002400 */
[----:B------:R-:W-:-:S02]  /*8b30*/  ISETP.LT.OR P6, PT, R2, R232, P6 ;  /* 0x000000e80200720c */ /* 0x000fc400037c1670 */
[----:B-1----:R-:W-:-:S05]  /*8b40*/  FSEL R17, R3, -INF , !P1 ;  /* 0xff80000003117808 */ /* 0x002fca0004800000 */
[----:B------:R-:W-:Y:S01]  /*8b50*/  MUFU.TANH R201, R173 ;  /* 0x000000ad00c97308 */ /* 0x000fe20000002400 */
[----:B------:R-:W-:Y:S01]  /*8b60*/  ISETP.GE.AND P1, PT, R0, R234, PT ;  /* 0x000000ea0000720c */ /* 0x000fe20003f26270 */
[----:B------:R-:W-:Y:S01]  /*8b70*/  FMUL.FTZ R16, R16, c[0x0][0x2ec] ;  /* 0x0000bb0010107a20 */ /* 0x000fe20000410000 */
[C---:B------:R-:W-:Y:S02]  /*8b80*/  IADD3 R3, R0.reuse, 0x8, RZ ;  /* 0x0000000800037810 */ /* 0x040fe40007ffe0ff */
[----:B------:R-:W-:-:S03]  /*8b90*/  ISETP.LT.OR P1, PT, R0, R232, P1 ;  /* 0x000000e80000720c */ /* 0x000fc60000f21670 */
[----:B------:R-:W1:Y:S01]  /*8ba0*/  MUFU.TANH R193, R174 ;  /* 0x000000ae00c17308 */ /* 0x000e620000002400 */
[----:B------:R-:W-:Y:S01]  /*8bb0*/  IADD3 R2, R0, 0x9, RZ ;  /* 0x0000000900027810 */ /* 0x000fe20007ffe0ff */
[----:B------:R-:W-:Y:S06]  /*8bc0*/  HMMA.16816.F32.BF16 R32, R4, R170, R12 ;  /* 0x000000aa0420723c */ /* 0x000fec000004180c */
[----:B------:R3:W4:Y:S01]  /*8bd0*/  MUFU.TANH R192, R175 ;  /* 0x000000af00c07308 */ /* 0x0007220000002400 */
[----:B------:R-:W-:Y:S01]  /*8be0*/  FMUL.FTZ R12, R21, c[0x0][0x2ec] ;  /* 0x0000bb00150c7a20 */ /* 0x000fe20000410000 */
[----:B-----5:R-:W-:Y:S01]  /*8bf0*/  FSEL R21, R203, -INF , !P6 ;  /* 0xff800000cb157808 */ /* 0x020fe20007000000 */
[----:B------:R-:W-:Y:S01]  /*8c00*/  FMUL.FTZ R24, R24, c[0x0][0x2ec] ;  /* 0x0000bb0018187a20 */ /* 0x000fe20000410000 */
[----:B------:R-:W-:Y:S01]  /*8c10*/  ISETP.GE.AND P6, PT, R2, R235, PT ;  /* 0x000000eb0200720c */ /* 0x000fe20003fc6270 */
[----:B------:R-:W-:-:S03]  /*8c20*/  FMUL.FTZ R25, R25, c[0x0][0x2ec] ;  /* 0x0000bb0019197a20 */ /* 0x000fc60000410000 */
[----:B------:R5:W-:Y:S01]  /*8c30*/  MUFU.TANH R189, R18 ;  /* 0x0000001200bd7308 */ /* 0x000be20000002400 */
[----:B------:R-:W-:Y:S01]  /*8c40*/  FMUL.FTZ R26, R26, c[0x0][0x2ec] ;  /* 0x0000bb001a1a7a20 */ /* 0x000fe20000410000 */
[----:B---3--:R-:W-:Y:S06]  /*8c50*/  HMMA.16816.F32.BF16 R172, R8, R180, R176 ;  /* 0x000000b408ac723c */ /* 0x008fec00000418b0 */
[----:B------:R3:W-:Y:S01]  /*8c60*/  MUFU.TANH R13, R20 ;  /* 0x00000014000d7308 */ /* 0x0007e20000002400 */
[----:B------:R-:W-:Y:S01]  /*8c70*/  FMUL.FTZ R27, R27, c[0x0][0x2ec] ;  /* 0x0000bb001b1b7a20 */ /* 0x000fe20000410000 */
[----:B------:R-:W-:Y:S01]  /*8c80*/  ISETP.LT.OR P6, PT, R2, R233, P6 ;  /* 0x000000e90200720c */ /* 0x000fe200037c1670 */
[----:B------:R-:W-:Y:S01]  /*8c90*/  FMUL.FTZ R19, R19, c[0x0][0x2ec] ;  /* 0x0000bb0013137a20 */ /* 0x000fe20000410000 */
[----:B-----5:R-:W-:-:S04]  /*8ca0*/  FSEL R18, R202, -INF , !P1 ;  /* 0xff800000ca127808 */ /* 0x020fc80004800000 */
[----:B------:R5:W1:Y:S01]  /*8cb0*/  MUFU.TANH R134, R16 ;  /* 0x0000001000867308 */ /* 0x000a620000002400 */
[C---:B------:R-:W-:Y:S02]  /*8cc0*/  ISETP.GE.AND P1, PT, R3.reuse, R235, PT ;  /* 0x000000eb0300720c */ /* 0x040fe40003f26270 */
[----:B---3--:R-:W-:Y:S02]  /*8cd0*/  FSEL R20, R244, -INF , !P0 ;  /* 0xff800000f4147808 */ /* 0x008fe40004000000 */
[----:B------:R-:W-:-:S03]  /*8ce0*/  ISETP.GE.AND P0, PT, R3, R234, PT ;  /* 0x000000ea0300720c */ /* 0x000fc60003f06270 */
[----:B------:R-:W-:Y:S01]  /*8cf0*/  MUFU.TANH R135, R24 ;  /* 0x0000001800877308 */ /* 0x000fe20000002400 */
[C---:B------:R-:W-:Y:S02]  /*8d00*/  ISETP.LT.OR P1, PT, R3.reuse, R233, P1 ;  /* 0x000000e90300720c */ /* 0x040fe40000f21670 */
[----:B------:R-:W-:Y:S02]  /*8d10*/  ISETP.LT.OR P0, PT, R3, R232, P0 ;  /* 0x000000e80300720c */ /* 0x000fe40000701670 */
[----:B------:R-:W-:-:S03]  /*8d20*/  IADD3 R3, R0, 0x10, RZ ;  /* 0x0000001000037810 */ /* 0x000fc60007ffe0ff */
[----:B------:R-:W-:Y:S01]  /*8d30*/  MUFU.TANH R188, R25 ;  /* 0x0000001900bc7308 */ /* 0x000fe20000002400 */
[----:B-1----:R-:W-:Y:S02]  /*8d40*/  FSEL R15, R193, -INF , !P0 ;  /* 0xff800000c10f7808 */ /* 0x002fe40004000000 */
[----:B-----5:R-:W-:-:S05]  /*8d50*/  FSEL R16, R201, -INF , !P6 ;  /* 0xff800000c9107808 */ /* 0x020fca0007000000 */
[----:B------:R-:W-:Y:S01]  /*8d60*/  MUFU.TANH R176, R26 ;  /* 0x0000001a00b07308 */ /* 0x000fe20000002400 */
[C---:B------:R-:W-:Y:S02]  /*8d70*/  ISETP.GE.AND P0, PT, R3.reuse, R235, PT ;  /* 0x000000eb0300720c */ /* 0x040fe40003f06270 */
[----:B------:R-:W-:-:S05]  /*8d80*/  ISETP.GE.AND P6, PT, R3, R234, PT ;  /* 0x000000ea0300720c */ /* 0x000fca0003fc6270 */
[----:B------:R1:W-:Y:S01]  /*8d90*/  MUFU.TANH R170, R27 ;  /* 0x0000001b00aa7308 */ /* 0x0003e20000002400 */
[----:B------:R-:W-:-:S07]  /*8da0*/  ISETP.LT.OR P0, PT, R3, R233, P0 ;  /* 0x000000e90300720c */ /* 0x000fce0000701670 */
[----:B------:R3:W5:Y:S01]  /*8db0*/  MUFU.TANH R190, R19 ;  /* 0x0000001300be7308 */ /* 0x0007620000002400 */
[----:B-1----:R-:W-:Y:S01]  /*8dc0*/  HMMA.16816.F32.BF16 R24, R8, R182, R184 ;  /* 0x000000b60818723c */ /* 0x002fe200000418b8 */
[----:B------:R-:W-:Y:S02]  /*8dd0*/  ISETP.LT.OR P6, PT, R3, R232, P6 ;  /* 0x000000e80300720c */ /* 0x000fe400037c1670 */
[----:B---3--:R-:W-:Y:S02]  /*8de0*/  FSEL R19, R200, -INF , !P1 ;  /* 0xff800000c8137808 */ /* 0x008fe40004800000 */
[----:B------:R-:W-:Y:S02]  /*8df0*/  ISETP.GE.AND P1, PT, R2, R234, PT ;  /* 0x000000ea0200720c */ /* 0x000fe40003f26270 */
[----:B------:R-:W-:Y:S02]  /*8e00*/  IADD3 R3, R0, 0x18, RZ ;  /* 0x0000001800037810 */ /* 0x000fe40007ffe0ff */
[----:B------:R-:W-:-:S02]  /*8e10*/  ISETP.LT.OR P1, PT, R2, R232, P1 ;  /* 0x000000e80200720c */ /* 0x000fc40000f21670 */
[----:B------:R-:W-:Y:S01]  /*8e20*/  IADD3 R2, R0, 0x11, RZ ;  /* 0x0000001100027810 */ /* 0x000fe20007ffe0ff */
[----:B--2---:R-:W-:Y:S01]  /*8e30*/  HMMA.16816.F32.BF16 R8, R4, R28, R172 ;  /* 0x0000001c0408723c */ /* 0x004fe200000418ac */
[----:B----4-:R-:W-:Y:S02]  /*8e40*/  FSEL R14, R192, -INF , !P1 ;  /* 0xff800000c00e7808 */ /* 0x010fe40004800000 */
[----:B------:R-:W-:Y:S02]  /*8e50*/  FSEL R134, R134, -INF , !P0 ;  /* 0xff80000086867808 */ /* 0x000fe40004000000 */
[----:B------:R-:W-:Y:S02]  /*8e60*/  FSEL R168, R189, -INF , !P6 ;  /* 0xff800000bda87808 */ /* 0x000fe40007000000 */
[C---:B------:R-:W-:Y:S02]  /*8e70*/  ISETP.GE.AND P1, PT, R2.reuse, R235, PT ;  /* 0x000000eb0200720c */ /* 0x040fe40003f26270 */
[----:B------:R-:W-:-:S02]  /*8e80*/  ISETP.GE.AND P0, PT, R2, R234, PT ;  /* 0x000000ea0200720c */ /* 0x000fc40003f06270 */
[C---:B------:R-:W-:Y:S01]  /*8e90*/  ISETP.GE.AND P6, PT, R3.reuse, R235, PT ;  /* 0x000000eb0300720c */ /* 0x040fe20003fc6270 */
[----:B------:R-:W-:Y:S01]  /*8ea0*/  FMUL.FTZ R22, R22, c[0x0][0x2ec] ;  /* 0x0000bb0016167a20 */ /* 0x000fe20000410000 */
[CC--:B------:R-:W-:Y:S02]  /*8eb0*/  ISETP.LT.OR P1, PT, R2.reuse, R233.reuse, P1 ;  /* 0x000000e90200720c */ /* 0x0c0fe40000f21670 */
[----:B------:R-:W-:Y:S02]  /*8ec0*/  ISETP.LT.OR P0, PT, R2, R232, P0 ;  /* 0x000000e80200720c */ /* 0x000fe40000701670 */
[----:B------:R-:W-:Y:S02]  /*8ed0*/  ISETP.LT.OR P6, PT, R3, R233, P6 ;  /* 0x000000e90300720c */ /* 0x000fe400037c1670 */
[----:B------:R-:W-:Y:S02]  /*8ee0*/  IADD3 R2, R0, 0x19, RZ ;  /* 0x0000001900027810 */ /* 0x000fe40007ffe0ff */
[----:B------:R-:W-:-:S02]  /*8ef0*/  FSEL R28, R194, -INF , !P1 ;  /* 0xff800000c21c7808 */ /* 0x000fc40004800000 */
[----:B-----5:R-:W-:Y:S02]  /*8f00*/  FSEL R169, R190, -INF , !P0 ;  /* 0xff800000bea97808 */ /* 0x020fe40004000000 */
[----:B------:R-:W-:Y:S01]  /*8f10*/  FSEL R135, R135, -INF , !P6 ;  /* 0xff80000087877808 */ /* 0x000fe20007000000 */
[----:B------:R-:W-:Y:S01]  /*8f20*/  MUFU.TANH R177, R12 ;  /* 0x0000000c00b17308 */ /* 0x000fe20000002400 */
[-C--:B------:R-:W-:Y:S02]  /*8f30*/  ISETP.GE.AND P1, PT, R3, R234.reuse, PT ;  /* 0x000000ea0300720c */ /* 0x080fe40003f26270 */
[C---:B------:R-:W-:Y:S02]  /*8f40*/  ISETP.GE.AND P0, PT, R2.reuse, R235, PT ;  /* 0x000000eb0200720c */ /* 0x040fe40003f06270 */
[----:B------:R-:W-:Y:S01]  /*8f50*/  ISETP.GE.AND P6, PT, R2, R234, PT ;  /* 0x000000ea0200720c */ /* 0x000fe20003fc6270 */
[----:B------:R-:W-:Y:S02]  /*8f60*/  HMMA.16816.F32.BF16 R4, R4, R30, R24 ;  /* 0x0000001e0404723c */ /* 0x000fe40000041818 */
[----:B------:R-:W1:Y:S01]  /*8f70*/  MUFU.TANH R22, R22 ;  /* 0x0000001600167308 */ /* 0x000e620000002400 */
[----:B------:R-:W-:Y:S01]  /*8f80*/  FMUL.FTZ R23, R23, c[0x0][0x2ec] ;  /* 0x0000bb0017177a20 */ /* 0x000fe20000410000 */
[-C--:B------:R-:W-:Y:S01]  /*8f90*/  ISETP.LT.OR P1, PT, R3, R232.reuse, P1 ;  /* 0x000000e80300720c */ /* 0x080fe20000f21670 */
[----:B------:R-:W-:Y:S01]  /*8fa0*/  FMUL.FTZ R32, R32, c[0x0][0x2ec] ;  /* 0x0000bb0020207a20 */ /* 0x000fe20000410000 */
[----:B------:R-:W-:Y:S01]  /*8fb0*/  ISETP.LT.OR P0, PT, R2, R233, P0 ;  /* 0x000000e90200720c */ /* 0x000fe20000701670 */
[----:B------:R-:W-:Y:S01]  /*8fc0*/  FMUL.FTZ R34, R34, c[0x0][0x2ec] ;  /* 0x0000bb0022227a20 */ /* 0x000fe20000410000 */
[----:B------:R-:W-:-:S02]  /*8fd0*/  ISETP.LT.OR P6, PT, R2, R232, P6 ;  /* 0x000000e80200720c */ /* 0x000fc400037c1670 */
[C---:B------:R-:W-:Y:S02]  /*8fe0*/  IADD3 R3, R0.reuse, 0x20, RZ ;  /* 0x0000002000037810 */ /* 0x040fe40007ffe0ff */
[----:B------:R-:W-:Y:S02]  /*8ff0*/  IADD3 R2, R0, 0x21, RZ ;  /* 0x0000002100027810 */ /* 0x000fe40007ffe0ff */
[----:B------:R-:W-:Y:S02]  /*9000*/  FSEL R171, R176, -INF , !P1 ;  /* 0xff800000b0ab7808 */ /* 0x000fe40004800000 */
[----:B------:R-:W-:Y:S02]  /*9010*/  FSEL R29, R188, -INF , !P0 ;  /* 0xff800000bc1d7808 */ /* 0x000fe40004000000 */
[----:B------:R-:W-:Y:S01]  /*9020*/  FSEL R170, R170, -INF , !P6 ;  /* 0xff800000aaaa7808 */ /* 0x000fe20007000000 */
[----:B------:R-:W2:Y:S01]  /*9030*/  MUFU.TANH R23, R23 ;  /* 0x0000001700177308 */ /* 0x000ea20000002400 */
[----:B------:R-:W-:-:S02]  /*9040*/  ISETP.GE.AND P1, PT, R3, R235, PT ;  /* 0x000000eb0300720c */ /* 0x000fc40003f26270 */
[----:B------:R-:W-:Y:S02]  /*9050*/  ISETP.GE.AND P0, PT, R3, R234, PT ;  /* 0x000000ea0300720c */ /* 0x000fe40003f06270 */
[----:B------:R-:W-:-:S03]  /*9060*/  ISETP.GE.AND P6, PT, R2, R235, PT ;  /* 0x000000eb0200720c */ /* 0x000fc60003fc6270 */
[----:B------:R-:W3:Y:S01]  /*9070*/  MUFU.TANH R32, R32 ;  /* 0x0000002000207308 */ /* 0x000ee20000002400 */
[----:B------:R-:W-:Y:S01]  /*9080*/  FMUL.FTZ R35, R35, c[0x0][0x2ec] ;  /* 0x0000bb0023237a20 */ /* 0x000fe20000410000 */
[C---:B------:R-:W-:Y:S02]  /*9090*/  ISETP.LT.OR P1, PT, R3.reuse, R233, P1 ;  /* 0x000000e90300720c */ /* 0x040fe40000f21670 */
[----:B------:R-:W-:-:S04]  /*90a0*/  ISETP.LT.OR P0, PT, R3, R232, P0 ;  /* 0x000000e80300720c */ /* 0x000fc80000701670 */
[----:B------:R-:W4:Y:S01]  /*90b0*/  MUFU.TANH R34, R34 ;  /* 0x0000002200227308 */ /* 0x000f220000002400 */
[----:B------:R-:W-:Y:S01]  /*90c0*/  ISETP.LT.OR P6, PT, R2, R233, P6 ;  /* 0x000000e90200720c */ /* 0x000fe200037c1670 */
[----:B------:R-:W-:Y:S01]  /*90d0*/  FMUL.FTZ R8, R8, c[0x0][0x2ec] ;  /* 0x0000bb0008087a20 */ /* 0x000fe20000410000 */
[----:B------:R-:W-:Y:S02]  /*90e0*/  IADD3 R3, R0, 0x28, RZ ;  /* 0x0000002800037810 */ /* 0x000fe40007ffe0ff */
[----:B------:R-:W-:Y:S02]  /*90f0*/  FSEL R251, R13, -INF , !P1 ;  /* 0xff8000000dfb7808 */ /* 0x000fe40004800000 */
[----:B-1----:R-:W-:Y:S02]  /*9100*/  FSEL R252, R22, -INF , !P0 ;  /* 0xff80000016fc7808 */ /* 0x002fe40004000000 */
[----:B------:R-:W-:Y:S01]  /*9110*/  FSEL R250, R177, -INF , !P6 ;  /* 0xff800000b1fa7808 */ /* 0x000fe20007000000 */
[----:B------:R-:W-:Y:S01]  /*9120*/  FMUL.FTZ R33, R33, c[0x0][0x2ec] ;  /* 0x0000bb0021217a20 */ /* 0x000fe20000410000 */
[----:B------:R-:W-:Y:S01]  /*9130*/  ISETP.GE.AND P1, PT, R2, R234, PT ;  /* 0x000000ea0200720c */ /* 0x000fe20003f26270 */
[----:B------:R-:W1:Y:S01]  /*9140*/  MUFU.TANH R35, R35 ;  /* 0x0000002300237308 */ /* 0x000e620000002400 */
[----:B------:R-:W-:-:S02]  /*9150*/  ISETP.GE.AND P0, PT, R3, R235, PT ;  /* 0x000000eb0300720c */ /* 0x000fc40003f06270 */
[----:B------:R-:W-:Y:S02]  /*9160*/  ISETP.GE.AND P6, PT, R3, R234, PT ;  /* 0x000000ea0300720c */ /* 0x000fe40003fc6270 */
[----:B------:R-:W-:-:S03]  /*9170*/  ISETP.LT.OR P1, PT, R2, R232, P1 ;  /* 0x000000e80200720c */ /* 0x000fc60000f21670 */
[----:B------:R-:W5:Y:S01]  /*9180*/  MUFU.TANH R13, R8 ;  /* 0x00000008000d7308 */ /* 0x000f620000002400 */
[C---:B------:R-:W-:Y:S02]  /*9190*/  ISETP.LT.OR P0, PT, R3.reuse, R233, P0 ;  /* 0x000000e90300720c */ /* 0x040fe40000701670 */
[----:B------:R-:W-:Y:S01]  /*91a0*/  ISETP.LT.OR P6, PT, R3, R232, P6 ;  /* 0x000000e80300720c */ /* 0x000fe200037c1670 */
[----:B------:R-:W-:Y:S01]  /*91b0*/  FMUL.FTZ R9, R9, c[0x0][0x2ec] ;  /* 0x0000bb0009097a20 */ /* 0x000fe20000410000 */
[C---:B------:R-:W-:Y:S02]  /*91c0*/  IADD3 R2, R0.reuse, 0x29, RZ ;  /* 0x0000002900027810 */ /* 0x040fe40007ffe0ff */
[----:B------:R-:W-:Y:S01]  /*91d0*/  IADD3 R3, R0, 0x30, RZ ;  /* 0x0000003000037810 */ /* 0x000fe20007ffe0ff */
[----:B------:R-:W1:Y:S01]  /*91e0*/  MUFU.TANH R33, R33 ;  /* 0x0000002100217308 */ /* 0x000e620000002400 */
[----:B--2---:R-:W-:Y:S01]  /*91f0*/  FSEL R27, R23, -INF , !P1 ;  /* 0xff800000171b7808 */ /* 0x004fe20004800000 */
[----:B------:R-:W-:Y:S01]  /*9200*/  FMUL.FTZ R4, R4, c[0x0][0x2ec] ;  /* 0x0000bb0004047a20 */ /* 0x000fe20000410000 */
[----:B---3--:R-:W-:-:S02]  /*9210*/  FSEL R248, R32, -INF , !P0 ;  /* 0xff80000020f87808 */ /* 0x008fc40004000000 */
[----:B----4-:R-:W-:Y:S01]  /*9220*/  FSEL R26, R34, -INF , !P6 ;  /* 0xff800000221a7808 */ /* 0x010fe20007000000 */
[----:B------:R-:W-:Y:S01]  /*9230*/  BAR.SYNC.DEFER_BLOCKING 0x0 ;  /* 0x0000000000007b1d */ /* 0x000fe20000010000 */
[CC--:B------:R-:W-:Y:S02]  /*9240*/  ISETP.GE.AND P1, PT, R2.reuse, R235.reuse, PT ;  /* 0x000000eb0200720c */ /* 0x0c0fe40003f26270 */
[----:B------:R-:W-:Y:S02]  /*9250*/  ISETP.GE.AND P0, PT, R2, R234, PT ;  /* 0x000000ea0200720c */ /* 0x000fe40003f06270 */
[----:B------:R-:W-:Y:S01]  /*9260*/  ISETP.GE.AND P6, PT, R3, R235, PT ;  /* 0x000000eb0300720c */ /* 0x000fe20003fc6270 */
[----:B------:R-:W2:Y:S01]  /*9270*/  MUFU.TANH R12, R9 ;  /* 0x00000009000c7308 */ /* 0x000ea20000002400 */
[----:B------:R-:W-:Y:S01]  /*9280*/  FMUL.FTZ R10, R10, c[0x0][0x2ec] ;  /* 0x0000bb000a0a7a20 */ /* 0x000fe20000410000 */
[C---:B------:R-:W-:Y:S02]  /*9290*/  ISETP.LT.OR P1, PT, R2.reuse, R233, P1 ;  /* 0x000000e90200720c */ /* 0x040fe40000f21670 */
[----:B------:R-:W-:-:S02]  /*92a0*/  ISETP.LT.OR P0, PT, R2, R232, P0 ;  /* 0x000000e80200720c */ /* 0x000fc40000701670 */
[----:B------:R-:W-:Y:S02]  /*92b0*/  ISETP.LT.OR P6, PT, R3, R233, P6 ;  /* 0x000000e90300720c */ /* 0x000fe400037c1670 */
[----:B------:R3:W-:Y:S01]  /*92c0*/  MUFU.TANH R8, R4 ;  /* 0x0000000400087308 */ /* 0x0007e20000002400 */
[----:B------:R-:W-:Y:S02]  /*92d0*/  IADD3 R2, R0, 0x31, RZ ;  /* 0x0000003100027810 */ /* 0x000fe40007ffe0ff */
[----:B-1----:R-:W-:Y:S02]  /*92e0*/  FSEL R24, R35, -INF , !P0 ;  /* 0xff80000023187808 */ /* 0x002fe40004000000 */
[----:B-----5:R-:W-:Y:S02]  /*92f0*/  FSEL R191, R13, -INF , !P6 ;  /* 0xff8000000dbf7808 */ /* 0x020fe40007000000 */
[C---:B------:R-:W-:Y:S01]  /*9300*/  ISETP.GE.AND P0, PT, R2.reuse, R235, PT ;  /* 0x000000eb0200720c */ /* 0x040fe20003f06270 */
[----:B------:R-:W1:Y:S01]  /*9310*/  MUFU.TANH R10, R10 ;  /* 0x0000000a000a7308 */ /* 0x000e620000002400 */
[----:B------:R-:W-:Y:S01]  /*9320*/  ISETP.GE.AND P6, PT, R2, R234, PT ;  /* 0x000000ea0200720c */ /* 0x000fe20003fc6270 */
[----:B---3--:R-:W-:-:S02]  /*9330*/  FMUL.FTZ R4, R6, c[0x0][0x2ec] ;  /* 0x0000bb0006047a20 */ /* 0x008fc40000410000 */
[----:B------:R-:W-:Y:S01]  /*9340*/  FMUL.FTZ R9, R11, c[0x0][0x2ec] ;  /* 0x0000bb000b097a20 */ /* 0x000fe20000410000 */
[----:B------:R-:W-:-:S03]  /*9350*/  ISETP.LT.OR P0, PT, R2, R233, P0 ;  /* 0x000000e90200720c */ /* 0x000fc60000701670 */
[----:B------:R-:W3:Y:S01]  /*9360*/  MUFU.TANH R4, R4 ;  /* 0x0000000400047308 */ /* 0x000ee20000002400 */
[----:B------:R-:W-:Y:S02]  /*9370*/  ISETP.LT.OR P6, PT, R2, R232, P6 ;  /* 0x000000e80200720c */ /* 0x000fe400037c1670 */
[----:B------:R-:W-:Y:S02]  /*9380*/  FSEL R249, R33, -INF , !P1 ;  /* 0xff80000021f97808 */ /* 0x000fe40004800000 */
[----:B------:R-:W-:Y:S02]  /*9390*/  IADD3 R2, R0, 0x38, RZ ;  /* 0x0000003800027810 */ /* 0x000fe40007ffe0ff */
[-C--:B------:R-:W-:Y:S01]  /*93a0*/  ISETP.GE.AND P1, PT, R3, R234.reuse, PT ;  /* 0x000000ea0300720c */ /* 0x080fe20003f26270 */
[----:B------:R-:W4:Y:S01]  /*93b0*/  MUFU.TANH R9, R9 ;  /* 0x0000000900097308 */ /* 0x000f220000002400 */
[----:B--2---:R-:W-:Y:S02]  /*93c0*/  FSEL R32, R12, -INF , !P0 ;  /* 0xff8000000c207808 */ /* 0x004fe40004000000 */
[C---:B------:R-:W-:Y:S01]  /*93d0*/  ISETP.GE.AND P0, PT, R2.reuse, R234, PT ;  /* 0x000000ea0200720c */ /* 0x040fe20003f06270 */
[----:B------:R-:W-:Y:S01]  /*93e0*/  FMUL.FTZ R5, R5, c[0x0][0x2ec] ;  /* 0x0000bb0005057a20 */ /* 0x000fe20000410000 */
[-C--:B------:R-:W-:Y:S01]  /*93f0*/  ISETP.LT.OR P1, PT, R3, R232.reuse, P1 ;  /* 0x000000e80300720c */ /* 0x080fe20000f21670 */
[----:B------:R-:W-:Y:S01]  /*9400*/  FMUL.FTZ R3, R7, c[0x0][0x2ec] ;  /* 0x0000bb0007037a20 */ /* 0x000fe20000410000 */
[----:B------:R-:W-:-:S02]  /*9410*/  ISETP.LT.OR P0, PT, R2, R232, P0 ;  /* 0x000000e80200720c */ /* 0x000fc40000701670 */
[----:B-1----:R-:W-:Y:S01]  /*9420*/  FSEL R179, R10, -INF , !P1 ;  /* 0xff8000000ab37808 */ /* 0x002fe20004800000 */
[----:B------:R-:W1:Y:S01]  /*9430*/  MUFU.TANH R5, R5 ;  /* 0x0000000500057308 */ /* 0x000e620000002400 */
[----:B------:R-:W-:Y:S02]  /*9440*/  ISETP.GE.AND P1, PT, R2, R235, PT ;  /* 0x000000eb0200720c */ /* 0x000fe40003f26270 */
[----:B---3--:R-:W-:Y:S02]  /*9450*/  FSEL R30, R4, -INF , !P0 ;  /* 0xff800000041e7808 */ /* 0x008fe40004000000 */
[----:B------:R-:W-:-:S03]  /*9460*/  PLOP3.LUT P0, PT, PT, PT, UP0, 0x80, 0x0 ;  /* 0x000000000000781c */ /* 0x000fc60003f0f008 */
[----:B------:R-:W2:Y:S01]  /*9470*/  MUFU.TANH R3, R3 ;  /* 0x0000000300037308 */ /* 0x000ea20000002400 */
[----:B------:R-:W-:Y:S02]  /*9480*/  ISETP.LT.OR P1, PT, R2, R233, P1 ;  /* 0x000000e90200720c */ /* 0x000fe40000f21670 */
[----:B------:R-:W-:Y:S02]  /*9490*/  IADD3 R0, R0, 0x39, RZ ;  /* 0x0000003900007810 */ /* 0x000fe40007ffe0ff */
[----:B----4-:R-:W-:Y:S02]  /*94a0*/  FSEL R196, R9, -INF , !P6 ;  /* 0xff80000009c47808 */ /* 0x010fe40007000000 */
[----:B------:R-:W-:Y:S02]  /*94b0*/  FSEL R25, R8, -INF , !P1 ;  /* 0xff80000008197808 */ /* 0x000fe40004800000 */
[C---:B------:R-:W-:Y:S02]  /*94c0*/  ISETP.GE.AND P6, PT, R0.reuse, R235, PT ;  /* 0x000000eb0000720c */ /* 0x040fe40003fc6270 */
[----:B------:R-:W-:-:S02]  /*94d0*/  ISETP.GE.AND P1, PT, R0, R234, PT ;  /* 0x000000ea0000720c */ /* 0x000fc40003f26270 */
[C---:B------:R-:W-:Y:S02]  /*94e0*/  ISETP.LT.OR P6, PT, R0.reuse, R233, P6 ;  /* 0x000000e90000720c */ /* 0x040fe400037c1670 */
[----:B------:R-:W-:Y:S02]  /*94f0*/  ISETP.LT.OR P1, PT, R0, R232, P1 ;  /* 0x000000e80000720c */ /* 0x000fe40000f21670 */
[----:B-1----:R-:W-:Y:S02]  /*9500*/  FSEL R31, R5, -INF , !P6 ;  /* 0xff800000051f7808 */ /* 0x002fe40007000000 */
[----:B--2---:R-:W-:Y:S01]  /*9510*/  FSEL R195, R3, -INF , !P1 ;  /* 0xff80000003c37808 */ /* 0x004fe20004800000 */
        /* <DEDUP_REMOVED lines=75> */
.L_x_1874:
[----:B------:R-:W-:Y:S05]  /*99d0*/  BSYNC B0 ;  /* 0x0000000000007941 */ /* 0x000fea0003800000 */
.L_x_1873:
[----:B------:R-:W0:Y:S02]  /*99e0*/  LDGDEPBAR ;  /* 0x00000000000079af */ /* 0x000e240000000000 */
.L_x_1872:
[----:B------:R-:W-:Y:S02]  /*99f0*/  FMNMX.FTZ R0, R133, R17, !PT ;  /* 0x0000001185007209 */ /* 0x000fe40007810000 */
[----:B-1----:R-:W-:Y:S02]  /*9a00*/  MOV R11, R196 ;  /* 0x000000c4000b7202 */ /* 0x002fe40000000f00 */
[----:B------:R-:W-:Y:S02]  /*9a10*/  FMNMX.FTZ R0, R20, R0, !PT ;  /* 0x0000000014007209 */ /* 0x000fe40007810000 */
[----:B------:R-:W-:Y:S02]  /*9a20*/  MOV R34, R246 ;  /* 0x000000f600227202 */ /* 0x000fe40000000f00 */
[----:B------:R-:W-:Y:S02]  /*9a30*/  FMNMX.FTZ R0, R19, R0, !PT ;  /* 0x0000000013007209 */ /* 0x000fe40007810000 */
[----:B------:R-:W-:-:S02]  /*9a40*/  MOV R173, R245 ;  /* 0x000000f500ad7202 */ /* 0x000fc40000000f00 */
        /* <DEDUP_REMOVED lines=48> */
[----:B------:R-:W-:Y:S01]  /*9d50*/  MUFU.EX2 R10, R17 ;  /* 0x00000011000a7308 */ /* 0x000fe20000000800 */
        /* <DEDUP_REMOVED lines=11> */
[----:B------:R-:W-:Y:S08]  /*9e10*/  MUFU.EX2 R175, R16 ;  /* 0x0000001000af7308 */ /* 0x000ff00000000800 */
[----:B------:R3:W4:Y:S08]  /*9e20*/  MUFU.EX2 R6, R18 ;  /* 0x0000001200067308 */ /* 0x0007300000000800 */
[----:B------:R-:W5:Y:S01]  /*9e30*/  MUFU.EX2 R9, R20 ;  /* 0x0000001400097308 */ /* 0x000f620000000800 */
[----:B---3--:R-:W3:Y:S07]  /*9e40*/  LDSM.16.MT88.4 R16, [R205+0x18000] ;  /* 0x01800000cd10783b */ /* 0x008eee0000004200 */
[----:B------:R1:W-:Y:S08]  /*9e50*/  MUFU.EX2 R33, R21 ;  /* 0x0000001500217308 */ /* 0x0003f00000000800 */
[----:B------:R2:W-:Y:S01]  /*9e60*/  MUFU.EX2 R172, R15 ;  /* 0x0000000f00ac7308 */ /* 0x0005e20000000800 */
[----:B-1----:R-:W1:Y:S07]  /*9e70*/  LDSM.16.MT88.4 R20, [R206+0x18000] ;  /* 0x01800000ce14783b */ /* 0x002e6e0000004200 */
[----:B------:R4:W3:Y:S01]  /*9e80*/  MUFU.EX2 R174, R3 ;  /* 0x0000000300ae7308 */ /* 0x0008e20000000800 */
[----:B--2---:R-:W2:Y:S07]  /*9e90*/  LDSM.16.MT88.4 R12, [R208+0x18000] ;  /* 0x01800000d00c783b */ /* 0x004eae0000004200 */
[----:B------:R-:W3:Y:S01]  /*9ea0*/  MUFU.EX2 R8, R5 ;  /* 0x0000000500087308 */ /* 0x000ee20000000800 */
[----:B----4-:R-:W-:Y:S01]  /*9eb0*/  FADD.FTZ R3, R132, -R4 ;  /* 0x8000000484037221 */ /* 0x010fe20000010000 */
[----:B------:R-:W-:-:S02]  /*9ec0*/  MOV R132, R6 ;  /* 0x0000000600847202 */ /* 0x000fc40000000f00 */
[----:B-----5:R-:W-:Y:S01]  /*9ed0*/  F2FP.BF16.PACK_AB R4, R9, R10 ;  /* 0x0000000a0904723e */ /* 0x020fe200000010ff */
[----:B------:R-:W-:Y:S01]  /*9ee0*/  FMUL.FTZ R3, R3, c[0x0][0x23c] ;  /* 0x00008f0003037a20 */ /* 0x000fe20000410000 */
[----:B------:R-:W-:Y:S02]  /*9ef0*/  F2FP.BF16.PACK_AB R6, R175, R35 ;  /* 0x00000023af06723e */ /* 0x000fe400000010ff */
[----:B---3--:R-:W-:Y:S01]  /*9f00*/  F2FP.BF16.PACK_AB R7, R174, R172 ;  /* 0x000000acae07723e */ /* 0x008fe200000010ff */
[----:B------:R-:W-:Y:S01]  /*9f10*/  FMUL.FTZ R136, R136, R8 ;  /* 0x0000000888887220 */ /* 0x000fe20000410000 */
        /* <DEDUP_REMOVED lines=52> */
[-C--:B------:R-:W-:Y:S01]  /*a260*/  FMUL.FTZ R45, R45, R8.reuse ;  /* 0x000000082d2d7220 */ /* 0x080fe20000410000 */
[C---:B------:R-:W-:Y:S01]  /*a270*/  HMMA.16816.F32.BF16 R200, R4.reuse, R18, R164 ;  /* 0x0000001204c8723c */ /* 0x040fe200000418a4 */
[-C--:B------:R-:W-:Y:S01]  /*a280*/  FMUL.FTZ R46, R46, R3.reuse ;  /* 0x000000032e2e7220 */ /* 0x080fe20000410000 */
[----:B------:R-:W3:Y:S01]  /*a290*/  LDSM.16.MT88.4 R16, [R208+0x1a000] ;  /* 0x01a00000d010783b */ /* 0x000ee20000004200 */
[-C--:B------:R-:W-:Y:S02]  /*a2a0*/  FMUL.FTZ R47, R47, R3.reuse ;  /* 0x000000032f2f7220 */ /* 0x080fe40000410000 */
        /* <DEDUP_REMOVED lines=9> */
[----:B------:R-:W-:Y:S01]  /*a340*/  FMUL.FTZ R54, R54, R3 ;  /* 0x0000000336367220 */ /* 0x000fe20000410000 */
[----:B------:R-:W-:Y:S01]  /*a350*/  MOV R39, R175 ;  /* 0x000000af00277202 */ /* 0x000fe20000000f00 */
[----:B------:R-:W-:Y:S01]  /*a360*/  FMUL.FTZ R55, R55, R3 ;  /* 0x0000000337377220 */ /* 0x000fe20000410000 */
[----:B------:R-:W-:Y:S01]  /*a370*/  MOV R38, R174 ;  /* 0x000000ae00267202 */ /* 0x000fe20000000f00 */
[-C--:B------:R-:W-:Y:S01]  /*a380*/  FMUL.FTZ R56, R56, R8.reuse ;  /* 0x0000000838387220 */ /* 0x080fe20000410000 */
        /* <DEDUP_REMOVED lines=11> */
[----:B------:R-:W-:Y:S01]  /*a440*/  FMUL.FTZ R61, R61, R8 ;  /* 0x000000083d3d7220 */ /* 0x000fe20000410000 */
[----:B------:R-:W-:Y:S01]  /*a450*/  MOV R42, R34 ;  /* 0x00000022002a7202 */ /* 0x000fe20000000f00 */
[----:B------:R-:W-:Y:S01]  /*a460*/  FMUL.FTZ R62, R62, R3 ;  /* 0x000000033e3e7220 */ /* 0x000fe20000410000 */
[----:B------:R-:W-:Y:S01]  /*a470*/  MOV R41, R33 ;  /* 0x0000002100297202 */ /* 0x000fe20000000f00 */
[----:B------:R-:W-:Y:S01]  /*a480*/  FMUL.FTZ R63, R63, R3 ;  /* 0x000000033f3f7220 */ /* 0x000fe20000410000 */
[----:B------:R-:W-:Y:S01]  /*a490*/  MOV R47, R179 ;  /* 0x000000b3002f7202 */ /* 0x000fe20000000f00 */
[----:B------:R-:W-:-:S02]  /*a4a0*/  FMUL.FTZ R64, R64, R8 ;  /* 0x0000000840407220 */ /* 0x000fc40000410000 */
[-C--:B------:R-:W-:Y:S01]  /*a4b0*/  FMUL.FTZ R65, R65, R8.reuse ;  /* 0x0000000841417220 */ /* 0x080fe20000410000 */
[C---:B---3--:R-:W-:Y:S01]  /*a4c0*/  HMMA.16816.F32.BF16 R176, R4.reuse, R16, R52 ;  /* 0x0000001004b0723c */ /* 0x048fe20000041834 */
[-C--:B------:R-:W-:Y:S02]  /*a4d0*/  FMUL.FTZ R66, R66, R3.reuse ;  /* 0x0000000342427220 */ /* 0x080fe40000410000 */
[-C--:B------:R-:W-:Y:S02]  /*a4e0*/  FMUL.FTZ R67, R67, R3.reuse ;  /* 0x0000000343437220 */ /* 0x080fe40000410000 */
[-C--:B------:R-:W-:Y:S02]  /*a4f0*/  FMUL.FTZ R68, R68, R8.reuse ;  /* 0x0000000844447220 */ /* 0x080fe40000410000 */
[----:B------:R-:W-:Y:S01]  /*a500*/  FMUL.FTZ R69, R69, R8 ;  /* 0x0000000845457220 */ /* 0x000fe20000410000 */
[C---:B------:R-:W-:Y:S01]  /*a510*/  HMMA.16816.F32.BF16 R172, R4.reuse, R18, R56 ;  /* 0x0000001204ac723c */ /* 0x040fe20000041838 */
[-C--:B------:R-:W-:Y:S01]  /*a520*/  FMUL.FTZ R70, R70, R3.reuse ;  /* 0x0000000346467220 */ /* 0x080fe20000410000 */
[----:B------:R-:W3:Y:S01]  /*a530*/  LDSM.16.MT88.4 R16, [R206+0x1c000] ;  /* 0x01c00000ce10783b */ /* 0x000ee20000004200 */
[----:B------:R-:W-:Y:S01]  /*a540*/  FMUL.FTZ R71, R71, R3 ;  /* 0x0000000347477220 */ /* 0x000fe20000410000 */
[----:B------:R-:W-:Y:S01]  /*a550*/  MOV R55, R132 ;  /* 0x0000008400377202 */ /* 0x000fe20000000f00 */
[-C--:B------:R-:W-:Y:S01]  /*a560*/  FMUL.FTZ R72, R72, R8.reuse ;  /* 0x0000000848487220 */ /* 0x080fe20000410000 */
[----:B------:R-:W-:Y:S01]  /*a570*/  MOV R54, R133 ;  /* 0x0000008500367202 */ /* 0x000fe20000000f00 */
[----:B------:R-:W-:Y:S01]  /*a580*/  FMUL.FTZ R73, R73, R8 ;  /* 0x0000000849497220 */ /* 0x000fe20000410000 */
[C---:B-1----:R-:W-:Y:S01]  /*a590*/  HMMA.16816.F32.BF16 R156, R4.reuse, R20, R60 ;  /* 0x00000014049c723c */ /* 0x042fe2000004183c */
[----:B------:R-:W-:Y:S01]  /*a5a0*/  FMUL.FTZ R74, R74, R3 ;  /* 0x000000034a4a7220 */ /* 0x000fe20000410000 */
[----:B------:R-:W-:Y:S01]  /*a5b0*/  MOV R56, R9 ;  /* 0x0000000900387202 */ /* 0x000fe20000000f00 */
[----:B------:R-:W-:Y:S01]  /*a5c0*/  FMUL.FTZ R75, R75, R3 ;  /* 0x000000034b4b7220 */ /* 0x000fe20000410000 */
[----:B------:R-:W-:Y:S01]  /*a5d0*/  MOV R58, R24 ;  /* 0x00000018003a7202 */ /* 0x000fe20000000f00 */
[-C--:B------:R-:W-:Y:S01]  /*a5e0*/  FMUL.FTZ R76, R76, R8.reuse ;  /* 0x000000084c4c7220 */ /* 0x080fe20000410000 */
[----:B------:R-:W-:Y:S01]  /*a5f0*/  MOV R57, R25 ;  /* 0x0000001900397202 */ /* 0x000fe20000000f00 */
[----:B------:R-:W-:Y:S01]  /*a600*/  FMUL.FTZ R77, R77, R8 ;  /* 0x000000084d4d7220 */ /* 0x000fe20000410000 */
[C---:B------:R-:W-:Y:S01]  /*a610*/  HMMA.16816.F32.BF16 R148, R4.reuse, R22, R64 ;  /* 0x000000160494723c */ /* 0x040fe20000041840 */
[----:B------:R-:W1:Y:S01]  /*a620*/  LDSM.16.MT88.4 R20, [R208+0x1c000] ;  /* 0x01c00000d014783b */ /* 0x000e620000004200 */
[-C--:B------:R-:W-:Y:S01]  /*a630*/  FMUL.FTZ R78, R78, R3.reuse ;  /* 0x000000034e4e7220 */ /* 0x080fe20000410000 */
[----:B------:R-:W-:Y:S01]  /*a640*/  MOV R132, R26 ;  /* 0x0000001a00847202 */ /* 0x000fe20000000f00 */
[----:B------:R-:W-:Y:S01]  /*a650*/  FMUL.FTZ R79, R79, R3 ;  /* 0x000000034f4f7220 */ /* 0x000fe20000410000 */
[----:B------:R-:W-:Y:S01]  /*a660*/  MOV R133, R27 ;  /* 0x0000001b00857202 */ /* 0x000fe20000000f00 */
[-C--:B------:R-:W-:Y:S01]  /*a670*/  FMUL.FTZ R84, R84, R8.reuse ;  /* 0x0000000854547220 */ /* 0x080fe20000410000 */
[----:B------:R-:W-:Y:S01]  /*a680*/  LDSM.16.MT88.4 R24, [R207+0x1e000] ;  /* 0x01e00000cf18783b */ /* 0x000fe20000004200 */
        /* <DEDUP_REMOVED lines=8> */
[C---:B------:R-:W-:Y:S01]  /*a710*/  HMMA.16816.F32.BF16 R184, R4.reuse, R14, R72 ;  /* 0x0000000e04b8723c */ /* 0x040fe20000041848 */
[----:B------:R-:W2:Y:S01]  /*a720*/  LDSM.16.MT88.4 R12, [R207+0x1c000] ;  /* 0x01c00000cf0c783b */ /* 0x000ea20000004200 */
        /* <DEDUP_REMOVED lines=31> */
[C---:B------:R-:W-:Y:S01]  /*a920*/  HMMA.16816.F32.BF16 R88, R4.reuse, R22, R88 ;  /* 0x000000160458723c */ /* 0x040fe20000041858 */
[----:B------:R-:W1:Y:S01]  /*a930*/  LDSM.16.MT88.4 R20, [R206+0x1e000] ;  /* 0x01e00000ce14783b */ /* 0x000e620000004200 */
[-C--:B------:R-:W-:Y:S01]  /*a940*/  FMUL.FTZ R108, R108, R8.reuse ;  /* 0x000000086c6c7220 */ /* 0x080fe20000410000 */
[----:B------:R3:W-:Y:S01]  /*a950*/  MUFU.EX2 R60, R9 ;  /* 0x00000009003c7308 */ /* 0x0007e20000000800 */
[----:B------:R-:W-:Y:S01]  /*a960*/  FMUL.FTZ R109, R109, R8 ;  /* 0x000000086d6d7220 */ /* 0x000fe20000410000 */
[----:B------:R-:W-:Y:S01]  /*a970*/  MOV R86, R47 ;  /* 0x0000002f00567202 */ /* 0x000fe20000000f00 */
[----:B------:R-:W-:Y:S01]  /*a980*/  FMUL.FTZ R110, R110, R3 ;  /* 0x000000036e6e7220 */ /* 0x000fe20000410000 */
[----:B------:R-:W-:Y:S01]  /*a990*/  MOV R74, R59 ;  /* 0x0000003b004a7202 */ /* 0x000fe20000000f00 */
[----:B--2---:R-:W-:Y:S01]  /*a9a0*/  HMMA.16816.F32.BF16 R92, R4, R12, R92 ;  /* 0x0000000c045c723c */ /* 0x004fe2000004185c */
[----:B------:R-:W-:Y:S01]  /*a9b0*/  FMUL.FTZ R111, R111, R3 ;  /* 0x000000036f6f7220 */ /* 0x000fe20000410000 */
[----:B------:R-:W-:Y:S01]  /*a9c0*/  MOV R85, R40 ;  /* 0x0000002800557202 */ /* 0x000fe20000000f00 */
[-C--:B------:R-:W-:Y:S01]  /*a9d0*/  FMUL.FTZ R112, R112, R8.reuse ;  /* 0x0000000870707220 */ /* 0x080fe20000410000 */
[----:B------:R-:W-:Y:S01]  /*a9e0*/  MOV R84, R41 ;  /* 0x0000002900547202 */ /* 0x000fe20000000f00 */
[----:B------:R-:W-:-:S02]  /*a9f0*/  FMUL.FTZ R113, R113, R8 ;  /* 0x0000000871717220 */ /* 0x000fc40000410000 */
[-C--:B------:R-:W-:Y:S01]  /*aa00*/  FMUL.FTZ R114, R114, R3.reuse ;  /* 0x0000000372727220 */ /* 0x080fe20000410000 */
[C---:B------:R-:W-:Y:S01]  /*aa10*/  HMMA.16816.F32.BF16 R96, R4.reuse, R14, R96 ;  /* 0x0000000e0460723c */ /* 0x040fe20000041860 */
[----:B------:R-:W2:Y:S01]  /*aa20*/  LDSM.16.MT88.4 R12, [R208+0x1e000] ;  /* 0x01e00000d00c783b */ /* 0x000ea20000004200 */
[-C--:B------:R-:W-:Y:S02]  /*aa30*/  FMUL.FTZ R115, R115, R3.reuse ;  /* 0x0000000373737220 */ /* 0x080fe40000410000 */
[----:B---3--:R-:W-:Y:S02]  /*aa40*/  FFMA.FTZ R9, R28, c[0x0][0x23c], -R2 ;  /* 0x00008f001c097a23 */ /* 0x008fe40000010802 */
[-C--:B------:R-:W-:Y:S02]  /*aa50*/  FMUL.FTZ R116, R116, R8.reuse ;  /* 0x0000000874747220 */ /* 0x080fe40000410000 */
[----:B------:R-:W-:Y:S01]  /*aa60*/  HMMA.16816.F32.BF16 R80, R4, R18, R80 ;  /* 0x000000120450723c */ /* 0x000fe20000041850 */
[----:B------:R-:W3:Y:S01]  /*aa70*/  LDSM.16.MT88.4 R16, [R205+0x1e000] ;  /* 0x01e00000cd10783b */ /* 0x000ee20000004200 */
[----:B------:R-:W-:Y:S01]  /*aa80*/  FMUL.FTZ R117, R117, R8 ;  /* 0x0000000875757220 */ /* 0x000fe20000410000 */
[----:B------:R4:W5:Y:S01]  /*aa90*/  MUFU.EX2 R87, R9 ;  /* 0x0000000900577308 */ /* 0x0009620000000800 */
[----:B------:R-:W-:-:S02]  /*aaa0*/  FMUL.FTZ R118, R118, R3 ;  /* 0x0000000376767220 */ /* 0x000fc40000410000 */
[-C--:B------:R-:W-:Y:S02]  /*aab0*/  FMUL.FTZ R119, R119, R3.reuse ;  /* 0x0000000377777220 */ /* 0x080fe40000410000 */
[-C--:B------:R-:W-:Y:S02]  /*aac0*/  FMUL.FTZ R120, R120, R8.reuse ;  /* 0x0000000878787220 */ /* 0x080fe40000410000 */
[-C--:B------:R-:W-:Y:S02]  /*aad0*/  FMUL.FTZ R121, R121, R8.reuse ;  /* 0x0000000879797220 */ /* 0x080fe40000410000 */
[-C--:B------:R-:W-:Y:S02]  /*aae0*/  FMUL.FTZ R122, R122, R3.reuse ;  /* 0x000000037a7a7220 */ /* 0x080fe40000410000 */
[----:B------:R-:W-:Y:S02]  /*aaf0*/  FMUL.FTZ R123, R123, R3 ;  /* 0x000000037b7b7220 */ /* 0x000fe40000410000 */
[----:B------:R-:W-:Y:S01]  /*ab00*/  FFMA.FTZ R10, R135, c[0x0][0x23c], -R2 ;  /* 0x00008f00870a7a23 */ /* 0x000fe20000010802 */
[----:B-1----:R-:W-:Y:S01]  /*ab10*/  HMMA.16816.F32.BF16 R108, R4, R20, R108 ;  /* 0x00000014046c723c */ /* 0x002fe2000004186c */
[----:B------:R-:W-:-:S02]  /*ab20*/  FMUL.FTZ R100, R100, R8 ;  /* 0x0000000864647220 */ /* 0x000fc40000410000 */
[----:B----4-:R-:W-:Y:S01]  /*ab30*/  FFMA.FTZ R9, R29, c[0x0][0x23c], -R2 ;  /* 0x00008f001d097a23 */ /* 0x010fe20000010802 */
[----:B------:R1:W-:Y:S01]  /*ab40*/  MUFU.EX2 R78, R10 ;  /* 0x0000000a004e7308 */ /* 0x0003e20000000800 */
[-C--:B------:R-:W-:Y:S01]  /*ab50*/  FMUL.FTZ R101, R101, R8.reuse ;  /* 0x0000000865657220 */ /* 0x080fe20000410000 */
[----:B------:R-:W-:Y:S01]  /*ab60*/  LDSM.16.MT88.4 R28, [R208+0x18800] ;  /* 0x01880000d01c783b */ /* 0x000fe20000004200 */
[-C--:B------:R-:W-:Y:S01]  /*ab70*/  FMUL.FTZ R102, R102, R3.reuse ;  /* 0x0000000366667220 */ /* 0x080fe20000410000 */
[----:B------:R-:W-:Y:S01]  /*ab80*/  HMMA.16816.F32.BF16 R112, R4, R22, R112 ;  /* 0x000000160470723c */ /* 0x000fe20000041870 */
[----:B------:R-:W-:Y:S01]  /*ab90*/  FMUL.FTZ R103, R103, R3 ;  /* 0x0000000367677220 */ /* 0x000fe20000410000 */
[----:B------:R-:W4:Y:S01]  /*aba0*/  LDSM.16.MT88.4 R20, [R205+0x18800] ;  /* 0x01880000cd14783b */ /* 0x000f220000004200 */
[-C--:B------:R-:W-:Y:S01]  /*abb0*/  FMUL.FTZ R104, R104, R8.reuse ;  /* 0x0000000868687220 */ /* 0x080fe20000410000 */
[----:B------:R3:W-:Y:S01]  /*abc0*/  MUFU.EX2 R73, R9 ;  /* 0x0000000900497308 */ /* 0x0007e20000000800 */
[----:B------:R-:W-:-:S02]  /*abd0*/  FMUL.FTZ R105, R105, R8 ;  /* 0x0000000869697220 */ /* 0x000fc40000410000 */
[-C--:B------:R-:W-:Y:S01]  /*abe0*/  FMUL.FTZ R106, R106, R3.reuse ;  /* 0x000000036a6a7220 */ /* 0x080fe20000410000 */
[C---:B--2---:R-:W-:Y:S01]  /*abf0*/  HMMA.16816.F32.BF16 R48, R4.reuse, R12, R116 ;  /* 0x0000000c0430723c */ /* 0x044fe20000041874 */
[----:B------:R-:W-:Y:S02]  /*ac00*/  FMUL.FTZ R107, R107, R3 ;  /* 0x000000036b6b7220 */ /* 0x000fe40000410000 */
[-C--:B------:R-:W-:Y:S02]  /*ac10*/  FMUL.FTZ R124, R124, R8.reuse ;  /* 0x000000087c7c7220 */ /* 0x080fe40000410000 */
[----:B-1----:R-:W-:Y:S01]  /*ac20*/  FFMA.FTZ R10, R168, c[0x0][0x23c], -R0 ;  /* 0x00008f00a80a7a23 */ /* 0x002fe20000010800 */
[----:B------:R-:W-:Y:S01]  /*ac30*/  MOV R168, R69 ;  /* 0x0000004500a87202 */ /* 0x000fe20000000f00 */
[----:B------:R-:W-:Y:S01]  /*ac40*/  FMUL.FTZ R125, R125, R8 ;  /* 0x000000087d7d7220 */ /* 0x000fe20000410000 */
[----:B------:R-:W-:Y:S01]  /*ac50*/  HMMA.16816.F32.BF16 R120, R4, R14, R120 ;  /* 0x0000000e0478723c */ /* 0x000fe20000041878 */
[----:B------:R-:W1:Y:S01]  /*ac60*/  LDSM.16.MT88.4 R12, [R207+0x18800] ;  /* 0x01880000cf0c783b */ /* 0x000e620000004200 */
[----:B------:R2:W-:Y:S01]  /*ac70*/  MUFU.EX2 R64, R10 ;  /* 0x0000000a00407308 */ /* 0x0005e20000000800 */
[----:B------:R-:W-:-:S02]  /*ac80*/  FMUL.FTZ R126, R126, R3 ;  /* 0x000000037e7e7220 */ /* 0x000fc40000410000 */
[----:B---3--:R-:W-:Y:S01]  /*ac90*/  FFMA.FTZ R9, R169, c[0x0][0x23c], -R0 ;  /* 0x00008f00a9097a23 */ /* 0x008fe20000010800 */
[----:B------:R-:W-:Y:S01]  /*aca0*/  MOV R169, R68 ;  /* 0x0000004400a97202 */ /* 0x000fe20000000f00 */
[-C--:B------:R-:W-:Y:S01]  /*acb0*/  FMUL.FTZ R127, R127, R3.reuse ;  /* 0x000000037f7f7220 */ /* 0x080fe20000410000 */
[C---:B------:R-:W-:Y:S01]  /*acc0*/  HMMA.16816.F32.BF16 R100, R4.reuse, R16, R100 ;  /* 0x000000100464723c */ /* 0x040fe20000041864 */
[-C--:B------:R-:W-:Y:S01]  /*acd0*/  FMUL.FTZ R128, R128, R8.reuse ;  /* 0x0000000880807220 */ /* 0x080fe20000410000 */
[----:B------:R3:W1:Y:S01]  /*ace0*/  MUFU.EX2 R77, R9 ;  /* 0x00000009004d7308 */ /* 0x0006620000000800 */
[----:B------:R-:W-:Y:S02]  /*acf0*/  FMUL.FTZ R129, R129, R8 ;  /* 0x0000000881817220 */ /* 0x000fe40000410000 */
[-C--:B------:R-:W-:Y:S02]  /*ad00*/  FMUL.FTZ R130, R130, R3.reuse ;  /* 0x0000000382827220 */ /* 0x080fe40000410000 */
[----:B------:R-:W-:Y:S01]  /*ad10*/  FMUL.FTZ R131, R131, R3 ;  /* 0x0000000383837220 */ /* 0x000fe20000410000 */
[----:B------:R-:W-:Y:S01]  /*ad20*/  HMMA.16816.F32.BF16 R104, R4, R18, R104 ;  /* 0x000000120468723c */ /* 0x000fe20000041868 */
[----:B------:R-:W4:Y:S01]  /*ad30*/  LDSM.16.MT88.4 R16, [R206+0x18800] ;  /* 0x01880000ce10783b */ /* 0x000f220000004200 */
[----:B--2---:R-:W-:-:S06]  /*ad40*/  MOV R10, R75 ;  /* 0x0000004b000a7202 */ /* 0x004fcc0000000f00 */
[----:B------:R-:W-:Y:S01]  /*ad50*/  HMMA.16816.F32.BF16 R124, R4, R24, R124 ;  /* 0x00000018047c723c */ /* 0x000fe2000004187c */
[----:B---3--:R-:W-:Y:S01]  /*ad60*/  FFMA.FTZ R9, R171, c[0x0][0x23c], -R0 ;  /* 0x00008f00ab097a23 */ /* 0x008fe20000010800 */
[----:B------:R-:W-:-:S03]  /*ad70*/  MOV R171, R74 ;  /* 0x0000004a00ab7202 */ /* 0x000fc60000000f00 */
[----:B------:R2:W-:Y:S03]  /*ad80*/  MUFU.EX2 R79, R9 ;  /* 0x00000009004f7308 */ /* 0x0005e60000000800 */
[----:B------:R-:W-:Y:S01]  /*ad90*/  HMMA.16816.F32.BF16 R128, R4, R26, R128 ;  /* 0x0000001a0480723c */ /* 0x000fe20000041880 */
[----:B------:R-:W3:Y:S06]  /*ada0*/  LDSM.16.MT88.4 R24, [R205+0x1a800] ;  /* 0x01a80000cd18783b */ /* 0x000eec0000004200 */
[----:B-----5:R-:W-:-:S02]  /*adb0*/  F2FP.BF16.PACK_AB R4, R87, R60 ;  /* 0x0000003c5704723e */ /* 0x020fc400000010ff */
[----:B-1----:R-:W-:Y:S02]  /*adc0*/  F2FP.BF16.PACK_AB R5, R77, R64 ;  /* 0x000000404d05723e */ /* 0x002fe400000010ff */
[----:B------:R-:W-:Y:S01]  /*add0*/  F2FP.BF16.PACK_AB R6, R73, R78 ;  /* 0x0000004e4906723e */ /* 0x000fe200000010ff */
[----:B--2---:R-:W-:-:S04]  /*ade0*/  FFMA.FTZ R9, R170, c[0x0][0x23c], -R0 ;  /* 0x00008f00aa097a23 */ /* 0x004fc80000010800 */
[----:B------:R-:W1:Y:S02]  /*adf0*/  MUFU.EX2 R170, R9 ;  /* 0x0000000900aa7308 */ /* 0x000e640000000800 */
[----:B-1----:R-:W-:Y:S01]  /*ae00*/  F2FP.BF16.PACK_AB R7, R170, R79 ;  /* 0x0000004faa07723e */ /* 0x002fe200000010ff */
[----:B------:R-:W-:-:S06]  /*ae10*/  FFMA.FTZ R9, R251, c[0x0][0x23c], -R2 ;  /* 0x00008f00fb097a23 */ /* 0x000fcc0000010802 */
[C---:B----4-:R-:W-:Y:S08]  /*ae20*/  HMMA.16816.F32.BF16 R136, R4.reuse, R20, R136 ;  /* 0x000000140488723c */ /* 0x050ff00000041888 */
[C---:B------:R-:W-:Y:S01]  /*ae30*/  HMMA.16816.F32.BF16 R36, R4.reuse, R22, R244 ;  /* 0x000000160424723c */ /* 0x040fe200000418f4 */
[----:B------:R-:W-:Y:S01]  /*ae40*/  LDSM.16.MT88.4 R20, [R206+0x1a800] ;  /* 0x01a80000ce14783b */ /* 0x000fe20000004200 */
[----:B------:R1:W-:Y:S05]  /*ae50*/  MUFU.EX2 R244, R9 ;  /* 0x0000000900f47308 */ /* 0x0003ea0000000800 */
[----:B------:R-:W-:Y:S01]  /*ae60*/  MOV R245, R79 ;  /* 0x0000004f00f57202 */ /* 0x000fe20000000f00 */
[----:B------:R-:W-:Y:S01]  /*ae70*/  HMMA.16816.F32.BF16 R160, R4, R12, R160 ;  /* 0x0000000c04a0723c */ /* 0x000fe200000418a0 */
[----:B------:R-:W-:-:S02]  /*ae80*/  MOV R246, R72 ;  /* 0x0000004800f67202 */ /* 0x000fc40000000f00 */
[----:B------:R-:W-:-:S05]  /*ae90*/  MOV R247, R73 ;  /* 0x0000004900f77202 */ /* 0x000fca0000000f00 */
[----:B------:R-:W-:Y:S01]  /*aea0*/  HMMA.16816.F32.BF16 R52, R4, R14, R200 ;  /* 0x0000000e0434723c */ /* 0x000fe200000418c8 */
[----:B------:R-:W2:Y:S01]  /*aeb0*/  LDSM.16.MT88.4 R12, [R207+0x1a800] ;  /* 0x01a80000cf0c783b */ /* 0x000ea20000004200 */
[----:B-1----:R-:W-:-:S05]  /*aec0*/  FFMA.FTZ R9, R250, c[0x0][0x23c], -R2 ;  /* 0x00008f00fa097a23 */ /* 0x002fca0000010802 */
[----:B------:R-:W-:Y:S01]  /*aed0*/  MOV R201, R70 ;  /* 0x0000004600c97202 */ /* 0x000fe20000000f00 */
[C---:B------:R-:W-:Y:S01]  /*aee0*/  HMMA.16816.F32.BF16 R44, R4.reuse, R30, R236 ;  /* 0x0000001e042c723c */ /* 0x040fe200000418ec */
[----:B------:R-:W-:Y:S02]  /*aef0*/  MOV R200, R85 ;  /* 0x0000005500c87202 */ /* 0x000fe40000000f00 */
[----:B------:R-:W-:Y:S02]  /*af00*/  MOV R203, R76 ;  /* 0x0000004c00cb7202 */ /* 0x000fe40000000f00 */
[----:B------:R-:W-:Y:S02]  /*af10*/  MOV R202, R78 ;  /* 0x0000004e00ca7202 */ /* 0x000fe40000000f00 */
[----:B------:R-:W-:Y:S01]  /*af20*/  MOV R237, R56 ;  /* 0x0000003800ed7202 */ /* 0x000fe20000000f00 */
[----:B------:R-:W-:Y:S01]  /*af30*/  HMMA.16816.F32.BF16 R144, R4, R16, R144 ;  /* 0x000000100490723c */ /* 0x000fe20000041890 */
[----:B------:R-:W-:-:S02]  /*af40*/  MOV R236, R86 ;  /* 0x0000005600ec7202 */ /* 0x000fc40000000f00 */
[----:B------:R-:W-:Y:S02]  /*af50*/  MOV R238, R132 ;  /* 0x0000008400ee7202 */ /* 0x000fe40000000f00 */
[----:B------:R-:W-:-:S03]  /*af60*/  MOV R239, R133 ;  /* 0x0000008500ef7202 */ /* 0x000fc60000000f00 */
[C---:B---3--:R-:W-:Y:S07]  /*af70*/  HMMA.16816.F32.BF16 R56, R4.reuse, R24, R196 ;  /* 0x000000180438723c */ /* 0x048fee00000418c4 */
[----:B------:R-:W-:Y:S01]  /*af80*/  MOV R199, R61 ;  /* 0x0000003d00c77202 */ /* 0x000fe20000000f00 */
[----:B------:R-:W-:Y:S01]  /*af90*/  HMMA.16816.F32.BF16 R40, R4, R18, R240 ;  /* 0x000000120428723c */ /* 0x000fe200000418f0 */
[----:B------:R-:W-:Y:S01]  /*afa0*/  MOV R198, R62 ;  /* 0x0000003e00c67202 */ /* 0x000fe20000000f00 */
[----:B------:R-:W-:Y:S01]  /*afb0*/  LDSM.16.MT88.4 R16, [R208+0x1a800] ;  /* 0x01a80000d010783b */ /* 0x000fe20000004200 */
[----:B------:R-:W-:Y:S01]  /*afc0*/  MOV R197, R60 ;  /* 0x0000003c00c57202 */ /* 0x000fe20000000f00 */
[----:B------:R1:W3:Y:S01]  /*afd0*/  MUFU.EX2 R243, R9 ;  /* 0x0000000900f37308 */ /* 0x0002e20000000800 */
[----:B------:R-:W-:-:S03]  /*afe0*/  MOV R196, R63 ;  /* 0x0000003f00c47202 */ /* 0x000fc60000000f00 */
[C---:B------:R-:W-:Y:S01]  /*aff0*/  HMMA.16816.F32.BF16 R60, R4.reuse, R26, R192 ;  /* 0x0000001a043c723c */ /* 0x040fe200000418c0 */
[----:B------:R-:W4:Y:S06]  /*b000*/  LDSM.16.MT88.4 R24, [R206+0x1c800] ;  /* 0x01c80000ce18783b */ /* 0x000f2c0000004200 */
[----:B------:R-:W-:Y:S01]  /*b010*/  MOV R195, R65 ;  /* 0x0000004100c37202 */ /* 0x000fe20000000f00 */
[----:B--2---:R-:W-:Y:S01]  /*b020*/  HMMA.16816.F32.BF16 R132, R4, R14, R148 ;  /* 0x0000000e0484723c */ /* 0x004fe20000041894 */
[----:B------:R-:W-:Y:S02]  /*b030*/  MOV R194, R66 ;  /* 0x0000004200c27202 */ /* 0x000fe40000000f00 */
[----:B------:R-:W-:Y:S01]  /*b040*/  MOV R193, R64 ;  /* 0x0000004000c17202 */ /* 0x000fe20000000f00 */
[----:B-1----:R-:W-:Y:S01]  /*b050*/  FFMA.FTZ R9, R248, c[0x0][0x23c], -R2 ;  /* 0x00008f00f8097a23 */ /* 0x002fe20000010802 */
[----:B------:R-:W-:-:S02]  /*b060*/  MOV R192, R67 ;  /* 0x0000004300c07202 */ /* 0x000fc40000000f00 */
[----:B------:R-:W-:Y:S01]  /*b070*/  MOV R248, R202 ;  /* 0x000000ca00f87202 */ /* 0x000fe20000000f00 */
[C---:B------:R-:W-:Y:S01]  /*b080*/  HMMA.16816.F32.BF16 R64, R4.reuse, R20, R188 ;  /* 0x000000140440723c */ /* 0x040fe200000418bc */
[----:B------:R1:W-:Y:S01]  /*b090*/  MUFU.EX2 R242, R9 ;  /* 0x0000000900f27308 */ /* 0x0003e20000000800 */
[----:B------:R-:W-:Y:S02]  /*b0a0*/  MOV R202, R246 ;  /* 0x000000f600ca7202 */ /* 0x000fe40000000f00 */
[----:B------:R-:W-:Y:S02]  /*b0b0*/  MOV R246, R247 ;  /* 0x000000f700f67202 */ /* 0x000fe40000000f00 */
[----:B------:R-:W-:Y:S02]  /*b0c0*/  MOV R247, R170 ;  /* 0x000000aa00f77202 */ /* 0x000fe40000000f00 */
[----:B------:R-:W-:Y:S01]  /*b0d0*/  MOV R188, R71 ;  /* 0x0000004700bc7202 */ /* 0x000fe20000000f00 */
[----:B------:R-:W-:Y:S01]  /*b0e0*/  HMMA.16816.F32.BF16 R152, R4, R28, R152 ;  /* 0x0000001c0498723c */ /* 0x000fe20000041898 */
[----:B------:R-:W-:Y:S01]  /*b0f0*/  MOV R189, R84 ;  /* 0x0000005400bd7202 */ /* 0x000fe20000000f00 */
[----:B------:R-:W-:Y:S01]  /*b100*/  LDSM.16.MT88.4 R28, [R205+0x1c800] ;  /* 0x01c80000cd1c783b */ /* 0x000fe20000004200 */
[----:B------:R-:W-:-:S02]  /*b110*/  MOV R190, R87 ;  /* 0x0000005700be7202 */ /* 0x000fc40000000f00 */
[----:B------:R-:W-:-:S03]  /*b120*/  MOV R191, R77 ;  /* 0x0000004d00bf7202 */ /* 0x000fc60000000f00 */
[----:B------:R-:W-:Y:S01]  /*b130*/  HMMA.16816.F32.BF16 R68, R4, R22, R180 ;  /* 0x000000160444723c */ /* 0x000fe200000418b4 */
[----:B------:R-:W2:Y:S01]  /*b140*/  LDSM.16.MT88.4 R20, [R208+0x1c800] ;  /* 0x01c80000d014783b */ /* 0x000ea20000004200 */
[----:B-1----:R-:W-:Y:S01]  /*b150*/  FFMA.FTZ R9, R249, c[0x0][0x23c], -R2 ;  /* 0x00008f00f9097a23 */ /* 0x002fe20000010802 */
[----:B------:R-:W-:-:S03]  /*b160*/  MOV R249, R191 ;  /* 0x000000bf00f97202 */ /* 0x000fc60000000f00 */
[----:B------:R1:W-:Y:S01]  /*b170*/  MUFU.EX2 R241, R9 ;  /* 0x0000000900f17308 */ /* 0x0003e20000000800 */
[----:B------:R-:W-:Y:S01]  /*b180*/  MOV R182, R197 ;  /* 0x000000c500b67202 */ /* 0x000fe20000000f00 */
[C---:B------:R-:W-:Y:S01]  /*b190*/  HMMA.16816.F32.BF16 R84, R4.reuse, R12, R156 ;  /* 0x0000000c0454723c */ /* 0x040fe2000004189c */
[----:B------:R-:W5:Y:S01]  /*b1a0*/  LDSM.16.MT88.4 R12, [R207+0x1c800] ;  /* 0x01c80000cf0c783b */ /* 0x000f620000004200 */
[----:B------:R-:W-:Y:S02]  /*b1b0*/  MOV R181, R198 ;  /* 0x000000c600b57202 */ /* 0x000fe40000000f00 */
[----:B------:R-:W-:Y:S02]  /*b1c0*/  MOV R180, R199 ;  /* 0x000000c700b47202 */ /* 0x000fe40000000f00 */
[----:B------:R-:W-:Y:S02]  /*b1d0*/  MOV R183, R193 ;  /* 0x000000c100b77202 */ /* 0x000fe40000000f00 */
[----:B----4-:R-:W-:Y:S01]  /*b1e0*/  HMMA.16816.F32.BF16 R156, R4, R24, R140 ;  /* 0x00000018049c723c */ /* 0x010fe2000004188c */
[----:B------:R-:W-:-:S02]  /*b1f0*/  MOV R251, R180 ;  /* 0x000000b400fb7202 */ /* 0x000fc40000000f00 */
[----:B------:R-:W-:Y:S01]  /*b200*/  MOV R250, R181 ;  /* 0x000000b500fa7202 */ /* 0x000fe20000000f00 */
[----:B-1----:R-:W-:Y:S01]  /*b210*/  FFMA.FTZ R9, R252, c[0x0][0x23c], -R0 ;  /* 0x00008f00fc097a23 */ /* 0x002fe20000010800 */
[----:B------:R-:W-:-:S03]  /*b220*/  MOV R252, R190 ;  /* 0x000000be00fc7202 */ /* 0x000fc60000000f00 */
[C---:B------:R-:W-:Y:S01]  /*b230*/  HMMA.16816.F32.BF16 R72, R4.reuse, R16, R176 ;  /* 0x000000100448723c */ /* 0x040fe200000418b0 */
[----:B------:R1:W-:Y:S06]  /*b240*/  MUFU.EX2 R240, R9 ;  /* 0x0000000900f07308 */ /* 0x0003ec0000000800 */
[----:B------:R-:W-:Y:S01]  /*b250*/  MOV R179, R237 ;  /* 0x000000ed00b37202 */ /* 0x000fe20000000f00 */
[----:B------:R-:W-:Y:S01]  /*b260*/  HMMA.16816.F32.BF16 R76, R4, R18, R172 ;  /* 0x00000012044c723c */ /* 0x000fe200000418ac */
[----:B------:R-:W4:Y:S01]  /*b270*/  LDSM.16.MT88.4 R16, [R205+0x1e800] ;  /* 0x01e80000cd10783b */ /* 0x000f220000004200 */
[----:B------:R-:W-:-:S02]  /*b280*/  MOV R178, R196 ;  /* 0x000000c400b27202 */ /* 0x000fc40000000f00 */
[----:B------:R-:W-:Y:S02]  /*b290*/  MOV R176, R194 ;  /* 0x000000c200b07202 */ /* 0x000fe40000000f00 */
[----:B------:R-:W-:Y:S02]  /*b2a0*/  MOV R177, R195 ;  /* 0x000000c300b17202 */ /* 0x000fe40000000f00 */
[----:B------:R-:W-:Y:S01]  /*b2b0*/  HMMA.16816.F32.BF16 R148, R4, R26, R80 ;  /* 0x0000001a0494723c */ /* 0x000fe20000041850 */
[----:B------:R-:W-:Y:S01]  /*b2c0*/  LDSM.16.MT88.4 R24, [R206+0x1e800] ;  /* 0x01e80000ce18783b */ /* 0x000fe20000004200 */
[----:B-1----:R-:W-:-:S04]  /*b2d0*/  FFMA.FTZ R9, R239, c[0x0][0x23c], -R0 ;  /* 0x00008f00ef097a23 */ /* 0x002fc80000010800 */
[----:B------:R1:W1:Y:S02]  /*b2e0*/  MUFU.EX2 R239, R9 ;  /* 0x0000000900ef7308 */ /* 0x0002640000000800 */
[C---:B--2---:R-:W-:Y:S08]  /*b2f0*/  HMMA.16816.F32.BF16 R116, R4.reuse, R22, R88 ;  /* 0x000000160474723c */ /* 0x044ff00000041858 */
[----:B-----5:R-:W-:Y:S01]  /*b300*/  HMMA.16816.F32.BF16 R88, R4, R12, R92 ;  /* 0x0000000c0458723c */ /* 0x020fe2000004185c */
[----:B-1----:R-:W-:-:S07]  /*b310*/  FFMA.FTZ R9, R238, c[0x0][0x23c], -R0 ;  /* 0x00008f00ee097a23 */ /* 0x002fce0000010800 */
[C---:B------:R-:W-:Y:S01]  /*b320*/  HMMA.16816.F32.BF16 R96, R4.reuse, R14, R96 ;  /* 0x0000000e0460723c */ /* 0x040fe20000041860 */
[----:B------:R-:W1:Y:S01]  /*b330*/  LDSM.16.MT88.4 R12, [R207+0x1e800] ;  /* 0x01e80000cf0c783b */ /* 0x000e620000004200 */
[----:B------:R2:W-:Y:S06]  /*b340*/  MUFU.EX2 R238, R9 ;  /* 0x0000000900ee7308 */ /* 0x0005ec0000000800 */
[C---:B------:R-:W-:Y:S01]  /*b350*/  HMMA.16816.F32.BF16 R140, R4.reuse, R20, R32 ;  /* 0x00000014048c723c */ /* 0x040fe20000041820 */
[----:B------:R-:W5:Y:S04]  /*b360*/  LDSM.16.MT88.4 R20, [R208+0x1e800] ;  /* 0x01e80000d014783b */ /* 0x000f680000004200 */
[----:B------:R-:W-:Y:S03]  /*b370*/  LDSM.16.MT88.4 R32, [R205+0x19000] ;  /* 0x01900000cd20783b */ /* 0x000fe60000004200 */
[----:B------:R-:W-:Y:S01]  /*b380*/  HMMA.16816.F32.BF16 R164, R4, R28, R164 ;  /* 0x0000001c04a4723c */ /* 0x000fe200000418a4 */
[----:B--2---:R-:W-:Y:S01]  /*b390*/  FFMA.FTZ R9, R188, c[0x0][0x23c], -R0 ;  /* 0x00008f00bc097a23 */ /* 0x004fe20000010800 */
[----:B------:R-:W-:-:S03]  /*b3a0*/  MOV R188, R192 ;  /* 0x000000c000bc7202 */ /* 0x000fc60000000f00 */
[----:B------:R2:W1:Y:S03]  /*b3b0*/  MUFU.EX2 R237, R9 ;  /* 0x0000000900ed7308 */ /* 0x0004660000000800 */
[C---:B------:R-:W-:Y:S01]  /*b3c0*/  HMMA.16816.F32.BF16 R184, R4.reuse, R30, R184 ;  /* 0x0000001e04b8723c */ /* 0x040fe200000418b8 */
[----:B------:R-:W-:Y:S07]  /*b3d0*/  LDSM.16.MT88.4 R28, [R205+0x1b000] ;  /* 0x01b00000cd1c783b */ /* 0x000fee0000004200 */
[----:B----4-:R-:W-:Y:S01]  /*b3e0*/  HMMA.16816.F32.BF16 R80, R4, R16, R100 ;  /* 0x000000100450723c */ /* 0x010fe20000041864 */
[----:B--2---:R-:W-:Y:S01]  /*b3f0*/  FFMA.FTZ R9, R200, c[0x0][0x23c], -R2 ;  /* 0x00008f00c8097a23 */ /* 0x004fe20000010802 */
[----:B------:R-:W-:-:S06]  /*b400*/  MOV R200, R236 ;  /* 0x000000ec00c87202 */ /* 0x000fcc0000000f00 */
[C---:B------:R-:W-:Y:S01]  /*b410*/  HMMA.16816.F32.BF16 R104, R4.reuse, R18, R104 ;  /* 0x000000120468723c */ /* 0x040fe20000041868 */
[----:B------:R-:W-:Y:S01]  /*b420*/  LDSM.16.MT88.4 R16, [R206+0x19000] ;  /* 0x01900000ce10783b */ /* 0x000fe20000004200 */
[----:B------:R2:W-:Y:S06]  /*b430*/  MUFU.EX2 R236, R9 ;  /* 0x0000000900ec7308 */ /* 0x0005ec0000000800 */
[C---:B-1----:R-:W-:Y:S08]  /*b440*/  HMMA.16816.F32.BF16 R124, R4.reuse, R12, R124 ;  /* 0x0000000c047c723c */ /* 0x042ff0000004187c */
[----:B------:R-:W-:Y:S01]  /*b450*/  HMMA.16816.F32.BF16 R128, R4, R14, R128 ;  /* 0x0000000e0480723c */ /* 0x000fe20000041880 */
[----:B------:R-:W1:Y:S01]  /*b460*/  LDSM.16.MT88.4 R12, [R207+0x19000] ;  /* 0x01900000cf0c783b */ /* 0x000e620000004200 */
[----:B--2---:R-:W-:-:S04]  /*b470*/  FFMA.FTZ R9, R203, c[0x0][0x23c], -R2 ;  /* 0x00008f00cb097a23 */ /* 0x004fc80000010802 */
[----:B------:R2:W4:Y:S02]  /*b480*/  MUFU.EX2 R203, R9 ;  /* 0x0000000900cb7308 */ /* 0x0005240000000800 */
[C---:B------:R-:W-:Y:S08]  /*b490*/  HMMA.16816.F32.BF16 R108, R4.reuse, R24, R108 ;  /* 0x00000018046c723c */ /* 0x040ff0000004186c */
[----:B------:R-:W-:Y:S01]  /*b4a0*/  HMMA.16816.F32.BF16 R112, R4, R26, R112 ;  /* 0x0000001a0470723c */ /* 0x000fe20000041870 */
[----:B------:R-:W4:Y:S01]  /*b4b0*/  LDSM.16.MT88.4 R24, [R208+0x19000] ;  /* 0x01900000d018783b */ /* 0x000f220000004200 */
[----:B--2---:R-:W-:-:S06]  /*b4c0*/  FFMA.FTZ R9, R202, c[0x0][0x23c], -R2 ;  /* 0x00008f00ca097a23 */ /* 0x004fcc0000010802 */
[C---:B-----5:R-:W-:Y:S01]  /*b4d0*/  HMMA.16816.F32.BF16 R48, R4.reuse, R20, R48 ;  /* 0x000000140430723c */ /* 0x060fe20000041830 */
[----:B------:R-:W-:Y:S07]  /*b4e0*/  MUFU.EX2 R202, R9 ;  /* 0x0000000900ca7308 */ /* 0x000fee0000000800 */
[----:B------:R-:W-:Y:S01]  /*b4f0*/  HMMA.16816.F32.BF16 R120, R4, R22, R120 ;  /* 0x000000160478723c */ /* 0x000fe20000041878 */
[----:B------:R-:W-:Y:S06]  /*b500*/  LDSM.16.MT88.4 R20, [R206+0x1b000] ;  /* 0x01b00000ce14783b */ /* 0x000fec0000004200 */
[----:B---3--:R-:W-:-:S02]  /*b510*/  F2FP.BF16.PACK_AB R4, R243, R244 ;  /* 0x000000f4f304723e */ /* 0x008fc400000010ff */
[----:B------:R-:W-:Y:S02]  /*b520*/  F2FP.BF16.PACK_AB R5, R239, R240 ;  /* 0x000000f0ef05723e */ /* 0x000fe400000010ff */
[----:B------:R-:W-:Y:S02]  /*b530*/  F2FP.BF16.PACK_AB R6, R241, R242 ;  /* 0x000000f2f106723e */ /* 0x000fe400000010ff */
[----:B------:R-:W-:-:S07]  /*b540*/  F2FP.BF16.PACK_AB R7, R237, R238 ;  /* 0x000000eeed07723e */ /* 0x000fce00000010ff */
[C---:B-1----:R-:W-:Y:S08]  /*b550*/  HMMA.16816.F32.BF16 R160, R4.reuse, R12, R160 ;  /* 0x0000000c04a0723c */ /* 0x042ff000000418a0 */
[C---:B------:R-:W-:Y:S01]  /*b560*/  HMMA.16816.F32.BF16 R196, R4.reuse, R14, R52 ;  /* 0x0000000e04c4723c */ /* 0x040fe20000041834 */
[----:B------:R-:W1:Y:S07]  /*b570*/  LDSM.16.MT88.4 R12, [R207+0x1b000] ;  /* 0x01b00000cf0c783b */ /* 0x000e6e0000004200 */
[C---:B------:R-:W-:Y:S08]  /*b580*/  HMMA.16816.F32.BF16 R144, R4.reuse, R16, R144 ;  /* 0x000000100490723c */ /* 0x040ff00000041890 */
[C---:B------:R-:W-:Y:S01]  /*b590*/  HMMA.16816.F32.BF16 R40, R4.reuse, R18, R40 ;  /* 0x000000120428723c */ /* 0x040fe20000041828 */
[----:B------:R-:W2:Y:S07]  /*b5a0*/  LDSM.16.MT88.4 R16, [R208+0x1b000] ;  /* 0x01b00000d010783b */ /* 0x000eae0000004200 */
[C---:B----4-:R-:W-:Y:S08]  /*b5b0*/  HMMA.16816.F32.BF16 R152, R4.reuse, R24, R152 ;  /* 0x000000180498723c */ /* 0x050ff00000041898 */
        /* <DEDUP_REMOVED lines=39> */
[----:B------:R3:W4:Y:S01]  /*b830*/  MUFU.EX2 R201, R2 ;  /* 0x0000000200c97308 */ /* 0x0007220000000800 */
[----:B------:R-:W-:Y:S02]  /*b840*/  MOV R97, R67 ;  /* 0x0000004300617202 */ /* 0x000fe40000000f00 */
[----:B------:R-:W-:Y:S02]  /*b850*/  MOV R88, R59 ;  /* 0x0000003b00587202 */ /* 0x000fe40000000f00 */
[----:B------:R-:W-:Y:S01]  /*b860*/  HMMA.16816.F32.BF16 R36, R4, R34, R36 ;  /* 0x000000220424723c */ /* 0x000fe20000041824 */
[----:B------:R-:W5:Y:S01]  /*b870*/  LDSM.16.MT88.4 R32, [R205+0x1d000] ;  /* 0x01d00000cd20783b */ /* 0x000f620000004200 */
[----:B------:R-:W-:-:S02]  /*b880*/  MOV R90, R75 ;  /* 0x0000004b005a7202 */ /* 0x000fc40000000f00 */
[----:B------:R-:W-:Y:S02]  /*b890*/  MOV R89, R58 ;  /* 0x0000003a00597202 */ /* 0x000fe40000000f00 */
[----:B------:R-:W-:Y:S02]  /*b8a0*/  MOV R96, R66 ;  /* 0x0000004200607202 */ /* 0x000fe40000000f00 */
[C---:B--2---:R-:W-:Y:S01]  /*b8b0*/  HMMA.16816.F32.BF16 R172, R4.reuse, R20, R140 ;  /* 0x0000001404ac723c */ /* 0x044fe2000004188c */
[----:B------:R-:W-:Y:S01]  /*b8c0*/  LDSM.16.MT88.4 R140, [R205+0x19800] ;  /* 0x01980000cd8c783b */ /* 0x000fe20000004200 */
[----:B------:R-:W-:Y:S01]  /*b8d0*/  MOV R91, R74 ;  /* 0x0000004a005b7202 */ /* 0x000fe20000000f00 */
[--C-:B---3--:R-:W-:Y:S01]  /*b8e0*/  FFMA.FTZ R2, R200, c[0x0][0x23c], -R0.reuse ;  /* 0x00008f00c8027a23 */ /* 0x108fe20000010800 */
[----:B------:R-:W-:Y:S02]  /*b8f0*/  MOV R98, R56 ;  /* 0x0000003800627202 */ /* 0x000fe40000000f00 */
[----:B------:R-:W-:Y:S01]  /*b900*/  MOV R99, R57 ;  /* 0x0000003900637202 */ /* 0x000fe20000000f00 */
[----:B------:R2:W-:Y:S01]  /*b910*/  MUFU.EX2 R200, R2 ;  /* 0x0000000200c87308 */ /* 0x0005e20000000800 */
[C---:B------:R-:W-:Y:S01]  /*b920*/  HMMA.16816.F32.BF16 R76, R4.reuse, R18, R76 ;  /* 0x00000012044c723c */ /* 0x040fe2000004184c */
[----:B------:R-:W3:Y:S04]  /*b930*/  LDSM.16.MT88.4 R16, [R205+0x1f000] ;  /* 0x01f00000cd10783b */ /* 0x000ee80000004200 */
[----:B------:R-:W-:Y:S03]  /*b940*/  LDSM.16.MT88.4 R56, [R208+0x1b800] ;  /* 0x01b80000d038783b */ /* 0x000fe60000004200 */
[----:B------:R-:W-:Y:S01]  /*b950*/  HMMA.16816.F32.BF16 R176, R4, R22, R116 ;  /* 0x0000001604b0723c */ /* 0x000fe20000041874 */
[----:B------:R-:W3:Y:S01]  /*b960*/  LDSM.16.MT88.4 R20, [R208+0x1f000] ;  /* 0x01f00000d014783b */ /* 0x000ee20000004200 */
[----:B--2---:R-:W-:-:S06]  /*b970*/  FFMA.FTZ R2, R11, c[0x0][0x23c], -R0 ;  /* 0x00008f000b027a23 */ /* 0x004fcc0000010800 */
[C---:B-1----:R-:W-:Y:S01]  /*b980*/  HMMA.16816.F32.BF16 R124, R4.reuse, R12, R124 ;  /* 0x0000000c047c723c */ /* 0x042fe2000004187c */
[----:B------:R1:W2:Y:S07]  /*b990*/  MUFU.EX2 R11, R2 ;  /* 0x00000002000b7308 */ /* 0x0002ae0000000800 */
[C---:B------:R-:W-:Y:S07]  /*b9a0*/  HMMA.16816.F32.BF16 R12, R4.reuse, R14, R128 ;  /* 0x0000000e040c723c */ /* 0x040fee0000041880 */
[----:B------:R-:W-:Y:S01]  /*b9b0*/  F2FP.BF16.PACK_AB R128, R203, R236 ;  /* 0x000000eccb80723e */ /* 0x000fe200000010ff */
[----:B-----5:R-:W-:Y:S01]  /*b9c0*/  HMMA.16816.F32.BF16 R100, R4, R32, R164 ;  /* 0x000000200464723c */ /* 0x020fe200000418a4 */
[----:B----4-:R-:W-:Y:S01]  /*b9d0*/  F2FP.BF16.PACK_AB R130, R201, R202 ;  /* 0x000000cac982723e */ /* 0x010fe200000010ff */
[----:B------:R-:W4:Y:S01]  /*b9e0*/  LDSM.16.MT88.4 R164, [R207+0x19800] ;  /* 0x01980000cfa4783b */ /* 0x000f220000004200 */
[--C-:B-1----:R-:W-:Y:S01]  /*b9f0*/  FFMA.FTZ R2, R10, c[0x0][0x23c], -R0.reuse ;  /* 0x00008f000a027a23 */ /* 0x102fe20000010800 */
[----:B--2---:R-:W-:Y:S01]  /*ba00*/  F2FP.BF16.PACK_AB R129, R11, R200 ;  /* 0x000000c80b81723e */ /* 0x004fe200000010ff */
[----:B------:R-:W-:-:S02]  /*ba10*/  FFMA.FTZ R0, R73, c[0x0][0x23c], -R0 ;  /* 0x00008f0049007a23 */ /* 0x000fc40000010800 */
[----:B------:R1:W-:Y:S01]  /*ba20*/  MUFU.EX2 R10, R2 ;  /* 0x00000002000a7308 */ /* 0x0003e20000000800 */
[C---:B------:R-:W-:Y:S01]  /*ba30*/  HMMA.16816.F32.BF16 R188, R4.reuse, R24, R156 ;  /* 0x0000001804bc723c */ /* 0x040fe2000004189c */
[----:B------:R-:W2:Y:S04]  /*ba40*/  LDSM.16.MT88.4 R24, [R206+0x1f000] ;  /* 0x01f00000ce18783b */ /* 0x000ea80000004200 */
[----:B------:R-:W-:Y:S02]  /*ba50*/  LDSM.16.MT88.4 R156, [R208+0x19800] ;  /* 0x01980000d09c783b */ /* 0x000fe40000004200 */
[----:B------:R-:W5:Y:S01]  /*ba60*/  MUFU.EX2 R9, R0 ;  /* 0x0000000000097308 */ /* 0x000f620000000800 */
[----:B------:R-:W-:Y:S01]  /*ba70*/  HMMA.16816.F32.BF16 R184, R4, R34, R184 ;  /* 0x0000002204b8723c */ /* 0x000fe200000418b8 */
[----:B------:R-:W-:Y:S01]  /*ba80*/  LDSM.16.MT88.4 R72, [R205+0x1d800] ;  /* 0x01d80000cd48783b */ /* 0x000fe20000004200 */
[----:B-1----:R-:W-:-:S06]  /*ba90*/  MOV R2, R96 ;  /* 0x0000006000027202 */ /* 0x002fcc0000000f00 */
[----:B---3--:R-:W-:Y:S01]  /*baa0*/  HMMA.16816.F32.BF16 R32, R4, R16, R80 ;  /* 0x000000100420723c */ /* 0x008fe20000041850 */
[----:B-----5:R-:W-:-:S07]  /*bab0*/  F2FP.BF16.PACK_AB R131, R9, R10 ;  /* 0x0000000a0983723e */ /* 0x020fce00000010ff */
[----:B------:R-:W-:Y:S01]  /*bac0*/  HMMA.16816.F32.BF16 R116, R4, R20, R48 ;  /* 0x000000140474723c */ /* 0x000fe20000041830 */
[----:B------:R-:W-:Y:S01]  /*bad0*/  MOV R0, R97 ;  /* 0x0000006100007202 */ /* 0x000fe20000000f00 */
[----:B------:R-:W-:Y:S01]  /*bae0*/  LDSM.16.MT88.4 R48, [R206+0x1b800] ;  /* 0x01b80000ce30783b */ /* 0x000fe20000004200 */
[----:B------:R-:W-:Y:S02]  /*baf0*/  MOV R83, R65 ;  /* 0x0000004100537202 */ /* 0x000fe40000000f00 */
[----:B------:R-:W-:Y:S02]  /*bb00*/  MOV R82, R64 ;  /* 0x0000004000527202 */ /* 0x000fe40000000f00 */
[----:B------:R-:W-:Y:S01]  /*bb10*/  LDSM.16.MT88.4 R64, [R207+0x1b800] ;  /* 0x01b80000cf40783b */ /* 0x000fe20000004200 */
[C---:B------:R-:W-:Y:S08]  /*bb20*/  HMMA.16816.F32.BF16 R144, R128.reuse, R148, R144 ;  /* 0x000000948090723c */ /* 0x040ff00000041890 */
[C---:B------:R-:W-:Y:S01]  /*bb30*/  HMMA.16816.F32.BF16 R148, R128.reuse, R150, R40 ;  /* 0x000000968094723c */ /* 0x040fe20000041828 */
[----:B------:R-:W1:Y:S07]  /*bb40*/  LDSM.16.MT88.4 R40, [R205+0x1b800] ;  /* 0x01b80000cd28783b */ /* 0x000e6e0000004200 */
[C---:B------:R-:W-:Y:S08]  /*bb50*/  HMMA.16816.F32.BF16 R136, R128.reuse, R140, R136 ;  /* 0x0000008c8088723c */ /* 0x040ff00000041888 */
[C---:B------:R-:W-:Y:S08]  /*bb60*/  HMMA.16816.F32.BF16 R140, R128.reuse, R142, R36 ;  /* 0x0000008e808c723c */ /* 0x040ff00000041824 */
[C---:B----4-:R-:W-:Y:S08]  /*bb70*/  HMMA.16816.F32.BF16 R160, R128.reuse, R164, R160 ;  /* 0x000000a480a0723c */ /* 0x050ff000000418a0 */
[----:B------:R-:W-:Y:S07]  /*bb80*/  HMMA.16816.F32.BF16 R164, R128, R166, R196 ;  /* 0x000000a680a4723c */ /* 0x000fee00000418c4 */
[----:B------:R-:W-:Y:S01]  /*bb90*/  MOV R197, R98 ;  /* 0x0000006200c57202 */ /* 0x000fe20000000f00 */
[----:B--2---:R-:W-:Y:S01]  /*bba0*/  HMMA.16816.F32.BF16 R108, R4, R24, R108 ;  /* 0x00000018046c723c */ /* 0x004fe2000004186c */
[----:B------:R-:W-:-:S02]  /*bbb0*/  MOV R196, R99 ;  /* 0x0000006300c47202 */ /* 0x000fc40000000f00 */
[----:B------:R-:W-:Y:S01]  /*bbc0*/  MOV R198, R83 ;  /* 0x0000005300c67202 */ /* 0x000fe20000000f00 */
[----:B------:R-:W-:Y:S01]  /*bbd0*/  LDSM.16.MT88.4 R96, [R207+0x1d800] ;  /* 0x01d80000cf60783b */ /* 0x000fe20000004200 */
[----:B------:R-:W-:-:S03]  /*bbe0*/  MOV R199, R82 ;  /* 0x0000005200c77202 */ /* 0x000fc60000000f00 */
[----:B-1----:R-:W-:Y:S01]  /*bbf0*/  HMMA.16816.F32.BF16 R36, R128, R40, R192 ;  /* 0x000000288024723c */ /* 0x002fe200000418c0 */
[----:B------:R-:W1:Y:S06]  /*bc00*/  LDSM.16.MT88.4 R80, [R206+0x1d800] ;  /* 0x01d80000ce50783b */ /* 0x000e6c0000004200 */
        /* <DEDUP_REMOVED lines=8> */
[----:B------:R-:W-:Y:S01]  /*bc90*/  FFMA.FTZ R3, R194, R3, R193 ;  /* 0x00000003c2037223 */ /* 0x000fe200000100c1 */
[C---:B------:R-:W-:Y:S01]  /*bca0*/  HMMA.16816.F32.BF16 R24, R4.reuse, R26, R112 ;  /* 0x0000001a0418723c */ /* 0x040fe20000041870 */
[----:B------:R-:W-:Y:S01]  /*bcb0*/  FADD.FTZ R2, R2, R0 ;  /* 0x0000000002027221 */ /* 0x000fe20000010000 */
[----:B------:R-:W3:Y:S01]  /*bcc0*/  LDSM.16.MT88.4 R112, [R206+0x1f800] ;  /* 0x01f80000ce70783b */ /* 0x000ee20000004200 */
[----:B------:R-:W-:Y:S02]  /*bcd0*/  FADD.FTZ R0, R195, R3 ;  /* 0x00000003c3007221 */ /* 0x000fe40000010000 */
[----:B------:R-:W-:Y:S02]  /*bce0*/  FADD.FTZ R2, R196, R2 ;  /* 0x00000002c4027221 */ /* 0x000fe40000010000 */
[----:B------:R-:W-:Y:S01]  /*bcf0*/  FADD.FTZ R0, R197, R0 ;  /* 0x00000000c5007221 */ /* 0x000fe20000010000 */
[----:B------:R-:W-:Y:S01]  /*bd00*/  HMMA.16816.F32.BF16 R20, R4, R22, R120 ;  /* 0x000000160414723c */ /* 0x000fe20000041878 */
[----:B------:R-:W-:Y:S01]  /*bd10*/  FADD.FTZ R2, R251, R2 ;  /* 0x00000002fb027221 */ /* 0x000fe20000010000 */
[----:B------:R-:W4:Y:S01]  /*bd20*/  LDSM.16.MT88.4 R120, [R208+0x1f800] ;  /* 0x01f80000d078783b */ /* 0x000f220000004200 */
[----:B------:R-:W-:-:S03]  /*bd30*/  FADD.FTZ R0, R250, R0 ;  /* 0x00000000fa007221 */ /* 0x000fc60000010000 */
[----:B------:R-:W5:Y:S02]  /*bd40*/  LDL R251, [R1+0x24] ;  /* 0x0000240001fb7983 */ /* 0x000f640000100800 */
[C---:B------:R-:W-:Y:S02]  /*bd50*/  HMMA.16816.F32.BF16 R152, R128.reuse, R156, R152 ;  /* 0x0000009c8098723c */ /* 0x040fe40000041898 */
[----:B------:R-:W5:Y:S01]  /*bd60*/  LDL R250, [R1+0x28] ;  /* 0x0000280001fa7983 */ /* 0x000f620000100800 */
[----:B------:R-:W-:Y:S02]  /*bd70*/  FADD.FTZ R2, R198, R2 ;  /* 0x00000002c6027221 */ /* 0x000fe40000010000 */
[----:B------:R-:W-:Y:S01]  /*bd80*/  FADD.FTZ R0, R199, R0 ;  /* 0x00000000c7007221 */ /* 0x000fe20000010000 */
[----:B------:R-:W1:Y:S01]  /*bd90*/  LDSM.16.MT88.4 R4, [R207+0x1f800] ;  /* 0x01f80000cf04783b */ /* 0x000e620000004200 */
        /* <DEDUP_REMOVED lines=26> */
[----:B------:R-:W-:Y:S01]  /*bf40*/  HMMA.16816.F32.BF16 R56, R128, R58, R76 ;  /* 0x0000003a8038723c */ /* 0x000fe2000004184c */
[----:B------:R-:W-:-:S03]  /*bf50*/  FADD.FTZ R249, R9, R0 ;  /* 0x0000000009f97221 */ /* 0x000fc60000010000 */
[----:B------:R2:W-:Y:S04]  /*bf60*/  STL [R1+0x14], R248 ;  /* 0x000014f801007387 */ /* 0x0005e80000100800 */
[----:B------:R2:W-:Y:S01]  /*bf70*/  STL [R1+0x18], R249 ;  /* 0x000018f901007387 */ /* 0x0005e20000100800 */
[C---:B------:R-:W-:Y:S08]  /*bf80*/  HMMA.16816.F32.BF16 R64, R128.reuse, R66, R92 ;  /* 0x000000428040723c */ /* 0x040ff0000004185c */
[C---:B------:R-:W-:Y:S08]  /*bf90*/  HMMA.16816.F32.BF16 R68, R128.reuse, R72, R100 ;  /* 0x000000488044723c */ /* 0x040ff00000041864 */
[C---:B-1----:R-:W-:Y:S08]  /*bfa0*/  HMMA.16816.F32.BF16 R76, R128.reuse, R80, R188 ;  /* 0x00000050804c723c */ /* 0x042ff000000418bc */
[C---:B--2---:R-:W-:Y:S08]  /*bfb0*/  HMMA.16816.F32.BF16 R84, R128.reuse, R88, R172 ;  /* 0x000000588054723c */ /* 0x044ff000000418ac */
[C---:B------:R-:W-:Y:S08]  /*bfc0*/  HMMA.16816.F32.BF16 R92, R128.reuse, R96, R168 ;  /* 0x00000060805c723c */ /* 0x040ff000000418a8 */
        /* <DEDUP_REMOVED lines=13> */
[----:B-----5:R-:W-:-:S02]  /*c0a0*/  MOV R132, R251 ;  /* 0x000000fb00847202 */ /* 0x020fc40000000f00 */
        /* <DEDUP_REMOVED lines=14> */
[----:B------:R-:W-:Y:S02]  /*c190*/  MOV R2, UR30 ;  /* 0x0000001e00027c02 */ /* 0x000fe40008000f00 */
[----:B------:R-:W-:-:S03]  /*c1a0*/  MOV R3, UR31 ;  /* 0x0000001f00037c02 */ /* 0x000fc60008000f00 */
[----:B------:R-:W-:Y:S01]  /*c1b0*/  MOV R3, UR5 ;  /* 0x0000000500037c02 */ /* 0x000fe20008000f00 */
        /* <DEDUP_REMOVED lines=62> */
[----:B------:R-:W-:Y:S04]  /*c5a0*/  LDSM.16.M88.4 R28, [R204+0x10800] ;  /* 0x01080000cc1c783b */ /* 0x000fe80000000200 */
[----:B------:R-:W-:Y:S04]  /*c5b0*/  LDSM.16.M88.4 R24, [R204+0x11000] ;  /* 0x01100000cc18783b */ /* 0x000fe80000000200 */
[----:B-1----:R-:W-:Y:S04]  /*c5c0*/  LDSM.16.M88.4 R20, [R204+0x11800] ;  /* 0x01180000cc14783b */ /* 0x002fe80000000200 */
[----:B----4-:R-:W-:Y:S04]  /*c5d0*/  LDSM.16.M88.4 R8, [R212] ;  /* 0x00000000d408783b */ /* 0x010fe80000000200 */
[----:B------:R-:W-:Y:S04]  /*c5e0*/  LDSM.16.M88.4 R132, [R215] ;  /* 0x00000000d784783b */ /* 0x000fe80000000200 */
[----:B-----5:R-:W2:Y:S04]  /*c5f0*/  LDSM.16.M88.4 R4, [R211] ;  /* 0x00000000d304783b */ /* 0x020ea80000000200 */
[----:B------:R-:W1:Y:S04]  /*c600*/  LDSM.16.M88.4 R184, [R230] ;  /* 0x00000000e6b8783b */ /* 0x000e680000000200 */
[----:B------:R-:W3:Y:S04]  /*c610*/  LDSM.16.M88.4 R200, [R228] ;  /* 0x00000000e4c8783b */ /* 0x000ee80000000200 */
[----:B------:R-:W4:Y:S04]  /*c620*/  LDSM.16.M88.4 R188, [R229] ;  /* 0x00000000e5bc783b */ /* 0x000f280000000200 */
        /* <DEDUP_REMOVED lines=12> */
[C---:B------:R-:W-:Y:S08]  /*c6f0*/  HMMA.16816.F32.BF16 R16, R8.reuse, R134, R12 ;  /* 0x000000860810723c */ /* 0x040ff0000004180c */
[C---:B-1----:R-:W-:Y:S01]  /*c700*/  HMMA.16816.F32.BF16 R12, R8.reuse, R184, R32 ;  /* 0x000000b8080c723c */ /* 0x042fe20000041820 */
[----:B------:R-:W1:Y:S07]  /*c710*/  LDSM.16.M88.4 R32, [R210+0x10800] ;  /* 0x01080000d220783b */ /* 0x000e6e0000000200 */
[C---:B------:R-:W-:Y:S01]  /*c720*/  HMMA.16816.F32.BF16 R192, R8.reuse, R186, R176 ;  /* 0x000000ba08c0723c */ /* 0x040fe200000418b0 */
[----:B------:R-:W5:Y:S07]  /*c730*/  LDSM.16.M88.4 R184, [R210+0x11000] ;  /* 0x01100000d2b8783b */ /* 0x000f6e0000000200 */
[C---:B---3--:R-:W-:Y:S08]  /*c740*/  HMMA.16816.F32.BF16 R176, R8.reuse, R200, R168 ;  /* 0x000000c808b0723c */ /* 0x048ff000000418a8 */
[C---:B----4-:R-:W-:Y:S08]  /*c750*/  HMMA.16816.F32.BF16 R196, R8.reuse, R188, R180 ;  /* 0x000000bc08c4723c */ /* 0x050ff000000418b4 */
[C---:B------:R-:W-:Y:S08]  /*c760*/  HMMA.16816.F32.BF16 R168, R8.reuse, R202, R28 ;  /* 0x000000ca08a8723c */ /* 0x040ff0000004181c */
[----:B------:R-:W-:Y:S01]  /*c770*/  HMMA.16816.F32.BF16 R180, R8, R190, R172 ;  /* 0x000000be08b4723c */ /* 0x000fe200000418ac */
[----:B------:R-:W3:Y:S04]  /*c780*/  LDSM.16.M88.4 R172, [R210+0x11800] ;  /* 0x01180000d2ac783b */ /* 0x000ee80000000200 */
[----:B------:R-:W-:Y:S03]  /*c790*/  LDSM.16.M88.4 R8, [R213] ;  /* 0x00000000d508783b */ /* 0x000fe60000000200 */
[C---:B--2---:R-:W-:Y:S01]  /*c7a0*/  HMMA.16816.F32.BF16 R132, R4.reuse, R20, R24 ;  /* 0x000000140484723c */ /* 0x044fe20000041818 */
[----:B------:R-:W-:Y:S07]  /*c7b0*/  LDSM.16.M88.4 R24, [R209] ;  /* 0x00000000d118783b */ /* 0x000fee0000000200 */
[C---:B------:R-:W-:Y:S01]  /*c7c0*/  HMMA.16816.F32.BF16 R28, R4.reuse, R22, R16 ;  /* 0x00000016041c723c */ /* 0x040fe20000041810 */
[----:B------:R-:W2:Y:S07]  /*c7d0*/  LDSM.16.M88.4 R20, [R209+0x800] ;  /* 0x00080000d114783b */ /* 0x000eae0000000200 */
[C---:B-1----:R-:W-:Y:S08]  /*c7e0*/  HMMA.16816.F32.BF16 R16, R4.reuse, R32, R12 ;  /* 0x000000200410723c */ /* 0x042ff0000004180c */
[C---:B------:R-:W-:Y:S01]  /*c7f0*/  HMMA.16816.F32.BF16 R12, R4.reuse, R34, R192 ;  /* 0x00000022040c723c */ /* 0x040fe200000418c0 */
[----:B------:R-:W1:Y:S07]  /*c800*/  LDSM.16.M88.4 R192, [R209+0x1000] ;  /* 0x00100000d1c0783b */ /* 0x000e6e0000000200 */
[C---:B-----5:R-:W-:Y:S01]  /*c810*/  HMMA.16816.F32.BF16 R188, R4.reuse, R184, R196 ;  /* 0x000000b804bc723c */ /* 0x060fe200000418c4 */
[----:B------:R-:W-:Y:S07]  /*c820*/  LDSM.16.M88.4 R196, [R227] ;  /* 0x00000000e3c4783b */ /* 0x000fee0000000200 */
[C---:B------:R-:W-:Y:S01]  /*c830*/  HMMA.16816.F32.BF16 R180, R4.reuse, R186, R180 ;  /* 0x000000ba04b4723c */ /* 0x040fe200000418b4 */
[----:B------:R-:W4:Y:S07]  /*c840*/  LDSM.16.M88.4 R184, [R209+0x1800] ;  /* 0x00180000d1b8783b */ /* 0x000f2e0000000200 */
[----:B---3--:R-:W-:Y:S08]  /*c850*/  HMMA.16816.F32.BF16 R176, R4, R172, R176 ;  /* 0x000000ac04b0723c */ /* 0x008ff000000418b0 */
[----:B--2---:R-:W-:Y:S08]  /*c860*/  HMMA.16816.F32.BF16 R32, R8, R20, R16 ;  /* 0x000000140820723c */ /* 0x004ff00000041810 */
[----:B------:R-:W-:Y:S01]  /*c870*/  HMMA.16816.F32.BF16 R172, R4, R174, R168 ;  /* 0x000000ae04ac723c */ /* 0x000fe200000418a8 */
[----:B------:R-:W-:Y:S07]  /*c880*/  LDSM.16.M88.4 R4, [R211+0x4000] ;  /* 0x00400000d304783b */ /* 0x000fee0000000200 */
[C---:B------:R-:W-:Y:S01]  /*c890*/  HMMA.16816.F32.BF16 R16, R8.reuse, R22, R12 ;  /* 0x000000160810723c */ /* 0x040fe2000004180c */
[----:B------:R-:W2:Y:S07]  /*c8a0*/  LDSM.16.M88.4 R20, [R204+0x12800] ;  /* 0x01280000cc14783b */ /* 0x000eae0000000200 */
[C---:B------:R-:W-:Y:S08]  /*c8b0*/  HMMA.16816.F32.BF16 R168, R8.reuse, R24, R132 ;  /* 0x0000001808a8723c */ /* 0x040ff00000041884 */
[C---:B------:R-:W-:Y:S01]  /*c8c0*/  HMMA.16816.F32.BF16 R132, R8.reuse, R26, R28 ;  /* 0x0000001a0884723c */ /* 0x040fe2000004181c */
[----:B------:R-:W3:Y:S04]  /*c8d0*/  LDSM.16.M88.4 R24, [R204+0x12000] ;  /* 0x01200000cc18783b */ /* 0x000ee80000000200 */
[----:B------:R-:W5:Y:S03]  /*c8e0*/  LDSM.16.M88.4 R28, [R204+0x13000] ;  /* 0x01300000cc1c783b */ /* 0x000f660000000200 */
[C---:B-1----:R-:W-:Y:S08]  /*c8f0*/  HMMA.16816.F32.BF16 R12, R8.reuse, R192, R188 ;  /* 0x000000c0080c723c */ /* 0x042ff000000418bc */
[C---:B------:R-:W-:Y:S08]  /*c900*/  HMMA.16816.F32.BF16 R180, R8.reuse, R194, R180 ;  /* 0x000000c208b4723c */ /* 0x040ff000000418b4 */
[C---:B----4-:R-:W-:Y:S08]  /*c910*/  HMMA.16816.F32.BF16 R192, R8.reuse, R184, R176 ;  /* 0x000000b808c0723c */ /* 0x050ff000000418b0 */
[----:B------:R-:W-:Y:S01]  /*c920*/  HMMA.16816.F32.BF16 R176, R8, R186, R172 ;  /* 0x000000ba08b0723c */ /* 0x000fe200000418ac */
[----:B------:R-:W1:Y:S04]  /*c930*/  LDSM.16.M88.4 R184, [R204+0x13800] ;  /* 0x01380000ccb8783b */ /* 0x000e680000000200 */
[----:B------:R-:W4:Y:S03]  /*c940*/  LDSM.16.M88.4 R8, [R212+0x4000] ;  /* 0x00400000d408783b */ /* 0x000f260000000200 */
[C---:B--2---:R-:W-:Y:S01]  /*c950*/  HMMA.16816.F32.BF16 R188, R4.reuse, R20, R32 ;  /* 0x0000001404bc723c */ /* 0x044fe20000041820 */
[----:B------:R-:W2:Y:S07]  /*c960*/  LDSM.16.M88.4 R32, [R226] ;  /* 0x00000000e220783b */ /* 0x000eae0000000200 */
[C---:B---3--:R-:W-:Y:S08]  /*c970*/  HMMA.16816.F32.BF16 R172, R4.reuse, R24, R168 ;  /* 0x0000001804ac723c */ /* 0x048ff000000418a8 */
[C---:B------:R-:W-:Y:S08]  /*c980*/  HMMA.16816.F32.BF16 R168, R4.reuse, R26, R132 ;  /* 0x0000001a04a8723c */ /* 0x040ff00000041884 */
[C---:B------:R-:W-:Y:S01]  /*c990*/  HMMA.16816.F32.BF16 R132, R4.reuse, R22, R16 ;  /* 0x000000160484723c */ /* 0x040fe20000041810 */
[----:B------:R-:W-:Y:S07]  /*c9a0*/  LDSM.16.M88.4 R16, [R224] ;  /* 0x00000000e010783b */ /* 0x000fee0000000200 */
[C---:B-----5:R-:W-:Y:S08]  /*c9b0*/  HMMA.16816.F32.BF16 R24, R4.reuse, R28, R12 ;  /* 0x0000001c0418723c */ /* 0x060ff0000004180c */
[C---:B------:R-:W-:Y:S01]  /*c9c0*/  HMMA.16816.F32.BF16 R20, R4.reuse, R30, R180 ;  /* 0x0000001e0414723c */ /* 0x040fe200000418b4 */
[----:B------:R-:W3:Y:S07]  /*c9d0*/  LDSM.16.M88.4 R28, [R225] ;  /* 0x00000000e11c783b */ /* 0x000eee0000000200 */
[C---:B-1----:R-:W-:Y:S08]  /*c9e0*/  HMMA.16816.F32.BF16 R192, R4.reuse, R184, R192 ;  /* 0x000000b804c0723c */ /* 0x042ff000000418c0 */
[----:B------:R-:W-:Y:S01]  /*c9f0*/  HMMA.16816.F32.BF16 R12, R4, R186, R176 ;  /* 0x000000ba040c723c */ /* 0x000fe200000418b0 */
[----:B------:R-:W-:Y:S04]  /*ca00*/  LDSM.16.M88.4 R4, [R214+0x4000] ;  /* 0x00400000d604783b */ /* 0x000fe80000000200 */
[----:B------:R-:W1:Y:S03]  /*ca10*/  LDSM.16.M88.4 R176, [R210+0x12000] ;  /* 0x01200000d2b0783b */ /* 0x000e660000000200 */
[C---:B----4-:R-:W-:Y:S01]  /*ca20*/  HMMA.16816.F32.BF16 R184, R8.reuse, R196, R172 ;  /* 0x000000c408b8723c */ /* 0x050fe200000418ac */
[----:B------:R-:W4:Y:S07]  /*ca30*/  LDSM.16.M88.4 R172, [R210+0x12800] ;  /* 0x01280000d2ac783b */ /* 0x000f2e0000000200 */
[C---:B------:R-:W-:Y:S08]  /*ca40*/  HMMA.16816.F32.BF16 R180, R8.reuse, R198, R168 ;  /* 0x000000c608b4723c */ /* 0x040ff000000418a8 */
[C---:B--2---:R-:W-:Y:S08]  /*ca50*/  HMMA.16816.F32.BF16 R196, R8.reuse, R32, R188 ;  /* 0x0000002008c4723c */ /* 0x044ff000000418bc */
[C---:B------:R-:W-:Y:S01]  /*ca60*/  HMMA.16816.F32.BF16 R188, R8.reuse, R34, R132 ;  /* 0x0000002208bc723c */ /* 0x040fe20000041884 */
[----:B------:R-:W2:Y:S04]  /*ca70*/  LDSM.16.M88.4 R32, [R210+0x13000] ;  /* 0x01300000d220783b */ /* 0x000ea80000000200 */
[----:B------:R-:W-:Y:S03]  /*ca80*/  LDSM.16.M88.4 R132, [R209+0x2000] ;  /* 0x00200000d184783b */ /* 0x000fe60000000200 */
[C---:B---3--:R-:W-:Y:S08]  /*ca90*/  HMMA.16816.F32.BF16 R168, R8.reuse, R28, R24 ;  /* 0x0000001c08a8723c */ /* 0x048ff00000041818 */
[C---:B------:R-:W-:Y:S08]  /*caa0*/  HMMA.16816.F32.BF16 R20, R8.reuse, R30, R20 ;  /* 0x0000001e0814723c */ /* 0x040ff00000041814 */
[C---:B------:R-:W-:Y:S08]  /*cab0*/  HMMA.16816.F32.BF16 R192, R8.reuse, R16, R192 ;  /* 0x0000001008c0723c */ /* 0x040ff000000418c0 */
[----:B------:R-:W-:Y:S01]  /*cac0*/  HMMA.16816.F32.BF16 R12, R8, R18, R12 ;  /* 0x00000012080c723c */ /* 0x000fe2000004180c */
[----:B------:R-:W3:Y:S04]  /*cad0*/  LDSM.16.M88.4 R16, [R210+0x13800] ;  /* 0x01380000d210783b */ /* 0x000ee80000000200 */
[----:B------:R-:W5:Y:S03]  /*cae0*/  LDSM.16.M88.4 R8, [R213+0x4000] ;  /* 0x00400000d508783b */ /* 0x000f660000000200 */
[C---:B-1----:R-:W-:Y:S08]  /*caf0*/  HMMA.16816.F32.BF16 R28, R4.reuse, R176, R184 ;  /* 0x000000b0041c723c */ /* 0x042ff000000418b8 */
[C---:B------:R-:W-:Y:S01]  /*cb00*/  HMMA.16816.F32.BF16 R24, R4.reuse, R178, R180 ;  /* 0x000000b20418723c */ /* 0x040fe200000418b4 */
[----:B------:R-:W1:Y:S07]  /*cb10*/  LDSM.16.M88.4 R176, [R209+0x2800] ;  /* 0x00280000d1b0783b */ /* 0x000e6e0000000200 */
[C---:B----4-:R-:W-:Y:S08]  /*cb20*/  HMMA.16816.F32.BF16 R196, R4.reuse, R172, R196 ;  /* 0x000000ac04c4723c */ /* 0x050ff000000418c4 */
[C---:B------:R-:W-:Y:S08]  /*cb30*/  HMMA.16816.F32.BF16 R184, R4.reuse, R174, R188 ;  /* 0x000000ae04b8723c */ /* 0x040ff000000418bc */
[C---:B--2---:R-:W-:Y:S01]  /*cb40*/  HMMA.16816.F32.BF16 R172, R4.reuse, R32, R168 ;  /* 0x0000002004ac723c */ /* 0x044fe200000418a8 */
[----:B------:R-:W2:Y:S07]  /*cb50*/  LDSM.16.M88.4 R168, [R209+0x3000] ;  /* 0x00300000d1a8783b */ /* 0x000eae0000000200 */
[C---:B------:R-:W-:Y:S01]  /*cb60*/  HMMA.16816.F32.BF16 R180, R4.reuse, R34, R20 ;  /* 0x0000002204b4723c */ /* 0x040fe20000041814 */
[----:B------:R-:W4:Y:S07]  /*cb70*/  LDSM.16.M88.4 R32, [R209+0x3800] ;  /* 0x00380000d120783b */ /* 0x000f2e0000000200 */
[C---:B---3--:R-:W-:Y:S08]  /*cb80*/  HMMA.16816.F32.BF16 R188, R4.reuse, R16, R192 ;  /* 0x0000001004bc723c */ /* 0x048ff000000418c0 */
[----:B------:R-:W-:Y:S01]  /*cb90*/  HMMA.16816.F32.BF16 R20, R4, R18, R12 ;  /* 0x000000120414723c */ /* 0x000fe2000004180c */
[----:B------:R-:W-:Y:S04]  /*cba0*/  LDSM.16.M88.4 R4, [R211+0x8000] ;  /* 0x00800000d304783b */ /* 0x000fe80000000200 */
[----:B------:R-:W3:Y:S03]  /*cbb0*/  LDSM.16.M88.4 R16, [R204+0x14000] ;  /* 0x01400000cc10783b */ /* 0x000ee60000000200 */
[C---:B-----5:R-:W-:Y:S08]  /*cbc0*/  HMMA.16816.F32.BF16 R28, R8.reuse, R132, R28 ;  /* 0x00000084081c723c */ /* 0x060ff0000004181c */
[C---:B------:R-:W-:Y:S01]  /*cbd0*/  HMMA.16816.F32.BF16 R12, R8.reuse, R134, R24 ;  /* 0x00000086080c723c */ /* 0x040fe20000041818 */
[----:B------:R-:W-:Y:S07]  /*cbe0*/  LDSM.16.M88.4 R24, [R204+0x15800] ;  /* 0x01580000cc18783b */ /* 0x000fee0000000200 */
[C---:B-1----:R-:W-:Y:S08]  /*cbf0*/  HMMA.16816.F32.BF16 R196, R8.reuse, R176, R196 ;  /* 0x000000b008c4723c */ /* 0x042ff000000418c4 */
[C---:B------:R-:W-:Y:S08]  /*cc00*/  HMMA.16816.F32.BF16 R184, R8.reuse, R178, R184 ;  /* 0x000000b208b8723c */ /* 0x040ff000000418b8 */
[C---:B--2---:R-:W-:Y:S01]  /*cc10*/  HMMA.16816.F32.BF16 R132, R8.reuse, R168, R172 ;  /* 0x000000a80884723c */ /* 0x044fe200000418ac */
[----:B------:R-:W1:Y:S07]  /*cc20*/  LDSM.16.M88.4 R172, [R204+0x14800] ;  /* 0x01480000ccac783b */ /* 0x000e6e0000000200 */
[C---:B------:R-:W-:Y:S01]  /*cc30*/  HMMA.16816.F32.BF16 R176, R8.reuse, R170, R180 ;  /* 0x000000aa08b0723c */ /* 0x040fe200000418b4 */
[----:B------:R-:W2:Y:S07]  /*cc40*/  LDSM.16.M88.4 R168, [R204+0x15000] ;  /* 0x01500000cca8783b */ /* 0x000eae0000000200 */
[C---:B----4-:R-:W-:Y:S08]  /*cc50*/  HMMA.16816.F32.BF16 R180, R8.reuse, R32, R188 ;  /* 0x0000002008b4723c */ /* 0x050ff000000418bc */
[----:B------:R-:W-:Y:S01]  /*cc60*/  HMMA.16816.F32.BF16 R20, R8, R34, R20 ;  /* 0x000000220814723c */ /* 0x000fe20000041814 */
[----:B------:R-:W-:Y:S07]  /*cc70*/  LDSM.16.M88.4 R8, [R212+0x8000] ;  /* 0x00800000d408783b */ /* 0x000fee0000000200 */
[C---:B---3--:R-:W-:Y:S08]  /*cc80*/  HMMA.16816.F32.BF16 R28, R4.reuse, R16, R28 ;  /* 0x00000010041c723c */ /* 0x048ff0000004181c */
[C---:B------:R-:W-:Y:S01]  /*cc90*/  HMMA.16816.F32.BF16 R12, R4.reuse, R18, R12 ;  /* 0x00000012040c723c */ /* 0x040fe2000004180c */
[----:B------:R-:W3:Y:S07]  /*cca0*/  LDSM.16.M88.4 R16, [R223] ;  /* 0x00000000df10783b */ /* 0x000eee0000000200 */
[C---:B-1----:R-:W-:Y:S08]  /*ccb0*/  HMMA.16816.F32.BF16 R196, R4.reuse, R172, R196 ;  /* 0x000000ac04c4723c */ /* 0x042ff000000418c4 */
[C---:B--2---:R-:W-:Y:S01]  /*ccc0*/  HMMA.16816.F32.BF16 R32, R4.reuse, R168, R132 ;  /* 0x000000a80420723c */ /* 0x044fe20000041884 */
[----:B------:R-:W1:Y:S07]  /*ccd0*/  LDSM.16.M88.4 R132, [R222] ;  /* 0x00000000de84783b */ /* 0x000e6e0000000200 */
[C---:B------:R-:W-:Y:S08]  /*cce0*/  HMMA.16816.F32.BF16 R184, R4.reuse, R174, R184 ;  /* 0x000000ae04b8723c */ /* 0x040ff000000418b8 */
        /* <DEDUP_REMOVED lines=19> */
[C---:B---3--:R-:W-:Y:S01]  /*ce20*/  HMMA.16816.F32.BF16 R180, R4.reuse, R16, R172 ;  /* 0x0000001004b4723c */ /* 0x048fe200000418ac */
[----:B------:R-:W-:Y:S07]  /*ce30*/  LDSM.16.M88.4 R172, [R209+0x5000] ;  /* 0x00500000d1ac783b */ /* 0x000fee0000000200 */
[C---:B------:R-:W-:Y:S01]  /*ce40*/  HMMA.16816.F32.BF16 R12, R4.reuse, R18, R12 ;  /* 0x00000012040c723c */ /* 0x040fe2000004180c */
[----:B------:R-:W3:Y:S07]  /*ce50*/  LDSM.16.M88.4 R16, [R209+0x4000] ;  /* 0x00400000d110783b */ /* 0x000eee0000000200 */
[C---:B-1----:R-:W-:Y:S01]  /*ce60*/  HMMA.16816.F32.BF16 R192, R4.reuse, R134, R184 ;  /* 0x0000008604c0723c */ /* 0x042fe200000418b8 */
[----:B------:R-:W1:Y:S07]  /*ce70*/  LDSM.16.M88.4 R184, [R209+0x4800] ;  /* 0x00480000d1b8783b */ /* 0x000e6e0000000200 */
[C---:B------:R-:W-:Y:S08]  /*ce80*/  HMMA.16816.F32.BF16 R196, R4.reuse, R132, R196 ;  /* 0x0000008404c4723c */ /* 0x040ff000000418c4 */
[C---:B--2---:R-:W-:Y:S01]  /*ce90*/  HMMA.16816.F32.BF16 R188, R4.reuse, R168, R32 ;  /* 0x000000a804bc723c */ /* 0x044fe20000041820 */
[----:B------:R-:W2:Y:S07]  /*cea0*/  LDSM.16.M88.4 R32, [R209+0x5800] ;  /* 0x00580000d120783b */ /* 0x000eae0000000200 */
[C---:B------:R-:W-:Y:S08]  /*ceb0*/  HMMA.16816.F32.BF16 R168, R4.reuse, R170, R28 ;  /* 0x000000aa04a8723c */ /* 0x040ff0000004181c */
[C---:B----4-:R-:W-:Y:S08]  /*cec0*/  HMMA.16816.F32.BF16 R176, R4.reuse, R24, R176 ;  /* 0x0000001804b0723c */ /* 0x050ff000000418b0 */
[----:B------:R-:W-:Y:S01]  /*ced0*/  HMMA.16816.F32.BF16 R132, R4, R26, R20 ;  /* 0x0000001a0484723c */ /* 0x000fe20000041814 */
[----:B------:R-:W-:Y:S04]  /*cee0*/  LDSM.16.M88.4 R4, [R211+0xc000] ;  /* 0x00c00000d304783b */ /* 0x000fe80000000200 */
[----:B------:R-:W4:Y:S03]  /*cef0*/  LDSM.16.M88.4 R20, [R204+0x16000] ;  /* 0x01600000cc14783b */ /* 0x000f260000000200 */
[C---:B---3--:R-:W-:Y:S08]  /*cf00*/  HMMA.16816.F32.BF16 R28, R8.reuse, R16, R180 ;  /* 0x00000010081c723c */ /* 0x048ff000000418b4 */
[C---:B------:R-:W-:Y:S01]  /*cf10*/  HMMA.16816.F32.BF16 R24, R8.reuse, R18, R12 ;  /* 0x000000120818723c */ /* 0x040fe2000004180c */
[----:B------:R-:W-:Y:S07]  /*cf20*/  LDSM.16.M88.4 R12, [R212+0xc000] ;  /* 0x00c00000d40c783b */ /* 0x000fee0000000200 */
[C---:B-1----:R-:W-:Y:S08]  /*cf30*/  HMMA.16816.F32.BF16 R180, R8.reuse, R184, R196 ;  /* 0x000000b808b4723c */ /* 0x042ff000000418c4 */
[C---:B------:R-:W-:Y:S08]  /*cf40*/  HMMA.16816.F32.BF16 R184, R8.reuse, R186, R192 ;  /* 0x000000ba08b8723c */ /* 0x040ff000000418c0 */
[C---:B------:R-:W-:Y:S08]  /*cf50*/  HMMA.16816.F32.BF16 R192, R8.reuse, R172, R188 ;  /* 0x000000ac08c0723c */ /* 0x040ff000000418bc */
[C---:B------:R-:W-:Y:S01]  /*cf60*/  HMMA.16816.F32.BF16 R196, R8.reuse, R174, R168 ;  /* 0x000000ae08c4723c */ /* 0x040fe200000418a8 */
[----:B------:R-:W-:Y:S04]  /*cf70*/  LDSM.16.M88.4 R172, [R219] ;  /* 0x00000000dbac783b */ /* 0x000fe80000000200 */
[----:B------:R-:W1:Y:S03]  /*cf80*/  LDSM.16.M88.4 R168, [R204+0x16800] ;  /* 0x01680000cca8783b */ /* 0x000e660000000200 */
[C---:B--2---:R-:W-:Y:S08]  /*cf90*/  HMMA.16816.F32.BF16 R188, R8.reuse, R32, R176 ;  /* 0x0000002008bc723c */ /* 0x044ff000000418b0 */
[----:B------:R-:W-:Y:S01]  /*cfa0*/  HMMA.16816.F32.BF16 R176, R8, R34, R132 ;  /* 0x0000002208b0723c */ /* 0x000fe20000041884 */
[----:B------:R-:W2:Y:S04]  /*cfb0*/  LDSM.16.M88.4 R32, [R204+0x17000] ;  /* 0x01700000cc20783b */ /* 0x000ea80000000200 */
[----:B------:R-:W-:Y:S03]  /*cfc0*/  LDSM.16.M88.4 R132, [R218] ;  /* 0x00000000da84783b */ /* 0x000fe60000000200 */
[C---:B----4-:R-:W-:Y:S01]  /*cfd0*/  HMMA.16816.F32.BF16 R16, R4.reuse, R20, R28 ;  /* 0x000000140410723c */ /* 0x050fe2000004181c */
[----:B------:R-:W3:Y:S07]  /*cfe0*/  LDSM.16.M88.4 R28, [R204+0x17800] ;  /* 0x01780000cc1c783b */ /* 0x000eee0000000200 */
[C---:B------:R-:W-:Y:S01]  /*cff0*/  HMMA.16816.F32.BF16 R8, R4.reuse, R22, R24 ;  /* 0x000000160408723c */ /* 0x040fe20000041818 */
[----:B------:R-:W-:Y:S07]  /*d000*/  LDSM.16.M88.4 R20, [R210+0x16000] ;  /* 0x01600000d214783b */ /* 0x000fee0000000200 */
[----:B-1----:R-:W-:Y:S08]  /*d010*/  HMMA.16816.F32.BF16 R180, R4, R168, R180 ;  /* 0x000000a804b4723c */ /* 0x002ff000000418b4 */
[C---:B------:R-:W-:Y:S08]  /*d020*/  HMMA.16816.F32.BF16 R24, R12.reuse, R172, R16 ;  /* 0x000000ac0c18723c */ /* 0x040ff00000041810 */
[----:B------:R-:W-:Y:S01]  /*d030*/  HMMA.16816.F32.BF16 R16, R12, R174, R8 ;  /* 0x000000ae0c10723c */ /* 0x000fe20000041808 */
[----:B------:R-:W1:Y:S07]  /*d040*/  LDSM.16.M88.4 R8, [R214+0xc000] ;  /* 0x00c00000d608783b */ /* 0x000e6e0000000200 */
[C---:B------:R-:W-:Y:S01]  /*d050*/  HMMA.16816.F32.BF16 R184, R4.reuse, R170, R184 ;  /* 0x000000aa04b8723c */ /* 0x040fe200000418b8 */
[----:B------:R-:W-:Y:S07]  /*d060*/  LDSM.16.M88.4 R168, [R217] ;  /* 0x00000000d9a8783b */ /* 0x000fee0000000200 */
[C---:B--2---:R-:W-:Y:S08]  /*d070*/  HMMA.16816.F32.BF16 R192, R4.reuse, R32, R192 ;  /* 0x0000002004c0723c */ /* 0x044ff000000418c0 */
[C---:B------:R-:W-:Y:S01]  /*d080*/  HMMA.16816.F32.BF16 R196, R4.reuse, R34, R196 ;  /* 0x0000002204c4723c */ /* 0x040fe200000418c4 */
[----:B------:R-:W-:Y:S07]  /*d090*/  LDSM.16.M88.4 R32, [R209+0x6000] ;  /* 0x00600000d120783b */ /* 0x000fee0000000200 */
[C---:B---3--:R-:W-:Y:S08]  /*d0a0*/  HMMA.16816.F32.BF16 R188, R4.reuse, R28, R188 ;  /* 0x0000001c04bc723c */ /* 0x048ff000000418bc */
[----:B------:R-:W-:Y:S01]  /*d0b0*/  HMMA.16816.F32.BF16 R200, R4, R30, R176 ;  /* 0x0000001e04c8723c */ /* 0x000fe200000418b0 */
[----:B------:R-:W2:Y:S04]  /*d0c0*/  LDSM.16.M88.4 R4, [R213+0xc000] ;  /* 0x00c00000d504783b */ /* 0x000ea80000000200 */
[----:B------:R-:W3:Y:S03]  /*d0d0*/  LDSM.16.M88.4 R28, [R210+0x16800] ;  /* 0x01680000d21c783b */ /* 0x000ee60000000200 */
[C---:B-1----:R-:W-:Y:S08]  /*d0e0*/  HMMA.16816.F32.BF16 R24, R8.reuse, R20, R24 ;  /* 0x000000140818723c */ /* 0x042ff00000041818 */
[----:B------:R-:W-:Y:S08]  /*d0f0*/  HMMA.16816.F32.BF16 R16, R8, R22, R16 ;  /* 0x000000160810723c */ /* 0x000ff00000041810 */
[C---:B------:R-:W-:Y:S01]  /*d100*/  HMMA.16816.F32.BF16 R20, R12.reuse, R132, R180 ;  /* 0x000000840c14723c */ /* 0x040fe200000418b4 */
[----:B------:R-:W-:Y:S07]  /*d110*/  LDSM.16.M88.4 R180, [R209+0x6800] ;  /* 0x00680000d1b4783b */ /* 0x000fee0000000200 */
[----:B------:R-:W-:Y:S08]  /*d120*/  HMMA.16816.F32.BF16 R172, R12, R134, R184 ;  /* 0x000000860cac723c */ /* 0x000ff000000418b8 */
[C---:B--2---:R-:W-:Y:S01]  /*d130*/  HMMA.16816.F32.BF16 R132, R4.reuse, R32, R24 ;  /* 0x000000200484723c */ /* 0x044fe20000041818 */
[----:B------:R-:W1:Y:S07]  /*d140*/  LDSM.16.M88.4 R24, [R210+0x17000] ;  /* 0x01700000d218783b */ /* 0x000e6e0000000200 */
[----:B------:R-:W-:Y:S08]  /*d150*/  HMMA.16816.F32.BF16 R184, R4, R34, R16 ;  /* 0x0000002204b8723c */ /* 0x000ff00000041810 */
[----:B---3--:R-:W-:Y:S08]  /*d160*/  HMMA.16816.F32.BF16 R16, R8, R28, R20 ;  /* 0x0000001c0810723c */ /* 0x008ff00000041814 */
[----:B------:R-:W-:Y:S01]  /*d170*/  HMMA.16816.F32.BF16 R20, R12, R168, R192 ;  /* 0x000000a80c14723c */ /* 0x000fe200000418c0 */
[----:B------:R-:W-:-:S02]  /*d180*/  FMUL.FTZ R132, R132, c[0x0][0x2ec] ;  /* 0x0000bb0084847a20 */ /* 0x000fc40000410000 */
[----:B------:R-:W-:Y:S02]  /*d190*/  FMUL.FTZ R133, R133, c[0x0][0x2ec] ;  /* 0x0000bb0085857a20 */ /* 0x000fe40000410000 */
[----:B------:R-:W-:Y:S01]  /*d1a0*/  FMUL.FTZ R134, R134, c[0x0][0x2ec] ;  /* 0x0000bb0086867a20 */ /* 0x000fe20000410000 */
[----:B------:R-:W2:Y:S01]  /*d1b0*/  MUFU.TANH R236, R132 ;  /* 0x0000008400ec7308 */ /* 0x000ea20000002400 */
[----:B------:R-:W-:Y:S01]  /*d1c0*/  FMUL.FTZ R135, R135, c[0x0][0x2ec] ;  /* 0x0000bb0087877a20 */ /* 0x000fe20000410000 */
[----:B------:R-:W-:Y:S01]  /*d1d0*/  HMMA.16816.F32.BF16 R28, R8, R30, R172 ;  /* 0x0000001e081c723c */ /* 0x000fe200000418ac */
[----:B------:R-:W3:Y:S01]  /*d1e0*/  LDSM.16.M88.4 R172, [R216] ;  /* 0x00000000d8ac783b */ /* 0x000ee20000000200 */
[----:B------:R-:W-:Y:S02]  /*d1f0*/  FMUL.FTZ R184, R184, c[0x0][0x2ec] ;  /* 0x0000bb00b8b87a20 */ /* 0x000fe40000410000 */
[----:B------:R-:W-:Y:S02]  /*d200*/  FMUL.FTZ R185, R185, c[0x0][0x2ec] ;  /* 0x0000bb00b9b97a20 */ /* 0x000fe40000410000 */
[----:B------:R-:W4:Y:S02]  /*d210*/  MUFU.TANH R195, R134 ;  /* 0x0000008600c37308 */ /* 0x000f240000002400 */
[----:B------:R-:W-:Y:S01]  /*d220*/  HMMA.16816.F32.BF16 R32, R12, R170, R196 ;  /* 0x000000aa0c20723c */ /* 0x000fe200000418c4 */
[----:B------:R-:W5:Y:S05]  /*d230*/  LDSM.16.M88.4 R168, [R209+0x7000] ;  /* 0x00700000d1a8783b */ /* 0x000f6a0000000200 */
[----:B------:R-:W1:Y:S08]  /*d240*/  MUFU.TANH R196, R133 ;  /* 0x0000008500c47308 */ /* 0x000e700000002400 */
[----:B------:R2:W2:Y:S08]  /*d250*/  MUFU.TANH R194, R135 ;  /* 0x0000008700c27308 */ /* 0x0004b00000002400 */
[----:B------:R3:W3:Y:S02]  /*d260*/  MUFU.TANH R193, R184 ;  /* 0x000000b800c17308 */ /* 0x0006e40000002400 */
[----:B-1----:R-:W-:Y:S06]  /*d270*/  HMMA.16816.F32.BF16 R176, R8, R26, R32 ;  /* 0x0000001a08b0723c */ /* 0x002fec0000041820 */
[----:B------:R1:W1:Y:S02]  /*d280*/  MUFU.TANH R192, R185 ;  /* 0x000000b900c07308 */ /* 0x0002640000002400 */
[----:B--2---:R-:W-:Y:S01]  /*d290*/  HMMA.16816.F32.BF16 R132, R4, R180, R16 ;  /* 0x000000b40484723c */ /* 0x004fe20000041810 */
[----:B---3--:R-:W-:-:S07]  /*d2a0*/  FMUL.FTZ R184, R186, c[0x0][0x2ec] ;  /* 0x0000bb00bab87a20 */ /* 0x008fce0000410000 */
[----:B------:R-:W-:Y:S01]  /*d2b0*/  HMMA.16816.F32.BF16 R16, R8, R24, R20 ;  /* 0x000000180810723c */ /* 0x000fe20000041814 */
[----:B------:R-:W2:Y:S01]  /*d2c0*/  MUFU.TANH R184, R184 ;  /* 0x000000b800b87308 */ /* 0x000ea20000002400 */
[----:B-1----:R-:W-:-:S06]  /*d2d0*/  FMUL.FTZ R185, R187, c[0x0][0x2ec] ;  /* 0x0000bb00bbb97a20 */ /* 0x002fcc0000410000 */
[----:B------:R-:W-:Y:S01]  /*d2e0*/  HMMA.16816.F32.BF16 R20, R4, R182, R28 ;  /* 0x000000b60414723c */ /* 0x000fe2000004181c */
[----:B------:R-:W1:Y:S01]  /*d2f0*/  LDSM.16.M88.4 R28, [R210+0x17800] ;  /* 0x01780000d21c783b */ /* 0x000e620000000200 */
[----:B------:R-:W3:Y:S06]  /*d300*/  MUFU.TANH R185, R185 ;  /* 0x000000b900b97308 */ /* 0x000eec0000002400 */
[----:B------:R-:W-:Y:S01]  /*d310*/  HMMA.16816.F32.BF16 R24, R12, R172, R188 ;  /* 0x000000ac0c18723c */ /* 0x000fe200000418bc */
[----:B------:R-:W-:Y:S02]  /*d320*/  FMUL.FTZ R132, R132, c[0x0][0x2ec] ;  /* 0x0000bb0084847a20 */ /* 0x000fe40000410000 */
[----:B------:R-:W-:-:S02]  /*d330*/  FMUL.FTZ R133, R133, c[0x0][0x2ec] ;  /* 0x0000bb0085857a20 */ /* 0x000fc40000410000 */
[----:B------:R-:W-:Y:S01]  /*d340*/  FMUL.FTZ R134, R134, c[0x0][0x2ec] ;  /* 0x0000bb0086867a20 */ /* 0x000fe20000410000 */
[----:B------:R-:W1:Y:S01]  /*d350*/  MUFU.TANH R183, R132 ;  /* 0x0000008400b77308 */ /* 0x000e620000002400 */
[----:B------:R-:W-:Y:S01]  /*d360*/  FMUL.FTZ R135, R135, c[0x0][0x2ec] ;  /* 0x0000bb0087877a20 */ /* 0x000fe20000410000 */
[----:B------:R-:W-:Y:S06]  /*d370*/  HMMA.16816.F32.BF16 R12, R12, R174, R200 ;  /* 0x000000ae0c0c723c */ /* 0x000fec00000418c8 */
[----:B------:R-:W1:Y:S02]  /*d380*/  MUFU.TANH R182, R133 ;  /* 0x0000008500b67308 */ /* 0x000e640000002400 */
[----:B-----5:R-:W-:Y:S01]  /*d390*/  HMMA.16816.F32.BF16 R32, R4, R168, R16 ;  /* 0x000000a80420723c */ /* 0x020fe20000041810 */
[----:B------:R-:W-:-:S02]  /*d3a0*/  FMUL.FTZ R20, R20, c[0x0][0x2ec] ;  /* 0x0000bb0014147a20 */ /* 0x000fc40000410000 */
[----:B------:R-:W-:Y:S02]  /*d3b0*/  FMUL.FTZ R21, R21, c[0x0][0x2ec] ;  /* 0x0000bb0015157a20 */ /* 0x000fe40000410000 */
[----:B------:R-:W-:Y:S01]  /*d3c0*/  FMUL.FTZ R22, R22, c[0x0][0x2ec] ;  /* 0x0000bb0016167a20 */ /* 0x000fe20000410000 */
[----:B------:R-:W2:Y:S01]  /*d3d0*/  MUFU.TANH R181, R134 ;  /* 0x0000008600b57308 */ /* 0x000ea20000002400 */
[----:B------:R-:W-:-:S07]  /*d3e0*/  FMUL.FTZ R23, R23, c[0x0][0x2ec] ;  /* 0x0000bb0017177a20 */ /* 0x000fce0000410000 */
[----:B------:R5:W2:Y:S01]  /*d3f0*/  MUFU.TANH R180, R135 ;  /* 0x0000008700b47308 */ /* 0x000aa20000002400 */
[C---:B-1----:R-:W-:Y:S07]  /*d400*/  HMMA.16816.F32.BF16 R16, R8.reuse, R28, R24 ;  /* 0x0000001c0810723c */ /* 0x042fee0000041818 */
[----:B------:R-:W1:Y:S02]  /*d410*/  MUFU.TANH R173, R20 ;  /* 0x0000001400ad7308 */ /* 0x000e640000002400 */
[----:B------:R-:W-:Y:S01]  /*d420*/  FMUL.FTZ R29, R32, c[0x0][0x2ec] ;  /* 0x0000bb00201d7a20 */ /* 0x000fe20000410000 */
[----:B------:R-:W-:Y:S01]  /*d430*/  HMMA.16816.F32.BF16 R8, R8, R30, R12 ;  /* 0x0000001e0808723c */ /* 0x000fe2000004180c */
[----:B------:R-:W-:-:S02]  /*d440*/  FMUL.FTZ R28, R33, c[0x0][0x2ec] ;  /* 0x0000bb00211c7a20 */ /* 0x000fc40000410000 */
[----:B------:R-:W-:Y:S01]  /*d450*/  FMUL.FTZ R27, R34, c[0x0][0x2ec] ;  /* 0x0000bb00221b7a20 */ /* 0x000fe20000410000 */
[----:B-----5:R-:W5:Y:S01]  /*d460*/  LDSM.16.M88.4 R132, [R209+0x7800] ;  /* 0x00780000d184783b */ /* 0x020f620000000200 */
[----:B------:R-:W1:Y:S01]  /*d470*/  MUFU.TANH R172, R21 ;  /* 0x0000001500ac7308 */ /* 0x000e620000002400 */
[----:B------:R-:W-:Y:S01]  /*d480*/  FMUL.FTZ R26, R35, c[0x0][0x2ec] ;  /* 0x0000bb00231a7a20 */ /* 0x000fe20000410000 */
[----:B------:R-:W-:-:S06]  /*d490*/  DEPBAR.LE SB0, 0x0 ;  /* 0x000080000000791a */ /* 0x000fcc0000000000 */
[----:B------:R-:W1:Y:S08]  /*d4a0*/  MUFU.TANH R169, R22 ;  /* 0x0000001600a97308 */ /* 0x000e700000002400 */
[----:B------:R1:W1:Y:S08]  /*d4b0*/  MUFU.TANH R168, R23 ;  /* 0x0000001700a87308 */ /* 0x0002700000002400 */
[----:B------:R-:W2:Y:S01]  /*d4c0*/  MUFU.TANH R29, R29 ;  /* 0x0000001d001d7308 */ /* 0x000ea20000002400 */
[C---:B-1----:R-:W-:Y:S07]  /*d4d0*/  HMMA.16816.F32.BF16 R20, R4.reuse, R170, R176 ;  /* 0x000000aa0414723c */ /* 0x042fee00000418b0 */
[----:B------:R-:W1:Y:S01]  /*d4e0*/  MUFU.TANH R28, R28 ;  /* 0x0000001c001c7308 */ /* 0x000e620000002400 */
[C---:B-----5:R-:W-:Y:S07]  /*d4f0*/  HMMA.16816.F32.BF16 R12, R4.reuse, R132, R16 ;  /* 0x00000084040c723c */ /* 0x060fee0000041810 */
[----:B------:R-:W1:Y:S01]  /*d500*/  MUFU.TANH R27, R27 ;  /* 0x0000001b001b7308 */ /* 0x000e620000002400 */
[----:B------:R-:W-:Y:S07]  /*d510*/  HMMA.16816.F32.BF16 R4, R4, R134, R8 ;  /* 0x000000860404723c */ /* 0x000fee0000041808 */
[----:B------:R-:W1:Y:S01]  /*d520*/  MUFU.TANH R26, R26 ;  /* 0x0000001a001a7308 */ /* 0x000e620000002400 */
[----:B------:R-:W-:-:S02]  /*d530*/  FMUL.FTZ R20, R20, c[0x0][0x2ec] ;  /* 0x0000bb0014147a20 */ /* 0x000fc40000410000 */
[----:B------:R-:W-:Y:S02]  /*d540*/  FMUL.FTZ R21, R21, c[0x0][0x2ec] ;  /* 0x0000bb0015157a20 */ /* 0x000fe40000410000 */
        /* <DEDUP_REMOVED lines=12> */
[----:B------:R-:W-:-:S07]  /*d610*/  FMUL.FTZ R7, R7, c[0x0][0x2ec] ;  /* 0x0000bb0007077a20 */ /* 0x000fce0000410000 */
[----:B------:R1:W1:Y:S08]  /*d620*/  MUFU.TANH R21, R15 ;  /* 0x0000000f00157308 */ /* 0x0002700000002400 */
        /* <DEDUP_REMOVED lines=10> */
[----:B--234-:R-:W2:Y:S04]  /*d6d0*/  LDL.64 R244, [R1+0x48] ;  /* 0x0000480001f47983 */ /* 0x01cea80000100a00 */
        /* <DEDUP_REMOVED lines=14> */
[----:B-1----:R-:W-:Y:S02]  /*d7c0*/  @!P5 LEA R4, P1, R0, c[0x0][0x168], 0x1 ;  /* 0x00005a000004da11 */ /* 0x002fe400078208ff */
        /* <DEDUP_REMOVED lines=29> */
[----:B-1----:R-:W-:-:S03]  /*d9a0*/  @!P3 LEA R4, P0, R2, c[0x0][0x168], 0x1 ;  /* 0x00005a000204ba11 */ /* 0x002fc600078008ff */
[----:B------:R4:W-:Y:S01]  /*d9b0*/  @P5 STS.128 [R231+0x11000], RZ ;  /* 0x011000ffe7005388 */ /* 0x0009e20000000c00 */
[C---:B------:R-:W-:Y:S02]  /*d9c0*/  @!P3 LEA.HI.X R5, R2.reuse, c[0x0][0x16c], R3, 0x1, P0 ;  /* 0x00005b000205ba11 */ /* 0x040fe400000f0c03 */
[----:B--2---:R-:W-:-:S04]  /*d9d0*/  @!P5 LEA R8, P6, R2, c[0x0][0x168], 0x1 ;  /* 0x00005a000208da11 */ /* 0x004fc800078c08ff */
[C---:B------:R-:W-:Y:S02]  /*d9e0*/  @!P5 LEA.HI.X R9, R2.reuse, c[0x0][0x16c], R3, 0x1, P6 ;  /* 0x00005b000209da11 */ /* 0x040fe400030f0c03 */
[----:B---3--:R-:W-:-:S03]  /*d9f0*/  @!P4 LEA R6, P1, R2, c[0x0][0x168], 0x1 ;  /* 0x00005a000206ca11 */ /* 0x008fc600078208ff */
        /* <DEDUP_REMOVED lines=23> */
.L_x_1877:
[----:B------:R-:W-:Y:S05]  /*db70*/  BSYNC B0 ;  /* 0x0000000000007941 */ /* 0x000fea0003800000 */
.L_x_1876:
[----:B------:R-:W0:Y:S02]  /*db80*/  LDGDEPBAR ;  /* 0x00000000000079af */ /* 0x000e240000000000 */
.L_x_1875:
[----:B--234-:R-:W2:Y:S01]  /*db90*/  S2R R2, SR_TID.X ;  /* 0x0000000000027919 */ /* 0x01cea20000002100 */
[----:B------:R-:W-:Y:S01]  /*dba0*/  IMAD.U32 R0, RZ, RZ, UR25 ;  /* 0x00000019ff007e24 */ /* 0x000fe2000f8e00ff */
        /* <DEDUP_REMOVED lines=28> */
[C---:B------:R-:W-:Y:S02]  /*dd70*/  ISETP.GE.AND P2, PT, R3.reuse, R234, PT ;  /* 0x000000ea0300720c */ /* 0x040fe40003f46270 */
        /* <DEDUP_REMOVED lines=13> */
[----:B------:R-:W-:Y:S02]  /*de50*/  FSEL R34, R181, -INF , !P2 ;  /* 0xff800000b5227808 */ /* 0x000fe40005000000 */
        /* <DEDUP_REMOVED lines=21> */
[----:B------:R-:W-:Y:S02]  /*dfb0*/  IADD3 R3, R0, 0x29, RZ ;  /* 0x0000002900037810 */ /* 0x000fe40007ffe0ff */
[----:B------:R-:W-:Y:S02]  /*dfc0*/  FMNMX.FTZ R4, R8, R4, !PT ;  /* 0x0000000408047209 */ /* 0x000fe40007810000 */
[----:B------:R-:W-:Y:S02]  /*dfd0*/  FSEL R134, R168, -INF , !P6 ;  /* 0xff800000a8867808 */ /* 0x000fe40007000000 */
[----:B------:R-:W-:Y:S02]  /*dfe0*/  FSEL R246, R29, -INF , !P2 ;  /* 0xff8000001df67808 */ /* 0x000fe40005000000 */
[----:B------:R-:W-:-:S02]  /*dff0*/  ISETP.GE.AND P6, PT, R3, R235, PT ;  /* 0x000000eb0300720c */ /* 0x000fc40003fc6270 */
[----:B------:R-:W-:Y:S02]  /*e000*/  ISETP.GE.AND P2, PT, R3, R234, PT ;  /* 0x000000ea0300720c */ /* 0x000fe40003f46270 */
[----:B------:R-:W-:Y:S02]  /*e010*/  FMNMX.FTZ R4, R11, R4, !PT ;  /* 0x000000040b047209 */ /* 0x000fe40007810000 */
[C---:B------:R-:W-:Y:S02]  /*e020*/  ISETP.LT.OR P6, PT, R3.reuse, R233, P6 ;  /* 0x000000e90300720c */ /* 0x040fe400037c1670 */
[----:B------:R-:W-:Y:S02]  /*e030*/  ISETP.LT.OR P2, PT, R3, R232, P2 ;  /* 0x000000e80300720c */ /* 0x000fe40001741670 */
[----:B------:R-:W-:Y:S02]  /*e040*/  FMNMX.FTZ R3, R30, R4, !PT ;  /* 0x000000041e037209 */ /* 0x000fe40007810000 */
[----:B------:R-:W-:-:S02]  /*e050*/  FMNMX.FTZ R4, R251, R6, !PT ;  /* 0x00000006fb047209 */ /* 0x000fc40007810000 */
[----:B------:R-:W-:Y:S02]  /*e060*/  FSEL R7, R185, -INF , !P3 ;  /* 0xff800000b9077808 */ /* 0x000fe40005800000 */
[----:B------:R-:W-:Y:S02]  /*e070*/  FMNMX.FTZ R4, R10, R4, !PT ;  /* 0x000000040a047209 */ /* 0x000fe40007810000 */
[C---:B------:R-:W-:Y:S02]  /*e080*/  ISETP.GE.AND P3, PT, R2.reuse, R235, PT ;  /* 0x000000eb0200720c */ /* 0x040fe40003f66270 */
[----:B------:R-:W-:Y:S02]  /*e090*/  FMNMX.FTZ R4, R9, R4, !PT ;  /* 0x0000000409047209 */ /* 0x000fe40007810000 */
[----:B------:R-:W-:Y:S02]  /*e0a0*/  ISETP.LT.OR P3, PT, R2, R233, P3 ;  /* 0x000000e90200720c */ /* 0x000fe40001f61670 */
[----:B------:R-:W-:-:S02]  /*e0b0*/  FMNMX.FTZ R13, R31, R3, !PT ;  /* 0x000000031f0d7209 */ /* 0x000fc40007810000 */
[----:B------:R-:W-:Y:S02]  /*e0c0*/  FMNMX.FTZ R4, R7, R4, !PT ;  /* 0x0000000407047209 */ /* 0x000fe40007810000 */
[----:B------:R-:W-:Y:S02]  /*e0d0*/  IADD3 R2, R0, 0x28, RZ ;  /* 0x0000002800027810 */ /* 0x000fe40007ffe0ff */
[----:B------:R-:W-:Y:S02]  /*e0e0*/  FSEL R33, R172, -INF , !P3 ;  /* 0xff800000ac217808 */ /* 0x000fe40005800000 */
[----:B------:R-:W-:Y:S02]  /*e0f0*/  FMNMX.FTZ R13, R32, R13, !PT ;  /* 0x0000000d200d7209 */ /* 0x000fe40007810000 */
[----:B------:R-:W-:Y:S02]  /*e100*/  FMNMX.FTZ R4, R34, R4, !PT ;  /* 0x0000000422047209 */ /* 0x000fe40007810000 */
[----:B------:R-:W-:Y:S01]  /*e110*/  FSEL R135, R169, -INF , !P0 ;  /* 0xff800000a9877808 */ /* 0x000fe20004000000 */
[----:B------:R-:W-:Y:S01]  /*e120*/  IMAD.MOV.U32 R169, RZ, RZ, R248 ;  /* 0x000000ffffa97224 */ /* 0x000fe200078e00f8 */
[----:B------:R-:W-:-:S02]  /*e130*/  ISETP.GE.AND P0, PT, R2, R235, PT ;  /* 0x000000eb0200720c */ /* 0x000fc40003f06270 */
[C---:B------:R-:W-:Y:S02]  /*e140*/  ISETP.GE.AND P3, PT, R2.reuse, R234, PT ;  /* 0x000000ea0200720c */ /* 0x040fe40003f66270 */
[----:B------:R-:W-:Y:S02]  /*e150*/  FMNMX.FTZ R133, R33, R13, !PT ;  /* 0x0000000d21857209 */ /* 0x000fe40007810000 */
[----:B------:R-:W-:Y:S02]  /*e160*/  FMNMX.FTZ R4, R35, R4, !PT ;  /* 0x0000000423047209 */ /* 0x000fe40007810000 */
[C---:B------:R-:W-:Y:S02]  /*e170*/  ISETP.LT.OR P0, PT, R2.reuse, R233, P0 ;  /* 0x000000e90200720c */ /* 0x040fe40000701670 */
[----:B------:R-:W-:Y:S02]  /*e180*/  ISETP.LT.OR P3, PT, R2, R232, P3 ;  /* 0x000000e80200720c */ /* 0x000fe40001f61670 */
[----:B------:R-:W-:-:S02]  /*e190*/  IADD3 R2, R0, 0x30, RZ ;  /* 0x0000003000027810 */ /* 0x000fc40007ffe0ff */
[----:B------:R-:W-:Y:S02]  /*e1a0*/  FSEL R247, R28, -INF , !P1 ;  /* 0xff8000001cf77808 */ /* 0x000fe40004800000 */
[----:B------:R-:W-:Y:S02]  /*e1b0*/  FMNMX.FTZ R133, R246, R133, !PT ;  /* 0x00000085f6857209 */ /* 0x000fe40007810000 */
[----:B------:R-:W-:Y:S02]  /*e1c0*/  FMNMX.FTZ R4, R135, R4, !PT ;  /* 0x0000000487047209 */ /* 0x000fe40007810000 */
[----:B------:R-:W-:Y:S02]  /*e1d0*/  FSEL R252, R27, -INF , !P5 ;  /* 0xff8000001bfc7808 */ /* 0x000fe40006800000 */
[C---:B------:R-:W-:Y:S02]  /*e1e0*/  ISETP.GE.AND P5, PT, R2.reuse, R235, PT ;  /* 0x000000eb0200720c */ /* 0x040fe40003fa6270 */
[----:B------:R-:W-:-:S02]  /*e1f0*/  ISETP.GE.AND P1, PT, R2, R234, PT ;  /* 0x000000ea0200720c */ /* 0x000fc40003f26270 */
[----:B------:R-:W-:Y:S02]  /*e200*/  IADD3 R3, R0, 0x31, RZ ;  /* 0x0000003100037810 */ /* 0x000fe40007ffe0ff */
[----:B------:R-:W-:Y:S02]  /*e210*/  FSEL R244, R24, -INF , !P0 ;  /* 0xff80000018f47808 */ /* 0x000fe40004000000 */
[----:B------:R-:W-:Y:S02]  /*e220*/  FMNMX.FTZ R133, R247, R133, !PT ;  /* 0x00000085f7857209 */ /* 0x000fe40007810000 */
[----:B------:R-:W-:Y:S02]  /*e230*/  FMNMX.FTZ R4, R134, R4, !PT ;  /* 0x0000000486047209 */ /* 0x000fe40007810000 */
[C---:B------:R-:W-:Y:S02]  /*e240*/  ISETP.LT.OR P5, PT, R2.reuse, R233, P5 ;  /* 0x000000e90200720c */ /* 0x040fe40002fa1670 */
[----:B------:R-:W-:-:S02]  /*e250*/  ISETP.LT.OR P1, PT, R2, R232, P1 ;  /* 0x000000e80200720c */ /* 0x000fc40000f21670 */
[----:B------:R-:W-:Y:S02]  /*e260*/  FSEL R28, R26, -INF , !P4 ;  /* 0xff8000001a1c7808 */ /* 0x000fe40006000000 */
[----:B------:R-:W-:Y:S02]  /*e270*/  IADD3 R2, R0, 0x38, RZ ;  /* 0x0000003800027810 */ /* 0x000fe40007ffe0ff */
[----:B------:R-:W-:Y:S02]  /*e280*/  ISETP.GE.AND P4, PT, R3, R235, PT ;  /* 0x000000eb0300720c */ /* 0x000fe40003f86270 */
[----:B------:R-:W-:Y:S02]  /*e290*/  FSEL R245, R25, -INF , !P6 ;  /* 0xff80000019f57808 */ /* 0x000fe40007000000 */
[----:B------:R-:W-:Y:S01]  /*e2a0*/  FMNMX.FTZ R133, R244, R133, !PT ;  /* 0x00000085f4857209 */ /* 0x000fe20007810000 */
[----:B------:R-:W-:Y:S01]  /*e2b0*/  LDSM.16.MT88.4 R24, [R208+0x18000] ;  /* 0x01800000d018783b */ /* 0x000fe20000004200 */
[----:B------:R-:W-:-:S02]  /*e2c0*/  FMNMX.FTZ R4, R252, R4, !PT ;  /* 0x00000004fc047209 */ /* 0x000fc40007810000 */
[----:B------:R-:W-:Y:S02]  /*e2d0*/  IADD3 R0, R0, 0x39, RZ ;  /* 0x0000003900007810 */ /* 0x000fe40007ffe0ff */
[----:B------:R-:W-:Y:S02]  /*e2e0*/  ISETP.GE.AND P6, PT, R2, R235, PT ;  /* 0x000000eb0200720c */ /* 0x000fe40003fc6270 */
[----:B------:R-:W-:Y:S02]  /*e2f0*/  FSEL R177, R16, -INF , !P5 ;  /* 0xff80000010b17808 */ /* 0x000fe40006800000 */
[----:B------:R-:W-:Y:S02]  /*e300*/  ISETP.LT.OR P4, PT, R3, R233, P4 ;  /* 0x000000e90300720c */ /* 0x000fe40002781670 */
[----:B------:R-:W-:Y:S02]  /*e310*/  FMNMX.FTZ R133, R245, R133, !PT ;  /* 0x00000085f5857209 */ /* 0x000fe40007810000 */
[----:B------:R-:W-:-:S02]  /*e320*/  FSEL R176, R22, -INF , !P3 ;  /* 0xff80000016b07808 */ /* 0x000fc40005800000 */
[----:B------:R-:W-:Y:S02]  /*e330*/  FMNMX.FTZ R4, R28, R4, !PT ;  /* 0x000000041c047209 */ /* 0x000fe40007810000 */
[-C--:B------:R-:W-:Y:S02]  /*e340*/  ISETP.GE.AND P3, PT, R2, R234.reuse, PT ;  /* 0x000000ea0200720c */ /* 0x080fe40003f66270 */
[----:B------:R-:W-:Y:S02]  /*e350*/  ISETP.GE.AND P0, PT, R3, R234, PT ;  /* 0x000000ea0300720c */ /* 0x000fe40003f06270 */
[----:B------:R-:W-:Y:S02]  /*e360*/  ISETP.GE.AND P5, PT, R0, R235, PT ;  /* 0x000000eb0000720c */ /* 0x000fe40003fa6270 */
[----:B------:R-:W-:Y:S02]  /*e370*/  ISETP.LT.OR P6, PT, R2, R233, P6 ;  /* 0x000000e90200720c */ /* 0x000fe400037c1670 */
[----:B------:R-:W-:-:S02]  /*e380*/  FSEL R173, R17, -INF , !P4 ;  /* 0xff80000011ad7808 */ /* 0x000fc40006000000 */
[----:B------:R-:W-:Y:S02]  /*e390*/  FMNMX.FTZ R133, R177, R133, !PT ;  /* 0x00000085b1857209 */ /* 0x000fe40007810000 */
[----:B------:R-:W-:Y:S02]  /*e3a0*/  FSEL R23, R23, -INF , !P2 ;  /* 0xff80000017177808 */ /* 0x000fe40005000000 */
[----:B------:R-:W-:Y:S02]  /*e3b0*/  FMNMX.FTZ R4, R176, R4, !PT ;  /* 0x00000004b0047209 */ /* 0x000fe40007810000 */
[----:B------:R-:W-:Y:S02]  /*e3c0*/  ISETP.LT.OR P3, PT, R2, R232, P3 ;  /* 0x000000e80200720c */ /* 0x000fe40001f61670 */
[----:B------:R-:W-:Y:S02]  /*e3d0*/  ISETP.LT.OR P5, PT, R0, R233, P5 ;  /* 0x000000e90000720c */ /* 0x000fe40002fa1670 */
[----:B------:R-:W-:-:S02]  /*e3e0*/  FSEL R188, R14, -INF , !P6 ;  /* 0xff8000000ebc7808 */ /* 0x000fc40007000000 */
[----:B------:R-:W-:Y:S02]  /*e3f0*/  FMNMX.FTZ R133, R173, R133, !PT ;  /* 0x00000085ad857209 */ /* 0x000fe40007810000 */
[----:B------:R-:W-:Y:S02]  /*e400*/  ISETP.LT.OR P0, PT, R3, R232, P0 ;  /* 0x000000e80300720c */ /* 0x000fe40000701670 */
[----:B------:R-:W-:Y:S02]  /*e410*/  FSEL R175, R20, -INF , !P1 ;  /* 0xff80000014af7808 */ /* 0x000fe40004800000 */
[----:B------:R-:W-:Y:S02]  /*e420*/  FMNMX.FTZ R2, R23, R4, !PT ;  /* 0x0000000417027209 */ /* 0x000fe40007810000 */
[----:B------:R-:W-:Y:S02]  /*e430*/  ISETP.GE.AND P1, PT, R0, R234, PT ;  /* 0x000000ea0000720c */ /* 0x000fe40003f26270 */
[----:B------:R-:W-:-:S02]  /*e440*/  FSEL R168, R15, -INF , !P5 ;  /* 0xff8000000fa87808 */ /* 0x000fc40006800000 */
[----:B------:R-:W-:Y:S02]  /*e450*/  FMNMX.FTZ R133, R188, R133, !PT ;  /* 0x00000085bc857209 */ /* 0x000fe40007810000 */
[----:B------:R-:W-:Y:S02]  /*e460*/  FSEL R21, R21, -INF , !P0 ;  /* 0xff80000015157808 */ /* 0x000fe40004000000 */
[----:B------:R-:W-:Y:S02]  /*e470*/  FMNMX.FTZ R2, R175, R2, !PT ;  /* 0x00000002af027209 */ /* 0x000fe40007810000 */
[----:B------:R-:W-:Y:S02]  /*e480*/  ISETP.LT.OR P1, PT, R0, R232, P1 ;  /* 0x000000e80000720c */ /* 0x000fe40000f21670 */
[----:B------:R-:W-:Y:S02]  /*e490*/  FMNMX.FTZ R133, R168, R133, !PT ;  /* 0x00000085a8857209 */ /* 0x000fe40007810000 */
[----:B------:R-:W-:-:S02]  /*e4a0*/  FSEL R171, R19, -INF , !P3 ;  /* 0xff80000013ab7808 */ /* 0x000fc40005800000 */
[----:B------:R-:W-:Y:S01]  /*e4b0*/  FMNMX.FTZ R0, R21, R2, !PT ;  /* 0x0000000215007209 */ /* 0x000fe20007810000 */
[----:B------:R-:W1:Y:S01]  /*e4c0*/  SHFL.BFLY PT, R3, R133, 0x2, 0x1f ;  /* 0x0c401f0085037f89 */ /* 0x000e6200000e0000 */
        /* <DEDUP_REMOVED lines=28> */
[----:B------:R4:W5:Y:S01]  /*e690*/  MUFU.EX2 R170, R11 ;  /* 0x0000000b00aa7308 */ /* 0x0009620000000800 */
[----:B--2---:R-:W-:-:S07]  /*e6a0*/  FADD.FTZ R5, R250, -R3 ;  /* 0x80000003fa057221 */ /* 0x004fce0000010000 */
[----:B------:R-:W2:Y:S01]  /*e6b0*/  MUFU.EX2 R178, R8 ;  /* 0x0000000800b27308 */ /* 0x000ea20000000800 */
[----:B------:R-:W-:Y:S02]  /*e6c0*/  FFMA.FTZ R3, R7, c[0x0][0x23c], -R0 ;  /* 0x00008f0007037a23 */ /* 0x000fe40000010800 */
[----:B------:R-:W-:-:S05]  /*e6d0*/  FMUL.FTZ R5, R5, c[0x0][0x23c] ;  /* 0x00008f0005057a20 */ /* 0x000fca0000410000 */
[----:B------:R2:W-:Y:S01]  /*e6e0*/  MUFU.EX2 R180, R3 ;  /* 0x0000000300b47308 */ /* 0x0005e20000000800 */
[----:B----4-:R-:W-:-:S07]  /*e6f0*/  IMAD.MOV.U32 R11, RZ, RZ, R21 ;  /* 0x000000ffff0b7224 */ /* 0x010fce00078e0015 */
[----:B------:R-:W-:Y:S01]  /*e700*/  MUFU.EX2 R172, R6 ;  /* 0x0000000600ac7308 */ /* 0x000fe20000000800 */
[----:B--2---:R-:W-:-:S07]  /*e710*/  FADD.FTZ R3, R251, -R4 ;  /* 0x80000004fb037221 */ /* 0x004fce0000010000 */
[----:B------:R5:W-:Y:S01]  /*e720*/  MUFU.EX2 R179, R10 ;  /* 0x0000000a00b37308 */ /* 0x000be20000000800 */
[----:B---3--:R-:W-:Y:S01]  /*e730*/  F2FP.BF16.PACK_AB R4, R186, R187 ;  /* 0x000000bbba04723e */ /* 0x008fe200000010ff */
[----:B------:R-:W-:-:S06]  /*e740*/  FMUL.FTZ R3, R3, c[0x0][0x23c] ;  /* 0x00008f0003037a20 */ /* 0x000fcc0000410000 */
[----:B------:R2:W3:Y:S08]  /*e750*/  MUFU.EX2 R29, R9 ;  /* 0x00000009001d7308 */ /* 0x0004f00000000800 */
[----:B------:R4:W1:Y:S01]  /*e760*/  MUFU.EX2 R8, R5 ;  /* 0x0000000500087308 */ /* 0x0008620000000800 */
[----:B-----5:R-:W-:Y:S01]  /*e770*/  IMAD.MOV.U32 R10, RZ, RZ, R170 ;  /* 0x000000ffff0a7224 */ /* 0x020fe200078e00aa */
[----:B------:R-:W-:-:S04]  /*e780*/  MOV R170, R249 ;  /* 0x000000f900aa7202 */ /* 0x000fc80000000f00 */
[----:B------:R-:W-:Y:S02]  /*e790*/  F2FP.BF16.PACK_AB R6, R10, R178 ;  /* 0x000000b20a06723e */ /* 0x000fe400000010ff */
[----:B------:R-:W5:Y:S01]  /*e7a0*/  MUFU.EX2 R3, R3 ;  /* 0x0000000300037308 */ /* 0x000f620000000800 */
[----:B--2---:R-:W-:Y:S02]  /*e7b0*/  MOV R9, R23 ;  /* 0x0000001700097202 */ /* 0x004fe40000000f00 */
[----:B------:R-:W2:Y:S01]  /*e7c0*/  LDSM.16.MT88.4 R20, [R206+0x18000] ;  /* 0x01800000ce14783b */ /* 0x000ea20000004200 */
[----:B---3--:R-:W-:Y:S02]  /*e7d0*/  F2FP.BF16.PACK_AB R7, R180, R29 ;  /* 0x0000001db407723e */ /* 0x008fe400000010ff */
[----:B----4-:R-:W-:Y:S01]  /*e7e0*/  F2FP.BF16.PACK_AB R5, R179, R172 ;  /* 0x000000acb305723e */ /* 0x010fe200000010ff */
[-C--:B-1----:R-:W-:Y:S02]  /*e7f0*/  FMUL.FTZ R140, R140, R8.reuse ;  /* 0x000000088c8c7220 */ /* 0x082fe40000410000 */
[----:B------:R-:W-:-:S02]  /*e800*/  FMUL.FTZ R141, R141, R8 ;  /* 0x000000088d8d7220 */ /* 0x000fc40000410000 */
[-C--:B------:R-:W-:Y:S02]  /*e810*/  FMUL.FTZ R144, R144, R8.reuse ;  /* 0x0000000890907220 */ /* 0x080fe40000410000 */
[----:B------:R-:W-:Y:S02]  /*e820*/  FMUL.FTZ R145, R145, R8 ;  /* 0x0000000891917220 */ /* 0x000fe40000410000 */
[-C--:B-----5:R-:W-:Y:S02]  /*e830*/  FMUL.FTZ R142, R142, R3.reuse ;  /* 0x000000038e8e7220 */ /* 0x0a0fe40000410000 */
[-C--:B------:R-:W-:Y:S02]  /*e840*/  FMUL.FTZ R143, R143, R3.reuse ;  /* 0x000000038f8f7220 */ /* 0x080fe40000410000 */
[-C--:B------:R-:W-:Y:S02]  /*e850*/  FMUL.FTZ R146, R146, R3.reuse ;  /* 0x0000000392927220 */ /* 0x080fe40000410000 */
[----:B------:R-:W-:-:S02]  /*e860*/  FMUL.FTZ R147, R147, R3 ;  /* 0x0000000393937220 */ /* 0x000fc40000410000 */
[-C--:B------:R-:W-:Y:S01]  /*e870*/  FMUL.FTZ R148, R148, R8.reuse ;  /* 0x0000000894947220 */ /* 0x080fe20000410000 */
[----:B------:R-:W-:Y:S01]  /*e880*/  HMMA.16816.F32.BF16 R16, R4, R14, R140 ;  /* 0x0000000e0410723c */ /* 0x000fe2000004188c */
        /* <DEDUP_REMOVED lines=8> */
[----:B--2---:R-:W-:Y:S01]  /*e910*/  HMMA.16816.F32.BF16 R144, R4, R20, R144 ;  /* 0x000000140490723c */ /* 0x004fe20000041890 */
[----:B------:R-:W-:Y:S02]  /*e920*/  FMUL.FTZ R161, R161, R8 ;  /* 0x00000008a1a17220 */ /* 0x000fe40000410000 */
[-C--:B------:R-:W-:Y:S02]  /*e930*/  FMUL.FTZ R162, R162, R3.reuse ;  /* 0x00000003a2a27220 */ /* 0x080fe40000410000 */
[----:B------:R-:W-:-:S03]  /*e940*/  FMUL.FTZ R163, R163, R3 ;  /* 0x00000003a3a37220 */ /* 0x000fc60000410000 */
[----:B------:R-:W-:Y:S01]  /*e950*/  MOV R143, R17 ;  /* 0x00000011008f7202 */ /* 0x000fe20000000f00 */
[----:B------:R-:W-:Y:S01]  /*e960*/  IMAD.MOV.U32 R142, RZ, RZ, R18 ;  /* 0x000000ffff8e7224 */ /* 0x000fe200078e0012 */
[----:B------:R-:W-:Y:S01]  /*e970*/  MOV R141, R19 ;  /* 0x00000013008d7202 */ /* 0x000fe20000000f00 */
[----:B------:R-:W-:Y:S01]  /*e980*/  IMAD.MOV.U32 R140, RZ, RZ, R16 ;  /* 0x000000ffff8c7224 */ /* 0x000fe200078e0010 */
[C---:B------:R-:W-:Y:S01]  /*e990*/  HMMA.16816.F32.BF16 R248, R4.reuse, R22, R148 ;  /* 0x0000001604f8723c */ /* 0x040fe20000041894 */
[----:B------:R-:W1:Y:S01]  /*e9a0*/  LDSM.16.MT88.4 R16, [R207+0x18000] ;  /* 0x01800000cf10783b */ /* 0x000e620000004200 */
[-C--:B------:R-:W-:Y:S02]  /*e9b0*/  FMUL.FTZ R164, R164, R8.reuse ;  /* 0x00000008a4a47220 */ /* 0x080fe40000410000 */
[----:B------:R-:W-:Y:S01]  /*e9c0*/  FMUL.FTZ R165, R165, R8 ;  /* 0x00000008a5a57220 */ /* 0x000fe20000410000 */
[----:B------:R-:W2:Y:S01]  /*e9d0*/  LDSM.16.MT88.4 R20, [R205+0x1a000] ;  /* 0x01a00000cd14783b */ /* 0x000ea20000004200 */
[-C--:B------:R-:W-:Y:S01]  /*e9e0*/  FMUL.FTZ R166, R166, R3.reuse ;  /* 0x00000003a6a67220 */ /* 0x080fe20000410000 */
[----:B------:R-:W-:Y:S01]  /*e9f0*/  MOV R151, R188 ;  /* 0x000000bc00977202 */ /* 0x000fe20000000f00 */
[----:B------:R-:W-:Y:S01]  /*ea00*/  HMMA.16816.F32.BF16 R136, R4, R12, R136 ;  /* 0x0000000c0488723c */ /* 0x000fe20000041888 */
[----:B------:R-:W3:Y:S01]  /*ea10*/  LDSM.16.MT88.4 R12, [R206+0x1a000] ;  /* 0x01a00000ce0c783b */ /* 0x000ee20000004200 */
        /* <DEDUP_REMOVED lines=40> */
[----:B---3--:R-:W-:Y:S01]  /*eca0*/  HMMA.16816.F32.BF16 R192, R4, R12, R44 ;  /* 0x0000000c04c0723c */ /* 0x008fe2000004182c */
[----:B------:R-:W-:-:S02]  /*ecb0*/  FMUL.FTZ R61, R61, R8 ;  /* 0x000000083d3d7220 */ /* 0x000fc40000410000 */
[-C--:B------:R-:W-:Y:S02]  /*ecc0*/  FMUL.FTZ R62, R62, R3.reuse ;  /* 0x000000033e3e7220 */ /* 0x080fe40000410000 */
[-C--:B------:R-:W-:Y:S02]  /*ecd0*/  FMUL.FTZ R63, R63, R3.reuse ;  /* 0x000000033f3f7220 */ /* 0x080fe40000410000 */
[-C--:B------:R-:W-:Y:S01]  /*ece0*/  FMUL.FTZ R64, R64, R8.reuse ;  /* 0x0000000840407220 */ /* 0x080fe20000410000 */
[C---:B------:R-:W-:Y:S01]  /*ecf0*/  HMMA.16816.F32.BF16 R188, R4.reuse, R14, R48 ;  /* 0x0000000e04bc723c */ /* 0x040fe20000041830 */
[----:B------:R-:W3:Y:S01]  /*ed00*/  LDSM.16.MT88.4 R12, [R205+0x1c000] ;  /* 0x01c00000cd0c783b */ /* 0x000ee20000004200 */
[-C--:B------:R-:W-:Y:S02]  /*ed10*/  FMUL.FTZ R65, R65, R8.reuse ;  /* 0x0000000841417220 */ /* 0x080fe40000410000 */
[-C--:B------:R-:W-:Y:S02]  /*ed20*/  FMUL.FTZ R66, R66, R3.reuse ;  /* 0x0000000342427220 */ /* 0x080fe40000410000 */
[----:B------:R-:W-:Y:S01]  /*ed30*/  FMUL.FTZ R67, R67, R3 ;  /* 0x0000000343437220 */ /* 0x000fe20000410000 */
[----:B------:R-:W-:Y:S01]  /*ed40*/  MOV R51, R9 ;  /* 0x0000000900337202 */ /* 0x000fe20000000f00 */
[-C--:B------:R-:W-:Y:S01]  /*ed50*/  FMUL.FTZ R52, R52, R8.reuse ;  /* 0x0000000834347220 */ /* 0x080fe20000410000 */
[----:B------:R-:W-:Y:S01]  /*ed60*/  HMMA.16816.F32.BF16 R152, R4, R24, R152 ;  /* 0x000000180498723c */ /* 0x000fe20000041898 */
[----:B------:R-:W-:-:S02]  /*ed70*/  FMUL.FTZ R53, R53, R8 ;  /* 0x0000000835357220 */ /* 0x000fc40000410000 */
[-C--:B------:R-:W-:Y:S02]  /*ed80*/  FMUL.FTZ R54, R54, R3.reuse ;  /* 0x0000000336367220 */ /* 0x080fe40000410000 */
[----:B------:R-:W-:Y:S02]  /*ed90*/  FMUL.FTZ R55, R55, R3 ;  /* 0x0000000337377220 */ /* 0x000fe40000410000 */
[-C--:B------:R-:W-:Y:S01]  /*eda0*/  FMUL.FTZ R68, R68, R8.reuse ;  /* 0x0000000844447220 */ /* 0x080fe20000410000 */
[----:B------:R-:W-:Y:S01]  /*edb0*/  HMMA.16816.F32.BF16 R240, R4, R26, R156 ;  /* 0x0000001a04f0723c */ /* 0x000fe2000004189c */
[----:B------:R-:W-:Y:S01]  /*edc0*/  FMUL.FTZ R69, R69, R8 ;  /* 0x0000000845457220 */ /* 0x000fe20000410000 */
[----:B------:R-:W-:Y:S01]  /*edd0*/  MOV R25, R179 ;  /* 0x000000b300197202 */ /* 0x000fe20000000f00 */
[-C--:B------:R-:W-:Y:S02]  /*ede0*/  FMUL.FTZ R70, R70, R3.reuse ;  /* 0x0000000346467220 */ /* 0x080fe40000410000 */
[----:B------:R-:W-:-:S02]  /*edf0*/  FMUL.FTZ R71, R71, R3 ;  /* 0x0000000347477220 */ /* 0x000fc40000410000 */
[-C--:B------:R-:W-:Y:S01]  /*ee00*/  FMUL.FTZ R72, R72, R8.reuse ;  /* 0x0000000848487220 */ /* 0x080fe20000410000 */
[----:B------:R-:W-:Y:S01]  /*ee10*/  MOV R159, R177 ;  /* 0x000000b1009f7202 */ /* 0x000fe20000000f00 */
[----:B------:R-:W-:Y:S02]  /*ee20*/  FMUL.FTZ R73, R73, R8 ;  /* 0x0000000849497220 */ /* 0x000fe40000410000 */
[-C--:B------:R-:W-:Y:S02]  /*ee30*/  FMUL.FTZ R74, R74, R3.reuse ;  /* 0x000000034a4a7220 */ /* 0x080fe40000410000 */
[----:B------:R-:W-:Y:S02]  /*ee40*/  FMUL.FTZ R75, R75, R3 ;  /* 0x000000034b4b7220 */ /* 0x000fe40000410000 */
[----:B------:R-:W-:Y:S02]  /*ee50*/  IMAD.MOV.U32 R150, RZ, RZ, R180 ;  /* 0x000000ffff967224 */ /* 0x000fe400078e00b4 */
        /* <DEDUP_REMOVED lines=8> */
[C---:B--2---:R-:W-:Y:S01]  /*eee0*/  HMMA.16816.F32.BF16 R176, R4.reuse, R20, R60 ;  /* 0x0000001404b0723c */ /* 0x044fe2000004183c */
[----:B------:R-:W-:Y:S01]  /*eef0*/  IMAD.MOV.U32 R38, RZ, RZ, R142 ;  /* 0x000000ffff267224 */ /* 0x000fe200078e008e */
[----:B------:R-:W-:Y:S01]  /*ef00*/  MOV R50, R148 ;  /* 0x0000009400327202 */ /* 0x000fe20000000f00 */
[----:B------:R-:W-:Y:S02]  /*ef10*/  IMAD.MOV.U32 R36, RZ, RZ, R140 ;  /* 0x000000ffff247224 */ /* 0x000fe400078e008c */
[----:B------:R-:W-:Y:S02]  /*ef20*/  FMUL.FTZ R84, R84, R8 ;  /* 0x0000000854547220 */ /* 0x000fe40000410000 */
[----:B------:R-:W-:Y:S01]  /*ef30*/  MOV R60, R174 ;  /* 0x000000ae003c7202 */ /* 0x000fe20000000f00 */
[----:B------:R-:W-:Y:S01]  /*ef40*/  HMMA.16816.F32.BF16 R184, R4, R16, R52 ;  /* 0x0000001004b8723c */ /* 0x000fe20000041834 */
[----:B------:R-:W-:Y:S01]  /*ef50*/  LDSM.16.MT88.4 R16, [R206+0x1c000] ;  /* 0x01c00000ce10783b */ /* 0x000fe20000004200 */
        /* <DEDUP_REMOVED lines=9> */
[----:B------:R-:W-:Y:S02]  /*eff0*/  IMAD.MOV.U32 R55, RZ, RZ, R170 ;  /* 0x000000ffff377224 */ /* 0x000fe400078e00aa */
[----:B------:R-:W-:Y:S01]  /*f000*/  FMUL.FTZ R88, R88, R8 ;  /* 0x0000000858587220 */ /* 0x000fe20000410000 */
[----:B------:R-:W-:Y:S01]  /*f010*/  MOV R65, R60 ;  /* 0x0000003c00417202 */ /* 0x000fe20000000f00 */
[----:B---3--:R-:W-:Y:S01]  /*f020*/  HMMA.16816.F32.BF16 R140, R4, R12, R68 ;  /* 0x0000000c048c723c */ /* 0x008fe20000041844 */
[----:B------:R-:W-:Y:S01]  /*f030*/  FMUL.FTZ R89, R89, R8 ;  /* 0x0000000859597220 */ /* 0x000fe20000410000 */
[----:B------:R-:W-:Y:S01]  /*f040*/  MOV R60, R62 ;  /* 0x0000003e003c7202 */ /* 0x000fe20000000f00 */
[----:B------:R-:W-:Y:S01]  /*f050*/  FMUL.FTZ R90, R90, R3 ;  /* 0x000000035a5a7220 */ /* 0x000fe20000410000 */
[----:B------:R-:W-:Y:S01]  /*f060*/  MOV R62, R29 ;  /* 0x0000001d003e7202 */ /* 0x000fe20000000f00 */
[----:B------:R-:W-:-:S02]  /*f070*/  FMUL.FTZ R91, R91, R3 ;  /* 0x000000035b5b7220 */ /* 0x000fc40000410000 */
        /* <DEDUP_REMOVED lines=9> */
[-C--:B------:R-:W-:Y:S02]  /*f110*/  FMUL.FTZ R96, R96, R8.reuse ;  /* 0x0000000860607220 */ /* 0x080fe40000410000 */
[----:B------:R-:W-:-:S02]  /*f120*/  FMUL.FTZ R97, R97, R8 ;  /* 0x0000000861617220 */ /* 0x000fc40000410000 */
[-C--:B------:R-:W-:Y:S02]  /*f130*/  FMUL.FTZ R98, R98, R3.reuse ;  /* 0x0000000362627220 */ /* 0x080fe40000410000 */
[-C--:B------:R-:W-:Y:S02]  /*f140*/  FMUL.FTZ R99, R99, R3.reuse ;  /* 0x0000000363637220 */ /* 0x080fe40000410000 */
[----:B------:R-:W-:Y:S02]  /*f150*/  IMAD.MOV.U32 R61, RZ, RZ, R159 ;  /* 0x000000ffff3d7224 */ /* 0x000fe400078e009f */
[----:B------:R-:W-:Y:S02]  /*f160*/  FFMA.FTZ R9, R30, c[0x0][0x23c], -R2 ;  /* 0x00008f001e097a23 */ /* 0x000fe40000010802 */
[-C--:B------:R-:W-:Y:S02]  /*f170*/  FMUL.FTZ R76, R76, R8.reuse ;  /* 0x000000084c4c7220 */ /* 0x080fe40000410000 */
[----:B------:R3:W4:Y:S01]  /*f180*/  MUFU.EX2 R64, R9 ;  /* 0x0000000900407308 */ /* 0x0007220000000800 */
[----:B------:R-:W-:Y:S01]  /*f190*/  FMUL.FTZ R77, R77, R8 ;  /* 0x000000084d4d7220 */ /* 0x000fe20000410000 */
[----:B-1----:R-:W-:Y:S01]  /*f1a0*/  HMMA.16816.F32.BF16 R156, R4, R20, R84 ;  /* 0x00000014049c723c */ /* 0x002fe20000041854 */
[----:B------:R-:W-:-:S02]  /*f1b0*/  FMUL.FTZ R78, R78, R3 ;  /* 0x000000034e4e7220 */ /* 0x000fc40000410000 */
[-C--:B------:R-:W-:Y:S02]  /*f1c0*/  FMUL.FTZ R79, R79, R3.reuse ;  /* 0x000000034f4f7220 */ /* 0x080fe40000410000 */
[-C--:B------:R-:W-:Y:S02]  /*f1d0*/  FMUL.FTZ R80, R80, R8.reuse ;  /* 0x0000000850507220 */ /* 0x080fe40000410000 */
[----:B------:R-:W-:Y:S01]  /*f1e0*/  FMUL.FTZ R81, R81, R8 ;  /* 0x0000000851517220 */ /* 0x000fe20000410000 */
[----:B------:R-:W-:Y:S01]  /*f1f0*/  HMMA.16816.F32.BF16 R88, R4, R22, R88 ;  /* 0x000000160458723c */ /* 0x000fe20000041858 */
[----:B------:R-:W1:Y:S01]  /*f200*/  LDSM.16.MT88.4 R20, [R206+0x1e000] ;  /* 0x01e00000ce14783b */ /* 0x000e620000004200 */
[-C--:B------:R-:W-:Y:S02]  /*f210*/  FMUL.FTZ R82, R82, R3.reuse ;  /* 0x0000000352527220 */ /* 0x080fe40000410000 */
[----:B------:R-:W-:Y:S02]  /*f220*/  FMUL.FTZ R83, R83, R3 ;  /* 0x0000000353537220 */ /* 0x000fe40000410000 */
[----:B---3--:R-:W-:-:S02]  /*f230*/  FFMA.FTZ R9, R31, c[0x0][0x23c], -R2 ;  /* 0x00008f001f097a23 */ /* 0x008fc40000010802 */
[C---:B--2---:R-:W-:Y:S01]  /*f240*/  HMMA.16816.F32.BF16 R92, R4.reuse, R12, R92 ;  /* 0x0000000c045c723c */ /* 0x044fe2000004185c */
[----:B------:R-:W-:Y:S01]  /*f250*/  IMAD.MOV.U32 R43, RZ, RZ, R149 ;  /* 0x000000ffff2b7224 */ /* 0x000fe200078e0095 */
[----:B------:R2:W3:Y:S01]  /*f260*/  MUFU.EX2 R72, R9 ;  /* 0x0000000900487308 */ /* 0x0004e20000000800 */
[----:B------:R-:W-:Y:S02]  /*f270*/  IMAD.MOV.U32 R67, RZ, RZ, R151 ;  /* 0x000000ffff437224 */ /* 0x000fe400078e0097 */
[----:B------:R-:W-:Y:S02]  /*f280*/  IMAD.MOV.U32 R49, RZ, RZ, R25 ;  /* 0x000000ffff317224 */ /* 0x000fe400078e0019 */
[-C--:B------:R-:W-:Y:S01]  /*f290*/  FMUL.FTZ R108, R108, R8.reuse ;  /* 0x000000086c6c7220 */ /* 0x080fe20000410000 */
[----:B------:R-:W-:Y:S01]  /*f2a0*/  HMMA.16816.F32.BF16 R96, R4, R14, R96 ;  /* 0x0000000e0460723c */ /* 0x000fe20000041860 */
[----:B------:R-:W5:Y:S01]  /*f2b0*/  LDSM.16.MT88.4 R12, [R208+0x1e000] ;  /* 0x01e00000d00c783b */ /* 0x000f620000004200 */
[----:B------:R-:W-:Y:S01]  /*f2c0*/  FMUL.FTZ R109, R109, R8 ;  /* 0x000000086d6d7220 */ /* 0x000fe20000410000 */
[----:B------:R-:W-:Y:S01]  /*f2d0*/  MOV R75, R49 ;  /* 0x00000031004b7202 */ /* 0x000fe20000000f00 */
[-C--:B------:R-:W-:Y:S01]  /*f2e0*/  FMUL.FTZ R110, R110, R3.reuse ;  /* 0x000000036e6e7220 */ /* 0x080fe20000410000 */
[----:B------:R-:W-:Y:S01]  /*f2f0*/  LDSM.16.MT88.4 R24, [R207+0x1e000] ;  /* 0x01e00000cf18783b */ /* 0x000fe20000004200 */
[----:B------:R-:W-:-:S02]  /*f300*/  FMUL.FTZ R111, R111, R3 ;  /* 0x000000036f6f7220 */ /* 0x000fc40000410000 */
[C---:B------:R-:W-:Y:S01]  /*f310*/  HMMA.16816.F32.BF16 R164, R4.reuse, R16, R76 ;  /* 0x0000001004a4723c */ /* 0x040fe2000004184c */
[-C--:B------:R-:W-:Y:S02]  /*f320*/  FMUL.FTZ R112, R112, R8.reuse ;  /* 0x0000000870707220 */ /* 0x080fe40000410000 */
[----:B--2---:R-:W-:Y:S02]  /*f330*/  FFMA.FTZ R9, R33, c[0x0][0x23c], -R2 ;  /* 0x00008f0021097a23 */ /* 0x004fe40000010802 */
[----:B------:R-:W-:Y:S02]  /*f340*/  FMUL.FTZ R113, R113, R8 ;  /* 0x0000000871717220 */ /* 0x000fe40000410000 */
[----:B------:R2:W-:Y:S01]  /*f350*/  MUFU.EX2 R70, R9 ;  /* 0x0000000900467308 */ /* 0x0005e20000000800 */
[----:B------:R-:W-:Y:S01]  /*f360*/  HMMA.16816.F32.BF16 R148, R4, R18, R80 ;  /* 0x000000120494723c */ /* 0x000fe20000041850 */
[----:B------:R-:W3:Y:S01]  /*f370*/  LDSM.16.MT88.4 R16, [R205+0x1e000] ;  /* 0x01e00000cd10783b */ /* 0x000ee20000004200 */
        /* <DEDUP_REMOVED lines=8> */
[----:B--2---:R-:W-:Y:S01]  /*f400*/  FFMA.FTZ R9, R35, c[0x0][0x23c], -R0 ;  /* 0x00008f0023097a23 */ /* 0x004fe20000010800 */
[C---:B------:R-:W-:Y:S01]  /*f410*/  HMMA.16816.F32.BF16 R112, R4.reuse, R22, R112 ;  /* 0x000000160470723c */ /* 0x040fe20000041870 */
[----:B------:R-:W-:Y:S01]  /*f420*/  FMUL.FTZ R121, R121, R8 ;  /* 0x0000000879797220 */ /* 0x000fe20000410000 */
[----:B------:R-:W1:Y:S01]  /*f430*/  LDSM.16.MT88.4 R20, [R205+0x18800] ;  /* 0x01880000cd14783b */ /* 0x000e620000004200 */
[----:B------:R2:W-:Y:S01]  /*f440*/  MUFU.EX2 R59, R9 ;  /* 0x00000009003b7308 */ /* 0x0005e20000000800 */
[-C--:B------:R-:W-:Y:S01]  /*f450*/  FMUL.FTZ R122, R122, R3.reuse ;  /* 0x000000037a7a7220 */ /* 0x080fe20000410000 */
[----:B------:R-:W-:Y:S01]  /*f460*/  MOV R35, R42 ;  /* 0x0000002a00237202 */ /* 0x000fe20000000f00 */
[----:B------:R-:W-:Y:S02]  /*f470*/  FMUL.FTZ R123, R123, R3 ;  /* 0x000000037b7b7220 */ /* 0x000fe40000410000 */
[----:B-----5:R-:W-:Y:S01]  /*f480*/  HMMA.16816.F32.BF16 R44, R4, R12, R116 ;  /* 0x0000000c042c723c */ /* 0x020fe20000041874 */
[----:B------:R-:W-:-:S02]  /*f490*/  IMAD.MOV.U32 R63, RZ, RZ, R10 ;  /* 0x000000ffff3f7224 */ /* 0x000fc400078e000a */
[----:B------:R-:W-:Y:S02]  /*f4a0*/  FFMA.FTZ R10, R32, c[0x0][0x23c], -R2 ;  /* 0x00008f00200a7a23 */ /* 0x000fe40000010802 */
[-C--:B------:R-:W-:Y:S02]  /*f4b0*/  FMUL.FTZ R100, R100, R8.reuse ;  /* 0x0000000864647220 */ /* 0x080fe40000410000 */
[----:B------:R5:W1:Y:S01]  /*f4c0*/  MUFU.EX2 R58, R10 ;  /* 0x0000000a003a7308 */ /* 0x000a620000000800 */
[----:B------:R-:W-:Y:S01]  /*f4d0*/  HMMA.16816.F32.BF16 R120, R4, R14, R120 ;  /* 0x0000000e0478723c */ /* 0x000fe20000041878 */
[----:B------:R-:W-:Y:S01]  /*f4e0*/  LDSM.16.MT88.4 R12, [R207+0x18800] ;  /* 0x01880000cf0c783b */ /* 0x000fe20000004200 */
[----:B------:R-:W-:Y:S02]  /*f4f0*/  FMUL.FTZ R101, R101, R8 ;  /* 0x0000000865657220 */ /* 0x000fe40000410000 */
[----:B--2---:R-:W-:Y:S02]  /*f500*/  FFMA.FTZ R9, R135, c[0x0][0x23c], -R0 ;  /* 0x00008f0087097a23 */ /* 0x004fe40000010800 */
[----:B------:R-:W-:-:S02]  /*f510*/  FMUL.FTZ R102, R102, R3 ;  /* 0x0000000366667220 */ /* 0x000fc40000410000 */
[----:B------:R2:W-:Y:S01]  /*f520*/  MUFU.EX2 R57, R9 ;  /* 0x0000000900397308 */ /* 0x0005e20000000800 */
[-C--:B------:R-:W-:Y:S02]  /*f530*/  FMUL.FTZ R103, R103, R3.reuse ;  /* 0x0000000367677220 */ /* 0x080fe40000410000 */
[-C--:B------:R-:W-:Y:S02]  /*f540*/  FMUL.FTZ R104, R104, R8.reuse ;  /* 0x0000000868687220 */ /* 0x080fe40000410000 */
[----:B------:R-:W-:Y:S02]  /*f550*/  FMUL.FTZ R105, R105, R8 ;  /* 0x0000000869697220 */ /* 0x000fe40000410000 */
[----:B-----5:R-:W-:Y:S01]  /*f560*/  FFMA.FTZ R10, R34, c[0x0][0x23c], -R0 ;  /* 0x00008f00220a7a23 */ /* 0x020fe20000010800 */
[----:B---3--:R-:W-:Y:S01]  /*f570*/  HMMA.16816.F32.BF16 R100, R4, R16, R100 ;  /* 0x000000100464723c */ /* 0x008fe20000041864 */
[-C--:B------:R-:W-:Y:S01]  /*f580*/  FMUL.FTZ R106, R106, R3.reuse ;  /* 0x000000036a6a7220 */ /* 0x080fe20000410000 */
[----:B------:R-:W-:Y:S01]  /*f590*/  MOV R34, R40 ;  /* 0x0000002800227202 */ /* 0x000fe20000000f00 */
[----:B------:R3:W5:Y:S01]  /*f5a0*/  MUFU.EX2 R66, R10 ;  /* 0x0000000a00427308 */ /* 0x0007620000000800 */
[----:B------:R-:W-:-:S02]  /*f5b0*/  FMUL.FTZ R107, R107, R3 ;  /* 0x000000036b6b7220 */ /* 0x000fc40000410000 */
[----:B------:R-:W-:Y:S02]  /*f5c0*/  FMUL.FTZ R124, R124, R8 ;  /* 0x000000087c7c7220 */ /* 0x000fe40000410000 */
[----:B--2---:R-:W-:Y:S01]  /*f5d0*/  FFMA.FTZ R9, R134, c[0x0][0x23c], -R0 ;  /* 0x00008f0086097a23 */ /* 0x004fe20000010800 */
[----:B----4-:R-:W-:Y:S01]  /*f5e0*/  MOV R134, R64 ;  /* 0x0000004000867202 */ /* 0x010fe20000000f00 */
[----:B------:R-:W-:Y:S01]  /*f5f0*/  IMAD.MOV.U32 R64, RZ, RZ, R67 ;  /* 0x000000ffff407224 */ /* 0x000fe200078e0043 */
[----:B------:R-:W-:Y:S01]  /*f600*/  HMMA.16816.F32.BF16 R104, R4, R18, R104 ;  /* 0x000000120468723c */ /* 0x000fe20000041868 */
[----:B------:R-:W-:Y:S01]  /*f610*/  IMAD.MOV.U32 R67, RZ, RZ, R61 ;  /* 0x000000ffff437224 */ /* 0x000fe200078e003d */
[----:B------:R-:W-:Y:S01]  /*f620*/  LDSM.16.MT88.4 R16, [R206+0x18800] ;  /* 0x01880000ce10783b */ /* 0x000fe20000004200 */
[----:B------:R-:W-:Y:S01]  /*f630*/  IMAD.MOV.U32 R61, RZ, RZ, R28 ;  /* 0x000000ffff3d7224 */ /* 0x000fe200078e001c */
[----:B------:R-:W2:Y:S01]  /*f640*/  MUFU.EX2 R9, R9 ;  /* 0x0000000900097308 */ /* 0x000ea20000000800 */
[----:B------:R-:W-:Y:S01]  /*f650*/  FMUL.FTZ R125, R125, R8 ;  /* 0x000000087d7d7220 */ /* 0x000fe20000410000 */
[----:B------:R-:W4:Y:S01]  /*f660*/  LDSM.16.MT88.4 R28, [R208+0x18800] ;  /* 0x01880000d01c783b */ /* 0x000f220000004200 */
[-C--:B------:R-:W-:Y:S01]  /*f670*/  FMUL.FTZ R126, R126, R3.reuse ;  /* 0x000000037e7e7220 */ /* 0x080fe20000410000 */
[----:B---3--:R-:W-:Y:S01]  /*f680*/  MOV R10, R54 ;  /* 0x00000036000a7202 */ /* 0x008fe20000000f00 */
[----:B------:R-:W-:-:S02]  /*f690*/  FMUL.FTZ R127, R127, R3 ;  /* 0x000000037f7f7220 */ /* 0x000fc40000410000 */
[-C--:B------:R-:W-:Y:S02]  /*f6a0*/  FMUL.FTZ R128, R128, R8.reuse ;  /* 0x0000000880807220 */ /* 0x080fe40000410000 */
[----:B------:R-:W-:Y:S02]  /*f6b0*/  FMUL.FTZ R129, R129, R8 ;  /* 0x0000000881817220 */ /* 0x000fe40000410000 */
[-C--:B------:R-:W-:Y:S01]  /*f6c0*/  FMUL.FTZ R130, R130, R3.reuse ;  /* 0x0000000382827220 */ /* 0x080fe20000410000 */
[----:B------:R-:W-:Y:S01]  /*f6d0*/  HMMA.16816.F32.BF16 R124, R4, R24, R124 ;  /* 0x00000018047c723c */ /* 0x000fe2000004187c */
[----:B------:R-:W-:Y:S02]  /*f6e0*/  FMUL.FTZ R131, R131, R3 ;  /* 0x0000000383837220 */ /* 0x000fe40000410000 */
[----:B------:R-:W-:Y:S02]  /*f6f0*/  IMAD.MOV.U32 R32, RZ, RZ, R64 ;  /* 0x000000ffff207224 */ /* 0x000fe400078e0040 */
[----:B------:R-:W-:-:S02]  /*f700*/  IMAD.MOV.U32 R74, RZ, RZ, R48 ;  /* 0x000000ffff4a7224 */ /* 0x000fc400078e0030 */
[----:B------:R-:W-:Y:S01]  /*f710*/  IMAD.MOV.U32 R64, RZ, RZ, R50 ;  /* 0x000000ffff407224 */ /* 0x000fe200078e0032 */
[----:B------:R-:W-:Y:S01]  /*f720*/  HMMA.16816.F32.BF16 R128, R4, R26, R128 ;  /* 0x0000001a0480723c */ /* 0x000fe20000041880 */
[----:B------:R-:W3:Y:S01]  /*f730*/  LDSM.16.MT88.4 R24, [R205+0x1a800] ;  /* 0x01a80000cd18783b */ /* 0x000ee20000004200 */
[----:B------:R-:W-:Y:S02]  /*f740*/  IMAD.MOV.U32 R33, RZ, RZ, R56 ;  /* 0x000000ffff217224 */ /* 0x000fe400078e0038 */
[----:B------:R-:W-:Y:S02]  /*f750*/  IMAD.MOV.U32 R71, RZ, RZ, R41 ;  /* 0x000000ffff477224 */ /* 0x000fe400078e0029 */
[----:B------:R-:W-:Y:S01]  /*f760*/  IMAD.MOV.U32 R56, RZ, RZ, R43 ;  /* 0x000000ffff387224 */ /* 0x000fe200078e002b */
[----:B------:R-:W-:Y:S02]  /*f770*/  F2FP.BF16.PACK_AB R4, R72, R134 ;  /* 0x000000864804723e */ /* 0x000fe400000010ff */
[----:B-1----:R-:W-:-:S02]  /*f780*/  F2FP.BF16.PACK_AB R6, R70, R58 ;  /* 0x0000003a4606723e */ /* 0x002fc400000010ff */
[----:B-----5:R-:W-:Y:S02]  /*f790*/  F2FP.BF16.PACK_AB R5, R59, R66 ;  /* 0x000000423b05723e */ /* 0x020fe400000010ff */
[----:B--2---:R-:W-:-:S07]  /*f7a0*/  F2FP.BF16.PACK_AB R7, R9, R57 ;  /* 0x000000390907723e */ /* 0x004fce00000010ff */
[C---:B------:R-:W-:Y:S08]  /*f7b0*/  HMMA.16816.F32.BF16 R136, R4.reuse, R20, R136 ;  /* 0x000000140488723c */ /* 0x040ff00000041888 */
[C---:B------:R-:W-:Y:S01]  /*f7c0*/  HMMA.16816.F32.BF16 R36, R4.reuse, R22, R36 ;  /* 0x000000160424723c */ /* 0x040fe20000041824 */
[----:B------:R-:W-:Y:S07]  /*f7d0*/  LDSM.16.MT88.4 R20, [R206+0x1a800] ;  /* 0x01a80000ce14783b */ /* 0x000fee0000004200 */
[C---:B----4-:R-:W-:Y:S07]  /*f7e0*/  HMMA.16816.F32.BF16 R48, R4.reuse, R30, R240 ;  /* 0x0000001e0430723c */ /* 0x050fee00000418f0 */
[----:B------:R-:W-:Y:S01]  /*f7f0*/  MOV R242, R52 ;  /* 0x0000003400f27202 */ /* 0x000fe20000000f00 */
[----:B------:R-:W-:Y:S01]  /*f800*/  IMAD.MOV.U32 R241, RZ, RZ, R53 ;  /* 0x000000fffff17224 */ /* 0x000fe200078e0035 */
[----:B------:R-:W-:Y:S01]  /*f810*/  HMMA.16816.F32.BF16 R160, R4, R12, R160 ;  /* 0x0000000c04a0723c */ /* 0x000fe200000418a0 */
[----:B------:R-:W-:-:S02]  /*f820*/  IMAD.MOV.U32 R240, RZ, RZ, R55 ;  /* 0x000000fffff07224 */ /* 0x000fc400078e0037 */
[----:B------:R-:W-:-:S05]  /*f830*/  IMAD.MOV.U32 R243, RZ, RZ, R63 ;  /* 0x000000fffff37224 */ /* 0x000fca00078e003f */
[C---:B------:R-:W-:Y:S01]  /*f840*/  HMMA.16816.F32.BF16 R52, R4.reuse, R14, R236 ;  /* 0x0000000e0434723c */ /* 0x040fe200000418ec */
[----:B------:R-:W1:Y:S06]  /*f850*/  LDSM.16.MT88.4 R12, [R207+0x1a800] ;  /* 0x01a80000cf0c783b */ /* 0x000e6c0000004200 */
[----:B------:R-:W-:Y:S01]  /*f860*/  MOV R239, R64 ;  /* 0x0000004000ef7202 */ /* 0x000fe20000000f00 */
[----:B------:R-:W-:Y:S01]  /*f870*/  HMMA.16816.F32.BF16 R40, R4, R18, R248 ;  /* 0x000000120428723c */ /* 0x000fe200000418f8 */
[----:B------:R-:W-:Y:S01]  /*f880*/  IMAD.MOV.U32 R236, RZ, RZ, R73 ;  /* 0x000000ffffec7224 */ /* 0x000fe200078e0049 */
[----:B------:R-:W-:Y:S01]  /*f890*/  MOV R237, R74 ;  /* 0x0000004a00ed7202 */ /* 0x000fe20000000f00 */
[----:B------:R-:W-:-:S04]  /*f8a0*/  IMAD.MOV.U32 R238, RZ, RZ, R75 ;  /* 0x000000ffffee7224 */ /* 0x000fc800078e004b */
[----:B------:R-:W-:Y:S01]  /*f8b0*/  MOV R249, R66 ;  /* 0x0000004200f97202 */ /* 0x000fe20000000f00 */
[----:B------:R-:W-:Y:S01]  /*f8c0*/  IMAD.MOV.U32 R248, RZ, RZ, R67 ;  /* 0x000000fffff87224 */ /* 0x000fe200078e0043 */
[----:B------:R-:W-:Y:S01]  /*f8d0*/  MOV R67, R60 ;  /* 0x0000003c00437202 */ /* 0x000fe20000000f00 */
[----:B------:R-:W-:Y:S01]  /*f8e0*/  IMAD.MOV.U32 R66, RZ, RZ, R61 ;  /* 0x000000ffff427224 */ /* 0x000fe200078e003d */
[----:B------:R-:W-:Y:S01]  /*f8f0*/  HMMA.16816.F32.BF16 R144, R4, R16, R144 ;  /* 0x000000100490723c */ /* 0x000fe20000041890 */
[----:B------:R-:W2:Y:S02]  /*f900*/  LDSM.16.MT88.4 R16, [R208+0x1a800] ;  /* 0x01a80000d010783b */ /* 0x000ea40000004200 */
[----:B------:R-:W-:-:S05]  /*f910*/  IMAD.MOV.U32 R135, RZ, RZ, R67 ;  /* 0x000000ffff877224 */ /* 0x000fca00078e0043 */
[C---:B---3--:R-:W-:Y:S07]  /*f920*/  HMMA.16816.F32.BF16 R60, R4.reuse, R24, R200 ;  /* 0x00000018043c723c */ /* 0x048fee00000418c8 */
[----:B------:R-:W-:Y:S01]  /*f930*/  MOV R203, R69 ;  /* 0x0000004500cb7202 */ /* 0x000fe20000000f00 */
[----:B------:R-:W-:Y:S01]  /*f940*/  IMAD.MOV.U32 R200, RZ, RZ, R71 ;  /* 0x000000ffffc87224 */ /* 0x000fe200078e0047 */
[----:B------:R-:W-:Y:S01]  /*f950*/  MOV R201, R70 ;  /* 0x0000004600c97202 */ /* 0x000fe20000000f00 */
[----:B------:R-:W-:Y:S01]  /*f960*/  IMAD.MOV.U32 R202, RZ, RZ, R9 ;  /* 0x000000ffffca7224 */ /* 0x000fe200078e0009 */
[----:B------:R-:W-:Y:S01]  /*f970*/  HMMA.16816.F32.BF16 R68, R4, R26, R196 ;  /* 0x0000001a0444723c */ /* 0x000fe200000418c4 */
[----:B------:R-:W3:Y:S01]  /*f980*/  LDSM.16.MT88.4 R24, [R206+0x1c800] ;  /* 0x01c80000ce18783b */ /* 0x000ee20000004200 */
[----:B------:R-:W-:-:S05]  /*f990*/  FFMA.FTZ R9, R246, c[0x0][0x23c], -R2 ;  /* 0x00008f00f6097a23 */ /* 0x000fca0000010802 */
[----:B------:R-:W-:Y:S01]  /*f9a0*/  MOV R199, R56 ;  /* 0x0000003800c77202 */ /* 0x000fe20000000f00 */
[----:B------:R-:W-:Y:S01]  /*f9b0*/  IMAD.MOV.U32 R198, RZ, RZ, R57 ;  /* 0x000000ffffc67224 */ /* 0x000fe200078e0039 */
[----:B------:R-:W-:Y:S01]  /*f9c0*/  MOV R197, R58 ;  /* 0x0000003a00c57202 */ /* 0x000fe20000000f00 */
[----:B------:R-:W-:Y:S01]  /*f9d0*/  IMAD.MOV.U32 R196, RZ, RZ, R59 ;  /* 0x000000ffffc47224 */ /* 0x000fe200078e003b */
[C---:B-1----:R-:W-:Y:S08]  /*f9e0*/  HMMA.16816.F32.BF16 R76, R4.reuse, R12, R176 ;  /* 0x0000000c044c723c */ /* 0x042ff000000418b0 */
[C---:B------:R-:W-:Y:S07]  /*f9f0*/  HMMA.16816.F32.BF16 R56, R4.reuse, R20, R192 ;  /* 0x000000140438723c */ /* 0x040fee00000418c0 */
[----:B------:R-:W-:Y:S01]  /*fa00*/  IMAD.MOV.U32 R194, RZ, RZ, R65 ;  /* 0x000000ffffc27224 */ /* 0x000fe200078e0041 */
[----:B------:R-:W-:Y:S01]  /*fa10*/  MOV R193, R66 ;  /* 0x0000004200c17202 */ /* 0x000fe20000000f00 */
[----:B------:R-:W-:Y:S01]  /*fa20*/  HMMA.16816.F32.BF16 R84, R4, R14, R172 ;  /* 0x0000000e0454723c */ /* 0x000fe200000418ac */
[----:B------:R-:W1:Y:S01]  /*fa30*/  LDSM.16.MT88.4 R12, [R207+0x1c800] ;  /* 0x01c80000cf0c783b */ /* 0x000e620000004200 */
[----:B------:R-:W-:-:S02]  /*fa40*/  MOV R195, R72 ;  /* 0x0000004800c37202 */ /* 0x000fc40000000f00 */
[----:B------:R-:W-:-:S04]  /*fa50*/  MOV R192, R252 ;  /* 0x000000fc00c07202 */ /* 0x000fc80000000f00 */
[C---:B------:R-:W-:Y:S01]  /*fa60*/  HMMA.16816.F32.BF16 R64, R4.reuse, R22, R188 ;  /* 0x000000160440723c */ /* 0x040fe200000418bc */
[----:B------:R-:W4:Y:S06]  /*fa70*/  LDSM.16.MT88.4 R20, [R208+0x1c800] ;  /* 0x01c80000d014783b */ /* 0x000f2c0000004200 */
        /* <DEDUP_REMOVED lines=11> */
[----:B------:R5:W-:Y:S01]  /*fb30*/  MUFU.EX2 R183, R9 ;  /* 0x0000000900b77308 */ /* 0x000be20000000800 */
[----:B------:R-:W-:Y:S01]  /*fb40*/  MOV R195, R200 ;  /* 0x000000c800c37202 */ /* 0x000fe20000000f00 */
[----:B------:R-:W-:Y:S01]  /*fb50*/  IMAD.MOV.U32 R196, RZ, RZ, R201 ;  /* 0x000000ffffc47224 */ /* 0x000fe200078e00c9 */
[----:B------:R-:W-:Y:S01]  /*fb60*/  MOV R201, R242 ;  /* 0x000000f200c97202 */ /* 0x000fe20000000f00 */
[----:B------:R-:W-:Y:S01]  /*fb70*/  IMAD.MOV.U32 R198, RZ, RZ, R203 ;  /* 0x000000ffffc67224 */ /* 0x000fe200078e00cb */
[----:B------:R-:W-:Y:S01]  /*fb80*/  MOV R203, R248 ;  /* 0x000000f800cb7202 */ /* 0x000fe20000000f00 */
[----:B------:R-:W-:Y:S01]  /*fb90*/  HMMA.16816.F32.BF16 R152, R4, R28, R152 ;  /* 0x0000001c0498723c */ /* 0x000fe20000041898 */
[----:B------:R-:W-:Y:S01]  /*fba0*/  LDSM.16.MT88.4 R28, [R205+0x1c800] ;  /* 0x01c80000cd1c783b */ /* 0x000fe20000004200 */
[----:B------:R-:W-:Y:S01]  /*fbb0*/  IMAD.MOV.U32 R200, RZ, RZ, R241 ;  /* 0x000000ffffc87224 */ /* 0x000fe200078e00f1 */
[----:B------:R-:W-:Y:S01]  /*fbc0*/  MOV R241, R134 ;  /* 0x0000008600f17202 */ /* 0x000fe20000000f00 */
[----:B------:R-:W-:Y:S01]  /*fbd0*/  IMAD.MOV.U32 R242, RZ, RZ, R35 ;  /* 0x000000fffff27224 */ /* 0x000fe200078e0023 */
[----:B------:R-:W-:Y:S01]  /*fbe0*/  MOV R134, R32 ;  /* 0x0000002000867202 */ /* 0x000fe20000000f00 */
[----:B------:R-:W-:-:S02]  /*fbf0*/  IMAD.MOV.U32 R248, RZ, RZ, R33 ;  /* 0x000000fffff87224 */ /* 0x000fc400078e0021 */
[----:B---3--:R-:W-:Y:S01]  /*fc00*/  HMMA.16816.F32.BF16 R164, R4, R24, R164 ;  /* 0x0000001804a4723c */ /* 0x008fe200000418a4 */
[----:B-----5:R-:W-:-:S04]  /*fc10*/  FFMA.FTZ R9, R247, c[0x0][0x23c], -R2 ;  /* 0x00008f00f7097a23 */ /* 0x020fc80000010802 */
[----:B------:R3:W5:Y:S03]  /*fc20*/  MUFU.EX2 R252, R9 ;  /* 0x0000000900fc7308 */ /* 0x0007660000000800 */
[C---:B-1----:R-:W-:Y:S08]  /*fc30*/  HMMA.16816.F32.BF16 R96, R4.reuse, R14, R96 ;  /* 0x0000000e0460723c */ /* 0x042ff00000041860 */
[----:B----4-:R-:W-:Y:S01]  /*fc40*/  HMMA.16816.F32.BF16 R116, R4, R22, R88 ;  /* 0x000000160474723c */ /* 0x010fe20000041858 */
[----:B---3--:R-:W-:-:S07]  /*fc50*/  FFMA.FTZ R9, R244, c[0x0][0x23c], -R2 ;  /* 0x00008f00f4097a23 */ /* 0x008fce0000010802 */
[C---:B------:R-:W-:Y:S01]  /*fc60*/  HMMA.16816.F32.BF16 R88, R4.reuse, R12, R92 ;  /* 0x0000000c0458723c */ /* 0x040fe2000004185c */
[----:B------:R-:W1:Y:S01]  /*fc70*/  LDSM.16.MT88.4 R12, [R207+0x1e800] ;  /* 0x01e80000cf0c783b */ /* 0x000e620000004200 */
[----:B------:R3:W-:Y:S05]  /*fc80*/  MUFU.EX2 R250, R9 ;  /* 0x0000000900fa7308 */ /* 0x0007ea0000000800 */
[----:B------:R-:W-:Y:S01]  /*fc90*/  MOV R95, R134 ;  /* 0x00000086005f7202 */ /* 0x000fe20000000f00 */
[C---:B------:R-:W-:Y:S01]  /*fca0*/  HMMA.16816.F32.BF16 R148, R4.reuse, R26, R148 ;  /* 0x0000001a0494723c */ /* 0x040fe20000041894 */
[----:B------:R-:W4:Y:S07]  /*fcb0*/  LDSM.16.MT88.4 R24, [R206+0x1e800] ;  /* 0x01e80000ce18783b */ /* 0x000f2e0000004200 */
[----:B------:R-:W-:Y:S01]  /*fcc0*/  HMMA.16816.F32.BF16 R156, R4, R20, R156 ;  /* 0x00000014049c723c */ /* 0x000fe2000004189c */
[----:B------:R-:W4:Y:S01]  /*fcd0*/  LDSM.16.MT88.4 R20, [R208+0x1e800] ;  /* 0x01e80000d014783b */ /* 0x000f220000004200 */
[----:B---3--:R-:W-:-:S04]  /*fce0*/  FFMA.FTZ R9, R245, c[0x0][0x23c], -R2 ;  /* 0x00008f00f5097a23 */ /* 0x008fc80000010802 */
[----:B------:R3:W1:Y:S02]  /*fcf0*/  MUFU.EX2 R251, R9 ;  /* 0x0000000900fb7308 */ /* 0x0006640000000800 */
[C---:B--2---:R-:W-:Y:S08]  /*fd00*/  HMMA.16816.F32.BF16 R100, R4.reuse, R16, R100 ;  /* 0x000000100464723c */ /* 0x044ff00000041864 */
[----:B------:R-:W-:Y:S01]  /*fd10*/  HMMA.16816.F32.BF16 R104, R4, R18, R104 ;  /* 0x000000120468723c */ /* 0x000fe20000041868 */
[----:B------:R-:W-:Y:S01]  /*fd20*/  LDSM.16.MT88.4 R16, [R206+0x19000] ;  /* 0x01900000ce10783b */ /* 0x000fe20000004200 */
[----:B---3--:R-:W-:-:S02]  /*fd30*/  FFMA.FTZ R9, R192, c[0x0][0x23c], -R0 ;  /* 0x00008f00c0097a23 */ /* 0x008fc40000010800 */
[----:B------:R-:W-:Y:S01]  /*fd40*/  IMAD.MOV.U32 R192, RZ, RZ, R197 ;  /* 0x000000ffffc07224 */ /* 0x000fe200078e00c5 */
[----:B------:R-:W-:Y:S01]  /*fd50*/  MOV R197, R202 ;  /* 0x000000ca00c57202 */ /* 0x000fe20000000f00 */
[----:B------:R2:W-:Y:S01]  /*fd60*/  MUFU.EX2 R249, R9 ;  /* 0x0000000900f97308 */ /* 0x0005e20000000800 */
[----:B------:R-:W-:Y:S01]  /*fd70*/  IMAD.MOV.U32 R202, RZ, RZ, R243 ;  /* 0x000000ffffca7224 */ /* 0x000fe200078e00f3 */
[C---:B-1----:R-:W-:Y:S01]  /*fd80*/  HMMA.16816.F32.BF16 R124, R4.reuse, R12, R124 ;  /* 0x0000000c047c723c */ /* 0x042fe2000004187c */
[----:B------:R-:W-:Y:S02]  /*fd90*/  MOV R243, R34 ;  /* 0x0000002200f37202 */ /* 0x000fe40000000f00 */
[----:B------:R-:W-:Y:S05]  /*fda0*/  LDSM.16.MT88.4 R32, [R205+0x19000] ;  /* 0x01900000cd20783b */ /* 0x000fea0000004200 */
[----:B------:R-:W-:Y:S01]  /*fdb0*/  HMMA.16816.F32.BF16 R128, R4, R14, R128 ;  /* 0x0000000e0480723c */ /* 0x000fe20000041880 */
[----:B------:R-:W1:Y:S01]  /*fdc0*/  LDSM.16.MT88.4 R12, [R207+0x19000] ;  /* 0x01900000cf0c783b */ /* 0x000e620000004200 */
[----:B--2---:R-:W-:-:S02]  /*fdd0*/  FFMA.FTZ R9, R188, c[0x0][0x23c], -R0 ;  /* 0x00008f00bc097a23 */ /* 0x004fc40000010800 */
        /* <DEDUP_REMOVED lines=20> */
[----:B------:R2:W3:Y:S01]  /*ff20*/  MUFU.EX2 R248, R9 ;  /* 0x0000000900f87308 */ /* 0x0004e20000000800 */
[----:B------:R-:W-:Y:S01]  /*ff30*/  IMAD.MOV.U32 R182, RZ, RZ, R197 ;  /* 0x000000ffffb67224 */ /* 0x000fe200078e00c5 */
[----:B------:R-:W-:Y:S01]  /*ff40*/  MOV R181, R198 ;  /* 0x000000c600b57202 */ /* 0x000fe20000000f00 */
[----:B------:R-:W-:Y:S01]  /*ff50*/  IMAD.MOV.U32 R186, RZ, RZ, R194 ;  /* 0x000000ffffba7224 */ /* 0x000fe200078e00c2 */
        /* <DEDUP_REMOVED lines=8> */
[----:B----4-:R-:W-:Y:S01]  /*ffe0*/  HMMA.16816.F32.BF16 R108, R4, R24, R108 ;  /* 0x00000018046c723c */ /* 0x010fe2000004186c */
[----:B------:R-:W-:-:S02]  /*fff0*/  MOV R178, R201 ;  /* 0x000000c900b27202 */ /* 0x000fc40000000f00 */
[----:B------:R-:W-:Y:S01]  /*10000*/  MOV R177, R202 ;  /* 0x000000ca00b17202 */ /* 0x000fe20000000f00 */
[----:B--2---:R-:W-:Y:S01]  /*10010*/  FFMA.FTZ R9, R135, c[0x0][0x23c], -R0 ;  /* 0x00008f0087097a23 */ /* 0x004fe20000010800 */
[----:B------:R-:W-:Y:S02]  /*10020*/  MOV R175, R240 ;  /* 0x000000f000af7202 */ /* 0x000fe40000000f00 */
[----:B------:R-:W-:Y:S01]  /*10030*/  MOV R174, R241 ;  /* 0x000000f100ae7202 */ /* 0x000fe20000000f00 */
[----:B------:R2:W-:Y:S01]  /*10040*/  MUFU.EX2 R135, R9 ;  /* 0x0000000900877308 */ /* 0x0005e20000000800 */
[----:B------:R-:W-:Y:S01]  /*10050*/  HMMA.16816.F32.BF16 R112, R4, R26, R112 ;  /* 0x0000001a0470723c */ /* 0x000fe20000041870 */
[----:B------:R-:W-:Y:S01]  /*10060*/  LDSM.16.MT88.4 R24, [R208+0x19000] ;  /* 0x01900000d018783b */ /* 0x000fe20000004200 */
[----:B------:R-:W-:-:S06]  /*10070*/  MOV R172, R243 ;  /* 0x000000f300ac7202 */ /* 0x000fcc0000000f00 */
[----:B------:R-:W-:Y:S01]  /*10080*/  HMMA.16816.F32.BF16 R44, R4, R20, R44 ;  /* 0x00000014042c723c */ /* 0x000fe2000004182c */
[----:B--2---:R-:W-:-:S07]  /*10090*/  FFMA.FTZ R9, R188, c[0x0][0x23c], -R0 ;  /* 0x00008f00bc097a23 */ /* 0x004fce0000010800 */
[----:B------:R-:W-:Y:S01]  /*100a0*/  HMMA.16816.F32.BF16 R120, R4, R22, R120 ;  /* 0x000000160478723c */ /* 0x000fe20000041878 */
[----:B------:R-:W-:Y:S01]  /*100b0*/  LDSM.16.MT88.4 R20, [R206+0x1b000] ;  /* 0x01b00000ce14783b */ /* 0x000fe20000004200 */
[----:B------:R-:W-:Y:S01]  /*100c0*/  MOV R188, R192 ;  /* 0x000000c000bc7202 */ /* 0x000fe20000000f00 */
[----:B------:R-:W2:Y:S04]  /*100d0*/  MUFU.EX2 R134, R9 ;  /* 0x0000000900867308 */ /* 0x000ea80000000800 */
[----:B-----5:R-:W-:Y:S02]  /*100e0*/  F2FP.BF16.PACK_AB R4, R252, R183 ;  /* 0x000000b7fc04723e */ /* 0x020fe400000010ff */
[----:B------:R-:W-:Y:S02]  /*100f0*/  F2FP.BF16.PACK_AB R6, R251, R250 ;  /* 0x000000fafb06723e */ /* 0x000fe400000010ff */
[----:B---3--:R-:W-:-:S02]  /*10100*/  F2FP.BF16.PACK_AB R5, R248, R249 ;  /* 0x000000f9f805723e */ /* 0x008fc400000010ff */
[----:B--2---:R-:W-:Y:S01]  /*10110*/  F2FP.BF16.PACK_AB R7, R134, R135 ;  /* 0x000000878607723e */ /* 0x004fe200000010ff */
[----:B------:R-:W-:-:S04]  /*10120*/  IMAD.MOV.U32 R9, RZ, RZ, R177 ;  /* 0x000000ffff097224 */ /* 0x000fc800078e00b1 */
[----:B------:R-:W-:Y:S02]  /*10130*/  FFMA.FTZ R9, R9, c[0x0][0x23c], -R2 ;  /* 0x00008f0009097a23 */ /* 0x000fe40000010802 */
        /* <DEDUP_REMOVED lines=205> */
.L_x_1871:
        /* <DEDUP_REMOVED lines=55> */
.L_x_1881:
        /* <DEDUP_REMOVED lines=62> */
.L_x_1879:
[----:B------:R-:W2:Y:S01]  /*11560*/  LDL.64 R238, [R1] ;  /* 0x0000000001ee7983 */ /* 0x000ea20000100a00 */
[----:B------:R-:W-:Y:S04]  /*11570*/  DEPBAR.LE SB0, 0x0 ;  /* 0x000080000000791a */ /* 0x000fe80000000000 */
[----:B------:R-:W-:Y:S01]  /*11580*/  UIADD3 UR4, UR9, -UR12, URZ ;  /* 0x8000000c09047290 */ /* 0x000fe2000fffe03f */
[----:B-1----:R-:W3:Y:S01]  /*11590*/  LDL.64 R4, [R1+0x20] ;  /* 0x0000200001047983 */ /* 0x002ee20000100a00 */
[----:B------:R-:W-:Y:S01]  /*115a0*/  UIADD3 UR8, UR25, -0x1, URZ ;  /* 0xffffffff19087890 */ /* 0x000fe2000fffe03f */
[----:B------:R-:W-:Y:S03]  /*115b0*/  MOV R2, UR22 ;  /* 0x0000001600027c02 */ /* 0x000fe60008000f00 */
[----:B------:R-:W-:Y:S01]  /*115c0*/  MOV R0, UR4 ;  /* 0x0000000400007c02 */ /* 0x000fe20008000f00 */
[----:B------:R-:W4:Y:S01]  /*115d0*/  LDL R16, [R1+0x8] ;  /* 0x0000080001107983 */ /* 0x000f220000100800 */
[----:B------:R-:W-:Y:S02]  /*115e0*/  USHF.R.S32.HI UR5, URZ, 0x1f, UR8 ;  /* 0x0000001f3f057899 */ /* 0x000fe40008011408 */
[----:B------:R-:W-:Y:S02]  /*115f0*/  UIMAD UR4, UR21, UR8, URZ ;  /* 0x00000008150472a4 */ /* 0x000fe4000f8e023f */
[----:B------:R-:W-:Y:S01]  /*11600*/  UISETP.GT.AND UP0, UPT, UR8, UR10, UPT ;  /* 0x0000000a0800728c */ /* 0x000fe2000bf04270 */
[----:B------:R-:W-:Y:S01]  /*11610*/  BAR.SYNC.DEFER_BLOCKING 0x0 ;  /* 0x0000000000007b1d */ /* 0x000fe20000010000 */
[----:B------:R-:W-:Y:S05]  /*11620*/  UIMAD UR4, UR5, UR22, UR4 ;  /* 0x00000016050472a4 */ /* 0x000fea000f8e0204 */
[----:B------:R-:W-:Y:S06]  /*11630*/  @P5 STS.128 [R231+0x18000], RZ ;  /* 0x018000ffe7005388 */ /* 0x000fec0000000c00 */
[----:B------:R-:W5:Y:S06]  /*11640*/  LDL R237, [R1+0x10] ;  /* 0x0000100001ed7983 */ /* 0x000f6c0000100800 */
        /* <DEDUP_REMOVED lines=9> */
[----:B------:R-:W-:Y:S02]  /*116e0*/  LEA.HI.X.SX32 R5, R0, R251, 0x6, P1 ;  /* 0x000000fb00057211 */ /* 0x000fe400008f36ff */
[----:B------:R-:W-:Y:S01]  /*116f0*/  IADD3 R0, R9, UR4, RZ ;  /* 0x0000000409007c10 */ /* 0x000fe2000fffe0ff */
[----:B------:R-:W-:Y:S01]  /*11700*/  IMAD R7, R6, c[0x0][0x1a4], R7 ;  /* 0x0000690006077a24 */ /* 0x000fe200078e0207 */
[----:B----4-:R-:W-:Y:S01]  /*11710*/  LEA R6, P6, R14, R16, 0x1 ;  /* 0x000000100e067211 */ /* 0x010fe200078c08ff */
[----:B------:R-:W-:Y:S01]  /*11720*/  IMAD R5, R5, c[0x0][0x1a0], RZ ;  /* 0x0000680005057a24 */ /* 0x000fe200078e02ff */
[----:B------:R-:W-:Y:S01]  /*11730*/  @!P5 LEA.HI.X R11, R8, c[0x0][0x174], R0, 0x1, P0 ;  /* 0x00005d00080bda11 */ /* 0x000fe200000f0c00 */
[----:B------:R-:W-:Y:S01]  /*11740*/  UIADD3 UR4, UR11, -UR12, URZ ;  /* 0x8000000c0b047290 */ /* 0x000fe2000fffe03f */
[----:B------:R-:W-:Y:S01]  /*11750*/  IADD3 R7, R15, R7, RZ ;  /* 0x000000070f077210 */ /* 0x000fe20007ffe0ff */
[----:B------:R-:W-:Y:S01]  /*11760*/  IMAD R5, R4, c[0x0][0x1a4], R5 ;  /* 0x0000690004057a24 */ /* 0x000fe200078e0205 */
[----:B------:R-:W-:Y:S01]  /*11770*/  @!P5 IADD3 R2, P1, R8, UR23, RZ ;  /* 0x000000170802dc10 */ /* 0x000fe2000ff3e0ff */
[----:B------:R-:W-:Y:S01]  /*11780*/  @!PT LDS RZ, [RZ] ;  /* 0x00000000fffff984 */ /* 0x000fe20000000800 */
[----:B------:R-:W-:Y:S01]  /*11790*/  @!PT LDS RZ, [RZ] ;  /* 0x00000000fffff984 */ /* 0x000fe20000000800 */
[----:B------:R-:W-:Y:S01]  /*117a0*/  @!PT LDS RZ, [RZ] ;  /* 0x00000000fffff984 */ /* 0x000fe20000000800 */
[----:B------:R1:W-:Y:S01]  /*117b0*/  @!P5 LDGSTS.E.BYPASS.LTC128B.128 [R231+0x18000], [R10.64] ;  /* 0x180000000ae7dfae */ /* 0x0003e2000b901d52 */
[----:B------:R-:W-:Y:S02]  /*117c0*/  LEA.HI.X R7, R14, R252, R7, 0x1, P6 ;  /* 0x000000fc0e077211 */ /* 0x000fe400030f0c07 */
[----:B------:R-:W-:Y:S02]  /*117d0*/  @!P5 LEA R8, P0, R2, c[0x0][0x170], 0x1 ;  /* 0x00005c000208da11 */ /* 0x000fe400078008ff */
[----:B------:R-:W-:Y:S01]  /*117e0*/  @!P5 IADD3.X R0, R0, UR24, RZ, P1, !PT ;  /* 0x000000180000dc10 */ /* 0x000fe20008ffe4ff */
        /* <DEDUP_REMOVED lines=8> */
[----:B------:R-:W-:Y:S02]  /*11870*/  MOV R0, UR4 ;  /* 0x0000000400007c02 */ /* 0x000fe40008000f00 */
[----:B------:R-:W-:Y:S03]  /*11880*/  LEA.HI.X R5, R12, R252, R5, 0x1, P1 ;  /* 0x000000fc0c057211 */ /* 0x000fe600008f0c05 */
        /* <DEDUP_REMOVED lines=31> */
[----:B-1----:R-:W2:Y:S06]  /*11a80*/  LDSM.16.M88.4 R8, [R204+0x10000] ;  /* 0x01000000cc08783b */ /* 0x002eac0000000200 */
[----:B------:R-:W1:Y:S06]  /*11a90*/  LDSM.16.M88.4 R16, [R204+0x10800] ;  /* 0x01080000cc10783b */ /* 0x000e6c0000000200 */
[----:B------:R-:W3:Y:S06]  /*11aa0*/  LDSM.16.M88.4 R24, [R204+0x11000] ;  /* 0x01100000cc18783b */ /* 0x000eec0000000200 */
[----:B------:R-:W0:Y:S06]  /*11ab0*/  LDGDEPBAR ;  /* 0x00000000000079af */ /* 0x000e2c0000000000 */
[----:B------:R-:W4:Y:S06]  /*11ac0*/  LDSM.16.M88.4 R168, [R204+0x11800] ;  /* 0x01180000cca8783b */ /* 0x000f2c0000000200 */
[----:B------:R-:W-:Y:S06]  /*11ad0*/  LDSM.16.M88.4 R172, [R212] ;  /* 0x00000000d4ac783b */ /* 0x000fec0000000200 */
[----:B------:R-:W4:Y:S01]  /*11ae0*/  LDSM.16.M88.4 R176, [R215] ;  /* 0x00000000d7b0783b */ /* 0x000f220000000200 */
        /* <DEDUP_REMOVED lines=9> */
[C---:B---3--:R-:W-:Y:S01]  /*11b80*/  HMMA.16816.F32.BF16 R20, R32.reuse, R24, RZ ;  /* 0x000000182014723c */ /* 0x048fe200000418ff */
[----:B------:R-:W-:Y:S07]  /*11b90*/  LDSM.16.M88.4 R200, [R209] ;  /* 0x00000000d1c8783b */ /* 0x000fee0000000200 */
[C---:B------:R-:W-:Y:S08]  /*11ba0*/  HMMA.16816.F32.BF16 R24, R32.reuse, R26, RZ ;  /* 0x0000001a2018723c */ /* 0x040ff000000418ff */
[C---:B----4-:R-:W-:Y:S08]  /*11bb0*/  HMMA.16816.F32.BF16 R28, R32.reuse, R168, RZ ;  /* 0x000000a8201c723c */ /* 0x050ff000000418ff */
        /* <DEDUP_REMOVED lines=78> */
[----:B------:R-:W1:Y:S06]  /*120a0*/  LDSM.16.M88.4 R168, [R211+0x8000] ;  /* 0x00800000d3a8783b */ /* 0x000e6c0000000200 */
[----:B------:R-:W3:Y:S01]  /*120b0*/  LDSM.16.M88.4 R184, [R204+0x14800] ;  /* 0x01480000ccb8783b */ /* 0x000ee20000000200 */
        /* <DEDUP_REMOVED lines=122> */
[----:B------:R-:W-:Y:S07]  /*12860*/  FMUL.FTZ R19, R19, c[0x0][0x2ec] ;  /* 0x0000bb0013137a20 */ /* 0x000fee0000410000 */
[----:B------:R-:W1:Y:S01]  /*12870*/  MUFU.TANH R179, R9 ;  /* 0x0000000900b37308 */ /* 0x000e620000002400 */
[----:B----4-:R-:W4:Y:S09]  /*12880*/  LDSM.16.M88.4 R4, [R209+0x7000] ;  /* 0x00700000d104783b */ /* 0x010f320000000200 */
[----:B------:R-:W1:Y:S10]  /*12890*/  MUFU.TANH R180, R10 ;  /* 0x0000000a00b47308 */ /* 0x000e740000002400 */
[----:B------:R1:W1:Y:S10]  /*128a0*/  MUFU.TANH R181, R11 ;  /* 0x0000000b00b57308 */ /* 0x0002740000002400 */
[----:B------:R-:W2:Y:S10]  /*128b0*/  MUFU.TANH R178, R15 ;  /* 0x0000000f00b27308 */ /* 0x000eb40000002400 */
[----:B------:R2:W2:Y:S01]  /*128c0*/  MUFU.TANH R168, R16 ;  /* 0x0000001000a87308 */ /* 0x0004a20000002400 */
        /* <DEDUP_REMOVED lines=9> */
[----:B------:R-:W-:Y:S03]  /*12960*/  PLOP3.LUT P0, PT, PT, PT, UP0, 0x80, 0x0 ;  /* 0x000000000000781c */ /* 0x000fe60003f0f008 */
[----:B--2---:R-:W-:Y:S01]  /*12970*/  FMUL.FTZ R16, R17, c[0x0][0x2ec] ;  /* 0x0000bb0011107a20 */ /* 0x004fe20000410000 */
[C---:B------:R-:W-:Y:S01]  /*12980*/  LEA R6, P1, R0.reuse, R238, 0x6 ;  /* 0x000000ee00067211 */ /* 0x040fe200078230ff */
[----:B------:R-:W-:Y:S03]  /*12990*/  IMAD R5, R5, c[0x0][0x198], RZ ;  /* 0x0000660005057a24 */ /* 0x000fe600078e02ff */
[----:B------:R-:W-:Y:S01]  /*129a0*/  LEA.HI.X.SX32 R7, R0, R239, 0x6, P1 ;  /* 0x000000ef00077211 */ /* 0x000fe200008f36ff */
[----:B------:R-:W2:Y:S01]  /*129b0*/  MUFU.TANH R176, R14 ;  /* 0x0000000e00b07308 */ /* 0x000ea20000002400 */
[----:B------:R-:W-:Y:S02]  /*129c0*/  IMAD R5, R4, c[0x0][0x19c], R5 ;  /* 0x0000670004057a24 */ /* 0x000fe400078e0205 */
[----:B------:R-:W-:Y:S02]  /*129d0*/  FMUL.FTZ R21, R21, c[0x0][0x2ec] ;  /* 0x0000bb0015157a20 */ /* 0x000fe40000410000 */
[----:B------:R-:W-:Y:S02]  /*129e0*/  FMUL.FTZ R22, R22, c[0x0][0x2ec] ;  /* 0x0000bb0016167a20 */ /* 0x000fe40000410000 */
[----:B------:R-:W-:Y:S02]  /*129f0*/  FMUL.FTZ R23, R23, c[0x0][0x2ec] ;  /* 0x0000bb0017177a20 */ /* 0x000fe40000410000 */
[----:B------:R-:W-:Y:S01]  /*12a00*/  FMUL.FTZ R15, R20, c[0x0][0x2ec] ;  /* 0x0000bb00140f7a20 */ /* 0x000fe20000410000 */
[----:B------:R2:W2:Y:S01]  /*12a10*/  MUFU.TANH R133, R21 ;  /* 0x0000001500857308 */ /* 0x0004a20000002400 */
[----:B------:R-:W-:Y:S02]  /*12a20*/  FMUL.FTZ R24, R24, c[0x0][0x2ec] ;  /* 0x0000bb0018187a20 */ /* 0x000fe40000410000 */
[----:B------:R-:W-:Y:S01]  /*12a30*/  FMUL.FTZ R26, R26, c[0x0][0x2ec] ;  /* 0x0000bb001a1a7a20 */ /* 0x000fe20000410000 */
[C---:B-1----:R-:W-:Y:S03]  /*12a40*/  HMMA.16816.F32.BF16 R28, R192.reuse, R8, R28 ;  /* 0x00000008c01c723c */ /* 0x042fe6000004181c */
[----:B------:R-:W-:Y:S02]  /*12a50*/  FMUL.FTZ R27, R27, c[0x0][0x2ec] ;  /* 0x0000bb001b1b7a20 */ /* 0x000fe40000410000 */
[----:B------:R-:W-:Y:S01]  /*12a60*/  IMAD R0, R7, c[0x0][0x198], RZ ;  /* 0x0000660007007a24 */ /* 0x000fe200078e02ff */
[----:B------:R1:W1:Y:S01]  /*12a70*/  MUFU.TANH R171, R22 ;  /* 0x0000001600ab7308 */ /* 0x0002620000002400 */
[----:B------:R-:W-:Y:S01]  /*12a80*/  IMAD.WIDE.U32 R8, R4, c[0x0][0x198], RZ ;  /* 0x0000660004087a25 */ /* 0x000fe200078e00ff */
[----:B------:R-:W-:Y:S04]  /*12a90*/  HMMA.16816.F32.BF16 R32, R192, R10, R32 ;  /* 0x0000000ac020723c */ /* 0x000fe80000041820 */
[----:B------:R-:W-:Y:S01]  /*12aa0*/  IMAD R0, R6, c[0x0][0x19c], R0 ;  /* 0x0000670006007a24 */ /* 0x000fe200078e0200 */
[----:B-----5:R-:W-:Y:S02]  /*12ab0*/  LEA R4, P1, R8, R237, 0x1 ;  /* 0x000000ed08047211 */ /* 0x020fe400078208ff */
[----:B------:R-:W-:Y:S01]  /*12ac0*/  IMAD.WIDE.U32 R10, R6, c[0x0][0x198], RZ ;  /* 0x00006600060a7a25 */ /* 0x000fe200078e00ff */
[----:B------:R5:W3:Y:S01]  /*12ad0*/  MUFU.TANH R177, R23 ;  /* 0x0000001700b17308 */ /* 0x000ae20000002400 */
[----:B------:R-:W-:Y:S03]  /*12ae0*/  IADD3 R5, R9, R5, RZ ;  /* 0x0000000509057210 */ /* 0x000fe60007ffe0ff */
[----:B------:R-:W-:Y:S02]  /*12af0*/  LEA R6, P6, R10, R237, 0x1 ;  /* 0x000000ed0a067211 */ /* 0x000fe400078c08ff */
[----:B------:R-:W-:Y:S02]  /*12b00*/  IADD3 R0, R11, R0, RZ ;  /* 0x000000000b007210 */ /* 0x000fe40007ffe0ff */
[----:B--2---:R-:W-:Y:S01]  /*12b10*/  FMUL.FTZ R21, R28, c[0x0][0x2ec] ;  /* 0x0000bb001c157a20 */ /* 0x004fe20000410000 */
[-C--:B------:R-:W-:Y:S01]  /*12b20*/  LEA.HI.X R5, R8, R236.reuse, R5, 0x1, P1 ;  /* 0x000000ec08057211 */ /* 0x080fe200008f0c05 */
[----:B------:R2:W2:Y:S01]  /*12b30*/  MUFU.TANH R132, R24 ;  /* 0x0000001800847308 */ /* 0x0004a20000002400 */
[----:B------:R-:W-:Y:S01]  /*12b40*/  FMUL.FTZ R28, R30, c[0x0][0x2ec] ;  /* 0x0000bb001e1c7a20 */ /* 0x000fe20000410000 */
[----:B------:R-:W-:Y:S01]  /*12b50*/  LEA.HI.X R7, R10, R236, R0, 0x1, P6 ;  /* 0x000000ec0a077211 */ /* 0x000fe200030f0c00 */
[----:B-1----:R-:W-:Y:S03]  /*12b60*/  FMUL.FTZ R22, R29, c[0x0][0x2ec] ;  /* 0x0000bb001d167a20 */ /* 0x002fe60000410000 */
[----:B------:R-:W-:Y:S04]  /*12b70*/  FMUL.FTZ R35, R35, c[0x0][0x2ec] ;  /* 0x0000bb0023237a20 */ /* 0x000fe80000410000 */
[----:B------:R1:W1:Y:S01]  /*12b80*/  MUFU.TANH R174, R26 ;  /* 0x0000001a00ae7308 */ /* 0x0002620000002400 */
[----:B-----5:R-:W-:Y:S09]  /*12b90*/  FMUL.FTZ R23, R32, c[0x0][0x2ec] ;  /* 0x0000bb0020177a20 */ /* 0x020ff20000410000 */
[----:B------:R5:W3:Y:S01]  /*12ba0*/  MUFU.TANH R175, R27 ;  /* 0x0000001b00af7308 */ /* 0x000ae20000002400 */
[----:B--2---:R-:W-:Y:S02]  /*12bb0*/  FMUL.FTZ R24, R25, c[0x0][0x2ec] ;  /* 0x0000bb0019187a20 */ /* 0x004fe40000410000 */
[----:B------:R-:W-:Y:S07]  /*12bc0*/  FMUL.FTZ R25, R33, c[0x0][0x2ec] ;  /* 0x0000bb0021197a20 */ /* 0x000fee0000410000 */
[----:B------:R-:W2:Y:S01]  /*12bd0*/  MUFU.TANH R16, R16 ;  /* 0x0000001000107308 */ /* 0x000ea20000002400 */
[----:B-1----:R-:W-:Y:S09]  /*12be0*/  FMUL.FTZ R26, R34, c[0x0][0x2ec] ;  /* 0x0000bb00221a7a20 */ /* 0x002ff20000410000 */
[----:B------:R1:W1:Y:S01]  /*12bf0*/  MUFU.TANH R169, R18 ;  /* 0x0000001200a97308 */ /* 0x0002620000002400 */
[----:B-----5:R-:W-:Y:S09]  /*12c00*/  FMUL.FTZ R27, R31, c[0x0][0x2ec] ;  /* 0x0000bb001f1b7a20 */ /* 0x020ff20000410000 */
        /* <DEDUP_REMOVED lines=10> */
[----:B------:R1:W1:Y:S02]  /*12cb0*/  MUFU.TANH R135, R35 ;  /* 0x0000002300877308 */ /* 0x0002640000002400 */
[----:B-1234-:R-:W-:-:S05]  /*12cc0*/  @P0 BRA `(.L_x_1881) ;  /* 0xffffe4b000000947 */ /* 0x01efca000383ffff */
.L_x_1880:
        /* <DEDUP_REMOVED lines=9> */
[C---:B-1----:R-:W-:Y:S02]  /*12d60*/  IADD3 R4, R0.reuse, 0x9, RZ ;  /* 0x0000000900047810 */ /* 0x042fe40007ffe0ff */
[C---:B------:R-:W-:Y:S02]  /*12d70*/  ISETP.GE.OR P0, PT, R0.reuse, R234, !P0 ;  /* 0x000000ea0000720c */ /* 0x040fe40004706670 */
[-C--:B------:R-:W-:Y:S02]  /*12d80*/  ISETP.GE.AND P1, PT, R0, R233.reuse, PT ;  /* 0x000000e90000720c */ /* 0x080fe40003f26270 */
[----:B------:R-:W-:Y:S02]  /*12d90*/  FSEL R14, R182, -INF , !P0 ;  /* 0xff800000b60e7808 */ /* 0x000fe40004000000 */
[----:B------:R-:W-:Y:S02]  /*12da0*/  ISETP.GE.AND P0, PT, R4, R233, PT ;  /* 0x000000e90400720c */ /* 0x000fe40003f06270 */
[----:B------:R-:W-:Y:S02]  /*12db0*/  IADD3 R12, R0, 0x11, RZ ;  /* 0x00000011000c7810 */ /* 0x000fe40007ffe0ff */
[-C--:B------:R-:W-:Y:S02]  /*12dc0*/  ISETP.GE.OR P0, PT, R4, R235.reuse, !P0 ;  /* 0x000000eb0400720c */ /* 0x080fe40004706670 */
[C---:B------:R-:W-:Y:S02]  /*12dd0*/  IADD3 R5, R0.reuse, 0x8, RZ ;  /* 0x0000000800057810 */ /* 0x040fe40007ffe0ff */
[----:B------:R-:W-:Y:S02]  /*12de0*/  ISETP.GE.OR P1, PT, R0, R235, !P1 ;  /* 0x000000eb0000720c */ /* 0x000fe40004f26670 */
[----:B------:R-:W-:Y:S02]  /*12df0*/  FSEL R19, R179, -INF , !P0 ;  /* 0xff800000b3137808 */ /* 0x000fe40004000000 */
[-C--:B------:R-:W-:Y:S02]  /*12e00*/  ISETP.GE.AND P0, PT, R12, R233.reuse, PT ;  /* 0x000000e90c00720c */ /* 0x080fe40003f06270 */
[----:B------:R-:W-:Y:S02]  /*12e10*/  FSEL R13, R184, -INF , !P1 ;  /* 0xff800000b80d7808 */ /* 0x000fe40004800000 */
[C---:B------:R-:W-:Y:S02]  /*12e20*/  ISETP.GE.AND P1, PT, R5.reuse, R233, PT ;  /* 0x000000e90500720c */ /* 0x040fe40003f26270 */
[-C--:B------:R-:W-:Y:S02]  /*12e30*/  ISETP.GE.OR P0, PT, R12, R235.reuse, !P0 ;  /* 0x000000eb0c00720c */ /* 0x080fe40004706670 */
[C---:B------:R-:W-:Y:S02]  /*12e40*/  IADD3 R10, R0.reuse, 0x19, RZ ;  /* 0x00000019000a7810 */ /* 0x040fe40007ffe0ff */
[----:B------:R-:W-:Y:S02]  /*12e50*/  ISETP.GE.OR P1, PT, R5, R235, !P1 ;  /* 0x000000eb0500720c */ /* 0x000fe40004f26670 */
[----:B------:R-:W-:Y:S02]  /*12e60*/  IADD3 R6, R0, 0x1, RZ ;  /* 0x0000000100067810 */ /* 0x000fe40007ffe0ff */
[----:B------:R-:W-:Y:S02]  /*12e70*/  FSEL R20, R183, -INF , !P1 ;  /* 0xff800000b7147808 */ /* 0x000fe40004800000 */
[----:B------:R-:W-:Y:S02]  /*12e80*/  FSEL R182, R172, -INF , !P0 ;  /* 0xff800000acb67808 */ /* 0x000fe40004000000 */
[-C--:B------:R-:W-:Y:S02]  /*12e90*/  ISETP.GE.AND P0, PT, R10, R233.reuse, PT ;  /* 0x000000e90a00720c */ /* 0x080fe40003f06270 */
[C---:B------:R-:W-:Y:S02]  /*12ea0*/  ISETP.GE.AND P6, PT, R6.reuse, R233, PT ;  /* 0x000000e90600720c */ /* 0x040fe40003fc6270 */
[----:B------:R-:W-:Y:S02]  /*12eb0*/  ISETP.GE.AND P1, PT, R6, R232, PT ;  /* 0x000000e80600720c */ /* 0x000fe40003f26270 */
[----:B------:R-:W-:Y:S02]  /*12ec0*/  IADD3 R9, R0, 0x20, RZ ;  /* 0x0000002000097810 */ /* 0x000fe40007ffe0ff */
[-C--:B------:R-:W-:Y:S02]  /*12ed0*/  ISETP.GE.OR P0, PT, R10, R235.reuse, !P0 ;  /* 0x000000eb0a00720c */ /* 0x080fe40004706670 */
[----:B------:R-:W-:Y:S02]  /*12ee0*/  IADD3 R2, R0, 0x10, RZ ;  /* 0x0000001000027810 */ /* 0x000fe40007ffe0ff */
[C---:B------:R-:W-:Y:S02]  /*12ef0*/  ISETP.GE.OR P1, PT, R6.reuse, R234, !P1 ;  /* 0x000000ea0600720c */ /* 0x040fe40004f26670 */
[----:B------:R-:W-:Y:S02]  /*12f00*/  ISETP.GE.OR P6, PT, R6, R235, !P6 ;  /* 0x000000eb0600720c */ /* 0x000fe400077c6670 */
[----:B------:R-:W-:Y:S02]  /*12f10*/  FSEL R18, R186, -INF , !P1 ;  /* 0xff800000ba127808 */ /* 0x000fe40004800000 */
[-C--:B------:R-:W-:Y:S02]  /*12f20*/  ISETP.GE.AND P1, PT, R9, R233.reuse, PT ;  /* 0x000000e90900720c */ /* 0x080fe40003f26270 */
[----:B------:R-:W-:Y:S02]  /*12f30*/  FSEL R17, R185, -INF , !P6 ;  /* 0xff800000b9117808 */ /* 0x000fe40007000000 */
[----:B------:R-:W-:Y:S02]  /*12f40*/  ISETP.GE.AND P6, PT, R2, R233, PT ;  /* 0x000000e90200720c */ /* 0x000fe40003fc6270 */
[----:B------:R-:W-:Y:S02]  /*12f50*/  FSEL R184, R16, -INF , !P0 ;  /* 0xff80000010b87808 */ /* 0x000fe40004000000 */
[----:B------:R-:W-:Y:S02]  /*12f60*/  ISETP.GE.AND P0, PT, R4, R232, PT ;  /* 0x000000e80400720c */ /* 0x000fe40003f06270 */
[----:B------:R-:W-:Y:S02]  /*12f70*/  IADD3 R11, R0, 0x18, RZ ;  /* 0x00000018000b7810 */ /* 0x000fe40007ffe0ff */
[-C--:B------:R-:W-:Y:S02]  /*12f80*/  ISETP.GE.OR P6, PT, R2, R235.reuse, !P6 ;  /* 0x000000eb0200720c */ /* 0x080fe400077c6670 */
[----:B------:R-:W-:Y:S02]  /*12f90*/  ISETP.GE.OR P1, PT, R9, R235, !P1 ;  /* 0x000000eb0900720c */ /* 0x000fe40004f26670 */
[----:B------:R-:W-:Y:S02]  /*12fa0*/  IADD3 R7, R0, 0x28, RZ ;  /* 0x0000002800077810 */ /* 0x000fe40007ffe0ff */
[----:B------:R-:W-:Y:S02]  /*12fb0*/  ISETP.GE.OR P0, PT, R4, R234, !P0 ;  /* 0x000000ea0400720c */ /* 0x000fe40004706670 */
[----:B------:R-:W-:Y:S02]  /*12fc0*/  FSEL R179, R170, -INF , !P6 ;  /* 0xff800000aab37808 */ /* 0x000fe40007000000 */
[-C--:B------:R-:W-:Y:S02]  /*12fd0*/  ISETP.GE.AND P6, PT, R11, R233.reuse, PT ;  /* 0x000000e90b00720c */ /* 0x080fe40003fc6270 */
[----:B------:R-:W-:Y:S02]  /*12fe0*/  FSEL R185, R15, -INF , !P1 ;  /* 0xff8000000fb97808 */ /* 0x000fe40004800000 */
[----:B------:R-:W-:Y:S02]  /*12ff0*/  FSEL R15, R181, -INF , !P0 ;  /* 0xff800000b50f7808 */ /* 0x000fe40004000000 */
[----:B------:R-:W-:Y:S02]  /*13000*/  ISETP.GE.AND P0, PT, R7, R233, PT ;  /* 0x000000e90700720c */ /* 0x000fe40003f06270 */
[-C--:B------:R-:W-:Y:S02]  /*13010*/  ISETP.GE.OR P6, PT, R11, R235.reuse, !P6 ;  /* 0x000000eb0b00720c */ /* 0x080fe400077c6670 */
[----:B------:R-:W-:Y:S02]  /*13020*/  ISETP.GE.OR P0, PT, R7, R235, !P0 ;  /* 0x000000eb0700720c */ /* 0x000fe40004706670 */
[C---:B------:R-:W-:Y:S02]  /*13030*/  IADD3 R8, R0.reuse, 0x21, RZ ;  /* 0x0000002100087810 */ /* 0x040fe40007ffe0ff */
[----:B------:R-:W-:Y:S02]  /*13040*/  IADD3 R6, R0, 0x29, RZ ;  /* 0x0000002900067810 */ /* 0x000fe40007ffe0ff */
[----:B------:R-:W-:Y:S02]  /*13050*/  FSEL R183, R168, -INF , !P6 ;  /* 0xff800000a8b77808 */ /* 0x000fe40007000000 */
[C---:B------:R-:W-:Y:S02]  /*13060*/  ISETP.GE.AND P6, PT, R5.reuse, R232, PT ;  /* 0x000000e80500720c */ /* 0x040fe40003fc6270 */
[-C--:B------:R-:W-:Y:S02]  /*13070*/  ISETP.GE.AND P1, PT, R8, R233.reuse, PT ;  /* 0x000000e90800720c */ /* 0x080fe40003f26270 */
[----:B------:R-:W-:Y:S02]  /*13080*/  FSEL R188, R132, -INF , !P0 ;  /* 0xff80000084bc7808 */ /* 0x000fe40004000000 */
[----:B------:R-:W-:Y:S02]  /*13090*/  ISETP.GE.AND P0, PT, R6, R233, PT ;  /* 0x000000e90600720c */ /* 0x000fe40003f06270 */
[-C--:B------:R-:W-:Y:S02]  /*130a0*/  ISETP.GE.OR P1, PT, R8, R235.reuse, !P1 ;  /* 0x000000eb0800720c */ /* 0x080fe40004f26670 */
[----:B------:R-:W-:Y:S02]  /*130b0*/  ISETP.GE.OR P6, PT, R5, R234, !P6 ;  /* 0x000000ea0500720c */ /* 0x000fe400077c6670 */
[----:B------:R-:W-:Y:S02]  /*130c0*/  IADD3 R5, R0, 0x30, RZ ;  /* 0x0000003000057810 */ /* 0x000fe40007ffe0ff */
[----:B------:R-:W-:Y:S02]  /*130d0*/  ISETP.GE.OR P0, PT, R6, R235, !P0 ;  /* 0x000000eb0600720c */ /* 0x000fe40004706670 */
[----:B------:R-:W-:Y:S02]  /*130e0*/  FSEL R187, R133, -INF , !P1 ;  /* 0xff80000085bb7808 */ /* 0x000fe40004800000 */
[-C--:B------:R-:W-:Y:S02]  /*130f0*/  ISETP.GE.AND P1, PT, R12, R232.reuse, PT ;  /* 0x000000e80c00720c */ /* 0x080fe40003f26270 */
[----:B------:R-:W-:Y:S02]  /*13100*/  FSEL R189, R24, -INF , !P0 ;  /* 0xff80000018bd7808 */ /* 0x000fe40004000000 */
[----:B------:R-:W-:Y:S02]  /*13110*/  ISETP.GE.AND P0, PT, R5, R233, PT ;  /* 0x000000e90500720c */ /* 0x000fe40003f06270 */
[----:B------:R-:W-:Y:S02]  /*13120*/  FSEL R16, R180, -INF , !P6 ;  /* 0xff800000b4107808 */ /* 0x000fe40007000000 */
[----:B------:R-:W-:Y:S02]  /*13130*/  ISETP.GE.AND P6, PT, R2, R232, PT ;  /* 0x000000e80200720c */ /* 0x000fe40003fc6270 */
[-C--:B------:R-:W-:Y:S02]  /*13140*/  ISETP.GE.OR P1, PT, R12, R234.reuse, !P1 ;  /* 0x000000ea0c00720c */ /* 0x080fe40004f26670 */
[----:B------:R-:W-:Y:S02]  /*13150*/  ISETP.GE.OR P6, PT, R2, R234, !P6 ;  /* 0x000000ea0200720c */ /* 0x000fe400077c6670 */
[----:B------:R-:W-:Y:S02]  /*13160*/  FMNMX.FTZ R2, R13, R3, !PT ;  /* 0x000000030d027209 */ /* 0x000fe40007810000 */
[----:B------:R-:W-:Y:S02]  /*13170*/  ISETP.GE.OR P0, PT, R5, R235, !P0 ;  /* 0x000000eb0500720c */ /* 0x000fe40004706670 */
[----:B------:R-:W-:Y:S02]  /*13180*/  FSEL R178, R178, -INF , !P1 ;  /* 0xff800000b2b27808 */ /* 0x000fe40004800000 */
[----:B------:R-:W-:Y:S02]  /*13190*/  FSEL R238, R21, -INF , !P0 ;  /* 0xff80000015ee7808 */ /* 0x000fe40004000000 */
[----:B------:R-:W-:Y:S02]  /*131a0*/  ISETP.GE.AND P1, PT, R10, R232, PT ;  /* 0x000000e80a00720c */ /* 0x000fe40003f26270 */
[----:B------:R-:W-:Y:S02]  /*131b0*/  FMNMX.FTZ R2, R17, R2, !PT ;  /* 0x0000000211027209 */ /* 0x000fe40007810000 */
[----:B------:R-:W-:Y:S02]  /*131c0*/  ISETP.GE.AND P0, PT, R8, R232, PT ;  /* 0x000000e80800720c */ /* 0x000fe40003f06270 */
[----:B------:R-:W-:Y:S02]  /*131d0*/  FMNMX.FTZ R2, R20, R2, !PT ;  /* 0x0000000214027209 */ /* 0x000fe40007810000 */
[-C--:B------:R-:W-:Y:S02]  /*131e0*/  ISETP.GE.OR P1, PT, R10, R234.reuse, !P1 ;  /* 0x000000ea0a00720c */ /* 0x080fe40004f26670 */
[----:B------:R-:W-:Y:S02]  /*131f0*/  IADD3 R4, R0, 0x31, RZ ;  /* 0x0000003100047810 */ /* 0x000fe40007ffe0ff */
[----:B------:R-:W-:Y:S02]  /*13200*/  ISETP.GE.OR P0, PT, R8, R234, !P0 ;  /* 0x000000ea0800720c */ /* 0x000fe40004706670 */
[----:B------:R-:W-:Y:S02]  /*13210*/  FMNMX.FTZ R8, R14, R134, !PT ;  /* 0x000000860e087209 */ /* 0x000fe40007810000 */
[----:B------:R-:W-:Y:S02]  /*13220*/  FSEL R176, R176, -INF , !P6 ;  /* 0xff800000b0b07808 */ /* 0x000fe40007000000 */
        /* <DEDUP_REMOVED lines=9> */
[----:B------:R-:W-:Y:S02]  /*132c0*/  FSEL R240, R22, -INF , !P1 ;  /* 0xff80000016f07808 */ /* 0x000fe40004800000 */
[----:B------:R-:W-:Y:S02]  /*132d0*/  ISETP.GE.AND P1, PT, R7, R232, PT ;  /* 0x000000e80700720c */ /* 0x000fe40003f26270 */
[----:B------:R-:W-:Y:S02]  /*132e0*/  FMNMX.FTZ R8, R15, R8, !PT ;  /* 0x000000080f087209 */ /* 0x000fe40007810000 */
[----:B------:R-:W-:Y:S02]  /*132f0*/  FSEL R180, R169, -INF , !P6 ;  /* 0xff800000a9b47808 */ /* 0x000fe40007000000 */
[C---:B------:R-:W-:Y:S02]  /*13300*/  ISETP.GE.AND P6, PT, R9.reuse, R232, PT ;  /* 0x000000e80900720c */ /* 0x040fe40003fc6270 */
[----:B------:R-:W-:Y:S02]  /*13310*/  FMNMX.FTZ R2, R182, R2, !PT ;  /* 0x00000002b6027209 */ /* 0x000fe40007810000 */
[----:B------:R-:W-:Y:S02]  /*13320*/  ISETP.GE.OR P6, PT, R9, R234, !P6 ;  /* 0x000000ea0900720c */ /* 0x000fe400077c6670 */
[----:B------:R-:W-:Y:S02]  /*13330*/  FMNMX.FTZ R133, R183, R2, !PT ;  /* 0x00000002b7857209 */ /* 0x000fe40007810000 */
[----:B------:R-:W-:Y:S02]  /*13340*/  ISETP.GE.OR P1, PT, R7, R234, !P1 ;  /* 0x000000ea0700720c */ /* 0x000fe40004f26670 */
[----:B------:R-:W-:Y:S02]  /*13350*/  FMNMX.FTZ R7, R176, R8, !PT ;  /* 0x00000008b0077209 */ /* 0x000fe40007810000 */
[----:B------:R-:W-:Y:S02]  /*13360*/  IADD3 R2, R0, 0x38, RZ ;  /* 0x0000003800027810 */ /* 0x000fe40007ffe0ff */
        /* <DEDUP_REMOVED lines=13> */
[----:B------:R-:W-:Y:S02]  /*13440*/  ISETP.GE.OR P0, PT, R6, R234, !P0 ;  /* 0x000000ea0600720c */ /* 0x000fe40004706670 */
[----:B------:R-:W-:Y:S02]  /*13450*/  FMNMX.FTZ R6, R186, R7, !PT ;  /* 0x00000007ba067209 */ /* 0x000fe40007810000 */
[----:B------:R-:W-:Y:S02]  /*13460*/  ISETP.GE.OR P6, PT, R0, R235, !P6 ;  /* 0x000000eb0000720c */ /* 0x000fe400077c6670 */
[----:B------:R-:W-:Y:S02]  /*13470*/  FMNMX.FTZ R133, R187, R133, !PT ;  /* 0x00000085bb857209 */ /* 0x000fe40007810000 */
[----:B------:R-:W-:Y:S02]  /*13480*/  FSEL R174, R174, -INF , !P1 ;  /* 0xff800000aeae7808 */ /* 0x000fe40004800000 */
[----:B------:R-:W-:Y:S02]  /*13490*/  FMNMX.FTZ R6, R177, R6, !PT ;  /* 0x00000006b1067209 */ /* 0x000fe40007810000 */
[----:B------:R-:W-:Y:S02]  /*134a0*/  FSEL R237, R25, -INF , !P6 ;  /* 0xff80000019ed7808 */ /* 0x000fe40007000000 */
[----:B------:R-:W-:Y:S02]  /*134b0*/  ISETP.GE.AND P6, PT, R5, R232, PT ;  /* 0x000000e80500720c */ /* 0x000fe40003fc6270 */
[----:B------:R-:W-:Y:S02]  /*134c0*/  FMNMX.FTZ R133, R188, R133, !PT ;  /* 0x00000085bc857209 */ /* 0x000fe40007810000 */
[----:B------:R-:W-:Y:S02]  /*134d0*/  FSEL R175, R175, -INF , !P0 ;  /* 0xff800000afaf7808 */ /* 0x000fe40004000000 */
[----:B------:R-:W-:Y:S02]  /*134e0*/  ISETP.GE.OR P6, PT, R5, R234, !P6 ;  /* 0x000000ea0500720c */ /* 0x000fe400077c6670 */
[----:B------:R-:W-:Y:S02]  /*134f0*/  FMNMX.FTZ R5, R174, R6, !PT ;  /* 0x00000006ae057209 */ /* 0x000fe40007810000 */
[----:B------:R-:W-:Y:S02]  /*13500*/  ISETP.GE.AND P1, PT, R4, R232, PT ;  /* 0x000000e80400720c */ /* 0x000fe40003f26270 */
[----:B------:R-:W-:Y:S02]  /*13510*/  FMNMX.FTZ R133, R189, R133, !PT ;  /* 0x00000085bd857209 */ /* 0x000fe40007810000 */
[----:B------:R-:W-:Y:S02]  /*13520*/  FSEL R203, R28, -INF , !P6 ;  /* 0xff8000001ccb7808 */ /* 0x000fe40007000000 */
[----:B------:R-:W-:Y:S01]  /*13530*/  ISETP.GE.OR P1, PT, R4, R234, !P1 ;  /* 0x000000ea0400720c */ /* 0x000fe20004f26670 */
[----:B------:R-:W-:Y:S01]  /*13540*/  LDSM.16.MT88.4 R28, [R208+0x18000] ;  /* 0x01800000d01c783b */ /* 0x000fe20000004200 */
[----:B------:R-:W-:Y:S02]  /*13550*/  FMNMX.FTZ R4, R175, R5, !PT ;  /* 0x00000005af047209 */ /* 0x000fe40007810000 */
        /* <DEDUP_REMOVED lines=8> */
[----:B------:R-:W-:Y:S02]  /*135e0*/  ISETP.GE.OR P0, PT, R0, R234, !P0 ;  /* 0x000000ea0000720c */ /* 0x000fe40004706670 */
[----:B------:R-:W-:Y:S02]  /*135f0*/  FMNMX.FTZ R0, R239, R2, !PT ;  /* 0x00000002ef007209 */ /* 0x000fe40007810000 */
[----:B------:R-:W-:Y:S02]  /*13600*/  FMNMX.FTZ R133, R236, R133, !PT ;  /* 0x00000085ec857209 */ /* 0x000fe40007810000 */
[----:B------:R-:W-:Y:S02]  /*13610*/  FSEL R135, R135, -INF , !P0 ;  /* 0xff80000087877808 */ /* 0x000fe40004000000 */
        /* <DEDUP_REMOVED lines=9> */
[----:B-1----:R-:W-:Y:S04]  /*136b0*/  FMNMX.FTZ R133, R133, R4, !PT ;  /* 0x0000000485857209 */ /* 0x002fe80007810000 */
[C---:B------:R-:W-:Y:S01]  /*136c0*/  FSETP.NEU.FTZ.AND P1, PT, R133.reuse, -INF , PT ;  /* 0xff8000008500780b */ /* 0x040fe20003f3d000 */
[C---:B------:R-:W-:Y:S01]  /*136d0*/  FMUL.FTZ R172, R133.reuse, c[0x0][0x23c] ;  /* 0x00008f0085ac7a20 */ /* 0x040fe20000410000 */
[----:B--2---:R-:W-:Y:S02]  /*136e0*/  FMNMX.FTZ R132, R0, R2, !PT ;  /* 0x0000000200847209 */ /* 0x004fe40007810000 */
[----:B------:R-:W-:Y:S02]  /*136f0*/  FSEL R0, R133, RZ, P1 ;  /* 0x000000ff85007208 */ /* 0x000fe40000800000 */
[C---:B------:R-:W-:Y:S01]  /*13700*/  FSETP.NEU.FTZ.AND P0, PT, R132.reuse, -INF , PT ;  /* 0xff8000008400780b */ /* 0x040fe20003f1d000 */
[----:B------:R-:W-:Y:S01]  /*13710*/  FMUL.FTZ R173, R132, c[0x0][0x23c] ;  /* 0x00008f0084ad7a20 */ /* 0x000fe20000410000 */
[----:B------:R-:W-:Y:S01]  /*13720*/  FSEL R172, R172, RZ, P1 ;  /* 0x000000ffacac7208 */ /* 0x000fe20000800000 */
[----:B------:R-:W-:Y:S01]  /*13730*/  FADD.FTZ R0, -R0, R3 ;  /* 0x0000000300007221 */ /* 0x000fe20000010100 */
[----:B------:R-:W-:Y:S02]  /*13740*/  FSEL R2, R132, RZ, P0 ;  /* 0x000000ff84027208 */ /* 0x000fe40000000000 */
[----:B------:R-:W-:Y:S01]  /*13750*/  FSEL R173, R173, RZ, P0 ;  /* 0x000000ffadad7208 */ /* 0x000fe20000000000 */
[----:B------:R-:W-:Y:S01]  /*13760*/  FMUL.FTZ R0, R0, c[0x0][0x23c] ;  /* 0x00008f0000007a20 */ /* 0x000fe20000410000 */
[----:B------:R-:W-:Y:S01]  /*13770*/  PLOP3.LUT P0, PT, PT, PT, UP0, 0x80, 0x0 ;  /* 0x000000000000781c */ /* 0x000fe20003f0f008 */
[--C-:B------:R-:W-:Y:S02]  /*13780*/  FFMA.FTZ R13, R13, c[0x0][0x23c], -R172.reuse ;  /* 0x00008f000d0d7a23 */ /* 0x100fe400000108ac */
[--C-:B------:R-:W-:Y:S01]  /*13790*/  FFMA.FTZ R14, R14, c[0x0][0x23c], -R173.reuse ;  /* 0x00008f000e0e7a23 */ /* 0x100fe200000108ad */
[----:B------:R1:W2:Y:S01]  /*137a0*/  MUFU.EX2 R3, R0 ;  /* 0x0000000000037308 */ /* 0x0002a20000000800 */
[--C-:B------:R-:W-:Y:S02]  /*137b0*/  FFMA.FTZ R15, R15, c[0x0][0x23c], -R173.reuse ;  /* 0x00008f000f0f7a23 */ /* 0x100fe400000108ad */
[--C-:B------:R-:W-:Y:S02]  /*137c0*/  FFMA.FTZ R20, R20, c[0x0][0x23c], -R172.reuse ;  /* 0x00008f0014147a23 */ /* 0x100fe400000108ac */
[--C-:B------:R-:W-:Y:S02]  /*137d0*/  FFMA.FTZ R17, R17, c[0x0][0x23c], -R172.reuse ;  /* 0x00008f0011117a23 */ /* 0x100fe400000108ac */
[----:B------:R-:W-:Y:S02]  /*137e0*/  FFMA.FTZ R19, R19, c[0x0][0x23c], -R172 ;  /* 0x00008f0013137a23 */ /* 0x000fe400000108ac */
[--C-:B------:R-:W-:Y:S01]  /*137f0*/  FFMA.FTZ R18, R18, c[0x0][0x23c], -R173.reuse ;  /* 0x00008f0012127a23 */ /* 0x100fe200000108ad */
[----:B------:R-:W-:Y:S01]  /*13800*/  MUFU.EX2 R246, R13 ;  /* 0x0000000d00f67308 */ /* 0x000fe20000000800 */
[--C-:B------:R-:W-:Y:S09]  /*13810*/  FFMA.FTZ R16, R16, c[0x0][0x23c], -R173.reuse ;  /* 0x00008f0010107a23 */ /* 0x100ff200000108ad */
[----:B------:R-:W-:Y:S01]  /*13820*/  MUFU.EX2 R245, R14 ;  /* 0x0000000e00f57308 */ /* 0x000fe20000000800 */
[----:B-1----:R-:W-:Y:S02]  /*13830*/  FADD.FTZ R0, -R2, R134 ;  /* 0x0000008602007221 */ /* 0x002fe40000010100 */
[C---:B--2---:R-:W-:Y:S02]  /*13840*/  FMUL.FTZ R4, R3.reuse, R136 ;  /* 0x0000008803047220 */ /* 0x044fe40000410000 */
[----:B------:R-:W-:Y:S05]  /*13850*/  FMUL.FTZ R0, R0, c[0x0][0x23c] ;  /* 0x00008f0000007a20 */ /* 0x000fea0000410000 */
[----:B------:R1:W-:Y:S01]  /*13860*/  MUFU.EX2 R242, R15 ;  /* 0x0000000f00f27308 */ /* 0x0003e20000000800 */
[C---:B------:R-:W-:Y:S02]  /*13870*/  FMUL.FTZ R5, R3.reuse, R137 ;  /* 0x0000008903057220 */ /* 0x040fe40000410000 */
[C---:B------:R-:W-:Y:S02]  /*13880*/  FMUL.FTZ R8, R3.reuse, R140 ;  /* 0x0000008c03087220 */ /* 0x040fe40000410000 */
[C---:B------:R-:W-:Y:S02]  /*13890*/  FMUL.FTZ R9, R3.reuse, R141 ;  /* 0x0000008d03097220 */ /* 0x040fe40000410000 */
[C---:B------:R-:W-:Y:S02]  /*138a0*/  FMUL.FTZ R24, R3.reuse, R156 ;  /* 0x0000009c03187220 */ /* 0x040fe40000410000 */
[----:B------:R-:W-:Y:S01]  /*138b0*/  FMUL.FTZ R25, R3, R157 ;  /* 0x0000009d03197220 */ /* 0x000fe20000410000 */
[----:B------:R2:W-:Y:S01]  /*138c0*/  MUFU.EX2 R248, R20 ;  /* 0x0000001400f87308 */ /* 0x0005e20000000800 */
[--C-:B------:R-:W-:Y:S02]  /*138d0*/  FFMA.FTZ R2, R179, c[0x0][0x23c], -R172.reuse ;  /* 0x00008f00b3027a23 */ /* 0x100fe400000108ac */
        /* <DEDUP_REMOVED lines=13> */
[C---:B------:R-:W-:Y:S01]  /*139b0*/  FMUL.FTZ R52, R3.reuse, R52 ;  /* 0x0000003403347220 */ /* 0x040fe20000410000 */
[----:B--2---:R-:W2:Y:S01]  /*139c0*/  LDSM.16.MT88.4 R20, [R206+0x18000] ;  /* 0x01800000ce14783b */ /* 0x004ea20000004200 */
[C---:B------:R-:W-:Y:S02]  /*139d0*/  FMUL.FTZ R53, R3.reuse, R53 ;  /* 0x0000003503357220 */ /* 0x040fe40000410000 */
[C---:B------:R-:W-:Y:S02]  /*139e0*/  FMUL.FTZ R56, R3.reuse, R56 ;  /* 0x0000003803387220 */ /* 0x040fe40000410000 */
[C---:B------:R-:W-:Y:S01]  /*139f0*/  FMUL.FTZ R57, R3.reuse, R57 ;  /* 0x0000003903397220 */ /* 0x040fe20000410000 */
[----:B------:R-:W5:Y:S01]  /*13a00*/  MUFU.EX2 R244, R18 ;  /* 0x0000001200f47308 */ /* 0x000f620000000800 */
[C---:B------:R-:W-:Y:S02]  /*13a10*/  FMUL.FTZ R60, R3.reuse, R60 ;  /* 0x0000003c033c7220 */ /* 0x040fe40000410000 */
[----:B------:R-:W-:Y:S01]  /*13a20*/  FMUL.FTZ R61, R3, R61 ;  /* 0x0000003d033d7220 */ /* 0x000fe20000410000 */
[----:B---3--:R-:W-:Y:S01]  /*13a30*/  F2FP.BF16.PACK_AB R168, R249, R246 ;  /* 0x000000f6f9a8723e */ /* 0x008fe200000010ff */
[C---:B------:R-:W-:Y:S02]  /*13a40*/  FMUL.FTZ R17, R3.reuse, R149 ;  /* 0x0000009503117220 */ /* 0x040fe40000410000 */
[C---:B------:R-:W-:Y:S02]  /*13a50*/  FMUL.FTZ R64, R3.reuse, R64 ;  /* 0x0000004003407220 */ /* 0x040fe40000410000 */
[C---:B------:R-:W-:Y:S01]  /*13a60*/  FMUL.FTZ R65, R3.reuse, R65 ;  /* 0x0000004103417220 */ /* 0x040fe20000410000 */
[----:B------:R-:W3:Y:S01]  /*13a70*/  MUFU.EX2 R243, R16 ;  /* 0x0000001000f37308 */ /* 0x000ee20000000800 */
[C---:B------:R-:W-:Y:S02]  /*13a80*/  FMUL.FTZ R68, R3.reuse, R68 ;  /* 0x0000004403447220 */ /* 0x040fe40000410000 */
[----:B------:R-:W-:Y:S01]  /*13a90*/  FMUL.FTZ R69, R3, R69 ;  /* 0x0000004503457220 */ /* 0x000fe20000410000 */
[----:B----4-:R-:W-:Y:S01]  /*13aa0*/  F2FP.BF16.PACK_AB R170, R247, R248 ;  /* 0x000000f8f7aa723e */ /* 0x010fe200000010ff */
[C---:B------:R-:W-:Y:S02]  /*13ab0*/  FMUL.FTZ R72, R3.reuse, R72 ;  /* 0x0000004803487220 */ /* 0x040fe40000410000 */
[C---:B------:R-:W-:Y:S02]  /*13ac0*/  FMUL.FTZ R73, R3.reuse, R73 ;  /* 0x0000004903497220 */ /* 0x040fe40000410000 */
[C---:B------:R-:W-:Y:S01]  /*13ad0*/  FMUL.FTZ R76, R3.reuse, R76 ;  /* 0x0000004c034c7220 */ /* 0x040fe20000410000 */
[----:B------:R-:W4:Y:S01]  /*13ae0*/  MUFU.EX2 R0, R0 ;  /* 0x0000000000007308 */ /* 0x000f220000000800 */
[C---:B------:R-:W-:Y:S02]  /*13af0*/  FMUL.FTZ R77, R3.reuse, R77 ;  /* 0x0000004d034d7220 */ /* 0x040fe40000410000 */
[C---:B------:R-:W-:Y:S01]  /*13b00*/  FMUL.FTZ R80, R3.reuse, R80 ;  /* 0x0000005003507220 */ /* 0x040fe20000410000 */
[----:B-----5:R-:W-:Y:S01]  /*13b10*/  F2FP.BF16.PACK_AB R169, R244, R245 ;  /* 0x000000f5f4a9723e */ /* 0x020fe200000010ff */
[C---:B------:R-:W-:Y:S02]  /*13b20*/  FMUL.FTZ R81, R3.reuse, R81 ;  /* 0x0000005103517220 */ /* 0x040fe40000410000 */
[C---:B------:R-:W-:Y:S02]  /*13b30*/  FMUL.FTZ R84, R3.reuse, R84 ;  /* 0x0000005403547220 */ /* 0x040fe40000410000 */
[C---:B------:R-:W-:Y:S01]  /*13b40*/  FMUL.FTZ R85, R3.reuse, R85 ;  /* 0x0000005503557220 */ /* 0x040fe20000410000 */
[----:B------:R5:W-:Y:S01]  /*13b50*/  MUFU.EX2 R202, R2 ;  /* 0x0000000200ca7308 */ /* 0x000be20000000800 */
[C---:B------:R-:W-:Y:S02]  /*13b60*/  FMUL.FTZ R88, R3.reuse, R88 ;  /* 0x0000005803587220 */ /* 0x040fe40000410000 */
[C---:B------:R-:W-:Y:S01]  /*13b70*/  FMUL.FTZ R89, R3.reuse, R89 ;  /* 0x0000005903597220 */ /* 0x040fe20000410000 */
[----:B---3--:R-:W-:Y:S01]  /*13b80*/  F2FP.BF16.PACK_AB R171, R242, R243 ;  /* 0x000000f3f2ab723e */ /* 0x008fe200000010ff */
[C---:B------:R-:W-:Y:S02]  /*13b90*/  FMUL.FTZ R16, R3.reuse, R148 ;  /* 0x0000009403107220 */ /* 0x040fe40000410000 */
[C---:B------:R-:W-:Y:S02]  /*13ba0*/  FMUL.FTZ R92, R3.reuse, R92 ;  /* 0x0000005c035c7220 */ /* 0x040fe40000410000 */
[C---:B------:R-:W-:Y:S02]  /*13bb0*/  FMUL.FTZ R93, R3.reuse, R93 ;  /* 0x0000005d035d7220 */ /* 0x040fe40000410000 */
[C---:B------:R-:W-:Y:S02]  /*13bc0*/  FMUL.FTZ R96, R3.reuse, R96 ;  /* 0x0000006003607220 */ /* 0x040fe40000410000 */
[C---:B------:R-:W-:Y:S02]  /*13bd0*/  FMUL.FTZ R97, R3.reuse, R97 ;  /* 0x0000006103617220 */ /* 0x040fe40000410000 */
[C---:B----4-:R-:W-:Y:S02]  /*13be0*/  FMUL.FTZ R6, R0.reuse, R138 ;  /* 0x0000008a00067220 */ /* 0x050fe40000410000 */
[C---:B------:R-:W-:Y:S02]  /*13bf0*/  FMUL.FTZ R7, R0.reuse, R139 ;  /* 0x0000008b00077220 */ /* 0x040fe40000410000 */
[----:B------:R-:W3:Y:S01]  /*13c00*/  LDSM.16.MT88.4 R136, [R207+0x18000] ;  /* 0x01800000cf88783b */ /* 0x000ee20000004200 */
        /* <DEDUP_REMOVED lines=16> */
[C---:B--2---:R-:W-:Y:S03]  /*13d10*/  HMMA.16816.F32.BF16 R12, R168.reuse, R20, R12 ;  /* 0x00000014a80c723c */ /* 0x044fe6000004180c */
        /* <DEDUP_REMOVED lines=10> */
[--C-:B-----5:R-:W-:Y:S01]  /*13dc0*/  FFMA.FTZ R2, R182, c[0x0][0x23c], -R172.reuse ;  /* 0x00008f00b6027a23 */ /* 0x120fe200000108ac */
        /* <DEDUP_REMOVED lines=14> */
[C---:B------:R-:W-:Y:S02]  /*13eb0*/  FMUL.FTZ R51, R0.reuse, R51 ;  /* 0x0000003300337220 */ /* 0x040fe40000410000 */
[--C-:B--2---:R-:W-:Y:S02]  /*13ec0*/  FFMA.FTZ R2, R183, c[0x0][0x23c], -R172.reuse ;  /* 0x00008f00b7027a23 */ /* 0x104fe400000108ac */
[C---:B---3--:R-:W-:Y:S02]  /*13ed0*/  HMMA.16816.F32.BF16 R28, R168.reuse, R136, R28 ;  /* 0x00000088a81c723c */ /* 0x048fe4000004181c */
[----:B------:R2:W-:Y:S01]  /*13ee0*/  MUFU.EX2 R200, R2 ;  /* 0x0000000200c87308 */ /* 0x0005e20000000800 */
[C---:B------:R-:W-:Y:S02]  /*13ef0*/  FMUL.FTZ R54, R0.reuse, R54 ;  /* 0x0000003600367220 */ /* 0x040fe40000410000 */
[C---:B------:R-:W-:Y:S02]  /*13f00*/  FMUL.FTZ R55, R0.reuse, R55 ;  /* 0x0000003700377220 */ /* 0x040fe40000410000 */
[C---:B------:R-:W-:Y:S01]  /*13f10*/  FMUL.FTZ R58, R0.reuse, R58 ;  /* 0x0000003a003a7220 */ /* 0x040fe20000410000 */
[C---:B------:R-:W-:Y:S01]  /*13f20*/  HMMA.16816.F32.BF16 R32, R168.reuse, R138, R32 ;  /* 0x0000008aa820723c */ /* 0x040fe20000041820 */
[----:B------:R-:W3:Y:S03]  /*13f30*/  LDSM.16.MT88.4 R136, [R208+0x1a000] ;  /* 0x01a00000d088783b */ /* 0x000ee60000004200 */
[C---:B------:R-:W-:Y:S02]  /*13f40*/  FMUL.FTZ R59, R0.reuse, R59 ;  /* 0x0000003b003b7220 */ /* 0x040fe40000410000 */
[C---:B------:R-:W-:Y:S02]  /*13f50*/  FMUL.FTZ R62, R0.reuse, R62 ;  /* 0x0000003e003e7220 */ /* 0x040fe40000410000 */
[C---:B-1----:R-:W-:Y:S04]  /*13f60*/  HMMA.16816.F32.BF16 R36, R168.reuse, R140, R36 ;  /* 0x0000008ca824723c */ /* 0x042fe80000041824 */
[C---:B------:R-:W-:Y:S02]  /*13f70*/  FMUL.FTZ R63, R0.reuse, R63 ;  /* 0x0000003f003f7220 */ /* 0x040fe40000410000 */
[C---:B------:R-:W-:Y:S02]  /*13f80*/  FMUL.FTZ R66, R0.reuse, R66 ;  /* 0x0000004200427220 */ /* 0x040fe40000410000 */
[C---:B------:R-:W-:Y:S01]  /*13f90*/  HMMA.16816.F32.BF16 R40, R168.reuse, R142, R40 ;  /* 0x0000008ea828723c */ /* 0x040fe20000041828 */
[----:B------:R-:W1:Y:S03]  /*13fa0*/  LDSM.16.MT88.4 R140, [R207+0x1a000] ;  /* 0x01a00000cf8c783b */ /* 0x000e660000004200 */
[----:B------:R-:W-:Y:S02]  /*13fb0*/  FMUL.FTZ R67, R0, R67 ;  /* 0x0000004300437220 */ /* 0x000fe40000410000 */
[--C-:B--2---:R-:W-:Y:S02]  /*13fc0*/  FFMA.FTZ R2, R184, c[0x0][0x23c], -R172.reuse ;  /* 0x00008f00b8027a23 */ /* 0x104fe400000108ac */
[C---:B----4-:R-:W-:Y:S02]  /*13fd0*/  HMMA.16816.F32.BF16 R44, R168.reuse, R144, R44 ;  /* 0x00000090a82c723c */ /* 0x050fe4000004182c */
[----:B------:R2:W-:Y:S02]  /*13fe0*/  MUFU.EX2 R199, R2 ;  /* 0x0000000200c77308 */ /* 0x0005e40000000800 */
[C---:B------:R-:W-:Y:S02]  /*13ff0*/  FMUL.FTZ R70, R0.reuse, R70 ;  /* 0x0000004600467220 */ /* 0x040fe40000410000 */
[C---:B------:R-:W-:Y:S02]  /*14000*/  FMUL.FTZ R71, R0.reuse, R71 ;  /* 0x0000004700477220 */ /* 0x040fe40000410000 */
[C---:B------:R-:W-:Y:S01]  /*14010*/  HMMA.16816.F32.BF16 R48, R168.reuse, R146, R48 ;  /* 0x00000092a830723c */ /* 0x040fe20000041830 */
[----:B------:R-:W4:Y:S03]  /*14020*/  LDSM.16.MT88.4 R144, [R205+0x1c000] ;  /* 0x01c00000cd90783b */ /* 0x000f260000004200 */
[C---:B------:R-:W-:Y:S02]  /*14030*/  FMUL.FTZ R74, R0.reuse, R74 ;  /* 0x0000004a004a7220 */ /* 0x040fe40000410000 */
[C---:B------:R-:W-:Y:S02]  /*14040*/  FMUL.FTZ R75, R0.reuse, R75 ;  /* 0x0000004b004b7220 */ /* 0x040fe40000410000 */
[C---:B------:R-:W-:Y:S01]  /*14050*/  FMUL.FTZ R78, R0.reuse, R78 ;  /* 0x0000004e004e7220 */ /* 0x040fe20000410000 */
[C---:B---3--:R-:W-:Y:S03]  /*14060*/  HMMA.16816.F32.BF16 R52, R168.reuse, R136, R52 ;  /* 0x00000088a834723c */ /* 0x048fe60000041834 */
[C---:B------:R-:W-:Y:S02]  /*14070*/  FMUL.FTZ R79, R0.reuse, R79 ;  /* 0x0000004f004f7220 */ /* 0x040fe40000410000 */
[C---:B------:R-:W-:Y:S02]  /*14080*/  FMUL.FTZ R82, R0.reuse, R82 ;  /* 0x0000005200527220 */ /* 0x040fe40000410000 */
[----:B------:R-:W-:Y:S01]  /*14090*/  FMUL.FTZ R83, R0, R83 ;  /* 0x0000005300537220 */ /* 0x000fe20000410000 */
[C---:B------:R-:W-:Y:S01]  /*140a0*/  HMMA.16816.F32.BF16 R56, R168.reuse, R138, R56 ;  /* 0x0000008aa838723c */ /* 0x040fe20000041838 */
[----:B------:R-:W3:Y:S03]  /*140b0*/  LDSM.16.MT88.4 R136, [R206+0x1c000] ;  /* 0x01c00000ce88783b */ /* 0x000ee60000004200 */
[--C-:B--2---:R-:W-:Y:S02]  /*140c0*/  FFMA.FTZ R2, R176, c[0x0][0x23c], -R173.reuse ;  /* 0x00008f00b0027a23 */ /* 0x104fe400000108ad */
[C---:B------:R-:W-:Y:S02]  /*140d0*/  FMUL.FTZ R86, R0.reuse, R86 ;  /* 0x0000005600567220 */ /* 0x040fe40000410000 */
[C---:B-1----:R-:W-:Y:S01]  /*140e0*/  HMMA.16816.F32.BF16 R60, R168.reuse, R140, R60 ;  /* 0x0000008ca83c723c */ /* 0x042fe2000004183c */
[----:B------:R1:W-:Y:S03]  /*140f0*/  MUFU.EX2 R198, R2 ;  /* 0x0000000200c67308 */ /* 0x0003e60000000800 */
[C---:B------:R-:W-:Y:S02]  /*14100*/  FMUL.FTZ R87, R0.reuse, R87 ;  /* 0x0000005700577220 */ /* 0x040fe40000410000 */
[C---:B------:R-:W-:Y:S02]  /*14110*/  FMUL.FTZ R90, R0.reuse, R90 ;  /* 0x0000005a005a7220 */ /* 0x040fe40000410000 */
[C---:B------:R-:W-:Y:S01]  /*14120*/  HMMA.16816.F32.BF16 R64, R168.reuse, R142, R64 ;  /* 0x0000008ea840723c */ /* 0x040fe20000041840 */
[----:B------:R-:W2:Y:S03]  /*14130*/  LDSM.16.MT88.4 R140, [R208+0x1c000] ;  /* 0x01c00000d08c783b */ /* 0x000ea60000004200 */
[C---:B------:R-:W-:Y:S02]  /*14140*/  FMUL.FTZ R91, R0.reuse, R91 ;  /* 0x0000005b005b7220 */ /* 0x040fe40000410000 */
[C---:B------:R-:W-:Y:S02]  /*14150*/  FMUL.FTZ R94, R0.reuse, R94 ;  /* 0x0000005e005e7220 */ /* 0x040fe40000410000 */
[C---:B----4-:R-:W-:Y:S04]  /*14160*/  HMMA.16816.F32.BF16 R68, R168.reuse, R144, R68 ;  /* 0x00000090a844723c */ /* 0x050fe80000041844 */
[C---:B------:R-:W-:Y:S02]  /*14170*/  FMUL.FTZ R95, R0.reuse, R95 ;  /* 0x0000005f005f7220 */ /* 0x040fe40000410000 */
[----:B------:R-:W-:Y:S02]  /*14180*/  FMUL.FTZ R98, R0, R98 ;  /* 0x0000006200627220 */ /* 0x000fe40000410000 */
[C---:B------:R-:W-:Y:S01]  /*14190*/  HMMA.16816.F32.BF16 R72, R168.reuse, R146, R72 ;  /* 0x00000092a848723c */ /* 0x040fe20000041848 */
[----:B------:R-:W4:Y:S03]  /*141a0*/  LDSM.16.MT88.4 R144, [R207+0x1c000] ;  /* 0x01c00000cf90783b */ /* 0x000f260000004200 */
[--C-:B-1----:R-:W-:Y:S02]  /*141b0*/  FFMA.FTZ R2, R178, c[0x0][0x23c], -R173.reuse ;  /* 0x00008f00b2027a23 */ /* 0x102fe400000108ad */
[C---:B------:R-:W-:Y:S02]  /*141c0*/  FMUL.FTZ R99, R0.reuse, R99 ;  /* 0x0000006300637220 */ /* 0x040fe40000410000 */
[C---:B------:R-:W-:Y:S01]  /*141d0*/  FMUL.FTZ R100, R3.reuse, R100 ;  /* 0x0000006403647220 */ /* 0x040fe20000410000 */
[C---:B---3--:R-:W-:Y:S01]  /*141e0*/  HMMA.16816.F32.BF16 R76, R168.reuse, R136, R76 ;  /* 0x00000088a84c723c */ /* 0x048fe2000004184c */
[----:B------:R1:W3:Y:S02]  /*141f0*/  MUFU.EX2 R197, R2 ;  /* 0x0000000200c57308 */ /* 0x0002e40000000800 */
[C---:B------:R-:W-:Y:S02]  /*14200*/  FMUL.FTZ R101, R3.reuse, R101 ;  /* 0x0000006503657220 */ /* 0x040fe40000410000 */
[C---:B------:R-:W-:Y:S02]  /*14210*/  FMUL.FTZ R102, R0.reuse, R102 ;  /* 0x0000006600667220 */ /* 0x040fe40000410000 */
[C---:B------:R-:W-:Y:S01]  /*14220*/  FMUL.FTZ R103, R0.reuse, R103 ;  /* 0x0000006700677220 */ /* 0x040fe20000410000 */
[C---:B------:R-:W-:Y:S01]  /*14230*/  HMMA.16816.F32.BF16 R80, R168.reuse, R138, R80 ;  /* 0x0000008aa850723c */ /* 0x040fe20000041850 */
[----:B------:R-:W3:Y:S03]  /*14240*/  LDSM.16.MT88.4 R136, [R205+0x1e000] ;  /* 0x01e00000cd88783b */ /* 0x000ee60000004200 */
[C---:B------:R-:W-:Y:S02]  /*14250*/  FMUL.FTZ R104, R3.reuse, R104 ;  /* 0x0000006803687220 */ /* 0x040fe40000410000 */
[C---:B------:R-:W-:Y:S02]  /*14260*/  FMUL.FTZ R105, R3.reuse, R105 ;  /* 0x0000006903697220 */ /* 0x040fe40000410000 */
[C---:B--2---:R-:W-:Y:S04]  /*14270*/  HMMA.16816.F32.BF16 R84, R168.reuse, R140, R84 ;  /* 0x0000008ca854723c */ /* 0x044fe80000041854 */
[C---:B------:R-:W-:Y:S02]  /*14280*/  FMUL.FTZ R106, R0.reuse, R106 ;  /* 0x0000006a006a7220 */ /* 0x040fe40000410000 */
[----:B------:R-:W-:Y:S02]  /*14290*/  FMUL.FTZ R107, R0, R107 ;  /* 0x0000006b006b7220 */ /* 0x000fe40000410000 */
[C---:B------:R-:W-:Y:S01]  /*142a0*/  HMMA.16816.F32.BF16 R88, R168.reuse, R142, R88 ;  /* 0x0000008ea858723c */ /* 0x040fe20000041858 */
[----:B------:R-:W2:Y:S03]  /*142b0*/  LDSM.16.MT88.4 R140, [R206+0x1e000] ;  /* 0x01e00000ce8c783b */ /* 0x000ea60000004200 */
[--C-:B-1----:R-:W-:Y:S02]  /*142c0*/  FFMA.FTZ R2, R180, c[0x0][0x23c], -R173.reuse ;  /* 0x00008f00b4027a23 */ /* 0x102fe400000108ad */
[C---:B------:R-:W-:Y:S02]  /*142d0*/  FMUL.FTZ R108, R3.reuse, R108 ;  /* 0x0000006c036c7220 */ /* 0x040fe40000410000 */
[C---:B----4-:R-:W-:Y:S01]  /*142e0*/  HMMA.16816.F32.BF16 R92, R168.reuse, R144, R92 ;  /* 0x00000090a85c723c */ /* 0x050fe2000004185c */
[----:B------:R1:W-:Y:S03]  /*142f0*/  MUFU.EX2 R196, R2 ;  /* 0x0000000200c47308 */ /* 0x0003e60000000800 */
        /* <DEDUP_REMOVED lines=17> */
[C---:B------:R-:W-:Y:S02]  /*14410*/  FMUL.FTZ R120, R3.reuse, R120 ;  /* 0x0000007803787220 */ /* 0x040fe40000410000 */
[C---:B------:R-:W-:Y:S01]  /*14420*/  HMMA.16816.F32.BF16 R112, R168.reuse, R142, R112 ;  /* 0x0000008ea870723c */ /* 0x040fe20000041870 */
[----:B------:R-:W2:Y:S03]  /*14430*/  LDSM.16.MT88.4 R140, [R205+0x18800] ;  /* 0x01880000cd8c783b */ /* 0x000ea60000004200 */
[----:B------:R-:W-:Y:S02]  /*14440*/  FMUL.FTZ R121, R3, R121 ;  /* 0x0000007903797220 */ /* 0x000fe40000410000 */
[C---:B------:R-:W-:Y:S02]  /*14450*/  FMUL.FTZ R122, R0.reuse, R122 ;  /* 0x0000007a007a7220 */ /* 0x040fe40000410000 */
[C---:B----4-:R-:W-:Y:S04]  /*14460*/  HMMA.16816.F32.BF16 R116, R168.reuse, R144, R116 ;  /* 0x00000090a874723c */ /* 0x050fe80000041874 */
[C---:B------:R-:W-:Y:S02]  /*14470*/  FMUL.FTZ R123, R0.reuse, R123 ;  /* 0x0000007b007b7220 */ /* 0x040fe40000410000 */
[--C-:B-1----:R-:W-:Y:S02]  /*14480*/  FFMA.FTZ R2, R181, c[0x0][0x23c], -R173.reuse ;  /* 0x00008f00b5027a23 */ /* 0x102fe400000108ad */
[C---:B------:R-:W-:Y:S02]  /*14490*/  FMUL.FTZ R124, R3.reuse, R124 ;  /* 0x0000007c037c7220 */ /* 0x040fe40000410000 */
[----:B------:R1:W4:Y:S01]  /*144a0*/  MUFU.EX2 R195, R2 ;  /* 0x0000000200c37308 */ /* 0x0003220000000800 */
[C---:B------:R-:W-:Y:S01]  /*144b0*/  HMMA.16816.F32.BF16 R120, R168.reuse, R146, R120 ;  /* 0x00000092a878723c */ /* 0x040fe20000041878 */
[----:B------:R-:W2:Y:S02]  /*144c0*/  LDSM.16.MT88.4 R144, [R208+0x18800] ;  /* 0x01880000d090783b */ /* 0x000ea40000004200 */
[C---:B------:R-:W-:Y:S02]  /*144d0*/  FMUL.FTZ R125, R3.reuse, R125 ;  /* 0x0000007d037d7220 */ /* 0x040fe40000410000 */
[C---:B------:R-:W-:Y:S02]  /*144e0*/  FMUL.FTZ R126, R0.reuse, R126 ;  /* 0x0000007e007e7220 */ /* 0x040fe40000410000 */
[C---:B------:R-:W-:Y:S02]  /*144f0*/  FMUL.FTZ R127, R0.reuse, R127 ;  /* 0x0000007f007f7220 */ /* 0x040fe40000410000 */
[C---:B------:R-:W-:Y:S03]  /*14500*/  FMUL.FTZ R128, R3.reuse, R128 ;  /* 0x0000008003807220 */ /* 0x040fe60000410000 */
[----:B------:R-:W-:Y:S02]  /*14510*/  FMUL.FTZ R129, R3, R129 ;  /* 0x0000008103817220 */ /* 0x000fe40000410000 */
[C---:B---3--:R-:W-:Y:S03]  /*14520*/  HMMA.16816.F32.BF16 R124, R168.reuse, R136, R124 ;  /* 0x00000088a87c723c */ /* 0x048fe6000004187c */
[C---:B------:R-:W-:Y:S02]  /*14530*/  FMUL.FTZ R130, R0.reuse, R130 ;  /* 0x0000008200827220 */ /* 0x040fe40000410000 */
[----:B------:R-:W-:Y:S02]  /*14540*/  FMUL.FTZ R131, R0, R131 ;  /* 0x0000008300837220 */ /* 0x000fe40000410000 */
[----:B-----5:R-:W-:Y:S02]  /*14550*/  F2FP.BF16.PACK_AB R136, R201, R202 ;  /* 0x000000cac988723e */ /* 0x020fe400000010ff */
[----:B------:R-:W-:Y:S03]  /*14560*/  F2FP.BF16.PACK_AB R137, R197, R198 ;  /* 0x000000c6c589723e */ /* 0x000fe600000010ff */
[----:B------:R-:W-:Y:S03]  /*14570*/  HMMA.16816.F32.BF16 R128, R168, R138, R128 ;  /* 0x0000008aa880723c */ /* 0x000fe60000041880 */
[--C-:B-1----:R-:W-:Y:S04]  /*14580*/  FFMA.FTZ R2, R185, c[0x0][0x23c], -R172.reuse ;  /* 0x00008f00b9027a23 */ /* 0x102fe800000108ac */
[----:B------:R-:W-:Y:S01]  /*14590*/  F2FP.BF16.PACK_AB R138, R199, R200 ;  /* 0x000000c8c78a723e */ /* 0x000fe200000010ff */
[----:B------:R1:W-:Y:S01]  /*145a0*/  MUFU.EX2 R194, R2 ;  /* 0x0000000200c27308 */ /* 0x0003e20000000800 */
[----:B----4-:R-:W-:Y:S07]  /*145b0*/  F2FP.BF16.PACK_AB R139, R195, R196 ;  /* 0x000000c4c38b723e */ /* 0x010fee00000010ff */
[C---:B--2---:R-:W-:Y:S08]  /*145c0*/  HMMA.16816.F32.BF16 R4, R136.reuse, R140, R4 ;  /* 0x0000008c8804723c */ /* 0x044ff00000041804 */
[C---:B------:R-:W-:Y:S01]  /*145d0*/  HMMA.16816.F32.BF16 R8, R136.reuse, R142, R8 ;  /* 0x0000008e8808723c */ /* 0x040fe20000041808 */
[----:B------:R-:W2:Y:S07]  /*145e0*/  LDSM.16.MT88.4 R140, [R206+0x1a800] ;  /* 0x01a80000ce8c783b */ /* 0x000eae0000004200 */
[C---:B------:R-:W-:Y:S04]  /*145f0*/  HMMA.16816.F32.BF16 R12, R136.reuse, R148, R12 ;  /* 0x00000094880c723c */ /* 0x040fe8000004180c */
[--C-:B-1----:R-:W-:Y:S04]  /*14600*/  FFMA.FTZ R2, R187, c[0x0][0x23c], -R172.reuse ;  /* 0x00008f00bb027a23 */ /* 0x102fe800000108ac */
[C---:B------:R-:W-:Y:S01]  /*14610*/  HMMA.16816.F32.BF16 R16, R136.reuse, R150, R16 ;  /* 0x000000968810723c */ /* 0x040fe20000041810 */
[----:B------:R-:W-:Y:S01]  /*14620*/  LDSM.16.MT88.4 R148, [R207+0x1a800] ;  /* 0x01a80000cf94783b */ /* 0x000fe20000004200 */
[----:B------:R1:W3:Y:S06]  /*14630*/  MUFU.EX2 R193, R2 ;  /* 0x0000000200c17308 */ /* 0x0002ec0000000800 */
[C---:B------:R-:W-:Y:S08]  /*14640*/  HMMA.16816.F32.BF16 R20, R136.reuse, R144, R20 ;  /* 0x000000908814723c */ /* 0x040ff00000041814 */
[C---:B------:R-:W-:Y:S01]  /*14650*/  HMMA.16816.F32.BF16 R24, R136.reuse, R146, R24 ;  /* 0x000000928818723c */ /* 0x040fe20000041818 */
[----:B------:R-:W4:Y:S07]  /*14660*/  LDSM.16.MT88.4 R144, [R208+0x1a800] ;  /* 0x01a80000d090783b */ /* 0x000f2e0000004200 */
[C---:B------:R-:W-:Y:S04]  /*14670*/  HMMA.16816.F32.BF16 R28, R136.reuse, R152, R28 ;  /* 0x00000098881c723c */ /* 0x040fe8000004181c */
[--C-:B-1----:R-:W-:Y:S04]  /*14680*/  FFMA.FTZ R2, R188, c[0x0][0x23c], -R172.reuse ;  /* 0x00008f00bc027a23 */ /* 0x102fe800000108ac */
[C---:B------:R-:W-:Y:S01]  /*14690*/  HMMA.16816.F32.BF16 R32, R136.reuse, R154, R32 ;  /* 0x0000009a8820723c */ /* 0x040fe20000041820 */
[----:B------:R-:W1:Y:S01]  /*146a0*/  LDSM.16.MT88.4 R152, [R208+0x1c800] ;  /* 0x01c80000d098783b */ /* 0x000e620000004200 */
[----:B------:R5:W-:Y:S06]  /*146b0*/  MUFU.EX2 R192, R2 ;  /* 0x0000000200c07308 */ /* 0x000bec0000000800 */
[C---:B------:R-:W-:Y:S08]  /*146c0*/  HMMA.16816.F32.BF16 R36, R136.reuse, R156, R36 ;  /* 0x0000009c8824723c */ /* 0x040ff00000041824 */
[C---:B------:R-:W-:Y:S01]  /*146d0*/  HMMA.16816.F32.BF16 R40, R136.reuse, R158, R40 ;  /* 0x0000009e8828723c */ /* 0x040fe20000041828 */
[----:B------:R-:W-:Y:S07]  /*146e0*/  LDSM.16.MT88.4 R156, [R206+0x19000] ;  /* 0x01900000ce9c783b */ /* 0x000fee0000004200 */
[C---:B--2---:R-:W-:Y:S04]  /*146f0*/  HMMA.16816.F32.BF16 R44, R136.reuse, R140, R44 ;  /* 0x0000008c882c723c */ /* 0x044fe8000004182c */
[--C-:B-----5:R-:W-:Y:S04]  /*14700*/  FFMA.FTZ R2, R189, c[0x0][0x23c], -R172.reuse ;  /* 0x00008f00bd027a23 */ /* 0x120fe800000108ac */
[C---:B------:R-:W-:Y:S01]  /*14710*/  HMMA.16816.F32.BF16 R48, R136.reuse, R142, R48 ;  /* 0x0000008e8830723c */ /* 0x040fe20000041830 */
[----:B------:R-:W2:Y:S01]  /*14720*/  LDSM.16.MT88.4 R140, [R207+0x1c800] ;  /* 0x01c80000cf8c783b */ /* 0x000ea20000004200 */
        /* <DEDUP_REMOVED lines=13> */
[--C-:B-1----:R-:W-:Y:S02]  /*14800*/  FFMA.FTZ R2, R177, c[0x0][0x23c], -R173.reuse ;  /* 0x00008f00b1027a23 */ /* 0x102fe400000108ad */
[----:B------:R-:W-:Y:S02]  /*14810*/  LDSM.16.MT88.4 R176, [R206+0x1b800] ;  /* 0x01b80000ceb0783b */ /* 0x000fe40000004200 */
[C---:B------:R-:W-:Y:S01]  /*14820*/  HMMA.16816.F32.BF16 R80, R136.reuse, R166, R80 ;  /* 0x000000a68850723c */ /* 0x040fe20000041850 */
[----:B------:R1:W1:Y:S05]  /*14830*/  MUFU.EX2 R189, R2 ;  /* 0x0000000200bd7308 */ /* 0x00026a0000000800 */
[----:B------:R-:W-:Y:S02]  /*14840*/  LDSM.16.MT88.4 R164, [R206+0x1d000] ;  /* 0x01d00000cea4783b */ /* 0x000fe40000004200 */
[C---:B------:R-:W-:Y:S08]  /*14850*/  HMMA.16816.F32.BF16 R84, R136.reuse, R152, R84 ;  /* 0x000000988854723c */ /* 0x040ff00000041854 */
[C---:B------:R-:W-:Y:S01]  /*14860*/  HMMA.16816.F32.BF16 R88, R136.reuse, R154, R88 ;  /* 0x0000009a8858723c */ /* 0x040fe20000041858 */
[----:B------:R-:W3:Y:S07]  /*14870*/  LDSM.16.MT88.4 R152, [R208+0x1e800] ;  /* 0x01e80000d098783b */ /* 0x000eee0000004200 */
[C---:B--2---:R-:W-:Y:S04]  /*14880*/  HMMA.16816.F32.BF16 R92, R136.reuse, R140, R92 ;  /* 0x0000008c885c723c */ /* 0x044fe8000004185c */
        /* <DEDUP_REMOVED lines=12> */
[C---:B---3--:R-:W-:Y:S08]  /*14950*/  HMMA.16816.F32.BF16 R116, R136.reuse, R152, R116 ;  /* 0x000000988874723c */ /* 0x048ff00000041874 */
[C---:B------:R-:W-:Y:S01]  /*14960*/  HMMA.16816.F32.BF16 R120, R136.reuse, R154, R120 ;  /* 0x0000009a8878723c */ /* 0x040fe20000041878 */
[----:B------:R-:W-:Y:S07]  /*14970*/  LDSM.16.MT88.4 R152, [R208+0x1b000] ;  /* 0x01b00000d098783b */ /* 0x000fee0000004200 */
[C---:B-1----:R-:W-:Y:S04]  /*14980*/  HMMA.16816.F32.BF16 R124, R136.reuse, R140, R124 ;  /* 0x0000008c887c723c */ /* 0x042fe8000004187c */
[--C-:B-----5:R-:W-:Y:S02]  /*14990*/  FFMA.FTZ R2, R238, c[0x0][0x23c], -R172.reuse ;  /* 0x00008f00ee027a23 */ /* 0x120fe400000108ac */
[----:B------:R-:W3:Y:S02]  /*149a0*/  LDL.LU R238, [R1+0x18] ;  /* 0x0000180001ee7983 */ /* 0x000ee40000300800 */
[----:B------:R-:W-:Y:S01]  /*149b0*/  HMMA.16816.F32.BF16 R128, R136, R142, R128 ;  /* 0x0000008e8880723c */ /* 0x000fe20000041880 */
[----:B------:R1:W-:Y:S01]  /*149c0*/  MUFU.EX2 R186, R2 ;  /* 0x0000000200ba7308 */ /* 0x0003e20000000800 */
[----:B------:R-:W5:Y:S05]  /*149d0*/  LDSM.16.MT88.4 R140, [R205+0x1b000] ;  /* 0x01b00000cd8c783b */ /* 0x000f6a0000004200 */
[----:B------:R-:W-:Y:S02]  /*149e0*/  F2FP.BF16.PACK_AB R136, R193, R194 ;  /* 0x000000c2c188723e */ /* 0x000fe400000010ff */
[----:B------:R-:W-:Y:S03]  /*149f0*/  F2FP.BF16.PACK_AB R138, R191, R192 ;  /* 0x000000c0bf8a723e */ /* 0x000fe600000010ff */
[----:B------:R-:W-:Y:S02]  /*14a00*/  F2FP.BF16.PACK_AB R137, R189, R190 ;  /* 0x000000bebd89723e */ /* 0x000fe400000010ff */
[----:B--2---:R-:W-:Y:S07]  /*14a10*/  F2FP.BF16.PACK_AB R139, R187, R188 ;  /* 0x000000bcbb8b723e */ /* 0x004fee00000010ff */
[C---:B----4-:R-:W-:Y:S03]  /*14a20*/  HMMA.16816.F32.BF16 R4, R136.reuse, R144, R4 ;  /* 0x000000908804723c */ /* 0x050fe60000041804 */
[--C-:B-1----:R-:W-:Y:S02]  /*14a30*/  FFMA.FTZ R2, R240, c[0x0][0x23c], -R172.reuse ;  /* 0x00008f00f0027a23 */ /* 0x102fe400000108ac */
[----:B------:R-:W2:Y:S03]  /*14a40*/  LDL.LU R240, [R1+0x14] ;  /* 0x0000140001f07983 */ /* 0x000ea60000300800 */
[C---:B------:R-:W-:Y:S01]  /*14a50*/  HMMA.16816.F32.BF16 R8, R136.reuse, R146, R8 ;  /* 0x000000928808723c */ /* 0x040fe20000041808 */
[----:B------:R1:W4:Y:S01]  /*14a60*/  MUFU.EX2 R185, R2 ;  /* 0x0000000200b97308 */ /* 0x0003220000000800 */
[----:B------:R-:W5:Y:S06]  /*14a70*/  LDSM.16.MT88.4 R144, [R206+0x1b000] ;  /* 0x01b00000ce90783b */ /* 0x000f6c0000004200 */
[C---:B------:R-:W-:Y:S08]  /*14a80*/  HMMA.16816.F32.BF16 R12, R136.reuse, R156, R12 ;  /* 0x0000009c880c723c */ /* 0x040ff0000004180c */
[C---:B------:R-:W-:Y:S01]  /*14a90*/  HMMA.16816.F32.BF16 R16, R136.reuse, R158, R16 ;  /* 0x0000009e8810723c */ /* 0x040fe20000041810 */
[----:B------:R-:W5:Y:S07]  /*14aa0*/  LDSM.16.MT88.4 R156, [R207+0x1b000] ;  /* 0x01b00000cf9c783b */ /* 0x000f6e0000004200 */
[C---:B------:R-:W-:Y:S04]  /*14ab0*/  HMMA.16816.F32.BF16 R20, R136.reuse, R148, R20 ;  /* 0x000000948814723c */ /* 0x040fe80000041814 */
[--C-:B-1----:R-:W-:Y:S01]  /*14ac0*/  FFMA.FTZ R2, R236, c[0x0][0x23c], -R172.reuse ;  /* 0x00008f00ec027a23 */ /* 0x102fe200000108ac */
[----:B----4-:R-:W-:Y:S01]  /*14ad0*/  F2FP.BF16.PACK_AB R168, R185, R186 ;  /* 0x000000bab9a8723e */ /* 0x010fe200000010ff */
[----:B------:R-:W-:Y:S02]  /*14ae0*/  FFMA.FTZ R172, R237, c[0x0][0x23c], -R172 ;  /* 0x00008f00edac7a23 */ /* 0x000fe400000108ac */
[C---:B------:R-:W-:Y:S01]  /*14af0*/  HMMA.16816.F32.BF16 R24, R136.reuse, R150, R24 ;  /* 0x000000968818723c */ /* 0x040fe20000041818 */
[----:B------:R-:W1:Y:S01]  /*14b00*/  LDSM.16.MT88.4 R148, [R205+0x1d000] ;  /* 0x01d00000cd94783b */ /* 0x000e620000004200 */
[----:B------:R-:W-:Y:S06]  /*14b10*/  MUFU.EX2 R183, R172 ;  /* 0x000000ac00b77308 */ /* 0x000fec0000000800 */
[C---:B------:R-:W-:Y:S04]  /*14b20*/  HMMA.16816.F32.BF16 R28, R136.reuse, R160, R28 ;  /* 0x000000a0881c723c */ /* 0x040fe8000004181c */
[----:B------:R4:W4:Y:S04]  /*14b30*/  MUFU.EX2 R184, R2 ;  /* 0x0000000200b87308 */ /* 0x0009280000000800 */
[C---:B------:R-:W-:Y:S01]  /*14b40*/  HMMA.16816.F32.BF16 R32, R136.reuse, R162, R32 ;  /* 0x000000a28820723c */ /* 0x040fe20000041820 */
[----:B------:R-:W1:Y:S07]  /*14b50*/  LDSM.16.MT88.4 R160, [R208+0x1d000] ;  /* 0x01d00000d0a0783b */ /* 0x000e6e0000004200 */
[C---:B-----5:R-:W-:Y:S08]  /*14b60*/  HMMA.16816.F32.BF16 R36, R136.reuse, R140, R36 ;  /* 0x0000008c8824723c */ /* 0x060ff00000041824 */
[C---:B------:R-:W-:Y:S01]  /*14b70*/  HMMA.16816.F32.BF16 R40, R136.reuse, R142, R40 ;  /* 0x0000008e8828723c */ /* 0x040fe20000041828 */
[----:B------:R-:W5:Y:S03]  /*14b80*/  LDSM.16.MT88.4 R140, [R207+0x1d000] ;  /* 0x01d00000cf8c783b */ /* 0x000f660000004200 */
[--C-:B----4-:R-:W-:Y:S01]  /*14b90*/  FFMA.FTZ R2, R203, c[0x0][0x23c], -R173.reuse ;  /* 0x00008f00cb027a23 */ /* 0x110fe200000108ad */
[----:B------:R-:W-:Y:S03]  /*14ba0*/  F2FP.BF16.PACK_AB R170, R183, R184 ;  /* 0x000000b8b7aa723e */ /* 0x000fe600000010ff */
[C---:B------:R-:W-:Y:S01]  /*14bb0*/  HMMA.16816.F32.BF16 R44, R136.reuse, R144, R44 ;  /* 0x00000090882c723c */ /* 0x040fe2000004182c */
[----:B------:R4:W-:Y:S07]  /*14bc0*/  MUFU.EX2 R182, R2 ;  /* 0x0000000200b67308 */ /* 0x0009ee0000000800 */
[C---:B------:R-:W-:Y:S01]  /*14bd0*/  HMMA.16816.F32.BF16 R48, R136.reuse, R146, R48 ;  /* 0x000000928830723c */ /* 0x040fe20000041830 */
[----:B------:R-:W5:Y:S07]  /*14be0*/  LDSM.16.MT88.4 R144, [R205+0x1f000] ;  /* 0x01f00000cd90783b */ /* 0x000f6e0000004200 */
[C---:B------:R-:W-:Y:S08]  /*14bf0*/  HMMA.16816.F32.BF16 R52, R136.reuse, R152, R52 ;  /* 0x000000988834723c */ /* 0x040ff00000041834 */
[C---:B------:R-:W-:Y:S01]  /*14c00*/  HMMA.16816.F32.BF16 R56, R136.reuse, R154, R56 ;  /* 0x0000009a8838723c */ /* 0x040fe20000041838 */
[----:B------:R-:W-:Y:S03]  /*14c10*/  LDSM.16.MT88.4 R152, [R208+0x1f000] ;  /* 0x01f00000d098783b */ /* 0x000fe60000004200 */
[--C-:B----4-:R-:W-:Y:S04]  /*14c20*/  FFMA.FTZ R2, R239, c[0x0][0x23c], -R173.reuse ;  /* 0x00008f00ef027a23 */ /* 0x110fe800000108ad */
[C---:B------:R-:W-:Y:S01]  /*14c30*/  HMMA.16816.F32.BF16 R60, R136.reuse, R156, R60 ;  /* 0x0000009c883c723c */ /* 0x040fe2000004183c */
[----:B------:R4:W4:Y:S07]  /*14c40*/  MUFU.EX2 R181, R2 ;  /* 0x0000000200b57308 */ /* 0x00092e0000000800 */
[C---:B------:R-:W-:Y:S01]  /*14c50*/  HMMA.16816.F32.BF16 R64, R136.reuse, R158, R64 ;  /* 0x0000009e8840723c */ /* 0x040fe20000041840 */
[----:B------:R-:W-:Y:S07]  /*14c60*/  LDSM.16.MT88.4 R156, [R206+0x19800] ;  /* 0x01980000ce9c783b */ /* 0x000fee0000004200 */
[C---:B-1----:R-:W-:Y:S08]  /*14c70*/  HMMA.16816.F32.BF16 R68, R136.reuse, R148, R68 ;  /* 0x000000948844723c */ /* 0x042ff00000041844 */
[C---:B------:R-:W-:Y:S01]  /*14c80*/  HMMA.16816.F32.BF16 R72, R136.reuse, R150, R72 ;  /* 0x000000968848723c */ /* 0x040fe20000041848 */
[----:B------:R-:W1:Y:S03]  /*14c90*/  LDSM.16.MT88.4 R148, [R206+0x1f000] ;  /* 0x01f00000ce94783b */ /* 0x000e660000004200 */
[--C-:B----4-:R-:W-:Y:S01]  /*14ca0*/  FFMA.FTZ R2, R241, c[0x0][0x23c], -R173.reuse ;  /* 0x00008f00f1027a23 */ /* 0x110fe200000108ad */
        /* <DEDUP_REMOVED lines=10> */
[C---:B-----5:R-:W-:Y:S01]  /*14d50*/  HMMA.16816.F32.BF16 R92, R136.reuse, R140, R92 ;  /* 0x0000008c885c723c */ /* 0x060fe2000004185c */
[----:B----4-:R-:W-:Y:S03]  /*14d60*/  LDSM.16.MT88.4 R172, [R205+0x1b800] ;  /* 0x01b80000cdac783b */ /* 0x010fe60000004200 */
[----:B-1----:R-:W-:Y:S04]  /*14d70*/  F2FP.BF16.PACK_AB R171, R134, R180 ;  /* 0x000000b486ab723e */ /* 0x002fe800000010ff */
[C---:B------:R-:W-:Y:S01]  /*14d80*/  HMMA.16816.F32.BF16 R96, R136.reuse, R142, R96 ;  /* 0x0000008e8860723c */ /* 0x040fe20000041860 */
[----:B------:R-:W1:Y:S07]  /*14d90*/  LDSM.16.MT88.4 R140, [R207+0x1f000] ;  /* 0x01f00000cf8c783b */ /* 0x000e6e0000004200 */
[C---:B------:R-:W-:Y:S08]  /*14da0*/  HMMA.16816.F32.BF16 R100, R136.reuse, R144, R100 ;  /* 0x000000908864723c */ /* 0x040ff00000041864 */
[C---:B------:R-:W-:Y:S01]  /*14db0*/  HMMA.16816.F32.BF16 R104, R136.reuse, R146, R104 ;  /* 0x000000928868723c */ /* 0x040fe20000041868 */
[----:B------:R-:W4:Y:S07]  /*14dc0*/  LDSM.16.MT88.4 R144, [R205+0x19800] ;  /* 0x01980000cd90783b */ /* 0x000f2e0000004200 */
[C---:B------:R-:W-:Y:S08]  /*14dd0*/  HMMA.16816.F32.BF16 R108, R136.reuse, R148, R108 ;  /* 0x00000094886c723c */ /* 0x040ff0000004186c */
[C---:B------:R-:W-:Y:S08]  /*14de0*/  HMMA.16816.F32.BF16 R112, R136.reuse, R150, R112 ;  /* 0x000000968870723c */ /* 0x040ff00000041870 */
[C---:B------:R-:W-:Y:S08]  /*14df0*/  HMMA.16816.F32.BF16 R116, R136.reuse, R152, R116 ;  /* 0x000000988874723c */ /* 0x040ff00000041874 */
[C---:B------:R-:W-:Y:S08]  /*14e00*/  HMMA.16816.F32.BF16 R120, R136.reuse, R154, R120 ;  /* 0x0000009a8878723c */ /* 0x040ff00000041878 */
[C---:B-1----:R-:W-:Y:S08]  /*14e10*/  HMMA.16816.F32.BF16 R124, R136.reuse, R140, R124 ;  /* 0x0000008c887c723c */ /* 0x042ff0000004187c */
[----:B------:R-:W-:Y:S08]  /*14e20*/  HMMA.16816.F32.BF16 R128, R136, R142, R128 ;  /* 0x0000008e8880723c */ /* 0x000ff00000041880 */
[C---:B----4-:R-:W-:Y:S01]  /*14e30*/  HMMA.16816.F32.BF16 R136, R168.reuse, R144, R4 ;  /* 0x00000090a888723c */ /* 0x050fe20000041804 */
[----:B------:R-:W1:Y:S07]  /*14e40*/  LDSM.16.MT88.4 R4, [R208+0x1b800] ;  /* 0x01b80000d004783b */ /* 0x000e6e0000004200 */
[C---:B------:R-:W-:Y:S01]  /*14e50*/  HMMA.16816.F32.BF16 R140, R168.reuse, R146, R8 ;  /* 0x00000092a88c723c */ /* 0x040fe20000041808 */
[----:B------:R-:W4:Y:S07]  /*14e60*/  LDSM.16.MT88.4 R8, [R207+0x1b800] ;  /* 0x01b80000cf08783b */ /* 0x000f2e0000004200 */
[C---:B------:R-:W-:Y:S01]  /*14e70*/  HMMA.16816.F32.BF16 R144, R168.reuse, R156, R12 ;  /* 0x0000009ca890723c */ /* 0x040fe2000004180c */
[----:B------:R-:W5:Y:S03]  /*14e80*/  LDSM.16.MT88.4 R12, [R205+0x1d800] ;  /* 0x01d80000cd0c783b */ /* 0x000f660000004200 */
[----:B---3--:R-:W-:Y:S04]  /*14e90*/  FFMA.FTZ R0, R0, R238, R245 ;  /* 0x000000ee00007223 */ /* 0x008fe800000100f5 */
[C---:B------:R-:W-:Y:S01]  /*14ea0*/  HMMA.16816.F32.BF16 R148, R168.reuse, R158, R16 ;  /* 0x0000009ea894723c */ /* 0x040fe20000041810 */
[----:B------:R-:W3:Y:S03]  /*14eb0*/  LDSM.16.MT88.4 R16, [R206+0x1d800] ;  /* 0x01d80000ce10783b */ /* 0x000ee60000004200 */
        /* <DEDUP_REMOVED lines=45> */
[----:B------:R-:W4:Y:S03]  /*15190*/  LDSM.16.MT88.4 R12, [R207+0x1f800] ;  /* 0x01f80000cf0c783b */ /* 0x000f260000004200 */
[----:B------:R-:W-:Y:S01]  /*151a0*/  FADD.FTZ R0, R134, R0 ;  /* 0x0000000086007221 */ /* 0x000fe20000010000 */
[----:B------:R-:W-:Y:S01]  /*151b0*/  MOV R134, R132 ;  /* 0x0000008400867202 */ /* 0x000fe20000000f00 */
[----:B------:R-:W-:Y:S02]  /*151c0*/  FADD.FTZ R2, R191, R2 ;  /* 0x00000002bf027221 */ /* 0x000fe40000010000 */
[C---:B---3--:R-:W-:Y:S04]  /*151d0*/  HMMA.16816.F32.BF16 R76, R168.reuse, R16, R76 ;  /* 0x00000010a84c723c */ /* 0x048fe8000004184c */
        /* <DEDUP_REMOVED lines=20> */
.L_x_1878:
        /* <DEDUP_REMOVED lines=408> */
.L_x_1883:
[----:B---34-:R-:W-:Y:S05]  /*16ca0*/  BSYNC B0 ;  /* 0x0000000000007941 */ /* 0x018fea0003800000 */
.L_x_1882:
        /* <DEDUP_REMOVED lines=40> */
.L_x_1885:
[----:B----4-:R-:W-:Y:S05]  /*16f30*/  BSYNC B0 ;  /* 0x0000000000007941 */ /* 0x010fea0003800000 */
.L_x_1884:
        /* <DEDUP_REMOVED lines=22> */
.L_x_1887:
[----:B------:R-:W-:Y:S05]  /*170a0*/  BSYNC B0 ;  /* 0x0000000000007941 */ /* 0x000fea0003800000 */
.L_x_1886:
        /* <DEDUP_REMOVED lines=22> */
.L_x_1889:
[----:B------:R-:W-:Y:S05]  /*17210*/  BSYNC B0 ;  /* 0x0000000000007941 */ /* 0x000fea0003800000 */
.L_x_1888:
        /* <DEDUP_REMOVED lines=23> */
.L_x_1890:
        /* <DEDUP_REMOVED lines=15> */
.L_x_2063:


//--------------------- .text._ZN5flash16flash_fwd_kernelI23Flash_fwd_kernel_traitsILi256ELi128ELi64ELi8ELb0ELb0EN7cutlass10bfloat16_tE19Flash_kernel_traitsILi256ELi128ELi64ELi8ES3_EELb1ELb0ELb1ELb1ELb0ELb0ELb0ELb1EEEvNS_16Flash_fwd_paramsE --------------------------
	.section	.text._ZN5flash16flash_fwd_kernelI23Flash_fwd_kernel_traitsILi256ELi128ELi64ELi8ELb0ELb0EN7cutlass10bfloat16_tE19Flash_kernel_traitsILi256ELi128ELi64ELi8ES3_EELb1ELb0ELb1ELb1ELb0ELb0ELb0ELb1EEEvNS_16Flash_fwd_paramsE,"ax",@progbits
	.sectioninfo	@"SHI_REGISTERS=255"
	.align	128
        .global         _ZN5flash16flash_fwd_kernelI23Flash_fwd_kernel_traitsILi256ELi128ELi64ELi8ELb0ELb0EN7cutlass10bfloat16_tE19Flash_kernel_traitsILi256ELi128ELi64ELi8ES3_EELb1ELb0ELb1ELb1ELb0ELb0ELb0ELb1EEEvNS_16Flash_fwd_paramsE
        .type           _ZN5flash16flash_fwd_kernelI23Flash_fwd_kernel_traitsILi256ELi128ELi64ELi8ELb0ELb0EN7cutlass10bfloat16_tE19Flash_kernel_traitsILi256ELi128ELi64ELi8ES3_EELb1ELb0ELb1ELb1ELb0ELb0ELb0ELb1EEEvNS_16Flash_fwd_paramsE,@function
        .size           _ZN5flash16flash_fwd_kernelI23Flash_fwd_kernel_traitsILi256ELi128ELi64ELi8ELb0ELb0EN7cutlass10bfloat16_tE19Flash_kernel_traitsILi256ELi128ELi64ELi8ES3_EELb1ELb0ELb1ELb1ELb0ELb0ELb0ELb1EEEvNS_16Flash_fwd_paramsE,(.L_x_2021 - _ZN5flash16flash_fwd_kernelI23Flash_fwd_kernel_traitsILi256ELi128ELi64ELi8ELb0ELb0EN7cutlass10bfloat16_tE19Flash_kernel_traitsILi256ELi128ELi64ELi8ES3_EELb1ELb0ELb1ELb1ELb0ELb0ELb0ELb1EEEvNS_16Flash_fwd_paramsE)
        .other          _ZN5flash16flash_fwd_kernelI23Flash_fwd_kernel_traitsILi256ELi128ELi64ELi8ELb0ELb0EN7cutlass10bfloat16_tE19Flash_kernel_traitsILi256ELi128ELi64ELi8ES3_EELb1ELb0ELb1ELb1ELb0ELb0ELb0ELb1EEEvNS_16Flash_fwd_paramsE,@"STO_CUDA_ENTRY STV_DEFAULT"
_ZN5flash16flash_fwd_kernelI23Flash_fwd_kernel_traitsILi256ELi128ELi64ELi8ELb0ELb0EN7cutlass10bfloat16_tE19Flash_kernel_traitsILi256ELi128ELi64ELi8ES3_EELb1ELb0ELb1ELb1ELb0ELb0ELb0ELb1EEEvNS_16Flash_fwd_paramsE:
.text._ZN5flash16flash_fwd_kernelI23Flash_fwd_kernel_traitsILi256ELi128ELi64ELi8ELb0ELb0EN7cutlass10bfloat16_tE19Flash_kernel_traitsILi256ELi128ELi64ELi8ES3_EELb1ELb0ELb1ELb1ELb0ELb0ELb0ELb1EEEvNS_16Flash_fwd_paramsE:
[----:B------:R-:W-:Y:S02]  /*0000*/  MOV R1, c[0x0][0x28] ;  /* 0x00000a0000017a02 */ /* 0x000fe40000000f00 */
[----:B------:R-:W-:Y:S01]  /*0010*/  ULDC.64 UR4, c[0x0][0x40] ;  /* 0x0000100000047ab9 */ /* 0x000fe20000000a00 */
[----:B------:R-:W-:Y:S01]  /*0020*/  BSSY B2, `(.L_x_1891) ;  /* 0x0000005000027945 */ /* 0x000fe20003800000 */
[----:B------:R-:W-:Y:S01]  /*0030*/  UIADD3 UR4, UP0, UR4, 0x160, URZ ;  /* 0x0000016004047890 */ /* 0x000fe2000ff1e03f */
[----:B------:R-:W-:-:S03]  /*0040*/  IADD3 R1, R1, -0x208, RZ ;  /* 0xfffffdf801017810 */ /* 0x000fc60007ffe0ff */
[----:B------:R-:W-:-:S07]  /*0050*/  UIADD3.X UR5, URZ, UR5, URZ, UP0, !UPT ;  /* 0x000000053f057290 */ /* 0x000fce00087fe43f */
[----:B------:R-:W-:Y:S05]  /*0060*/  CALL.REL.NOINC `($_ZN5flash16flash_fwd_kernelI23Flash_fwd_kernel_traitsILi256ELi128ELi64ELi8ELb0ELb0EN7cutlass10bfloat16_tE19Flash_kernel_traitsILi256ELi128ELi64ELi8ES3_EELb1ELb0ELb1ELb1ELb0ELb0ELb0ELb1EEEvNS_16Flash_fwd_paramsE$_ZN5flash22compute_attn_1rowblockI23Flash_fwd_kernel_traitsILi256ELi128ELi64ELi8ELb0ELb0EN7cutlass10bfloat16_tE19Flash_kernel_traitsILi256ELi128ELi64ELi8ES3_EELb1ELb0ELb1ELb1ELb0ELb0ELb0ELb1ENS_16Flash_fwd_paramsEEEvRKT8_iii) ;  /* 0x0000002000007944 */ /* 0x000fea0003c00000 */
[----:B------:R-:W-:Y:S05]  /*0070*/  BSYNC B2 ;  /* 0x0000000000027941 */ /* 0x000fea0003800000 */
.L_x_1891:
[----:B------:R-:W-:Y:S05]  /*0080*/  EXIT ;  /* 0x000000000000794d */ /* 0x000fea0003800000 */
        .type           $_ZN5flash16flash_fwd_kernelI23Flash_fwd_kernel_traitsILi256ELi128ELi64ELi8ELb0ELb0EN7cutlass10bfloat16_tE19Flash_kernel_traitsILi256ELi128ELi64ELi8ES3_EELb1ELb0ELb1ELb1ELb0ELb0ELb0ELb1EEEvNS_16Flash_fwd_paramsE$_ZN5flash22compute_attn_1rowblockI23Flash_fwd_kernel_traitsILi256ELi128ELi64ELi8ELb0ELb0EN7cutlass10bfloat16_tE19Flash_kernel_traitsILi256ELi128ELi64ELi8ES3_EELb1ELb0ELb1ELb1ELb0ELb0ELb0ELb1ENS_16Flash_fwd_paramsEEEvRKT8_iii,@function
        .size           $_ZN5flash16flash_fwd_kernelI23Flash_fwd_kernel_traitsILi256ELi128ELi64ELi8ELb0ELb0EN7cutlass10bfloat16_tE19Flash_kernel_traitsILi256ELi128ELi64ELi8ES3_EELb1ELb0ELb1ELb1ELb0ELb0ELb0ELb1EEEvNS_16Flash_fwd_paramsE$_ZN5flash22compute_attn_1rowblockI23Flash_fwd_kernel_traitsILi256ELi128ELi64ELi8ELb0ELb0EN7cutlass10bfloat16_tE19Flash_kernel_traitsILi256ELi128ELi64ELi8ES3_EELb1ELb0ELb1ELb1ELb0ELb0ELb0ELb1ENS_16Flash_fwd_paramsEEEvRKT8_iii,($__internal_0_$__cuda_sm70_shflsync_bfly_p - $_ZN5flash16flash_fwd_kernelI23Flash_fwd_kernel_traitsILi256ELi128ELi64ELi8ELb0ELb0EN7cutlass10bfloat16_tE19Flash_kernel_traitsILi256ELi128ELi64ELi8ES3_EELb1ELb0ELb1ELb1ELb0ELb0ELb0ELb1EEEvNS_16Flash_fwd_paramsE$_ZN5flash22compute_attn_1rowblockI23Flash_fwd_kernel_traitsILi256ELi128ELi64ELi8ELb0ELb0EN7cutlass10bfloat16_tE19Flash_kernel_traitsILi256ELi128ELi64ELi8ES3_EELb1ELb0ELb1ELb1ELb0ELb0ELb0ELb1ENS_16Flash_fwd_paramsEEEvRKT8_iii)
$_ZN5flash16flash_fwd_kernelI23Flash_fwd_kernel_traitsILi256ELi128ELi64ELi8ELb0ELb0EN7cutlass10bfloat16_tE19Flash_kernel_traitsILi256ELi128ELi64ELi8ES3_EELb1ELb0ELb1ELb1ELb0ELb0ELb0ELb1EEEvNS_16Flash_fwd_paramsE$_ZN5flash22compute_attn_1rowblockI23Flash_fwd_kernel_traitsILi256ELi128ELi64ELi8ELb0ELb0EN7cutlass10bfloat16_tE19Flash_kernel_traitsILi256ELi128ELi64ELi8ES3_EELb1ELb0ELb1ELb1ELb0ELb0ELb0ELb1ENS_16Flash_fwd_paramsEEEvRKT8_iii:
[----:B------:R-:W-:Y:S02]  /*0090*/  IMAD.U32 R136, RZ, RZ, UR4 ;  /* 0x00000004ff887e24 */ /* 0x000fe4000f8e00ff */
[----:B------:R-:W-:Y:S01]  /*00a0*/  IMAD.U32 R137, RZ, RZ, UR5 ;  /* 0x00000005ff897e24 */ /* 0x000fe2000f8e00ff */
[----:B------:R-:W-:-:S04]  /*00b0*/  ULDC.64 UR4, c[0x0][0x118] ;  /* 0x0000460000047ab9 */ /* 0x000fc80000000a00 */
[----:B------:R-:W2:Y:S04]  /*00c0*/  LD.E.U8 R0, [R136.64+0x1a4] ;  /* 0x0001a40488007980 */ /* 0x000ea8000c101100 */
[----:B------:R-:W3:Y:S01]  /*00d0*/  LD.E.64 R128, [R136.64+0x190] ;  /* 0x0001900488807980 */ /* 0x000ee2000c101b00 */
[----:B------:R-:W1:Y:S03]  /*00e0*/  S2UR UR8, SR_CTAID.Y ;  /* 0x00000000000879c3 */ /* 0x000e660000002600 */
[----:B------:R-:W4:Y:S04]  /*00f0*/  S2R R38, SR_TID.X ;  /* 0x0000000000267919 */ /* 0x000f280000002100 */
[----:B------:R-:W3:Y:S01]  /*0100*/  LD.E.64 R2, [R136.64+0x198] ;  /* 0x0001980488027980 */ /* 0x000ee2000c101b00 */
[----:B------:R-:W1:Y:S03]  /*0110*/  S2UR UR7, SR_CTAID.X ;  /* 0x00000000000779c3 */ /* 0x000e660000002500 */
[----:B------:R-:W3:Y:S04]  /*0120*/  LD.E R9, [R136.64+0x60] ;  /* 0x0000600488097980 */ /* 0x000ee8000c101900 */
[----:B------:R1:W5:Y:S01]  /*0130*/  LD.E.U8 R221, [R136.64+0x178] ;  /* 0x0001780488dd7980 */ /* 0x000362000c101100 */
[----:B------:R-:W1:Y:S02]  /*0140*/  S2UR UR6, SR_CTAID.Z ;  /* 0x00000000000679c3 */ /* 0x000e640000002700 */
[----:B-1----:R-:W-:-:S06]  /*0150*/  ULOP3.LUT UR6, UR6, UR7, UR8, 0xfe, !UPT ;  /* 0x0000000706067292 */ /* 0x002fcc000f8efe08 */
[----:B----4-:R-:W-:-:S13]  /*0160*/  LOP3.LUT P2, RZ, R38, UR6, RZ, 0xfc, !PT ;  /* 0x0000000626ff7c12 */ /* 0x010fda000f84fcff */
[----:B------:R-:W4:Y:S01]  /*0170*/  @!P2 LD.E.64 R6, [R136.64+0x1a8] ;  /* 0x0001a8048806a980 */ /* 0x000f22000c101b00 */
[----:B--2---:R-:W-:-:S13]  /*0180*/  ISETP.NE.AND P1, PT, R0, RZ, PT ;  /* 0x000000ff0000720c */ /* 0x004fda0003f25270 */
[----:B---3--:R-:W4:Y:S04]  /*0190*/  @P1 LD.E.64 R128, [R128.64] ;  /* 0x0000000480801980 */ /* 0x008f28000c101b00 */
[----:B------:R-:W2:Y:S04]  /*01a0*/  @P1 LD.E R0, [R136.64+0x1a0] ;  /* 0x0001a00488001980 */ /* 0x000ea8000c101900 */
[----:B------:R-:W2:Y:S04]  /*01b0*/  @P1 LD.E.64 R4, [R2.64] ;  /* 0x0000000402041980 */ /* 0x000ea8000c101b00 */
[----:B----4-:R1:W-:Y:S04]  /*01c0*/  @!P2 ST.E.64 [R6.64], R128 ;  /* 0x000000800600a985 */ /* 0x0103e8000c101b04 */
[----:B-1----:R-:W3:Y:S01]  /*01d0*/  @!P2 LD.E.64 R6, [R136.64+0x1a8] ;  /* 0x0001a8048806a980 */ /* 0x002ee2000c101b00 */
[----:B--2---:R-:W-:-:S05]  /*01e0*/  @P1 IADD3 R0, P0, R0, R4, RZ ;  /* 0x0000000400001210 */ /* 0x004fca0007f1e0ff */
[----:B------:R-:W-:Y:S02]  /*01f0*/  @P1 IMAD.X R4, RZ, RZ, R5, P0 ;  /* 0x000000ffff041224 */ /* 0x000fe400000e0605 */
[----:B------:R-:W-:Y:S02]  /*0200*/  @P1 IMAD.MOV.U32 R2, RZ, RZ, R0 ;  /* 0x000000ffff021224 */ /* 0x000fe400078e0000 */
[----:B------:R-:W-:Y:S01]  /*0210*/  @P1 IMAD.MOV.U32 R3, RZ, RZ, R4 ;  /* 0x000000ffff031224 */ /* 0x000fe200078e0004 */
[----:B------:R-:W1:Y:S04]  /*0220*/  S2R R42, SR_CTAID.Y ;  /* 0x00000000002a7919 */ /* 0x000e680000002600 */
[----:B---3--:R2:W-:Y:S01]  /*0230*/  @!P2 ST.E.64 [R6.64+0x8], R2 ;  /* 0x000008020600a985 */ /* 0x0085e2000c101b04 */
[----:B------:R-:W-:-:S03]  /*0240*/  IMAD.MOV.U32 R10, RZ, RZ, -0x1 ;  /* 0xffffffffff0a7424 */ /* 0x000fc600078e00ff */
[----:B------:R-:W3:Y:S04]  /*0250*/  LD.E.64 R4, [R136.64+0xe8] ;  /* 0x0000e80488047980 */ /* 0x000ee8000c101b00 */
[----:B--2---:R-:W2:Y:S04]  /*0260*/  LD.E.64 R6, [R136.64+0xe0] ;  /* 0x0000e00488067980 */ /* 0x004ea8000c101b00 */
[----:B------:R-:W4:Y:S01]  /*0270*/  S2R R43, SR_CTAID.Z ;  /* 0x00000000002b7919 */ /* 0x000f220000002700 */
[----:B------:R-:W-:Y:S02]  /*0280*/  SHF.R.S32.HI R28, RZ, 0x1f, R38 ;  /* 0x0000001fff1c7819 */ /* 0x000fe40000011426 */
[----:B--2---:R-:W-:-:S04]  /*0290*/  ISETP.NE.U32.AND P3, PT, R6, RZ, PT ;  /* 0x000000ff0600720c */ /* 0x004fc80003f65070 */
[----:B------:R-:W-:Y:S01]  /*02a0*/  ISETP.NE.AND.EX P3, PT, R7, RZ, PT, P3 ;  /* 0x000000ff0700720c */ /* 0x000fe20003f65330 */
[----:B-1----:R-:W-:-:S12]  /*02b0*/  IMAD.WIDE R6, R42, 0x4, R6 ;  /* 0x000000042a067825 */ /* 0x002fd800078e0206 */
[----:B------:R-:W2:Y:S01]  /*02c0*/  @P3 LD.E R10, [R6.64] ;  /* 0x00000004060a3980 */ /* 0x000ea2000c101900 */
[----:B------:R-:W-:Y:S01]  /*02d0*/  LEA.HI R37, R28, R38, RZ, 0x5 ;  /* 0x000000261c257211 */ /* 0x000fe200078f28ff */
[----:B----4-:R-:W-:-:S03]  /*02e0*/  IMAD R0, R42, R9, R43 ;  /* 0x000000092a007224 */ /* 0x010fc600078e022b */
[----:B------:R-:W-:Y:S01]  /*02f0*/  LOP3.LUT R8, R37, 0xffffffe0, RZ, 0xc0, !PT ;  /* 0xffffffe025087812 */ /* 0x000fe200078ec0ff */
[----:B------:R-:W-:-:S04]  /*0300*/  IMAD.SHL.U32 R0, R0, 0x20, RZ ;  /* 0x0000002000007824 */ /* 0x000fc800078e00ff */
[----:B------:R-:W-:Y:S01]  /*0310*/  IMAD.IADD R32, R38, 0x1, -R8 ;  /* 0x0000000126207824 */ /* 0x000fe200078e0a08 */
[----:B------:R1:W-:Y:S04]  /*0320*/  STL.64 [R1+0x98], R128 ;  /* 0x0000988001007387 */ /* 0x0003e80000100a00 */
[----:B------:R-:W-:Y:S02]  /*0330*/  IADD3 R124, P2, P1, R0, R2, R32 ;  /* 0x00000002007c7210 */ /* 0x000fe4000795e020 */
[----:B---3--:R-:W-:-:S03]  /*0340*/  ISETP.NE.U32.AND P0, PT, R4, RZ, PT ;  /* 0x000000ff0400720c */ /* 0x008fc60003f05070 */
[----:B------:R1:W-:Y:S01]  /*0350*/  STL [R1+0x104], R124 ;  /* 0x0001047c01007387 */ /* 0x0003e20000100800 */
[----:B------:R-:W-:Y:S01]  /*0360*/  ISETP.NE.AND.EX P0, PT, R5, RZ, PT, P0 ;  /* 0x000000ff0500720c */ /* 0x000fe20003f05300 */
[----:B------:R-:W-:Y:S01]  /*0370*/  BSSY B0, `(.L_x_1892) ;  /* 0x000000c000007945 */ /* 0x000fe20003800000 */
[----:B------:R-:W-:Y:S02]  /*0380*/  SHF.R.S32.HI R9, RZ, 0x1f, R32 ;  /* 0x0000001fff097819 */ /* 0x000fe40000011420 */
[----:B------:R-:W-:Y:S01]  /*0390*/  SHF.R.S32.HI R8, RZ, 0x1f, R0 ;  /* 0x0000001fff087819 */ /* 0x000fe20000011400 */
[----:B------:R-:W-:Y:S02]  /*03a0*/  IMAD.MOV.U32 R21, RZ, RZ, -0x1 ;  /* 0xffffffffff157424 */ /* 0x000fe400078e00ff */
[----:B------:R-:W-:Y:S01]  /*03b0*/  IMAD.WIDE R4, R42, 0x4, R4 ;  /* 0x000000042a047825 */ /* 0x000fe200078e0204 */
[----:B------:R-:W-:Y:S01]  /*03c0*/  IADD3.X R110, R8, R3, R9, P2, P1 ;  /* 0x00000003086e7210 */ /* 0x000fe200017e2409 */
[----:B--2---:R1:W-:Y:S04]  /*03d0*/  STL [R1+0x110], R10 ;  /* 0x0001100a01007387 */ /* 0x0043e80000100800 */
[----:B------:R-:W-:Y:S05]  /*03e0*/  @!P0 BRA `(.L_x_1893) ;  /* 0x0000004000008947 */ /* 0x000fea0003800000 */
[----:B------:R-:W2:Y:S02]  /*03f0*/  LD.E.U8 R0, [R136.64+0x1b2] ;  /* 0x0001b20488007980 */ /* 0x000ea4000c101100 */
[----:B--2---:R-:W-:-:S13]  /*0400*/  ISETP.NE.AND P1, PT, R0, RZ, PT ;  /* 0x000000ff0000720c */ /* 0x004fda0003f25270 */
[----:B------:R-:W-:Y:S05]  /*0410*/  @!P1 BRA `(.L_x_1893) ;  /* 0x0000001000009947 */ /* 0x000fea0003800000 */
[----:B------:R2:W5:Y:S02]  /*0420*/  LD.E R21, [R4.64] ;  /* 0x0000000404157980 */ /* 0x000564000c101900 */
.L_x_1893:
[----:B------:R-:W-:Y:S05]  /*0430*/  BSYNC B0 ;  /* 0x0000000000007941 */ /* 0x000fea0003800000 */
.L_x_1892:
[----:B------:R-:W3:Y:S01]  /*0440*/  @P3 LD.E R6, [R6.64+0x4] ;  /* 0x0000040406063980 */ /* 0x000ee2000c101900 */
[----:B------:R-:W-:-:S03]  /*0450*/  IMAD.MOV.U32 R48, RZ, RZ, R10 ;  /* 0x000000ffff307224 */ /* 0x000fc600078e000a */
[----:B------:R-:W4:Y:S01]  /*0460*/  LD.E.64 R2, [R136.64+0xf0] ;  /* 0x0000f00488027980 */ /* 0x000f22000c101b00 */
[----:B------:R-:W-:Y:S01]  /*0470*/  MOV R12, RZ ;  /* 0x000000ff000c7202 */ /* 0x000fe20000000f00 */
[----:B---3--:R-:W-:Y:S01]  /*0480*/  @P3 IMAD.IADD R132, R6, 0x1, -R48 ;  /* 0x0000000106843824 */ /* 0x008fe200078e0a30 */
[----:B----4-:R-:W-:-:S05]  /*0490*/  ISETP.NE.U32.AND P1, PT, R2, RZ, PT ;  /* 0x000000ff0200720c */ /* 0x010fca0003f25070 */
[----:B------:R-:W3:Y:S01]  /*04a0*/  @!P3 LD.E R132, [R136.64+0xb4] ;  /* 0x0000b4048884b980 */ /* 0x000ee2000c101900 */
[----:B------:R-:W-:-:S13]  /*04b0*/  ISETP.NE.AND.EX P1, PT, R3, RZ, PT, P1 ;  /* 0x000000ff0300720c */ /* 0x000fda0003f25310 */
[----:B------:R-:W-:-:S05]  /*04c0*/  @P1 IMAD.WIDE R2, R42, 0x4, R2 ;  /* 0x000000042a021825 */ /* 0x000fca00078e0202 */
[----:B------:R4:W5:Y:S01]  /*04d0*/  @P1 LD.E R12, [R2.64] ;  /* 0x00000004020c1980 */ /* 0x000962000c101900 */
[----:B------:R-:W-:Y:S03]  /*04e0*/  BSSY B0, `(.L_x_1894) ;  /* 0x000000a000007945 */ /* 0x000fe60003800000 */
[----:B---3--:R4:W-:Y:S01]  /*04f0*/  STL [R1+0x128], R132 ;  /* 0x0001288401007387 */ /* 0x0089e20000100800 */
[----:B------:R-:W-:Y:S05]  /*0500*/  @!P0 BRA `(.L_x_1895) ;  /* 0x0000006000008947 */ /* 0x000fea0003800000 */
[----:B------:R-:W3:Y:S02]  /*0510*/  LD.E.U8 R0, [R136.64+0x1b2] ;  /* 0x0001b20488007980 */ /* 0x000ee4000c101100 */
[----:B---3--:R-:W-:-:S13]  /*0520*/  ISETP.NE.AND P0, PT, R0, RZ, PT ;  /* 0x000000ff0000720c */ /* 0x008fda0003f05270 */
[----:B------:R-:W3:Y:S02]  /*0530*/  @P0 LD.E R6, [R4.64+0x4] ;  /* 0x0000040404060980 */ /* 0x000ee4000c101900 */
[----:B---3-5:R-:W-:-:S06]  /*0540*/  @P0 IADD3 R6, R6, -R21, RZ ;  /* 0x8000001506060210 */ /* 0x028fcc0007ffe0ff */
[----:B------:R3:W5:Y:S01]  /*0550*/  @!P0 LD.E R6, [R4.64] ;  /* 0x0000000404068980 */ /* 0x000762000c101900 */
[----:B------:R-:W-:Y:S05]  /*0560*/  BRA `(.L_x_1896) ;  /* 0x0000001000007947 */ /* 0x000fea0003800000 */
.L_x_1895:
[----:B------:R3:W5:Y:S02]  /*0570*/  LD.E R6, [R136.64+0xb8] ;  /* 0x0000b80488067980 */ /* 0x000764000c101900 */
.L_x_1896:
[----:B------:R-:W-:Y:S05]  /*0580*/  BSYNC B0 ;  /* 0x0000000000007941 */ /* 0x000fea0003800000 */
.L_x_1894:
[----:B----4-:R-:W4:Y:S01]  /*0590*/  LD.E.64 R2, [R136.64+0xf8] ;  /* 0x0000f80488027980 */ /* 0x010f22000c101b00 */
[----:B------:R-:W-:Y:S01]  /*05a0*/  BSSY B1, `(.L_x_1897) ;  /* 0x0000011000017945 */ /* 0x000fe20003800000 */
[----:B----4-:R-:W-:-:S04]  /*05b0*/  ISETP.NE.U32.AND P0, PT, R2, RZ, PT ;  /* 0x000000ff0200720c */ /* 0x010fc80003f05070 */
[----:B------:R-:W-:-:S13]  /*05c0*/  ISETP.NE.AND.EX P0, PT, R3, RZ, PT, P0 ;  /* 0x000000ff0300720c */ /* 0x000fda0003f05300 */
[----:B------:R-:W-:Y:S05]  /*05d0*/  @!P0 BRA `(.L_x_1898) ;  /* 0x0000004000008947 */ /* 0x000fea0003800000 */
[----:B------:R-:W-:-:S05]  /*05e0*/  IMAD.WIDE R2, R42, 0x4, R2 ;  /* 0x000000042a027825 */ /* 0x000fca00078e0202 */
[----:B------:R-:W4:Y:S02]  /*05f0*/  LD.E R0, [R2.64] ;  /* 0x0000000402007980 */ /* 0x000f24000c101900 */
[----:B----45:R-:W-:Y:S01]  /*0600*/  IADD3 R105, R0, -R12, RZ ;  /* 0x8000000c00697210 */ /* 0x030fe20007ffe0ff */
[----:B------:R-:W-:Y:S05]  /*0610*/  BRA `(.L_x_1899) ;  /* 0x0000009000007947 */ /* 0x000fea0003800000 */
.L_x_1898:
[----:B------:R-:W4:Y:S01]  /*0620*/  LD.E.64 R2, [R136.64+0x108] ;  /* 0x0001080488027980 */ /* 0x000f22000c101b00 */
[----:B------:R-:W-:Y:S01]  /*0630*/  BSSY B0, `(.L_x_1900) ;  /* 0x0000006000007945 */ /* 0x000fe20003800000 */
[----:B------:R-:W-:Y:S01]  /*0640*/  IMAD.MOV.U32 R0, RZ, RZ, RZ ;  /* 0x000000ffff007224 */ /* 0x000fe200078e00ff */
[----:B----4-:R-:W-:-:S04]  /*0650*/  ISETP.NE.U32.AND P0, PT, R2, RZ, PT ;  /* 0x000000ff0200720c */ /* 0x010fc80003f05070 */
[----:B------:R-:W-:-:S13]  /*0660*/  ISETP.NE.AND.EX P0, PT, R3, RZ, PT, P0 ;  /* 0x000000ff0300720c */ /* 0x000fda0003f05300 */
[----:B------:R-:W-:Y:S05]  /*0670*/  @!P0 BRA `(.L_x_1901) ;  /* 0x0000001000008947 */ /* 0x000fea0003800000 */
[----:B------:R4:W5:Y:S02]  /*0680*/  LD.E R0, [R136.64+0xbc] ;  /* 0x0000bc0488007980 */ /* 0x000964000c101900 */
.L_x_1901:
[----:B------:R-:W-:Y:S05]  /*0690*/  BSYNC B0 ;  /* 0x0000000000007941 */ /* 0x000fea0003800000 */
.L_x_1900:
[----:B-----5:R-:W-:Y:S02]  /*06a0*/  IADD3 R105, R0, R6, -R12 ;  /* 0x0000000600697210 */ /* 0x020fe40007ffe80c */
.L_x_1899:
[----:B------:R-:W-:Y:S05]  /*06b0*/  BSYNC B1 ;  /* 0x0000000000017941 */ /* 0x000fea0003800000 */
.L_x_1897:
[----:B------:R-:W5:Y:S01]  /*06c0*/  S2R R39, SR_CTAID.X ;  /* 0x0000000000277919 */ /* 0x000f620000002500 */
[----:B------:R-:W-:Y:S01]  /*06d0*/  MOV R30, 0x70 ;  /* 0x00000070001e7802 */ /* 0x000fe20000000f00 */
[----:B------:R-:W-:-:S03]  /*06e0*/  IMAD.MOV.U32 R3, RZ, RZ, 0x0 ;  /* 0x00000000ff037424 */ /* 0x000fc600078e00ff */
[----:B------:R-:W-:Y:S01]  /*06f0*/  MOV R2, R30 ;  /* 0x0000001e00027202 */ /* 0x000fe20000000f00 */
[----:B-----5:R-:W-:-:S05]  /*0700*/  IMAD.SHL.U32 R113, R39, 0x80, RZ ;  /* 0x0000008027717824 */ /* 0x020fca00078e00ff */
[----:B------:R-:W-:-:S13]  /*0710*/  ISETP.GT.AND P0, PT, R132, R113, PT ;  /* 0x000000718400720c */ /* 0x000fda0003f04270 */
[----:B------:R-:W-:Y:S05]  /*0720*/  @!P0 RET.REL.NODEC R2 `(_ZN5flash16flash_fwd_kernelI23Flash_fwd_kernel_traitsILi256ELi128ELi64ELi8ELb0ELb0EN7cutlass10bfloat16_tE19Flash_kernel_traitsILi256ELi128ELi64ELi8ES3_EELb1ELb0ELb1ELb1ELb0ELb0ELb0ELb1EEEvNS_16Flash_fwd_paramsE) ;  /* 0xfffff8d002008950 */ /* 0x000fea0003c3ffff */
[----:B------:R-:W5:Y:S04]  /*0730*/  LD.E R0, [R136.64+0x188] ;  /* 0x0001880488007980 */ /* 0x000f68000c101900 */
[----:B--23--:R-:W2:Y:S01]  /*0740*/  LD.E R4, [R136.64+0x184] ;  /* 0x0001840488047980 */ /* 0x00cea2000c101900 */
[----:B------:R-:W-:Y:S02]  /*0750*/  IADD3 R3, -R132, 0xbf, R113 ;  /* 0x000000bf84037810 */ /* 0x000fe40007ffe171 */
[C---:B------:R-:W-:Y:S02]  /*0760*/  IADD3 R5, R105.reuse, R113, -R132 ;  /* 0x0000007169057210 */ /* 0x040fe40007ffe884 */
[----:B------:R-:W-:Y:S02]  /*0770*/  IADD3 R2, R105, 0x3f, RZ ;  /* 0x0000003f69027810 */ /* 0x000fe40007ffe0ff */
[----:B-----5:R-:W-:Y:S01]  /*0780*/  IADD3 R0, R0, R3, R105 ;  /* 0x0000000300007210 */ /* 0x020fe20007ffe069 */
[----:B--2---:R-:W-:Y:S01]  /*0790*/  IMAD.IADD R3, R5, 0x1, -R4 ;  /* 0x0000000105037824 */ /* 0x004fe200078e0a04 */
[----:B------:R-:W-:-:S02]  /*07a0*/  SHF.R.S32.HI R5, RZ, 0x1f, R2 ;  /* 0x0000001fff057819 */ /* 0x000fc40000011402 */
[----:B------:R-:W-:Y:S02]  /*07b0*/  SHF.R.S32.HI R4, RZ, 0x1f, R0 ;  /* 0x0000001fff047819 */ /* 0x000fe40000011400 */
[----:B------:R-:W-:Y:S02]  /*07c0*/  SHF.R.S32.HI R6, RZ, 0x1f, R3 ;  /* 0x0000001fff067819 */ /* 0x000fe40000011403 */
[----:B------:R-:W-:Y:S02]  /*07d0*/  LEA.HI R5, R5, R2, RZ, 0x6 ;  /* 0x0000000205057211 */ /* 0x000fe400078f30ff */
[----:B------:R-:W-:Y:S02]  /*07e0*/  LEA.HI R0, R4, R0, RZ, 0x6 ;  /* 0x0000000004007211 */ /* 0x000fe400078f30ff */
[----:B------:R-:W-:Y:S02]  /*07f0*/  LEA.HI R2, R6, R3, RZ, 0x6 ;  /* 0x0000000306027211 */ /* 0x000fe400078f30ff */
[----:B------:R-:W-:-:S02]  /*0800*/  SHF.R.S32.HI R3, RZ, 0x6, R5 ;  /* 0x00000006ff037819 */ /* 0x000fc40000011405 */
[----:B------:R-:W-:Y:S02]  /*0810*/  SHF.R.S32.HI R0, RZ, 0x6, R0 ;  /* 0x00000006ff007819 */ /* 0x000fe40000011400 */
[----:B------:R-:W-:Y:S02]  /*0820*/  SHF.R.S32.HI R2, RZ, 0x6, R2 ;  /* 0x00000006ff027819 */ /* 0x000fe40000011402 */
[----:B------:R-:W-:Y:S02]  /*0830*/  IMNMX R130, R3, R0, PT ;  /* 0x0000000003827217 */ /* 0x000fe40003800200 */
[----:B------:R-:W-:-:S03]  /*0840*/  IMNMX R131, RZ, R2, !PT ;  /* 0x00000002ff837217 */ /* 0x000fc60007800200 */
[----:B------:R2:W-:Y:S01]  /*0850*/  STL [R1+0x120], R130 ;  /* 0x0001208201007387 */ /* 0x0005e20000100800 */
[----:B------:R-:W-:-:S03]  /*0860*/  ISETP.GT.AND P0, PT, R130, R131, PT ;  /* 0x000000838200720c */ /* 0x000fc60003f04270 */
[----:B------:R2:W-:Y:S10]  /*0870*/  STL [R1+0xf0], R131 ;  /* 0x0000f08301007387 */ /* 0x0005f40000100800 */
[----:B------:R-:W-:Y:S05]  /*0880*/  @P0 BRA `(.L_x_1902) ;  /* 0x00000cb000000947 */ /* 0x000fea0003800000 */
[----:B------:R-:W-:Y:S01]  /*0890*/  ISETP.NE.AND P1, PT, R48, -0x1, PT ;  /* 0xffffffff3000780c */ /* 0x000fe20003f25270 */
[----:B------:R-:W3:Y:S04]  /*08a0*/  LD.E.U16 R0, [R136.64+0x1c8] ;  /* 0x0001c80488007980 */ /* 0x000ee8000c101500 */
[----:B--2---:R-:W2:Y:S04]  /*08b0*/  LD.E.64 R2, [R136.64+0x88] ;  /* 0x0000880488027980 */ /* 0x004ea8000c101b00 */
[----:B------:R1:W5:Y:S04]  /*08c0*/  LD.E.64 R16, [R136.64+0x70] ;  /* 0x0000700488107980 */ /* 0x000368000c101b00 */
[----:B----4-:R-:W4:Y:S04]  /*08d0*/  @!P1 LD.E.64 R4, [R136.64+0x80] ;  /* 0x0000800488049980 */ /* 0x010f28000c101b00 */
[----:B-1----:R1:W5:Y:S01]  /*08e0*/  LD.E.64 R10, [R136.64+0x90] ;  /* 0x00009004880a7980 */ /* 0x002362000c101b00 */
[----:B------:R-:W-:Y:S01]  /*08f0*/  @!P1 SHF.R.S32.HI R12, RZ, 0x1f, R42 ;  /* 0x0000001fff0c9819 */ /* 0x000fe2000001142a */
[----:B------:R-:W-:Y:S01]  /*0900*/  BSSY B1, `(.L_x_1903) ;  /* 0x000001c000017945 */ /* 0x000fe20003800000 */
[----:B------:R-:W-:Y:S01]  /*0910*/  PLOP3.LUT P2, PT, PT, PT, PT, 0x8, 0x0 ;  /* 0x000000000000781c */ /* 0x000fe20003f4e170 */
[----:B----4-:R-:W-:Y:S01]  /*0920*/  @!P1 IMAD R9, R5, R42, RZ ;  /* 0x0000002a05099224 */ /* 0x010fe200078e02ff */
[----:B---3--:R-:W-:-:S02]  /*0930*/  PRMT R5, R0, 0x7770, RZ ;  /* 0x0000777000057816 */ /* 0x008fc400000000ff */
[----:B------:R-:W-:Y:S02]  /*0940*/  PRMT R0, R0, 0x7771, RZ ;  /* 0x0000777100007816 */ /* 0x000fe400000000ff */
[----:B------:R-:W-:-:S04]  /*0950*/  ISETP.NE.AND P0, PT, R5, RZ, PT ;  /* 0x000000ff0500720c */ /* 0x000fc80003f05270 */
[----:B------:R-:W-:Y:S01]  /*0960*/  ISETP.NE.OR P3, PT, R0, RZ, !P0 ;  /* 0x000000ff0000720c */ /* 0x000fe20004765670 */
[----:B------:R-:W-:Y:S02]  /*0970*/  @!P1 IMAD R9, R4, R12, R9 ;  /* 0x0000000c04099224 */ /* 0x000fe400078e0209 */
[-C--:B--2---:R-:W-:Y:S02]  /*0980*/  @P1 IMAD R8, R3, R48.reuse, RZ ;  /* 0x0000003003081224 */ /* 0x084fe400078e02ff */
[----:B------:R-:W-:-:S04]  /*0990*/  @P1 IMAD.WIDE.U32 R6, R2, R48, RZ ;  /* 0x0000003002061225 */ /* 0x000fc800078e00ff */
[----:B------:R-:W-:-:S04]  /*09a0*/  @!P1 IMAD.WIDE.U32 R4, R4, R42, RZ ;  /* 0x0000002a04049225 */ /* 0x000fc800078e00ff */
[----:B------:R-:W-:Y:S02]  /*09b0*/  @P1 IMAD.IADD R13, R7, 0x1, R8 ;  /* 0x00000001070d1824 */ /* 0x000fe400078e0208 */
[----:B------:R-:W-:Y:S01]  /*09c0*/  @P1 IMAD.MOV.U32 R12, RZ, RZ, R6 ;  /* 0x000000ffff0c1224 */ /* 0x000fe200078e0006 */
[----:B------:R-:W-:Y:S01]  /*09d0*/  @!P1 MOV R12, R4 ;  /* 0x00000004000c9202 */ /* 0x000fe20000000f00 */
[----:B------:R-:W-:Y:S02]  /*09e0*/  @!P1 IMAD.IADD R13, R5, 0x1, R9 ;  /* 0x00000001050d9824 */ /* 0x000fe400078e0209 */
[----:B------:R-:W-:Y:S01]  /*09f0*/  CS2R R4, SRZ ;  /* 0x0000000000047805 */ /* 0x000fe2000001ff00 */
[----:B------:R-:W-:Y:S05]  /*0a00*/  @P3 BRA `(.L_x_1904) ;  /* 0x000000b000003947 */ /* 0x000fea0003800000 */
[----:B-1----:R-:W-:Y:S01]  /*0a10*/  ISETP.NE.AND P1, PT, R48, -0x1, PT ;  /* 0xffffffff3000780c */ /* 0x002fe20003f25270 */
[----:B------:R-:W-:-:S12]  /*0a20*/  BSSY B0, `(.L_x_1905) ;  /* 0x0000005000007945 */ /* 0x000fd80003800000 */
[----:B------:R-:W-:Y:S05]  /*0a30*/  @P1 BRA `(.L_x_1906) ;  /* 0x0000003000001947 */ /* 0x000fea0003800000 */
[----:B------:R-:W2:Y:S02]  /*0a40*/  LD.E R0, [R136.64+0xb4] ;  /* 0x0000b40488007980 */ /* 0x000ea4000c101900 */
[----:B--2---:R-:W-:-:S05]  /*0a50*/  IMAD R48, R42, R0, RZ ;  /* 0x000000002a307224 */ /* 0x004fca00078e02ff */
[----:B------:R1:W-:Y:S02]  /*0a60*/  STL [R1+0x110], R48 ;  /* 0x0001103001007387 */ /* 0x0003e40000100800 */
.L_x_1906:
[----:B------:R-:W-:Y:S05]  /*0a70*/  BSYNC B0 ;  /* 0x0000000000007941 */ /* 0x000fea0003800000 */
.L_x_1905:
[----:B------:R-:W-:Y:S01]  /*0a80*/  PLOP3.LUT P2, PT, PT, PT, PT, 0x80, 0x0 ;  /* 0x000000000000781c */ /* 0x000fe20003f4f070 */
[--C-:B------:R-:W-:Y:S01]  /*0a90*/  IMAD.MOV.U32 R4, RZ, RZ, R48.reuse ;  /* 0x000000ffff047224 */ /* 0x100fe200078e0030 */
[----:B------:R-:W-:Y:S02]  /*0aa0*/  SHF.R.S32.HI R5, RZ, 0x1f, R48 ;  /* 0x0000001fff057819 */ /* 0x000fe40000011430 */
[----:B------:R-:W-:-:S04]  /*0ab0*/  PRMT R0, RZ, 0x7610, R0 ;  /* 0x00007610ff007816 */ /* 0x000fc80000000000 */
.L_x_1904:
[----:B-1----:R-:W-:Y:S05]  /*0ac0*/  BSYNC B1 ;  /* 0x0000000000017941 */ /* 0x002fea0003800000 */
.L_x_1903:
[----:B------:R-:W-:Y:S01]  /*0ad0*/  LOP3.LUT P1, RZ, R0, 0xff, RZ, 0xc0, !PT ;  /* 0x000000ff00ff7812 */ /* 0x000fe2000782c0ff */
[----:B------:R1:W5:-:S12]  /*0ae0*/  LD.E.64 R18, [R136.64+0xa0] ;  /* 0x0000a00488127980 */ /* 0x000358000c101b00 */
[----:B------:R-:W2:Y:S01]  /*0af0*/  @P1 LD.E.64 R22, [R136.64+0xb0] ;  /* 0x0000b00488161980 */ /* 0x000ea2000c101b00 */
[----:B------:R-:W-:Y:S01]  /*0b00*/  BSSY B0, `(.L_x_1907) ;  /* 0x0000009000007945 */ /* 0x000fe20003800000 */
[----:B------:R-:W-:Y:S01]  /*0b10*/  @P1 MOV R6, 0x1 ;  /* 0x0000000100061802 */ /* 0x000fe20000000f00 */
[----:B--2---:R-:W-:Y:S01]  /*0b20*/  @P1 IMAD R0, R23, R22, RZ ;  /* 0x0000001617001224 */ /* 0x004fe200078e02ff */
[----:B------:R-:W-:Y:S05]  /*0b30*/  @P1 BRA `(.L_x_1908) ;  /* 0x0000005000001947 */ /* 0x000fea0003800000 */
[----:B-1----:R-:W2:Y:S04]  /*0b40*/  @P0 LD.E R0, [R136.64+0xd4] ;  /* 0x0000d40488000980 */ /* 0x002ea8000c101900 */
[----:B------:R-:W2:Y:S04]  /*0b50*/  LD.E R6, [R136.64+0x60] ;  /* 0x0000600488067980 */ /* 0x000ea8000c101900 */
[----:B------:R-:W2:Y:S01]  /*0b60*/  @!P0 LD.E R0, [R136.64+0xb4] ;  /* 0x0000b40488008980 */ /* 0x000ea2000c101900 */
[----:B------:R-:W-:Y:S01]  /*0b70*/  MOV R22, 0x1 ;  /* 0x0000000100167802 */ /* 0x000fe20000000f00 */
[----:B--2---:R-:W-:-:S02]  /*0b80*/  IMAD R6, R0, R6, RZ ;  /* 0x0000000600067224 */ /* 0x004fc400078e02ff */
.L_x_1908:
[----:B-1----:R-:W-:Y:S05]  /*0b90*/  BSYNC B0 ;  /* 0x0000000000007941 */ /* 0x002fea0003800000 */
.L_x_1907:
[----:B------:R1:W5:Y:S01]  /*0ba0*/  LD.E R136, [R136.64+0xc0] ;  /* 0x0000c00488887980 */ /* 0x000362000c101900 */
[----:B------:R-:W-:Y:S01]  /*0bb0*/  LEA.HI R8, R28, R38, RZ, 0x3 ;  /* 0x000000261c087211 */ /* 0x000fe200078f18ff */
[----:B------:R-:W-:Y:S01]  /*0bc0*/  IMAD R6, R42, R6, RZ ;  /* 0x000000062a067224 */ /* 0x000fe200078e02ff */
[----:B------:R-:W-:Y:S01]  /*0bd0*/  SHF.R.S32.HI R14, RZ, 0x1f, R43 ;  /* 0x0000001fff0e7819 */ /* 0x000fe2000001142b */
[----:B------:R-:W-:Y:S01]  /*0be0*/  IMAD.IADD R20, R132, 0x1, -R113 ;  /* 0x0000000184147824 */ /* 0x000fe200078e0a71 */
[----:B------:R-:W-:Y:S01]  /*0bf0*/  LOP3.LUT R24, R8, 0xfffffff8, RZ, 0xc0, !PT ;  /* 0xfffffff808187812 */ /* 0x000fe200078ec0ff */
[----:B-----5:R-:W-:Y:S01]  /*0c00*/  IMAD R9, R11, R43, RZ ;  /* 0x0000002b0b097224 */ /* 0x020fe200078e02ff */
[----:B------:R-:W-:Y:S01]  /*0c10*/  SEL R7, R6, RZ, !P2 ;  /* 0x000000ff06077207 */ /* 0x000fe20005000000 */
[----:B------:R-:W-:Y:S01]  /*0c20*/  IMAD R6, R113, R22, RZ ;  /* 0x0000001671067224 */ /* 0x000fe200078e02ff */
[----:B------:R-:W-:Y:S01]  /*0c30*/  SHF.R.S32.HI R8, RZ, 0x3, R8 ;  /* 0x00000003ff087819 */ /* 0x000fe20000011408 */
[----:B------:R-:W-:Y:S01]  /*0c40*/  IMAD.IADD R24, R38, 0x1, -R24 ;  /* 0x0000000126187824 */ /* 0x000fe200078e0a18 */
[----:B------:R-:W-:Y:S01]  /*0c50*/  BSSY B0, `(.L_x_1909) ;  /* 0x0000022000007945 */ /* 0x000fe20003800000 */
[----:B------:R-:W-:Y:S01]  /*0c60*/  IMAD R7, R43, R0, R7 ;  /* 0x000000002b077224 */ /* 0x000fe200078e0207 */
[----:B------:R-:W-:Y:S01]  /*0c70*/  SHF.R.S32.HI R11, RZ, 0x1f, R6 ;  /* 0x0000001fff0b7819 */ /* 0x000fe20000011406 */
[----:B------:R-:W-:-:S03]  /*0c80*/  IMAD.SHL.U32 R0, R24, 0x8, RZ ;  /* 0x0000000818007824 */ /* 0x000fc600078e00ff */
[----:B------:R-:W-:Y:S01]  /*0c90*/  IADD3 R26, P2, P1, R6, R4, R7 ;  /* 0x00000004061a7210 */ /* 0x000fe2000795e007 */
[----:B------:R-:W-:Y:S01]  /*0ca0*/  IMAD R6, R10, R14, R9 ;  /* 0x0000000e0a067224 */ /* 0x000fe200078e0209 */
[C---:B------:R-:W-:Y:S02]  /*0cb0*/  IADD3 R12, P0, R0.reuse, R12, RZ ;  /* 0x0000000c000c7210 */ /* 0x040fe40007f1e0ff */
[----:B------:R-:W-:Y:S02]  /*0cc0*/  SHF.R.S32.HI R7, RZ, 0x1f, R7 ;  /* 0x0000001fff077819 */ /* 0x000fe40000011407 */
[----:B------:R-:W-:Y:S02]  /*0cd0*/  LEA.HI.X.SX32 R13, R0, R13, 0x1, P0 ;  /* 0x0000000d000d7211 */ /* 0x000fe400000f0eff */
[----:B------:R-:W-:Y:S02]  /*0ce0*/  ISETP.GE.AND P0, PT, R8, R20, PT ;  /* 0x000000140800720c */ /* 0x000fe40003f06270 */
[----:B------:R-:W-:Y:S01]  /*0cf0*/  SHF.R.S32.HI R9, RZ, 0x1f, R8 ;  /* 0x0000001fff097819 */ /* 0x000fe20000011408 */
[----:B------:R-:W-:Y:S01]  /*0d00*/  IMAD.WIDE.U32 R12, R43, R10, R12 ;  /* 0x0000000a2b0c7225 */ /* 0x000fe200078e000c */
[----:B------:R-:W-:-:S02]  /*0d10*/  IADD3.X R25, R11, R5, R7, P2, P1 ;  /* 0x000000050b197210 */ /* 0x000fc400017e2407 */
[C---:B------:R-:W-:Y:S01]  /*0d20*/  IADD3 R29, R0.reuse, 0x40, RZ ;  /* 0x00000040001d7810 */ /* 0x040fe20007ffe0ff */
[----:B------:R-:W-:Y:S01]  /*0d30*/  IMAD.WIDE R4, R39, 0x80, R8 ;  /* 0x0000008027047825 */ /* 0x000fe200078e0208 */
[C---:B------:R-:W-:Y:S02]  /*0d40*/  IADD3 R28, R0.reuse, 0x80, RZ ;  /* 0x00000080001c7810 */ /* 0x040fe40007ffe0ff */
[----:B------:R-:W-:Y:S01]  /*0d50*/  IADD3 R27, R0, 0xc0, RZ ;  /* 0x000000c0001b7810 */ /* 0x000fe20007ffe0ff */
[----:B------:R-:W-:Y:S02]  /*0d60*/  IMAD.IADD R11, R13, 0x1, R6 ;  /* 0x000000010d0b7824 */ /* 0x000fe400078e0206 */
[----:B------:R-:W-:Y:S05]  /*0d70*/  @P0 BRA `(.L_x_1910) ;  /* 0x000000f000000947 */ /* 0x000fea0003800000 */
[----:B-1----:R-:W-:Y:S01]  /*0d80*/  IMAD R6, R5, R2, RZ ;  /* 0x0000000205067224 */ /* 0x002fe200078e02ff */
[-C--:B------:R-:W-:Y:S01]  /*0d90*/  ISETP.GE.AND P4, PT, R0, R136.reuse, PT ;  /* 0x000000880000720c */ /* 0x080fe20003f86270 */
[----:B------:R-:W-:Y:S01]  /*0da0*/  IMAD.MOV.U32 R10, RZ, RZ, R12 ;  /* 0x000000ffff0a7224 */ /* 0x000fe200078e000c */
[-C--:B------:R-:W-:Y:S01]  /*0db0*/  ISETP.GE.AND P3, PT, R29, R136.reuse, PT ;  /* 0x000000881d00720c */ /* 0x080fe20003f66270 */
[----:B------:R-:W-:Y:S01]  /*0dc0*/  IMAD R6, R4, R3, R6 ;  /* 0x0000000304067224 */ /* 0x000fe200078e0206 */
[----:B------:R-:W-:Y:S01]  /*0dd0*/  ISETP.GE.AND P2, PT, R28, R136, PT ;  /* 0x000000881c00720c */ /* 0x000fe20003f46270 */
[----:B------:R-:W-:Y:S01]  /*0de0*/  IMAD.WIDE.U32 R14, R4, R2, R10 ;  /* 0x00000002040e7225 */ /* 0x000fe200078e000a */
[----:B------:R-:W-:-:S03]  /*0df0*/  ISETP.GE.AND P1, PT, R27, R136, PT ;  /* 0x000000881b00720c */ /* 0x000fc60003f26270 */
[----:B------:R-:W-:Y:S01]  /*0e00*/  IMAD.IADD R7, R15, 0x1, R6 ;  /* 0x000000010f077824 */ /* 0x000fe200078e0206 */
[----:B------:R-:W-:-:S04]  /*0e10*/  LEA R6, P0, R14, R16, 0x1 ;  /* 0x000000100e067211 */ /* 0x000fc800078008ff */
[----:B------:R-:W-:-:S05]  /*0e20*/  LEA.HI.X R7, R14, R17, R7, 0x1, P0 ;  /* 0x000000110e077211 */ /* 0x000fca00000f0c07 */
[----:B------:R1:W-:Y:S04]  /*0e30*/  @!P4 ST.E.128 [R6.64], RZ ;  /* 0x000000ff0600c985 */ /* 0x0003e8000c101d04 */
[----:B------:R1:W-:Y:S04]  /*0e40*/  @!P3 ST.E.128 [R6.64+0x80], RZ ;  /* 0x000080ff0600b985 */ /* 0x0003e8000c101d04 */
[----:B------:R1:W-:Y:S04]  /*0e50*/  @!P2 ST.E.128 [R6.64+0x100], RZ ;  /* 0x000100ff0600a985 */ /* 0x0003e8000c101d04 */
[----:B------:R1:W-:Y:S02]  /*0e60*/  @!P1 ST.E.128 [R6.64+0x180], RZ ;  /* 0x000180ff06009985 */ /* 0x0003e4000c101d04 */
.L_x_1910:
[----:B-1----:R-:W-:Y:S05]  /*0e70*/  BSYNC B0 ;  /* 0x0000000000007941 */ /* 0x002fea0003800000 */
.L_x_1909:
[----:B------:R-:W-:Y:S01]  /*0e80*/  IADD3 R23, R8, 0x20, RZ ;  /* 0x0000002008177810 */ /* 0x000fe20007ffe0ff */
[----:B------:R-:W-:Y:S03]  /*0e90*/  BSSY B0, `(.L_x_1911) ;  /* 0x0000015000007945 */ /* 0x000fe60003800000 */
[----:B------:R-:W-:-:S13]  /*0ea0*/  ISETP.GE.AND P0, PT, R23, R20, PT ;  /* 0x000000141700720c */ /* 0x000fda0003f06270 */
[----:B------:R-:W-:Y:S05]  /*0eb0*/  @P0 BRA `(.L_x_1912) ;  /* 0x0000012000000947 */ /* 0x000fea0003800000 */
[----:B------:R-:W-:Y:S01]  /*0ec0*/  IADD3 R6, P0, R4, 0x20, RZ ;  /* 0x0000002004067810 */ /* 0x000fe20007f1e0ff */
[----:B------:R-:W-:Y:S01]  /*0ed0*/  IMAD.MOV.U32 R14, RZ, RZ, R12 ;  /* 0x000000ffff0e7224 */ /* 0x000fe200078e000c */
[-C--:B------:R-:W-:Y:S01]  /*0ee0*/  ISETP.GE.AND P3, PT, R0, R136.reuse, PT ;  /* 0x000000880000720c */ /* 0x080fe20003f66270 */
[----:B------:R-:W-:Y:S01]  /*0ef0*/  IMAD.MOV.U32 R15, RZ, RZ, R11 ;  /* 0x000000ffff0f7224 */ /* 0x000fe200078e000b */
[-C--:B------:R-:W-:Y:S01]  /*0f00*/  ISETP.GE.AND P2, PT, R29, R136.reuse, PT ;  /* 0x000000881d00720c */ /* 0x080fe20003f46270 */
[----:B------:R-:W-:Y:S01]  /*0f10*/  IMAD.X R7, RZ, RZ, R5, P0 ;  /* 0x000000ffff077224 */ /* 0x000fe200000e0605 */
[----:B------:R-:W-:Y:S01]  /*0f20*/  ISETP.GE.AND P1, PT, R28, R136, PT ;  /* 0x000000881c00720c */ /* 0x000fe20003f26270 */
[----:B------:R-:W-:Y:S01]  /*0f30*/  IMAD.WIDE.U32 R14, R2, R6, R14 ;  /* 0x00000006020e7225 */ /* 0x000fe200078e000e */
[----:B------:R-:W-:-:S03]  /*0f40*/  ISETP.GE.AND P0, PT, R27, R136, PT ;  /* 0x000000881b00720c */ /* 0x000fc60003f06270 */
[----:B------:R-:W-:-:S04]  /*0f50*/  IMAD R7, R7, R2, RZ ;  /* 0x0000000207077224 */ /* 0x000fc800078e02ff */
[----:B------:R-:W-:Y:S01]  /*0f60*/  IMAD R7, R3, R6, R7 ;  /* 0x0000000603077224 */ /* 0x000fe200078e0207 */
[----:B------:R-:W-:-:S03]  /*0f70*/  LEA R6, P4, R14, R16, 0x1 ;  /* 0x000000100e067211 */ /* 0x000fc600078808ff */
[----:B------:R-:W-:-:S05]  /*0f80*/  IMAD.IADD R7, R15, 0x1, R7 ;  /* 0x000000010f077824 */ /* 0x000fca00078e0207 */
[----:B------:R-:W-:-:S05]  /*0f90*/  LEA.HI.X R7, R14, R17, R7, 0x1, P4 ;  /* 0x000000110e077211 */ /* 0x000fca00020f0c07 */
[----:B------:R1:W-:Y:S04]  /*0fa0*/  @!P3 ST.E.128 [R6.64], RZ ;  /* 0x000000ff0600b985 */ /* 0x0003e8000c101d04 */
[----:B------:R1:W-:Y:S04]  /*0fb0*/  @!P2 ST.E.128 [R6.64+0x80], RZ ;  /* 0x000080ff0600a985 */ /* 0x0003e8000c101d04 */
[----:B------:R1:W-:Y:S04]  /*0fc0*/  @!P1 ST.E.128 [R6.64+0x100], RZ ;  /* 0x000100ff06009985 */ /* 0x0003e8000c101d04 */
[----:B------:R1:W-:Y:S02]  /*0fd0*/  @!P0 ST.E.128 [R6.64+0x180], RZ ;  /* 0x000180ff06008985 */ /* 0x0003e4000c101d04 */
.L_x_1912:
[----:B------:R-:W-:Y:S05]  /*0fe0*/  BSYNC B0 ;  /* 0x0000000000007941 */ /* 0x000fea0003800000 */
.L_x_1911:
[----:B------:R-:W-:Y:S01]  /*0ff0*/  IADD3 R21, R8, 0x40, RZ ;  /* 0x0000004008157810 */ /* 0x000fe20007ffe0ff */
[----:B------:R-:W-:Y:S03]  /*1000*/  BSSY B0, `(.L_x_1913) ;  /* 0x0000015000007945 */ /* 0x000fe60003800000 */
[----:B------:R-:W-:-:S13]  /*1010*/  ISETP.GE.AND P0, PT, R21, R20, PT ;  /* 0x000000141500720c */ /* 0x000fda0003f06270 */
[----:B------:R-:W-:Y:S05]  /*1020*/  @P0 BRA `(.L_x_1914) ;  /* 0x0000012000000947 */ /* 0x000fea0003800000 */
[----:B-1----:R-:W-:Y:S01]  /*1030*/  IADD3 R6, P0, R4, 0x40, RZ ;  /* 0x0000004004067810 */ /* 0x002fe20007f1e0ff */
        /* <DEDUP_REMOVED lines=17> */
.L_x_1914:
[----:B------:R-:W-:Y:S05]  /*1150*/  BSYNC B0 ;  /* 0x0000000000007941 */ /* 0x000fea0003800000 */
.L_x_1913:
[----:B------:R-:W-:Y:S01]  /*1160*/  IADD3 R14, R8, 0x60, RZ ;  /* 0x00000060080e7810 */ /* 0x000fe20007ffe0ff */
[----:B------:R-:W-:Y:S03]  /*1170*/  BSSY B0, `(.L_x_1915) ;  /* 0x0000015000007945 */ /* 0x000fe60003800000 */
[----:B------:R-:W-:-:S13]  /*1180*/  ISETP.GE.AND P0, PT, R14, R20, PT ;  /* 0x000000140e00720c */ /* 0x000fda0003f06270 */
[----:B------:R-:W-:Y:S05]  /*1190*/  @P0 BRA `(.L_x_1916) ;  /* 0x0000012000000947 */ /* 0x000fea0003800000 */
[----:B-1----:R-:W-:Y:S02]  /*11a0*/  IADD3 R6, P0, R4, 0x60, RZ ;  /* 0x0000006004067810 */ /* 0x002fe40007f1e0ff */
[-C--:B------:R-:W-:Y:S02]  /*11b0*/  ISETP.GE.AND P3, PT, R0, R136.reuse, PT ;  /* 0x000000880000720c */ /* 0x080fe40003f66270 */
[-C--:B------:R-:W-:Y:S01]  /*11c0*/  ISETP.GE.AND P2, PT, R29, R136.reuse, PT ;  /* 0x000000881d00720c */ /* 0x080fe20003f46270 */
[----:B------:R-:W-:Y:S01]  /*11d0*/  IMAD.X R4, RZ, RZ, R5, P0 ;  /* 0x000000ffff047224 */ /* 0x000fe200000e0605 */
[-C--:B------:R-:W-:Y:S01]  /*11e0*/  ISETP.GE.AND P1, PT, R28, R136.reuse, PT ;  /* 0x000000881c00720c */ /* 0x080fe20003f26270 */
[----:B------:R-:W-:Y:S01]  /*11f0*/  IMAD.MOV.U32 R5, RZ, RZ, R11 ;  /* 0x000000ffff057224 */ /* 0x000fe200078e000b */
[----:B------:R-:W-:Y:S01]  /*1200*/  ISETP.GE.AND P0, PT, R27, R136, PT ;  /* 0x000000881b00720c */ /* 0x000fe20003f06270 */
[----:B------:R-:W-:Y:S02]  /*1210*/  IMAD R7, R4, R2, RZ ;  /* 0x0000000204077224 */ /* 0x000fe400078e02ff */
[----:B------:R-:W-:-:S02]  /*1220*/  IMAD.MOV.U32 R4, RZ, RZ, R12 ;  /* 0x000000ffff047224 */ /* 0x000fc400078e000c */
[-C--:B------:R-:W-:Y:S02]  /*1230*/  IMAD R3, R3, R6.reuse, R7 ;  /* 0x0000000603037224 */ /* 0x080fe400078e0207 */
[----:B------:R-:W-:-:S04]  /*1240*/  IMAD.WIDE.U32 R4, R2, R6, R4 ;  /* 0x0000000602047225 */ /* 0x000fc800078e0004 */
[----:B------:R-:W-:Y:S01]  /*1250*/  IMAD.IADD R3, R5, 0x1, R3 ;  /* 0x0000000105037824 */ /* 0x000fe200078e0203 */
[----:B------:R-:W-:-:S04]  /*1260*/  LEA R2, P4, R4, R16, 0x1 ;  /* 0x0000001004027211 */ /* 0x000fc800078808ff */
[----:B------:R-:W-:-:S05]  /*1270*/  LEA.HI.X R3, R4, R17, R3, 0x1, P4 ;  /* 0x0000001104037211 */ /* 0x000fca00020f0c03 */
[----:B------:R1:W-:Y:S04]  /*1280*/  @!P3 ST.E.128 [R2.64], RZ ;  /* 0x000000ff0200b985 */ /* 0x0003e8000c101d04 */
[----:B------:R1:W-:Y:S04]  /*1290*/  @!P2 ST.E.128 [R2.64+0x80], RZ ;  /* 0x000080ff0200a985 */ /* 0x0003e8000c101d04 */
[----:B------:R1:W-:Y:S04]  /*12a0*/  @!P1 ST.E.128 [R2.64+0x100], RZ ;  /* 0x000100ff02009985 */ /* 0x0003e8000c101d04 */
[----:B------:R1:W-:Y:S02]  /*12b0*/  @!P0 ST.E.128 [R2.64+0x180], RZ ;  /* 0x000180ff02008985 */ /* 0x0003e4000c101d04 */
.L_x_1916:
[----:B------:R-:W-:Y:S05]  /*12c0*/  BSYNC B0 ;  /* 0x0000000000007941 */ /* 0x000fea0003800000 */
.L_x_1915:
[----:B------:R-:W-:-:S04]  /*12d0*/  ISETP.NE.AND P6, PT, R24, RZ, PT ;  /* 0x000000ff1800720c */ /* 0x000fc80003fc5270 */
[-C--:B------:R-:W-:Y:S02]  /*12e0*/  ISETP.GE.OR P5, PT, R8, R20.reuse, P6 ;  /* 0x000000140800720c */ /* 0x080fe400037a6670 */
[-C--:B------:R-:W-:Y:S02]  /*12f0*/  ISETP.GE.OR P4, PT, R23, R20.reuse, P6 ;  /* 0x000000141700720c */ /* 0x080fe40003786670 */
[-C--:B------:R-:W-:Y:S02]  /*1300*/  ISETP.GE.OR P3, PT, R21, R20.reuse, P6 ;  /* 0x000000141500720c */ /* 0x080fe40003766670 */
[----:B------:R-:W-:-:S07]  /*1310*/  ISETP.GE.OR P6, PT, R14, R20, P6 ;  /* 0x000000140e00720c */ /* 0x000fce00037c6670 */
[-C--:B------:R-:W-:Y:S02]  /*1320*/  @!P5 IMAD R0, R8, R22.reuse, RZ ;  /* 0x000000160800d224 */ /* 0x080fe400078e02ff */
[-C--:B-1----:R-:W-:Y:S02]  /*1330*/  @!P4 IMAD R3, R23, R22.reuse, RZ ;  /* 0x000000161703c224 */ /* 0x082fe400078e02ff */
[----:B------:R-:W-:Y:S01]  /*1340*/  @!P3 IMAD R5, R21, R22, RZ ;  /* 0x000000161505b224 */ /* 0x000fe200078e02ff */
[CC--:B------:R-:W-:Y:S02]  /*1350*/  @!P5 IADD3 R2, P0, R0.reuse, R26.reuse, RZ ;  /* 0x0000001a0002d210 */ /* 0x0c0fe40007f1e0ff */
[----:B------:R-:W-:Y:S02]  /*1360*/  @!P4 IADD3 R8, P1, R3, R26, RZ ;  /* 0x0000001a0308c210 */ /* 0x000fe40007f3e0ff */
[----:B------:R-:W-:Y:S02]  /*1370*/  @!P5 LEA.HI.X.SX32 R4, R0, R25, 0x1, P0 ;  /* 0x000000190004d211 */ /* 0x000fe400000f0eff */
[----:B------:R-:W-:-:S02]  /*1380*/  @!P5 LEA R6, P2, R2, R18, 0x2 ;  /* 0x000000120206d211 */ /* 0x000fc400078410ff */
[----:B------:R-:W-:Y:S02]  /*1390*/  @!P3 IADD3 R0, P0, R5, R26, RZ ;  /* 0x0000001a0500b210 */ /* 0x000fe40007f1e0ff */
[----:B------:R-:W-:Y:S02]  /*13a0*/  @!P4 LEA.HI.X.SX32 R9, R3, R25, 0x1, P1 ;  /* 0x000000190309c211 */ /* 0x000fe400008f0eff */
[----:B------:R-:W-:Y:S02]  /*13b0*/  @!P5 LEA.HI.X R7, R2, R19, R4, 0x2, P2 ;  /* 0x000000130207d211 */ /* 0x000fe400010f1404 */
[-C--:B------:R-:W-:Y:S02]  /*13c0*/  @!P4 LEA R4, P1, R8, R18.reuse, 0x2 ;  /* 0x000000120804c211 */ /* 0x080fe400078210ff */
[----:B------:R-:W-:Y:S02]  /*13d0*/  @!P3 LEA.HI.X.SX32 R3, R5, R25, 0x1, P0 ;  /* 0x000000190503b211 */ /* 0x000fe400000f0eff */
[----:B------:R-:W-:-:S02]  /*13e0*/  @!P3 LEA R2, P0, R0, R18, 0x2 ;  /* 0x000000120002b211 */ /* 0x000fc400078010ff */
[-C--:B------:R-:W-:Y:S01]  /*13f0*/  @!P4 LEA.HI.X R5, R8, R19.reuse, R9, 0x2, P1 ;  /* 0x000000130805c211 */ /* 0x080fe200008f1409 */
[----:B------:R-:W-:Y:S01]  /*1400*/  @!P5 IMAD.MOV.U32 R9, RZ, RZ, 0x7f800000 ;  /* 0x7f800000ff09d424 */ /* 0x000fe200078e00ff */
[----:B------:R-:W-:Y:S01]  /*1410*/  @!P3 LEA.HI.X R3, R0, R19, R3, 0x2, P0 ;  /* 0x000000130003b211 */ /* 0x000fe200000f1403 */
[----:B------:R-:W-:Y:S02]  /*1420*/  @!P4 IMAD.MOV.U32 R8, RZ, RZ, 0x7f800000 ;  /* 0x7f800000ff08c424 */ /* 0x000fe400078e00ff */
[----:B------:R-:W-:Y:S01]  /*1430*/  @!P3 IMAD.MOV.U32 R0, RZ, RZ, 0x7f800000 ;  /* 0x7f800000ff00b424 */ /* 0x000fe200078e00ff */
[----:B------:R-:W-:Y:S04]  /*1440*/  @!P5 ST.E [R6.64], R9 ;  /* 0x000000090600d985 */ /* 0x000fe8000c101904 */
[----:B------:R-:W-:Y:S04]  /*1450*/  @!P4 ST.E [R4.64], R8 ;  /* 0x000000080400c985 */ /* 0x000fe8000c101904 */
[----:B------:R1:W-:Y:S02]  /*1460*/  @!P3 ST.E [R2.64], R0 ;  /* 0x000000000200b985 */ /* 0x0003e4000c101904 */
[----:B-1----:R-:W-:-:S02]  /*1470*/  IMAD.MOV.U32 R2, RZ, RZ, R30 ;  /* 0x000000ffff027224 */ /* 0x002fc400078e001e */
[----:B------:R-:W-:-:S04]  /*1480*/  IMAD.MOV.U32 R3, RZ, RZ, 0x0 ;  /* 0x00000000ff037424 */ /* 0x000fc800078e00ff */
[----:B------:R-:W-:Y:S05]  /*1490*/  @P6 RET.REL.NODEC R2 `(_ZN5flash16flash_fwd_kernelI23Flash_fwd_kernel_traitsILi256ELi128ELi64ELi8ELb0ELb0EN7cutlass10bfloat16_tE19Flash_kernel_traitsILi256ELi128ELi64ELi8ES3_EELb1ELb0ELb1ELb1ELb0ELb0ELb0ELb1EEEvNS_16Flash_fwd_paramsE) ;  /* 0xffffeb6002006950 */ /* 0x000fea0003c3ffff */
[----:B------:R-:W-:-:S05]  /*14a0*/  IMAD R0, R14, R22, RZ ;  /* 0x000000160e007224 */ /* 0x000fca00078e02ff */
[----:B------:R-:W-:-:S04]  /*14b0*/  IADD3 R3, P0, R0, R26, RZ ;  /* 0x0000001a00037210 */ /* 0x000fc80007f1e0ff */
[----:B------:R-:W-:Y:S02]  /*14c0*/  LEA.HI.X.SX32 R0, R0, R25, 0x1, P0 ;  /* 0x0000001900007211 */ /* 0x000fe400000f0eff */
[----:B------:R-:W-:-:S04]  /*14d0*/  LEA R2, P0, R3, R18, 0x2 ;  /* 0x0000001203027211 */ /* 0x000fc800078010ff */
[----:B------:R-:W-:Y:S01]  /*14e0*/  LEA.HI.X R3, R3, R19, R0, 0x2, P0 ;  /* 0x0000001303037211 */ /* 0x000fe200000f1400 */
[----:B------:R-:W-:-:S05]  /*14f0*/  IMAD.MOV.U32 R0, RZ, RZ, 0x7f800000 ;  /* 0x7f800000ff007424 */ /* 0x000fca00078e00ff */
[----:B------:R1:W-:Y:S02]  /*1500*/  ST.E [R2.64], R0 ;  /* 0x0000000002007985 */ /* 0x0003e4000c101904 */
[----:B-1----:R-:W-:Y:S02]  /*1510*/  IMAD.MOV.U32 R2, RZ, RZ, R30 ;  /* 0x000000ffff027224 */ /* 0x002fe400078e001e */
[----:B------:R-:W-:-:S04]  /*1520*/  IMAD.MOV.U32 R3, RZ, RZ, 0x0 ;  /* 0x00000000ff037424 */ /* 0x000fc800078e00ff */
[----:B------:R-:W-:Y:S05]  /*1530*/  RET.REL.NODEC R2 `(_ZN5flash16flash_fwd_kernelI23Flash_fwd_kernel_traitsILi256ELi128ELi64ELi8ELb0ELb0EN7cutlass10bfloat16_tE19Flash_kernel_traitsILi256ELi128ELi64ELi8ES3_EELb1ELb0ELb1ELb1ELb0ELb0ELb0ELb1EEEvNS_16Flash_fwd_paramsE) ;  /* 0xffffeac002007950 */ /* 0x000fea0003c3ffff */
.L_x_1902:
[----:B------:R-:W3:Y:S01]  /*1540*/  LD.E R20, [R136.64+0x68] ;  /* 0x0000680488147980 */ /* 0x000ee2000c101900 */
[----:B------:R-:W-:-:S03]  /*1550*/  ISETP.NE.AND P1, PT, R21, -0x1, PT ;  /* 0xffffffff1500780c */ /* 0x000fc60003f25270 */
[----:B--2---:R-:W2:Y:S04]  /*1560*/  LD.E.64 R232, [R136.64+0x38] ;  /* 0x0000380488e87980 */ /* 0x004ea8000c101b00 */
[----:B----4-:R-:W4:Y:S01]  /*1570*/  LD.E.64 R234, [R136.64+0x40] ;  /* 0x0000400488ea7980 */ /* 0x010f22000c101b00 */
[----:B------:R-:W-:-:S03]  /*1580*/  ISETP.NE.AND P0, PT, R48, -0x1, PT ;  /* 0xffffffff3000780c */ /* 0x000fc60003f05270 */
[----:B------:R-:W2:Y:S04]  /*1590*/  LD.E.64 R14, [R136.64+0x30] ;  /* 0x00003004880e7980 */ /* 0x000ea8000c101b00 */
[----:B-1----:R-:W2:Y:S04]  /*15a0*/  @!P1 LD.E.64 R10, [R136.64+0x20] ;  /* 0x00002004880a9980 */ /* 0x002ea8000c101b00 */
[----:B------:R-:W2:Y:S04]  /*15b0*/  @!P1 LD.E.64 R16, [R136.64+0x28] ;  /* 0x0000280488109980 */ /* 0x000ea8000c101b00 */
[----:B------:R-:W2:Y:S04]  /*15c0*/  @!P0 LD.E.64 R18, [R136.64+0x18] ;  /* 0x0000180488128980 */ /* 0x000ea8000c101b00 */
[----:B------:R-:W2:Y:S04]  /*15d0*/  LD.E.64 R22, [R136.64+0x58] ;  /* 0x0000580488167980 */ /* 0x000ea8000c101b00 */
[----:B------:R-:W2:Y:S04]  /*15e0*/  LD.E.64 R24, [R136.64+0x50] ;  /* 0x0000500488187980 */ /* 0x000ea8000c101b00 */
[----:B------:R-:W2:Y:S04]  /*15f0*/  LD.E R35, [R136.64+0x60] ;  /* 0x0000600488237980 */ /* 0x000ea8000c101900 */
[----:B------:R-:W2:Y:S04]  /*1600*/  LD.E.64 R226, [R136.64+0xc0] ;  /* 0x0000c00488e27980 */ /* 0x000ea8000c101b00 */
[----:B------:R-:W2:Y:S04]  /*1610*/  LD.E R121, [R136.64+0xc8] ;  /* 0x0000c80488797980 */ /* 0x000ea8000c101900 */
[----:B------:R-:W2:Y:S04]  /*1620*/  LD.E.64 R30, [R136.64+0x48] ;  /* 0x00004804881e7980 */ /* 0x000ea8000c101b00 */
[----:B------:R1:W5:Y:S04]  /*1630*/  LD.E.64 R6, [R136.64] ;  /* 0x0000000488067980 */ /* 0x000368000c101b00 */
[----:B------:R1:W5:Y:S04]  /*1640*/  LD.E.64 R244, [R136.64+0x8] ;  /* 0x0000080488f47980 */ /* 0x000368000c101b00 */
[----:B------:R1:W5:Y:S04]  /*1650*/  LD.E.64 R250, [R136.64+0x10] ;  /* 0x0000100488fa7980 */ /* 0x000368000c101b00 */
[----:B------:R1:W5:Y:S01]  /*1660*/  LD.E.64 R122, [R136.64+0x98] ;  /* 0x00009804887a7980 */ /* 0x000362000c101b00 */
[----:B------:R-:W-:-:S02]  /*1670*/  LEA.HI R0, R28, R38, RZ, 0x3 ;  /* 0x000000261c007211 */ /* 0x000fc400078f18ff */
[----:B------:R-:W-:Y:S02]  /*1680*/  LEA.HI R8, R28, R38, RZ, 0x4 ;  /* 0x000000261c087211 */ /* 0x000fe400078f20ff */
[----:B------:R-:W-:Y:S02]  /*1690*/  SHF.R.S32.HI R40, RZ, 0x3, R0 ;  /* 0x00000003ff287819 */ /* 0x000fe40000011400 */
[----:B------:R-:W-:Y:S02]  /*16a0*/  LOP3.LUT R0, R0, 0xfffffff8, RZ, 0xc0, !PT ;  /* 0xfffffff800007812 */ /* 0x000fe400078ec0ff */
[----:B------:R-:W-:Y:S01]  /*16b0*/  LOP3.LUT R9, R8, 0xfffffff0, RZ, 0xc0, !PT ;  /* 0xfffffff008097812 */ /* 0x000fe200078ec0ff */
[----:B------:R-:W-:Y:S02]  /*16c0*/  IMAD.SHL.U32 R4, R40, 0x40, RZ ;  /* 0x0000004028047824 */ /* 0x000fe400078e00ff */
[C---:B------:R-:W-:Y:S02]  /*16d0*/  IMAD.IADD R34, R38.reuse, 0x1, -R0 ;  /* 0x0000000126227824 */ /* 0x040fe400078e0a00 */
[----:B------:R-:W-:Y:S01]  /*16e0*/  IMAD.IADD R0, R38, 0x1, -R9 ;  /* 0x0000000126007824 */ /* 0x000fe200078e0a09 */
[----:B------:R-:W-:-:S04]  /*16f0*/  LOP3.LUT R13, R4, 0x1c0, RZ, 0xc0, !PT ;  /* 0x000001c0040d7812 */ /* 0x000fc800078ec0ff */
[----:B------:R-:W-:-:S04]  /*1700*/  SHF.R.S32.HI R26, RZ, 0x1f, R0 ;  /* 0x0000001fff1a7819 */ /* 0x000fc80000011400 */
[----:B------:R-:W-:Y:S02]  /*1710*/  LEA.HI R26, R26, R0, RZ, 0x3 ;  /* 0x000000001a1a7211 */ /* 0x000fe400078f18ff */
[----:B------:R-:W-:Y:S02]  /*1720*/  SHF.L.U32 R134, R34, 0x3, RZ ;  /* 0x0000000322867819 */ /* 0x000fe400000006ff */
[----:B------:R-:W-:Y:S02]  /*1730*/  LEA.HI R28, R28, R38, RZ, 0x6 ;  /* 0x000000261c1c7211 */ /* 0x000fe400078f30ff */
[----:B------:R-:W-:Y:S02]  /*1740*/  LOP3.LUT R9, R13, 0x38, R134, 0xf8, !PT ;  /* 0x000000380d097812 */ /* 0x000fe400078ef886 */
[----:B------:R-:W-:-:S04]  /*1750*/  SHF.R.U32.HI R13, RZ, 0x3, R13 ;  /* 0x00000003ff0d7819 */ /* 0x000fc8000001160d */
[----:B------:R-:W-:Y:S01]  /*1760*/  LOP3.LUT R9, R9, R13, RZ, 0x3c, !PT ;  /* 0x0000000d09097212 */ /* 0x000fe200078e3cff */
[----:B------:R-:W-:Y:S01]  /*1770*/  IMAD.SHL.U32 R13, R28, 0x8, RZ ;  /* 0x000000081c0d7824 */ /* 0x000fe200078e00ff */
[----:B------:R-:W-:-:S04]  /*1780*/  IABS R29, R43 ;  /* 0x0000002b001d7213 */ /* 0x000fc80000000000 */
[----:B------:R-:W-:Y:S02]  /*1790*/  LOP3.LUT R220, R9, 0xfffffe00, R13, 0xf8, !PT ;  /* 0xfffffe0009dc7812 */ /* 0x000fe400078ef80d */
[----:B------:R-:W-:Y:S02]  /*17a0*/  @!P1 SHF.R.S32.HI R33, RZ, 0x1f, R42 ;  /* 0x0000001fff219819 */ /* 0x000fe4000001142a */
[----:B------:R-:W-:Y:S02]  /*17b0*/  SHF.R.S32.HI R41, RZ, 0x1f, R40 ;  /* 0x0000001fff297819 */ /* 0x000fe40000011428 */
[C---:B------:R-:W-:Y:S02]  /*17c0*/  IADD3 R118, R134.reuse, 0x40, RZ ;  /* 0x0000004086767810 */ /* 0x040fe40007ffe0ff */
[C---:B------:R-:W-:Y:S02]  /*17d0*/  IADD3 R115, R134.reuse, 0x80, RZ ;  /* 0x0000008086737810 */ /* 0x040fe40007ffe0ff */
[----:B------:R-:W-:-:S02]  /*17e0*/  IADD3 R114, R134, 0xc0, RZ ;  /* 0x000000c086727810 */ /* 0x000fc40007ffe0ff */
[----:B------:R-:W-:Y:S01]  /*17f0*/  SHF.R.S32.HI R106, RZ, 0x5, R37 ;  /* 0x00000005ff6a7819 */ /* 0x000fe20000011425 */
[----:B------:R-:W-:Y:S01]  /*1800*/  BSSY B0, `(.L_x_1917) ;  /* 0x00000c1000007945 */ /* 0x000fe20003800000 */
[----:B------:R-:W-:Y:S02]  /*1810*/  SHF.L.U32 R220, R220, 0x1, RZ ;  /* 0x00000001dcdc7819 */ /* 0x000fe400000006ff */
[----:B---3--:R-:W-:-:S04]  /*1820*/  IABS R5, R20 ;  /* 0x0000001400057213 */ /* 0x008fc80000000000 */
[----:B------:R-:W3:Y:S08]  /*1830*/  I2F.RP R2, R5 ;  /* 0x0000000500027306 */ /* 0x000ef00000209400 */
[----:B---3--:R-:W3:Y:S02]  /*1840*/  MUFU.RCP R2, R2 ;  /* 0x0000000200027308 */ /* 0x008ee40000001000 */
[----:B---3--:R-:W-:-:S06]  /*1850*/  IADD3 R2, R2, 0xffffffe, RZ ;  /* 0x0ffffffe02027810 */ /* 0x008fcc0007ffe0ff */
[----:B------:R3:W1:Y:S02]  /*1860*/  F2I.FTZ.U32.TRUNC.NTZ R3, R2 ;  /* 0x0000000200037305 */ /* 0x000664000021f000 */
[----:B---3--:R-:W-:-:S04]  /*1870*/  SHF.R.S32.HI R2, RZ, 0x4, R8 ;  /* 0x00000004ff027819 */ /* 0x008fc80000011408 */
[----:B------:R-:W-:Y:S01]  /*1880*/  LEA.HI R4, R8, R2, RZ, 0x1 ;  /* 0x0000000208047211 */ /* 0x000fe200078f08ff */
[----:B-1----:R-:W-:-:S04]  /*1890*/  IMAD.MOV R8, RZ, RZ, -R3 ;  /* 0x000000ffff087224 */ /* 0x002fc800078e0a03 */
[----:B------:R-:W-:Y:S01]  /*18a0*/  IMAD.MOV.U32 R27, RZ, RZ, R8 ;  /* 0x000000ffff1b7224 */ /* 0x000fe200078e0008 */
[----:B------:R-:W-:Y:S02]  /*18b0*/  LOP3.LUT R8, R26, 0xfffffff8, RZ, 0xc0, !PT ;  /* 0xfffffff81a087812 */ /* 0x000fe400078ec0ff */
[----:B------:R-:W-:-:S03]  /*18c0*/  LOP3.LUT R4, R4, 0xfffffffe, RZ, 0xc0, !PT ;  /* 0xfffffffe04047812 */ /* 0x000fc600078ec0ff */
[----:B------:R-:W-:Y:S01]  /*18d0*/  IMAD.IADD R0, R0, 0x1, -R8 ;  /* 0x0000000100007824 */ /* 0x000fe200078e0a08 */
[----:B------:R-:W-:Y:S01]  /*18e0*/  IADD3 R36, R2, -R4, RZ ;  /* 0x8000000402247210 */ /* 0x000fe20007ffe0ff */
[----:B------:R-:W-:Y:S02]  /*18f0*/  IMAD R4, R27, R5, RZ ;  /* 0x000000051b047224 */ /* 0x000fe400078e02ff */
[----:B------:R-:W-:Y:S01]  /*1900*/  IMAD.MOV.U32 R2, RZ, RZ, RZ ;  /* 0x000000ffff027224 */ /* 0x000fe200078e00ff */
[C---:B------:R-:W-:Y:S02]  /*1910*/  LOP3.LUT P3, RZ, R0.reuse, 0x4, RZ, 0xc0, !PT ;  /* 0x0000000400ff7812 */ /* 0x040fe4000786c0ff */
[C---:B------:R-:W-:Y:S01]  /*1920*/  LOP3.LUT P2, RZ, R0.reuse, 0x2, RZ, 0xc0, !PT ;  /* 0x0000000200ff7812 */ /* 0x040fe2000784c0ff */
[----:B------:R-:W-:Y:S02]  /*1930*/  IMAD.SHL.U32 R0, R0, 0x40, RZ ;  /* 0x0000004000007824 */ /* 0x000fe400078e00ff */
[----:B------:R-:W-:Y:S01]  /*1940*/  IMAD.HI.U32 R27, R3, R4, R2 ;  /* 0x00000004031b7227 */ /* 0x000fe200078e0002 */
[----:B------:R-:W-:-:S02]  /*1950*/  IABS R2, R20 ;  /* 0x0000001400027213 */ /* 0x000fc40000000000 */
[----:B------:R-:W-:Y:S01]  /*1960*/  LOP3.LUT R0, R0, 0x1c0, RZ, 0xc0, !PT ;  /* 0x000001c000007812 */ /* 0x000fe200078ec0ff */
[----:B------:R-:W-:Y:S01]  /*1970*/  IMAD.SHL.U32 R4, R36, 0x8, RZ ;  /* 0x0000000824047824 */ /* 0x000fe200078e00ff */
[----:B------:R-:W-:Y:S01]  /*1980*/  IADD3 R2, RZ, -R2, RZ ;  /* 0x80000002ff027210 */ /* 0x000fe20007ffe0ff */
[----:B--2---:R-:W-:Y:S01]  /*1990*/  @!P1 IMAD R3, R233, R12, RZ ;  /* 0x0000000ce9039224 */ /* 0x004fe200078e02ff */
[----:B------:R-:W-:Y:S02]  /*19a0*/  @!P1 SHF.R.S32.HI R8, RZ, 0x1f, R12 ;  /* 0x0000001fff089819 */ /* 0x000fe4000001140c */
[----:B------:R-:W-:Y:S01]  /*19b0*/  LOP3.LUT R9, R0, 0x8, R4, 0xf8, !PT ;  /* 0x0000000800097812 */ /* 0x000fe200078ef804 */
[----:B------:R-:W-:Y:S01]  /*19c0*/  IMAD.MOV.U32 R13, RZ, RZ, R2 ;  /* 0x000000ffff0d7224 */ /* 0x000fe200078e0002 */
[----:B------:R-:W-:Y:S01]  /*19d0*/  SHF.R.U32.HI R4, RZ, 0x3, R0 ;  /* 0x00000003ff047819 */ /* 0x000fe20000011600 */
[----:B------:R-:W-:-:S04]  /*19e0*/  IMAD.HI.U32 R0, R27, R29, RZ ;  /* 0x0000001d1b007227 */ /* 0x000fc800078e00ff */
[----:B------:R-:W-:Y:S02]  /*19f0*/  @!P1 IMAD R28, R232, R8, R3 ;  /* 0x00000008e81c9224 */ /* 0x000fe400078e0203 */
[----:B------:R-:W-:Y:S02]  /*1a00*/  IMAD R13, R0, R13, R29 ;  /* 0x0000000d000d7224 */ /* 0x000fe400078e021d */
[----:B------:R-:W-:-:S04]  /*1a10*/  @!P1 IMAD.WIDE.U32 R2, R232, R12, RZ ;  /* 0x0000000ce8029225 */ /* 0x000fc800078e00ff */
[----:B------:R-:W-:Y:S01]  /*1a20*/  @P1 IMAD.IADD R8, R12, 0x1, R21 ;  /* 0x000000010c081824 */ /* 0x000fe200078e0215 */
[----:B------:R-:W-:Y:S01]  /*1a30*/  ISETP.GT.U32.AND P5, PT, R5, R13, PT ;  /* 0x0000000d0500720c */ /* 0x000fe20003fa4070 */
[----:B------:R-:W-:Y:S01]  /*1a40*/  @!P1 IMAD R11, R11, R42, RZ ;  /* 0x0000002a0b0b9224 */ /* 0x000fe200078e02ff */
[----:B------:R-:W-:Y:S01]  /*1a50*/  LOP3.LUT R27, R9, R4, RZ, 0x3c, !PT ;  /* 0x00000004091b7212 */ /* 0x000fe200078e3cff */
[----:B------:R-:W-:Y:S01]  /*1a60*/  @P1 IMAD R29, R233, R8, RZ ;  /* 0x00000008e91d1224 */ /* 0x000fe200078e02ff */
[----:B------:R-:W-:Y:S01]  /*1a70*/  @!P1 IADD3 R3, R3, R28, RZ ;  /* 0x0000001c03039210 */ /* 0x000fe20007ffe0ff */
[----:B------:R-:W-:-:S04]  /*1a80*/  @P1 IMAD.WIDE.U32 R8, R232, R8, RZ ;  /* 0x00000008e8081225 */ /* 0x000fc800078e00ff */
[----:B------:R-:W-:Y:S02]  /*1a90*/  @!P1 IMAD R11, R10, R33, R11 ;  /* 0x000000210a0b9224 */ /* 0x000fe400078e020b */
[----:B------:R-:W-:-:S04]  /*1aa0*/  @!P1 IMAD.WIDE.U32 R2, R42, R10, R2 ;  /* 0x0000000a2a029225 */ /* 0x000fc800078e0002 */
[----:B------:R-:W-:Y:S01]  /*1ab0*/  @P1 IMAD.IADD R45, R9, 0x1, R29 ;  /* 0x00000001092d1824 */ /* 0x000fe200078e021d */
[----:B------:R-:W-:Y:S01]  /*1ac0*/  @!P1 SHF.R.S32.HI R9, RZ, 0x1f, R12 ;  /* 0x0000001fff099819 */ /* 0x000fe2000001140c */
[----:B------:R-:W-:Y:S02]  /*1ad0*/  @P1 IMAD.MOV.U32 R47, RZ, RZ, R8 ;  /* 0x000000ffff2f1224 */ /* 0x000fe400078e0008 */
[----:B----4-:R-:W-:Y:S02]  /*1ae0*/  @!P1 IMAD R10, R235, R12, RZ ;  /* 0x0000000ceb0a9224 */ /* 0x010fe400078e02ff */
[----:B------:R-:W-:Y:S01]  /*1af0*/  @P1 IMAD.IADD R8, R12, 0x1, R21 ;  /* 0x000000010c081824 */ /* 0x000fe200078e0215 */
[----:B------:R-:W-:Y:S01]  /*1b00*/  @!P1 IADD3 R45, R3, R11, RZ ;  /* 0x0000000b032d9210 */ /* 0x000fe20007ffe0ff */
[----:B------:R-:W-:Y:S02]  /*1b10*/  @!P1 IMAD R10, R234, R9, R10 ;  /* 0x00000009ea0a9224 */ /* 0x000fe400078e020a */
[----:B------:R-:W-:-:S02]  /*1b20*/  @P1 IMAD R11, R235, R8, RZ ;  /* 0x00000008eb0b1224 */ /* 0x000fc400078e02ff */
[----:B------:R-:W-:Y:S02]  /*1b30*/  @!P5 IMAD.IADD R13, R13, 0x1, -R5 ;  /* 0x000000010d0dd824 */ /* 0x000fe400078e0a05 */
[----:B------:R-:W-:-:S03]  /*1b40*/  @P1 IMAD.WIDE.U32 R8, R234, R8, RZ ;  /* 0x00000008ea081225 */ /* 0x000fc600078e00ff */
[----:B------:R-:W-:Y:S01]  /*1b50*/  ISETP.GE.U32.AND P6, PT, R13, R5, PT ;  /* 0x000000050d00720c */ /* 0x000fe20003fc6070 */
[----:B------:R-:W-:Y:S01]  /*1b60*/  @P1 IMAD.MOV.U32 R46, RZ, RZ, R8 ;  /* 0x000000ffff2e1224 */ /* 0x000fe200078e0008 */
[----:B------:R-:W-:Y:S01]  /*1b70*/  LOP3.LUT R8, R43, R20, RZ, 0x3c, !PT ;  /* 0x000000142b087212 */ /* 0x000fe200078e3cff */
[----:B------:R-:W-:Y:S02]  /*1b80*/  @!P1 IMAD.MOV.U32 R47, RZ, RZ, R2 ;  /* 0x000000ffff2f9224 */ /* 0x000fe400078e0002 */
[----:B------:R-:W-:Y:S01]  /*1b90*/  @!P1 IMAD.WIDE.U32 R2, R234, R12, RZ ;  /* 0x0000000cea029225 */ /* 0x000fe200078e00ff */
[----:B------:R-:W-:Y:S02]  /*1ba0*/  ISETP.GE.AND P4, PT, R8, RZ, PT ;  /* 0x000000ff0800720c */ /* 0x000fe40003f86270 */
[----:B------:R-:W-:Y:S02]  /*1bb0*/  @!P5 IADD3 R0, R0, 0x1, RZ ;  /* 0x000000010000d810 */ /* 0x000fe40007ffe0ff */
[----:B------:R-:W-:-:S02]  /*1bc0*/  ISETP.NE.AND P5, PT, R20, RZ, PT ;  /* 0x000000ff1400720c */ /* 0x000fc40003fa5270 */
[----:B------:R-:W-:Y:S01]  /*1bd0*/  @!P1 IADD3 R3, R3, R10, RZ ;  /* 0x0000000a03039210 */ /* 0x000fe20007ffe0ff */
[----:B------:R-:W-:Y:S01]  /*1be0*/  @!P1 IMAD R5, R17, R42, RZ ;  /* 0x0000002a11059224 */ /* 0x000fe200078e02ff */
[--C-:B------:R-:W-:Y:S02]  /*1bf0*/  @!P1 SHF.R.S32.HI R12, RZ, 0x1f, R42.reuse ;  /* 0x0000001fff0c9819 */ /* 0x100fe4000001142a */
[----:B------:R-:W-:Y:S01]  /*1c00*/  @!P0 SHF.R.S32.HI R8, RZ, 0x1f, R42 ;  /* 0x0000001fff088819 */ /* 0x000fe2000001142a */
[----:B------:R-:W-:Y:S01]  /*1c10*/  @!P1 IMAD.WIDE.U32 R2, R42, R16, R2 ;  /* 0x000000102a029225 */ /* 0x000fe200078e0002 */
[----:B------:R-:W-:-:S03]  /*1c20*/  @P6 IADD3 R0, R0, 0x1, RZ ;  /* 0x0000000100006810 */ /* 0x000fc60007ffe0ff */
[----:B------:R-:W-:Y:S02]  /*1c30*/  @!P1 IMAD R5, R16, R12, R5 ;  /* 0x0000000c10059224 */ /* 0x000fe400078e0205 */
[----:B------:R-:W-:Y:S01]  /*1c40*/  @!P0 IMAD R16, R19, R42, RZ ;  /* 0x0000002a13108224 */ /* 0x000fe200078e02ff */
[----:B------:R-:W-:Y:S01]  /*1c50*/  @!P1 MOV R46, R2 ;  /* 0x00000002002e9202 */ /* 0x000fe20000000f00 */
[----:B------:R-:W-:Y:S01]  /*1c60*/  @P1 IMAD.IADD R44, R9, 0x1, R11 ;  /* 0x00000001092c1824 */ /* 0x000fe200078e020b */
[----:B------:R-:W-:Y:S01]  /*1c70*/  @!P4 IADD3 R0, -R0, RZ, RZ ;  /* 0x000000ff0000c210 */ /* 0x000fe20007ffe1ff */
[----:B------:R-:W-:Y:S01]  /*1c80*/  @!P1 IMAD.IADD R44, R3, 0x1, R5 ;  /* 0x00000001032c9824 */ /* 0x000fe200078e0205 */
[----:B------:R-:W-:Y:S01]  /*1c90*/  @!P5 LOP3.LUT R0, RZ, R20, RZ, 0x33, !PT ;  /* 0x00000014ff00d212 */ /* 0x000fe200078e33ff */
[----:B------:R-:W-:Y:S02]  /*1ca0*/  @!P0 IMAD R16, R18, R8, R16 ;  /* 0x0000000812108224 */ /* 0x000fe400078e0210 */
[----:B------:R-:W-:-:S04]  /*1cb0*/  @P0 IMAD.WIDE.U32 R2, R14, R48, RZ ;  /* 0x000000300e020225 */ /* 0x000fc800078e00ff */
[----:B------:R-:W-:Y:S02]  /*1cc0*/  @P0 IMAD R5, R15, R48, RZ ;  /* 0x000000300f050224 */ /* 0x000fe400078e02ff */
[----:B------:R-:W-:-:S04]  /*1cd0*/  @!P0 IMAD.WIDE.U32 R10, R18, R42, RZ ;  /* 0x0000002a120a8225 */ /* 0x000fc800078e00ff */
[----:B------:R-:W-:Y:S01]  /*1ce0*/  @P0 IMAD.MOV.U32 R8, RZ, RZ, R14 ;  /* 0x000000ffff080224 */ /* 0x000fe200078e000e */
[----:B------:R-:W-:Y:S01]  /*1cf0*/  @!P0 MOV R8, R14 ;  /* 0x0000000e00088202 */ /* 0x000fe20000000f00 */
[----:B------:R-:W-:Y:S02]  /*1d00*/  @P0 IMAD.MOV.U32 R9, RZ, RZ, R15 ;  /* 0x000000ffff090224 */ /* 0x000fe400078e000f */
[----:B------:R-:W-:Y:S02]  /*1d10*/  @P0 IMAD.MOV.U32 R13, RZ, RZ, R2 ;  /* 0x000000ffff0d0224 */ /* 0x000fe400078e0002 */
[----:B------:R-:W-:Y:S01]  /*1d20*/  @P0 IMAD.IADD R12, R3, 0x1, R5 ;  /* 0x00000001030c0824 */ /* 0x000fe200078e0205 */
[----:B------:R-:W-:Y:S01]  /*1d30*/  @!P0 IADD3 R12, R11, R16, RZ ;  /* 0x000000100b0c8210 */ /* 0x000fe20007ffe0ff */
[----:B------:R-:W-:Y:S01]  /*1d40*/  @!P0 IMAD.MOV.U32 R9, RZ, RZ, R15 ;  /* 0x000000ffff098224 */ /* 0x000fe200078e000f */
[----:B------:R-:W-:Y:S01]  /*1d50*/  SHF.R.S32.HI R3, RZ, 0x1f, R0 ;  /* 0x0000001fff037819 */ /* 0x000fe20000011400 */
[----:B------:R-:W-:Y:S01]  /*1d60*/  @!P0 IMAD.MOV.U32 R13, RZ, RZ, R10 ;  /* 0x000000ffff0d8224 */ /* 0x000fe200078e000a */
[----:B------:R-:W-:Y:S01]  /*1d70*/  SHF.R.S32.HI R16, RZ, 0x1f, R134 ;  /* 0x0000001fff107819 */ /* 0x000fe20000011486 */
[----:B------:R-:W-:Y:S01]  /*1d80*/  IMAD R11, R23, R0, RZ ;  /* 0x00000000170b7224 */ /* 0x000fe200078e02ff */
[C---:B------:R-:W-:Y:S01]  /*1d90*/  IADD3 R2, P0, R134.reuse, R46, RZ ;  /* 0x0000002e86027210 */ /* 0x040fe20007f1e0ff */
[-C--:B------:R-:W-:Y:S01]  /*1da0*/  IMAD R5, R25, R0.reuse, RZ ;  /* 0x0000000019057224 */ /* 0x080fe200078e02ff */
[----:B------:R-:W-:Y:S01]  /*1db0*/  IADD3 R10, P1, R134, R47, RZ ;  /* 0x0000002f860a7210 */ /* 0x000fe20007f3e0ff */
[----:B------:R-:W-:-:S04]  /*1dc0*/  IMAD.WIDE.U32 R18, R24, R0, RZ ;  /* 0x0000000018127225 */ /* 0x000fc800078e00ff */
[-C--:B------:R-:W-:Y:S02]  /*1dd0*/  IMAD R15, R22, R3.reuse, R11 ;  /* 0x00000003160f7224 */ /* 0x080fe400078e020b */
[----:B------:R-:W-:Y:S02]  /*1de0*/  IMAD R24, R24, R3, R5 ;  /* 0x0000000318187224 */ /* 0x000fe400078e0205 */
[C---:B------:R-:W-:Y:S02]  /*1df0*/  IMAD.X R3, R16.reuse, 0x1, R44, P0 ;  /* 0x0000000110037824 */ /* 0x040fe400000e062c */
[----:B------:R-:W-:Y:S02]  /*1e00*/  IMAD.X R11, R16, 0x1, R45, P1 ;  /* 0x00000001100b7824 */ /* 0x000fe400008e062d */
[----:B------:R-:W-:-:S04]  /*1e10*/  IMAD.WIDE.U32 R20, R22, R0, RZ ;  /* 0x0000000016147225 */ /* 0x000fc800078e00ff */
[-C--:B------:R-:W-:Y:S02]  /*1e20*/  IMAD R0, R235, R40.reuse, RZ ;  /* 0x00000028eb007224 */ /* 0x080fe400078e02ff */
[----:B------:R-:W-:Y:S01]  /*1e30*/  IMAD.WIDE.U32 R2, R234, R40, R2 ;  /* 0x00000028ea027225 */ /* 0x000fe200078e0002 */
[----:B------:R-:W-:-:S03]  /*1e40*/  IADD3 R14, P0, R134, R13, RZ ;  /* 0x0000000d860e7210 */ /* 0x000fc60007f1e0ff */
[-C--:B------:R-:W-:Y:S02]  /*1e50*/  IMAD R5, R233, R40.reuse, RZ ;  /* 0x00000028e9057224 */ /* 0x080fe400078e02ff */
[----:B------:R-:W-:Y:S01]  /*1e60*/  IMAD.WIDE.U32 R10, R232, R40, R10 ;  /* 0x00000028e80a7225 */ /* 0x000fe200078e000a */
[----:B------:R-:W-:Y:S01]  /*1e70*/  STL [R1+0x14c], R45 ;  /* 0x00014c2d01007387 */ /* 0x000fe20000100800 */
[----:B------:R-:W-:Y:S02]  /*1e80*/  IADD3 R28, P1, R20, R2, RZ ;  /* 0x00000002141c7210 */ /* 0x000fe40007f3e0ff */
[----:B------:R-:W-:Y:S01]  /*1e90*/  IMAD R0, R234, R41, R0 ;  /* 0x00000029ea007224 */ /* 0x000fe200078e0200 */
[----:B------:R-:W-:Y:S01]  /*1ea0*/  IADD3 R17, R21, R15, RZ ;  /* 0x0000000f15117210 */ /* 0x000fe20007ffe0ff */
[----:B------:R-:W-:Y:S01]  /*1eb0*/  IMAD R5, R232, R41, R5 ;  /* 0x00000029e8057224 */ /* 0x000fe200078e0205 */
[----:B------:R-:W-:Y:S01]  /*1ec0*/  STL [R1+0x148], R47 ;  /* 0x0001482f01007387 */ /* 0x000fe20000100800 */
[----:B------:R-:W-:Y:S01]  /*1ed0*/  IMAD.IADD R13, R19, 0x1, R24 ;  /* 0x00000001130d7824 */ /* 0x000fe200078e0218 */
[----:B------:R-:W-:-:S02]  /*1ee0*/  IADD3 R116, P4, R10, R18, RZ ;  /* 0x000000120a747210 */ /* 0x000fc40007f9e0ff */
[----:B------:R1:W-:Y:S01]  /*1ef0*/  STL [R1+0x144], R44 ;  /* 0x0001442c01007387 */ /* 0x0003e20000100800 */
[----:B------:R-:W-:-:S03]  /*1f00*/  IADD3.X R29, R17, R3, R0, P1, !PT ;  /* 0x00000003111d7210 */ /* 0x000fc60000ffe400 */
[----:B------:R-:W-:Y:S01]  /*1f10*/  STL [R1+0x140], R46 ;  /* 0x0001402e01007387 */ /* 0x000fe20000100800 */
[----:B------:R-:W-:-:S03]  /*1f20*/  IADD3.X R117, R13, R11, R5, P4, !PT ;  /* 0x0000000b0d757210 */ /* 0x000fc600027fe405 */
[----:B------:R-:W-:Y:S04]  /*1f30*/  STL.64 [R1+0x138], R20 ;  /* 0x0001381401007387 */ /* 0x000fe80000100a00 */
[----:B------:R-:W-:Y:S04]  /*1f40*/  STL.64 [R1+0x130], R18 ;  /* 0x0001301201007387 */ /* 0x000fe80000100a00 */
[----:B------:R-:W-:Y:S04]  /*1f50*/  STL.64 [R1+0x88], R40 ;  /* 0x0000882801007387 */ /* 0x000fe80000100a00 */
[----:B------:R-:W-:Y:S04]  /*1f60*/  STL [R1+0x154], R17 ;  /* 0x0001541101007387 */ /* 0x000fe80000100800 */
[----:B------:R2:W-:Y:S01]  /*1f70*/  STL [R1+0x150], R13 ;  /* 0x0001500d01007387 */ /* 0x0005e20000100800 */
[----:B-1----:R-:W-:-:S03]  /*1f80*/  IMAD.WIDE R44, R39, 0x80, R40 ;  /* 0x00000080272c7825 */ /* 0x002fc600078e0228 */
[----:B------:R1:W-:Y:S04]  /*1f90*/  STL.64 [R1+0xf8], R28 ;  /* 0x0000f81c01007387 */ /* 0x0003e80000100a00 */
[----:B------:R1:W-:Y:S01]  /*1fa0*/  STL.64 [R1+0xe8], R116 ;  /* 0x0000e87401007387 */ /* 0x0003e20000100a00 */
[----:B------:R-:W-:-:S03]  /*1fb0*/  IMAD.IADD R23, R132, 0x1, -R113 ;  /* 0x0000000184177824 */ /* 0x000fc600078e0a71 */
[----:B------:R1:W-:Y:S01]  /*1fc0*/  STL [R1+0x80], R118 ;  /* 0x0000807601007387 */ /* 0x0003e20000100800 */
[----:B------:R-:W-:-:S03]  /*1fd0*/  IMAD R2, R42, R35, R43 ;  /* 0x000000232a027224 */ /* 0x000fc600078e022b */
[----:B------:R1:W-:Y:S01]  /*1fe0*/  STL [R1+0x7c], R115 ;  /* 0x00007c7301007387 */ /* 0x0003e20000100800 */
[----:B------:R-:W-:-:S03]  /*1ff0*/  SHF.R.S32.HI R3, RZ, 0x1f, R37 ;  /* 0x0000001fff037819 */ /* 0x000fc60000011425 */
[----:B------:R1:W-:Y:S04]  /*2000*/  STL.64 [R1+0x118], R44 ;  /* 0x0001182c01007387 */ /* 0x0003e80000100a00 */
[----:B------:R1:W-:Y:S01]  /*2010*/  STL [R1+0x90], R114 ;  /* 0x0000907201007387 */ /* 0x0003e20000100800 */
[----:B------:R-:W-:Y:S01]  /*2020*/  IMAD.X R15, R16, 0x1, R12, P0 ;  /* 0x00000001100f7824 */ /* 0x000fe200000e060c */
[----:B------:R-:W-:Y:S01]  /*2030*/  SHF.L.U32 R0, R130, 0x6, RZ ;  /* 0x0000000682007819 */ /* 0x000fe200000006ff */
[----:B------:R-:W-:Y:S01]  /*2040*/  IMAD R2, R227, R2, R113 ;  /* 0x00000002e3027224 */ /* 0x000fe200078e0271 */
[----:B------:R-:W-:Y:S02]  /*2050*/  ISETP.GE.AND P0, PT, R40, R23, PT ;  /* 0x000000172800720c */ /* 0x000fe40003f06270 */
[----:B------:R-:W-:-:S02]  /*2060*/  SHF.R.S32.HI R5, RZ, 0x1f, R32 ;  /* 0x0000001fff057819 */ /* 0x000fc40000011420 */
[----:B------:R-:W-:Y:S01]  /*2070*/  LEA.HI R3, R3, R106, RZ, 0x3 ;  /* 0x0000006a03037211 */ /* 0x000fe200078f18ff */
[----:B------:R-:W-:Y:S01]  /*2080*/  IMAD R2, R121, R2, R0 ;  /* 0x0000000279027224 */ /* 0x000fe200078e0200 */
[----:B------:R-:W-:Y:S02]  /*2090*/  LEA.HI R5, R5, R32, RZ, 0x2 ;  /* 0x0000002005057211 */ /* 0x000fe400078f10ff */
[----:B------:R-:W-:Y:S01]  /*20a0*/  LOP3.LUT R0, R3, 0xffffff8, RZ, 0xc0, !PT ;  /* 0x0ffffff803007812 */ /* 0x000fe200078ec0ff */
[----:B------:R-:W-:Y:S01]  /*20b0*/  IMAD R12, R31, R43, RZ ;  /* 0x0000002b1f0c7224 */ /* 0x000fe200078e02ff */
[----:B------:R-:W-:Y:S01]  /*20c0*/  SHF.R.S32.HI R25, RZ, 0x1f, R43 ;  /* 0x0000001fff197819 */ /* 0x000fe2000001142b */
[----:B------:R-:W-:Y:S01]  /*20d0*/  IMAD.SHL.U32 R4, R26, 0x40, RZ ;  /* 0x000000401a047824 */ /* 0x000fe200078e00ff */
[----:B------:R-:W-:Y:S01]  /*20e0*/  SHF.R.S32.HI R108, RZ, 0x2, R5 ;  /* 0x00000002ff6c7819 */ /* 0x000fe20000011405 */
[----:B------:R-:W-:Y:S01]  /*20f0*/  IMAD.MOV.U32 R3, RZ, RZ, 0x10 ;  /* 0x00000010ff037424 */ /* 0x000fe200078e00ff */
[----:B------:R-:W-:Y:S01]  /*2100*/  IADD3 R0, R106, -R0, RZ ;  /* 0x800000006a007210 */ /* 0x000fe20007ffe0ff */
[----:B------:R-:W-:-:S02]  /*2110*/  IMAD.MOV.U32 R10, RZ, RZ, 0x20 ;  /* 0x00000020ff0a7424 */ /* 0x000fc400078e00ff */
[----:B------:R-:W-:Y:S02]  /*2120*/  IMAD R12, R30, R25, R12 ;  /* 0x000000191e0c7224 */ /* 0x000fe400078e020c */
[----:B------:R-:W-:Y:S01]  /*2130*/  IMAD.WIDE.U32 R14, R43, R30, R14 ;  /* 0x0000001e2b0e7225 */ /* 0x000fe200078e000e */
[----:B------:R-:W-:Y:S02]  /*2140*/  LOP3.LUT R4, R27, 0xfffffe00, R4, 0xf8, !PT ;  /* 0xfffffe001b047812 */ /* 0x000fe400078ef804 */
[----:B------:R-:W-:Y:S01]  /*2150*/  IADD3 R22, R2, -0x40, RZ ;  /* 0xffffffc002167810 */ /* 0x000fe20007ffe0ff */
[----:B------:R-:W-:Y:S01]  /*2160*/  IMAD R26, R0, 0x10, R108 ;  /* 0x00000010001a7824 */ /* 0x000fe200078e026c */
[----:B------:R-:W-:Y:S01]  /*2170*/  SEL R3, R3, 0xfffffff0, !P2 ;  /* 0xfffffff003037807 */ /* 0x000fe20005000000 */
[----:B--2---:R-:W-:Y:S01]  /*2180*/  IMAD.IADD R13, R15, 0x1, R12 ;  /* 0x000000010f0d7824 */ /* 0x004fe200078e020c */
[----:B------:R-:W-:Y:S01]  /*2190*/  SEL R0, R10, 0xffffffe0, !P3 ;  /* 0xffffffe00a007807 */ /* 0x000fe20005800000 */
[----:B------:R-:W-:Y:S05]  /*21a0*/  @P0 BRA `(.L_x_1918) ;  /* 0x0000026000000947 */ /* 0x000fea0003800000 */
[----:B-1----:R-:W-:Y:S01]  /*21b0*/  ISETP.GE.AND P6, PT, R134, R226, PT ;  /* 0x000000e28600720c */ /* 0x002fe20003fc6270 */
[----:B------:R-:W-:Y:S01]  /*21c0*/  IMAD R2, R45, R8, RZ ;  /* 0x000000082d027224 */ /* 0x000fe200078e02ff */
[-C--:B------:R-:W-:Y:S01]  /*21d0*/  ISETP.GE.AND P5, PT, R118, R226.reuse, PT ;  /* 0x000000e27600720c */ /* 0x080fe20003fa6270 */
[----:B------:R-:W-:Y:S01]  /*21e0*/  IMAD.MOV.U32 R12, RZ, RZ, R14 ;  /* 0x000000ffff0c7224 */ /* 0x000fe200078e000e */
[-C--:B------:R-:W-:Y:S01]  /*21f0*/  ISETP.GE.AND P4, PT, R115, R226.reuse, PT ;  /* 0x000000e27300720c */ /* 0x080fe20003f86270 */
[----:B------:R-:W-:Y:S01]  /*2200*/  IMAD R2, R44, R9, R2 ;  /* 0x000000092c027224 */ /* 0x000fe200078e0202 */
[----:B------:R-:W-:Y:S01]  /*2210*/  ISETP.GE.AND P3, PT, R114, R226, PT ;  /* 0x000000e27200720c */ /* 0x000fe20003f66270 */
[----:B------:R-:W-:-:S04]  /*2220*/  IMAD.WIDE.U32 R10, R44, R8, R12 ;  /* 0x000000082c0a7225 */ /* 0x000fc800078e000c */
[----:B------:R-:W-:Y:S02]  /*2230*/  IMAD.IADD R2, R11, 0x1, R2 ;  /* 0x000000010b027824 */ /* 0x000fe400078e0202 */
[CC--:B-----5:R-:W-:Y:S01]  /*2240*/  @!P6 LEA R20, P2, R10.reuse, R6.reuse, 0x1 ;  /* 0x000000060a14e211 */ /* 0x0e0fe200078408ff */
[----:B------:R1:W-:Y:S01]  /*2250*/  @P6 STS.128 [R220], RZ ;  /* 0x000000ffdc006388 */ /* 0x0003e20000000c00 */
[CC--:B------:R-:W-:Y:S02]  /*2260*/  @!P5 LEA R18, P1, R10.reuse, R6.reuse, 0x1 ;  /* 0x000000060a12d211 */ /* 0x0c0fe400078208ff */
[C---:B------:R-:W-:Y:S02]  /*2270*/  @!P4 LEA R16, P0, R10.reuse, R6, 0x1 ;  /* 0x000000060a10c211 */ /* 0x040fe400078008ff */
[CCC-:B------:R-:W-:Y:S02]  /*2280*/  @!P6 LEA.HI.X R21, R10.reuse, R7.reuse, R2.reuse, 0x1, P2 ;  /* 0x000000070a15e211 */ /* 0x1c0fe400010f0c02 */
[----:B------:R-:W-:-:S02]  /*2290*/  @!P5 LEA.HI.X R19, R10, R7, R2, 0x1, P1 ;  /* 0x000000070a13d211 */ /* 0x000fc400008f0c02 */
[----:B------:R-:W-:Y:S01]  /*22a0*/  @!P4 LEA.HI.X R17, R10, R7, R2, 0x1, P0 ;  /* 0x000000070a11c211 */ /* 0x000fe200000f0c02 */
        /* <DEDUP_REMOVED lines=16> */
[----:B-1----:R-:W-:-:S04]  /*23b0*/  LEA R16, P0, R10, R6, 0x1 ;  /* 0x000000060a107211 */ /* 0x002fc800078008ff */
[----:B------:R-:W-:-:S05]  /*23c0*/  LEA.HI.X R17, R10, R7, R2, 0x1, P0 ;  /* 0x000000070a117211 */ /* 0x000fca00000f0c02 */
[----:B------:R-:W-:Y:S01]  /*23d0*/  @!PT LDS RZ, [RZ] ;  /* 0x00000000fffff984 */ /* 0x000fe20000000800 */
[----:B------:R-:W-:Y:S01]  /*23e0*/  @!PT LDS RZ, [RZ] ;  /* 0x00000000fffff984 */ /* 0x000fe20000000800 */
[----:B------:R-:W-:Y:S01]  /*23f0*/  @!PT LDS RZ, [RZ] ;  /* 0x00000000fffff984 */ /* 0x000fe20000000800 */
[----:B------:R1:W-:Y:S04]  /*2400*/  LDGSTS.E.BYPASS.LTC128B.128 [R220+0xc000], [R16.64+0x180] ;  /* 0x0c00018010dc7fae */ /* 0x0003e8000b901d44 */
.L_x_1918:
[----:B-1----:R-:W-:Y:S05]  /*2410*/  BSYNC B0 ;  /* 0x0000000000007941 */ /* 0x002fea0003800000 */
.L_x_1917:
[----:B------:R-:W-:Y:S01]  /*2420*/  LOP3.LUT R2, R5, 0x7ffffffc, RZ, 0xc0, !PT ;  /* 0x7ffffffc05027812 */ /* 0x000fe200078ec0ff */
[----:B------:R-:W-:Y:S01]  /*2430*/  BSSY B0, `(.L_x_1919) ;  /* 0x0000033000007945 */ /* 0x000fe20003800000 */
[----:B------:R-:W-:-:S03]  /*2440*/  IADD3 R27, R40, 0x20, RZ ;  /* 0x00000020281b7810 */ /* 0x000fc60007ffe0ff */
[----:B------:R-:W-:Y:S01]  /*2450*/  IMAD.IADD R2, R32, 0x1, -R2 ;  /* 0x0000000120027824 */ /* 0x000fe200078e0a02 */
[----:B------:R-:W-:-:S03]  /*2460*/  ISETP.GE.AND P1, PT, R27, R23, PT ;  /* 0x000000171b00720c */ /* 0x000fc60003f26270 */
[----:B------:R-:W-:-:S04]  /*2470*/  IMAD.SHL.U32 R2, R2, 0x2, RZ ;  /* 0x0000000202027824 */ /* 0x000fc800078e00ff */
[----:B------:R-:W-:-:S05]  /*2480*/  IMAD R2, R121, R26, R2 ;  /* 0x0000001a79027224 */ /* 0x000fca00078e0202 */
[----:B------:R-:W-:Y:S02]  /*2490*/  IADD3 R119, P0, R2, R22, RZ ;  /* 0x0000001602777210 */ /* 0x000fe40007f1e0ff */
[----:B------:R-:W-:-:S04]  /*24a0*/  SHF.R.S32.HI R2, RZ, 0x1f, R2 ;  /* 0x0000001fff027819 */ /* 0x000fc80000011402 */
[----:B------:R-:W-:Y:S01]  /*24b0*/  LEA.HI.X.SX32 R120, R22, R2, 0x1, P0 ;  /* 0x0000000216787211 */ /* 0x000fe200000f0eff */
        /* <DEDUP_REMOVED lines=12> */
[CC--:B-----5:R-:W-:Y:S01]  /*2580*/  @!P5 LEA R20, P6, R10.reuse, R6.reuse, 0x1 ;  /* 0x000000060a14d211 */ /* 0x0e0fe200078c08ff */
[----:B------:R1:W-:Y:S01]  /*2590*/  @P5 STS.128 [R220+0x1000], RZ ;  /* 0x001000ffdc005388 */ /* 0x0003e20000000c00 */
[CC--:B------:R-:W-:Y:S01]  /*25a0*/  @!P4 LEA R18, P3, R10.reuse, R6.reuse, 0x1 ;  /* 0x000000060a12c211 */ /* 0x0c0fe200078608ff */
[----:B------:R-:W-:Y:S01]  /*25b0*/  IMAD.IADD R2, R11, 0x1, R2 ;  /* 0x000000010b027824 */ /* 0x000fe200078e0202 */
[----:B------:R-:W-:-:S04]  /*25c0*/  @!P2 LEA R16, P1, R10, R6, 0x1 ;  /* 0x000000060a10a211 */ /* 0x000fc800078208ff */
[CCC-:B------:R-:W-:Y:S02]  /*25d0*/  @!P5 LEA.HI.X R21, R10.reuse, R7.reuse, R2.reuse, 0x1, P6 ;  /* 0x000000070a15d211 */ /* 0x1c0fe400030f0c02 */
[CCC-:B------:R-:W-:Y:S02]  /*25e0*/  @!P4 LEA.HI.X R19, R10.reuse, R7.reuse, R2.reuse, 0x1, P3 ;  /* 0x000000070a13c211 */ /* 0x1c0fe400018f0c02 */
[----:B------:R-:W-:Y:S01]  /*25f0*/  @!P2 LEA.HI.X R17, R10, R7, R2, 0x1, P1 ;  /* 0x000000070a11a211 */ /* 0x000fe200008f0c02 */
        /* <DEDUP_REMOVED lines=22> */
.L_x_1920:
[----:B------:R-:W-:Y:S05]  /*2760*/  BSYNC B0 ;  /* 0x0000000000007941 */ /* 0x000fea0003800000 */
.L_x_1919:
        /* <DEDUP_REMOVED lines=15> */
[CC--:B-1---5:R-:W-:Y:S01]  /*2860*/  @!P5 LEA R20, P6, R10.reuse, R6.reuse, 0x1 ;  /* 0x000000060a14d211 */ /* 0x0e2fe200078c08ff */
        /* <DEDUP_REMOVED lines=29> */
.L_x_1922:
[----:B------:R-:W-:Y:S05]  /*2a40*/  BSYNC B0 ;  /* 0x0000000000007941 */ /* 0x000fea0003800000 */
.L_x_1921:
[----:B------:R-:W-:Y:S01]  /*2a50*/  IADD3 R2, R40, 0x60, RZ ;  /* 0x0000006028027810 */ /* 0x000fe20007ffe0ff */
[----:B------:R-:W-:Y:S01]  /*2a60*/  BSSY B0, `(.L_x_1923) ;  /* 0x000002d000007945 */ /* 0x000fe20003800000 */
[C---:B------:R-:W-:Y:S01]  /*2a70*/  SHF.L.U64.HI R112, R232.reuse, 0x6, R233 ;  /* 0x00000006e8707819 */ /* 0x040fe200000102e9 */
[----:B------:R-:W-:Y:S01]  /*2a80*/  IMAD.SHL.U32 R111, R232, 0x40, RZ ;  /* 0x00000040e86f7824 */ /* 0x000fe200078e00ff */
[----:B------:R-:W-:-:S13]  /*2a90*/  ISETP.GE.AND P0, PT, R2, R23, PT ;  /* 0x000000170200720c */ /* 0x000fda0003f06270 */
[----:B------:R-:W-:Y:S05]  /*2aa0*/  @P0 BRA `(.L_x_1924) ;  /* 0x0000028000000947 */ /* 0x000fea0003800000 */
[----:B------:R-:W-:Y:S01]  /*2ab0*/  IADD3 R2, P0, R44, 0x60, RZ ;  /* 0x000000602c027810 */ /* 0x000fe20007f1e0ff */
[----:B------:R-:W-:Y:S01]  /*2ac0*/  IMAD.MOV.U32 R15, RZ, RZ, R13 ;  /* 0x000000ffff0f7224 */ /* 0x000fe200078e000d */
[-C--:B------:R-:W-:Y:S02]  /*2ad0*/  ISETP.GE.AND P5, PT, R134, R226.reuse, PT ;  /* 0x000000e28600720c */ /* 0x080fe40003fa6270 */
        /* <DEDUP_REMOVED lines=31> */
[----:B------:R-:W-:-:S04]  /*2cd0*/  LEA R6, P0, R14, R6, 0x1 ;  /* 0x000000060e067211 */ /* 0x000fc800078008ff */
[----:B------:R-:W-:-:S05]  /*2ce0*/  LEA.HI.X R7, R14, R7, R2, 0x1, P0 ;  /* 0x000000070e077211 */ /* 0x000fca00000f0c02 */
[----:B------:R-:W-:Y:S01]  /*2cf0*/  @!PT LDS RZ, [RZ] ;  /* 0x00000000fffff984 */ /* 0x000fe20000000800 */
[----:B------:R-:W-:Y:S01]  /*2d00*/  @!PT LDS RZ, [RZ] ;  /* 0x00000000fffff984 */ /* 0x000fe20000000800 */
[----:B------:R-:W-:Y:S01]  /*2d10*/  @!PT LDS RZ, [RZ] ;  /* 0x00000000fffff984 */ /* 0x000fe20000000800 */
[----:B------:R3:W-:Y:S04]  /*2d20*/  LDGSTS.E.BYPASS.LTC128B.128 [R220+0xf000], [R6.64+0x180] ;  /* 0x0f00018006dc7fae */ /* 0x0007e8000b901d44 */
.L_x_1924:
[----:B------:R-:W-:Y:S05]  /*2d30*/  BSYNC B0 ;  /* 0x0000000000007941 */ /* 0x000fea0003800000 */
.L_x_1923:
[----:B------:R-:W-:Y:S01]  /*2d40*/  IADD3 R104, R130, -0x1, RZ ;  /* 0xffffffff82687810 */ /* 0x000fe20007ffe0ff */
[----:B------:R-:W-:Y:S03]  /*2d50*/  BSSY B0, `(.L_x_1925) ;  /* 0x000002b000007945 */ /* 0x000fe60003800000 */
[----:B-1----:R-:W-:Y:S01]  /*2d60*/  SHF.R.S32.HI R17, RZ, 0x1f, R104 ;  /* 0x0000001fff117819 */ /* 0x002fe20000011468 */
[----:B------:R-:W-:Y:S01]  /*2d70*/  IMAD R16, R104, -0x40, R105 ;  /* 0xffffffc068107824 */ /* 0x000fe200078e0269 */
[-C--:B------:R-:W-:Y:S01]  /*2d80*/  MOV R135, R104.reuse ;  /* 0x0000006800877202 */ /* 0x080fe20000000f00 */
[----:B------:R-:W-:Y:S02]  /*2d90*/  IMAD R2, R112, R104, RZ ;  /* 0x0000006870027224 */ /* 0x000fe400078e02ff */
[----:B---3-5:R-:W-:Y:S01]  /*2da0*/  IMAD.WIDE.U32 R6, R104, R111, R116 ;  /* 0x0000006f68067225 */ /* 0x028fe200078e0074 */
[----:B------:R-:W-:-:S03]  /*2db0*/  ISETP.GE.AND P0, PT, R40, R16, PT ;  /* 0x000000102800720c */ /* 0x000fc60003f06270 */
[----:B------:R-:W-:-:S05]  /*2dc0*/  IMAD R2, R17, R111, R2 ;  /* 0x0000006f11027224 */ /* 0x000fca00078e0202 */
[----:B------:R-:W-:-:S05]  /*2dd0*/  IADD3 R2, R7, R2, RZ ;  /* 0x0000000207027210 */ /* 0x000fca0007ffe0ff */
[----:B------:R-:W-:Y:S05]  /*2de0*/  @P0 BRA `(.L_x_1926) ;  /* 0x0000021000000947 */ /* 0x000fea0003800000 */
[-C--:B------:R-:W-:Y:S02]  /*2df0*/  ISETP.GE.AND P5, PT, R134, R226.reuse, PT ;  /* 0x000000e28600720c */ /* 0x080fe40003fa6270 */
[-C--:B------:R-:W-:Y:S02]  /*2e00*/  ISETP.GE.AND P4, PT, R118, R226.reuse, PT ;  /* 0x000000e27600720c */ /* 0x080fe40003f86270 */
[-C--:B------:R-:W-:Y:S02]  /*2e10*/  ISETP.GE.AND P2, PT, R115, R226.reuse, PT ;  /* 0x000000e27300720c */ /* 0x080fe40003f46270 */
[----:B------:R-:W-:-:S07]  /*2e20*/  ISETP.GE.AND P0, PT, R114, R226, PT ;  /* 0x000000e27200720c */ /* 0x000fce0003f06270 */
[CC--:B--2---:R-:W-:Y:S01]  /*2e30*/  @!P5 LEA R12, P6, R6.reuse, R244.reuse, 0x1 ;  /* 0x000000f4060cd211 */ /* 0x0c4fe200078c08ff */
[----:B------:R1:W-:Y:S01]  /*2e40*/  @P5 STS.128 [R220+0x10000], RZ ;  /* 0x010000ffdc005388 */ /* 0x0003e20000000c00 */
[CC--:B------:R-:W-:Y:S02]  /*2e50*/  @!P4 LEA R10, P3, R6.reuse, R244.reuse, 0x1 ;  /* 0x000000f4060ac211 */ /* 0x0c0fe400078608ff */
[C---:B------:R-:W-:Y:S02]  /*2e60*/  @!P2 LEA R8, P1, R6.reuse, R244, 0x1 ;  /* 0x000000f40608a211 */ /* 0x040fe400078208ff */
        /* <DEDUP_REMOVED lines=25> */
.L_x_1926:
[----:B------:R-:W-:Y:S05]  /*3000*/  BSYNC B0 ;  /* 0x0000000000007941 */ /* 0x000fea0003800000 */
.L_x_1925:
[----:B------:R-:W-:Y:S01]  /*3010*/  ISETP.GE.AND P0, PT, R27, R16, PT ;  /* 0x000000101b00720c */ /* 0x000fe20003f06270 */
[----:B------:R-:W-:Y:S01]  /*3020*/  BSSY B0, `(.L_x_1927) ;  /* 0x0000026000007945 */ /* 0x000fe20003800000 */
[C---:B------:R-:W-:Y:S01]  /*3030*/  SHF.L.U64.HI R248, R232.reuse, 0x5, R233 ;  /* 0x00000005e8f87819 */ /* 0x040fe200000102e9 */
[----:B------:R-:W-:-:S10]  /*3040*/  IMAD.SHL.U32 R247, R232, 0x20, RZ ;  /* 0x00000020e8f77824 */ /* 0x000fd400078e00ff */
[----:B------:R-:W-:Y:S05]  /*3050*/  @P0 BRA `(.L_x_1928) ;  /* 0x0000022000000947 */ /* 0x000fea0003800000 */
[-C--:B------:R-:W-:Y:S02]  /*3060*/  ISETP.GE.AND P6, PT, R134, R226.reuse, PT ;  /* 0x000000e28600720c */ /* 0x080fe40003fc6270 */
[-C--:B------:R-:W-:Y:S02]  /*3070*/  ISETP.GE.AND P5, PT, R118, R226.reuse, PT ;  /* 0x000000e27600720c */ /* 0x080fe40003fa6270 */
[-C--:B------:R-:W-:Y:S02]  /*3080*/  ISETP.GE.AND P3, PT, R115, R226.reuse, PT ;  /* 0x000000e27300720c */ /* 0x080fe40003f66270 */
[----:B------:R-:W-:Y:S02]  /*3090*/  ISETP.GE.AND P1, PT, R114, R226, PT ;  /* 0x000000e27200720c */ /* 0x000fe40003f26270 */
[----:B------:R-:W-:-:S05]  /*30a0*/  IADD3 R6, P0, R247, R6, RZ ;  /* 0x00000006f7067210 */ /* 0x000fca0007f1e0ff */
[----:B------:R-:W-:Y:S01]  /*30b0*/  IMAD.X R2, R248, 0x1, R2, P0 ;  /* 0x00000001f8027824 */ /* 0x000fe200000e0602 */
[CC--:B------:R-:W-:Y:S01]  /*30c0*/  @!P6 LEA R14, P0, R6.reuse, R244.reuse, 0x1 ;  /* 0x000000f4060ee211 */ /* 0x0c0fe200078008ff */
[----:B------:R3:W-:Y:S01]  /*30d0*/  @P6 STS.128 [R220+0x11000], RZ ;  /* 0x011000ffdc006388 */ /* 0x0007e20000000c00 */
[CC--:B-12---:R-:W-:Y:S02]  /*30e0*/  @!P5 LEA R12, P4, R6.reuse, R244.reuse, 0x1 ;  /* 0x000000f4060cd211 */ /* 0x0c6fe400078808ff */
[CC--:B------:R-:W-:Y:S02]  /*30f0*/  @!P3 LEA R10, P2, R6.reuse, R244.reuse, 0x1 ;  /* 0x000000f4060ab211 */ /* 0x0c0fe400078408ff */
[CCC-:B------:R-:W-:Y:S02]  /*3100*/  @!P6 LEA.HI.X R15, R6.reuse, R245.reuse, R2.reuse, 0x1, P0 ;  /* 0x000000f5060fe211 */ /* 0x1c0fe400000f0c02 */
[C---:B------:R-:W-:Y:S02]  /*3110*/  @!P1 LEA R8, P0, R6.reuse, R244, 0x1 ;  /* 0x000000f406089211 */ /* 0x040fe400078008ff */
[CCC-:B------:R-:W-:Y:S01]  /*3120*/  @!P5 LEA.HI.X R13, R6.reuse, R245.reuse, R2.reuse, 0x1, P4 ;  /* 0x000000f5060dd211 */ /* 0x1c0fe200020f0c02 */
[----:B------:R-:W-:Y:S01]  /*3130*/  @!PT LDS RZ, [RZ] ;  /* 0x00000000fffff984 */ /* 0x000fe20000000800 */
[----:B------:R-:W-:Y:S01]  /*3140*/  @!PT LDS RZ, [RZ] ;  /* 0x00000000fffff984 */ /* 0x000fe20000000800 */
[----:B------:R-:W-:Y:S01]  /*3150*/  @!PT LDS RZ, [RZ] ;  /* 0x00000000fffff984 */ /* 0x000fe20000000800 */
[----:B------:R3:W-:Y:S01]  /*3160*/  @!P6 LDGSTS.E.BYPASS.LTC128B.128 [R220+0x11000], [R14.64] ;  /* 0x110000000edcefae */ /* 0x0007e2000b901d44 */
[----:B------:R-:W-:-:S02]  /*3170*/  @!P3 LEA.HI.X R11, R6, R245, R2, 0x1, P2 ;  /* 0x000000f5060bb211 */ /* 0x000fc400010f0c02 */
[----:B------:R-:W-:Y:S01]  /*3180*/  @!P1 LEA.HI.X R9, R6, R245, R2, 0x1, P0 ;  /* 0x000000f506099211 */ /* 0x000fe200000f0c02 */
        /* <DEDUP_REMOVED lines=14> */
[----:B------:R3:W-:Y:S02]  /*3270*/  @!P1 LDGSTS.E.BYPASS.LTC128B.128 [R220+0x17000], [R8.64+0x180] ;  /* 0x1700018008dc9fae */ /* 0x0007e4000b901d44 */
.L_x_1928:
[----:B------:R-:W-:Y:S05]  /*3280*/  BSYNC B0 ;  /* 0x0000000000007941 */ /* 0x000fea0003800000 */
.L_x_1927:
[----:B------:R-:W4:Y:S04]  /*3290*/  LD.E.64 R6, [R136.64+0x1b8] ;  /* 0x0001b80488067980 */ /* 0x000f28000c101b00 */
[----:B------:R-:W0:Y:S04]  /*32a0*/  LDGDEPBAR ;  /* 0x00000000000079af */ /* 0x000e280000000000 */
[----:B------:R1:W5:Y:S04]  /*32b0*/  LD.E R107, [R136.64+0x184] ;  /* 0x00018404886b7980 */ /* 0x000368000c101900 */
[----:B------:R1:W5:Y:S01]  /*32c0*/  LD.E R109, [R136.64+0x188] ;  /* 0x00018804886d7980 */ /* 0x000362000c101900 */
[----:B----4-:R-:W-:-:S04]  /*32d0*/  ISETP.NE.U32.AND P1, PT, R6, RZ, PT ;  /* 0x000000ff0600720c */ /* 0x010fc80003f25070 */
[----:B------:R-:W-:-:S13]  /*32e0*/  ISETP.NE.AND.EX P1, PT, R7, RZ, PT, P1 ;  /* 0x000000ff0700720c */ /* 0x000fda0003f25310 */
[----:B-123--:R-:W2:Y:S01]  /*32f0*/  @P1 LD.E.64 R8, [R136.64+0x1c0] ;  /* 0x0001c00488081980 */ /* 0x00eea2000c101b00 */
[----:B------:R-:W-:Y:S01]  /*3300*/  @P1 SHF.R.S32.HI R12, RZ, 0x1f, R42 ;  /* 0x0000001fff0c1819 */ /* 0x000fe2000001142a */
[----:B------:R-:W-:Y:S02]  /*3310*/  @P1 IMAD.MOV.U32 R24, RZ, RZ, R43 ;  /* 0x000000ffff181224 */ /* 0x000fe400078e002b */
[----:B------:R-:W3:Y:S01]  /*3320*/  @P1 LD.E R5, [R136.64+0xd8] ;  /* 0x0000d80488051980 */ /* 0x000ee2000c101900 */
[----:B------:R-:W-:Y:S02]  /*3330*/  LEA R125, R39, R106, 0x3 ;  /* 0x0000006a277d7211 */ /* 0x000fe400078e18ff */
[----:B------:R-:W-:Y:S01]  /*3340*/  IADD3 R127, R128, -0x4ab325aa, RZ ;  /* 0xb54cda56807f7810 */ /* 0x000fe20007ffe0ff */
[----:B--2---:R-:W-:Y:S02]  /*3350*/  @P1 IMAD R2, R9, R42, RZ ;  /* 0x0000002a09021224 */ /* 0x004fe400078e02ff */
[----:B------:R-:W-:-:S04]  /*3360*/  @P1 IMAD.WIDE.U32 R10, R42, R8, R24 ;  /* 0x000000082a0a1225 */ /* 0x000fc800078e0018 */
[----:B------:R-:W-:Y:S01]  /*3370*/  @P1 IMAD R8, R8, R12, R2 ;  /* 0x0000000c08081224 */ /* 0x000fe200078e0202 */
[----:B------:R-:W-:-:S04]  /*3380*/  @P1 LEA R6, P0, R10, R6, 0x2 ;  /* 0x000000060a061211 */ /* 0x000fc800078010ff */
[----:B------:R-:W-:-:S04]  /*3390*/  @P1 IADD3 R8, R11, R8, RZ ;  /* 0x000000080b081210 */ /* 0x000fc80007ffe0ff */
[----:B------:R-:W-:-:S05]  /*33a0*/  @P1 LEA.HI.X R7, R10, R7, R8, 0x2, P0 ;  /* 0x000000070a071211 */ /* 0x000fca00000f1408 */
[----:B------:R1:W2:Y:S01]  /*33b0*/  @P1 LD.E R8, [R6.64] ;  /* 0x0000000406081980 */ /* 0x0002a2000c101900 */
[----:B------:R-:W-:-:S04]  /*33c0*/  DEPBAR.LE SB0, 0x0 ;  /* 0x000080000000791a */ /* 0x000fc80000000000 */
[----:B------:R-:W-:Y:S01]  /*33d0*/  WARPSYNC 0xffffffff ;  /* 0xffffffff00007948 */ /* 0x000fe20003800000 */
[----:B------:R-:W-:Y:S01]  /*33e0*/  ISETP.GE.AND P0, PT, R40, R16, PT ;  /* 0x000000102800720c */ /* 0x000fe20003f06270 */
[----:B------:R-:W-:Y:S06]  /*33f0*/  BAR.SYNC.DEFER_BLOCKING 0x0 ;  /* 0x0000000000007b1d */ /* 0x000fec0000010000 */
[----:B------:R4:W-:Y:S04]  /*3400*/  STL [R1+0xf4], R125 ;  /* 0x0000f47d01007387 */ /* 0x0009e80000100800 */
[----:B------:R4:W-:Y:S01]  /*3410*/  STL [R1+0x84], R127 ;  /* 0x0000847f01007387 */ /* 0x0009e20000100800 */
[----:B---3--:R-:W2:Y:S01]  /*3420*/  @P1 MUFU.RCP R5, R5 ;  /* 0x0000000500051308 */ /* 0x008ea20000001000 */
[----:B------:R-:W-:-:S02]  /*3430*/  SHF.L.U64.HI R2, R234, 0x6, R235 ;  /* 0x00000006ea027819 */ /* 0x000fc400000102eb */
[----:B------:R4:W-:Y:S04]  /*3440*/  @P0 STS.128 [R220+0x18000], RZ ;  /* 0x018000ffdc000388 */ /* 0x0009e80000000c00 */
[----:B------:R4:W-:Y:S04]  /*3450*/  @P0 STS.128 [R220+0x1a000], RZ ;  /* 0x01a000ffdc000388 */ /* 0x0009e80000000c00 */
[----:B------:R4:W-:Y:S04]  /*3460*/  @P0 STS.128 [R220+0x1c000], RZ ;  /* 0x01c000ffdc000388 */ /* 0x0009e80000000c00 */
[----:B------:R4:W-:Y:S01]  /*3470*/  @P0 STS.128 [R220+0x1e000], RZ ;  /* 0x01e000ffdc000388 */ /* 0x0009e20000000c00 */
[----:B------:R-:W-:-:S02]  /*3480*/  IMAD.SHL.U32 R9, R234, 0x40, RZ ;  /* 0x00000040ea097824 */ /* 0x000fc400078e00ff */
[----:B------:R-:W-:Y:S02]  /*3490*/  IMAD R2, R2, R104, RZ ;  /* 0x0000006802027224 */ /* 0x000fe400078e02ff */
[----:B------:R-:W-:Y:S01]  /*34a0*/  IMAD.SHL.U32 R38, R38, 0x2, RZ ;  /* 0x0000000226267824 */ /* 0x000fe200078e00ff */
[----:B------:R-:W-:Y:S01]  /*34b0*/  BSSY B0, `(.L_x_1929) ;  /* 0x0000029000007945 */ /* 0x000fe20003800000 */
[----:B-1----:R-:W-:Y:S01]  /*34c0*/  IMAD.WIDE.U32 R6, R104, R9, R28 ;  /* 0x0000000968067225 */ /* 0x002fe200078e001c */
[----:B------:R-:W-:-:S03]  /*34d0*/  MOV R224, RZ ;  /* 0x000000ff00e07202 */ /* 0x000fc60000000f00 */
[----:B------:R-:W-:Y:S01]  /*34e0*/  IMAD R2, R17, R9, R2 ;  /* 0x0000000911027224 */ /* 0x000fe200078e0202 */
[----:B------:R-:W-:-:S03]  /*34f0*/  LOP3.LUT R126, R38, 0x6, RZ, 0xc0, !PT ;  /* 0x00000006267e7812 */ /* 0x000fc600078ec0ff */
[----:B------:R-:W-:Y:S02]  /*3500*/  IMAD.IADD R2, R7, 0x1, R2 ;  /* 0x0000000107027824 */ /* 0x000fe400078e0202 */
[----:B--2---:R-:W-:Y:S01]  /*3510*/  @P1 FMUL.FTZ R224, R8, R5 ;  /* 0x0000000508e01220 */ /* 0x004fe20000410000 */
[----:B------:R-:W-:Y:S05]  /*3520*/  @P0 BRA `(.L_x_1930) ;  /* 0x0000021000000947 */ /* 0x000fea0003800000 */
[-C--:B----4-:R-:W-:Y:S02]  /*3530*/  ISETP.GE.AND P5, PT, R134, R226.reuse, PT ;  /* 0x000000e28600720c */ /* 0x090fe40003fa6270 */
[-C--:B------:R-:W-:Y:S02]  /*3540*/  ISETP.GE.AND P4, PT, R118, R226.reuse, PT ;  /* 0x000000e27600720c */ /* 0x080fe40003f86270 */
[-C--:B------:R-:W-:Y:S02]  /*3550*/  ISETP.GE.AND P2, PT, R115, R226.reuse, PT ;  /* 0x000000e27300720c */ /* 0x080fe40003f46270 */
[----:B------:R-:W-:-:S07]  /*3560*/  ISETP.GE.AND P0, PT, R114, R226, PT ;  /* 0x000000e27200720c */ /* 0x000fce0003f06270 */
[CC--:B------:R-:W-:Y:S01]  /*3570*/  @!P5 LEA R12, P6, R6.reuse, R250.reuse, 0x1 ;  /* 0x000000fa060cd211 */ /* 0x0c0fe200078c08ff */
        /* <DEDUP_REMOVED lines=28> */
.L_x_1930:
[----:B----4-:R-:W-:Y:S05]  /*3740*/  BSYNC B0 ;  /* 0x0000000000007941 */ /* 0x010fea0003800000 */
.L_x_1929:
[----:B------:R-:W-:Y:S01]  /*3750*/  ISETP.GE.AND P0, PT, R27, R16, PT ;  /* 0x000000101b00720c */ /* 0x000fe20003f06270 */
[----:B------:R-:W-:Y:S01]  /*3760*/  BSSY B0, `(.L_x_1931) ;  /* 0x000002b000007945 */ /* 0x000fe20003800000 */
[C---:B-1----:R-:W-:Y:S01]  /*3770*/  SHF.L.U64.HI R8, R234.reuse, 0x5, R235 ;  /* 0x00000005ea087819 */ /* 0x042fe200000102eb */
[----:B------:R-:W-:-:S10]  /*3780*/  IMAD.SHL.U32 R5, R234, 0x20, RZ ;  /* 0x00000020ea057824 */ /* 0x000fd400078e00ff */
[----:B------:R1:W-:Y:S04]  /*3790*/  @P0 STS.128 [R220+0x19000], RZ ;  /* 0x019000ffdc000388 */ /* 0x0003e80000000c00 */
[----:B------:R1:W-:Y:S04]  /*37a0*/  @P0 STS.128 [R220+0x1b000], RZ ;  /* 0x01b000ffdc000388 */ /* 0x0003e80000000c00 */
[----:B------:R1:W-:Y:S04]  /*37b0*/  @P0 STS.128 [R220+0x1d000], RZ ;  /* 0x01d000ffdc000388 */ /* 0x0003e80000000c00 */
[----:B------:R1:W-:Y:S01]  /*37c0*/  @P0 STS.128 [R220+0x1f000], RZ ;  /* 0x01f000ffdc000388 */ /* 0x0003e20000000c00 */
[----:B------:R-:W-:Y:S05]  /*37d0*/  @P0 BRA `(.L_x_1932) ;  /* 0x0000023000000947 */ /* 0x000fea0003800000 */
[-C--:B------:R-:W-:Y:S02]  /*37e0*/  ISETP.GE.AND P5, PT, R134, R226.reuse, PT ;  /* 0x000000e28600720c */ /* 0x080fe40003fa6270 */
[----:B------:R-:W-:-:S02]  /*37f0*/  ISETP.GE.AND P4, PT, R118, R226, PT ;  /* 0x000000e27600720c */ /* 0x000fc40003f86270 */
[----:B------:R-:W-:Y:S02]  /*3800*/  ISETP.GE.AND P2, PT, R115, R226, PT ;  /* 0x000000e27300720c */ /* 0x000fe40003f46270 */
[----:B------:R-:W-:-:S05]  /*3810*/  IADD3 R6, P0, R5, R6, RZ ;  /* 0x0000000605067210 */ /* 0x000fca0007f1e0ff */
[----:B------:R-:W-:Y:S01]  /*3820*/  IMAD.X R2, R8, 0x1, R2, P0 ;  /* 0x0000000108027824 */ /* 0x000fe200000e0602 */
[----:B------:R-:W-:Y:S01]  /*3830*/  ISETP.GE.AND P0, PT, R114, R226, PT ;  /* 0x000000e27200720c */ /* 0x000fe20003f06270 */
[----:B------:R2:W-:Y:S01]  /*3840*/  @P5 STS.128 [R220+0x19000], RZ ;  /* 0x019000ffdc005388 */ /* 0x0005e20000000c00 */
[CC--:B------:R-:W-:Y:S02]  /*3850*/  @!P5 LEA R12, P6, R6.reuse, R250.reuse, 0x1 ;  /* 0x000000fa060cd211 */ /* 0x0c0fe400078c08ff */
        /* <DEDUP_REMOVED lines=21> */
[----:B--2---:R-:W-:-:S04]  /*39b0*/  LEA R8, P0, R6, R250, 0x1 ;  /* 0x000000fa06087211 */ /* 0x004fc800078008ff */
[----:B------:R-:W-:-:S05]  /*39c0*/  LEA.HI.X R9, R6, R251, R2, 0x1, P0 ;  /* 0x000000fb06097211 */ /* 0x000fca00000f0c02 */
[----:B------:R-:W-:Y:S01]  /*39d0*/  @!PT LDS RZ, [RZ] ;  /* 0x00000000fffff984 */ /* 0x000fe20000000800 */
[----:B------:R-:W-:Y:S01]  /*39e0*/  @!PT LDS RZ, [RZ] ;  /* 0x00000000fffff984 */ /* 0x000fe20000000800 */
[----:B------:R-:W-:Y:S01]  /*39f0*/  @!PT LDS RZ, [RZ] ;  /* 0x00000000fffff984 */ /* 0x000fe20000000800 */
[----:B------:R2:W-:Y:S04]  /*3a00*/  LDGSTS.E.BYPASS.LTC128B.128 [R220+0x1f000], [R8.64+0x180] ;  /* 0x1f00018008dc7fae */ /* 0x0005e8000b901d44 */
.L_x_1932:
[----:B------:R-:W-:Y:S05]  /*3a10*/  BSYNC B0 ;  /* 0x0000000000007941 */ /* 0x000fea0003800000 */
.L_x_1931:
[C---:B------:R-:W-:Y:S01]  /*3a20*/  IMAD.SHL.U32 R2, R34.reuse, 0x40, RZ ;  /* 0x0000004022027824 */ /* 0x040fe200078e00ff */
[----:B------:R-:W-:Y:S01]  /*3a30*/  R2P PR, R34, 0x6 ;  /* 0x0000000622007804 */ /* 0x000fe20000000000 */
[----:B------:R-:W-:Y:S01]  /*3a40*/  IMAD.SHL.U32 R5, R40, 0x8, RZ ;  /* 0x0000000828057824 */ /* 0x000fe200078e00ff */
[----:B------:R-:W0:Y:S01]  /*3a50*/  LDGDEPBAR ;  /* 0x00000000000079af */ /* 0x000e220000000000 */
[----:B------:R-:W-:Y:S01]  /*3a60*/  ISETP.GT.AND P6, PT, R135, R131, PT ;  /* 0x000000838700720c */ /* 0x000fe20003fc4270 */
[----:B------:R-:W-:Y:S01]  /*3a70*/  IMAD.IADD R7, R105, 0x1, -R132 ;  /* 0x0000000169077824 */ /* 0x000fe200078e0a84 */
[----:B------:R-:W-:Y:S01]  /*3a80*/  LOP3.LUT R2, R2, 0x1c0, RZ, 0xc0, !PT ;  /* 0x000001c002027812 */ /* 0x000fe200078ec0ff */
[----:B------:R-:W-:Y:S03]  /*3a90*/  BSSY B1, `(.L_x_1933) ;  /* 0x000014c000017945 */ /* 0x000fe60003800000 */
[----:B------:R-:W-:-:S02]  /*3aa0*/  LOP3.LUT R5, R2, 0x8, R5, 0xf8, !PT ;  /* 0x0000000802057812 */ /* 0x000fc400078ef805 */
[----:B------:R-:W-:-:S04]  /*3ab0*/  SHF.R.U32.HI R2, RZ, 0x3, R2 ;  /* 0x00000003ff027819 */ /* 0x000fc80000011602 */
[----:B------:R-:W-:Y:S01]  /*3ac0*/  LOP3.LUT R2, R5, R2, RZ, 0x3c, !PT ;  /* 0x0000000205027212 */ /* 0x000fe200078e3cff */
[----:B------:R-:W-:-:S04]  /*3ad0*/  IMAD R5, R106, 0x400, R4 ;  /* 0x000004006a057824 */ /* 0x000fc800078e0204 */
[----:B------:R-:W-:Y:S02]  /*3ae0*/  IMAD R2, R36, 0x200, R2 ;  /* 0x0000020024027824 */ /* 0x000fe400078e0202 */
[----:B------:R-:W-:Y:S01]  /*3af0*/  IMAD.SHL.U32 R199, R5, 0x2, RZ ;  /* 0x0000000205c77824 */ /* 0x000fe200078e00ff */
[----:B------:R-:W-:Y:S01]  /*3b00*/  IADD3 R5, R105, 0x1, -R132 ;  /* 0x0000000169057810 */ /* 0x000fe20007ffe884 */
        /* <DEDUP_REMOVED lines=8> */
[----:B-----5:R-:W-:Y:S01]  /*3b90*/  IMAD.IADD R5, R109, 0x1, R5 ;  /* 0x000000016d057824 */ /* 0x020fe200078e0205 */
[----:B------:R-:W-:Y:S01]  /*3ba0*/  @P1 IADD3 R203, R2, -0x20, RZ ;  /* 0xffffffe002cb1810 */ /* 0x000fe20007ffe0ff */
[----:B------:R-:W3:Y:S01]  /*3bb0*/  LDSM.16.M88.4 R24, [R192+0x11000] ;  /* 0x01100000c018783b */ /* 0x000ee20000000200 */
[----:B------:R-:W-:-:S02]  /*3bc0*/  IMAD.MOV.U32 R2, RZ, RZ, 0x40 ;  /* 0x00000040ff027424 */ /* 0x000fc400078e00ff */
[C---:B------:R-:W-:Y:S01]  /*3bd0*/  IADD3 R218, R203.reuse, 0x800, RZ ;  /* 0x00000800cbda7810 */ /* 0x040fe20007ffe0ff */
[----:B------:R-:W4:Y:S01]  /*3be0*/  LDSM.16.M88.4 R40, [R192+0x11800] ;  /* 0x01180000c028783b */ /* 0x000f220000000200 */
        /* <DEDUP_REMOVED lines=10> */
[----:B------:R-:W-:Y:S01]  /*3c90*/  IMAD R2, R106, 0x10, R108 ;  /* 0x000000106a027824 */ /* 0x000fe200078e026c */
[----:B------:R-:W-:-:S02]  /*3ca0*/  IADD3 R213, R203, 0x3000, RZ ;  /* 0x00003000cbd57810 */ /* 0x000fc40007ffe0ff */
[----:B------:R-:W-:Y:S01]  /*3cb0*/  LDSM.16.M88.4 R28, [R203+0x800] ;  /* 0x00080000cb1c783b */ /* 0x000fe20000000200 */
[----:B------:R-:W-:Y:S01]  /*3cc0*/  IMAD.IADD R2, R113, 0x1, R2 ;  /* 0x0000000171027824 */ /* 0x000fe200078e0202 */
[C---:B------:R-:W-:Y:S02]  /*3cd0*/  IADD3 R212, R203.reuse, 0x3800, RZ ;  /* 0x00003800cbd47810 */ /* 0x040fe40007ffe0ff */
[----:B------:R-:W-:Y:S01]  /*3ce0*/  LDSM.16.M88.4 R60, [R203+0x1000] ;  /* 0x00100000cb3c783b */ /* 0x000fe20000000200 */
[C---:B------:R-:W-:Y:S01]  /*3cf0*/  IMAD.IADD R225, R2.reuse, 0x1, R7 ;  /* 0x0000000102e17824 */ /* 0x040fe200078e0207 */
[----:B------:R-:W-:Y:S02]  /*3d00*/  IADD3 R6, R2, 0x8, RZ ;  /* 0x0000000802067810 */ /* 0x000fe40007ffe0ff */
[----:B------:R-:W-:Y:S01]  /*3d10*/  LDSM.16.M88.4 R80, [R198+0x10000] ;  /* 0x01000000c650783b */ /* 0x000fe20000000200 */
[----:B------:R-:W-:Y:S02]  /*3d20*/  IADD3 R211, R203, 0x4000, RZ ;  /* 0x00004000cbd37810 */ /* 0x000fe40007ffe0ff */
[----:B------:R-:W-:Y:S01]  /*3d30*/  IMAD.IADD R229, R7, 0x1, R6 ;  /* 0x0000000107e57824 */ /* 0x000fe200078e0206 */
        /* <DEDUP_REMOVED lines=14> */
[C---:B---3--:R-:W-:Y:S01]  /*3e20*/  HMMA.16816.F32.BF16 R52, R12.reuse, R24, RZ ;  /* 0x000000180c34723c */ /* 0x048fe200000418ff */
[----:B------:R-:W-:Y:S07]  /*3e30*/  LDSM.16.M88.4 R96, [R203+0x6000] ;  /* 0x00600000cb60783b */ /* 0x000fee0000000200 */
[C---:B------:R-:W-:Y:S08]  /*3e40*/  HMMA.16816.F32.BF16 R56, R12.reuse, R26, RZ ;  /* 0x0000001a0c38723c */ /* 0x040ff000000418ff */
[C---:B----4-:R-:W-:Y:S08]  /*3e50*/  HMMA.16816.F32.BF16 R24, R12.reuse, R42, RZ ;  /* 0x0000002a0c18723c */ /* 0x050ff000000418ff */
[C---:B-1----:R-:W-:Y:S08]  /*3e60*/  HMMA.16816.F32.BF16 R44, R12.reuse, R16, RZ ;  /* 0x000000100c2c723c */ /* 0x042ff000000418ff */
[C---:B------:R-:W-:Y:S01]  /*3e70*/  HMMA.16816.F32.BF16 R48, R12.reuse, R18, RZ ;  /* 0x000000120c30723c */ /* 0x040fe200000418ff */
[----:B------:R-:W1:Y:S07]  /*3e80*/  LDSM.16.M88.4 R16, [R202] ;  /* 0x00000000ca10783b */ /* 0x000e6e0000000200 */
[----:B------:R-:W-:Y:S08]  /*3e90*/  HMMA.16816.F32.BF16 R64, R12, R40, RZ ;  /* 0x000000280c40723c */ /* 0x000ff000000418ff */
[C---:B--2---:R-:W-:Y:S08]  /*3ea0*/  HMMA.16816.F32.BF16 R40, R8.reuse, R20, R36 ;  /* 0x000000140828723c */ /* 0x044ff00000041824 */
[C---:B------:R-:W-:Y:S08]  /*3eb0*/  HMMA.16816.F32.BF16 R12, R8.reuse, R22, R32 ;  /* 0x00000016080c723c */ /* 0x040ff00000041820 */
[C---:B------:R-:W-:Y:S01]  /*3ec0*/  HMMA.16816.F32.BF16 R76, R8.reuse, R70, R24 ;  /* 0x00000046084c723c */ /* 0x040fe20000041818 */
[----:B------:R-:W2:Y:S07]  /*3ed0*/  LDSM.16.M88.4 R24, [R198+0x11000] ;  /* 0x01100000c618783b */ /* 0x000eae0000000200 */
[C---:B------:R-:W-:Y:S01]  /*3ee0*/  HMMA.16816.F32.BF16 R20, R8.reuse, R28, R44 ;  /* 0x0000001c0814723c */ /* 0x040fe2000004182c */
[----:B------:R-:W3:Y:S07]  /*3ef0*/  LDSM.16.M88.4 R44, [R198+0x11800] ;  /* 0x01180000c62c783b */ /* 0x000eee0000000200 */
[C---:B------:R-:W-:Y:S01]  /*3f00*/  HMMA.16816.F32.BF16 R36, R8.reuse, R30, R48 ;  /* 0x0000001e0824723c */ /* 0x040fe20000041830 */
[----:B------:R-:W-:Y:S07]  /*3f10*/  LDSM.16.M88.4 R48, [R197] ;  /* 0x00000000c530783b */ /* 0x000fee0000000200 */
[C---:B------:R-:W-:Y:S08]  /*3f20*/  HMMA.16816.F32.BF16 R32, R8.reuse, R60, R52 ;  /* 0x0000003c0820723c */ /* 0x040ff00000041834 */
[C---:B------:R-:W-:Y:S01]  /*3f30*/  HMMA.16816.F32.BF16 R28, R8.reuse, R62, R56 ;  /* 0x0000003e081c723c */ /* 0x040fe20000041838 */
[----:B------:R-:W-:Y:S07]  /*3f40*/  LDSM.16.M88.4 R56, [R197+0x800] ;  /* 0x00080000c538783b */ /* 0x000fee0000000200 */
[----:B------:R-:W-:Y:S01]  /*3f50*/  HMMA.16816.F32.BF16 R60, R8, R68, R64 ;  /* 0x00000044083c723c */ /* 0x000fe20000041840 */
[----:B------:R-:W4:Y:S07]  /*3f60*/  LDSM.16.M88.4 R8, [R201] ;  /* 0x00000000c908783b */ /* 0x000f2e0000000200 */
[C---:B-1----:R-:W-:Y:S08]  /*3f70*/  HMMA.16816.F32.BF16 R72, R16.reuse, R80, R40 ;  /* 0x000000501048723c */ /* 0x042ff00000041828 */
[C---:B------:R-:W-:Y:S01]  /*3f80*/  HMMA.16816.F32.BF16 R68, R16.reuse, R82, R12 ;  /* 0x000000521044723c */ /* 0x040fe2000004180c */
[----:B------:R-:W-:Y:S04]  /*3f90*/  LDSM.16.M88.4 R12, [R199+0x4000] ;  /* 0x00400000c70c783b */ /* 0x000fe80000000200 */
[----:B------:R-:W-:Y:S03]  /*3fa0*/  LDSM.16.M88.4 R80, [R198+0x13000] ;  /* 0x01300000c650783b */ /* 0x000fe60000000200 */
[C---:B------:R-:W-:Y:S08]  /*3fb0*/  HMMA.16816.F32.BF16 R64, R16.reuse, R84, R20 ;  /* 0x000000541040723c */ /* 0x040ff00000041814 */
[C---:B------:R-:W-:Y:S01]  /*3fc0*/  HMMA.16816.F32.BF16 R52, R16.reuse, R86, R36 ;  /* 0x000000561034723c */ /* 0x040fe20000041824 */
[----:B------:R-:W1:Y:S04]  /*3fd0*/  LDSM.16.M88.4 R36, [R197+0x1000] ;  /* 0x00100000c524783b */ /* 0x000e680000000200 */
[----:B------:R-:W-:Y:S03]  /*3fe0*/  LDSM.16.M88.4 R84, [R198+0x12000] ;  /* 0x01200000c654783b */ /* 0x000fe60000000200 */
[C---:B--2---:R-:W-:Y:S01]  /*3ff0*/  HMMA.16816.F32.BF16 R40, R16.reuse, R24, R32 ;  /* 0x000000181028723c */ /* 0x044fe20000041820 */
[----:B------:R-:W2:Y:S07]  /*4000*/  LDSM.16.M88.4 R32, [R197+0x1800] ;  /* 0x00180000c520783b */ /* 0x000eae0000000200 */
[C---:B------:R-:W-:Y:S08]  /*4010*/  HMMA.16816.F32.BF16 R28, R16.reuse, R26, R28 ;  /* 0x0000001a101c723c */ /* 0x040ff0000004181c */
[C---:B---3--:R-:W-:Y:S01]  /*4020*/  HMMA.16816.F32.BF16 R24, R16.reuse, R44, R60 ;  /* 0x0000002c1018723c */ /* 0x048fe2000004183c */
[----:B------:R-:W3:Y:S07]  /*4030*/  LDSM.16.M88.4 R60, [R192+0x12000] ;  /* 0x01200000c03c783b */ /* 0x000eee0000000200 */
[----:B------:R-:W-:Y:S01]  /*4040*/  HMMA.16816.F32.BF16 R16, R16, R46, R76 ;  /* 0x0000002e1010723c */ /* 0x000fe2000004184c */
[----:B------:R-:W2:Y:S07]  /*4050*/  LDSM.16.M88.4 R76, [R192+0x12800] ;  /* 0x01280000c04c783b */ /* 0x000eae0000000200 */
[C---:B----4-:R-:W-:Y:S01]  /*4060*/  HMMA.16816.F32.BF16 R20, R8.reuse, R48, R72 ;  /* 0x000000300814723c */ /* 0x050fe20000041848 */
[----:B------:R-:W4:Y:S07]  /*4070*/  LDSM.16.M88.4 R72, [R192+0x13000] ;  /* 0x01300000c048783b */ /* 0x000f2e0000000200 */
[C---:B------:R-:W-:Y:S01]  /*4080*/  HMMA.16816.F32.BF16 R44, R8.reuse, R50, R68 ;  /* 0x00000032082c723c */ /* 0x040fe20000041844 */
[----:B------:R-:W3:Y:S07]  /*4090*/  LDSM.16.M88.4 R68, [R192+0x13800] ;  /* 0x01380000c044783b */ /* 0x000eee0000000200 */
[C---:B------:R-:W-:Y:S08]  /*40a0*/  HMMA.16816.F32.BF16 R64, R8.reuse, R56, R64 ;  /* 0x000000380840723c */ /* 0x040ff00000041840 */
[C---:B------:R-:W-:Y:S08]  /*40b0*/  HMMA.16816.F32.BF16 R56, R8.reuse, R58, R52 ;  /* 0x0000003a0838723c */ /* 0x040ff00000041834 */
[C---:B-1----:R-:W-:Y:S08]  /*40c0*/  HMMA.16816.F32.BF16 R52, R8.reuse, R36, R40 ;  /* 0x000000240834723c */ /* 0x042ff00000041828 */
[C---:B------:R-:W-:Y:S08]  /*40d0*/  HMMA.16816.F32.BF16 R48, R8.reuse, R38, R28 ;  /* 0x000000260830723c */ /* 0x040ff0000004181c */
[C---:B--2---:R-:W-:Y:S01]  /*40e0*/  HMMA.16816.F32.BF16 R36, R8.reuse, R32, R24 ;  /* 0x000000200824723c */ /* 0x044fe20000041818 */
[----:B------:R-:W-:Y:S07]  /*40f0*/  LDSM.16.M88.4 R24, [R203+0x2000] ;  /* 0x00200000cb18783b */ /* 0x000fee0000000200 */
[----:B------:R-:W-:Y:S01]  /*4100*/  HMMA.16816.F32.BF16 R16, R8, R34, R16 ;  /* 0x000000220810723c */ /* 0x000fe20000041810 */
[----:B------:R-:W1:Y:S07]  /*4110*/  LDSM.16.M88.4 R8, [R200+0x4000] ;  /* 0x00400000c808783b */ /* 0x000e6e0000000200 */
[C---:B---3--:R-:W-:Y:S08]  /*4120*/  HMMA.16816.F32.BF16 R20, R12.reuse, R60, R20 ;  /* 0x0000003c0c14723c */ /* 0x048ff00000041814 */
[C---:B------:R-:W-:Y:S01]  /*4130*/  HMMA.16816.F32.BF16 R28, R12.reuse, R62, R44 ;  /* 0x0000003e0c1c723c */ /* 0x040fe2000004182c */
[----:B------:R-:W2:Y:S04]  /*4140*/  LDSM.16.M88.4 R60, [R203+0x2800] ;  /* 0x00280000cb3c783b */ /* 0x000ea80000000200 */
[----:B------:R-:W-:Y:S03]  /*4150*/  LDSM.16.M88.4 R44, [R203+0x3800] ;  /* 0x00380000cb2c783b */ /* 0x000fe60000000200 */
[C---:B------:R-:W-:Y:S01]  /*4160*/  HMMA.16816.F32.BF16 R40, R12.reuse, R76, R64 ;  /* 0x0000004c0c28723c */ /* 0x040fe20000041840 */
[----:B------:R-:W3:Y:S07]  /*4170*/  LDSM.16.M88.4 R64, [R203+0x3000] ;  /* 0x00300000cb40783b */ /* 0x000eee0000000200 */
[C---:B----4-:R-:W-:Y:S08]  /*4180*/  HMMA.16816.F32.BF16 R52, R12.reuse, R72, R52 ;  /* 0x000000480c34723c */ /* 0x050ff00000041834 */
[C---:B------:R-:W-:Y:S01]  /*4190*/  HMMA.16816.F32.BF16 R56, R12.reuse, R78, R56 ;  /* 0x0000004e0c38723c */ /* 0x040fe20000041838 */
[----:B------:R-:W-:Y:S07]  /*41a0*/  LDSM.16.M88.4 R76, [R198+0x12800] ;  /* 0x01280000c64c783b */ /* 0x000fee0000000200 */
[C---:B------:R-:W-:Y:S01]  /*41b0*/  HMMA.16816.F32.BF16 R48, R12.reuse, R74, R48 ;  /* 0x0000004a0c30723c */ /* 0x040fe20000041830 */
[----:B------:R-:W-:Y:S07]  /*41c0*/  LDSM.16.M88.4 R72, [R198+0x13800] ;  /* 0x01380000c648783b */ /* 0x000fee0000000200 */
[C---:B------:R-:W-:Y:S08]  /*41d0*/  HMMA.16816.F32.BF16 R36, R12.reuse, R68, R36 ;  /* 0x000000440c24723c */ /* 0x040ff00000041824 */
[----:B------:R-:W-:Y:S01]  /*41e0*/  HMMA.16816.F32.BF16 R32, R12, R70, R16 ;  /* 0x000000460c20723c */ /* 0x000fe20000041810 */
[----:B------:R-:W4:Y:S07]  /*41f0*/  LDSM.16.M88.4 R12, [R202+0x4000] ;  /* 0x00400000ca0c783b */ /* 0x000f2e0000000200 */
[C---:B-1----:R-:W-:Y:S08]  /*4200*/  HMMA.16816.F32.BF16 R16, R8.reuse, R24, R20 ;  /* 0x000000180810723c */ /* 0x042ff00000041814 */
[C---:B------:R-:W-:Y:S08]  /*4210*/  HMMA.16816.F32.BF16 R28, R8.reuse, R26, R28 ;  /* 0x0000001a081c723c */ /* 0x040ff0000004181c */
[C---:B--2---:R-:W-:Y:S01]  /*4220*/  HMMA.16816.F32.BF16 R24, R8.reuse, R60, R40 ;  /* 0x0000003c0818723c */ /* 0x044fe20000041828 */
[----:B------:R-:W-:Y:S07]  /*4230*/  LDSM.16.M88.4 R40, [R197+0x2800] ;  /* 0x00280000c528783b */ /* 0x000fee0000000200 */
[C---:B---3--:R-:W-:Y:S01]  /*4240*/  HMMA.16816.F32.BF16 R68, R8.reuse, R64, R52 ;  /* 0x000000400844723c */ /* 0x048fe20000041834 */
[----:B------:R-:W-:Y:S07]  /*4250*/  LDSM.16.M88.4 R52, [R197+0x2000] ;  /* 0x00200000c534783b */ /* 0x000fee0000000200 */
[C---:B------:R-:W-:Y:S08]  /*4260*/  HMMA.16816.F32.BF16 R20, R8.reuse, R62, R56 ;  /* 0x0000003e0814723c */ /* 0x040ff00000041838 */
[C---:B------:R-:W-:Y:S08]  /*4270*/  HMMA.16816.F32.BF16 R64, R8.reuse, R66, R48 ;  /* 0x000000420840723c */ /* 0x040ff00000041830 */
[C---:B------:R-:W-:Y:S08]  /*4280*/  HMMA.16816.F32.BF16 R60, R8.reuse, R44, R36 ;  /* 0x0000002c083c723c */ /* 0x040ff00000041824 */
[----:B------:R-:W-:Y:S01]  /*4290*/  HMMA.16816.F32.BF16 R56, R8, R46, R32 ;  /* 0x0000002e0838723c */ /* 0x000fe20000041820 */
[----:B------:R-:W1:Y:S04]  /*42a0*/  LDSM.16.M88.4 R8, [R201+0x4000] ;  /* 0x00400000c908783b */ /* 0x000e680000000200 */
[----:B------:R-:W2:Y:S03]  /*42b0*/  LDSM.16.M88.4 R32, [R197+0x3000] ;  /* 0x00300000c520783b */ /* 0x000ea60000000200 */
[C---:B----4-:R-:W-:Y:S08]  /*42c0*/  HMMA.16816.F32.BF16 R36, R12.reuse, R76, R24 ;  /* 0x0000004c0c24723c */ /* 0x050ff00000041818 */
[C---:B------:R-:W-:Y:S01]  /*42d0*/  HMMA.16816.F32.BF16 R48, R12.reuse, R84, R16 ;  /* 0x000000540c30723c */ /* 0x040fe20000041810 */
[----:B------:R-:W-:Y:S07]  /*42e0*/  LDSM.16.M88.4 R16, [R199+0x8000] ;  /* 0x00800000c710783b */ /* 0x000fee0000000200 */
[C---:B------:R-:W-:Y:S01]  /*42f0*/  HMMA.16816.F32.BF16 R44, R12.reuse, R86, R28 ;  /* 0x000000560c2c723c */ /* 0x040fe2000004181c */
[----:B------:R-:W-:Y:S07]  /*4300*/  LDSM.16.M88.4 R84, [R192+0x14000] ;  /* 0x01400000c054783b */ /* 0x000fee0000000200 */
[C---:B------:R-:W-:Y:S08]  /*4310*/  HMMA.16816.F32.BF16 R24, R12.reuse, R80, R68 ;  /* 0x000000500c18723c */ /* 0x040ff00000041844 */
[C---:B------:R-:W-:Y:S01]  /*4320*/  HMMA.16816.F32.BF16 R28, R12.reuse, R78, R20 ;  /* 0x0000004e0c1c723c */ /* 0x040fe20000041814 */
[----:B------:R-:W3:Y:S07]  /*4330*/  LDSM.16.M88.4 R76, [R197+0x3800] ;  /* 0x00380000c54c783b */ /* 0x000eee0000000200 */
[C---:B------:R-:W-:Y:S01]  /*4340*/  HMMA.16816.F32.BF16 R20, R12.reuse, R82, R64 ;  /* 0x000000520c14723c */ /* 0x040fe20000041840 */
[----:B------:R-:W4:Y:S07]  /*4350*/  LDSM.16.M88.4 R80, [R192+0x14800] ;  /* 0x01480000c050783b */ /* 0x000f2e0000000200 */
[C---:B------:R-:W-:Y:S08]  /*4360*/  HMMA.16816.F32.BF16 R60, R12.reuse, R72, R60 ;  /* 0x000000480c3c723c */ /* 0x040ff0000004183c */
[----:B------:R-:W-:Y:S01]  /*4370*/  HMMA.16816.F32.BF16 R56, R12, R74, R56 ;  /* 0x0000004a0c38723c */ /* 0x000fe20000041838 */
[----:B------:R-:W-:Y:S07]  /*4380*/  LDSM.16.M88.4 R12, [R200+0x8000] ;  /* 0x00800000c80c783b */ /* 0x000fee0000000200 */
[C---:B-1----:R-:W-:Y:S08]  /*4390*/  HMMA.16816.F32.BF16 R64, R8.reuse, R40, R36 ;  /* 0x000000280840723c */ /* 0x042ff00000041824 */
[C---:B------:R-:W-:Y:S01]  /*43a0*/  HMMA.16816.F32.BF16 R72, R8.reuse, R52, R48 ;  /* 0x000000340848723c */ /* 0x040fe20000041830 */
[----:B------:R-:W-:Y:S07]  /*43b0*/  LDSM.16.M88.4 R48, [R203+0x4000] ;  /* 0x00400000cb30783b */ /* 0x000fee0000000200 */
[C---:B------:R-:W-:Y:S08]  /*43c0*/  HMMA.16816.F32.BF16 R68, R8.reuse, R54, R44 ;  /* 0x000000360844723c */ /* 0x040ff0000004182c */
[C---:B--2---:R-:W-:Y:S01]  /*43d0*/  HMMA.16816.F32.BF16 R36, R8.reuse, R32, R24 ;  /* 0x000000200824723c */ /* 0x044fe20000041818 */
[----:B------:R-:W1:Y:S07]  /*43e0*/  LDSM.16.M88.4 R24, [R192+0x15000] ;  /* 0x01500000c018783b */ /* 0x000e6e0000000200 */
[C---:B------:R-:W-:Y:S01]  /*43f0*/  HMMA.16816.F32.BF16 R52, R8.reuse, R42, R28 ;  /* 0x0000002a0834723c */ /* 0x040fe2000004181c */
[----:B------:R-:W2:Y:S07]  /*4400*/  LDSM.16.M88.4 R40, [R192+0x15800] ;  /* 0x01580000c028783b */ /* 0x000eae0000000200 */
[C---:B------:R-:W-:Y:S08]  /*4410*/  HMMA.16816.F32.BF16 R20, R8.reuse, R34, R20 ;  /* 0x000000220814723c */ /* 0x040ff00000041814 */
[----:B---3--:R-:W-:Y:S08]  /*4420*/  HMMA.16816.F32.BF16 R32, R8, R76, R60 ;  /* 0x0000004c0820723c */ /* 0x008ff0000004183c */
[----:B------:R-:W-:Y:S01]  /*4430*/  HMMA.16816.F32.BF16 R44, R16, R84, R72 ;  /* 0x00000054102c723c */ /* 0x000fe20000041848 */
[----:B------:R-:W3:Y:S07]  /*4440*/  LDSM.16.M88.4 R72, [R203+0x4800] ;  /* 0x00480000cb48783b */ /* 0x000eee0000000200 */
[----:B------:R-:W-:Y:S01]  /*4450*/  HMMA.16816.F32.BF16 R28, R8, R78, R56 ;  /* 0x0000004e081c723c */ /* 0x000fe20000041838 */
[----:B------:R-:W2:Y:S04]  /*4460*/  LDSM.16.M88.4 R76, [R203+0x5000] ;  /* 0x00500000cb4c783b */ /* 0x000ea80000000200 */
[----:B------:R-:W-:Y:S03]  /*4470*/  LDSM.16.M88.4 R8, [R202+0x8000] ;  /* 0x00800000ca08783b */ /* 0x000fe60000000200 */
[C---:B------:R-:W-:Y:S01]  /*4480*/  HMMA.16816.F32.BF16 R56, R16.reuse, R86, R68 ;  /* 0x000000561038723c */ /* 0x040fe20000041844 */
[----:B------:R-:W3:Y:S07]  /*4490*/  LDSM.16.M88.4 R84, [R198+0x14000] ;  /* 0x01400000c654783b */ /* 0x000eee0000000200 */
[C---:B----4-:R-:W-:Y:S08]  /*44a0*/  HMMA.16816.F32.BF16 R60, R16.reuse, R82, R52 ;  /* 0x00000052103c723c */ /* 0x050ff00000041834 */
[C---:B------:R-:W-:Y:S01]  /*44b0*/  HMMA.16816.F32.BF16 R64, R16.reuse, R80, R64 ;  /* 0x000000501040723c */ /* 0x040fe20000041840 */
[----:B------:R-:W-:Y:S07]  /*44c0*/  LDSM.16.M88.4 R80, [R197+0x4800] ;  /* 0x00480000c550783b */ /* 0x000fee0000000200 */
[C---:B-1----:R-:W-:Y:S08]  /*44d0*/  HMMA.16816.F32.BF16 R52, R16.reuse, R26, R20 ;  /* 0x0000001a1034723c */ /* 0x042ff00000041814 */
[C---:B------:R-:W-:Y:S08]  /*44e0*/  HMMA.16816.F32.BF16 R68, R16.reuse, R24, R36 ;  /* 0x000000181044723c */ /* 0x040ff00000041824 */
[C---:B--2---:R-:W-:Y:S08]  /*44f0*/  HMMA.16816.F32.BF16 R20, R16.reuse, R40, R32 ;  /* 0x000000281014723c */ /* 0x044ff00000041820 */
[----:B------:R-:W-:Y:S08]  /*4500*/  HMMA.16816.F32.BF16 R24, R16, R42, R28 ;  /* 0x0000002a1018723c */ /* 0x000ff0000004181c */
[C---:B------:R-:W-:Y:S08]  /*4510*/  HMMA.16816.F32.BF16 R16, R12.reuse, R48, R44 ;  /* 0x000000300c10723c */ /* 0x040ff0000004182c */
[C---:B------:R-:W-:Y:S01]  /*4520*/  HMMA.16816.F32.BF16 R36, R12.reuse, R50, R56 ;  /* 0x000000320c24723c */ /* 0x040fe20000041838 */
[----:B------:R-:W1:Y:S04]  /*4530*/  LDSM.16.M88.4 R48, [R198+0x14800] ;  /* 0x01480000c630783b */ /* 0x000e680000000200 */
[----:B------:R-:W2:Y:S03]  /*4540*/  LDSM.16.M88.4 R56, [R198+0x15000] ;  /* 0x01500000c638783b */ /* 0x000ea60000000200 */
[C---:B---3--:R-:W-:Y:S08]  /*4550*/  HMMA.16816.F32.BF16 R40, R12.reuse, R72, R64 ;  /* 0x000000480c28723c */ /* 0x048ff00000041840 */
        /* <DEDUP_REMOVED lines=9> */
[C---:B------:R-:W-:Y:S01]  /*45f0*/  HMMA.16816.F32.BF16 R28, R8.reuse, R84, R16 ;  /* 0x00000054081c723c */ /* 0x040fe20000041810 */
[----:B------:R-:W-:Y:S07]  /*4600*/  LDSM.16.M88.4 R16, [R199+0xc000] ;  /* 0x00c00000c710783b */ /* 0x000fee0000000200 */
[C---:B------:R-:W-:Y:S01]  /*4610*/  HMMA.16816.F32.BF16 R24, R8.reuse, R86, R36 ;  /* 0x000000560818723c */ /* 0x040fe20000041824 */
[----:B------:R-:W4:Y:S07]  /*4620*/  LDSM.16.M88.4 R84, [R197+0x5000] ;  /* 0x00500000c554783b */ /* 0x000f2e0000000200 */
[C---:B-1----:R-:W-:Y:S08]  /*4630*/  HMMA.16816.F32.BF16 R12, R8.reuse, R48, R40 ;  /* 0x00000030080c723c */ /* 0x042ff00000041828 */
[C---:B------:R-:W-:Y:S08]  /*4640*/  HMMA.16816.F32.BF16 R48, R8.reuse, R50, R44 ;  /* 0x000000320830723c */ /* 0x040ff0000004182c */
[C---:B--2---:R-:W-:Y:S01]  /*4650*/  HMMA.16816.F32.BF16 R52, R8.reuse, R56, R68 ;  /* 0x000000380834723c */ /* 0x044fe20000041844 */
[----:B------:R-:W1:Y:S07]  /*4660*/  LDSM.16.M88.4 R68, [R192+0x16800] ;  /* 0x01680000c044783b */ /* 0x000e6e0000000200 */
[----:B------:R-:W-:Y:S01]  /*4670*/  HMMA.16816.F32.BF16 R56, R8, R58, R64 ;  /* 0x0000003a0838723c */ /* 0x000fe20000041840 */
[----:B------:R-:W-:Y:S07]  /*4680*/  LDSM.16.M88.4 R64, [R203+0x6800] ;  /* 0x00680000cb40783b */ /* 0x000fee0000000200 */
[C---:B---3--:R-:W-:Y:S08]  /*4690*/  HMMA.16816.F32.BF16 R40, R20.reuse, R76, R28 ;  /* 0x0000004c1428723c */ /* 0x048ff0000004181c */
[----:B------:R-:W-:Y:S01]  /*46a0*/  HMMA.16816.F32.BF16 R36, R20, R78, R24 ;  /* 0x0000004e1424723c */ /* 0x000fe20000041818 */
[----:B------:R-:W2:Y:S07]  /*46b0*/  LDSM.16.M88.4 R76, [R192+0x17000] ;  /* 0x01700000c04c783b */ /* 0x000eae0000000200 */
[C---:B------:R-:W-:Y:S08]  /*46c0*/  HMMA.16816.F32.BF16 R60, R8.reuse, R72, R60 ;  /* 0x00000048083c723c */ /* 0x040ff0000004183c */
[----:B------:R-:W-:Y:S01]  /*46d0*/  HMMA.16816.F32.BF16 R44, R8, R74, R32 ;  /* 0x0000004a082c723c */ /* 0x000fe20000041820 */
[----:B------:R-:W3:Y:S04]  /*46e0*/  LDSM.16.M88.4 R8, [R200+0xc000] ;  /* 0x00c00000c808783b */ /* 0x000ee80000000200 */
[----:B------:R-:W1:Y:S03]  /*46f0*/  LDSM.16.M88.4 R72, [R203+0x7000] ;  /* 0x00700000cb48783b */ /* 0x000e660000000200 */
[C---:B------:R-:W-:Y:S08]  /*4700*/  HMMA.16816.F32.BF16 R28, R20.reuse, R82, R48 ;  /* 0x00000052141c723c */ /* 0x040ff00000041830 */
[C---:B------:R-:W-:Y:S01]  /*4710*/  HMMA.16816.F32.BF16 R32, R20.reuse, R80, R12 ;  /* 0x000000501420723c */ /* 0x040fe2000004180c */
[----:B------:R-:W1:Y:S04]  /*4720*/  LDSM.16.M88.4 R80, [R203+0x7800] ;  /* 0x00780000cb50783b */ /* 0x000e680000000200 */
[----:B------:R-:W-:Y:S03]  /*4730*/  LDSM.16.M88.4 R12, [R202+0xc000] ;  /* 0x00c00000ca0c783b */ /* 0x000fe60000000200 */
[C---:B----4-:R-:W-:Y:S08]  /*4740*/  HMMA.16816.F32.BF16 R24, R20.reuse, R84, R52 ;  /* 0x000000541418723c */ /* 0x050ff00000041834 */
[C---:B------:R-:W-:Y:S01]  /*4750*/  HMMA.16816.F32.BF16 R56, R20.reuse, R86, R56 ;  /* 0x000000561438723c */ /* 0x040fe20000041838 */
[----:B------:R-:W-:Y:S07]  /*4760*/  LDSM.16.M88.4 R84, [R198+0x17000] ;  /* 0x01700000c654783b */ /* 0x000fee0000000200 */
[C---:B------:R-:W-:Y:S08]  /*4770*/  HMMA.16816.F32.BF16 R60, R20.reuse, R92, R60 ;  /* 0x0000005c143c723c */ /* 0x040ff0000004183c */
[----:B------:R-:W-:Y:S01]  /*4780*/  HMMA.16816.F32.BF16 R52, R20, R94, R44 ;  /* 0x0000005e1434723c */ /* 0x000fe2000004182c */
[----:B------:R-:W4:Y:S07]  /*4790*/  LDSM.16.M88.4 R92, [R198+0x16000] ;  /* 0x01600000c65c783b */ /* 0x000f2e0000000200 */
[C---:B------:R-:W-:Y:S08]  /*47a0*/  HMMA.16816.F32.BF16 R20, R16.reuse, R100, R40 ;  /* 0x000000641014723c */ /* 0x040ff00000041828 */
[C---:B-1----:R-:W-:Y:S08]  /*47b0*/  HMMA.16816.F32.BF16 R40, R16.reuse, R70, R28 ;  /* 0x000000461028723c */ /* 0x042ff0000004181c */
[C---:B------:R-:W-:Y:S08]  /*47c0*/  HMMA.16816.F32.BF16 R48, R16.reuse, R102, R36 ;  /* 0x000000661030723c */ /* 0x040ff00000041824 */
[C---:B------:R-:W-:Y:S08]  /*47d0*/  HMMA.16816.F32.BF16 R44, R16.reuse, R68, R32 ;  /* 0x00000044102c723c */ /* 0x040ff00000041820 */
[C---:B--2---:R-:W-:Y:S08]  /*47e0*/  HMMA.16816.F32.BF16 R36, R16.reuse, R76, R24 ;  /* 0x0000004c1024723c */ /* 0x044ff00000041818 */
[C---:B------:R-:W-:Y:S01]  /*47f0*/  HMMA.16816.F32.BF16 R32, R16.reuse, R78, R56 ;  /* 0x0000004e1020723c */ /* 0x040fe20000041838 */
[----:B------:R-:W1:Y:S07]  /*4800*/  LDSM.16.M88.4 R76, [R198+0x16800] ;  /* 0x01680000c64c783b */ /* 0x000e6e0000000200 */
[C---:B------:R-:W-:Y:S08]  /*4810*/  HMMA.16816.F32.BF16 R28, R16.reuse, R88, R60 ;  /* 0x00000058101c723c */ /* 0x040ff0000004183c */
[----:B------:R-:W-:Y:S01]  /*4820*/  HMMA.16816.F32.BF16 R24, R16, R90, R52 ;  /* 0x0000005a1018723c */ /* 0x000fe20000041834 */
        /* <DEDUP_REMOVED lines=8> */
[C---:B------:R-:W-:Y:S08]  /*48b0*/  HMMA.16816.F32.BF16 R68, R8.reuse, R80, R28 ;  /* 0x000000500844723c */ /* 0x040ff0000004181c */
[C---:B------:R-:W-:Y:S01]  /*48c0*/  HMMA.16816.F32.BF16 R72, R8.reuse, R74, R32 ;  /* 0x0000004a0848723c */ /* 0x040fe20000041820 */
[----:B------:R-:W-:Y:S07]  /*48d0*/  LDSM.16.M88.4 R32, [R197+0x6800] ;  /* 0x00680000c520783b */ /* 0x000fee0000000200 */
[----:B------:R-:W-:Y:S01]  /*48e0*/  HMMA.16816.F32.BF16 R64, R8, R82, R24 ;  /* 0x000000520840723c */ /* 0x000fe20000041818 */
[----:B------:R-:W3:Y:S07]  /*48f0*/  LDSM.16.M88.4 R8, [R201+0xc000] ;  /* 0x00c00000c908783b */ /* 0x000eee0000000200 */
[C---:B----4-:R-:W-:Y:S08]  /*4900*/  HMMA.16816.F32.BF16 R56, R12.reuse, R92, R20 ;  /* 0x0000005c0c38723c */ /* 0x050ff00000041814 */
[----:B-1----:R-:W-:Y:S01]  /*4910*/  HMMA.16816.F32.BF16 R20, R12, R78, R60 ;  /* 0x0000004e0c14723c */ /* 0x002fe2000004183c */
[----:B------:R-:W1:Y:S01]  /*4920*/  LDSM.16.M88.4 R60, [R197+0x7800] ;  /* 0x00780000c53c783b */ /* 0x000e620000000200 */
[----:B------:R-:W-:-:S06]  /*4930*/  DEPBAR.LE SB0, 0x0 ;  /* 0x000080000000791a */ /* 0x000fcc0000000000 */
[C---:B------:R-:W-:Y:S08]  /*4940*/  HMMA.16816.F32.BF16 R28, R12.reuse, R94, R16 ;  /* 0x0000005e0c1c723c */ /* 0x040ff00000041810 */
[C---:B------:R-:W-:Y:S08]  /*4950*/  HMMA.16816.F32.BF16 R16, R12.reuse, R84, R48 ;  /* 0x000000540c10723c */ /* 0x040ff00000041830 */
[C---:B------:R-:W-:Y:S08]  /*4960*/  HMMA.16816.F32.BF16 R24, R12.reuse, R76, R44 ;  /* 0x0000004c0c18723c */ /* 0x040ff0000004182c */
[C---:B--2---:R-:W-:Y:S08]  /*4970*/  HMMA.16816.F32.BF16 R48, R12.reuse, R52, R68 ;  /* 0x000000340c30723c */ /* 0x044ff00000041844 */
[C---:B------:R-:W-:Y:S08]  /*4980*/  HMMA.16816.F32.BF16 R44, R12.reuse, R86, R72 ;  /* 0x000000560c2c723c */ /* 0x040ff00000041848 */
[----:B------:R-:W-:Y:S07]  /*4990*/  HMMA.16816.F32.BF16 R52, R12, R54, R64 ;  /* 0x000000360c34723c */ /* 0x000fee0000041840 */
[----:B------:R-:W-:Y:S01]  /*49a0*/  IMAD.IADD R12, R2, 0x1, R5 ;  /* 0x00000001020c7824 */ /* 0x000fe200078e0205 */
[----:B---3--:R-:W-:Y:S01]  /*49b0*/  HMMA.16816.F32.BF16 R72, R8, R40, R16 ;  /* 0x000000280848723c */ /* 0x008fe20000041810 */
[----:B------:R-:W-:-:S02]  /*49c0*/  IMAD.IADD R5, R5, 0x1, R6 ;  /* 0x0000000105057824 */ /* 0x000fc400078e0206 */
[--C-:B------:R-:W-:Y:S01]  /*49d0*/  IMAD.IADD R2, R225, 0x1, -R107.reuse ;  /* 0x00000001e1027824 */ /* 0x100fe200078e0a6b */
[-C--:B------:R-:W-:Y:S02]  /*49e0*/  IMNMX R231, R12, R105.reuse, PT ;  /* 0x000000690ce77217 */ /* 0x080fe40003800200 */
[----:B------:R-:W-:Y:S01]  /*49f0*/  IMNMX R230, R5, R105, PT ;  /* 0x0000006905e67217 */ /* 0x000fe20003800200 */
[----:B------:R-:W-:Y:S01]  /*4a00*/  IMAD.IADD R5, R229, 0x1, -R107 ;  /* 0x00000001e5057824 */ /* 0x000fe200078e0a6b */
[----:B------:R-:W-:Y:S01]  /*4a10*/  HMMA.16816.F32.BF16 R56, R8, R36, R56 ;  /* 0x000000240838723c */ /* 0x000fe20000041838 */
[----:B------:R-:W-:-:S03]  /*4a20*/  IMNMX R228, RZ, R2, !PT ;  /* 0x00000002ffe47217 */ /* 0x000fc60007800200 */
[----:B------:R-:W-:-:S04]  /*4a30*/  IMNMX R227, RZ, R5, !PT ;  /* 0x00000005ffe37217 */ /* 0x000fc80007800200 */
[C---:B------:R-:W-:Y:S08]  /*4a40*/  HMMA.16816.F32.BF16 R28, R8.reuse, R38, R28 ;  /* 0x00000026081c723c */ /* 0x040ff0000004181c */
[C---:B------:R-:W-:Y:S08]  /*4a50*/  HMMA.16816.F32.BF16 R64, R8.reuse, R32, R24 ;  /* 0x000000200840723c */ /* 0x040ff00000041818 */
[C---:B------:R-:W-:Y:S08]  /*4a60*/  HMMA.16816.F32.BF16 R68, R8.reuse, R34, R20 ;  /* 0x000000220844723c */ /* 0x040ff00000041814 */
[C---:B------:R-:W-:Y:S08]  /*4a70*/  HMMA.16816.F32.BF16 R40, R8.reuse, R42, R44 ;  /* 0x0000002a0828723c */ /* 0x040ff0000004182c */
[C---:B-1----:R-:W-:Y:S08]  /*4a80*/  HMMA.16816.F32.BF16 R76, R8.reuse, R60, R48 ;  /* 0x0000003c084c723c */ /* 0x042ff00000041830 */
[----:B------:R-:W-:Y:S01]  /*4a90*/  HMMA.16816.F32.BF16 R80, R8, R62, R52 ;  /* 0x0000003e0850723c */ /* 0x000fe20000041834 */
[----:B------:R-:W-:Y:S06]  /*4aa0*/  BAR.SYNC.DEFER_BLOCKING 0x0 ;  /* 0x0000000000007b1d */ /* 0x000fec0000010000 */
[----:B------:R-:W-:Y:S01]  /*4ab0*/  @!UPT UIADD3 URZ, URZ, URZ, URZ ;  /* 0x0000003f3f3ff290 */ /* 0x000fe2000fffe03f */
[----:B------:R-:W-:Y:S11]  /*4ac0*/  @!P6 BRA `(.L_x_1934) ;  /* 0x000004800000e947 */ /* 0x000ff60003800000 */
[----:B------:R-:W-:Y:S01]  /*4ad0*/  IADD3 R2, R130, -0x2, RZ ;  /* 0xfffffffe82027810 */ /* 0x000fe20007ffe0ff */
[----:B------:R-:W-:Y:S01]  /*4ae0*/  BSSY B0, `(.L_x_1935) ;  /* 0x0000045000007945 */ /* 0x000fe20003800000 */
[----:B------:R-:W-:-:S02]  /*4af0*/  ISETP.GE.AND P5, PT, R134, R226, PT ;  /* 0x000000e28600720c */ /* 0x000fc40003fa6270 */
[----:B------:R-:W-:Y:S01]  /*4b00*/  SHF.R.S32.HI R8, RZ, 0x1f, R2 ;  /* 0x0000001fff087819 */ /* 0x000fe20000011402 */
[----:B------:R-:W-:Y:S01]  /*4b10*/  IMAD R5, R112, R2, RZ ;  /* 0x0000000270057224 */ /* 0x000fe200078e02ff */
[-C--:B------:R-:W-:Y:S01]  /*4b20*/  ISETP.GE.AND P4, PT, R118, R226.reuse, PT ;  /* 0x000000e27600720c */ /* 0x080fe20003f86270 */
[-C--:B------:R-:W-:Y:S01]  /*4b30*/  IMAD.WIDE.U32 R6, R2, R111.reuse, R116 ;  /* 0x0000006f02067225 */ /* 0x080fe200078e0074 */
[-C--:B------:R-:W-:Y:S02]  /*4b40*/  ISETP.GE.AND P3, PT, R115, R226.reuse, PT ;  /* 0x000000e27300720c */ /* 0x080fe40003f66270 */
[----:B------:R-:W-:Y:S01]  /*4b50*/  ISETP.GE.AND P2, PT, R114, R226, PT ;  /* 0x000000e27200720c */ /* 0x000fe20003f46270 */
[----:B------:R-:W-:-:S04]  /*4b60*/  IMAD R2, R8, R111, R5 ;  /* 0x0000006f08027224 */ /* 0x000fc800078e0205 */
[----:B------:R-:W-:Y:S01]  /*4b70*/  IMAD.IADD R5, R7, 0x1, R2 ;  /* 0x0000000107057824 */ /* 0x000fe200078e0202 */
[CC--:B------:R-:W-:Y:S01]  /*4b80*/  @!P5 LEA R8, P1, R6.reuse, R244.reuse, 0x1 ;  /* 0x000000f40608d211 */ /* 0x0c0fe200078208ff */
[----:B------:R1:W-:Y:S02]  /*4b90*/  @P5 STS.128 [R220+0x10000], RZ ;  /* 0x010000ffdc005388 */ /* 0x0003e40000000c00 */
        /* <DEDUP_REMOVED lines=9> */
[C---:B------:R-:W-:Y:S01]  /*4c30*/  @!P2 LEA R14, P0, R6.reuse, R244, 0x1 ;  /* 0x000000f4060ea211 */ /* 0x040fe200078008ff */
[----:B------:R1:W-:Y:S01]  /*4c40*/  @P4 STS.128 [R220+0x12000], RZ ;  /* 0x012000ffdc004388 */ /* 0x0003e20000000c00 */
[----:B------:R-:W-:Y:S02]  /*4c50*/  IADD3 R2, P1, R247, R6, RZ ;  /* 0x00000006f7027210 */ /* 0x000fe40007f3e0ff */
[-CC-:B------:R-:W-:Y:S01]  /*4c60*/  @!P2 LEA.HI.X R15, R6, R245.reuse, R5.reuse, 0x1, P0 ;  /* 0x000000f5060fa211 */ /* 0x180fe200000f0c05 */
[----:B------:R-:W-:Y:S01]  /*4c70*/  @!PT LDS RZ, [RZ] ;  /* 0x00000000fffff984 */ /* 0x000fe20000000800 */
[----:B------:R-:W-:Y:S01]  /*4c80*/  @!PT LDS RZ, [RZ] ;  /* 0x00000000fffff984 */ /* 0x000fe20000000800 */
[----:B------:R-:W-:Y:S01]  /*4c90*/  @!PT LDS RZ, [RZ] ;  /* 0x00000000fffff984 */ /* 0x000fe20000000800 */
[----:B------:R1:W-:Y:S01]  /*4ca0*/  @!P4 LDGSTS.E.BYPASS.LTC128B.128 [R220+0x12000], [R10.64+0x80] ;  /* 0x120000800adccfae */ /* 0x0003e2000b901d44 */
[-C--:B------:R-:W-:Y:S01]  /*4cb0*/  @!P5 LEA R12, P0, R2, R244.reuse, 0x1 ;  /* 0x000000f4020cd211 */ /* 0x080fe200078008ff */
[----:B------:R-:W-:Y:S02]  /*4cc0*/  IMAD.X R5, R248, 0x1, R5, P1 ;  /* 0x00000001f8057824 */ /* 0x000fe400008e0605 */
[----:B------:R1:W-:Y:S03]  /*4cd0*/  @P3 STS.128 [R220+0x14000], RZ ;  /* 0x014000ffdc003388 */ /* 0x0003e60000000c00 */
[C---:B------:R-:W-:Y:S01]  /*4ce0*/  @!P5 LEA.HI.X R13, R2.reuse, R245, R5, 0x1, P0 ;  /* 0x000000f5020dd211 */ /* 0x040fe200000f0c05 */
[----:B------:R-:W-:Y:S01]  /*4cf0*/  @!PT LDS RZ, [RZ] ;  /* 0x00000000fffff984 */ /* 0x000fe20000000800 */
[----:B------:R-:W-:Y:S01]  /*4d00*/  @!PT LDS RZ, [RZ] ;  /* 0x00000000fffff984 */ /* 0x000fe20000000800 */
[----:B------:R-:W-:Y:S01]  /*4d10*/  @!PT LDS RZ, [RZ] ;  /* 0x00000000fffff984 */ /* 0x000fe20000000800 */
[----:B------:R1:W-:Y:S01]  /*4d20*/  @!P3 LDGSTS.E.BYPASS.LTC128B.128 [R220+0x14000], [R16.64+0x100] ;  /* 0x1400010010dcbfae */ /* 0x0003e2000b901d44 */
[----:B------:R-:W-:-:S03]  /*4d30*/  @!P3 LEA R6, P0, R2, R244, 0x1 ;  /* 0x000000f40206b211 */ /* 0x000fc600078008ff */
[----:B------:R1:W-:Y:S01]  /*4d40*/  @P2 STS.128 [R220+0x16000], RZ ;  /* 0x016000ffdc002388 */ /* 0x0003e20000000c00 */
[----:B------:R-:W-:-:S03]  /*4d50*/  @!P3 LEA.HI.X R7, R2, R245, R5, 0x1, P0 ;  /* 0x000000f50207b211 */ /* 0x000fc600000f0c05 */
[----:B------:R-:W-:Y:S01]  /*4d60*/  @!PT LDS RZ, [RZ] ;  /* 0x00000000fffff984 */ /* 0x000fe20000000800 */
[----:B------:R-:W-:Y:S01]  /*4d70*/  @!PT LDS RZ, [RZ] ;  /* 0x00000000fffff984 */ /* 0x000fe20000000800 */
[----:B------:R-:W-:Y:S01]  /*4d80*/  @!PT LDS RZ, [RZ] ;  /* 0x00000000fffff984 */ /* 0x000fe20000000800 */
[----:B------:R1:W-:Y:S01]  /*4d90*/  @!P2 LDGSTS.E.BYPASS.LTC128B.128 [R220+0x16000], [R14.64+0x180] ;  /* 0x160001800edcafae */ /* 0x0003e2000b901d44 */
[----:B--2---:R-:W-:-:S03]  /*4da0*/  @!P4 LEA R8, P1, R2, R244, 0x1 ;  /* 0x000000f40208c211 */ /* 0x004fc600078208ff */
[----:B------:R1:W-:Y:S01]  /*4db0*/  @P5 STS.128 [R220+0x11000], RZ ;  /* 0x011000ffdc005388 */ /* 0x0003e20000000c00 */
[----:B------:R-:W-:-:S03]  /*4dc0*/  @!P4 LEA.HI.X R9, R2, R245, R5, 0x1, P1 ;  /* 0x000000f50209c211 */ /* 0x000fc600008f0c05 */
        /* <DEDUP_REMOVED lines=22> */
.L_x_1936:
[----:B------:R-:W-:Y:S05]  /*4f30*/  BSYNC B0 ;  /* 0x0000000000007941 */ /* 0x000fea0003800000 */
.L_x_1935:
[----:B------:R-:W0:Y:S02]  /*4f40*/  LDGDEPBAR ;  /* 0x00000000000079af */ /* 0x000e240000000000 */
.L_x_1934:
[----:B------:R-:W-:Y:S05]  /*4f50*/  BSYNC B1 ;  /* 0x0000000000017941 */ /* 0x000fea0003800000 */
.L_x_1933:
[----:B------:R-:W-:-:S04]  /*4f60*/  IMAD R5, R104, 0x40, R126 ;  /* 0x0000004068057824 */ /* 0x000fc800078e027e */
[--C-:B------:R-:W-:Y:S01]  /*4f70*/  IMAD.IADD R2, R225, 0x1, -R5.reuse ;  /* 0x00000001e1027824 */ /* 0x100fe200078e0a05 */
[----:B-1----:R-:W-:Y:S01]  /*4f80*/  IADD3 R6, R5, 0x1, RZ ;  /* 0x0000000105067810 */ /* 0x002fe20007ffe0ff */
[----:B------:R-:W-:-:S03]  /*4f90*/  IMAD.IADD R8, R229, 0x1, -R5 ;  /* 0x00000001e5087824 */ /* 0x000fc600078e0a05 */
[----:B------:R-:W-:Y:S02]  /*4fa0*/  IABS R2, R2 ;  /* 0x0000000200027213 */ /* 0x000fe40000000000 */
[C---:B------:R-:W-:Y:S02]  /*4fb0*/  ISETP.GE.AND P0, PT, R6.reuse, R228, PT ;  /* 0x000000e40600720c */ /* 0x040fe40003f06270 */
[C---:B------:R-:W-:Y:S01]  /*4fc0*/  ISETP.GE.AND P3, PT, R6.reuse, R227, PT ;  /* 0x000000e30600720c */ /* 0x040fe20003f66270 */
[----:B------:R-:W-:Y:S01]  /*4fd0*/  IMAD.MOV.U32 R7, RZ, RZ, R2 ;  /* 0x000000ffff077224 */ /* 0x000fe200078e0002 */
[----:B------:R-:W-:Y:S01]  /*4fe0*/  IABS R2, R8 ;  /* 0x0000000800027213 */ /* 0x000fe20000000000 */
[----:B------:R-:W-:Y:S01]  /*4ff0*/  IMAD.IADD R8, R225, 0x1, -R6 ;  /* 0x00000001e1087824 */ /* 0x000fe200078e0a06 */
[C---:B------:R-:W-:Y:S01]  /*5000*/  ISETP.GE.OR P0, PT, R6.reuse, R231, !P0 ;  /* 0x000000e70600720c */ /* 0x040fe20004706670 */
[----:B------:R1:W2:Y:S01]  /*5010*/  I2F R14, R7 ;  /* 0x00000007000e7306 */ /* 0x0002a20000201400 */
[----:B------:R-:W-:Y:S01]  /*5020*/  ISETP.GE.OR P3, PT, R6, R230, !P3 ;  /* 0x000000e60600720c */ /* 0x000fe20005f66670 */
[----:B-1----:R-:W-:Y:S01]  /*5030*/  IMAD.MOV.U32 R7, RZ, RZ, R2 ;  /* 0x000000ffff077224 */ /* 0x002fe200078e0002 */
[----:B------:R-:W-:Y:S01]  /*5040*/  IABS R2, R8 ;  /* 0x0000000800027213 */ /* 0x000fe20000000000 */
[----:B--2---:R-:W-:-:S04]  /*5050*/  FFMA.FTZ R14, R14, -R224, R56 ;  /* 0x800000e00e0e7223 */ /* 0x004fc80000010038 */
[----:B------:R1:W2:Y:S01]  /*5060*/  I2F R13, R7 ;  /* 0x00000007000d7306 */ /* 0x0002a20000201400 */
[----:B------:R-:W-:Y:S01]  /*5070*/  IMAD.MOV.U32 R8, RZ, RZ, R2 ;  /* 0x000000ffff087224 */ /* 0x000fe200078e0002 */
[----:B------:R-:W-:-:S04]  /*5080*/  IADD3 R2, R5, 0x8, RZ ;  /* 0x0000000805027810 */ /* 0x000fc80007ffe0ff */
[C---:B------:R-:W-:Y:S01]  /*5090*/  ISETP.GE.AND P5, PT, R2.reuse, R228, PT ;  /* 0x000000e40200720c */ /* 0x040fe20003fa6270 */
[--C-:B------:R-:W-:Y:S01]  /*50a0*/  IMAD.IADD R9, R225, 0x1, -R2.reuse ;  /* 0x00000001e1097824 */ /* 0x100fe200078e0a02 */
[----:B------:R3:W4:Y:S01]  /*50b0*/  I2F R16, R8 ;  /* 0x0000000800107306 */ /* 0x0007220000201400 */
[C---:B------:R-:W-:Y:S01]  /*50c0*/  ISETP.GE.AND P2, PT, R2.reuse, R227, PT ;  /* 0x000000e30200720c */ /* 0x040fe20003f46270 */
[C---:B------:R-:W-:Y:S01]  /*50d0*/  IMAD.IADD R10, R229.reuse, 0x1, -R2 ;  /* 0x00000001e50a7824 */ /* 0x040fe200078e0a02 */
[C---:B------:R-:W-:Y:S02]  /*50e0*/  ISETP.GE.OR P5, PT, R2.reuse, R231, !P5 ;  /* 0x000000e70200720c */ /* 0x040fe40006fa6670 */
[----:B------:R-:W-:Y:S01]  /*50f0*/  ISETP.GE.OR P2, PT, R2, R230, !P2 ;  /* 0x000000e60200720c */ /* 0x000fe20005746670 */
[----:B-1----:R-:W-:Y:S01]  /*5100*/  IMAD.IADD R7, R229, 0x1, -R6 ;  /* 0x00000001e5077824 */ /* 0x002fe200078e0a06 */
[----:B------:R-:W-:Y:S01]  /*5110*/  ISETP.GE.AND P1, PT, R5, R228, PT ;  /* 0x000000e40500720c */ /* 0x000fe20003f26270 */
[----:B--2---:R-:W-:-:S03]  /*5120*/  FFMA.FTZ R13, R13, -R224, R58 ;  /* 0x800000e00d0d7223 */ /* 0x004fc6000001003a */
[----:B------:R-:W-:-:S05]  /*5130*/  IABS R7, R7 ;  /* 0x0000000700077213 */ /* 0x000fca0000000000 */
[----:B---3--:R-:W-:Y:S01]  /*5140*/  IMAD.MOV.U32 R8, RZ, RZ, R7 ;  /* 0x000000ffff087224 */ /* 0x008fe200078e0007 */
[----:B------:R-:W-:-:S03]  /*5150*/  IABS R7, R9 ;  /* 0x0000000900077213 */ /* 0x000fc60000000000 */
[----:B------:R1:W2:Y:S02]  /*5160*/  I2F R15, R8 ;  /* 0x00000008000f7306 */ /* 0x0002a40000201400 */
[----:B------:R-:W-:Y:S01]  /*5170*/  IMAD.MOV.U32 R9, RZ, RZ, R7 ;  /* 0x000000ffff097224 */ /* 0x000fe200078e0007 */
[----:B------:R-:W-:-:S05]  /*5180*/  IABS R7, R10 ;  /* 0x0000000a00077213 */ /* 0x000fca0000000000 */
[----:B------:R3:W5:Y:S01]  /*5190*/  I2F R18, R9 ;  /* 0x0000000900127306 */ /* 0x0007620000201400 */
[----:B-1----:R-:W-:-:S07]  /*51a0*/  IADD3 R8, R5, 0x9, RZ ;  /* 0x0000000905087810 */ /* 0x002fce0007ffe0ff */
[----:B------:R1:W1:Y:S01]  /*51b0*/  I2F R17, R7 ;  /* 0x0000000700117306 */ /* 0x0002620000201400 */
[--C-:B------:R-:W-:Y:S02]  /*51c0*/  IMAD.IADD R10, R225, 0x1, -R8.reuse ;  /* 0x00000001e10a7824 */ /* 0x100fe400078e0a08 */
[----:B------:R-:W-:Y:S01]  /*51d0*/  IMAD.IADD R11, R229, 0x1, -R8 ;  /* 0x00000001e50b7824 */ /* 0x000fe200078e0a08 */
[----:B---3--:R-:W-:Y:S02]  /*51e0*/  IADD3 R9, R5, 0x10, RZ ;  /* 0x0000001005097810 */ /* 0x008fe40007ffe0ff */
[----:B------:R-:W-:-:S03]  /*51f0*/  IABS R10, R10 ;  /* 0x0000000a000a7213 */ /* 0x000fc60000000000 */
[----:B------:R-:W-:Y:S02]  /*5200*/  IMAD.IADD R6, R225, 0x1, -R9 ;  /* 0x00000001e1067824 */ /* 0x000fe400078e0a09 */
[----:B-1----:R-:W-:-:S03]  /*5210*/  IMAD.MOV.U32 R7, RZ, RZ, R10 ;  /* 0x000000ffff077224 */ /* 0x002fc600078e000a */
[----:B------:R-:W-:Y:S02]  /*5220*/  IABS R6, R6 ;  /* 0x0000000600067213 */ /* 0x000fe40000000000 */
[----:B------:R-:W-:Y:S01]  /*5230*/  IABS R10, R11 ;  /* 0x0000000b000a7213 */ /* 0x000fe20000000000 */
[----:B------:R1:W3:Y:S02]  /*5240*/  I2F R22, R7 ;  /* 0x0000000700167306 */ /* 0x0002e40000201400 */
[----:B------:R-:W-:-:S06]  /*5250*/  IMAD.MOV.U32 R2, RZ, RZ, R6 ;  /* 0x000000ffff027224 */ /* 0x000fcc00078e0006 */
[----:B------:R2:W-:Y:S01]  /*5260*/  I2F R21, R2 ;  /* 0x0000000200157306 */ /* 0x0005e20000201400 */
[----:B-1----:R-:W-:Y:S02]  /*5270*/  IMAD.MOV.U32 R7, RZ, RZ, R10 ;  /* 0x000000ffff077224 */ /* 0x002fe400078e000a */
[----:B------:R-:W-:-:S05]  /*5280*/  IMAD.IADD R10, R229, 0x1, -R9 ;  /* 0x00000001e50a7824 */ /* 0x000fca00078e0a09 */
[----:B------:R1:W1:Y:S01]  /*5290*/  I2F R19, R7 ;  /* 0x0000000700137306 */ /* 0x0002620000201400 */
[----:B------:R-:W-:Y:S01]  /*52a0*/  IABS R6, R10 ;  /* 0x0000000a00067213 */ /* 0x000fe20000000000 */
[----:B--2---:R-:W2:Y:S01]  /*52b0*/  LD.E R2, [R136.64+0xdc] ;  /* 0x0000dc0488027980 */ /* 0x004ea2000c101900 */
[C---:B------:R-:W-:Y:S02]  /*52c0*/  ISETP.GE.AND P4, PT, R5.reuse, R227, PT ;  /* 0x000000e30500720c */ /* 0x040fe40003f86270 */
[----:B-1----:R-:W-:-:S05]  /*52d0*/  IADD3 R7, R5, 0x11, RZ ;  /* 0x0000001105077810 */ /* 0x002fca0007ffe0ff */
[--C-:B------:R-:W-:Y:S02]  /*52e0*/  IMAD.IADD R10, R225, 0x1, -R7.reuse ;  /* 0x00000001e10a7824 */ /* 0x100fe400078e0a07 */
[----:B------:R-:W-:Y:S01]  /*52f0*/  IMAD.MOV.U32 R11, RZ, RZ, R6 ;  /* 0x000000ffff0b7224 */ /* 0x000fe200078e0006 */
[----:B------:R-:W-:Y:S01]  /*5300*/  IADD3 R6, R5, 0x18, RZ ;  /* 0x0000001805067810 */ /* 0x000fe20007ffe0ff */
[----:B------:R-:W-:Y:S01]  /*5310*/  IMAD.IADD R12, R229, 0x1, -R7 ;  /* 0x00000001e50c7824 */ /* 0x000fe200078e0a07 */
[----:B------:R-:W-:Y:S01]  /*5320*/  IABS R10, R10 ;  /* 0x0000000a000a7213 */ /* 0x000fe20000000000 */
[----:B------:R1:W1:Y:S01]  /*5330*/  I2F R20, R11 ;  /* 0x0000000b00147306 */ /* 0x0002620000201400 */
[C---:B------:R-:W-:Y:S02]  /*5340*/  ISETP.GE.OR P1, PT, R5.reuse, R231, !P1 ;  /* 0x000000e70500720c */ /* 0x040fe40004f26670 */
[----:B------:R-:W-:Y:S02]  /*5350*/  ISETP.GE.OR P4, PT, R5, R230, !P4 ;  /* 0x000000e60500720c */ /* 0x000fe40006786670 */
[----:B------:R-:W-:-:S02]  /*5360*/  FSEL R36, R14, -INF , !P1 ;  /* 0xff8000000e247808 */ /* 0x000fc40004800000 */
[----:B------:R-:W-:Y:S02]  /*5370*/  FSEL R37, R13, -INF , !P4 ;  /* 0xff8000000d257808 */ /* 0x000fe40006000000 */
[C---:B------:R-:W-:Y:S02]  /*5380*/  ISETP.GE.AND P1, PT, R8.reuse, R228, PT ;  /* 0x000000e40800720c */ /* 0x040fe40003f26270 */
[C---:B------:R-:W-:Y:S01]  /*5390*/  ISETP.GE.AND P4, PT, R8.reuse, R227, PT ;  /* 0x000000e30800720c */ /* 0x040fe20003f86270 */
[----:B-1----:R-:W-:Y:S01]  /*53a0*/  IMAD.MOV.U32 R11, RZ, RZ, R10 ;  /* 0x000000ffff0b7224 */ /* 0x002fe200078e000a */
[----:B------:R-:W-:Y:S01]  /*53b0*/  IABS R10, R12 ;  /* 0x0000000c000a7213 */ /* 0x000fe20000000000 */
[----:B------:R-:W-:Y:S02]  /*53c0*/  IMAD.IADD R12, R225, 0x1, -R6 ;  /* 0x00000001e10c7824 */ /* 0x000fe400078e0a06 */
[----:B------:R1:W1:Y:S01]  /*53d0*/  I2F R25, R11 ;  /* 0x0000000b00197306 */ /* 0x0002620000201400 */
[----:B------:R-:W-:-:S02]  /*53e0*/  ISETP.GE.OR P1, PT, R8, R231, !P1 ;  /* 0x000000e70800720c */ /* 0x000fc40004f26670 */
[----:B------:R-:W-:Y:S01]  /*53f0*/  ISETP.GE.OR P4, PT, R8, R230, !P4 ;  /* 0x000000e60800720c */ /* 0x000fe20006786670 */
[-C--:B----4-:R-:W-:Y:S01]  /*5400*/  FFMA.FTZ R14, R16, -R224.reuse, R57 ;  /* 0x800000e0100e7223 */ /* 0x090fe20000010039 */
[----:B------:R-:W-:Y:S01]  /*5410*/  IADD3 R8, R5, 0x19, RZ ;  /* 0x0000001905087810 */ /* 0x000fe20007ffe0ff */
[----:B------:R-:W-:Y:S02]  /*5420*/  FFMA.FTZ R13, R15, -R224, R59 ;  /* 0x800000e00f0d7223 */ /* 0x000fe4000001003b */
[----:B-1----:R-:W-:Y:S01]  /*5430*/  IMAD.MOV.U32 R11, RZ, RZ, R10 ;  /* 0x000000ffff0b7224 */ /* 0x002fe200078e000a */
[----:B------:R-:W-:Y:S01]  /*5440*/  IABS R10, R12 ;  /* 0x0000000c000a7213 */ /* 0x000fe20000000000 */
[----:B------:R-:W-:Y:S02]  /*5450*/  IMAD.IADD R12, R229, 0x1, -R6 ;  /* 0x00000001e50c7824 */ /* 0x000fe400078e0a06 */
[----:B------:R1:W4:Y:S01]  /*5460*/  I2F R16, R11 ;  /* 0x0000000b00107306 */ /* 0x0003220000201400 */
[----:B------:R-:W-:-:S02]  /*5470*/  FSEL R35, R14, -INF , !P0 ;  /* 0xff8000000e237808 */ /* 0x000fc40004000000 */
[----:B------:R-:W-:Y:S02]  /*5480*/  FSEL R38, R13, -INF , !P3 ;  /* 0xff8000000d267808 */ /* 0x000fe40005800000 */
[C---:B------:R-:W-:Y:S02]  /*5490*/  ISETP.GE.AND P0, PT, R9.reuse, R228, PT ;  /* 0x000000e40900720c */ /* 0x040fe40003f06270 */
[----:B------:R-:W-:Y:S01]  /*54a0*/  ISETP.GE.AND P3, PT, R9, R227, PT ;  /* 0x000000e30900720c */ /* 0x000fe20003f66270 */
[----:B-1----:R-:W-:Y:S01]  /*54b0*/  IMAD.MOV.U32 R11, RZ, RZ, R10 ;  /* 0x000000ffff0b7224 */ /* 0x002fe200078e000a */
[----:B------:R-:W-:Y:S01]  /*54c0*/  IABS R10, R12 ;  /* 0x0000000c000a7213 */ /* 0x000fe20000000000 */
[----:B------:R-:W-:Y:S02]  /*54d0*/  IMAD.IADD R12, R225, 0x1, -R8 ;  /* 0x00000001e10c7824 */ /* 0x000fe400078e0a08 */
[----:B------:R1:W-:Y:S01]  /*54e0*/  I2F R26, R11 ;  /* 0x0000000b001a7306 */ /* 0x0003e20000201400 */
[C---:B------:R-:W-:Y:S01]  /*54f0*/  ISETP.GE.OR P0, PT, R9.reuse, R231, !P0 ;  /* 0x000000e70900720c */ /* 0x040fe20004706670 */
[----:B-----5:R-:W-:Y:S01]  /*5500*/  FFMA.FTZ R14, R18, -R224, R28 ;  /* 0x800000e0120e7223 */ /* 0x020fe2000001001c */
[----:B------:R-:W-:Y:S01]  /*5510*/  ISETP.GE.OR P3, PT, R9, R230, !P3 ;  /* 0x000000e60900720c */ /* 0x000fe20005f66670 */
[----:B------:R-:W-:Y:S01]  /*5520*/  FFMA.FTZ R13, R17, -R224, R30 ;  /* 0x800000e0110d7223 */ /* 0x000fe2000001001e */
[----:B------:R-:W-:Y:S01]  /*5530*/  IADD3 R9, R5, 0x20, RZ ;  /* 0x0000002005097810 */ /* 0x000fe20007ffe0ff */
[----:B-1----:R-:W-:Y:S01]  /*5540*/  IMAD.MOV.U32 R11, RZ, RZ, R10 ;  /* 0x000000ffff0b7224 */ /* 0x002fe200078e000a */
[----:B------:R-:W-:-:S03]  /*5550*/  IABS R10, R12 ;  /* 0x0000000c000a7213 */ /* 0x000fc60000000000 */
[----:B------:R1:W5:Y:S01]  /*5560*/  I2F R15, R11 ;  /* 0x0000000b000f7306 */ /* 0x0003620000201400 */
[----:B------:R-:W-:Y:S01]  /*5570*/  FSEL R34, R14, -INF , !P5 ;  /* 0xff8000000e227808 */ /* 0x000fe20006800000 */
[----:B------:R-:W-:Y:S01]  /*5580*/  IMAD.IADD R12, R229, 0x1, -R8 ;  /* 0x00000001e50c7824 */ /* 0x000fe200078e0a08 */
[----:B------:R-:W-:Y:S02]  /*5590*/  FSEL R60, R13, -INF , !P2 ;  /* 0xff8000000d3c7808 */ /* 0x000fe40005000000 */
[C---:B------:R-:W-:Y:S02]  /*55a0*/  ISETP.GE.AND P5, PT, R7.reuse, R228, PT ;  /* 0x000000e40700720c */ /* 0x040fe40003fa6270 */
[----:B------:R-:W-:Y:S01]  /*55b0*/  ISETP.GE.AND P2, PT, R7, R227, PT ;  /* 0x000000e30700720c */ /* 0x000fe20003f46270 */
[----:B-1----:R-:W-:-:S04]  /*55c0*/  IMAD.MOV.U32 R11, RZ, RZ, R10 ;  /* 0x000000ffff0b7224 */ /* 0x002fc800078e000a */
[----:B------:R1:W1:Y:S01]  /*55d0*/  I2F R27, R11 ;  /* 0x0000000b001b7306 */ /* 0x0002620000201400 */
[C---:B------:R-:W-:Y:S02]  /*55e0*/  ISETP.GE.OR P5, PT, R7.reuse, R231, !P5 ;  /* 0x000000e70700720c */ /* 0x040fe40006fa6670 */
[----:B------:R-:W-:Y:S02]  /*55f0*/  ISETP.GE.OR P2, PT, R7, R230, !P2 ;  /* 0x000000e60700720c */ /* 0x000fe40005746670 */
[----:B------:R-:W-:Y:S01]  /*5600*/  IABS R10, R12 ;  /* 0x0000000c000a7213 */ /* 0x000fe20000000000 */
[-C--:B---3--:R-:W-:Y:S02]  /*5610*/  FFMA.FTZ R14, R22, -R224.reuse, R29 ;  /* 0x800000e0160e7223 */ /* 0x088fe4000001001d */
[----:B-1----:R-:W-:Y:S01]  /*5620*/  IMAD.IADD R11, R225, 0x1, -R9 ;  /* 0x00000001e10b7824 */ /* 0x002fe200078e0a09 */
[----:B------:R1:W3:Y:S04]  /*5630*/  I2F R24, R10 ;  /* 0x0000000a00187306 */ /* 0x0002e80000201400 */
[----:B------:R-:W-:Y:S01]  /*5640*/  IABS R7, R11 ;  /* 0x0000000b00077213 */ /* 0x000fe20000000000 */
[----:B------:R-:W-:-:S04]  /*5650*/  FFMA.FTZ R13, R19, -R224, R31 ;  /* 0x800000e0130d7223 */ /* 0x000fc8000001001f */
        /* <DEDUP_REMOVED lines=8> */
[----:B------:R-:W-:-:S02]  /*56e0*/  ISETP.GE.OR P1, PT, R6, R231, !P1 ;  /* 0x000000e70600720c */ /* 0x000fc40004f26670 */
[----:B------:R-:W-:Y:S02]  /*56f0*/  ISETP.GE.OR P4, PT, R6, R230, !P4 ;  /* 0x000000e60600720c */ /* 0x000fe40006786670 */
[----:B------:R-:W-:Y:S01]  /*5700*/  IABS R7, R12 ;  /* 0x0000000c00077213 */ /* 0x000fe20000000000 */
[----:B-1----:R-:W-:-:S03]  /*5710*/  IMAD.IADD R11, R225, 0x1, -R10 ;  /* 0x00000001e10b7824 */ /* 0x002fc600078e0a0a */
[----:B------:R1:W-:Y:S02]  /*5720*/  I2F R22, R7 ;  /* 0x0000000700167306 */ /* 0x0003e40000201400 */
[----:B------:R-:W-:Y:S01]  /*5730*/  IABS R6, R11 ;  /* 0x0000000b00067213 */ /* 0x000fe20000000000 */
[-C--:B------:R-:W-:Y:S02]  /*5740*/  FFMA.FTZ R14, R21, -R224.reuse, R64 ;  /* 0x800000e0150e7223 */ /* 0x080fe40000010040 */
[----:B------:R-:W-:Y:S02]  /*5750*/  FFMA.FTZ R13, R20, -R224, R66 ;  /* 0x800000e0140d7223 */ /* 0x000fe40000010042 */
[----:B------:R-:W-:Y:S02]  /*5760*/  IMAD.MOV.U32 R11, RZ, RZ, R6 ;  /* 0x000000ffff0b7224 */ /* 0x000fe400078e0006 */
[----:B------:R-:W-:Y:S01]  /*5770*/  IMAD.IADD R12, R229, 0x1, -R10 ;  /* 0x00000001e50c7824 */ /* 0x000fe200078e0a0a */
[----:B------:R-:W-:-:S02]  /*5780*/  FSEL R28, R14, -INF , !P0 ;  /* 0xff8000000e1c7808 */ /* 0x000fc40004000000 */
[----:B-1----:R-:W-:Y:S01]  /*5790*/  IADD3 R7, R5, 0x28, RZ ;  /* 0x0000002805077810 */ /* 0x002fe20007ffe0ff */
[----:B------:R1:W-:Y:S01]  /*57a0*/  I2F R21, R11 ;  /* 0x0000000b00157306 */ /* 0x0003e20000201400 */
[----:B------:R-:W-:Y:S02]  /*57b0*/  FSEL R30, R13, -INF , !P3 ;  /* 0xff8000000d1e7808 */ /* 0x000fe40005800000 */
[C---:B------:R-:W-:Y:S02]  /*57c0*/  ISETP.GE.AND P0, PT, R8.reuse, R228, PT ;  /* 0x000000e40800720c */ /* 0x040fe40003f06270 */
[C---:B------:R-:W-:Y:S02]  /*57d0*/  ISETP.GE.AND P3, PT, R8.reuse, R227, PT ;  /* 0x000000e30800720c */ /* 0x040fe40003f66270 */
[----:B------:R-:W-:Y:S02]  /*57e0*/  IABS R6, R12 ;  /* 0x0000000c00067213 */ /* 0x000fe40000000000 */
[----:B------:R-:W-:-:S02]  /*57f0*/  ISETP.GE.OR P0, PT, R8, R231, !P0 ;  /* 0x000000e70800720c */ /* 0x000fc40004706670 */
[----:B------:R-:W-:Y:S01]  /*5800*/  ISETP.GE.OR P3, PT, R8, R230, !P3 ;  /* 0x000000e60800720c */ /* 0x000fe20005f66670 */
[--C-:B-1----:R-:W-:Y:S01]  /*5810*/  IMAD.IADD R11, R225, 0x1, -R7.reuse ;  /* 0x00000001e10b7824 */ /* 0x102fe200078e0a07 */
[----:B------:R1:W-:Y:S01]  /*5820*/  I2F R20, R6 ;  /* 0x0000000600147306 */ /* 0x0003e20000201400 */
[----:B------:R-:W-:-:S03]  /*5830*/  IMAD.IADD R12, R229, 0x1, -R7 ;  /* 0x00000001e50c7824 */ /* 0x000fc600078e0a07 */
[----:B------:R-:W-:Y:S01]  /*5840*/  IABS R8, R11 ;  /* 0x0000000b00087213 */ /* 0x000fe20000000000 */
[-C--:B------:R-:W-:Y:S02]  /*5850*/  FFMA.FTZ R14, R25, -R224.reuse, R65 ;  /* 0x800000e0190e7223 */ /* 0x080fe40000010041 */
[----:B----4-:R-:W-:Y:S02]  /*5860*/  FFMA.FTZ R13, R16, -R224, R67 ;  /* 0x800000e0100d7223 */ /* 0x010fe40000010043 */
[----:B------:R-:W-:Y:S01]  /*5870*/  IMAD.MOV.U32 R11, RZ, RZ, R8 ;  /* 0x000000ffff0b7224 */ /* 0x000fe200078e0008 */
[----:B------:R-:W-:Y:S02]  /*5880*/  IABS R8, R12 ;  /* 0x0000000c00087213 */ /* 0x000fe40000000000 */
[----:B-1----:R-:W-:Y:S01]  /*5890*/  IADD3 R6, R5, 0x29, RZ ;  /* 0x0000002905067810 */ /* 0x002fe20007ffe0ff */
[----:B------:R1:W-:Y:S04]  /*58a0*/  I2F R19, R11 ;  /* 0x0000000b00137306 */ /* 0x0003e80000201400 */
[----:B------:R-:W-:Y:S01]  /*58b0*/  IMAD.IADD R12, R225, 0x1, -R6 ;  /* 0x00000001e10c7824 */ /* 0x000fe200078e0a06 */
[----:B------:R-:W-:-:S02]  /*58c0*/  FSEL R25, R14, -INF , !P5 ;  /* 0xff8000000e197808 */ /* 0x000fc40006800000 */
[----:B------:R-:W-:Y:S02]  /*58d0*/  FSEL R29, R13, -INF , !P2 ;  /* 0xff8000000d1d7808 */ /* 0x000fe40005000000 */
[C---:B------:R-:W-:Y:S02]  /*58e0*/  ISETP.GE.AND P5, PT, R9.reuse, R228, PT ;  /* 0x000000e40900720c */ /* 0x040fe40003fa6270 */
[C---:B------:R-:W-:Y:S01]  /*58f0*/  ISETP.GE.AND P2, PT, R9.reuse, R227, PT ;  /* 0x000000e30900720c */ /* 0x040fe20003f46270 */
[----:B-1----:R-:W-:Y:S01]  /*5900*/  IMAD.MOV.U32 R11, RZ, RZ, R8 ;  /* 0x000000ffff0b7224 */ /* 0x002fe200078e0008 */
[----:B------:R-:W-:Y:S02]  /*5910*/  IABS R8, R12 ;  /* 0x0000000c00087213 */ /* 0x000fe40000000000 */
[C---:B------:R-:W-:Y:S02]  /*5920*/  ISETP.GE.OR P5, PT, R9.reuse, R231, !P5 ;  /* 0x000000e70900720c */ /* 0x040fe40006fa6670 */
[----:B------:R-:W-:Y:S01]  /*5930*/  ISETP.GE.OR P2, PT, R9, R230, !P2 ;  /* 0x000000e60900720c */ /* 0x000fe20005746670 */
[----:B------:R-:W-:Y:S01]  /*5940*/  IMAD.MOV.U32 R12, RZ, RZ, R8 ;  /* 0x000000ffff0c7224 */ /* 0x000fe200078e0008 */
[----:B------:R-:W-:Y:S01]  /*5950*/  IADD3 R9, R5, 0x30, RZ ;  /* 0x0000003005097810 */ /* 0x000fe20007ffe0ff */
[----:B------:R1:W4:Y:S01]  /*5960*/  I2F R18, R11 ;  /* 0x0000000b00127306 */ /* 0x0003220000201400 */
[----:B-----5:R-:W-:-:S02]  /*5970*/  FFMA.FTZ R14, R15, -R224, R70 ;  /* 0x800000e00f0e7223 */ /* 0x020fc40000010046 */
[----:B------:R-:W-:-:S05]  /*5980*/  FFMA.FTZ R13, R26, -R224, R68 ;  /* 0x800000e01a0d7223 */ /* 0x000fca0000010044 */
[----:B------:R5:W2:Y:S01]  /*5990*/  I2F R15, R12 ;  /* 0x0000000c000f7306 */ /* 0x000aa20000201400 */
[----:B------:R-:W-:Y:S01]  /*59a0*/  FSEL R32, R13, -INF , !P1 ;  /* 0xff8000000d207808 */ /* 0x000fe20004800000 */
[----:B-1----:R-:W-:Y:S01]  /*59b0*/  IMAD.IADD R11, R229, 0x1, -R6 ;  /* 0x00000001e50b7824 */ /* 0x002fe200078e0a06 */
[----:B------:R-:W-:Y:S01]  /*59c0*/  FSEL R51, R14, -INF , !P4 ;  /* 0xff8000000e337808 */ /* 0x000fe20006000000 */
[----:B-----5:R-:W-:-:S03]  /*59d0*/  IMAD.IADD R12, R225, 0x1, -R9 ;  /* 0x00000001e10c7824 */ /* 0x020fc600078e0a09 */
[----:B------:R-:W-:Y:S02]  /*59e0*/  IABS R11, R11 ;  /* 0x0000000b000b7213 */ /* 0x000fe40000000000 */
[----:B------:R-:W-:Y:S02]  /*59f0*/  IADD3 R8, R5, 0x31, RZ ;  /* 0x0000003105087810 */ /* 0x000fe40007ffe0ff */
[----:B------:R-:W-:Y:S02]  /*5a00*/  IABS R12, R12 ;  /* 0x0000000c000c7213 */ /* 0x000fe40000000000 */
[C---:B------:R-:W-:Y:S02]  /*5a10*/  ISETP.GE.AND P1, PT, R10.reuse, R228, PT ;  /* 0x000000e40a00720c */ /* 0x040fe40003f26270 */
[----:B------:R-:W-:Y:S01]  /*5a20*/  ISETP.GE.AND P4, PT, R10, R227, PT ;  /* 0x000000e30a00720c */ /* 0x000fe20003f86270 */
[----:B------:R1:W5:Y:S01]  /*5a30*/  I2F R17, R11 ;  /* 0x0000000b00117306 */ /* 0x0003620000201400 */
[----:B------:R-:W-:-:S02]  /*5a40*/  FFMA.FTZ R14, R27, -R224, R69 ;  /* 0x800000e01b0e7223 */ /* 0x000fc40000010045 */
[----:B---3--:R-:W-:Y:S01]  /*5a50*/  FFMA.FTZ R13, R24, -R224, R71 ;  /* 0x800000e0180d7223 */ /* 0x008fe20000010047 */
[C---:B------:R-:W-:Y:S02]  /*5a60*/  ISETP.GE.OR P1, PT, R10.reuse, R231, !P1 ;  /* 0x000000e70a00720c */ /* 0x040fe40004f26670 */
[----:B------:R-:W-:Y:S01]  /*5a70*/  ISETP.GE.OR P4, PT, R10, R230, !P4 ;  /* 0x000000e60a00720c */ /* 0x000fe20006786670 */
[----:B------:R-:W-:Y:S01]  /*5a80*/  IMAD.IADD R10, R225, 0x1, -R8 ;  /* 0x00000001e10a7824 */ /* 0x000fe200078e0a08 */
[----:B------:R-:W-:Y:S02]  /*5a90*/  FSEL R26, R13, -INF , !P3 ;  /* 0xff8000000d1a7808 */ /* 0x000fe40005800000 */
[----:B------:R-:W-:Y:S01]  /*5aa0*/  ISETP.GE.AND P3, PT, R7, R227, PT ;  /* 0x000000e30700720c */ /* 0x000fe20003f66270 */
[----:B-1----:R-:W-:Y:S02]  /*5ab0*/  IMAD.MOV.U32 R11, RZ, RZ, R12 ;  /* 0x000000ffff0b7224 */ /* 0x002fe400078e000c */
[----:B------:R-:W-:Y:S01]  /*5ac0*/  FFMA.FTZ R12, R23, -R224, R72 ;  /* 0x800000e0170c7223 */ /* 0x000fe20000010048 */
[----:B------:R-:W-:Y:S01]  /*5ad0*/  FSEL R23, R14, -INF , !P0 ;  /* 0xff8000000e177808 */ /* 0x000fe20004000000 */
[----:B------:R1:W3:Y:S01]  /*5ae0*/  I2F R16, R11 ;  /* 0x0000000b00107306 */ /* 0x0002e20000201400 */
[----:B------:R-:W-:-:S02]  /*5af0*/  ISETP.GE.AND P0, PT, R7, R228, PT ;  /* 0x000000e40700720c */ /* 0x000fc40003f06270 */
[----:B------:R-:W-:Y:S02]  /*5b00*/  IABS R10, R10 ;  /* 0x0000000a000a7213 */ /* 0x000fe40000000000 */
[C---:B------:R-:W-:Y:S02]  /*5b10*/  ISETP.GE.OR P0, PT, R7.reuse, R231, !P0 ;  /* 0x000000e70700720c */ /* 0x040fe40004706670 */
[----:B------:R-:W-:Y:S01]  /*5b20*/  ISETP.GE.OR P3, PT, R7, R230, !P3 ;  /* 0x000000e60700720c */ /* 0x000fe20005f66670 */
[-C--:B----4-:R-:W-:Y:S01]  /*5b30*/  FFMA.FTZ R7, R18, -R224.reuse, R42 ;  /* 0x800000e012077223 */ /* 0x090fe2000001002a */
[----:B------:R4:W2:Y:S01]  /*5b40*/  I2F R14, R10 ;  /* 0x0000000a000e7306 */ /* 0x0008a20000201400 */
[----:B------:R-:W-:Y:S01]  /*5b50*/  FSEL R47, R12, -INF , !P5 ;  /* 0xff8000000c2f7808 */ /* 0x000fe20006800000 */
[----:B-1----:R-:W-:Y:S01]  /*5b60*/  FFMA.FTZ R11, R22, -R224, R74 ;  /* 0x800000e0160b7223 */ /* 0x002fe2000001004a */
[----:B------:R-:W-:Y:S01]  /*5b70*/  ISETP.GE.AND P5, PT, R6, R228, PT ;  /* 0x000000e40600720c */ /* 0x000fe20003fa6270 */
[----:B------:R-:W-:-:S03]  /*5b80*/  FFMA.FTZ R12, R21, -R224, R73 ;  /* 0x800000e0150c7223 */ /* 0x000fc60000010049 */
[----:B------:R-:W-:Y:S02]  /*5b90*/  FSEL R54, R11, -INF , !P2 ;  /* 0xff8000000b367808 */ /* 0x000fe40005000000 */
[----:B------:R-:W-:Y:S01]  /*5ba0*/  ISETP.GE.AND P2, PT, R6, R227, PT ;  /* 0x000000e30600720c */ /* 0x000fe20003f46270 */
[-C--:B----4-:R-:W-:Y:S01]  /*5bb0*/  FFMA.FTZ R10, R20, -R224.reuse, R75 ;  /* 0x800000e0140a7223 */ /* 0x090fe2000001004b */
[----:B------:R-:W-:Y:S01]  /*5bc0*/  FSEL R57, R7, -INF , !P3 ;  /* 0xff80000007397808 */ /* 0x000fe20005800000 */
[-C--:B------:R-:W-:Y:S01]  /*5bd0*/  FFMA.FTZ R11, R19, -R224.reuse, R40 ;  /* 0x800000e0130b7223 */ /* 0x080fe20000010028 */
[C---:B------:R-:W-:Y:S01]  /*5be0*/  ISETP.GE.OR P5, PT, R6.reuse, R231, !P5 ;  /* 0x000000e70600720c */ /* 0x040fe20006fa6670 */
[----:B--2---:R-:W-:Y:S01]  /*5bf0*/  FFMA.FTZ R15, R15, -R224, R41 ;  /* 0x800000e00f0f7223 */ /* 0x004fe20000010029 */
[----:B------:R-:W-:Y:S01]  /*5c00*/  ISETP.GE.OR P2, PT, R6, R230, !P2 ;  /* 0x000000e60600720c */ /* 0x000fe20005746670 */
[----:B-----5:R-:W-:Y:S01]  /*5c10*/  FFMA.FTZ R13, R17, -R224, R43 ;  /* 0x800000e0110d7223 */ /* 0x020fe2000001002b */
[----:B------:R-:W-:Y:S01]  /*5c20*/  IADD3 R6, R5, 0x38, RZ ;  /* 0x0000003805067810 */ /* 0x000fe20007ffe0ff */
[----:B------:R-:W-:Y:S01]  /*5c30*/  IMAD.IADD R7, R229, 0x1, -R8 ;  /* 0x00000001e5077824 */ /* 0x000fe200078e0a08 */
[----:B------:R-:W-:-:S02]  /*5c40*/  FSEL R24, R12, -INF , !P1 ;  /* 0xff8000000c187808 */ /* 0x000fc40004800000 */
[----:B------:R-:W-:Y:S02]  /*5c50*/  FSEL R49, R10, -INF , !P4 ;  /* 0xff8000000a317808 */ /* 0x000fe40006000000 */
[CC--:B------:R-:W-:Y:S02]  /*5c60*/  ISETP.GE.AND P1, PT, R9.reuse, R228.reuse, PT ;  /* 0x000000e40900720c */ /* 0x0c0fe40003f26270 */
[-C--:B------:R-:W-:Y:S02]  /*5c70*/  ISETP.GE.AND P4, PT, R9, R227.reuse, PT ;  /* 0x000000e30900720c */ /* 0x080fe40003f86270 */
[----:B------:R-:W-:Y:S02]  /*5c80*/  FSEL R42, R11, -INF , !P0 ;  /* 0xff8000000b2a7808 */ /* 0x000fe40004000000 */
[C---:B------:R-:W-:Y:S02]  /*5c90*/  ISETP.GE.AND P0, PT, R8.reuse, R228, PT ;  /* 0x000000e40800720c */ /* 0x040fe40003f06270 */
[----:B------:R-:W-:-:S02]  /*5ca0*/  ISETP.GE.AND P3, PT, R8, R227, PT ;  /* 0x000000e30800720c */ /* 0x000fc40003f66270 */
[----:B------:R-:W-:Y:S02]  /*5cb0*/  FSEL R50, R15, -INF , !P5 ;  /* 0xff8000000f327808 */ /* 0x000fe40006800000 */
[----:B------:R-:W-:Y:S02]  /*5cc0*/  FSEL R59, R13, -INF , !P2 ;  /* 0xff8000000d3b7808 */ /* 0x000fe40005000000 */
[C---:B------:R-:W-:Y:S02]  /*5cd0*/  ISETP.GE.AND P5, PT, R6.reuse, R228, PT ;  /* 0x000000e40600720c */ /* 0x040fe40003fa6270 */
[----:B------:R-:W-:Y:S02]  /*5ce0*/  ISETP.GE.AND P2, PT, R6, R227, PT ;  /* 0x000000e30600720c */ /* 0x000fe40003f46270 */
[----:B------:R-:W-:Y:S02]  /*5cf0*/  IABS R11, R7 ;  /* 0x00000007000b7213 */ /* 0x000fe40000000000 */
[----:B------:R-:W-:-:S02]  /*5d00*/  ISETP.GE.OR P1, PT, R9, R231, !P1 ;  /* 0x000000e70900720c */ /* 0x000fc40004f26670 */
[-C--:B------:R-:W-:Y:S01]  /*5d10*/  ISETP.GE.OR P4, PT, R9, R230.reuse, !P4 ;  /* 0x000000e60900720c */ /* 0x080fe20006786670 */
[C---:B------:R-:W-:Y:S01]  /*5d20*/  IMAD.IADD R9, R229.reuse, 0x1, -R9 ;  /* 0x00000001e5097824 */ /* 0x040fe200078e0a09 */
[----:B------:R-:W-:Y:S01]  /*5d30*/  FMNMX.FTZ R7, R36, R35, !PT ;  /* 0x0000002324077209 */ /* 0x000fe20007810000 */
[--C-:B------:R-:W-:Y:S01]  /*5d40*/  IMAD.IADD R10, R229, 0x1, -R6.reuse ;  /* 0x00000001e50a7824 */ /* 0x100fe200078e0a06 */
[CC--:B------:R-:W-:Y:S02]  /*5d50*/  ISETP.GE.OR P0, PT, R8.reuse, R231.reuse, !P0 ;  /* 0x000000e70800720c */ /* 0x0c0fe40004706670 */
[-C--:B------:R-:W-:Y:S01]  /*5d60*/  ISETP.GE.OR P3, PT, R8, R230.reuse, !P3 ;  /* 0x000000e60800720c */ /* 0x080fe20005f66670 */
[----:B------:R-:W-:Y:S01]  /*5d70*/  IMAD.IADD R8, R225, 0x1, -R6 ;  /* 0x00000001e1087824 */ /* 0x000fe200078e0a06 */
[C---:B------:R-:W-:Y:S02]  /*5d80*/  ISETP.GE.OR P5, PT, R6.reuse, R231, !P5 ;  /* 0x000000e70600720c */ /* 0x040fe40006fa6670 */
[----:B------:R-:W-:-:S02]  /*5d90*/  ISETP.GE.OR P2, PT, R6, R230, !P2 ;  /* 0x000000e60600720c */ /* 0x000fc40005746670 */
[----:B------:R-:W-:Y:S02]  /*5da0*/  FMNMX.FTZ R6, R34, R7, !PT ;  /* 0x0000000722067209 */ /* 0x000fe40007810000 */
[----:B------:R-:W-:Y:S02]  /*5db0*/  IABS R9, R9 ;  /* 0x0000000900097213 */ /* 0x000fe40000000000 */
[----:B------:R-:W-:Y:S02]  /*5dc0*/  IADD3 R5, R5, 0x39, RZ ;  /* 0x0000003905057810 */ /* 0x000fe40007ffe0ff */
[----:B------:R-:W-:Y:S01]  /*5dd0*/  FMNMX.FTZ R6, R31, R6, !PT ;  /* 0x000000061f067209 */ /* 0x000fe20007810000 */
[----:B------:R1:W-:Y:S01]  /*5de0*/  I2F R15, R9 ;  /* 0x00000009000f7306 */ /* 0x0003e20000201400 */
[----:B------:R-:W-:Y:S01]  /*5df0*/  IABS R8, R8 ;  /* 0x0000000800087213 */ /* 0x000fe20000000000 */
[----:B------:R-:W-:Y:S01]  /*5e00*/  IMAD.IADD R7, R225, 0x1, -R5 ;  /* 0x00000001e1077824 */ /* 0x000fe200078e0a05 */
[----:B------:R-:W-:Y:S01]  /*5e10*/  FMNMX.FTZ R6, R28, R6, !PT ;  /* 0x000000061c067209 */ /* 0x000fe20007810000 */
[----:B-1----:R-:W-:-:S02]  /*5e20*/  IMAD.MOV.U32 R9, RZ, RZ, R11 ;  /* 0x000000ffff097224 */ /* 0x002fc400078e000b */
[----:B------:R-:W-:Y:S01]  /*5e30*/  IMAD.MOV.U32 R11, RZ, RZ, R8 ;  /* 0x000000ffff0b7224 */ /* 0x000fe200078e0008 */
[----:B------:R-:W-:Y:S01]  /*5e40*/  FMNMX.FTZ R8, R37, R38, !PT ;  /* 0x0000002625087209 */ /* 0x000fe20007810000 */
[----:B------:R1:W-:Y:S01]  /*5e50*/  I2F R13, R9 ;  /* 0x00000009000d7306 */ /* 0x0003e20000201400 */
[-C--:B---3--:R-:W-:Y:S02]  /*5e60*/  FFMA.FTZ R16, R16, -R224.reuse, R76 ;  /* 0x800000e010107223 */ /* 0x088fe4000001004c */
[----:B------:R-:W-:Y:S01]  /*5e70*/  FFMA.FTZ R14, R14, -R224, R77 ;  /* 0x800000e00e0e7223 */ /* 0x000fe2000001004d */
[----:B-1----:R-:W-:Y:S02]  /*5e80*/  FMNMX.FTZ R9, R25, R6, !PT ;  /* 0x0000000619097209 */ /* 0x002fe40007810000 */
[----:B------:R-:W-:Y:S02]  /*5e90*/  IABS R6, R7 ;  /* 0x0000000700067213 */ /* 0x000fe40000000000 */
[----:B------:R-:W-:-:S02]  /*5ea0*/  FMNMX.FTZ R7, R60, R8, !PT ;  /* 0x000000083c077209 */ /* 0x000fc40007810000 */
[----:B------:R-:W-:Y:S02]  /*5eb0*/  FMNMX.FTZ R8, R32, R9, !PT ;  /* 0x0000000920087209 */ /* 0x000fe40007810000 */
[----:B------:R-:W-:Y:S01]  /*5ec0*/  FMNMX.FTZ R7, R33, R7, !PT ;  /* 0x0000000721077209 */ /* 0x000fe20007810000 */
[----:B------:R-:W1:Y:S01]  /*5ed0*/  I2F R12, R11 ;  /* 0x0000000b000c7306 */ /* 0x000e620000201400 */
[----:B------:R-:W-:Y:S01]  /*5ee0*/  FMNMX.FTZ R8, R23, R8, !PT ;  /* 0x0000000817087209 */ /* 0x000fe20007810000 */
[----:B------:R-:W-:-:S03]  /*5ef0*/  IMAD.IADD R9, R229, 0x1, -R5 ;  /* 0x00000001e5097824 */ /* 0x000fc600078e0a05 */
[----:B------:R-:W-:-:S03]  /*5f00*/  FMNMX.FTZ R8, R47, R8, !PT ;  /* 0x000000082f087209 */ /* 0x000fc60007810000 */
[----:B------:R2:W3:Y:S01]  /*5f10*/  I2F R11, R6 ;  /* 0x00000006000b7306 */ /* 0x0004e20000201400 */
[----:B------:R-:W-:Y:S02]  /*5f20*/  FSEL R48, R16, -INF , !P1 ;  /* 0xff80000010307808 */ /* 0x000fe40004800000 */
[----:B------:R-:W-:Y:S02]  /*5f30*/  FSEL R53, R14, -INF , !P0 ;  /* 0xff8000000e357808 */ /* 0x000fe40004000000 */
[----:B------:R-:W-:Y:S02]  /*5f40*/  FMNMX.FTZ R8, R24, R8, !PT ;  /* 0x0000000818087209 */ /* 0x000fe40007810000 */
[C---:B------:R-:W-:Y:S02]  /*5f50*/  ISETP.GE.AND P1, PT, R5.reuse, R228, PT ;  /* 0x000000e40500720c */ /* 0x040fe40003f26270 */
[----:B------:R-:W-:Y:S02]  /*5f60*/  ISETP.GE.AND P0, PT, R5, R227, PT ;  /* 0x000000e30500720c */ /* 0x000fe40003f06270 */
[----:B--2---:R-:W-:-:S04]  /*5f70*/  FMNMX.FTZ R6, R30, R7, !PT ;  /* 0x000000071e067209 */ /* 0x004fc80007810000 */
[----:B------:R-:W-:Y:S02]  /*5f80*/  FMNMX.FTZ R7, R29, R6, !PT ;  /* 0x000000061d077209 */ /* 0x000fe40007810000 */
[----:B------:R-:W-:Y:S02]  /*5f90*/  IABS R6, R9 ;  /* 0x0000000900067213 */ /* 0x000fe40000000000 */
[----:B------:R-:W-:Y:S02]  /*5fa0*/  FMNMX.FTZ R7, R51, R7, !PT ;  /* 0x0000000733077209 */ /* 0x000fe40007810000 */
[----:B------:R-:W-:Y:S02]  /*5fb0*/  IABS R10, R10 ;  /* 0x0000000a000a7213 */ /* 0x000fe40000000000 */
[----:B------:R-:W-:Y:S02]  /*5fc0*/  FMNMX.FTZ R8, R42, R8, !PT ;  /* 0x000000082a087209 */ /* 0x000fe40007810000 */
[----:B------:R-:W-:-:S02]  /*5fd0*/  ISETP.GE.OR P1, PT, R5, R231, !P1 ;  /* 0x000000e70500720c */ /* 0x000fc40004f26670 */
[----:B------:R-:W-:Y:S01]  /*5fe0*/  ISETP.GE.OR P0, PT, R5, R230, !P0 ;  /* 0x000000e60500720c */ /* 0x000fe20004706670 */
[----:B------:R-:W-:Y:S01]  /*5ff0*/  IMAD.MOV.U32 R5, RZ, RZ, R6 ;  /* 0x000000ffff057224 */ /* 0x000fe200078e0006 */
[----:B------:R-:W-:Y:S01]  /*6000*/  FMNMX.FTZ R6, R26, R7, !PT ;  /* 0x000000071a067209 */ /* 0x000fe20007810000 */
[----:B------:R-:W2:Y:S01]  /*6010*/  I2F R9, R10 ;  /* 0x0000000a00097306 */ /* 0x000ea20000201400 */
[----:B------:R-:W-:Y:S01]  /*6020*/  FMNMX.FTZ R7, R50, R8, !PT ;  /* 0x0000000832077209 */ /* 0x000fe20007810000 */
[----:B-1----:R-:W-:-:S06]  /*6030*/  FFMA.FTZ R8, R12, -R224, R80 ;  /* 0x800000e00c087223 */ /* 0x002fcc0000010050 */
[----:B------:R1:W4:Y:S01]  /*6040*/  I2F R10, R5 ;  /* 0x00000005000a7306 */ /* 0x0003220000201400 */
[----:B------:R-:W-:Y:S01]  /*6050*/  FSEL R55, R8, -INF , !P5 ;  /* 0xff80000008377808 */ /* 0x000fe20006800000 */
[----:B------:R-:W-:Y:S01]  /*6060*/  FFMA.FTZ R8, R15, -R224, R78 ;  /* 0x800000e00f087223 */ /* 0x000fe2000001004e */
[----:B-1----:R-:W-:Y:S02]  /*6070*/  FMNMX.FTZ R5, R54, R6, !PT ;  /* 0x0000000636057209 */ /* 0x002fe40007810000 */
[----:B------:R-:W-:Y:S01]  /*6080*/  FMNMX.FTZ R6, R48, R7, !PT ;  /* 0x0000000730067209 */ /* 0x000fe20007810000 */
[----:B---3--:R-:W-:Y:S01]  /*6090*/  FFMA.FTZ R7, R11, -R224, R81 ;  /* 0x800000e00b077223 */ /* 0x008fe20000010051 */
[----:B------:R-:W-:Y:S02]  /*60a0*/  FMNMX.FTZ R5, R49, R5, !PT ;  /* 0x0000000531057209 */ /* 0x000fe40007810000 */
[----:B------:R-:W-:Y:S02]  /*60b0*/  FMNMX.FTZ R6, R53, R6, !PT ;  /* 0x0000000635067209 */ /* 0x000fe40007810000 */
[----:B------:R-:W-:-:S02]  /*60c0*/  FMNMX.FTZ R5, R57, R5, !PT ;  /* 0x0000000539057209 */ /* 0x000fc40007810000 */
[----:B------:R-:W-:Y:S01]  /*60d0*/  FSEL R46, R7, -INF , !P1 ;  /* 0xff800000072e7808 */ /* 0x000fe20004800000 */
[----:B------:R-:W-:Y:S01]  /*60e0*/  FFMA.FTZ R7, R13, -R224, R79 ;  /* 0x800000e00d077223 */ /* 0x000fe2000001004f */
[----:B------:R-:W-:Y:S02]  /*60f0*/  FMNMX.FTZ R6, R55, R6, !PT ;  /* 0x0000000637067209 */ /* 0x000fe40007810000 */
[----:B------:R-:W-:Y:S02]  /*6100*/  FSEL R56, R8, -INF , !P4 ;  /* 0xff80000008387808 */ /* 0x000fe40006000000 */
[----:B------:R-:W-:Y:S02]  /*6110*/  FMNMX.FTZ R5, R59, R5, !PT ;  /* 0x000000053b057209 */ /* 0x000fe40007810000 */
[----:B------:R-:W-:Y:S01]  /*6120*/  FMNMX.FTZ R6, R46, R6, !PT ;  /* 0x000000062e067209 */ /* 0x000fe20007810000 */
[----:B--2---:R-:W-:Y:S01]  /*6130*/  FFMA.FTZ R8, R9, -R224, R82 ;  /* 0x800000e009087223 */ /* 0x004fe20000010052 */
[----:B------:R-:W-:-:S02]  /*6140*/  FSEL R58, R7, -INF , !P3 ;  /* 0xff800000073a7808 */ /* 0x000fc40005800000 */
[----:B------:R-:W-:Y:S01]  /*6150*/  FMNMX.FTZ R7, R56, R5, !PT ;  /* 0x0000000538077209 */ /* 0x000fe20007810000 */
[----:B----4-:R-:W-:Y:S01]  /*6160*/  FFMA.FTZ R10, R10, -R224, R83 ;  /* 0x800000e00a0a7223 */ /* 0x010fe20000010053 */
[----:B------:R-:W1:Y:S01]  /*6170*/  SHFL.BFLY PT, R133, R6, 0x2, 0x1f ;  /* 0x0c401f0006857f89 */ /* 0x000e6200000e0000 */
[----:B------:R-:W-:Y:S01]  /*6180*/  IMAD.SHL.U32 R5, R135, 0x2, RZ ;  /* 0x0000000287057824 */ /* 0x000fe200078e00ff */
[----:B------:R-:W-:Y:S02]  /*6190*/  FSEL R52, R8, -INF , !P2 ;  /* 0xff80000008347808 */ /* 0x000fe40005000000 */
[----:B------:R-:W-:Y:S01]  /*61a0*/  FMNMX.FTZ R7, R58, R7, !PT ;  /* 0x000000073a077209 */ /* 0x000fe20007810000 */
[----:B------:R-:W-:Y:S01]  /*61b0*/  IMAD.WIDE.U32 R16, R125, -0x326172a9, RZ ;  /* 0xcd9e8d577d107825 */ /* 0x000fe200078e00ff */
[----:B------:R-:W-:Y:S02]  /*61c0*/  FSEL R43, R10, -INF , !P0 ;  /* 0xff8000000a2b7808 */ /* 0x000fe40004000000 */
[----:B------:R-:W-:Y:S01]  /*61d0*/  LOP3.LUT R44, R128, R110, RZ, 0x3c, !PT ;  /* 0x0000006e802c7212 */ /* 0x000fe200078e3cff */
[----:B------:R-:W-:Y:S01]  /*61e0*/  IMAD.WIDE.U32 R8, R124, -0x2daee0ad, RZ ;  /* 0xd2511f537c087825 */ /* 0x000fe200078e00ff */
[----:B------:R-:W-:-:S02]  /*61f0*/  FMNMX.FTZ R10, R52, R7, !PT ;  /* 0x00000007340a7209 */ /* 0x000fc40007810000 */
[----:B------:R-:W-:Y:S02]  /*6200*/  LOP3.LUT R11, R129, R5, RZ, 0x3c, !PT ;  /* 0x00000005810b7212 */ /* 0x000fe400078e3cff */
[----:B------:R-:W-:Y:S02]  /*6210*/  IADD3 R7, R5, 0x1, RZ ;  /* 0x0000000105077810 */ /* 0x000fe40007ffe0ff */
[----:B------:R-:W-:Y:S02]  /*6220*/  LOP3.LUT R13, R44, R17, RZ, 0x3c, !PT ;  /* 0x000000112c0d7212 */ /* 0x000fe400078e3cff */
[----:B------:R-:W-:Y:S02]  /*6230*/  FMNMX.FTZ R5, R43, R10, !PT ;  /* 0x0000000a2b057209 */ /* 0x000fe40007810000 */
[----:B------:R-:W-:Y:S01]  /*6240*/  LOP3.LUT R11, R11, R9, RZ, 0x3c, !PT ;  /* 0x000000090b0b7212 */ /* 0x000fe200078e3cff */
[----:B------:R2:W-:Y:S01]  /*6250*/  STL [R1+0x100], R44 ;  /* 0x0001002c01007387 */ /* 0x0005e20000100800 */
[----:B------:R-:W-:-:S03]  /*6260*/  IADD3 R12, R129, -0x4498517b, RZ ;  /* 0xbb67ae85810c7810 */ /* 0x000fc60007ffe0ff */
[----:B------:R-:W3:Y:S01]  /*6270*/  SHFL.BFLY PT, R14, R5, 0x2, 0x1f ;  /* 0x0c401f00050e7f89 */ /* 0x000ee200000e0000 */
[----:B------:R-:W-:Y:S01]  /*6280*/  IMAD.WIDE.U32 R10, R11, -0x326172a9, RZ ;  /* 0xcd9e8d570b0a7825 */ /* 0x000fe200078e00ff */
[----:B------:R-:W-:Y:S02]  /*6290*/  IADD3 R18, R128, -0x61c88647, RZ ;  /* 0x9e3779b980127810 */ /* 0x000fe40007ffe0ff */
[----:B------:R-:W-:Y:S02]  /*62a0*/  LOP3.LUT R7, R129, R7, RZ, 0x3c, !PT ;  /* 0x0000000781077212 */ /* 0x000fe400078e3cff */
[----:B-1----:R-:W-:Y:S02]  /*62b0*/  FMNMX.FTZ R133, R6, R133, !PT ;  /* 0x0000008506857209 */ /* 0x002fe40007810000 */
[----:B------:R-:W-:Y:S02]  /*62c0*/  LOP3.LUT R7, R7, R9, RZ, 0x3c, !PT ;  /* 0x0000000907077212 */ /* 0x000fe400078e3cff */
[----:B------:R-:W-:Y:S01]  /*62d0*/  IADD3 R15, R128, 0x3c6ef372, RZ ;  /* 0x3c6ef372800f7810 */ /* 0x000fe20007ffe0ff */
[----:B--2---:R-:W-:-:S05]  /*62e0*/  IMAD.WIDE.U32 R44, R13, -0x2daee0ad, RZ ;  /* 0xd2511f530d2c7825 */ /* 0x004fca00078e00ff */
[----:B------:R-:W-:Y:S02]  /*62f0*/  LOP3.LUT R12, R45, R12, R8, 0x96, !PT ;  /* 0x0000000c2d0c7212 */ /* 0x000fe400078e9608 */
[----:B------:R-:W-:-:S03]  /*6300*/  LOP3.LUT R8, R11, R18, R16, 0x96, !PT ;  /* 0x000000120b087212 */ /* 0x000fc600078e9610 */
[----:B------:R-:W-:Y:S01]  /*6310*/  IMAD.WIDE.U32 R190, R12, -0x326172a9, RZ ;  /* 0xcd9e8d570cbe7825 */ /* 0x000fe200078e00ff */
[----:B------:R-:W-:-:S03]  /*6320*/  IADD3 R22, R129, 0x76cf5d0a, RZ ;  /* 0x76cf5d0a81167810 */ /* 0x000fc60007ffe0ff */
[----:B------:R-:W-:Y:S01]  /*6330*/  IMAD.WIDE.U32 R8, R8, -0x2daee0ad, RZ ;  /* 0xd2511f5308087825 */ /* 0x000fe200078e00ff */
[----:B------:R-:W1:Y:S01]  /*6340*/  SHFL.BFLY PT, R13, R133, 0x1, 0x1f ;  /* 0x0c201f00850d7f89 */ /* 0x000e6200000e0000 */
[-C--:B------:R-:W-:Y:S02]  /*6350*/  LOP3.LUT R10, R191, R15.reuse, R10, 0x96, !PT ;  /* 0x0000000fbf0a7212 */ /* 0x080fe400078e960a */
[----:B------:R-:W-:Y:S01]  /*6360*/  IMAD.WIDE.U32 R6, R7, -0x326172a9, RZ ;  /* 0xcd9e8d5707067825 */ /* 0x000fe200078e00ff */
[----:B------:R-:W-:Y:S02]  /*6370*/  LOP3.LUT R9, R9, R22, R44, 0x96, !PT ;  /* 0x0000001609097212 */ /* 0x000fe400078e962c */
[----:B------:R-:W-:Y:S02]  /*6380*/  IADD3 R21, R129, 0x32370b8f, RZ ;  /* 0x32370b8f81157810 */ /* 0x000fe40007ffe0ff */
[----:B------:R-:W-:Y:S01]  /*6390*/  LOP3.LUT R11, R7, R18, R16, 0x96, !PT ;  /* 0x00000012070b7212 */ /* 0x000fe200078e9610 */
[----:B------:R-:W-:Y:S01]  /*63a0*/  IMAD.WIDE.U32 R16, R10, -0x2daee0ad, RZ ;  /* 0xd2511f530a107825 */ /* 0x000fe200078e00ff */
[----:B------:R-:W-:-:S02]  /*63b0*/  LOP3.LUT R12, R191, R15, R6, 0x96, !PT ;  /* 0x0000000fbf0c7212 */ /* 0x000fc400078e9606 */
[C---:B------:R-:W-:Y:S01]  /*63c0*/  IADD3 R124, R128.reuse, -0x255992d5, RZ ;  /* 0xdaa66d2b807c7810 */ /* 0x040fe20007ffe0ff */
[----:B------:R-:W-:Y:S01]  /*63d0*/  IMAD.WIDE.U32 R6, R9, -0x326172a9, RZ ;  /* 0xcd9e8d5709067825 */ /* 0x000fe200078e00ff */
[----:B---3--:R-:W-:Y:S02]  /*63e0*/  FMNMX.FTZ R5, R5, R14, !PT ;  /* 0x0000000e05057209 */ /* 0x008fe40007810000 */
[----:B------:R-:W-:Y:S01]  /*63f0*/  LOP3.LUT R9, R17, R21, R8, 0x96, !PT ;  /* 0x0000001511097212 */ /* 0x000fe200078e9608 */
[----:B------:R-:W-:Y:S01]  /*6400*/  IMAD.WIDE.U32 R10, R11, -0x2daee0ad, RZ ;  /* 0xd2511f530b0a7825 */ /* 0x000fe200078e00ff */
[----:B------:R-:W-:Y:S01]  /*6410*/  LOP3.LUT R8, R7, R124, R190, 0x96, !PT ;  /* 0x0000007c07087212 */ /* 0x000fe200078e96be */
[----:B------:R-:W-:Y:S01]  /*6420*/  STL.64 [R1+0x108], R44 ;  /* 0x0001082c01007387 */ /* 0x000fe20000100a00 */
[----:B------:R-:W-:-:S03]  /*6430*/  IADD3 R125, R128, 0x78dde6e4, RZ ;  /* 0x78dde6e4807d7810 */ /* 0x000fc60007ffe0ff */
[----:B------:R2:W-:Y:S01]  /*6440*/  STL [R1+0xd8], R18 ;  /* 0x0000d81201007387 */ /* 0x0005e20000100800 */
[----:B------:R-:W-:-:S03]  /*6450*/  LOP3.LUT R11, R11, R22, R44, 0x96, !PT ;  /* 0x000000160b0b7212 */ /* 0x000fc600078e962c */
[----:B------:R3:W-:Y:S01]  /*6460*/  STL [R1+0xdc], R15 ;  /* 0x0000dc0f01007387 */ /* 0x0007e20000100800 */
[----:B------:R-:W-:-:S03]  /*6470*/  IADD3 R20, R129, -0x126145ec, RZ ;  /* 0xed9eba1481147810 */ /* 0x000fc60007ffe0ff */
[----:B------:R-:W4:Y:S01]  /*6480*/  SHFL.BFLY PT, R132, R5, 0x1, 0x1f ;  /* 0x0c201f0005847f89 */ /* 0x000f2200000e0000 */
[----:B------:R-:W-:Y:S01]  /*6490*/  IMAD.WIDE.U32 R74, R11, -0x326172a9, RZ ;  /* 0xcd9e8d570b4a7825 */ /* 0x000fe200078e00ff */
[----:B-1----:R-:W-:Y:S02]  /*64a0*/  FMNMX.FTZ R133, R133, R13, !PT ;  /* 0x0000000d85857209 */ /* 0x002fe40007810000 */
[----:B------:R-:W-:Y:S01]  /*64b0*/  IADD3 R252, R129, -0x56f99767, RZ ;  /* 0xa906689981fc7810 */ /* 0x000fe20007ffe0ff */
[----:B--2---:R-:W-:-:S04]  /*64c0*/  IMAD.WIDE.U32 R18, R12, -0x2daee0ad, RZ ;  /* 0xd2511f530c127825 */ /* 0x004fc800078e00ff */
[----:B---3--:R-:W-:-:S04]  /*64d0*/  IMAD.WIDE.U32 R14, R9, -0x326172a9, RZ ;  /* 0xcd9e8d57090e7825 */ /* 0x008fc800078e00ff */
[----:B------:R-:W-:Y:S01]  /*64e0*/  IMAD.WIDE.U32 R8, R8, -0x2daee0ad, RZ ;  /* 0xd2511f5308087825 */ /* 0x000fe200078e00ff */
[----:B------:R-:W-:Y:S02]  /*64f0*/  LOP3.LUT R10, R19, R21, R10, 0x96, !PT ;  /* 0x00000015130a7212 */ /* 0x000fe400078e960a */
[----:B------:R-:W-:Y:S02]  /*6500*/  LOP3.LUT R7, R15, R125, R6, 0x96, !PT ;  /* 0x0000007d0f077212 */ /* 0x000fe400078e9606 */
[----:B------:R-:W-:Y:S01]  /*6510*/  LOP3.LUT R6, R9, R20, R16, 0x96, !PT ;  /* 0x0000001409067212 */ /* 0x000fe200078e9610 */
[----:B------:R-:W-:Y:S01]  /*6520*/  IMAD.WIDE.U32 R222, R10, -0x326172a9, RZ ;  /* 0xcd9e8d570ade7825 */ /* 0x000fe200078e00ff */
[----:B------:R-:W-:-:S03]  /*6530*/  LOP3.LUT R10, R75, R124, R190, 0x96, !PT ;  /* 0x0000007c4b0a7212 */ /* 0x000fc600078e96be */
[----:B------:R-:W-:Y:S01]  /*6540*/  IMAD.WIDE.U32 R68, R7, -0x2daee0ad, RZ ;  /* 0xd2511f5307447825 */ /* 0x000fe200078e00ff */
[----:B------:R-:W-:-:S03]  /*6550*/  IADD3 R126, R128, 0x1715609d, RZ ;  /* 0x1715609d807e7810 */ /* 0x000fc60007ffe0ff */
[----:B------:R-:W-:Y:S01]  /*6560*/  IMAD.WIDE.U32 R44, R6, -0x326172a9, RZ ;  /* 0xcd9e8d57062c7825 */ /* 0x000fe200078e00ff */
[----:B------:R-:W-:-:S03]  /*6570*/  FSETP.NEU.FTZ.AND P0, PT, R133, -INF , PT ;  /* 0xff8000008500780b */ /* 0x000fc60003f1d000 */
[----:B------:R-:W-:Y:S01]  /*6580*/  FMUL.FTZ R9, R2, R133 ;  /* 0x0000008502097220 */ /* 0x000fe20000410000 */
[----:B------:R-:W-:Y:S01]  /*6590*/  LOP3.LUT R13, R69, R252, R8, 0x96, !PT ;  /* 0x000000fc450d7212 */ /* 0x000fe200078e9608 */
[----:B------:R-:W-:Y:S01]  /*65a0*/  IMAD.WIDE.U32 R10, R10, -0x2daee0ad, RZ ;  /* 0xd2511f530a0a7825 */ /* 0x000fe200078e00ff */
[----:B------:R-:W-:Y:S01]  /*65b0*/  LOP3.LUT R8, R45, R126, R14, 0x96, !PT ;  /* 0x0000007e2d087212 */ /* 0x000fe200078e960e */
[----:B------:R-:W-:Y:S01]  /*65c0*/  STL [R1+0xd4], R22 ;  /* 0x0000d41601007387 */ /* 0x000fe20000100800 */
[----:B------:R-:W-:Y:S02]  /*65d0*/  LOP3.LUT R7, R223, R125, R74, 0x96, !PT ;  /* 0x0000007ddf077212 */ /* 0x000fe400078e964a */
[----:B------:R-:W-:Y:S01]  /*65e0*/  FSEL R6, R9, RZ, P0 ;  /* 0x000000ff09067208 */ /* 0x000fe20000000000 */
[----:B------:R-:W-:Y:S01]  /*65f0*/  STL [R1+0xe4], R21 ;  /* 0x0000e41501007387 */ /* 0x000fe20000100800 */
[----:B------:R-:W-:Y:S01]  /*6600*/  LOP3.LUT R11, R11, R20, R18, 0x96, !PT ;  /* 0x000000140b0b7212 */ /* 0x000fe200078e9612 */
[----:B------:R-:W-:-:S02]  /*6610*/  IMAD.WIDE.U32 R8, R8, -0x2daee0ad, RZ ;  /* 0xd2511f5308087825 */ /* 0x000fc400078e00ff */
[----:B------:R-:W-:Y:S01]  /*6620*/  STL [R1+0xc4], R124 ;  /* 0x0000c47c01007387 */ /* 0x000fe20000100800 */
[----:B------:R-:W-:-:S03]  /*6630*/  IADD3 R249, R129, 0x646e171e, RZ ;  /* 0x646e171e81f97810 */ /* 0x000fc60007ffe0ff */
[----:B------:R-:W-:Y:S01]  /*6640*/  STL [R1+0xd0], R125 ;  /* 0x0000d07d01007387 */ /* 0x000fe20000100800 */
[----:B----4-:R-:W-:-:S03]  /*6650*/  FMNMX.FTZ R132, R5, R132, !PT ;  /* 0x0000008405847209 */ /* 0x010fc60007810000 */
[----:B------:R1:W-:Y:S01]  /*6660*/  STL [R1+0xe0], R20 ;  /* 0x0000e01401007387 */ /* 0x0003e20000100800 */
[----:B------:R-:W-:Y:S01]  /*6670*/  FFMA.FTZ R5, R25, R2, -R6 ;  /* 0x0000000219057223 */ /* 0x000fe20000010806 */
[----:B------:R-:W-:Y:S02]  /*6680*/  LOP3.LUT R14, R9, R249, R68, 0x96, !PT ;  /* 0x000000f9090e7212 */ /* 0x000fe400078e9644 */
[----:B------:R-:W-:Y:S01]  /*6690*/  FSETP.NEU.FTZ.AND P0, PT, R132, -INF , PT ;  /* 0xff8000008400780b */ /* 0x000fe20003f1d000 */
[----:B------:R-:W-:Y:S01]  /*66a0*/  MUFU.EX2 R109, R5 ;  /* 0x00000005006d7308 */ /* 0x000fe20000000800 */
[----:B------:R-:W-:Y:S01]  /*66b0*/  LOP3.LUT R12, R14, 0xff, RZ, 0xc0, !PT ;  /* 0x000000ff0e0c7812 */ /* 0x000fe200078ec0ff */
[----:B------:R-:W-:-:S04]  /*66c0*/  IMAD.WIDE.U32 R72, R11, -0x326172a9, RZ ;  /* 0xcd9e8d570b487825 */ /* 0x000fc800078e00ff */
[----:B-1----:R-:W-:-:S04]  /*66d0*/  IMAD.WIDE.U32 R20, R7, -0x2daee0ad, RZ ;  /* 0xd2511f5307147825 */ /* 0x002fc800078e00ff */
[----:B------:R-:W-:Y:S01]  /*66e0*/  FFMA.FTZ R7, R28, R2, -R6 ;  /* 0x000000021c077223 */ /* 0x000fe20000010806 */
[----:B------:R-:W-:-:S03]  /*66f0*/  LOP3.LUT R10, R21, R252, R10, 0x96, !PT ;  /* 0x000000fc150a7212 */ /* 0x000fc600078e960a */
[----:B------:R1:W2:Y:S02]  /*6700*/  MUFU.EX2 R108, R7 ;  /* 0x00000007006c7308 */ /* 0x0002a40000000800 */
[----:B------:R-:W-:-:S04]  /*6710*/  IMAD.WIDE.U32 R10, R10, -0x326172a9, RZ ;  /* 0xcd9e8d570a0a7825 */ /* 0x000fc800078e00ff */
[----:B-1----:R-:W-:-:S05]  /*6720*/  FMUL.FTZ R7, R2, R132 ;  /* 0x0000008402077220 */ /* 0x002fca0000410000 */
[----:B------:R-:W-:Y:S02]  /*6730*/  FSEL R5, R7, RZ, P0 ;  /* 0x000000ff07057208 */ /* 0x000fe40000000000 */
[----:B------:R-:W-:Y:S01]  /*6740*/  ISETP.GE.U32.AND P0, PT, R221, R12, PT ;  /* 0x0000000cdd00720c */ /* 0x000fe20003f06070 */
[----:B------:R-:W-:Y:S01]  /*6750*/  IMAD.WIDE.U32 R12, R13, -0x326172a9, RZ ;  /* 0xcd9e8d570d0c7825 */ /* 0x000fe200078e00ff */
[----:B------:R-:W-:Y:S02]  /*6760*/  LOP3.LUT R7, R14, 0xffff, RZ, 0xc0, !PT ;  /* 0x0000ffff0e077812 */ /* 0x000fe400078ec0ff */
[----:B------:R-:W-:Y:S01]  /*6770*/  LOP3.LUT R15, R11, R127, R72, 0x96, !PT ;  /* 0x0000007f0b0f7212 */ /* 0x000fe200078e9648 */
[----:B------:R-:W-:Y:S01]  /*6780*/  FFMA.FTZ R16, R30, R2, -R5 ;  /* 0x000000021e107223 */ /* 0x000fe20000010805 */
[C---:B------:R-:W-:Y:S02]  /*6790*/  LOP3.LUT R18, R10.reuse, 0xff, RZ, 0xc0, !PT ;  /* 0x000000ff0a127812 */ /* 0x040fe400078ec0ff */
[----:B------:R-:W-:-:S02]  /*67a0*/  LOP3.LUT R22, R10, 0xffff, RZ, 0xc0, !PT ;  /* 0x0000ffff0a167812 */ /* 0x000fc400078ec0ff */
[--C-:B------:R-:W-:Y:S02]  /*67b0*/  SHF.R.U32.HI R21, RZ, 0x10, R10.reuse ;  /* 0x00000010ff157819 */ /* 0x100fe4000001160a */
[----:B------:R-:W-:Y:S01]  /*67c0*/  SHF.R.U32.HI R19, RZ, 0x18, R10 ;  /* 0x00000018ff137819 */ /* 0x000fe2000001160a */
[-C--:B------:R-:W-:Y:S01]  /*67d0*/  FFMA.FTZ R10, R29, R2.reuse, -R5 ;  /* 0x000000021d0a7223 */ /* 0x080fe20000010805 */
[----:B------:R-:W-:Y:S02]  /*67e0*/  SHF.R.U32.HI R7, RZ, 0x8, R7 ;  /* 0x00000008ff077819 */ /* 0x000fe40000011607 */
[----:B------:R-:W-:Y:S01]  /*67f0*/  LOP3.LUT R11, R12, 0xff, RZ, 0xc0, !PT ;  /* 0x000000ff0c0b7812 */ /* 0x000fe200078ec0ff */
[----:B------:R-:W-:Y:S01]  /*6800*/  MUFU.EX2 R107, R16 ;  /* 0x00000010006b7308 */ /* 0x000fe20000000800 */
[----:B------:R-:W-:Y:S02]  /*6810*/  LOP3.LUT R7, R7, 0xffff, RZ, 0xc0, !PT ;  /* 0x0000ffff07077812 */ /* 0x000fe400078ec0ff */
[----:B------:R-:W-:Y:S01]  /*6820*/  ISETP.GE.U32.AND P1, PT, R221, R11, PT ;  /* 0x0000000bdd00720c */ /* 0x000fe20003f26070 */
[----:B------:R-:W-:Y:S01]  /*6830*/  FFMA.FTZ R11, R36, R2, -R6 ;  /* 0x00000002240b7223 */ /* 0x000fe20000010806 */
[----:B--2---:R-:W-:-:S03]  /*6840*/  F2FP.BF16.PACK_AB R41, R109, R108 ;  /* 0x0000006c6d29723e */ /* 0x004fc600000010ff */
[----:B------:R1:W2:Y:S01]  /*6850*/  MUFU.EX2 R106, R10 ;  /* 0x0000000a006a7308 */ /* 0x0002a20000000800 */
[----:B------:R-:W-:Y:S01]  /*6860*/  ISETP.GE.U32.AND P4, PT, R221, R7, PT ;  /* 0x00000007dd00720c */ /* 0x000fe20003f86070 */
[----:B------:R-:W-:Y:S01]  /*6870*/  @!P0 HFMA2.BF16_V2 R39, -RZ.H0_H0, RZ.H0_H0, -R41.H0_H0 ;  /* 0x200000ffff278231 */ /* 0x000fe20000340929 */
[----:B------:R-:W-:Y:S02]  /*6880*/  PRMT R40, R41, 0x7632, R40 ;  /* 0x0000763229287816 */ /* 0x000fe40000000028 */
[----:B------:R-:W-:-:S03]  /*6890*/  LOP3.LUT R7, R13, R127, R44, 0x96, !PT ;  /* 0x0000007f0d077212 */ /* 0x000fc600078e962c */
[----:B------:R3:W-:Y:S01]  /*68a0*/  MUFU.EX2 R99, R11 ;  /* 0x0000000b00637308 */ /* 0x0007e20000000800 */
[----:B-1----:R-:W-:-:S04]  /*68b0*/  SHF.R.U32.HI R10, RZ, 0x10, R14 ;  /* 0x00000010ff0a7819 */ /* 0x002fc8000001160e */
[----:B------:R-:W-:Y:S02]  /*68c0*/  LOP3.LUT R10, R10, 0xff, RZ, 0xc0, !PT ;  /* 0x000000ff0a0a7812 */ /* 0x000fe400078ec0ff */
[----:B------:R-:W-:Y:S01]  /*68d0*/  SHF.R.U32.HI R14, RZ, 0x18, R14 ;  /* 0x00000018ff0e7819 */ /* 0x000fe2000001160e */
[----:B---3--:R-:W-:Y:S01]  /*68e0*/  FFMA.FTZ R11, R35, R2, -R6 ;  /* 0x00000002230b7223 */ /* 0x008fe20000010806 */
[----:B------:R-:W-:Y:S02]  /*68f0*/  ISETP.GE.U32.AND P5, PT, R221, R10, PT ;  /* 0x0000000add00720c */ /* 0x000fe40003fa6070 */
[----:B------:R-:W-:Y:S01]  /*6900*/  PRMT R111, R41, 0x5410, R40 ;  /* 0x00005410296f7816 */ /* 0x000fe20000000028 */
[----:B------:R1:W3:Y:S01]  /*6910*/  MUFU.EX2 R96, R11 ;  /* 0x0000000b00607308 */ /* 0x0002e20000000800 */
[----:B------:R-:W-:Y:S02]  /*6920*/  LOP3.LUT R10, R7, 0xffff, RZ, 0xc0, !PT ;  /* 0x0000ffff070a7812 */ /* 0x000fe400078ec0ff */
[----:B------:R-:W-:-:S02]  /*6930*/  @!P0 PRMT R41, R39, 0x5410, RZ ;  /* 0x0000541027298816 */ /* 0x000fc400000000ff */
[----:B------:R-:W-:Y:S02]  /*6940*/  ISETP.GE.U32.AND P0, PT, R221, R14, PT ;  /* 0x0000000edd00720c */ /* 0x000fe40003f06070 */
[----:B------:R-:W-:Y:S02]  /*6950*/  LOP3.LUT R16, R7, 0xff, RZ, 0xc0, !PT ;  /* 0x000000ff07107812 */ /* 0x000fe400078ec0ff */
[----:B------:R-:W-:Y:S01]  /*6960*/  SHF.R.U32.HI R10, RZ, 0x8, R10 ;  /* 0x00000008ff0a7819 */ /* 0x000fe2000001160a */
[----:B------:R-:W-:Y:S01]  /*6970*/  @!P4 HFMA2.BF16_V2 R61, -RZ.H0_H0, RZ.H0_H0, -R40.H0_H0 ;  /* 0x200000ffff3dc231 */ /* 0x000fe20000340928 */
[----:B------:R-:W-:Y:S01]  /*6980*/  ISETP.GE.U32.AND P2, PT, R221, R16, PT ;  /* 0x00000010dd00720c */ /* 0x000fe20003f46070 */
[----:B-1----:R-:W-:Y:S01]  /*6990*/  FFMA.FTZ R11, R37, R2, -R5 ;  /* 0x00000002250b7223 */ /* 0x002fe20000010805 */
[----:B--2---:R-:W-:Y:S02]  /*69a0*/  F2FP.BF16.PACK_AB R37, R106, R107 ;  /* 0x0000006b6a25723e */ /* 0x004fe400000010ff */
[----:B------:R-:W-:Y:S01]  /*69b0*/  LOP3.LUT R10, R10, 0xffff, RZ, 0xc0, !PT ;  /* 0x0000ffff0a0a7812 */ /* 0x000fe200078ec0ff */
[----:B------:R1:W-:Y:S01]  /*69c0*/  MUFU.EX2 R97, R11 ;  /* 0x0000000b00617308 */ /* 0x0003e20000000800 */
[----:B------:R-:W-:-:S02]  /*69d0*/  PRMT R36, R37, 0x7632, R36 ;  /* 0x0000763225247816 */ /* 0x000fc40000000024 */
[----:B------:R-:W-:Y:S02]  /*69e0*/  @!P4 PRMT R40, R61, 0x5410, RZ ;  /* 0x000054103d28c816 */ /* 0x000fe400000000ff */
[----:B------:R-:W-:Y:S02]  /*69f0*/  ISETP.GE.U32.AND P4, PT, R221, R10, PT ;  /* 0x0000000add00720c */ /* 0x000fe40003f86070 */
[----:B------:R-:W-:Y:S01]  /*6a00*/  SHF.R.U32.HI R10, RZ, 0x10, R7 ;  /* 0x00000010ff0a7819 */ /* 0x000fe20000011607 */
[----:B------:R-:W-:Y:S01]  /*6a10*/  @!P0 HFMA2.BF16_V2 R63, -RZ.H0_H0, RZ.H0_H0, -R36.H0_H0 ;  /* 0x200000ffff3f8231 */ /* 0x000fe20000340924 */
[----:B---3--:R-:W-:Y:S01]  /*6a20*/  F2FP.BF16.PACK_AB R39, R96, R99 ;  /* 0x000000636027723e */ /* 0x008fe200000010ff */
[----:B-1----:R-:W-:-:S04]  /*6a30*/  FFMA.FTZ R11, R38, R2, -R5 ;  /* 0x00000002260b7223 */ /* 0x002fc80000010805 */
[----:B------:R1:W2:Y:S01]  /*6a40*/  MUFU.EX2 R89, R11 ;  /* 0x0000000b00597308 */ /* 0x0002a20000000800 */
[----:B------:R-:W-:Y:S01]  /*6a50*/  LOP3.LUT R10, R10, 0xff, RZ, 0xc0, !PT ;  /* 0x000000ff0a0a7812 */ /* 0x000fe200078ec0ff */
[----:B------:R-:W-:Y:S01]  /*6a60*/  @!P5 HFMA2.BF16_V2 R62, -RZ.H0_H0, RZ.H0_H0, -R37.H0_H0 ;  /* 0x200000ffff3ed231 */ /* 0x000fe20000340925 */
[----:B------:R-:W-:Y:S01]  /*6a70*/  PRMT R110, R37, 0x5410, R36 ;  /* 0x00005410256e7816 */ /* 0x000fe20000000024 */
[----:B------:R-:W-:Y:S01]  /*6a80*/  @!P2 HFMA2.BF16_V2 R64, -RZ.H0_H0, RZ.H0_H0, -R39.H0_H0 ;  /* 0x200000ffff40a231 */ /* 0x000fe20000340927 */
[----:B------:R-:W-:Y:S02]  /*6a90*/  @!P0 PRMT R36, R63, 0x5410, RZ ;  /* 0x000054103f248816 */ /* 0x000fe400000000ff */
[----:B------:R-:W-:Y:S02]  /*6aa0*/  PRMT R38, R39, 0x7632, R38 ;  /* 0x0000763227267816 */ /* 0x000fe40000000026 */
[----:B------:R-:W-:Y:S02]  /*6ab0*/  ISETP.GE.U32.AND P0, PT, R221, R10, PT ;  /* 0x0000000add00720c */ /* 0x000fe40003f06070 */
[----:B------:R-:W-:-:S02]  /*6ac0*/  SHF.R.U32.HI R7, RZ, 0x18, R7 ;  /* 0x00000018ff077819 */ /* 0x000fc40000011607 */
[----:B------:R-:W-:Y:S01]  /*6ad0*/  @!P5 PRMT R37, R62, 0x5410, RZ ;  /* 0x000054103e25d816 */ /* 0x000fe200000000ff */
[-C--:B-1----:R-:W-:Y:S01]  /*6ae0*/  FFMA.FTZ R11, R34, R2.reuse, -R6 ;  /* 0x00000002220b7223 */ /* 0x082fe20000010806 */
[----:B------:R-:W-:Y:S01]  /*6af0*/  PRMT R62, R39, 0x5410, R38 ;  /* 0x00005410273e7816 */ /* 0x000fe20000000026 */
[----:B------:R-:W-:Y:S01]  /*6b00*/  FFMA.FTZ R10, R60, R2, -R5 ;  /* 0x000000023c0a7223 */ /* 0x000fe20000010805 */
[----:B------:R-:W-:Y:S01]  /*6b10*/  @!P2 PRMT R39, R64, 0x5410, RZ ;  /* 0x000054104027a816 */ /* 0x000fe200000000ff */
[----:B------:R1:W-:Y:S01]  /*6b20*/  MUFU.EX2 R87, R11 ;  /* 0x0000000b00577308 */ /* 0x0003e20000000800 */
[----:B------:R-:W-:Y:S02]  /*6b30*/  ISETP.GE.U32.AND P2, PT, R221, R7, PT ;  /* 0x00000007dd00720c */ /* 0x000fe40003f46070 */
[----:B------:R-:W-:Y:S02]  /*6b40*/  LOP3.LUT R7, R12, 0xffff, RZ, 0xc0, !PT ;  /* 0x0000ffff0c077812 */ /* 0x000fe400078ec0ff */
[----:B--2---:R-:W-:-:S03]  /*6b50*/  F2FP.BF16.PACK_AB R35, R89, R97 ;  /* 0x000000615923723e */ /* 0x004fc600000010ff */
[----:B------:R2:W-:Y:S01]  /*6b60*/  MUFU.EX2 R76, R10 ;  /* 0x0000000a004c7308 */ /* 0x0005e20000000800 */
[----:B------:R-:W-:Y:S01]  /*6b70*/  PRMT R34, R35, 0x7632, R34 ;  /* 0x0000763223227816 */ /* 0x000fe20000000022 */
[----:B-1----:R-:W-:Y:S01]  /*6b80*/  FFMA.FTZ R11, R31, R2, -R6 ;  /* 0x000000021f0b7223 */ /* 0x002fe20000010806 */
[----:B------:R-:W-:-:S05]  /*6b90*/  @!P0 HFMA2.BF16_V2 R66, -RZ.H0_H0, RZ.H0_H0, -R35.H0_H0 ;  /* 0x200000ffff428231 */ /* 0x000fca0000340923 */
[----:B------:R-:W1:Y:S01]  /*6ba0*/  MUFU.EX2 R82, R11 ;  /* 0x0000000b00527308 */ /* 0x000e620000000800 */
[----:B--2---:R-:W-:Y:S01]  /*6bb0*/  SHF.R.U32.HI R10, RZ, 0x8, R7 ;  /* 0x00000008ff0a7819 */ /* 0x004fe20000011607 */
[----:B------:R-:W-:Y:S01]  /*6bc0*/  FFMA.FTZ R7, R33, R2, -R5 ;  /* 0x0000000221077223 */ /* 0x000fe20000010805 */
[----:B------:R-:W-:Y:S02]  /*6bd0*/  PRMT R61, R35, 0x5410, R34 ;  /* 0x00005410233d7816 */ /* 0x000fe40000000022 */
[----:B------:R-:W-:Y:S02]  /*6be0*/  LOP3.LUT R10, R10, 0xffff, RZ, 0xc0, !PT ;  /* 0x0000ffff0a0a7812 */ /* 0x000fe400078ec0ff */
[----:B------:R-:W-:Y:S02]  /*6bf0*/  @!P0 PRMT R35, R66, 0x5410, RZ ;  /* 0x0000541042238816 */ /* 0x000fe400000000ff */
[----:B------:R-:W-:Y:S02]  /*6c00*/  ISETP.GE.U32.AND P0, PT, R221, R10, PT ;  /* 0x0000000add00720c */ /* 0x000fe40003f06070 */
[----:B------:R-:W-:Y:S01]  /*6c10*/  SHF.R.U32.HI R10, RZ, 0x10, R12 ;  /* 0x00000010ff0a7819 */ /* 0x000fe2000001160c */
[----:B------:R2:W3:Y:S01]  /*6c20*/  MUFU.EX2 R80, R7 ;  /* 0x0000000700507308 */ /* 0x0004e20000000800 */
[----:B------:R-:W-:-:S02]  /*6c30*/  @!P2 HFMA2.BF16_V2 R67, -RZ.H0_H0, RZ.H0_H0, -R34.H0_H0 ;  /* 0x200000ffff43a231 */ /* 0x000fc40000340922 */
[----:B------:R-:W-:Y:S02]  /*6c40*/  LOP3.LUT R10, R10, 0xff, RZ, 0xc0, !PT ;  /* 0x000000ff0a0a7812 */ /* 0x000fe400078ec0ff */
[----:B-1----:R-:W-:Y:S02]  /*6c50*/  F2FP.BF16.PACK_AB R31, R82, R87 ;  /* 0x00000057521f723e */ /* 0x002fe400000010ff */
[----:B------:R-:W-:Y:S02]  /*6c60*/  @!P2 PRMT R34, R67, 0x5410, RZ ;  /* 0x000054104322a816 */ /* 0x000fe400000000ff */
[----:B------:R-:W-:Y:S01]  /*6c70*/  ISETP.GE.U32.AND P2, PT, R221, R10, PT ;  /* 0x0000000add00720c */ /* 0x000fe20003f46070 */
[----:B--2---:R-:W-:Y:S01]  /*6c80*/  FFMA.FTZ R7, R32, R2, -R6 ;  /* 0x0000000220077223 */ /* 0x004fe20000010806 */
[----:B------:R-:W-:-:S03]  /*6c90*/  LOP3.LUT R10, R8, 0xffff, RZ, 0xc0, !PT ;  /* 0x0000ffff080a7812 */ /* 0x000fc600078ec0ff */
[----:B------:R1:W-:Y:S01]  /*6ca0*/  MUFU.EX2 R92, R7 ;  /* 0x00000007005c7308 */ /* 0x0003e20000000800 */
[----:B------:R-:W-:Y:S02]  /*6cb0*/  PRMT R30, R31, 0x7632, R30 ;  /* 0x000076321f1e7816 */ /* 0x000fe4000000001e */
[----:B------:R-:W-:-:S03]  /*6cc0*/  SHF.R.U32.HI R17, RZ, 0x18, R12 ;  /* 0x00000018ff117819 */ /* 0x000fc6000001160c */
[----:B------:R-:W-:Y:S01]  /*6cd0*/  @!P0 HFMA2.BF16_V2 R71, -RZ.H0_H0, RZ.H0_H0, -R30.H0_H0 ;  /* 0x200000ffff478231 */ /* 0x000fe2000034091e */
[----:B------:R-:W-:Y:S01]  /*6ce0*/  ISETP.GE.U32.AND P3, PT, R221, R17, PT ;  /* 0x00000011dd00720c */ /* 0x000fe20003f66070 */
[----:B-1----:R-:W-:-:S04]  /*6cf0*/  FFMA.FTZ R7, R23, R2, -R6 ;  /* 0x0000000217077223 */ /* 0x002fc80000010806 */
[----:B------:R1:W2:Y:S01]  /*6d00*/  MUFU.EX2 R94, R7 ;  /* 0x00000007005e7308 */ /* 0x0002a20000000800 */
[----:B------:R-:W-:Y:S01]  /*6d10*/  @!P1 HFMA2.BF16_V2 R70, -RZ.H0_H0, RZ.H0_H0, -R31.H0_H0 ;  /* 0x200000ffff469231 */ /* 0x000fe2000034091f */
[----:B------:R-:W-:Y:S02]  /*6d20*/  PRMT R60, R31, 0x5410, R30 ;  /* 0x000054101f3c7816 */ /* 0x000fe4000000001e */
[----:B---3--:R-:W-:Y:S02]  /*6d30*/  F2FP.BF16.PACK_AB R33, R80, R76 ;  /* 0x0000004c5021723e */ /* 0x008fe400000010ff */
[----:B------:R-:W-:Y:S02]  /*6d40*/  @!P0 PRMT R30, R71, 0x5410, RZ ;  /* 0x00005410471e8816 */ /* 0x000fe400000000ff */
[----:B-1----:R-:W-:-:S04]  /*6d50*/  SHF.R.U32.HI R7, RZ, 0x8, R10 ;  /* 0x00000008ff077819 */ /* 0x002fc8000001160a */
[----:B------:R-:W-:Y:S02]  /*6d60*/  LOP3.LUT R7, R7, 0xffff, RZ, 0xc0, !PT ;  /* 0x0000ffff07077812 */ /* 0x000fe400078ec0ff */
[----:B------:R-:W-:Y:S02]  /*6d70*/  LOP3.LUT R10, R8, 0xff, RZ, 0xc0, !PT ;  /* 0x000000ff080a7812 */ /* 0x000fe400078ec0ff */
[----:B------:R-:W-:Y:S01]  /*6d80*/  ISETP.GE.U32.AND P0, PT, R221, R7, PT ;  /* 0x00000007dd00720c */ /* 0x000fe20003f06070 */
[-CC-:B------:R-:W-:Y:S01]  /*6d90*/  FFMA.FTZ R7, R26, R2.reuse, -R5.reuse ;  /* 0x000000021a077223 */ /* 0x180fe20000010805 */
[----:B------:R-:W-:Y:S01]  /*6da0*/  @!P1 PRMT R31, R70, 0x5410, RZ ;  /* 0x00005410461f9816 */ /* 0x000fe200000000ff */
[----:B------:R-:W-:Y:S01]  /*6db0*/  FFMA.FTZ R11, R51, R2, -R5 ;  /* 0x00000002330b7223 */ /* 0x000fe20000010805 */
[----:B------:R-:W-:Y:S01]  /*6dc0*/  PRMT R32, R33, 0x7632, R32 ;  /* 0x0000763221207816 */ /* 0x000fe20000000020 */
[----:B------:R1:W-:Y:S01]  /*6dd0*/  MUFU.EX2 R85, R7 ;  /* 0x0000000700557308 */ /* 0x0003e20000000800 */
[----:B------:R-:W-:Y:S01]  /*6de0*/  ISETP.GE.U32.AND P1, PT, R221, R10, PT ;  /* 0x0000000add00720c */ /* 0x000fe20003f26070 */
[----:B------:R-:W-:-:S02]  /*6df0*/  @!P2 HFMA2.BF16_V2 R77, -RZ.H0_H0, RZ.H0_H0, -R33.H0_H0 ;  /* 0x200000ffff4da231 */ /* 0x000fc40000340921 */
[----:B------:R-:W-:-:S04]  /*6e00*/  @!P3 HFMA2.BF16_V2 R78, -RZ.H0_H0, RZ.H0_H0, -R32.H0_H0 ;  /* 0x200000ffff4eb231 */ /* 0x000fc80000340920 */
[----:B------:R-:W3:Y:S01]  /*6e10*/  MUFU.EX2 R84, R11 ;  /* 0x0000000b00547308 */ /* 0x000ee20000000800 */
[--C-:B------:R-:W-:Y:S02]  /*6e20*/  SHF.R.U32.HI R10, RZ, 0x18, R8.reuse ;  /* 0x00000018ff0a7819 */ /* 0x100fe40000011608 */
[----:B-1----:R-:W-:Y:S02]  /*6e30*/  SHF.R.U32.HI R7, RZ, 0x10, R8 ;  /* 0x00000010ff077819 */ /* 0x002fe40000011608 */
[----:B------:R-:W-:Y:S02]  /*6e40*/  PRMT R45, R33, 0x5410, R32 ;  /* 0x00005410212d7816 */ /* 0x000fe40000000020 */
[----:B------:R-:W-:Y:S02]  /*6e50*/  LOP3.LUT R7, R7, 0xff, RZ, 0xc0, !PT ;  /* 0x000000ff07077812 */ /* 0x000fe400078ec0ff */
[----:B--2---:R-:W-:Y:S02]  /*6e60*/  F2FP.BF16.PACK_AB R27, R94, R92 ;  /* 0x0000005c5e1b723e */ /* 0x004fe400000010ff */
[----:B------:R-:W-:-:S02]  /*6e70*/  @!P3 PRMT R32, R78, 0x5410, RZ ;  /* 0x000054104e20b816 */ /* 0x000fc400000000ff */
[----:B------:R-:W-:Y:S02]  /*6e80*/  @!P2 PRMT R33, R77, 0x5410, RZ ;  /* 0x000054104d21a816 */ /* 0x000fe400000000ff */
[C---:B------:R-:W-:Y:S02]  /*6e90*/  ISETP.GE.U32.AND P3, PT, R221.reuse, R7, PT ;  /* 0x00000007dd00720c */ /* 0x040fe40003f66070 */
[----:B------:R-:W-:Y:S01]  /*6ea0*/  ISETP.GE.U32.AND P2, PT, R221, R10, PT ;  /* 0x0000000add00720c */ /* 0x000fe20003f46070 */
[----:B------:R-:W-:Y:S01]  /*6eb0*/  FFMA.FTZ R10, R47, R2, -R6 ;  /* 0x000000022f0a7223 */ /* 0x000fe20000010806 */
[----:B------:R-:W-:Y:S01]  /*6ec0*/  PRMT R26, R27, 0x7632, R26 ;  /* 0x000076321b1a7816 */ /* 0x000fe2000000001a */
[----:B------:R-:W-:Y:S01]  /*6ed0*/  @!P1 HFMA2.BF16_V2 R79, -RZ.H0_H0, RZ.H0_H0, -R27.H0_H0 ;  /* 0x200000ffff4f9231 */ /* 0x000fe2000034091b */
[----:B------:R-:W-:Y:S01]  /*6ee0*/  LOP3.LUT R7, R15, 0xff, RZ, 0xc0, !PT ;  /* 0x000000ff0f077812 */ /* 0x000fe200078ec0ff */
[----:B------:R1:W-:Y:S01]  /*6ef0*/  MUFU.EX2 R86, R10 ;  /* 0x0000000a00567308 */ /* 0x0003e20000000800 */
[----:B------:R-:W-:Y:S01]  /*6f00*/  PRMT R101, R27, 0x5410, R26 ;  /* 0x000054101b657816 */ /* 0x000fe2000000001a */
[----:B------:R-:W-:Y:S01]  /*6f10*/  @!P0 HFMA2.BF16_V2 R81, -RZ.H0_H0, RZ.H0_H0, -R26.H0_H0 ;  /* 0x200000ffff518231 */ /* 0x000fe2000034091a */
[----:B---3--:R-:W-:-:S02]  /*6f20*/  F2FP.BF16.PACK_AB R29, R85, R84 ;  /* 0x00000054551d723e */ /* 0x008fc400000010ff */
[----:B------:R-:W-:Y:S02]  /*6f30*/  @!P1 PRMT R27, R79, 0x5410, RZ ;  /* 0x000054104f1b9816 */ /* 0x000fe400000000ff */
[----:B------:R-:W-:Y:S02]  /*6f40*/  ISETP.GE.U32.AND P1, PT, R221, R7, PT ;  /* 0x00000007dd00720c */ /* 0x000fe40003f26070 */
[----:B------:R-:W-:Y:S01]  /*6f50*/  SHF.R.U32.HI R7, RZ, 0x18, R15 ;  /* 0x00000018ff077819 */ /* 0x000fe2000001160f */
[----:B------:R-:W-:Y:S01]  /*6f60*/  @!P3 HFMA2.BF16_V2 R83, -RZ.H0_H0, RZ.H0_H0, -R29.H0_H0 ;  /* 0x200000ffff53b231 */ /* 0x000fe2000034091d */
[----:B-1----:R-:W-:Y:S01]  /*6f70*/  FFMA.FTZ R10, R24, R2, -R6 ;  /* 0x00000002180a7223 */ /* 0x002fe20000010806 */
[----:B------:R-:W-:-:S03]  /*6f80*/  @!P0 PRMT R26, R81, 0x5410, RZ ;  /* 0x00005410511a8816 */ /* 0x000fc600000000ff */
[----:B------:R1:W2:Y:S01]  /*6f90*/  MUFU.EX2 R93, R10 ;  /* 0x0000000a005d7308 */ /* 0x0002a20000000800 */
[----:B------:R-:W-:Y:S02]  /*6fa0*/  PRMT R28, R29, 0x7632, R28 ;  /* 0x000076321d1c7816 */ /* 0x000fe4000000001c */
[----:B------:R-:W-:Y:S02]  /*6fb0*/  ISETP.GE.U32.AND P0, PT, R221, R7, PT ;  /* 0x00000007dd00720c */ /* 0x000fe40003f06070 */
[----:B------:R-:W-:Y:S02]  /*6fc0*/  LOP3.LUT R7, R21, 0xff, RZ, 0xc0, !PT ;  /* 0x000000ff15077812 */ /* 0x000fe400078ec0ff */
[----:B------:R-:W-:Y:S02]  /*6fd0*/  PRMT R77, R29, 0x5410, R28 ;  /* 0x000054101d4d7816 */ /* 0x000fe4000000001c */
[----:B------:R-:W-:Y:S02]  /*6fe0*/  @!P3 PRMT R29, R83, 0x5410, RZ ;  /* 0x00005410531db816 */ /* 0x000fe400000000ff */
[----:B------:R-:W-:-:S02]  /*6ff0*/  ISETP.GE.U32.AND P3, PT, R221, R7, PT ;  /* 0x00000007dd00720c */ /* 0x000fc40003f66070 */
[----:B------:R-:W-:Y:S01]  /*7000*/  LOP3.LUT R7, R15, 0xffff, RZ, 0xc0, !PT ;  /* 0x0000ffff0f077812 */ /* 0x000fe200078ec0ff */
[----:B-1----:R-:W-:Y:S01]  /*7010*/  FFMA.FTZ R10, R42, R2, -R6 ;  /* 0x000000022a0a7223 */ /* 0x002fe20000010806 */
[----:B------:R-:W-:Y:S01]  /*7020*/  LOP3.LUT R11, R73, R126, R222, 0x96, !PT ;  /* 0x0000007e490b7212 */ /* 0x000fe200078e96de */
[----:B------:R-:W-:Y:S02]  /*7030*/  FFMA.FTZ R16, R49, R2, -R5 ;  /* 0x0000000231107223 */ /* 0x000fe40000010805 */
[----:B------:R1:W-:Y:S01]  /*7040*/  MUFU.EX2 R100, R10 ;  /* 0x0000000a00647308 */ /* 0x0003e20000000800 */
[----:B------:R-:W-:Y:S01]  /*7050*/  SHF.R.U32.HI R14, RZ, 0x8, R7 ;  /* 0x00000008ff0e7819 */ /* 0x000fe20000011607 */
[----:B------:R-:W-:Y:S01]  /*7060*/  @!P2 HFMA2.BF16_V2 R88, -RZ.H0_H0, RZ.H0_H0, -R28.H0_H0 ;  /* 0x200000ffff58a231 */ /* 0x000fe2000034091c */
[----:B--2---:R-:W-:Y:S02]  /*7070*/  F2FP.BF16.PACK_AB R25, R93, R86 ;  /* 0x000000565d19723e */ /* 0x004fe400000010ff */
[----:B------:R-:W-:-:S03]  /*7080*/  LOP3.LUT R14, R14, 0xffff, RZ, 0xc0, !PT ;  /* 0x0000ffff0e0e7812 */ /* 0x000fc600078ec0ff */
[----:B------:R2:W-:Y:S01]  /*7090*/  MUFU.EX2 R90, R16 ;  /* 0x00000010005a7308 */ /* 0x0005e20000000800 */
[----:B-1----:R-:W-:-:S07]  /*70a0*/  FFMA.FTZ R10, R54, R2, -R5 ;  /* 0x00000002360a7223 */ /* 0x002fce0000010805 */
[----:B------:R1:W-:Y:S01]  /*70b0*/  MUFU.EX2 R81, R10 ;  /* 0x0000000a00517308 */ /* 0x0003e20000000800 */
[----:B------:R-:W-:Y:S01]  /*70c0*/  SHF.R.U32.HI R15, RZ, 0x10, R15 ;  /* 0x00000010ff0f7819 */ /* 0x000fe2000001160f */
[----:B--2---:R-:W-:Y:S01]  /*70d0*/  FFMA.FTZ R16, R50, R2, -R6 ;  /* 0x0000000232107223 */ /* 0x004fe20000010806 */
[----:B------:R-:W-:Y:S01]  /*70e0*/  @!P2 PRMT R28, R88, 0x5410, RZ ;  /* 0x00005410581ca816 */ /* 0x000fe200000000ff */
[----:B------:R-:W-:Y:S01]  /*70f0*/  @!P1 HFMA2.BF16_V2 R98, -RZ.H0_H0, RZ.H0_H0, -R25.H0_H0 ;  /* 0x200000ffff629231 */ /* 0x000fe20000340919 */
[----:B------:R-:W-:-:S03]  /*7100*/  ISETP.GE.U32.AND P2, PT, R221, R14, PT ;  /* 0x0000000edd00720c */ /* 0x000fc60003f46070 */
[----:B------:R2:W3:Y:S01]  /*7110*/  MUFU.EX2 R91, R16 ;  /* 0x00000010005b7308 */ /* 0x0004e20000000800 */
[----:B------:R-:W-:Y:S01]  /*7120*/  PRMT R24, R25, 0x7632, R24 ;  /* 0x0000763219187816 */ /* 0x000fe20000000018 */
[----:B-1----:R-:W-:-:S03]  /*7130*/  IMAD.WIDE.U32 R10, R11, -0x2daee0ad, RZ ;  /* 0xd2511f530b0a7825 */ /* 0x002fc600078e00ff */
[----:B------:R-:W-:Y:S02]  /*7140*/  PRMT R246, R25, 0x5410, R24 ;  /* 0x0000541019f67816 */ /* 0x000fe40000000018 */
[----:B------:R-:W-:Y:S02]  /*7150*/  LOP3.LUT R7, R11, R249, R20, 0x96, !PT ;  /* 0x000000f90b077212 */ /* 0x000fe400078e9614 */
[----:B------:R-:W-:Y:S01]  /*7160*/  LOP3.LUT R42, R10, 0xffff, RZ, 0xc0, !PT ;  /* 0x0000ffff0a2a7812 */ /* 0x000fe200078ec0ff */
[----:B------:R-:W-:Y:S01]  /*7170*/  FFMA.FTZ R11, R48, R2, -R6 ;  /* 0x00000002300b7223 */ /* 0x000fe20000010806 */
[----:B--2---:R-:W-:Y:S02]  /*7180*/  LOP3.LUT R16, R10, 0xff, RZ, 0xc0, !PT ;  /* 0x000000ff0a107812 */ /* 0x004fe400078ec0ff */
[--C-:B------:R-:W-:Y:S02]  /*7190*/  SHF.R.U32.HI R17, RZ, 0x10, R10.reuse ;  /* 0x00000010ff117819 */ /* 0x100fe4000001160a */
[----:B------:R-:W-:-:S02]  /*71a0*/  SHF.R.U32.HI R14, RZ, 0x18, R10 ;  /* 0x00000018ff0e7819 */ /* 0x000fc4000001160a */
[----:B------:R-:W-:Y:S01]  /*71b0*/  LOP3.LUT R10, R15, 0xff, RZ, 0xc0, !PT ;  /* 0x000000ff0f0a7812 */ /* 0x000fe200078ec0ff */
[----:B------:R1:W-:Y:S01]  /*71c0*/  MUFU.EX2 R95, R11 ;  /* 0x0000000b005f7308 */ /* 0x0003e20000000800 */
[----:B------:R-:W-:Y:S02]  /*71d0*/  @!P1 PRMT R25, R98, 0x5410, RZ ;  /* 0x0000541062199816 */ /* 0x000fe400000000ff */
[C---:B------:R-:W-:Y:S02]  /*71e0*/  ISETP.GE.U32.AND P1, PT, R221.reuse, R10, PT ;  /* 0x0000000add00720c */ /* 0x040fe40003f26070 */
[----:B------:R-:W-:Y:S02]  /*71f0*/  SHF.R.U32.HI R10, RZ, 0x8, R22 ;  /* 0x00000008ff0a7819 */ /* 0x000fe40000011616 */
[----:B------:R-:W-:Y:S01]  /*7200*/  ISETP.GE.U32.AND P5, PT, R221, R18, PT ;  /* 0x00000012dd00720c */ /* 0x000fe20003fa6070 */
[----:B-1----:R-:W-:-:S04]  /*7210*/  FFMA.FTZ R11, R57, R2, -R5 ;  /* 0x00000002390b7223 */ /* 0x002fc80000010805 */
[----:B------:R1:W-:Y:S01]  /*7220*/  MUFU.EX2 R79, R11 ;  /* 0x0000000b004f7308 */ /* 0x0003e20000000800 */
[----:B------:R-:W-:Y:S01]  /*7230*/  @!P2 HFMA2.BF16_V2 R102, -RZ.H0_H0, RZ.H0_H0, -R24.H0_H0 ;  /* 0x200000ffff66a231 */ /* 0x000fe20000340918 */
[----:B---3--:R-:W-:Y:S01]  /*7240*/  F2FP.BF16.PACK_AB R21, R91, R100 ;  /* 0x000000645b15723e */ /* 0x008fe200000010ff */
[----:B------:R-:W-:Y:S01]  /*7250*/  @!P4 HFMA2.BF16_V2 R65, -RZ.H0_H0, RZ.H0_H0, -R38.H0_H0 ;  /* 0x200000ffff41c231 */ /* 0x000fe20000340926 */
[----:B-1----:R-:W-:Y:S01]  /*7260*/  LOP3.LUT R11, R10, 0xffff, RZ, 0xc0, !PT ;  /* 0x0000ffff0a0b7812 */ /* 0x002fe200078ec0ff */
[----:B------:R-:W-:-:S04]  /*7270*/  FFMA.FTZ R10, R59, R2, -R5 ;  /* 0x000000023b0a7223 */ /* 0x000fc80000010805 */
[----:B------:R1:W2:Y:S01]  /*7280*/  MUFU.EX2 R83, R10 ;  /* 0x0000000a00537308 */ /* 0x0002a20000000800 */
[----:B------:R-:W-:Y:S02]  /*7290*/  @!P2 PRMT R24, R102, 0x5410, RZ ;  /* 0x000054106618a816 */ /* 0x000fe400000000ff */
[----:B------:R-:W-:Y:S02]  /*72a0*/  ISETP.GE.U32.AND P2, PT, R221, R11, PT ;  /* 0x0000000bdd00720c */ /* 0x000fe40003f46070 */
[----:B------:R-:W-:Y:S01]  /*72b0*/  F2FP.BF16.PACK_AB R23, R90, R81 ;  /* 0x000000515a17723e */ /* 0x000fe200000010ff */
[----:B------:R-:W-:Y:S01]  /*72c0*/  @!P5 HFMA2.BF16_V2 R105, -RZ.H0_H0, RZ.H0_H0, -R21.H0_H0 ;  /* 0x200000ffff69d231 */ /* 0x000fe20000340915 */
[----:B------:R-:W-:Y:S01]  /*72d0*/  @!P4 PRMT R38, R65, 0x5410, RZ ;  /* 0x000054104126c816 */ /* 0x000fe200000000ff */
[-C--:B------:R-:W-:Y:S01]  /*72e0*/  FFMA.FTZ R11, R55, R2.reuse, -R6 ;  /* 0x00000002370b7223 */ /* 0x080fe20000010806 */
[----:B------:R-:W-:Y:S02]  /*72f0*/  ISETP.GE.U32.AND P4, PT, R221, R19, PT ;  /* 0x00000013dd00720c */ /* 0x000fe40003f86070 */
[----:B------:R-:W-:Y:S01]  /*7300*/  PRMT R20, R21, 0x7632, R20 ;  /* 0x0000763215147816 */ /* 0x000fe20000000014 */
[----:B------:R-:W-:Y:S01]  /*7310*/  @!P1 HFMA2.BF16_V2 R104, -RZ.H0_H0, RZ.H0_H0, -R23.H0_H0 ;  /* 0x200000ffff689231 */ /* 0x000fe20000340917 */
[----:B------:R-:W-:Y:S01]  /*7320*/  PRMT R22, R23, 0x7632, R22 ;  /* 0x0000763217167816 */ /* 0x000fe20000000016 */
[----:B-1----:R-:W-:-:S02]  /*7330*/  FFMA.FTZ R10, R53, R2, -R6 ;  /* 0x00000002350a7223 */ /* 0x002fc40000010806 */
[----:B------:R-:W-:Y:S01]  /*7340*/  FFMA.FTZ R6, R46, R2, -R6 ;  /* 0x000000022e067223 */ /* 0x000fe20000010806 */
[----:B------:R-:W-:Y:S01]  /*7350*/  PRMT R138, R21, 0x5410, R20 ;  /* 0x00005410158a7816 */ /* 0x000fe20000000014 */
[----:B------:R1:W3:Y:S01]  /*7360*/  MUFU.EX2 R98, R10 ;  /* 0x0000000a00627308 */ /* 0x0002e20000000800 */
[----:B--2---:R-:W-:Y:S02]  /*7370*/  F2FP.BF16.PACK_AB R19, R83, R79 ;  /* 0x0000004f5313723e */ /* 0x004fe400000010ff */
[----:B------:R-:W-:Y:S02]  /*7380*/  @!P5 PRMT R21, R105, 0x5410, RZ ;  /* 0x000054106915d816 */ /* 0x000fe400000000ff */
[----:B------:R-:W-:Y:S01]  /*7390*/  PRMT R219, R23, 0x5410, R22 ;  /* 0x0000541017db7816 */ /* 0x000fe20000000016 */
[----:B------:R-:W-:Y:S01]  /*73a0*/  @!P2 HFMA2.BF16_V2 R112, -RZ.H0_H0, RZ.H0_H0, -R20.H0_H0 ;  /* 0x200000ffff70a231 */ /* 0x000fe20000340914 */
[----:B------:R-:W-:Y:S01]  /*73b0*/  @!P1 PRMT R23, R104, 0x5410, RZ ;  /* 0x0000541068179816 */ /* 0x000fe200000000ff */
[----:B------:R2:W-:Y:S01]  /*73c0*/  MUFU.EX2 R105, R6 ;  /* 0x0000000600697308 */ /* 0x0005e20000000800 */
[----:B------:R-:W-:Y:S01]  /*73d0*/  PRMT R18, R19, 0x7632, R18 ;  /* 0x0000763213127816 */ /* 0x000fe20000000012 */
[----:B------:R-:W-:Y:S01]  /*73e0*/  @!P0 HFMA2.BF16_V2 R103, -RZ.H0_H0, RZ.H0_H0, -R22.H0_H0 ;  /* 0x200000ffff678231 */ /* 0x000fe20000340916 */
[----:B-1----:R-:W-:-:S05]  /*73f0*/  LOP3.LUT R10, R7, 0xff, RZ, 0xc0, !PT ;  /* 0x000000ff070a7812 */ /* 0x002fca00078ec0ff */
[----:B------:R1:W4:Y:S01]  /*7400*/  MUFU.EX2 R104, R11 ;  /* 0x0000000b00687308 */ /* 0x0003220000000800 */
[----:B------:R-:W-:Y:S01]  /*7410*/  ISETP.GE.U32.AND P5, PT, R221, R10, PT ;  /* 0x0000000add00720c */ /* 0x000fe20003fa6070 */
[----:B------:R-:W-:Y:S01]  /*7420*/  FFMA.FTZ R10, R56, R2, -R5 ;  /* 0x00000002380a7223 */ /* 0x000fe20000010805 */
[----:B--2---:R-:W-:Y:S01]  /*7430*/  LOP3.LUT R6, R7, 0xffff, RZ, 0xc0, !PT ;  /* 0x0000ffff07067812 */ /* 0x004fe200078ec0ff */
[----:B------:R-:W-:Y:S01]  /*7440*/  @!P4 HFMA2.BF16_V2 R113, -RZ.H0_H0, RZ.H0_H0, -R18.H0_H0 ;  /* 0x200000ffff71c231 */ /* 0x000fe20000340912 */
[----:B------:R-:W-:Y:S02]  /*7450*/  @!P2 PRMT R20, R112, 0x5410, RZ ;  /* 0x000054107014a816 */ /* 0x000fe400000000ff */
[----:B------:R-:W-:Y:S01]  /*7460*/  SHF.R.U32.HI R6, RZ, 0x8, R6 ;  /* 0x00000008ff067819 */ /* 0x000fe20000011606 */
[----:B------:R2:W-:Y:S01]  /*7470*/  MUFU.EX2 R78, R10 ;  /* 0x0000000a004e7308 */ /* 0x0005e20000000800 */
[----:B-1----:R-:W-:Y:S02]  /*7480*/  LOP3.LUT R11, R17, 0xff, RZ, 0xc0, !PT ;  /* 0x000000ff110b7812 */ /* 0x002fe400078ec0ff */
[----:B------:R-:W-:-:S02]  /*7490*/  @!P0 PRMT R22, R103, 0x5410, RZ ;  /* 0x0000541067168816 */ /* 0x000fc400000000ff */
[C---:B------:R-:W-:Y:S02]  /*74a0*/  ISETP.GE.U32.AND P2, PT, R221.reuse, R11, PT ;  /* 0x0000000bdd00720c */ /* 0x040fe40003f46070 */
[----:B------:R-:W-:Y:S01]  /*74b0*/  SHF.R.U32.HI R11, RZ, 0x8, R42 ;  /* 0x00000008ff0b7819 */ /* 0x000fe2000001162a */
[----:B------:R-:W-:Y:S01]  /*74c0*/  @!P3 HFMA2.BF16_V2 R114, -RZ.H0_H0, RZ.H0_H0, -R19.H0_H0 ;  /* 0x200000ffff72b231 */ /* 0x000fe20000340913 */
[----:B------:R-:W-:Y:S02]  /*74d0*/  ISETP.GE.U32.AND P0, PT, R221, R16, PT ;  /* 0x00000010dd00720c */ /* 0x000fe40003f06070 */
[----:B------:R-:W-:Y:S02]  /*74e0*/  PRMT R139, R19, 0x5410, R18 ;  /* 0x00005410138b7816 */ /* 0x000fe40000000012 */
[----:B--2---:R-:W-:Y:S02]  /*74f0*/  LOP3.LUT R10, R6, 0xffff, RZ, 0xc0, !PT ;  /* 0x0000ffff060a7812 */ /* 0x004fe400078ec0ff */
[----:B------:R-:W-:-:S02]  /*7500*/  @!P4 PRMT R18, R113, 0x5410, RZ ;  /* 0x000054107112c816 */ /* 0x000fc400000000ff */
[----:B------:R-:W-:Y:S02]  /*7510*/  LOP3.LUT R6, R11, 0xffff, RZ, 0xc0, !PT ;  /* 0x0000ffff0b067812 */ /* 0x000fe400078ec0ff */
[C---:B------:R-:W-:Y:S01]  /*7520*/  ISETP.GE.U32.AND P4, PT, R221.reuse, R10, PT ;  /* 0x0000000add00720c */ /* 0x040fe20003f86070 */
[--C-:B------:R-:W-:Y:S01]  /*7530*/  FFMA.FTZ R11, R58, R2, -R5.reuse ;  /* 0x000000023a0b7223 */ /* 0x100fe20000010805 */
[----:B------:R-:W-:Y:S02]  /*7540*/  @!P3 PRMT R19, R114, 0x5410, RZ ;  /* 0x000054107213b816 */ /* 0x000fe400000000ff */
[C---:B------:R-:W-:Y:S01]  /*7550*/  ISETP.GE.U32.AND P1, PT, R221.reuse, R14, PT ;  /* 0x0000000edd00720c */ /* 0x040fe20003f26070 */
[--C-:B------:R-:W-:Y:S01]  /*7560*/  FFMA.FTZ R14, R52, R2, -R5.reuse ;  /* 0x00000002340e7223 */ /* 0x100fe20000010805 */
[----:B------:R-:W-:Y:S01]  /*7570*/  ISETP.GE.U32.AND P3, PT, R221, R6, PT ;  /* 0x00000006dd00720c */ /* 0x000fe20003f66070 */
[----:B------:R-:W-:Y:S01]  /*7580*/  FFMA.FTZ R6, R43, R2, -R5 ;  /* 0x000000022b067223 */ /* 0x000fe20000010805 */
[----:B---3--:R-:W-:-:S02]  /*7590*/  F2FP.BF16.PACK_AB R10, R98, R95 ;  /* 0x0000005f620a723e */ /* 0x008fc400000010ff */
[----:B----4-:R-:W-:Y:S01]  /*75a0*/  F2FP.BF16.PACK_AB R15, R105, R104 ;  /* 0x00000068690f723e */ /* 0x010fe200000010ff */
[----:B------:R-:W1:Y:S01]  /*75b0*/  MUFU.EX2 R88, R11 ;  /* 0x0000000b00587308 */ /* 0x000e620000000800 */
[C---:B------:R-:W-:Y:S02]  /*75c0*/  PRMT R5, R10.reuse, 0x7610, R5 ;  /* 0x000076100a057816 */ /* 0x040fe40000000005 */
[----:B------:R-:W-:Y:S01]  /*75d0*/  PRMT R2, R10, 0x7632, R2 ;  /* 0x000076320a027816 */ /* 0x000fe20000000002 */
[----:B------:R-:W-:-:S04]  /*75e0*/  @!P0 HFMA2.BF16_V2 R115, -RZ.H0_H0, RZ.H0_H0, -R15.H0_H0 ;  /* 0x200000ffff738231 */ /* 0x000fc8000034090f */
[----:B------:R2:W-:Y:S01]  /*75f0*/  MUFU.EX2 R103, R14 ;  /* 0x0000000e00677308 */ /* 0x0005e20000000800 */
[----:B------:R-:W-:Y:S02]  /*7600*/  @!P5 HFMA2.BF16_V2 R117, -RZ.H0_H0, RZ.H0_H0, -R5.H0_H0 ;  /* 0x200000ffff75d231 */ /* 0x000fe40000340905 */
[----:B------:R-:W-:-:S05]  /*7610*/  @!P4 HFMA2.BF16_V2 R116, -RZ.H0_H0, RZ.H0_H0, -R2.H0_H0 ;  /* 0x200000ffff74c231 */ /* 0x000fca0000340902 */
[----:B------:R3:W4:Y:S01]  /*7620*/  MUFU.EX2 R102, R6 ;  /* 0x0000000600667308 */ /* 0x0007220000000800 */
[----:B------:R-:W-:Y:S02]  /*7630*/  PRMT R128, R5, 0x5410, R2 ;  /* 0x0000541005807816 */ /* 0x000fe40000000002 */
[----:B--2---:R-:W-:-:S04]  /*7640*/  PRMT R14, R15, 0x7632, R14 ;  /* 0x000076320f0e7816 */ /* 0x004fc8000000000e */
[----:B------:R-:W-:Y:S02]  /*7650*/  PRMT R130, R15, 0x5410, R14 ;  /* 0x000054100f827816 */ /* 0x000fe4000000000e */
[--C-:B---3--:R-:W-:Y:S02]  /*7660*/  SHF.R.U32.HI R6, RZ, 0x10, R7.reuse ;  /* 0x00000010ff067819 */ /* 0x108fe40000011607 */
[----:B------:R-:W-:Y:S02]  /*7670*/  @!P0 PRMT R15, R115, 0x5410, RZ ;  /* 0x00005410730f8816 */ /* 0x000fe400000000ff */
[----:B------:R-:W-:Y:S02]  /*7680*/  LOP3.LUT R6, R6, 0xff, RZ, 0xc0, !PT ;  /* 0x000000ff06067812 */ /* 0x000fe400078ec0ff */
[----:B------:R-:W-:Y:S02]  /*7690*/  SHF.R.U32.HI R7, RZ, 0x18, R7 ;  /* 0x00000018ff077819 */ /* 0x000fe40000011607 */
[----:B------:R-:W-:-:S02]  /*76a0*/  LEA R188, P0, R119, R122, 0x1 ;  /* 0x0000007a77bc7211 */ /* 0x000fc400078008ff */
[----:B------:R-:W-:Y:S02]  /*76b0*/  @!P5 PRMT R5, R117, 0x5410, RZ ;  /* 0x000054107505d816 */ /* 0x000fe400000000ff */
[----:B------:R-:W-:Y:S02]  /*76c0*/  @!P4 PRMT R2, R116, 0x5410, RZ ;  /* 0x000054107402c816 */ /* 0x000fe400000000ff */
[C---:B------:R-:W-:Y:S02]  /*76d0*/  ISETP.GE.U32.AND P5, PT, R221.reuse, R6, PT ;  /* 0x00000006dd00720c */ /* 0x040fe40003fa6070 */
[----:B------:R-:W-:Y:S01]  /*76e0*/  ISETP.GE.U32.AND P4, PT, R221, R7, PT ;  /* 0x00000007dd00720c */ /* 0x000fe20003f86070 */
[----:B------:R-:W-:Y:S01]  /*76f0*/  IMAD.SHL.U32 R129, R121, 0x8, RZ ;  /* 0x0000000879817824 */ /* 0x000fe200078e00ff */
[----:B------:R-:W-:Y:S02]  /*7700*/  LEA.HI.X R189, R119, R123, R120, 0x1, P0 ;  /* 0x0000007b77bd7211 */ /* 0x000fe400000f0c78 */
[----:B-1----:R-:W-:-:S02]  /*7710*/  F2FP.BF16.PACK_AB R10, R88, R78 ;  /* 0x0000004e580a723e */ /* 0x002fc400000010ff */
[----:B----4-:R-:W-:Y:S01]  /*7720*/  F2FP.BF16.PACK_AB R17, R102, R103 ;  /* 0x000000676611723e */ /* 0x010fe200000010ff */
[----:B------:R-:W-:Y:S01]  /*7730*/  IMAD.WIDE R6, R129, 0x2, R188 ;  /* 0x0000000281067825 */ /* 0x000fe200078e02bc */
[----:B------:R-:W-:Y:S01]  /*7740*/  PRMT R11, R10, 0x7632, R11 ;  /* 0x000076320a0b7816 */ /* 0x000fe2000000000b */
[----:B------:R-:W-:Y:S01]  /*7750*/  ST.E.U16 [R188.64], R39 ;  /* 0x00000027bc007985 */ /* 0x000fe2000c101504 */
[----:B------:R-:W-:-:S03]  /*7760*/  PRMT R16, R17, 0x7632, R16 ;  /* 0x0000763211107816 */ /* 0x000fc60000000010 */
[----:B------:R-:W-:Y:S01]  /*7770*/  ST.E.U16 [R188.64+0x2], R38 ;  /* 0x00000226bc007985 */ /* 0x000fe2000c101504 */
[----:B------:R-:W-:-:S03]  /*7780*/  @!P5 HFMA2.BF16_V2 R122, -RZ.H0_H0, RZ.H0_H0, -R10.H0_H0 ;  /* 0x200000ffff7ad231 */ /* 0x000fc6000034090a */
[----:B------:R-:W-:Y:S01]  /*7790*/  ST.E.U16 [R6.64], R35 ;  /* 0x0000002306007985 */ /* 0x000fe2000c101504 */
[----:B------:R-:W-:-:S03]  /*77a0*/  @!P4 HFMA2.BF16_V2 R121, -RZ.H0_H0, RZ.H0_H0, -R11.H0_H0 ;  /* 0x200000ffff79c231 */ /* 0x000fc6000034090b */
[----:B------:R-:W-:Y:S01]  /*77b0*/  ST.E.U16 [R6.64+0x2], R34 ;  /* 0x0000022206007985 */ /* 0x000fe2000c101504 */
[----:B------:R-:W-:-:S03]  /*77c0*/  @!P3 HFMA2.BF16_V2 R118, -RZ.H0_H0, RZ.H0_H0, -R14.H0_H0 ;  /* 0x200000ffff76b231 */ /* 0x000fc6000034090e */
[----:B------:R-:W-:Y:S01]  /*77d0*/  ST.E.U16 [R188.64+0x10], R31 ;  /* 0x0000101fbc007985 */ /* 0x000fe2000c101504 */
[----:B------:R-:W-:-:S03]  /*77e0*/  @!P2 HFMA2.BF16_V2 R120, -RZ.H0_H0, RZ.H0_H0, -R17.H0_H0 ;  /* 0x200000ffff78a231 */ /* 0x000fc60000340911 */
[----:B------:R-:W-:Y:S01]  /*77f0*/  ST.E.U16 [R188.64+0x12], R30 ;  /* 0x0000121ebc007985 */ /* 0x000fe2000c101504 */
[----:B------:R-:W-:-:S03]  /*7800*/  @!P1 HFMA2.BF16_V2 R119, -RZ.H0_H0, RZ.H0_H0, -R16.H0_H0 ;  /* 0x200000ffff779231 */ /* 0x000fc60000340910 */
[----:B------:R-:W-:Y:S04]  /*7810*/  ST.E.U16 [R6.64+0x10], R33 ;  /* 0x0000102106007985 */ /* 0x000fe8000c101504 */
[----:B------:R-:W-:Y:S01]  /*7820*/  ST.E.U16 [R6.64+0x12], R32 ;  /* 0x0000122006007985 */ /* 0x000fe2000c101504 */
[----:B------:R-:W-:-:S03]  /*7830*/  IMAD.SHL.U32 R193, R4, 0x2, RZ ;  /* 0x0000000204c17824 */ /* 0x000fc600078e00ff */
[----:B------:R-:W-:Y:S04]  /*7840*/  STL [R1+0xc8], R126 ;  /* 0x0000c87e01007387 */ /* 0x000fe80000100800 */
[----:B------:R-:W-:Y:S04]  /*7850*/  ST.E.U16 [R188.64+0x20], R41 ;  /* 0x00002029bc007985 */ /* 0x000fe8000c101504 */
[----:B------:R-:W-:Y:S04]  /*7860*/  ST.E.U16 [R188.64+0x22], R40 ;  /* 0x00002228bc007985 */ /* 0x000fe8000c101504 */
[----:B------:R-:W-:Y:S04]  /*7870*/  STL [R1+0xcc], R252 ;  /* 0x0000ccfc01007387 */ /* 0x000fe80000100800 */
[----:B------:R-:W-:Y:S04]  /*7880*/  ST.E.U16 [R6.64+0x20], R37 ;  /* 0x0000202506007985 */ /* 0x000fe8000c101504 */
[----:B------:R-:W-:Y:S01]  /*7890*/  ST.E.U16 [R6.64+0x22], R36 ;  /* 0x0000222406007985 */ /* 0x000fe2000c101504 */
[----:B------:R-:W-:-:S03]  /*78a0*/  @!P3 PRMT R14, R118, 0x5410, RZ ;  /* 0x00005410760eb816 */ /* 0x000fc600000000ff */
[----:B------:R1:W-:Y:S01]  /*78b0*/  STL [R1+0x12c], R129 ;  /* 0x00012c8101007387 */ /* 0x0003e20000100800 */
[----:B------:R-:W-:-:S03]  /*78c0*/  PRMT R131, R17, 0x5410, R16 ;  /* 0x0000541011837816 */ /* 0x000fc60000000010 */
[----:B------:R-:W-:Y:S04]  /*78d0*/  ST.E.U16 [R188.64+0x30], R27 ;  /* 0x0000301bbc007985 */ /* 0x000fe8000c101504 */
[----:B------:R-:W-:Y:S01]  /*78e0*/  ST.E.U16 [R188.64+0x32], R26 ;  /* 0x0000321abc007985 */ /* 0x000fe2000c101504 */
[----:B------:R-:W-:-:S03]  /*78f0*/  @!P2 PRMT R17, R120, 0x5410, RZ ;  /* 0x000054107811a816 */ /* 0x000fc600000000ff */
[----:B------:R-:W-:Y:S01]  /*7900*/  ST.E.U16 [R6.64+0x30], R29 ;  /* 0x0000301d06007985 */ /* 0x000fe2000c101504 */
[----:B------:R-:W-:-:S03]  /*7910*/  @!P1 PRMT R16, R119, 0x5410, RZ ;  /* 0x0000541077109816 */ /* 0x000fc600000000ff */
[----:B------:R-:W-:Y:S01]  /*7920*/  ST.E.U16 [R6.64+0x32], R28 ;  /* 0x0000321c06007985 */ /* 0x000fe2000c101504 */
[----:B------:R-:W-:-:S03]  /*7930*/  IMAD R196, R0, 0x2, R193 ;  /* 0x0000000200c47824 */ /* 0x000fc600078e02c1 */
[----:B------:R-:W-:Y:S04]  /*7940*/  ST.E.U16 [R188.64+0x40], R25 ;  /* 0x00004019bc007985 */ /* 0x000fe8000c101504 */
[----:B------:R-:W-:Y:S01]  /*7950*/  ST.E.U16 [R188.64+0x42], R24 ;  /* 0x00004218bc007985 */ /* 0x000fe2000c101504 */
[----:B-1----:R-:W-:Y:S02]  /*7960*/  PRMT R129, R10, 0x5410, R11 ;  /* 0x000054100a817816 */ /* 0x002fe4000000000b */
[----:B------:R-:W-:Y:S01]  /*7970*/  @!P5 PRMT R10, R122, 0x5410, RZ ;  /* 0x000054107a0ad816 */ /* 0x000fe200000000ff */
[----:B------:R-:W-:Y:S01]  /*7980*/  ST.E.U16 [R6.64+0x40], R23 ;  /* 0x0000401706007985 */ /* 0x000fe2000c101504 */
[----:B------:R-:W-:-:S03]  /*7990*/  @!P4 PRMT R11, R121, 0x5410, RZ ;  /* 0x00005410790bc816 */ /* 0x000fc600000000ff */
[----:B------:R-:W-:Y:S04]  /*79a0*/  ST.E.U16 [R6.64+0x42], R22 ;  /* 0x0000421606007985 */ /* 0x000fe8000c101504 */
[----:B------:R-:W-:Y:S04]  /*79b0*/  ST.E.U16 [R188.64+0x50], R21 ;  /* 0x00005015bc007985 */ /* 0x000fe8000c101504 */
[----:B------:R-:W-:Y:S04]  /*79c0*/  ST.E.U16 [R188.64+0x52], R20 ;  /* 0x00005214bc007985 */ /* 0x000fe8000c101504 */
[----:B------:R-:W-:Y:S04]  /*79d0*/  ST.E.U16 [R6.64+0x50], R19 ;  /* 0x0000501306007985 */ /* 0x000fe8000c101504 */
[----:B------:R-:W-:Y:S04]  /*79e0*/  ST.E.U16 [R6.64+0x52], R18 ;  /* 0x0000521206007985 */ /* 0x000fe8000c101504 */
[----:B------:R-:W-:Y:S04]  /*79f0*/  ST.E.U16 [R188.64+0x60], R5 ;  /* 0x00006005bc007985 */ /* 0x000fe8000c101504 */
[----:B------:R1:W-:Y:S01]  /*7a00*/  ST.E.U16 [R188.64+0x62], R2 ;  /* 0x00006202bc007985 */ /* 0x0003e2000c101504 */
[----:B------:R-:W-:-:S03]  /*7a10*/  IMAD R194, R3, 0x2, R193 ;  /* 0x0000000203c27824 */ /* 0x000fc600078e02c1 */
[----:B------:R2:W-:Y:S04]  /*7a20*/  ST.E.U16 [R6.64+0x60], R10 ;  /* 0x0000600a06007985 */ /* 0x0005e8000c101504 */
[----:B------:R-:W-:Y:S01]  /*7a30*/  ST.E.U16 [R6.64+0x62], R11 ;  /* 0x0000620b06007985 */ /* 0x000fe2000c101504 */
[----:B------:R-:W-:-:S03]  /*7a40*/  LOP3.LUT R3, R12, 0xffff, RZ, 0xc0, !PT ;  /* 0x0000ffff0c037812 */ /* 0x000fc600078ec0ff */
[----:B------:R-:W-:Y:S04]  /*7a50*/  ST.E.U16 [R188.64+0x70], R15 ;  /* 0x0000700fbc007985 */ /* 0x000fe8000c101504 */
[----:B------:R-:W-:Y:S04]  /*7a60*/  ST.E.U16 [R188.64+0x72], R14 ;  /* 0x0000720ebc007985 */ /* 0x000fe8000c101504 */
[----:B------:R-:W-:Y:S04]  /*7a70*/  ST.E.U16 [R6.64+0x70], R17 ;  /* 0x0000701106007985 */ /* 0x000fe8000c101504 */
[----:B------:R3:W-:Y:S04]  /*7a80*/  ST.E.U16 [R6.64+0x72], R16 ;  /* 0x0000721006007985 */ /* 0x0007e8000c101504 */
[----:B------:R-:W4:Y:S01]  /*7a90*/  LDSM.16.MT88.4 R28, [R196+0x18000] ;  /* 0x01800000c41c783b */ /* 0x000f220000004200 */
[----:B------:R-:W-:-:S02]  /*7aa0*/  SHF.R.U32.HI R3, RZ, 0x8, R3 ;  /* 0x00000008ff037819 */ /* 0x000fc40000011603 */
[----:B-1----:R-:W-:Y:S02]  /*7ab0*/  LOP3.LUT R2, R13, R127, R44, 0x96, !PT ;  /* 0x0000007f0d027212 */ /* 0x002fe400078e962c */
[----:B------:R-:W-:Y:S01]  /*7ac0*/  SHF.R.U32.HI R4, RZ, 0x10, R12 ;  /* 0x00000010ff047819 */ /* 0x000fe2000001160c */
[----:B------:R-:W-:Y:S01]  /*7ad0*/  IMAD R195, R0, 0x2, R194 ;  /* 0x0000000200c37824 */ /* 0x000fe200078e02c2 */
[----:B------:R-:W-:Y:S01]  /*7ae0*/  PRMT R56, R221, 0x7054, R221 ;  /* 0x00007054dd387816 */ /* 0x000fe200000000dd */
[----:B------:R-:W1:Y:S01]  /*7af0*/  LDSM.16.MT88.4 R16, [R194+0x18000] ;  /* 0x01800000c210783b */ /* 0x000e620000004200 */
[----:B--2---:R-:W-:Y:S02]  /*7b00*/  LOP3.LUT R10, R4, 0xff, RZ, 0xc0, !PT ;  /* 0x000000ff040a7812 */ /* 0x004fe400078ec0ff */
[----:B------:R-:W-:Y:S01]  /*7b10*/  SHF.R.U32.HI R4, RZ, 0x10, R2 ;  /* 0x00000010ff047819 */ /* 0x000fe20000011602 */
[----:B------:R-:W2:Y:S01]  /*7b20*/  LDSM.16.MT88.4 R36, [R196+0x18800] ;  /* 0x01880000c424783b */ /* 0x000ea20000004200 */
[----:B---3--:R-:W-:-:S03]  /*7b30*/  LOP3.LUT R7, R12, 0xff, RZ, 0xc0, !PT ;  /* 0x000000ff0c077812 */ /* 0x008fc600078ec0ff */
[----:B------:R-:W3:Y:S01]  /*7b40*/  LDSM.16.MT88.4 R64, [R195+0x18000] ;  /* 0x01800000c340783b */ /* 0x000ee20000004200 */
[----:B------:R-:W-:-:S03]  /*7b50*/  PRMT R7, R7, 0x5410, R3 ;  /* 0x0000541007077816 */ /* 0x000fc60000000003 */
[----:B------:R-:W5:Y:S01]  /*7b60*/  LDSM.16.MT88.4 R20, [R193+0x18000] ;  /* 0x01800000c114783b */ /* 0x000f620000004200 */
[C---:B------:R-:W-:Y:S02]  /*7b70*/  LOP3.LUT R3, R2.reuse, 0xffff, RZ, 0xc0, !PT ;  /* 0x0000ffff02037812 */ /* 0x040fe400078ec0ff */
[----:B------:R-:W-:Y:S01]  /*7b80*/  LOP3.LUT R6, R2, 0xff, RZ, 0xc0, !PT ;  /* 0x000000ff02067812 */ /* 0x000fe200078ec0ff */
[----:B------:R-:W-:Y:S01]  /*7b90*/  LDSM.16.MT88.4 R40, [R194+0x18800] ;  /* 0x01880000c228783b */ /* 0x000fe20000004200 */
[----:B------:R-:W-:Y:S02]  /*7ba0*/  SHF.R.U32.HI R3, RZ, 0x8, R3 ;  /* 0x00000008ff037819 */ /* 0x000fe40000011603 */
[----:B------:R-:W-:Y:S02]  /*7bb0*/  SHF.R.U32.HI R5, RZ, 0x18, R2 ;  /* 0x00000018ff057819 */ /* 0x000fe40000011602 */
[----:B------:R-:W-:Y:S02]  /*7bc0*/  LOP3.LUT R2, R4, 0xff, RZ, 0xc0, !PT ;  /* 0x000000ff04027812 */ /* 0x000fe400078ec0ff */
[----:B------:R-:W-:-:S02]  /*7bd0*/  PRMT R0, R6, 0x5410, R3 ;  /* 0x0000541006007816 */ /* 0x000fc40000000003 */
[----:B------:R-:W-:Y:S02]  /*7be0*/  SHF.R.U32.HI R11, RZ, 0x18, R12 ;  /* 0x00000018ff0b7819 */ /* 0x000fe4000001160c */
[----:B------:R-:W-:Y:S01]  /*7bf0*/  PRMT R2, R2, 0x5410, R5 ;  /* 0x0000541002027816 */ /* 0x000fe20000000005 */
[--C-:B------:R-:W-:Y:S01]  /*7c00*/  HSET2.LE.AND R0, R0, R56.reuse, PT ;  /* 0x0000003800007233 */ /* 0x100fe20003803000 */
[----:B------:R-:W-:Y:S01]  /*7c10*/  PRMT R4, R10, 0x5410, R11 ;  /* 0x000054100a047816 */ /* 0x000fe2000000000b */
[--C-:B------:R-:W-:Y:S02]  /*7c20*/  HSET2.LE.AND R3, R7, R56.reuse, PT ;  /* 0x0000003807037233 */ /* 0x100fe40003803000 */
[--C-:B------:R-:W-:Y:S01]  /*7c30*/  HSET2.LE.AND R2, R2, R56.reuse, PT ;  /* 0x0000003802027233 */ /* 0x100fe20003803000 */
[----:B------:R-:W-:Y:S01]  /*7c40*/  LOP3.LUT R12, R62, R0, RZ, 0xc0, !PT ;  /* 0x000000003e0c7212 */ /* 0x000fe200078ec0ff */
[----:B------:R-:W-:Y:S01]  /*7c50*/  HSET2.LE.AND R4, R4, R56, PT ;  /* 0x0000003804047233 */ /* 0x000fe20003803000 */
[----:B------:R-:W-:-:S02]  /*7c60*/  LOP3.LUT R0, R9, R249, R68, 0x96, !PT ;  /* 0x000000f909007212 */ /* 0x000fc400078e9644 */
[----:B------:R-:W-:Y:S01]  /*7c70*/  LOP3.LUT R13, R61, R2, RZ, 0xc0, !PT ;  /* 0x000000023d0d7212 */ /* 0x000fe200078ec0ff */
[----:B------:R-:W1:Y:S01]  /*7c80*/  LDSM.16.MT88.4 R68, [R195+0x18800] ;  /* 0x01880000c344783b */ /* 0x000e620000004200 */
[----:B------:R-:W-:Y:S02]  /*7c90*/  LOP3.LUT R14, R60, R3, RZ, 0xc0, !PT ;  /* 0x000000033c0e7212 */ /* 0x000fe400078ec0ff */
[----:B------:R-:W-:Y:S02]  /*7ca0*/  LOP3.LUT R2, R8, 0xffff, RZ, 0xc0, !PT ;  /* 0x0000ffff08027812 */ /* 0x000fe400078ec0ff */
[----:B------:R-:W-:Y:S02]  /*7cb0*/  LOP3.LUT R15, R45, R4, RZ, 0xc0, !PT ;  /* 0x000000042d0f7212 */ /* 0x000fe400078ec0ff */
[----:B------:R-:W-:Y:S01]  /*7cc0*/  LOP3.LUT R3, R0, 0xffff, RZ, 0xc0, !PT ;  /* 0x0000ffff00037812 */ /* 0x000fe200078ec0ff */
[----:B------:R-:W2:Y:S01]  /*7cd0*/  LDSM.16.MT88.4 R44, [R193+0x18800] ;  /* 0x01880000c12c783b */ /* 0x000ea20000004200 */
[----:B------:R-:W-:-:S02]  /*7ce0*/  SHF.R.U32.HI R4, RZ, 0x10, R0 ;  /* 0x00000010ff047819 */ /* 0x000fc40000011600 */
[----:B------:R-:W-:Y:S02]  /*7cf0*/  LOP3.LUT R7, R0, 0xff, RZ, 0xc0, !PT ;  /* 0x000000ff00077812 */ /* 0x000fe400078ec0ff */
[----:B------:R-:W-:Y:S02]  /*7d00*/  SHF.R.U32.HI R6, RZ, 0x18, R0 ;  /* 0x00000018ff067819 */ /* 0x000fe40000011600 */
[----:B------:R-:W-:Y:S02]  /*7d10*/  LOP3.LUT R5, R8, 0xff, RZ, 0xc0, !PT ;  /* 0x000000ff08057812 */ /* 0x000fe400078ec0ff */
[----:B------:R-:W-:Y:S02]  /*7d20*/  SHF.R.U32.HI R0, RZ, 0x8, R2 ;  /* 0x00000008ff007819 */ /* 0x000fe40000011602 */
[----:B------:R-:W-:Y:S02]  /*7d30*/  SHF.R.U32.HI R2, RZ, 0x8, R3 ;  /* 0x00000008ff027819 */ /* 0x000fe40000011603 */
[----:B------:R-:W-:Y:S01]  /*7d40*/  LOP3.LUT R3, R4, 0xff, RZ, 0xc0, !PT ;  /* 0x000000ff04037812 */ /* 0x000fe200078ec0ff */
[----:B----4-:R-:W-:Y:S01]  /*7d50*/  HMMA.16816.F32.BF16 R24, R12, R28, RZ ;  /* 0x0000001c0c18723c */ /* 0x010fe200000418ff */
[----:B------:R-:W-:-:S02]  /*7d60*/  SHF.R.U32.HI R4, RZ, 0x10, R8 ;  /* 0x00000010ff047819 */ /* 0x000fc40000011608 */
[----:B------:R-:W-:Y:S02]  /*7d70*/  PRMT R5, R5, 0x5410, R0 ;  /* 0x0000541005057816 */ /* 0x000fe40000000000 */
[----:B------:R-:W-:Y:S02]  /*7d80*/  PRMT R0, R7, 0x5410, R2 ;  /* 0x0000541007007816 */ /* 0x000fe40000000002 */
[----:B------:R-:W-:Y:S02]  /*7d90*/  PRMT R2, R3, 0x5410, R6 ;  /* 0x0000541003027816 */ /* 0x000fe40000000006 */
[----:B------:R-:W-:Y:S02]  /*7da0*/  SHF.R.U32.HI R8, RZ, 0x18, R8 ;  /* 0x00000018ff087819 */ /* 0x000fe40000011608 */
[----:B------:R-:W-:-:S04]  /*7db0*/  LOP3.LUT R3, R4, 0xff, RZ, 0xc0, !PT ;  /* 0x000000ff04037812 */ /* 0x000fc800078ec0ff */
[----:B------:R-:W-:Y:S01]  /*7dc0*/  PRMT R4, R3, 0x5410, R8 ;  /* 0x0000541003047816 */ /* 0x000fe20000000008 */
[--C-:B------:R-:W-:Y:S02]  /*7dd0*/  HSET2.LE.AND R0, R0, R56.reuse, PT ;  /* 0x0000003800007233 */ /* 0x100fe40003803000 */
[--C-:B------:R-:W-:Y:S02]  /*7de0*/  HSET2.LE.AND R2, R2, R56.reuse, PT ;  /* 0x0000003802027233 */ /* 0x100fe40003803000 */
[--C-:B------:R-:W-:Y:S02]  /*7df0*/  HSET2.LE.AND R3, R5, R56.reuse, PT ;  /* 0x0000003805037233 */ /* 0x100fe40003803000 */
[----:B------:R-:W-:Y:S01]  /*7e00*/  HSET2.LE.AND R4, R4, R56, PT ;  /* 0x0000003804047233 */ /* 0x000fe20003803000 */
[----:B------:R-:W-:Y:S01]  /*7e10*/  LOP3.LUT R8, R111, R0, RZ, 0xc0, !PT ;  /* 0x000000006f087212 */ /* 0x000fe200078ec0ff */
[----:B-1----:R-:W-:Y:S01]  /*7e20*/  HMMA.16816.F32.BF16 R48, R12, R16, RZ ;  /* 0x000000100c30723c */ /* 0x002fe200000418ff */
[----:B------:R-:W-:Y:S01]  /*7e30*/  LOP3.LUT R9, R110, R2, RZ, 0xc0, !PT ;  /* 0x000000026e097212 */ /* 0x000fe200078ec0ff */
[----:B------:R-:W-:Y:S01]  /*7e40*/  LDSM.16.MT88.4 R56, [R194+0x1a000] ;  /* 0x01a00000c238783b */ /* 0x000fe20000004200 */
[----:B------:R-:W-:-:S02]  /*7e50*/  LOP3.LUT R10, R101, R3, RZ, 0xc0, !PT ;  /* 0x00000003650a7212 */ /* 0x000fc400078ec0ff */
[----:B------:R-:W-:-:S03]  /*7e60*/  LOP3.LUT R11, R77, R4, RZ, 0xc0, !PT ;  /* 0x000000044d0b7212 */ /* 0x000fc600078ec0ff */
[----:B------:R-:W-:Y:S08]  /*7e70*/  HMMA.16816.F32.BF16 R32, R12, R18, RZ ;  /* 0x000000120c20723c */ /* 0x000ff000000418ff */
[----:B--2---:R-:W-:Y:S08]  /*7e80*/  HMMA.16816.F32.BF16 R4, R8, R36, R24 ;  /* 0x000000240804723c */ /* 0x004ff00000041818 */
[C---:B---3--:R-:W-:Y:S08]  /*7e90*/  HMMA.16816.F32.BF16 R16, R12.reuse, R64, RZ ;  /* 0x000000400c10723c */ /* 0x048ff000000418ff */
[C---:B-----5:R-:W-:Y:S08]  /*7ea0*/  HMMA.16816.F32.BF16 R60, R12.reuse, R20, RZ ;  /* 0x000000140c3c723c */ /* 0x060ff000000418ff */
[C---:B------:R-:W-:Y:S08]  /*7eb0*/  HMMA.16816.F32.BF16 R52, R12.reuse, R22, RZ ;  /* 0x000000160c34723c */ /* 0x040ff000000418ff */
[----:B------:R-:W-:Y:S01]  /*7ec0*/  HMMA.16816.F32.BF16 R20, R12, R30, RZ ;  /* 0x0000001e0c14723c */ /* 0x000fe200000418ff */
[----:B------:R-:W1:Y:S01]  /*7ed0*/  LDSM.16.MT88.4 R28, [R193+0x1a000] ;  /* 0x01a00000c11c783b */ /* 0x000e620000004200 */
[----:B------:R-:W-:-:S02]  /*7ee0*/  IMAD.MOV.U32 R114, RZ, RZ, R6 ;  /* 0x000000ffff727224 */ /* 0x000fc400078e0006 */
[----:B------:R-:W-:Y:S02]  /*7ef0*/  IMAD.MOV.U32 R113, RZ, RZ, R7 ;  /* 0x000000ffff717224 */ /* 0x000fe400078e0007 */
[----:B------:R-:W-:Y:S02]  /*7f00*/  IMAD.MOV.U32 R112, RZ, RZ, R4 ;  /* 0x000000ffff707224 */ /* 0x000fe400078e0004 */
[----:B------:R-:W-:Y:S02]  /*7f10*/  IMAD.MOV.U32 R3, RZ, RZ, R5 ;  /* 0x000000ffff037224 */ /* 0x000fe400078e0005 */
[C---:B------:R-:W-:Y:S08]  /*7f20*/  HMMA.16816.F32.BF16 R4, R8.reuse, R68, R16 ;  /* 0x000000440804723c */ /* 0x040ff00000041810 */
[----:B------:R-:W-:Y:S08]  /*7f30*/  HMMA.16816.F32.BF16 R48, R8, R40, R48 ;  /* 0x000000280830723c */ /* 0x000ff00000041830 */
[----:B------:R-:W-:Y:S08]  /*7f40*/  HMMA.16816.F32.BF16 R16, R12, R66, RZ ;  /* 0x000000420c10723c */ /* 0x000ff000000418ff */
[----:B------:R-:W-:Y:S01]  /*7f50*/  HMMA.16816.F32.BF16 R144, R8, R38, R20 ;  /* 0x000000260890723c */ /* 0x000fe20000041814 */
[----:B------:R-:W2:Y:S04]  /*7f60*/  LDSM.16.MT88.4 R20, [R193+0x1a800] ;  /* 0x01a80000c114783b */ /* 0x000ea80000004200 */
[----:B------:R-:W3:Y:S01]  /*7f70*/  LDSM.16.MT88.4 R36, [R194+0x1a800] ;  /* 0x01a80000c224783b */ /* 0x000ee20000004200 */
[----:B------:R-:W-:-:S02]  /*7f80*/  IMAD.MOV.U32 R140, RZ, RZ, R4 ;  /* 0x000000ffff8c7224 */ /* 0x000fc400078e0004 */
[----:B------:R-:W-:Y:S01]  /*7f90*/  IMAD.MOV.U32 R115, RZ, RZ, R5 ;  /* 0x000000ffff737224 */ /* 0x000fe200078e0005 */
[C---:B------:R-:W-:Y:S01]  /*7fa0*/  HMMA.16816.F32.BF16 R168, R8.reuse, R44, R60 ;  /* 0x0000002c08a8723c */ /* 0x040fe2000004183c */
[----:B------:R-:W-:Y:S02]  /*7fb0*/  IMAD.MOV.U32 R110, RZ, RZ, R6 ;  /* 0x000000ffff6e7224 */ /* 0x000fe400078e0006 */
[----:B------:R-:W-:Y:S02]  /*7fc0*/  IMAD.MOV.U32 R111, RZ, RZ, R7 ;  /* 0x000000ffff6f7224 */ /* 0x000fe400078e0007 */
[----:B------:R-:W-:Y:S02]  /*7fd0*/  IMAD.MOV.U32 R2, RZ, RZ, R50 ;  /* 0x000000ffff027224 */ /* 0x000fe400078e0032 */
[----:B------:R-:W-:Y:S01]  /*7fe0*/  IMAD.MOV.U32 R0, RZ, RZ, R49 ;  /* 0x000000ffff007224 */ /* 0x000fe200078e0031 */
[----:B------:R-:W-:Y:S01]  /*7ff0*/  HMMA.16816.F32.BF16 R160, R8, R46, R52 ;  /* 0x0000002e08a0723c */ /* 0x000fe20000041834 */
[----:B------:R-:W-:Y:S01]  /*8000*/  IMAD.MOV.U32 R101, RZ, RZ, R48 ;  /* 0x000000ffff657224 */ /* 0x000fe200078e0030 */
[----:B------:R-:W-:Y:S01]  /*8010*/  LDSM.16.MT88.4 R52, [R196+0x1a800] ;  /* 0x01a80000c434783b */ /* 0x000fe20000004200 */
[----:B------:R-:W-:-:S03]  /*8020*/  IMAD.MOV.U32 R77, RZ, RZ, R51 ;  /* 0x000000ffff4d7224 */ /* 0x000fc600078e0033 */
[----:B------:R-:W4:Y:S02]  /*8030*/  LDSM.16.MT88.4 R48, [R195+0x1a000] ;  /* 0x01a00000c330783b */ /* 0x000f240000004200 */
[----:B-1----:R-:W-:Y:S08]  /*8040*/  HMMA.16816.F32.BF16 R4, R12, R28, RZ ;  /* 0x0000001c0c04723c */ /* 0x002ff000000418ff */
[C---:B------:R-:W-:Y:S08]  /*8050*/  HMMA.16816.F32.BF16 R44, R8.reuse, R70, R16 ;  /* 0x00000046082c723c */ /* 0x040ff00000041810 */
[----:B------:R-:W-:Y:S01]  /*8060*/  HMMA.16816.F32.BF16 R152, R8, R42, R32 ;  /* 0x0000002a0898723c */ /* 0x000fe20000041820 */
[----:B------:R-:W1:Y:S07]  /*8070*/  LDSM.16.MT88.4 R40, [R196+0x1a000] ;  /* 0x01a00000c428783b */ /* 0x000e6e0000004200 */
[C---:B------:R-:W-:Y:S08]  /*8080*/  HMMA.16816.F32.BF16 R32, R12.reuse, R30, RZ ;  /* 0x0000001e0c20723c */ /* 0x040ff000000418ff */
[C---:B------:R-:W-:Y:S08]  /*8090*/  HMMA.16816.F32.BF16 R28, R12.reuse, R56, RZ ;  /* 0x000000380c1c723c */ /* 0x040ff000000418ff */
[----:B------:R-:W-:Y:S01]  /*80a0*/  HMMA.16816.F32.BF16 R24, R12, R58, RZ ;  /* 0x0000003a0c18723c */ /* 0x000fe200000418ff */
[----:B------:R-:W5:Y:S01]  /*80b0*/  LDSM.16.MT88.4 R56, [R193+0x1c000] ;  /* 0x01c00000c138783b */ /* 0x000f620000004200 */
[----:B------:R-:W-:-:S02]  /*80c0*/  IMAD.MOV.U32 R123, RZ, RZ, R45 ;  /* 0x000000ffff7b7224 */ /* 0x000fc400078e002d */
[----:B------:R-:W-:Y:S02]  /*80d0*/  IMAD.MOV.U32 R122, RZ, RZ, R46 ;  /* 0x000000ffff7a7224 */ /* 0x000fe400078e002e */
[----:B------:R-:W-:Y:S02]  /*80e0*/  IMAD.MOV.U32 R121, RZ, RZ, R47 ;  /* 0x000000ffff797224 */ /* 0x000fe400078e002f */
[C---:B--2---:R-:W-:Y:S01]  /*80f0*/  HMMA.16816.F32.BF16 R4, R8.reuse, R20, R4 ;  /* 0x000000140804723c */ /* 0x044fe20000041804 */
[----:B------:R-:W-:Y:S02]  /*8100*/  IMAD.MOV.U32 R120, RZ, RZ, R44 ;  /* 0x000000ffff787224 */ /* 0x000fe400078e002c */
[----:B------:R-:W2:Y:S05]  /*8110*/  LDSM.16.MT88.4 R44, [R195+0x1a800] ;  /* 0x01a80000c32c783b */ /* 0x000eaa0000004200 */
[C---:B---3--:R-:W-:Y:S08]  /*8120*/  HMMA.16816.F32.BF16 R16, R8.reuse, R36, R28 ;  /* 0x000000240810723c */ /* 0x048ff0000004181c */
[C---:B------:R-:W-:Y:S01]  /*8130*/  HMMA.16816.F32.BF16 R68, R8.reuse, R22, R32 ;  /* 0x000000160844723c */ /* 0x040fe20000041820 */
[----:B------:R-:W3:Y:S07]  /*8140*/  LDSM.16.MT88.4 R32, [R193+0x1c800] ;  /* 0x01c80000c120783b */ /* 0x000eee0000004200 */
[----:B------:R-:W-:Y:S01]  /*8150*/  HMMA.16816.F32.BF16 R60, R8, R38, R24 ;  /* 0x00000026083c723c */ /* 0x000fe20000041818 */
[----:B------:R-:W3:Y:S01]  /*8160*/  LDSM.16.MT88.4 R36, [R194+0x1c000] ;  /* 0x01c00000c224783b */ /* 0x000ee20000004200 */
[----:B------:R-:W-:-:S06]  /*8170*/  IMAD.MOV.U32 R119, RZ, RZ, R5 ;  /* 0x000000ffff777224 */ /* 0x000fcc00078e0005 */
[----:B----4-:R-:W-:Y:S01]  /*8180*/  HMMA.16816.F32.BF16 R20, R12, R50, RZ ;  /* 0x000000320c14723c */ /* 0x010fe200000418ff */
[----:B------:R-:W-:Y:S02]  /*8190*/  IMAD.MOV.U32 R118, RZ, RZ, R6 ;  /* 0x000000ffff767224 */ /* 0x000fe400078e0006 */
[----:B------:R-:W-:Y:S02]  /*81a0*/  IMAD.MOV.U32 R117, RZ, RZ, R7 ;  /* 0x000000ffff757224 */ /* 0x000fe400078e0007 */
[----:B------:R-:W-:-:S03]  /*81b0*/  IMAD.MOV.U32 R116, RZ, RZ, R4 ;  /* 0x000000ffff747224 */ /* 0x000fc600078e0004 */
[C---:B-1----:R-:W-:Y:S01]  /*81c0*/  HMMA.16816.F32.BF16 R4, R12.reuse, R40, RZ ;  /* 0x000000280c04723c */ /* 0x042fe200000418ff */
[----:B------:R-:W-:Y:S02]  /*81d0*/  IMAD.MOV.U32 R67, RZ, RZ, R17 ;  /* 0x000000ffff437224 */ /* 0x000fe400078e0011 */
[----:B------:R-:W-:Y:S02]  /*81e0*/  IMAD.MOV.U32 R66, RZ, RZ, R18 ;  /* 0x000000ffff427224 */ /* 0x000fe400078e0012 */
[----:B------:R-:W-:Y:S02]  /*81f0*/  IMAD.MOV.U32 R65, RZ, RZ, R19 ;  /* 0x000000ffff417224 */ /* 0x000fe400078e0013 */
[----:B------:R-:W-:Y:S01]  /*8200*/  IMAD.MOV.U32 R64, RZ, RZ, R16 ;  /* 0x000000ffff407224 */ /* 0x000fe200078e0010 */
[C---:B------:R-:W-:Y:S08]  /*8210*/  HMMA.16816.F32.BF16 R24, R12.reuse, R48, RZ ;  /* 0x000000300c18723c */ /* 0x040ff000000418ff */
[----:B-----5:R-:W-:Y:S08]  /*8220*/  HMMA.16816.F32.BF16 R16, R12, R56, RZ ;  /* 0x000000380c10723c */ /* 0x020ff000000418ff */
[C---:B--2---:R-:W-:Y:S01]  /*8230*/  HMMA.16816.F32.BF16 R176, R8.reuse, R46, R20 ;  /* 0x0000002e08b0723c */ /* 0x044fe20000041814 */
[----:B------:R-:W1:Y:S07]  /*8240*/  LDSM.16.MT88.4 R20, [R194+0x1c800] ;  /* 0x01c80000c214783b */ /* 0x000e6e0000004200 */
[----:B------:R-:W-:Y:S08]  /*8250*/  HMMA.16816.F32.BF16 R240, R8, R52, R4 ;  /* 0x0000003408f0723c */ /* 0x000ff00000041804 */
[----:B------:R-:W-:Y:S08]  /*8260*/  HMMA.16816.F32.BF16 R4, R12, R58, RZ ;  /* 0x0000003a0c04723c */ /* 0x000ff000000418ff */
[C---:B---3--:R-:W-:Y:S08]  /*8270*/  HMMA.16816.F32.BF16 R184, R8.reuse, R32, R16 ;  /* 0x0000002008b8723c */ /* 0x048ff00000041810 */
[----:B------:R-:W-:Y:S01]  /*8280*/  HMMA.16816.F32.BF16 R236, R8, R44, R24 ;  /* 0x0000002c08ec723c */ /* 0x000fe20000041818 */
[----:B------:R-:W2:Y:S07]  /*8290*/  LDSM.16.MT88.4 R24, [R196+0x1c000] ;  /* 0x01c00000c418783b */ /* 0x000eae0000004200 */
[----:B------:R-:W-:Y:S08]  /*82a0*/  HMMA.16816.F32.BF16 R16, R12, R36, RZ ;  /* 0x000000240c10723c */ /* 0x000ff000000418ff */
[----:B------:R-:W-:Y:S08]  /*82b0*/  HMMA.16816.F32.BF16 R172, R8, R34, R4 ;  /* 0x0000002208ac723c */ /* 0x000ff00000041804 */
[----:B------:R-:W-:Y:S08]  /*82c0*/  HMMA.16816.F32.BF16 R4, R12, R38, RZ ;  /* 0x000000260c04723c */ /* 0x000ff000000418ff */
[C---:B-1----:R-:W-:Y:S01]  /*82d0*/  HMMA.16816.F32.BF16 R164, R8.reuse, R20, R16 ;  /* 0x0000001408a4723c */ /* 0x042fe20000041810 */
[----:B------:R-:W1:Y:S11]  /*82e0*/  LDSM.16.MT88.4 R16, [R196+0x1c800] ;  /* 0x01c80000c410783b */ /* 0x000e760000004200 */
[----:B------:R-:W-:Y:S04]  /*82f0*/  @!UPT UIADD3 URZ, URZ, URZ, URZ ;  /* 0x0000003f3f3ff290 */ /* 0x000fe8000fffe03f */
[----:B------:R-:W-:Y:S01]  /*8300*/  HMMA.16816.F32.BF16 R156, R8, R22, R4 ;  /* 0x00000016089c723c */ /* 0x000fe20000041804 */
[----:B------:R-:W3:Y:S07]  /*8310*/  LDSM.16.MT88.4 R20, [R195+0x1c000] ;  /* 0x01c00000c314783b */ /* 0x000eee0000004200 */
[----:B--2---:R-:W-:Y:S11]  /*8320*/  HMMA.16816.F32.BF16 R4, R12, R24, RZ ;  /* 0x000000180c04723c */ /* 0x004ff600000418ff */
[----:B------:R-:W-:Y:S11]  /*8330*/  @!UPT UIADD3 URZ, URZ, URZ, URZ ;  /* 0x0000003f3f3ff290 */ /* 0x000ff6000fffe03f */
[----:B------:R-:W-:Y:S02]  /*8340*/  @!UPT UIADD3 URZ, URZ, URZ, URZ ;  /* 0x0000003f3f3ff290 */ /* 0x000fe4000fffe03f */
[----:B-1----:R-:W-:Y:S08]  /*8350*/  HMMA.16816.F32.BF16 R148, R8, R16, R4 ;  /* 0x000000100894723c */ /* 0x002ff00000041804 */
[----:B------:R-:W-:Y:S01]  /*8360*/  HMMA.16816.F32.BF16 R4, R12, R26, RZ ;  /* 0x0000001a0c04723c */ /* 0x000fe200000418ff */
[----:B------:R-:W-:Y:S01]  /*8370*/  IMAD.MOV.U32 R53, RZ, RZ, R140 ;  /* 0x000000ffff357224 */ /* 0x000fe200078e008c */
[----:B------:R-:W-:Y:S11]  /*8380*/  LDSM.16.MT88.4 R24, [R193+0x1e000] ;  /* 0x01e00000c118783b */ /* 0x000ff60000004200 */
[----:B------:R-:W-:Y:S11]  /*8390*/  @!UPT UIADD3 URZ, URZ, URZ, URZ ;  /* 0x0000003f3f3ff290 */ /* 0x000ff6000fffe03f */
[----:B------:R-:W-:Y:S01]  /*83a0*/  HMMA.16816.F32.BF16 R140, R8, R18, R4 ;  /* 0x00000012088c723c */ /* 0x000fe20000041804 */
[----:B------:R-:W1:Y:S07]  /*83b0*/  LDSM.16.MT88.4 R16, [R195+0x1c800] ;  /* 0x01c80000c310783b */ /* 0x000e6e0000004200 */
[----:B---3--:R-:W-:Y:S01]  /*83c0*/  HMMA.16816.F32.BF16 R4, R12, R20, RZ ;  /* 0x000000140c04723c */ /* 0x008fe200000418ff */
[----:B------:R-:W-:Y:S02]  /*83d0*/  IMAD.MOV.U32 R51, RZ, RZ, R127 ;  /* 0x000000ffff337224 */ /* 0x000fe400078e007f */
[----:B------:R-:W-:-:S02]  /*83e0*/  IMAD.MOV.U32 R50, RZ, RZ, R126 ;  /* 0x000000ffff327224 */ /* 0x000fc400078e007e */
[----:B------:R-:W-:Y:S02]  /*83f0*/  IMAD.MOV.U32 R57, RZ, RZ, R125 ;  /* 0x000000ffff397224 */ /* 0x000fe400078e007d */
[----:B------:R-:W-:Y:S01]  /*8400*/  IMAD.MOV.U32 R56, RZ, RZ, R124 ;  /* 0x000000ffff387224 */ /* 0x000fe200078e007c */
[----:B------:R-:W-:Y:S01]  /*8410*/  HMMA.16816.F32.BF16 R28, R12, R42, RZ ;  /* 0x0000002a0c1c723c */ /* 0x000fe200000418ff */
[----:B------:R-:W-:Y:S11]  /*8420*/  IMAD.MOV.U32 R52, RZ, RZ, R115 ;  /* 0x000000ffff347224 */ /* 0x000ff600078e0073 */
[----:B------:R-:W-:Y:S04]  /*8430*/  @!UPT UIADD3 URZ, URZ, URZ, URZ ;  /* 0x0000003f3f3ff290 */ /* 0x000fe8000fffe03f */
[----:B-1----:R-:W-:Y:S08]  /*8440*/  HMMA.16816.F32.BF16 R124, R8, R16, R4 ;  /* 0x00000010087c723c */ /* 0x002ff00000041804 */
[----:B------:R-:W-:Y:S01]  /*8450*/  HMMA.16816.F32.BF16 R4, R12, R22, RZ ;  /* 0x000000160c04723c */ /* 0x000fe200000418ff */
[----:B------:R-:W1:Y:S01]  /*8460*/  LDSM.16.MT88.4 R20, [R193+0x1e800] ;  /* 0x01e80000c114783b */ /* 0x000e620000004200 */
[----:B------:R-:W-:-:S02]  /*8470*/  IMAD.MOV.U32 R42, RZ, RZ, R114 ;  /* 0x000000ffff2a7224 */ /* 0x000fc400078e0072 */
[----:B------:R-:W-:Y:S02]  /*8480*/  IMAD.MOV.U32 R43, RZ, RZ, R113 ;  /* 0x000000ffff2b7224 */ /* 0x000fe400078e0071 */
[----:B------:R-:W-:Y:S02]  /*8490*/  IMAD.MOV.U32 R49, RZ, RZ, R112 ;  /* 0x000000ffff317224 */ /* 0x000fe400078e0070 */
[----:B------:R-:W-:Y:S02]  /*84a0*/  IMAD.MOV.U32 R41, RZ, RZ, R2 ;  /* 0x000000ffff297224 */ /* 0x000fe400078e0002 */
[----:B------:R-:W-:Y:S02]  /*84b0*/  FADD.FTZ R2, R99, R96 ;  /* 0x0000006063027221 */ /* 0x000fe40000010000 */
[----:B------:R-:W-:Y:S02]  /*84c0*/  IMAD.MOV.U32 R40, RZ, RZ, R0 ;  /* 0x000000ffff287224 */ /* 0x000fe400078e0000 */
[----:B------:R-:W-:-:S02]  /*84d0*/  FADD.FTZ R0, R97, R89 ;  /* 0x0000005961007221 */ /* 0x000fc40000010000 */
[----:B------:R-:W-:-:S08]  /*84e0*/  FADD.FTZ R2, R87, R2 ;  /* 0x0000000257027221 */ /* 0x000fd00000010000 */
[----:B------:R-:W-:Y:S01]  /*84f0*/  HMMA.16816.F32.BF16 R112, R8, R18, R4 ;  /* 0x000000120870723c */ /* 0x000fe20000041804 */
[----:B------:R-:W-:-:S07]  /*8500*/  FADD.FTZ R0, R76, R0 ;  /* 0x000000004c007221 */ /* 0x000fce0000010000 */
[----:B------:R-:W-:Y:S01]  /*8510*/  HMMA.16816.F32.BF16 R16, R12, R24, RZ ;  /* 0x000000180c10723c */ /* 0x000fe200000418ff */
[----:B------:R-:W-:Y:S02]  /*8520*/  FADD.FTZ R2, R82, R2 ;  /* 0x0000000252027221 */ /* 0x000fe40000010000 */
[----:B------:R-:W-:Y:S02]  /*8530*/  IMAD.MOV.U32 R48, RZ, RZ, R3 ;  /* 0x000000ffff307224 */ /* 0x000fe400078e0003 */
[----:B------:R-:W-:Y:S02]  /*8540*/  FADD.FTZ R0, R80, R0 ;  /* 0x0000000050007221 */ /* 0x000fe40000010000 */
[----:B------:R-:W-:Y:S01]  /*8550*/  FADD.FTZ R3, R108, R2 ;  /* 0x000000026c037221 */ /* 0x000fe20000010000 */
[----:B------:R-:W-:Y:S01]  /*8560*/  LOP3.LUT R2, R75, R56, R190, 0x96, !PT ;  /* 0x000000384b027212 */ /* 0x000fe200078e96be */
[----:B------:R-:W-:Y:S01]  /*8570*/  FADD.FTZ R0, R107, R0 ;  /* 0x000000006b007221 */ /* 0x000fe20000010000 */
[----:B------:R-:W-:Y:S01]  /*8580*/  LOP3.LUT R4, R223, R57, R74, 0x96, !PT ;  /* 0x00000039df047212 */ /* 0x000fe200078e964a */
[----:B------:R-:W-:Y:S01]  /*8590*/  FADD.FTZ R3, R109, R3 ;  /* 0x000000036d037221 */ /* 0x000fe20000010000 */
[----:B------:R-:W-:Y:S01]  /*85a0*/  HMMA.16816.F32.BF16 R180, R8, R54, R28 ;  /* 0x0000003608b4723c */ /* 0x000fe2000004181c */
[----:B------:R-:W-:-:S02]  /*85b0*/  FADD.FTZ R0, R106, R0 ;  /* 0x000000006a007221 */ /* 0x000fc40000010000 */
[----:B------:R-:W-:Y:S02]  /*85c0*/  IMAD R2, R2, -0x2daee0ad, RZ ;  /* 0xd2511f5302027824 */ /* 0x000fe400078e02ff */
[----:B------:R-:W-:Y:S02]  /*85d0*/  FADD.FTZ R3, R92, R3 ;  /* 0x000000035c037221 */ /* 0x000fe40000010000 */
[----:B------:R-:W-:-:S04]  /*85e0*/  IMAD.WIDE.U32 R28, R4, -0x2daee0ad, RZ ;  /* 0xd2511f53041c7825 */ /* 0x000fc800078e00ff */
[----:B------:R-:W-:Y:S01]  /*85f0*/  FADD.FTZ R0, R84, R0 ;  /* 0x0000000054007221 */ /* 0x000fe20000010000 */
[----:B------:R-:W-:Y:S01]  /*8600*/  LOP3.LUT R2, R29, R252, R2, 0x96, !PT ;  /* 0x000000fc1d027212 */ /* 0x000fe200078e9602 */
[----:B------:R-:W-:Y:S02]  /*8610*/  FADD.FTZ R3, R94, R3 ;  /* 0x000000035e037221 */ /* 0x000fe40000010000 */
[----:B------:R-:W-:Y:S02]  /*8620*/  IMAD.MOV.U32 R45, RZ, RZ, R123 ;  /* 0x000000ffff2d7224 */ /* 0x000fe400078e007b */
[----:B------:R-:W-:Y:S02]  /*8630*/  IMAD.MOV.U32 R46, RZ, RZ, R122 ;  /* 0x000000ffff2e7224 */ /* 0x000fe400078e007a */
[----:B------:R-:W-:Y:S02]  /*8640*/  IMAD.MOV.U32 R47, RZ, RZ, R121 ;  /* 0x000000ffff2f7224 */ /* 0x000fe400078e0079 */
[----:B------:R-:W-:-:S02]  /*8650*/  IMAD.MOV.U32 R44, RZ, RZ, R120 ;  /* 0x000000ffff2c7224 */ /* 0x000fc400078e0078 */
[----:B-1----:R-:W-:Y:S01]  /*8660*/  HMMA.16816.F32.BF16 R120, R8, R20, R16 ;  /* 0x000000140878723c */ /* 0x002fe20000041810 */
[----:B------:R-:W-:Y:S02]  /*8670*/  FADD.FTZ R5, R85, R0 ;  /* 0x0000000055057221 */ /* 0x000fe40000010000 */
[----:B------:R-:W-:Y:S02]  /*8680*/  FADD.FTZ R0, R86, R3 ;  /* 0x0000000356007221 */ /* 0x000fe40000010000 */
[----:B------:R-:W-:-:S03]  /*8690*/  IMAD.WIDE.U32 R2, R2, -0x326172a9, RZ ;  /* 0xcd9e8d5702027825 */ /* 0x000fc600078e00ff */
[----:B------:R-:W-:Y:S01]  /*86a0*/  HMMA.16816.F32.BF16 R16, R12, R26, RZ ;  /* 0x0000001a0c10723c */ /* 0x000fe200000418ff */
[----:B------:R-:W-:Y:S01]  /*86b0*/  FADD.FTZ R6, R93, R0 ;  /* 0x000000005d067221 */ /* 0x000fe20000010000 */
[----:B------:R-:W-:Y:S01]  /*86c0*/  LOP3.LUT R4, R3, R51, R72, 0x96, !PT ;  /* 0x0000003303047212 */ /* 0x000fe200078e9648 */
[----:B------:R-:W1:Y:S01]  /*86d0*/  LDSM.16.MT88.4 R24, [R194+0x1e000] ;  /* 0x01e00000c218783b */ /* 0x000e620000004200 */
[C---:B------:R-:W-:Y:S02]  /*86e0*/  LOP3.LUT R3, R2.reuse, 0xffff, RZ, 0xc0, !PT ;  /* 0x0000ffff02037812 */ /* 0x040fe400078ec0ff */
[----:B------:R-:W-:Y:S02]  /*86f0*/  LOP3.LUT R31, R2, 0xff, RZ, 0xc0, !PT ;  /* 0x000000ff021f7812 */ /* 0x000fe400078ec0ff */
[--C-:B------:R-:W-:Y:S02]  /*8700*/  SHF.R.U32.HI R30, RZ, 0x10, R2.reuse ;  /* 0x00000010ff1e7819 */ /* 0x100fe40000011602 */
[----:B------:R-:W-:Y:S01]  /*8710*/  SHF.R.U32.HI R29, RZ, 0x18, R2 ;  /* 0x00000018ff1d7819 */ /* 0x000fe20000011602 */
[----:B------:R-:W-:Y:S01]  /*8720*/  FADD.FTZ R2, R81, R5 ;  /* 0x0000000551027221 */ /* 0x000fe20000010000 */
[----:B------:R-:W-:-:S02]  /*8730*/  SHF.R.U32.HI R5, RZ, 0x8, R3 ;  /* 0x00000008ff057819 */ /* 0x000fc40000011603 */
[----:B------:R-:W-:Y:S01]  /*8740*/  LOP3.LUT R7, R73, R50, R222, 0x96, !PT ;  /* 0x0000003249077212 */ /* 0x000fe200078e96de */
[----:B------:R-:W-:Y:S01]  /*8750*/  FADD.FTZ R0, R90, R2 ;  /* 0x000000025a007221 */ /* 0x000fe20000010000 */
[----:B------:R-:W-:Y:S01]  /*8760*/  LOP3.LUT R3, R30, 0xff, RZ, 0xc0, !PT ;  /* 0x000000ff1e037812 */ /* 0x000fe200078ec0ff */
[----:B------:R-:W-:Y:S01]  /*8770*/  FADD.FTZ R2, R100, R6 ;  /* 0x0000000664027221 */ /* 0x000fe20000010000 */
[----:B------:R-:W-:Y:S02]  /*8780*/  PRMT R34, R31, 0x5410, R5 ;  /* 0x000054101f227816 */ /* 0x000fe40000000005 */
[----:B------:R-:W-:Y:S01]  /*8790*/  PRMT R35, R3, 0x5410, R29 ;  /* 0x0000541003237816 */ /* 0x000fe2000000001d */
[----:B------:R-:W-:Y:S02]  /*87a0*/  FADD.FTZ R5, R91, R2 ;  /* 0x000000025b057221 */ /* 0x000fe40000010000 */
[----:B------:R-:W-:-:S04]  /*87b0*/  IMAD.WIDE.U32 R2, R7, -0x2daee0ad, RZ ;  /* 0xd2511f5307027825 */ /* 0x000fc800078e00ff */
[----:B------:R-:W-:Y:S02]  /*87c0*/  IMAD.MOV.U32 R39, RZ, RZ, R52 ;  /* 0x000000ffff277224 */ /* 0x000fe400078e0034 */
[----:B------:R-:W-:Y:S02]  /*87d0*/  IMAD.MOV.U32 R38, RZ, RZ, R53 ;  /* 0x000000ffff267224 */ /* 0x000fe400078e0035 */
[----:B------:R-:W-:Y:S02]  /*87e0*/  IMAD.MOV.U32 R53, RZ, RZ, R119 ;  /* 0x000000ffff357224 */ /* 0x000fe400078e0077 */
[----:B------:R-:W-:Y:S02]  /*87f0*/  IMAD.MOV.U32 R54, RZ, RZ, R118 ;  /* 0x000000ffff367224 */ /* 0x000fe400078e0076 */
[----:B------:R-:W-:Y:S02]  /*8800*/  IMAD.MOV.U32 R55, RZ, RZ, R117 ;  /* 0x000000ffff377224 */ /* 0x000fe400078e0075 */
[----:B------:R-:W-:Y:S01]  /*8810*/  IMAD.MOV.U32 R52, RZ, RZ, R116 ;  /* 0x000000ffff347224 */ /* 0x000fe200078e0074 */
[----:B------:R-:W-:Y:S01]  /*8820*/  LOP3.LUT R7, R2, 0xffff, RZ, 0xc0, !PT ;  /* 0x0000ffff02077812 */ /* 0x000fe200078ec0ff */
[----:B------:R-:W-:Y:S01]  /*8830*/  HMMA.16816.F32.BF16 R116, R8, R22, R16 ;  /* 0x000000160874723c */ /* 0x000fe20000041810 */
[----:B------:R-:W-:Y:S01]  /*8840*/  SHF.R.U32.HI R21, RZ, 0x18, R2 ;  /* 0x00000018ff157819 */ /* 0x000fe20000011602 */
[----:B------:R-:W-:Y:S01]  /*8850*/  FADD.FTZ R6, R79, R0 ;  /* 0x000000004f067221 */ /* 0x000fe20000010000 */
[----:B------:R-:W-:-:S04]  /*8860*/  LOP3.LUT R0, R3, R249, R28, 0x96, !PT ;  /* 0x000000f903007212 */ /* 0x000fc800078e961c */
[----:B------:R-:W-:Y:S02]  /*8870*/  LOP3.LUT R16, R2, 0xff, RZ, 0xc0, !PT ;  /* 0x000000ff02107812 */ /* 0x000fe400078ec0ff */
[----:B------:R-:W-:Y:S02]  /*8880*/  SHF.R.U32.HI R22, RZ, 0x10, R2 ;  /* 0x00000010ff167819 */ /* 0x000fe40000011602 */
[----:B------:R-:W-:-:S04]  /*8890*/  LOP3.LUT R2, R4, 0xffff, RZ, 0xc0, !PT ;  /* 0x0000ffff04027812 */ /* 0x000fc800078ec0ff */
[----:B------:R-:W-:Y:S02]  /*88a0*/  SHF.R.U32.HI R3, RZ, 0x8, R2 ;  /* 0x00000008ff037819 */ /* 0x000fe40000011602 */
[----:B------:R-:W-:-:S04]  /*88b0*/  LOP3.LUT R2, R4, 0xff, RZ, 0xc0, !PT ;  /* 0x000000ff04027812 */ /* 0x000fc800078ec0ff */
[----:B------:R-:W-:Y:S02]  /*88c0*/  PRMT R31, R2, 0x5410, R3 ;  /* 0x00005410021f7816 */ /* 0x000fe40000000003 */
[----:B------:R-:W-:-:S04]  /*88d0*/  SHF.R.U32.HI R2, RZ, 0x8, R7 ;  /* 0x00000008ff027819 */ /* 0x000fc80000011607 */
[----:B------:R-:W-:Y:S02]  /*88e0*/  PRMT R33, R16, 0x5410, R2 ;  /* 0x0000541010217816 */ /* 0x000fe40000000002 */
[----:B------:R-:W2:Y:S01]  /*88f0*/  LDSM.16.MT88.4 R16, [R194+0x1e800] ;  /* 0x01e80000c210783b */ /* 0x000ea20000004200 */
[----:B------:R-:W-:Y:S01]  /*8900*/  SHF.R.U32.HI R3, RZ, 0x10, R4 ;  /* 0x00000010ff037819 */ /* 0x000fe20000011604 */
[----:B------:R-:W-:Y:S01]  /*8910*/  FADD.FTZ R6, R83, R6 ;  /* 0x0000000653067221 */ /* 0x000fe20000010000 */
[----:B------:R-:W-:Y:S01]  /*8920*/  SHF.R.U32.HI R4, RZ, 0x18, R4 ;  /* 0x00000018ff047819 */ /* 0x000fe20000011604 */
[----:B------:R-:W-:Y:S01]  /*8930*/  FADD.FTZ R5, R95, R5 ;  /* 0x000000055f057221 */ /* 0x000fe20000010000 */
[----:B------:R-:W-:-:S03]  /*8940*/  LOP3.LUT R3, R3, 0xff, RZ, 0xc0, !PT ;  /* 0x000000ff03037812 */ /* 0x000fc600078ec0ff */
[----:B------:R-:W-:Y:S01]  /*8950*/  FADD.FTZ R20, R98, R5 ;  /* 0x0000000562147221 */ /* 0x000fe20000010000 */
[----:B------:R-:W-:Y:S01]  /*8960*/  PRMT R30, R3, 0x5410, R4 ;  /* 0x00005410031e7816 */ /* 0x000fe20000000004 */
[----:B------:R-:W-:Y:S02]  /*8970*/  FADD.FTZ R3, R78, R6 ;  /* 0x000000064e037221 */ /* 0x000fe40000010000 */
[----:B-1----:R-:W-:Y:S01]  /*8980*/  HMMA.16816.F32.BF16 R4, R12, R24, RZ ;  /* 0x000000180c04723c */ /* 0x002fe200000418ff */
[----:B------:R-:W-:Y:S02]  /*8990*/  IMAD.MOV.U32 R57, RZ, RZ, R67 ;  /* 0x000000ffff397224 */ /* 0x000fe400078e0043 */
[----:B------:R-:W-:Y:S02]  /*89a0*/  IMAD.MOV.U32 R58, RZ, RZ, R66 ;  /* 0x000000ffff3a7224 */ /* 0x000fe400078e0042 */
[----:B------:R-:W-:Y:S02]  /*89b0*/  IMAD.MOV.U32 R59, RZ, RZ, R65 ;  /* 0x000000ffff3b7224 */ /* 0x000fe400078e0041 */
[----:B------:R-:W-:Y:S11]  /*89c0*/  IMAD.MOV.U32 R56, RZ, RZ, R64 ;  /* 0x000000ffff387224 */ /* 0x000ff600078e0040 */
[----:B------:R-:W-:Y:S06]  /*89d0*/  @!UPT UIADD3 URZ, URZ, URZ, URZ ;  /* 0x0000003f3f3ff290 */ /* 0x000fec000fffe03f */
[----:B--2---:R-:W-:Y:S08]  /*89e0*/  HMMA.16816.F32.BF16 R64, R8, R16, R4 ;  /* 0x000000100840723c */ /* 0x004ff00000041804 */
[----:B------:R-:W-:Y:S01]  /*89f0*/  HMMA.16816.F32.BF16 R4, R12, R26, RZ ;  /* 0x0000001a0c04723c */ /* 0x000fe200000418ff */
[----:B------:R-:W-:Y:S01]  /*8a00*/  LOP3.LUT R2, R22, 0xff, RZ, 0xc0, !PT ;  /* 0x000000ff16027812 */ /* 0x000fe200078ec0ff */
[----:B------:R-:W-:Y:S01]  /*8a10*/  IMAD.MOV.U32 R37, RZ, RZ, R48 ;  /* 0x000000ffff257224 */ /* 0x000fe200078e0030 */
[----:B------:R-:W-:Y:S01]  /*8a20*/  LDSM.16.MT88.4 R24, [R196+0x1e800] ;  /* 0x01e80000c418783b */ /* 0x000fe20000004200 */
[----:B------:R-:W-:Y:S01]  /*8a30*/  IMAD.MOV.U32 R36, RZ, RZ, R49 ;  /* 0x000000ffff247224 */ /* 0x000fe200078e0031 */
[----:B------:R-:W-:Y:S11]  /*8a40*/  PRMT R32, R2, 0x5410, R21 ;  /* 0x0000541002207816 */ /* 0x000ff60000000015 */
[----:B------:R-:W-:Y:S08]  /*8a50*/  @!UPT UIADD3 URZ, URZ, URZ, URZ ;  /* 0x0000003f3f3ff290 */ /* 0x000ff0000fffe03f */
[----:B------:R-:W-:Y:S07]  /*8a60*/  HMMA.16816.F32.BF16 R48, R8, R18, R4 ;  /* 0x000000120830723c */ /* 0x000fee0000041804 */
[----:B------:R-:W-:Y:S02]  /*8a70*/  FADD.FTZ R7, R104, R20 ;  /* 0x0000001468077221 */ /* 0x000fe40000010000 */
[----:B------:R-:W1:Y:S01]  /*8a80*/  LDSM.16.MT88.4 R20, [R196+0x1e000] ;  /* 0x01e00000c414783b */ /* 0x000e620000004200 */
[----:B------:R-:W-:-:S02]  /*8a90*/  IMAD.MOV.U32 R86, RZ, RZ, R42 ;  /* 0x000000ffff567224 */ /* 0x000fc400078e002a */
[----:B------:R-:W-:Y:S02]  /*8aa0*/  IMAD.MOV.U32 R87, RZ, RZ, R43 ;  /* 0x000000ffff577224 */ /* 0x000fe400078e002b */
[----:B------:R-:W-:Y:S02]  /*8ab0*/  IMAD.MOV.U32 R73, RZ, RZ, R40 ;  /* 0x000000ffff497224 */ /* 0x000fe400078e0028 */
[----:B------:R-:W-:Y:S01]  /*8ac0*/  IMAD.MOV.U32 R74, RZ, RZ, R41 ;  /* 0x000000ffff4a7224 */ /* 0x000fe200078e0029 */
[----:B-1----:R-:W-:Y:S11]  /*8ad0*/  HMMA.16816.F32.BF16 R16, R12, R20, RZ ;  /* 0x000000140c10723c */ /* 0x002ff600000418ff */
[----:B------:R-:W-:Y:S11]  /*8ae0*/  @!UPT UIADD3 URZ, URZ, URZ, URZ ;  /* 0x0000003f3f3ff290 */ /* 0x000ff6000fffe03f */
[----:B------:R-:W-:Y:S02]  /*8af0*/  @!UPT UIADD3 URZ, URZ, URZ, URZ ;  /* 0x0000003f3f3ff290 */ /* 0x000fe4000fffe03f */
[----:B------:R-:W-:Y:S08]  /*8b00*/  HMMA.16816.F32.BF16 R40, R8, R24, R16 ;  /* 0x000000180828723c */ /* 0x000ff00000041810 */
[----:B------:R-:W-:Y:S01]  /*8b10*/  HMMA.16816.F32.BF16 R16, R12, R22, RZ ;  /* 0x000000160c10723c */ /* 0x000fe200000418ff */
[----:B------:R-:W-:Y:S02]  /*8b20*/  IMAD.MOV.U32 R108, RZ, RZ, R38 ;  /* 0x000000ffff6c7224 */ /* 0x000fe400078e0026 */
[----:B------:R-:W-:-:S02]  /*8b30*/  IMAD.MOV.U32 R109, RZ, RZ, R39 ;  /* 0x000000ffff6d7224 */ /* 0x000fc400078e0027 */
[----:B------:R-:W-:Y:S02]  /*8b40*/  IMAD.MOV.U32 R84, RZ, RZ, R36 ;  /* 0x000000ffff547224 */ /* 0x000fe400078e0024 */
[----:B------:R-:W-:Y:S11]  /*8b50*/  IMAD.MOV.U32 R85, RZ, RZ, R37 ;  /* 0x000000ffff557224 */ /* 0x000ff600078e0025 */
[----:B------:R-:W-:Y:S06]  /*8b60*/  @!UPT UIADD3 URZ, URZ, URZ, URZ ;  /* 0x0000003f3f3ff290 */ /* 0x000fec000fffe03f */
[----:B------:R-:W-:Y:S01]  /*8b70*/  HMMA.16816.F32.BF16 R36, R8, R26, R16 ;  /* 0x0000001a0824723c */ /* 0x000fe20000041810 */
[----:B------:R-:W1:Y:S07]  /*8b80*/  LDSM.16.MT88.4 R16, [R195+0x1e000] ;  /* 0x01e00000c310783b */ /* 0x000e6e0000004200 */
[C---:B-1----:R-:W-:Y:S08]  /*8b90*/  HMMA.16816.F32.BF16 R20, R12.reuse, R16, RZ ;  /* 0x000000100c14723c */ /* 0x042ff000000418ff */
[----:B------:R-:W-:Y:S01]  /*8ba0*/  HMMA.16816.F32.BF16 R12, R12, R18, RZ ;  /* 0x000000120c0c723c */ /* 0x000fe200000418ff */
[----:B------:R-:W1:Y:S01]  /*8bb0*/  LDSM.16.MT88.4 R16, [R195+0x1e800] ;  /* 0x01e80000c310783b */ /* 0x000e620000004200 */
[----:B------:R-:W-:Y:S01]  /*8bc0*/  SHF.R.U32.HI R4, RZ, 0x10, R0 ;  /* 0x00000010ff047819 */ /* 0x000fe20000011600 */
[----:B------:R-:W-:Y:S01]  /*8bd0*/  FADD.FTZ R6, R88, R3 ;  /* 0x0000000358067221 */ /* 0x000fe20000010000 */
[----:B------:R-:W-:-:S02]  /*8be0*/  LOP3.LUT R2, R0, 0xffff, RZ, 0xc0, !PT ;  /* 0x0000ffff00027812 */ /* 0x000fc400078ec0ff */
[----:B------:R-:W-:Y:S02]  /*8bf0*/  LOP3.LUT R5, R0, 0xff, RZ, 0xc0, !PT ;  /* 0x000000ff00057812 */ /* 0x000fe400078ec0ff */
[----:B------:R-:W-:Y:S02]  /*8c00*/  SHF.R.U32.HI R3, RZ, 0x18, R0 ;  /* 0x00000018ff037819 */ /* 0x000fe40000011600 */
[----:B------:R-:W-:Y:S02]  /*8c10*/  LOP3.LUT R0, R4, 0xff, RZ, 0xc0, !PT ;  /* 0x000000ff04007812 */ /* 0x000fe400078ec0ff */
[----:B------:R-:W-:Y:S02]  /*8c20*/  SHF.R.U32.HI R2, RZ, 0x8, R2 ;  /* 0x00000008ff027819 */ /* 0x000fe40000011602 */
[----:B------:R-:W-:Y:S01]  /*8c30*/  PRMT R28, R0, 0x5410, R3 ;  /* 0x00005410001c7816 */ /* 0x000fe20000000003 */
[----:B------:R-:W-:Y:S01]  /*8c40*/  FADD.FTZ R0, R103, R6 ;  /* 0x0000000667007221 */ /* 0x000fe20000010000 */
[----:B------:R-:W-:Y:S01]  /*8c50*/  PRMT R29, R5, 0x5410, R2 ;  /* 0x00005410051d7816 */ /* 0x000fe20000000002 */
[----:B------:R-:W-:-:S02]  /*8c60*/  FADD.FTZ R2, R105, R7 ;  /* 0x0000000769027221 */ /* 0x000fc40000010000 */
[----:B------:R-:W-:Y:S02]  /*8c70*/  FADD.FTZ R0, R102, R0 ;  /* 0x0000000066007221 */ /* 0x000fe40000010000 */
[----:B------:R-:W-:Y:S01]  /*8c80*/  IMAD.MOV.U32 R72, RZ, RZ, R101 ;  /* 0x000000ffff487224 */ /* 0x000fe200078e0065 */
[----:B------:R-:W-:Y:S01]  /*8c90*/  PRMT R101, R221, 0x7054, R221 ;  /* 0x00007054dd657816 */ /* 0x000fe200000000dd */
[C---:B-1----:R-:W-:Y:S08]  /*8ca0*/  HMMA.16816.F32.BF16 R20, R8.reuse, R16, R20 ;  /* 0x000000100814723c */ /* 0x042ff00000041814 */
[----:B------:R-:W-:Y:S01]  /*8cb0*/  HMMA.16816.F32.BF16 R12, R8, R18, R12 ;  /* 0x00000012080c723c */ /* 0x000fe2000004180c */
[----:B------:R-:W1:Y:S04]  /*8cc0*/  LDSM.16.MT88.4 R8, [R193+0x19000] ;  /* 0x01900000c108783b */ /* 0x000e680000004200 */
[----:B------:R-:W-:Y:S04]  /*8cd0*/  STL [R1+0xbc], R2 ;  /* 0x0000bc0201007387 */ /* 0x000fe80000100800 */
[----:B------:R2:W-:Y:S01]  /*8ce0*/  STL [R1+0xc0], R0 ;  /* 0x0000c00001007387 */ /* 0x0005e20000100800 */
[----:B------:R-:W-:-:S05]  /*8cf0*/  HSET2.LE.AND R3, R34, R101, PT ;  /* 0x0000006522037233 */ /* 0x000fca0003803000 */
[----:B------:R-:W-:Y:S01]  /*8d00*/  LOP3.LUT R6, R138, R3, RZ, 0xc0, !PT ;  /* 0x000000038a067212 */ /* 0x000fe200078ec0ff */
[--C-:B--2---:R-:W-:Y:S02]  /*8d10*/  HSET2.LE.AND R0, R31, R101.reuse, PT ;  /* 0x000000651f007233 */ /* 0x104fe40003803000 */
[----:B------:R-:W-:-:S03]  /*8d20*/  HSET2.LE.AND R2, R30, R101, PT ;  /* 0x000000651e027233 */ /* 0x000fc60003803000 */
[----:B------:R-:W-:Y:S01]  /*8d30*/  LOP3.LUT R4, R246, R0, RZ, 0xc0, !PT ;  /* 0x00000000f6047212 */ /* 0x000fe200078ec0ff */
[----:B------:R-:W-:Y:S01]  /*8d40*/  HSET2.LE.AND R0, R35, R101, PT ;  /* 0x0000006523007233 */ /* 0x000fe20003803000 */
[----:B------:R-:W-:-:S04]  /*8d50*/  LOP3.LUT R5, R219, R2, RZ, 0xc0, !PT ;  /* 0x00000002db057212 */ /* 0x000fc800078ec0ff */
[----:B------:R-:W-:-:S07]  /*8d60*/  LOP3.LUT R7, R139, R0, RZ, 0xc0, !PT ;  /* 0x000000008b077212 */ /* 0x000fce00078ec0ff */
[C---:B-1----:R-:W-:Y:S08]  /*8d70*/  HMMA.16816.F32.BF16 R168, R4.reuse, R8, R168 ;  /* 0x0000000804a8723c */ /* 0x042ff000000418a8 */
[----:B------:R-:W-:Y:S01]  /*8d80*/  HMMA.16816.F32.BF16 R16, R4, R10, R160 ;  /* 0x0000000a0410723c */ /* 0x000fe200000418a0 */
[----:B------:R-:W1:Y:S01]  /*8d90*/  LDSM.16.MT88.4 R8, [R194+0x19000] ;  /* 0x01900000c208783b */ /* 0x000e620000004200 */
[----:B------:R-:W-:-:S07]  /*8da0*/  IMAD.MOV.U32 R75, RZ, RZ, R77 ;  /* 0x000000ffff4b7224 */ /* 0x000fce00078e004d */
[C---:B-1----:R-:W-:Y:S08]  /*8db0*/  HMMA.16816.F32.BF16 R160, R4.reuse, R8, R72 ;  /* 0x0000000804a0723c */ /* 0x042ff00000041848 */
[----:B------:R-:W-:Y:S01]  /*8dc0*/  HMMA.16816.F32.BF16 R24, R4, R10, R152 ;  /* 0x0000000a0418723c */ /* 0x000fe20000041898 */
[----:B------:R-:W1:Y:S01]  /*8dd0*/  LDSM.16.MT88.4 R8, [R196+0x19000] ;  /* 0x01900000c408783b */ /* 0x000e620000004200 */
[----:B------:R-:W-:-:S02]  /*8de0*/  HSET2.LE.AND R0, R29, R101, PT ;  /* 0x000000651d007233 */ /* 0x000fc40003803000 */
[----:B------:R-:W-:-:S04]  /*8df0*/  HSET2.LE.AND R2, R28, R101, PT ;  /* 0x000000651c027233 */ /* 0x000fc80003803000 */
[C---:B-1----:R-:W-:Y:S08]  /*8e00*/  HMMA.16816.F32.BF16 R152, R4.reuse, R8, R84 ;  /* 0x000000080498723c */ /* 0x042ff00000041854 */
[----:B------:R-:W-:Y:S01]  /*8e10*/  HMMA.16816.F32.BF16 R28, R4, R10, R144 ;  /* 0x0000000a041c723c */ /* 0x000fe20000041890 */
[----:B------:R-:W1:Y:S01]  /*8e20*/  LDSM.16.MT88.4 R8, [R195+0x19000] ;  /* 0x01900000c308783b */ /* 0x000e620000004200 */
[----:B------:R-:W-:Y:S01]  /*8e30*/  LOP3.LUT R128, R128, R0, RZ, 0xc0, !PT ;  /* 0x0000000080807212 */ /* 0x000fe200078ec0ff */
[----:B------:R-:W-:-:S02]  /*8e40*/  HSET2.LE.AND R3, R33, R101, PT ;  /* 0x0000006521037233 */ /* 0x000fc40003803000 */
[----:B------:R-:W-:-:S03]  /*8e50*/  HSET2.LE.AND R0, R32, R101, PT ;  /* 0x0000006520007233 */ /* 0x000fc60003803000 */
        /* <DEDUP_REMOVED lines=18> */
[C---:B-1----:R-:W-:Y:S01]  /*8f80*/  HMMA.16816.F32.BF16 R92, R4.reuse, R8, R164 ;  /* 0x00000008045c723c */ /* 0x042fe200000418a4 */
[----:B------:R-:W-:Y:S01]  /*8f90*/  LOP3.LUT R129, R129, R2, RZ, 0xc0, !PT ;  /* 0x0000000281817212 */ /* 0x000fe200078ec0ff */
[----:B------:R-:W-:Y:S06]  /*8fa0*/  LDSM.16.MT88.4 R164, [R193+0x19800] ;  /* 0x01980000c1a4783b */ /* 0x000fec0000004200 */
[----:B------:R-:W-:Y:S01]  /*8fb0*/  HMMA.16816.F32.BF16 R96, R4, R10, R156 ;  /* 0x0000000a0460723c */ /* 0x000fe2000004189c */
[----:B------:R-:W1:Y:S01]  /*8fc0*/  LDSM.16.MT88.4 R8, [R196+0x1d000] ;  /* 0x01d00000c408783b */ /* 0x000e620000004200 */
[----:B------:R-:W-:-:S02]  /*8fd0*/  LOP3.LUT R130, R130, R3, RZ, 0xc0, !PT ;  /* 0x0000000382827212 */ /* 0x000fc400078ec0ff */
[----:B------:R-:W-:Y:S01]  /*8fe0*/  LOP3.LUT R131, R131, R0, RZ, 0xc0, !PT ;  /* 0x0000000083837212 */ /* 0x000fe200078ec0ff */
[----:B------:R-:W-:Y:S03]  /*8ff0*/  LDSM.16.MT88.4 R156, [R194+0x19800] ;  /* 0x01980000c29c783b */ /* 0x000fe60000004200 */
[C---:B-1----:R-:W-:Y:S01]  /*9000*/  HMMA.16816.F32.BF16 R100, R4.reuse, R8, R148 ;  /* 0x000000080464723c */ /* 0x042fe20000041894 */
[----:B------:R-:W-:Y:S07]  /*9010*/  LDSM.16.MT88.4 R148, [R196+0x19800] ;  /* 0x01980000c494783b */ /* 0x000fee0000004200 */
[C---:B------:R-:W-:Y:S01]  /*9020*/  HMMA.16816.F32.BF16 R104, R4.reuse, R10, R140 ;  /* 0x0000000a0468723c */ /* 0x040fe2000004188c */
[----:B------:R-:W1:Y:S04]  /*9030*/  LDSM.16.MT88.4 R8, [R195+0x1d000] ;  /* 0x01d00000c308783b */ /* 0x000e680000004200 */
[----:B------:R-:W-:Y:S03]  /*9040*/  LDSM.16.MT88.4 R140, [R195+0x19800] ;  /* 0x01980000c38c783b */ /* 0x000fe60000004200 */
[C---:B-1----:R-:W-:Y:S08]  /*9050*/  HMMA.16816.F32.BF16 R108, R4.reuse, R8, R124 ;  /* 0x00000008046c723c */ /* 0x042ff0000004187c */
[C---:B------:R-:W-:Y:S01]  /*9060*/  HMMA.16816.F32.BF16 R112, R4.reuse, R10, R112 ;  /* 0x0000000a0470723c */ /* 0x040fe20000041870 */
[----:B------:R-:W1:Y:S07]  /*9070*/  LDSM.16.MT88.4 R8, [R193+0x1f000] ;  /* 0x01f00000c108783b */ /* 0x000e6e0000004200 */
[C---:B-1----:R-:W-:Y:S08]  /*9080*/  HMMA.16816.F32.BF16 R180, R4.reuse, R8, R120 ;  /* 0x0000000804b4723c */ /* 0x042ff00000041878 */
[C---:B------:R-:W-:Y:S01]  /*9090*/  HMMA.16816.F32.BF16 R172, R4.reuse, R10, R116 ;  /* 0x0000000a04ac723c */ /* 0x040fe20000041874 */
[----:B------:R-:W1:Y:S07]  /*90a0*/  LDSM.16.MT88.4 R8, [R194+0x1f000] ;  /* 0x01f00000c208783b */ /* 0x000e6e0000004200 */
[C---:B-1----:R-:W-:Y:S01]  /*90b0*/  HMMA.16816.F32.BF16 R120, R4.reuse, R8, R64 ;  /* 0x000000080478723c */ /* 0x042fe20000041840 */
[----:B------:R-:W-:Y:S07]  /*90c0*/  LDSM.16.MT88.4 R64, [R195+0x1b800] ;  /* 0x01b80000c340783b */ /* 0x000fee0000004200 */
[C---:B------:R-:W-:Y:S01]  /*90d0*/  HMMA.16816.F32.BF16 R116, R4.reuse, R10, R48 ;  /* 0x0000000a0474723c */ /* 0x040fe20000041830 */
[----:B------:R-:W1:Y:S04]  /*90e0*/  LDSM.16.MT88.4 R8, [R196+0x1f000] ;  /* 0x01f00000c408783b */ /* 0x000e680000004200 */
[----:B------:R-:W-:Y:S03]  /*90f0*/  LDSM.16.MT88.4 R48, [R194+0x1b800] ;  /* 0x01b80000c230783b */ /* 0x000fe60000004200 */
[C---:B-1----:R-:W-:Y:S01]  /*9100*/  HMMA.16816.F32.BF16 R176, R4.reuse, R8, R40 ;  /* 0x0000000804b0723c */ /* 0x042fe20000041828 */
[----:B------:R-:W1:Y:S07]  /*9110*/  LDSM.16.MT88.4 R40, [R193+0x1b800] ;  /* 0x01b80000c128783b */ /* 0x000e6e0000004200 */
[----:B------:R-:W-:Y:S01]  /*9120*/  HMMA.16816.F32.BF16 R124, R4, R10, R36 ;  /* 0x0000000a047c723c */ /* 0x000fe20000041824 */
[----:B------:R-:W-:Y:S07]  /*9130*/  LDSM.16.MT88.4 R8, [R195+0x1f000] ;  /* 0x01f00000c308783b */ /* 0x000fee0000004200 */
[C---:B-1----:R-:W-:Y:S08]  /*9140*/  HMMA.16816.F32.BF16 R36, R128.reuse, R40, R44 ;  /* 0x000000288024723c */ /* 0x042ff0000004182c */
        /* <DEDUP_REMOVED lines=18> */
[----:B------:R-:W2:Y:S07]  /*9270*/  LDSM.16.MT88.4 R112, [R194+0x1f800] ;  /* 0x01f80000c270783b */ /* 0x000eae0000004200 */
[----:B------:R-:W-:Y:S08]  /*9280*/  HMMA.16816.F32.BF16 R20, R4, R8, R20 ;  /* 0x000000080414723c */ /* 0x000ff00000041814 */
[C---:B-1----:R-:W-:Y:S08]  /*9290*/  HMMA.16816.F32.BF16 R84, R128.reuse, R88, R100 ;  /* 0x000000588054723c */ /* 0x042ff00000041864 */
[----:B------:R-:W-:Y:S01]  /*92a0*/  HMMA.16816.F32.BF16 R88, R128, R90, R104 ;  /* 0x0000005a8058723c */ /* 0x000fe20000041868 */
[----:B------:R-:W-:Y:S07]  /*92b0*/  LDSM.16.MT88.4 R104, [R193+0x1f800] ;  /* 0x01f80000c168783b */ /* 0x000fee0000004200 */
[----:B------:R-:W-:Y:S01]  /*92c0*/  HMMA.16816.F32.BF16 R12, R4, R10, R12 ;  /* 0x0000000a040c723c */ /* 0x000fe2000004180c */
[----:B------:R-:W-:Y:S07]  /*92d0*/  LDSM.16.MT88.4 R4, [R195+0x1f800] ;  /* 0x01f80000c304783b */ /* 0x000fee0000004200 */
[----:B--2---:R-:W-:Y:S01]  /*92e0*/  HMMA.16816.F32.BF16 R108, R128, R112, R120 ;  /* 0x00000070806c723c */ /* 0x004fe20000041878 */
[----:B------:R-:W1:Y:S01]  /*92f0*/  LDSM.16.MT88.4 R120, [R196+0x1f800] ;  /* 0x01f80000c478783b */ /* 0x000e620000004200 */
[----:B------:R-:W-:-:S06]  /*9300*/  IADD3 R222, P0, R188, -0x80, RZ ;  /* 0xffffff80bcde7810 */ /* 0x000fcc0007f1e0ff */
[----:B------:R-:W-:Y:S01]  /*9310*/  HMMA.16816.F32.BF16 R112, R128, R114, R116 ;  /* 0x000000728070723c */ /* 0x000fe20000041874 */
[----:B------:R-:W-:-:S07]  /*9320*/  IADD3.X R223, R189, -0x1, RZ, P0, !PT ;  /* 0xffffffffbddf7810 */ /* 0x000fce00007fe4ff */
        /* <DEDUP_REMOVED lines=15> */
[C---:B------:R-:W-:Y:S01]  /*9420*/  IADD3 R219, R134.reuse, 0x80, RZ ;  /* 0x0000008086db7810 */ /* 0x040fe20007ffe0ff */
[----:B------:R-:W2:Y:S01]  /*9430*/  LDL.64 R2, [R1+0xf8] ;  /* 0x0000f80001027983 */ /* 0x000ea20000100a00 */
[----:B------:R-:W-:Y:S01]  /*9440*/  IADD3 R246, R134, 0xc0, RZ ;  /* 0x000000c086f67810 */ /* 0x000fe20007ffe0ff */
[----:B------:R-:W-:-:S04]  /*9450*/  DEPBAR.LE SB0, 0x0 ;  /* 0x000080000000791a */ /* 0x000fc80000000000 */
[----:B------:R-:W-:Y:S01]  /*9460*/  IMAD.MOV.U32 R243, RZ, RZ, R219 ;  /* 0x000000fffff37224 */ /* 0x000fe200078e00db */
[----:B------:R-:W3:Y:S01]  /*9470*/  LDL R138, [R1+0xf0] ;  /* 0x0000f000018a7983 */ /* 0x000ee20000100800 */
[----:B------:R-:W-:-:S03]  /*9480*/  IMAD.MOV.U32 R139, RZ, RZ, R246 ;  /* 0x000000ffff8b7224 */ /* 0x000fc600078e00f6 */
[----:B------:R-:W4:Y:S01]  /*9490*/  LDL R219, [R1+0x120] ;  /* 0x0001200001db7983 */ /* 0x000f220000100800 */
[----:B------:R-:W-:Y:S01]  /*94a0*/  SHF.L.U64.HI R0, R234, 0x6, R235 ;  /* 0x00000006ea007819 */ /* 0x000fe200000102eb */
[----:B------:R-:W-:Y:S01]  /*94b0*/  WARPSYNC 0xffffffff ;  /* 0xffffffff00007948 */ /* 0x000fe20003800000 */
[C---:B------:R-:W-:Y:S02]  /*94c0*/  IADD3 R242, R134.reuse, 0x40, RZ ;  /* 0x0000004086f27810 */ /* 0x040fe40007ffe0ff */
[-C--:B------:R-:W-:Y:S01]  /*94d0*/  ISETP.GE.AND P6, PT, R134, R226.reuse, PT ;  /* 0x000000e28600720c */ /* 0x080fe20003fc6270 */
[----:B------:R-:W-:Y:S01]  /*94e0*/  BAR.SYNC.DEFER_BLOCKING 0x0 ;  /* 0x0000000000007b1d */ /* 0x000fe20000010000 */
[-C--:B------:R-:W-:Y:S01]  /*94f0*/  ISETP.GE.AND P5, PT, R242, R226.reuse, PT ;  /* 0x000000e2f200720c */ /* 0x080fe20003fa6270 */
[----:B------:R-:W-:Y:S01]  /*9500*/  IMAD.SHL.U32 R5, R234, 0x40, RZ ;  /* 0x00000040ea057824 */ /* 0x000fe200078e00ff */
[-C--:B------:R-:W-:Y:S02]  /*9510*/  ISETP.GE.AND P4, PT, R243, R226.reuse, PT ;  /* 0x000000e2f300720c */ /* 0x080fe40003f86270 */
[----:B------:R-:W-:-:S07]  /*9520*/  ISETP.GE.AND P3, PT, R139, R226, PT ;  /* 0x000000e28b00720c */ /* 0x000fce0003f66270 */
[----:B------:R-:W-:Y:S01]  /*9530*/  @P6 STS.128 [R220+0x18000], RZ ;  /* 0x018000ffdc006388 */ /* 0x000fe20000000c00 */
[----:B----4-:R-:W-:-:S04]  /*9540*/  IADD3 R246, R219, -0x2, RZ ;  /* 0xfffffffedbf67810 */ /* 0x010fc80007ffe0ff */
[----:B------:R-:W-:Y:S01]  /*9550*/  SHF.R.S32.HI R4, RZ, 0x1f, R246 ;  /* 0x0000001fff047819 */ /* 0x000fe200000114f6 */
[----:B------:R-:W-:Y:S02]  /*9560*/  IMAD R0, R0, R246, RZ ;  /* 0x000000f600007224 */ /* 0x000fe400078e02ff */
[----:B--2---:R-:W-:-:S04]  /*9570*/  IMAD.WIDE.U32 R2, R246, R5, R2 ;  /* 0x00000005f6027225 */ /* 0x004fc800078e0002 */
[----:B------:R-:W-:Y:S01]  /*9580*/  IMAD R0, R4, R5, R0 ;  /* 0x0000000504007224 */ /* 0x000fe200078e0200 */
[-C--:B------:R-:W-:Y:S01]  /*9590*/  @!P6 LEA R18, P2, R2, R250.reuse, 0x1 ;  /* 0x000000fa0212e211 */ /* 0x080fe200078408ff */
[----:B------:R-:W-:Y:S02]  /*95a0*/  IMAD.SHL.U32 R4, R234, 0x20, RZ ;  /* 0x00000020ea047824 */ /* 0x000fe400078e00ff */
[----:B------:R-:W-:Y:S01]  /*95b0*/  IMAD.IADD R3, R3, 0x1, R0 ;  /* 0x0000000103037824 */ /* 0x000fe200078e0200 */
[----:B------:R-:W-:Y:S02]  /*95c0*/  @!P5 LEA R14, P1, R2, R250, 0x1 ;  /* 0x000000fa020ed211 */ /* 0x000fe400078208ff */
[----:B------:R-:W-:Y:S02]  /*95d0*/  SHF.L.U64.HI R5, R234, 0x5, R235 ;  /* 0x00000005ea057819 */ /* 0x000fe400000102eb */
[----:B------:R-:W-:Y:S02]  /*95e0*/  @!P6 LEA.HI.X R19, R2, R251, R3, 0x1, P2 ;  /* 0x000000fb0213e211 */ /* 0x000fe400010f0c03 */
[----:B------:R-:W-:-:S02]  /*95f0*/  IADD3 R0, P2, R4, R2, RZ ;  /* 0x0000000204007210 */ /* 0x000fc40007f5e0ff */
[CC--:B------:R-:W-:Y:S01]  /*9600*/  @!P4 LEA R12, P0, R2.reuse, R250.reuse, 0x1 ;  /* 0x000000fa020cc211 */ /* 0x0c0fe200078008ff */
[----:B------:R-:W-:Y:S01]  /*9610*/  @!PT LDS RZ, [RZ] ;  /* 0x00000000fffff984 */ /* 0x000fe20000000800 */
[----:B------:R-:W-:Y:S01]  /*9620*/  @!PT LDS RZ, [RZ] ;  /* 0x00000000fffff984 */ /* 0x000fe20000000800 */
[----:B------:R-:W-:Y:S01]  /*9630*/  @!PT LDS RZ, [RZ] ;  /* 0x00000000fffff984 */ /* 0x000fe20000000800 */
[----:B------:R1:W-:Y:S01]  /*9640*/  @!P6 LDGSTS.E.BYPASS.LTC128B.128 [R220+0x18000], [R18.64] ;  /* 0x1800000012dcefae */ /* 0x0003e2000b901d44 */
[CCC-:B------:R-:W-:Y:S01]  /*9650*/  @!P5 LEA.HI.X R15, R2.reuse, R251.reuse, R3.reuse, 0x1, P1 ;  /* 0x000000fb020fd211 */ /* 0x1c0fe200008f0c03 */
[--C-:B------:R-:W-:Y:S01]  /*9660*/  IMAD.X R4, R5, 0x1, R3.reuse, P2 ;  /* 0x0000000105047824 */ /* 0x100fe200010e0603 */
[CC--:B------:R-:W-:Y:S02]  /*9670*/  @!P3 LEA R10, P1, R2.reuse, R250.reuse, 0x1 ;  /* 0x000000fa020ab211 */ /* 0x0c0fe400078208ff */
[-CC-:B------:R-:W-:Y:S02]  /*9680*/  @!P4 LEA.HI.X R13, R2, R251.reuse, R3.reuse, 0x1, P0 ;  /* 0x000000fb020dc211 */ /* 0x180fe400000f0c03 */
[----:B------:R-:W-:Y:S01]  /*9690*/  @!P6 LEA R16, P0, R0, R250, 0x1 ;  /* 0x000000fa0010e211 */ /* 0x000fe200078008ff */
[----:B------:R-:W-:Y:S01]  /*96a0*/  @P5 STS.128 [R220+0x1a000], RZ ;  /* 0x01a000ffdc005388 */ /* 0x000fe20000000c00 */
[----:B------:R-:W-:-:S02]  /*96b0*/  @!P3 LEA.HI.X R11, R2, R251, R3, 0x1, P1 ;  /* 0x000000fb020bb211 */ /* 0x000fc400008f0c03 */
[CC--:B------:R-:W-:Y:S01]  /*96c0*/  @!P5 LEA R8, P2, R0.reuse, R250.reuse, 0x1 ;  /* 0x000000fa0008d211 */ /* 0x0c0fe200078408ff */
[----:B------:R-:W-:Y:S01]  /*96d0*/  @!PT LDS RZ, [RZ] ;  /* 0x00000000fffff984 */ /* 0x000fe20000000800 */
[----:B------:R-:W-:Y:S01]  /*96e0*/  @!PT LDS RZ, [RZ] ;  /* 0x00000000fffff984 */ /* 0x000fe20000000800 */
[----:B------:R-:W-:Y:S01]  /*96f0*/  @!PT LDS RZ, [RZ] ;  /* 0x00000000fffff984 */ /* 0x000fe20000000800 */
[----:B------:R2:W-:Y:S01]  /*9700*/  @!P5 LDGSTS.E.BYPASS.LTC128B.128 [R220+0x1a000], [R14.64+0x80] ;  /* 0x1a0000800edcdfae */ /* 0x0005e2000b901d44 */
[CC--:B------:R-:W-:Y:S02]  /*9710*/  @!P4 LEA R6, P1, R0.reuse, R250.reuse, 0x1 ;  /* 0x000000fa0006c211 */ /* 0x0c0fe400078208ff */
[CCC-:B------:R-:W-:Y:S01]  /*9720*/  @!P6 LEA.HI.X R17, R0.reuse, R251.reuse, R4.reuse, 0x1, P0 ;  /* 0x000000fb0011e211 */ /* 0x1c0fe200000f0c04 */
[----:B------:R-:W-:Y:S01]  /*9730*/  @P4 STS.128 [R220+0x1c000], RZ ;  /* 0x01c000ffdc004388 */ /* 0x000fe20000000c00 */
[C---:B------:R-:W-:Y:S02]  /*9740*/  @!P3 LEA R2, P0, R0.reuse, R250, 0x1 ;  /* 0x000000fa0002b211 */ /* 0x040fe400078008ff */
[CCC-:B------:R-:W-:Y:S01]  /*9750*/  @!P5 LEA.HI.X R9, R0.reuse, R251.reuse, R4.reuse, 0x1, P2 ;  /* 0x000000fb0009d211 */ /* 0x1c0fe200010f0c04 */
[----:B------:R-:W-:Y:S01]  /*9760*/  @!PT LDS RZ, [RZ] ;  /* 0x00000000fffff984 */ /* 0x000fe20000000800 */
[----:B------:R-:W-:Y:S01]  /*9770*/  @!PT LDS RZ, [RZ] ;  /* 0x00000000fffff984 */ /* 0x000fe20000000800 */
[----:B------:R-:W-:Y:S01]  /*9780*/  @!PT LDS RZ, [RZ] ;  /* 0x00000000fffff984 */ /* 0x000fe20000000800 */
[----:B------:R2:W-:Y:S01]  /*9790*/  @!P4 LDGSTS.E.BYPASS.LTC128B.128 [R220+0x1c000], [R12.64+0x100] ;  /* 0x1c0001000cdccfae */ /* 0x0005e2000b901d44 */
[----:B------:R-:W-:-:S03]  /*97a0*/  @!P4 LEA.HI.X R7, R0, R251, R4, 0x1, P1 ;  /* 0x000000fb0007c211 */ /* 0x000fc600008f0c04 */
[----:B------:R-:W-:Y:S01]  /*97b0*/  @P3 STS.128 [R220+0x1e000], RZ ;  /* 0x01e000ffdc003388 */ /* 0x000fe20000000c00 */
[----:B------:R-:W-:-:S03]  /*97c0*/  @!P3 LEA.HI.X R3, R0, R251, R4, 0x1, P0 ;  /* 0x000000fb0003b211 */ /* 0x000fc600000f0c04 */
        /* <DEDUP_REMOVED lines=26> */
[----:B----4-:R-:W2:Y:S04]  /*9970*/  LDSM.16.M88.4 R8, [R199] ;  /* 0x00000000c708783b */ /* 0x010ea80000000200 */
[----:B------:R-:W-:Y:S04]  /*9980*/  LDSM.16.M88.4 R176, [R203] ;  /* 0x00000000cbb0783b */ /* 0x000fe80000000200 */
[----:B-----5:R-:W4:Y:S04]  /*9990*/  LDSM.16.M88.4 R4, [R200] ;  /* 0x00000000c804783b */ /* 0x020f280000000200 */
[----:B------:R-:W5:Y:S04]  /*99a0*/  LDSM.16.M88.4 R172, [R218] ;  /* 0x00000000daac783b */ /* 0x000f680000000200 */
[----:B------:R-:W1:Y:S04]  /*99b0*/  LDSM.16.M88.4 R32, [R192+0x11000] ;  /* 0x01100000c020783b */ /* 0x000e680000000200 */
[----:B------:R-:W1:Y:S01]  /*99c0*/  S2R R139, SR_TID.X ;  /* 0x00000000008b7919 */ /* 0x000e620000002100 */
[----:B---3--:R-:W-:-:S03]  /*99d0*/  IMAD.MOV.U32 R223, RZ, RZ, R138 ;  /* 0x000000ffffdf7224 */ /* 0x008fc600078e008a */
[----:B------:R-:W0:Y:S01]  /*99e0*/  LDGDEPBAR ;  /* 0x00000000000079af */ /* 0x000e220000000000 */
[C---:B--2---:R-:W-:Y:S08]  /*99f0*/  HMMA.16816.F32.BF16 R28, R8.reuse, R12, RZ ;  /* 0x0000000c081c723c */ /* 0x044ff000000418ff */
[C---:B------:R-:W-:Y:S08]  /*9a00*/  HMMA.16816.F32.BF16 R24, R8.reuse, R14, RZ ;  /* 0x0000000e0818723c */ /* 0x040ff000000418ff */
[C---:B------:R-:W-:Y:S08]  /*9a10*/  HMMA.16816.F32.BF16 R12, R8.reuse, R22, RZ ;  /* 0x00000016080c723c */ /* 0x040ff000000418ff */
[----:B-1----:R-:W-:Y:S01]  /*9a20*/  HMMA.16816.F32.BF16 R16, R8, R20, RZ ;  /* 0x000000140810723c */ /* 0x002fe200000418ff */
[----:B------:R-:W1:Y:S07]  /*9a30*/  LDSM.16.M88.4 R20, [R217] ;  /* 0x00000000d914783b */ /* 0x000e6e0000000200 */
[C---:B----4-:R-:W-:Y:S08]  /*9a40*/  HMMA.16816.F32.BF16 R180, R4.reuse, R176, R28 ;  /* 0x000000b004b4723c */ /* 0x050ff0000004181c */
[----:B-----5:R-:W-:Y:S08]  /*9a50*/  HMMA.16816.F32.BF16 R28, R4, R174, R12 ;  /* 0x000000ae041c723c */ /* 0x020ff0000004180c */
[----:B------:R-:W-:Y:S08]  /*9a60*/  HMMA.16816.F32.BF16 R12, R8, R34, RZ ;  /* 0x00000022080c723c */ /* 0x000ff000000418ff */
[----:B------:R-:W-:Y:S08]  /*9a70*/  HMMA.16816.F32.BF16 R184, R4, R172, R16 ;  /* 0x000000ac04b8723c */ /* 0x000ff00000041810 */
[----:B------:R-:W-:Y:S08]  /*9a80*/  HMMA.16816.F32.BF16 R16, R8, R32, RZ ;  /* 0x000000200810723c */ /* 0x000ff000000418ff */
[C---:B-1----:R-:W-:Y:S01]  /*9a90*/  HMMA.16816.F32.BF16 R32, R4.reuse, R22, R12 ;  /* 0x000000160420723c */ /* 0x042fe2000004180c */
[----:B------:R-:W1:Y:S11]  /*9aa0*/  LDSM.16.M88.4 R12, [R192+0x11800] ;  /* 0x01180000c00c783b */ /* 0x000e760000000200 */
[----:B------:R-:W-:Y:S04]  /*9ab0*/  @!UPT UIADD3 URZ, URZ, URZ, URZ ;  /* 0x0000003f3f3ff290 */ /* 0x000fe8000fffe03f */
[----:B------:R-:W-:Y:S08]  /*9ac0*/  HMMA.16816.F32.BF16 R172, R4, R20, R16 ;  /* 0x0000001404ac723c */ /* 0x000ff00000041810 */
[C---:B-1----:R-:W-:Y:S08]  /*9ad0*/  HMMA.16816.F32.BF16 R16, R8.reuse, R12, RZ ;  /* 0x0000000c0810723c */ /* 0x042ff000000418ff */
[----:B------:R-:W-:Y:S01]  /*9ae0*/  HMMA.16816.F32.BF16 R8, R8, R14, RZ ;  /* 0x0000000e0808723c */ /* 0x000fe200000418ff */
[----:B------:R-:W1:Y:S07]  /*9af0*/  LDSM.16.M88.4 R12, [R216] ;  /* 0x00000000d80c783b */ /* 0x000e6e0000000200 */
[C---:B------:R-:W-:Y:S08]  /*9b00*/  HMMA.16816.F32.BF16 R176, R4.reuse, R178, R24 ;  /* 0x000000b204b0723c */ /* 0x040ff00000041818 */
        /* <DEDUP_REMOVED lines=177> */
[----:B------:R-:W-:Y:S01]  /*a620*/  HMMA.16816.F32.BF16 R24, R4, R10, R24 ;  /* 0x0000000a0418723c */ /* 0x000fe20000041818 */
[----:B------:R-:W1:Y:S01]  /*a630*/  LDSM.16.M88.4 R8, [R197+0x7000] ;  /* 0x00700000c508783b */ /* 0x000e620000000200 */
[----:B------:R-:W-:-:S05]  /*a640*/  IMAD.SHL.U32 R139, R139, 0x2, RZ ;  /* 0x000000028b8b7824 */ /* 0x000fca00078e00ff */
[----:B------:R-:W-:-:S05]  /*a650*/  LOP3.LUT R139, R139, 0x6, RZ, 0xc0, !PT ;  /* 0x000000068b8b7812 */ /* 0x000fca00078ec0ff */
[----:B------:R-:W-:Y:S01]  /*a660*/  IMAD R0, R246, 0x40, R139 ;  /* 0x00000040f6007824 */ /* 0x000fe200078e028b */
[C---:B-1----:R-:W-:Y:S08]  /*a670*/  HMMA.16816.F32.BF16 R176, R4.reuse, R8, R28 ;  /* 0x0000000804b0723c */ /* 0x042ff0000004181c */
[----:B------:R-:W-:Y:S01]  /*a680*/  HMMA.16816.F32.BF16 R180, R4, R10, R16 ;  /* 0x0000000a04b4723c */ /* 0x000fe20000041810 */
[----:B------:R-:W1:Y:S01]  /*a690*/  LDSM.16.M88.4 R8, [R197+0x7800] ;  /* 0x00780000c508783b */ /* 0x000e620000000200 */
[--C-:B------:R-:W-:Y:S01]  /*a6a0*/  IMAD.IADD R2, R225, 0x1, -R0.reuse ;  /* 0x00000001e1027824 */ /* 0x100fe200078e0a00 */
[----:B------:R-:W-:Y:S01]  /*a6b0*/  ISETP.GE.AND P1, PT, R0, R228, PT ;  /* 0x000000e40000720c */ /* 0x000fe20003f26270 */
[----:B------:R-:W-:Y:S01]  /*a6c0*/  IMAD.IADD R3, R229, 0x1, -R0 ;  /* 0x00000001e5037824 */ /* 0x000fe200078e0a00 */
[----:B------:R-:W-:-:S04]  /*a6d0*/  DEPBAR.LE SB0, 0x0 ;  /* 0x000080000000791a */ /* 0x000fc80000000000 */
[----:B------:R-:W-:Y:S02]  /*a6e0*/  IABS R2, R2 ;  /* 0x0000000200027213 */ /* 0x000fe40000000000 */
[----:B------:R-:W-:Y:S01]  /*a6f0*/  IABS R3, R3 ;  /* 0x0000000300037213 */ /* 0x000fe20000000000 */
[C---:B-1----:R-:W-:Y:S08]  /*a700*/  HMMA.16816.F32.BF16 R236, R4.reuse, R8, R20 ;  /* 0x0000000804ec723c */ /* 0x042ff00000041814 */
[----:B------:R-:W-:Y:S07]  /*a710*/  HMMA.16816.F32.BF16 R240, R4, R10, R12 ;  /* 0x0000000a04f0723c */ /* 0x000fee000004180c */
[----:B------:R-:W-:Y:S01]  /*a720*/  IMAD.MOV.U32 R4, RZ, RZ, R2 ;  /* 0x000000ffff047224 */ /* 0x000fe200078e0002 */
[----:B------:R-:W-:-:S05]  /*a730*/  IADD3 R2, R0, 0x1, RZ ;  /* 0x0000000100027810 */ /* 0x000fca0007ffe0ff */
[----:B------:R-:W-:Y:S01]  /*a740*/  IMAD.IADD R5, R225, 0x1, -R2 ;  /* 0x00000001e1057824 */ /* 0x000fe200078e0a02 */
[----:B------:R1:W2:Y:S02]  /*a750*/  I2F R6, R4 ;  /* 0x0000000400067306 */ /* 0x0002a40000201400 */
[----:B-1----:R-:W-:Y:S02]  /*a760*/  IMAD.MOV.U32 R4, RZ, RZ, R3 ;  /* 0x000000ffff047224 */ /* 0x002fe400078e0003 */
[----:B------:R-:W-:-:S06]  /*a770*/  IABS R3, R5 ;  /* 0x0000000500037213 */ /* 0x000fcc0000000000 */
[----:B------:R-:W1:Y:S08]  /*a780*/  I2F R3, R3 ;  /* 0x0000000300037306 */ /* 0x000e700000201400 */
[----:B------:R-:W3:Y:S01]  /*a790*/  I2F R4, R4 ;  /* 0x0000000400047306 */ /* 0x000ee20000201400 */
[----:B------:R-:W-:Y:S01]  /*a7a0*/  BAR.SYNC.DEFER_BLOCKING 0x0 ;  /* 0x0000000000007b1d */ /* 0x000fe20000010000 */
[----:B------:R-:W-:-:S02]  /*a7b0*/  ISETP.GE.AND P0, PT, R2, R228, PT ;  /* 0x000000e40200720c */ /* 0x000fc40003f06270 */
[----:B------:R-:W-:Y:S01]  /*a7c0*/  ISETP.GE.AND P2, PT, R2, R227, PT ;  /* 0x000000e30200720c */ /* 0x000fe20003f46270 */
[-C--:B--2---:R-:W-:Y:S01]  /*a7d0*/  FFMA.FTZ R8, R6, -R224.reuse, R32 ;  /* 0x800000e006087223 */ /* 0x084fe20000010020 */
[C---:B------:R-:W-:Y:S01]  /*a7e0*/  ISETP.GE.OR P0, PT, R2.reuse, R231, !P0 ;  /* 0x000000e70200720c */ /* 0x040fe20004706670 */
[----:B-1----:R-:W-:Y:S01]  /*a7f0*/  FFMA.FTZ R6, R3, -R224, R33 ;  /* 0x800000e003067223 */ /* 0x002fe20000010021 */
[----:B------:R-:W-:Y:S01]  /*a800*/  ISETP.GE.OR P2, PT, R2, R230, !P2 ;  /* 0x000000e60200720c */ /* 0x000fe20005746670 */
[----:B------:R-:W-:Y:S01]  /*a810*/  IMAD.IADD R3, R229, 0x1, -R2 ;  /* 0x00000001e5037824 */ /* 0x000fe200078e0a02 */
[----:B------:R-:W-:Y:S01]  /*a820*/  IADD3 R2, R0, 0x8, RZ ;  /* 0x0000000800027810 */ /* 0x000fe20007ffe0ff */
[----:B---3--:R-:W-:-:S03]  /*a830*/  FFMA.FTZ R7, R4, -R224, R34 ;  /* 0x800000e004077223 */ /* 0x008fc60000010022 */
[----:B------:R-:W-:Y:S01]  /*a840*/  IABS R4, R3 ;  /* 0x0000000300047213 */ /* 0x000fe20000000000 */
[----:B------:R-:W-:-:S05]  /*a850*/  IMAD.IADD R3, R225, 0x1, -R2 ;  /* 0x00000001e1037824 */ /* 0x000fca00078e0a02 */
[----:B------:R-:W-:Y:S01]  /*a860*/  IABS R3, R3 ;  /* 0x0000000300037213 */ /* 0x000fe20000000000 */
[----:B------:R1:W2:Y:S01]  /*a870*/  I2F R9, R4 ;  /* 0x0000000400097306 */ /* 0x0002a20000201400 */
[----:B------:R-:W-:-:S04]  /*a880*/  ISETP.GE.OR P1, PT, R0, R231, !P1 ;  /* 0x000000e70000720c */ /* 0x000fc80004f26670 */
[----:B------:R-:W-:Y:S01]  /*a890*/  FSEL R134, R8, -INF , !P1 ;  /* 0xff80000008867808 */ /* 0x000fe20004800000 */
[----:B-1----:R-:W-:Y:S02]  /*a8a0*/  IMAD.MOV.U32 R4, RZ, RZ, R3 ;  /* 0x000000ffff047224 */ /* 0x002fe400078e0003 */
[----:B------:R-:W-:Y:S01]  /*a8b0*/  IMAD.IADD R3, R229, 0x1, -R2 ;  /* 0x00000001e5037824 */ /* 0x000fe200078e0a02 */
[----:B------:R-:W-:-:S04]  /*a8c0*/  ISETP.GE.AND P1, PT, R0, R227, PT ;  /* 0x000000e30000720c */ /* 0x000fc80003f26270 */
[----:B------:R-:W-:Y:S01]  /*a8d0*/  IABS R3, R3 ;  /* 0x0000000300037213 */ /* 0x000fe20000000000 */
[----:B------:R2:W1:Y:S01]  /*a8e0*/  I2F R5, R4 ;  /* 0x0000000400057306 */ /* 0x0004620000201400 */
[----:B------:R-:W-:-:S07]  /*a8f0*/  ISETP.GE.OR P1, PT, R0, R230, !P1 ;  /* 0x000000e60000720c */ /* 0x000fce0004f26670 */
[----:B------:R-:W3:Y:S01]  /*a900*/  I2F R3, R3 ;  /* 0x0000000300037306 */ /* 0x000ee20000201400 */
[----:B------:R-:W-:Y:S02]  /*a910*/  FSEL R139, R7, -INF , !P1 ;  /* 0xff800000078b7808 */ /* 0x000fe40004800000 */
[----:B------:R-:W-:Y:S02]  /*a920*/  FSEL R138, R6, -INF , !P0 ;  /* 0xff800000068a7808 */ /* 0x000fe40004000000 */
[C---:B------:R-:W-:Y:S02]  /*a930*/  ISETP.GE.AND P1, PT, R2.reuse, R228, PT ;  /* 0x000000e40200720c */ /* 0x040fe40003f26270 */
[C---:B------:R-:W-:Y:S02]  /*a940*/  ISETP.GE.AND P0, PT, R2.reuse, R227, PT ;  /* 0x000000e30200720c */ /* 0x040fe40003f06270 */
[C---:B------:R-:W-:Y:S02]  /*a950*/  ISETP.GE.OR P1, PT, R2.reuse, R231, !P1 ;  /* 0x000000e70200720c */ /* 0x040fe40004f26670 */
[----:B------:R-:W-:-:S02]  /*a960*/  ISETP.GE.OR P0, PT, R2, R230, !P0 ;  /* 0x000000e60200720c */ /* 0x000fc40004706670 */
[----:B------:R-:W-:Y:S01]  /*a970*/  IADD3 R2, R0, 0x9, RZ ;  /* 0x0000000900027810 */ /* 0x000fe20007ffe0ff */
[-C--:B--2---:R-:W-:Y:S02]  /*a980*/  FFMA.FTZ R4, R9, -R224.reuse, R35 ;  /* 0x800000e009047223 */ /* 0x084fe40000010023 */
[-C--:B-1----:R-:W-:Y:S02]  /*a990*/  FFMA.FTZ R5, R5, -R224.reuse, R172 ;  /* 0x800000e005057223 */ /* 0x082fe400000100ac */
[----:B---3--:R-:W-:Y:S02]  /*a9a0*/  FFMA.FTZ R9, R3, -R224, R174 ;  /* 0x800000e003097223 */ /* 0x008fe400000100ae */
[----:B------:R-:W-:Y:S01]  /*a9b0*/  IMAD.IADD R3, R225, 0x1, -R2 ;  /* 0x00000001e1037824 */ /* 0x000fe200078e0a02 */
[----:B------:R-:W-:Y:S02]  /*a9c0*/  FSEL R172, R4, -INF , !P2 ;  /* 0xff80000004ac7808 */ /* 0x000fe40005000000 */
[----:B------:R-:W-:-:S02]  /*a9d0*/  FSEL R135, R5, -INF , !P1 ;  /* 0xff80000005877808 */ /* 0x000fc40004800000 */
[C---:B------:R-:W-:Y:S02]  /*a9e0*/  ISETP.GE.AND P2, PT, R2.reuse, R228, PT ;  /* 0x000000e40200720c */ /* 0x040fe40003f46270 */
[C---:B------:R-:W-:Y:S02]  /*a9f0*/  ISETP.GE.AND P1, PT, R2.reuse, R227, PT ;  /* 0x000000e30200720c */ /* 0x040fe40003f26270 */
[----:B------:R-:W-:Y:S01]  /*aa00*/  IABS R3, R3 ;  /* 0x0000000300037213 */ /* 0x000fe20000000000 */
[----:B------:R-:W-:Y:S01]  /*aa10*/  IMAD.IADD R4, R229, 0x1, -R2 ;  /* 0x00000001e5047824 */ /* 0x000fe200078e0a02 */
[C---:B------:R-:W-:Y:S02]  /*aa20*/  ISETP.GE.OR P2, PT, R2.reuse, R231, !P2 ;  /* 0x000000e70200720c */ /* 0x040fe40005746670 */
[----:B------:R-:W-:Y:S01]  /*aa30*/  ISETP.GE.OR P1, PT, R2, R230, !P1 ;  /* 0x000000e60200720c */ /* 0x000fe20004f26670 */
[----:B------:R-:W-:Y:S01]  /*aa40*/  IMAD.MOV.U32 R2, RZ, RZ, R3 ;  /* 0x000000ffff027224 */ /* 0x000fe200078e0003 */
[----:B------:R-:W-:-:S02]  /*aa50*/  IADD3 R3, R0, 0x10, RZ ;  /* 0x0000001000037810 */ /* 0x000fc40007ffe0ff */
[----:B------:R-:W-:Y:S01]  /*aa60*/  IABS R4, R4 ;  /* 0x0000000400047213 */ /* 0x000fe20000000000 */
[----:B------:R1:W2:Y:S04]  /*aa70*/  I2F R5, R2 ;  /* 0x0000000200057306 */ /* 0x0002a80000201400 */
[----:B------:R-:W-:Y:S02]  /*aa80*/  IMAD.MOV.U32 R6, RZ, RZ, R4 ;  /* 0x000000ffff067224 */ /* 0x000fe400078e0004 */
[----:B-1----:R-:W-:-:S04]  /*aa90*/  IMAD.IADD R2, R225, 0x1, -R3 ;  /* 0x00000001e1027824 */ /* 0x002fc800078e0a03 */
[----:B------:R-:W1:Y:S01]  /*aaa0*/  I2F R6, R6 ;  /* 0x0000000600067306 */ /* 0x000e620000201400 */
[----:B------:R-:W-:-:S07]  /*aab0*/  IABS R2, R2 ;  /* 0x0000000200027213 */ /* 0x000fce0000000000 */
[----:B------:R3:W4:Y:S01]  /*aac0*/  I2F R4, R2 ;  /* 0x0000000200047306 */ /* 0x0007220000201400 */
[-C--:B--2---:R-:W-:Y:S02]  /*aad0*/  FFMA.FTZ R7, R5, -R224.reuse, R173 ;  /* 0x800000e005077223 */ /* 0x084fe400000100ad */
[----:B-1----:R-:W-:Y:S02]  /*aae0*/  FFMA.FTZ R8, R6, -R224, R175 ;  /* 0x800000e006087223 */ /* 0x002fe400000100af */
[----:B---3--:R-:W-:-:S05]  /*aaf0*/  IMAD.IADD R2, R229, 0x1, -R3 ;  /* 0x00000001e5027824 */ /* 0x008fca00078e0a03 */
[----:B------:R-:W-:Y:S01]  /*ab00*/  IABS R2, R2 ;  /* 0x0000000200027213 */ /* 0x000fe20000000000 */
[----:B----4-:R-:W-:-:S04]  /*ab10*/  FFMA.FTZ R6, R4, -R224, R184 ;  /* 0x800000e004067223 */ /* 0x010fc800000100b8 */
[----:B------:R-:W-:Y:S01]  /*ab20*/  IMAD.MOV.U32 R4, RZ, RZ, R2 ;  /* 0x000000ffff047224 */ /* 0x000fe200078e0002 */
[----:B------:R-:W-:-:S03]  /*ab30*/  IADD3 R2, R0, 0x11, RZ ;  /* 0x0000001100027810 */ /* 0x000fc60007ffe0ff */
[----:B------:R1:W-:Y:S01]  /*ab40*/  I2F R5, R4 ;  /* 0x0000000400057306 */ /* 0x0003e20000201400 */
[----:B------:R-:W-:Y:S02]  /*ab50*/  FSEL R35, R9, -INF , !P0 ;  /* 0xff80000009237808 */ /* 0x000fe40004000000 */
[----:B------:R-:W-:-:S04]  /*ab60*/  ISETP.GE.AND P0, PT, R3, R228, PT ;  /* 0x000000e40300720c */ /* 0x000fc80003f06270 */
[----:B------:R-:W-:Y:S01]  /*ab70*/  ISETP.GE.OR P0, PT, R3, R231, !P0 ;  /* 0x000000e70300720c */ /* 0x000fe20004706670 */
[----:B-1----:R-:W-:-:S05]  /*ab80*/  IMAD.IADD R4, R225, 0x1, -R2 ;  /* 0x00000001e1047824 */ /* 0x002fca00078e0a02 */
[----:B------:R-:W-:Y:S02]  /*ab90*/  IABS R4, R4 ;  /* 0x0000000400047213 */ /* 0x000fe40000000000 */
[----:B------:R-:W-:Y:S02]  /*aba0*/  FSEL R34, R8, -INF , !P1 ;  /* 0xff80000008227808 */ /* 0x000fe40004800000 */
[----:B------:R-:W-:Y:S02]  /*abb0*/  FSEL R32, R6, -INF , !P0 ;  /* 0xff80000006207808 */ /* 0x000fe40004000000 */
[----:B------:R-:W1:Y:S01]  /*abc0*/  I2F R4, R4 ;  /* 0x0000000400047306 */ /* 0x000e620000201400 */
[C---:B------:R-:W-:Y:S02]  /*abd0*/  ISETP.GE.AND P1, PT, R2.reuse, R228, PT ;  /* 0x000000e40200720c */ /* 0x040fe40003f26270 */
[----:B------:R-:W-:Y:S02]  /*abe0*/  ISETP.GE.AND P0, PT, R2, R227, PT ;  /* 0x000000e30200720c */ /* 0x000fe40003f06270 */
[----:B------:R-:W-:-:S02]  /*abf0*/  FSEL R33, R7, -INF , !P2 ;  /* 0xff80000007217808 */ /* 0x000fc40005000000 */
[C---:B------:R-:W-:Y:S02]  /*ac00*/  ISETP.GE.OR P1, PT, R2.reuse, R231, !P1 ;  /* 0x000000e70200720c */ /* 0x040fe40004f26670 */
[----:B------:R-:W-:Y:S01]  /*ac10*/  ISETP.GE.OR P0, PT, R2, R230, !P0 ;  /* 0x000000e60200720c */ /* 0x000fe20004706670 */
[----:B------:R-:W-:Y:S01]  /*ac20*/  IMAD.IADD R2, R229, 0x1, -R2 ;  /* 0x00000001e5027824 */ /* 0x000fe200078e0a02 */
[----:B------:R-:W-:-:S04]  /*ac30*/  ISETP.GE.AND P2, PT, R3, R227, PT ;  /* 0x000000e30300720c */ /* 0x000fc80003f46270 */
[----:B------:R-:W-:Y:S02]  /*ac40*/  ISETP.GE.OR P2, PT, R3, R230, !P2 ;  /* 0x000000e60300720c */ /* 0x000fe40005746670 */
[----:B------:R-:W-:Y:S02]  /*ac50*/  IABS R3, R2 ;  /* 0x0000000200037213 */ /* 0x000fe40000000000 */
[----:B------:R-:W-:Y:S01]  /*ac60*/  IADD3 R2, R0, 0x18, RZ ;  /* 0x0000001800027810 */ /* 0x000fe20007ffe0ff */
[-C--:B-1----:R-:W-:Y:S02]  /*ac70*/  FFMA.FTZ R6, R4, -R224.reuse, R185 ;  /* 0x800000e004067223 */ /* 0x082fe400000100b9 */
[----:B------:R-:W-:Y:S02]  /*ac80*/  IMAD.MOV.U32 R4, RZ, RZ, R3 ;  /* 0x000000ffff047224 */ /* 0x000fe400078e0003 */
[----:B------:R-:W-:Y:S02]  /*ac90*/  IMAD.IADD R3, R225, 0x1, -R2 ;  /* 0x00000001e1037824 */ /* 0x000fe400078e0a02 */
[----:B------:R-:W-:-:S02]  /*aca0*/  FFMA.FTZ R7, R5, -R224, R186 ;  /* 0x800000e005077223 */ /* 0x000fc400000100ba */
[----:B------:R-:W-:Y:S01]  /*acb0*/  IMAD.IADD R5, R229, 0x1, -R2 ;  /* 0x00000001e5057824 */ /* 0x000fe200078e0a02 */
[----:B------:R-:W-:Y:S01]  /*acc0*/  IABS R3, R3 ;  /* 0x0000000300037213 */ /* 0x000fe20000000000 */
[----:B------:R1:W2:Y:S01]  /*acd0*/  I2F R8, R4 ;  /* 0x0000000400087306 */ /* 0x0002a20000201400 */
[----:B------:R-:W-:Y:S02]  /*ace0*/  FSEL R31, R7, -INF , !P2 ;  /* 0xff800000071f7808 */ /* 0x000fe40005000000 */
[----:B------:R-:W-:Y:S01]  /*acf0*/  FSEL R29, R6, -INF , !P1 ;  /* 0xff800000061d7808 */ /* 0x000fe20004800000 */
[----:B-1----:R-:W-:Y:S01]  /*ad00*/  IMAD.MOV.U32 R4, RZ, RZ, R3 ;  /* 0x000000ffff047224 */ /* 0x002fe200078e0003 */
[----:B------:R-:W-:-:S03]  /*ad10*/  IABS R3, R5 ;  /* 0x0000000500037213 */ /* 0x000fc60000000000 */
[----:B------:R2:W1:Y:S01]  /*ad20*/  I2F R5, R4 ;  /* 0x0000000400057306 */ /* 0x0004620000201400 */
[----:B------:R-:W-:-:S07]  /*ad30*/  ISETP.GE.AND P2, PT, R2, R228, PT ;  /* 0x000000e40200720c */ /* 0x000fce0003f46270 */
[----:B------:R-:W3:Y:S01]  /*ad40*/  I2F R3, R3 ;  /* 0x0000000300037306 */ /* 0x000ee20000201400 */
[C---:B------:R-:W-:Y:S02]  /*ad50*/  ISETP.GE.AND P1, PT, R2.reuse, R227, PT ;  /* 0x000000e30200720c */ /* 0x040fe40003f26270 */
[C---:B------:R-:W-:Y:S02]  /*ad60*/  ISETP.GE.OR P2, PT, R2.reuse, R231, !P2 ;  /* 0x000000e70200720c */ /* 0x040fe40005746670 */
[----:B------:R-:W-:Y:S02]  /*ad70*/  ISETP.GE.OR P1, PT, R2, R230, !P1 ;  /* 0x000000e60200720c */ /* 0x000fe40004f26670 */
[----:B------:R-:W-:Y:S01]  /*ad80*/  IADD3 R2, R0, 0x19, RZ ;  /* 0x0000001900027810 */ /* 0x000fe20007ffe0ff */
[-C--:B--2---:R-:W-:Y:S02]  /*ad90*/  FFMA.FTZ R4, R8, -R224.reuse, R187 ;  /* 0x800000e008047223 */ /* 0x084fe400000100bb */
[----:B-1----:R-:W-:-:S02]  /*ada0*/  FFMA.FTZ R5, R5, -R224, R24 ;  /* 0x800000e005057223 */ /* 0x002fc40000010018 */
[----:B---3--:R-:W-:Y:S02]  /*adb0*/  FFMA.FTZ R9, R3, -R224, R26 ;  /* 0x800000e003097223 */ /* 0x008fe4000001001a */
[--C-:B------:R-:W-:Y:S01]  /*adc0*/  IMAD.IADD R3, R225, 0x1, -R2.reuse ;  /* 0x00000001e1037824 */ /* 0x100fe200078e0a02 */
[----:B------:R-:W-:Y:S02]  /*add0*/  FSEL R30, R4, -INF , !P0 ;  /* 0xff800000041e7808 */ /* 0x000fe40004000000 */
[----:B------:R-:W-:Y:S02]  /*ade0*/  FSEL R19, R5, -INF , !P2 ;  /* 0xff80000005137808 */ /* 0x000fe40005000000 */
[C---:B------:R-:W-:Y:S02]  /*adf0*/  ISETP.GE.AND P0, PT, R2.reuse, R228, PT ;  /* 0x000000e40200720c */ /* 0x040fe40003f06270 */
[C---:B------:R-:W-:Y:S02]  /*ae00*/  ISETP.GE.AND P2, PT, R2.reuse, R227, PT ;  /* 0x000000e30200720c */ /* 0x040fe40003f46270 */
[----:B------:R-:W-:Y:S01]  /*ae10*/  IABS R3, R3 ;  /* 0x0000000300037213 */ /* 0x000fe20000000000 */
[----:B------:R-:W-:Y:S01]  /*ae20*/  IMAD.IADD R4, R229, 0x1, -R2 ;  /* 0x00000001e5047824 */ /* 0x000fe200078e0a02 */
[----:B------:R-:W-:-:S02]  /*ae30*/  ISETP.GE.OR P0, PT, R2, R231, !P0 ;  /* 0x000000e70200720c */ /* 0x000fc40004706670 */
[----:B------:R-:W-:Y:S01]  /*ae40*/  ISETP.GE.OR P2, PT, R2, R230, !P2 ;  /* 0x000000e60200720c */ /* 0x000fe20005746670 */
[----:B------:R-:W-:Y:S01]  /*ae50*/  IMAD.MOV.U32 R2, RZ, RZ, R3 ;  /* 0x000000ffff027224 */ /* 0x000fe200078e0003 */
[----:B------:R-:W-:Y:S02]  /*ae60*/  IADD3 R3, R0, 0x20, RZ ;  /* 0x0000002000037810 */ /* 0x000fe40007ffe0ff */
        /* <DEDUP_REMOVED lines=65> */
[----:B------:R-:W-:Y:S02]  /*b280*/  IABS R5, R4 ;  /* 0x0000000400057213 */ /* 0x000fe40000000000 */
[----:B------:R1:W2:Y:S02]  /*b290*/  I2F R4, R2 ;  /* 0x0000000200047306 */ /* 0x0002a40000201400 */
[----:B-1----:R-:W-:-:S05]  /*b2a0*/  IMAD.IADD R2, R225, 0x1, -R3 ;  /* 0x00000001e1027824 */ /* 0x002fca00078e0a03 */
[----:B------:R-:W-:-:S06]  /*b2b0*/  IABS R2, R2 ;  /* 0x0000000200027213 */ /* 0x000fcc0000000000 */
[----:B------:R-:W1:Y:S08]  /*b2c0*/  I2F R2, R2 ;  /* 0x0000000200027306 */ /* 0x000e700000201400 */
[----:B------:R-:W3:Y:S01]  /*b2d0*/  I2F R5, R5 ;  /* 0x0000000500057306 */ /* 0x000ee20000201400 */
[-C--:B--2---:R-:W-:Y:S02]  /*b2e0*/  FFMA.FTZ R6, R4, -R224.reuse, R181 ;  /* 0x800000e004067223 */ /* 0x084fe400000100b5 */
[----:B-1----:R-:W-:-:S02]  /*b2f0*/  FFMA.FTZ R7, R2, -R224, R236 ;  /* 0x800000e002077223 */ /* 0x002fc400000100ec */
[----:B------:R-:W-:-:S05]  /*b300*/  IMAD.IADD R2, R229, 0x1, -R3 ;  /* 0x00000001e5027824 */ /* 0x000fca00078e0a03 */
[----:B------:R-:W-:Y:S02]  /*b310*/  IABS R4, R2 ;  /* 0x0000000200047213 */ /* 0x000fe40000000000 */
[----:B------:R-:W-:Y:S01]  /*b320*/  IADD3 R2, R0, 0x31, RZ ;  /* 0x0000003100027810 */ /* 0x000fe20007ffe0ff */
[----:B---3--:R-:W-:Y:S01]  /*b330*/  FFMA.FTZ R8, R5, -R224, R183 ;  /* 0x800000e005087223 */ /* 0x008fe200000100b7 */
[----:B------:R-:W-:Y:S01]  /*b340*/  FSEL R20, R9, -INF , !P2 ;  /* 0xff80000009147808 */ /* 0x000fe20005000000 */
[----:B------:R-:W-:Y:S01]  /*b350*/  IMAD.MOV.U32 R5, RZ, RZ, R4 ;  /* 0x000000ffff057224 */ /* 0x000fe200078e0004 */
[----:B------:R-:W-:Y:S01]  /*b360*/  ISETP.GE.AND P2, PT, R3, R228, PT ;  /* 0x000000e40300720c */ /* 0x000fe20003f46270 */
[----:B------:R-:W-:Y:S01]  /*b370*/  IMAD.IADD R4, R225, 0x1, -R2 ;  /* 0x00000001e1047824 */ /* 0x000fe200078e0a02 */
[----:B------:R-:W-:Y:S02]  /*b380*/  FSEL R17, R6, -INF , !P1 ;  /* 0xff80000006117808 */ /* 0x000fe40004800000 */
[----:B------:R-:W-:-:S02]  /*b390*/  ISETP.GE.AND P1, PT, R3, R227, PT ;  /* 0x000000e30300720c */ /* 0x000fc40003f26270 */
[----:B------:R-:W-:Y:S02]  /*b3a0*/  IABS R4, R4 ;  /* 0x0000000400047213 */ /* 0x000fe40000000000 */
[C---:B------:R-:W-:Y:S02]  /*b3b0*/  ISETP.GE.OR P2, PT, R3.reuse, R231, !P2 ;  /* 0x000000e70300720c */ /* 0x040fe40005746670 */
[----:B------:R-:W-:Y:S02]  /*b3c0*/  ISETP.GE.OR P1, PT, R3, R230, !P1 ;  /* 0x000000e60300720c */ /* 0x000fe40004f26670 */
[----:B------:R-:W1:Y:S01]  /*b3d0*/  I2F R3, R4 ;  /* 0x0000000400037306 */ /* 0x000e620000201400 */
[----:B------:R-:W-:Y:S02]  /*b3e0*/  FSEL R16, R8, -INF , !P0 ;  /* 0xff80000008107808 */ /* 0x000fe40004000000 */
[----:B------:R-:W-:Y:S02]  /*b3f0*/  FSEL R15, R7, -INF , !P2 ;  /* 0xff800000070f7808 */ /* 0x000fe40005000000 */
[----:B------:R-:W-:-:S02]  /*b400*/  ISETP.GE.AND P0, PT, R2, R228, PT ;  /* 0x000000e40200720c */ /* 0x000fc40003f06270 */
[C---:B------:R-:W-:Y:S01]  /*b410*/  ISETP.GE.AND P2, PT, R2.reuse, R227, PT ;  /* 0x000000e30200720c */ /* 0x040fe20003f46270 */
[----:B------:R-:W2:Y:S01]  /*b420*/  I2F R5, R5 ;  /* 0x0000000500057306 */ /* 0x000ea20000201400 */
[C---:B------:R-:W-:Y:S02]  /*b430*/  ISETP.GE.OR P0, PT, R2.reuse, R231, !P0 ;  /* 0x000000e70200720c */ /* 0x040fe40004706670 */
[----:B------:R-:W-:Y:S01]  /*b440*/  ISETP.GE.OR P2, PT, R2, R230, !P2 ;  /* 0x000000e60200720c */ /* 0x000fe20005746670 */
[----:B------:R-:W-:-:S05]  /*b450*/  IMAD.IADD R2, R229, 0x1, -R2 ;  /* 0x00000001e5027824 */ /* 0x000fca00078e0a02 */
[----:B------:R-:W-:Y:S01]  /*b460*/  IABS R2, R2 ;  /* 0x0000000200027213 */ /* 0x000fe20000000000 */
[----:B-1----:R-:W-:-:S04]  /*b470*/  FFMA.FTZ R3, R3, -R224, R237 ;  /* 0x800000e003037223 */ /* 0x002fc800000100ed */
[----:B------:R-:W-:Y:S01]  /*b480*/  IMAD.MOV.U32 R6, RZ, RZ, R2 ;  /* 0x000000ffff067224 */ /* 0x000fe200078e0002 */
[----:B------:R-:W-:Y:S01]  /*b490*/  IADD3 R2, R0, 0x38, RZ ;  /* 0x0000003800027810 */ /* 0x000fe20007ffe0ff */
[----:B--2---:R-:W-:Y:S01]  /*b4a0*/  FFMA.FTZ R4, R5, -R224, R238 ;  /* 0x800000e005047223 */ /* 0x004fe200000100ee */
[----:B------:R-:W-:-:S03]  /*b4b0*/  FSEL R13, R3, -INF , !P0 ;  /* 0xff800000030d7808 */ /* 0x000fc60004000000 */
[--C-:B------:R-:W-:Y:S01]  /*b4c0*/  IMAD.IADD R3, R225, 0x1, -R2.reuse ;  /* 0x00000001e1037824 */ /* 0x100fe200078e0a02 */
[----:B------:R-:W-:Y:S01]  /*b4d0*/  FSEL R14, R4, -INF , !P1 ;  /* 0xff800000040e7808 */ /* 0x000fe20004800000 */
[----:B------:R-:W-:Y:S01]  /*b4e0*/  IMAD.IADD R4, R229, 0x1, -R2 ;  /* 0x00000001e5047824 */ /* 0x000fe200078e0a02 */
[C---:B------:R-:W-:Y:S02]  /*b4f0*/  ISETP.GE.AND P1, PT, R2.reuse, R228, PT ;  /* 0x000000e40200720c */ /* 0x040fe40003f26270 */
[C---:B------:R-:W-:Y:S02]  /*b500*/  ISETP.GE.AND P0, PT, R2.reuse, R227, PT ;  /* 0x000000e30200720c */ /* 0x040fe40003f06270 */
[----:B------:R-:W-:Y:S02]  /*b510*/  IABS R3, R3 ;  /* 0x0000000300037213 */ /* 0x000fe40000000000 */
[C---:B------:R-:W-:Y:S02]  /*b520*/  ISETP.GE.OR P1, PT, R2.reuse, R231, !P1 ;  /* 0x000000e70200720c */ /* 0x040fe40004f26670 */
[----:B------:R-:W-:Y:S01]  /*b530*/  ISETP.GE.OR P0, PT, R2, R230, !P0 ;  /* 0x000000e60200720c */ /* 0x000fe20004706670 */
[----:B------:R-:W-:Y:S01]  /*b540*/  IMAD.MOV.U32 R2, RZ, RZ, R3 ;  /* 0x000000ffff027224 */ /* 0x000fe200078e0003 */
[----:B------:R-:W-:-:S02]  /*b550*/  IABS R3, R4 ;  /* 0x0000000400037213 */ /* 0x000fc40000000000 */
[----:B------:R-:W-:Y:S01]  /*b560*/  IADD3 R0, R0, 0x39, RZ ;  /* 0x0000003900007810 */ /* 0x000fe20007ffe0ff */
[----:B------:R1:W-:Y:S04]  /*b570*/  I2F R5, R2 ;  /* 0x0000000200057306 */ /* 0x0003e80000201400 */
[----:B------:R-:W-:Y:S02]  /*b580*/  IMAD.IADD R4, R229, 0x1, -R0 ;  /* 0x00000001e5047824 */ /* 0x000fe400078e0a00 */
[----:B-1----:R-:W-:-:S04]  /*b590*/  IMAD.MOV.U32 R2, RZ, RZ, R3 ;  /* 0x000000ffff027224 */ /* 0x002fc800078e0003 */
[----:B------:R1:W2:Y:S08]  /*b5a0*/  I2F R7, R2 ;  /* 0x0000000200077306 */ /* 0x0002b00000201400 */
[----:B------:R-:W3:Y:S01]  /*b5b0*/  I2F R6, R6 ;  /* 0x0000000600067306 */ /* 0x000ee20000201400 */
[----:B-1----:R-:W-:-:S05]  /*b5c0*/  IMAD.IADD R2, R225, 0x1, -R0 ;  /* 0x00000001e1027824 */ /* 0x002fca00078e0a00 */
[----:B------:R-:W-:-:S05]  /*b5d0*/  IABS R2, R2 ;  /* 0x0000000200027213 */ /* 0x000fca0000000000 */
[----:B------:R-:W-:Y:S01]  /*b5e0*/  IMAD.MOV.U32 R3, RZ, RZ, R2 ;  /* 0x000000ffff037224 */ /* 0x000fe200078e0002 */
[----:B------:R-:W-:Y:S01]  /*b5f0*/  IABS R2, R4 ;  /* 0x0000000400027213 */ /* 0x000fe20000000000 */
[----:B--2---:R-:W-:-:S04]  /*b600*/  FFMA.FTZ R10, R7, -R224, R242 ;  /* 0x800000e0070a7223 */ /* 0x004fc800000100f2 */
[----:B------:R-:W1:Y:S01]  /*b610*/  I2F R3, R3 ;  /* 0x0000000300037306 */ /* 0x000e620000201400 */
[----:B------:R-:W-:-:S07]  /*b620*/  FSEL R10, R10, -INF , !P0 ;  /* 0xff8000000a0a7808 */ /* 0x000fce0004000000 */
[----:B------:R-:W2:Y:S01]  /*b630*/  I2F R2, R2 ;  /* 0x0000000200027306 */ /* 0x000ea20000201400 */
[----:B------:R-:W-:Y:S01]  /*b640*/  ISETP.GT.AND P0, PT, R246, R223, PT ;  /* 0x000000dff600720c */ /* 0x000fe20003f04270 */
[-C--:B---3--:R-:W-:Y:S02]  /*b650*/  FFMA.FTZ R6, R6, -R224.reuse, R239 ;  /* 0x800000e006067223 */ /* 0x088fe400000100ef */
[----:B------:R-:W-:-:S03]  /*b660*/  FFMA.FTZ R11, R5, -R224, R240 ;  /* 0x800000e0050b7223 */ /* 0x000fc600000100f0 */
[----:B------:R-:W-:Y:S02]  /*b670*/  FSEL R12, R6, -INF , !P2 ;  /* 0xff800000060c7808 */ /* 0x000fe40005000000 */
[----:B------:R-:W-:Y:S02]  /*b680*/  FSEL R11, R11, -INF , !P1 ;  /* 0xff8000000b0b7808 */ /* 0x000fe40004800000 */
[C---:B------:R-:W-:Y:S02]  /*b690*/  ISETP.GE.AND P2, PT, R0.reuse, R228, PT ;  /* 0x000000e40000720c */ /* 0x040fe40003f46270 */
[C---:B------:R-:W-:Y:S01]  /*b6a0*/  ISETP.GE.AND P1, PT, R0.reuse, R227, PT ;  /* 0x000000e30000720c */ /* 0x040fe20003f26270 */
[-C--:B-1----:R-:W-:Y:S01]  /*b6b0*/  FFMA.FTZ R8, R3, -R224.reuse, R241 ;  /* 0x800000e003087223 */ /* 0x082fe200000100f1 */
[----:B------:R-:W-:Y:S01]  /*b6c0*/  ISETP.GE.OR P2, PT, R0, R231, !P2 ;  /* 0x000000e70000720c */ /* 0x000fe20005746670 */
[----:B--2---:R-:W-:Y:S01]  /*b6d0*/  FFMA.FTZ R2, R2, -R224, R243 ;  /* 0x800000e002027223 */ /* 0x004fe200000100f3 */
[----:B------:R-:W-:Y:S01]  /*b6e0*/  ISETP.GE.OR P1, PT, R0, R230, !P1 ;  /* 0x000000e60000720c */ /* 0x000fe20004f26670 */
[----:B------:R-:W-:Y:S01]  /*b6f0*/  BSSY B1, `(.L_x_1938) ;  /* 0x000004d000017945 */ /* 0x000fe20003800000 */
[----:B------:R-:W-:-:S02]  /*b700*/  FSEL R8, R8, -INF , !P2 ;  /* 0xff80000008087808 */ /* 0x000fc40005000000 */
[----:B------:R-:W-:Y:S01]  /*b710*/  FSEL R9, R2, -INF , !P1 ;  /* 0xff80000002097808 */ /* 0x000fe20004800000 */
[----:B------:R-:W-:Y:S05]  /*b720*/  @!P0 BRA `(.L_x_1939) ;  /* 0x0000049000008947 */ /* 0x000fea0003800000 */
[----:B------:R-:W2:Y:S01]  /*b730*/  LDL.64 R222, [R1+0xe8] ;  /* 0x0000e80001de7983 */ /* 0x000ea20000100a00 */
[C---:B------:R-:W-:Y:S01]  /*b740*/  SHF.L.U64.HI R0, R232.reuse, 0x6, R233 ;  /* 0x00000006e8007819 */ /* 0x040fe200000102e9 */
[----:B------:R-:W-:Y:S01]  /*b750*/  IMAD.SHL.U32 R7, R232, 0x40, RZ ;  /* 0x00000040e8077824 */ /* 0x000fe200078e00ff */
[----:B------:R-:W-:Y:S01]  /*b760*/  IADD3 R2, R219, -0x3, RZ ;  /* 0xfffffffddb027810 */ /* 0x000fe20007ffe0ff */
[----:B------:R1:W-:Y:S01]  /*b770*/  @P6 STS.128 [R220+0x10000], RZ ;  /* 0x010000ffdc006388 */ /* 0x0003e20000000c00 */
[----:B------:R-:W-:Y:S02]  /*b780*/  BSSY B0, `(.L_x_1940) ;  /* 0x0000042000007945 */ /* 0x000fe40003800000 */
[----:B------:R-:W-:Y:S01]  /*b790*/  SHF.R.S32.HI R6, RZ, 0x1f, R2 ;  /* 0x0000001fff067819 */ /* 0x000fe20000011402 */
[----:B------:R-:W-:-:S04]  /*b7a0*/  IMAD R0, R0, R2, RZ ;  /* 0x0000000200007224 */ /* 0x000fc800078e02ff */
[----:B------:R-:W-:Y:S02]  /*b7b0*/  IMAD R0, R6, R7, R0 ;  /* 0x0000000706007224 */ /* 0x000fe400078e0200 */
[----:B--2---:R-:W-:Y:S02]  /*b7c0*/  IMAD.MOV.U32 R4, RZ, RZ, R222 ;  /* 0x000000ffff047224 */ /* 0x004fe400078e00de */
[----:B------:R-:W-:-:S04]  /*b7d0*/  IMAD.MOV.U32 R5, RZ, RZ, R223 ;  /* 0x000000ffff057224 */ /* 0x000fc800078e00df */
[----:B------:R-:W-:-:S04]  /*b7e0*/  IMAD.WIDE.U32 R2, R2, R7, R4 ;  /* 0x0000000702027225 */ /* 0x000fc800078e0004 */
[----:B------:R-:W-:Y:S01]  /*b7f0*/  IMAD.IADD R0, R3, 0x1, R0 ;  /* 0x0000000103007824 */ /* 0x000fe200078e0200 */
[----:B------:R-:W-:-:S04]  /*b800*/  @!P6 LEA R4, P0, R2, R244, 0x1 ;  /* 0x000000f40204e211 */ /* 0x000fc800078008ff */
[----:B------:R-:W-:-:S05]  /*b810*/  @!P6 LEA.HI.X R5, R2, R245, R0, 0x1, P0 ;  /* 0x000000f50205e211 */ /* 0x000fca00000f0c00 */
[----:B------:R-:W-:Y:S01]  /*b820*/  @!PT LDS RZ, [RZ] ;  /* 0x00000000fffff984 */ /* 0x000fe20000000800 */
[----:B------:R-:W-:Y:S01]  /*b830*/  @!PT LDS RZ, [RZ] ;  /* 0x00000000fffff984 */ /* 0x000fe20000000800 */
[----:B------:R-:W-:Y:S01]  /*b840*/  @!PT LDS RZ, [RZ] ;  /* 0x00000000fffff984 */ /* 0x000fe20000000800 */
[----:B------:R2:W-:Y:S04]  /*b850*/  @!P6 LDGSTS.E.BYPASS.LTC128B.128 [R220+0x10000], [R4.64] ;  /* 0x1000000004dcefae */ /* 0x0005e8000b901d44 */
[----:B------:R1:W-:Y:S01]  /*b860*/  @P5 STS.128 [R220+0x12000], RZ ;  /* 0x012000ffdc005388 */ /* 0x0003e20000000c00 */
[----:B--2---:R-:W-:-:S04]  /*b870*/  @!P5 LEA R4, P0, R2, R244, 0x1 ;  /* 0x000000f40204d211 */ /* 0x004fc800078008ff */
[----:B------:R-:W-:-:S05]  /*b880*/  @!P5 LEA.HI.X R5, R2, R245, R0, 0x1, P0 ;  /* 0x000000f50205d211 */ /* 0x000fca00000f0c00 */
[----:B------:R-:W-:Y:S01]  /*b890*/  @!PT LDS RZ, [RZ] ;  /* 0x00000000fffff984 */ /* 0x000fe20000000800 */
[----:B------:R-:W-:Y:S01]  /*b8a0*/  @!PT LDS RZ, [RZ] ;  /* 0x00000000fffff984 */ /* 0x000fe20000000800 */
[----:B------:R-:W-:Y:S01]  /*b8b0*/  @!PT LDS RZ, [RZ] ;  /* 0x00000000fffff984 */ /* 0x000fe20000000800 */
[----:B------:R2:W-:Y:S04]  /*b8c0*/  @!P5 LDGSTS.E.BYPASS.LTC128B.128 [R220+0x12000], [R4.64+0x80] ;  /* 0x1200008004dcdfae */ /* 0x0005e8000b901d44 */
[----:B------:R1:W-:Y:S01]  /*b8d0*/  @P4 STS.128 [R220+0x14000], RZ ;  /* 0x014000ffdc004388 */ /* 0x0003e20000000c00 */
[----:B--2---:R-:W-:-:S04]  /*b8e0*/  @!P4 LEA R4, P0, R2, R244, 0x1 ;  /* 0x000000f40204c211 */ /* 0x004fc800078008ff */
[C---:B------:R-:W-:Y:S02]  /*b8f0*/  @!P4 LEA.HI.X R5, R2.reuse, R245, R0, 0x1, P0 ;  /* 0x000000f50205c211 */ /* 0x040fe400000f0c00 */
[----:B------:R-:W-:-:S03]  /*b900*/  @!P3 LEA R6, P0, R2, R244, 0x1 ;  /* 0x000000f40206b211 */ /* 0x000fc600078008ff */
[----:B------:R-:W-:Y:S01]  /*b910*/  @!PT LDS RZ, [RZ] ;  /* 0x00000000fffff984 */ /* 0x000fe20000000800 */
[----:B------:R-:W-:Y:S01]  /*b920*/  @!PT LDS RZ, [RZ] ;  /* 0x00000000fffff984 */ /* 0x000fe20000000800 */
[----:B------:R-:W-:Y:S01]  /*b930*/  @!PT LDS RZ, [RZ] ;  /* 0x00000000fffff984 */ /* 0x000fe20000000800 */
[----:B------:R2:W-:Y:S01]  /*b940*/  @!P4 LDGSTS.E.BYPASS.LTC128B.128 [R220+0x14000], [R4.64+0x100] ;  /* 0x1400010004dccfae */ /* 0x0005e2000b901d44 */
[--C-:B------:R-:W-:Y:S02]  /*b950*/  @!P3 LEA.HI.X R7, R2, R245, R0.reuse, 0x1, P0 ;  /* 0x000000f50207b211 */ /* 0x100fe400000f0c00 */
[----:B------:R-:W-:Y:S01]  /*b960*/  IADD3 R2, P0, R247, R2, RZ ;  /* 0x00000002f7027210 */ /* 0x000fe20007f1e0ff */
[----:B------:R1:W-:Y:S04]  /*b970*/  @P3 STS.128 [R220+0x16000], RZ ;  /* 0x016000ffdc003388 */ /* 0x0003e80000000c00 */
[----:B------:R-:W-:Y:S01]  /*b980*/  IMAD.X R0, R248, 0x1, R0, P0 ;  /* 0x00000001f8007824 */ /* 0x000fe200000e0600 */
[----:B------:R-:W-:Y:S01]  /*b990*/  @!PT LDS RZ, [RZ] ;  /* 0x00000000fffff984 */ /* 0x000fe20000000800 */
[----:B------:R-:W-:Y:S01]  /*b9a0*/  @!PT LDS RZ, [RZ] ;  /* 0x00000000fffff984 */ /* 0x000fe20000000800 */
[----:B------:R-:W-:Y:S01]  /*b9b0*/  @!PT LDS RZ, [RZ] ;  /* 0x00000000fffff984 */ /* 0x000fe20000000800 */
[----:B------:R1:W-:Y:S04]  /*b9c0*/  @!P3 LDGSTS.E.BYPASS.LTC128B.128 [R220+0x16000], [R6.64+0x180] ;  /* 0x1600018006dcbfae */ /* 0x0003e8000b901d44 */
[----:B------:R1:W-:Y:S01]  /*b9d0*/  @P6 STS.128 [R220+0x11000], RZ ;  /* 0x011000ffdc006388 */ /* 0x0003e20000000c00 */
[----:B--2---:R-:W-:-:S04]  /*b9e0*/  @!P6 LEA R4, P0, R2, R244, 0x1 ;  /* 0x000000f40204e211 */ /* 0x004fc800078008ff */
        /* <DEDUP_REMOVED lines=27> */
.L_x_1941:
[----:B------:R-:W-:Y:S05]  /*bba0*/  BSYNC B0 ;  /* 0x0000000000007941 */ /* 0x000fea0003800000 */
.L_x_1940:
[----:B------:R-:W0:Y:S02]  /*bbb0*/  LDGDEPBAR ;  /* 0x00000000000079af */ /* 0x000e240000000000 */
.L_x_1939:
[----:B------:R-:W-:Y:S05]  /*bbc0*/  BSYNC B1 ;  /* 0x0000000000017941 */ /* 0x000fea0003800000 */
.L_x_1938:
[----:B-1----:R-:W2:Y:S01]  /*bbd0*/  LDL.64 R6, [R1+0x98] ;  /* 0x0000980001067983 */ /* 0x002ea20000100a00 */
[----:B------:R-:W-:-:S03]  /*bbe0*/  FMNMX.FTZ R2, R133, R134, !PT ;  /* 0x0000008685027209 */ /* 0x000fc60007810000 */
[----:B------:R-:W3:Y:S01]  /*bbf0*/  LDL R27, [R1+0x104] ;  /* 0x00010400011b7983 */ /* 0x000ee20000100800 */
[----:B------:R-:W-:-:S03]  /*bc00*/  FMNMX.FTZ R2, R138, R2, !PT ;  /* 0x000000028a027209 */ /* 0x000fc60007810000 */
[----:B------:R-:W3:Y:S01]  /*bc10*/  LD.E R0, [R136.64+0xdc] ;  /* 0x0000dc0488007980 */ /* 0x000ee2000c101900 */
[----:B------:R-:W-:-:S03]  /*bc20*/  FMNMX.FTZ R2, R135, R2, !PT ;  /* 0x0000000287027209 */ /* 0x000fc60007810000 */
[----:B------:R-:W3:Y:S01]  /*bc30*/  LDL R173, [R1+0xd0] ;  /* 0x0000d00001ad7983 */ /* 0x000ee20000100800 */
[----:B------:R-:W-:-:S03]  /*bc40*/  FMNMX.FTZ R2, R33, R2, !PT ;  /* 0x0000000221027209 */ /* 0x000fc60007810000 */
[----:B------:R-:W3:Y:S01]  /*bc50*/  LDL R174, [R1+0xc8] ;  /* 0x0000c80001ae7983 */ /* 0x000ee20000100800 */
[----:B------:R-:W-:-:S03]  /*bc60*/  FMNMX.FTZ R2, R32, R2, !PT ;  /* 0x0000000220027209 */ /* 0x000fc60007810000 */
[----:B------:R-:W3:Y:S01]  /*bc70*/  LDL R175, [R1+0x84] ;  /* 0x0000840001af7983 */ /* 0x000ee20000100800 */
        /* <DEDUP_REMOVED lines=17> */
[----:B------:R-:W-:-:S04]  /*bd90*/  FMNMX.FTZ R2, R26, R2, !PT ;  /* 0x000000021a027209 */ /* 0x000fc80007810000 */
[----:B------:R-:W-:Y:S02]  /*bda0*/  FMNMX.FTZ R3, R24, R2, !PT ;  /* 0x0000000218037209 */ /* 0x000fe40007810000 */
[----:B------:R-:W-:Y:S02]  /*bdb0*/  FMNMX.FTZ R2, R8, R4, !PT ;  /* 0x0000000408027209 */ /* 0x000fe40007810000 */
        /* <DEDUP_REMOVED lines=9> */
[----:B------:R-:W-:Y:S04]  /*be50*/  SHFL.BFLY PT, R4, R3, 0x2, 0x1f ;  /* 0x0c401f0003047f89 */ /* 0x000fe800000e0000 */
[----:B------:R-:W1:Y:S04]  /*be60*/  SHFL.BFLY PT, R5, R2, 0x1, 0x1f ;  /* 0x0c201f0002057f89 */ /* 0x000e6800000e0000 */
[----:B------:R-:W-:Y:S04]  /*be70*/  STL [R1+0x1f4], R251 ;  /* 0x0001f4fb01007387 */ /* 0x000fe80000100800 */
[----:B------:R1:W-:Y:S04]  /*be80*/  STL [R1+0x1f0], R250 ;  /* 0x0001f0fa01007387 */ /* 0x0003e80000100800 */
[----:B------:R1:W-:Y:S04]  /*be90*/  STL [R1+0x1ec], R245 ;  /* 0x0001ecf501007387 */ /* 0x0003e80000100800 */
[----:B------:R-:W-:Y:S04]  /*bea0*/  STL [R1+0x1e8], R244 ;  /* 0x0001e8f401007387 */ /* 0x000fe80000100800 */
[----:B------:R-:W-:Y:S04]  /*beb0*/  STL [R1+0x1e4], R235 ;  /* 0x0001e4eb01007387 */ /* 0x000fe80000100800 */
[----:B------:R-:W-:Y:S04]  /*bec0*/  STL [R1+0x1e0], R234 ;  /* 0x0001e0ea01007387 */ /* 0x000fe80000100800 */
[----:B------:R-:W-:Y:S04]  /*bed0*/  STL [R1+0x1dc], R233 ;  /* 0x0001dce901007387 */ /* 0x000fe80000100800 */
[----:B------:R-:W-:Y:S04]  /*bee0*/  STL [R1+0x1d8], R232 ;  /* 0x0001d8e801007387 */ /* 0x000fe80000100800 */
[----:B------:R-:W-:Y:S04]  /*bef0*/  STL [R1+0x1d4], R231 ;  /* 0x0001d4e701007387 */ /* 0x000fe80000100800 */
[----:B------:R-:W-:Y:S01]  /*bf00*/  STL [R1+0x1d0], R230 ;  /* 0x0001d0e601007387 */ /* 0x000fe20000100800 */
[----:B------:R-:W-:-:S03]  /*bf10*/  IMAD.SHL.U32 R236, R246, 0x2, RZ ;  /* 0x00000002f6ec7824 */ /* 0x000fc600078e00ff */
[----:B------:R-:W-:Y:S04]  /*bf20*/  STL [R1+0x1cc], R229 ;  /* 0x0001cce501007387 */ /* 0x000fe80000100800 */
[----:B------:R-:W-:Y:S04]  /*bf30*/  STL [R1+0x1c8], R228 ;  /* 0x0001c8e401007387 */ /* 0x000fe80000100800 */
[----:B------:R-:W-:Y:S04]  /*bf40*/  STL [R1+0x1c4], R227 ;  /* 0x0001c4e301007387 */ /* 0x000fe80000100800 */
[----:B------:R-:W-:Y:S01]  /*bf50*/  STL [R1+0x1c0], R226 ;  /* 0x0001c0e201007387 */ /* 0x000fe20000100800 */
[----:B-1----:R-:W-:-:S03]  /*bf60*/  FMNMX.FTZ R178, R2, R5, !PT ;  /* 0x0000000502b27209 */ /* 0x002fc60007810000 */
[----:B------:R-:W-:Y:S01]  /*bf70*/  STL [R1+0x1bc], R225 ;  /* 0x0001bce101007387 */ /* 0x000fe20000100800 */
[----:B------:R-:W-:-:S03]  /*bf80*/  FMNMX.FTZ R4, R3, R4, !PT ;  /* 0x0000000403047209 */ /* 0x000fc60007810000 */
[----:B------:R-:W-:Y:S01]  /*bf90*/  STL [R1+0x1b8], R224 ;  /* 0x0001b8e001007387 */ /* 0x000fe20000100800 */
[----:B------:R-:W-:-:S03]  /*bfa0*/  IADD3 R2, R236, 0x1, RZ ;  /* 0x00000001ec027810 */ /* 0x000fc60007ffe0ff */
        /* <DEDUP_REMOVED lines=27> */
[----:B------:R-:W4:Y:S04]  /*c160*/  LDL.LU R250, [R1+0xbc] ;  /* 0x0000bc0001fa7983 */ /* 0x000f280000300800 */
[----:B------:R-:W4:Y:S04]  /*c170*/  LDL.LU R251, [R1+0xc0] ;  /* 0x0000c00001fb7983 */ /* 0x000f280000300800 */
[----:B------:R-:W4:Y:S04]  /*c180*/  LDL R247, [R1+0xf4] ;  /* 0x0000f40001f77983 */ /* 0x000f280000100800 */
[----:B------:R-:W4:Y:S04]  /*c190*/  LDL R245, [R1+0xc4] ;  /* 0x0000c40001f57983 */ /* 0x000f280000100800 */
[----:B-1----:R-:W4:Y:S01]  /*c1a0*/  LDL R203, [R1+0xd8] ;  /* 0x0000d80001cb7983 */ /* 0x002f220000100800 */
[----:B--2---:R-:W-:-:S02]  /*c1b0*/  LOP3.LUT R5, R7, R2, RZ, 0x3c, !PT ;  /* 0x0000000207057212 */ /* 0x004fc400078e3cff */
[----:B------:R-:W-:Y:S02]  /*c1c0*/  LOP3.LUT R6, R7, R236, RZ, 0x3c, !PT ;  /* 0x000000ec07067212 */ /* 0x000fe400078e3cff */
[----:B------:R-:W1:Y:S02]  /*c1d0*/  SHFL.BFLY PT, R7, R4, 0x1, 0x1f ;  /* 0x0c201f0004077f89 */ /* 0x000e6400000e0000 */
[----:B-1----:R-:W-:-:S05]  /*c1e0*/  FMNMX.FTZ R232, R4, R7, !PT ;  /* 0x0000000704e87209 */ /* 0x002fca0007810000 */
[----:B------:R-:W-:Y:S04]  /*c1f0*/  STL [R1+0xb0], R232 ;  /* 0x0000b0e801007387 */ /* 0x000fe80000100800 */
[----:B------:R-:W2:Y:S04]  /*c200*/  LDL R202, [R1+0xdc] ;  /* 0x0000dc0001ca7983 */ /* 0x000ea80000100800 */
[----:B------:R-:W2:Y:S04]  /*c210*/  LDL.LU.64 R200, [R1+0x108] ;  /* 0x0001080001c87983 */ /* 0x000ea80000300a00 */
[----:B------:R-:W2:Y:S04]  /*c220*/  LDL R199, [R1+0xd4] ;  /* 0x0000d40001c77983 */ /* 0x000ea80000100800 */
[----:B------:R-:W2:Y:S04]  /*c230*/  LDL R198, [R1+0xe4] ;  /* 0x0000e40001c67983 */ /* 0x000ea80000100800 */
[----:B------:R-:W2:Y:S01]  /*c240*/  LDL R197, [R1+0xe0] ;  /* 0x0000e00001c57983 */ /* 0x000ea20000100800 */
[----:B---3--:R-:W-:Y:S01]  /*c250*/  IMAD.WIDE.U32 R2, R27, -0x2daee0ad, RZ ;  /* 0xd2511f531b027825 */ /* 0x008fe200078e00ff */
[----:B------:R-:W-:-:S03]  /*c260*/  FSETP.NEU.FTZ.AND P0, PT, R178, -INF , PT ;  /* 0xff800000b200780b */ /* 0x000fc60003f1d000 */
[----:B------:R-:W-:Y:S01]  /*c270*/  FMUL.FTZ R2, R0, R178 ;  /* 0x000000b200027220 */ /* 0x000fe20000410000 */
[----:B------:R-:W-:-:S04]  /*c280*/  LOP3.LUT R27, R6, R3, RZ, 0x3c, !PT ;  /* 0x00000003061b7212 */ /* 0x000fc800078e3cff */
[----:B------:R-:W-:Y:S02]  /*c290*/  FSEL R2, R2, RZ, P0 ;  /* 0x000000ff02027208 */ /* 0x000fe40000000000 */
[----:B------:R-:W-:-:S03]  /*c2a0*/  LOP3.LUT R208, R5, R3, RZ, 0x3c, !PT ;  /* 0x0000000305d07212 */ /* 0x000fc600078e3cff */
[-C--:B------:R-:W-:Y:S01]  /*c2b0*/  FFMA.FTZ R3, R134, R0.reuse, -R2 ;  /* 0x0000000086037223 */ /* 0x080fe20000010802 */
[----:B------:R-:W-:Y:S02]  /*c2c0*/  FSEL R4, R178, RZ, P0 ;  /* 0x000000ffb2047208 */ /* 0x000fe40000000000 */
[C---:B------:R-:W-:Y:S01]  /*c2d0*/  FSETP.NEU.FTZ.AND P0, PT, R232.reuse, -INF , PT ;  /* 0xff800000e800780b */ /* 0x040fe20003f1d000 */
[----:B------:R1:W-:Y:S02]  /*c2e0*/  MUFU.EX2 R236, R3 ;  /* 0x0000000300ec7308 */ /* 0x0003e40000000800 */
[----:B------:R-:W-:Y:S01]  /*c2f0*/  FADD.FTZ R6, R133, -R4 ;  /* 0x8000000485067221 */ /* 0x000fe20000010000 */
[----:B------:R-:W-:Y:S01]  /*c300*/  FSEL R4, R232, RZ, P0 ;  /* 0x000000ffe8047208 */ /* 0x000fe20000000000 */
[----:B-1----:R-:W-:-:S04]  /*c310*/  FFMA.FTZ R3, R138, R0, -R2 ;  /* 0x000000008a037223 */ /* 0x002fc80000010802 */
[----:B------:R1:W-:Y:S01]  /*c320*/  MUFU.EX2 R138, R3 ;  /* 0x00000003008a7308 */ /* 0x0003e20000000800 */
[----:B------:R-:W-:Y:S02]  /*c330*/  FADD.FTZ R5, R132, -R4 ;  /* 0x8000000484057221 */ /* 0x000fe40000010000 */
[----:B------:R-:W-:Y:S02]  /*c340*/  FMUL.FTZ R4, R0, R232 ;  /* 0x000000e800047220 */ /* 0x000fe40000410000 */
[----:B-1----:R-:W-:-:S04]  /*c350*/  FFMA.FTZ R3, R135, R0, -R2 ;  /* 0x0000000087037223 */ /* 0x002fc80000010802 */
[----:B------:R1:W-:Y:S01]  /*c360*/  MUFU.EX2 R238, R3 ;  /* 0x0000000300ee7308 */ /* 0x0003e20000000800 */
[----:B------:R-:W-:Y:S01]  /*c370*/  FSEL R4, R4, RZ, P0 ;  /* 0x000000ff04047208 */ /* 0x000fe20000000000 */
[----:B-1----:R-:W-:-:S06]  /*c380*/  FFMA.FTZ R3, R33, R0, -R2 ;  /* 0x0000000021037223 */ /* 0x002fcc0000010802 */
[----:B------:R1:W-:Y:S02]  /*c390*/  MUFU.EX2 R237, R3 ;  /* 0x0000000300ed7308 */ /* 0x0003e40000000800 */
[----:B-1----:R-:W-:-:S06]  /*c3a0*/  FFMA.FTZ R3, R32, R0, -R2 ;  /* 0x0000000020037223 */ /* 0x002fcc0000010802 */
[----:B------:R1:W-:Y:S02]  /*c3b0*/  MUFU.EX2 R239, R3 ;  /* 0x0000000300ef7308 */ /* 0x0003e40000000800 */
[----:B-1----:R-:W-:-:S06]  /*c3c0*/  FFMA.FTZ R3, R139, R0, -R4 ;  /* 0x000000008b037223 */ /* 0x002fcc0000010804 */
[----:B------:R1:W-:Y:S01]  /*c3d0*/  MUFU.EX2 R134, R3 ;  /* 0x0000000300867308 */ /* 0x0003e20000000800 */
[----:B------:R-:W-:Y:S02]  /*c3e0*/  FMUL.FTZ R5, R0, R5 ;  /* 0x0000000500057220 */ /* 0x000fe40000410000 */
[----:B-1----:R-:W-:-:S05]  /*c3f0*/  FFMA.FTZ R3, R172, R0, -R4 ;  /* 0x00000000ac037223 */ /* 0x002fca0000010804 */
[----:B------:R1:W-:Y:S01]  /*c400*/  MUFU.EX2 R132, R3 ;  /* 0x0000000300847308 */ /* 0x0003e20000000800 */
[----:B------:R-:W-:Y:S02]  /*c410*/  IMAD.MOV.U32 R243, RZ, RZ, R175 ;  /* 0x000000fffff37224 */ /* 0x000fe400078e00af */
[----:B------:R-:W-:Y:S02]  /*c420*/  IMAD.MOV.U32 R240, RZ, RZ, R252 ;  /* 0x000000fffff07224 */ /* 0x000fe400078e00fc */
[--C-:B------:R-:W-:Y:S02]  /*c430*/  FFMA.FTZ R7, R29, R0, -R2.reuse ;  /* 0x000000001d077223 */ /* 0x100fe40000010802 */
[----:B-1----:R-:W-:Y:S02]  /*c440*/  FMUL.FTZ R3, R0, R6 ;  /* 0x0000000600037220 */ /* 0x002fe40000410000 */
[----:B------:R-:W-:-:S04]  /*c450*/  FFMA.FTZ R19, R19, R0, -R2 ;  /* 0x0000000013137223 */ /* 0x000fc80000010802 */
[----:B------:R-:W4:Y:S01]  /*c460*/  MUFU.EX2 R3, R3 ;  /* 0x0000000300037308 */ /* 0x000f220000000800 */
[-CC-:B------:R-:W-:Y:S02]  /*c470*/  FFMA.FTZ R18, R18, R0.reuse, -R2.reuse ;  /* 0x0000000012127223 */ /* 0x180fe40000010802 */
[-CC-:B------:R-:W-:Y:S02]  /*c480*/  FFMA.FTZ R25, R25, R0.reuse, -R2.reuse ;  /* 0x0000000019197223 */ /* 0x180fe40000010802 */
[-CC-:B------:R-:W-:Y:S02]  /*c490*/  FFMA.FTZ R29, R22, R0.reuse, -R2.reuse ;  /* 0x00000000161d7223 */ /* 0x180fe40000010802 */
[-CC-:B------:R-:W-:Y:S02]  /*c4a0*/  FFMA.FTZ R133, R21, R0.reuse, -R2.reuse ;  /* 0x0000000015857223 */ /* 0x180fe40000010802 */
[-CC-:B------:R-:W-:Y:S02]  /*c4b0*/  FFMA.FTZ R33, R17, R0.reuse, -R2.reuse ;  /* 0x0000000011217223 */ /* 0x180fe40000010802 */
[----:B------:R-:W-:-:S02]  /*c4c0*/  FFMA.FTZ R175, R15, R0, -R2 ;  /* 0x000000000faf7223 */ /* 0x000fc40000010802 */
[-CC-:B------:R-:W-:Y:S02]  /*c4d0*/  FFMA.FTZ R178, R13, R0.reuse, -R2.reuse ;  /* 0x000000000db27223 */ /* 0x180fe40000010802 */
[-CC-:B------:R-:W-:Y:S02]  /*c4e0*/  FFMA.FTZ R252, R11, R0.reuse, -R2.reuse ;  /* 0x000000000bfc7223 */ /* 0x180fe40000010802 */
[-C--:B------:R-:W-:Y:S02]  /*c4f0*/  FFMA.FTZ R248, R8, R0.reuse, -R2 ;  /* 0x0000000008f87223 */ /* 0x080fe40000010802 */
[----:B------:R1:W3:Y:S01]  /*c500*/  MUFU.EX2 R2, R5 ;  /* 0x0000000500027308 */ /* 0x0002e20000000800 */
[--C-:B------:R-:W-:Y:S01]  /*c510*/  FFMA.FTZ R6, R35, R0, -R4.reuse ;  /* 0x0000000023067223 */ /* 0x100fe20000010804 */
[----:B------:R-:W-:Y:S01]  /*c520*/  MOV R242, R174 ;  /* 0x000000ae00f27202 */ /* 0x000fe20000000f00 */
[----:B------:R-:W-:Y:S02]  /*c530*/  IMAD.MOV.U32 R241, RZ, RZ, R173 ;  /* 0x000000fffff17224 */ /* 0x000fe400078e00ad */
[----:B------:R-:W-:-:S02]  /*c540*/  FFMA.FTZ R173, R10, R0, -R4 ;  /* 0x000000000aad7223 */ /* 0x000fc40000010804 */
[-CC-:B------:R-:W-:Y:S01]  /*c550*/  FFMA.FTZ R8, R31, R0.reuse, -R4.reuse ;  /* 0x000000001f087223 */ /* 0x180fe20000010804 */
[----:B------:R3:W3:Y:S01]  /*c560*/  MUFU.EX2 R22, R6 ;  /* 0x0000000600167308 */ /* 0x0006e20000000800 */
[-CC-:B------:R-:W-:Y:S02]  /*c570*/  FFMA.FTZ R11, R30, R0.reuse, -R4.reuse ;  /* 0x000000001e0b7223 */ /* 0x180fe40000010804 */
[-CC-:B------:R-:W-:Y:S02]  /*c580*/  FFMA.FTZ R13, R28, R0.reuse, -R4.reuse ;  /* 0x000000001c0d7223 */ /* 0x180fe40000010804 */
[-CC-:B------:R-:W-:Y:S02]  /*c590*/  FFMA.FTZ R15, R26, R0.reuse, -R4.reuse ;  /* 0x000000001a0f7223 */ /* 0x180fe40000010804 */
[-CC-:B------:R-:W-:Y:S02]  /*c5a0*/  FFMA.FTZ R17, R24, R0.reuse, -R4.reuse ;  /* 0x0000000018117223 */ /* 0x180fe40000010804 */
[----:B-1----:R-:W-:-:S02]  /*c5b0*/  FFMA.FTZ R5, R34, R0, -R4 ;  /* 0x0000000022057223 */ /* 0x002fc40000010804 */
[-CC-:B------:R-:W-:Y:S02]  /*c5c0*/  FFMA.FTZ R32, R23, R0.reuse, -R4.reuse ;  /* 0x0000000017207223 */ /* 0x180fe40000010804 */
[-CC-:B------:R-:W-:Y:S02]  /*c5d0*/  FFMA.FTZ R20, R20, R0.reuse, -R4.reuse ;  /* 0x0000000014147223 */ /* 0x180fe40000010804 */
[-CC-:B------:R-:W-:Y:S02]  /*c5e0*/  FFMA.FTZ R35, R16, R0.reuse, -R4.reuse ;  /* 0x0000000010237223 */ /* 0x180fe40000010804 */
[-CC-:B------:R-:W-:Y:S02]  /*c5f0*/  FFMA.FTZ R14, R14, R0.reuse, -R4.reuse ;  /* 0x000000000e0e7223 */ /* 0x180fe40000010804 */
[-CC-:B------:R-:W-:Y:S02]  /*c600*/  FFMA.FTZ R174, R12, R0.reuse, -R4.reuse ;  /* 0x000000000cae7223 */ /* 0x180fe40000010804 */
[----:B------:R-:W-:Y:S01]  /*c610*/  FFMA.FTZ R10, R9, R0, -R4 ;  /* 0x00000000090a7223 */ /* 0x000fe20000010804 */
[----:B------:R1:W1:Y:S01]  /*c620*/  MUFU.EX2 R28, R5 ;  /* 0x00000005001c7308 */ /* 0x0002620000000800 */
[----:B----4-:R-:W-:-:S04]  /*c630*/  FFMA.FTZ R4, R250, R3, R236 ;  /* 0x00000003fa047223 */ /* 0x010fc800000100ec */
[----:B---3--:R-:W-:Y:S02]  /*c640*/  FADD.FTZ R6, R138, R4 ;  /* 0x000000048a067221 */ /* 0x008fe40000010000 */
[----:B------:R-:W-:Y:S02]  /*c650*/  FFMA.FTZ R0, R251, R2, R134 ;  /* 0x00000002fb007223 */ /* 0x000fe40000010086 */
[----:B-1----:R-:W-:-:S04]  /*c660*/  IMAD.WIDE.U32 R4, R27, -0x326172a9, RZ ;  /* 0xcd9e8d571b047825 */ /* 0x002fc800078e00ff */
[----:B------:R-:W-:Y:S02]  /*c670*/  IMAD R204, R247, -0x326172a9, RZ ;  /* 0xcd9e8d57f7cc7824 */ /* 0x000fe400078e02ff */
[----:B------:R-:W-:Y:S01]  /*c680*/  FADD.FTZ R9, R132, R0 ;  /* 0x0000000084097221 */ /* 0x000fe20000010000 */
[----:B------:R-:W-:-:S03]  /*c690*/  F2FP.BF16.PACK_AB R26, R138, R236 ;  /* 0x000000ec8a1a723e */ /* 0x000fc600000010ff */
[----:B------:R-:W-:Y:S01]  /*c6a0*/  FADD.FTZ R9, R22, R9 ;  /* 0x0000000916097221 */ /* 0x000fe20000010000 */
[----:B------:R-:W1:Y:S03]  /*c6b0*/  MUFU.EX2 R7, R7 ;  /* 0x0000000700077308 */ /* 0x000e660000000800 */
[C---:B------:R-:W-:Y:S01]  /*c6c0*/  FADD.FTZ R9, R28.reuse, R9 ;  /* 0x000000091c097221 */ /* 0x040fe20000010000 */
[----:B------:R-:W-:Y:S01]  /*c6d0*/  F2FP.BF16.PACK_AB R28, R28, R22 ;  /* 0x000000161c1c723e */ /* 0x000fe200000010ff */
[----:B------:R-:W-:-:S04]  /*c6e0*/  FADD.FTZ R6, R238, R6 ;  /* 0x00000006ee067221 */ /* 0x000fc80000010000 */
[----:B------:R-:W-:Y:S01]  /*c6f0*/  FADD.FTZ R6, R237, R6 ;  /* 0x00000006ed067221 */ /* 0x000fe20000010000 */
[----:B------:R-:W3:Y:S01]  /*c700*/  MUFU.EX2 R19, R19 ;  /* 0x0000001300137308 */ /* 0x000ee20000000800 */
[----:B------:R-:W-:Y:S02]  /*c710*/  F2FP.BF16.PACK_AB R30, R132, R134 ;  /* 0x00000086841e723e */ /* 0x000fe400000010ff */
[----:B-1----:R-:W-:-:S05]  /*c720*/  F2FP.BF16.PACK_AB R31, R7, R239 ;  /* 0x000000ef071f723e */ /* 0x002fca00000010ff */
[----:B------:R-:W1:Y:S01]  /*c730*/  MUFU.EX2 R134, R8 ;  /* 0x0000000800867308 */ /* 0x000e620000000800 */
[----:B--2---:R-:W-:Y:S02]  /*c740*/  LOP3.LUT R0, R191, R202, R4, 0x96, !PT ;  /* 0x000000cabf007212 */ /* 0x004fe400078e9604 */
[----:B------:R-:W-:-:S03]  /*c750*/  LOP3.LUT R4, R5, R203, R204, 0x96, !PT ;  /* 0x000000cb05047212 */ /* 0x000fc600078e96cc */
[----:B------:R-:W-:-:S04]  /*c760*/  IMAD.WIDE.U32 R138, R0, -0x2daee0ad, RZ ;  /* 0xd2511f53008a7825 */ /* 0x000fc800078e00ff */
[----:B------:R-:W-:-:S05]  /*c770*/  IMAD.WIDE.U32 R4, R4, -0x2daee0ad, RZ ;  /* 0xd2511f5304047825 */ /* 0x000fca00078e00ff */
[----:B------:R-:W-:Y:S02]  /*c780*/  LOP3.LUT R22, R5, R199, R200, 0x96, !PT ;  /* 0x000000c705167212 */ /* 0x000fe400078e96c8 */
[----:B------:R-:W-:-:S03]  /*c790*/  LOP3.LUT R4, R139, R198, R4, 0x96, !PT ;  /* 0x000000c68b047212 */ /* 0x000fc600078e9604 */
[----:B------:R-:W-:-:S04]  /*c7a0*/  IMAD.WIDE.U32 R22, R22, -0x326172a9, RZ ;  /* 0xcd9e8d5716167825 */ /* 0x000fc800078e00ff */
[----:B------:R-:W-:Y:S01]  /*c7b0*/  IMAD.WIDE.U32 R216, R4, -0x326172a9, RZ ;  /* 0xcd9e8d5704d87825 */ /* 0x000fe200078e00ff */
[----:B------:R-:W-:-:S03]  /*c7c0*/  LOP3.LUT R4, R23, R245, R190, 0x96, !PT ;  /* 0x000000f517047212 */ /* 0x000fc600078e96be */
[----:B------:R-:W-:Y:S01]  /*c7d0*/  FADD.FTZ R0, R239, R6 ;  /* 0x00000006ef007221 */ /* 0x000fe20000010000 */
[----:B------:R-:W-:Y:S01]  /*c7e0*/  LOP3.LUT R6, R217, R241, R22, 0x96, !PT ;  /* 0x000000f1d9067212 */ /* 0x000fe200078e9616 */
[----:B------:R-:W2:Y:S01]  /*c7f0*/  MUFU.EX2 R18, R18 ;  /* 0x0000001200127308 */ /* 0x000ea20000000800 */
[----:B------:R-:W-:-:S04]  /*c800*/  IMAD.WIDE.U32 R4, R4, -0x2daee0ad, RZ ;  /* 0xd2511f5304047825 */ /* 0x000fc800078e00ff */
[----:B------:R-:W-:Y:S02]  /*c810*/  FADD.FTZ R0, R7, R0 ;  /* 0x0000000007007221 */ /* 0x000fe40000010000 */
[----:B------:R-:W-:Y:S01]  /*c820*/  IMAD.WIDE.U32 R6, R6, -0x2daee0ad, RZ ;  /* 0xd2511f5306067825 */ /* 0x000fe200078e00ff */
[----:B------:R-:W-:-:S04]  /*c830*/  LOP3.LUT R138, R5, R197, R138, 0x96, !PT ;  /* 0x000000c5058a7212 */ /* 0x000fc800078e968a */
[----:B------:R-:W-:Y:S01]  /*c840*/  LOP3.LUT R4, R7, R240, R4, 0x96, !PT ;  /* 0x000000f007047212 */ /* 0x000fe200078e9604 */
[----:B---3--:R-:W-:Y:S02]  /*c850*/  FADD.FTZ R0, R19, R0 ;  /* 0x0000000013007221 */ /* 0x008fe40000010000 */
[----:B------:R-:W-:-:S04]  /*c860*/  IMAD.WIDE.U32 R138, R138, -0x326172a9, RZ ;  /* 0xcd9e8d578a8a7825 */ /* 0x000fc800078e00ff */
[----:B------:R-:W-:-:S04]  /*c870*/  IMAD.WIDE.U32 R4, R4, -0x326172a9, RZ ;  /* 0xcd9e8d5704047825 */ /* 0x000fc800078e00ff */
[----:B-1----:R-:W-:Y:S02]  /*c880*/  FADD.FTZ R8, R134, R9 ;  /* 0x0000000986087221 */ /* 0x002fe40000010000 */
[----:B--2---:R-:W-:Y:S01]  /*c890*/  FADD.FTZ R9, R18, R0 ;  /* 0x0000000012097221 */ /* 0x004fe20000010000 */
[----:B------:R-:W-:-:S04]  /*c8a0*/  LOP3.LUT R0, R5, R243, R138, 0x96, !PT ;  /* 0x000000f305007212 */ /* 0x000fc800078e968a */
[C---:B------:R-:W-:Y:S01]  /*c8b0*/  LOP3.LUT R7, R0.reuse, 0xff, RZ, 0xc0, !PT ;  /* 0x000000ff00077812 */ /* 0x040fe200078ec0ff */
[----:B------:R-:W1:Y:S03]  /*c8c0*/  MUFU.EX2 R11, R11 ;  /* 0x0000000b000b7308 */ /* 0x000e660000000800 */
[----:B------:R-:W-:Y:S02]  /*c8d0*/  ISETP.GE.U32.AND P0, PT, R221, R7, PT ;  /* 0x00000007dd00720c */ /* 0x000fe40003f06070 */
[----:B------:R-:W-:-:S04]  /*c8e0*/  LOP3.LUT R7, R0, 0xffff, RZ, 0xc0, !PT ;  /* 0x0000ffff00077812 */ /* 0x000fc800078ec0ff */
[----:B------:R-:W-:Y:S01]  /*c8f0*/  SHF.R.U32.HI R7, RZ, 0x8, R7 ;  /* 0x00000008ff077819 */ /* 0x000fe20000011607 */
[----:B------:R-:W2:Y:S01]  /*c900*/  MUFU.EX2 R13, R13 ;  /* 0x0000000d000d7308 */ /* 0x000ea20000000800 */
[----:B------:R-:W-:Y:S02]  /*c910*/  F2FP.BF16.PACK_AB R34, R18, R19 ;  /* 0x000000131222723e */ /* 0x000fe400000010ff */
[----:B------:R-:W-:-:S05]  /*c920*/  LOP3.LUT R7, R7, 0xffff, RZ, 0xc0, !PT ;  /* 0x0000ffff07077812 */ /* 0x000fca00078ec0ff */
[----:B------:R-:W3:Y:S01]  /*c930*/  MUFU.EX2 R25, R25 ;  /* 0x0000001900197308 */ /* 0x000ee20000000800 */
[----:B------:R-:W-:Y:S02]  /*c940*/  ISETP.GE.U32.AND P2, PT, R221, R7, PT ;  /* 0x00000007dd00720c */ /* 0x000fe40003f46070 */
[----:B------:R-:W-:-:S05]  /*c950*/  SHF.R.U32.HI R7, RZ, 0x10, R0 ;  /* 0x00000010ff077819 */ /* 0x000fca0000011600 */
[----:B------:R-:W4:Y:S01]  /*c960*/  MUFU.EX2 R18, R29 ;  /* 0x0000001d00127308 */ /* 0x000f220000000800 */
[----:B------:R-:W-:Y:S01]  /*c970*/  LOP3.LUT R7, R7, 0xff, RZ, 0xc0, !PT ;  /* 0x000000ff07077812 */ /* 0x000fe200078ec0ff */
[----:B-1----:R-:W-:-:S03]  /*c980*/  FADD.FTZ R8, R11, R8 ;  /* 0x000000080b087221 */ /* 0x002fc60000010000 */
[----:B------:R-:W-:Y:S01]  /*c990*/  ISETP.GE.U32.AND P1, PT, R221, R7, PT ;  /* 0x00000007dd00720c */ /* 0x000fe20003f26070 */
[----:B--2---:R-:W-:Y:S02]  /*c9a0*/  FADD.FTZ R7, R13, R8 ;  /* 0x000000080d077221 */ /* 0x004fe40000010000 */
[----:B---3--:R-:W-:Y:S01]  /*c9b0*/  FADD.FTZ R8, R25, R9 ;  /* 0x0000000919087221 */ /* 0x008fe20000010000 */
[----:B------:R-:W-:Y:S01]  /*c9c0*/  @!P0 HFMA2.BF16_V2 R135, -RZ.H0_H0, RZ.H0_H0, -R26.H0_H0 ;  /* 0x200000ffff878231 */ /* 0x000fe2000034091a */
[----:B------:R-:W-:Y:S02]  /*c9d0*/  SHF.R.U32.HI R0, RZ, 0x18, R0 ;  /* 0x00000018ff007819 */ /* 0x000fe40000011600 */
[C---:B----4-:R-:W-:Y:S01]  /*c9e0*/  FADD.FTZ R8, R18.reuse, R8 ;  /* 0x0000000812087221 */ /* 0x050fe20000010000 */
[----:B------:R-:W-:Y:S02]  /*c9f0*/  F2FP.BF16.PACK_AB R18, R18, R25 ;  /* 0x000000191212723e */ /* 0x000fe400000010ff */
[----:B------:R-:W-:-:S04]  /*ca00*/  PRMT R25, R26, 0x7632, R25 ;  /* 0x000076321a197816 */ /* 0x000fc80000000019 */
[----:B------:R-:W-:Y:S02]  /*ca10*/  PRMT R192, R26, 0x5410, R25 ;  /* 0x000054101ac07816 */ /* 0x000fe40000000019 */
[----:B------:R-:W-:Y:S02]  /*ca20*/  @!P0 PRMT R26, R135, 0x5410, RZ ;  /* 0x00005410871a8816 */ /* 0x000fe400000000ff */
[----:B------:R-:W-:Y:S02]  /*ca30*/  ISETP.GE.U32.AND P0, PT, R221, R0, PT ;  /* 0x00000000dd00720c */ /* 0x000fe40003f06070 */
[----:B------:R-:W-:Y:S01]  /*ca40*/  PRMT R29, R30, 0x7632, R29 ;  /* 0x000076321e1d7816 */ /* 0x000fe2000000001d */
[----:B------:R-:W1:Y:S01]  /*ca50*/  MUFU.EX2 R15, R15 ;  /* 0x0000000f000f7308 */ /* 0x000e620000000800 */
[----:B------:R-:W-:Y:S02]  /*ca60*/  LOP3.LUT R0, R4, 0xff, RZ, 0xc0, !PT ;  /* 0x000000ff04007812 */ /* 0x000fe400078ec0ff */
[----:B------:R-:W-:-:S07]  /*ca70*/  PRMT R209, R30, 0x5410, R29 ;  /* 0x000054101ed17816 */ /* 0x000fce000000001d */
[----:B------:R-:W-:-:S05]  /*ca80*/  @!P0 HFMA2.BF16_V2 R172, -RZ.H0_H0, RZ.H0_H0, -R29.H0_H0 ;  /* 0x200000ffffac8231 */ /* 0x000fca000034091d */
[----:B------:R-:W-:Y:S02]  /*ca90*/  @!P0 PRMT R29, R172, 0x5410, RZ ;  /* 0x00005410ac1d8816 */ /* 0x000fe400000000ff */
[----:B------:R-:W-:Y:S01]  /*caa0*/  ISETP.GE.U32.AND P0, PT, R221, R0, PT ;  /* 0x00000000dd00720c */ /* 0x000fe20003f06070 */
[----:B------:R-:W2:Y:S01]  /*cab0*/  MUFU.EX2 R17, R17 ;  /* 0x0000001100117308 */ /* 0x000ea20000000800 */
[----:B------:R-:W-:Y:S02]  /*cac0*/  F2FP.BF16.PACK_AB R24, R237, R238 ;  /* 0x000000eeed18723e */ /* 0x000fe400000010ff */
[----:B------:R-:W-:Y:S02]  /*cad0*/  LOP3.LUT R0, R4, 0xffff, RZ, 0xc0, !PT ;  /* 0x0000ffff04007812 */ /* 0x000fe400078ec0ff */
[----:B------:R-:W-:Y:S01]  /*cae0*/  SHF.R.U32.HI R5, RZ, 0x10, R4 ;  /* 0x00000010ff057819 */ /* 0x000fe20000011604 */
[C---:B-1----:R-:W-:Y:S01]  /*caf0*/  FADD.FTZ R9, R15.reuse, R7 ;  /* 0x000000070f097221 */ /* 0x042fe20000010000 */
[----:B------:R-:W-:Y:S01]  /*cb00*/  F2FP.BF16.PACK_AB R132, R15, R13 ;  /* 0x0000000d0f84723e */ /* 0x000fe200000010ff */
[----:B------:R-:W-:Y:S01]  /*cb10*/  @!P1 HFMA2.BF16_V2 R176, -RZ.H0_H0, RZ.H0_H0, -R30.H0_H0 ;  /* 0x200000ffffb09231 */ /* 0x000fe2000034091e */
[----:B------:R1:W3:Y:S01]  /*cb20*/  MUFU.EX2 R13, R32 ;  /* 0x00000020000d7308 */ /* 0x0002e20000000800 */
[----:B------:R-:W-:-:S02]  /*cb30*/  PRMT R27, R24, 0x7632, R27 ;  /* 0x00007632181b7816 */ /* 0x000fc4000000001b */
[----:B------:R-:W-:Y:S01]  /*cb40*/  @!P0 HFMA2.BF16_V2 R180, -RZ.H0_H0, RZ.H0_H0, -R24.H0_H0 ;  /* 0x200000ffffb48231 */ /* 0x000fe20000340918 */
[----:B------:R-:W-:Y:S02]  /*cb50*/  SHF.R.U32.HI R7, RZ, 0x18, R4 ;  /* 0x00000018ff077819 */ /* 0x000fe40000011604 */
[----:B------:R-:W-:Y:S02]  /*cb60*/  LOP3.LUT R4, R5, 0xff, RZ, 0xc0, !PT ;  /* 0x000000ff05047812 */ /* 0x000fe400078ec0ff */
[----:B------:R-:W-:Y:S01]  /*cb70*/  SHF.R.U32.HI R0, RZ, 0x8, R0 ;  /* 0x00000008ff007819 */ /* 0x000fe20000011600 */
[----:B------:R-:W-:Y:S01]  /*cb80*/  @!P2 HFMA2.BF16_V2 R177, -RZ.H0_H0, RZ.H0_H0, -R25.H0_H0 ;  /* 0x200000ffffb1a231 */ /* 0x000fe20000340919 */
[----:B------:R-:W-:Y:S02]  /*cb90*/  PRMT R211, R24, 0x5410, R27 ;  /* 0x0000541018d37816 */ /* 0x000fe4000000001b */
[----:B------:R-:W-:Y:S02]  /*cba0*/  @!P1 PRMT R30, R176, 0x5410, RZ ;  /* 0x00005410b01e9816 */ /* 0x000fe400000000ff */
[----:B------:R-:W-:-:S02]  /*cbb0*/  @!P0 PRMT R24, R180, 0x5410, RZ ;  /* 0x00005410b4188816 */ /* 0x000fc400000000ff */
[C---:B------:R-:W-:Y:S02]  /*cbc0*/  ISETP.GE.U32.AND P1, PT, R221.reuse, R4, PT ;  /* 0x00000004dd00720c */ /* 0x040fe40003f26070 */
[----:B------:R-:W-:Y:S02]  /*cbd0*/  ISETP.GE.U32.AND P0, PT, R221, R7, PT ;  /* 0x00000007dd00720c */ /* 0x000fe40003f06070 */
[----:B------:R-:W-:Y:S02]  /*cbe0*/  LOP3.LUT R0, R0, 0xffff, RZ, 0xc0, !PT ;  /* 0x0000ffff00007812 */ /* 0x000fe400078ec0ff */
[----:B------:R-:W-:Y:S02]  /*cbf0*/  LOP3.LUT R4, R139, R242, R216, 0x96, !PT ;  /* 0x000000f28b047212 */ /* 0x000fe400078e96d8 */
[----:B------:R-:W-:Y:S02]  /*cc00*/  @!P2 PRMT R25, R177, 0x5410, RZ ;  /* 0x00005410b119a816 */ /* 0x000fe400000000ff */
[----:B------:R-:W-:Y:S01]  /*cc10*/  ISETP.GE.U32.AND P2, PT, R221, R0, PT ;  /* 0x00000000dd00720c */ /* 0x000fe20003f46070 */
[----:B--2---:R-:W-:-:S02]  /*cc20*/  FADD.FTZ R0, R17, R9 ;  /* 0x0000000911007221 */ /* 0x004fc40000010000 */
[----:B------:R-:W-:Y:S01]  /*cc30*/  IMAD.WIDE.U32 R4, R4, -0x2daee0ad, RZ ;  /* 0xd2511f5304047825 */ /* 0x000fe200078e00ff */
[----:B-1----:R-:W-:-:S03]  /*cc40*/  PRMT R32, R28, 0x7632, R32 ;  /* 0x000076321c207816 */ /* 0x002fc60000000020 */
[----:B---3--:R-:W-:Y:S01]  /*cc50*/  FADD.FTZ R9, R13, R0 ;  /* 0x000000000d097221 */ /* 0x008fe20000010000 */
[----:B------:R-:W-:Y:S01]  /*cc60*/  LOP3.LUT R0, R5, R249, R6, 0x96, !PT ;  /* 0x000000f905007212 */ /* 0x000fe200078e9606 */
[----:B------:R-:W-:Y:S01]  /*cc70*/  @!P0 HFMA2.BF16_V2 R182, -RZ.H0_H0, RZ.H0_H0, -R32.H0_H0 ;  /* 0x200000ffffb68231 */ /* 0x000fe20000340920 */
[----:B------:R-:W-:Y:S02]  /*cc80*/  PRMT R247, R28, 0x5410, R32 ;  /* 0x000054101cf77816 */ /* 0x000fe40000000020 */
[----:B------:R-:W-:Y:S02]  /*cc90*/  LOP3.LUT R6, R0, 0xff, RZ, 0xc0, !PT ;  /* 0x000000ff00067812 */ /* 0x000fe400078ec0ff */
[----:B------:R-:W-:Y:S02]  /*cca0*/  @!P0 PRMT R32, R182, 0x5410, RZ ;  /* 0x00005410b6208816 */ /* 0x000fe400000000ff */
[----:B------:R-:W-:Y:S01]  /*ccb0*/  ISETP.GE.U32.AND P0, PT, R221, R6, PT ;  /* 0x00000006dd00720c */ /* 0x000fe20003f06070 */
[----:B------:R-:W1:Y:S01]  /*ccc0*/  MUFU.EX2 R133, R133 ;  /* 0x0000008500857308 */ /* 0x000e620000000800 */
[----:B------:R-:W-:-:S02]  /*ccd0*/  F2FP.BF16.PACK_AB R134, R11, R134 ;  /* 0x000000860b86723e */ /* 0x000fc400000010ff */
[----:B------:R-:W-:-:S05]  /*cce0*/  SHF.R.U32.HI R7, RZ, 0x10, R0 ;  /* 0x00000010ff077819 */ /* 0x000fca0000011600 */
[----:B------:R-:W2:Y:S01]  /*ccf0*/  MUFU.EX2 R11, R33 ;  /* 0x00000021000b7308 */ /* 0x000ea20000000800 */
[----:B------:R-:W-:Y:S01]  /*cd00*/  PRMT R135, R31, 0x7632, R135 ;  /* 0x000076321f877816 */ /* 0x000fe20000000087 */
[----:B------:R-:W-:Y:S01]  /*cd10*/  @!P1 HFMA2.BF16_V2 R181, -RZ.H0_H0, RZ.H0_H0, -R28.H0_H0 ;  /* 0x200000ffffb59231 */ /* 0x000fe2000034091c */
[----:B------:R-:W-:Y:S01]  /*cd20*/  LOP3.LUT R6, R0, 0xffff, RZ, 0xc0, !PT ;  /* 0x0000ffff00067812 */ /* 0x000fe200078ec0ff */
[----:B------:R-:W-:Y:S01]  /*cd30*/  @!P0 HFMA2.BF16_V2 R183, -RZ.H0_H0, RZ.H0_H0, -R31.H0_H0 ;  /* 0x200000ffffb78231 */ /* 0x000fe2000034091f */
[----:B------:R-:W-:Y:S02]  /*cd40*/  SHF.R.U32.HI R0, RZ, 0x18, R0 ;  /* 0x00000018ff007819 */ /* 0x000fe40000011600 */
[----:B------:R-:W-:Y:S02]  /*cd50*/  LOP3.LUT R7, R7, 0xff, RZ, 0xc0, !PT ;  /* 0x000000ff07077812 */ /* 0x000fe400078ec0ff */
[----:B------:R-:W-:Y:S02]  /*cd60*/  PRMT R207, R31, 0x5410, R135 ;  /* 0x000054101fcf7816 */ /* 0x000fe40000000087 */
[----:B------:R-:W-:-:S02]  /*cd70*/  @!P0 PRMT R31, R183, 0x5410, RZ ;  /* 0x00005410b71f8816 */ /* 0x000fc400000000ff */
[----:B------:R-:W-:Y:S02]  /*cd80*/  @!P1 PRMT R28, R181, 0x5410, RZ ;  /* 0x00005410b51c9816 */ /* 0x000fe400000000ff */
[C---:B------:R-:W-:Y:S02]  /*cd90*/  ISETP.GE.U32.AND P0, PT, R221.reuse, R0, PT ;  /* 0x00000000dd00720c */ /* 0x040fe40003f06070 */
[----:B------:R-:W-:Y:S01]  /*cda0*/  ISETP.GE.U32.AND P1, PT, R221, R7, PT ;  /* 0x00000007dd00720c */ /* 0x000fe20003f26070 */
[----:B-1----:R-:W-:Y:S01]  /*cdb0*/  FADD.FTZ R7, R133, R8 ;  /* 0x0000000885077221 */ /* 0x002fe20000010000 */
[----:B------:R-:W-:Y:S01]  /*cdc0*/  SHF.R.U32.HI R6, RZ, 0x8, R6 ;  /* 0x00000008ff067819 */ /* 0x000fe20000011606 */
[----:B------:R-:W-:Y:S02]  /*cdd0*/  @!P2 HFMA2.BF16_V2 R179, -RZ.H0_H0, RZ.H0_H0, -R27.H0_H0 ;  /* 0x200000ffffb3a231 */ /* 0x000fe4000034091b */
[C---:B--2---:R-:W-:Y:S01]  /*cde0*/  FADD.FTZ R7, R11.reuse, R7 ;  /* 0x000000070b077221 */ /* 0x044fe20000010000 */
[----:B------:R-:W-:-:S02]  /*cdf0*/  F2FP.BF16.PACK_AB R11, R11, R133 ;  /* 0x000000850b0b723e */ /* 0x000fc400000010ff */
[----:B------:R-:W-:Y:S02]  /*ce00*/  PRMT R133, R134, 0x7632, R133 ;  /* 0x0000763286857816 */ /* 0x000fe40000000085 */
[----:B------:R-:W-:Y:S02]  /*ce10*/  LOP3.LUT R6, R6, 0xffff, RZ, 0xc0, !PT ;  /* 0x0000ffff06067812 */ /* 0x000fe400078ec0ff */
[----:B------:R-:W-:Y:S01]  /*ce20*/  @!P2 PRMT R27, R179, 0x5410, RZ ;  /* 0x00005410b31ba816 */ /* 0x000fe200000000ff */
[----:B------:R-:W-:Y:S01]  /*ce30*/  @!P0 HFMA2.BF16_V2 R184, -RZ.H0_H0, RZ.H0_H0, -R133.H0_H0 ;  /* 0x200000ffffb88231 */ /* 0x000fe20000340985 */
[----:B------:R-:W-:Y:S02]  /*ce40*/  ISETP.GE.U32.AND P2, PT, R221, R6, PT ;  /* 0x00000006dd00720c */ /* 0x000fe40003f46070 */
[----:B------:R-:W-:Y:S01]  /*ce50*/  LOP3.LUT R0, R4, 0xff, RZ, 0xc0, !PT ;  /* 0x000000ff04007812 */ /* 0x000fe200078ec0ff */
[----:B------:R-:W1:Y:S01]  /*ce60*/  MUFU.EX2 R20, R20 ;  /* 0x0000001400147308 */ /* 0x000e620000000800 */
[----:B------:R-:W-:-:S02]  /*ce70*/  PRMT R206, R134, 0x5410, R133 ;  /* 0x0000541086ce7816 */ /* 0x000fc40000000085 */
[----:B------:R-:W-:Y:S02]  /*ce80*/  @!P0 PRMT R133, R184, 0x5410, RZ ;  /* 0x00005410b8858816 */ /* 0x000fe400000000ff */
[----:B------:R-:W-:Y:S02]  /*ce90*/  ISETP.GE.U32.AND P0, PT, R221, R0, PT ;  /* 0x00000000dd00720c */ /* 0x000fe40003f06070 */
[----:B------:R-:W-:Y:S01]  /*cea0*/  LOP3.LUT R0, R4, 0xffff, RZ, 0xc0, !PT ;  /* 0x0000ffff04007812 */ /* 0x000fe200078ec0ff */
[----:B------:R-:W2:Y:S03]  /*ceb0*/  MUFU.EX2 R35, R35 ;  /* 0x0000002300237308 */ /* 0x000ea60000000800 */
[----:B------:R-:W-:Y:S01]  /*cec0*/  SHF.R.U32.HI R0, RZ, 0x8, R0 ;  /* 0x00000008ff007819 */ /* 0x000fe20000011600 */
[----:B------:R-:W-:-:S04]  /*ced0*/  @!P2 HFMA2.BF16_V2 R186, -RZ.H0_H0, RZ.H0_H0, -R135.H0_H0 ;  /* 0x200000ffffbaa231 */ /* 0x000fc80000340987 */
[----:B------:R-:W3:Y:S01]  /*cee0*/  MUFU.EX2 R14, R14 ;  /* 0x0000000e000e7308 */ /* 0x000ee20000000800 */
[----:B------:R-:W-:Y:S02]  /*cef0*/  LOP3.LUT R0, R0, 0xffff, RZ, 0xc0, !PT ;  /* 0x0000ffff00007812 */ /* 0x000fe400078ec0ff */
[----:B------:R-:W-:Y:S02]  /*cf00*/  @!P2 PRMT R135, R186, 0x5410, RZ ;  /* 0x00005410ba87a816 */ /* 0x000fe400000000ff */
[----:B------:R-:W-:-:S03]  /*cf10*/  SHF.R.U32.HI R5, RZ, 0x10, R4 ;  /* 0x00000010ff057819 */ /* 0x000fc60000011604 */
[----:B------:R-:W4:Y:S01]  /*cf20*/  MUFU.EX2 R174, R174 ;  /* 0x000000ae00ae7308 */ /* 0x000f220000000800 */
[----:B------:R-:W-:Y:S01]  /*cf30*/  ISETP.GE.U32.AND P2, PT, R221, R0, PT ;  /* 0x00000000dd00720c */ /* 0x000fe20003f46070 */
[----:B-1----:R-:W-:Y:S01]  /*cf40*/  FADD.FTZ R0, R20, R9 ;  /* 0x0000000914007221 */ /* 0x002fe20000010000 */
[----:B------:R-:W-:Y:S01]  /*cf50*/  @!P1 HFMA2.BF16_V2 R185, -RZ.H0_H0, RZ.H0_H0, -R134.H0_H0 ;  /* 0x200000ffffb99231 */ /* 0x000fe20000340986 */
[----:B------:R-:W-:-:S04]  /*cf60*/  SHF.R.U32.HI R6, RZ, 0x18, R4 ;  /* 0x00000018ff067819 */ /* 0x000fc80000011604 */
[----:B------:R-:W1:Y:S01]  /*cf70*/  MUFU.EX2 R15, R173 ;  /* 0x000000ad000f7308 */ /* 0x000e620000000800 */
[----:B------:R-:W-:Y:S01]  /*cf80*/  LOP3.LUT R4, R5, 0xff, RZ, 0xc0, !PT ;  /* 0x000000ff05047812 */ /* 0x000fe200078ec0ff */
[----:B--2---:R-:W-:Y:S01]  /*cf90*/  FADD.FTZ R0, R35, R0 ;  /* 0x0000000023007221 */ /* 0x004fe20000010000 */
[----:B------:R-:W-:Y:S02]  /*cfa0*/  @!P1 PRMT R134, R185, 0x5410, RZ ;  /* 0x00005410b9869816 */ /* 0x000fe400000000ff */
[----:B------:R-:W-:-:S03]  /*cfb0*/  ISETP.GE.U32.AND P1, PT, R221, R4, PT ;  /* 0x00000004dd00720c */ /* 0x000fc60003f26070 */
[----:B------:R-:W2:Y:S01]  /*cfc0*/  MUFU.EX2 R10, R10 ;  /* 0x0000000a000a7308 */ /* 0x000ea20000000800 */
[----:B---3--:R-:W-:Y:S01]  /*cfd0*/  FADD.FTZ R0, R14, R0 ;  /* 0x000000000e007221 */ /* 0x008fe20000010000 */
[----:B------:R-:W-:Y:S01]  /*cfe0*/  @!P0 HFMA2.BF16_V2 R187, -RZ.H0_H0, RZ.H0_H0, -R34.H0_H0 ;  /* 0x200000ffffbb8231 */ /* 0x000fe20000340922 */
[----:B------:R-:W-:Y:S02]  /*cff0*/  PRMT R33, R34, 0x7632, R33 ;  /* 0x0000763222217816 */ /* 0x000fe40000000021 */
[----:B----4-:R-:W-:Y:S02]  /*d000*/  FADD.FTZ R0, R174, R0 ;  /* 0x00000000ae007221 */ /* 0x010fe40000010000 */
[----:B------:R-:W-:Y:S02]  /*d010*/  PRMT R205, R34, 0x5410, R33 ;  /* 0x0000541022cd7816 */ /* 0x000fe40000000021 */
[----:B-1----:R-:W-:Y:S01]  /*d020*/  FADD.FTZ R0, R15, R0 ;  /* 0x000000000f007221 */ /* 0x002fe20000010000 */
[----:B------:R-:W-:Y:S01]  /*d030*/  @!P0 PRMT R34, R187, 0x5410, RZ ;  /* 0x00005410bb228816 */ /* 0x000fe200000000ff */
[----:B------:R-:W-:Y:S01]  /*d040*/  @!P2 HFMA2.BF16_V2 R219, -RZ.H0_H0, RZ.H0_H0, -R33.H0_H0 ;  /* 0x200000ffffdba231 */ /* 0x000fe20000340921 */
[----:B------:R-:W-:Y:S01]  /*d050*/  ISETP.GE.U32.AND P0, PT, R221, R6, PT ;  /* 0x00000006dd00720c */ /* 0x000fe20003f06070 */
[----:B------:R-:W-:Y:S01]  /*d060*/  @!P1 HFMA2.BF16_V2 R223, -RZ.H0_H0, RZ.H0_H0, -R132.H0_H0 ;  /* 0x200000ffffdf9231 */ /* 0x000fe20000340984 */
[----:B------:R-:W-:-:S02]  /*d070*/  F2FP.BF16.PACK_AB R172, R35, R20 ;  /* 0x0000001423ac723e */ /* 0x000fc400000010ff */
[----:B------:R-:W-:Y:S01]  /*d080*/  PRMT R35, R132, 0x7632, R35 ;  /* 0x0000763284237816 */ /* 0x000fe20000000023 */
[----:B--2---:R-:W-:Y:S01]  /*d090*/  FADD.FTZ R0, R10, R0 ;  /* 0x000000000a007221 */ /* 0x004fe20000010000 */
[----:B------:R-:W-:Y:S01]  /*d0a0*/  @!P2 PRMT R33, R219, 0x5410, RZ ;  /* 0x00005410db21a816 */ /* 0x000fe200000000ff */
[----:B------:R1:W2:Y:S01]  /*d0b0*/  MUFU.EX2 R4, R175 ;  /* 0x000000af00047308 */ /* 0x0002a20000000800 */
[-C--:B------:R-:W-:Y:S01]  /*d0c0*/  FMUL.FTZ R177, R149, R3.reuse ;  /* 0x0000000395b17220 */ /* 0x080fe20000410000 */
[----:B------:R-:W-:Y:S01]  /*d0d0*/  PRMT R219, R132, 0x5410, R35 ;  /* 0x0000541084db7816 */ /* 0x000fe20000000023 */
[-C--:B------:R-:W-:Y:S01]  /*d0e0*/  FMUL.FTZ R149, R72, R3.reuse ;  /* 0x0000000348957220 */ /* 0x080fe20000410000 */
[----:B------:R-:W-:Y:S01]  /*d0f0*/  F2FP.BF16.PACK_AB R173, R174, R14 ;  /* 0x0000000eaead723e */ /* 0x000fe200000010ff */
[----:B------:R-:W-:Y:S01]  /*d100*/  FMUL.FTZ R9, R101, R3 ;  /* 0x0000000365097220 */ /* 0x000fe20000410000 */
[----:B------:R-:W-:Y:S01]  /*d110*/  @!P1 PRMT R132, R223, 0x5410, RZ ;  /* 0x00005410df849816 */ /* 0x000fe200000000ff */
[----:B------:R3:W-:Y:S01]  /*d120*/  STL [R1+0xc0], R0 ;  /* 0x0000c00001007387 */ /* 0x0007e20000100800 */
[----:B------:R-:W-:Y:S01]  /*d130*/  MOV R174, R241 ;  /* 0x000000f100ae7202 */ /* 0x000fe20000000f00 */
[----:B------:R-:W-:-:S02]  /*d140*/  FMUL.FTZ R180, R140, R3 ;  /* 0x000000038cb47220 */ /* 0x000fc40000410000 */
[-C--:B------:R-:W-:Y:S02]  /*d150*/  FMUL.FTZ R181, R141, R3.reuse ;  /* 0x000000038db57220 */ /* 0x080fe40000410000 */
[-C--:B------:R-:W-:Y:S02]  /*d160*/  FMUL.FTZ R136, R73, R3.reuse ;  /* 0x0000000349887220 */ /* 0x080fe40000410000 */
[-C--:B------:R-:W-:Y:S02]  /*d170*/  FMUL.FTZ R244, R84, R3.reuse ;  /* 0x0000000354f47220 */ /* 0x080fe40000410000 */
[----:B-1----:R-:W-:Y:S02]  /*d180*/  IMAD.MOV.U32 R175, RZ, RZ, R240 ;  /* 0x000000ffffaf7224 */ /* 0x002fe400078e00f0 */
        /* <DEDUP_REMOVED lines=35> */
[-C--:B---3--:R-:W-:Y:S02]  /*d3c0*/  FMUL.FTZ R0, R76, R3.reuse ;  /* 0x000000034c007220 */ /* 0x088fe40000410000 */
        /* <DEDUP_REMOVED lines=20> */
[----:B------:R-:W-:Y:S02]  /*d510*/  FMUL.FTZ R210, R129, R3 ;  /* 0x0000000381d27220 */ /* 0x000fe40000410000 */
[----:B------:R1:W3:Y:S01]  /*d520*/  MUFU.EX2 R3, R178 ;  /* 0x000000b200037308 */ /* 0x0002e20000000800 */
[----:B------:R-:W-:Y:S01]  /*d530*/  MOV R36, R208 ;  /* 0x000000d000247202 */ /* 0x000fe20000000f00 */
[----:B------:R-:W-:Y:S01]  /*d540*/  @!P0 HFMA2.BF16_V2 R222, -RZ.H0_H0, RZ.H0_H0, -R35.H0_H0 ;  /* 0x200000ffffde8231 */ /* 0x000fe20000340923 */
[----:B------:R-:W-:-:S03]  /*d550*/  FMUL.FTZ R179, R151, R2 ;  /* 0x0000000297b37220 */ /* 0x000fc60000410000 */
[----:B------:R-:W-:Y:S01]  /*d560*/  IMAD.WIDE.U32 R36, R36, -0x326172a9, RZ ;  /* 0xcd9e8d5724247825 */ /* 0x000fe200078e00ff */
[----:B------:R-:W-:Y:S02]  /*d570*/  @!P0 PRMT R35, R222, 0x5410, RZ ;  /* 0x00005410de238816 */ /* 0x000fe400000000ff */
[----:B------:R-:W-:Y:S01]  /*d580*/  MOV R124, R242 ;  /* 0x000000f2007c7202 */ /* 0x000fe20000000f00 */
[----:B------:R-:W-:Y:S01]  /*d590*/  IMAD.MOV.U32 R148, RZ, RZ, R211 ;  /* 0x000000ffff947224 */ /* 0x000fe200078e00d3 */
[----:B------:R-:W-:Y:S01]  /*d5a0*/  MOV R222, R209 ;  /* 0x000000d100de7202 */ /* 0x000fe20000000f00 */
[----:B------:R-:W-:Y:S02]  /*d5b0*/  FMUL.FTZ R225, R98, R2 ;  /* 0x0000000262e17220 */ /* 0x000fe40000410000 */
[----:B------:R-:W-:Y:S02]  /*d5c0*/  IMAD.MOV.U32 R151, RZ, RZ, R243 ;  /* 0x000000ffff977224 */ /* 0x000fe400078e00f3 */
[----:B------:R-:W-:-:S02]  /*d5d0*/  IMAD.MOV.U32 R108, RZ, RZ, R216 ;  /* 0x000000ffff6c7224 */ /* 0x000fc400078e00d8 */
[----:B------:R-:W-:Y:S02]  /*d5e0*/  IMAD.MOV.U32 R109, RZ, RZ, R217 ;  /* 0x000000ffff6d7224 */ /* 0x000fe400078e00d9 */
        /* <DEDUP_REMOVED lines=13> */
[-C--:B-1----:R-:W-:Y:S02]  /*d6c0*/  FMUL.FTZ R178, R150, R2.reuse ;  /* 0x0000000296b27220 */ /* 0x082fe40000410000 */
[----:B------:R-:W-:Y:S02]  /*d6d0*/  IMAD.MOV.U32 R77, RZ, RZ, R0 ;  /* 0x000000ffff4d7224 */ /* 0x000fe400078e0000 */
        /* <DEDUP_REMOVED lines=47> */
[----:B------:R-:W-:Y:S01]  /*d9d0*/  FMUL.FTZ R208, R131, R2 ;  /* 0x0000000283d07220 */ /* 0x000fe20000410000 */
[----:B------:R-:W-:Y:S01]  /*d9e0*/  LOP3.LUT R2, R37, R203, R204, 0x96, !PT ;  /* 0x000000cb25027212 */ /* 0x000fe200078e96cc */
[----:B--2---:R-:W-:Y:S01]  /*d9f0*/  FADD.FTZ R0, R4, R7 ;  /* 0x0000000704007221 */ /* 0x004fe20000010000 */
[----:B------:R-:W-:Y:S02]  /*da00*/  F2FP.BF16.PACK_AB R15, R10, R15 ;  /* 0x0000000f0a0f723e */ /* 0x000fe400000010ff */
[C---:B---3--:R-:W-:Y:S01]  /*da10*/  F2FP.BF16.PACK_AB R14, R3.reuse, R4 ;  /* 0x00000004030e723e */ /* 0x048fe200000010ff */
[----:B------:R-:W-:-:S02]  /*da20*/  FADD.FTZ R10, R3, R0 ;  /* 0x00000000030a7221 */ /* 0x000fc40000010000 */
[----:B------:R-:W-:Y:S01]  /*da30*/  IMAD.WIDE.U32 R2, R2, -0x2daee0ad, RZ ;  /* 0xd2511f5302027825 */ /* 0x000fe200078e00ff */
[----:B------:R-:W-:-:S04]  /*da40*/  MOV R88, R77 ;  /* 0x0000004d00587202 */ /* 0x000fc80000000f00 */
[----:B------:R-:W-:Y:S02]  /*da50*/  LOP3.LUT R0, R3, R199, R200, 0x96, !PT ;  /* 0x000000c703007212 */ /* 0x000fe400078e96c8 */
[----:B------:R-:W-:Y:S01]  /*da60*/  LOP3.LUT R3, R191, R202, R36, 0x96, !PT ;  /* 0x000000cabf037212 */ /* 0x000fe200078e9624 */
[----:B------:R-:W-:Y:S01]  /*da70*/  IMAD.MOV.U32 R143, RZ, RZ, R109 ;  /* 0x000000ffff8f7224 */ /* 0x000fe200078e006d */
[----:B------:R-:W-:Y:S01]  /*da80*/  MOV R77, R5 ;  /* 0x00000005004d7202 */ /* 0x000fe20000000f00 */
[----:B------:R-:W-:Y:S01]  /*da90*/  IMAD.MOV.U32 R142, RZ, RZ, R108 ;  /* 0x000000ffff8e7224 */ /* 0x000fe200078e006c */
[----:B------:R-:W-:Y:S01]  /*daa0*/  MOV R108, R9 ;  /* 0x00000009006c7202 */ /* 0x000fe20000000f00 */
[----:B------:R-:W-:Y:S02]  /*dab0*/  IMAD.MOV.U32 R109, RZ, RZ, R72 ;  /* 0x000000ffff6d7224 */ /* 0x000fe400078e0048 */
[----:B------:R-:W-:-:S04]  /*dac0*/  IMAD.WIDE.U32 R4, R3, -0x2daee0ad, RZ ;  /* 0xd2511f5303047825 */ /* 0x000fc800078e00ff */
[----:B------:R-:W-:Y:S02]  /*dad0*/  IMAD.MOV.U32 R72, RZ, RZ, R8 ;  /* 0x000000ffff487224 */ /* 0x000fe400078e0008 */
[----:B------:R-:W-:Y:S01]  /*dae0*/  IMAD.WIDE.U32 R8, R0, -0x326172a9, RZ ;  /* 0xcd9e8d5700087825 */ /* 0x000fe200078e00ff */
[----:B------:R-:W-:-:S03]  /*daf0*/  LOP3.LUT R0, R5, R198, R2, 0x96, !PT ;  /* 0x000000c605007212 */ /* 0x000fc600078e9602 */
[----:B------:R-:W-:Y:S01]  /*db00*/  IMAD.MOV.U32 R96, RZ, RZ, R73 ;  /* 0x000000ffff607224 */ /* 0x000fe200078e0049 */
[----:B------:R-:W-:Y:S01]  /*db10*/  LOP3.LUT R3, R9, R245, R190, 0x96, !PT ;  /* 0x000000f509037212 */ /* 0x000fe200078e96be */
[----:B------:R-:W-:Y:S02]  /*db20*/  IMAD.MOV.U32 R73, RZ, RZ, R6 ;  /* 0x000000ffff497224 */ /* 0x000fe400078e0006 */
[----:B------:R-:W-:-:S04]  /*db30*/  IMAD.WIDE.U32 R6, R0, -0x326172a9, RZ ;  /* 0xcd9e8d5700067825 */ /* 0x000fc800078e00ff */
[----:B------:R-:W-:Y:S01]  /*db40*/  IMAD.WIDE.U32 R2, R3, -0x2daee0ad, RZ ;  /* 0xd2511f5303027825 */ /* 0x000fe200078e00ff */
[----:B------:R-:W-:-:S04]  /*db50*/  LOP3.LUT R0, R7, R174, R8, 0x96, !PT ;  /* 0x000000ae07007212 */ /* 0x000fc800078e9608 */
[----:B------:R-:W-:Y:S01]  /*db60*/  LOP3.LUT R3, R3, R197, R4, 0x96, !PT ;  /* 0x000000c503037212 */ /* 0x000fe200078e9604 */
[----:B------:R-:W-:-:S04]  /*db70*/  IMAD.WIDE.U32 R8, R0, -0x2daee0ad, RZ ;  /* 0xd2511f5300087825 */ /* 0x000fc800078e00ff */
[----:B------:R-:W-:Y:S01]  /*db80*/  IMAD.WIDE.U32 R4, R3, -0x326172a9, RZ ;  /* 0xcd9e8d5703047825 */ /* 0x000fe200078e00ff */
[----:B------:R-:W-:-:S04]  /*db90*/  LOP3.LUT R2, R9, R175, R2, 0x96, !PT ;  /* 0x000000af09027212 */ /* 0x000fc800078e9602 */
[----:B------:R-:W-:Y:S02]  /*dba0*/  LOP3.LUT R6, R5, R124, R6, 0x96, !PT ;  /* 0x0000007c05067212 */ /* 0x000fe400078e9606 */
[----:B------:R-:W1:Y:S01]  /*dbb0*/  MUFU.EX2 R5, R252 ;  /* 0x000000fc00057308 */ /* 0x000e620000000800 */
[----:B------:R-:W-:-:S07]  /*dbc0*/  IMAD.WIDE.U32 R2, R2, -0x326172a9, RZ ;  /* 0xcd9e8d5702027825 */ /* 0x000fce00078e00ff */
[----:B------:R-:W2:Y:S01]  /*dbd0*/  MUFU.EX2 R7, R248 ;  /* 0x000000f800077308 */ /* 0x000ea20000000800 */
[----:B------:R-:W-:-:S04]  /*dbe0*/  LOP3.LUT R0, R3, R151, R4, 0x96, !PT ;  /* 0x0000009703007212 */ /* 0x000fc800078e9604 */
[----:B------:R-:W-:-:S04]  /*dbf0*/  LOP3.LUT R4, R0, 0xff, RZ, 0xc0, !PT ;  /* 0x000000ff00047812 */ /* 0x000fc800078ec0ff */
[----:B------:R-:W-:Y:S01]  /*dc00*/  ISETP.GE.U32.AND P0, PT, R221, R4, PT ;  /* 0x00000004dd00720c */ /* 0x000fe20003f06070 */
[----:B-1----:R-:W-:-:S04]  /*dc10*/  FADD.FTZ R4, R5, R10 ;  /* 0x0000000a05047221 */ /* 0x002fc80000010000 */
[----:B--2---:R-:W-:Y:S01]  /*dc20*/  FADD.FTZ R4, R7, R4 ;  /* 0x0000000407047221 */ /* 0x004fe20000010000 */
[----:B------:R-:W-:-:S04]  /*dc30*/  PRMT R20, R18, 0x7610, R20 ;  /* 0x0000761012147816 */ /* 0x000fc80000000014 */
[----:B------:R1:W-:Y:S03]  /*dc40*/  STL [R1+0xbc], R4 ;  /* 0x0000bc0401007387 */ /* 0x0003e60000100800 */
[----:B------:R-:W-:Y:S01]  /*dc50*/  @!P0 HFMA2.BF16_V2 R12, -RZ.H0_H0, RZ.H0_H0, -R20.H0_H0 ;  /* 0x200000ffff0c8231 */ /* 0x000fe20000340914 */
[----:B------:R-:W-:Y:S02]  /*dc60*/  PRMT R19, R18, 0x7632, R19 ;  /* 0x0000763212137816 */ /* 0x000fe40000000013 */
[----:B------:R-:W-:Y:S01]  /*dc70*/  MOV R117, R148 ;  /* 0x0000009400757202 */ /* 0x000fe20000000f00 */
[----:B------:R-:W-:Y:S01]  /*dc80*/  IMAD.MOV.U32 R148, RZ, RZ, R192 ;  /* 0x000000ffff947224 */ /* 0x000fe200078e00c0 */
[----:B------:R-:W-:Y:S02]  /*dc90*/  PRMT R192, R20, 0x5410, R19 ;  /* 0x0000541014c07816 */ /* 0x000fe40000000013 */
[----:B------:R-:W-:-:S02]  /*dca0*/  @!P0 PRMT R20, R12, 0x5410, RZ ;  /* 0x000054100c148816 */ /* 0x000fc400000000ff */
[----:B-1----:R-:W-:-:S04]  /*dcb0*/  LOP3.LUT R4, R0, 0xffff, RZ, 0xc0, !PT ;  /* 0x0000ffff00047812 */ /* 0x002fc800078ec0ff */
[----:B------:R-:W-:-:S04]  /*dcc0*/  SHF.R.U32.HI R4, RZ, 0x8, R4 ;  /* 0x00000008ff047819 */ /* 0x000fc80000011604 */
[----:B------:R-:W-:-:S04]  /*dcd0*/  LOP3.LUT R4, R4, 0xffff, RZ, 0xc0, !PT ;  /* 0x0000ffff04047812 */ /* 0x000fc800078ec0ff */
[----:B------:R-:W-:Y:S02]  /*dce0*/  ISETP.GE.U32.AND P0, PT, R221, R4, PT ;  /* 0x00000004dd00720c */ /* 0x000fe40003f06070 */
[----:B------:R-:W-:-:S11]  /*dcf0*/  SHF.R.U32.HI R4, RZ, 0x18, R0 ;  /* 0x00000018ff047819 */ /* 0x000fd60000011600 */
[----:B------:R-:W-:-:S05]  /*dd00*/  @!P0 HFMA2.BF16_V2 R16, -RZ.H0_H0, RZ.H0_H0, -R19.H0_H0 ;  /* 0x200000ffff108231 */ /* 0x000fca0000340913 */
[----:B------:R-:W-:Y:S02]  /*dd10*/  @!P0 PRMT R19, R16, 0x5410, RZ ;  /* 0x0000541010138816 */ /* 0x000fe400000000ff */
[----:B------:R-:W-:Y:S02]  /*dd20*/  ISETP.GE.U32.AND P0, PT, R221, R4, PT ;  /* 0x00000004dd00720c */ /* 0x000fe40003f06070 */
[----:B------:R-:W-:Y:S02]  /*dd30*/  F2FP.BF16.PACK_AB R13, R13, R17 ;  /* 0x000000110d0d723e */ /* 0x000fe400000010ff */
[----:B------:R-:W-:Y:S02]  /*dd40*/  SHF.R.U32.HI R0, RZ, 0x10, R0 ;  /* 0x00000010ff007819 */ /* 0x000fe40000011600 */
[----:B------:R-:W-:Y:S02]  /*dd50*/  PRMT R17, R13, 0x7632, R17 ;  /* 0x000076320d117816 */ /* 0x000fe40000000011 */
[----:B------:R-:W-:-:S02]  /*dd60*/  LOP3.LUT R0, R0, 0xff, RZ, 0xc0, !PT ;  /* 0x000000ff00007812 */ /* 0x000fc400078ec0ff */
[----:B------:R-:W-:Y:S02]  /*dd70*/  PRMT R18, R13, 0x7610, R18 ;  /* 0x000076100d127816 */ /* 0x000fe40000000012 */
[----:B------:R-:W-:Y:S01]  /*dd80*/  ISETP.GE.U32.AND P1, PT, R221, R0, PT ;  /* 0x00000000dd00720c */ /* 0x000fe20003f26070 */
[----:B------:R-:W-:Y:S01]  /*dd90*/  @!P0 HFMA2.BF16_V2 R21, -RZ.H0_H0, RZ.H0_H0, -R17.H0_H0 ;  /* 0x200000ffff158231 */ /* 0x000fe20000340911 */
[----:B------:R-:W-:Y:S02]  /*dda0*/  LOP3.LUT R0, R2, 0xff, RZ, 0xc0, !PT ;  /* 0x000000ff02007812 */ /* 0x000fe400078ec0ff */
[----:B------:R-:W-:Y:S02]  /*ddb0*/  PRMT R252, R18, 0x5410, R17 ;  /* 0x0000541012fc7816 */ /* 0x000fe40000000011 */
[----:B------:R-:W-:Y:S02]  /*ddc0*/  @!P0 PRMT R17, R21, 0x5410, RZ ;  /* 0x0000541015118816 */ /* 0x000fe400000000ff */
[----:B------:R-:W-:-:S02]  /*ddd0*/  ISETP.GE.U32.AND P0, PT, R221, R0, PT ;  /* 0x00000000dd00720c */ /* 0x000fc40003f06070 */
[----:B------:R-:W-:Y:S02]  /*dde0*/  LOP3.LUT R0, R2, 0xffff, RZ, 0xc0, !PT ;  /* 0x0000ffff02007812 */ /* 0x000fe400078ec0ff */
[C---:B------:R-:W-:Y:S02]  /*ddf0*/  PRMT R16, R11.reuse, 0x7610, R16 ;  /* 0x000076100b107816 */ /* 0x040fe40000000010 */
[----:B------:R-:W-:Y:S02]  /*de00*/  SHF.R.U32.HI R0, RZ, 0x8, R0 ;  /* 0x00000008ff007819 */ /* 0x000fe40000011600 */
[----:B------:R-:W-:Y:S02]  /*de10*/  PRMT R13, R11, 0x7632, R13 ;  /* 0x000076320b0d7816 */ /* 0x000fe4000000000d */
[----:B------:R-:W-:-:S03]  /*de20*/  LOP3.LUT R0, R0, 0xffff, RZ, 0xc0, !PT ;  /* 0x0000ffff00007812 */ /* 0x000fc600078ec0ff */
[----:B------:R-:W-:Y:S01]  /*de30*/  @!P0 HFMA2.BF16_V2 R39, -RZ.H0_H0, RZ.H0_H0, -R16.H0_H0 ;  /* 0x200000ffff278231 */ /* 0x000fe20000340910 */
[----:B------:R-:W-:-:S04]  /*de40*/  PRMT R248, R16, 0x5410, R13 ;  /* 0x0000541010f87816 */ /* 0x000fc8000000000d */
[----:B------:R-:W-:Y:S02]  /*de50*/  @!P0 PRMT R16, R39, 0x5410, RZ ;  /* 0x0000541027108816 */ /* 0x000fe400000000ff */
[----:B------:R-:W-:Y:S02]  /*de60*/  ISETP.GE.U32.AND P0, PT, R221, R0, PT ;  /* 0x00000000dd00720c */ /* 0x000fe40003f06070 */
[--C-:B------:R-:W-:Y:S02]  /*de70*/  SHF.R.U32.HI R0, RZ, 0x10, R2.reuse ;  /* 0x00000010ff007819 */ /* 0x100fe40000011602 */
[----:B------:R-:W-:-:S09]  /*de80*/  SHF.R.U32.HI R2, RZ, 0x18, R2 ;  /* 0x00000018ff027819 */ /* 0x000fd20000011602 */
[----:B------:R-:W-:-:S05]  /*de90*/  @!P0 HFMA2.BF16_V2 R40, -RZ.H0_H0, RZ.H0_H0, -R13.H0_H0 ;  /* 0x200000ffff288231 */ /* 0x000fca000034090d */
[----:B------:R-:W-:Y:S02]  /*dea0*/  @!P0 PRMT R13, R40, 0x5410, RZ ;  /* 0x00005410280d8816 */ /* 0x000fe400000000ff */
[C---:B------:R-:W-:Y:S01]  /*deb0*/  ISETP.GE.U32.AND P0, PT, R221.reuse, R2, PT ;  /* 0x00000002dd00720c */ /* 0x040fe20003f06070 */
[----:B------:R-:W-:Y:S01]  /*dec0*/  @!P1 HFMA2.BF16_V2 R38, -RZ.H0_H0, RZ.H0_H0, -R18.H0_H0 ;  /* 0x200000ffff269231 */ /* 0x000fe20000340912 */
[----:B------:R-:W-:Y:S01]  /*ded0*/  LOP3.LUT R0, R0, 0xff, RZ, 0xc0, !PT ;  /* 0x000000ff00007812 */ /* 0x000fe200078ec0ff */
[----:B------:R-:W-:Y:S01]  /*dee0*/  IMAD.WIDE.U32 R2, R6, -0x2daee0ad, RZ ;  /* 0xd2511f5306027825 */ /* 0x000fe200078e00ff */
[----:B------:R-:W-:Y:S02]  /*def0*/  PRMT R11, R172, 0x7632, R11 ;  /* 0x00007632ac0b7816 */ /* 0x000fe4000000000b */
[----:B------:R-:W-:Y:S02]  /*df00*/  @!P1 PRMT R18, R38, 0x5410, RZ ;  /* 0x0000541026129816 */ /* 0x000fe400000000ff */
[----:B------:R-:W-:-:S02]  /*df10*/  ISETP.GE.U32.AND P1, PT, R221, R0, PT ;  /* 0x00000000dd00720c */ /* 0x000fc40003f26070 */
[----:B------:R-:W-:Y:S02]  /*df20*/  LOP3.LUT R0, R3, R249, R8, 0x96, !PT ;  /* 0x000000f903007212 */ /* 0x000fe400078e9608 */
[----:B------:R-:W-:Y:S01]  /*df30*/  PRMT R12, R172, 0x7610, R12 ;  /* 0x00007610ac0c7816 */ /* 0x000fe2000000000c */
[----:B------:R-:W-:Y:S01]  /*df40*/  @!P0 HFMA2.BF16_V2 R41, -RZ.H0_H0, RZ.H0_H0, -R11.H0_H0 ;  /* 0x200000ffff298231 */ /* 0x000fe2000034090b */
[----:B------:R-:W-:Y:S02]  /*df50*/  LOP3.LUT R4, R0, 0xff, RZ, 0xc0, !PT ;  /* 0x000000ff00047812 */ /* 0x000fe400078ec0ff */
[----:B------:R-:W-:Y:S02]  /*df60*/  PRMT R39, R12, 0x5410, R11 ;  /* 0x000054100c277816 */ /* 0x000fe4000000000b */
[----:B------:R-:W-:Y:S02]  /*df70*/  @!P0 PRMT R11, R41, 0x5410, RZ ;  /* 0x00005410290b8816 */ /* 0x000fe400000000ff */
[----:B------:R-:W-:-:S02]  /*df80*/  ISETP.GE.U32.AND P0, PT, R221, R4, PT ;  /* 0x00000004dd00720c */ /* 0x000fc40003f06070 */
[----:B------:R-:W-:Y:S02]  /*df90*/  LOP3.LUT R4, R0, 0xffff, RZ, 0xc0, !PT ;  /* 0x0000ffff00047812 */ /* 0x000fe400078ec0ff */
[C---:B------:R-:W-:Y:S02]  /*dfa0*/  PRMT R10, R14.reuse, 0x7610, R10 ;  /* 0x000076100e0a7816 */ /* 0x040fe4000000000a */
[----:B------:R-:W-:Y:S01]  /*dfb0*/  SHF.R.U32.HI R4, RZ, 0x8, R4 ;  /* 0x00000008ff047819 */ /* 0x000fe20000011604 */
[----:B------:R-:W-:Y:S01]  /*dfc0*/  IMAD.MOV.U32 R116, RZ, RZ, R96 ;  /* 0x000000ffff747224 */ /* 0x000fe200078e0060 */
[----:B------:R-:W-:Y:S01]  /*dfd0*/  PRMT R9, R14, 0x7632, R9 ;  /* 0x000076320e097816 */ /* 0x000fe20000000009 */
[----:B------:R-:W-:Y:S01]  /*dfe0*/  IMAD.MOV.U32 R96, RZ, RZ, R149 ;  /* 0x000000ffff607224 */ /* 0x000fe200078e0095 */
[----:B------:R-:W-:-:S03]  /*dff0*/  LOP3.LUT R4, R4, 0xffff, RZ, 0xc0, !PT ;  /* 0x0000ffff04047812 */ /* 0x000fc600078ec0ff */
[----:B------:R-:W-:Y:S01]  /*e000*/  @!P0 HFMA2.BF16_V2 R43, -RZ.H0_H0, RZ.H0_H0, -R10.H0_H0 ;  /* 0x200000ffff2b8231 */ /* 0x000fe2000034090a */
[----:B------:R-:W-:Y:S01]  /*e010*/  IMAD.MOV.U32 R149, RZ, RZ, R222 ;  /* 0x000000ffff957224 */ /* 0x000fe200078e00de */
[----:B------:R-:W-:-:S03]  /*e020*/  PRMT R222, R10, 0x5410, R9 ;  /* 0x000054100ade7816 */ /* 0x000fc60000000009 */
[----:B------:R-:W-:Y:S02]  /*e030*/  @!P0 PRMT R10, R43, 0x5410, RZ ;  /* 0x000054102b0a8816 */ /* 0x000fe400000000ff */
[----:B------:R-:W-:-:S13]  /*e040*/  ISETP.GE.U32.AND P0, PT, R221, R4, PT ;  /* 0x00000004dd00720c */ /* 0x000fda0003f06070 */
[----:B------:R-:W-:-:S05]  /*e050*/  @!P0 HFMA2.BF16_V2 R44, -RZ.H0_H0, RZ.H0_H0, -R9.H0_H0 ;  /* 0x200000ffff2c8231 */ /* 0x000fca0000340909 */
[----:B------:R-:W-:Y:S02]  /*e060*/  @!P0 PRMT R9, R44, 0x5410, RZ ;  /* 0x000054102c098816 */ /* 0x000fe400000000ff */
[----:B------:R-:W-:Y:S02]  /*e070*/  MOV R44, R142 ;  /* 0x0000008e002c7202 */ /* 0x000fe40000000f00 */
[----:B------:R-:W2:Y:S01]  /*e080*/  LDL R142, [R1+0x12c] ;  /* 0x00012c00018e7983 */ /* 0x000ea20000100800 */
[--C-:B------:R-:W-:Y:S02]  /*e090*/  SHF.R.U32.HI R4, RZ, 0x10, R0.reuse ;  /* 0x00000010ff047819 */ /* 0x100fe40000011600 */
[----:B------:R-:W-:-:S04]  /*e0a0*/  SHF.R.U32.HI R0, RZ, 0x18, R0 ;  /* 0x00000018ff007819 */ /* 0x000fc80000011600 */
[----:B------:R-:W-:Y:S02]  /*e0b0*/  ISETP.GE.U32.AND P0, PT, R221, R0, PT ;  /* 0x00000000dd00720c */ /* 0x000fe40003f06070 */
[----:B------:R-:W-:Y:S02]  /*e0c0*/  F2FP.BF16.PACK_AB R5, R7, R5 ;  /* 0x000000050705723e */ /* 0x000fe400000010ff */
[C---:B------:R-:W-:Y:S02]  /*e0d0*/  PRMT R7, R173.reuse, 0x7632, R7 ;  /* 0x00007632ad077816 */ /* 0x040fe40000000007 */
[----:B------:R-:W-:Y:S02]  /*e0e0*/  PRMT R8, R173, 0x7610, R8 ;  /* 0x00007610ad087816 */ /* 0x000fe40000000008 */
[----:B------:R-:W-:-:S05]  /*e0f0*/  LOP3.LUT R0, R2, 0xff, RZ, 0xc0, !PT ;  /* 0x000000ff02007812 */ /* 0x000fca00078ec0ff */
[----:B------:R-:W-:Y:S01]  /*e100*/  @!P0 HFMA2.BF16_V2 R46, -RZ.H0_H0, RZ.H0_H0, -R7.H0_H0 ;  /* 0x200000ffff2e8231 */ /* 0x000fe20000340907 */
[----:B------:R-:W-:-:S04]  /*e110*/  PRMT R150, R8, 0x5410, R7 ;  /* 0x0000541008967816 */ /* 0x000fc80000000007 */
[----:B------:R-:W-:Y:S02]  /*e120*/  @!P0 PRMT R7, R46, 0x5410, RZ ;  /* 0x000054102e078816 */ /* 0x000fe400000000ff */
[----:B------:R-:W-:Y:S02]  /*e130*/  ISETP.GE.U32.AND P0, PT, R221, R0, PT ;  /* 0x00000000dd00720c */ /* 0x000fe40003f06070 */
[----:B------:R-:W-:Y:S02]  /*e140*/  LOP3.LUT R0, R2, 0xffff, RZ, 0xc0, !PT ;  /* 0x0000ffff02007812 */ /* 0x000fe400078ec0ff */
[C---:B------:R-:W-:Y:S02]  /*e150*/  PRMT R6, R5.reuse, 0x7610, R6 ;  /* 0x0000761005067816 */ /* 0x040fe40000000006 */
[----:B------:R-:W-:Y:S02]  /*e160*/  SHF.R.U32.HI R0, RZ, 0x8, R0 ;  /* 0x00000008ff007819 */ /* 0x000fe40000011600 */
[----:B------:R-:W-:-:S02]  /*e170*/  PRMT R5, R5, 0x7632, R5 ;  /* 0x0000763205057816 */ /* 0x000fc40000000005 */
[----:B------:R-:W-:-:S03]  /*e180*/  LOP3.LUT R0, R0, 0xffff, RZ, 0xc0, !PT ;  /* 0x0000ffff00007812 */ /* 0x000fc600078ec0ff */
[----:B------:R-:W-:Y:S01]  /*e190*/  @!P0 HFMA2.BF16_V2 R47, -RZ.H0_H0, RZ.H0_H0, -R6.H0_H0 ;  /* 0x200000ffff2f8231 */ /* 0x000fe20000340906 */
[----:B------:R-:W-:-:S04]  /*e1a0*/  PRMT R173, R6, 0x5410, R5 ;  /* 0x0000541006ad7816 */ /* 0x000fc80000000005 */
[----:B------:R-:W-:Y:S02]  /*e1b0*/  @!P0 PRMT R6, R47, 0x5410, RZ ;  /* 0x000054102f068816 */ /* 0x000fe400000000ff */
[----:B------:R-:W-:Y:S02]  /*e1c0*/  ISETP.GE.U32.AND P0, PT, R221, R0, PT ;  /* 0x00000000dd00720c */ /* 0x000fe40003f06070 */
[----:B------:R-:W-:Y:S01]  /*e1d0*/  SHF.R.U32.HI R0, RZ, 0x10, R2 ;  /* 0x00000010ff007819 */ /* 0x000fe20000011602 */
[----:B------:R-:W-:-:S03]  /*e1e0*/  @!P1 HFMA2.BF16_V2 R42, -RZ.H0_H0, RZ.H0_H0, -R12.H0_H0 ;  /* 0x200000ffff2a9231 */ /* 0x000fc6000034090c */
[----:B------:R-:W-:Y:S02]  /*e1f0*/  LOP3.LUT R0, R0, 0xff, RZ, 0xc0, !PT ;  /* 0x000000ff00007812 */ /* 0x000fe400078ec0ff */
[----:B------:R-:W-:-:S05]  /*e200*/  LOP3.LUT R4, R4, 0xff, RZ, 0xc0, !PT ;  /* 0x000000ff04047812 */ /* 0x000fca00078ec0ff */
[----:B------:R-:W-:Y:S01]  /*e210*/  @!P0 HFMA2.BF16_V2 R48, -RZ.H0_H0, RZ.H0_H0, -R5.H0_H0 ;  /* 0x200000ffff308231 */ /* 0x000fe20000340905 */
[----:B------:R-:W-:-:S04]  /*e220*/  @!P1 PRMT R12, R42, 0x5410, RZ ;  /* 0x000054102a0c9816 */ /* 0x000fc800000000ff */
[----:B------:R-:W-:Y:S02]  /*e230*/  @!P0 PRMT R5, R48, 0x5410, RZ ;  /* 0x0000541030058816 */ /* 0x000fe400000000ff */
[C---:B------:R-:W-:Y:S02]  /*e240*/  ISETP.GE.U32.AND P0, PT, R221.reuse, R0, PT ;  /* 0x00000000dd00720c */ /* 0x040fe40003f06070 */
[----:B------:R-:W-:Y:S01]  /*e250*/  ISETP.GE.U32.AND P1, PT, R221, R4, PT ;  /* 0x00000004dd00720c */ /* 0x000fe20003f26070 */
[----:B------:R-:W-:Y:S01]  /*e260*/  IMAD.MOV.U32 R125, RZ, RZ, R117 ;  /* 0x000000ffff7d7224 */ /* 0x000fe200078e0075 */
[----:B------:R-:W-:Y:S01]  /*e270*/  MOV R117, R116 ;  /* 0x0000007400757202 */ /* 0x000fe20000000f00 */
[----:B------:R-:W-:Y:S02]  /*e280*/  IMAD.MOV.U32 R116, RZ, RZ, R109 ;  /* 0x000000ffff747224 */ /* 0x000fe400078e006d */
[----:B------:R-:W-:Y:S01]  /*e290*/  IMAD.MOV.U32 R109, RZ, RZ, R108 ;  /* 0x000000ffff6d7224 */ /* 0x000fe200078e006c */
[----:B------:R-:W-:Y:S01]  /*e2a0*/  MOV R108, R84 ;  /* 0x00000054006c7202 */ /* 0x000fe20000000f00 */
[----:B------:R-:W-:Y:S01]  /*e2b0*/  IMAD.MOV.U32 R84, RZ, RZ, R77 ;  /* 0x000000ffff547224 */ /* 0x000fe200078e004d */
[----:B------:R-:W-:Y:S01]  /*e2c0*/  PRMT R4, R15, 0x7632, R4 ;  /* 0x000076320f047816 */ /* 0x000fe20000000004 */
[----:B------:R-:W-:-:S02]  /*e2d0*/  IMAD.MOV.U32 R77, RZ, RZ, R73 ;  /* 0x000000ffff4d7224 */ /* 0x000fc400078e0049 */
[----:B------:R-:W-:Y:S01]  /*e2e0*/  @!P0 HFMA2.BF16_V2 R49, -RZ.H0_H0, RZ.H0_H0, -R15.H0_H0 ;  /* 0x200000ffff318231 */ /* 0x000fe2000034090f */
[----:B------:R-:W-:Y:S01]  /*e2f0*/  MOV R73, R72 ;  /* 0x0000004800497202 */ /* 0x000fe20000000f00 */
[----:B------:R-:W-:Y:S01]  /*e300*/  @!P1 HFMA2.BF16_V2 R45, -RZ.H0_H0, RZ.H0_H0, -R8.H0_H0 ;  /* 0x200000ffff2d9231 */ /* 0x000fe20000340908 */
[----:B------:R-:W-:Y:S01]  /*e310*/  SHF.R.U32.HI R2, RZ, 0x18, R2 ;  /* 0x00000018ff027819 */ /* 0x000fe20000011602 */
[----:B------:R-:W-:Y:S01]  /*e320*/  IMAD.MOV.U32 R72, RZ, RZ, R223 ;  /* 0x000000ffff487224 */ /* 0x000fe200078e00df */
[C---:B------:R-:W-:Y:S02]  /*e330*/  @P0 PRMT R21, R15.reuse, 0x7610, R21 ;  /* 0x000076100f150816 */ /* 0x040fe40000000015 */
[----:B------:R-:W-:Y:S01]  /*e340*/  PRMT R223, R15, 0x5410, R4 ;  /* 0x000054100fdf7816 */ /* 0x000fe20000000004 */
[----:B------:R-:W-:Y:S01]  /*e350*/  IMAD.MOV.U32 R14, RZ, RZ, R188 ;  /* 0x000000ffff0e7224 */ /* 0x000fe200078e00bc */
[----:B------:R-:W-:Y:S02]  /*e360*/  @!P0 PRMT R21, R49, 0x5410, RZ ;  /* 0x0000541031158816 */ /* 0x000fe400000000ff */
[----:B------:R-:W-:-:S02]  /*e370*/  MOV R15, R189 ;  /* 0x000000bd000f7202 */ /* 0x000fc40000000f00 */
[----:B------:R-:W-:Y:S02]  /*e380*/  ISETP.GE.U32.AND P0, PT, R221, R2, PT ;  /* 0x00000002dd00720c */ /* 0x000fe40003f06070 */
[----:B------:R-:W-:Y:S01]  /*e390*/  @!P1 PRMT R8, R45, 0x5410, RZ ;  /* 0x000054102d089816 */ /* 0x000fe200000000ff */
[----:B------:R-:W-:Y:S01]  /*e3a0*/  IMAD.MOV.U32 R45, RZ, RZ, R143 ;  /* 0x000000ffff2d7224 */ /* 0x000fe200078e008f */
[----:B------:R-:W-:Y:S01]  /*e3b0*/  ST.E.U16 [R14.64+-0x80], R26 ;  /* 0xffff801a0e007985 */ /* 0x000fe2000c101504 */
[----:B------:R-:W-:-:S03]  /*e3c0*/  LOP3.LUT R0, R23, R245, R190, 0x96, !PT ;  /* 0x000000f517007212 */ /* 0x000fc600078e96be */
[----:B------:R-:W-:Y:S01]  /*e3d0*/  ST.E.U16 [R14.64+-0x7e], R25 ;  /* 0xffff82190e007985 */ /* 0x000fe2000c101504 */
[----:B------:R-:W-:Y:S01]  /*e3e0*/  LOP3.LUT R22, R45, R174, R22, 0x96, !PT ;  /* 0x000000ae2d167212 */ /* 0x000fe200078e9616 */
[----:B------:R-:W-:Y:S02]  /*e3f0*/  IMAD.MOV.U32 R66, RZ, RZ, R148 ;  /* 0x000000ffff427224 */ /* 0x000fe400078e0094 */
[----:B------:R-:W-:Y:S01]  /*e400*/  IMAD R0, R0, -0x2daee0ad, RZ ;  /* 0xd2511f5300007824 */ /* 0x000fe200078e02ff */
[----:B------:R-:W-:-:S05]  /*e410*/  @!P0 HFMA2.BF16_V2 R50, -RZ.H0_H0, RZ.H0_H0, -R4.H0_H0 ;  /* 0x200000ffff328231 */ /* 0x000fca0000340904 */
[----:B------:R-:W-:Y:S02]  /*e420*/  @!P0 PRMT R4, R50, 0x5410, RZ ;  /* 0x0000541032048816 */ /* 0x000fe400000000ff */
        /* <DEDUP_REMOVED lines=18> */
[----:B------:R-:W-:Y:S02]  /*e550*/  IMAD.MOV.U32 R90, RZ, RZ, R117 ;  /* 0x000000ffff5a7224 */ /* 0x000fe400078e0075 */
[----:B------:R-:W-:Y:S01]  /*e560*/  IMAD.MOV.U32 R91, RZ, RZ, R116 ;  /* 0x000000ffff5b7224 */ /* 0x000fe200078e0074 */
[----:B------:R-:W-:Y:S01]  /*e570*/  MOV R172, R124 ;  /* 0x0000007c00ac7202 */ /* 0x000fe20000000f00 */
[----:B------:R-:W-:Y:S01]  /*e580*/  IMAD.MOV.U32 R126, RZ, RZ, R62 ;  /* 0x000000ffff7e7224 */ /* 0x000fe200078e003e */
[----:B------:R-:W-:-:S02]  /*e590*/  MOV R124, R73 ;  /* 0x00000049007c7202 */ /* 0x000fc40000000f00 */
[----:B------:R-:W-:Y:S01]  /*e5a0*/  MOV R127, R63 ;  /* 0x0000003f007f7202 */ /* 0x000fe20000000f00 */
[----:B------:R-:W-:Y:S02]  /*e5b0*/  IMAD.MOV.U32 R111, RZ, RZ, R51 ;  /* 0x000000ffff6f7224 */ /* 0x000fe400078e0033 */
[----:B--2---:R-:W-:-:S05]  /*e5c0*/  IMAD.WIDE R2, R142, 0x2, R14 ;  /* 0x000000028e027825 */ /* 0x004fca00078e020e */
[----:B------:R-:W-:Y:S01]  /*e5d0*/  ST.E.U16 [R2.64+-0x80], R30 ;  /* 0xffff801e02007985 */ /* 0x000fe2000c101504 */
[----:B------:R-:W-:-:S03]  /*e5e0*/  IMAD.MOV.U32 R142, RZ, RZ, R149 ;  /* 0x000000ffff8e7224 */ /* 0x000fc600078e0095 */
[----:B------:R-:W-:Y:S01]  /*e5f0*/  ST.E.U16 [R2.64+-0x7e], R29 ;  /* 0xffff821d02007985 */ /* 0x000fe2000c101504 */
[----:B------:R-:W-:-:S03]  /*e600*/  IMAD.WIDE.U32 R148, R22, -0x2daee0ad, RZ ;  /* 0xd2511f5316947825 */ /* 0x000fc600078e00ff */
[----:B------:R-:W-:Y:S04]  /*e610*/  ST.E.U16 [R14.64+-0x70], R24 ;  /* 0xffff90180e007985 */ /* 0x000fe8000c101504 */
[----:B------:R-:W-:Y:S04]  /*e620*/  ST.E.U16 [R14.64+-0x6e], R27 ;  /* 0xffff921b0e007985 */ /* 0x000fe8000c101504 */
[----:B------:R-:W-:Y:S04]  /*e630*/  ST.E.U16 [R2.64+-0x70], R28 ;  /* 0xffff901c02007985 */ /* 0x000fe8000c101504 */
[----:B------:R1:W-:Y:S04]  /*e640*/  ST.E.U16 [R2.64+-0x6e], R32 ;  /* 0xffff922002007985 */ /* 0x0003e8000c101504 */
[----:B------:R-:W-:Y:S04]  /*e650*/  ST.E.U16 [R14.64+-0x60], R31 ;  /* 0xffffa01f0e007985 */ /* 0x000fe8000c101504 */
[----:B------:R-:W-:Y:S04]  /*e660*/  ST.E.U16 [R14.64+-0x5e], R135 ;  /* 0xffffa2870e007985 */ /* 0x000fe8000c101504 */
[----:B------:R-:W-:Y:S04]  /*e670*/  ST.E.U16 [R2.64+-0x60], R134 ;  /* 0xffffa08602007985 */ /* 0x000fe8000c101504 */
[----:B------:R-:W-:Y:S04]  /*e680*/  ST.E.U16 [R2.64+-0x5e], R133 ;  /* 0xffffa28502007985 */ /* 0x000fe8000c101504 */
[----:B------:R-:W-:Y:S04]  /*e690*/  ST.E.U16 [R14.64+-0x50], R34 ;  /* 0xffffb0220e007985 */ /* 0x000fe8000c101504 */
[----:B------:R-:W-:Y:S01]  /*e6a0*/  ST.E.U16 [R14.64+-0x4e], R33 ;  /* 0xffffb2210e007985 */ /* 0x000fe2000c101504 */
[----:B------:R-:W-:-:S03]  /*e6b0*/  LOP3.LUT R0, R149, R175, R0, 0x96, !PT ;  /* 0x000000af95007212 */ /* 0x000fc600078e9600 */
[----:B------:R-:W-:Y:S04]  /*e6c0*/  ST.E.U16 [R2.64+-0x50], R132 ;  /* 0xffffb08402007985 */ /* 0x000fe8000c101504 */
        /* <DEDUP_REMOVED lines=8> */
[----:B------:R-:W-:Y:S01]  /*e750*/  ST.E.U16 [R2.64+-0x2e], R11 ;  /* 0xffffd20b02007985 */ /* 0x000fe2000c101504 */
[----:B------:R-:W-:-:S03]  /*e760*/  IMAD.WIDE.U32 R22, R0, -0x326172a9, RZ ;  /* 0xcd9e8d5700167825 */ /* 0x000fc600078e00ff */
[----:B------:R-:W-:Y:S04]  /*e770*/  ST.E.U16 [R14.64+-0x20], R10 ;  /* 0xffffe00a0e007985 */ /* 0x000fe8000c101504 */
[----:B------:R-:W-:Y:S04]  /*e780*/  ST.E.U16 [R14.64+-0x1e], R9 ;  /* 0xffffe2090e007985 */ /* 0x000fe8000c101504 */
[----:B------:R-:W-:Y:S04]  /*e790*/  ST.E.U16 [R2.64+-0x20], R8 ;  /* 0xffffe00802007985 */ /* 0x000fe8000c101504 */
[----:B------:R-:W-:Y:S04]  /*e7a0*/  ST.E.U16 [R2.64+-0x1e], R7 ;  /* 0xffffe20702007985 */ /* 0x000fe8000c101504 */
[----:B------:R2:W-:Y:S04]  /*e7b0*/  ST.E.U16 [R14.64+-0x10], R6 ;  /* 0xfffff0060e007985 */ /* 0x0005e8000c101504 */
[----:B------:R3:W-:Y:S04]  /*e7c0*/  ST.E.U16 [R14.64+-0xe], R5 ;  /* 0xfffff2050e007985 */ /* 0x0007e8000c101504 */
[----:B------:R-:W-:Y:S04]  /*e7d0*/  ST.E.U16 [R2.64+-0x10], R21 ;  /* 0xfffff01502007985 */ /* 0x000fe8000c101504 */
[----:B------:R4:W-:Y:S04]  /*e7e0*/  ST.E.U16 [R2.64+-0xe], R4 ;  /* 0xfffff20402007985 */ /* 0x0009e8000c101504 */
[----:B------:R-:W4:Y:S01]  /*e7f0*/  LDSM.16.MT88.4 R12, [R195+0x18000] ;  /* 0x01800000c30c783b */ /* 0x000f220000004200 */
[----:B------:R-:W-:-:S02]  /*e800*/  LOP3.LUT R0, R23, R151, R138, 0x96, !PT ;  /* 0x0000009717007212 */ /* 0x000fc400078e968a */
[C---:B------:R-:W-:Y:S01]  /*e810*/  LOP3.LUT R23, R22.reuse, 0xffff, RZ, 0xc0, !PT ;  /* 0x0000ffff16177812 */ /* 0x040fe200078ec0ff */
[----:B------:R-:W4:Y:S01]  /*e820*/  LDSM.16.MT88.4 R24, [R193+0x18000] ;  /* 0x01800000c118783b */ /* 0x000f220000004200 */
[----:B-1----:R-:W-:Y:S02]  /*e830*/  SHF.R.U32.HI R32, RZ, 0x10, R22 ;  /* 0x00000010ff207819 */ /* 0x002fe40000011616 */
[----:B------:R-:W-:Y:S01]  /*e840*/  LOP3.LUT R28, R22, 0xff, RZ, 0xc0, !PT ;  /* 0x000000ff161c7812 */ /* 0x000fe200078ec0ff */
[----:B------:R-:W1:Y:S01]  /*e850*/  LDSM.16.MT88.4 R16, [R196+0x18000] ;  /* 0x01800000c410783b */ /* 0x000e620000004200 */
[C---:B--2---:R-:W-:Y:S02]  /*e860*/  LOP3.LUT R6, R0.reuse, 0xff, RZ, 0xc0, !PT ;  /* 0x000000ff00067812 */ /* 0x044fe400078ec0ff */
[----:B---3--:R-:W-:-:S04]  /*e870*/  LOP3.LUT R5, R0, 0xffff, RZ, 0xc0, !PT ;  /* 0x0000ffff00057812 */ /* 0x008fc800078ec0ff */
[----:B------:R-:W-:Y:S02]  /*e880*/  SHF.R.U32.HI R5, RZ, 0x8, R5 ;  /* 0x00000008ff057819 */ /* 0x000fe40000011605 */
[--C-:B----4-:R-:W-:Y:S02]  /*e890*/  SHF.R.U32.HI R2, RZ, 0x10, R0.reuse ;  /* 0x00000010ff027819 */ /* 0x110fe40000011600 */
[----:B------:R-:W-:Y:S02]  /*e8a0*/  PRMT R3, R6, 0x5410, R5 ;  /* 0x0000541006037816 */ /* 0x000fe40000000005 */
[----:B------:R-:W-:Y:S02]  /*e8b0*/  SHF.R.U32.HI R4, RZ, 0x18, R0 ;  /* 0x00000018ff047819 */ /* 0x000fe40000011600 */
[----:B------:R-:W-:Y:S02]  /*e8c0*/  LOP3.LUT R2, R2, 0xff, RZ, 0xc0, !PT ;  /* 0x000000ff02027812 */ /* 0x000fe400078ec0ff */
[----:B------:R-:W-:-:S02]  /*e8d0*/  SHF.R.U32.HI R38, RZ, 0x18, R22 ;  /* 0x00000018ff267819 */ /* 0x000fc40000011616 */
[----:B------:R-:W-:Y:S02]  /*e8e0*/  SHF.R.U32.HI R7, RZ, 0x8, R23 ;  /* 0x00000008ff077819 */ /* 0x000fe40000011617 */
[----:B------:R-:W-:Y:S01]  /*e8f0*/  LOP3.LUT R5, R32, 0xff, RZ, 0xc0, !PT ;  /* 0x000000ff20057812 */ /* 0x000fe200078ec0ff */
[--C-:B------:R-:W-:Y:S01]  /*e900*/  HSET2.LE.AND R0, R3, R143.reuse, PT ;  /* 0x0000008f03007233 */ /* 0x100fe20003803000 */
[----:B------:R-:W-:Y:S01]  /*e910*/  PRMT R2, R2, 0x5410, R4 ;  /* 0x0000541002027816 */ /* 0x000fe20000000004 */
[----:B------:R-:W2:Y:S01]  /*e920*/  LDSM.16.MT88.4 R20, [R194+0x18000] ;  /* 0x01800000c214783b */ /* 0x000ea20000004200 */
[----:B------:R-:W-:Y:S02]  /*e930*/  PRMT R7, R28, 0x5410, R7 ;  /* 0x000054101c077816 */ /* 0x000fe40000000007 */
[----:B------:R-:W-:Y:S01]  /*e940*/  PRMT R3, R5, 0x5410, R38 ;  /* 0x0000541005037816 */ /* 0x000fe20000000026 */
[----:B------:R-:W-:Y:S01]  /*e950*/  LDSM.16.MT88.4 R28, [R193+0x1a000] ;  /* 0x01a00000c11c783b */ /* 0x000fe20000004200 */
[----:B------:R-:W-:Y:S01]  /*e960*/  LOP3.LUT R8, R66, R0, RZ, 0xc0, !PT ;  /* 0x0000000042087212 */ /* 0x000fe200078ec0ff */
[----:B------:R-:W-:-:S02]  /*e970*/  HSET2.LE.AND R0, R2, R143, PT ;  /* 0x0000008f02007233 */ /* 0x000fc40003803000 */
[--C-:B------:R-:W-:Y:S02]  /*e980*/  HSET2.LE.AND R2, R7, R143.reuse, PT ;  /* 0x0000008f07027233 */ /* 0x100fe40003803000 */
[----:B------:R-:W-:Y:S01]  /*e990*/  HSET2.LE.AND R3, R3, R143, PT ;  /* 0x0000008f03037233 */ /* 0x000fe20003803000 */
[----:B------:R-:W-:Y:S01]  /*e9a0*/  LOP3.LUT R9, R142, R0, RZ, 0xc0, !PT ;  /* 0x000000008e097212 */ /* 0x000fe200078ec0ff */
[----:B------:R-:W-:Y:S01]  /*e9b0*/  LDSM.16.MT88.4 R4, [R193+0x1c000] ;  /* 0x01c00000c104783b */ /* 0x000fe20000004200 */
[----:B------:R-:W-:Y:S02]  /*e9c0*/  LOP3.LUT R10, R125, R2, RZ, 0xc0, !PT ;  /* 0x000000027d0a7212 */ /* 0x000fe400078ec0ff */
[----:B------:R-:W-:-:S07]  /*e9d0*/  LOP3.LUT R11, R247, R3, RZ, 0xc0, !PT ;  /* 0x00000003f70b7212 */ /* 0x000fce00078ec0ff */
[C---:B------:R-:W-:Y:S08]  /*e9e0*/  HMMA.16816.F32.BF16 R76, R8.reuse, R12, R144 ;  /* 0x0000000c084c723c */ /* 0x040ff00000041890 */
[----:B------:R-:W-:Y:S01]  /*e9f0*/  HMMA.16816.F32.BF16 R64, R8, R14, R180 ;  /* 0x0000000e0840723c */ /* 0x000fe200000418b4 */
[----:B------:R-:W3:Y:S01]  /*ea00*/  LDSM.16.MT88.4 R12, [R195+0x1a000] ;  /* 0x01a00000c30c783b */ /* 0x000ee20000004200 */
[----:B------:R-:W-:-:S02]  /*ea10*/  IMAD.MOV.U32 R33, RZ, RZ, R85 ;  /* 0x000000ffff217224 */ /* 0x000fc400078e0055 */
[----:B------:R-:W-:Y:S01]  /*ea20*/  IMAD.MOV.U32 R34, RZ, RZ, R112 ;  /* 0x000000ffff227224 */ /* 0x000fe200078e0070 */
[----:B------:R-:W-:Y:S01]  /*ea30*/  MOV R247, R46 ;  /* 0x0000002e00f77202 */ /* 0x000fe20000000f00 */
[----:B------:R-:W-:Y:S02]  /*ea40*/  IMAD.MOV.U32 R0, RZ, RZ, R43 ;  /* 0x000000ffff007224 */ /* 0x000fe400078e002b */
[----:B------:R-:W-:Y:S01]  /*ea50*/  HMMA.16816.F32.BF16 R140, R8, R24, R168 ;  /* 0x00000018088c723c */ /* 0x000fe200000418a8 */
[----:B------:R-:W-:Y:S01]  /*ea60*/  MOV R3, R45 ;  /* 0x0000002d00037202 */ /* 0x000fe20000000f00 */
[----:B------:R-:W-:Y:S01]  /*ea70*/  IMAD.MOV.U32 R32, RZ, RZ, R41 ;  /* 0x000000ffff207224 */ /* 0x000fe200078e0029 */
[----:B------:R-:W-:Y:S01]  /*ea80*/  MOV R35, R33 ;  /* 0x0000002100237202 */ /* 0x000fe20000000f00 */
[----:B------:R-:W-:-:S03]  /*ea90*/  IMAD.MOV.U32 R43, RZ, RZ, R99 ;  /* 0x000000ffff2b7224 */ /* 0x000fc600078e0063 */
[----:B------:R-:W-:Y:S01]  /*eaa0*/  IMAD.MOV.U32 R171, RZ, RZ, R47 ;  /* 0x000000ffffab7224 */ /* 0x000fe200078e002f */
[----:B-1----:R-:W-:Y:S01]  /*eab0*/  HMMA.16816.F32.BF16 R92, R8, R16, R152 ;  /* 0x00000010085c723c */ /* 0x002fe20000041898 */
[----:B------:R-:W-:Y:S01]  /*eac0*/  IMAD.MOV.U32 R170, RZ, RZ, R34 ;  /* 0x000000ffffaa7224 */ /* 0x000fe200078e0022 */
[----:B------:R-:W-:Y:S01]  /*ead0*/  MOV R33, R40 ;  /* 0x0000002800217202 */ /* 0x000fe20000000f00 */
[----:B------:R-:W-:-:S05]  /*eae0*/  IMAD.MOV.U32 R2, RZ, RZ, R44 ;  /* 0x000000ffff027224 */ /* 0x000fca00078e002c */
[C---:B------:R-:W-:Y:S01]  /*eaf0*/  HMMA.16816.F32.BF16 R84, R8.reuse, R18, R176 ;  /* 0x000000120854723c */ /* 0x040fe200000418b0 */
[----:B------:R-:W1:Y:S01]  /*eb00*/  LDSM.16.MT88.4 R16, [R196+0x1a000] ;  /* 0x01a00000c410783b */ /* 0x000e620000004200 */
[----:B------:R-:W-:Y:S02]  /*eb10*/  IMAD.MOV.U32 R38, RZ, RZ, R42 ;  /* 0x000000ffff267224 */ /* 0x000fe400078e002a */
[----:B------:R-:W-:Y:S02]  /*eb20*/  IMAD.MOV.U32 R45, RZ, RZ, R90 ;  /* 0x000000ffff2d7224 */ /* 0x000fe400078e005a */
[----:B------:R-:W-:Y:S02]  /*eb30*/  IMAD.MOV.U32 R99, RZ, RZ, R105 ;  /* 0x000000ffff637224 */ /* 0x000fe400078e0069 */
[----:B------:R-:W-:Y:S01]  /*eb40*/  HMMA.16816.F32.BF16 R116, R8, R26, R164 ;  /* 0x0000001a0874723c */ /* 0x000fe200000418a4 */
[----:B------:R-:W-:Y:S01]  /*eb50*/  IMAD.MOV.U32 R90, RZ, RZ, R104 ;  /* 0x000000ffff5a7224 */ /* 0x000fe200078e0068 */
[----:B------:R-:W-:Y:S01]  /*eb60*/  MOV R44, R91 ;  /* 0x0000005b002c7202 */ /* 0x000fe20000000f00 */
[----:B------:R-:W-:-:S02]  /*eb70*/  IMAD.MOV.U32 R168, RZ, RZ, R247 ;  /* 0x000000ffffa87224 */ /* 0x000fc400078e00f7 */
[----:B------:R-:W-:-:S03]  /*eb80*/  IMAD.MOV.U32 R125, RZ, RZ, R72 ;  /* 0x000000ffff7d7224 */ /* 0x000fc600078e0048 */
        /* <DEDUP_REMOVED lines=16> */
[----:B------:R-:W-:-:S07]  /*ec90*/  IMAD.MOV.U32 R178, RZ, RZ, R2 ;  /* 0x000000ffffb27224 */ /* 0x000fce00078e0002 */
[C---:B------:R-:W-:Y:S01]  /*eca0*/  HMMA.16816.F32.BF16 R100, R8.reuse, R14, R100 ;  /* 0x0000000e0864723c */ /* 0x040fe20000041864 */
[----:B------:R-:W-:Y:S01]  /*ecb0*/  IMAD.MOV.U32 R158, RZ, RZ, R170 ;  /* 0x000000ffff9e7224 */ /* 0x000fe200078e00aa */
[----:B------:R-:W2:Y:S01]  /*ecc0*/  LDSM.16.MT88.4 R12, [R195+0x1c000] ;  /* 0x01c00000c30c783b */ /* 0x000ea20000004200 */
[----:B------:R-:W-:Y:S02]  /*ecd0*/  IMAD.MOV.U32 R159, RZ, RZ, R171 ;  /* 0x000000ffff9f7224 */ /* 0x000fe400078e00ab */
[----:B------:R-:W-:Y:S01]  /*ece0*/  IMAD.MOV.U32 R247, RZ, RZ, R38 ;  /* 0x000000fffff77224 */ /* 0x000fe200078e0026 */
[----:B------:R-:W-:Y:S01]  /*ecf0*/  MOV R38, R123 ;  /* 0x0000007b00267202 */ /* 0x000fe20000000f00 */
[----:B------:R-:W-:Y:S01]  /*ed00*/  IMAD.MOV.U32 R2, RZ, RZ, R32 ;  /* 0x000000ffff027224 */ /* 0x000fe200078e0020 */
[----:B------:R-:W-:Y:S01]  /*ed10*/  HMMA.16816.F32.BF16 R72, R8, R28, R184 ;  /* 0x0000001c0848723c */ /* 0x000fe200000418b8 */
[----:B------:R-:W-:-:S07]  /*ed20*/  IMAD.MOV.U32 R32, RZ, RZ, R122 ;  /* 0x000000ffff207224 */ /* 0x000fce00078e007a */
[----:B------:R-:W-:Y:S01]  /*ed30*/  HMMA.16816.F32.BF16 R60, R8, R30, R236 ;  /* 0x0000001e083c723c */ /* 0x000fe200000418ec */
[----:B------:R-:W-:Y:S01]  /*ed40*/  IMAD.MOV.U32 R170, RZ, RZ, R121 ;  /* 0x000000ffffaa7224 */ /* 0x000fe200078e0079 */
[----:B------:R-:W3:Y:S01]  /*ed50*/  LDSM.16.MT88.4 R28, [R196+0x1c000] ;  /* 0x01c00000c41c783b */ /* 0x000ee20000004200 */
[----:B------:R-:W-:-:S05]  /*ed60*/  IMAD.MOV.U32 R171, RZ, RZ, R120 ;  /* 0x000000ffffab7224 */ /* 0x000fca00078e0078 */
[C---:B------:R-:W-:Y:S01]  /*ed70*/  HMMA.16816.F32.BF16 R132, R8.reuse, R20, R160 ;  /* 0x000000140884723c */ /* 0x040fe200000418a0 */
[----:B------:R-:W-:Y:S01]  /*ed80*/  LDSM.16.MT88.4 R20, [R194+0x1a000] ;  /* 0x01a00000c214783b */ /* 0x000fe20000004200 */
[----:B------:R-:W-:Y:S01]  /*ed90*/  IMAD.MOV.U32 R34, RZ, RZ, R131 ;  /* 0x000000ffff227224 */ /* 0x000fe200078e0083 */
[----:B------:R-:W-:Y:S01]  /*eda0*/  MOV R41, R107 ;  /* 0x0000006b00297202 */ /* 0x000fe20000000f00 */
[----:B------:R-:W-:Y:S01]  /*edb0*/  IMAD.MOV.U32 R40, RZ, RZ, R130 ;  /* 0x000000ffff287224 */ /* 0x000fe200078e0082 */
[----:B------:R-:W-:Y:S01]  /*edc0*/  MOV R47, R128 ;  /* 0x00000080002f7202 */ /* 0x000fe20000000f00 */
[----:B------:R-:W-:Y:S02]  /*edd0*/  IMAD.MOV.U32 R42, RZ, RZ, R106 ;  /* 0x000000ffff2a7224 */ /* 0x000fe400078e006a */
        /* <DEDUP_REMOVED lines=9> */
[----:B------:R-:W4:Y:S01]  /*ee70*/  LDSM.16.MT88.4 R4, [R193+0x1e000] ;  /* 0x01e00000c104783b */ /* 0x000f220000004200 */
[----:B------:R-:W-:Y:S02]  /*ee80*/  IMAD.MOV.U32 R0, RZ, RZ, R34 ;  /* 0x000000ffff007224 */ /* 0x000fe400078e0022 */
[----:B------:R-:W-:Y:S02]  /*ee90*/  IMAD.MOV.U32 R177, RZ, RZ, R3 ;  /* 0x000000ffffb17224 */ /* 0x000fe400078e0003 */
[----:B------:R-:W-:Y:S02]  /*eea0*/  IMAD.MOV.U32 R180, RZ, RZ, R231 ;  /* 0x000000ffffb47224 */ /* 0x000fe400078e00e7 */
[----:B------:R-:W-:Y:S01]  /*eeb0*/  IMAD.MOV.U32 R181, RZ, RZ, R230 ;  /* 0x000000ffffb57224 */ /* 0x000fe200078e00e6 */
[----:B-1----:R-:W-:Y:S01]  /*eec0*/  HMMA.16816.F32.BF16 R128, R8, R16, R52 ;  /* 0x000000100880723c */ /* 0x002fe20000041834 */
[----:B------:R-:W-:-:S02]  /*eed0*/  IMAD.MOV.U32 R33, RZ, RZ, R91 ;  /* 0x000000ffff217224 */ /* 0x000fc400078e005b */
        /* <DEDUP_REMOVED lines=20> */
[----:B------:R-:W-:Y:S01]  /*f020*/  LOP3.LUT R2, R139, R172, R158, 0x96, !PT ;  /* 0x000000ac8b027212 */ /* 0x000fe200078e969e */
[----:B------:R-:W-:Y:S01]  /*f030*/  IMAD.MOV.U32 R3, RZ, RZ, R215 ;  /* 0x000000ffff037224 */ /* 0x000fe200078e00d7 */
[C---:B--2---:R-:W-:Y:S01]  /*f040*/  HMMA.16816.F32.BF16 R52, R8.reuse, R14, R144 ;  /* 0x0000000e0834723c */ /* 0x044fe20000041890 */
[----:B------:R-:W-:Y:S01]  /*f050*/  MOV R158, R38 ;  /* 0x00000026009e7202 */ /* 0x000fe20000000f00 */
[----:B------:R-:W-:Y:S01]  /*f060*/  IMAD.MOV.U32 R159, RZ, RZ, R32 ;  /* 0x000000ffff9f7224 */ /* 0x000fe200078e0020 */
[----:B------:R-:W-:Y:S01]  /*f070*/  MOV R38, R33 ;  /* 0x0000002100267202 */ /* 0x000fe20000000f00 */
[----:B------:R-:W-:Y:S02]  /*f080*/  IMAD.MOV.U32 R156, RZ, RZ, R3 ;  /* 0x000000ffff9c7224 */ /* 0x000fe400078e0003 */
[----:B------:R-:W-:Y:S02]  /*f090*/  IMAD.MOV.U32 R0, RZ, RZ, R214 ;  /* 0x000000ffff007224 */ /* 0x000fe400078e00d6 */
[----:B---3--:R-:W-:Y:S01]  /*f0a0*/  HMMA.16816.F32.BF16 R68, R8, R28, R184 ;  /* 0x0000001c0844723c */ /* 0x008fe200000418b8 */
[----:B------:R-:W-:-:S07]  /*f0b0*/  IMAD.WIDE.U32 R2, R2, -0x2daee0ad, RZ ;  /* 0xd2511f5302027825 */ /* 0x000fce00078e00ff */
[----:B------:R-:W-:Y:S01]  /*f0c0*/  HMMA.16816.F32.BF16 R56, R8, R30, R180 ;  /* 0x0000001e0838723c */ /* 0x000fe200000418b4 */
[----:B------:R-:W2:Y:S01]  /*f0d0*/  LDSM.16.MT88.4 R28, [R195+0x1e000] ;  /* 0x01e00000c31c783b */ /* 0x000ea20000004200 */
[----:B------:R-:W-:-:S05]  /*f0e0*/  IMAD.MOV.U32 R157, RZ, RZ, R0 ;  /* 0x000000ffff9d7224 */ /* 0x000fca00078e0000 */
[----:B------:R-:W-:Y:S01]  /*f0f0*/  IMAD.MOV.U32 R180, RZ, RZ, R35 ;  /* 0x000000ffffb47224 */ /* 0x000fe200078e0023 */
[----:B----4-:R-:W-:Y:S01]  /*f100*/  HMMA.16816.F32.BF16 R144, R8, R6, R176 ;  /* 0x000000060890723c */ /* 0x010fe200000418b0 */
[----:B------:R-:W-:-:S06]  /*f110*/  LOP3.LUT R0, R3, R249, R148, 0x96, !PT ;  /* 0x000000f903007212 */ /* 0x000fcc00078e9694 */
[----:B------:R-:W-:Y:S02]  /*f120*/  IMAD.MOV.U32 R178, RZ, RZ, R34 ;  /* 0x000000ffffb27224 */ /* 0x000fe400078e0022 */
[----:B------:R-:W3:Y:S01]  /*f130*/  LDSM.16.MT88.4 R32, [R193+0x18800] ;  /* 0x01880000c120783b */ /* 0x000ee20000004200 */
[----:B------:R-:W-:Y:S01]  /*f140*/  HMMA.16816.F32.BF16 R44, R8, R12, R44 ;  /* 0x0000000c082c723c */ /* 0x000fe2000004182c */
[----:B------:R-:W-:Y:S02]  /*f150*/  LOP3.LUT R3, R2, 0xffff, RZ, 0xc0, !PT ;  /* 0x0000ffff02037812 */ /* 0x000fe400078ec0ff */
[----:B------:R-:W-:-:S04]  /*f160*/  SHF.R.U32.HI R6, RZ, 0x18, R2 ;  /* 0x00000018ff067819 */ /* 0x000fc80000011602 */
[----:B------:R-:W-:Y:S01]  /*f170*/  LOP3.LUT R13, R2, 0xff, RZ, 0xc0, !PT ;  /* 0x000000ff020d7812 */ /* 0x000fe200078ec0ff */
[----:B------:R-:W-:Y:S01]  /*f180*/  HMMA.16816.F32.BF16 R40, R8, R4, R40 ;  /* 0x000000040828723c */ /* 0x000fe20000041828 */
[----:B------:R-:W-:Y:S02]  /*f190*/  LOP3.LUT R12, R0, 0xff, RZ, 0xc0, !PT ;  /* 0x000000ff000c7812 */ /* 0x000fe400078ec0ff */
[----:B------:R-:W-:-:S04]  /*f1a0*/  SHF.R.U32.HI R7, RZ, 0x18, R0 ;  /* 0x00000018ff077819 */ /* 0x000fc80000011600 */
[----:B------:R-:W-:Y:S02]  /*f1b0*/  SHF.R.U32.HI R4, RZ, 0x10, R2 ;  /* 0x00000010ff047819 */ /* 0x000fe40000011602 */
[----:B------:R-:W-:Y:S01]  /*f1c0*/  LOP3.LUT R2, R0, 0xffff, RZ, 0xc0, !PT ;  /* 0x0000ffff00027812 */ /* 0x000fe200078ec0ff */
[----:B------:R-:W-:Y:S01]  /*f1d0*/  HMMA.16816.F32.BF16 R48, R8, R20, R240 ;  /* 0x000000140830723c */ /* 0x000fe200000418f0 */
[----:B------:R-:W-:Y:S02]  /*f1e0*/  SHF.R.U32.HI R5, RZ, 0x10, R0 ;  /* 0x00000010ff057819 */ /* 0x000fe40000011600 */
[----:B------:R-:W-:-:S05]  /*f1f0*/  SHF.R.U32.HI R0, RZ, 0x8, R2 ;  /* 0x00000008ff007819 */ /* 0x000fca0000011602 */
[C---:B------:R-:W-:Y:S01]  /*f200*/  HMMA.16816.F32.BF16 R108, R8.reuse, R22, R108 ;  /* 0x00000016086c723c */ /* 0x040fe2000004186c */
[----:B------:R-:W4:Y:S01]  /*f210*/  LDSM.16.MT88.4 R20, [R196+0x1e000] ;  /* 0x01e00000c414783b */ /* 0x000f220000004200 */
[----:B------:R-:W-:Y:S02]  /*f220*/  PRMT R177, R221, 0x7054, R221 ;  /* 0x00007054ddb17816 */ /* 0x000fe400000000dd */
[----:B------:R-:W-:Y:S02]  /*f230*/  PRMT R0, R12, 0x5410, R0 ;  /* 0x000054100c007816 */ /* 0x000fe40000000000 */
[----:B------:R-:W-:Y:S02]  /*f240*/  SHF.R.U32.HI R3, RZ, 0x8, R3 ;  /* 0x00000008ff037819 */ /* 0x000fe40000011603 */
[----:B------:R-:W-:Y:S02]  /*f250*/  LOP3.LUT R4, R4, 0xff, RZ, 0xc0, !PT ;  /* 0x000000ff04047812 */ /* 0x000fe400078ec0ff */
[----:B------:R-:W-:Y:S01]  /*f260*/  LOP3.LUT R2, R5, 0xff, RZ, 0xc0, !PT ;  /* 0x000000ff05027812 */ /* 0x000fe200078ec0ff */
[----:B-1----:R-:W-:Y:S01]  /*f270*/  HMMA.16816.F32.BF16 R152, R8, R16, R152 ;  /* 0x000000100898723c */ /* 0x002fe20000041898 */
[----:B------:R-:W-:Y:S01]  /*f280*/  HSET2.LE.AND R0, R0, R177, PT ;  /* 0x000000b100007233 */ /* 0x000fe20003803000 */
[----:B------:R-:W-:-:S02]  /*f290*/  PRMT R3, R13, 0x5410, R3 ;  /* 0x000054100d037816 */ /* 0x000fc40000000003 */
[----:B------:R-:W-:Y:S01]  /*f2a0*/  PRMT R2, R2, 0x5410, R7 ;  /* 0x0000541002027816 */ /* 0x000fe20000000007 */
[----:B------:R-:W-:Y:S01]  /*f2b0*/  IMAD.MOV.U32 R182, RZ, RZ, R209 ;  /* 0x000000ffffb67224 */ /* 0x000fe200078e00d1 */
[----:B------:R-:W-:Y:S02]  /*f2c0*/  MOV R181, R210 ;  /* 0x000000d200b57202 */ /* 0x000fe40000000f00 */
[----:B------:R-:W-:Y:S01]  /*f2d0*/  PRMT R16, R4, 0x5410, R6 ;  /* 0x0000541004107816 */ /* 0x000fe20000000006 */
[--C-:B------:R-:W-:Y:S01]  /*f2e0*/  HSET2.LE.AND R3, R3, R177.reuse, PT ;  /* 0x000000b103037233 */ /* 0x100fe20003803000 */
[----:B------:R-:W-:Y:S01]  /*f2f0*/  LOP3.LUT R4, R207, R0, RZ, 0xc0, !PT ;  /* 0x00000000cf047212 */ /* 0x000fe200078ec0ff */
[--C-:B------:R-:W-:Y:S01]  /*f300*/  HSET2.LE.AND R2, R2, R177.reuse, PT ;  /* 0x000000b102027233 */ /* 0x100fe20003803000 */
[----:B------:R-:W-:Y:S01]  /*f310*/  IMAD.MOV.U32 R183, RZ, RZ, R208 ;  /* 0x000000ffffb77224 */ /* 0x000fe200078e00d0 */
[----:B------:R-:W-:Y:S01]  /*f320*/  HSET2.LE.AND R0, R16, R177, PT ;  /* 0x000000b110007233 */ /* 0x000fe20003803000 */
[----:B------:R-:W-:Y:S01]  /*f330*/  LOP3.LUT R6, R205, R3, RZ, 0xc0, !PT ;  /* 0x00000003cd067212 */ /* 0x000fe200078ec0ff */
[----:B------:R-:W-:Y:S01]  /*f340*/  IMAD.MOV.U32 R165, RZ, RZ, R247 ;  /* 0x000000ffffa57224 */ /* 0x000fe200078e00f7 */
[----:B------:R-:W-:Y:S01]  /*f350*/  LOP3.LUT R5, R206, R2, RZ, 0xc0, !PT ;  /* 0x00000002ce057212 */ /* 0x000fe200078ec0ff */
[----:B------:R-:W-:Y:S01]  /*f360*/  IMAD.MOV.U32 R179, RZ, RZ, R151 ;  /* 0x000000ffffb37224 */ /* 0x000fe200078e0097 */
[----:B------:R-:W-:Y:S01]  /*f370*/  LOP3.LUT R7, R219, R0, RZ, 0xc0, !PT ;  /* 0x00000000db077212 */ /* 0x000fe200078ec0ff */
[----:B--2---:R-:W-:Y:S01]  /*f380*/  HMMA.16816.F32.BF16 R156, R8, R28, R156 ;  /* 0x0000001c089c723c */ /* 0x004fe2000004189c */
[----:B------:R-:W-:Y:S01]  /*f390*/  MOV R247, R150 ;  /* 0x0000009600f77202 */ /* 0x000fe20000000f00 */
[----:B------:R-:W-:Y:S01]  /*f3a0*/  IMAD.MOV.U32 R162, RZ, RZ, R168 ;  /* 0x000000ffffa27224 */ /* 0x000fe200078e00a8 */
[----:B------:R-:W-:-:S02]  /*f3b0*/  MOV R163, R169 ;  /* 0x000000a900a37202 */ /* 0x000fc40000000f00 */
        /* <DEDUP_REMOVED lines=9> */
[----:B------:R-:W1:Y:S02]  /*f450*/  LDSM.16.MT88.4 R12, [R195+0x18800] ;  /* 0x01880000c30c783b */ /* 0x000e640000004200 */
[C---:B---3--:R-:W-:Y:S08]  /*f460*/  HMMA.16816.F32.BF16 R28, R4.reuse, R32, R140 ;  /* 0x00000020041c723c */ /* 0x048ff0000004188c */
[----:B------:R-:W-:Y:S08]  /*f470*/  HMMA.16816.F32.BF16 R116, R4, R34, R116 ;  /* 0x000000220474723c */ /* 0x000ff00000041874 */
[C---:B------:R-:W-:Y:S01]  /*f480*/  HMMA.16816.F32.BF16 R80, R8.reuse, R26, R80 ;  /* 0x0000001a0850723c */ /* 0x040fe20000041850 */
[----:B------:R-:W-:Y:S01]  /*f490*/  MOV R173, R232 ;  /* 0x000000e800ad7202 */ /* 0x000fe20000000f00 */
[----:B------:R-:W-:Y:S01]  /*f4a0*/  IMAD.MOV.U32 R0, RZ, RZ, R178 ;  /* 0x000000ffff007224 */ /* 0x000fe200078e00b2 */
[----:B------:R-:W-:Y:S01]  /*f4b0*/  MOV R138, R247 ;  /* 0x000000f7008a7202 */ /* 0x000fe20000000f00 */
[----:B------:R-:W-:Y:S01]  /*f4c0*/  IMAD.MOV.U32 R2, RZ, RZ, R179 ;  /* 0x000000ffff027224 */ /* 0x000fe200078e00b3 */
[----:B------:R2:W5:Y:S03]  /*f4d0*/  LDL.LU R137, [R1+0x1f8] ;  /* 0x0001f80001897983 */ /* 0x0005660000300800 */
[C---:B----4-:R-:W-:Y:S08]  /*f4e0*/  HMMA.16816.F32.BF16 R168, R8.reuse, R20, R168 ;  /* 0x0000001408a8723c */ /* 0x050ff000000418a8 */
[----:B------:R-:W-:Y:S01]  /*f4f0*/  HMMA.16816.F32.BF16 R164, R8, R22, R164 ;  /* 0x0000001608a4723c */ /* 0x000fe200000418a4 */
[----:B------:R-:W3:Y:S01]  /*f500*/  LDSM.16.MT88.4 R20, [R196+0x18800] ;  /* 0x01880000c414783b */ /* 0x000ee20000004200 */
[----:B------:R-:W-:-:S02]  /*f510*/  IMAD.MOV.U32 R33, RZ, RZ, R30 ;  /* 0x000000ffff217224 */ /* 0x000fc400078e001e */
[----:B------:R-:W-:Y:S01]  /*f520*/  IMAD.MOV.U32 R32, RZ, RZ, R31 ;  /* 0x000000ffff207224 */ /* 0x000fe200078e001f */
[----:B------:R-:W-:Y:S01]  /*f530*/  MOV R38, R29 ;  /* 0x0000001d00267202 */ /* 0x000fe20000000f00 */
[----:B------:R-:W-:Y:S01]  /*f540*/  IMAD.MOV.U32 R29, RZ, RZ, R118 ;  /* 0x000000ffff1d7224 */ /* 0x000fe200078e0076 */
[----:B------:R-:W-:Y:S01]  /*f550*/  MOV R31, R28 ;  /* 0x0000001c001f7202 */ /* 0x000fe20000000f00 */
[C---:B------:R-:W-:Y:S01]  /*f560*/  HMMA.16816.F32.BF16 R160, R8.reuse, R18, R160 ;  /* 0x0000001208a0723c */ /* 0x040fe200000418a0 */
[----:B------:R-:W-:Y:S01]  /*f570*/  MOV R28, R119 ;  /* 0x00000077001c7202 */ /* 0x000fe20000000f00 */
[----:B------:R-:W4:Y:S01]  /*f580*/  LDSM.16.MT88.4 R16, [R194+0x1a800] ;  /* 0x01a80000c210783b */ /* 0x000f220000004200 */
[----:B------:R-:W-:Y:S01]  /*f590*/  MOV R118, R33 ;  /* 0x0000002100767202 */ /* 0x000fe20000000f00 */
[----:B------:R-:W-:Y:S02]  /*f5a0*/  IMAD.MOV.U32 R119, RZ, RZ, R32 ;  /* 0x000000ffff777224 */ /* 0x000fe400078e0020 */
[----:B------:R-:W-:Y:S02]  /*f5b0*/  LDSM.16.MT88.4 R32, [R196+0x1a800] ;  /* 0x01a80000c420783b */ /* 0x000fe40000004200 */
[----:B------:R-:W-:Y:S02]  /*f5c0*/  HMMA.16816.F32.BF16 R88, R8, R24, R88 ;  /* 0x000000180858723c */ /* 0x000fe40000041858 */
[----:B------:R-:W2:Y:S01]  /*f5d0*/  LDSM.16.MT88.4 R24, [R194+0x18800] ;  /* 0x01880000c218783b */ /* 0x000ea20000004200 */
[----:B------:R-:W-:-:S02]  /*f5e0*/  IMAD.MOV.U32 R30, RZ, RZ, R117 ;  /* 0x000000ffff1e7224 */ /* 0x000fc400078e0075 */
[----:B------:R-:W-:Y:S01]  /*f5f0*/  IMAD.MOV.U32 R3, RZ, RZ, R116 ;  /* 0x000000ffff037224 */ /* 0x000fe200078e0074 */
[----:B------:R-:W2:Y:S01]  /*f600*/  LDSM.16.MT88.4 R8, [R193+0x1a800] ;  /* 0x01a80000c108783b */ /* 0x000ea20000004200 */
[----:B------:R-:W-:Y:S01]  /*f610*/  IMAD.MOV.U32 R116, RZ, RZ, R31 ;  /* 0x000000ffff747224 */ /* 0x000fe200078e001f */
[C---:B-1----:R-:W-:Y:S01]  /*f620*/  HMMA.16816.F32.BF16 R176, R4.reuse, R12, R76 ;  /* 0x0000000c04b0723c */ /* 0x042fe2000004184c */
[----:B------:R-:W-:Y:S01]  /*f630*/  IMAD.MOV.U32 R247, RZ, RZ, R173 ;  /* 0x000000fffff77224 */ /* 0x000fe200078e00ad */
[----:B------:R1:W5:Y:S06]  /*f640*/  LDL.LU R251, [R1+0x1f4] ;  /* 0x0001f40001fb7983 */ /* 0x00036c0000300800 */
[C---:B---3--:R-:W-:Y:S08]  /*f650*/  HMMA.16816.F32.BF16 R184, R4.reuse, R20, R92 ;  /* 0x0000001404b8723c */ /* 0x048ff0000004185c */
[C---:B----4-:R-:W-:Y:S01]  /*f660*/  HMMA.16816.F32.BF16 R140, R4.reuse, R16, R48 ;  /* 0x00000010048c723c */ /* 0x050fe20000041830 */
[----:B------:R-:W-:Y:S01]  /*f670*/  IMAD.MOV.U32 R93, RZ, RZ, R30 ;  /* 0x000000ffff5d7224 */ /* 0x000fe200078e001e */
[----:B------:R-:W-:Y:S01]  /*f680*/  MOV R95, R28 ;  /* 0x0000001c005f7202 */ /* 0x000fe20000000f00 */
[----:B------:R-:W-:Y:S01]  /*f690*/  IMAD.MOV.U32 R94, RZ, RZ, R29 ;  /* 0x000000ffff5e7224 */ /* 0x000fe200078e001d */
[----:B------:R1:W5:Y:S04]  /*f6a0*/  LDL.LU R250, [R1+0x1f0] ;  /* 0x0001f00001fa7983 */ /* 0x0003680000300800 */
[----:B------:R-:W-:Y:S01]  /*f6b0*/  LDSM.16.MT88.4 R28, [R195+0x1a800] ;  /* 0x01a80000c31c783b */ /* 0x000fe20000004200 */
[C---:B------:R-:W-:Y:S08]  /*f6c0*/  HMMA.16816.F32.BF16 R108, R4.reuse, R18, R108 ;  /* 0x00000012046c723c */ /* 0x040ff0000004186c */
[C---:B--2---:R-:W-:Y:S08]  /*f6d0*/  HMMA.16816.F32.BF16 R240, R4.reuse, R24, R132 ;  /* 0x0000001804f0723c */ /* 0x044ff00000041884 */
[C---:B------:R-:W-:Y:S01]  /*f6e0*/  HMMA.16816.F32.BF16 R236, R4.reuse, R26, R112 ;  /* 0x0000001a04ec723c */ /* 0x040fe20000041870 */
[----:B------:R-:W2:Y:S07]  /*f6f0*/  LDSM.16.MT88.4 R24, [R193+0x1c800] ;  /* 0x01c80000c118783b */ /* 0x000eae0000004200 */
[----:B------:R-:W-:Y:S01]  /*f700*/  HMMA.16816.F32.BF16 R180, R4, R22, R84 ;  /* 0x0000001604b4723c */ /* 0x000fe20000041854 */
[----:B------:R-:W3:Y:S01]  /*f710*/  LDSM.16.MT88.4 R20, [R194+0x1c800] ;  /* 0x01c80000c214783b */ /* 0x000ee20000004200 */
[----:B------:R-:W-:Y:S01]  /*f720*/  MOV R92, R172 ;  /* 0x000000ac005c7202 */ /* 0x000fe20000000f00 */
[----:B------:R-:W-:-:S02]  /*f730*/  IMAD.MOV.U32 R117, RZ, RZ, R38 ;  /* 0x000000ffff757224 */ /* 0x000fc400078e0026 */
[----:B------:R1:W5:Y:S03]  /*f740*/  LDL.LU R245, [R1+0x1ec] ;  /* 0x0001ec0001f57983 */ /* 0x0003660000300800 */
[----:B------:R-:W-:Y:S01]  /*f750*/  HMMA.16816.F32.BF16 R16, R4, R32, R128 ;  /* 0x000000200410723c */ /* 0x000fe20000041880 */
[----:B------:R-:W-:Y:S02]  /*f760*/  IMAD.MOV.U32 R87, RZ, RZ, R174 ;  /* 0x000000ffff577224 */ /* 0x000fe400078e00ae */
[----:B------:R-:W-:-:S05]  /*f770*/  IMAD.MOV.U32 R86, RZ, RZ, R175 ;  /* 0x000000ffff567224 */ /* 0x000fca00078e00af */
[----:B------:R-:W-:Y:S01]  /*f780*/  HMMA.16816.F32.BF16 R132, R4, R10, R60 ;  /* 0x0000000a0484723c */ /* 0x000fe2000004183c */
[----:B------:R-:W-:Y:S01]  /*f790*/  IMAD.MOV.U32 R78, RZ, RZ, R87 ;  /* 0x000000ffff4e7224 */ /* 0x000fe200078e0057 */
[----:B------:R-:W-:-:S06]  /*f7a0*/  MOV R87, R95 ;  /* 0x0000005f00577202 */ /* 0x000fcc0000000f00 */
[C---:B------:R-:W-:Y:S01]  /*f7b0*/  HMMA.16816.F32.BF16 R112, R4.reuse, R8, R72 ;  /* 0x000000080470723c */ /* 0x040fe20000041848 */
[----:B------:R-:W-:Y:S01]  /*f7c0*/  LDSM.16.MT88.4 R8, [R195+0x1c800] ;  /* 0x01c80000c308783b */ /* 0x000fe20000004200 */
[----:B------:R-:W-:Y:S01]  /*f7d0*/  MOV R77, R92 ;  /* 0x0000005c004d7202 */ /* 0x000fe20000000f00 */
[----:B------:R-:W-:Y:S02]  /*f7e0*/  IMAD.MOV.U32 R85, RZ, RZ, R93 ;  /* 0x000000ffff557224 */ /* 0x000fe400078e005d */
[----:B------:R-:W-:Y:S01]  /*f7f0*/  IMAD.MOV.U32 R84, RZ, RZ, R3 ;  /* 0x000000ffff547224 */ /* 0x000fe200078e0003 */
[----:B------:R-:W-:Y:S01]  /*f800*/  MOV R38, R111 ;  /* 0x0000006f00267202 */ /* 0x000fe20000000f00 */
[----:B------:R-:W-:Y:S01]  /*f810*/  IMAD.MOV.U32 R219, RZ, RZ, R110 ;  /* 0x000000ffffdb7224 */ /* 0x000fe200078e006e */
[----:B------:R-:W-:Y:S01]  /*f820*/  HMMA.16816.F32.BF16 R172, R4, R14, R64 ;  /* 0x0000000e04ac723c */ /* 0x000fe20000041840 */
[----:B------:R-:W-:Y:S01]  /*f830*/  MOV R63, R19 ;  /* 0x00000013003f7202 */ /* 0x000fe20000000f00 */
[----:B------:R-:W-:Y:S01]  /*f840*/  IMAD.MOV.U32 R33, RZ, RZ, R17 ;  /* 0x000000ffff217224 */ /* 0x000fe200078e0011 */
[----:B------:R-:W4:Y:S01]  /*f850*/  LDSM.16.MT88.4 R12, [R196+0x1c800] ;  /* 0x01c80000c40c783b */ /* 0x000f220000004200 */
[----:B------:R-:W-:-:S03]  /*f860*/  IMAD.MOV.U32 R95, RZ, RZ, R16 ;  /* 0x000000ffff5f7224 */ /* 0x000fc600078e0010 */
[----:B------:R-:W-:Y:S01]  /*f870*/  IMAD.MOV.U32 R64, RZ, RZ, R18 ;  /* 0x000000ffff407224 */ /* 0x000fe200078e0012 */
[----:B------:R1:W5:Y:S01]  /*f880*/  LDL.LU R244, [R1+0x1e8] ;  /* 0x0001e80001f47983 */ /* 0x0003620000300800 */
[----:B------:R-:W-:Y:S01]  /*f890*/  HMMA.16816.F32.BF16 R16, R4, R34, R104 ;  /* 0x000000220410723c */ /* 0x000fe20000041868 */
[----:B------:R-:W-:Y:S01]  /*f8a0*/  IMAD.MOV.U32 R79, RZ, RZ, R86 ;  /* 0x000000ffff4f7224 */ /* 0x000fe200078e0056 */
[----:B------:R-:W-:Y:S01]  /*f8b0*/  MOV R66, R118 ;  /* 0x0000007600427202 */ /* 0x000fe20000000f00 */
[----:B------:R-:W-:-:S05]  /*f8c0*/  IMAD.MOV.U32 R65, RZ, RZ, R117 ;  /* 0x000000ffff417224 */ /* 0x000fca00078e0075 */
[C---:B--2---:R-:W-:Y:S01]  /*f8d0*/  HMMA.16816.F32.BF16 R128, R4.reuse, R24, R120 ;  /* 0x000000180480723c */ /* 0x044fe20000041878 */
[----:B------:R-:W-:Y:S01]  /*f8e0*/  IMAD.MOV.U32 R67, RZ, RZ, R119 ;  /* 0x000000ffff437224 */ /* 0x000fe200078e0077 */
[----:B------:R-:W-:Y:S01]  /*f8f0*/  MOV R74, R87 ;  /* 0x00000057004a7202 */ /* 0x000fe20000000f00 */
[----:B------:R-:W-:Y:S01]  /*f900*/  IMAD.MOV.U32 R61, RZ, RZ, R109 ;  /* 0x000000ffff3d7224 */ /* 0x000fe200078e006d */
[----:B------:R-:W-:Y:S01]  /*f910*/  MOV R62, R108 ;  /* 0x0000006c003e7202 */ /* 0x000fe20000000f00 */
[----:B------:R1:W5:Y:S03]  /*f920*/  LDL.LU R235, [R1+0x1e4] ;  /* 0x0001e40001eb7983 */ /* 0x0003660000300800 */
[----:B------:R-:W-:Y:S01]  /*f930*/  HMMA.16816.F32.BF16 R104, R4, R28, R124 ;  /* 0x0000001c0468723c */ /* 0x000fe2000004187c */
[----:B------:R-:W-:-:S07]  /*f940*/  IMAD.MOV.U32 R86, RZ, RZ, R94 ;  /* 0x000000ffff567224 */ /* 0x000fce00078e005e */
[----:B------:R-:W-:Y:S01]  /*f950*/  MOV R60, R18 ;  /* 0x00000012003c7202 */ /* 0x000fe20000000f00 */
[C---:B------:R-:W-:Y:S01]  /*f960*/  HMMA.16816.F32.BF16 R28, R4.reuse, R30, R100 ;  /* 0x0000001e041c723c */ /* 0x040fe20000041864 */
[----:B------:R-:W-:Y:S01]  /*f970*/  IMAD.MOV.U32 R3, RZ, RZ, R16 ;  /* 0x000000ffff037224 */ /* 0x000fe200078e0010 */
[----:B------:R-:W-:Y:S01]  /*f980*/  MOV R34, R19 ;  /* 0x0000001300227202 */ /* 0x000fe20000000f00 */
[----:B------:R-:W-:Y:S01]  /*f990*/  IMAD.MOV.U32 R72, RZ, RZ, R17 ;  /* 0x000000ffff487224 */ /* 0x000fe200078e0011 */
[----:B------:R-:W-:Y:S01]  /*f9a0*/  MOV R25, R2 ;  /* 0x0000000200197202 */ /* 0x000fe20000000f00 */
[----:B------:R-:W2:Y:S02]  /*f9b0*/  LDSM.16.MT88.4 R16, [R193+0x1e800] ;  /* 0x01e80000c110783b */ /* 0x000ea40000004200 */
[----:B------:R-:W-:Y:S01]  /*f9c0*/  MOV R102, R64 ;  /* 0x0000004000667202 */ /* 0x000fe20000000f00 */
[----:B------:R-:W-:Y:S01]  /*f9d0*/  IMAD.MOV.U32 R64, RZ, RZ, R116 ;  /* 0x000000ffff407224 */ /* 0x000fe200078e0074 */
[C---:B---3--:R-:W-:Y:S01]  /*f9e0*/  HMMA.16816.F32.BF16 R120, R4.reuse, R20, R88 ;  /* 0x000000140478723c */ /* 0x048fe20000041858 */
[----:B------:R-:W-:Y:S01]  /*f9f0*/  IMAD.MOV.U32 R100, RZ, RZ, R78 ;  /* 0x000000ffff647224 */ /* 0x000fe200078e004e */
[----:B------:R-:W-:Y:S01]  /*fa00*/  MOV R35, R77 ;  /* 0x0000004d00237202 */ /* 0x000fe20000000f00 */
[----:B------:R-:W-:Y:S01]  /*fa10*/  IMAD.MOV.U32 R24, RZ, RZ, R0 ;  /* 0x000000ffff187224 */ /* 0x000fe200078e0000 */
[----:B------:R1:W5:Y:S04]  /*fa20*/  LDL.LU R234, [R1+0x1e0] ;  /* 0x0001e00001ea7983 */ /* 0x0003680000300800 */
[----:B------:R-:W-:Y:S01]  /*fa30*/  HMMA.16816.F32.BF16 R116, R4, R22, R80 ;  /* 0x000000160474723c */ /* 0x000fe20000041850 */
[----:B------:R-:W-:Y:S06]  /*fa40*/  LDSM.16.MT88.4 R20, [R195+0x1e800] ;  /* 0x01e80000c314783b */ /* 0x000fec0000004200 */
[----:B------:R-:W-:Y:S01]  /*fa50*/  IMAD.MOV.U32 R94, RZ, RZ, R29 ;  /* 0x000000ffff5e7224 */ /* 0x000fe200078e001d */
[----:B------:R-:W-:Y:S01]  /*fa60*/  MOV R93, R30 ;  /* 0x0000001e005d7202 */ /* 0x000fe20000000f00 */
[----:B------:R-:W-:-:S02]  /*fa70*/  IMAD.MOV.U32 R92, RZ, RZ, R31 ;  /* 0x000000ffff5c7224 */ /* 0x000fc400078e001f */
[----:B------:R-:W-:Y:S01]  /*fa80*/  IMAD.MOV.U32 R32, RZ, RZ, R28 ;  /* 0x000000ffff207224 */ /* 0x000fe200078e001c */
[----:B------:R-:W-:Y:S01]  /*fa90*/  LOP3.LUT R2, R37, R203, R204, 0x96, !PT ;  /* 0x000000cb25027212 */ /* 0x000fe200078e96cc */
[----:B------:R-:W3:Y:S01]  /*faa0*/  LDSM.16.MT88.4 R28, [R194+0x1e800] ;  /* 0x01e80000c21c783b */ /* 0x000ee20000004200 */
[----:B------:R-:W-:Y:S01]  /*fab0*/  LOP3.LUT R0, R191, R202, R36, 0x96, !PT ;  /* 0x000000cabf007212 */ /* 0x000fe200078e9624 */
        /* <DEDUP_REMOVED lines=9> */
[----:B------:R-:W-:Y:S02]  /*fb50*/  IMAD.MOV.U32 R50, RZ, RZ, R106 ;  /* 0x000000ffff327224 */ /* 0x000fe400078e006a */
[----:B------:R-:W-:Y:S02]  /*fb60*/  IMAD.MOV.U32 R48, RZ, RZ, R104 ;  /* 0x000000ffff307224 */ /* 0x000fe400078e0068 */
[----:B------:R-:W-:Y:S01]  /*fb70*/  IMAD.MOV.U32 R90, RZ, RZ, R74 ;  /* 0x000000ffff5a7224 */ /* 0x000fe200078e004a */
[----:B------:R-:W-:Y:S01]  /*fb80*/  HMMA.16816.F32.BF16 R84, R4, R10, R52 ;  /* 0x0000000a0454723c */ /* 0x000fe20000041834 */
[----:B------:R-:W-:-:S07]  /*fb90*/  IMAD.MOV.U32 R100, RZ, RZ, R3 ;  /* 0x000000ffff647224 */ /* 0x000fce00078e0003 */
[----:B------:R-:W-:Y:S01]  /*fba0*/  HMMA.16816.F32.BF16 R124, R4, R26, R96 ;  /* 0x0000001a047c723c */ /* 0x000fe20000041860 */
[----:B------:R-:W-:-:S04]  /*fbb0*/  IMAD.WIDE.U32 R2, R2, -0x2daee0ad, RZ ;  /* 0xd2511f5302027825 */ /* 0x000fc800078e00ff */
[----:B------:R-:W-:Y:S01]  /*fbc0*/  IMAD.MOV.U32 R75, RZ, RZ, R79 ;  /* 0x000000ffff4b7224 */ /* 0x000fe200078e004f */
[----:B------:R-:W-:Y:S01]  /*fbd0*/  MOV R91, R64 ;  /* 0x00000040005b7202 */ /* 0x000fe20000000f00 */
[----:B------:R-:W-:Y:S01]  /*fbe0*/  IMAD.WIDE.U32 R10, R0, -0x2daee0ad, RZ ;  /* 0xd2511f53000a7825 */ /* 0x000fe200078e00ff */
[----:B------:R-:W-:Y:S01]  /*fbf0*/  HMMA.16816.F32.BF16 R104, R4, R14, R56 ;  /* 0x0000000e0468723c */ /* 0x000fe20000041838 */
[----:B------:R-:W4:Y:S01]  /*fc00*/  LDSM.16.MT88.4 R12, [R196+0x1e800] ;  /* 0x01e80000c40c783b */ /* 0x000f220000004200 */
[----:B------:R-:W-:Y:S02]  /*fc10*/  LOP3.LUT R3, R3, R199, R200, 0x96, !PT ;  /* 0x000000c703037212 */ /* 0x000fe400078e96c8 */
[----:B------:R-:W-:Y:S01]  /*fc20*/  LOP3.LUT R0, R11, R198, R2, 0x96, !PT ;  /* 0x000000c60b007212 */ /* 0x000fe200078e9602 */
[----:B------:R-:W-:Y:S01]  /*fc30*/  IMAD.MOV.U32 R89, RZ, RZ, R73 ;  /* 0x000000ffff597224 */ /* 0x000fe200078e0049 */
[----:B------:R-:W-:Y:S01]  /*fc40*/  MOV R73, R222 ;  /* 0x000000de00497202 */ /* 0x000fe20000000f00 */
[----:B------:R-:W-:Y:S01]  /*fc50*/  IMAD.MOV.U32 R74, RZ, RZ, R223 ;  /* 0x000000ffff4a7224 */ /* 0x000fe200078e00df */
[----:B------:R1:W5:Y:S01]  /*fc60*/  LDL.LU R233, [R1+0x1dc] ;  /* 0x0001dc0001e97983 */ /* 0x0003620000300800 */
[----:B------:R-:W-:-:S02]  /*fc70*/  IMAD.MOV.U32 R71, RZ, RZ, R24 ;  /* 0x000000ffff477224 */ /* 0x000fc400078e0018 */
[----:B------:R-:W-:-:S04]  /*fc80*/  IMAD.WIDE.U32 R2, R3, -0x326172a9, RZ ;  /* 0xcd9e8d5703027825 */ /* 0x000fc800078e00ff */
[----:B------:R-:W-:Y:S01]  /*fc90*/  IMAD.WIDE.U32 R222, R0, -0x326172a9, RZ ;  /* 0xcd9e8d5700de7825 */ /* 0x000fe200078e00ff */
[----:B------:R-:W-:-:S03]  /*fca0*/  LOP3.LUT R0, R3, R71, R190, 0x96, !PT ;  /* 0x0000004703007212 */ /* 0x000fc600078e96be */
[----:B------:R-:W-:Y:S01]  /*fcb0*/  IMAD.MOV.U32 R82, RZ, RZ, R35 ;  /* 0x000000ffff527224 */ /* 0x000fe200078e0023 */
[----:B------:R-:W-:Y:S01]  /*fcc0*/  LOP3.LUT R2, R223, R81, R2, 0x96, !PT ;  /* 0x00000051df027212 */ /* 0x000fe200078e9602 */
        /* <DEDUP_REMOVED lines=13> */
[----:B--2---:R-:W-:Y:S01]  /*fda0*/  HMMA.16816.F32.BF16 R76, R4, R16, R40 ;  /* 0x00000010044c723c */ /* 0x004fe20000041828 */
[----:B------:R-:W-:Y:S01]  /*fdb0*/  IMAD.WIDE.U32 R8, R0, -0x2daee0ad, RZ ;  /* 0xd2511f5300087825 */ /* 0x000fe200078e00ff */
[----:B------:R-:W-:Y:S01]  /*fdc0*/  MOV R89, R100 ;  /* 0x0000006400597202 */ /* 0x000fe20000000f00 */
[----:B------:R-:W-:Y:S02]  /*fdd0*/  LDSM.16.MT88.4 R44, [R194+0x1b000] ;  /* 0x01b00000c22c783b */ /* 0x000fe40000004200 */
[----:B------:R-:W-:Y:S01]  /*fde0*/  IMAD.WIDE.U32 R138, R2, -0x2daee0ad, RZ ;  /* 0xd2511f53028a7825 */ /* 0x000fe200078e00ff */
[----:B------:R-:W-:Y:S01]  /*fdf0*/  MOV R25, R60 ;  /* 0x0000003c00197202 */ /* 0x000fe20000000f00 */
[----:B------:R1:W5:Y:S02]  /*fe00*/  LDL.LU R232, [R1+0x1d8] ;  /* 0x0001d80001e87983 */ /* 0x0003640000300800 */
[----:B------:R-:W-:Y:S01]  /*fe10*/  IMAD.MOV.U32 R59, RZ, RZ, R88 ;  /* 0x000000ffff3b7224 */ /* 0x000fe200078e0058 */
[----:B------:R-:W-:Y:S01]  /*fe20*/  MOV R100, R48 ;  /* 0x0000003000647202 */ /* 0x000fe20000000f00 */
[----:B------:R-:W-:-:S02]  /*fe30*/  IMAD.MOV.U32 R35, RZ, RZ, R62 ;  /* 0x000000ffff237224 */ /* 0x000fc400078e003e */
[----:B------:R-:W-:Y:S01]  /*fe40*/  IMAD.MOV.U32 R33, RZ, RZ, R61 ;  /* 0x000000ffff217224 */ /* 0x000fe200078e003d */
[----:B------:R-:W-:Y:S01]  /*fe50*/  LOP3.LUT R2, R139, R75, R8, 0x96, !PT ;  /* 0x0000004b8b027212 */ /* 0x000fe200078e9608 */
[C---:B---3--:R-:W-:Y:S01]  /*fe60*/  HMMA.16816.F32.BF16 R60, R4.reuse, R28, R152 ;  /* 0x0000001c043c723c */ /* 0x048fe20000041898 */
[----:B------:R-:W-:Y:S01]  /*fe70*/  LOP3.LUT R0, R9, R197, R10, 0x96, !PT ;  /* 0x000000c509007212 */ /* 0x000fe200078e960a */
[----:B------:R-:W-:Y:S02]  /*fe80*/  IMAD.MOV.U32 R27, RZ, RZ, R66 ;  /* 0x000000ffff1b7224 */ /* 0x000fe400078e0042 */
        /* <DEDUP_REMOVED lines=16> */
[----:B------:R-:W-:Y:S01]  /*ff90*/  HMMA.16816.F32.BF16 R52, R4, R30, R160 ;  /* 0x0000001e0434723c */ /* 0x000fe200000418a0 */
[----:B------:R-:W-:-:S02]  /*ffa0*/  IMAD.MOV.U32 R68, RZ, RZ, R103 ;  /* 0x000000ffff447224 */ /* 0x000fc400078e0067 */
[----:B------:R-:W-:Y:S01]  /*ffb0*/  IMAD.MOV.U32 R90, RZ, RZ, R72 ;  /* 0x000000ffff5a7224 */ /* 0x000fe200078e0048 */
[----:B------:R-:W-:Y:S01]  /*ffc0*/  PRMT R43, R221, 0x7054, R221 ;  /* 0x00007054dd2b7816 */ /* 0x000fe200000000dd */
[----:B------:R-:W-:Y:S01]  /*ffd0*/  IMAD.MOV.U32 R147, RZ, RZ, R94 ;  /* 0x000000ffff937224 */ /* 0x000fe200078e005e */
[----:B------:R-:W-:Y:S01]  /*ffe0*/  LDSM.16.MT88.4 R16, [R195+0x19000] ;  /* 0x01900000c310783b */ /* 0x000fe20000004200 */
[----:B------:R-:W-:Y:S01]  /*fff0*/  IMAD.WIDE.U32 R2, R2, -0x326172a9, RZ ;  /* 0xcd9e8d5702027825 */ /* 0x000fe200078e00ff */
[C---:B------:R-:W-:Y:S02]  /*10000*/  HMMA.16816.F32.BF16 R100, R4.reuse, R20, R156 ;  /* 0x000000140464723c */ /* 0x040fe4000004189c */
[----:B------:R1:W5:Y:S01]  /*10010*/  LDL.LU R231, [R1+0x1d4] ;  /* 0x0001d40001e77983 */ /* 0x0003620000300800 */
[----:B------:R-:W-:Y:S01]  /*10020*/  IMAD.WIDE.U32 R8, R0, -0x326172a9, RZ ;  /* 0xcd9e8d5700087825 */ /* 0x000fe200078e00ff */
[----:B------:R-:W-:Y:S02]  /*10030*/  MOV R80, R27 ;  /* 0x0000001b00507202 */ /* 0x000fe40000000f00 */
[----:B------:R-:W-:Y:S02]  /*10040*/  LDSM.16.MT88.4 R28, [R193+0x19000] ;  /* 0x01900000c11c783b */ /* 0x000fe40000004200 */
[C---:B------:R-:W-:Y:S02]  /*10050*/  HMMA.16816.F32.BF16 R92, R4.reuse, R22, R148 ;  /* 0x00000016045c723c */ /* 0x040fe40000041894 */
[----:B------:R-:W2:Y:S01]  /*10060*/  LDSM.16.MT88.4 R20, [R196+0x19000] ;  /* 0x01900000c414783b */ /* 0x000ea20000004200 */
[----:B------:R-:W-:Y:S01]  /*10070*/  LOP3.LUT R0, R3, R191, R8, 0x96, !PT ;  /* 0x000000bf03007212 */ /* 0x000fe200078e9608 */
[----:B------:R-:W-:Y:S01]  /*10080*/  IMAD.MOV.U32 R146, RZ, RZ, R32 ;  /* 0x000000ffff927224 */ /* 0x000fe200078e0020 */
[C---:B------:R-:W-:Y:S01]  /*10090*/  LOP3.LUT R10, R2.reuse, 0xffff, RZ, 0xc0, !PT ;  /* 0x0000ffff020a7812 */ /* 0x040fe200078ec0ff */
        /* <DEDUP_REMOVED lines=8> */
[----:B----4-:R-:W-:Y:S01]  /*10120*/  HMMA.16816.F32.BF16 R72, R4, R14, R164 ;  /* 0x0000000e0448723c */ /* 0x010fe200000418a4 */
[----:B------:R-:W-:Y:S01]  /*10130*/  MOV R27, R51 ;  /* 0x00000033001b7202 */ /* 0x000fe20000000f00 */
[----:B------:R-:W-:Y:S01]  /*10140*/  IMAD.MOV.U32 R161, RZ, RZ, R71 ;  /* 0x000000ffffa17224 */ /* 0x000fe200078e0047 */
[----:B------:R-:W-:-:S02]  /*10150*/  SHF.R.U32.HI R3, RZ, 0x10, R0 ;  /* 0x00000010ff037819 */ /* 0x000fc40000011600 */
[----:B------:R-:W-:Y:S02]  /*10160*/  MOV R160, R70 ;  /* 0x0000004600a07202 */ /* 0x000fe40000000f00 */
[----:B------:R-:W-:Y:S01]  /*10170*/  MOV R163, R81 ;  /* 0x0000005100a37202 */ /* 0x000fe20000000f00 */
[----:B------:R-:W-:Y:S01]  /*10180*/  HMMA.16816.F32.BF16 R48, R4, R12, R168 ;  /* 0x0000000c0430723c */ /* 0x000fe200000418a8 */
[----:B------:R-:W-:Y:S01]  /*10190*/  SHF.R.U32.HI R10, RZ, 0x8, R10 ;  /* 0x00000008ff0a7819 */ /* 0x000fe2000001160a */
[----:B------:R-:W-:Y:S01]  /*101a0*/  IMAD.MOV.U32 R162, RZ, RZ, R80 ;  /* 0x000000ffffa27224 */ /* 0x000fe200078e0050 */
[----:B------:R-:W-:Y:S01]  /*101b0*/  MOV R71, R24 ;  /* 0x0000001800477202 */ /* 0x000fe20000000f00 */
[----:B------:R-:W-:Y:S01]  /*101c0*/  IMAD.MOV.U32 R145, RZ, RZ, R36 ;  /* 0x000000ffff917224 */ /* 0x000fe200078e0024 */
[----:B------:R-:W-:Y:S01]  /*101d0*/  MOV R144, R147 ;  /* 0x0000009300907202 */ /* 0x000fe20000000f00 */
[----:B------:R-:W-:Y:S01]  /*101e0*/  IMAD.MOV.U32 R159, RZ, RZ, R68 ;  /* 0x000000ffff9f7224 */ /* 0x000fe200078e0044 */
[----:B------:R-:W-:Y:S01]  /*101f0*/  LOP3.LUT R5, R0, 0xff, RZ, 0xc0, !PT ;  /* 0x000000ff00057812 */ /* 0x000fe200078ec0ff */
[----:B------:R1:W5:Y:S01]  /*10200*/  LDL.LU R230, [R1+0x1d0] ;  /* 0x0001d00001e67983 */ /* 0x0003620000300800 */
[----:B------:R-:W-:-:S02]  /*10210*/  SHF.R.U32.HI R4, RZ, 0x18, R0 ;  /* 0x00000018ff047819 */ /* 0x000fc40000011600 */
[----:B------:R-:W-:Y:S01]  /*10220*/  SHF.R.U32.HI R0, RZ, 0x8, R2 ;  /* 0x00000008ff007819 */ /* 0x000fe20000011602 */
[----:B------:R-:W-:Y:S01]  /*10230*/  IMAD.MOV.U32 R81, RZ, RZ, R26 ;  /* 0x000000ffff517224 */ /* 0x000fe200078e001a */
[----:B------:R-:W-:Y:S01]  /*10240*/  LOP3.LUT R2, R3, 0xff, RZ, 0xc0, !PT ;  /* 0x000000ff03027812 */ /* 0x000fe200078ec0ff */
[----:B------:R-:W-:Y:S01]  /*10250*/  IMAD.MOV.U32 R70, RZ, RZ, R27 ;  /* 0x000000ffff467224 */ /* 0x000fe200078e001b */
[----:B------:R-:W-:Y:S01]  /*10260*/  PRMT R0, R5, 0x5410, R0 ;  /* 0x0000541005007816 */ /* 0x000fe20000000000 */
[----:B------:R-:W-:Y:S01]  /*10270*/  IMAD.MOV.U32 R80, RZ, RZ, R25 ;  /* 0x000000ffff507224 */ /* 0x000fe200078e0019 */
[----:B------:R-:W-:Y:S01]  /*10280*/  PRMT R2, R2, 0x5410, R4 ;  /* 0x0000541002027816 */ /* 0x000fe20000000004 */
[----:B------:R-:W3:Y:S01]  /*10290*/  LDSM.16.MT88.4 R24, [R194+0x19000] ;  /* 0x01900000c218783b */ /* 0x000ee20000004200 */
[----:B------:R-:W-:Y:S01]  /*102a0*/  LOP3.LUT R4, R8, 0xff, RZ, 0xc0, !PT ;  /* 0x000000ff08047812 */ /* 0x000fe200078ec0ff */
[--C-:B------:R-:W-:Y:S01]  /*102b0*/  HSET2.LE.AND R0, R0, R43.reuse, PT ;  /* 0x0000002b00007233 */ /* 0x100fe20003803000 */
[----:B------:R-:W-:Y:S01]  /*102c0*/  PRMT R10, R11, 0x5410, R10 ;  /* 0x000054100b0a7816 */ /* 0x000fe2000000000a */
[----:B------:R-:W-:Y:S01]  /*102d0*/  IMAD.MOV.U32 R155, RZ, RZ, R146 ;  /* 0x000000ffff9b7224 */ /* 0x000fe200078e0092 */
        /* <DEDUP_REMOVED lines=9> */
[----:B------:R-:W4:Y:S01]  /*10370*/  LDSM.16.MT88.4 R12, [R193+0x1b000] ;  /* 0x01b00000c10c783b */ /* 0x000f220000004200 */
[----:B------:R-:W-:Y:S01]  /*10380*/  LOP3.LUT R7, R39, R0, RZ, 0xc0, !PT ;  /* 0x0000000027077212 */ /* 0x000fe200078ec0ff */
[----:B------:R-:W-:-:S02]  /*10390*/  IMAD.MOV.U32 R146, RZ, RZ, R37 ;  /* 0x000000ffff927224 */ /* 0x000fc400078e0025 */
[----:B------:R-:W-:Y:S01]  /*103a0*/  IMAD.MOV.U32 R37, RZ, RZ, R42 ;  /* 0x000000ffff257224 */ /* 0x000fe200078e002a */
[----:B------:R-:W-:Y:S01]  /*103b0*/  MOV R151, R80 ;  /* 0x0000005000977202 */ /* 0x000fe20000000f00 */
[----:B------:R-:W-:Y:S01]  /*103c0*/  IMAD.MOV.U32 R165, RZ, RZ, R81 ;  /* 0x000000ffffa57224 */ /* 0x000fe200078e0051 */
[----:B------:R-:W-:Y:S01]  /*103d0*/  MOV R164, R83 ;  /* 0x0000005300a47202 */ /* 0x000fe20000000f00 */
[----:B------:R-:W-:Y:S01]  /*103e0*/  IMAD.MOV.U32 R158, RZ, RZ, R37 ;  /* 0x000000ffff9e7224 */ /* 0x000fe200078e0025 */
[----:B--2---:R-:W-:Y:S01]  /*103f0*/  HMMA.16816.F32.BF16 R80, R4, R22, R180 ;  /* 0x000000160450723c */ /* 0x004fe200000418b4 */
[----:B------:R-:W-:Y:S01]  /*10400*/  MOV R157, R36 ;  /* 0x00000024009d7202 */ /* 0x000fe20000000f00 */
[----:B------:R-:W-:Y:S01]  /*10410*/  IMAD.MOV.U32 R150, RZ, RZ, R71 ;  /* 0x000000ffff967224 */ /* 0x000fe200078e0047 */
[----:B------:R-:W-:Y:S02]  /*10420*/  MOV R147, R40 ;  /* 0x0000002800937202 */ /* 0x000fe40000000f00 */
[----:B------:R-:W-:Y:S01]  /*10430*/  MOV R148, R69 ;  /* 0x0000004500947202 */ /* 0x000fe20000000f00 */
[----:B------:R-:W-:Y:S01]  /*10440*/  LDSM.16.MT88.4 R40, [R196+0x1b000] ;  /* 0x01b00000c428783b */ /* 0x000fe20000004200 */
[----:B------:R-:W-:-:S03]  /*10450*/  MOV R183, R38 ;  /* 0x0000002600b77202 */ /* 0x000fc60000000f00 */
[----:B------:R-:W2:Y:S01]  /*10460*/  LDSM.16.MT88.4 R36, [R195+0x1b000] ;  /* 0x01b00000c324783b */ /* 0x000ea20000004200 */
[C---:B------:R-:W-:Y:S01]  /*10470*/  HMMA.16816.F32.BF16 R168, R4.reuse, R28, R160 ;  /* 0x0000001c04a8723c */ /* 0x040fe200000418a0 */
[----:B------:R-:W-:Y:S01]  /*10480*/  MOV R11, R154 ;  /* 0x0000009a000b7202 */ /* 0x000fe20000000f00 */
[----:B------:R-:W-:Y:S01]  /*10490*/  IMAD.MOV.U32 R181, RZ, RZ, R33 ;  /* 0x000000ffffb57224 */ /* 0x000fe200078e0021 */
[----:B------:R-:W-:Y:S01]  /*104a0*/  MOV R180, R35 ;  /* 0x0000002300b47202 */ /* 0x000fe20000000f00 */
[----:B------:R-:W-:Y:S01]  /*104b0*/  IMAD.MOV.U32 R167, RZ, RZ, R88 ;  /* 0x000000ffffa77224 */ /* 0x000fe200078e0058 */
[----:B------:R1:W5:Y:S03]  /*104c0*/  LDL.LU R229, [R1+0x1cc] ;  /* 0x0001cc0001e57983 */ /* 0x0003660000300800 */
[C---:B---3--:R-:W-:Y:S01]  /*104d0*/  HMMA.16816.F32.BF16 R160, R4.reuse, R24, R240 ;  /* 0x0000001804a0723c */ /* 0x048fe200000418f0 */
[----:B------:R-:W-:Y:S01]  /*104e0*/  IMAD.MOV.U32 R149, RZ, RZ, R70 ;  /* 0x000000ffff957224 */ /* 0x000fe200078e0046 */
[----:B------:R1:W5:Y:S06]  /*104f0*/  LDL.LU R228, [R1+0x1c8] ;  /* 0x0001c80001e47983 */ /* 0x00036c0000300800 */
[C---:B------:R-:W-:Y:S01]  /*10500*/  HMMA.16816.F32.BF16 R56, R4.reuse, R30, R56 ;  /* 0x0000001e0438723c */ /* 0x040fe20000041838 */
[----:B------:R-:W-:Y:S01]  /*10510*/  IMAD.MOV.U32 R240, RZ, RZ, R155 ;  /* 0x000000fffff07224 */ /* 0x000fe200078e009b */
[----:B------:R-:W-:Y:S01]  /*10520*/  MOV R242, R145 ;  /* 0x0000009100f27202 */ /* 0x000fe20000000f00 */
[----:B------:R-:W-:Y:S01]  /*10530*/  IMAD.MOV.U32 R241, RZ, RZ, R144 ;  /* 0x000000fffff17224 */ /* 0x000fe200078e0090 */
[----:B------:R-:W-:Y:S04]  /*10540*/  LDSM.16.MT88.4 R28, [R194+0x1d000] ;  /* 0x01d00000c21c783b */ /* 0x000fe80000004200 */
[----:B------:R-:W-:Y:S01]  /*10550*/  HMMA.16816.F32.BF16 R152, R4, R20, R184 ;  /* 0x000000140498723c */ /* 0x000fe200000418b8 */
[----:B------:R-:W-:Y:S01]  /*10560*/  IMAD.MOV.U32 R243, RZ, RZ, R146 ;  /* 0x000000fffff37224 */ /* 0x000fe200078e0092 */
[----:B------:R-:W3:Y:S01]  /*10570*/  LDSM.16.MT88.4 R20, [R195+0x1d000] ;  /* 0x01d00000c314783b */ /* 0x000ee20000004200 */
[----:B------:R-:W-:-:S05]  /*10580*/  IMAD.MOV.U32 R156, RZ, RZ, R147 ;  /* 0x000000ffff9c7224 */ /* 0x000fca00078e0093 */
[C---:B----4-:R-:W-:Y:S01]  /*10590*/  HMMA.16816.F32.BF16 R112, R4.reuse, R12, R112 ;  /* 0x0000000c0470723c */ /* 0x050fe20000041870 */
[----:B------:R-:W-:Y:S01]  /*105a0*/  IMAD.MOV.U32 R187, RZ, RZ, R34 ;  /* 0x000000ffffbb7224 */ /* 0x000fe200078e0022 */
[----:B------:R1:W5:Y:S04]  /*105b0*/  LDL.LU R227, [R1+0x1c4] ;  /* 0x0001c40001e37983 */ /* 0x0003680000300800 */
[----:B------:R-:W4:Y:S02]  /*105c0*/  LDSM.16.MT88.4 R32, [R193+0x1d000] ;  /* 0x01d00000c120783b */ /* 0x000f240000004200 */
[C---:B------:R-:W-:Y:S02]  /*105d0*/  HMMA.16816.F32.BF16 R68, R4.reuse, R26, R236 ;  /* 0x0000001a0444723c */ /* 0x040fe400000418ec */
[----:B------:R-:W1:Y:S06]  /*105e0*/  LDSM.16.MT88.4 R24, [R196+0x1d000] ;  /* 0x01d00000c418783b */ /* 0x000e6c0000004200 */
[C---:B------:R-:W-:Y:S01]  /*105f0*/  HMMA.16816.F32.BF16 R132, R4.reuse, R14, R132 ;  /* 0x0000000e0484723c */ /* 0x040fe20000041884 */
[----:B------:R-:W-:Y:S01]  /*10600*/  IMAD.MOV.U32 R182, RZ, RZ, R219 ;  /* 0x000000ffffb67224 */ /* 0x000fe200078e00db */
[----:B------:R-:W-:Y:S01]  /*10610*/  MOV R185, R90 ;  /* 0x0000005a00b97202 */ /* 0x000fe20000000f00 */
[----:B------:R-:W-:Y:S01]  /*10620*/  IMAD.MOV.U32 R184, RZ, RZ, R89 ;  /* 0x000000ffffb87224 */ /* 0x000fe200078e0059 */
[----:B------:R1:W5:Y:S04]  /*10630*/  LDL.LU R226, [R1+0x1c0] ;  /* 0x0001c00001e27983 */ /* 0x0003680000300800 */
[----:B------:R-:W-:Y:S01]  /*10640*/  HMMA.16816.F32.BF16 R236, R4, R44, R140 ;  /* 0x0000002c04ec723c */ /* 0x000fe2000004188c */
[----:B------:R-:W-:Y:S01]  /*10650*/  IMAD.MOV.U32 R186, RZ, RZ, R91 ;  /* 0x000000ffffba7224 */ /* 0x000fe200078e005b */
[----:B------:R1:W5:Y:S01]  /*10660*/  LDL.LU R225, [R1+0x1bc] ;  /* 0x0001bc0001e17983 */ /* 0x0003620000300800 */
[----:B------:R-:W-:-:S03]  /*10670*/  IMAD.MOV.U32 R2, RZ, RZ, R11 ;  /* 0x000000ffff027224 */ /* 0x000fc600078e000b */
[----:B------:R1:W5:Y:S02]  /*10680*/  LDL.LU R224, [R1+0x1b8] ;  /* 0x0001b80001e07983 */ /* 0x0003640000300800 */
[C---:B--2---:R-:W-:Y:S08]  /*10690*/  HMMA.16816.F32.BF16 R140, R4.reuse, R36, R148 ;  /* 0x00000024048c723c */ /* 0x044ff00000041894 */
[C---:B------:R-:W-:Y:S08]  /*106a0*/  HMMA.16816.F32.BF16 R12, R4.reuse, R40, R156 ;  /* 0x00000028040c723c */ /* 0x040ff0000004189c */
[C---:B------:R-:W-:Y:S08]  /*106b0*/  HMMA.16816.F32.BF16 R144, R4.reuse, R16, R176 ;  /* 0x000000100490723c */ /* 0x040ff000000418b0 */
[C---:B------:R-:W-:Y:S08]  /*106c0*/  HMMA.16816.F32.BF16 R88, R4.reuse, R18, R172 ;  /* 0x000000120458723c */ /* 0x040ff000000418ac */
[C---:B------:R-:W-:Y:S01]  /*106d0*/  HMMA.16816.F32.BF16 R180, R4.reuse, R46, R180 ;  /* 0x0000002e04b4723c */ /* 0x040fe200000418b4 */
[----:B------:R-:W-:Y:S01]  /*106e0*/  LOP3.LUT R2, R9, R2, R222, 0x96, !PT ;  /* 0x0000000209027212 */ /* 0x000fe200078e96de */
[----:B------:R2:W5:Y:S06]  /*106f0*/  LDL.LU R220, [R1+0x1b4] ;  /* 0x0001b40001dc7983 */ /* 0x00056c0000300800 */
[----:B------:R-:W-:Y:S01]  /*10700*/  HMMA.16816.F32.BF16 R36, R4, R38, R240 ;  /* 0x000000260424723c */ /* 0x000fe200000418f0 */
        /* <DEDUP_REMOVED lines=8> */
[----:B------:R-:W-:-:S03]  /*10790*/  IMAD.MOV.U32 R156, RZ, RZ, R12 ;  /* 0x000000ffff9c7224 */ /* 0x000fc600078e000c */
[----:B------:R-:W1:Y:S01]  /*107a0*/  LDSM.16.MT88.4 R12, [R194+0x1f000] ;  /* 0x01f00000c20c783b */ /* 0x000e620000004200 */
[----:B---3--:R-:W-:Y:S03]  /*107b0*/  HMMA.16816.F32.BF16 R172, R4, R22, R84 ;  /* 0x0000001604ac723c */ /* 0x008fe60000041854 */
[----:B------:R-:W-:Y:S01]  /*107c0*/  IMAD.MOV.U32 R252, RZ, RZ, R180 ;  /* 0x000000fffffc7224 */ /* 0x000fe200078e00b4 */
[----:B------:R-:W-:Y:S01]  /*107d0*/  MOV R219, R182 ;  /* 0x000000b600db7202 */ /* 0x000fe20000000f00 */
[----:B------:R-:W-:Y:S01]  /*107e0*/  IMAD.MOV.U32 R248, RZ, RZ, R181 ;  /* 0x000000fffff87224 */ /* 0x000fe200078e00b5 */
[----:B------:R2:W5:Y:S01]  /*107f0*/  LDL.LU R218, [R1+0x1b0] ;  /* 0x0001b00001da7983 */ /* 0x0005620000300800 */
[----:B------:R-:W-:-:S04]  /*10800*/  IMAD.MOV.U32 R190, RZ, RZ, R183 ;  /* 0x000000ffffbe7224 */ /* 0x000fc800078e00b7 */
[----:B------:R-:W-:Y:S01]  /*10810*/  IMAD.MOV.U32 R143, RZ, RZ, R37 ;  /* 0x000000ffff8f7224 */ /* 0x000fe200078e0025 */
[----:B------:R-:W-:Y:S01]  /*10820*/  MOV R142, R38 ;  /* 0x00000026008e7202 */ /* 0x000fe20000000f00 */
[----:B------:R-:W-:Y:S01]  /*10830*/  IMAD.MOV.U32 R141, RZ, RZ, R39 ;  /* 0x000000ffff8d7224 */ /* 0x000fe200078e0027 */
[----:B------:R-:W-:Y:S01]  /*10840*/  MOV R140, R36 ;  /* 0x00000024008c7202 */ /* 0x000fe20000000f00 */
[C---:B------:R-:W-:Y:S01]  /*10850*/  HMMA.16816.F32.BF16 R40, R4.reuse, R42, R184 ;  /* 0x0000002a0428723c */ /* 0x040fe200000418b8 */
[----:B------:R2:W5:Y:S04]  /*10860*/  LDL.LU R217, [R1+0x1ac] ;  /* 0x0001ac0001d97983 */ /* 0x0005680000300800 */
[----:B------:R2:W5:Y:S03]  /*10870*/  LDL.LU R216, [R1+0x1a8] ;  /* 0x0001a80001d87983 */ /* 0x0005660000300800 */
[C---:B----4-:R-:W-:Y:S01]  /*10880*/  HMMA.16816.F32.BF16 R36, R4.reuse, R32, R128 ;  /* 0x000000200424723c */ /* 0x050fe20000041880 */
[----:B------:R2:W5:Y:S04]  /*10890*/  LDL.LU R215, [R1+0x1a4] ;  /* 0x0001a40001d77983 */ /* 0x0005680000300800 */
[----:B------:R2:W5:Y:S03]  /*108a0*/  LDL.LU R214, [R1+0x1a0] ;  /* 0x0001a00001d67983 */ /* 0x0005660000300800 */
[C---:B------:R-:W-:Y:S01]  /*108b0*/  HMMA.16816.F32.BF16 R32, R4.reuse, R34, R124 ;  /* 0x000000220420723c */ /* 0x040fe2000004187c */
[----:B------:R2:W5:Y:S04]  /*108c0*/  LDL.LU R213, [R1+0x19c] ;  /* 0x00019c0001d57983 */ /* 0x0005680000300800 */
[----:B------:R2:W5:Y:S03]  /*108d0*/  LDL.LU R212, [R1+0x198] ;  /* 0x0001980001d47983 */ /* 0x0005660000300800 */
[C---:B-1----:R-:W-:Y:S01]  /*108e0*/  HMMA.16816.F32.BF16 R184, R4.reuse, R24, R108 ;  /* 0x0000001804b8723c */ /* 0x042fe2000004186c */
[----:B------:R2:W5:Y:S04]  /*108f0*/  LDL.LU R211, [R1+0x194] ;  /* 0x0001940001d37983 */ /* 0x0005680000300800 */
[----:B------:R2:W5:Y:S03]  /*10900*/  LDL.LU R210, [R1+0x190] ;  /* 0x0001900001d27983 */ /* 0x0005660000300800 */
[----:B------:R-:W-:Y:S01]  /*10910*/  MOV R131, R37 ;  /* 0x0000002500837202 */ /* 0x000fe20000000f00 */
[----:B------:R-:W-:Y:S01]  /*10920*/  IMAD.MOV.U32 R130, RZ, RZ, R38 ;  /* 0x000000ffff827224 */ /* 0x000fe200078e0026 */
[----:B------:R-:W-:Y:S01]  /*10930*/  MOV R129, R39 ;  /* 0x0000002700817202 */ /* 0x000fe20000000f00 */
[----:B------:R-:W-:Y:S01]  /*10940*/  IMAD.MOV.U32 R128, RZ, RZ, R36 ;  /* 0x000000ffff807224 */ /* 0x000fe200078e0024 */
[C---:B------:R-:W-:Y:S01]  /*10950*/  HMMA.16816.F32.BF16 R180, R4.reuse, R26, R104 ;  /* 0x0000001a04b4723c */ /* 0x040fe20000041868 */
[----:B------:R2:W5:Y:S03]  /*10960*/  LDL.LU R209, [R1+0x18c] ;  /* 0x00018c0001d17983 */ /* 0x0005660000300800 */
[----:B------:R-:W-:Y:S01]  /*10970*/  MOV R39, R32 ;  /* 0x0000002000277202 */ /* 0x000fe20000000f00 */
[----:B------:R-:W-:Y:S01]  /*10980*/  IMAD.MOV.U32 R38, RZ, RZ, R33 ;  /* 0x000000ffff267224 */ /* 0x000fe200078e0021 */
[----:B------:R-:W-:Y:S01]  /*10990*/  MOV R37, R34 ;  /* 0x0000002200257202 */ /* 0x000fe20000000f00 */
[----:B------:R-:W-:Y:S01]  /*109a0*/  IMAD.MOV.U32 R36, RZ, RZ, R35 ;  /* 0x000000ffff247224 */ /* 0x000fe200078e0023 */
[C---:B------:R-:W-:Y:S01]  /*109b0*/  HMMA.16816.F32.BF16 R108, R4.reuse, R12, R60 ;  /* 0x0000000c046c723c */ /* 0x040fe2000004183c */
[----:B------:R2:W5:Y:S04]  /*109c0*/  LDL.LU R208, [R1+0x188] ;  /* 0x0001880001d07983 */ /* 0x0005680000300800 */
[----:B------:R2:W5:Y:S03]  /*109d0*/  LDL.LU R207, [R1+0x184] ;  /* 0x0001840001cf7983 */ /* 0x0005660000300800 */
[C---:B------:R-:W-:Y:S01]  /*109e0*/  HMMA.16816.F32.BF16 R32, R4.reuse, R28, R120 ;  /* 0x0000001c0420723c */ /* 0x040fe20000041878 */
[----:B------:R2:W5:Y:S04]  /*109f0*/  LDL.LU R206, [R1+0x180] ;  /* 0x0001800001ce7983 */ /* 0x0005680000300800 */
[----:B------:R2:W5:Y:S03]  /*10a00*/  LDL.LU R205, [R1+0x17c] ;  /* 0x00017c0001cd7983 */ /* 0x0005660000300800 */
[C---:B------:R-:W-:Y:S01]  /*10a10*/  HMMA.16816.F32.BF16 R24, R4.reuse, R14, R52 ;  /* 0x0000000e0418723c */ /* 0x040fe20000041834 */
[----:B------:R2:W5:Y:S04]  /*10a20*/  LDL.LU R204, [R1+0x178] ;  /* 0x0001780001cc7983 */ /* 0x0005680000300800 */
[----:B------:R2:W5:Y:S03]  /*10a30*/  LDL.LU R203, [R1+0x174] ;  /* 0x0001740001cb7983 */ /* 0x0005660000300800 */
[----:B------:R-:W-:Y:S01]  /*10a40*/  HMMA.16816.F32.BF16 R240, R4, R30, R116 ;  /* 0x0000001e04f0723c */ /* 0x000fe20000041874 */
[----:B------:R2:W5:Y:S04]  /*10a50*/  LDL.LU R202, [R1+0x170] ;  /* 0x0001700001ca7983 */ /* 0x0005680000300800 */
[----:B------:R2:W5:Y:S03]  /*10a60*/  LDL.LU.64 R200, [R1+0x168] ;  /* 0x0001680001c87983 */ /* 0x0005660000300a00 */
[----:B------:R-:W-:Y:S01]  /*10a70*/  MOV R3, R35 ;  /* 0x0000002300037202 */ /* 0x000fe20000000f00 */
[----:B------:R-:W-:-:S02]  /*10a80*/  IMAD.MOV.U32 R0, RZ, RZ, R32 ;  /* 0x000000ffff007224 */ /* 0x000fc400078e0020 */
[----:B------:R-:W-:Y:S01]  /*10a90*/  IMAD.MOV.U32 R10, RZ, RZ, R34 ;  /* 0x000000ffff0a7224 */ /* 0x000fe200078e0022 */
[----:B------:R-:W-:Y:S01]  /*10aa0*/  MOV R87, R3 ;  /* 0x0000000300577202 */ /* 0x000fe20000000f00 */
[----:B------:R-:W-:Y:S01]  /*10ab0*/  IMAD.WIDE.U32 R2, R2, -0x2daee0ad, RZ ;  /* 0xd2511f5302027825 */ /* 0x000fe200078e00ff */
[----:B------:R-:W-:Y:S01]  /*10ac0*/  MOV R11, R33 ;  /* 0x00000021000b7202 */ /* 0x000fe20000000f00 */
[----:B------:R-:W-:Y:S01]  /*10ad0*/  HMMA.16816.F32.BF16 R28, R4, R18, R64 ;  /* 0x00000012041c723c */ /* 0x000fe20000041840 */
[----:B------:R2:W5:Y:S01]  /*10ae0*/  LDL.LU R199, [R1+0x164] ;  /* 0x0001640001c77983 */ /* 0x0005620000300800 */
[----:B------:R-:W-:Y:S01]  /*10af0*/  IMAD.MOV.U32 R84, RZ, RZ, R0 ;  /* 0x000000ffff547224 */ /* 0x000fe200078e0000 */
[----:B------:R-:W-:Y:S02]  /*10b00*/  LOP3.LUT R0, R3, R249, R138, 0x96, !PT ;  /* 0x000000f903007212 */ /* 0x000fe400078e968a */
[----:B------:R-:W-:Y:S01]  /*10b10*/  LOP3.LUT R3, R2, 0xffff, RZ, 0xc0, !PT ;  /* 0x0000ffff02037812 */ /* 0x000fe200078ec0ff */
[----:B------:R-:W-:Y:S01]  /*10b20*/  IMAD.MOV.U32 R86, RZ, RZ, R10 ;  /* 0x000000ffff567224 */ /* 0x000fe200078e000a */
[----:B------:R-:W-:-:S02]  /*10b30*/  LOP3.LUT R8, R0, 0xffff, RZ, 0xc0, !PT ;  /* 0x0000ffff00087812 */ /* 0x000fc400078ec0ff */
[----:B------:R-:W-:Y:S01]  /*10b40*/  SHF.R.U32.HI R12, RZ, 0x18, R2 ;  /* 0x00000018ff0c7819 */ /* 0x000fe20000011602 */
[----:B------:R-:W-:Y:S01]  /*10b50*/  HMMA.16816.F32.BF16 R32, R4, R16, R76 ;  /* 0x000000100420723c */ /* 0x000fe2000004184c */
[--C-:B------:R-:W-:Y:S01]  /*10b60*/  SHF.R.U32.HI R9, RZ, 0x10, R0.reuse ;  /* 0x00000010ff097819 */ /* 0x100fe20000011600 */
[----:B------:R2:W5:Y:S01]  /*10b70*/  LDL.LU R198, [R1+0x160] ;  /* 0x0001600001c67983 */ /* 0x0005620000300800 */
[----:B------:R-:W-:Y:S02]  /*10b80*/  LOP3.LUT R14, R0, 0xff, RZ, 0xc0, !PT ;  /* 0x000000ff000e7812 */ /* 0x000fe400078ec0ff */
[----:B------:R-:W-:Y:S01]  /*10b90*/  SHF.R.U32.HI R13, RZ, 0x18, R0 ;  /* 0x00000018ff0d7819 */ /* 0x000fe20000011600 */
[----:B------:R2:W5:Y:S01]  /*10ba0*/  LDL.LU R197, [R1+0x15c] ;  /* 0x00015c0001c57983 */ /* 0x0005620000300800 */
[----:B------:R-:W-:Y:S02]  /*10bb0*/  SHF.R.U32.HI R0, RZ, 0x8, R3 ;  /* 0x00000008ff007819 */ /* 0x000fe40000011603 */
[----:B------:R-:W-:Y:S01]  /*10bc0*/  SHF.R.U32.HI R3, RZ, 0x8, R8 ;  /* 0x00000008ff037819 */ /* 0x000fe20000011608 */
[----:B------:R2:W5:Y:S01]  /*10bd0*/  LDL.LU R192, [R1+0x158] ;  /* 0x0001580001c07983 */ /* 0x0005620000300800 */
[----:B------:R-:W-:-:S02]  /*10be0*/  LOP3.LUT R8, R9, 0xff, RZ, 0xc0, !PT ;  /* 0x000000ff09087812 */ /* 0x000fc400078ec0ff */
[----:B------:R-:W-:Y:S01]  /*10bf0*/  SHF.R.U32.HI R10, RZ, 0x10, R2 ;  /* 0x00000010ff0a7819 */ /* 0x000fe20000011602 */
[----:B------:R-:W-:Y:S01]  /*10c00*/  IMAD.MOV.U32 R46, RZ, RZ, R41 ;  /* 0x000000ffff2e7224 */ /* 0x000fe200078e0029 */
[----:B------:R-:W-:Y:S01]  /*10c10*/  MOV R85, R11 ;  /* 0x0000000b00557202 */ /* 0x000fe20000000f00 */
[----:B------:R-:W-:Y:S01]  /*10c20*/  IMAD.MOV.U32 R45, RZ, RZ, R42 ;  /* 0x000000ffff2d7224 */ /* 0x000fe200078e002a */
[----:B------:R-:W-:Y:S01]  /*10c30*/  LOP3.LUT R11, R2, 0xff, RZ, 0xc0, !PT ;  /* 0x000000ff020b7812 */ /* 0x000fe200078ec0ff */
[----:B------:R-:W-:Y:S01]  /*10c40*/  HMMA.16816.F32.BF16 R176, R4, R20, R96 ;  /* 0x0000001404b0723c */ /* 0x000fe20000041860 */
[----:B------:R-:W-:Y:S01]  /*10c50*/  PRMT R2, R8, 0x5410, R13 ;  /* 0x0000541008027816 */ /* 0x000fe2000000000d */
[----:B------:R-:W-:Y:S01]  /*10c60*/  LDSM.16.MT88.4 R16, [R195+0x1f000] ;  /* 0x01f00000c310783b */ /* 0x000fe20000004200 */
[----:B------:R-:W-:Y:S02]  /*10c70*/  LOP3.LUT R8, R10, 0xff, RZ, 0xc0, !PT ;  /* 0x000000ff0a087812 */ /* 0x000fe400078ec0ff */
[----:B------:R-:W-:-:S02]  /*10c80*/  PRMT R67, R221, 0x7054, R221 ;  /* 0x00007054dd437816 */ /* 0x000fc400000000dd */
[----:B------:R-:W-:Y:S02]  /*10c90*/  PRMT R8, R8, 0x5410, R12 ;  /* 0x0000541008087816 */ /* 0x000fe4000000000c */
[----:B------:R-:W-:Y:S02]  /*10ca0*/  MOV R77, R131 ;  /* 0x00000083004d7202 */ /* 0x000fe40000000f00 */
[----:B------:R-:W-:Y:S01]  /*10cb0*/  MOV R131, R164 ;  /* 0x000000a400837202 */ /* 0x000fe20000000f00 */
[----:B------:R-:W-:-:S05]  /*10cc0*/  HSET2.LE.AND R8, R8, R67, PT ;  /* 0x0000004308087233 */ /* 0x000fca0003803000 */
[----:B------:R-:W-:Y:S02]  /*10cd0*/  LOP3.LUT R131, R131, R8, RZ, 0xc0, !PT ;  /* 0x0000000883837212 */ /* 0x000fe400078ec0ff */
[----:B------:R-:W-:Y:S02]  /*10ce0*/  MOV R8, R252 ;  /* 0x000000fc00087202 */ /* 0x000fe40000000f00 */
[----:B------:R-:W3:Y:S01]  /*10cf0*/  LDL R252, [R1+0xf0] ;  /* 0x0000f00001fc7983 */ /* 0x000ee20000100800 */
[----:B------:R-:W-:Y:S01]  /*10d00*/  PRMT R9, R11, 0x5410, R0 ;  /* 0x000054100b097816 */ /* 0x000fe20000000000 */
[----:B------:R-:W-:Y:S02]  /*10d10*/  IMAD.MOV.U32 R11, RZ, RZ, R190 ;  /* 0x000000ffff0b7224 */ /* 0x000fe400078e00be */
[----:B------:R-:W4:Y:S01]  /*10d20*/  LDL R190, [R1+0xb4] ;  /* 0x0000b40001be7983 */ /* 0x000f220000100800 */
[----:B------:R-:W-:Y:S02]  /*10d30*/  MOV R47, R40 ;  /* 0x00000028002f7202 */ /* 0x000fe40000000f00 */
[----:B------:R-:W-:-:S02]  /*10d40*/  MOV R44, R43 ;  /* 0x0000002b002c7202 */ /* 0x000fc40000000f00 */
        /* <DEDUP_REMOVED lines=10> */
[----:B------:R-:W2:Y:S01]  /*10df0*/  LDSM.16.MT88.4 R164, [R193+0x19800] ;  /* 0x01980000c1a4783b */ /* 0x000ea20000004200 */
[----:B------:R-:W-:Y:S01]  /*10e00*/  IMAD.MOV.U32 R104, RZ, RZ, R148 ;  /* 0x000000ffff687224 */ /* 0x000fe200078e0094 */
[----:B------:R-:W-:Y:S01]  /*10e10*/  MOV R97, R143 ;  /* 0x0000008f00617202 */ /* 0x000fe20000000f00 */
[----:B------:R-:W-:Y:S01]  /*10e20*/  IMAD.MOV.U32 R98, RZ, RZ, R142 ;  /* 0x000000ffff627224 */ /* 0x000fe200078e008e */
[----:B------:R-:W-:Y:S01]  /*10e30*/  MOV R99, R141 ;  /* 0x0000008d00637202 */ /* 0x000fe20000000f00 */
[----:B------:R-:W-:Y:S01]  /*10e40*/  IMAD.MOV.U32 R96, RZ, RZ, R140 ;  /* 0x000000ffff607224 */ /* 0x000fe200078e008c */
[----:B------:R-:W2:Y:S04]  /*10e50*/  LDSM.16.MT88.4 R148, [R196+0x19800] ;  /* 0x01980000c494783b */ /* 0x000ea80000004200 */
[----:B------:R-:W2:Y:S01]  /*10e60*/  LDSM.16.MT88.4 R140, [R195+0x19800] ;  /* 0x01980000c38c783b */ /* 0x000ea20000004200 */
[C---:B-1----:R-:W-:Y:S08]  /*10e70*/  HMMA.16816.F32.BF16 R116, R4.reuse, R40, R48 ;  /* 0x000000280474723c */ /* 0x042ff00000041830 */
[----:B------:R-:W-:Y:S01]  /*10e80*/  HMMA.16816.F32.BF16 R20, R4, R42, R72 ;  /* 0x0000002a0414723c */ /* 0x000fe20000041848 */
[----:B------:R-:W1:Y:S01]  /*10e90*/  LDSM.16.MT88.4 R40, [R193+0x1b800] ;  /* 0x01b80000c128783b */ /* 0x000e620000004200 */
[----:B------:R-:W-:Y:S01]  /*10ea0*/  PRMT R0, R14, 0x5410, R3 ;  /* 0x000054100e007816 */ /* 0x000fe20000000003 */
[----:B------:R-:W-:-:S02]  /*10eb0*/  HSET2.LE.AND R2, R2, R67, PT ;  /* 0x0000004302027233 */ /* 0x000fc40003803000 */
[--C-:B------:R-:W-:Y:S01]  /*10ec0*/  HSET2.LE.AND R3, R9, R67.reuse, PT ;  /* 0x0000004309037233 */ /* 0x100fe20003803000 */
[----:B------:R-:W-:Y:S01]  /*10ed0*/  MOV R121, R159 ;  /* 0x0000009f00797202 */ /* 0x000fe20000000f00 */
[----:B------:R-:W-:Y:S01]  /*10ee0*/  HSET2.LE.AND R0, R0, R67, PT ;  /* 0x0000004300007233 */ /* 0x000fe20003803000 */
[----:B------:R-:W-:Y:S01]  /*10ef0*/  LOP3.LUT R129, R129, R2, RZ, 0xc0, !PT ;  /* 0x0000000281817212 */ /* 0x000fe200078ec0ff */
[----:B------:R-:W-:Y:S01]  /*10f00*/  IMAD.MOV.U32 R122, RZ, RZ, R158 ;  /* 0x000000ffff7a7224 */ /* 0x000fe200078e009e */
[----:B------:R-:W-:Y:S01]  /*10f10*/  LOP3.LUT R130, R130, R3, RZ, 0xc0, !PT ;  /* 0x0000000382827212 */ /* 0x000fe200078ec0ff */
[----:B------:R-:W-:Y:S01]  /*10f20*/  IMAD.MOV.U32 R120, RZ, RZ, R156 ;  /* 0x000000ffff787224 */ /* 0x000fe200078e009c */
[----:B------:R-:W-:Y:S02]  /*10f30*/  LOP3.LUT R128, R128, R0, RZ, 0xc0, !PT ;  /* 0x0000000080807212 */ /* 0x000fe400078ec0ff */
[----:B------:R-:W-:Y:S01]  /*10f40*/  MOV R123, R157 ;  /* 0x0000009d007b7202 */ /* 0x000fe20000000f00 */
[----:B------:R-:W-:Y:S01]  /*10f50*/  HMMA.16816.F32.BF16 R124, R4, R16, R100 ;  /* 0x00000010047c723c */ /* 0x000fe20000041864 */
[----:B------:R-:W1:Y:S01]  /*10f60*/  LDSM.16.MT88.4 R156, [R194+0x19800] ;  /* 0x01980000c29c783b */ /* 0x000e620000004200 */
[----:B------:R-:W-:Y:S01]  /*10f70*/  MOV R12, R96 ;  /* 0x00000060000c7202 */ /* 0x000fe20000000f00 */
[----:B------:R-:W-:-:S02]  /*10f80*/  IMAD.MOV.U32 R13, RZ, RZ, R97 ;  /* 0x000000ffff0d7224 */ /* 0x000fc400078e0061 */
[----:B------:R-:W1:Y:S02]  /*10f90*/  LDSM.16.MT88.4 R72, [R193+0x1d800] ;  /* 0x01d80000c148783b */ /* 0x000e640000004200 */
        /* <DEDUP_REMOVED lines=22> */
[----:B------:R-:W-:Y:S03]  /*11100*/  LDSM.16.MT88.4 R48, [R194+0x1b800] ;  /* 0x01b80000c230783b */ /* 0x000fe60000004200 */
[C---:B------:R-:W-:Y:S01]  /*11110*/  HMMA.16816.F32.BF16 R148, R128.reuse, R150, R80 ;  /* 0x000000968094723c */ /* 0x040fe20000041850 */
[----:B------:R-:W2:Y:S04]  /*11120*/  LDSM.16.MT88.4 R80, [R194+0x1d800] ;  /* 0x01d80000c250783b */ /* 0x000ea80000004200 */
[----:B------:R-:W2:Y:S03]  /*11130*/  LDSM.16.MT88.4 R64, [R195+0x1b800] ;  /* 0x01b80000c340783b */ /* 0x000ea60000004200 */
[C---:B------:R-:W-:Y:S01]  /*11140*/  HMMA.16816.F32.BF16 R144, R128.reuse, R140, R144 ;  /* 0x0000008c8090723c */ /* 0x040fe20000041890 */
[----:B------:R-:W-:Y:S04]  /*11150*/  LDSM.16.MT88.4 R96, [R195+0x1d800] ;  /* 0x01d80000c360783b */ /* 0x000fe80000004200 */
[----:B------:R-:W-:Y:S03]  /*11160*/  LDSM.16.MT88.4 R104, [R193+0x1f800] ;  /* 0x01f80000c168783b */ /* 0x000fe60000004200 */
[C---:B------:R-:W-:Y:S01]  /*11170*/  HMMA.16816.F32.BF16 R140, R128.reuse, R142, R88 ;  /* 0x0000008e808c723c */ /* 0x040fe20000041858 */
[----:B------:R-:W2:Y:S04]  /*11180*/  LDSM.16.MT88.4 R88, [R196+0x1d800] ;  /* 0x01d80000c458783b */ /* 0x000ea80000004200 */
[----:B------:R-:W-:Y:S03]  /*11190*/  LDSM.16.MT88.4 R120, [R196+0x1f800] ;  /* 0x01f80000c478783b */ /* 0x000fe60000004200 */
[----:B-1----:R-:W-:Y:S01]  /*111a0*/  HMMA.16816.F32.BF16 R36, R128, R40, R112 ;  /* 0x000000288024723c */ /* 0x002fe20000041870 */
[----:B------:R-:W1:Y:S07]  /*111b0*/  LDSM.16.MT88.4 R112, [R194+0x1f800] ;  /* 0x01f80000c270783b */ /* 0x000e6e0000004200 */
[----:B------:R-:W-:Y:S01]  /*111c0*/  HMMA.16816.F32.BF16 R16, R4, R18, R92 ;  /* 0x000000120410723c */ /* 0x000fe2000004185c */
[----:B------:R-:W1:Y:S01]  /*111d0*/  LDSM.16.MT88.4 R4, [R195+0x1f800] ;  /* 0x01f80000c304783b */ /* 0x000e620000004200 */
[----:B------:R-:W-:Y:S01]  /*111e0*/  IMAD.MOV.U32 R9, RZ, RZ, R248 ;  /* 0x000000ffff097224 */ /* 0x000fe200078e00f8 */
[----:B------:R-:W-:-:S04]  /*111f0*/  MOV R10, R219 ;  /* 0x000000db000a7202 */ /* 0x000fc80000000f00 */
[----:B------:R-:W-:Y:S01]  /*11200*/  MOV R92, R47 ;  /* 0x0000002f005c7202 */ /* 0x000fe20000000f00 */
[----:B------:R-:W-:Y:S01]  /*11210*/  IMAD.MOV.U32 R93, RZ, RZ, R46 ;  /* 0x000000ffff5d7224 */ /* 0x000fe200078e002e */
[----:B------:R-:W-:Y:S01]  /*11220*/  MOV R94, R45 ;  /* 0x0000002d005e7202 */ /* 0x000fe20000000f00 */
[----:B------:R-:W-:Y:S01]  /*11230*/  IMAD.MOV.U32 R95, RZ, RZ, R44 ;  /* 0x000000ffff5f7224 */ /* 0x000fe200078e002c */
[----:B------:R-:W-:Y:S01]  /*11240*/  HMMA.16816.F32.BF16 R160, R128, R156, R160 ;  /* 0x0000009c80a0723c */ /* 0x000fe200000418a0 */
[----:B------:R-:W-:-:S07]  /*11250*/  IADD3 R222, P0, R188, -0x100, RZ ;  /* 0xffffff00bcde7810 */ /* 0x000fce0007f1e0ff */
[C---:B------:R-:W-:Y:S08]  /*11260*/  HMMA.16816.F32.BF16 R156, R128.reuse, R158, R68 ;  /* 0x0000009e809c723c */ /* 0x040ff00000041844 */
[----:B------:R-:W-:Y:S01]  /*11270*/  HMMA.16816.F32.BF16 R68, R128, R72, R100 ;  /* 0x000000488044723c */ /* 0x000fe20000041864 */
[----:B------:R-:W-:-:S07]  /*11280*/  IADD3.X R223, R189, -0x1, RZ, P0, !PT ;  /* 0xffffffffbddf7810 */ /* 0x000fce00007fe4ff */
        /* <DEDUP_REMOVED lines=12> */
[----:B------:R-:W-:Y:S01]  /*11350*/  HMMA.16816.F32.BF16 R48, R128, R50, R8 ;  /* 0x000000328030723c */ /* 0x000fe20000041808 */
[----:B------:R-:W-:Y:S01]  /*11360*/  MOV R135, R246 ;  /* 0x000000f600877202 */ /* 0x000fe20000000f00 */
[----:B------:R-:W-:-:S06]  /*11370*/  IMAD.MOV.U32 R132, RZ, RZ, R247 ;  /* 0x000000ffff847224 */ /* 0x000fcc00078e00f7 */
[C---:B------:R-:W-:Y:S08]  /*11380*/  HMMA.16816.F32.BF16 R64, R128.reuse, R66, R12 ;  /* 0x000000428040723c */ /* 0x040ff0000004180c */
[----:B------:R-:W-:Y:S01]  /*11390*/  HMMA.16816.F32.BF16 R80, R128, R82, R240 ;  /* 0x000000528050723c */ /* 0x000fe200000418f0 */
[----:B---3--:R-:W-:-:S07]  /*113a0*/  ISETP.GT.AND P1, PT, R246, R252, PT ;  /* 0x000000fcf600720c */ /* 0x008fce0003f24270 */
[----:B------:R-:W-:Y:S01]  /*113b0*/  HMMA.16816.F32.BF16 R88, R128, R90, R180 ;  /* 0x0000005a8058723c */ /* 0x000fe200000418b4 */
[----:B----4-:R-:W-:-:S07]  /*113c0*/  MOV R133, R190 ;  /* 0x000000be00857202 */ /* 0x010fce0000000f00 */
        /* <DEDUP_REMOVED lines=8> */
[----:B------:R-:W-:-:S04]  /*11450*/  DEPBAR.LE SB0, 0x0 ;  /* 0x000080000000791a */ /* 0x000fc80000000000 */
[----:B------:R-:W3:Y:S01]  /*11460*/  LDL.64 R138, [R1+0xf8] ;  /* 0x0000f800018a7983 */ /* 0x000ee20000100a00 */
[----:B------:R-:W-:Y:S03]  /*11470*/  WARPSYNC 0xffffffff ;  /* 0xffffffff00007948 */ /* 0x000fe60003800000 */
[----:B------:R-:W-:Y:S06]  /*11480*/  BAR.SYNC.DEFER_BLOCKING 0x0 ;  /* 0x0000000000007b1d */ /* 0x000fec0000010000 */
[----:B-----5:R-:W-:Y:S01]  /*11490*/  @P6 STS.128 [R220+0x18000], RZ ;  /* 0x018000ffdc006388 */ /* 0x020fe20000000c00 */
[----:B--2---:R-:W-:-:S04]  /*114a0*/  IADD3 R247, R219, -0x3, RZ ;  /* 0xfffffffddbf77810 */ /* 0x004fc80007ffe0ff */
[----:B------:R-:W-:Y:S01]  /*114b0*/  SHF.R.S32.HI R4, RZ, 0x1f, R247 ;  /* 0x0000001fff047819 */ /* 0x000fe200000114f7 */
[-C--:B------:R-:W-:Y:S02]  /*114c0*/  IMAD R0, R235, R247.reuse, RZ ;  /* 0x000000f7eb007224 */ /* 0x080fe400078e02ff */
[----:B------:R-:W-:-:S04]  /*114d0*/  IMAD.WIDE.U32 R2, R234, R247, RZ ;  /* 0x000000f7ea027225 */ /* 0x000fc800078e00ff */
[----:B------:R-:W-:Y:S01]  /*114e0*/  IMAD R4, R234, R4, R0 ;  /* 0x00000004ea047224 */ /* 0x000fe200078e0200 */
[----:B---3--:R-:W-:-:S03]  /*114f0*/  LEA R0, P0, R2, R138, 0x6 ;  /* 0x0000008a02007211 */ /* 0x008fc600078030ff */
[----:B------:R-:W-:Y:S01]  /*11500*/  IMAD.IADD R3, R3, 0x1, R4 ;  /* 0x0000000103037824 */ /* 0x000fe200078e0204 */
[CC--:B------:R-:W-:Y:S02]  /*11510*/  @!P6 LEA R20, P2, R0.reuse, R250.reuse, 0x1 ;  /* 0x000000fa0014e211 */ /* 0x0c0fe400078408ff */
[-C--:B------:R-:W-:Y:S02]  /*11520*/  @!P5 LEA R16, P1, R0, R250.reuse, 0x1 ;  /* 0x000000fa0010d211 */ /* 0x080fe400078208ff */
[----:B------:R-:W-:Y:S02]  /*11530*/  LEA.HI.X R3, R2, R139, R3, 0x6, P0 ;  /* 0x0000008b02037211 */ /* 0x000fe400000f3403 */
[C---:B------:R-:W-:Y:S02]  /*11540*/  @!P4 LEA R14, P0, R0.reuse, R250, 0x1 ;  /* 0x000000fa000ec211 */ /* 0x040fe400078008ff */
[----:B------:R-:W-:Y:S02]  /*11550*/  @!P6 LEA.HI.X R21, R0, R251, R3, 0x1, P2 ;  /* 0x000000fb0015e211 */ /* 0x000fe400010f0c03 */
[----:B------:R-:W-:-:S02]  /*11560*/  LEA R2, P2, R234, R0, 0x5 ;  /* 0x00000000ea027211 */ /* 0x000fc400078428ff */
[CCC-:B------:R-:W-:Y:S01]  /*11570*/  @!P5 LEA.HI.X R17, R0.reuse, R251.reuse, R3.reuse, 0x1, P1 ;  /* 0x000000fb0011d211 */ /* 0x1c0fe200008f0c03 */
[----:B------:R-:W-:Y:S01]  /*11580*/  @!PT LDS RZ, [RZ] ;  /* 0x00000000fffff984 */ /* 0x000fe20000000800 */
[----:B------:R-:W-:Y:S01]  /*11590*/  @!PT LDS RZ, [RZ] ;  /* 0x00000000fffff984 */ /* 0x000fe20000000800 */
[----:B------:R-:W-:Y:S01]  /*115a0*/  @!PT LDS RZ, [RZ] ;  /* 0x00000000fffff984 */ /* 0x000fe20000000800 */
[----:B------:R1:W-:Y:S01]  /*115b0*/  @!P6 LDGSTS.E.BYPASS.LTC128B.128 [R220+0x18000], [R20.64] ;  /* 0x1800000014dcefae */ /* 0x0003e2000b901d44 */
[CC--:B------:R-:W-:Y:S02]  /*115c0*/  @!P3 LEA R12, P1, R0.reuse, R250.reuse, 0x1 ;  /* 0x000000fa000cb211 */ /* 0x0c0fe400078208ff */
[----:B------:R-:W-:Y:S02]  /*115d0*/  @!P4 LEA.HI.X R15, R0, R251, R3, 0x1, P0 ;  /* 0x000000fb000fc211 */ /* 0x000fe400000f0c03 */
[----:B------:R-:W-:Y:S02]  /*115e0*/  @!P6 LEA R18, P0, R2, R250, 0x1 ;  /* 0x000000fa0212e211 */ /* 0x000fe400078008ff */
[----:B------:R-:W-:Y:S01]  /*115f0*/  LEA.HI.X R4, R234, R3, R235, 0x5, P2 ;  /* 0x00000003ea047211 */ /* 0x000fe200010f2ceb */
        /* <DEDUP_REMOVED lines=45> */
[----:B------:R-:W-:Y:S04]  /*118d0*/  LDSM.16.M88.4 R172, [R203] ;  /* 0x00000000cbac783b */ /* 0x000fe80000000200 */
[----:B------:R-:W-:Y:S04]  /*118e0*/  LDSM.16.M88.4 R132, [R218] ;  /* 0x00000000da84783b */ /* 0x000fe80000000200 */
[----:B----4-:R-:W1:Y:S04]  /*118f0*/  LDSM.16.M88.4 R8, [R199] ;  /* 0x00000000c708783b */ /* 0x010e680000000200 */
[----:B------:R-:W-:Y:S04]  /*11900*/  LDSM.16.M88.4 R32, [R192+0x11000] ;  /* 0x01100000c020783b */ /* 0x000fe80000000200 */
[----:B--2---:R-:W2:Y:S04]  /*11910*/  LDSM.16.M88.4 R4, [R200] ;  /* 0x00000000c804783b */ /* 0x004ea80000000200 */
[----:B------:R-:W0:Y:S01]  /*11920*/  LDGDEPBAR ;  /* 0x00000000000079af */ /* 0x000e220000000000 */
[C---:B-1----:R-:W-:Y:S08]  /*11930*/  HMMA.16816.F32.BF16 R28, R8.reuse, R12, RZ ;  /* 0x0000000c081c723c */ /* 0x042ff000000418ff */
[C---:B------:R-:W-:Y:S08]  /*11940*/  HMMA.16816.F32.BF16 R24, R8.reuse, R14, RZ ;  /* 0x0000000e0818723c */ /* 0x040ff000000418ff */
[C---:B------:R-:W-:Y:S08]  /*11950*/  HMMA.16816.F32.BF16 R12, R8.reuse, R22, RZ ;  /* 0x00000016080c723c */ /* 0x040ff000000418ff */
[----:B------:R-:W-:Y:S01]  /*11960*/  HMMA.16816.F32.BF16 R16, R8, R20, RZ ;  /* 0x000000140810723c */ /* 0x000fe200000418ff */
[----:B------:R-:W1:Y:S07]  /*11970*/  LDSM.16.M88.4 R20, [R217] ;  /* 0x00000000d914783b */ /* 0x000e6e0000000200 */
[C---:B--2---:R-:W-:Y:S08]  /*11980*/  HMMA.16816.F32.BF16 R176, R4.reuse, R172, R28 ;  /* 0x000000ac04b0723c */ /* 0x044ff0000004181c */
[----:B------:R-:W-:Y:S08]  /*11990*/  HMMA.16816.F32.BF16 R28, R4, R134, R12 ;  /* 0x00000086041c723c */ /* 0x000ff0000004180c */
        /* <DEDUP_REMOVED lines=192> */
[----:B------:R-:W1:Y:S01]  /*125a0*/  LDSM.16.M88.4 R8, [R197+0x7800] ;  /* 0x00780000c508783b */ /* 0x000e620000000200 */
[----:B------:R-:W-:Y:S01]  /*125b0*/  ISETP.GT.AND P0, PT, R247, R252, PT ;  /* 0x000000fcf700720c */ /* 0x000fe20003f04270 */
[----:B------:R-:W-:-:S05]  /*125c0*/  DEPBAR.LE SB0, 0x0 ;  /* 0x000080000000791a */ /* 0x000fca0000000000 */
[C---:B-1----:R-:W-:Y:S08]  /*125d0*/  HMMA.16816.F32.BF16 R240, R4.reuse, R8, R20 ;  /* 0x0000000804f0723c */ /* 0x042ff00000041814 */
[----:B------:R-:W-:Y:S01]  /*125e0*/  HMMA.16816.F32.BF16 R4, R4, R10, R12 ;  /* 0x0000000a0404723c */ /* 0x000fe2000004180c */
[----:B------:R-:W-:Y:S11]  /*125f0*/  @!UPT UIADD3 URZ, URZ, URZ, URZ ;  /* 0x0000003f3f3ff290 */ /* 0x000ff6000fffe03f */
[----:B------:R-:W-:Y:S11]  /*12600*/  BSSY B1, `(.L_x_1942) ;  /* 0x000004e000017945 */ /* 0x000ff60003800000 */
[----:B------:R1:W-:Y:S04]  /*12610*/  STL.64 [R1], R4 ;  /* 0x0000000401007387 */ /* 0x0003e80000100a00 */
[----:B------:R1:W-:Y:S04]  /*12620*/  STL.64 [R1+0x8], R6 ;  /* 0x0000080601007387 */ /* 0x0003e80000100a00 */
[----:B------:R-:W-:Y:S06]  /*12630*/  BAR.SYNC.DEFER_BLOCKING 0x0 ;  /* 0x0000000000007b1d */ /* 0x000fec0000010000 */
[----:B------:R-:W-:Y:S05]  /*12640*/  @!P0 BRA `(.L_x_1943) ;  /* 0x0000049000008947 */ /* 0x000fea0003800000 */
[----:B------:R-:W2:Y:S01]  /*12650*/  LDL.64 R138, [R1+0xe8] ;  /* 0x0000e800018a7983 */ /* 0x000ea20000100a00 */
[----:B------:R-:W-:Y:S01]  /*12660*/  IADD3 R2, R219, -0x4, RZ ;  /* 0xfffffffcdb027810 */ /* 0x000fe20007ffe0ff */
[----:B------:R-:W-:Y:S02]  /*12670*/  BSSY B0, `(.L_x_1944) ;  /* 0x0000045000007945 */ /* 0x000fe40003800000 */
[----:B------:R3:W-:Y:S01]  /*12680*/  @P6 STS.128 [R220+0x10000], RZ ;  /* 0x010000ffdc006388 */ /* 0x0007e20000000c00 */
[----:B------:R-:W-:Y:S01]  /*12690*/  SHF.R.S32.HI R3, RZ, 0x1f, R2 ;  /* 0x0000001fff037819 */ /* 0x000fe20000011402 */
[----:B------:R-:W-:-:S04]  /*126a0*/  IMAD R0, R233, R2, RZ ;  /* 0x00000002e9007224 */ /* 0x000fc800078e02ff */
[C---:B------:R-:W-:Y:S02]  /*126b0*/  IMAD R0, R232.reuse, R3, R0 ;  /* 0x00000003e8007224 */ /* 0x040fe400078e0200 */
[----:B------:R-:W-:-:S04]  /*126c0*/  IMAD.WIDE.U32 R2, R232, R2, RZ ;  /* 0x00000002e8027225 */ /* 0x000fc800078e00ff */
[----:B------:R-:W-:Y:S01]  /*126d0*/  IMAD.IADD R3, R3, 0x1, R0 ;  /* 0x0000000103037824 */ /* 0x000fe200078e0200 */
[----:B--2---:R-:W-:-:S04]  /*126e0*/  LEA R0, P0, R2, R138, 0x6 ;  /* 0x0000008a02007211 */ /* 0x004fc800078030ff */
[----:B------:R-:W-:Y:S01]  /*126f0*/  LEA.HI.X R2, R2, R139, R3, 0x6, P0 ;  /* 0x0000008b02027211 */ /* 0x000fe200000f3403 */
[----:B------:R-:W-:Y:S01]  /*12700*/  IMAD.SHL.U32 R3, R232, 0x20, RZ ;  /* 0x00000020e8037824 */ /* 0x000fe200078e00ff */
[----:B-1----:R-:W-:-:S04]  /*12710*/  @!P6 LEA R4, P0, R0, R244, 0x1 ;  /* 0x000000f40004e211 */ /* 0x002fc800078008ff */
[----:B------:R-:W-:-:S05]  /*12720*/  @!P6 LEA.HI.X R5, R0, R245, R2, 0x1, P0 ;  /* 0x000000f50005e211 */ /* 0x000fca00000f0c02 */
[----:B------:R-:W-:Y:S01]  /*12730*/  @!PT LDS RZ, [RZ] ;  /* 0x00000000fffff984 */ /* 0x000fe20000000800 */
[----:B------:R-:W-:Y:S01]  /*12740*/  @!PT LDS RZ, [RZ] ;  /* 0x00000000fffff984 */ /* 0x000fe20000000800 */
[----:B------:R-:W-:Y:S01]  /*12750*/  @!PT LDS RZ, [RZ] ;  /* 0x00000000fffff984 */ /* 0x000fe20000000800 */
[----:B------:R1:W-:Y:S04]  /*12760*/  @!P6 LDGSTS.E.BYPASS.LTC128B.128 [R220+0x10000], [R4.64] ;  /* 0x1000000004dcefae */ /* 0x0003e8000b901d44 */
[----:B------:R3:W-:Y:S01]  /*12770*/  @P5 STS.128 [R220+0x12000], RZ ;  /* 0x012000ffdc005388 */ /* 0x0007e20000000c00 */
[----:B-1----:R-:W-:-:S04]  /*12780*/  @!P5 LEA R4, P0, R0, R244, 0x1 ;  /* 0x000000f40004d211 */ /* 0x002fc800078008ff */
[----:B------:R-:W-:-:S05]  /*12790*/  @!P5 LEA.HI.X R5, R0, R245, R2, 0x1, P0 ;  /* 0x000000f50005d211 */ /* 0x000fca00000f0c02 */
[----:B------:R-:W-:Y:S01]  /*127a0*/  @!PT LDS RZ, [RZ] ;  /* 0x00000000fffff984 */ /* 0x000fe20000000800 */
[----:B------:R-:W-:Y:S01]  /*127b0*/  @!PT LDS RZ, [RZ] ;  /* 0x00000000fffff984 */ /* 0x000fe20000000800 */
[----:B------:R-:W-:Y:S01]  /*127c0*/  @!PT LDS RZ, [RZ] ;  /* 0x00000000fffff984 */ /* 0x000fe20000000800 */
[----:B------:R1:W-:Y:S04]  /*127d0*/  @!P5 LDGSTS.E.BYPASS.LTC128B.128 [R220+0x12000], [R4.64+0x80] ;  /* 0x1200008004dcdfae */ /* 0x0003e8000b901d44 */
        /* <DEDUP_REMOVED lines=9> */
[--C-:B------:R-:W-:Y:S02]  /*12870*/  @!P3 LEA.HI.X R5, R0, R245, R2.reuse, 0x1, P0 ;  /* 0x000000f50005b211 */ /* 0x100fe400000f0c02 */
[----:B------:R-:W-:Y:S02]  /*12880*/  IADD3 R0, P0, R3, R0, RZ ;  /* 0x0000000003007210 */ /* 0x000fe40007f1e0ff */
[----:B------:R-:W-:Y:S01]  /*12890*/  SHF.L.U64.HI R3, R232, 0x5, R233 ;  /* 0x00000005e8037819 */ /* 0x000fe200000102e9 */
[----:B------:R-:W-:Y:S01]  /*128a0*/  @!PT LDS RZ, [RZ] ;  /* 0x00000000fffff984 */ /* 0x000fe20000000800 */
[----:B------:R-:W-:Y:S01]  /*128b0*/  @!PT LDS RZ, [RZ] ;  /* 0x00000000fffff984 */ /* 0x000fe20000000800 */
[----:B------:R-:W-:Y:S01]  /*128c0*/  @!PT LDS RZ, [RZ] ;  /* 0x00000000fffff984 */ /* 0x000fe20000000800 */
[----:B------:R1:W-:Y:S04]  /*128d0*/  @!P3 LDGSTS.E.BYPASS.LTC128B.128 [R220+0x16000], [R4.64+0x180] ;  /* 0x1600018004dcbfae */ /* 0x0003e8000b901d44 */
[----:B------:R-:W-:Y:S01]  /*128e0*/  IMAD.X R2, R3, 0x1, R2, P0 ;  /* 0x0000000103027824 */ /* 0x000fe200000e0602 */
[----:B------:R3:W-:Y:S01]  /*128f0*/  @P6 STS.128 [R220+0x11000], RZ ;  /* 0x011000ffdc006388 */ /* 0x0007e20000000c00 */
        /* <DEDUP_REMOVED lines=21> */
[----:B------:R-:W-:Y:S05]  /*12a50*/  @P3 BRA `(.L_x_1945) ;  /* 0x0000006000003947 */ /* 0x000fea0003800000 */
[----:B---3--:R-:W-:-:S04]  /*12a60*/  LEA R4, P0, R0, R244, 0x1 ;  /* 0x000000f400047211 */ /* 0x008fc800078008ff */
[----:B------:R-:W-:-:S05]  /*12a70*/  LEA.HI.X R5, R0, R245, R2, 0x1, P0 ;  /* 0x000000f500057211 */ /* 0x000fca00000f0c02 */
[----:B------:R-:W-:Y:S01]  /*12a80*/  @!PT LDS RZ, [RZ] ;  /* 0x00000000fffff984 */ /* 0x000fe20000000800 */
[----:B------:R-:W-:Y:S01]  /*12a90*/  @!PT LDS RZ, [RZ] ;  /* 0x00000000fffff984 */ /* 0x000fe20000000800 */
[----:B------:R-:W-:Y:S01]  /*12aa0*/  @!PT LDS RZ, [RZ] ;  /* 0x00000000fffff984 */ /* 0x000fe20000000800 */
[----:B------:R1:W-:Y:S04]  /*12ab0*/  LDGSTS.E.BYPASS.LTC128B.128 [R220+0x17000], [R4.64+0x180] ;  /* 0x1700018004dc7fae */ /* 0x0003e8000b901d44 */
.L_x_1945:
[----:B------:R-:W-:Y:S05]  /*12ac0*/  BSYNC B0 ;  /* 0x0000000000007941 */ /* 0x000fea0003800000 */
.L_x_1944:
[----:B------:R-:W0:Y:S02]  /*12ad0*/  LDGDEPBAR ;  /* 0x00000000000079af */ /* 0x000e240000000000 */
.L_x_1943:
[----:B------:R-:W-:Y:S05]  /*12ae0*/  BSYNC B1 ;  /* 0x0000000000017941 */ /* 0x000fea0003800000 */
.L_x_1942:
[----:B------:R-:W2:Y:S04]  /*12af0*/  LDL R0, [R1+0xd0] ;  /* 0x0000d00001007983 */ /* 0x000ea80000100800 */
[----:B------:R-:W4:Y:S04]  /*12b00*/  S2R R2, SR_TID.X ;  /* 0x0000000000027919 */ /* 0x000f280000002100 */
[----:B------:R1:W-:Y:S04]  /*12b10*/  STL [R1+0x1d8], R251 ;  /* 0x0001d8fb01007387 */ /* 0x0003e80000100800 */
[----:B------:R-:W-:Y:S04]  /*12b20*/  STL [R1+0x1d4], R250 ;  /* 0x0001d4fa01007387 */ /* 0x000fe80000100800 */
[----:B------:R-:W-:Y:S04]  /*12b30*/  STL [R1+0x1d0], R245 ;  /* 0x0001d0f501007387 */ /* 0x000fe80000100800 */
[----:B------:R-:W-:Y:S04]  /*12b40*/  STL [R1+0x1cc], R244 ;  /* 0x0001ccf401007387 */ /* 0x000fe80000100800 */
[----:B------:R-:W-:Y:S04]  /*12b50*/  STL [R1+0x1c8], R235 ;  /* 0x0001c8eb01007387 */ /* 0x000fe80000100800 */
[----:B------:R3:W-:Y:S01]  /*12b60*/  STL [R1+0x1c4], R234 ;  /* 0x0001c4ea01007387 */ /* 0x0007e20000100800 */
[----:B----4-:R-:W-:-:S03]  /*12b70*/  IMAD.SHL.U32 R2, R2, 0x2, RZ ;  /* 0x0000000202027824 */ /* 0x010fc600078e00ff */
[----:B------:R-:W-:Y:S02]  /*12b80*/  STL [R1+0x1c0], R233 ;  /* 0x0001c0e901007387 */ /* 0x000fe40000100800 */
[----:B------:R-:W-:Y:S02]  /*12b90*/  LOP3.LUT R2, R2, 0x6, RZ, 0xc0, !PT ;  /* 0x0000000602027812 */ /* 0x000fe400078ec0ff */
[----:B------:R-:W-:Y:S03]  /*12ba0*/  STL [R1+0x1bc], R232 ;  /* 0x0001bce801007387 */ /* 0x000fe60000100800 */
[----:B------:R-:W-:Y:S01]  /*12bb0*/  IMAD R2, R247, 0x40, R2 ;  /* 0x00000040f7027824 */ /* 0x000fe200078e0202 */
        /* <DEDUP_REMOVED lines=24> */
[----:B-1----:R-:W2:Y:S04]  /*12d40*/  LDL R251, [R1] ;  /* 0x0000000001fb7983 */ /* 0x002ea80000100800 */
[----:B------:R-:W2:Y:S01]  /*12d50*/  LDL.LU R139, [R1+0x8] ;  /* 0x00000800018b7983 */ /* 0x000ea20000300800 */
[----:B------:R-:W-:-:S03]  /*12d60*/  ISETP.GE.AND P2, PT, R2, R228, PT ;  /* 0x000000e40200720c */ /* 0x000fc60003f46270 */
[----:B------:R-:W2:Y:S01]  /*12d70*/  LDL R138, [R1+0x4] ;  /* 0x00000400018a7983 */ /* 0x000ea20000100800 */
[----:B------:R-:W-:-:S03]  /*12d80*/  ISETP.GE.OR P2, PT, R2, R231, !P2 ;  /* 0x000000e70200720c */ /* 0x000fc60005746670 */
[----:B------:R-:W2:Y:S04]  /*12d90*/  LDL.LU R133, [R1+0xc] ;  /* 0x00000c0001857983 */ /* 0x000ea80000300800 */
[----:B---3--:R-:W3:Y:S01]  /*12da0*/  LDL.LU R234, [R1+0xb0] ;  /* 0x0000b00001ea7983 */ /* 0x008ee20000300800 */
[----:B--2---:R-:W-:Y:S02]  /*12db0*/  IMAD.MOV.U32 R132, RZ, RZ, R0 ;  /* 0x000000ffff847224 */ /* 0x004fe400078e0000 */
[----:B------:R-:W-:-:S05]  /*12dc0*/  IMAD.IADD R0, R225, 0x1, -R2 ;  /* 0x00000001e1007824 */ /* 0x000fca00078e0a02 */
[----:B------:R-:W-:-:S04]  /*12dd0*/  IABS R0, R0 ;  /* 0x0000000000007213 */ /* 0x000fc80000000000 */
[----:B------:R-:W-:Y:S01]  /*12de0*/  MOV R4, R0 ;  /* 0x0000000000047202 */ /* 0x000fe20000000f00 */
[----:B------:R-:W-:-:S05]  /*12df0*/  IMAD.IADD R0, R229, 0x1, -R2 ;  /* 0x00000001e5007824 */ /* 0x000fca00078e0a02 */
[----:B------:R-:W-:Y:S02]  /*12e00*/  IABS R3, R0 ;  /* 0x0000000000037213 */ /* 0x000fe40000000000 */
[----:B------:R-:W-:Y:S01]  /*12e10*/  IADD3 R0, R2, 0x1, RZ ;  /* 0x0000000102007810 */ /* 0x000fe20007ffe0ff */
[----:B------:R1:W-:Y:S04]  /*12e20*/  I2F R7, R4 ;  /* 0x0000000400077306 */ /* 0x0003e80000201400 */
[--C-:B------:R-:W-:Y:S02]  /*12e30*/  IMAD.IADD R5, R229, 0x1, -R0.reuse ;  /* 0x00000001e5057824 */ /* 0x100fe400078e0a00 */
[----:B-1----:R-:W-:Y:S02]  /*12e40*/  IMAD.MOV.U32 R4, RZ, RZ, R3 ;  /* 0x000000ffff047224 */ /* 0x002fe400078e0003 */
[----:B------:R-:W-:-:S02]  /*12e50*/  IMAD.IADD R3, R225, 0x1, -R0 ;  /* 0x00000001e1037824 */ /* 0x000fc400078e0a00 */
[----:B------:R1:W-:Y:S03]  /*12e60*/  I2F R6, R4 ;  /* 0x0000000400067306 */ /* 0x0003e60000201400 */
[----:B------:R-:W-:-:S04]  /*12e70*/  IABS R3, R3 ;  /* 0x0000000300037213 */ /* 0x000fc80000000000 */
[----:B-1----:R-:W-:Y:S02]  /*12e80*/  MOV R4, R3 ;  /* 0x0000000300047202 */ /* 0x002fe40000000f00 */
[----:B------:R-:W-:-:S06]  /*12e90*/  IABS R3, R5 ;  /* 0x0000000500037213 */ /* 0x000fcc0000000000 */
[----:B------:R-:W1:Y:S01]  /*12ea0*/  I2F R3, R3 ;  /* 0x0000000300037306 */ /* 0x000e620000201400 */
[C---:B------:R-:W-:Y:S02]  /*12eb0*/  ISETP.GE.AND P1, PT, R0.reuse, R228, PT ;  /* 0x000000e40000720c */ /* 0x040fe40003f26270 */
[C---:B------:R-:W-:Y:S02]  /*12ec0*/  ISETP.GE.AND P0, PT, R0.reuse, R227, PT ;  /* 0x000000e30000720c */ /* 0x040fe40003f06270 */
[----:B------:R-:W-:-:S03]  /*12ed0*/  ISETP.GE.OR P1, PT, R0, R231, !P1 ;  /* 0x000000e70000720c */ /* 0x000fc60004f26670 */
[----:B------:R-:W2:Y:S01]  /*12ee0*/  I2F R4, R4 ;  /* 0x0000000400047306 */ /* 0x000ea20000201400 */
[----:B------:R-:W-:Y:S02]  /*12ef0*/  ISETP.GE.OR P0, PT, R0, R230, !P0 ;  /* 0x000000e60000720c */ /* 0x000fe40004706670 */
[----:B------:R-:W-:Y:S01]  /*12f00*/  IADD3 R0, R2, 0x8, RZ ;  /* 0x0000000802007810 */ /* 0x000fe20007ffe0ff */
[----:B-1----:R-:W-:-:S04]  /*12f10*/  FFMA.FTZ R8, R3, -R224, R175 ;  /* 0x800000e003087223 */ /* 0x002fc800000100af */
[----:B------:R-:W-:Y:S01]  /*12f20*/  IMAD.IADD R3, R225, 0x1, -R0 ;  /* 0x00000001e1037824 */ /* 0x000fe200078e0a00 */
[C---:B------:R-:W-:Y:S02]  /*12f30*/  ISETP.GE.AND P4, PT, R0.reuse, R228, PT ;  /* 0x000000e40000720c */ /* 0x040fe40003f86270 */
[C---:B------:R-:W-:Y:S02]  /*12f40*/  ISETP.GE.AND P6, PT, R0.reuse, R227, PT ;  /* 0x000000e30000720c */ /* 0x040fe40003fc6270 */
[----:B------:R-:W-:Y:S01]  /*12f50*/  IABS R3, R3 ;  /* 0x0000000300037213 */ /* 0x000fe20000000000 */
[-C--:B------:R-:W-:Y:S01]  /*12f60*/  FFMA.FTZ R10, R7, -R224.reuse, R172 ;  /* 0x800000e0070a7223 */ /* 0x080fe200000100ac */
[----:B------:R-:W-:Y:S01]  /*12f70*/  ISETP.GE.OR P4, PT, R0, R231, !P4 ;  /* 0x000000e70000720c */ /* 0x000fe20006786670 */
[----:B--2---:R-:W-:Y:S01]  /*12f80*/  FFMA.FTZ R7, R4, -R224, R173 ;  /* 0x800000e004077223 */ /* 0x004fe200000100ad */
[----:B------:R-:W-:Y:S01]  /*12f90*/  ISETP.GE.OR P6, PT, R0, R230, !P6 ;  /* 0x000000e60000720c */ /* 0x000fe200077c6670 */
[----:B------:R-:W-:-:S02]  /*12fa0*/  IMAD.IADD R4, R229, 0x1, -R0 ;  /* 0x00000001e5047824 */ /* 0x000fc400078e0a00 */
[----:B------:R-:W-:-:S03]  /*12fb0*/  IMAD.MOV.U32 R0, RZ, RZ, R3 ;  /* 0x000000ffff007224 */ /* 0x000fc600078e0003 */
[----:B------:R-:W-:Y:S01]  /*12fc0*/  IABS R3, R4 ;  /* 0x0000000400037213 */ /* 0x000fe20000000000 */
[----:B------:R1:W-:Y:S01]  /*12fd0*/  I2F R5, R0 ;  /* 0x0000000000057306 */ /* 0x0003e20000201400 */
[----:B------:R-:W-:-:S03]  /*12fe0*/  FFMA.FTZ R9, R6, -R224, R174 ;  /* 0x800000e006097223 */ /* 0x000fc600000100ae */
[----:B------:R-:W-:Y:S01]  /*12ff0*/  IMAD.MOV.U32 R6, RZ, RZ, R3 ;  /* 0x000000ffff067224 */ /* 0x000fe200078e0003 */
[----:B-1----:R-:W-:-:S04]  /*13000*/  IADD3 R0, R2, 0x9, RZ ;  /* 0x0000000902007810 */ /* 0x002fc80007ffe0ff */
[C---:B------:R-:W-:Y:S02]  /*13010*/  ISETP.GE.AND P3, PT, R0.reuse, R228, PT ;  /* 0x000000e40000720c */ /* 0x040fe40003f66270 */
[C---:B------:R-:W-:Y:S02]  /*13020*/  ISETP.GE.AND P5, PT, R0.reuse, R227, PT ;  /* 0x000000e30000720c */ /* 0x040fe40003fa6270 */
[----:B------:R-:W-:Y:S01]  /*13030*/  IADD3 R3, R225, -R0, RZ ;  /* 0x80000000e1037210 */ /* 0x000fe20007ffe0ff */
[----:B------:R-:W-:Y:S01]  /*13040*/  IMAD.IADD R4, R229, 0x1, -R0 ;  /* 0x00000001e5047824 */ /* 0x000fe200078e0a00 */
[C---:B------:R-:W-:Y:S02]  /*13050*/  ISETP.GE.OR P3, PT, R0.reuse, R231, !P3 ;  /* 0x000000e70000720c */ /* 0x040fe40005f66670 */
[----:B------:R-:W-:Y:S02]  /*13060*/  ISETP.GE.OR P5, PT, R0, R230, !P5 ;  /* 0x000000e60000720c */ /* 0x000fe40006fa6670 */
[----:B------:R-:W-:-:S02]  /*13070*/  IABS R3, R3 ;  /* 0x0000000300037213 */ /* 0x000fc40000000000 */
[----:B------:R-:W-:Y:S02]  /*13080*/  IADD3 R0, R2, 0x10, RZ ;  /* 0x0000001002007810 */ /* 0x000fe40007ffe0ff */
[----:B------:R-:W-:Y:S02]  /*13090*/  IABS R11, R4 ;  /* 0x00000004000b7213 */ /* 0x000fe40000000000 */
[----:B------:R1:W-:Y:S08]  /*130a0*/  I2F R4, R3 ;  /* 0x0000000300047306 */ /* 0x0003f00000201400 */
[----:B------:R-:W2:Y:S01]  /*130b0*/  I2F R6, R6 ;  /* 0x0000000600067306 */ /* 0x000ea20000201400 */
[----:B-1----:R-:W-:-:S05]  /*130c0*/  IMAD.IADD R3, R225, 0x1, -R0 ;  /* 0x00000001e1037824 */ /* 0x002fca00078e0a00 */
[----:B------:R-:W-:Y:S02]  /*130d0*/  IABS R3, R3 ;  /* 0x0000000300037213 */ /* 0x000fe40000000000 */
[----:B------:R-:W1:Y:S01]  /*130e0*/  I2F R11, R11 ;  /* 0x0000000b000b7306 */ /* 0x000e620000201400 */
[----:B------:R-:W-:Y:S02]  /*130f0*/  FSEL R30, R10, -INF , !P2 ;  /* 0xff8000000a1e7808 */ /* 0x000fe40005000000 */
[----:B------:R-:W-:-:S05]  /*13100*/  ISETP.GE.AND P2, PT, R2, R227, PT ;  /* 0x000000e30200720c */ /* 0x000fca0003f46270 */
[----:B------:R-:W3:Y:S01]  /*13110*/  I2F R3, R3 ;  /* 0x0000000300037306 */ /* 0x000ee20000201400 */
[----:B------:R-:W-:Y:S01]  /*13120*/  ISETP.GE.OR P2, PT, R2, R230, !P2 ;  /* 0x000000e60200720c */ /* 0x000fe20005746670 */
[----:B--2---:R-:W-:Y:S01]  /*13130*/  FFMA.FTZ R6, R6, -R224, R34 ;  /* 0x800000e006067223 */ /* 0x004fe20000010022 */
[----:B------:R-:W-:Y:S02]  /*13140*/  FSEL R29, R7, -INF , !P1 ;  /* 0xff800000071d7808 */ /* 0x000fe40004800000 */
[----:B------:R-:W-:Y:S02]  /*13150*/  FSEL R34, R9, -INF , !P2 ;  /* 0xff80000009227808 */ /* 0x000fe40005000000 */
[C---:B------:R-:W-:Y:S02]  /*13160*/  ISETP.GE.AND P2, PT, R0.reuse, R228, PT ;  /* 0x000000e40000720c */ /* 0x040fe40003f46270 */
[C---:B------:R-:W-:Y:S01]  /*13170*/  ISETP.GE.AND P1, PT, R0.reuse, R227, PT ;  /* 0x000000e30000720c */ /* 0x040fe20003f26270 */
[-C--:B-1----:R-:W-:Y:S01]  /*13180*/  FFMA.FTZ R12, R11, -R224.reuse, R35 ;  /* 0x800000e00b0c7223 */ /* 0x082fe20000010023 */
[C---:B------:R-:W-:Y:S01]  /*13190*/  ISETP.GE.OR P2, PT, R0.reuse, R231, !P2 ;  /* 0x000000e70000720c */ /* 0x040fe20005746670 */
[----:B------:R-:W-:Y:S01]  /*131a0*/  FFMA.FTZ R5, R5, -R224, R32 ;  /* 0x800000e005057223 */ /* 0x000fe20000010020 */
[----:B------:R-:W-:Y:S01]  /*131b0*/  ISETP.GE.OR P1, PT, R0, R230, !P1 ;  /* 0x000000e60000720c */ /* 0x000fe20004f26670 */
[----:B---3--:R-:W-:-:S02]  /*131c0*/  FFMA.FTZ R11, R3, -R224, R176 ;  /* 0x800000e0030b7223 */ /* 0x008fc400000100b0 */
[----:B------:R-:W-:Y:S01]  /*131d0*/  IMAD.IADD R3, R229, 0x1, -R0 ;  /* 0x00000001e5037824 */ /* 0x000fe200078e0a00 */
[----:B------:R-:W-:Y:S02]  /*131e0*/  IADD3 R0, R2, 0x11, RZ ;  /* 0x0000001102007810 */ /* 0x000fe40007ffe0ff */
        /* <DEDUP_REMOVED lines=8> */
[----:B------:R-:W-:Y:S01]  /*13270*/  IMAD.IADD R0, R229, 0x1, -R0 ;  /* 0x00000001e5007824 */ /* 0x000fe200078e0a00 */
[----:B------:R-:W-:Y:S01]  /*13280*/  MOV R5, R7 ;  /* 0x0000000700057202 */ /* 0x000fe20000000f00 */
[----:B------:R-:W-:Y:S01]  /*13290*/  FFMA.FTZ R4, R4, -R224, R33 ;  /* 0x800000e004047223 */ /* 0x000fe20000010021 */
[----:B------:R-:W-:Y:S02]  /*132a0*/  IABS R3, R3 ;  /* 0x0000000300037213 */ /* 0x000fe40000000000 */
[----:B------:R1:W-:Y:S01]  /*132b0*/  I2F R15, R5 ;  /* 0x00000005000f7306 */ /* 0x0003e20000201400 */
[----:B------:R-:W-:Y:S02]  /*132c0*/  FSEL R135, R6, -INF , !P6 ;  /* 0xff80000006877808 */ /* 0x000fe40007000000 */
[----:B------:R-:W-:-:S05]  /*132d0*/  FSEL R27, R4, -INF , !P3 ;  /* 0xff800000041b7808 */ /* 0x000fca0005800000 */
[----:B------:R2:W-:Y:S01]  /*132e0*/  I2F R8, R3 ;  /* 0x0000000300087306 */ /* 0x0005e20000201400 */
[----:B-1----:R-:W-:Y:S02]  /*132f0*/  IABS R5, R0 ;  /* 0x0000000000057213 */ /* 0x002fe40000000000 */
[----:B------:R-:W-:-:S04]  /*13300*/  IADD3 R0, R2, 0x18, RZ ;  /* 0x0000001802007810 */ /* 0x000fc80007ffe0ff */
[C---:B------:R-:W-:Y:S01]  /*13310*/  ISETP.GE.AND P6, PT, R0.reuse, R228, PT ;  /* 0x000000e40000720c */ /* 0x040fe20003fc6270 */
[--C-:B--2---:R-:W-:Y:S01]  /*13320*/  IMAD.IADD R3, R225, 0x1, -R0.reuse ;  /* 0x00000001e1037824 */ /* 0x104fe200078e0a00 */
[C---:B------:R-:W-:Y:S01]  /*13330*/  ISETP.GE.AND P3, PT, R0.reuse, R227, PT ;  /* 0x000000e30000720c */ /* 0x040fe20003f66270 */
[----:B------:R-:W-:Y:S01]  /*13340*/  IMAD.IADD R4, R229, 0x1, -R0 ;  /* 0x00000001e5047824 */ /* 0x000fe200078e0a00 */
[C---:B------:R-:W-:Y:S02]  /*13350*/  ISETP.GE.OR P6, PT, R0.reuse, R231, !P6 ;  /* 0x000000e70000720c */ /* 0x040fe400077c6670 */
[----:B------:R-:W-:Y:S02]  /*13360*/  ISETP.GE.OR P3, PT, R0, R230, !P3 ;  /* 0x000000e60000720c */ /* 0x000fe40005f66670 */
[----:B------:R-:W-:Y:S02]  /*13370*/  IABS R3, R3 ;  /* 0x0000000300037213 */ /* 0x000fe40000000000 */
[----:B------:R-:W-:-:S02]  /*13380*/  IADD3 R0, R2, 0x19, RZ ;  /* 0x0000001902007810 */ /* 0x000fc40007ffe0ff */
[----:B------:R1:W2:Y:S01]  /*13390*/  I2F R9, R3 ;  /* 0x0000000300097306 */ /* 0x0002a20000201400 */
[----:B------:R-:W-:-:S07]  /*133a0*/  IABS R4, R4 ;  /* 0x0000000400047213 */ /* 0x000fce0000000000 */
[----:B------:R3:W2:Y:S01]  /*133b0*/  I2F R14, R5 ;  /* 0x00000005000e7306 */ /* 0x0006a20000201400 */
[----:B-1----:R-:W-:-:S07]  /*133c0*/  IMAD.IADD R3, R225, 0x1, -R0 ;  /* 0x00000001e1037824 */ /* 0x002fce00078e0a00 */
[----:B------:R1:W-:Y:S01]  /*133d0*/  I2F R13, R4 ;  /* 0x00000004000d7306 */ /* 0x0003e20000201400 */
[----:B------:R-:W-:-:S04]  /*133e0*/  IABS R3, R3 ;  /* 0x0000000300037213 */ /* 0x000fc80000000000 */
[----:B---3--:R-:W-:Y:S02]  /*133f0*/  MOV R5, R3 ;  /* 0x0000000300057202 */ /* 0x008fe40000000f00 */
[----:B------:R-:W-:Y:S01]  /*13400*/  IADD3 R3, R2, 0x20, RZ ;  /* 0x0000002002037810 */ /* 0x000fe20007ffe0ff */
[----:B-1----:R-:W-:-:S04]  /*13410*/  IMAD.IADD R4, R229, 0x1, -R0 ;  /* 0x00000001e5047824 */ /* 0x002fc800078e0a00 */
[----:B------:R-:W-:Y:S01]  /*13420*/  IMAD.IADD R6, R225, 0x1, -R3 ;  /* 0x00000001e1067824 */ /* 0x000fe200078e0a03 */
[----:B------:R-:W-:Y:S01]  /*13430*/  IABS R4, R4 ;  /* 0x0000000400047213 */ /* 0x000fe20000000000 */
[----:B------:R1:W3:Y:S01]  /*13440*/  I2F R10, R5 ;  /* 0x00000005000a7306 */ /* 0x0002e20000201400 */
[----:B--2---:R-:W-:-:S03]  /*13450*/  FFMA.FTZ R9, R9, -R224, R180 ;  /* 0x800000e009097223 */ /* 0x004fc600000100b4 */
[----:B-1----:R-:W-:Y:S01]  /*13460*/  IMAD.MOV.U32 R5, RZ, RZ, R4 ;  /* 0x000000ffff057224 */ /* 0x002fe200078e0004 */
[----:B------:R-:W-:-:S03]  /*13470*/  IABS R4, R6 ;  /* 0x0000000600047213 */ /* 0x000fc60000000000 */
[----:B------:R1:W2:Y:S08]  /*13480*/  I2F R7, R5 ;  /* 0x0000000500077306 */ /* 0x0002b00000201400 */
[----:B------:R2:W2:Y:S01]  /*13490*/  I2F R6, R4 ;  /* 0x0000000400067306 */ /* 0x0004a20000201400 */
[-C--:B-1----:R-:W-:Y:S02]  /*134a0*/  FFMA.FTZ R5, R8, -R224.reuse, R177 ;  /* 0x800000e008057223 */ /* 0x082fe400000100b1 */
[----:B--2---:R-:W-:-:S03]  /*134b0*/  FFMA.FTZ R4, R15, -R224, R178 ;  /* 0x800000e00f047223 */ /* 0x004fc600000100b2 */
[----:B------:R-:W-:Y:S02]  /*134c0*/  FSEL R18, R5, -INF , !P0 ;  /* 0xff80000005127808 */ /* 0x000fe40004000000 */
[C---:B------:R-:W-:Y:S02]  /*134d0*/  ISETP.GE.AND P0, PT, R3.reuse, R227, PT ;  /* 0x000000e30300720c */ /* 0x040fe40003f06270 */
[----:B------:R-:W-:Y:S02]  /*134e0*/  FSEL R35, R4, -INF , !P1 ;  /* 0xff80000004237808 */ /* 0x000fe40004800000 */
[C---:B------:R-:W-:Y:S01]  /*134f0*/  ISETP.GE.AND P1, PT, R3.reuse, R228, PT ;  /* 0x000000e40300720c */ /* 0x040fe20003f26270 */
[----:B------:R-:W-:Y:S01]  /*13500*/  FFMA.FTZ R8, R14, -R224, R179 ;  /* 0x800000e00e087223 */ /* 0x000fe200000100b3 */
[----:B------:R-:W-:Y:S01]  /*13510*/  ISETP.GE.OR P0, PT, R3, R230, !P0 ;  /* 0x000000e60300720c */ /* 0x000fe20004706670 */
[----:B------:R-:W-:Y:S01]  /*13520*/  IMAD.IADD R4, R229, 0x1, -R3 ;  /* 0x00000001e5047824 */ /* 0x000fe200078e0a03 */
[----:B------:R-:W-:-:S02]  /*13530*/  ISETP.GE.OR P1, PT, R3, R231, !P1 ;  /* 0x000000e70300720c */ /* 0x000fc40004f26670 */
[----:B------:R-:W-:Y:S02]  /*13540*/  IADD3 R3, R2, 0x21, RZ ;  /* 0x0000002102037810 */ /* 0x000fe40007ffe0ff */
[----:B------:R-:W-:Y:S02]  /*13550*/  FSEL R134, R12, -INF , !P5 ;  /* 0xff8000000c867808 */ /* 0x000fe40006800000 */
[----:B------:R-:W-:Y:S02]  /*13560*/  FSEL R33, R8, -INF , !P4 ;  /* 0xff80000008217808 */ /* 0x000fe40006000000 */
[----:B------:R-:W-:Y:S02]  /*13570*/  IABS R5, R4 ;  /* 0x0000000400057213 */ /* 0x000fe40000000000 */
[----:B------:R-:W-:Y:S02]  /*13580*/  FSEL R16, R9, -INF , !P6 ;  /* 0xff80000009107808 */ /* 0x000fe40007000000 */
[----:B------:R-:W-:-:S02]  /*13590*/  ISETP.GE.AND P5, PT, R0, R228, PT ;  /* 0x000000e40000720c */ /* 0x000fc40003fa6270 */
[C---:B------:R-:W-:Y:S02]  /*135a0*/  ISETP.GE.AND P4, PT, R3.reuse, R228, PT ;  /* 0x000000e40300720c */ /* 0x040fe40003f86270 */
[----:B------:R-:W-:Y:S01]  /*135b0*/  ISETP.GE.AND P6, PT, R3, R227, PT ;  /* 0x000000e30300720c */ /* 0x000fe20003fc6270 */
[-C--:B---3--:R-:W-:Y:S01]  /*135c0*/  FFMA.FTZ R10, R10, -R224.reuse, R181 ;  /* 0x800000e00a0a7223 */ /* 0x088fe200000100b5 */
[----:B------:R-:W-:Y:S01]  /*135d0*/  FSEL R28, R11, -INF , !P2 ;  /* 0xff8000000b1c7808 */ /* 0x000fe20005000000 */
[----:B------:R-:W-:Y:S01]  /*135e0*/  FFMA.FTZ R11, R13, -R224, R182 ;  /* 0x800000e00d0b7223 */ /* 0x000fe200000100b6 */
[----:B------:R1:W-:Y:S01]  /*135f0*/  I2F R14, R5 ;  /* 0x00000005000e7306 */ /* 0x0003e20000201400 */
[----:B------:R-:W-:Y:S02]  /*13600*/  ISETP.GE.OR P5, PT, R0, R231, !P5 ;  /* 0x000000e70000720c */ /* 0x000fe40006fa6670 */
[----:B------:R-:W-:Y:S02]  /*13610*/  IADD3 R4, R225, -R3, RZ ;  /* 0x80000003e1047210 */ /* 0x000fe40007ffe0ff */
[----:B------:R-:W-:-:S02]  /*13620*/  ISETP.GE.OR P4, PT, R3, R231, !P4 ;  /* 0x000000e70300720c */ /* 0x000fc40006786670 */
[----:B------:R-:W-:Y:S02]  /*13630*/  ISETP.GE.OR P6, PT, R3, R230, !P6 ;  /* 0x000000e60300720c */ /* 0x000fe400077c6670 */
[----:B------:R-:W-:Y:S02]  /*13640*/  IABS R4, R4 ;  /* 0x0000000400047213 */ /* 0x000fe40000000000 */
[----:B------:R-:W-:Y:S01]  /*13650*/  FSEL R31, R11, -INF , !P3 ;  /* 0xff8000000b1f7808 */ /* 0x000fe20005800000 */
[----:B-1----:R-:W-:Y:S01]  /*13660*/  IMAD.IADD R5, R229, 0x1, -R3 ;  /* 0x00000001e5057824 */ /* 0x002fe200078e0a03 */
[----:B------:R-:W-:Y:S02]  /*13670*/  IADD3 R3, R2, 0x28, RZ ;  /* 0x0000002802037810 */ /* 0x000fe40007ffe0ff */
[----:B------:R-:W-:Y:S02]  /*13680*/  FSEL R15, R10, -INF , !P5 ;  /* 0xff8000000a0f7808 */ /* 0x000fe40006800000 */
[----:B------:R-:W-:-:S02]  /*13690*/  ISETP.GE.AND P3, PT, R3, R228, PT ;  /* 0x000000e40300720c */ /* 0x000fc40003f66270 */
[C---:B------:R-:W-:Y:S01]  /*136a0*/  ISETP.GE.AND P5, PT, R3.reuse, R227, PT ;  /* 0x000000e30300720c */ /* 0x040fe20003fa6270 */
[----:B------:R1:W2:Y:S01]  /*136b0*/  I2F R11, R4 ;  /* 0x00000004000b7306 */ /* 0x0002a20000201400 */
[C---:B------:R-:W-:Y:S02]  /*136c0*/  ISETP.GE.OR P3, PT, R3.reuse, R231, !P3 ;  /* 0x000000e70300720c */ /* 0x040fe40005f66670 */
[----:B------:R-:W-:Y:S02]  /*136d0*/  ISETP.GE.OR P5, PT, R3, R230, !P5 ;  /* 0x000000e60300720c */ /* 0x000fe40006fa6670 */
[----:B------:R-:W-:-:S04]  /*136e0*/  IABS R5, R5 ;  /* 0x0000000500057213 */ /* 0x000fc80000000000 */
[----:B------:R3:W2:Y:S01]  /*136f0*/  I2F R20, R5 ;  /* 0x0000000500147306 */ /* 0x0006a20000201400 */
[--C-:B-1----:R-:W-:Y:S02]  /*13700*/  IMAD.IADD R4, R225, 0x1, -R3.reuse ;  /* 0x00000001e1047824 */ /* 0x102fe400078e0a03 */
[----:B------:R-:W-:Y:S01]  /*13710*/  IMAD.IADD R3, R229, 0x1, -R3 ;  /* 0x00000001e5037824 */ /* 0x000fe200078e0a03 */
[----:B------:R-:W-:Y:S02]  /*13720*/  ISETP.GE.AND P2, PT, R0, R227, PT ;  /* 0x000000e30000720c */ /* 0x000fe40003f46270 */
[----:B------:R-:W-:Y:S02]  /*13730*/  IABS R4, R4 ;  /* 0x0000000400047213 */ /* 0x000fe40000000000 */
[----:B---3--:R-:W-:Y:S02]  /*13740*/  IABS R5, R3 ;  /* 0x0000000300057213 */ /* 0x008fe40000000000 */
[----:B------:R-:W-:Y:S01]  /*13750*/  IADD3 R3, R2, 0x29, RZ ;  /* 0x0000002902037810 */ /* 0x000fe20007ffe0ff */
[-C--:B------:R-:W-:Y:S01]  /*13760*/  FFMA.FTZ R7, R7, -R224.reuse, R183 ;  /* 0x800000e007077223 */ /* 0x080fe200000100b7 */
[----:B------:R1:W3:Y:S01]  /*13770*/  I2F R9, R4 ;  /* 0x0000000400097306 */ /* 0x0002e20000201400 */
[----:B------:R-:W-:Y:S01]  /*13780*/  FFMA.FTZ R6, R6, -R224, R184 ;  /* 0x800000e006067223 */ /* 0x000fe200000100b8 */
[----:B------:R-:W-:-:S02]  /*13790*/  ISETP.GE.OR P2, PT, R0, R230, !P2 ;  /* 0x000000e60000720c */ /* 0x000fc40005746670 */
[----:B------:R-:W4:Y:S02]  /*137a0*/  LD.E R0, [R136.64+0xdc] ;  /* 0x0000dc0488007980 */ /* 0x000f24000c101900 */
[----:B------:R-:W-:Y:S02]  /*137b0*/  FSEL R17, R7, -INF , !P2 ;  /* 0xff80000007117808 */ /* 0x000fe40005000000 */
[----:B------:R-:W-:Y:S02]  /*137c0*/  FSEL R13, R6, -INF , !P1 ;  /* 0xff800000060d7808 */ /* 0x000fe40004800000 */
[----:B------:R-:W-:Y:S01]  /*137d0*/  ISETP.GE.AND P2, PT, R3, R228, PT ;  /* 0x000000e40300720c */ /* 0x000fe20003f46270 */
[----:B-1----:R-:W-:Y:S01]  /*137e0*/  IMAD.IADD R4, R225, 0x1, -R3 ;  /* 0x00000001e1047824 */ /* 0x002fe200078e0a03 */
[----:B------:R-:W-:Y:S01]  /*137f0*/  ISETP.GE.AND P1, PT, R3, R227, PT ;  /* 0x000000e30300720c */ /* 0x000fe20003f26270 */
[----:B------:R1:W1:Y:S03]  /*13800*/  I2F R19, R5 ;  /* 0x0000000500137306 */ /* 0x0002660000201400 */
[----:B------:R-:W-:-:S02]  /*13810*/  IABS R4, R4 ;  /* 0x0000000400047213 */ /* 0x000fc40000000000 */
[C---:B------:R-:W-:Y:S02]  /*13820*/  ISETP.GE.OR P2, PT, R3.reuse, R231, !P2 ;  /* 0x000000e70300720c */ /* 0x040fe40005746670 */
[----:B------:R-:W-:Y:S02]  /*13830*/  ISETP.GE.OR P1, PT, R3, R230, !P1 ;  /* 0x000000e60300720c */ /* 0x000fe40004f26670 */
[----:B-1----:R-:W-:Y:S01]  /*13840*/  IADD3 R5, R229, -R3, RZ ;  /* 0x80000003e5057210 */ /* 0x002fe20007ffe0ff */
[----:B------:R-:W-:-:S04]  /*13850*/  IMAD.MOV.U32 R3, RZ, RZ, R4 ;  /* 0x000000ffff037224 */ /* 0x000fc800078e0004 */
[----:B------:R1:W1:Y:S01]  /*13860*/  I2F R10, R3 ;  /* 0x00000003000a7306 */ /* 0x0002620000201400 */
[----:B------:R-:W-:Y:S02]  /*13870*/  IABS R5, R5 ;  /* 0x0000000500057213 */ /* 0x000fe40000000000 */
[----:B-1----:R-:W-:-:S05]  /*13880*/  IADD3 R3, R2, 0x30, RZ ;  /* 0x0000003002037810 */ /* 0x002fca0007ffe0ff */
[--C-:B------:R-:W-:Y:S01]  /*13890*/  IMAD.IADD R4, R225, 0x1, -R3.reuse ;  /* 0x00000001e1047824 */ /* 0x100fe200078e0a03 */
[----:B------:R1:W1:Y:S04]  /*138a0*/  I2F R12, R5 ;  /* 0x00000005000c7306 */ /* 0x0002680000201400 */
[----:B------:R-:W-:Y:S01]  /*138b0*/  IABS R4, R4 ;  /* 0x0000000400047213 */ /* 0x000fe20000000000 */
[----:B------:R-:W-:-:S04]  /*138c0*/  IMAD.IADD R6, R229, 0x1, -R3 ;  /* 0x00000001e5067824 */ /* 0x000fc800078e0a03 */
[----:B-1----:R-:W-:Y:S01]  /*138d0*/  IMAD.MOV.U32 R5, RZ, RZ, R4 ;  /* 0x000000ffff057224 */ /* 0x002fe200078e0004 */
[----:B------:R-:W-:Y:S01]  /*138e0*/  IABS R4, R6 ;  /* 0x0000000600047213 */ /* 0x000fe20000000000 */
[-C--:B--2---:R-:W-:Y:S02]  /*138f0*/  FFMA.FTZ R6, R11, -R224.reuse, R185 ;  /* 0x800000e00b067223 */ /* 0x084fe400000100b9 */
[----:B------:R1:W2:Y:S08]  /*13900*/  I2F R8, R5 ;  /* 0x0000000500087306 */ /* 0x0002b00000201400 */
[----:B------:R2:W-:Y:S01]  /*13910*/  I2F R7, R4 ;  /* 0x0000000400077306 */ /* 0x0005e20000201400 */
[----:B-1----:R-:W-:Y:S01]  /*13920*/  FFMA.FTZ R5, R14, -R224, R186 ;  /* 0x800000e00e057223 */ /* 0x002fe200000100ba */
[----:B------:R-:W-:-:S02]  /*13930*/  FSEL R14, R6, -INF , !P4 ;  /* 0xff800000060e7808 */ /* 0x000fc40006000000 */
[----:B------:R-:W-:Y:S02]  /*13940*/  ISETP.GE.AND P4, PT, R3, R227, PT ;  /* 0x000000e30300720c */ /* 0x000fe40003f86270 */
[----:B------:R-:W-:Y:S02]  /*13950*/  FSEL R25, R5, -INF , !P0 ;  /* 0xff80000005197808 */ /* 0x000fe40004000000 */
[C---:B------:R-:W-:Y:S01]  /*13960*/  ISETP.GE.AND P0, PT, R3.reuse, R228, PT ;  /* 0x000000e40300720c */ /* 0x040fe20003f06270 */
[----:B--2---:R-:W-:Y:S01]  /*13970*/  FFMA.FTZ R4, R20, -R224, R187 ;  /* 0x800000e014047223 */ /* 0x004fe200000100bb */
[----:B------:R-:W-:Y:S01]  /*13980*/  ISETP.GE.OR P4, PT, R3, R230, !P4 ;  /* 0x000000e60300720c */ /* 0x000fe20006786670 */
[----:B---3--:R-:W-:Y:S01]  /*13990*/  FFMA.FTZ R5, R9, -R224, R236 ;  /* 0x800000e009057223 */ /* 0x008fe200000100ec */
[----:B------:R-:W-:Y:S02]  /*139a0*/  ISETP.GE.OR P0, PT, R3, R231, !P0 ;  /* 0x000000e70300720c */ /* 0x000fe40004706670 */
[----:B------:R-:W-:-:S02]  /*139b0*/  IADD3 R3, R2, 0x31, RZ ;  /* 0x0000003102037810 */ /* 0x000fc40007ffe0ff */
[----:B------:R-:W-:Y:S02]  /*139c0*/  FSEL R24, R4, -INF , !P6 ;  /* 0xff80000004187808 */ /* 0x000fe40007000000 */
[----:B------:R-:W-:Y:S02]  /*139d0*/  FSEL R9, R5, -INF , !P3 ;  /* 0xff80000005097808 */ /* 0x000fe40005800000 */
[C---:B------:R-:W-:Y:S02]  /*139e0*/  ISETP.GE.AND P6, PT, R3.reuse, R228, PT ;  /* 0x000000e40300720c */ /* 0x040fe40003fc6270 */
[----:B------:R-:W-:Y:S02]  /*139f0*/  ISETP.GE.AND P3, PT, R3, R227, PT ;  /* 0x000000e30300720c */ /* 0x000fe40003f66270 */
[----:B------:R-:W-:Y:S01]  /*13a00*/  IADD3 R4, R225, -R3, RZ ;  /* 0x80000003e1047210 */ /* 0x000fe20007ffe0ff */
[----:B------:R-:W-:Y:S01]  /*13a10*/  FFMA.FTZ R6, R19, -R224, R238 ;  /* 0x800000e013067223 */ /* 0x000fe200000100ee */
[----:B------:R-:W-:Y:S01]  /*13a20*/  ISETP.GE.OR P6, PT, R3, R231, !P6 ;  /* 0x000000e70300720c */ /* 0x000fe200077c6670 */
[----:B------:R-:W-:Y:S01]  /*13a30*/  IMAD.IADD R5, R229, 0x1, -R3 ;  /* 0x00000001e5057824 */ /* 0x000fe200078e0a03 */
[----:B------:R-:W-:-:S02]  /*13a40*/  ISETP.GE.OR P3, PT, R3, R230, !P3 ;  /* 0x000000e60300720c */ /* 0x000fc40005f66670 */
[----:B------:R-:W-:Y:S02]  /*13a50*/  IABS R4, R4 ;  /* 0x0000000400047213 */ /* 0x000fe40000000000 */
[----:B------:R-:W-:Y:S01]  /*13a60*/  IADD3 R3, R2, 0x38, RZ ;  /* 0x0000003802037810 */ /* 0x000fe20007ffe0ff */
[-C--:B------:R-:W-:Y:S01]  /*13a70*/  FFMA.FTZ R10, R10, -R224.reuse, R237 ;  /* 0x800000e00a0a7223 */ /* 0x080fe200000100ed */
[----:B------:R-:W-:Y:S02]  /*13a80*/  FSEL R23, R6, -INF , !P5 ;  /* 0xff80000006177808 */ /* 0x000fe40006800000 */
[----:B------:R1:W-:Y:S01]  /*13a90*/  I2F R6, R4 ;  /* 0x0000000400067306 */ /* 0x0003e20000201400 */
[----:B------:R-:W-:Y:S01]  /*13aa0*/  IABS R5, R5 ;  /* 0x0000000500057213 */ /* 0x000fe20000000000 */
[-C--:B------:R-:W-:Y:S02]  /*13ab0*/  FFMA.FTZ R11, R12, -R224.reuse, R239 ;  /* 0x800000e00c0b7223 */ /* 0x080fe400000100ef */
[----:B------:R-:W-:Y:S01]  /*13ac0*/  FFMA.FTZ R12, R8, -R224, R240 ;  /* 0x800000e0080c7223 */ /* 0x000fe200000100f0 */
[----:B------:R-:W-:-:S02]  /*13ad0*/  FSEL R8, R10, -INF , !P2 ;  /* 0xff8000000a087808 */ /* 0x000fc40005000000 */
[C---:B------:R-:W-:Y:S01]  /*13ae0*/  ISETP.GE.AND P5, PT, R3.reuse, R228, PT ;  /* 0x000000e40300720c */ /* 0x040fe20003fa6270 */
[----:B------:R2:W-:Y:S01]  /*13af0*/  I2F R19, R5 ;  /* 0x0000000500137306 */ /* 0x0005e20000201400 */
[----:B------:R-:W-:Y:S01]  /*13b00*/  ISETP.GE.AND P2, PT, R3, R227, PT ;  /* 0x000000e30300720c */ /* 0x000fe20003f46270 */
[----:B-1----:R-:W-:Y:S01]  /*13b10*/  IMAD.IADD R4, R225, 0x1, -R3 ;  /* 0x00000001e1047824 */ /* 0x002fe200078e0a03 */
[----:B------:R-:W-:-:S04]  /*13b20*/  ISETP.GE.OR P5, PT, R3, R231, !P5 ;  /* 0x000000e70300720c */ /* 0x000fc80006fa6670 */
[----:B------:R-:W-:Y:S01]  /*13b30*/  IABS R4, R4 ;  /* 0x0000000400047213 */ /* 0x000fe20000000000 */
[----:B--2---:R-:W-:Y:S01]  /*13b40*/  IMAD.IADD R5, R229, 0x1, -R3 ;  /* 0x00000001e5057824 */ /* 0x004fe200078e0a03 */
[----:B------:R-:W-:-:S03]  /*13b50*/  ISETP.GE.OR P2, PT, R3, R230, !P2 ;  /* 0x000000e60300720c */ /* 0x000fc60005746670 */
[----:B------:R-:W-:Y:S01]  /*13b60*/  IMAD.MOV.U32 R3, RZ, RZ, R4 ;  /* 0x000000ffff037224 */ /* 0x000fe200078e0004 */
[----:B------:R-:W-:-:S04]  /*13b70*/  IABS R4, R5 ;  /* 0x0000000500047213 */ /* 0x000fc80000000000 */
[----:B------:R-:W1:Y:S01]  /*13b80*/  I2F R10, R4 ;  /* 0x00000004000a7306 */ /* 0x000e620000201400 */
[----:B------:R-:W-:Y:S04]  /*13b90*/  STL [R1+0x1e0], R136 ;  /* 0x0001e08801007387 */ /* 0x000fe80000100800 */
[----:B------:R-:W-:Y:S04]  /*13ba0*/  STL [R1+0x1dc], R137 ;  /* 0x0001dc8901007387 */ /* 0x000fe80000100800 */
[----:B------:R-:W-:Y:S04]  /*13bb0*/  STL [R1+0x1e4], R228 ;  /* 0x0001e4e401007387 */ /* 0x000fe80000100800 */
[----:B------:R-:W-:Y:S04]  /*13bc0*/  STL [R1+0x1e8], R225 ;  /* 0x0001e8e101007387 */ /* 0x000fe80000100800 */
[----:B------:R-:W-:Y:S01]  /*13bd0*/  STL [R1+0x1ec], R227 ;  /* 0x0001ece301007387 */ /* 0x000fe20000100800 */
[----:B-1----:R-:W-:-:S03]  /*13be0*/  FFMA.FTZ R20, R10, -R224, R139 ;  /* 0x800000e00a147223 */ /* 0x002fc6000001008b */
[----:B------:R-:W-:Y:S04]  /*13bf0*/  STL [R1+0x1f0], R231 ;  /* 0x0001f0e701007387 */ /* 0x000fe80000100800 */
[----:B------:R-:W-:Y:S04]  /*13c00*/  STL [R1+0x1f4], R230 ;  /* 0x0001f4e601007387 */ /* 0x000fe80000100800 */
[----:B------:R-:W-:Y:S04]  /*13c10*/  STL [R1+0x1f8], R229 ;  /* 0x0001f8e501007387 */ /* 0x000fe80000100800 */
[----:B------:R-:W2:Y:S01]  /*13c20*/  LDL.LU R139, [R1+0x124] ;  /* 0x00012400018b7983 */ /* 0x000ea20000300800 */
[----:B------:R-:W-:Y:S01]  /*13c30*/  IADD3 R2, R2, 0x39, RZ ;  /* 0x0000003902027810 */ /* 0x000fe20007ffe0ff */
[----:B------:R1:W-:Y:S01]  /*13c40*/  I2F R5, R3 ;  /* 0x0000000300057306 */ /* 0x0003e20000201400 */
[-C--:B------:R-:W-:Y:S01]  /*13c50*/  FFMA.FTZ R21, R7, -R224.reuse, R242 ;  /* 0x800000e007157223 */ /* 0x080fe200000100f2 */
[----:B------:R-:W-:Y:S01]  /*13c60*/  FSEL R22, R11, -INF , !P1 ;  /* 0xff8000000b167808 */ /* 0x000fe20004800000 */
[----:B------:R-:W-:Y:S01]  /*13c70*/  FFMA.FTZ R6, R6, -R224, R241 ;  /* 0x800000e006067223 */ /* 0x000fe200000100f1 */
[----:B------:R-:W-:Y:S01]  /*13c80*/  FSEL R7, R12, -INF , !P0 ;  /* 0xff8000000c077808 */ /* 0x000fe20004000000 */
[----:B------:R-:W-:Y:S01]  /*13c90*/  IMAD.IADD R4, R229, 0x1, -R2 ;  /* 0x00000001e5047824 */ /* 0x000fe200078e0a02 */
[C---:B------:R-:W-:Y:S01]  /*13ca0*/  ISETP.GE.AND P1, PT, R2.reuse, R228, PT ;  /* 0x000000e40200720c */ /* 0x040fe20003f26270 */
[----:B------:R-:W3:Y:S01]  /*13cb0*/  LDL R235, [R1+0xf4] ;  /* 0x0000f40001eb7983 */ /* 0x000ee20000100800 */
[----:B------:R-:W-:-:S02]  /*13cc0*/  ISETP.GE.AND P0, PT, R2, R227, PT ;  /* 0x000000e30200720c */ /* 0x000fc40003f06270 */
[----:B------:R-:W-:Y:S01]  /*13cd0*/  FSEL R20, R20, -INF , !P2 ;  /* 0xff80000014147808 */ /* 0x000fe20005000000 */
[----:B------:R-:W3:Y:S04]  /*13ce0*/  LDL R244, [R1+0x100] ;  /* 0x0001000001f47983 */ /* 0x000ee80000100800 */
[----:B------:R-:W3:Y:S01]  /*13cf0*/  LDL R245, [R1+0x104] ;  /* 0x0001040001f57983 */ /* 0x000ee20000100800 */
[----:B-1----:R-:W-:-:S04]  /*13d00*/  IADD3 R3, R225, -R2, RZ ;  /* 0x80000002e1037210 */ /* 0x002fc80007ffe0ff */
[----:B------:R-:W-:Y:S02]  /*13d10*/  IABS R3, R3 ;  /* 0x0000000300037213 */ /* 0x000fe40000000000 */
[C---:B------:R-:W-:Y:S02]  /*13d20*/  ISETP.GE.OR P1, PT, R2.reuse, R231, !P1 ;  /* 0x000000e70200720c */ /* 0x040fe40004f26670 */
[----:B------:R-:W-:Y:S01]  /*13d30*/  ISETP.GE.OR P0, PT, R2, R230, !P0 ;  /* 0x000000e60200720c */ /* 0x000fe20004706670 */
[----:B------:R-:W-:Y:S01]  /*13d40*/  IMAD.MOV.U32 R2, RZ, RZ, R3 ;  /* 0x000000ffff027224 */ /* 0x000fe200078e0003 */
[----:B------:R-:W-:-:S03]  /*13d50*/  IABS R4, R4 ;  /* 0x0000000400047213 */ /* 0x000fc60000000000 */
[----:B------:R1:W1:Y:S02]  /*13d60*/  I2F R3, R2 ;  /* 0x0000000200037306 */ /* 0x0002640000201400 */
[----:B-1----:R-:W-:-:S06]  /*13d70*/  IMAD.MOV.U32 R2, RZ, RZ, R4 ;  /* 0x000000ffff027224 */ /* 0x002fcc00078e0004 */
[----:B------:R1:W1:Y:S01]  /*13d80*/  I2F R4, R2 ;  /* 0x0000000200047306 */ /* 0x0002620000201400 */
[----:B------:R-:W-:Y:S01]  /*13d90*/  FFMA.FTZ R11, R3, -R224, R138 ;  /* 0x800000e0030b7223 */ /* 0x000fe2000001008a */
[----:B-1----:R-:W-:-:S04]  /*13da0*/  FMNMX.FTZ R2, R190, R30, !PT ;  /* 0x0000001ebe027209 */ /* 0x002fc80007810000 */
[----:B------:R-:W-:-:S04]  /*13db0*/  FMNMX.FTZ R2, R29, R2, !PT ;  /* 0x000000021d027209 */ /* 0x000fc80007810000 */
[----:B------:R-:W-:-:S04]  /*13dc0*/  FMNMX.FTZ R2, R26, R2, !PT ;  /* 0x000000021a027209 */ /* 0x000fc80007810000 */
[----:B------:R-:W-:Y:S02]  /*13dd0*/  FMNMX.FTZ R3, R27, R2, !PT ;  /* 0x000000021b037209 */ /* 0x000fe40007810000 */
        /* <DEDUP_REMOVED lines=13> */
[----:B------:R-:W-:Y:S01]  /*13eb0*/  FMNMX.FTZ R2, R17, R2, !PT ;  /* 0x0000000211027209 */ /* 0x000fe20007810000 */
[-C--:B------:R-:W-:Y:S01]  /*13ec0*/  FFMA.FTZ R12, R19, -R224.reuse, R243 ;  /* 0x800000e0130c7223 */ /* 0x080fe200000100f3 */
[----:B------:R-:W-:Y:S01]  /*13ed0*/  FMNMX.FTZ R3, R9, R3, !PT ;  /* 0x0000000309037209 */ /* 0x000fe20007810000 */
[----:B------:R-:W-:Y:S01]  /*13ee0*/  FFMA.FTZ R19, R4, -R224, R133 ;  /* 0x800000e004137223 */ /* 0x000fe20000010085 */
[----:B------:R-:W-:Y:S02]  /*13ef0*/  FMNMX.FTZ R4, R25, R2, !PT ;  /* 0x0000000219047209 */ /* 0x000fe40007810000 */
[----:B------:R-:W-:Y:S02]  /*13f00*/  FMNMX.FTZ R2, R8, R3, !PT ;  /* 0x0000000308027209 */ /* 0x000fe40007810000 */
[----:B------:R-:W-:Y:S01]  /*13f10*/  FMNMX.FTZ R4, R24, R4, !PT ;  /* 0x0000000418047209 */ /* 0x000fe20007810000 */
[----:B------:R-:W-:Y:S01]  /*13f20*/  FFMA.FTZ R5, R5, -R224, R251 ;  /* 0x800000e005057223 */ /* 0x000fe200000100fb */
[----:B------:R-:W-:-:S02]  /*13f30*/  FSEL R6, R6, -INF , !P6 ;  /* 0xff80000006067808 */ /* 0x000fc40007000000 */
[----:B------:R-:W-:Y:S01]  /*13f40*/  FSEL R10, R21, -INF , !P4 ;  /* 0xff800000150a7808 */ /* 0x000fe20006000000 */
[----:B------:R-:W-:Y:S01]  /*13f50*/  IMAD.MOV.U32 R138, RZ, RZ, R132 ;  /* 0x000000ffff8a7224 */ /* 0x000fe200078e0084 */
[----:B------:R-:W-:Y:S01]  /*13f60*/  FMNMX.FTZ R2, R7, R2, !PT ;  /* 0x0000000207027209 */ /* 0x000fe20007810000 */
[----:B------:R-:W3:Y:S01]  /*13f70*/  LDL.64 R250, [R1+0x98] ;  /* 0x0000980001fa7983 */ /* 0x000ee20000100a00 */
[----:B------:R-:W-:Y:S02]  /*13f80*/  FMNMX.FTZ R3, R23, R4, !PT ;  /* 0x0000000417037209 */ /* 0x000fe40007810000 */
[----:B------:R-:W-:Y:S02]  /*13f90*/  FSEL R5, R5, -INF , !P5 ;  /* 0xff80000005057808 */ /* 0x000fe40006800000 */
[----:B------:R-:W-:Y:S02]  /*13fa0*/  FMNMX.FTZ R2, R6, R2, !PT ;  /* 0x0000000206027209 */ /* 0x000fe40007810000 */
[----:B------:R-:W-:-:S02]  /*13fb0*/  FMNMX.FTZ R3, R22, R3, !PT ;  /* 0x0000000316037209 */ /* 0x000fc40007810000 */
[----:B------:R-:W-:Y:S02]  /*13fc0*/  FSEL R4, R11, -INF , !P1 ;  /* 0xff8000000b047808 */ /* 0x000fe40004800000 */
[----:B------:R-:W-:Y:S02]  /*13fd0*/  FMNMX.FTZ R2, R5, R2, !PT ;  /* 0x0000000205027209 */ /* 0x000fe40007810000 */
[----:B------:R-:W-:Y:S02]  /*13fe0*/  FSEL R21, R12, -INF , !P3 ;  /* 0xff8000000c157808 */ /* 0x000fe40005800000 */
[----:B------:R-:W-:Y:S02]  /*13ff0*/  FMNMX.FTZ R3, R10, R3, !PT ;  /* 0x000000030a037209 */ /* 0x000fe40007810000 */
[----:B------:R-:W-:Y:S02]  /*14000*/  FMNMX.FTZ R133, R4, R2, !PT ;  /* 0x0000000204857209 */ /* 0x000fe40007810000 */
[----:B------:R-:W-:-:S02]  /*14010*/  FMNMX.FTZ R2, R21, R3, !PT ;  /* 0x0000000315027209 */ /* 0x000fc40007810000 */
[----:B------:R-:W-:Y:S02]  /*14020*/  FSEL R19, R19, -INF , !P0 ;  /* 0xff80000013137808 */ /* 0x000fe40004000000 */
[----:B------:R-:W-:Y:S01]  /*14030*/  FMNMX.FTZ R2, R20, R2, !PT ;  /* 0x0000000214027209 */ /* 0x000fe20007810000 */
[----:B------:R-:W1:Y:S03]  /*14040*/  SHFL.BFLY PT, R11, R133, 0x2, 0x1f ;  /* 0x0c401f00850b7f89 */ /* 0x000e6600000e0000 */
[----:B------:R-:W-:-:S05]  /*14050*/  FMNMX.FTZ R2, R19, R2, !PT ;  /* 0x0000000213027209 */ /* 0x000fca0007810000 */
[----:B------:R-:W4:Y:S01]  /*14060*/  SHFL.BFLY PT, R3, R2, 0x2, 0x1f ;  /* 0x0c401f0002037f89 */ /* 0x000f2200000e0000 */
[----:B-1----:R-:W-:-:S05]  /*14070*/  FMNMX.FTZ R133, R133, R11, !PT ;  /* 0x0000000b85857209 */ /* 0x002fca0007810000 */
[----:B------:R-:W1:Y:S01]  /*14080*/  SHFL.BFLY PT, R11, R133, 0x1, 0x1f ;  /* 0x0c201f00850b7f89 */ /* 0x000e6200000e0000 */
[----:B----4-:R-:W-:-:S05]  /*14090*/  FMNMX.FTZ R2, R2, R3, !PT ;  /* 0x0000000302027209 */ /* 0x010fca0007810000 */
[----:B------:R-:W4:Y:S01]  /*140a0*/  SHFL.BFLY PT, R132, R2, 0x1, 0x1f ;  /* 0x0c201f0002847f89 */ /* 0x000f2200000e0000 */
[----:B-1----:R-:W-:-:S04]  /*140b0*/  FMNMX.FTZ R133, R133, R11, !PT ;  /* 0x0000000b85857209 */ /* 0x002fc80007810000 */
[----:B------:R-:W-:Y:S01]  /*140c0*/  FSETP.NEU.FTZ.AND P1, PT, R133, -INF , PT ;  /* 0xff8000008500780b */ /* 0x000fe20003f3d000 */
[----:B------:R-:W-:Y:S01]  /*140d0*/  FMUL.FTZ R3, R0, R133 ;  /* 0x0000008500037220 */ /* 0x000fe20000410000 */
[----:B----4-:R-:W-:-:S04]  /*140e0*/  FMNMX.FTZ R132, R2, R132, !PT ;  /* 0x0000008402847209 */ /* 0x010fc80007810000 */
[----:B------:R-:W-:Y:S02]  /*140f0*/  FSEL R3, R3, RZ, P1 ;  /* 0x000000ff03037208 */ /* 0x000fe40000800000 */
[----:B------:R-:W-:Y:S01]  /*14100*/  FSETP.NEU.FTZ.AND P0, PT, R132, -INF , PT ;  /* 0xff8000008400780b */ /* 0x000fe20003f1d000 */
[----:B------:R-:W-:Y:S02]  /*14110*/  FMUL.FTZ R2, R0, R132 ;  /* 0x0000008400027220 */ /* 0x000fe40000410000 */
[----:B------:R-:W-:-:S03]  /*14120*/  FFMA.FTZ R11, R29, R0, -R3 ;  /* 0x000000001d0b7223 */ /* 0x000fc60000010803 */
[----:B------:R-:W-:Y:S01]  /*14130*/  FSEL R2, R2, RZ, P0 ;  /* 0x000000ff02027208 */ /* 0x000fe20000000000 */
[-CC-:B------:R-:W-:Y:S02]  /*14140*/  FFMA.FTZ R29, R16, R0.reuse, -R3.reuse ;  /* 0x00000000101d7223 */ /* 0x180fe40000010803 */
[-CC-:B------:R-:W-:Y:S02]  /*14150*/  FFMA.FTZ R178, R7, R0.reuse, -R3.reuse ;  /* 0x0000000007b27223 */ /* 0x180fe40000010803 */
[-CC-:B------:R-:W-:Y:S02]  /*14160*/  FFMA.FTZ R179, R6, R0.reuse, -R3.reuse ;  /* 0x0000000006b37223 */ /* 0x180fe40000010803 */
[-C--:B------:R-:W-:Y:S02]  /*14170*/  FFMA.FTZ R180, R5, R0.reuse, -R3 ;  /* 0x0000000005b47223 */ /* 0x080fe40000010803 */
[-CC-:B------:R-:W-:Y:S02]  /*14180*/  FFMA.FTZ R7, R34, R0.reuse, -R2.reuse ;  /* 0x0000000022077223 */ /* 0x180fe40000010802 */
[----:B------:R-:W-:-:S02]  /*14190*/  FFMA.FTZ R6, R32, R0, -R2 ;  /* 0x0000000020067223 */ /* 0x000fc40000010802 */
        /* <DEDUP_REMOVED lines=13> */
[-C--:B------:R-:W-:Y:S01]  /*14270*/  FFMA.FTZ R177, R19, R0.reuse, -R2 ;  /* 0x0000000013b17223 */ /* 0x080fe20000010802 */
[----:B------:R-:W-:Y:S01]  /*14280*/  FSEL R2, R133, RZ, P1 ;  /* 0x000000ff85027208 */ /* 0x000fe20000800000 */
[----:B------:R-:W-:Y:S01]  /*14290*/  STL [R1+0x1fc], R224 ;  /* 0x0001fce001007387 */ /* 0x000fe20000100800 */
[----:B------:R-:W-:-:S03]  /*142a0*/  FFMA.FTZ R181, R4, R0, -R3 ;  /* 0x0000000004b57223 */ /* 0x000fc60000010803 */
[----:B------:R1:W-:Y:S01]  /*142b0*/  STL [R1+0x200], R133 ;  /* 0x0002008501007387 */ /* 0x0003e20000100800 */
[----:B------:R-:W-:-:S03]  /*142c0*/  FADD.FTZ R4, R190, -R2 ;  /* 0x80000002be047221 */ /* 0x000fc60000010000 */
[----:B------:R-:W4:Y:S01]  /*142d0*/  LDL.LU R190, [R1+0xbc] ;  /* 0x0000bc0001be7983 */ /* 0x000f220000300800 */
[-CC-:B------:R-:W-:Y:S01]  /*142e0*/  FFMA.FTZ R26, R26, R0.reuse, -R3.reuse ;  /* 0x000000001a1a7223 */ /* 0x180fe20000010803 */
[----:B------:R-:W-:Y:S01]  /*142f0*/  FSEL R2, R132, RZ, P0 ;  /* 0x000000ff84027208 */ /* 0x000fe20000000000 */
[-CC-:B------:R-:W-:Y:S02]  /*14300*/  FFMA.FTZ R174, R13, R0.reuse, -R3.reuse ;  /* 0x000000000dae7223 */ /* 0x180fe40000010803 */
[-CC-:B------:R-:W-:Y:S01]  /*14310*/  FFMA.FTZ R12, R30, R0.reuse, -R3.reuse ;  /* 0x000000001e0c7223 */ /* 0x180fe20000010803 */
[----:B------:R1:W-:Y:S01]  /*14320*/  MUFU.EX2 R13, R26 ;  /* 0x0000001a000d7308 */ /* 0x0003e20000000800 */
[-CC-:B------:R-:W-:Y:S02]  /*14330*/  FFMA.FTZ R27, R27, R0.reuse, -R3.reuse ;  /* 0x000000001b1b7223 */ /* 0x180fe40000010803 */
[-CC-:B------:R-:W-:Y:S02]  /*14340*/  FFMA.FTZ R28, R28, R0.reuse, -R3.reuse ;  /* 0x000000001c1c7223 */ /* 0x180fe40000010803 */
[----:B------:R-:W-:-:S02]  /*14350*/  FFMA.FTZ R18, R18, R0, -R3 ;  /* 0x0000000012127223 */ /* 0x000fc40000010803 */
[-CC-:B------:R-:W-:Y:S02]  /*14360*/  FFMA.FTZ R30, R15, R0.reuse, -R3.reuse ;  /* 0x000000000f1e7223 */ /* 0x180fe40000010803 */
[-CC-:B------:R-:W-:Y:S02]  /*14370*/  FFMA.FTZ R175, R9, R0.reuse, -R3.reuse ;  /* 0x0000000009af7223 */ /* 0x180fe40000010803 */
[-CC-:B------:R-:W-:Y:S02]  /*14380*/  FFMA.FTZ R176, R8, R0.reuse, -R3.reuse ;  /* 0x0000000008b07223 */ /* 0x180fe40000010803 */
[----:B-1----:R-:W-:Y:S02]  /*14390*/  FFMA.FTZ R26, R14, R0, -R3 ;  /* 0x000000000e1a7223 */ /* 0x002fe40000010803 */
[----:B------:R-:W-:Y:S01]  /*143a0*/  FADD.FTZ R3, R234, -R2 ;  /* 0x80000002ea037221 */ /* 0x000fe20000010000 */
[----:B--2---:R-:W-:Y:S02]  /*143b0*/  IADD3 R2, R139, -0x1, RZ ;  /* 0xffffffff8b027810 */ /* 0x004fe40007ffe0ff */
[----:B------:R-:W2:Y:S04]  /*143c0*/  LDL.LU R139, [R1+0xc0] ;  /* 0x0000c000018b7983 */ /* 0x000ea80000300800 */
[----:B------:R-:W2:Y:S04]  /*143d0*/  LDL R213, [R1+0xd8] ;  /* 0x0000d80001d57983 */ /* 0x000ea80000100800 */
[----:B------:R-:W2:Y:S04]  /*143e0*/  LDL R209, [R1+0xdc] ;  /* 0x0000dc0001d17983 */ /* 0x000ea80000100800 */
[----:B------:R-:W2:Y:S04]  /*143f0*/  LDL R208, [R1+0xd4] ;  /* 0x0000d40001d07983 */ /* 0x000ea80000100800 */
[----:B------:R-:W2:Y:S04]  /*14400*/  LDL R207, [R1+0xe4] ;  /* 0x0000e40001cf7983 */ /* 0x000ea80000100800 */
[----:B------:R-:W2:Y:S04]  /*14410*/  LDL R206, [R1+0xc4] ;  /* 0x0000c40001ce7983 */ /* 0x000ea80000100800 */
[----:B------:R-:W2:Y:S04]  /*14420*/  LDL R230, [R1+0xcc] ;  /* 0x0000cc0001e67983 */ /* 0x000ea80000100800 */
[----:B------:R-:W2:Y:S04]  /*14430*/  LDL R204, [R1+0xe0] ;  /* 0x0000e00001cc7983 */ /* 0x000ea80000100800 */
[----:B------:R-:W2:Y:S04]  /*14440*/  LDL R199, [R1+0xc8] ;  /* 0x0000c80001c77983 */ /* 0x000ea80000100800 */
[----:B------:R1:W2:Y:S04]  /*14450*/  LDL.LU.S16 R136, [R1+0x4] ;  /* 0x0000040001887983 */ /* 0x0002a80000300600 */
[----:B------:R1:W2:Y:S01]  /*14460*/  LDL.LU.S16 R133, [R1] ;  /* 0x0000000001857983 */ /* 0x0002a20000300600 */
[C---:B------:R-:W-:Y:S01]  /*14470*/  FMUL.FTZ R4, R0.reuse, R4 ;  /* 0x0000000400047220 */ /* 0x040fe20000410000 */
[----:B------:R-:W-:Y:S01]  /*14480*/  MUFU.EX2 R12, R12 ;  /* 0x0000000c000c7308 */ /* 0x000fe20000000800 */
[----:B------:R-:W-:Y:S01]  /*14490*/  FMUL.FTZ R14, R0, R3 ;  /* 0x00000003000e7220 */ /* 0x000fe20000410000 */
[----:B------:R-:W-:Y:S01]  /*144a0*/  SHF.L.U32 R0, R247, 0x1, RZ ;  /* 0x00000001f7007819 */ /* 0x000fe200000006ff */
[----:B---3--:R-:W-:-:S05]  /*144b0*/  IMAD.WIDE.U32 R214, R235, -0x326172a9, RZ ;  /* 0xcd9e8d57ebd67825 */ /* 0x008fca00078e00ff */
[----:B------:R-:W3:Y:S01]  /*144c0*/  MUFU.EX2 R11, R11 ;  /* 0x0000000b000b7308 */ /* 0x000ee20000000800 */
[----:B------:R-:W-:-:S07]  /*144d0*/  LOP3.LUT R3, R244, R215, RZ, 0x3c, !PT ;  /* 0x000000d7f4037212 */ /* 0x000fce00078e3cff */
[----:B------:R-:W-:Y:S01]  /*144e0*/  MUFU.EX2 R7, R7 ;  /* 0x0000000700077308 */ /* 0x000fe20000000800 */
[----:B------:R-:W-:-:S07]  /*144f0*/  IMAD.WIDE.U32 R172, R3, -0x2daee0ad, RZ ;  /* 0xd2511f5303ac7825 */ /* 0x000fce00078e00ff */
[----:B------:R-:W1:Y:S01]  /*14500*/  MUFU.EX2 R6, R6 ;  /* 0x0000000600067308 */ /* 0x000e620000000800 */
[----:B------:R-:W-:-:S07]  /*14510*/  IMAD.MOV.U32 R205, RZ, RZ, R138 ;  /* 0x000000ffffcd7224 */ /* 0x000fce00078e008a */
[----:B------:R-:W1:Y:S01]  /*14520*/  MUFU.EX2 R9, R27 ;  /* 0x0000001b00097308 */ /* 0x000e620000000800 */
[----:B---3--:R-:W-:-:S07]  /*14530*/  F2FP.BF16.PACK_AB R246, R11, R12 ;  /* 0x0000000c0bf6723e */ /* 0x008fce00000010ff */
[----:B------:R-:W-:Y:S08]  /*14540*/  MUFU.EX2 R8, R28 ;  /* 0x0000001c00087308 */ /* 0x000ff00000000800 */
[----:B------:R-:W-:Y:S01]  /*14550*/  MUFU.EX2 R5, R5 ;  /* 0x0000000500057308 */ /* 0x000fe20000000800 */
[----:B-1----:R-:W-:Y:S02]  /*14560*/  F2FP.BF16.PACK_AB R219, R6, R7 ;  /* 0x0000000706db723e */ /* 0x002fe400000010ff */
[----:B------:R-:W-:-:S05]  /*14570*/  LOP3.LUT R10, R251, R2, RZ, 0x3c, !PT ;  /* 0x00000002fb0a7212 */ /* 0x000fca00078e3cff */
[----:B------:R1:W-:Y:S01]  /*14580*/  MUFU.EX2 R2, R4 ;  /* 0x0000000400027308 */ /* 0x0003e20000000800 */
[C---:B------:R-:W-:Y:S02]  /*14590*/  IADD3 R3, R251.reuse, -0x4498517b, RZ ;  /* 0xbb67ae85fb037810 */ /* 0x040fe40007ffe0ff */
[----:B-1----:R-:W-:-:S05]  /*145a0*/  LOP3.LUT R4, R251, R0, RZ, 0x3c, !PT ;  /* 0x00000000fb047212 */ /* 0x002fca00078e3cff */
[----:B------:R1:W-:Y:S02]  /*145b0*/  MUFU.EX2 R0, R14 ;  /* 0x0000000e00007308 */ /* 0x0003e40000000800 */
[----:B-1----:R-:W-:-:S05]  /*145c0*/  IMAD.WIDE.U32 R14, R245, -0x2daee0ad, RZ ;  /* 0xd2511f53f50e7825 */ /* 0x002fca00078e00ff */
[----:B------:R-:W-:Y:S02]  /*145d0*/  LOP3.LUT R182, R4, R15, RZ, 0x3c, !PT ;  /* 0x0000000f04b67212 */ /* 0x000fe400078e3cff */
[----:B------:R-:W-:Y:S02]  /*145e0*/  LOP3.LUT R138, R173, R3, R14, 0x96, !PT ;  /* 0x00000003ad8a7212 */ /* 0x000fe400078e960e */
[----:B------:R-:W1:Y:S01]  /*145f0*/  MUFU.EX2 R3, R16 ;  /* 0x0000001000037308 */ /* 0x000e620000000800 */
[----:B------:R-:W-:Y:S01]  /*14600*/  LOP3.LUT R15, R10, R15, RZ, 0x3c, !PT ;  /* 0x0000000f0a0f7212 */ /* 0x000fe200078e3cff */
[----:B------:R-:W-:Y:S01]  /*14610*/  IMAD.MOV.U32 R251, RZ, RZ, R191 ;  /* 0x000000fffffb7224 */ /* 0x000fe200078e00bf */
[----:B------:R-:W-:Y:S02]  /*14620*/  F2FP.BF16.PACK_AB R223, R9, R13 ;  /* 0x0000000d09df723e */ /* 0x000fe400000010ff */
[----:B-1----:R-:W-:Y:S01]  /*14630*/  F2FP.BF16.PACK_AB R222, R3, R5 ;  /* 0x0000000503de723e */ /* 0x002fe200000010ff */
[----:B----4-:R-:W-:-:S04]  /*14640*/  FFMA.FTZ R4, R190, R2, R12 ;  /* 0x00000002be047223 */ /* 0x010fc8000001000c */
[----:B------:R-:W-:Y:S02]  /*14650*/  FADD.FTZ R14, R11, R4 ;  /* 0x000000040b0e7221 */ /* 0x000fe40000010000 */
[----:B------:R-:W1:Y:S02]  /*14660*/  MUFU.EX2 R4, R18 ;  /* 0x0000001200047308 */ /* 0x000e640000000800 */
[----:B------:R-:W-:Y:S02]  /*14670*/  FADD.FTZ R11, R13, R14 ;  /* 0x0000000e0d0b7221 */ /* 0x000fe40000010000 */
[----:B------:R-:W-:Y:S01]  /*14680*/  IMAD.WIDE.U32 R190, R15, -0x326172a9, RZ ;  /* 0xcd9e8d570fbe7825 */ /* 0x000fe200078e00ff */
[----:B-1----:R-:W-:-:S03]  /*14690*/  F2FP.BF16.PACK_AB R248, R4, R8 ;  /* 0x0000000804f8723e */ /* 0x002fc600000010ff */
[----:B--2---:R-:W-:Y:S02]  /*146a0*/  FFMA.FTZ R10, R139, R0, R7 ;  /* 0x000000008b0a7223 */ /* 0x004fe40000010007 */
[----:B------:R-:W-:Y:S02]  /*146b0*/  FADD.FTZ R7, R9, R11 ;  /* 0x0000000b09077221 */ /* 0x000fe40000010000 */
[----:B------:R-:W-:Y:S02]  /*146c0*/  FADD.FTZ R10, R6, R10 ;  /* 0x0000000a060a7221 */ /* 0x000fe40000010000 */
[----:B------:R-:W-:Y:S02]  /*146d0*/  FADD.FTZ R7, R8, R7 ;  /* 0x0000000708077221 */ /* 0x000fe40000010000 */
[----:B------:R-:W-:Y:S02]  /*146e0*/  FADD.FTZ R6, R5, R10 ;  /* 0x0000000a05067221 */ /* 0x000fe40000010000 */
[----:B------:R-:W-:-:S04]  /*146f0*/  IMAD.WIDE.U32 R138, R138, -0x326172a9, RZ ;  /* 0xcd9e8d578a8a7825 */ /* 0x000fc800078e00ff */
[----:B------:R-:W-:Y:S01]  /*14700*/  FADD.FTZ R18, R3, R6 ;  /* 0x0000000603127221 */ /* 0x000fe20000010000 */
[----:B------:R-:W-:Y:S01]  /*14710*/  LOP3.LUT R6, R139, R209, R190, 0x96, !PT ;  /* 0x000000d18b067212 */ /* 0x000fe200078e96be */
[----:B------:R-:W-:Y:S01]  /*14720*/  FADD.FTZ R16, R4, R7 ;  /* 0x0000000704107221 */ /* 0x000fe20000010000 */
[----:B------:R-:W-:-:S03]  /*14730*/  LOP3.LUT R4, R191, R213, R214, 0x96, !PT ;  /* 0x000000d5bf047212 */ /* 0x000fc600078e96d6 */
[----:B------:R-:W-:-:S04]  /*14740*/  IMAD.WIDE.U32 R6, R6, -0x2daee0ad, RZ ;  /* 0xd2511f5306067825 */ /* 0x000fc800078e00ff */
[----:B------:R-:W-:-:S05]  /*14750*/  IMAD.WIDE.U32 R4, R4, -0x2daee0ad, RZ ;  /* 0xd2511f5304047825 */ /* 0x000fca00078e00ff */
[----:B------:R-:W-:Y:S02]  /*14760*/  LOP3.LUT R10, R5, R208, R172, 0x96, !PT ;  /* 0x000000d0050a7212 */ /* 0x000fe400078e96ac */
[----:B------:R-:W-:-:S03]  /*14770*/  LOP3.LUT R8, R7, R207, R4, 0x96, !PT ;  /* 0x000000cf07087212 */ /* 0x000fc600078e9604 */
[----:B------:R-:W-:-:S04]  /*14780*/  IMAD.WIDE.U32 R10, R10, -0x326172a9, RZ ;  /* 0xcd9e8d570a0a7825 */ /* 0x000fc800078e00ff */
[----:B------:R-:W-:Y:S01]  /*14790*/  IMAD.WIDE.U32 R8, R8, -0x326172a9, RZ ;  /* 0xcd9e8d5708087825 */ /* 0x000fe200078e00ff */
[----:B------:R-:W-:-:S04]  /*147a0*/  LOP3.LUT R5, R11, R206, R138, 0x96, !PT ;  /* 0x000000ce0b057212 */ /* 0x000fc800078e968a */
[----:B------:R-:W-:Y:S01]  /*147b0*/  LOP3.LUT R10, R9, R205, R10, 0x96, !PT ;  /* 0x000000cd090a7212 */ /* 0x000fe200078e960a */
[----:B------:R-:W-:-:S04]  /*147c0*/  IMAD.WIDE.U32 R4, R5, -0x2daee0ad, RZ ;  /* 0xd2511f5305047825 */ /* 0x000fc800078e00ff */
[----:B------:R-:W-:Y:S01]  /*147d0*/  IMAD.WIDE.U32 R10, R10, -0x2daee0ad, RZ ;  /* 0xd2511f530a0a7825 */ /* 0x000fe200078e00ff */
[----:B------:R-:W-:-:S04]  /*147e0*/  LOP3.LUT R6, R5, R204, R6, 0x96, !PT ;  /* 0x000000cc05067212 */ /* 0x000fc800078e9606 */
[----:B------:R-:W-:Y:S01]  /*147f0*/  LOP3.LUT R4, R11, R230, R4, 0x96, !PT ;  /* 0x000000e60b047212 */ /* 0x000fe200078e9604 */
[----:B------:R-:W-:-:S04]  /*14800*/  IMAD.WIDE.U32 R6, R6, -0x326172a9, RZ ;  /* 0xcd9e8d5706067825 */ /* 0x000fc800078e00ff */
[----:B------:R-:W-:-:S05]  /*14810*/  IMAD.WIDE.U32 R4, R4, -0x326172a9, RZ ;  /* 0xcd9e8d5704047825 */ /* 0x000fca00078e00ff */
[----:B------:R-:W-:-:S04]  /*14820*/  LOP3.LUT R3, R5, R251, R6, 0x96, !PT ;  /* 0x000000fb05037212 */ /* 0x000fc800078e9606 */
[----:B------:R-:W-:Y:S02]  /*14830*/  LOP3.LUT R6, R3, 0xff, RZ, 0xc0, !PT ;  /* 0x000000ff03067812 */ /* 0x000fe400078ec0ff */
[----:B------:R-:W-:Y:S02]  /*14840*/  LOP3.LUT R15, R7, R199, R8, 0x96, !PT ;  /* 0x000000c7070f7212 */ /* 0x000fe400078e9608 */
[----:B------:R-:W-:Y:S02]  /*14850*/  ISETP.GE.U32.AND P3, PT, R221, R6, PT ;  /* 0x00000006dd00720c */ /* 0x000fe40003f66070 */
[----:B------:R-:W-:Y:S02]  /*14860*/  LOP3.LUT R6, R3, 0xffff, RZ, 0xc0, !PT ;  /* 0x0000ffff03067812 */ /* 0x000fe400078ec0ff */
[--C-:B------:R-:W-:Y:S02]  /*14870*/  SHF.R.U32.HI R8, RZ, 0x10, R3.reuse ;  /* 0x00000010ff087819 */ /* 0x100fe40000011603 */
[----:B------:R-:W-:Y:S01]  /*14880*/  SHF.R.U32.HI R3, RZ, 0x18, R3 ;  /* 0x00000018ff037819 */ /* 0x000fe20000011603 */
[----:B------:R-:W1:Y:S03]  /*14890*/  MUFU.EX2 R14, R29 ;  /* 0x0000001d000e7308 */ /* 0x000e660000000800 */
[----:B------:R-:W-:-:S02]  /*148a0*/  ISETP.GE.U32.AND P0, PT, R221, R3, PT ;  /* 0x00000003dd00720c */ /* 0x000fc40003f06070 */
[C---:B------:R-:W-:Y:S02]  /*148b0*/  LOP3.LUT R3, R4.reuse, 0xff, RZ, 0xc0, !PT ;  /* 0x000000ff04037812 */ /* 0x040fe400078ec0ff */
[----:B------:R-:W-:Y:S01]  /*148c0*/  SHF.R.U32.HI R6, RZ, 0x8, R6 ;  /* 0x00000008ff067819 */ /* 0x000fe20000011606 */
[----:B------:R-:W2:Y:S01]  /*148d0*/  MUFU.EX2 R13, R30 ;  /* 0x0000001e000d7308 */ /* 0x000ea20000000800 */
[----:B------:R-:W-:Y:S02]  /*148e0*/  ISETP.GE.U32.AND P2, PT, R221, R3, PT ;  /* 0x00000003dd00720c */ /* 0x000fe40003f46070 */
[--C-:B------:R-:W-:Y:S02]  /*148f0*/  SHF.R.U32.HI R3, RZ, 0x10, R4.reuse ;  /* 0x00000010ff037819 */ /* 0x100fe40000011604 */
[----:B------:R-:W-:Y:S02]  /*14900*/  LOP3.LUT R19, R4, 0xffff, RZ, 0xc0, !PT ;  /* 0x0000ffff04137812 */ /* 0x000fe400078ec0ff */
[----:B------:R-:W-:Y:S01]  /*14910*/  SHF.R.U32.HI R4, RZ, 0x18, R4 ;  /* 0x00000018ff047819 */ /* 0x000fe20000011604 */
[----:B------:R-:W3:Y:S01]  /*14920*/  MUFU.EX2 R7, R174 ;  /* 0x000000ae00077308 */ /* 0x000ee20000000800 */
[----:B------:R-:W-:-:S02]  /*14930*/  LOP3.LUT R6, R6, 0xffff, RZ, 0xc0, !PT ;  /* 0x0000ffff06067812 */ /* 0x000fc400078ec0ff */
[----:B------:R-:W-:Y:S01]  /*14940*/  ISETP.GE.U32.AND P1, PT, R221, R4, PT ;  /* 0x00000004dd00720c */ /* 0x000fe20003f26070 */
[----:B------:R-:W-:Y:S01]  /*14950*/  IMAD.WIDE.U32 R4, R15, -0x2daee0ad, RZ ;  /* 0xd2511f530f047825 */ /* 0x000fe200078e00ff */
[----:B------:R-:W-:-:S03]  /*14960*/  LOP3.LUT R3, R3, 0xff, RZ, 0xc0, !PT ;  /* 0x000000ff03037812 */ /* 0x000fc600078ec0ff */
[----:B------:R-:W4:Y:S01]  /*14970*/  MUFU.EX2 R12, R35 ;  /* 0x00000023000c7308 */ /* 0x000f220000000800 */
[C---:B------:R-:W-:Y:S02]  /*14980*/  ISETP.GE.U32.AND P4, PT, R221.reuse, R6, PT ;  /* 0x00000006dd00720c */ /* 0x040fe40003f86070 */
[----:B------:R-:W-:Y:S02]  /*14990*/  LOP3.LUT R8, R8, 0xff, RZ, 0xc0, !PT ;  /* 0x000000ff08087812 */ /* 0x000fe400078ec0ff */
[----:B------:R-:W-:-:S03]  /*149a0*/  ISETP.GE.U32.AND P6, PT, R221, R3, PT ;  /* 0x00000003dd00720c */ /* 0x000fc60003fc6070 */
[----:B------:R-:W2:Y:S01]  /*149b0*/  MUFU.EX2 R6, R26 ;  /* 0x0000001a00067308 */ /* 0x000ea20000000800 */
[----:B------:R-:W-:Y:S01]  /*149c0*/  LOP3.LUT R3, R5, R249, R10, 0x96, !PT ;  /* 0x000000f905037212 */ /* 0x000fe200078e960a */
[----:B-1----:R-:W-:Y:S01]  /*149d0*/  FADD.FTZ R10, R14, R16 ;  /* 0x000000100e0a7221 */ /* 0x002fe20000010000 */
[----:B------:R-:W-:-:S05]  /*149e0*/  ISETP.GE.U32.AND P5, PT, R221, R8, PT ;  /* 0x00000008dd00720c */ /* 0x000fca0003fa6070 */
[----:B------:R-:W1:Y:S01]  /*149f0*/  MUFU.EX2 R11, R33 ;  /* 0x00000021000b7308 */ /* 0x000e620000000800 */
[C---:B------:R-:W-:Y:S02]  /*14a00*/  LOP3.LUT R16, R4.reuse, 0xff, RZ, 0xc0, !PT ;  /* 0x000000ff04107812 */ /* 0x040fe400078ec0ff */
[----:B------:R-:W-:Y:S02]  /*14a10*/  LOP3.LUT R21, R4, 0xffff, RZ, 0xc0, !PT ;  /* 0x0000ffff04157812 */ /* 0x000fe400078ec0ff */
[----:B------:R-:W-:-:S03]  /*14a20*/  SHF.R.U32.HI R20, RZ, 0x10, R4 ;  /* 0x00000010ff147819 */ /* 0x000fc60000011604 */
[----:B------:R1:W-:Y:S08]  /*14a30*/  MUFU.EX2 R8, R17 ;  /* 0x0000001100087308 */ /* 0x0003f00000000800 */
[----:B------:R-:W4:Y:S01]  /*14a40*/  MUFU.EX2 R9, R31 ;  /* 0x0000001f00097308 */ /* 0x000f220000000800 */
[----:B-1----:R-:W-:Y:S01]  /*14a50*/  SHF.R.U32.HI R17, RZ, 0x18, R4 ;  /* 0x00000018ff117819 */ /* 0x002fe20000011604 */
[----:B--2---:R-:W-:-:S04]  /*14a60*/  FADD.FTZ R4, R13, R10 ;  /* 0x0000000a0d047221 */ /* 0x004fc80000010000 */
[----:B---3--:R-:W-:Y:S02]  /*14a70*/  FADD.FTZ R10, R7, R4 ;  /* 0x00000004070a7221 */ /* 0x008fe40000010000 */
[----:B----4-:R-:W-:Y:S01]  /*14a80*/  FADD.FTZ R4, R12, R18 ;  /* 0x000000120c047221 */ /* 0x010fe20000010000 */
[----:B------:R-:W1:Y:S01]  /*14a90*/  MUFU.EX2 R5, R25 ;  /* 0x0000001900057308 */ /* 0x000e620000000800 */
[C---:B------:R-:W-:Y:S01]  /*14aa0*/  FADD.FTZ R18, R6.reuse, R10 ;  /* 0x0000000a06127221 */ /* 0x040fe20000010000 */
[----:B------:R-:W-:Y:S01]  /*14ab0*/  F2FP.BF16.PACK_AB R7, R6, R7 ;  /* 0x000000070607723e */ /* 0x000fe200000010ff */
[----:B------:R-:W-:-:S05]  /*14ac0*/  FADD.FTZ R6, R11, R4 ;  /* 0x000000040b067221 */ /* 0x000fca0000010000 */
[----:B------:R-:W2:Y:S01]  /*14ad0*/  MUFU.EX2 R4, R24 ;  /* 0x0000001800047308 */ /* 0x000ea20000000800 */
[----:B------:R-:W-:-:S04]  /*14ae0*/  FADD.FTZ R6, R9, R6 ;  /* 0x0000000609067221 */ /* 0x000fc80000010000 */
[----:B------:R-:W-:-:S04]  /*14af0*/  FADD.FTZ R6, R8, R6 ;  /* 0x0000000608067221 */ /* 0x000fc80000010000 */
[----:B-1----:R-:W-:Y:S01]  /*14b00*/  FADD.FTZ R6, R5, R6 ;  /* 0x0000000605067221 */ /* 0x002fe20000010000 */
[----:B------:R-:W-:Y:S01]  /*14b10*/  PRMT R27, R7, 0x7632, R27 ;  /* 0x00007632071b7816 */ /* 0x000fe2000000001b */
[----:B------:R-:W-:Y:S01]  /*14b20*/  MUFU.EX2 R10, R176 ;  /* 0x000000b0000a7308 */ /* 0x000fe20000000800 */
[C---:B--2---:R-:W-:Y:S01]  /*14b30*/  F2FP.BF16.PACK_AB R5, R4.reuse, R5 ;  /* 0x000000050405723e */ /* 0x044fe200000010ff */
[----:B------:R-:W-:-:S06]  /*14b40*/  FADD.FTZ R15, R4, R6 ;  /* 0x00000006040f7221 */ /* 0x000fcc0000010000 */
[----:B------:R-:W1:Y:S01]  /*14b50*/  MUFU.EX2 R4, R175 ;  /* 0x000000af00047308 */ /* 0x000e620000000800 */
[C---:B------:R-:W-:Y:S02]  /*14b60*/  PRMT R29, R5.reuse, 0x7632, R29 ;  /* 0x00007632051d7816 */ /* 0x040fe4000000001d */
[----:B------:R-:W-:Y:S02]  /*14b70*/  PRMT R30, R5, 0x7610, R30 ;  /* 0x00007610051e7816 */ /* 0x000fe4000000001e */
[----:B------:R-:W-:Y:S01]  /*14b80*/  SHF.R.U32.HI R5, RZ, 0x8, R19 ;  /* 0x00000008ff057819 */ /* 0x000fe20000011613 */
[----:B------:R-:W-:Y:S01]  /*14b90*/  @!P4 HFMA2.BF16_V2 R183, -RZ.H0_H0, RZ.H0_H0, -R27.H0_H0 ;  /* 0x200000ffffb7c231 */ /* 0x000fe2000034091b */
[----:B------:R-:W-:Y:S02]  /*14ba0*/  PRMT R28, R7, 0x7610, R28 ;  /* 0x00007610071c7816 */ /* 0x000fe4000000001c */
[----:B------:R-:W-:Y:S02]  /*14bb0*/  LOP3.LUT R5, R5, 0xffff, RZ, 0xc0, !PT ;  /* 0x0000ffff05057812 */ /* 0x000fe400078ec0ff */
[----:B------:R-:W-:-:S02]  /*14bc0*/  PRMT R203, R28, 0x5410, R27 ;  /* 0x000054101ccb7816 */ /* 0x000fc4000000001b */
[----:B------:R-:W-:Y:S02]  /*14bd0*/  @!P4 PRMT R27, R183, 0x5410, RZ ;  /* 0x00005410b71bc816 */ /* 0x000fe400000000ff */
[----:B------:R-:W-:Y:S02]  /*14be0*/  ISETP.GE.U32.AND P4, PT, R221, R5, PT ;  /* 0x00000005dd00720c */ /* 0x000fe40003f86070 */
[----:B------:R-:W-:Y:S01]  /*14bf0*/  SHF.R.U32.HI R5, RZ, 0x10, R3 ;  /* 0x00000010ff057819 */ /* 0x000fe20000011603 */
[----:B------:R2:W3:Y:S01]  /*14c00*/  MUFU.EX2 R6, R23 ;  /* 0x0000001700067308 */ /* 0x0004e20000000800 */
[----:B-1----:R-:W-:Y:S01]  /*14c10*/  FADD.FTZ R19, R4, R18 ;  /* 0x0000001204137221 */ /* 0x002fe20000010000 */
[----:B------:R-:W-:Y:S02]  /*14c20*/  F2FP.BF16.PACK_AB R4, R10, R4 ;  /* 0x000000040a04723e */ /* 0x000fe400000010ff */
[----:B------:R-:W-:-:S04]  /*14c30*/  LOP3.LUT R7, R5, 0xff, RZ, 0xc0, !PT ;  /* 0x000000ff05077812 */ /* 0x000fc800078ec0ff */
[----:B------:R-:W1:Y:S01]  /*14c40*/  MUFU.EX2 R5, R22 ;  /* 0x0000001600057308 */ /* 0x000e620000000800 */
[----:B------:R-:W-:Y:S01]  /*14c50*/  PRMT R24, R4, 0x7610, R24 ;  /* 0x0000761004187816 */ /* 0x000fe20000000018 */
[----:B------:R-:W-:Y:S01]  /*14c60*/  @!P5 HFMA2.BF16_V2 R186, -RZ.H0_H0, RZ.H0_H0, -R30.H0_H0 ;  /* 0x200000ffffbad231 */ /* 0x000fe2000034091e */
[----:B------:R-:W-:-:S03]  /*14c70*/  PRMT R202, R30, 0x5410, R29 ;  /* 0x000054101eca7816 */ /* 0x000fc6000000001d */
[----:B------:R-:W-:Y:S01]  /*14c80*/  @!P2 HFMA2.BF16_V2 R187, -RZ.H0_H0, RZ.H0_H0, -R24.H0_H0 ;  /* 0x200000ffffbba231 */ /* 0x000fe20000340918 */
[----:B--2---:R-:W-:Y:S02]  /*14c90*/  PRMT R23, R4, 0x7632, R23 ;  /* 0x0000763204177816 */ /* 0x004fe40000000017 */
[----:B------:R-:W-:Y:S02]  /*14ca0*/  @!P5 PRMT R30, R186, 0x5410, RZ ;  /* 0x00005410ba1ed816 */ /* 0x000fe400000000ff */
[----:B------:R-:W-:Y:S02]  /*14cb0*/  LOP3.LUT R4, R3, 0xff, RZ, 0xc0, !PT ;  /* 0x000000ff03047812 */ /* 0x000fe400078ec0ff */
[----:B------:R-:W-:Y:S01]  /*14cc0*/  ISETP.GE.U32.AND P5, PT, R221, R7, PT ;  /* 0x00000007dd00720c */ /* 0x000fe20003fa6070 */
[----:B---3--:R-:W-:Y:S01]  /*14cd0*/  FADD.FTZ R7, R6, R15 ;  /* 0x0000000f06077221 */ /* 0x008fe20000010000 */
[----:B------:R-:W-:Y:S01]  /*14ce0*/  PRMT R201, R24, 0x5410, R23 ;  /* 0x0000541018c97816 */ /* 0x000fe20000000017 */
[----:B------:R-:W-:Y:S01]  /*14cf0*/  @!P4 HFMA2.BF16_V2 R236, -RZ.H0_H0, RZ.H0_H0, -R23.H0_H0 ;  /* 0x200000ffffecc231 */ /* 0x000fe20000340917 */
[----:B------:R-:W-:Y:S01]  /*14d00*/  @!P2 PRMT R24, R187, 0x5410, RZ ;  /* 0x00005410bb18a816 */ /* 0x000fe200000000ff */
[----:B------:R-:W-:Y:S01]  /*14d10*/  @!P3 HFMA2.BF16_V2 R184, -RZ.H0_H0, RZ.H0_H0, -R28.H0_H0 ;  /* 0x200000ffffb8b231 */ /* 0x000fe2000034091c */
[----:B------:R-:W-:Y:S01]  /*14d20*/  ISETP.GE.U32.AND P2, PT, R221, R4, PT ;  /* 0x00000004dd00720c */ /* 0x000fe20003f46070 */
[----:B-1----:R-:W-:Y:S01]  /*14d30*/  FADD.FTZ R7, R5, R7 ;  /* 0x0000000705077221 */ /* 0x002fe20000010000 */
[----:B------:R-:W-:-:S02]  /*14d40*/  SHF.R.U32.HI R4, RZ, 0x18, R3 ;  /* 0x00000018ff047819 */ /* 0x000fc40000011603 */
[----:B------:R-:W-:Y:S02]  /*14d50*/  F2FP.BF16.PACK_AB R6, R5, R6 ;  /* 0x000000060506723e */ /* 0x000fe400000010ff */
[----:B------:R-:W1:Y:S01]  /*14d60*/  MUFU.EX2 R5, R32 ;  /* 0x0000002000057308 */ /* 0x000e620000000800 */
[----:B------:R-:W-:Y:S02]  /*14d70*/  @!P4 PRMT R23, R236, 0x5410, RZ ;  /* 0x00005410ec17c816 */ /* 0x000fe400000000ff */
[----:B------:R-:W-:Y:S02]  /*14d80*/  @!P3 PRMT R28, R184, 0x5410, RZ ;  /* 0x00005410b81cb816 */ /* 0x000fe400000000ff */
[----:B------:R-:W-:Y:S02]  /*14d90*/  ISETP.GE.U32.AND P4, PT, R221, R4, PT ;  /* 0x00000004dd00720c */ /* 0x000fe40003f86070 */
[----:B------:R-:W-:Y:S01]  /*14da0*/  LOP3.LUT R3, R3, 0xffff, RZ, 0xc0, !PT ;  /* 0x0000ffff03037812 */ /* 0x000fe200078ec0ff */
[----:B------:R-:W2:Y:S01]  /*14db0*/  MUFU.EX2 R4, R34 ;  /* 0x0000002200047308 */ /* 0x000ea20000000800 */
[----:B------:R-:W-:-:S02]  /*14dc0*/  ISETP.GE.U32.AND P3, PT, R221, R16, PT ;  /* 0x00000010dd00720c */ /* 0x000fc40003f66070 */
[----:B------:R-:W-:Y:S02]  /*14dd0*/  PRMT R26, R6, 0x7610, R26 ;  /* 0x00007610061a7816 */ /* 0x000fe4000000001a */
[----:B------:R-:W-:-:S03]  /*14de0*/  SHF.R.U32.HI R3, RZ, 0x8, R3 ;  /* 0x00000008ff037819 */ /* 0x000fc60000011603 */
[----:B------:R-:W-:Y:S01]  /*14df0*/  MUFU.EX2 R15, R178 ;  /* 0x000000b2000f7308 */ /* 0x000fe20000000800 */
[----:B------:R-:W-:Y:S01]  /*14e00*/  PRMT R25, R6, 0x7632, R25 ;  /* 0x0000763206197816 */ /* 0x000fe20000000019 */
[----:B------:R-:W-:-:S06]  /*14e10*/  @!P6 HFMA2.BF16_V2 R238, -RZ.H0_H0, RZ.H0_H0, -R26.H0_H0 ;  /* 0x200000ffffeee231 */ /* 0x000fcc000034091a */
[----:B------:R-:W3:Y:S01]  /*14e20*/  MUFU.EX2 R16, R179 ;  /* 0x000000b300107308 */ /* 0x000ee20000000800 */
[----:B------:R-:W-:Y:S01]  /*14e30*/  LOP3.LUT R3, R3, 0xffff, RZ, 0xc0, !PT ;  /* 0x0000ffff03037812 */ /* 0x000fe200078ec0ff */
[----:B------:R-:W-:Y:S01]  /*14e40*/  @!P0 HFMA2.BF16_V2 R185, -RZ.H0_H0, RZ.H0_H0, -R29.H0_H0 ;  /* 0x200000ffffb98231 */ /* 0x000fe2000034091d */
[----:B------:R-:W-:Y:S01]  /*14e50*/  PRMT R200, R26, 0x5410, R25 ;  /* 0x000054101ac87816 */ /* 0x000fe20000000019 */
[----:B------:R-:W-:Y:S01]  /*14e60*/  @!P1 HFMA2.BF16_V2 R237, -RZ.H0_H0, RZ.H0_H0, -R25.H0_H0 ;  /* 0x200000ffffed9231 */ /* 0x000fe20000340919 */
[----:B------:R-:W-:Y:S02]  /*14e70*/  @!P6 PRMT R26, R238, 0x5410, RZ ;  /* 0x00005410ee1ae816 */ /* 0x000fe400000000ff */
[----:B------:R-:W-:Y:S02]  /*14e80*/  LOP3.LUT R6, R20, 0xff, RZ, 0xc0, !PT ;  /* 0x000000ff14067812 */ /* 0x000fe400078ec0ff */
[----:B------:R-:W-:Y:S01]  /*14e90*/  ISETP.GE.U32.AND P6, PT, R221, R3, PT ;  /* 0x00000003dd00720c */ /* 0x000fe20003fc6070 */
[----:B-1----:R-:W-:Y:S01]  /*14ea0*/  FADD.FTZ R3, R5, R7 ;  /* 0x0000000705037221 */ /* 0x002fe20000010000 */
[----:B------:R-:W-:-:S02]  /*14eb0*/  @!P0 PRMT R29, R185, 0x5410, RZ ;  /* 0x00005410b91d8816 */ /* 0x000fc400000000ff */
[----:B------:R-:W-:Y:S01]  /*14ec0*/  @!P1 PRMT R25, R237, 0x5410, RZ ;  /* 0x00005410ed199816 */ /* 0x000fe200000000ff */
[----:B------:R-:W-:Y:S01]  /*14ed0*/  MUFU.EX2 R18, R181 ;  /* 0x000000b500127308 */ /* 0x000fe20000000800 */
[C---:B------:R-:W-:Y:S02]  /*14ee0*/  ISETP.GE.U32.AND P0, PT, R221.reuse, R17, PT ;  /* 0x00000011dd00720c */ /* 0x040fe40003f06070 */
[----:B------:R-:W-:Y:S01]  /*14ef0*/  ISETP.GE.U32.AND P1, PT, R221, R6, PT ;  /* 0x00000006dd00720c */ /* 0x000fe20003f26070 */
[C---:B--2---:R-:W-:Y:S01]  /*14f00*/  FADD.FTZ R6, R4.reuse, R3 ;  /* 0x0000000304067221 */ /* 0x044fe20000010000 */
[----:B------:R-:W-:Y:S02]  /*14f10*/  F2FP.BF16.PACK_AB R135, R4, R5 ;  /* 0x000000050487723e */ /* 0x000fe400000010ff */
[----:B---3--:R-:W-:Y:S01]  /*14f20*/  F2FP.BF16.PACK_AB R22, R16, R15 ;  /* 0x0000000f1016723e */ /* 0x008fe200000010ff */
[----:B------:R-:W1:Y:S01]  /*14f30*/  MUFU.EX2 R17, R180 ;  /* 0x000000b400117308 */ /* 0x000e620000000800 */
[----:B------:R-:W-:-:S02]  /*14f40*/  SHF.R.U32.HI R5, RZ, 0x8, R21 ;  /* 0x00000008ff057819 */ /* 0x000fc40000011615 */
[----:B------:R-:W-:-:S05]  /*14f50*/  PRMT R31, R22, 0x7632, R31 ;  /* 0x00007632161f7816 */ /* 0x000fca000000001f */
[----:B------:R-:W2:Y:S01]  /*14f60*/  MUFU.EX2 R4, R134 ;  /* 0x0000008600047308 */ /* 0x000ea20000000800 */
[----:B------:R-:W-:Y:S01]  /*14f70*/  @!P2 HFMA2.BF16_V2 R239, -RZ.H0_H0, RZ.H0_H0, -R22.H0_H0 ;  /* 0x200000ffffefa231 */ /* 0x000fe20000340916 */
[----:B------:R-:W-:-:S06]  /*14f80*/  LOP3.LUT R5, R5, 0xffff, RZ, 0xc0, !PT ;  /* 0x0000ffff05057812 */ /* 0x000fcc00078ec0ff */
[----:B------:R-:W3:Y:S01]  /*14f90*/  MUFU.EX2 R3, R177 ;  /* 0x000000b100037308 */ /* 0x000ee20000000800 */
[----:B------:R-:W-:Y:S02]  /*14fa0*/  PRMT R210, R22, 0x5410, R31 ;  /* 0x0000541016d27816 */ /* 0x000fe4000000001f */
[----:B------:R-:W-:Y:S02]  /*14fb0*/  @!P2 PRMT R22, R239, 0x5410, RZ ;  /* 0x00005410ef16a816 */ /* 0x000fe400000000ff */
[----:B------:R-:W-:Y:S02]  /*14fc0*/  ISETP.GE.U32.AND P2, PT, R221, R5, PT ;  /* 0x00000005dd00720c */ /* 0x000fe40003f46070 */
[----:B-1----:R-:W-:Y:S01]  /*14fd0*/  F2FP.BF16.PACK_AB R33, R18, R17 ;  /* 0x000000111221723e */ /* 0x002fe200000010ff */
[----:B--2---:R-:W-:-:S03]  /*14fe0*/  FADD.FTZ R5, R4, R6 ;  /* 0x0000000604057221 */ /* 0x004fc60000010000 */
[----:B------:R-:W-:Y:S01]  /*14ff0*/  PRMT R32, R33, 0x7632, R32 ;  /* 0x0000763221207816 */ /* 0x000fe20000000020 */
[C---:B---3--:R-:W-:Y:S01]  /*15000*/  FADD.FTZ R5, R3.reuse, R5 ;  /* 0x0000000503057221 */ /* 0x048fe20000010000 */
[----:B------:R-:W-:-:S05]  /*15010*/  F2FP.BF16.PACK_AB R3, R3, R4 ;  /* 0x000000040303723e */ /* 0x000fca00000010ff */
[----:B------:R-:W-:Y:S01]  /*15020*/  @!P2 HFMA2.BF16_V2 R133, -RZ.H0_H0, RZ.H0_H0, -R32.H0_H0 ;  /* 0x200000ffff85a231 */ /* 0x000fe20000340920 */
[----:B------:R-:W-:Y:S01]  /*15030*/  PRMT R134, R135, 0x7632, R134 ;  /* 0x0000763287867816 */ /* 0x000fe20000000086 */
[----:B------:R1:W-:Y:S01]  /*15040*/  STL [R1+0xc0], R5 ;  /* 0x0000c00501007387 */ /* 0x0003e20000100800 */
[----:B------:R-:W-:Y:S01]  /*15050*/  @!P3 HFMA2.BF16_V2 R136, -RZ.H0_H0, RZ.H0_H0, -R33.H0_H0 ;  /* 0x200000ffff88b231 */ /* 0x000fe20000340921 */
[C---:B------:R-:W-:Y:S02]  /*15060*/  PRMT R35, R3.reuse, 0x7610, R35 ;  /* 0x0000761003237816 */ /* 0x040fe40000000023 */
[----:B------:R-:W-:Y:S02]  /*15070*/  PRMT R34, R3, 0x7632, R34 ;  /* 0x0000763203227816 */ /* 0x000fe40000000022 */
[----:B------:R-:W-:Y:S01]  /*15080*/  PRMT R3, R133, 0x7610, R3 ;  /* 0x0000761085037816 */ /* 0x000fe20000000003 */
[----:B------:R-:W-:Y:S01]  /*15090*/  @!P6 HFMA2.BF16_V2 R240, -RZ.H0_H0, RZ.H0_H0, -R31.H0_H0 ;  /* 0x200000fffff0e231 */ /* 0x000fe2000034091f */
[----:B------:R-:W-:Y:S01]  /*150a0*/  PRMT R197, R33, 0x5410, R32 ;  /* 0x0000541021c57816 */ /* 0x000fe20000000020 */
[----:B------:R-:W-:Y:S01]  /*150b0*/  @!P4 HFMA2.BF16_V2 R241, -RZ.H0_H0, RZ.H0_H0, -R134.H0_H0 ;  /* 0x200000fffff1c231 */ /* 0x000fe20000340986 */
[----:B------:R-:W-:Y:S01]  /*150c0*/  @!P2 PRMT R32, R3, 0x5410, RZ ;  /* 0x000054100320a816 */ /* 0x000fe200000000ff */
[-C--:B------:R-:W-:Y:S01]  /*150d0*/  FMUL.FTZ R3, R89, R2.reuse ;  /* 0x0000000259037220 */ /* 0x080fe20000410000 */
[----:B------:R-:W-:Y:S01]  /*150e0*/  PRMT R198, R135, 0x5410, R134 ;  /* 0x0000541087c67816 */ /* 0x000fe20000000086 */
[----:B------:R-:W-:Y:S01]  /*150f0*/  FMUL.FTZ R180, R144, R2 ;  /* 0x0000000290b47220 */ /* 0x000fe20000410000 */
[----:B------:R-:W-:Y:S01]  /*15100*/  @!P6 PRMT R31, R240, 0x5410, RZ ;  /* 0x00005410f01fe816 */ /* 0x000fe200000000ff */
[----:B-1----:R-:W-:-:S05]  /*15110*/  IMAD.WIDE.U32 R4, R182, -0x326172a9, RZ ;  /* 0xcd9e8d57b6047825 */ /* 0x002fca00078e00ff */
[--C-:B------:R-:W-:Y:S02]  /*15120*/  LOP3.LUT R6, R139, R209, R4.reuse, 0x96, !PT ;  /* 0x000000d18b067212 */ /* 0x100fe400078e9604 */
[----:B------:R-:W-:Y:S02]  /*15130*/  PRMT R4, R136, 0x7610, R4 ;  /* 0x0000761088047816 */ /* 0x000fe40000000004 */
[----:B------:R-:W-:Y:S01]  /*15140*/  LOP3.LUT R5, R5, R213, R214, 0x96, !PT ;  /* 0x000000d505057212 */ /* 0x000fe200078e96d6 */
[-C--:B------:R-:W-:Y:S01]  /*15150*/  FMUL.FTZ R181, R145, R2.reuse ;  /* 0x0000000291b57220 */ /* 0x080fe20000410000 */
[----:B------:R-:W-:Y:S01]  /*15160*/  @!P3 PRMT R33, R4, 0x5410, RZ ;  /* 0x000054100421b816 */ /* 0x000fe200000000ff */
[-C--:B------:R-:W-:Y:S01]  /*15170*/  FMUL.FTZ R4, R80, R2.reuse ;  /* 0x0000000250047220 */ /* 0x080fe20000410000 */
[----:B------:R-:W-:Y:S01]  /*15180*/  @!P4 PRMT R134, R241, 0x5410, RZ ;  /* 0x00005410f186c816 */ /* 0x000fe200000000ff */
        /* <DEDUP_REMOVED lines=61> */
[----:B------:R-:W-:-:S05]  /*15560*/  IMAD.WIDE.U32 R2, R5, -0x2daee0ad, RZ ;  /* 0xd2511f5305027825 */ /* 0x000fca00078e00ff */
[----:B------:R-:W-:Y:S01]  /*15570*/  LOP3.LUT R3, R3, R208, R172, 0x96, !PT ;  /* 0x000000d003037212 */ /* 0x000fe200078e96ac */
[----:B------:R-:W-:Y:S02]  /*15580*/  IMAD.MOV.U32 R104, RZ, RZ, R84 ;  /* 0x000000ffff687224 */ /* 0x000fe400078e0054 */
[----:B------:R-:W-:Y:S02]  /*15590*/  IMAD.MOV.U32 R84, RZ, RZ, R4 ;  /* 0x000000ffff547224 */ /* 0x000fe400078e0004 */
[----:B------:R-:W-:Y:S02]  /*155a0*/  IMAD.MOV.U32 R85, RZ, RZ, R7 ;  /* 0x000000ffff557224 */ /* 0x000fe400078e0007 */
[----:B------:R-:W-:-:S04]  /*155b0*/  IMAD.WIDE.U32 R4, R3, -0x326172a9, RZ ;  /* 0xcd9e8d5703047825 */ /* 0x000fc800078e00ff */
[----:B------:R-:W-:Y:S01]  /*155c0*/  IMAD.WIDE.U32 R6, R6, -0x2daee0ad, RZ ;  /* 0xd2511f5306067825 */ /* 0x000fe200078e00ff */
[----:B------:R-:W-:-:S04]  /*155d0*/  LOP3.LUT R3, R5, R206, R138, 0x96, !PT ;  /* 0x000000ce05037212 */ /* 0x000fc800078e968a */
[----:B------:R-:W-:Y:S01]  /*155e0*/  LOP3.LUT R5, R7, R207, R2, 0x96, !PT ;  /* 0x000000cf07057212 */ /* 0x000fe200078e9602 */
[----:B------:R-:W-:Y:S01]  /*155f0*/  IMAD.WIDE.U32 R2, R3, -0x2daee0ad, RZ ;  /* 0xd2511f5303027825 */ /* 0x000fe200078e00ff */
[----:B------:R-:W-:-:S03]  /*15600*/  F2FP.BF16.PACK_AB R173, R8, R9 ;  /* 0x0000000908ad723e */ /* 0x000fc600000010ff */
[----:B------:R-:W-:Y:S01]  /*15610*/  IMAD.WIDE.U32 R8, R5, -0x326172a9, RZ ;  /* 0xcd9e8d5705087825 */ /* 0x000fe200078e00ff */
[----:B------:R-:W-:-:S04]  /*15620*/  LOP3.LUT R7, R3, R204, R6, 0x96, !PT ;  /* 0x000000cc03077212 */ /* 0x000fc800078e9606 */
[----:B------:R-:W-:-:S05]  /*15630*/  LOP3.LUT R3, R9, R205, R4, 0x96, !PT ;  /* 0x000000cd09037212 */ /* 0x000fca00078e9604 */
[----:B------:R-:W-:Y:S01]  /*15640*/  IMAD.WIDE.U32 R40, R3, -0x2daee0ad, RZ ;  /* 0xd2511f5303287825 */ /* 0x000fe200078e00ff */
[----:B------:R-:W-:-:S04]  /*15650*/  @!P1 HFMA2.BF16_V2 R252, -RZ.H0_H0, RZ.H0_H0, -R35.H0_H0 ;  /* 0x200000fffffc9231 */ /* 0x000fc80000340923 */
[----:B------:R-:W-:Y:S01]  /*15660*/  LOP3.LUT R2, R41, R230, R2, 0x96, !PT ;  /* 0x000000e629027212 */ /* 0x000fe200078e9602 */
[----:B------:R-:W-:Y:S01]  /*15670*/  @!P5 HFMA2.BF16_V2 R242, -RZ.H0_H0, RZ.H0_H0, -R135.H0_H0 ;  /* 0x200000fffff2d231 */ /* 0x000fe20000340987 */
[----:B------:R-:W-:Y:S01]  /*15680*/  IMAD.MOV.U32 R101, RZ, RZ, R21 ;  /* 0x000000ffff657224 */ /* 0x000fe200078e0015 */
[----:B------:R-:W-:Y:S01]  /*15690*/  @!P0 HFMA2.BF16_V2 R243, -RZ.H0_H0, RZ.H0_H0, -R34.H0_H0 ;  /* 0x200000fffff38231 */ /* 0x000fe20000340922 */
[----:B------:R-:W-:Y:S01]  /*156a0*/  MOV R93, R20 ;  /* 0x00000014005d7202 */ /* 0x000fe20000000f00 */
[----:B------:R-:W-:Y:S01]  /*156b0*/  IMAD.WIDE.U32 R20, R7, -0x326172a9, RZ ;  /* 0xcd9e8d5707147825 */ /* 0x000fe200078e00ff */
[----:B------:R-:W-:Y:S02]  /*156c0*/  PRMT R192, R35, 0x5410, R34 ;  /* 0x0000541023c07816 */ /* 0x000fe40000000022 */
[----:B------:R-:W-:Y:S01]  /*156d0*/  MOV R105, R251 ;  /* 0x000000fb00697202 */ /* 0x000fe20000000f00 */
[----:B------:R-:W-:Y:S01]  /*156e0*/  IMAD.WIDE.U32 R2, R2, -0x326172a9, RZ ;  /* 0xcd9e8d5702027825 */ /* 0x000fe200078e00ff */
[----:B------:R-:W-:-:S02]  /*156f0*/  @!P1 PRMT R35, R252, 0x5410, RZ ;  /* 0x00005410fc239816 */ /* 0x000fc400000000ff */
[----:B------:R-:W-:Y:S01]  /*15700*/  @!P5 PRMT R135, R242, 0x5410, RZ ;  /* 0x00005410f287d816 */ /* 0x000fe200000000ff */
[----:B------:R-:W-:Y:S01]  /*15710*/  IMAD.MOV.U32 R252, RZ, RZ, R210 ;  /* 0x000000fffffc7224 */ /* 0x000fe200078e00d2 */
[----:B------:R-:W-:Y:S01]  /*15720*/  @!P0 PRMT R34, R243, 0x5410, RZ ;  /* 0x00005410f3228816 */ /* 0x000fe200000000ff */
        /* <DEDUP_REMOVED lines=64> */
[----:B------:R-:W-:-:S04]  /*15b30*/  LOP3.LUT R0, R3, R105, R20, 0x96, !PT ;  /* 0x0000006903007212 */ /* 0x000fc800078e9614 */
[----:B------:R-:W-:-:S04]  /*15b40*/  LOP3.LUT R4, R0, 0xff, RZ, 0xc0, !PT ;  /* 0x000000ff00047812 */ /* 0x000fc800078ec0ff */
[----:B------:R-:W-:Y:S02]  /*15b50*/  ISETP.GE.U32.AND P6, PT, R221, R4, PT ;  /* 0x00000004dd00720c */ /* 0x000fe40003fc6070 */
[----:B------:R-:W-:-:S04]  /*15b60*/  LOP3.LUT R4, R0, 0xffff, RZ, 0xc0, !PT ;  /* 0x0000ffff00047812 */ /* 0x000fc800078ec0ff */
[----:B------:R-:W-:-:S04]  /*15b70*/  SHF.R.U32.HI R4, RZ, 0x8, R4 ;  /* 0x00000008ff047819 */ /* 0x000fc80000011604 */
[----:B------:R-:W-:-:S04]  /*15b80*/  LOP3.LUT R4, R4, 0xffff, RZ, 0xc0, !PT ;  /* 0x0000ffff04047812 */ /* 0x000fc800078ec0ff */
[----:B------:R-:W-:Y:S02]  /*15b90*/  ISETP.GE.U32.AND P5, PT, R221, R4, PT ;  /* 0x00000004dd00720c */ /* 0x000fe40003fa6070 */
[--C-:B------:R-:W-:Y:S02]  /*15ba0*/  SHF.R.U32.HI R4, RZ, 0x10, R0.reuse ;  /* 0x00000010ff047819 */ /* 0x100fe40000011600 */
[----:B------:R-:W-:-:S04]  /*15bb0*/  SHF.R.U32.HI R0, RZ, 0x18, R0 ;  /* 0x00000018ff007819 */ /* 0x000fc80000011600 */
[C---:B------:R-:W-:Y:S02]  /*15bc0*/  ISETP.GE.U32.AND P3, PT, R221.reuse, R0, PT ;  /* 0x00000000dd00720c */ /* 0x040fe40003f66070 */
[----:B------:R-:W-:Y:S02]  /*15bd0*/  LOP3.LUT R0, R2, 0xffff, RZ, 0xc0, !PT ;  /* 0x0000ffff02007812 */ /* 0x000fe400078ec0ff */
[----:B------:R-:W-:Y:S02]  /*15be0*/  LOP3.LUT R4, R4, 0xff, RZ, 0xc0, !PT ;  /* 0x000000ff04047812 */ /* 0x000fe400078ec0ff */
[----:B------:R-:W-:Y:S02]  /*15bf0*/  SHF.R.U32.HI R5, RZ, 0x8, R0 ;  /* 0x00000008ff057819 */ /* 0x000fe40000011600 */
[----:B------:R-:W-:Y:S02]  /*15c00*/  SHF.R.U32.HI R0, RZ, 0x10, R2 ;  /* 0x00000010ff007819 */ /* 0x000fe40000011602 */
[----:B------:R-:W-:Y:S01]  /*15c10*/  ISETP.GE.U32.AND P4, PT, R221, R4, PT ;  /* 0x00000004dd00720c */ /* 0x000fe20003f86070 */
[----:B------:R-:W-:Y:S01]  /*15c20*/  FADD.FTZ R6, R10, R19 ;  /* 0x000000130a067221 */ /* 0x000fe20000010000 */
[----:B------:R-:W-:-:S04]  /*15c30*/  LOP3.LUT R4, R0, 0xff, RZ, 0xc0, !PT ;  /* 0x000000ff00047812 */ /* 0x000fc800078ec0ff */
[----:B------:R-:W-:Y:S01]  /*15c40*/  ISETP.GE.U32.AND P0, PT, R221, R4, PT ;  /* 0x00000004dd00720c */ /* 0x000fe20003f06070 */
[----:B------:R-:W-:Y:S01]  /*15c50*/  FADD.FTZ R4, R15, R6 ;  /* 0x000000060f047221 */ /* 0x000fe20000010000 */
[----:B------:R-:W-:Y:S02]  /*15c60*/  F2FP.BF16.PACK_AB R174, R11, R12 ;  /* 0x0000000c0bae723e */ /* 0x000fe400000010ff */
[----:B------:R-:W-:Y:S01]  /*15c70*/  LOP3.LUT R0, R5, 0xffff, RZ, 0xc0, !PT ;  /* 0x0000ffff05007812 */ /* 0x000fe200078ec0ff */
[----:B------:R-:W-:Y:S01]  /*15c80*/  FADD.FTZ R5, R16, R4 ;  /* 0x0000000410057221 */ /* 0x000fe20000010000 */
[C---:B------:R-:W-:Y:S02]  /*15c90*/  PRMT R11, R219.reuse, 0x7632, R11 ;  /* 0x00007632db0b7816 */ /* 0x040fe4000000000b */
[----:B------:R-:W-:Y:S02]  /*15ca0*/  LOP3.LUT R4, R2, 0xff, RZ, 0xc0, !PT ;  /* 0x000000ff02047812 */ /* 0x000fe400078ec0ff */
[----:B------:R-:W-:Y:S01]  /*15cb0*/  PRMT R12, R219, 0x7610, R12 ;  /* 0x00007610db0c7816 */ /* 0x000fe2000000000c */
[----:B------:R-:W-:Y:S01]  /*15cc0*/  @!P3 HFMA2.BF16_V2 R39, -RZ.H0_H0, RZ.H0_H0, -R11.H0_H0 ;  /* 0x200000ffff27b231 */ /* 0x000fe2000034090b */
[----:B------:R-:W-:-:S02]  /*15cd0*/  ISETP.GE.U32.AND P2, PT, R221, R4, PT ;  /* 0x00000004dd00720c */ /* 0x000fc40003f46070 */
[----:B------:R-:W-:Y:S02]  /*15ce0*/  SHF.R.U32.HI R4, RZ, 0x18, R2 ;  /* 0x00000018ff047819 */ /* 0x000fe40000011602 */
[----:B------:R-:W-:Y:S02]  /*15cf0*/  PRMT R41, R12, 0x5410, R11 ;  /* 0x000054100c297816 */ /* 0x000fe4000000000b */
[----:B------:R-:W-:Y:S02]  /*15d00*/  @!P3 PRMT R11, R39, 0x5410, RZ ;  /* 0x00005410270bb816 */ /* 0x000fe400000000ff */
[----:B------:R-:W-:Y:S01]  /*15d10*/  ISETP.GE.U32.AND P3, PT, R221, R4, PT ;  /* 0x00000004dd00720c */ /* 0x000fe20003f66070 */
[----:B------:R-:W-:Y:S01]  /*15d20*/  FADD.FTZ R4, R17, R5 ;  /* 0x0000000511047221 */ /* 0x000fe20000010000 */
[----:B------:R-:W-:-:S03]  /*15d30*/  ISETP.GE.U32.AND P1, PT, R221, R0, PT ;  /* 0x00000000dd00720c */ /* 0x000fc60003f26070 */
[----:B------:R-:W-:Y:S01]  /*15d40*/  FADD.FTZ R4, R18, R4 ;  /* 0x0000000412047221 */ /* 0x000fe20000010000 */
[C---:B------:R-:W-:Y:S02]  /*15d50*/  PRMT R6, R246.reuse, 0x7610, R6 ;  /* 0x00007610f6067816 */ /* 0x040fe40000000006 */
[----:B------:R-:W-:Y:S01]  /*15d60*/  PRMT R0, R246, 0x7632, R0 ;  /* 0x00007632f6007816 */ /* 0x000fe20000000000 */
[----:B------:R-:W-:Y:S01]  /*15d70*/  IMAD.MOV.U32 R246, RZ, RZ, R105 ;  /* 0x000000fffff67224 */ /* 0x000fe200078e0069 */
[----:B------:R1:W-:Y:S04]  /*15d80*/  STL [R1+0xbc], R4 ;  /* 0x0000bc0401007387 */ /* 0x0003e80000100800 */
[----:B------:R-:W2:Y:S01]  /*15d90*/  LDL R105, [R1+0x12c] ;  /* 0x00012c0001697983 */ /* 0x000ea20000100800 */
[----:B------:R-:W-:-:S02]  /*15da0*/  LOP3.LUT R7, R21, R199, R8, 0x96, !PT ;  /* 0x000000c715077212 */ /* 0x000fc400078e9608 */
[C---:B------:R-:W-:Y:S01]  /*15db0*/  PRMT R10, R222.reuse, 0x7610, R10 ;  /* 0x00007610de0a7816 */ /* 0x040fe2000000000a */
[----:B------:R-:W-:Y:S01]  /*15dc0*/  @!P6 HFMA2.BF16_V2 R38, -RZ.H0_H0, RZ.H0_H0, -R6.H0_H0 ;  /* 0x200000ffff26e231 */ /* 0x000fe20000340906 */
[----:B------:R-:W-:Y:S02]  /*15dd0*/  F2FP.BF16.PACK_AB R14, R13, R14 ;  /* 0x0000000e0d0e723e */ /* 0x000fe400000010ff */
[----:B------:R-:W-:Y:S01]  /*15de0*/  PRMT R13, R222, 0x7632, R13 ;  /* 0x00007632de0d7816 */ /* 0x000fe2000000000d */
[----:B------:R-:W-:Y:S01]  /*15df0*/  @!P0 HFMA2.BF16_V2 R66, -RZ.H0_H0, RZ.H0_H0, -R10.H0_H0 ;  /* 0x200000ffff428231 */ /* 0x000fe2000034090a */
[----:B------:R-:W-:Y:S02]  /*15e00*/  PRMT R37, R6, 0x5410, R0 ;  /* 0x0000541006257816 */ /* 0x000fe40000000000 */
[----:B------:R-:W-:Y:S02]  /*15e10*/  @!P6 PRMT R6, R38, 0x5410, RZ ;  /* 0x000054102606e816 */ /* 0x000fe400000000ff */
[----:B------:R-:W-:Y:S01]  /*15e20*/  PRMT R38, R10, 0x5410, R13 ;  /* 0x000054100a267816 */ /* 0x000fe2000000000d */
[----:B-1----:R-:W-:Y:S01]  /*15e30*/  IMAD.WIDE.U32 R4, R7, -0x2daee0ad, RZ ;  /* 0xd2511f5307047825 */ /* 0x002fe200078e00ff */
[----:B------:R-:W-:-:S04]  /*15e40*/  @!P0 PRMT R10, R66, 0x5410, RZ ;  /* 0x00005410420a8816 */ /* 0x000fc800000000ff */
[----:B------:R-:W-:-:S04]  /*15e50*/  LOP3.LUT R7, R4, 0xff, RZ, 0xc0, !PT ;  /* 0x000000ff04077812 */ /* 0x000fc800078ec0ff */
[----:B------:R-:W-:Y:S02]  /*15e60*/  ISETP.GE.U32.AND P0, PT, R221, R7, PT ;  /* 0x00000007dd00720c */ /* 0x000fe40003f06070 */
        /* <DEDUP_REMOVED lines=9> */
[----:B------:R-:W-:-:S04]  /*15f00*/  SHF.R.U32.HI R7, RZ, 0x10, R4 ;  /* 0x00000010ff077819 */ /* 0x000fc80000011604 */
[----:B------:R-:W-:-:S07]  /*15f10*/  LOP3.LUT R7, R7, 0xff, RZ, 0xc0, !PT ;  /* 0x000000ff07077812 */ /* 0x000fce00078ec0ff */
[----:B------:R-:W-:-:S05]  /*15f20*/  @!P0 HFMA2.BF16_V2 R68, -RZ.H0_H0, RZ.H0_H0, -R14.H0_H0 ;  /* 0x200000ffff448231 */ /* 0x000fca000034090e */
[----:B------:R-:W-:Y:S02]  /*15f30*/  @!P0 PRMT R14, R68, 0x5410, RZ ;  /* 0x00005410440e8816 */ /* 0x000fe400000000ff */
[----:B------:R-:W-:Y:S02]  /*15f40*/  ISETP.GE.U32.AND P0, PT, R221, R7, PT ;  /* 0x00000007dd00720c */ /* 0x000fe40003f06070 */
[C---:B------:R-:W-:Y:S02]  /*15f50*/  PRMT R17, R173.reuse, 0x7610, R17 ;  /* 0x00007610ad117816 */ /* 0x040fe40000000011 */
[----:B------:R-:W-:Y:S02]  /*15f60*/  PRMT R16, R173, 0x7632, R16 ;  /* 0x00007632ad107816 */ /* 0x000fe40000000010 */
[----:B------:R-:W-:Y:S02]  /*15f70*/  SHF.R.U32.HI R7, RZ, 0x18, R4 ;  /* 0x00000018ff077819 */ /* 0x000fe40000011604 */
[----:B------:R-:W-:-:S05]  /*15f80*/  PRMT R222, R17, 0x5410, R16 ;  /* 0x0000541011de7816 */ /* 0x000fca0000000010 */
[----:B------:R-:W-:Y:S01]  /*15f90*/  @!P0 HFMA2.BF16_V2 R69, -RZ.H0_H0, RZ.H0_H0, -R17.H0_H0 ;  /* 0x200000ffff458231 */ /* 0x000fe20000340911 */
[----:B------:R-:W-:Y:S01]  /*15fa0*/  PRMT R8, R223, 0x7632, R8 ;  /* 0x00007632df087816 */ /* 0x000fe20000000008 */
[----:B------:R-:W-:-:S03]  /*15fb0*/  @!P5 HFMA2.BF16_V2 R36, -RZ.H0_H0, RZ.H0_H0, -R0.H0_H0 ;  /* 0x200000ffff24d231 */ /* 0x000fc60000340900 */
[----:B------:R-:W-:Y:S02]  /*15fc0*/  @!P0 PRMT R17, R69, 0x5410, RZ ;  /* 0x0000541045118816 */ /* 0x000fe400000000ff */
[----:B------:R-:W-:Y:S01]  /*15fd0*/  ISETP.GE.U32.AND P0, PT, R221, R7, PT ;  /* 0x00000007dd00720c */ /* 0x000fe20003f06070 */
[----:B------:R-:W-:Y:S01]  /*15fe0*/  IMAD.MOV.U32 R18, RZ, RZ, R188 ;  /* 0x000000ffff127224 */ /* 0x000fe200078e00bc */
[----:B------:R-:W-:Y:S01]  /*15ff0*/  @!P4 HFMA2.BF16_V2 R42, -RZ.H0_H0, RZ.H0_H0, -R12.H0_H0 ;  /* 0x200000ffff2ac231 */ /* 0x000fe2000034090c */
[----:B------:R-:W-:Y:S01]  /*16000*/  IMAD.MOV.U32 R19, RZ, RZ, R189 ;  /* 0x000000ffff137224 */ /* 0x000fe200078e00bd */
[----:B------:R-:W-:Y:S01]  /*16010*/  PRMT R9, R223, 0x7610, R9 ;  /* 0x00007610df097816 */ /* 0x000fe20000000009 */
[----:B------:R-:W-:Y:S01]  /*16020*/  @!P1 HFMA2.BF16_V2 R43, -RZ.H0_H0, RZ.H0_H0, -R8.H0_H0 ;  /* 0x200000ffff2b9231 */ /* 0x000fe20000340908 */
[----:B------:R-:W-:Y:S02]  /*16030*/  @!P5 PRMT R0, R36, 0x5410, RZ ;  /* 0x000054102400d816 */ /* 0x000fe400000000ff */
[----:B------:R-:W-:Y:S01]  /*16040*/  ST.E.U16 [R18.64+-0x100], R6 ;  /* 0xffff000612007985 */ /* 0x000fe2000c101504 */
[----:B------:R-:W-:-:S02]  /*16050*/  @!P4 PRMT R12, R42, 0x5410, RZ ;  /* 0x000054102a0cc816 */ /* 0x000fc400000000ff */
[----:B------:R-:W-:Y:S01]  /*16060*/  PRMT R39, R9, 0x5410, R8 ;  /* 0x0000541009277816 */ /* 0x000fe20000000008 */
[----:B------:R1:W-:Y:S01]  /*16070*/  ST.E.U16 [R18.64+-0xfe], R0 ;  /* 0xffff020012007985 */ /* 0x0003e2000c101504 */
[----:B------:R-:W-:Y:S01]  /*16080*/  @!P1 PRMT R8, R43, 0x5410, RZ ;  /* 0x000054102b089816 */ /* 0x000fe200000000ff */
[----:B------:R-:W-:Y:S02]  /*16090*/  @!P0 HFMA2.BF16_V2 R70, -RZ.H0_H0, RZ.H0_H0, -R16.H0_H0 ;  /* 0x200000ffff468231 */ /* 0x000fe40000340910 */
[----:B------:R-:W-:-:S03]  /*160a0*/  @!P2 HFMA2.BF16_V2 R64, -RZ.H0_H0, RZ.H0_H0, -R9.H0_H0 ;  /* 0x200000ffff40a231 */ /* 0x000fc60000340909 */
[----:B------:R-:W-:Y:S02]  /*160b0*/  @!P0 PRMT R16, R70, 0x5410, RZ ;  /* 0x0000541046108816 */ /* 0x000fe400000000ff */
[----:B------:R-:W-:Y:S02]  /*160c0*/  @!P2 PRMT R9, R64, 0x5410, RZ ;  /* 0x000054104009a816 */ /* 0x000fe400000000ff */
[----:B-1----:R-:W-:Y:S01]  /*160d0*/  LOP3.LUT R0, R5, R249, R40, 0x96, !PT ;  /* 0x000000f905007212 */ /* 0x002fe200078e9628 */
[----:B------:R-:W-:Y:S01]  /*160e0*/  IMAD.MOV.U32 R43, RZ, RZ, R175 ;  /* 0x000000ffff2b7224 */ /* 0x000fe200078e00af */
[----:B------:R-:W-:-:S05]  /*160f0*/  @!P3 HFMA2.BF16_V2 R65, -RZ.H0_H0, RZ.H0_H0, -R13.H0_H0 ;  /* 0x200000ffff41b231 */ /* 0x000fca000034090d */
[----:B------:R-:W-:Y:S01]  /*16100*/  @!P3 PRMT R13, R65, 0x5410, RZ ;  /* 0x00005410410db816 */ /* 0x000fe200000000ff */
        /* <DEDUP_REMOVED lines=8> */
[----:B--2---:R-:W-:-:S05]  /*16190*/  IMAD.WIDE R6, R105, 0x2, R18 ;  /* 0x0000000269067825 */ /* 0x004fca00078e0212 */
[----:B------:R-:W-:Y:S04]  /*161a0*/  ST.E.U16 [R6.64+-0x100], R12 ;  /* 0xffff000c06007985 */ /* 0x000fe8000c101504 */
[----:B------:R-:W-:Y:S04]  /*161b0*/  ST.E.U16 [R6.64+-0xfe], R11 ;  /* 0xffff020b06007985 */ /* 0x000fe8000c101504 */
[----:B------:R1:W-:Y:S04]  /*161c0*/  ST.E.U16 [R18.64+-0xee], R8 ;  /* 0xffff120812007985 */ /* 0x0003e8000c101504 */
[----:B------:R-:W-:Y:S04]  /*161d0*/  ST.E.U16 [R18.64+-0xf0], R9 ;  /* 0xffff100912007985 */ /* 0x000fe8000c101504 */
[----:B------:R2:W-:Y:S01]  /*161e0*/  ST.E.U16 [R6.64+-0xf0], R10 ;  /* 0xffff100a06007985 */ /* 0x0005e2000c101504 */
[----:B-1----:R-:W-:-:S04]  /*161f0*/  LOP3.LUT R8, R0, 0xff, RZ, 0xc0, !PT ;  /* 0x000000ff00087812 */ /* 0x002fc800078ec0ff */
[----:B------:R-:W-:Y:S02]  /*16200*/  ISETP.GE.U32.AND P0, PT, R221, R8, PT ;  /* 0x00000008dd00720c */ /* 0x000fe40003f06070 */
[----:B------:R-:W-:Y:S02]  /*16210*/  LOP3.LUT R8, R0, 0xffff, RZ, 0xc0, !PT ;  /* 0x0000ffff00087812 */ /* 0x000fe400078ec0ff */
[C---:B--2---:R-:W-:Y:S02]  /*16220*/  PRMT R10, R248.reuse, 0x7610, R10 ;  /* 0x00007610f80a7816 */ /* 0x044fe4000000000a */
        /* <DEDUP_REMOVED lines=8> */
[----:B------:R-:W-:-:S04]  /*162b0*/  LOP3.LUT R8, R8, 0xff, RZ, 0xc0, !PT ;  /* 0x000000ff08087812 */ /* 0x000fc800078ec0ff */
[----:B------:R-:W-:-:S03]  /*162c0*/  ISETP.GE.U32.AND P1, PT, R221, R8, PT ;  /* 0x00000008dd00720c */ /* 0x000fc60003f26070 */
[----:B------:R-:W-:Y:S01]  /*162d0*/  @!P0 HFMA2.BF16_V2 R76, -RZ.H0_H0, RZ.H0_H0, -R9.H0_H0 ;  /* 0x200000ffff4c8231 */ /* 0x000fe20000340909 */
[----:B------:R-:W-:-:S04]  /*162e0*/  SHF.R.U32.HI R8, RZ, 0x18, R0 ;  /* 0x00000018ff087819 */ /* 0x000fc80000011600 */
[----:B------:R-:W-:Y:S02]  /*162f0*/  @!P0 PRMT R9, R76, 0x5410, RZ ;  /* 0x000054104c098816 */ /* 0x000fe400000000ff */
[----:B------:R-:W-:Y:S02]  /*16300*/  ISETP.GE.U32.AND P0, PT, R221, R8, PT ;  /* 0x00000008dd00720c */ /* 0x000fe40003f06070 */
[----:B------:R-:W-:Y:S02]  /*16310*/  LOP3.LUT R0, R3, R246, R20, 0x96, !PT ;  /* 0x000000f603007212 */ /* 0x000fe400078e9614 */
[----:B------:R-:W-:Y:S02]  /*16320*/  LOP3.LUT R11, R2, 0xffff, RZ, 0xc0, !PT ;  /* 0x0000ffff020b7812 */ /* 0x000fe400078ec0ff */
[C---:B------:R-:W-:Y:S02]  /*16330*/  PRMT R8, R174.reuse, 0x7610, R8 ;  /* 0x00007610ae087816 */ /* 0x040fe40000000008 */
[----:B------:R-:W-:-:S03]  /*16340*/  PRMT R3, R174, 0x7632, R3 ;  /* 0x00007632ae037816 */ /* 0x000fc60000000003 */
[----:B------:R-:W-:Y:S02]  /*16350*/  @!P1 HFMA2.BF16_V2 R77, -RZ.H0_H0, RZ.H0_H0, -R8.H0_H0 ;  /* 0x200000ffff4d9231 */ /* 0x000fe40000340908 */
[----:B------:R-:W-:Y:S01]  /*16360*/  @!P0 HFMA2.BF16_V2 R78, -RZ.H0_H0, RZ.H0_H0, -R3.H0_H0 ;  /* 0x200000ffff4e8231 */ /* 0x000fe20000340903 */
[----:B------:R-:W-:Y:S02]  /*16370*/  PRMT R173, R8, 0x5410, R3 ;  /* 0x0000541008ad7816 */ /* 0x000fe40000000003 */
[----:B------:R-:W-:Y:S02]  /*16380*/  @!P1 PRMT R8, R77, 0x5410, RZ ;  /* 0x000054104d089816 */ /* 0x000fe400000000ff */
[----:B------:R-:W-:Y:S01]  /*16390*/  @!P0 PRMT R3, R78, 0x5410, RZ ;  /* 0x000054104e038816 */ /* 0x000fe200000000ff */
[----:B------:R1:W-:Y:S04]  /*163a0*/  ST.E.U16 [R6.64+-0xee], R13 ;  /* 0xffff120d06007985 */ /* 0x0003e8000c101504 */
[----:B------:R-:W-:Y:S04]  /*163b0*/  ST.E.U16 [R18.64+-0xe0], R10 ;  /* 0xffff200a12007985 */ /* 0x000fe8000c101504 */
[----:B------:R-:W-:Y:S04]  /*163c0*/  ST.E.U16 [R18.64+-0xde], R9 ;  /* 0xffff220912007985 */ /* 0x000fe8000c101504 */
[----:B------:R-:W-:Y:S04]  /*163d0*/  ST.E.U16 [R6.64+-0xe0], R8 ;  /* 0xffff200806007985 */ /* 0x000fe8000c101504 */
[----:B------:R2:W-:Y:S04]  /*163e0*/  ST.E.U16 [R6.64+-0xde], R3 ;  /* 0xffff220306007985 */ /* 0x0005e8000c101504 */
[----:B------:R-:W-:Y:S04]  /*163f0*/  ST.E.U16 [R18.64+-0xd0], R15 ;  /* 0xffff300f12007985 */ /* 0x000fe8000c101504 */
[----:B------:R-:W-:Y:S04]  /*16400*/  ST.E.U16 [R18.64+-0xce], R14 ;  /* 0xffff320e12007985 */ /* 0x000fe8000c101504 */
[----:B------:R-:W-:Y:S04]  /*16410*/  ST.E.U16 [R6.64+-0xd0], R17 ;  /* 0xffff301106007985 */ /* 0x000fe8000c101504 */
[----:B------:R-:W-:Y:S01]  /*16420*/  ST.E.U16 [R6.64+-0xce], R16 ;  /* 0xffff321006007985 */ /* 0x000fe2000c101504 */
[----:B------:R-:W-:-:S03]  /*16430*/  SHF.R.U32.HI R12, RZ, 0x10, R2 ;  /* 0x00000010ff0c7819 */ /* 0x000fc60000011602 */
[----:B------:R-:W-:Y:S04]  /*16440*/  ST.E.U16 [R18.64+-0xc0], R28 ;  /* 0xffff401c12007985 */ /* 0x000fe8000c101504 */
[----:B------:R-:W-:Y:S01]  /*16450*/  ST.E.U16 [R18.64+-0xbe], R27 ;  /* 0xffff421b12007985 */ /* 0x000fe2000c101504 */
[----:B-1----:R-:W-:-:S03]  /*16460*/  LOP3.LUT R13, R2, 0xff, RZ, 0xc0, !PT ;  /* 0x000000ff020d7812 */ /* 0x002fc600078ec0ff */
[----:B------:R-:W-:Y:S04]  /*16470*/  ST.E.U16 [R6.64+-0xc0], R30 ;  /* 0xffff401e06007985 */ /* 0x000fe8000c101504 */
[----:B------:R-:W-:Y:S01]  /*16480*/  ST.E.U16 [R6.64+-0xbe], R29 ;  /* 0xffff421d06007985 */ /* 0x000fe2000c101504 */
[----:B------:R-:W-:-:S03]  /*16490*/  SHF.R.U32.HI R20, RZ, 0x8, R11 ;  /* 0x00000008ff147819 */ /* 0x000fc6000001160b */
[----:B------:R-:W-:Y:S04]  /*164a0*/  ST.E.U16 [R18.64+-0xb0], R24 ;  /* 0xffff501812007985 */ /* 0x000fe8000c101504 */
[----:B------:R-:W-:Y:S01]  /*164b0*/  ST.E.U16 [R18.64+-0xae], R23 ;  /* 0xffff521712007985 */ /* 0x000fe2000c101504 */
[----:B------:R-:W-:-:S03]  /*164c0*/  SHF.R.U32.HI R11, RZ, 0x18, R2 ;  /* 0x00000018ff0b7819 */ /* 0x000fc60000011602 */
[----:B------:R-:W-:Y:S04]  /*164d0*/  ST.E.U16 [R6.64+-0xb0], R26 ;  /* 0xffff501a06007985 */ /* 0x000fe8000c101504 */
[----:B------:R-:W-:Y:S01]  /*164e0*/  ST.E.U16 [R6.64+-0xae], R25 ;  /* 0xffff521906007985 */ /* 0x000fe2000c101504 */
[----:B------:R-:W-:-:S03]  /*164f0*/  LOP3.LUT R2, R12, 0xff, RZ, 0xc0, !PT ;  /* 0x000000ff0c027812 */ /* 0x000fc600078ec0ff */
[----:B------:R-:W-:Y:S04]  /*16500*/  ST.E.U16 [R18.64+-0xa0], R22 ;  /* 0xffff601612007985 */ /* 0x000fe8000c101504 */
[----:B------:R-:W-:Y:S04]  /*16510*/  ST.E.U16 [R18.64+-0x9e], R31 ;  /* 0xffff621f12007985 */ /* 0x000fe8000c101504 */
[----:B------:R-:W-:Y:S04]  /*16520*/  ST.E.U16 [R6.64+-0xa0], R135 ;  /* 0xffff608706007985 */ /* 0x000fe8000c101504 */
[----:B------:R1:W-:Y:S01]  /*16530*/  ST.E.U16 [R6.64+-0x9e], R134 ;  /* 0xffff628606007985 */ /* 0x0003e2000c101504 */
[----:B------:R-:W-:-:S03]  /*16540*/  PRMT R36, R13, 0x5410, R20 ;  /* 0x000054100d247816 */ /* 0x000fc60000000014 */
[----:B------:R-:W-:Y:S04]  /*16550*/  ST.E.U16 [R18.64+-0x90], R33 ;  /* 0xffff702112007985 */ /* 0x000fe8000c101504 */
[----:B------:R-:W-:Y:S04]  /*16560*/  ST.E.U16 [R18.64+-0x8e], R32 ;  /* 0xffff722012007985 */ /* 0x000fe8000c101504 */
[----:B------:R-:W-:Y:S04]  /*16570*/  ST.E.U16 [R6.64+-0x90], R35 ;  /* 0xffff702306007985 */ /* 0x000fe8000c101504 */
[----:B------:R3:W-:Y:S01]  /*16580*/  ST.E.U16 [R6.64+-0x8e], R34 ;  /* 0xffff722206007985 */ /* 0x0007e2000c101504 */
[----:B------:R-:W-:-:S03]  /*16590*/  PRMT R11, R2, 0x5410, R11 ;  /* 0x00005410020b7816 */ /* 0x000fc6000000000b */
[----:B------:R-:W4:Y:S04]  /*165a0*/  LDSM.16.MT88.4 R28, [R193+0x18000] ;  /* 0x01800000c11c783b */ /* 0x000f280000004200 */
[----:B------:R-:W4:Y:S01]  /*165b0*/  LDSM.16.MT88.4 R16, [R195+0x18000] ;  /* 0x01800000c310783b */ /* 0x000f220000004200 */
[----:B------:R-:W-:-:S03]  /*165c0*/  LOP3.LUT R2, R0, 0xffff, RZ, 0xc0, !PT ;  /* 0x0000ffff00027812 */ /* 0x000fc600078ec0ff */
[----:B------:R-:W4:Y:S01]  /*165d0*/  LDSM.16.MT88.4 R12, [R193+0x1a000] ;  /* 0x01a00000c10c783b */ /* 0x000f220000004200 */
[----:B--2---:R-:W-:Y:S02]  /*165e0*/  SHF.R.U32.HI R3, RZ, 0x8, R2 ;  /* 0x00000008ff037819 */ /* 0x004fe40000011602 */
[----:B------:R-:W-:Y:S01]  /*165f0*/  LOP3.LUT R2, R0, 0xff, RZ, 0xc0, !PT ;  /* 0x000000ff00027812 */ /* 0x000fe200078ec0ff */
[----:B------:R-:W2:Y:S03]  /*16600*/  LDSM.16.MT88.4 R24, [R194+0x18000] ;  /* 0x01800000c218783b */ /* 0x000ea60000004200 */
[----:B------:R-:W-:Y:S01]  /*16610*/  PRMT R8, R2, 0x5410, R3 ;  /* 0x0000541002087816 */ /* 0x000fe20000000003 */
[----:B------:R-:W2:Y:S01]  /*16620*/  LDSM.16.MT88.4 R20, [R196+0x18000] ;  /* 0x01800000c414783b */ /* 0x000ea20000004200 */
[--C-:B------:R-:W-:Y:S02]  /*16630*/  SHF.R.U32.HI R2, RZ, 0x10, R0.reuse ;  /* 0x00000010ff027819 */ /* 0x100fe40000011600 */
[----:B-1----:R-:W-:Y:S01]  /*16640*/  PRMT R134, R221, 0x7054, R221 ;  /* 0x00007054dd867816 */ /* 0x002fe200000000dd */
[----:B------:R-:W-:Y:S01]  /*16650*/  IMAD.MOV.U32 R248, RZ, RZ, R99 ;  /* 0x000000fffff87224 */ /* 0x000fe200078e0063 */
[----:B------:R-:W-:Y:S01]  /*16660*/  SHF.R.U32.HI R3, RZ, 0x18, R0 ;  /* 0x00000018ff037819 */ /* 0x000fe20000011600 */
[----:B------:R-:W-:Y:S01]  /*16670*/  IMAD.MOV.U32 R135, RZ, RZ, R97 ;  /* 0x000000ffff877224 */ /* 0x000fe200078e0061 */
[----:B------:R-:W-:Y:S01]  /*16680*/  LOP3.LUT R2, R2, 0xff, RZ, 0xc0, !PT ;  /* 0x000000ff02027812 */ /* 0x000fe200078ec0ff */
[--C-:B------:R-:W-:Y:S01]  /*16690*/  HSET2.LE.AND R0, R8, R134.reuse, PT ;  /* 0x0000008608007233 */ /* 0x100fe20003803000 */
[----:B------:R-:W-:Y:S01]  /*166a0*/  MOV R174, R98 ;  /* 0x0000006200ae7202 */ /* 0x000fe20000000f00 */
[----:B---3--:R-:W-:Y:S01]  /*166b0*/  IMAD.MOV.U32 R7, RZ, RZ, R96 ;  /* 0x000000ffff077224 */ /* 0x008fe200078e0060 */
[----:B------:R-:W-:Y:S01]  /*166c0*/  PRMT R2, R2, 0x5410, R3 ;  /* 0x0000541002027816 */ /* 0x000fe20000000003 */
[----:B------:R-:W-:Y:S01]  /*166d0*/  IMAD.MOV.U32 R104, RZ, RZ, R145 ;  /* 0x000000ffff687224 */ /* 0x000fe200078e0091 */
[----:B------:R-:W-:Y:S01]  /*166e0*/  LOP3.LUT R8, R37, R0, RZ, 0xc0, !PT ;  /* 0x0000000025087212 */ /* 0x000fe200078ec0ff */
[--C-:B------:R-:W-:Y:S01]  /*166f0*/  HSET2.LE.AND R3, R11, R134.reuse, PT ;  /* 0x000000860b037233 */ /* 0x100fe20003803000 */
[----:B------:R-:W-:Y:S01]  /*16700*/  IMAD.MOV.U32 R105, RZ, RZ, R144 ;  /* 0x000000ffff697224 */ /* 0x000fe200078e0090 */
        /* <DEDUP_REMOVED lines=8> */
[----:B------:R-:W-:Y:S01]  /*16790*/  IMAD.MOV.U32 R0, RZ, RZ, R80 ;  /* 0x000000ffff007224 */ /* 0x000fe200078e0050 */
[----:B------:R-:W-:Y:S01]  /*167a0*/  MOV R36, R81 ;  /* 0x0000005100247202 */ /* 0x000fe20000000f00 */
[----:B------:R-:W-:Y:S04]  /*167b0*/  LDSM.16.MT88.4 R32, [R194+0x1a000] ;  /* 0x01a00000c220783b */ /* 0x000fe80000004200 */
[C---:B----4-:R-:W-:Y:S07]  /*167c0*/  HMMA.16816.F32.BF16 R80, R8.reuse, R28, R168 ;  /* 0x0000001c0850723c */ /* 0x050fee00000418a8 */
[----:B------:R-:W-:Y:S01]  /*167d0*/  MOV R168, R112 ;  /* 0x0000007000a87202 */ /* 0x000fe20000000f00 */
[----:B------:R-:W-:Y:S01]  /*167e0*/  HMMA.16816.F32.BF16 R116, R8, R16, R180 ;  /* 0x000000100874723c */ /* 0x000fe200000418b4 */
[----:B------:R-:W-:-:S02]  /*167f0*/  IMAD.MOV.U32 R169, RZ, RZ, R113 ;  /* 0x000000ffffa97224 */ /* 0x000fc400078e0071 */
[----:B------:R-:W-:Y:S02]  /*16800*/  IMAD.MOV.U32 R170, RZ, RZ, R114 ;  /* 0x000000ffffaa7224 */ /* 0x000fe400078e0072 */
[----:B------:R-:W-:-:S03]  /*16810*/  IMAD.MOV.U32 R171, RZ, RZ, R115 ;  /* 0x000000ffffab7224 */ /* 0x000fc600078e0073 */
[C---:B------:R-:W-:Y:S01]  /*16820*/  HMMA.16816.F32.BF16 R96, R8.reuse, R18, R140 ;  /* 0x000000120860723c */ /* 0x040fe2000004188c */
[----:B------:R-:W1:Y:S07]  /*16830*/  LDSM.16.MT88.4 R16, [R193+0x1c000] ;  /* 0x01c00000c110783b */ /* 0x000e6e0000004200 */
[C---:B------:R-:W-:Y:S08]  /*16840*/  HMMA.16816.F32.BF16 R112, R8.reuse, R12, R184 ;  /* 0x0000000c0870723c */ /* 0x040ff000000418b8 */
[C---:B------:R-:W-:Y:S01]  /*16850*/  HMMA.16816.F32.BF16 R92, R8.reuse, R14, R236 ;  /* 0x0000000e085c723c */ /* 0x040fe200000418ec */
[----:B------:R-:W3:Y:S07]  /*16860*/  LDSM.16.MT88.4 R12, [R194+0x1c000] ;  /* 0x01c00000c20c783b */ /* 0x000eee0000004200 */
[C---:B--2---:R-:W-:Y:S08]  /*16870*/  HMMA.16816.F32.BF16 R124, R8.reuse, R24, R160 ;  /* 0x00000018087c723c */ /* 0x044ff000000418a0 */
[----:B------:R-:W-:Y:S01]  /*16880*/  HMMA.16816.F32.BF16 R148, R8, R26, R156 ;  /* 0x0000001a0894723c */ /* 0x000fe2000004189c */
[----:B------:R-:W2:Y:S01]  /*16890*/  LDSM.16.MT88.4 R24, [R196+0x1a000] ;  /* 0x01a00000c418783b */ /* 0x000ea20000004200 */
[----:B------:R-:W-:-:S06]  /*168a0*/  IMAD.MOV.U32 R186, RZ, RZ, R42 ;  /* 0x000000ffffba7224 */ /* 0x000fcc00078e002a */
[----:B------:R-:W-:Y:S01]  /*168b0*/  HMMA.16816.F32.BF16 R120, R8, R20, R152 ;  /* 0x000000140878723c */ /* 0x000fe20000041898 */
[----:B------:R-:W-:-:S07]  /*168c0*/  IMAD.MOV.U32 R187, RZ, RZ, R131 ;  /* 0x000000ffffbb7224 */ /* 0x000fce00078e0083 */
[----:B------:R-:W-:Y:S01]  /*168d0*/  HMMA.16816.F32.BF16 R144, R8, R22, R176 ;  /* 0x000000160890723c */ /* 0x000fe200000418b0 */
[----:B------:R-:W4:Y:S01]  /*168e0*/  LDSM.16.MT88.4 R20, [R195+0x1a000] ;  /* 0x01a00000c314783b */ /* 0x000f220000004200 */
[----:B------:R-:W-:Y:S02]  /*168f0*/  IMAD.MOV.U32 R236, RZ, RZ, R130 ;  /* 0x000000ffffec7224 */ /* 0x000fe400078e0082 */
[----:B------:R-:W-:-:S04]  /*16900*/  IMAD.MOV.U32 R42, RZ, RZ, R128 ;  /* 0x000000ffff2a7224 */ /* 0x000fc800078e0080 */
[C---:B------:R-:W-:Y:S01]  /*16910*/  HMMA.16816.F32.BF16 R68, R8.reuse, R30, R164 ;  /* 0x0000001e0844723c */ /* 0x040fe200000418a4 */
[----:B------:R-:W-:Y:S06]  /*16920*/  LDSM.16.MT88.4 R28, [R196+0x1c000] ;  /* 0x01c00000c41c783b */ /* 0x000fec0000004200 */
[----:B------:R-:W-:Y:S01]  /*16930*/  IMAD.MOV.U32 R167, RZ, RZ, R129 ;  /* 0x000000ffffa77224 */ /* 0x000fe200078e0081 */
[C---:B-1----:R-:W-:Y:S08]  /*16940*/  HMMA.16816.F32.BF16 R104, R8.reuse, R16, R104 ;  /* 0x000000100868723c */ /* 0x042ff00000041868 */
[C---:B------:R-:W-:Y:S01]  /*16950*/  HMMA.16816.F32.BF16 R128, R8.reuse, R18, R72 ;  /* 0x000000120880723c */ /* 0x040fe20000041848 */
[----:B------:R-:W1:Y:S07]  /*16960*/  LDSM.16.MT88.4 R16, [R193+0x1e000] ;  /* 0x01e00000c110783b */ /* 0x000e6e0000004200 */
[C---:B---3--:R-:W-:Y:S08]  /*16970*/  HMMA.16816.F32.BF16 R100, R8.reuse, R12, R100 ;  /* 0x0000000c0864723c */ /* 0x048ff00000041864 */
[----:B------:R-:W-:Y:S01]  /*16980*/  HMMA.16816.F32.BF16 R84, R8, R14, R84 ;  /* 0x0000000e0854723c */ /* 0x000fe20000041854 */
[----:B------:R-:W3:Y:S01]  /*16990*/  LDSM.16.MT88.4 R12, [R194+0x1e000] ;  /* 0x01e00000c20c783b */ /* 0x000ee20000004200 */
[----:B------:R-:W-:-:S02]  /*169a0*/  IMAD.MOV.U32 R6, RZ, RZ, R89 ;  /* 0x000000ffff067224 */ /* 0x000fc400078e0059 */
[----:B------:R-:W-:-:S04]  /*169b0*/  IMAD.MOV.U32 R37, RZ, RZ, R88 ;  /* 0x000000ffff257224 */ /* 0x000fc800078e0058 */
[C---:B--2---:R-:W-:Y:S08]  /*169c0*/  HMMA.16816.F32.BF16 R52, R8.reuse, R24, R52 ;  /* 0x000000180834723c */ /* 0x044ff00000041834 */
[----:B------:R-:W-:Y:S01]  /*169d0*/  HMMA.16816.F32.BF16 R88, R8, R26, R56 ;  /* 0x0000001a0858723c */ /* 0x000fe20000041838 */
[----:B------:R-:W2:Y:S01]  /*169e0*/  LDSM.16.MT88.4 R24, [R195+0x1c000] ;  /* 0x01c00000c318783b */ /* 0x000ea20000004200 */
[----:B------:R-:W-:-:S02]  /*169f0*/  IMAD.MOV.U32 R39, RZ, RZ, R110 ;  /* 0x000000ffff277224 */ /* 0x000fc400078e006e */
[----:B------:R-:W-:Y:S02]  /*16a00*/  IMAD.MOV.U32 R2, RZ, RZ, R111 ;  /* 0x000000ffff027224 */ /* 0x000fe400078e006f */
[----:B------:R-:W-:Y:S02]  /*16a10*/  IMAD.MOV.U32 R38, RZ, RZ, R108 ;  /* 0x000000ffff267224 */ /* 0x000fe400078e006c */
[----:B------:R-:W-:Y:S01]  /*16a20*/  IMAD.MOV.U32 R3, RZ, RZ, R109 ;  /* 0x000000ffff037224 */ /* 0x000fe200078e006d */
[----:B----4-:R-:W-:Y:S01]  /*16a30*/  HMMA.16816.F32.BF16 R140, R8, R22, R240 ;  /* 0x00000016088c723c */ /* 0x010fe200000418f0 */
[----:B------:R-:W-:Y:S01]  /*16a40*/  IMAD.MOV.U32 R152, RZ, RZ, R0 ;  /* 0x000000ffff987224 */ /* 0x000fe200078e0000 */
[----:B------:R-:W-:Y:S01]  /*16a50*/  MOV R155, R6 ;  /* 0x00000006009b7202 */ /* 0x000fe20000000f00 */
[----:B------:R-:W-:Y:S01]  /*16a60*/  IMAD.MOV.U32 R153, RZ, RZ, R36 ;  /* 0x000000ffff997224 */ /* 0x000fe200078e0024 */
[----:B------:R-:W-:Y:S01]  /*16a70*/  MOV R161, R169 ;  /* 0x000000a900a17202 */ /* 0x000fe20000000f00 */
[----:B------:R-:W-:Y:S01]  /*16a80*/  IMAD.MOV.U32 R154, RZ, RZ, R37 ;  /* 0x000000ffff9a7224 */ /* 0x000fe200078e0025 */
[----:B------:R-:W-:-:S02]  /*16a90*/  MOV R159, R234 ;  /* 0x000000ea009f7202 */ /* 0x000fc40000000f00 */
[----:B------:R-:W-:Y:S01]  /*16aa0*/  HMMA.16816.F32.BF16 R108, R8, R20, R60 ;  /* 0x00000014086c723c */ /* 0x000fe2000004183c */
[----:B------:R-:W4:Y:S01]  /*16ab0*/  LDSM.16.MT88.4 R20, [R196+0x1e000] ;  /* 0x01e00000c414783b */ /* 0x000f220000004200 */
        /* <DEDUP_REMOVED lines=13> */
[----:B------:R-:W-:-:S02]  /*16b90*/  IMAD.MOV.U32 R238, RZ, RZ, R224 ;  /* 0x000000ffffee7224 */ /* 0x000fc400078e00e0 */
[----:B------:R-:W-:Y:S01]  /*16ba0*/  IMAD.MOV.U32 R239, RZ, RZ, R229 ;  /* 0x000000ffffef7224 */ /* 0x000fe200078e00e5 */
[----:B------:R-:W-:Y:S01]  /*16bb0*/  HMMA.16816.F32.BF16 R76, R8, R32, R44 ;  /* 0x00000020084c723c */ /* 0x000fe2000004182c */
[----:B------:R-:W-:Y:S02]  /*16bc0*/  IMAD.MOV.U32 R0, RZ, RZ, R233 ;  /* 0x000000ffff007224 */ /* 0x000fe400078e00e9 */
[----:B------:R-:W-:-:S05]  /*16bd0*/  IMAD.MOV.U32 R176, RZ, RZ, R7 ;  /* 0x000000ffffb07224 */ /* 0x000fca00078e0007 */
[C---:B------:R-:W-:Y:S01]  /*16be0*/  HMMA.16816.F32.BF16 R64, R8.reuse, R34, R48 ;  /* 0x000000220840723c */ /* 0x040fe20000041830 */
[----:B------:R-:W-:Y:S01]  /*16bf0*/  IMAD.MOV.U32 R39, RZ, RZ, R225 ;  /* 0x000000ffff277224 */ /* 0x000fe200078e00e1 */
[----:B------:R-:W2:Y:S01]  /*16c00*/  LDSM.16.MT88.4 R32, [R195+0x1e000] ;  /* 0x01e00000c320783b */ /* 0x000ea20000004200 */
[----:B------:R-:W-:Y:S02]  /*16c10*/  IMAD.MOV.U32 R2, RZ, RZ, R228 ;  /* 0x000000ffff027224 */ /* 0x000fe400078e00e4 */
[----:B------:R-:W-:Y:S02]  /*16c20*/  IMAD.MOV.U32 R177, RZ, RZ, R135 ;  /* 0x000000ffffb17224 */ /* 0x000fe400078e0087 */
[----:B------:R-:W-:Y:S01]  /*16c30*/  IMAD.MOV.U32 R178, RZ, RZ, R174 ;  /* 0x000000ffffb27224 */ /* 0x000fe200078e00ae */
[----:B-1----:R-:W-:Y:S01]  /*16c40*/  HMMA.16816.F32.BF16 R44, R8, R16, R152 ;  /* 0x00000010082c723c */ /* 0x002fe20000041898 */
[----:B------:R-:W-:Y:S02]  /*16c50*/  IMAD.MOV.U32 R179, RZ, RZ, R248 ;  /* 0x000000ffffb37224 */ /* 0x000fe400078e00f8 */
[----:B------:R-:W-:Y:S01]  /*16c60*/  IMAD.MOV.U32 R6, RZ, RZ, R214 ;  /* 0x000000ffff067224 */ /* 0x000fe200078e00d6 */
[----:B------:R-:W-:Y:S01]  /*16c70*/  MOV R182, R251 ;  /* 0x000000fb00b67202 */ /* 0x000fe20000000f00 */
[----:B------:R-:W-:-:S02]  /*16c80*/  IMAD.MOV.U32 R180, RZ, RZ, R136 ;  /* 0x000000ffffb47224 */ /* 0x000fc400078e0088 */
[----:B------:R-:W-:Y:S01]  /*16c90*/  IMAD.MOV.U32 R181, RZ, RZ, R137 ;  /* 0x000000ffffb57224 */ /* 0x000fe200078e0089 */
[C---:B------:R-:W-:Y:S01]  /*16ca0*/  HMMA.16816.F32.BF16 R152, R8.reuse, R18, R156 ;  /* 0x000000120898723c */ /* 0x040fe2000004189c */
[----:B------:R-:W-:Y:S01]  /*16cb0*/  IMAD.MOV.U32 R38, RZ, RZ, R39 ;  /* 0x000000ffff267224 */ /* 0x000fe200078e0027 */
[C---:B------:R-:W-:Y:S01]  /*16cc0*/  LOP3.LUT R3, R4.reuse, 0xff, RZ, 0xc0, !PT ;  /* 0x000000ff04037812 */ /* 0x040fe200078ec0ff */
[----:B------:R-:W-:Y:S02]  /*16cd0*/  IMAD.MOV.U32 R39, RZ, RZ, R2 ;  /* 0x000000ffff277224 */ /* 0x000fe400078e0002 */
[----:B------:R-:W-:Y:S01]  /*16ce0*/  IMAD.MOV.U32 R183, RZ, RZ, R250 ;  /* 0x000000ffffb77224 */ /* 0x000fe200078e00fa */
[----:B------:R-:W-:Y:S01]  /*16cf0*/  MOV R37, R227 ;  /* 0x000000e300257202 */ /* 0x000fe20000000f00 */
[----:B------:R-:W-:Y:S01]  /*16d00*/  IMAD.MOV.U32 R36, RZ, RZ, R231 ;  /* 0x000000ffff247224 */ /* 0x000fe200078e00e7 */
[C---:B---3--:R-:W-:Y:S01]  /*16d10*/  HMMA.16816.F32.BF16 R156, R8.reuse, R12, R168 ;  /* 0x0000000c089c723c */ /* 0x048fe200000418a8 */
[----:B------:R-:W-:Y:S01]  /*16d20*/  MOV R7, R215 ;  /* 0x000000d700077202 */ /* 0x000fe20000000f00 */
[----:B------:R-:W-:Y:S01]  /*16d30*/  IMAD.MOV.U32 R43, RZ, RZ, R213 ;  /* 0x000000ffff2b7224 */ /* 0x000fe200078e00d5 */
[----:B------:R-:W-:Y:S01]  /*16d40*/  MOV R164, R218 ;  /* 0x000000da00a47202 */ /* 0x000fe20000000f00 */
[----:B------:R-:W-:Y:S01]  /*16d50*/  IMAD.MOV.U32 R165, RZ, RZ, R217 ;  /* 0x000000ffffa57224 */ /* 0x000fe200078e00d9 */
[----:B------:R-:W-:Y:S02]  /*16d60*/  LDSM.16.MT88.4 R16, [R195+0x18800] ;  /* 0x01880000c310783b */ /* 0x000fe40000004200 */
[----:B------:R-:W-:Y:S01]  /*16d70*/  MOV R168, R0 ;  /* 0x0000000000a87202 */ /* 0x000fe20000000f00 */
[C---:B------:R-:W-:Y:S01]  /*16d80*/  HMMA.16816.F32.BF16 R72, R8.reuse, R28, R236 ;  /* 0x0000001c0848723c */ /* 0x040fe200000418ec */
[----:B------:R-:W-:Y:S01]  /*16d90*/  LOP3.LUT R0, R4, 0xffff, RZ, 0xc0, !PT ;  /* 0x0000ffff04007812 */ /* 0x000fe200078ec0ff */
[----:B------:R-:W-:Y:S01]  /*16da0*/  IMAD.MOV.U32 R166, RZ, RZ, R216 ;  /* 0x000000ffffa67224 */ /* 0x000fe200078e00d8 */
[----:B------:R1:W5:Y:S05]  /*16db0*/  LDL.LU R133, [R1+0x200] ;  /* 0x0002000001857983 */ /* 0x00036a0000300800 */
[----:B------:R-:W-:Y:S01]  /*16dc0*/  HMMA.16816.F32.BF16 R60, R8, R30, R184 ;  /* 0x0000001e083c723c */ /* 0x000fe200000418b8 */
[----:B------:R-:W-:Y:S01]  /*16dd0*/  LDSM.16.MT88.4 R28, [R193+0x18800] ;  /* 0x01880000c11c783b */ /* 0x000fe20000004200 */
[----:B------:R-:W-:-:S02]  /*16de0*/  SHF.R.U32.HI R2, RZ, 0x8, R0 ;  /* 0x00000008ff027819 */ /* 0x000fc40000011600 */
[----:B------:R-:W-:Y:S01]  /*16df0*/  LOP3.LUT R0, R5, R249, R40, 0x96, !PT ;  /* 0x000000f905007212 */ /* 0x000fe200078e9628 */
[----:B------:R-:W-:Y:S01]  /*16e00*/  IMAD.MOV.U32 R248, RZ, RZ, R220 ;  /* 0x000000fffff87224 */ /* 0x000fe200078e00dc */
[----:B------:R-:W-:Y:S01]  /*16e10*/  PRMT R13, R3, 0x5410, R2 ;  /* 0x00005410030d7816 */ /* 0x000fe20000000002 */
[----:B------:R-:W-:Y:S01]  /*16e20*/  IMAD.MOV.U32 R135, RZ, RZ, R232 ;  /* 0x000000ffff877224 */ /* 0x000fe200078e00e8 */
[----:B--2---:R-:W-:Y:S01]  /*16e30*/  HMMA.16816.F32.BF16 R56, R8, R26, R176 ;  /* 0x0000001a0838723c */ /* 0x004fe200000418b0 */
[----:B------:R-:W-:Y:S01]  /*16e40*/  LOP3.LUT R2, R0, 0xffff, RZ, 0xc0, !PT ;  /* 0x0000ffff00027812 */ /* 0x000fe200078ec0ff */
[----:B------:R-:W-:Y:S01]  /*16e50*/  IMAD.MOV.U32 R174, RZ, RZ, R226 ;  /* 0x000000ffffae7224 */ /* 0x000fe200078e00e2 */
[----:B------:R-:W-:-:S05]  /*16e60*/  SHF.R.U32.HI R12, RZ, 0x18, R4 ;  /* 0x00000018ff0c7819 */ /* 0x000fca0000011604 */
[C---:B------:R-:W-:Y:S01]  /*16e70*/  HMMA.16816.F32.BF16 R160, R8.reuse, R14, R160 ;  /* 0x0000000e08a0723c */ /* 0x040fe200000418a0 */
[----:B------:R-:W-:Y:S01]  /*16e80*/  MOV R179, R7 ;  /* 0x0000000700b37202 */ /* 0x000fe20000000f00 */
[----:B------:R-:W-:Y:S01]  /*16e90*/  IMAD.MOV.U32 R178, RZ, RZ, R6 ;  /* 0x000000ffffb27224 */ /* 0x000fe200078e0006 */
[----:B------:R-:W-:Y:S01]  /*16ea0*/  SHF.R.U32.HI R7, RZ, 0x10, R4 ;  /* 0x00000010ff077819 */ /* 0x000fe20000011604 */
[----:B------:R-:W-:Y:S01]  /*16eb0*/  IMAD.MOV.U32 R223, RZ, RZ, R230 ;  /* 0x000000ffffdf7224 */ /* 0x000fe200078e00e6 */
[----:B------:R-:W-:Y:S01]  /*16ec0*/  LOP3.LUT R6, R0, 0xff, RZ, 0xc0, !PT ;  /* 0x000000ff00067812 */ /* 0x000fe200078ec0ff */
[----:B------:R1:W5:Y:S01]  /*16ed0*/  LDL.LU R224, [R1+0x1fc] ;  /* 0x0001fc0001e07983 */ /* 0x0003620000300800 */
[--C-:B------:R-:W-:Y:S02]  /*16ee0*/  SHF.R.U32.HI R4, RZ, 0x10, R0.reuse ;  /* 0x00000010ff047819 */ /* 0x100fe40000011600 */
[----:B------:R-:W-:Y:S01]  /*16ef0*/  SHF.R.U32.HI R5, RZ, 0x18, R0 ;  /* 0x00000018ff057819 */ /* 0x000fe20000011600 */
[C---:B------:R-:W-:Y:S01]  /*16f00*/  HMMA.16816.F32.BF16 R48, R8.reuse, R24, R180 ;  /* 0x000000180830723c */ /* 0x040fe200000418b4 */
[----:B------:R-:W-:Y:S01]  /*16f10*/  SHF.R.U32.HI R0, RZ, 0x8, R2 ;  /* 0x00000008ff007819 */ /* 0x000fe20000011602 */
[----:B------:R-:W-:Y:S01]  /*16f20*/  IMAD.MOV.U32 R171, RZ, RZ, R248 ;  /* 0x000000ffffab7224 */ /* 0x000fe200078e00f8 */
[----:B------:R-:W-:Y:S01]  /*16f30*/  LOP3.LUT R3, R7, 0xff, RZ, 0xc0, !PT ;  /* 0x000000ff07037812 */ /* 0x000fe200078ec0ff */
[----:B------:R-:W-:Y:S01]  /*16f40*/  IMAD.MOV.U32 R169, RZ, RZ, R135 ;  /* 0x000000ffffa97224 */ /* 0x000fe200078e0087 */
[----:B------:R-:W-:Y:S01]  /*16f50*/  PRMT R0, R6, 0x5410, R0 ;  /* 0x0000541006007816 */ /* 0x000fe20000000000 */
[----:B------:R-:W-:Y:S01]  /*16f60*/  IMAD.MOV.U32 R170, RZ, RZ, R174 ;  /* 0x000000ffffaa7224 */ /* 0x000fe200078e00ae */
[----:B------:R-:W-:Y:S01]  /*16f70*/  LOP3.LUT R2, R4, 0xff, RZ, 0xc0, !PT ;  /* 0x000000ff04027812 */ /* 0x000fe200078ec0ff */
[C---:B----4-:R-:W-:Y:S01]  /*16f80*/  HMMA.16816.F32.BF16 R164, R8.reuse, R20, R164 ;  /* 0x0000001408a4723c */ /* 0x050fe200000418a4 */
[----:B------:R-:W-:Y:S01]  /*16f90*/  PRMT R7, R3, 0x5410, R12 ;  /* 0x0000541003077816 */ /* 0x000fe2000000000c */
[--C-:B------:R-:W-:Y:S01]  /*16fa0*/  HSET2.LE.AND R0, R0, R134.reuse, PT ;  /* 0x0000008600007233 */ /* 0x100fe20003803000 */
[----:B------:R-:W-:Y:S01]  /*16fb0*/  PRMT R2, R2, 0x5410, R5 ;  /* 0x0000541002027816 */ /* 0x000fe20000000005 */
[----:B------:R-:W-:Y:S01]  /*16fc0*/  IMAD.MOV.U32 R248, RZ, RZ, R43 ;  /* 0x000000fffff87224 */ /* 0x000fe200078e002b */
[--C-:B------:R-:W-:Y:S01]  /*16fd0*/  HSET2.LE.AND R3, R13, R134.reuse, PT ;  /* 0x000000860d037233 */ /* 0x100fe20003803000 */
[----:B------:R-:W-:Y:S01]  /*16fe0*/  IMAD.MOV.U32 R180, RZ, RZ, R42 ;  /* 0x000000ffffb47224 */ /* 0x000fe200078e002a */
[----:B------:R-:W-:Y:S01]  /*16ff0*/  LOP3.LUT R4, R175, R0, RZ, 0xc0, !PT ;  /* 0x00000000af047212 */ /* 0x000fe200078ec0ff */
[--C-:B------:R-:W-:Y:S01]  /*17000*/  HSET2.LE.AND R2, R2, R134.reuse, PT ;  /* 0x0000008602027233 */ /* 0x100fe20003803000 */
[----:B------:R-:W-:Y:S01]  /*17010*/  HMMA.16816.F32.BF16 R40, R8, R22, R36 ;  /* 0x000000160828723c */ /* 0x000fe20000041824 */
[----:B------:R-:W-:Y:S01]  /*17020*/  HSET2.LE.AND R0, R7, R134, PT ;  /* 0x0000008607007233 */ /* 0x000fe20003803000 */
[----:B------:R-:W2:Y:S01]  /*17030*/  LDSM.16.MT88.4 R36, [R194+0x18800] ;  /* 0x01880000c224783b */ /* 0x000ea20000004200 */
[----:B------:R-:W-:Y:S01]  /*17040*/  IMAD.MOV.U32 R181, RZ, RZ, R212 ;  /* 0x000000ffffb57224 */ /* 0x000fe200078e00d4 */
[----:B------:R-:W-:Y:S01]  /*17050*/  MOV R183, R210 ;  /* 0x000000d200b77202 */ /* 0x000fe20000000f00 */
[----:B------:R-:W-:Y:S01]  /*17060*/  IMAD.MOV.U32 R182, RZ, RZ, R211 ;  /* 0x000000ffffb67224 */ /* 0x000fe200078e00d3 */
[----:B------:R-:W-:Y:S01]  /*17070*/  LOP3.LUT R5, R173, R2, RZ, 0xc0, !PT ;  /* 0x00000002ad057212 */ /* 0x000fe200078ec0ff */
[----:B------:R-:W-:Y:S01]  /*17080*/  LDSM.16.MT88.4 R24, [R196+0x18800] ;  /* 0x01880000c418783b */ /* 0x000fe20000004200 */
[----:B------:R-:W-:-:S02]  /*17090*/  LOP3.LUT R6, R219, R3, RZ, 0xc0, !PT ;  /* 0x00000003db067212 */ /* 0x000fc400078ec0ff */
[----:B------:R-:W-:Y:S01]  /*170a0*/  LOP3.LUT R7, R222, R0, RZ, 0xc0, !PT ;  /* 0x00000000de077212 */ /* 0x000fe200078ec0ff */
[C---:B------:R-:W-:Y:S01]  /*170b0*/  HMMA.16816.F32.BF16 R168, R8.reuse, R32, R168 ;  /* 0x0000002008a8723c */ /* 0x040fe200000418a8 */
[----:B------:R-:W-:Y:S01]  /*170c0*/  IMAD.MOV.U32 R174, RZ, RZ, R248 ;  /* 0x000000ffffae7224 */ /* 0x000fe200078e00f8 */
[----:B------:R-:W3:Y:S04]  /*170d0*/  LDSM.16.MT88.4 R12, [R193+0x1a800] ;  /* 0x01a80000c10c783b */ /* 0x000ee80000004200 */
[----:B------:R1:W5:Y:S02]  /*170e0*/  LDL.LU R229, [R1+0x1f8] ;  /* 0x0001f80001e57983 */ /* 0x0003640000300800 */
[----:B------:R-:W-:Y:S08]  /*170f0*/  HMMA.16816.F32.BF16 R180, R8, R34, R180 ;  /* 0x0000002208b4723c */ /* 0x000ff000000418b4 */
[----:B--2---:R-:W-:Y:S01]  /*17100*/  HMMA.16816.F32.BF16 R20, R4, R36, R124 ;  /* 0x000000240414723c */ /* 0x004fe2000004187c */
[----:B------:R-:W-:-:S07]  /*17110*/  IMAD.MOV.U32 R248, RZ, RZ, R205 ;  /* 0x000000fffff87224 */ /* 0x000fce00078e00cd */
[C---:B------:R-:W-:Y:S01]  /*17120*/  HMMA.16816.F32.BF16 R184, R4.reuse, R18, R96 ;  /* 0x0000001204b8723c */ /* 0x040fe20000041860 */
[----:B------:R-:W-:Y:S01]  /*17130*/  MOV R2, R174 ;  /* 0x000000ae00027202 */ /* 0x000fe20000000f00 */
[----:B------:R1:W5:Y:S06]  /*17140*/  LDL.LU R230, [R1+0x1f4] ;  /* 0x0001f40001e67983 */ /* 0x00036c0000300800 */
[C---:B------:R-:W-:Y:S08]  /*17150*/  HMMA.16816.F32.BF16 R8, R4.reuse, R28, R80 ;  /* 0x0000001c0408723c */ /* 0x040ff00000041850 */
[----:B------:R-:W-:Y:S01]  /*17160*/  HMMA.16816.F32.BF16 R32, R4, R38, R148 ;  /* 0x000000260420723c */ /* 0x000fe20000041894 */
[----:B------:R-:W-:Y:S01]  /*17170*/  IMAD.MOV.U32 R37, RZ, RZ, R21 ;  /* 0x000000ffff257224 */ /* 0x000fe200078e0015 */
[----:B------:R1:W5:Y:S01]  /*17180*/  LDL.LU R231, [R1+0x1f0] ;  /* 0x0001f00001e77983 */ /* 0x0003620000300800 */
[----:B------:R-:W-:-:S02]  /*17190*/  IMAD.MOV.U32 R82, RZ, RZ, R20 ;  /* 0x000000ffff527224 */ /* 0x000fc400078e0014 */
[----:B------:R-:W-:Y:S01]  /*171a0*/  IMAD.MOV.U32 R36, RZ, RZ, R22 ;  /* 0x000000ffff247224 */ /* 0x000fe200078e0016 */
[----:B------:R1:W5:Y:S01]  /*171b0*/  LDL.LU R227, [R1+0x1ec] ;  /* 0x0001ec0001e37983 */ /* 0x0003620000300800 */
[----:B------:R-:W-:-:S03]  /*171c0*/  IMAD.MOV.U32 R205, RZ, RZ, R23 ;  /* 0x000000ffffcd7224 */ /* 0x000fc600078e0017 */
[----:B------:R-:W2:Y:S01]  /*171d0*/  LDSM.16.MT88.4 R20, [R196+0x1a800] ;  /* 0x01a80000c414783b */ /* 0x000ea20000004200 */
[----:B------:R-:W-:Y:S02]  /*171e0*/  IMAD.MOV.U32 R126, RZ, RZ, R178 ;  /* 0x000000ffff7e7224 */ /* 0x000fe400078e00b2 */
[----:B------:R-:W-:Y:S01]  /*171f0*/  IMAD.MOV.U32 R127, RZ, RZ, R179 ;  /* 0x000000ffff7f7224 */ /* 0x000fe200078e00b3 */
[C---:B---3--:R-:W-:Y:S01]  /*17200*/  HMMA.16816.F32.BF16 R236, R4.reuse, R14, R92 ;  /* 0x0000000e04ec723c */ /* 0x048fe2000004185c */
[----:B------:R-:W-:Y:S01]  /*17210*/  IMAD.MOV.U32 R83, RZ, RZ, R223 ;  /* 0x000000ffff537224 */ /* 0x000fe200078e00df */
[----:B------:R-:W-:Y:S01]  /*17220*/  MOV R0, R8 ;  /* 0x0000000800007202 */ /* 0x000fe20000000f00 */
[----:B------:R-:W-:Y:S01]  /*17230*/  IMAD.MOV.U32 R81, RZ, RZ, R9 ;  /* 0x000000ffff517224 */ /* 0x000fe200078e0009 */
[----:B------:R1:W5:Y:S01]  /*17240*/  LDL.LU R225, [R1+0x1e8] ;  /* 0x0001e80001e17983 */ /* 0x0003620000300800 */
[----:B------:R-:W-:Y:S02]  /*17250*/  IMAD.MOV.U32 R80, RZ, RZ, R10 ;  /* 0x000000ffff507224 */ /* 0x000fe400078e000a */
[----:B------:R-:W-:Y:S01]  /*17260*/  IMAD.MOV.U32 R3, RZ, RZ, R11 ;  /* 0x000000ffff037224 */ /* 0x000fe200078e000b */
[----:B------:R1:W5:Y:S01]  /*17270*/  LDL.LU R228, [R1+0x1e4] ;  /* 0x0001e40001e47983 */ /* 0x0003620000300800 */
[C---:B------:R-:W-:Y:S01]  /*17280*/  HMMA.16816.F32.BF16 R8, R4.reuse, R30, R68 ;  /* 0x0000001e0408723c */ /* 0x040fe20000041844 */
[----:B------:R-:W-:Y:S01]  /*17290*/  MOV R125, R34 ;  /* 0x00000022007d7202 */ /* 0x000fe20000000f00 */
[----:B------:R-:W-:Y:S01]  /*172a0*/  IMAD.MOV.U32 R124, RZ, RZ, R35 ;  /* 0x000000ffff7c7224 */ /* 0x000fe200078e0023 */
[----:B------:R1:W5:Y:S05]  /*172b0*/  LDL.LU R136, [R1+0x1e0] ;  /* 0x0001e00001887983 */ /* 0x00036a0000300800 */
[----:B------:R-:W-:Y:S11]  /*172c0*/  HMMA.16816.F32.BF16 R68, R4, R24, R120 ;  /* 0x000000180444723c */ /* 0x000ff60000041878 */
[----:B------:R-:W-:Y:S05]  /*172d0*/  @!UPT UIADD3 URZ, URZ, URZ, URZ ;  /* 0x0000003f3f3ff290 */ /* 0x000fea000fffe03f */
[----:B------:R-:W-:Y:S01]  /*172e0*/  IMAD.MOV.U32 R31, RZ, RZ, R11 ;  /* 0x000000ffff1f7224 */ /* 0x000fe200078e000b */
[----:B------:R-:W-:Y:S01]  /*172f0*/  MOV R28, R10 ;  /* 0x0000000a001c7202 */ /* 0x000fe20000000f00 */
[----:B------:R-:W-:Y:S02]  /*17300*/  IMAD.MOV.U32 R30, RZ, RZ, R8 ;  /* 0x000000ffff1e7224 */ /* 0x000fe400078e0008 */
[----:B------:R-:W-:Y:S02]  /*17310*/  IMAD.MOV.U32 R29, RZ, RZ, R9 ;  /* 0x000000ffff1d7224 */ /* 0x000fe400078e0009 */
[----:B------:R-:W-:Y:S01]  /*17320*/  IMAD.MOV.U32 R39, RZ, RZ, R32 ;  /* 0x000000ffff277224 */ /* 0x000fe200078e0020 */
[----:B------:R-:W3:Y:S01]  /*17330*/  LDSM.16.MT88.4 R8, [R194+0x1a800] ;  /* 0x01a80000c208783b */ /* 0x000ee20000004200 */
[----:B------:R-:W-:Y:S02]  /*17340*/  IMAD.MOV.U32 R121, RZ, RZ, R31 ;  /* 0x000000ffff797224 */ /* 0x000fe400078e001f */
[----:B------:R-:W-:-:S02]  /*17350*/  IMAD.MOV.U32 R122, RZ, RZ, R30 ;  /* 0x000000ffff7a7224 */ /* 0x000fc400078e001e */
[----:B------:R-:W-:Y:S01]  /*17360*/  IMAD.MOV.U32 R38, RZ, RZ, R33 ;  /* 0x000000ffff267224 */ /* 0x000fe200078e0021 */
[C---:B--2---:R-:W-:Y:S01]  /*17370*/  HMMA.16816.F32.BF16 R176, R4.reuse, R20, R52 ;  /* 0x0000001404b0723c */ /* 0x044fe20000041834 */
[----:B------:R-:W-:Y:S01]  /*17380*/  IMAD.MOV.U32 R123, RZ, RZ, R29 ;  /* 0x000000ffff7b7224 */ /* 0x000fe200078e001d */
[----:B------:R-:W-:Y:S01]  /*17390*/  MOV R95, R124 ;  /* 0x0000007c005f7202 */ /* 0x000fe20000000f00 */
[----:B------:R-:W-:Y:S01]  /*173a0*/  IMAD.MOV.U32 R120, RZ, RZ, R28 ;  /* 0x000000ffff787224 */ /* 0x000fe200078e001c */
[----:B------:R1:W5:Y:S04]  /*173b0*/  LDL.LU R137, [R1+0x1dc] ;  /* 0x0001dc0001897983 */ /* 0x0003680000300800 */
[----:B------:R-:W2:Y:S01]  /*173c0*/  LDSM.16.MT88.4 R28, [R195+0x1a800] ;  /* 0x01a80000c31c783b */ /* 0x000ea20000004200 */
[----:B------:R-:W-:Y:S01]  /*173d0*/  HMMA.16816.F32.BF16 R24, R4, R26, R144 ;  /* 0x0000001a0418723c */ /* 0x000fe20000041890 */
[----:B------:R-:W-:Y:S01]  /*173e0*/  IMAD.MOV.U32 R35, RZ, RZ, R69 ;  /* 0x000000ffff237224 */ /* 0x000fe200078e0045 */
[----:B------:R-:W-:Y:S01]  /*173f0*/  MOV R34, R70 ;  /* 0x0000004600227202 */ /* 0x000fe20000000f00 */
[----:B------:R-:W-:Y:S01]  /*17400*/  IMAD.MOV.U32 R33, RZ, RZ, R71 ;  /* 0x000000ffff217224 */ /* 0x000fe200078e0047 */
[----:B------:R1:W5:Y:S01]  /*17410*/  LDL.LU R251, [R1+0x1d8] ;  /* 0x0001d80001fb7983 */ /* 0x0003620000300800 */
[----:B------:R-:W-:-:S03]  /*17420*/  IMAD.MOV.U32 R32, RZ, RZ, R68 ;  /* 0x000000ffff207224 */ /* 0x000fc600078e0044 */
[C---:B------:R-:W-:Y:S01]  /*17430*/  HMMA.16816.F32.BF16 R144, R4.reuse, R16, R116 ;  /* 0x000000100490723c */ /* 0x040fe20000041874 */
[----:B------:R-:W4:Y:S07]  /*17440*/  LDSM.16.MT88.4 R16, [R194+0x1c800] ;  /* 0x01c80000c210783b */ /* 0x000f2e0000004200 */
[C---:B---3--:R-:W-:Y:S08]  /*17450*/  HMMA.16816.F32.BF16 R148, R4.reuse, R8, R76 ;  /* 0x000000080494723c */ /* 0x048ff0000004184c */
[----:B------:R-:W-:Y:S01]  /*17460*/  MOV R71, R25 ;  /* 0x0000001900477202 */ /* 0x000fe20000000f00 */
[----:B------:R-:W-:Y:S01]  /*17470*/  IMAD.MOV.U32 R70, RZ, RZ, R26 ;  /* 0x000000ffff467224 */ /* 0x000fe200078e001a */
[----:B------:R-:W-:Y:S01]  /*17480*/  HMMA.16816.F32.BF16 R240, R4, R10, R64 ;  /* 0x0000000a04f0723c */ /* 0x000fe20000041840 */
[----:B------:R-:W-:Y:S01]  /*17490*/  IMAD.MOV.U32 R69, RZ, RZ, R27 ;  /* 0x000000ffff457224 */ /* 0x000fe200078e001b */
[----:B------:R-:W-:Y:S01]  /*174a0*/  LDSM.16.MT88.4 R8, [R195+0x1c800] ;  /* 0x01c80000c308783b */ /* 0x000fe20000004200 */
[----:B------:R-:W-:-:S03]  /*174b0*/  IMAD.MOV.U32 R68, RZ, RZ, R24 ;  /* 0x000000ffff447224 */ /* 0x000fc600078e0018 */
[----:B------:R-:W3:Y:S02]  /*174c0*/  LDSM.16.MT88.4 R24, [R193+0x1c800] ;  /* 0x01c80000c118783b */ /* 0x000ee40000004200 */
[C---:B--2---:R-:W-:Y:S01]  /*174d0*/  HMMA.16816.F32.BF16 R64, R4.reuse, R28, R108 ;  /* 0x0000001c0440723c */ /* 0x044fe2000004186c */
[----:B------:R-:W-:Y:S01]  /*174e0*/  MOV R53, R176 ;  /* 0x000000b000357202 */ /* 0x000fe20000000f00 */
[----:B------:R-:W-:Y:S01]  /*174f0*/  IMAD.MOV.U32 R52, RZ, RZ, R177 ;  /* 0x000000ffff347224 */ /* 0x000fe200078e00b1 */
[----:B------:R1:W5:Y:S05]  /*17500*/  LDL.LU R250, [R1+0x1d4] ;  /* 0x0001d40001fa7983 */ /* 0x00036a0000300800 */
[----:B------:R-:W-:Y:S01]  /*17510*/  HMMA.16816.F32.BF16 R116, R4, R12, R112 ;  /* 0x0000000c0474723c */ /* 0x000fe20000041870 */
[----:B------:R-:W2:Y:S01]  /*17520*/  LDSM.16.MT88.4 R12, [R196+0x1c800] ;  /* 0x01c80000c40c783b */ /* 0x000ea20000004200 */
[----:B------:R-:W-:-:S02]  /*17530*/  IMAD.MOV.U32 R174, RZ, RZ, R178 ;  /* 0x000000ffffae7224 */ /* 0x000fc400078e00b2 */
[----:B------:R-:W-:Y:S01]  /*17540*/  IMAD.MOV.U32 R175, RZ, RZ, R179 ;  /* 0x000000ffffaf7224 */ /* 0x000fe200078e00b3 */
[----:B------:R1:W5:Y:S03]  /*17550*/  LDL.LU R245, [R1+0x1d0] ;  /* 0x0001d00001f57983 */ /* 0x0003660000300800 */
[C---:B------:R-:W-:Y:S01]  /*17560*/  HMMA.16816.F32.BF16 R28, R4.reuse, R30, R140 ;  /* 0x0000001e041c723c */ /* 0x040fe2000004188c */
        /* <DEDUP_REMOVED lines=8> */
[----:B------:R-:W-:Y:S01]  /*175f0*/  MOV R64, R122 ;  /* 0x0000007a00407202 */ /* 0x000fe20000000f00 */
[----:B------:R-:W-:-:S02]  /*17600*/  IMAD.MOV.U32 R79, RZ, RZ, R127 ;  /* 0x000000ffff4f7224 */ /* 0x000fc400078e007f */
[----:B------:R-:W-:Y:S02]  /*17610*/  IMAD.MOV.U32 R94, RZ, RZ, R125 ;  /* 0x000000ffff5e7224 */ /* 0x000fe400078e007d */
[----:B------:R-:W-:Y:S01]  /*17620*/  IMAD.MOV.U32 R38, RZ, RZ, R0 ;  /* 0x000000ffff267224 */ /* 0x000fe200078e0000 */
[C---:B----4-:R-:W-:Y:S01]  /*17630*/  HMMA.16816.F32.BF16 R124, R4.reuse, R16, R100 ;  /* 0x00000010047c723c */ /* 0x050fe20000041864 */
[----:B------:R-:W-:Y:S02]  /*17640*/  IMAD.MOV.U32 R91, RZ, RZ, R123 ;  /* 0x000000ffff5b7224 */ /* 0x000fe400078e007b */
[----:B------:R-:W-:Y:S01]  /*17650*/  IMAD.MOV.U32 R219, RZ, RZ, R66 ;  /* 0x000000ffffdb7224 */ /* 0x000fe200078e0042 */
[----:B------:R-:W-:Y:S01]  /*17660*/  LOP3.LUT R2, R191, R2, R78, 0x96, !PT ;  /* 0x00000002bf027212 */ /* 0x000fe200078e964e */
[----:B------:R-:W-:Y:S01]  /*17670*/  IMAD.MOV.U32 R66, RZ, RZ, R37 ;  /* 0x000000ffff427224 */ /* 0x000fe200078e0025 */
[----:B------:R-:W4:Y:S02]  /*17680*/  LDSM.16.MT88.4 R20, [R193+0x1e800] ;  /* 0x01e80000c114783b */ /* 0x000f240000004200 */
[----:B------:R-:W-:Y:S01]  /*17690*/  IMAD.MOV.U32 R0, RZ, RZ, R28 ;  /* 0x000000ffff007224 */ /* 0x000fe200078e001c */
[----:B------:R-:W-:Y:S01]  /*176a0*/  HMMA.16816.F32.BF16 R120, R4, R18, R84 ;  /* 0x000000120478723c */ /* 0x000fe20000041854 */
[----:B------:R-:W-:Y:S01]  /*176b0*/  LDSM.16.MT88.4 R16, [R196+0x1e800] ;  /* 0x01e80000c410783b */ /* 0x000fe20000004200 */
[----:B------:R-:W-:-:S02]  /*176c0*/  IMAD.MOV.U32 R37, RZ, RZ, R3 ;  /* 0x000000ffff257224 */ /* 0x000fc400078e0003 */
[----:B------:R-:W-:Y:S01]  /*176d0*/  IMAD.MOV.U32 R3, RZ, RZ, R29 ;  /* 0x000000ffff037224 */ /* 0x000fe200078e001d */
[----:B------:R-:W-:-:S03]  /*176e0*/  MOV R222, R65 ;  /* 0x0000004100de7202 */ /* 0x000fc60000000f00 */
[C---:B---3--:R-:W-:Y:S01]  /*176f0*/  HMMA.16816.F32.BF16 R140, R4.reuse, R24, R104 ;  /* 0x00000018048c723c */ /* 0x048fe20000041868 */
[----:B------:R-:W-:Y:S01]  /*17700*/  IMAD.MOV.U32 R135, RZ, RZ, R67 ;  /* 0x000000ffff877224 */ /* 0x000fe200078e0043 */
[----:B------:R1:W5:Y:S05]  /*17710*/  LDL.LU R234, [R1+0x1c4] ;  /* 0x0001c40001ea7983 */ /* 0x00036a0000300800 */
[----:B------:R-:W-:Y:S01]  /*17720*/  IMAD.MOV.U32 R25, RZ, RZ, R0 ;  /* 0x000000ffff197224 */ /* 0x000fe200078e0000 */
[----:B------:R-:W-:Y:S01]  /*17730*/  LOP3.LUT R0, R139, R209, R190, 0x96, !PT ;  /* 0x000000d18b007212 */ /* 0x000fe200078e96be */
[----:B------:R-:W-:Y:S01]  /*17740*/  IMAD.MOV.U32 R24, RZ, RZ, R3 ;  /* 0x000000ffff187224 */ /* 0x000fe200078e0003 */
[C---:B------:R-:W-:Y:S01]  /*17750*/  HMMA.16816.F32.BF16 R104, R4.reuse, R8, R48 ;  /* 0x000000080468723c */ /* 0x040fe20000041830 */
[----:B------:R-:W-:Y:S01]  /*17760*/  IMAD.WIDE.U32 R2, R2, -0x2daee0ad, RZ ;  /* 0xd2511f5302027825 */ /* 0x000fe200078e00ff */
[----:B------:R-:W-:Y:S01]  /*17770*/  MOV R88, R246 ;  /* 0x000000f600587202 */ /* 0x000fe20000000f00 */
[----:B------:R1:W5:Y:S04]  /*17780*/  LDL.LU R233, [R1+0x1c0] ;  /* 0x0001c00001e97983 */ /* 0x0003680000300800 */
[----:B------:R-:W-:Y:S01]  /*17790*/  IMAD.WIDE.U32 R8, R0, -0x2daee0ad, RZ ;  /* 0xd2511f5300087825 */ /* 0x000fe200078e00ff */
[----:B------:R-:W-:Y:S01]  /*177a0*/  LOP3.LUT R3, R3, R208, R172, 0x96, !PT ;  /* 0x000000d003037212 */ /* 0x000fe200078e96ac */
[----:B--2---:R-:W-:Y:S02]  /*177b0*/  HMMA.16816.F32.BF16 R112, R4, R12, R72 ;  /* 0x0000000c0470723c */ /* 0x004fe40000041848 */
[----:B------:R-:W-:Y:S01]  /*177c0*/  IMAD.MOV.U32 R89, RZ, RZ, R248 ;  /* 0x000000ffff597224 */ /* 0x000fe200078e00f8 */
[----:B------:R-:W-:Y:S01]  /*177d0*/  LOP3.LUT R0, R9, R207, R2, 0x96, !PT ;  /* 0x000000cf09007212 */ /* 0x000fe200078e9602 */
[----:B------:R-:W-:-:S04]  /*177e0*/  IMAD.WIDE.U32 R2, R3, -0x326172a9, RZ ;  /* 0xcd9e8d5703027825 */ /* 0x000fc800078e00ff */
[----:B------:R-:W-:Y:S01]  /*177f0*/  IMAD.MOV.U32 R90, RZ, RZ, R83 ;  /* 0x000000ffff5a7224 */ /* 0x000fe200078e0053 */
[----:B------:R-:W-:Y:S01]  /*17800*/  HMMA.16816.F32.BF16 R128, R4, R26, R128 ;  /* 0x0000001a0480723c */ /* 0x000fe20000041880 */
[----:B------:R-:W-:Y:S01]  /*17810*/  IMAD.MOV.U32 R86, RZ, RZ, R89 ;  /* 0x000000ffff567224 */ /* 0x000fe200078e0059 */
[----:B------:R-:W-:Y:S01]  /*17820*/  MOV R102, R25 ;  /* 0x0000001900667202 */ /* 0x000fe20000000f00 */
[----:B------:R-:W-:Y:S01]  /*17830*/  IMAD.WIDE.U32 R12, R0, -0x326172a9, RZ ;  /* 0xcd9e8d57000c7825 */ /* 0x000fe200078e00ff */
[----:B------:R-:W-:Y:S01]  /*17840*/  MOV R248, R30 ;  /* 0x0000001e00f87202 */ /* 0x000fe20000000f00 */
[----:B------:R1:W5:Y:S01]  /*17850*/  LDL.LU R232, [R1+0x1bc] ;  /* 0x0001bc0001e87983 */ /* 0x0003620000300800 */
[----:B------:R-:W-:Y:S01]  /*17860*/  LOP3.LUT R3, R3, R206, R138, 0x96, !PT ;  /* 0x000000ce03037212 */ /* 0x000fe200078e968a */
[----:B------:R-:W-:Y:S01]  /*17870*/  IMAD.MOV.U32 R100, RZ, RZ, R88 ;  /* 0x000000ffff647224 */ /* 0x000fe200078e0058 */
[----:B------:R-:W-:Y:S01]  /*17880*/  LOP3.LUT R0, R13, R86, R2, 0x96, !PT ;  /* 0x000000560d007212 */ /* 0x000fe200078e9602 */
[----:B------:R-:W-:-:S02]  /*17890*/  IMAD.MOV.U32 R246, RZ, RZ, R31 ;  /* 0x000000fffff67224 */ /* 0x000fc400078e001f */
[----:B------:R-:W-:Y:S01]  /*178a0*/  IMAD.MOV.U32 R27, RZ, RZ, R70 ;  /* 0x000000ffff1b7224 */ /* 0x000fe200078e0046 */
[----:B------:R-:W2:Y:S01]  /*178b0*/  LDSM.16.MT88.4 R28, [R194+0x1e800] ;  /* 0x01e80000c21c783b */ /* 0x000ea20000004200 */
[----:B------:R-:W-:Y:S02]  /*178c0*/  IMAD.MOV.U32 R88, RZ, RZ, R64 ;  /* 0x000000ffff587224 */ /* 0x000fe400078e0040 */
[----:B------:R-:W-:Y:S01]  /*178d0*/  IMAD.MOV.U32 R87, RZ, RZ, R90 ;  /* 0x000000ffff577224 */ /* 0x000fe200078e005a */
[----:B------:R-:W-:Y:S01]  /*178e0*/  MOV R90, R54 ;  /* 0x00000036005a7202 */ /* 0x000fe20000000f00 */
[----:B------:R-:W-:Y:S01]  /*178f0*/  IMAD.MOV.U32 R89, RZ, RZ, R91 ;  /* 0x000000ffff597224 */ /* 0x000fe200078e005b */
[----:B------:R-:W-:Y:S01]  /*17900*/  MOV R25, R32 ;  /* 0x0000002000197202 */ /* 0x000fe20000000f00 */
[----:B------:R-:W-:Y:S01]  /*17910*/  IMAD.MOV.U32 R64, RZ, RZ, R33 ;  /* 0x000000ffff407224 */ /* 0x000fe200078e0021 */
[----:B------:R-:W-:Y:S01]  /*17920*/  HMMA.16816.F32.BF16 R96, R4, R10, R56 ;  /* 0x0000000a0460723c */ /* 0x000fe20000041838 */
[----:B------:R-:W-:Y:S01]  /*17930*/  IMAD.MOV.U32 R91, RZ, RZ, R55 ;  /* 0x000000ffff5b7224 */ /* 0x000fe200078e0037 */
[----:B------:R1:W5:Y:S01]  /*17940*/  LDL.LU R226, [R1+0x1b8] ;  /* 0x0001b80001e27983 */ /* 0x0003620000300800 */
[----:B------:R-:W-:-:S02]  /*17950*/  IMAD.MOV.U32 R65, RZ, RZ, R82 ;  /* 0x000000ffff417224 */ /* 0x000fc400078e0052 */
[----:B------:R-:W-:Y:S01]  /*17960*/  IMAD.MOV.U32 R54, RZ, RZ, R35 ;  /* 0x000000ffff367224 */ /* 0x000fe200078e0023 */
[----:B------:R-:W-:Y:S01]  /*17970*/  MOV R86, R27 ;  /* 0x0000001b00567202 */ /* 0x000fe20000000f00 */
[----:B------:R-:W-:Y:S02]  /*17980*/  IMAD.MOV.U32 R55, RZ, RZ, R34 ;  /* 0x000000ffff377224 */ /* 0x000fe400078e0022 */
[----:B------:R-:W-:Y:S01]  /*17990*/  IMAD.MOV.U32 R101, RZ, RZ, R68 ;  /* 0x000000ffff657224 */ /* 0x000fe200078e0044 */
[----:B------:R-:W3:Y:S01]  /*179a0*/  LDSM.16.MT88.4 R32, [R195+0x1e800] ;  /* 0x01e80000c320783b */ /* 0x000ee20000004200 */
[----:B------:R-:W-:Y:S01]  /*179b0*/  IMAD.MOV.U32 R67, RZ, RZ, R36 ;  /* 0x000000ffff437224 */ /* 0x000fe200078e0024 */
[----:B------:R-:W-:Y:S01]  /*179c0*/  MOV R27, R64 ;  /* 0x00000040001b7202 */ /* 0x000fe20000000f00 */
[----:B------:R-:W-:Y:S02]  /*179d0*/  IMAD.MOV.U32 R74, RZ, RZ, R87 ;  /* 0x000000ffff4a7224 */ /* 0x000fe400078e0057 */
[----:B------:R-:W-:Y:S01]  /*179e0*/  IMAD.MOV.U32 R92, RZ, RZ, R39 ;  /* 0x000000ffff5c7224 */ /* 0x000fe200078e0027 */
[----:B------:R-:W-:Y:S01]  /*179f0*/  HMMA.16816.F32.BF16 R108, R4, R14, R60 ;  /* 0x0000000e046c723c */ /* 0x000fe2000004183c */
[----:B------:R-:W-:Y:S01]  /*17a00*/  IMAD.WIDE.U32 R2, R3, -0x2daee0ad, RZ ;  /* 0xd2511f5303027825 */ /* 0x000fe200078e00ff */
[----:B------:R1:W5:Y:S03]  /*17a10*/  LDL.LU R220, [R1+0x1b4] ;  /* 0x0001b40001dc7983 */ /* 0x0003660000300800 */
[----:B------:R-:W-:-:S04]  /*17a20*/  IMAD.WIDE.U32 R10, R0, -0x2daee0ad, RZ ;  /* 0xd2511f53000a7825 */ /* 0x000fc800078e00ff */
[----:B------:R-:W-:Y:S02]  /*17a30*/  IMAD.MOV.U32 R64, RZ, RZ, R65 ;  /* 0x000000ffff407224 */ /* 0x000fe400078e0041 */
[----:B------:R-:W-:Y:S01]  /*17a40*/  IMAD.MOV.U32 R103, RZ, RZ, R24 ;  /* 0x000000ffff677224 */ /* 0x000fe200078e0018 */
[----:B------:R-:W-:Y:S01]  /*17a50*/  MOV R24, R69 ;  /* 0x0000004500187202 */ /* 0x000fe20000000f00 */
[----:B------:R-:W-:Y:S01]  /*17a60*/  IMAD.MOV.U32 R65, RZ, RZ, R66 ;  /* 0x000000ffff417224 */ /* 0x000fe200078e0042 */
[----:B------:R-:W-:Y:S01]  /*17a70*/  MOV R66, R67 ;  /* 0x0000004300427202 */ /* 0x000fe20000000f00 */
[----:B------:R-:W-:Y:S01]  /*17a80*/  IMAD.MOV.U32 R26, RZ, RZ, R71 ;  /* 0x000000ffff1a7224 */ /* 0x000fe200078e0047 */
[----:B------:R-:W-:Y:S01]  /*17a90*/  LOP3.LUT R2, R11, R74, R2, 0x96, !PT ;  /* 0x0000004a0b027212 */ /* 0x000fe200078e9602 */
[----:B------:R-:W-:Y:S02]  /*17aa0*/  IMAD.MOV.U32 R75, RZ, RZ, R100 ;  /* 0x000000ffff4b7224 */ /* 0x000fe400078e0064 */
[----:B------:R-:W-:Y:S01]  /*17ab0*/  IMAD.MOV.U32 R84, RZ, RZ, R101 ;  /* 0x000000ffff547224 */ /* 0x000fe200078e0065 */
[----:B------:R-:W-:Y:S01]  /*17ac0*/  MOV R36, R80 ;  /* 0x0000005000247202 */ /* 0x000fe20000000f00 */
[----:B------:R-:W-:Y:S01]  /*17ad0*/  IMAD.MOV.U32 R67, RZ, RZ, R205 ;  /* 0x000000ffff437224 */ /* 0x000fe200078e00cd */
[----:B------:R-:W-:Y:S01]  /*17ae0*/  LOP3.LUT R0, R3, R204, R8, 0x96, !PT ;  /* 0x000000cc03007212 */ /* 0x000fe200078e9608 */
[----:B------:R-:W-:Y:S01]  /*17af0*/  IMAD.MOV.U32 R85, RZ, RZ, R26 ;  /* 0x000000ffff557224 */ /* 0x000fe200078e001a */
[----:B----4-:R-:W-:Y:S01]  /*17b00*/  HMMA.16816.F32.BF16 R76, R4, R22, R152 ;  /* 0x00000016044c723c */ /* 0x010fe20000041898 */
[----:B------:R-:W-:Y:S01]  /*17b10*/  IMAD.MOV.U32 R87, RZ, RZ, R24 ;  /* 0x000000ffff577224 */ /* 0x000fe200078e0018 */
[----:B------:R1:W5:Y:S01]  /*17b20*/  LDL.LU R218, [R1+0x1b0] ;  /* 0x0001b00001da7983 */ /* 0x0003620000300800 */
        /* <DEDUP_REMOVED lines=8> */
[----:B--2---:R-:W-:Y:S01]  /*17bb0*/  HMMA.16816.F32.BF16 R68, R4, R28, R156 ;  /* 0x0000001c0444723c */ /* 0x004fe2000004189c */
[----:B------:R-:W-:Y:S01]  /*17bc0*/  IMAD.MOV.U32 R26, RZ, RZ, R55 ;  /* 0x000000ffff1a7224 */ /* 0x000fe200078e0037 */
[----:B------:R1:W5:Y:S01]  /*17bd0*/  LDL.LU R217, [R1+0x1ac] ;  /* 0x0001ac0001d97983 */ /* 0x0003620000300800 */
[----:B------:R-:W-:-:S02]  /*17be0*/  IMAD.MOV.U32 R24, RZ, RZ, R53 ;  /* 0x000000ffff187224 */ /* 0x000fc400078e0035 */
[----:B------:R-:W-:Y:S02]  /*17bf0*/  IMAD.MOV.U32 R25, RZ, RZ, R52 ;  /* 0x000000ffff197224 */ /* 0x000fe400078e0034 */
[----:B------:R-:W-:Y:S01]  /*17c00*/  IMAD.MOV.U32 R74, RZ, RZ, R66 ;  /* 0x000000ffff4a7224 */ /* 0x000fe200078e0042 */
[----:B------:R-:W-:Y:S01]  /*17c10*/  HMMA.16816.F32.BF16 R52, R4, R16, R164 ;  /* 0x000000100434723c */ /* 0x000fe200000418a4 */
[----:B------:R-:W-:-:S04]  /*17c20*/  IMAD.WIDE.U32 R2, R2, -0x326172a9, RZ ;  /* 0xcd9e8d5702027825 */ /* 0x000fc800078e00ff */
[----:B------:R-:W-:Y:S01]  /*17c30*/  IMAD.WIDE.U32 R8, R0, -0x326172a9, RZ ;  /* 0xcd9e8d5700087825 */ /* 0x000fe200078e00ff */
[----:B------:R-:W-:Y:S01]  /*17c40*/  MOV R61, R101 ;  /* 0x00000065003d7202 */ /* 0x000fe20000000f00 */
[----:B------:R1:W5:Y:S01]  /*17c50*/  LDL.LU R216, [R1+0x1a8] ;  /* 0x0001a80001d87983 */ /* 0x0003620000300800 */
[----:B------:R-:W-:Y:S03]  /*17c60*/  HMMA.16816.F32.BF16 R64, R4, R18, R40 ;  /* 0x000000120440723c */ /* 0x000fe60000041828 */
[----:B------:R-:W2:Y:S01]  /*17c70*/  LDSM.16.MT88.4 R16, [R193+0x1b000] ;  /* 0x01b00000c110783b */ /* 0x000ea20000004200 */
[----:B------:R-:W-:-:S03]  /*17c80*/  LOP3.LUT R0, R2, 0xffff, RZ, 0xc0, !PT ;  /* 0x0000ffff02007812 */ /* 0x000fc600078ec0ff */
[----:B------:R-:W4:Y:S01]  /*17c90*/  LDSM.16.MT88.4 R40, [R194+0x1b000] ;  /* 0x01b00000c228783b */ /* 0x000f220000004200 */
[----:B------:R-:W-:Y:S01]  /*17ca0*/  SHF.R.U32.HI R11, RZ, 0x10, R2 ;  /* 0x00000010ff0b7819 */ /* 0x000fe20000011602 */
[----:B------:R-:W-:Y:S01]  /*17cb0*/  IMAD.MOV.U32 R60, RZ, RZ, R100 ;  /* 0x000000ffff3c7224 */ /* 0x000fe200078e0064 */
[----:B------:R-:W-:Y:S01]  /*17cc0*/  SHF.R.U32.HI R13, RZ, 0x8, R0 ;  /* 0x00000008ff0d7819 */ /* 0x000fe20000011600 */
[----:B------:R-:W-:Y:S01]  /*17cd0*/  IMAD.MOV.U32 R62, RZ, RZ, R26 ;  /* 0x000000ffff3e7224 */ /* 0x000fe200078e001a */
[----:B------:R-:W-:Y:S01]  /*17ce0*/  LOP3.LUT R15, R2, 0xff, RZ, 0xc0, !PT ;  /* 0x000000ff020f7812 */ /* 0x000fe200078ec0ff */
[----:B------:R-:W-:Y:S01]  /*17cf0*/  IMAD.MOV.U32 R100, RZ, RZ, R24 ;  /* 0x000000ffff647224 */ /* 0x000fe200078e0018 */
[----:B------:R-:W-:Y:S01]  /*17d00*/  SHF.R.U32.HI R14, RZ, 0x18, R2 ;  /* 0x00000018ff0e7819 */ /* 0x000fe20000011602 */
[----:B------:R-:W-:Y:S01]  /*17d10*/  IMAD.MOV.U32 R27, RZ, RZ, R39 ;  /* 0x000000ffff1b7224 */ /* 0x000fe200078e0027 */
[----:B------:R-:W-:Y:S01]  /*17d20*/  LOP3.LUT R0, R11, 0xff, RZ, 0xc0, !PT ;  /* 0x000000ff0b007812 */ /* 0x000fe200078ec0ff */
[----:B------:R-:W-:Y:S01]  /*17d30*/  IMAD.MOV.U32 R26, RZ, RZ, R38 ;  /* 0x000000ffff1a7224 */ /* 0x000fe200078e0026 */
[----:B------:R-:W-:Y:S01]  /*17d40*/  MOV R101, R25 ;  /* 0x0000001900657202 */ /* 0x000fe20000000f00 */
[----:B------:R-:W-:Y:S01]  /*17d50*/  IMAD.MOV.U32 R24, RZ, RZ, R36 ;  /* 0x000000ffff187224 */ /* 0x000fe200078e0024 */
[----:B------:R-:W-:Y:S01]  /*17d60*/  LOP3.LUT R2, R3, R51, R8, 0x96, !PT ;  /* 0x0000003303027212 */ /* 0x000fe200078e9608 */
[----:B------:R-:W-:Y:S01]  /*17d70*/  HMMA.16816.F32.BF16 R80, R4, R20, R44 ;  /* 0x000000140450723c */ /* 0x000fe2000004182c */
[----:B------:R-:W-:Y:S01]  /*17d80*/  MOV R25, R37 ;  /* 0x0000002500197202 */ /* 0x000fe20000000f00 */
[----:B------:R-:W-:Y:S01]  /*17d90*/  IMAD.MOV.U32 R152, RZ, RZ, R60 ;  /* 0x000000ffff987224 */ /* 0x000fe200078e003c */
[----:B------:R-:W1:Y:S01]  /*17da0*/  LDSM.16.MT88.4 R36, [R193+0x19000] ;  /* 0x01900000c124783b */ /* 0x000e620000004200 */
[----:B------:R-:W-:-:S02]  /*17db0*/  PRMT R14, R0, 0x5410, R14 ;  /* 0x00005410000e7816 */ /* 0x000fc4000000000e */
[C---:B------:R-:W-:Y:S01]  /*17dc0*/  LOP3.LUT R0, R2.reuse, 0xffff, RZ, 0xc0, !PT ;  /* 0x0000ffff02007812 */ /* 0x040fe200078ec0ff */
[----:B------:R-:W-:Y:S01]  /*17dd0*/  IMAD.MOV.U32 R153, RZ, RZ, R61 ;  /* 0x000000ffff997224 */ /* 0x000fe200078e003d */
        /* <DEDUP_REMOVED lines=9> */
[----:B------:R-:W-:Y:S01]  /*17e70*/  LDSM.16.MT88.4 R44, [R196+0x1b000] ;  /* 0x01b00000c42c783b */ /* 0x000fe20000004200 */
[----:B------:R-:W-:-:S02]  /*17e80*/  PRMT R3, R11, 0x5410, R8 ;  /* 0x000054100b037816 */ /* 0x000fc40000000008 */
[----:B------:R-:W-:Y:S02]  /*17e90*/  PRMT R13, R15, 0x5410, R13 ;  /* 0x000054100f0d7816 */ /* 0x000fe4000000000d */
[----:B------:R-:W-:Y:S02]  /*17ea0*/  MOV R155, R63 ;  /* 0x0000003f009b7202 */ /* 0x000fe40000000f00 */
[----:B------:R-:W-:Y:S01]  /*17eb0*/  MOV R159, R75 ;  /* 0x0000004b009f7202 */ /* 0x000fe20000000f00 */
[C---:B------:R-:W-:Y:S01]  /*17ec0*/  HMMA.16816.F32.BF16 R56, R4.reuse, R30, R160 ;  /* 0x0000001e0438723c */ /* 0x040fe200000418a0 */
[----:B------:R-:W-:Y:S01]  /*17ed0*/  PRMT R2, R2, 0x5410, R0 ;  /* 0x0000541002027816 */ /* 0x000fe20000000000 */
[----:B------:R-:W-:Y:S01]  /*17ee0*/  IMAD.MOV.U32 R60, RZ, RZ, R88 ;  /* 0x000000ffff3c7224 */ /* 0x000fe200078e0058 */
[----:B------:R-:W-:Y:S01]  /*17ef0*/  MOV R63, R91 ;  /* 0x0000005b003f7202 */ /* 0x000fe20000000f00 */
[----:B------:R-:W-:Y:S01]  /*17f00*/  IMAD.MOV.U32 R61, RZ, RZ, R89 ;  /* 0x000000ffff3d7224 */ /* 0x000fe200078e0059 */
[----:B------:R-:W-:Y:S01]  /*17f10*/  MOV R75, R95 ;  /* 0x0000005f004b7202 */ /* 0x000fe20000000f00 */
[----:B------:R-:W-:Y:S01]  /*17f20*/  IMAD.MOV.U32 R62, RZ, RZ, R90 ;  /* 0x000000ffff3e7224 */ /* 0x000fe200078e005a */
[--C-:B------:R-:W-:Y:S01]  /*17f30*/  HSET2.LE.AND R0, R3, R134.reuse, PT ;  /* 0x0000008603007233 */ /* 0x100fe20003803000 */
[----:B------:R-:W-:Y:S01]  /*17f40*/  IMAD.MOV.U32 R72, RZ, RZ, R92 ;  /* 0x000000ffff487224 */ /* 0x000fe200078e005c */
[C---:B---3--:R-:W-:Y:S01]  /*17f50*/  HMMA.16816.F32.BF16 R88, R4.reuse, R34, R180 ;  /* 0x000000220458723c */ /* 0x048fe200000418b4 */
[----:B------:R-:W-:Y:S01]  /*17f60*/  IMAD.MOV.U32 R73, RZ, RZ, R93 ;  /* 0x000000ffff497224 */ /* 0x000fe200078e005d */
[----:B------:R-:W-:Y:S01]  /*17f70*/  MOV R164, R223 ;  /* 0x000000df00a47202 */ /* 0x000fe20000000f00 */
[----:B------:R-:W-:Y:S01]  /*17f80*/  IMAD.MOV.U32 R74, RZ, RZ, R94 ;  /* 0x000000ffff4a7224 */ /* 0x000fe200078e005e */
[--C-:B------:R-:W-:Y:S01]  /*17f90*/  HSET2.LE.AND R2, R2, R134.reuse, PT ;  /* 0x0000008602027233 */ /* 0x100fe20003803000 */
[----:B------:R-:W-:Y:S01]  /*17fa0*/  IMAD.MOV.U32 R48, RZ, RZ, R26 ;  /* 0x000000ffff307224 */ /* 0x000fe200078e001a */
[--C-:B------:R-:W-:Y:S01]  /*17fb0*/  HSET2.LE.AND R3, R13, R134.reuse, PT ;  /* 0x000000860d037233 */ /* 0x100fe20003803000 */
[----:B------:R-:W-:Y:S01]  /*17fc0*/  IMAD.MOV.U32 R49, RZ, RZ, R27 ;  /* 0x000000ffff317224 */ /* 0x000fe200078e001b */
[----:B------:R-:W-:Y:S01]  /*17fd0*/  HMMA.16816.F32.BF16 R92, R4, R32, R168 ;  /* 0x00000020045c723c */ /* 0x000fe200000418a8 */
[----:B------:R-:W-:Y:S01]  /*17fe0*/  IMAD.MOV.U32 R50, RZ, RZ, R24 ;  /* 0x000000ffff327224 */ /* 0x000fe200078e0018 */
[----:B------:R-:W-:Y:S01]  /*17ff0*/  MOV R51, R25 ;  /* 0x0000001900337202 */ /* 0x000fe20000000f00 */
[----:B------:R-:W3:Y:S04]  /*18000*/  LDSM.16.MT88.4 R28, [R194+0x19000] ;  /* 0x01900000c21c783b */ /* 0x000ee80000004200 */
[----:B------:R-:W-:Y:S01]  /*18010*/  HSET2.LE.AND R7, R14, R134, PT ;  /* 0x000000860e077233 */ /* 0x000fe20003803000 */
[----:B------:R-:W-:Y:S01]  /*18020*/  LOP3.LUT R4, R203, R0, RZ, 0xc0, !PT ;  /* 0x00000000cb047212 */ /* 0x000fe200078ec0ff */
[----:B------:R-:W3:Y:S01]  /*18030*/  LDSM.16.MT88.4 R24, [R196+0x19000] ;  /* 0x01900000c418783b */ /* 0x000ee20000004200 */
[----:B------:R-:W-:-:S02]  /*18040*/  LOP3.LUT R5, R202, R2, RZ, 0xc0, !PT ;  /* 0x00000002ca057212 */ /* 0x000fc400078ec0ff */
[----:B------:R-:W-:Y:S01]  /*18050*/  LOP3.LUT R6, R201, R3, RZ, 0xc0, !PT ;  /* 0x00000003c9067212 */ /* 0x000fe200078ec0ff */
[----:B------:R-:W-:Y:S01]  /*18060*/  IMAD.MOV.U32 R172, RZ, RZ, R100 ;  /* 0x000000ffffac7224 */ /* 0x000fe200078e0064 */
[----:B------:R-:W-:Y:S01]  /*18070*/  LOP3.LUT R7, R200, R7, RZ, 0xc0, !PT ;  /* 0x00000007c8077212 */ /* 0x000fe200078ec0ff */
[----:B------:R-:W-:Y:S01]  /*18080*/  IMAD.MOV.U32 R173, RZ, RZ, R101 ;  /* 0x000000ffffad7224 */ /* 0x000fe200078e0065 */
[----:B------:R-:W-:Y:S01]  /*18090*/  LDSM.16.MT88.4 R32, [R194+0x1d000] ;  /* 0x01d00000c220783b */ /* 0x000fe20000004200 */
[----:B------:R-:W-:Y:S02]  /*180a0*/  IMAD.MOV.U32 R167, RZ, RZ, R135 ;  /* 0x000000ffffa77224 */ /* 0x000fe400078e0087 */
[----:B------:R-:W-:Y:S01]  /*180b0*/  IMAD.MOV.U32 R165, RZ, RZ, R222 ;  /* 0x000000ffffa57224 */ /* 0x000fe200078e00de */
[----:B------:R1:W5:Y:S01]  /*180c0*/  LDL.LU.64 R214, [R1+0x1a0] ;  /* 0x0001a00001d67983 */ /* 0x0003620000300a00 */
[C---:B--2---:R-:W-:Y:S01]  /*180d0*/  HMMA.16816.F32.BF16 R116, R4.reuse, R16, R116 ;  /* 0x000000100474723c */ /* 0x044fe20000041874 */
[----:B------:R-:W-:Y:S01]  /*180e0*/  IMAD.MOV.U32 R166, RZ, RZ, R219 ;  /* 0x000000ffffa67224 */ /* 0x000fe200078e00db */
[----:B------:R-:W-:Y:S01]  /*180f0*/  LOP3.LUT R2, R9, R199, R12, 0x96, !PT ;  /* 0x000000c709027212 */ /* 0x000fe200078e960c */
[----:B------:R2:W5:Y:S04]  /*18100*/  LDL.LU R213, [R1+0x19c] ;  /* 0x00019c0001d57983 */ /* 0x0005680000300800 */
[----:B------:R2:W5:Y:S01]  /*18110*/  LDL.LU R212, [R1+0x198] ;  /* 0x0001980001d47983 */ /* 0x0005620000300800 */
[C---:B------:R-:W-:Y:S03]  /*18120*/  HMMA.16816.F32.BF16 R236, R4.reuse, R18, R236 ;  /* 0x0000001204ec723c */ /* 0x040fe600000418ec */
[----:B------:R2:W5:Y:S04]  /*18130*/  LDL.LU R211, [R1+0x194] ;  /* 0x0001940001d37983 */ /* 0x0005680000300800 */
[----:B------:R2:W5:Y:S01]  /*18140*/  LDL.LU R210, [R1+0x190] ;  /* 0x0001900001d27983 */ /* 0x0005620000300800 */
[C---:B----4-:R-:W-:Y:S03]  /*18150*/  HMMA.16816.F32.BF16 R16, R4.reuse, R42, R240 ;  /* 0x0000002a0410723c */ /* 0x050fe600000418f0 */
[----:B------:R2:W5:Y:S04]  /*18160*/  LDL.LU R209, [R1+0x18c] ;  /* 0x00018c0001d17983 */ /* 0x0005680000300800 */
[----:B------:R2:W5:Y:S01]  /*18170*/  LDL.LU R208, [R1+0x188] ;  /* 0x0001880001d07983 */ /* 0x0005620000300800 */
[C---:B-1----:R-:W-:Y:S03]  /*18180*/  HMMA.16816.F32.BF16 R168, R4.reuse, R36, R48 ;  /* 0x0000002404a8723c */ /* 0x042fe60000041830 */
[----:B------:R-:W1:Y:S04]  /*18190*/  LDSM.16.MT88.4 R48, [R195+0x1b000] ;  /* 0x01b00000c330783b */ /* 0x000e680000004200 */
[----:B------:R2:W5:Y:S01]  /*181a0*/  LDL.LU R207, [R1+0x184] ;  /* 0x0001840001cf7983 */ /* 0x0005620000300800 */
[----:B------:R-:W-:Y:S03]  /*181b0*/  HMMA.16816.F32.BF16 R60, R4, R38, R60 ;  /* 0x00000026043c723c */ /* 0x000fe6000004183c */
[----:B------:R-:W4:Y:S04]  /*181c0*/  LDSM.16.MT88.4 R36, [R193+0x1d000] ;  /* 0x01d00000c124783b */ /* 0x000f280000004200 */
[----:B------:R2:W5:Y:S01]  /*181d0*/  LDL.LU R206, [R1+0x180] ;  /* 0x0001800001ce7983 */ /* 0x0005620000300800 */
[----:B------:R-:W-:Y:S01]  /*181e0*/  MOV R190, R16 ;  /* 0x0000001000be7202 */ /* 0x000fe20000000f00 */
[----:B------:R-:W-:-:S02]  /*181f0*/  IMAD.MOV.U32 R139, RZ, RZ, R17 ;  /* 0x000000ffff8b7224 */ /* 0x000fc400078e0011 */
[----:B------:R-:W-:Y:S01]  /*18200*/  IMAD.MOV.U32 R138, RZ, RZ, R18 ;  /* 0x000000ffff8a7224 */ /* 0x000fe200078e0012 */
[C---:B---3--:R-:W-:Y:S01]  /*18210*/  HMMA.16816.F32.BF16 R160, R4.reuse, R28, R156 ;  /* 0x0000001c04a0723c */ /* 0x048fe2000004189c */
[----:B------:R-:W-:Y:S01]  /*18220*/  IMAD.MOV.U32 R135, RZ, RZ, R19 ;  /* 0x000000ffff877224 */ /* 0x000fe200078e0013 */
[----:B------:R2:W5:Y:S04]  /*18230*/  LDL.LU R205, [R1+0x17c] ;  /* 0x00017c0001cd7983 */ /* 0x0005680000300800 */
[----:B------:R2:W5:Y:S02]  /*18240*/  LDL.LU R204, [R1+0x178] ;  /* 0x0001780001cc7983 */ /* 0x0005640000300800 */
[----:B------:R-:W-:Y:S01]  /*18250*/  HMMA.16816.F32.BF16 R16, R4, R44, R172 ;  /* 0x0000002c0410723c */ /* 0x000fe200000418ac */
[----:B------:R-:W-:Y:S01]  /*18260*/  IMAD.MOV.U32 R156, RZ, RZ, R102 ;  /* 0x000000ffff9c7224 */ /* 0x000fe200078e0066 */
[----:B------:R-:W-:Y:S01]  /*18270*/  MOV R157, R103 ;  /* 0x00000067009d7202 */ /* 0x000fe20000000f00 */
[----:B------:R-:W-:Y:S01]  /*18280*/  IMAD.MOV.U32 R158, RZ, RZ, R248 ;  /* 0x000000ffff9e7224 */ /* 0x000fe200078e00f8 */
[----:B------:R2:W5:Y:S01]  /*18290*/  LDL.LU R203, [R1+0x174] ;  /* 0x0001740001cb7983 */ /* 0x0005620000300800 */
[----:B------:R-:W-:-:S03]  /*182a0*/  IMAD.MOV.U32 R159, RZ, RZ, R246 ;  /* 0x000000ffff9f7224 */ /* 0x000fc600078e00f6 */
[C---:B------:R-:W-:Y:S01]  /*182b0*/  HMMA.16816.F32.BF16 R152, R4.reuse, R24, R152 ;  /* 0x000000180498723c */ /* 0x040fe20000041898 */
[----:B------:R-:W-:Y:S07]  /*182c0*/  LDSM.16.MT88.4 R20, [R195+0x19000] ;  /* 0x01900000c314783b */ /* 0x000fee0000004200 */
[C---:B------:R-:W-:Y:S01]  /*182d0*/  HMMA.16816.F32.BF16 R84, R4.reuse, R26, R84 ;  /* 0x0000001a0454723c */ /* 0x040fe20000041854 */
[----:B------:R2:W5:Y:S07]  /*182e0*/  LDL.LU R202, [R1+0x170] ;  /* 0x0001700001ca7983 */ /* 0x00056e0000300800 */
[----:B------:R-:W-:Y:S01]  /*182f0*/  IMAD.MOV.U32 R14, RZ, RZ, R18 ;  /* 0x000000ffff0e7224 */ /* 0x000fe200078e0012 */
[----:B------:R-:W-:Y:S01]  /*18300*/  HMMA.16816.F32.BF16 R24, R4, R40, R148 ;  /* 0x000000280418723c */ /* 0x000fe20000041894 */
[----:B------:R-:W-:Y:S01]  /*18310*/  IMAD.MOV.U32 R3, RZ, RZ, R19 ;  /* 0x000000ffff037224 */ /* 0x000fe200078e0013 */
[----:B------:R2:W5:Y:S01]  /*18320*/  LDL.LU R201, [R1+0x16c] ;  /* 0x00016c0001c97983 */ /* 0x0005620000300800 */
[----:B------:R-:W-:-:S02]  /*18330*/  IMAD.MOV.U32 R0, RZ, RZ, R16 ;  /* 0x000000ffff007224 */ /* 0x000fc400078e0010 */
[----:B------:R-:W-:Y:S01]  /*18340*/  IMAD.MOV.U32 R246, RZ, RZ, R252 ;  /* 0x000000fffff67224 */ /* 0x000fe200078e00fc */
[----:B------:R2:W5:Y:S01]  /*18350*/  LDL.LU R200, [R1+0x168] ;  /* 0x0001680001c87983 */ /* 0x0005620000300800 */
[----:B------:R-:W-:Y:S02]  /*18360*/  MOV R148, R17 ;  /* 0x0000001100947202 */ /* 0x000fe40000000f00 */
[C---:B------:R-:W-:Y:S08]  /*18370*/  HMMA.16816.F32.BF16 R16, R4.reuse, R46, R176 ;  /* 0x0000002e0410723c */ /* 0x040ff000000418b0 */
[C---:B-1----:R-:W-:Y:S07]  /*18380*/  HMMA.16816.F32.BF16 R40, R4.reuse, R48, R164 ;  /* 0x000000300428723c */ /* 0x042fee00000418a4 */
[----:B------:R-:W-:Y:S01]  /*18390*/  MOV R151, R25 ;  /* 0x0000001900977202 */ /* 0x000fe20000000f00 */
[----:B------:R-:W-:Y:S01]  /*183a0*/  HMMA.16816.F32.BF16 R44, R4, R50, R156 ;  /* 0x00000032042c723c */ /* 0x000fe2000004189c */
[----:B------:R-:W-:-:S02]  /*183b0*/  IMAD.MOV.U32 R150, RZ, RZ, R26 ;  /* 0x000000ffff967224 */ /* 0x000fc400078e001a */
[----:B------:R-:W-:Y:S02]  /*183c0*/  IMAD.MOV.U32 R149, RZ, RZ, R24 ;  /* 0x000000ffff957224 */ /* 0x000fe400078e0018 */
[----:B------:R-:W-:Y:S01]  /*183d0*/  IMAD.MOV.U32 R252, RZ, RZ, R27 ;  /* 0x000000fffffc7224 */ /* 0x000fe200078e001b */
[----:B------:R-:W-:Y:S01]  /*183e0*/  MOV R174, R246 ;  /* 0x000000f600ae7202 */ /* 0x000fe20000000f00 */
[----:B------:R-:W1:Y:S04]  /*183f0*/  LDSM.16.MT88.4 R24, [R195+0x1d000] ;  /* 0x01d00000c318783b */ /* 0x000e680000004200 */
[----:B------:R2:W5:Y:S11]  /*18400*/  LDL.LU R199, [R1+0x164] ;  /* 0x0001640001c77983 */ /* 0x0005760000300800 */
[----:B------:R-:W-:Y:S02]  /*18410*/  @!UPT UIADD3 URZ, URZ, URZ, URZ ;  /* 0x0000003f3f3ff290 */ /* 0x000fe4000fffe03f */
[----:B------:R-:W-:Y:S01]  /*18420*/  IMAD.MOV.U32 R164, RZ, RZ, R45 ;  /* 0x000000ffffa47224 */ /* 0x000fe200078e002d */
[----:B------:R-:W-:Y:S01]  /*18430*/  MOV R156, R44 ;  /* 0x0000002c009c7202 */ /* 0x000fe20000000f00 */
[----:B------:R-:W-:Y:S02]  /*18440*/  IMAD.MOV.U32 R158, RZ, RZ, R46 ;  /* 0x000000ffff9e7224 */ /* 0x000fe400078e002e */
[----:B------:R-:W-:Y:S02]  /*18450*/  IMAD.MOV.U32 R157, RZ, RZ, R47 ;  /* 0x000000ffff9d7224 */ /* 0x000fe400078e002f */
[C---:B----4-:R-:W-:Y:S08]  /*18460*/  HMMA.16816.F32.BF16 R44, R4.reuse, R36, R140 ;  /* 0x00000024042c723c */ /* 0x050ff0000004188c */
[----:B------:R-:W-:Y:S11]  /*18470*/  HMMA.16816.F32.BF16 R36, R4, R38, R128 ;  /* 0x000000260424723c */ /* 0x000ff60000041880 */
[----:B------:R-:W-:Y:S05]  /*18480*/  @!UPT UIADD3 URZ, URZ, URZ, URZ ;  /* 0x0000003f3f3ff290 */ /* 0x000fea000fffe03f */
[----:B------:R-:W-:-:S08]  /*18490*/  IMAD.MOV.U32 R141, RZ, RZ, R47 ;  /* 0x000000ffff8d7224 */ /* 0x000fd000078e002f */
[----:B------:R-:W-:Y:S01]  /*184a0*/  IMAD.MOV.U32 R51, RZ, RZ, R37 ;  /* 0x000000ffff337224 */ /* 0x000fe200078e0025 */
[----:B------:R-:W-:Y:S01]  /*184b0*/  MOV R15, R39 ;  /* 0x00000027000f7202 */ /* 0x000fe20000000f00 */
[----:B------:R-:W-:Y:S02]  /*184c0*/  IMAD.MOV.U32 R50, RZ, RZ, R38 ;  /* 0x000000ffff327224 */ /* 0x000fe400078e0026 */
[----:B------:R-:W-:Y:S02]  /*184d0*/  IMAD.MOV.U32 R47, RZ, RZ, R36 ;  /* 0x000000ffff2f7224 */ /* 0x000fe400078e0024 */
[----:B------:R-:W-:Y:S01]  /*184e0*/  HMMA.16816.F32.BF16 R36, R4, R32, R124 ;  /* 0x000000200424723c */ /* 0x000fe2000004187c */
[----:B------:R-:W-:-:S07]  /*184f0*/  IMAD.MOV.U32 R142, RZ, RZ, R46 ;  /* 0x000000ffff8e7224 */ /* 0x000fce00078e002e */
[----:B-1----:R-:W-:Y:S11]  /*18500*/  HMMA.16816.F32.BF16 R176, R4, R26, R96 ;  /* 0x0000001a04b0723c */ /* 0x002ff60000041860 */
[----:B------:R-:W-:Y:S05]  /*18510*/  @!UPT UIADD3 URZ, URZ, URZ, URZ ;  /* 0x0000003f3f3ff290 */ /* 0x000fea000fffe03f */
[----:B------:R-:W-:Y:S01]  /*18520*/  IMAD.MOV.U32 R46, RZ, RZ, R37 ;  /* 0x000000ffff2e7224 */ /* 0x000fe200078e0025 */
[----:B------:R-:W-:-:S03]  /*18530*/  MOV R37, R36 ;  /* 0x0000002400257202 */ /* 0x000fc60000000f00 */
[----:B------:R-:W-:Y:S02]  /*18540*/  IMAD.MOV.U32 R97, RZ, RZ, R46 ;  /* 0x000000ffff617224 */ /* 0x000fe400078e002e */
[----:B------:R-:W-:Y:S02]  /*18550*/  IMAD.MOV.U32 R46, RZ, RZ, R3 ;  /* 0x000000ffff2e7224 */ /* 0x000fe400078e0003 */
[----:B------:R-:W-:Y:S01]  /*18560*/  IMAD.WIDE.U32 R2, R2, -0x2daee0ad, RZ ;  /* 0xd2511f5302027825 */ /* 0x000fe200078e00ff */
[----:B------:R-:W-:-:S03]  /*18570*/  MOV R96, R37 ;  /* 0x0000002500607202 */ /* 0x000fc60000000f00 */
[----:B------:R-:W-:Y:S01]  /*18580*/  IMAD.MOV.U32 R37, RZ, RZ, R0 ;  /* 0x000000ffff257224 */ /* 0x000fe200078e0000 */
[----:B------:R-:W-:Y:S01]  /*18590*/  LOP3.LUT R0, R3, R249, R10, 0x96, !PT ;  /* 0x000000f903007212 */ /* 0x000fe200078e960a */
[----:B------:R-:W-:Y:S01]  /*185a0*/  HMMA.16816.F32.BF16 R180, R4, R24, R104 ;  /* 0x0000001804b4723c */ /* 0x000fe20000041868 */
[----:B------:R-:W-:Y:S02]  /*185b0*/  LOP3.LUT R3, R2, 0xffff, RZ, 0xc0, !PT ;  /* 0x0000ffff02037812 */ /* 0x000fe400078ec0ff */
[C---:B------:R-:W-:Y:S02]  /*185c0*/  LOP3.LUT R8, R0.reuse, 0xffff, RZ, 0xc0, !PT ;  /* 0x0000ffff00087812 */ /* 0x040fe400078ec0ff */
[--C-:B------:R-:W-:Y:S02]  /*185d0*/  SHF.R.U32.HI R9, RZ, 0x10, R0.reuse ;  /* 0x00000010ff097819 */ /* 0x100fe40000011600 */
[----:B------:R-:W-:Y:S01]  /*185e0*/  IMAD.MOV.U32 R105, RZ, RZ, R51 ;  /* 0x000000ffff697224 */ /* 0x000fe200078e0033 */
[----:B------:R-:W-:Y:S01]  /*185f0*/  SHF.R.U32.HI R13, RZ, 0x18, R0 ;  /* 0x00000018ff0d7819 */ /* 0x000fe20000011600 */
[----:B------:R-:W-:Y:S01]  /*18600*/  IMAD.MOV.U32 R51, RZ, RZ, R14 ;  /* 0x000000ffff337224 */ /* 0x000fe200078e000e */
[----:B------:R-:W-:-:S02]  /*18610*/  LOP3.LUT R14, R0, 0xff, RZ, 0xc0, !PT ;  /* 0x000000ff000e7812 */ /* 0x000fc400078ec0ff */
[----:B------:R-:W-:Y:S02]  /*18620*/  SHF.R.U32.HI R0, RZ, 0x8, R3 ;  /* 0x00000008ff007819 */ /* 0x000fe40000011603 */
[----:B------:R-:W-:Y:S02]  /*18630*/  SHF.R.U32.HI R3, RZ, 0x8, R8 ;  /* 0x00000008ff037819 */ /* 0x000fe40000011608 */
[----:B------:R-:W-:Y:S02]  /*18640*/  LOP3.LUT R8, R9, 0xff, RZ, 0xc0, !PT ;  /* 0x000000ff09087812 */ /* 0x000fe400078ec0ff */
[--C-:B------:R-:W-:Y:S02]  /*18650*/  SHF.R.U32.HI R10, RZ, 0x10, R2.reuse ;  /* 0x00000010ff0a7819 */ /* 0x100fe40000011602 */
[----:B------:R-:W-:Y:S02]  /*18660*/  LOP3.LUT R11, R2, 0xff, RZ, 0xc0, !PT ;  /* 0x000000ff020b7812 */ /* 0x000fe400078ec0ff */
[----:B------:R-:W-:-:S02]  /*18670*/  SHF.R.U32.HI R12, RZ, 0x18, R2 ;  /* 0x00000018ff0c7819 */ /* 0x000fc40000011602 */
[----:B------:R-:W-:Y:S02]  /*18680*/  PRMT R2, R8, 0x5410, R13 ;  /* 0x0000541008027816 */ /* 0x000fe4000000000d */
[----:B------:R-:W-:Y:S02]  /*18690*/  LOP3.LUT R8, R10, 0xff, RZ, 0xc0, !PT ;  /* 0x000000ff0a087812 */ /* 0x000fe400078ec0ff */
[----:B------:R-:W-:Y:S01]  /*186a0*/  PRMT R9, R11, 0x5410, R0 ;  /* 0x000054100b097816 */ /* 0x000fe20000000000 */
[----:B------:R-:W-:Y:S01]  /*186b0*/  IMAD.MOV.U32 R159, RZ, RZ, R174 ;  /* 0x000000ffff9f7224 */ /* 0x000fe200078e00ae */
[----:B------:R-:W-:Y:S02]  /*186c0*/  PRMT R0, R14, 0x5410, R3 ;  /* 0x000054100e007816 */ /* 0x000fe40000000003 */
[----:B------:R-:W-:Y:S01]  /*186d0*/  PRMT R8, R8, 0x5410, R12 ;  /* 0x0000541008087816 */ /* 0x000fe2000000000c */
[--C-:B------:R-:W-:Y:S01]  /*186e0*/  HSET2.LE.AND R2, R2, R134.reuse, PT ;  /* 0x0000008602027233 */ /* 0x100fe20003803000 */
[----:B------:R-:W-:Y:S01]  /*186f0*/  MOV R131, R159 ;  /* 0x0000009f00837202 */ /* 0x000fe20000000f00 */
[----:B------:R-:W-:-:S02]  /*18700*/  HSET2.LE.AND R0, R0, R134, PT ;  /* 0x0000008600007233 */ /* 0x000fc40003803000 */
[--C-:B------:R-:W-:Y:S02]  /*18710*/  HSET2.LE.AND R3, R9, R134.reuse, PT ;  /* 0x0000008609037233 */ /* 0x100fe40003803000 */
[----:B------:R-:W-:Y:S01]  /*18720*/  HSET2.LE.AND R8, R8, R134, PT ;  /* 0x0000008608087233 */ /* 0x000fe20003803000 */
[----:B------:R-:W-:Y:S02]  /*18730*/  LOP3.LUT R129, R198, R2, RZ, 0xc0, !PT ;  /* 0x00000002c6817212 */ /* 0x000fe400078ec0ff */
[----:B------:R-:W-:Y:S01]  /*18740*/  LOP3.LUT R128, R131, R0, RZ, 0xc0, !PT ;  /* 0x0000000083807212 */ /* 0x000fe200078ec0ff */
[----:B------:R2:W5:Y:S01]  /*18750*/  LDL.LU R198, [R1+0x160] ;  /* 0x0001600001c67983 */ /* 0x0005620000300800 */
[----:B------:R-:W-:Y:S02]  /*18760*/  LOP3.LUT R130, R197, R3, RZ, 0xc0, !PT ;  /* 0x00000003c5827212 */ /* 0x000fe400078ec0ff */
[----:B------:R-:W-:Y:S01]  /*18770*/  LOP3.LUT R131, R192, R8, RZ, 0xc0, !PT ;  /* 0x00000008c0837212 */ /* 0x000fe200078ec0ff */
[----:B------:R2:W5:Y:S04]  /*18780*/  LDL.LU R197, [R1+0x15c] ;  /* 0x00015c0001c57983 */ /* 0x0005680000300800 */
[----:B------:R2:W5:Y:S01]  /*18790*/  LDL.LU R192, [R1+0x158] ;  /* 0x0001580001c07983 */ /* 0x0005620000300800 */
[C---:B------:R-:W-:Y:S03]  /*187a0*/  HMMA.16816.F32.BF16 R72, R4.reuse, R30, R72 ;  /* 0x0000001e0448723c */ /* 0x040fe60000041848 */
[----:B------:R-:W1:Y:S05]  /*187b0*/  LDSM.16.MT88.4 R28, [R196+0x1d000] ;  /* 0x01d00000c41c783b */ /* 0x000e6a0000004200 */
[C---:B------:R-:W-:Y:S08]  /*187c0*/  HMMA.16816.F32.BF16 R144, R4.reuse, R20, R144 ;  /* 0x000000140490723c */ /* 0x040ff00000041890 */
[C---:B------:R-:W-:Y:S01]  /*187d0*/  HMMA.16816.F32.BF16 R100, R4.reuse, R22, R184 ;  /* 0x000000160464723c */ /* 0x040fe200000418b8 */
[----:B------:R-:W3:Y:S07]  /*187e0*/  LDSM.16.MT88.4 R20, [R193+0x1f000] ;  /* 0x01f00000c114783b */ /* 0x000eee0000004200 */
[----:B------:R-:W-:Y:S01]  /*187f0*/  HMMA.16816.F32.BF16 R32, R4, R34, R120 ;  /* 0x000000220420723c */ /* 0x000fe20000041878 */
        /* <DEDUP_REMOVED lines=8> */
[----:B------:R-:W4:Y:S01]  /*18880*/  LDSM.16.MT88.4 R164, [R193+0x19800] ;  /* 0x01980000c1a4783b */ /* 0x000f220000004200 */
[----:B------:R-:W-:Y:S02]  /*18890*/  IMAD.MOV.U32 R45, RZ, RZ, R38 ;  /* 0x000000ffff2d7224 */ /* 0x000fe400078e0026 */
[----:B------:R-:W-:Y:S01]  /*188a0*/  IMAD.MOV.U32 R44, RZ, RZ, R39 ;  /* 0x000000ffff2c7224 */ /* 0x000fe200078e0027 */
[----:B------:R-:W2:Y:S01]  /*188b0*/  LDSM.16.MT88.4 R40, [R196+0x1f000] ;  /* 0x01f00000c428783b */ /* 0x000ea20000004200 */
[----:B------:R-:W-:Y:S01]  /*188c0*/  IMAD.MOV.U32 R222, RZ, RZ, R17 ;  /* 0x000000ffffde7224 */ /* 0x000fe200078e0011 */
[----:B------:R-:W-:Y:S01]  /*188d0*/  MOV R123, R157 ;  /* 0x0000009d007b7202 */ /* 0x000fe20000000f00 */
[----:B------:R-:W-:-:S02]  /*188e0*/  IMAD.MOV.U32 R219, RZ, RZ, R18 ;  /* 0x000000ffffdb7224 */ /* 0x000fc400078e0012 */
[----:B------:R-:W-:Y:S01]  /*188f0*/  IMAD.MOV.U32 R191, RZ, RZ, R19 ;  /* 0x000000ffffbf7224 */ /* 0x000fe200078e0013 */
[----:B-1----:R-:W-:Y:S01]  /*18900*/  HMMA.16816.F32.BF16 R240, R4, R28, R112 ;  /* 0x0000001c04f0723c */ /* 0x002fe20000041870 */
[----:B------:R-:W1:Y:S01]  /*18910*/  LDSM.16.MT88.4 R16, [R194+0x1f000] ;  /* 0x01f00000c210783b */ /* 0x000e620000004200 */
[----:B------:R-:W-:Y:S02]  /*18920*/  IMAD.MOV.U32 R122, RZ, RZ, R158 ;  /* 0x000000ffff7a7224 */ /* 0x000fe400078e009e */
[----:B------:R-:W-:Y:S01]  /*18930*/  IMAD.MOV.U32 R120, RZ, RZ, R32 ;  /* 0x000000ffff787224 */ /* 0x000fe200078e0020 */
[----:B------:R-:W-:Y:S01]  /*18940*/  MOV R36, R35 ;  /* 0x0000002300247202 */ /* 0x000fe20000000f00 */
[----:B------:R-:W-:Y:S02]  /*18950*/  IMAD.MOV.U32 R39, RZ, RZ, R33 ;  /* 0x000000ffff277224 */ /* 0x000fe400078e0021 */
[----:B------:R-:W-:Y:S02]  /*18960*/  IMAD.MOV.U32 R38, RZ, RZ, R34 ;  /* 0x000000ffff267224 */ /* 0x000fe400078e0022 */
[----:B------:R-:W-:-:S02]  /*18970*/  IMAD.MOV.U32 R115, RZ, RZ, R156 ;  /* 0x000000ffff737224 */ /* 0x000fc400078e009c */
[----:B------:R-:W-:Y:S01]  /*18980*/  LDSM.16.MT88.4 R156, [R194+0x19800] ;  /* 0x01980000c29c783b */ /* 0x000fe20000004200 */
[C---:B---3--:R-:W-:Y:S08]  /*18990*/  HMMA.16816.F32.BF16 R172, R4.reuse, R20, R80 ;  /* 0x0000001404ac723c */ /* 0x048ff00000041850 */
[----:B------:R-:W-:Y:S01]  /*189a0*/  HMMA.16816.F32.BF16 R32, R4, R22, R76 ;  /* 0x000000160420723c */ /* 0x000fe2000004184c */
[----:B------:R-:W3:Y:S01]  /*189b0*/  LDSM.16.MT88.4 R20, [R195+0x1f000] ;  /* 0x01f00000c314783b */ /* 0x000ee20000004200 */
        /* <DEDUP_REMOVED lines=8> */
[----:B----4-:R-:W-:Y:S01]  /*18a40*/  HMMA.16816.F32.BF16 R168, R128, R164, R168 ;  /* 0x000000a480a8723c */ /* 0x010fe200000418a8 */
[----:B------:R-:W-:Y:S01]  /*18a50*/  IMAD.MOV.U32 R113, RZ, RZ, R142 ;  /* 0x000000ffff717224 */ /* 0x000fe200078e008e */
[----:B------:R-:W-:Y:S01]  /*18a60*/  LDSM.16.MT88.4 R80, [R194+0x1d800] ;  /* 0x01d80000c250783b */ /* 0x000fe20000004200 */
[----:B------:R-:W-:Y:S02]  /*18a70*/  IMAD.MOV.U32 R45, RZ, RZ, R151 ;  /* 0x000000ffff2d7224 */ /* 0x000fe400078e0097 */
[----:B------:R-:W-:Y:S01]  /*18a80*/  IMAD.MOV.U32 R47, RZ, RZ, R150 ;  /* 0x000000ffff2f7224 */ /* 0x000fe200078e0096 */
[----:B------:R-:W-:Y:S01]  /*18a90*/  LDSM.16.MT88.4 R140, [R195+0x19800] ;  /* 0x01980000c38c783b */ /* 0x000fe20000004200 */
[----:B------:R-:W-:-:S03]  /*18aa0*/  IMAD.MOV.U32 R44, RZ, RZ, R149 ;  /* 0x000000ffff2c7224 */ /* 0x000fc600078e0095 */
[----:B------:R-:W4:Y:S01]  /*18ab0*/  LDSM.16.MT88.4 R148, [R196+0x19800] ;  /* 0x01980000c494783b */ /* 0x000f220000004200 */
[----:B------:R-:W-:Y:S01]  /*18ac0*/  HMMA.16816.F32.BF16 R184, R4, R30, R108 ;  /* 0x0000001e04b8723c */ /* 0x000fe2000004186c */
[----:B------:R-:W-:Y:S01]  /*18ad0*/  IMAD.MOV.U32 R76, RZ, RZ, R96 ;  /* 0x000000ffff4c7224 */ /* 0x000fe200078e0060 */
[----:B------:R-:W-:Y:S01]  /*18ae0*/  MOV R79, R99 ;  /* 0x00000063004f7202 */ /* 0x000fe20000000f00 */
[----:B------:R-:W-:Y:S01]  /*18af0*/  IMAD.MOV.U32 R77, RZ, RZ, R97 ;  /* 0x000000ffff4d7224 */ /* 0x000fe200078e0061 */
[----:B------:R-:W-:Y:S01]  /*18b00*/  MOV R8, R115 ;  /* 0x0000007300087202 */ /* 0x000fe20000000f00 */
[----:B------:R-:W-:-:S03]  /*18b10*/  IMAD.MOV.U32 R78, RZ, RZ, R98 ;  /* 0x000000ffff4e7224 */ /* 0x000fc600078e0062 */
[----:B--2---:R-:W-:Y:S01]  /*18b20*/  HMMA.16816.F32.BF16 R24, R4, R40, R52 ;  /* 0x000000280418723c */ /* 0x004fe20000041834 */
[----:B------:R-:W-:Y:S01]  /*18b30*/  IMAD.MOV.U32 R12, RZ, RZ, R104 ;  /* 0x000000ffff0c7224 */ /* 0x000fe200078e0068 */
[----:B------:R-:W-:Y:S01]  /*18b40*/  LDSM.16.MT88.4 R96, [R195+0x1d800] ;  /* 0x01d80000c360783b */ /* 0x000fe20000004200 */
[----:B------:R-:W-:Y:S02]  /*18b50*/  IMAD.MOV.U32 R13, RZ, RZ, R105 ;  /* 0x000000ffff0d7224 */ /* 0x000fe400078e0069 */
[----:B------:R-:W-:Y:S02]  /*18b60*/  IMAD.MOV.U32 R14, RZ, RZ, R106 ;  /* 0x000000ffff0e7224 */ /* 0x000fe400078e006a */
[----:B------:R-:W-:Y:S01]  /*18b70*/  IMAD.MOV.U32 R53, RZ, RZ, R50 ;  /* 0x000000ffff357224 */ /* 0x000fe200078e0032 */
[----:B------:R-:W-:Y:S01]  /*18b80*/  HMMA.16816.F32.BF16 R164, R128, R166, R60 ;  /* 0x000000a680a4723c */ /* 0x000fe2000004183c */
[----:B------:R-:W-:Y:S02]  /*18b90*/  IMAD.MOV.U32 R54, RZ, RZ, R51 ;  /* 0x000000ffff367224 */ /* 0x000fe400078e0033 */
[----:B------:R-:W-:-:S02]  /*18ba0*/  IMAD.MOV.U32 R9, RZ, RZ, R121 ;  /* 0x000000ffff097224 */ /* 0x000fc400078e0079 */
[----:B------:R-:W-:Y:S02]  /*18bb0*/  IMAD.MOV.U32 R10, RZ, RZ, R122 ;  /* 0x000000ffff0a7224 */ /* 0x000fe400078e007a */
[----:B------:R-:W-:Y:S01]  /*18bc0*/  MOV R62, R49 ;  /* 0x00000031003e7202 */ /* 0x000fe20000000f00 */
[----:B-1----:R-:W-:Y:S01]  /*18bd0*/  HMMA.16816.F32.BF16 R108, R4, R16, R68 ;  /* 0x00000010046c723c */ /* 0x002fe20000041844 */
[----:B------:R-:W-:Y:S02]  /*18be0*/  IMAD.MOV.U32 R63, RZ, RZ, R48 ;  /* 0x000000ffff3f7224 */ /* 0x000fe400078e0030 */
[----:B------:R-:W1:Y:S01]  /*18bf0*/  LDSM.16.MT88.4 R48, [R194+0x1b800] ;  /* 0x01b80000c230783b */ /* 0x000e620000004200 */
[----:B------:R-:W-:-:S04]  /*18c00*/  IMAD.MOV.U32 R11, RZ, RZ, R123 ;  /* 0x000000ffff0b7224 */ /* 0x000fc800078e007b */
[C---:B------:R-:W-:Y:S01]  /*18c10*/  HMMA.16816.F32.BF16 R28, R4.reuse, R18, R56 ;  /* 0x00000012041c723c */ /* 0x040fe20000041838 */
[----:B------:R-:W2:Y:S01]  /*18c20*/  LDSM.16.MT88.4 R56, [R196+0x1b800] ;  /* 0x01b80000c438783b */ /* 0x000ea20000004200 */
[----:B------:R-:W-:Y:S01]  /*18c30*/  MOV R68, R107 ;  /* 0x0000006b00447202 */ /* 0x000fe20000000f00 */
[----:B------:R-:W-:Y:S02]  /*18c40*/  IMAD.MOV.U32 R69, RZ, RZ, R112 ;  /* 0x000000ffff457224 */ /* 0x000fe400078e0070 */
[----:B------:R-:W-:Y:S01]  /*18c50*/  IMAD.MOV.U32 R70, RZ, RZ, R113 ;  /* 0x000000ffff467224 */ /* 0x000fe200078e0071 */
[----:B------:R-:W-:Y:S01]  /*18c60*/  LDSM.16.MT88.4 R104, [R193+0x1f800] ;  /* 0x01f80000c168783b */ /* 0x000fe20000004200 */
[----:B------:R-:W-:Y:S01]  /*18c70*/  IMAD.MOV.U32 R71, RZ, RZ, R114 ;  /* 0x000000ffff477224 */ /* 0x000fe200078e0072 */
[C---:B------:R-:W-:Y:S02]  /*18c80*/  HMMA.16816.F32.BF16 R16, R4.reuse, R42, R64 ;  /* 0x0000002a0410723c */ /* 0x040fe40000041840 */
[----:B------:R-:W1:Y:S04]  /*18c90*/  LDSM.16.MT88.4 R40, [R193+0x1b800] ;  /* 0x01b80000c128783b */ /* 0x000e680000004200 */
[----:B------:R-:W1:Y:S02]  /*18ca0*/  LDSM.16.MT88.4 R64, [R195+0x1b800] ;  /* 0x01b80000c340783b */ /* 0x000e640000004200 */
[----:B---3--:R-:W-:Y:S02]  /*18cb0*/  HMMA.16816.F32.BF16 R124, R4, R20, R92 ;  /* 0x00000014047c723c */ /* 0x008fe4000004185c */
[----:B------:R-:W-:Y:S05]  /*18cc0*/  LDSM.16.MT88.4 R112, [R194+0x1f800] ;  /* 0x01f80000c270783b */ /* 0x000fea0000004200 */
[----:B------:R-:W-:Y:S01]  /*18cd0*/  MOV R92, R120 ;  /* 0x00000078005c7202 */ /* 0x000fe20000000f00 */
[----:B------:R-:W-:Y:S01]  /*18ce0*/  HMMA.16816.F32.BF16 R160, R128, R156, R160 ;  /* 0x0000009c80a0723c */ /* 0x000fe200000418a0 */
[----:B------:R-:W-:Y:S07]  /*18cf0*/  LDSM.16.MT88.4 R120, [R196+0x1f800] ;  /* 0x01f80000c478783b */ /* 0x000fee0000004200 */
[----:B------:R-:W-:Y:S01]  /*18d00*/  HMMA.16816.F32.BF16 R20, R4, R22, R88 ;  /* 0x000000160414723c */ /* 0x000fe20000041858 */
[----:B------:R-:W-:Y:S04]  /*18d10*/  LDSM.16.MT88.4 R88, [R196+0x1d800] ;  /* 0x01d80000c458783b */ /* 0x000fe80000004200 */
        /* <DEDUP_REMOVED lines=8> */
[----:B----4-:R-:W-:Y:S01]  /*18da0*/  HMMA.16816.F32.BF16 R152, R128, R148, R152 ;  /* 0x000000948098723c */ /* 0x010fe20000041898 */
[----:B------:R-:W-:Y:S02]  /*18db0*/  IMAD.MOV.U32 R94, RZ, RZ, R38 ;  /* 0x000000ffff5e7224 */ /* 0x000fe400078e0026 */
[----:B------:R-:W-:Y:S02]  /*18dc0*/  IMAD.MOV.U32 R95, RZ, RZ, R36 ;  /* 0x000000ffff5f7224 */ /* 0x000fe400078e0024 */
[----:B------:R-:W-:-:S03]  /*18dd0*/  IMAD.MOV.U32 R60, RZ, RZ, R248 ;  /* 0x000000ffff3c7224 */ /* 0x000fc600078e00f8 */
[----:B------:R-:W-:Y:S01]  /*18de0*/  HMMA.16816.F32.BF16 R144, R128, R140, R144 ;  /* 0x0000008c8090723c */ /* 0x000fe20000041890 */
[----:B------:R-:W-:-:S07]  /*18df0*/  IMAD.MOV.U32 R61, RZ, RZ, R246 ;  /* 0x000000ffff3d7224 */ /* 0x000fce00078e00f6 */
[C---:B------:R-:W-:Y:S07]  /*18e00*/  HMMA.16816.F32.BF16 R148, R128.reuse, R150, R84 ;  /* 0x000000968094723c */ /* 0x040fee0000041854 */
[----:B------:R-:W-:Y:S01]  /*18e10*/  IMAD.MOV.U32 R84, RZ, RZ, R223 ;  /* 0x000000ffff547224 */ /* 0x000fe200078e00df */
        /* <DEDUP_REMOVED lines=33> */
[----:B------:R-:W-:-:S03]  /*19030*/  IMAD.MOV.U32 R135, RZ, RZ, R247 ;  /* 0x000000ffff877224 */ /* 0x000fc600078e00f7 */
[----:B------:R-:W-:-:S03]  /*19040*/  IADD3.X R223, R189, -0x1, RZ, P0, !PT ;  /* 0xffffffffbddf7810 */ /* 0x000fc600007fe4ff */
.L_x_1937:
[----:B------:R-:W2:Y:S02]  /*19050*/  LDL R0, [R1+0xf0] ;  /* 0x0000f00001007983 */ /* 0x000ea40000100800 */
[----:B--2---:R-:W-:-:S13]  /*19060*/  ISETP.GT.AND P0, PT, R135, R0, PT ;  /* 0x000000008700720c */ /* 0x004fda0003f04270 */
[----:B------:R-:W-:Y:S05]  /*19070*/  @!P0 BRA `(.L_x_1946) ;  /* 0x000069e000008947 */ /* 0x000fea0003800000 */
[----:B------:R-:W2:Y:S04]  /*19080*/  LDL.LU.64 R12, [R1+0x130] ;  /* 0x00013000010c7983 */ /* 0x000ea80000300a00 */
[----:B------:R-:W2:Y:S04]  /*19090*/  LDL.LU R2, [R1+0x148] ;  /* 0x0001480001027983 */ /* 0x000ea80000300800 */
[----:B------:R-:W3:Y:S04]  /*190a0*/  LDL.LU.64 R10, [R1+0x138] ;  /* 0x00013800010a7983 */ /* 0x000ee80000300a00 */
[----:B------:R-:W3:Y:S04]  /*190b0*/  LDL.LU R3, [R1+0x140] ;  /* 0x0001400001037983 */ /* 0x000ee80000300800 */
[----:B------:R-:W4:Y:S04]  /*190c0*/  LDL.LU R9, [R1+0x150] ;  /* 0x0001500001097983 */ /* 0x000f280000300800 */
[----:B------:R-:W4:Y:S04]  /*190d0*/  LDL.LU R5, [R1+0x14c] ;  /* 0x00014c0001057983 */ /* 0x000f280000300800 */
[----:B------:R-:W4:Y:S04]  /*190e0*/  LDL.LU R8, [R1+0x154] ;  /* 0x0001540001087983 */ /* 0x000f280000300800 */
[----:B------:R-:W4:Y:S04]  /*190f0*/  LDL.LU R7, [R1+0x144] ;  /* 0x0001440001077983 */ /* 0x000f280000300800 */
[----:B------:R-:W4:Y:S01]  /*19100*/  LDL.LU R6, [R1+0x12c] ;  /* 0x00012c0001067983 */ /* 0x000f220000300800 */
[----:B------:R-:W-:-:S02]  /*19110*/  IMAD.MOV.U32 R134, RZ, RZ, R132 ;  /* 0x000000ffff867224 */ /* 0x000fc400078e0084 */
[----:B------:R-:W-:Y:S01]  /*19120*/  IMAD.MOV.U32 R248, RZ, RZ, RZ ;  /* 0x000000fffff87224 */ /* 0x000fe200078e00ff */
[----:B------:R-:W1:Y:S02]  /*19130*/  S2R R0, SR_TID.X ;  /* 0x0000000000007919 */ /* 0x000e640000002100 */
[----:B-1----:R-:W-:-:S04]  /*19140*/  SHF.R.S32.HI R4, RZ, 0x1f, R0 ;  /* 0x0000001fff047819 */ /* 0x002fc80000011400 */
[----:B------:R-:W-:-:S04]  /*19150*/  LEA.HI R4, R4, R0, RZ, 0x3 ;  /* 0x0000000004047211 */ /* 0x000fc800078f18ff */
[----:B------:R-:W-:-:S05]  /*19160*/  LOP3.LUT R241, R4, 0xfffffff8, RZ, 0xc0, !PT ;  /* 0xfffffff804f17812 */ /* 0x000fca00078ec0ff */
[----:B------:R-:W-:-:S04]  /*19170*/  IMAD.IADD R241, R0, 0x1, -R241 ;  /* 0x0000000100f17824 */ /* 0x000fc800078e0af1 */
[----:B------:R-:W-:-:S05]  /*19180*/  IMAD.SHL.U32 R241, R241, 0x8, RZ ;  /* 0x00000008f1f17824 */ /* 0x000fca00078e00ff */
[----:B------:R-:W-:Y:S02]  /*19190*/  SHF.R.S32.HI R0, RZ, 0x1f, R241 ;  /* 0x0000001fff007819 */ /* 0x000fe400000114f1 */
[-C--:B--2---:R-:W-:Y:S02]  /*191a0*/  IADD3 R2, P3, P2, R2, R241.reuse, R12 ;  /* 0x000000f102027210 */ /* 0x084fe40007a7e00c */
[----:B---3--:R-:W-:Y:S02]  /*191b0*/  IADD3 R3, P1, P0, R3, R241, R10 ;  /* 0x000000f103037210 */ /* 0x008fe4000783e00a */
[----:B----4-:R-:W-:Y:S02]  /*191c0*/  IADD3.X R5, R5, R0, R9, P3, P2 ;  /* 0x0000000005057210 */ /* 0x010fe40001fe4409 */
[----:B-----5:R-:W-:-:S04]  /*191d0*/  LEA R9, P2, R2, R244, 0x1 ;  /* 0x000000f402097211 */ /* 0x020fc800078408ff */
[----:B------:R-:W-:Y:S01]  /*191e0*/  LEA.HI.X R5, R2, R245, R5, 0x1, P2 ;  /* 0x000000f502057211 */ /* 0x000fe200010f0c05 */
[----:B------:R-:W-:Y:S01]  /*191f0*/  STL [R1+0xa8], R9 ;  /* 0x0000a80901007387 */ /* 0x000fe20000100800 */
[----:B------:R-:W-:Y:S02]  /*19200*/  IADD3.X R0, R7, R0, R8, P1, P0 ;  /* 0x0000000007007210 */ /* 0x000fe40000fe0408 */
[C---:B------:R-:W-:Y:S02]  /*19210*/  LEA R7, P0, R3.reuse, R250, 0x1 ;  /* 0x000000fa03077211 */ /* 0x040fe400078008ff */
[----:B------:R-:W-:Y:S02]  /*19220*/  SHF.R.S32.HI R2, RZ, 0x1f, R6 ;  /* 0x0000001fff027819 */ /* 0x000fe40000011406 */
[----:B------:R-:W-:Y:S01]  /*19230*/  LEA.HI.X R3, R3, R251, R0, 0x1, P0 ;  /* 0x000000fb03037211 */ /* 0x000fe200000f0c00 */
[----:B------:R-:W-:Y:S01]  /*19240*/  STL [R1+0xa4], R7 ;  /* 0x0000a40701007387 */ /* 0x000fe20000100800 */
[----:B------:R-:W-:-:S02]  /*19250*/  SHF.R.S32.HI R0, RZ, 0x3, R4 ;  /* 0x00000003ff007819 */ /* 0x000fc40000011404 */
[C---:B------:R-:W-:Y:S01]  /*19260*/  SHF.L.U64.HI R4, R6.reuse, 0x1, R2 ;  /* 0x0000000106047819 */ /* 0x040fe20000010202 */
[----:B------:R-:W-:Y:S01]  /*19270*/  IMAD.SHL.U32 R2, R6, 0x2, RZ ;  /* 0x0000000206027824 */ /* 0x000fe200078e00ff */
[----:B------:R-:W-:Y:S01]  /*19280*/  STL [R1+0xa0], R5 ;  /* 0x0000a00501007387 */ /* 0x000fe20000100800 */
[----:B------:R-:W-:Y:S02]  /*19290*/  IADD3 R246, P0, R0, 0x20, RZ ;  /* 0x0000002000f67810 */ /* 0x000fe40007f1e0ff */
[----:B------:R-:W-:Y:S01]  /*192a0*/  SHF.R.S32.HI R0, RZ, 0x1f, R0 ;  /* 0x0000001fff007819 */ /* 0x000fe20000011400 */
[----:B------:R1:W-:Y:S04]  /*192b0*/  STL [R1+0x94], R3 ;  /* 0x0000940301007387 */ /* 0x0003e80000100800 */
[----:B------:R2:W-:Y:S01]  /*192c0*/  STL [R1+0xb4], R4 ;  /* 0x0000b40401007387 */ /* 0x0005e20000100800 */
[----:B------:R-:W-:-:S03]  /*192d0*/  IMAD.X R247, RZ, RZ, R0, P0 ;  /* 0x000000fffff77224 */ /* 0x000fc600000e0600 */
[----:B------:R3:W-:Y:S01]  /*192e0*/  STL [R1+0xb8], R2 ;  /* 0x0000b80201007387 */ /* 0x0007e20000100800 */
[----:B-1----:R-:W-:Y:S01]  /*192f0*/  IMAD.MOV.U32 R3, RZ, RZ, R133 ;  /* 0x000000ffff037224 */ /* 0x002fe200078e0085 */
[C---:B--2---:R-:W-:Y:S02]  /*19300*/  IADD3 R4, R135.reuse, -0x2, RZ ;  /* 0xfffffffe87047810 */ /* 0x044fe40007ffe0ff */
[----:B---3--:R-:W-:-:S03]  /*19310*/  IADD3 R2, R135, -0x1, RZ ;  /* 0xffffffff87027810 */ /* 0x008fc60007ffe0ff */
[----:B------:R1:W-:Y:S04]  /*19320*/  STL [R1+0xb0], R4 ;  /* 0x0000b00401007387 */ /* 0x0003e80000100800 */
[----:B------:R1:W-:Y:S02]  /*19330*/  STL [R1+0xac], R2 ;  /* 0x0000ac0201007387 */ /* 0x0003e40000100800 */
.L_x_1949:
[----:B------:R-:W2:Y:S01]  /*19340*/  LDL R0, [R1+0xac] ;  /* 0x0000ac0001007983 */ /* 0x000ea20000100800 */
[----:B------:R-:W-:Y:S01]  /*19350*/  IADD3 R236, R135, -0x1, RZ ;  /* 0xffffffff87ec7810 */ /* 0x000fe20007ffe0ff */
[----:B------:R-:W-:Y:S04]  /*19360*/  DEPBAR.LE SB0, 0x0 ;  /* 0x000080000000791a */ /* 0x000fe80000000000 */
[----:B------:R-:W3:Y:S01]  /*19370*/  LDL.64 R138, [R1+0x88] ;  /* 0x00008800018a7983 */ /* 0x000ee20000100a00 */
[C---:B-1----:R-:W-:Y:S01]  /*19380*/  SHF.L.U64.HI R2, R234.reuse, 0x6, R235 ;  /* 0x00000006ea027819 */ /* 0x042fe200000102eb */
[----:B------:R-:W-:Y:S01]  /*19390*/  WARPSYNC 0xffffffff ;  /* 0xffffffff00007948 */ /* 0x000fe20003800000 */
[----:B------:R-:W-:Y:S01]  /*193a0*/  ISETP.GE.AND P4, PT, R241, R226, PT ;  /* 0x000000e2f100720c */ /* 0x000fe20003f86270 */
[----:B------:R-:W4:Y:S01]  /*193b0*/  LDL.64 R4, [R1+0xf8] ;  /* 0x0000f80001047983 */ /* 0x000f220000100a00 */
[----:B------:R-:W-:Y:S01]  /*193c0*/  SHF.R.S32.HI R10, RZ, 0x1f, R236 ;  /* 0x0000001fff0a7819 */ /* 0x000fe200000114ec */
[----:B------:R-:W-:Y:S01]  /*193d0*/  IMAD.SHL.U32 R11, R234, 0x40, RZ ;  /* 0x00000040ea0b7824 */ /* 0x000fe200078e00ff */
[----:B------:R-:W-:Y:S01]  /*193e0*/  BSSY B0, `(.L_x_1947) ;  /* 0x0000174000007945 */ /* 0x000fe20003800000 */
[----:B-----5:R-:W5:Y:S01]  /*193f0*/  LDL R20, [R1+0xa4] ;  /* 0x0000a40001147983 */ /* 0x020f620000100800 */
[----:B------:R-:W-:Y:S03]  /*19400*/  IMAD R2, R2, R236, RZ ;  /* 0x000000ec02027224 */ /* 0x000fe600078e02ff */
[----:B------:R-:W5:Y:S04]  /*19410*/  LDL R19, [R1+0x94] ;  /* 0x0000940001137983 */ /* 0x000f680000100800 */
[----:B------:R-:W5:Y:S04]  /*19420*/  LDL R18, [R1+0x80] ;  /* 0x0000800001127983 */ /* 0x000f680000100800 */
[----:B------:R-:W5:Y:S04]  /*19430*/  LDL R17, [R1+0x7c] ;  /* 0x00007c0001117983 */ /* 0x000f680000100800 */
[----:B------:R-:W5:Y:S04]  /*19440*/  LDL R16, [R1+0x90] ;  /* 0x0000900001107983 */ /* 0x000f680000100800 */
[----:B------:R-:W-:Y:S06]  /*19450*/  BAR.SYNC.DEFER_BLOCKING 0x0 ;  /* 0x0000000000007b1d */ /* 0x000fec0000010000 */
[----:B------:R-:W-:Y:S04]  /*19460*/  @P4 STS.128 [R220+0x18000], RZ ;  /* 0x018000ffdc004388 */ /* 0x000fe80000000c00 */
[----:B------:R-:W5:Y:S04]  /*19470*/  LDL R182, [R1+0xa8] ;  /* 0x0000a80001b67983 */ /* 0x000f680000100800 */
[----:B------:R-:W5:Y:S04]  /*19480*/  LDL R181, [R1+0xa0] ;  /* 0x0000a00001b57983 */ /* 0x000f680000100800 */
[----:B------:R-:W5:Y:S01]  /*19490*/  LDL R180, [R1+0xf0] ;  /* 0x0000f00001b47983 */ /* 0x000f620000100800 */
[----:B--2---:R-:W-:Y:S05]  /*194a0*/  IMAD.IADD R0, R0, 0x1, -R248 ;  /* 0x0000000100007824 */ /* 0x004fea00078e0af8 */
[C---:B---3--:R-:W-:Y:S01]  /*194b0*/  LEA R6, P1, R0.reuse, R138, 0x6 ;  /* 0x0000008a00067211 */ /* 0x048fe200078230ff */
[----:B----4-:R-:W-:Y:S01]  /*194c0*/  IMAD.MOV.U32 R8, RZ, RZ, R4 ;  /* 0x000000ffff087224 */ /* 0x010fe200078e0004 */
[C---:B------:R-:W-:Y:S01]  /*194d0*/  LEA R4, P0, R0.reuse, R246, 0x6 ;  /* 0x000000f600047211 */ /* 0x040fe200078030ff */
[----:B------:R-:W-:Y:S01]  /*194e0*/  IMAD.MOV.U32 R9, RZ, RZ, R5 ;  /* 0x000000ffff097224 */ /* 0x000fe200078e0005 */
[----:B------:R-:W-:Y:S01]  /*194f0*/  LEA.HI.X.SX32 R7, R0, R139, 0x6, P1 ;  /* 0x0000008b00077211 */ /* 0x000fe200008f36ff */
[----:B------:R-:W-:Y:S01]  /*19500*/  IMAD.WIDE.U32 R14, R234, R6, RZ ;  /* 0x00000006ea0e7225 */ /* 0x000fe200078e00ff */
[----:B------:R-:W-:Y:S03]  /*19510*/  LEA.HI.X.SX32 R5, R0, R247, 0x6, P0 ;  /* 0x000000f700057211 */ /* 0x000fe600000f36ff */
[-C--:B------:R-:W-:Y:S04]  /*19520*/  IMAD.WIDE.U32 R8, R236, R11.reuse, R8 ;  /* 0x0000000bec087225 */ /* 0x080fe800078e0008 */
[----:B------:R-:W-:Y:S01]  /*19530*/  IMAD R0, R10, R11, R2 ;  /* 0x0000000b0a007224 */ /* 0x000fe200078e0202 */
[----:B------:R-:W-:Y:S01]  /*19540*/  @!P4 LEA R2, P2, R234, R8, 0x5 ;  /* 0x00000008ea02c211 */ /* 0x000fe200078428ff */
[----:B------:R-:W-:Y:S02]  /*19550*/  IMAD R10, R235, R6, RZ ;  /* 0x00000006eb0a7224 */ /* 0x000fe400078e02ff */
[----:B------:R-:W-:Y:S01]  /*19560*/  IMAD.IADD R0, R9, 0x1, R0 ;  /* 0x0000000109007824 */ /* 0x000fe200078e0200 */
[-C--:B------:R-:W-:Y:S01]  /*19570*/  @!P4 LEA R6, P0, R2, R250.reuse, 0x1 ;  /* 0x000000fa0206c211 */ /* 0x080fe200078008ff */
[----:B------:R-:W-:Y:S01]  /*19580*/  IMAD R7, R234, R7, R10 ;  /* 0x00000007ea077224 */ /* 0x000fe200078e020a */
[----:B------:R-:W-:Y:S01]  /*19590*/  @!P4 LEA R10, P1, R8, R250, 0x1 ;  /* 0x000000fa080ac211 */ /* 0x000fe200078208ff */
[----:B------:R-:W-:Y:S02]  /*195a0*/  IMAD R11, R235, R4, RZ ;  /* 0x00000004eb0b7224 */ /* 0x000fe400078e02ff */
[----:B------:R-:W-:Y:S02]  /*195b0*/  IMAD.IADD R15, R15, 0x1, R7 ;  /* 0x000000010f0f7824 */ /* 0x000fe400078e0207 */
[C---:B------:R-:W-:Y:S01]  /*195c0*/  IMAD R11, R234.reuse, R5, R11 ;  /* 0x00000005ea0b7224 */ /* 0x040fe200078e020b */
[C---:B------:R-:W-:Y:S01]  /*195d0*/  @!P4 LEA.HI.X R5, R234.reuse, R0, R235, 0x5, P2 ;  /* 0x00000000ea05c211 */ /* 0x040fe200010f2ceb */
[----:B------:R-:W-:Y:S01]  /*195e0*/  IMAD.WIDE.U32 R12, R234, R4, RZ ;  /* 0x00000004ea0c7225 */ /* 0x000fe200078e00ff */
[----:B-----5:R-:W-:Y:S02]  /*195f0*/  LEA R4, P3, R14, R20, 0x1 ;  /* 0x000000140e047211 */ /* 0x020fe400078608ff */
[----:B------:R-:W-:Y:S01]  /*19600*/  @!P4 LEA.HI.X R7, R2, R251, R5, 0x1, P0 ;  /* 0x000000fb0207c211 */ /* 0x000fe200000f0c05 */
[----:B------:R-:W-:Y:S01]  /*19610*/  IMAD.IADD R9, R13, 0x1, R11 ;  /* 0x000000010d097824 */ /* 0x000fe200078e020b */
[----:B------:R-:W-:Y:S02]  /*19620*/  LEA.HI.X R5, R14, R19, R15, 0x1, P3 ;  /* 0x000000130e057211 */ /* 0x000fe400018f0c0f */
[----:B------:R-:W-:Y:S02]  /*19630*/  ISETP.GE.AND P3, PT, R18, R226, PT ;  /* 0x000000e21200720c */ /* 0x000fe40003f66270 */
[----:B------:R-:W-:Y:S02]  /*19640*/  LEA R28, P2, R12, R20, 0x1 ;  /* 0x000000140c1c7211 */ /* 0x000fe400078408ff */
[----:B------:R-:W-:Y:S02]  /*19650*/  @!P4 LEA.HI.X R11, R8, R251, R0, 0x1, P1 ;  /* 0x000000fb080bc211 */ /* 0x000fe400008f0c00 */
[----:B------:R-:W-:Y:S01]  /*19660*/  LEA.HI.X R29, R12, R19, R9, 0x1, P2 ;  /* 0x000000130c1d7211 */ /* 0x000fe200010f0c09 */
[----:B------:R-:W2:Y:S01]  /*19670*/  LDL R0, [R1+0xb0] ;  /* 0x0000b00001007983 */ /* 0x000ea20000100800 */
[-C--:B------:R-:W-:Y:S02]  /*19680*/  ISETP.GE.AND P2, PT, R17, R226.reuse, PT ;  /* 0x000000e21100720c */ /* 0x080fe40003f46270 */
[----:B------:R-:W-:Y:S01]  /*19690*/  ISETP.GE.AND P1, PT, R16, R226, PT ;  /* 0x000000e21000720c */ /* 0x000fe20003f26270 */
        /* <DEDUP_REMOVED lines=40> */
[----:B-1----:R-:W3:Y:S04]  /*19920*/  LDSM.16.M88.4 R8, [R192+0x10000] ;  /* 0x01000000c008783b */ /* 0x002ee80000000200 */
[----:B------:R-:W1:Y:S04]  /*19930*/  LDSM.16.M88.4 R16, [R192+0x10800] ;  /* 0x01080000c010783b */ /* 0x000e680000000200 */
[----:B------:R-:W5:Y:S04]  /*19940*/  LDSM.16.M88.4 R24, [R192+0x11000] ;  /* 0x01100000c018783b */ /* 0x000f680000000200 */
[----:B------:R-:W0:Y:S04]  /*19950*/  LDGDEPBAR ;  /* 0x00000000000079af */ /* 0x000e280000000000 */
[----:B------:R-:W4:Y:S04]  /*19960*/  LDSM.16.M88.4 R172, [R192+0x11800] ;  /* 0x01180000c0ac783b */ /* 0x000f280000000200 */
[----:B------:R-:W-:Y:S01]  /*19970*/  LDSM.16.M88.4 R176, [R203] ;  /* 0x00000000cbb0783b */ /* 0x000fe20000000200 */
[C---:B---3--:R-:W-:Y:S08]  /*19980*/  HMMA.16816.F32.BF16 R4, R32.reuse, R8, RZ ;  /* 0x000000082004723c */ /* 0x048ff000000418ff */
[C---:B------:R-:W-:Y:S08]  /*19990*/  HMMA.16816.F32.BF16 R8, R32.reuse, R10, RZ ;  /* 0x0000000a2008723c */ /* 0x040ff000000418ff */
[C---:B-1----:R-:W-:Y:S08]  /*199a0*/  HMMA.16816.F32.BF16 R12, R32.reuse, R16, RZ ;  /* 0x00000010200c723c */ /* 0x042ff000000418ff */
[C---:B------:R-:W-:Y:S08]  /*199b0*/  HMMA.16816.F32.BF16 R16, R32.reuse, R18, RZ ;  /* 0x000000122010723c */ /* 0x040ff000000418ff */
[C---:B-----5:R-:W-:Y:S08]  /*199c0*/  HMMA.16816.F32.BF16 R20, R32.reuse, R24, RZ ;  /* 0x000000182014723c */ /* 0x060ff000000418ff */
[C---:B------:R-:W-:Y:S08]  /*199d0*/  HMMA.16816.F32.BF16 R24, R32.reuse, R26, RZ ;  /* 0x0000001a2018723c */ /* 0x040ff000000418ff */
[C---:B----4-:R-:W-:Y:S08]  /*199e0*/  HMMA.16816.F32.BF16 R28, R32.reuse, R172, RZ ;  /* 0x000000ac201c723c */ /* 0x050ff000000418ff */
[----:B------:R-:W-:Y:S01]  /*199f0*/  HMMA.16816.F32.BF16 R32, R32, R174, RZ ;  /* 0x000000ae2020723c */ /* 0x000fe200000418ff */
[----:B------:R-:W1:Y:S07]  /*19a00*/  LDSM.16.M88.4 R172, [R200] ;  /* 0x00000000c8ac783b */ /* 0x000e6e0000000200 */
[C---:B-1----:R-:W-:Y:S08]  /*19a10*/  HMMA.16816.F32.BF16 R4, R172.reuse, R176, R4 ;  /* 0x000000b0ac04723c */ /* 0x042ff00000041804 */
[C---:B------:R-:W-:Y:S01]  /*19a20*/  HMMA.16816.F32.BF16 R8, R172.reuse, R178, R8 ;  /* 0x000000b2ac08723c */ /* 0x040fe20000041808 */
[----:B------:R-:W1:Y:S07]  /*19a30*/  LDSM.16.M88.4 R176, [R218] ;  /* 0x00000000dab0783b */ /* 0x000e6e0000000200 */
[C---:B-1----:R-:W-:Y:S08]  /*19a40*/  HMMA.16816.F32.BF16 R12, R172.reuse, R176, R12 ;  /* 0x000000b0ac0c723c */ /* 0x042ff0000004180c */
[C---:B------:R-:W-:Y:S01]  /*19a50*/  HMMA.16816.F32.BF16 R16, R172.reuse, R178, R16 ;  /* 0x000000b2ac10723c */ /* 0x040fe20000041810 */
[----:B------:R-:W1:Y:S03]  /*19a60*/  LDSM.16.M88.4 R176, [R217] ;  /* 0x00000000d9b0783b */ /* 0x000e660000000200 */
[----:B--2---:R-:W-:Y:S04]  /*19a70*/  IMAD.IADD R0, R0, 0x1, -R248 ;  /* 0x0000000100007824 */ /* 0x004fe800078e0af8 */
[C---:B-1----:R-:W-:Y:S04]  /*19a80*/  HMMA.16816.F32.BF16 R20, R172.reuse, R176, R20 ;  /* 0x000000b0ac14723c */ /* 0x042fe80000041814 */
[C---:B------:R-:W-:Y:S04]  /*19a90*/  LEA R132, P0, R0.reuse, R138, 0x6 ;  /* 0x0000008a00847211 */ /* 0x040fe800078030ff */
[----:B------:R-:W-:Y:S01]  /*19aa0*/  LEA.HI.X.SX32 R133, R0, R139, 0x6, P0 ;  /* 0x0000008b00857211 */ /* 0x000fe200000f36ff */
[C---:B------:R-:W-:Y:S01]  /*19ab0*/  HMMA.16816.F32.BF16 R24, R172.reuse, R178, R24 ;  /* 0x000000b2ac18723c */ /* 0x040fe20000041818 */
[----:B------:R-:W1:Y:S02]  /*19ac0*/  LDSM.16.M88.4 R176, [R216] ;  /* 0x00000000d8b0783b */ /* 0x000e640000000200 */
[-C--:B------:R-:W-:Y:S04]  /*19ad0*/  IMAD R2, R233, R132.reuse, RZ ;  /* 0x00000084e9027224 */ /* 0x080fe800078e02ff */
[C---:B------:R-:W-:Y:S02]  /*19ae0*/  IMAD R2, R232.reuse, R133, R2 ;  /* 0x00000085e8027224 */ /* 0x040fe400078e0202 */
[----:B------:R-:W-:Y:S04]  /*19af0*/  IMAD.WIDE.U32 R132, R232, R132, RZ ;  /* 0x00000084e8847225 */ /* 0x000fe800078e00ff */
[----:B------:R-:W-:Y:S01]  /*19b00*/  IMAD.IADD R2, R133, 0x1, R2 ;  /* 0x0000000185027824 */ /* 0x000fe200078e0202 */
[C---:B------:R-:W-:Y:S04]  /*19b10*/  LEA R138, P0, R132.reuse, R182, 0x1 ;  /* 0x000000b6848a7211 */ /* 0x040fe800078008ff */
[----:B------:R-:W-:Y:S02]  /*19b20*/  LEA.HI.X R139, R132, R181, R2, 0x1, P0 ;  /* 0x000000b5848b7211 */ /* 0x000fe400000f0c02 */
[C---:B------:R-:W-:Y:S04]  /*19b30*/  LEA R132, P0, R0.reuse, R246, 0x6 ;  /* 0x000000f600847211 */ /* 0x040fe800078030ff */
[----:B------:R-:W-:Y:S01]  /*19b40*/  LEA.HI.X.SX32 R133, R0, R247, 0x6, P0 ;  /* 0x000000f700857211 */ /* 0x000fe200000f36ff */
[-C--:B------:R-:W-:Y:S04]  /*19b50*/  IMAD R0, R233, R132.reuse, RZ ;  /* 0x00000084e9007224 */ /* 0x080fe800078e02ff */
[C---:B------:R-:W-:Y:S01]  /*19b60*/  IMAD R0, R232.reuse, R133, R0 ;  /* 0x00000085e8007224 */ /* 0x040fe200078e0200 */
        /* <DEDUP_REMOVED lines=186> */
[----:B------:R-:W-:Y:S05]  /*1a710*/  IMAD.WIDE.U32 R172, R232, R132, RZ ;  /* 0x00000084e8ac7225 */ /* 0x000fea00078e00ff */
[C---:B------:R-:W-:Y:S01]  /*1a720*/  LEA R132, P0, R172.reuse, R182, 0x1 ;  /* 0x000000b6ac847211 */ /* 0x040fe200078008ff */
[----:B------:R-:W-:Y:S05]  /*1a730*/  IMAD.IADD R0, R173, 0x1, R0 ;  /* 0x00000001ad007824 */ /* 0x000fea00078e0200 */
[----:B------:R-:W-:Y:S02]  /*1a740*/  LEA.HI.X R133, R172, R181, R0, 0x1, P0 ;  /* 0x000000b5ac857211 */ /* 0x000fe400000f0c00 */
[----:B------:R-:W-:Y:S11]  /*1a750*/  ISETP.GT.AND P0, PT, R236, R180, PT ;  /* 0x000000b4ec00720c */ /* 0x000ff60003f04270 */
[----:B------:R-:W-:Y:S02]  /*1a760*/  @!UPT UIADD3 URZ, URZ, URZ, URZ ;  /* 0x0000003f3f3ff290 */ /* 0x000fe4000fffe03f */
[----:B------:R-:W-:-:S05]  /*1a770*/  @!P0 BRA `(.L_x_1948) ;  /* 0x000003a000008947 */ /* 0x000fca0003800000 */
[----:B------:R-:W2:Y:S01]  /*1a780*/  LDL.64 R180, [R1+0xe8] ;  /* 0x0000e80001b47983 */ /* 0x000ea20000100a00 */
[----:B------:R-:W-:Y:S01]  /*1a790*/  IADD3 R172, R135, -0x2, RZ ;  /* 0xfffffffe87ac7810 */ /* 0x000fe20007ffe0ff */
[C---:B------:R-:W-:Y:S02]  /*1a7a0*/  IMAD.SHL.U32 R135, R232.reuse, 0x20, RZ ;  /* 0x00000020e8877824 */ /* 0x040fe400078e00ff */
[----:B------:R1:W-:Y:S01]  /*1a7b0*/  @P4 STS.128 [R220+0x10000], RZ ;  /* 0x010000ffdc004388 */ /* 0x0003e20000000c00 */
[----:B------:R-:W-:Y:S01]  /*1a7c0*/  SHF.R.S32.HI R0, RZ, 0x1f, R172 ;  /* 0x0000001fff007819 */ /* 0x000fe200000114ac */
[-C--:B------:R-:W-:Y:S02]  /*1a7d0*/  IMAD R2, R233, R172.reuse, RZ ;  /* 0x000000ace9027224 */ /* 0x080fe400078e02ff */
[C---:B------:R-:W-:Y:S04]  /*1a7e0*/  IMAD.WIDE.U32 R172, R232.reuse, R172, RZ ;  /* 0x000000ace8ac7225 */ /* 0x040fe800078e00ff */
[----:B------:R-:W-:Y:S04]  /*1a7f0*/  IMAD R2, R232, R0, R2 ;  /* 0x00000000e8027224 */ /* 0x000fe800078e0202 */
[----:B------:R-:W-:Y:S01]  /*1a800*/  IMAD.IADD R2, R173, 0x1, R2 ;  /* 0x00000001ad027824 */ /* 0x000fe200078e0202 */
[C---:B--2---:R-:W-:Y:S04]  /*1a810*/  LEA R0, P0, R172.reuse, R180, 0x6 ;  /* 0x000000b4ac007211 */ /* 0x044fe800078030ff */
[----:B------:R-:W-:Y:S02]  /*1a820*/  LEA.HI.X R2, R172, R181, R2, 0x6, P0 ;  /* 0x000000b5ac027211 */ /* 0x000fe400000f3402 */
[C---:B------:R-:W-:Y:S04]  /*1a830*/  @!P4 LEA R172, P0, R0.reuse, R244, 0x1 ;  /* 0x000000f400acc211 */ /* 0x040fe800078008ff */
[-CC-:B------:R-:W-:Y:S02]  /*1a840*/  @!P4 LEA.HI.X R173, R0, R245.reuse, R2.reuse, 0x1, P0 ;  /* 0x000000f500adc211 */ /* 0x180fe400000f0c02 */
[----:B------:R-:W-:Y:S02]  /*1a850*/  @!P4 IADD3 R0, P0, R135, R0, RZ ;  /* 0x000000008700c210 */ /* 0x000fe40007f1e0ff */
[----:B------:R-:W-:Y:S01]  /*1a860*/  SHF.L.U64.HI R135, R232, 0x5, R233 ;  /* 0x00000005e8877819 */ /* 0x000fe200000102e9 */
[----:B------:R-:W-:Y:S01]  /*1a870*/  @!PT LDS RZ, [RZ] ;  /* 0x00000000fffff984 */ /* 0x000fe20000000800 */
[----:B------:R-:W-:Y:S01]  /*1a880*/  @!PT LDS RZ, [RZ] ;  /* 0x00000000fffff984 */ /* 0x000fe20000000800 */
[----:B------:R-:W-:Y:S01]  /*1a890*/  @!PT LDS RZ, [RZ] ;  /* 0x00000000fffff984 */ /* 0x000fe20000000800 */
[----:B------:R1:W-:Y:S04]  /*1a8a0*/  @!P4 LDGSTS.E.BYPASS.LTC128B.128 [R220+0x10000], [R172.64] ;  /* 0x10000000acdccfae */ /* 0x0003e8000b901d44 */
[----:B------:R1:W-:Y:S01]  /*1a8b0*/  @P3 STS.128 [R220+0x12000], RZ ;  /* 0x012000ffdc003388 */ /* 0x0003e20000000c00 */
[----:B------:R-:W-:Y:S03]  /*1a8c0*/  @!P4 IMAD.X R2, R135, 0x1, R2, P0 ;  /* 0x000000018702c824 */ /* 0x000fe600000e0602 */
        /* <DEDUP_REMOVED lines=15> */
[C---:B--2---:R-:W-:Y:S04]  /*1a9c0*/  @!P4 LEA R138, P0, R0.reuse, R244, 0x1 ;  /* 0x000000f4008ac211 */ /* 0x044fe800078008ff */
[----:B------:R-:W-:Y:S05]  /*1a9d0*/  @!P4 LEA.HI.X R139, R0, R245, R2, 0x1, P0 ;  /* 0x000000f5008bc211 */ /* 0x000fea00000f0c02 */
        /* <DEDUP_REMOVED lines=19> */
[----:B------:R-:W0:Y:S02]  /*1ab10*/  LDGDEPBAR ;  /* 0x00000000000079af */ /* 0x000e240000000000 */
.L_x_1948:
[----:B------:R-:W-:Y:S05]  /*1ab20*/  BSYNC B0 ;  /* 0x0000000000007941 */ /* 0x000fea0003800000 */
.L_x_1947:
[----:B------:R-:W-:Y:S01]  /*1ab30*/  LOP3.LUT R219, R219, 0xffffffef, RZ, 0xc0, !PT ;  /* 0xffffffefdbdb7812 */ /* 0x000fe200078ec0ff */
[----:B------:R-:W2:Y:S01]  /*1ab40*/  S2R R0, SR_TID.X ;  /* 0x0000000000007919 */ /* 0x000ea20000002100 */
[----:B------:R-:W-:Y:S07]  /*1ab50*/  IADD3 R248, R248, 0x1, RZ ;  /* 0x00000001f8f87810 */ /* 0x000fee0007ffe0ff */
[----:B------:R3:W-:Y:S01]  /*1ab60*/  STL [R1+0x158], R192 ;  /* 0x000158c001007387 */ /* 0x0007e20000100800 */
[----:B--2---:R-:W-:Y:S05]  /*1ab70*/  IMAD.SHL.U32 R0, R0, 0x2, RZ ;  /* 0x0000000200007824 */ /* 0x004fea00078e00ff */
[----:B------:R-:W-:Y:S01]  /*1ab80*/  LOP3.LUT R0, R0, 0x6, RZ, 0xc0, !PT ;  /* 0x0000000600007812 */ /* 0x000fe200078ec0ff */
[----:B---3--:R-:W2:Y:S04]  /*1ab90*/  LDL.LU R192, [R1+0xbc] ;  /* 0x0000bc0001c07983 */ /* 0x008ea80000300800 */
[----:B------:R-:W-:Y:S04]  /*1aba0*/  IMAD R0, R236, 0x40, R0 ;  /* 0x00000040ec007824 */ /* 0x000fe800078e0200 */
[--C-:B------:R-:W-:Y:S01]  /*1abb0*/  IMAD.IADD R2, R225, 0x1, -R0.reuse ;  /* 0x00000001e1027824 */ /* 0x100fe200078e0a00 */
[----:B-1----:R-:W-:Y:S04]  /*1abc0*/  IADD3 R132, R0, 0x1, RZ ;  /* 0x0000000100847810 */ /* 0x002fe80007ffe0ff */
[----:B------:R-:W-:Y:S02]  /*1abd0*/  IABS R2, R2 ;  /* 0x0000000200027213 */ /* 0x000fe40000000000 */
[C---:B------:R-:W-:Y:S02]  /*1abe0*/  ISETP.GE.AND P3, PT, R132.reuse, R228, PT ;  /* 0x000000e48400720c */ /* 0x040fe40003f66270 */
[C---:B------:R-:W-:Y:S01]  /*1abf0*/  ISETP.GE.AND P0, PT, R132.reuse, R227, PT ;  /* 0x000000e38400720c */ /* 0x040fe20003f06270 */
[----:B------:R1:W3:Y:S01]  /*1ac00*/  I2F R135, R2 ;  /* 0x0000000200877306 */ /* 0x0002e20000201400 */
[C---:B------:R-:W-:Y:S02]  /*1ac10*/  ISETP.GE.OR P3, PT, R132.reuse, R231, !P3 ;  /* 0x000000e78400720c */ /* 0x040fe40005f66670 */
[----:B------:R-:W-:Y:S11]  /*1ac20*/  ISETP.GE.OR P0, PT, R132, R230, !P0 ;  /* 0x000000e68400720c */ /* 0x000ff60004706670 */
[----:B------:R-:W-:Y:S02]  /*1ac30*/  @!UPT UIADD3 URZ, URZ, URZ, URZ ;  /* 0x0000003f3f3ff290 */ /* 0x000fe4000fffe03f */
[----:B------:R-:W-:Y:S04]  /*1ac40*/  @P0 LOP3.LUT R219, R219, 0x10, RZ, 0xfc, !PT ;  /* 0x00000010dbdb0812 */ /* 0x000fe800078efcff */
[----:B------:R-:W-:Y:S01]  /*1ac50*/  LOP3.LUT R219, R219, 0xfffffff7, RZ, 0xc0, !PT ;  /* 0xfffffff7dbdb7812 */ /* 0x000fe200078ec0ff */
[----:B-1----:R-:W-:Y:S02]  /*1ac60*/  IMAD.IADD R2, R229, 0x1, -R0 ;  /* 0x00000001e5027824 */ /* 0x002fe400078e0a00 */
[----:B---3--:R-:W-:Y:S03]  /*1ac70*/  FFMA.FTZ R4, R135, -R224, R4 ;  /* 0x800000e087047223 */ /* 0x008fe60000010004 */
[----:B------:R-:W-:Y:S05]  /*1ac80*/  IABS R2, R2 ;  /* 0x0000000200027213 */ /* 0x000fea0000000000 */
[----:B------:R-:W-:Y:S02]  /*1ac90*/  IMAD.MOV.U32 R133, RZ, RZ, R2 ;  /* 0x000000ffff857224 */ /* 0x000fe400078e0002 */
[----:B------:R-:W-:Y:S02]  /*1aca0*/  IMAD.IADD R2, R225, 0x1, -R132 ;  /* 0x00000001e1027824 */ /* 0x000fe400078e0a84 */
[----:B------:R-:W1:Y:S03]  /*1acb0*/  I2F R135, R133 ;  /* 0x0000008500877306 */ /* 0x000e660000201400 */
[----:B------:R-:W-:Y:S07]  /*1acc0*/  IABS R2, R2 ;  /* 0x0000000200027213 */ /* 0x000fee0000000000 */
[----:B------:R3:W4:Y:S01]  /*1acd0*/  I2F R133, R2 ;  /* 0x0000000200857306 */ /* 0x0007220000201400 */
[-C--:B-1----:R-:W-:Y:S02]  /*1ace0*/  FFMA.FTZ R6, R135, -R224.reuse, R6 ;  /* 0x800000e087067223 */ /* 0x082fe40000010006 */
[----:B------:R-:W-:Y:S01]  /*1acf0*/  IMAD.IADD R135, R229, 0x1, -R132 ;  /* 0x00000001e5877824 */ /* 0x000fe200078e0a84 */
[----:B---3--:R-:W-:Y:S01]  /*1ad00*/  IADD3 R2, R0, 0x8, RZ ;  /* 0x0000000800027810 */ /* 0x008fe20007ffe0ff */
[----:B----4-:R-:W-:Y:S03]  /*1ad10*/  FFMA.FTZ R5, R133, -R224, R5 ;  /* 0x800000e085057223 */ /* 0x010fe60000010005 */
[C---:B------:R-:W-:Y:S01]  /*1ad20*/  ISETP.GE.AND P1, PT, R2.reuse, R228, PT ;  /* 0x000000e40200720c */ /* 0x040fe20003f26270 */
[----:B------:R-:W-:Y:S01]  /*1ad30*/  IMAD.IADD R133, R225, 0x1, -R2 ;  /* 0x00000001e1857824 */ /* 0x000fe200078e0a02 */
[C---:B------:R-:W-:Y:S02]  /*1ad40*/  ISETP.GE.AND P0, PT, R2.reuse, R227, PT ;  /* 0x000000e30200720c */ /* 0x040fe40003f06270 */
[C---:B------:R-:W-:Y:S02]  /*1ad50*/  ISETP.GE.OR P1, PT, R2.reuse, R231, !P1 ;  /* 0x000000e70200720c */ /* 0x040fe40004f26670 */
[----:B------:R-:W-:Y:S02]  /*1ad60*/  IABS R133, R133 ;  /* 0x0000008500857213 */ /* 0x000fe40000000000 */
[----:B------:R-:W-:Y:S02]  /*1ad70*/  ISETP.GE.OR P0, PT, R2, R230, !P0 ;  /* 0x000000e60200720c */ /* 0x000fe40004706670 */
[----:B------:R1:W3:Y:S11]  /*1ad80*/  I2F R132, R133 ;  /* 0x0000008500847306 */ /* 0x0002f60000201400 */
[----:B------:R-:W-:Y:S04]  /*1ad90*/  @P0 LOP3.LUT R219, R219, 0x8, RZ, 0xfc, !PT ;  /* 0x00000008dbdb0812 */ /* 0x000fe800078efcff */
[----:B------:R-:W-:Y:S02]  /*1ada0*/  LOP3.LUT R219, R219, 0xfffffffb, RZ, 0xc0, !PT ;  /* 0xfffffffbdbdb7812 */ /* 0x000fe400078ec0ff */
[----:B-1----:R-:W-:Y:S01]  /*1adb0*/  IABS R133, R135 ;  /* 0x0000008700857213 */ /* 0x002fe20000000000 */
[----:B---3--:R-:W-:Y:S01]  /*1adc0*/  FFMA.FTZ R8, R132, -R224, R8 ;  /* 0x800000e084087223 */ /* 0x008fe20000010008 */
[----:B------:R-:W-:Y:S01]  /*1add0*/  IADD3 R132, R0, 0x9, RZ ;  /* 0x0000000900847810 */ /* 0x000fe20007ffe0ff */
[----:B------:R-:W-:Y:S03]  /*1ade0*/  IMAD.IADD R135, R229, 0x1, -R2 ;  /* 0x00000001e5877824 */ /* 0x000fe600078e0a02 */
[C---:B------:R-:W-:Y:S01]  /*1adf0*/  ISETP.GE.AND P2, PT, R132.reuse, R228, PT ;  /* 0x000000e48400720c */ /* 0x040fe20003f46270 */
[----:B------:R-:W1:Y:S01]  /*1ae00*/  I2F R133, R133 ;  /* 0x0000008500857306 */ /* 0x000e620000201400 */
[C---:B------:R-:W-:Y:S02]  /*1ae10*/  ISETP.GE.AND P0, PT, R132.reuse, R227, PT ;  /* 0x000000e38400720c */ /* 0x040fe40003f06270 */
[CC--:B------:R-:W-:Y:S02]  /*1ae20*/  ISETP.GE.OR P2, PT, R132.reuse, R231.reuse, !P2 ;  /* 0x000000e78400720c */ /* 0x0c0fe40005746670 */
[----:B------:R-:W-:Y:S02]  /*1ae30*/  ISETP.GE.OR P0, PT, R132, R230, !P0 ;  /* 0x000000e68400720c */ /* 0x000fe40004706670 */
[----:B------:R-:W-:Y:S11]  /*1ae40*/  FSEL R8, R8, -INF , !P1 ;  /* 0xff80000008087808 */ /* 0x000ff60004800000 */
[----:B------:R-:W-:Y:S02]  /*1ae50*/  @P0 LOP3.LUT R219, R219, 0x4, RZ, 0xfc, !PT ;  /* 0x00000004dbdb0812 */ /* 0x000fe400078efcff */
[C---:B------:R-:W-:Y:S02]  /*1ae60*/  ISETP.GE.AND P0, PT, R0.reuse, R228, PT ;  /* 0x000000e40000720c */ /* 0x040fe40003f06270 */
[----:B------:R-:W-:Y:S01]  /*1ae70*/  LOP3.LUT R219, R219, 0xfffffffd, RZ, 0xc0, !PT ;  /* 0xfffffffddbdb7812 */ /* 0x000fe200078ec0ff */
[----:B-1----:R-:W-:Y:S01]  /*1ae80*/  FFMA.FTZ R7, R133, -R224, R7 ;  /* 0x800000e085077223 */ /* 0x002fe20000010007 */
[----:B------:R-:W-:Y:S01]  /*1ae90*/  ISETP.GE.OR P0, PT, R0, R231, !P0 ;  /* 0x000000e70000720c */ /* 0x000fe20004706670 */
[--C-:B------:R-:W-:Y:S03]  /*1aea0*/  IMAD.IADD R133, R225, 0x1, -R132.reuse ;  /* 0x00000001e1857824 */ /* 0x100fe600078e0a84 */
[----:B------:R-:W-:Y:S02]  /*1aeb0*/  FSEL R139, R4, -INF , !P0 ;  /* 0xff800000048b7808 */ /* 0x000fe40004000000 */
[----:B------:R-:W-:Y:S02]  /*1aec0*/  IABS R133, R133 ;  /* 0x0000008500857213 */ /* 0x000fe40000000000 */
[C---:B------:R-:W-:Y:S02]  /*1aed0*/  ISETP.GE.AND P0, PT, R0.reuse, R227, PT ;  /* 0x000000e30000720c */ /* 0x040fe40003f06270 */
[----:B------:R1:W3:Y:S01]  /*1aee0*/  I2F R2, R133 ;  /* 0x0000008500027306 */ /* 0x0002e20000201400 */
[C---:B------:R-:W-:Y:S02]  /*1aef0*/  IADD3 R4, R0.reuse, 0x11, RZ ;  /* 0x0000001100047810 */ /* 0x040fe40007ffe0ff */
[----:B------:R-:W-:Y:S02]  /*1af00*/  ISETP.GE.OR P0, PT, R0, R230, !P0 ;  /* 0x000000e60000720c */ /* 0x000fe40004706670 */
[----:B------:R-:W-:Y:S02]  /*1af10*/  ISETP.GE.AND P1, PT, R4, R228, PT ;  /* 0x000000e40400720c */ /* 0x000fe40003f26270 */
[----:B------:R-:W-:Y:S02]  /*1af20*/  FSEL R138, R6, -INF , !P0 ;  /* 0xff800000068a7808 */ /* 0x000fe40004000000 */
[----:B------:R-:W-:Y:S02]  /*1af30*/  ISETP.GE.OR P1, PT, R4, R231, !P1 ;  /* 0x000000e70400720c */ /* 0x000fe40004f26670 */
[----:B-1----:R-:W-:Y:S01]  /*1af40*/  IABS R133, R135 ;  /* 0x0000008700857213 */ /* 0x002fe20000000000 */
[----:B---3--:R-:W-:Y:S01]  /*1af50*/  FFMA.FTZ R9, R2, -R224, R9 ;  /* 0x800000e002097223 */ /* 0x008fe20000010009 */
[----:B------:R-:W-:Y:S01]  /*1af60*/  IADD3 R2, R0, 0x10, RZ ;  /* 0x0000001000027810 */ /* 0x000fe20007ffe0ff */
[C---:B------:R-:W-:Y:S03]  /*1af70*/  IMAD.IADD R135, R229.reuse, 0x1, -R132 ;  /* 0x00000001e5877824 */ /* 0x040fe600078e0a84 */
[----:B------:R-:W1:Y:S01]  /*1af80*/  I2F R133, R133 ;  /* 0x0000008500857306 */ /* 0x000e620000201400 */
[C---:B------:R-:W-:Y:S01]  /*1af90*/  ISETP.GE.AND P0, PT, R2.reuse, R228, PT ;  /* 0x000000e40200720c */ /* 0x040fe20003f06270 */
[----:B------:R-:W-:Y:S01]  /*1afa0*/  IMAD.IADD R6, R229, 0x1, -R2 ;  /* 0x00000001e5067824 */ /* 0x000fe200078e0a02 */
[----:B------:R-:W-:Y:S02]  /*1afb0*/  FSEL R9, R9, -INF , !P2 ;  /* 0xff80000009097808 */ /* 0x000fe40005000000 */
[----:B------:R-:W-:Y:S02]  /*1afc0*/  ISETP.GE.OR P0, PT, R2, R231, !P0 ;  /* 0x000000e70200720c */ /* 0x000fe40004706670 */
[C---:B------:R-:W-:Y:S04]  /*1afd0*/  ISETP.GE.AND P2, PT, R4.reuse, R227, PT ;  /* 0x000000e30400720c */ /* 0x040fe80003f46270 */
[----:B------:R-:W-:Y:S01]  /*1afe0*/  ISETP.GE.OR P2, PT, R4, R230, !P2 ;  /* 0x000000e60400720c */ /* 0x000fe20005746670 */
[-C--:B-1----:R-:W-:Y:S02]  /*1aff0*/  FFMA.FTZ R10, R133, -R224.reuse, R10 ;  /* 0x800000e0850a7223 */ /* 0x082fe4000001000a */
[C---:B------:R-:W-:Y:S05]  /*1b000*/  IMAD.IADD R133, R225.reuse, 0x1, -R2 ;  /* 0x00000001e1857824 */ /* 0x040fea00078e0a02 */
[----:B------:R-:W-:Y:S04]  /*1b010*/  IABS R133, R133 ;  /* 0x0000008500857213 */ /* 0x000fe80000000000 */
[----:B------:R-:W1:Y:S02]  /*1b020*/  I2F R132, R133 ;  /* 0x0000008500847306 */ /* 0x000e640000201400 */
[----:B-1----:R-:W-:Y:S01]  /*1b030*/  FFMA.FTZ R12, R132, -R224, R12 ;  /* 0x800000e0840c7223 */ /* 0x002fe2000001000c */
[----:B------:R-:W-:Y:S01]  /*1b040*/  IABS R133, R135 ;  /* 0x0000008700857213 */ /* 0x000fe20000000000 */
[--C-:B------:R-:W-:Y:S01]  /*1b050*/  IMAD.IADD R132, R225, 0x1, -R4.reuse ;  /* 0x00000001e1847824 */ /* 0x100fe200078e0a04 */
[----:B------:R-:W-:Y:S02]  /*1b060*/  FSEL R135, R5, -INF , !P3 ;  /* 0xff80000005877808 */ /* 0x000fe40005800000 */
[CC--:B------:R-:W-:Y:S02]  /*1b070*/  ISETP.GE.AND P3, PT, R2.reuse, R227.reuse, PT ;  /* 0x000000e30200720c */ /* 0x0c0fe40003f66270 */
[----:B------:R-:W-:Y:S01]  /*1b080*/  IABS R5, R132 ;  /* 0x0000008400057213 */ /* 0x000fe20000000000 */
[----:B------:R-:W1:Y:S01]  /*1b090*/  I2F R133, R133 ;  /* 0x0000008500857306 */ /* 0x000e620000201400 */
[----:B------:R-:W-:Y:S02]  /*1b0a0*/  ISETP.GE.OR P3, PT, R2, R230, !P3 ;  /* 0x000000e60200720c */ /* 0x000fe40005f66670 */
[----:B------:R-:W-:Y:S07]  /*1b0b0*/  FSEL R12, R12, -INF , !P0 ;  /* 0xff8000000c0c7808 */ /* 0x000fee0004000000 */
[----:B------:R3:W4:Y:S04]  /*1b0c0*/  I2F R2, R5 ;  /* 0x0000000500027306 */ /* 0x0007280000201400 */
[----:B------:R-:W-:Y:S04]  /*1b0d0*/  @P3 LOP3.LUT R219, R219, 0x2, RZ, 0xfc, !PT ;  /* 0x00000002dbdb3812 */ /* 0x000fe800078efcff */
[----:B------:R-:W-:Y:S04]  /*1b0e0*/  LOP3.LUT R219, R219, 0xfffffffe, RZ, 0xc0, !PT ;  /* 0xfffffffedbdb7812 */ /* 0x000fe800078ec0ff */
[----:B------:R-:W-:Y:S01]  /*1b0f0*/  @P2 LOP3.LUT R219, R219, 0x1, RZ, 0xfc, !PT ;  /* 0x00000001dbdb2812 */ /* 0x000fe200078efcff */
[----:B-1----:R-:W-:Y:S03]  /*1b100*/  FFMA.FTZ R11, R133, -R224, R11 ;  /* 0x800000e0850b7223 */ /* 0x002fe6000001000b */
[----:B------:R-:W-:Y:S02]  /*1b110*/  LOP3.LUT R219, R219, 0xffffffdf, RZ, 0xc0, !PT ;  /* 0xffffffdfdbdb7812 */ /* 0x000fe400078ec0ff */
[----:B---3--:R-:W-:Y:S01]  /*1b120*/  IABS R5, R6 ;  /* 0x0000000600057213 */ /* 0x008fe20000000000 */
[----:B----4-:R-:W-:Y:S01]  /*1b130*/  FFMA.FTZ R13, R2, -R224, R13 ;  /* 0x800000e0020d7223 */ /* 0x010fe2000001000d */
[----:B------:R-:W-:Y:S01]  /*1b140*/  IADD3 R2, R0, 0x18, RZ ;  /* 0x0000001800027810 */ /* 0x000fe20007ffe0ff */
[----:B------:R-:W-:Y:S03]  /*1b150*/  IMAD.IADD R6, R229, 0x1, -R4 ;  /* 0x00000001e5067824 */ /* 0x000fe600078e0a04 */
[----:B------:R-:W1:Y:S01]  /*1b160*/  I2F R5, R5 ;  /* 0x0000000500057306 */ /* 0x000e620000201400 */
[C---:B------:R-:W-:Y:S02]  /*1b170*/  ISETP.GE.AND P0, PT, R2.reuse, R228, PT ;  /* 0x000000e40200720c */ /* 0x040fe40003f06270 */
[C---:B------:R-:W-:Y:S02]  /*1b180*/  ISETP.GE.AND P6, PT, R2.reuse, R227, PT ;  /* 0x000000e30200720c */ /* 0x040fe40003fc6270 */
[C---:B------:R-:W-:Y:S02]  /*1b190*/  ISETP.GE.OR P0, PT, R2.reuse, R231, !P0 ;  /* 0x000000e70200720c */ /* 0x040fe40004706670 */
[----:B------:R-:W-:Y:S02]  /*1b1a0*/  ISETP.GE.OR P6, PT, R2, R230, !P6 ;  /* 0x000000e60200720c */ /* 0x000fe400077c6670 */
[----:B------:R-:W-:Y:S11]  /*1b1b0*/  FSEL R13, R13, -INF , !P1 ;  /* 0xff8000000d0d7808 */ /* 0x000ff60004800000 */
[----:B------:R-:W-:Y:S01]  /*1b1c0*/  @P6 LOP3.LUT R219, R219, 0x20, RZ, 0xfc, !PT ;  /* 0x00000020dbdb6812 */ /* 0x000fe200078efcff */
[----:B-1----:R-:W-:Y:S03]  /*1b1d0*/  FFMA.FTZ R14, R5, -R224, R14 ;  /* 0x800000e0050e7223 */ /* 0x002fe6000001000e */
[----:B------:R-:W-:Y:S01]  /*1b1e0*/  LOP3.LUT P6, RZ, R219, 0x2, RZ, 0xc0, !PT ;  /* 0x00000002dbff7812 */ /* 0x000fe200078cc0ff */
[--C-:B------:R-:W-:Y:S01]  /*1b1f0*/  IMAD.IADD R5, R225, 0x1, -R2.reuse ;  /* 0x00000001e1057824 */ /* 0x100fe200078e0a02 */
[----:B------:R-:W-:Y:S01]  /*1b200*/  LOP3.LUT R219, R219, 0xffffffbf, RZ, 0xc0, !PT ;  /* 0xffffffbfdbdb7812 */ /* 0x000fe200078ec0ff */
[----:B------:R-:W-:Y:S03]  /*1b210*/  IMAD.IADD R2, R229, 0x1, -R2 ;  /* 0x00000001e5027824 */ /* 0x000fe600078e0a02 */
[----:B------:R-:W-:Y:S04]  /*1b220*/  IABS R5, R5 ;  /* 0x0000000500057213 */ /* 0x000fe80000000000 */
[----:B------:R1:W3:Y:S03]  /*1b230*/  I2F R4, R5 ;  /* 0x0000000500047306 */ /* 0x0002e60000201400 */
[----:B------:R-:W-:Y:S04]  /*1b240*/  @P6 LOP3.LUT R219, R219, 0x40, RZ, 0xfc, !PT ;  /* 0x00000040dbdb6812 */ /* 0x000fe800078efcff */
[C---:B------:R-:W-:Y:S02]  /*1b250*/  LOP3.LUT P6, RZ, R219.reuse, 0x4, RZ, 0xc0, !PT ;  /* 0x00000004dbff7812 */ /* 0x040fe400078cc0ff */
[----:B------:R-:W-:Y:S11]  /*1b260*/  LOP3.LUT R219, R219, 0xffffff7f, RZ, 0xc0, !PT ;  /* 0xffffff7fdbdb7812 */ /* 0x000ff600078ec0ff */
[----:B------:R-:W-:Y:S02]  /*1b270*/  @P6 LOP3.LUT R219, R219, 0x80, RZ, 0xfc, !PT ;  /* 0x00000080dbdb6812 */ /* 0x000fe400078efcff */
[----:B-1----:R-:W-:Y:S01]  /*1b280*/  IABS R5, R6 ;  /* 0x0000000600057213 */ /* 0x002fe20000000000 */
[----:B---3--:R-:W-:Y:S01]  /*1b290*/  FFMA.FTZ R16, R4, -R224, R16 ;  /* 0x800000e004107223 */ /* 0x008fe20000010010 */
[----:B------:R-:W-:Y:S02]  /*1b2a0*/  IADD3 R4, R0, 0x19, RZ ;  /* 0x0000001900047810 */ /* 0x000fe40007ffe0ff */
[----:B------:R-:W-:Y:S02]  /*1b2b0*/  IABS R6, R2 ;  /* 0x0000000200067213 */ /* 0x000fe40000000000 */
[----:B------:R-:W1:Y:S01]  /*1b2c0*/  I2F R5, R5 ;  /* 0x0000000500057306 */ /* 0x000e620000201400 */
[--C-:B------:R-:W-:Y:S01]  /*1b2d0*/  IMAD.IADD R2, R229, 0x1, -R4.reuse ;  /* 0x00000001e5027824 */ /* 0x100fe200078e0a04 */
[----:B------:R-:W-:Y:S02]  /*1b2e0*/  FSEL R16, R16, -INF , !P0 ;  /* 0xff80000010107808 */ /* 0x000fe40004000000 */
[C---:B------:R-:W-:Y:S02]  /*1b2f0*/  ISETP.GE.AND P0, PT, R4.reuse, R228, PT ;  /* 0x000000e40400720c */ /* 0x040fe40003f06270 */
[----:B------:R-:W-:Y:S02]  /*1b300*/  IABS R2, R2 ;  /* 0x0000000200027213 */ /* 0x000fe40000000000 */
[C---:B------:R-:W-:Y:S02]  /*1b310*/  ISETP.GE.AND P5, PT, R4.reuse, R227, PT ;  /* 0x000000e30400720c */ /* 0x040fe40003fa6270 */
[----:B------:R-:W3:Y:S01]  /*1b320*/  I2F R6, R6 ;  /* 0x0000000600067306 */ /* 0x000ee20000201400 */
[C---:B------:R-:W-:Y:S02]  /*1b330*/  ISETP.GE.OR P0, PT, R4.reuse, R231, !P0 ;  /* 0x000000e70400720c */ /* 0x040fe40004706670 */
[----:B------:R-:W-:Y:S02]  /*1b340*/  ISETP.GE.OR P5, PT, R4, R230, !P5 ;  /* 0x000000e60400720c */ /* 0x000fe40006fa6670 */
[C---:B------:R-:W-:Y:S02]  /*1b350*/  LOP3.LUT P6, RZ, R219.reuse, 0x8, RZ, 0xc0, !PT ;  /* 0x00000008dbff7812 */ /* 0x040fe400078cc0ff */
[----:B------:R-:W-:Y:S01]  /*1b360*/  LOP3.LUT R219, R219, 0xfffffeff, RZ, 0xc0, !PT ;  /* 0xfffffeffdbdb7812 */ /* 0x000fe200078ec0ff */
[-C--:B-1----:R-:W-:Y:S02]  /*1b370*/  FFMA.FTZ R15, R5, -R224.reuse, R15 ;  /* 0x800000e0050f7223 */ /* 0x082fe4000001000f */
[----:B------:R-:W-:Y:S08]  /*1b380*/  IMAD.IADD R5, R225, 0x1, -R4 ;  /* 0x00000001e1057824 */ /* 0x000ff000078e0a04 */
[----:B------:R-:W-:Y:S02]  /*1b390*/  @P6 LOP3.LUT R219, R219, 0x100, RZ, 0xfc, !PT ;  /* 0x00000100dbdb6812 */ /* 0x000fe400078efcff */
[----:B------:R-:W-:Y:S02]  /*1b3a0*/  IABS R5, R5 ;  /* 0x0000000500057213 */ /* 0x000fe40000000000 */
[----:B------:R-:W-:Y:S01]  /*1b3b0*/  LOP3.LUT P6, RZ, R219, 0x10, RZ, 0xc0, !PT ;  /* 0x00000010dbff7812 */ /* 0x000fe200078cc0ff */
[-C--:B---3--:R-:W-:Y:S03]  /*1b3c0*/  FFMA.FTZ R18, R6, -R224.reuse, R18 ;  /* 0x800000e006127223 */ /* 0x088fe60000010012 */
[----:B------:R-:W1:Y:S01]  /*1b3d0*/  I2F R5, R5 ;  /* 0x0000000500057306 */ /* 0x000e620000201400 */
[----:B------:R-:W-:Y:S02]  /*1b3e0*/  FSEL R7, R7, -INF , !P6 ;  /* 0xff80000007077808 */ /* 0x000fe40007000000 */
[C---:B------:R-:W-:Y:S04]  /*1b3f0*/  LOP3.LUT P6, RZ, R219.reuse, 0x100, RZ, 0xc0, !PT ;  /* 0x00000100dbff7812 */ /* 0x040fe800078cc0ff */
[----:B------:R-:W-:Y:S02]  /*1b400*/  FSEL R10, R10, -INF , !P6 ;  /* 0xff8000000a0a7808 */ /* 0x000fe40007000000 */
[----:B------:R-:W-:Y:S04]  /*1b410*/  LOP3.LUT P6, RZ, R219, 0x80, RZ, 0xc0, !PT ;  /* 0x00000080dbff7812 */ /* 0x000fe800078cc0ff */
[----:B------:R-:W-:Y:S02]  /*1b420*/  FSEL R11, R11, -INF , !P6 ;  /* 0xff8000000b0b7808 */ /* 0x000fe40007000000 */
[C---:B------:R-:W-:Y:S04]  /*1b430*/  LOP3.LUT P6, RZ, R219.reuse, 0x40, RZ, 0xc0, !PT ;  /* 0x00000040dbff7812 */ /* 0x040fe800078cc0ff */
[----:B------:R-:W-:Y:S02]  /*1b440*/  FSEL R14, R14, -INF , !P6 ;  /* 0xff8000000e0e7808 */ /* 0x000fe40007000000 */
[----:B------:R-:W-:Y:S01]  /*1b450*/  LOP3.LUT P6, RZ, R219, 0x20, RZ, 0xc0, !PT ;  /* 0x00000020dbff7812 */ /* 0x000fe200078cc0ff */
[-C--:B-1----:R-:W-:Y:S03]  /*1b460*/  FFMA.FTZ R17, R5, -R224.reuse, R17 ;  /* 0x800000e005117223 */ /* 0x082fe60000010011 */
[----:B------:R-:W-:Y:S01]  /*1b470*/  FSEL R18, R18, -INF , !P6 ;  /* 0xff80000012127808 */ /* 0x000fe20007000000 */
[----:B------:R1:W3:Y:S01]  /*1b480*/  I2F R5, R2 ;  /* 0x0000000200057306 */ /* 0x0002e20000201400 */
[----:B------:R-:W-:Y:S02]  /*1b490*/  FSEL R17, R17, -INF , !P0 ;  /* 0xff80000011117808 */ /* 0x000fe40004000000 */
[----:B-1----:R-:W-:Y:S01]  /*1b4a0*/  IADD3 R2, R0, 0x20, RZ ;  /* 0x0000002000027810 */ /* 0x002fe20007ffe0ff */
[----:B---3--:R-:W-:Y:S03]  /*1b4b0*/  FFMA.FTZ R19, R5, -R224, R19 ;  /* 0x800000e005137223 */ /* 0x008fe60000010013 */
[C---:B------:R-:W-:Y:S01]  /*1b4c0*/  ISETP.GE.AND P0, PT, R2.reuse, R228, PT ;  /* 0x000000e40200720c */ /* 0x040fe20003f06270 */
[--C-:B------:R-:W-:Y:S01]  /*1b4d0*/  IMAD.IADD R5, R225, 0x1, -R2.reuse ;  /* 0x00000001e1057824 */ /* 0x100fe200078e0a02 */
[C---:B------:R-:W-:Y:S01]  /*1b4e0*/  ISETP.GE.AND P4, PT, R2.reuse, R227, PT ;  /* 0x000000e30200720c */ /* 0x040fe20003f86270 */
[----:B------:R-:W-:Y:S01]  /*1b4f0*/  IMAD.IADD R4, R229, 0x1, -R2 ;  /* 0x00000001e5047824 */ /* 0x000fe200078e0a02 */
[C---:B------:R-:W-:Y:S02]  /*1b500*/  ISETP.GE.OR P0, PT, R2.reuse, R231, !P0 ;  /* 0x000000e70200720c */ /* 0x040fe40004706670 */
[----:B------:R-:W-:Y:S02]  /*1b510*/  IABS R5, R5 ;  /* 0x0000000500057213 */ /* 0x000fe40000000000 */
[----:B------:R-:W-:Y:S02]  /*1b520*/  IABS R4, R4 ;  /* 0x0000000400047213 */ /* 0x000fe40000000000 */
[----:B------:R-:W-:Y:S02]  /*1b530*/  ISETP.GE.OR P4, PT, R2, R230, !P4 ;  /* 0x000000e60200720c */ /* 0x000fe40006786670 */
[----:B------:R-:W1:Y:S01]  /*1b540*/  I2F R5, R5 ;  /* 0x0000000500057306 */ /* 0x000e620000201400 */
[----:B------:R-:W-:Y:S09]  /*1b550*/  FSEL R19, R19, -INF , !P5 ;  /* 0xff80000013137808 */ /* 0x000ff20006800000 */
[----:B------:R-:W3:Y:S01]  /*1b560*/  I2F R4, R4 ;  /* 0x0000000400047306 */ /* 0x000ee20000201400 */
[----:B-1----:R-:W-:Y:S01]  /*1b570*/  FFMA.FTZ R20, R5, -R224, R20 ;  /* 0x800000e005147223 */ /* 0x002fe20000010014 */
[----:B------:R-:W-:Y:S04]  /*1b580*/  IADD3 R5, R0, 0x21, RZ ;  /* 0x0000002100057810 */ /* 0x000fe80007ffe0ff */
[----:B------:R-:W-:Y:S01]  /*1b590*/  FSEL R20, R20, -INF , !P0 ;  /* 0xff80000014147808 */ /* 0x000fe20004000000 */
[--C-:B------:R-:W-:Y:S01]  /*1b5a0*/  IMAD.IADD R6, R225, 0x1, -R5.reuse ;  /* 0x00000001e1067824 */ /* 0x100fe200078e0a05 */
[----:B------:R-:W-:Y:S01]  /*1b5b0*/  ISETP.GE.AND P3, PT, R5, R227, PT ;  /* 0x000000e30500720c */ /* 0x000fe20003f66270 */
[----:B------:R-:W-:Y:S01]  /*1b5c0*/  IMAD.IADD R2, R229, 0x1, -R5 ;  /* 0x00000001e5027824 */ /* 0x000fe200078e0a05 */
[C---:B------:R-:W-:Y:S01]  /*1b5d0*/  ISETP.GE.AND P0, PT, R5.reuse, R228, PT ;  /* 0x000000e40500720c */ /* 0x040fe20003f06270 */
[----:B---3--:R-:W-:Y:S01]  /*1b5e0*/  FFMA.FTZ R22, R4, -R224, R22 ;  /* 0x800000e004167223 */ /* 0x008fe20000010016 */
[----:B------:R-:W-:Y:S02]  /*1b5f0*/  IABS R6, R6 ;  /* 0x0000000600067213 */ /* 0x000fe40000000000 */
[----:B------:R-:W-:Y:S02]  /*1b600*/  IADD3 R4, R0, 0x28, RZ ;  /* 0x0000002800047810 */ /* 0x000fe40007ffe0ff */
[----:B------:R-:W-:Y:S02]  /*1b610*/  IABS R2, R2 ;  /* 0x0000000200027213 */ /* 0x000fe40000000000 */
[----:B------:R-:W1:Y:S01]  /*1b620*/  I2F R6, R6 ;  /* 0x0000000600067306 */ /* 0x000e620000201400 */
[CC--:B------:R-:W-:Y:S02]  /*1b630*/  ISETP.GE.OR P3, PT, R5.reuse, R230.reuse, !P3 ;  /* 0x000000e60500720c */ /* 0x0c0fe40005f66670 */
[----:B------:R-:W-:Y:S01]  /*1b640*/  ISETP.GE.OR P0, PT, R5, R231, !P0 ;  /* 0x000000e70500720c */ /* 0x000fe20004706670 */
[--C-:B------:R-:W-:Y:S01]  /*1b650*/  IMAD.IADD R5, R229, 0x1, -R4.reuse ;  /* 0x00000001e5057824 */ /* 0x100fe200078e0a04 */
[----:B------:R-:W-:Y:S02]  /*1b660*/  ISETP.GE.AND P2, PT, R4, R227, PT ;  /* 0x000000e30400720c */ /* 0x000fe40003f46270 */
[----:B------:R-:W-:Y:S02]  /*1b670*/  FSEL R22, R22, -INF , !P4 ;  /* 0xff80000016167808 */ /* 0x000fe40006000000 */
[----:B------:R-:W-:Y:S01]  /*1b680*/  IABS R5, R5 ;  /* 0x0000000500057213 */ /* 0x000fe20000000000 */
[----:B------:R-:W3:Y:S01]  /*1b690*/  I2F R2, R2 ;  /* 0x0000000200027306 */ /* 0x000ee20000201400 */
[----:B------:R-:W-:Y:S09]  /*1b6a0*/  ISETP.GE.OR P2, PT, R4, R230, !P2 ;  /* 0x000000e60400720c */ /* 0x000ff20005746670 */
[----:B------:R-:W4:Y:S01]  /*1b6b0*/  I2F R5, R5 ;  /* 0x0000000500057306 */ /* 0x000f220000201400 */
[----:B-1----:R-:W-:Y:S02]  /*1b6c0*/  FFMA.FTZ R21, R6, -R224, R21 ;  /* 0x800000e006157223 */ /* 0x002fe40000010015 */
[----:B------:R-:W-:Y:S03]  /*1b6d0*/  IMAD.IADD R6, R225, 0x1, -R4 ;  /* 0x00000001e1067824 */ /* 0x000fe600078e0a04 */
[----:B------:R-:W-:Y:S02]  /*1b6e0*/  FSEL R21, R21, -INF , !P0 ;  /* 0xff80000015157808 */ /* 0x000fe40004000000 */
[----:B------:R-:W-:Y:S02]  /*1b6f0*/  IABS R6, R6 ;  /* 0x0000000600067213 */ /* 0x000fe40000000000 */
[----:B------:R-:W-:Y:S01]  /*1b700*/  ISETP.GE.AND P0, PT, R4, R228, PT ;  /* 0x000000e40400720c */ /* 0x000fe20003f06270 */
[-C--:B---3--:R-:W-:Y:S01]  /*1b710*/  FFMA.FTZ R23, R2, -R224.reuse, R23 ;  /* 0x800000e002177223 */ /* 0x088fe20000010017 */
[----:B------:R-:W-:Y:S02]  /*1b720*/  IADD3 R2, R0, 0x29, RZ ;  /* 0x0000002900027810 */ /* 0x000fe40007ffe0ff */
[----:B------:R-:W1:Y:S01]  /*1b730*/  I2F R6, R6 ;  /* 0x0000000600067306 */ /* 0x000e620000201400 */
[----:B------:R-:W-:Y:S02]  /*1b740*/  ISETP.GE.OR P0, PT, R4, R231, !P0 ;  /* 0x000000e70400720c */ /* 0x000fe40004706670 */
[----:B------:R-:W-:Y:S01]  /*1b750*/  IMAD.IADD R4, R229, 0x1, -R2 ;  /* 0x00000001e5047824 */ /* 0x000fe200078e0a02 */
[C---:B------:R-:W-:Y:S02]  /*1b760*/  ISETP.GE.AND P1, PT, R2.reuse, R227, PT ;  /* 0x000000e30200720c */ /* 0x040fe40003f26270 */
[----:B------:R-:W-:Y:S01]  /*1b770*/  FSEL R23, R23, -INF , !P3 ;  /* 0xff80000017177808 */ /* 0x000fe20005800000 */
[----:B----4-:R-:W-:Y:S01]  /*1b780*/  FFMA.FTZ R26, R5, -R224, R26 ;  /* 0x800000e0051a7223 */ /* 0x010fe2000001001a */
[----:B------:R-:W-:Y:S02]  /*1b790*/  IABS R4, R4 ;  /* 0x0000000400047213 */ /* 0x000fe40000000000 */
[----:B------:R-:W-:Y:S02]  /*1b7a0*/  ISETP.GE.OR P1, PT, R2, R230, !P1 ;  /* 0x000000e60200720c */ /* 0x000fe40004f26670 */
[----:B------:R-:W-:Y:S02]  /*1b7b0*/  FSEL R26, R26, -INF , !P2 ;  /* 0xff8000001a1a7808 */ /* 0x000fe40005000000 */
[----:B------:R-:W3:Y:S01]  /*1b7c0*/  I2F R4, R4 ;  /* 0x0000000400047306 */ /* 0x000ee20000201400 */
[----:B-1----:R-:W-:Y:S02]  /*1b7d0*/  FFMA.FTZ R24, R6, -R224, R24 ;  /* 0x800000e006187223 */ /* 0x002fe40000010018 */
[----:B------:R-:W-:Y:S03]  /*1b7e0*/  IMAD.IADD R6, R225, 0x1, -R2 ;  /* 0x00000001e1067824 */ /* 0x000fe600078e0a02 */
[----:B------:R-:W-:Y:S02]  /*1b7f0*/  FSEL R24, R24, -INF , !P0 ;  /* 0xff80000018187808 */ /* 0x000fe40004000000 */
[----:B------:R-:W-:Y:S02]  /*1b800*/  IABS R6, R6 ;  /* 0x0000000600067213 */ /* 0x000fe40000000000 */
[----:B------:R-:W-:Y:S04]  /*1b810*/  ISETP.GE.AND P0, PT, R2, R228, PT ;  /* 0x000000e40200720c */ /* 0x000fe80003f06270 */
[----:B------:R-:W1:Y:S01]  /*1b820*/  I2F R6, R6 ;  /* 0x0000000600067306 */ /* 0x000e620000201400 */
[-C--:B---3--:R-:W-:Y:S01]  /*1b830*/  FFMA.FTZ R27, R4, -R224.reuse, R27 ;  /* 0x800000e0041b7223 */ /* 0x088fe2000001001b */
[----:B------:R-:W-:Y:S04]  /*1b840*/  ISETP.GE.OR P0, PT, R2, R231, !P0 ;  /* 0x000000e70200720c */ /* 0x000fe80004706670 */
[----:B------:R-:W-:Y:S01]  /*1b850*/  FSEL R27, R27, -INF , !P1 ;  /* 0xff8000001b1b7808 */ /* 0x000fe20004800000 */
[----:B-1----:R-:W-:Y:S01]  /*1b860*/  FFMA.FTZ R25, R6, -R224, R25 ;  /* 0x800000e006197223 */ /* 0x002fe20000010019 */
[----:B------:R-:W-:Y:S04]  /*1b870*/  IADD3 R6, R0, 0x30, RZ ;  /* 0x0000003000067810 */ /* 0x000fe80007ffe0ff */
[----:B------:R-:W-:Y:S01]  /*1b880*/  FSEL R25, R25, -INF , !P0 ;  /* 0xff80000019197808 */ /* 0x000fe20004000000 */
[--C-:B------:R-:W-:Y:S01]  /*1b890*/  IMAD.IADD R5, R225, 0x1, -R6.reuse ;  /* 0x00000001e1057824 */ /* 0x100fe200078e0a06 */
[C---:B------:R-:W-:Y:S01]  /*1b8a0*/  ISETP.GE.AND P0, PT, R6.reuse, R228, PT ;  /* 0x000000e40600720c */ /* 0x040fe20003f06270 */
[----:B------:R-:W-:Y:S03]  /*1b8b0*/  IMAD.IADD R2, R229, 0x1, -R6 ;  /* 0x00000001e5027824 */ /* 0x000fe600078e0a06 */
[----:B------:R-:W-:Y:S02]  /*1b8c0*/  IABS R5, R5 ;  /* 0x0000000500057213 */ /* 0x000fe40000000000 */
[----:B------:R-:W-:Y:S02]  /*1b8d0*/  IABS R2, R2 ;  /* 0x0000000200027213 */ /* 0x000fe40000000000 */
[----:B------:R-:W-:Y:S02]  /*1b8e0*/  ISETP.GE.OR P0, PT, R6, R231, !P0 ;  /* 0x000000e70600720c */ /* 0x000fe40004706670 */
[----:B------:R-:W1:Y:S10]  /*1b8f0*/  I2F R5, R5 ;  /* 0x0000000500057306 */ /* 0x000e740000201400 */
[----:B------:R-:W3:Y:S01]  /*1b900*/  I2F R2, R2 ;  /* 0x0000000200027306 */ /* 0x000ee20000201400 */
[----:B-1----:R-:W-:Y:S01]  /*1b910*/  FFMA.FTZ R28, R5, -R224, R28 ;  /* 0x800000e0051c7223 */ /* 0x002fe2000001001c */
[----:B------:R-:W-:Y:S04]  /*1b920*/  IADD3 R5, R0, 0x31, RZ ;  /* 0x0000003100057810 */ /* 0x000fe80007ffe0ff */
[----:B------:R-:W-:Y:S01]  /*1b930*/  FSEL R28, R28, -INF , !P0 ;  /* 0xff8000001c1c7808 */ /* 0x000fe20004000000 */
[--C-:B------:R-:W-:Y:S01]  /*1b940*/  IMAD.IADD R4, R225, 0x1, -R5.reuse ;  /* 0x00000001e1047824 */ /* 0x100fe200078e0a05 */
[C---:B------:R-:W-:Y:S02]  /*1b950*/  ISETP.GE.AND P6, PT, R5.reuse, R227, PT ;  /* 0x000000e30500720c */ /* 0x040fe40003fc6270 */
[C---:B------:R-:W-:Y:S01]  /*1b960*/  ISETP.GE.AND P0, PT, R5.reuse, R228, PT ;  /* 0x000000e40500720c */ /* 0x040fe20003f06270 */
[----:B---3--:R-:W-:Y:S01]  /*1b970*/  FFMA.FTZ R30, R2, -R224, R30 ;  /* 0x800000e0021e7223 */ /* 0x008fe2000001001e */
[----:B------:R-:W-:Y:S02]  /*1b980*/  IABS R4, R4 ;  /* 0x0000000400047213 */ /* 0x000fe40000000000 */
[C---:B------:R-:W-:Y:S02]  /*1b990*/  ISETP.GE.OR P6, PT, R5.reuse, R230, !P6 ;  /* 0x000000e60500720c */ /* 0x040fe400077c6670 */
[----:B------:R-:W-:Y:S01]  /*1b9a0*/  ISETP.GE.OR P0, PT, R5, R231, !P0 ;  /* 0x000000e70500720c */ /* 0x000fe20004706670 */
[----:B------:R-:W-:Y:S01]  /*1b9b0*/  IMAD.IADD R5, R229, 0x1, -R5 ;  /* 0x00000001e5057824 */ /* 0x000fe200078e0a05 */
[----:B------:R-:W1:Y:S02]  /*1b9c0*/  I2F R4, R4 ;  /* 0x0000000400047306 */ /* 0x000e640000201400 */
[----:B-1----:R-:W-:Y:S01]  /*1b9d0*/  FFMA.FTZ R29, R4, -R224, R29 ;  /* 0x800000e0041d7223 */ /* 0x002fe2000001001d */
[----:B------:R-:W-:Y:S04]  /*1b9e0*/  IADD3 R4, R0, 0x38, RZ ;  /* 0x0000003800047810 */ /* 0x000fe80007ffe0ff */
[----:B------:R-:W-:Y:S01]  /*1b9f0*/  FSEL R29, R29, -INF , !P0 ;  /* 0xff8000001d1d7808 */ /* 0x000fe20004000000 */
[--C-:B------:R-:W-:Y:S01]  /*1ba00*/  IMAD.IADD R2, R225, 0x1, -R4.reuse ;  /* 0x00000001e1027824 */ /* 0x100fe200078e0a04 */
[C---:B------:R-:W-:Y:S02]  /*1ba10*/  ISETP.GE.AND P0, PT, R4.reuse, R228, PT ;  /* 0x000000e40400720c */ /* 0x040fe40003f06270 */
[C---:B------:R-:W-:Y:S02]  /*1ba20*/  ISETP.GE.AND P5, PT, R4.reuse, R227, PT ;  /* 0x000000e30400720c */ /* 0x040fe40003fa6270 */
[----:B------:R-:W-:Y:S02]  /*1ba30*/  IABS R2, R2 ;  /* 0x0000000200027213 */ /* 0x000fe40000000000 */
[C---:B------:R-:W-:Y:S02]  /*1ba40*/  ISETP.GE.OR P0, PT, R4.reuse, R231, !P0 ;  /* 0x000000e70400720c */ /* 0x040fe40004706670 */
[----:B------:R-:W-:Y:S01]  /*1ba50*/  ISETP.GE.OR P5, PT, R4, R230, !P5 ;  /* 0x000000e60400720c */ /* 0x000fe20006fa6670 */
[----:B------:R-:W-:Y:S01]  /*1ba60*/  IMAD.IADD R4, R229, 0x1, -R4 ;  /* 0x00000001e5047824 */ /* 0x000fe200078e0a04 */
[----:B------:R-:W1:Y:S04]  /*1ba70*/  I2F R2, R2 ;  /* 0x0000000200027306 */ /* 0x000e680000201400 */
[----:B------:R-:W-:Y:S06]  /*1ba80*/  IABS R4, R4 ;  /* 0x0000000400047213 */ /* 0x000fec0000000000 */
[----:B------:R-:W3:Y:S01]  /*1ba90*/  I2F R4, R4 ;  /* 0x0000000400047306 */ /* 0x000ee20000201400 */
[----:B-1----:R-:W-:Y:S01]  /*1baa0*/  FFMA.FTZ R32, R2, -R224, R32 ;  /* 0x800000e002207223 */ /* 0x002fe20000010020 */
[----:B------:R-:W-:Y:S04]  /*1bab0*/  IADD3 R2, R0, 0x39, RZ ;  /* 0x0000003900027810 */ /* 0x000fe80007ffe0ff */
[----:B------:R-:W-:Y:S01]  /*1bac0*/  FSEL R32, R32, -INF , !P0 ;  /* 0xff80000020207808 */ /* 0x000fe20004000000 */
[----:B------:R-:W-:Y:S01]  /*1bad0*/  IMAD.IADD R0, R225, 0x1, -R2 ;  /* 0x00000001e1007824 */ /* 0x000fe200078e0a02 */
[C---:B------:R-:W-:Y:S02]  /*1bae0*/  ISETP.GE.AND P0, PT, R2.reuse, R228, PT ;  /* 0x000000e40200720c */ /* 0x040fe40003f06270 */
[----:B------:R-:W-:Y:S01]  /*1baf0*/  ISETP.GE.AND P4, PT, R2, R227, PT ;  /* 0x000000e30200720c */ /* 0x000fe20003f86270 */
[----:B---3--:R-:W-:Y:S01]  /*1bb00*/  FFMA.FTZ R34, R4, -R224, R34 ;  /* 0x800000e004227223 */ /* 0x008fe20000010022 */
[----:B------:R-:W-:Y:S02]  /*1bb10*/  IABS R0, R0 ;  /* 0x0000000000007213 */ /* 0x000fe40000000000 */
[C---:B------:R-:W-:Y:S02]  /*1bb20*/  ISETP.GE.OR P0, PT, R2.reuse, R231, !P0 ;  /* 0x000000e70200720c */ /* 0x040fe40004706670 */
[----:B------:R-:W-:Y:S02]  /*1bb30*/  ISETP.GE.OR P4, PT, R2, R230, !P4 ;  /* 0x000000e60200720c */ /* 0x000fe40006786670 */
[----:B------:R-:W1:Y:S01]  /*1bb40*/  I2F R0, R0 ;  /* 0x0000000000007306 */ /* 0x000e620000201400 */
[----:B------:R-:W-:Y:S01]  /*1bb50*/  FSEL R34, R34, -INF , !P5 ;  /* 0xff80000022227808 */ /* 0x000fe20006800000 */
[----:B-1----:R-:W-:Y:S01]  /*1bb60*/  FFMA.FTZ R33, R0, -R224, R33 ;  /* 0x800000e000217223 */ /* 0x002fe20000010021 */
[----:B------:R-:W-:Y:S04]  /*1bb70*/  FMNMX.FTZ R0, R139, R3, !PT ;  /* 0x000000038b007209 */ /* 0x000fe80007810000 */
[----:B------:R-:W-:Y:S02]  /*1bb80*/  FMNMX.FTZ R0, R135, R0, !PT ;  /* 0x0000000087007209 */ /* 0x000fe40007810000 */
[----:B------:R-:W-:Y:S02]  /*1bb90*/  FSEL R33, R33, -INF , !P0 ;  /* 0xff80000021217808 */ /* 0x000fe40004000000 */
[----:B------:R-:W-:Y:S02]  /*1bba0*/  FMNMX.FTZ R0, R8, R0, !PT ;  /* 0x0000000008007209 */ /* 0x000fe40007810000 */
[----:B------:R-:W-:Y:S02]  /*1bbb0*/  LOP3.LUT P0, RZ, R219, 0x1, RZ, 0xc0, !PT ;  /* 0x00000001dbff7812 */ /* 0x000fe4000780c0ff */
[----:B------:R-:W-:Y:S02]  /*1bbc0*/  FMNMX.FTZ R0, R9, R0, !PT ;  /* 0x0000000009007209 */ /* 0x000fe40007810000 */
[----:B------:R-:W-:Y:S02]  /*1bbd0*/  FSEL R15, R15, -INF , !P0 ;  /* 0xff8000000f0f7808 */ /* 0x000fe40004000000 */
[----:B------:R-:W-:Y:S02]  /*1bbe0*/  FMNMX.FTZ R0, R12, R0, !PT ;  /* 0x000000000c007209 */ /* 0x000fe40007810000 */
[C---:B------:R-:W-:Y:S02]  /*1bbf0*/  ISETP.GE.AND P0, PT, R6.reuse, R227, PT ;  /* 0x000000e30600720c */ /* 0x040fe40003f06270 */
[----:B------:R-:W-:Y:S02]  /*1bc00*/  FMNMX.FTZ R0, R13, R0, !PT ;  /* 0x000000000d007209 */ /* 0x000fe40007810000 */
[----:B------:R-:W-:Y:S02]  /*1bc10*/  ISETP.GE.OR P0, PT, R6, R230, !P0 ;  /* 0x000000e60600720c */ /* 0x000fe40004706670 */
[----:B------:R-:W-:Y:S02]  /*1bc20*/  FMNMX.FTZ R133, R16, R0, !PT ;  /* 0x0000000010857209 */ /* 0x000fe40007810000 */
[----:B------:R-:W-:Y:S01]  /*1bc30*/  IABS R0, R5 ;  /* 0x0000000500007213 */ /* 0x000fe20000000000 */
[----:B------:R-:W-:Y:S01]  /*1bc40*/  IMAD.IADD R5, R229, 0x1, -R2 ;  /* 0x00000001e5057824 */ /* 0x000fe200078e0a02 */
[----:B------:R-:W-:Y:S02]  /*1bc50*/  FMNMX.FTZ R133, R17, R133, !PT ;  /* 0x0000008511857209 */ /* 0x000fe40007810000 */
[----:B------:R-:W-:Y:S02]  /*1bc60*/  P2R R6, PR, RZ, 0x1 ;  /* 0x00000001ff067803 */ /* 0x000fe40000000000 */
[----:B------:R-:W-:Y:S01]  /*1bc70*/  FMNMX.FTZ R133, R20, R133, !PT ;  /* 0x0000008514857209 */ /* 0x000fe20007810000 */
[----:B------:R-:W1:Y:S01]  /*1bc80*/  I2F R0, R0 ;  /* 0x0000000000007306 */ /* 0x000e620000201400 */
[----:B------:R-:W-:Y:S02]  /*1bc90*/  ISETP.NE.AND P3, PT, R6, RZ, PT ;  /* 0x000000ff0600720c */ /* 0x000fe40003f65270 */
[----:B------:R-:W-:Y:S02]  /*1bca0*/  FMNMX.FTZ R133, R21, R133, !PT ;  /* 0x0000008515857209 */ /* 0x000fe40007810000 */
[----:B------:R-:W-:Y:S02]  /*1bcb0*/  FSEL R30, R30, -INF , !P3 ;  /* 0xff8000001e1e7808 */ /* 0x000fe40005800000 */
[----:B------:R-:W-:Y:S04]  /*1bcc0*/  FMNMX.FTZ R133, R24, R133, !PT ;  /* 0x0000008518857209 */ /* 0x000fe80007810000 */
[----:B------:R-:W-:Y:S04]  /*1bcd0*/  FMNMX.FTZ R133, R25, R133, !PT ;  /* 0x0000008519857209 */ /* 0x000fe80007810000 */
[----:B------:R-:W-:Y:S04]  /*1bce0*/  FMNMX.FTZ R133, R28, R133, !PT ;  /* 0x000000851c857209 */ /* 0x000fe80007810000 */
[----:B------:R-:W-:Y:S04]  /*1bcf0*/  FMNMX.FTZ R133, R29, R133, !PT ;  /* 0x000000851d857209 */ /* 0x000fe80007810000 */
[----:B------:R-:W-:Y:S01]  /*1bd00*/  FMNMX.FTZ R133, R32, R133, !PT ;  /* 0x0000008520857209 */ /* 0x000fe20007810000 */
[----:B-1----:R-:W-:Y:S03]  /*1bd10*/  FFMA.FTZ R31, R0, -R224, R31 ;  /* 0x800000e0001f7223 */ /* 0x002fe6000001001f */
[----:B------:R-:W-:Y:S02]  /*1bd20*/  FMNMX.FTZ R133, R33, R133, !PT ;  /* 0x0000008521857209 */ /* 0x000fe40007810000 */
[----:B------:R-:W-:Y:S03]  /*1bd30*/  FSEL R31, R31, -INF , !P6 ;  /* 0xff8000001f1f7808 */ /* 0x000fe60007000000 */
[----:B------:R-:W1:Y:S02]  /*1bd40*/  SHFL.BFLY PT, R0, R133, 0x2, 0x1f ;  /* 0x0c401f0085007f89 */ /* 0x000e6400000e0000 */
[----:B-1----:R-:W-:Y:S06]  /*1bd50*/  FMNMX.FTZ R133, R133, R0, !PT ;  /* 0x0000000085857209 */ /* 0x002fec0007810000 */
[----:B------:R-:W3:Y:S04]  /*1bd60*/  LD.E R0, [R136.64+0xdc] ;  /* 0x0000dc0488007980 */ /* 0x000ee8000c101900 */
[----:B------:R-:W1:Y:S02]  /*1bd70*/  SHFL.BFLY PT, R4, R133, 0x1, 0x1f ;  /* 0x0c201f0085047f89 */ /* 0x000e6400000e0000 */
[----:B-1----:R-:W-:Y:S02]  /*1bd80*/  FMNMX.FTZ R133, R133, R4, !PT ;  /* 0x0000000485857209 */ /* 0x002fe40007810000 */
[----:B------:R-:W-:Y:S02]  /*1bd90*/  FMNMX.FTZ R4, R138, R134, !PT ;  /* 0x000000868a047209 */ /* 0x000fe40007810000 */
[----:B------:R-:W-:Y:S02]  /*1bda0*/  FSETP.NEU.FTZ.AND P0, PT, R133, -INF , PT ;  /* 0xff8000008500780b */ /* 0x000fe40003f1d000 */
[----:B------:R-:W-:Y:S04]  /*1bdb0*/  FMNMX.FTZ R4, R7, R4, !PT ;  /* 0x0000000407047209 */ /* 0x000fe80007810000 */
[----:B------:R-:W-:Y:S02]  /*1bdc0*/  FMNMX.FTZ R2, R10, R4, !PT ;  /* 0x000000040a027209 */ /* 0x000fe40007810000 */
[----:B------:R-:W-:Y:S02]  /*1bdd0*/  IABS R4, R5 ;  /* 0x0000000500047213 */ /* 0x000fe40000000000 */
[----:B------:R-:W-:Y:S04]  /*1bde0*/  FMNMX.FTZ R2, R11, R2, !PT ;  /* 0x000000020b027209 */ /* 0x000fe80007810000 */
[----:B------:R-:W-:Y:S01]  /*1bdf0*/  FMNMX.FTZ R2, R14, R2, !PT ;  /* 0x000000020e027209 */ /* 0x000fe20007810000 */
[----:B------:R-:W1:Y:S03]  /*1be00*/  I2F R4, R4 ;  /* 0x0000000400047306 */ /* 0x000e660000201400 */
[----:B------:R-:W-:Y:S04]  /*1be10*/  FMNMX.FTZ R2, R15, R2, !PT ;  /* 0x000000020f027209 */ /* 0x000fe80007810000 */
[----:B------:R-:W-:Y:S04]  /*1be20*/  FMNMX.FTZ R2, R18, R2, !PT ;  /* 0x0000000212027209 */ /* 0x000fe80007810000 */
[----:B------:R-:W-:Y:S04]  /*1be30*/  FMNMX.FTZ R2, R19, R2, !PT ;  /* 0x0000000213027209 */ /* 0x000fe80007810000 */
[----:B------:R-:W-:Y:S04]  /*1be40*/  FMNMX.FTZ R2, R22, R2, !PT ;  /* 0x0000000216027209 */ /* 0x000fe80007810000 */
[----:B------:R-:W-:Y:S04]  /*1be50*/  FMNMX.FTZ R2, R23, R2, !PT ;  /* 0x0000000217027209 */ /* 0x000fe80007810000 */
[----:B------:R-:W-:Y:S01]  /*1be60*/  FMNMX.FTZ R2, R26, R2, !PT ;  /* 0x000000021a027209 */ /* 0x000fe20007810000 */
[----:B-1----:R-:W-:Y:S03]  /*1be70*/  FFMA.FTZ R35, R4, -R224, R35 ;  /* 0x800000e004237223 */ /* 0x002fe60000010023 */
[----:B------:R-:W-:Y:S02]  /*1be80*/  FMNMX.FTZ R4, R27, R2, !PT ;  /* 0x000000021b047209 */ /* 0x000fe40007810000 */
[----:B------:R-:W-:Y:S02]  /*1be90*/  FSEL R2, R133, RZ, P0 ;  /* 0x000000ff85027208 */ /* 0x000fe40000000000 */
[----:B------:R-:W-:Y:S02]  /*1bea0*/  FMNMX.FTZ R4, R30, R4, !PT ;  /* 0x000000041e047209 */ /* 0x000fe40007810000 */
[----:B------:R-:W-:Y:S01]  /*1beb0*/  FSEL R35, R35, -INF , !P4 ;  /* 0xff80000023237808 */ /* 0x000fe20006000000 */
[----:B------:R-:W-:Y:S01]  /*1bec0*/  FADD.FTZ R3, -R2, R3 ;  /* 0x0000000302037221 */ /* 0x000fe20000010100 */
[----:B------:R-:W-:Y:S04]  /*1bed0*/  FMNMX.FTZ R4, R31, R4, !PT ;  /* 0x000000041f047209 */ /* 0x000fe80007810000 */
[----:B------:R-:W-:Y:S04]  /*1bee0*/  FMNMX.FTZ R4, R34, R4, !PT ;  /* 0x0000000422047209 */ /* 0x000fe80007810000 */
[----:B------:R-:W-:Y:S01]  /*1bef0*/  FMNMX.FTZ R132, R35, R4, !PT ;  /* 0x0000000423847209 */ /* 0x000fe20007810000 */
[----:B---3--:R-:W-:Y:S05]  /*1bf00*/  FMUL.FTZ R2, R0, R133 ;  /* 0x0000008500027220 */ /* 0x008fea0000410000 */
[----:B------:R-:W-:Y:S05]  /*1bf10*/  FSEL R2, R2, RZ, P0 ;  /* 0x000000ff02027208 */ /* 0x000fea0000000000 */
[-CC-:B------:R-:W-:Y:S02]  /*1bf20*/  FFMA.FTZ R179, R20, R0.reuse, -R2.reuse ;  /* 0x0000000014b37223 */ /* 0x180fe40000010802 */
[-CC-:B------:R-:W-:Y:S02]  /*1bf30*/  FFMA.FTZ R187, R28, R0.reuse, -R2.reuse ;  /* 0x000000001cbb7223 */ /* 0x180fe40000010802 */
[-CC-:B------:R-:W-:Y:S02]  /*1bf40*/  FFMA.FTZ R191, R32, R0.reuse, -R2.reuse ;  /* 0x0000000020bf7223 */ /* 0x180fe40000010802 */
[-CC-:B------:R-:W-:Y:S02]  /*1bf50*/  FFMA.FTZ R139, R139, R0.reuse, -R2.reuse ;  /* 0x000000008b8b7223 */ /* 0x180fe40000010802 */
[-CC-:B------:R-:W-:Y:S02]  /*1bf60*/  FFMA.FTZ R6, R135, R0.reuse, -R2.reuse ;  /* 0x0000000087067223 */ /* 0x180fe40000010802 */
[-CC-:B------:R-:W-:Y:S02]  /*1bf70*/  FFMA.FTZ R8, R8, R0.reuse, -R2.reuse ;  /* 0x0000000008087223 */ /* 0x180fe40000010802 */
[-CC-:B------:R-:W-:Y:S01]  /*1bf80*/  FFMA.FTZ R9, R9, R0.reuse, -R2.reuse ;  /* 0x0000000009097223 */ /* 0x180fe20000010802 */
[----:B------:R-:W-:Y:S01]  /*1bf90*/  MUFU.EX2 R139, R139 ;  /* 0x0000008b008b7308 */ /* 0x000fe20000000800 */
        /* <DEDUP_REMOVED lines=9> */
[----:B------:R-:W-:Y:S02]  /*1c030*/  FFMA.FTZ R237, R33, R0, -R2 ;  /* 0x0000000021ed7223 */ /* 0x000fe40000010802 */
[----:B------:R-:W1:Y:S01]  /*1c040*/  SHFL.BFLY PT, R2, R132, 0x2, 0x1f ;  /* 0x0c401f0084027f89 */ /* 0x000e6200000e0000 */
[----:B------:R-:W-:Y:S10]  /*1c050*/  MUFU.EX2 R6, R6 ;  /* 0x0000000600067308 */ /* 0x000ff40000000800 */
[----:B------:R-:W-:Y:S10]  /*1c060*/  MUFU.EX2 R172, R13 ;  /* 0x0000000d00ac7308 */ /* 0x000ff40000000800 */
[----:B------:R-:W-:Y:S01]  /*1c070*/  MUFU.EX2 R174, R17 ;  /* 0x0000001100ae7308 */ /* 0x000fe20000000800 */
[----:B-1----:R-:W-:Y:S05]  /*1c080*/  FMNMX.FTZ R132, R132, R2, !PT ;  /* 0x0000000284847209 */ /* 0x002fea0007810000 */
[----:B------:R-:W1:Y:S04]  /*1c090*/  SHFL.BFLY PT, R2, R132, 0x1, 0x1f ;  /* 0x0c201f0084027f89 */ /* 0x000e6800000e0000 */
[----:B------:R-:W-:Y:S10]  /*1c0a0*/  MUFU.EX2 R135, R12 ;  /* 0x0000000c00877308 */ /* 0x000ff40000000800 */
[----:B------:R-:W-:Y:S01]  /*1c0b0*/  MUFU.EX2 R176, R16 ;  /* 0x0000001000b07308 */ /* 0x000fe20000000800 */
[----:B-1----:R-:W-:Y:S04]  /*1c0c0*/  FMNMX.FTZ R132, R132, R2, !PT ;  /* 0x0000000284847209 */ /* 0x002fe80007810000 */
[----:B------:R-:W-:Y:S01]  /*1c0d0*/  FSETP.NEU.FTZ.AND P0, PT, R132, -INF , PT ;  /* 0xff8000008400780b */ /* 0x000fe20003f1d000 */
[----:B------:R-:W-:Y:S03]  /*1c0e0*/  FMUL.FTZ R5, R0, R132 ;  /* 0x0000008400057220 */ /* 0x000fe60000410000 */
[----:B------:R-:W-:Y:S02]  /*1c0f0*/  FSEL R2, R132, RZ, P0 ;  /* 0x000000ff84027208 */ /* 0x000fe40000000000 */
[----:B------:R-:W-:Y:S03]  /*1c100*/  FSEL R5, R5, RZ, P0 ;  /* 0x000000ff05057208 */ /* 0x000fe60000000000 */
[----:B------:R-:W-:Y:S02]  /*1c110*/  FADD.FTZ R4, -R2, R134 ;  /* 0x0000008602047221 */ /* 0x000fe40000010100 */
[-CC-:B------:R-:W-:Y:S01]  /*1c120*/  FFMA.FTZ R2, R138, R0.reuse, -R5.reuse ;  /* 0x000000008a027223 */ /* 0x180fe20000010805 */
[----:B------:R-:W-:Y:S01]  /*1c130*/  MUFU.EX2 R134, R9 ;  /* 0x0000000900867308 */ /* 0x000fe20000000800 */
[-CC-:B------:R-:W-:Y:S02]  /*1c140*/  FFMA.FTZ R7, R7, R0.reuse, -R5.reuse ;  /* 0x0000000007077223 */ /* 0x180fe40000010805 */
[-CC-:B------:R-:W-:Y:S02]  /*1c150*/  FFMA.FTZ R10, R10, R0.reuse, -R5.reuse ;  /* 0x000000000a0a7223 */ /* 0x180fe40000010805 */
[-CC-:B------:R-:W-:Y:S02]  /*1c160*/  FFMA.FTZ R11, R11, R0.reuse, -R5.reuse ;  /* 0x000000000b0b7223 */ /* 0x180fe40000010805 */
[-CC-:B------:R-:W-:Y:S02]  /*1c170*/  FFMA.FTZ R14, R14, R0.reuse, -R5.reuse ;  /* 0x000000000e0e7223 */ /* 0x180fe40000010805 */
[-CC-:B------:R-:W-:Y:S01]  /*1c180*/  FFMA.FTZ R15, R15, R0.reuse, -R5.reuse ;  /* 0x000000000f0f7223 */ /* 0x180fe20000010805 */
[----:B------:R1:W-:Y:S01]  /*1c190*/  MUFU.EX2 R138, R2 ;  /* 0x00000002008a7308 */ /* 0x0003e20000000800 */
        /* <DEDUP_REMOVED lines=10> */
[----:B------:R-:W-:Y:S01]  /*1c240*/  FFMA.FTZ R182, R27, R0, -R5 ;  /* 0x000000001bb67223 */ /* 0x000fe20000010805 */
[----:B------:R-:W-:Y:S01]  /*1c250*/  MUFU.EX2 R240, R10 ;  /* 0x0000000a00f07308 */ /* 0x000fe20000000800 */
[C---:B-1----:R-:W-:Y:S02]  /*1c260*/  FMUL.FTZ R2, R0.reuse, R3 ;  /* 0x0000000300027220 */ /* 0x042fe40000410000 */
[----:B------:R-:W-:Y:S07]  /*1c270*/  FMUL.FTZ R3, R0, R4 ;  /* 0x0000000400037220 */ /* 0x000fee0000410000 */
[----:B------:R-:W1:Y:S01]  /*1c280*/  MUFU.EX2 R2, R2 ;  /* 0x0000000200027308 */ /* 0x000e620000000800 */
[----:B---3--:R-:W3:Y:S09]  /*1c290*/  LDL.LU R7, [R1+0xc0] ;  /* 0x0000c00001077983 */ /* 0x008ef20000300800 */
[----:B------:R-:W-:Y:S10]  /*1c2a0*/  MUFU.EX2 R3, R3 ;  /* 0x0000000300037308 */ /* 0x000ff40000000800 */
[----:B------:R-:W-:Y:S01]  /*1c2b0*/  MUFU.EX2 R239, R11 ;  /* 0x0000000b00ef7308 */ /* 0x000fe20000000800 */
[C---:B-1----:R-:W-:Y:S02]  /*1c2c0*/  FMUL.FTZ R20, R2.reuse, R152 ;  /* 0x0000009802147220 */ /* 0x042fe40000410000 */
[----:B------:R-:W4:Y:S01]  /*1c2d0*/  LDL R152, [R1+0xf4] ;  /* 0x0000f40001987983 */ /* 0x000f220000100800 */
[C---:B------:R-:W-:Y:S02]  /*1c2e0*/  FMUL.FTZ R28, R2.reuse, R144 ;  /* 0x00000090021c7220 */ /* 0x040fe40000410000 */
[C---:B------:R-:W-:Y:S01]  /*1c2f0*/  FMUL.FTZ R33, R2.reuse, R141 ;  /* 0x0000008d02217220 */ /* 0x040fe20000410000 */
[----:B------:R-:W4:Y:S01]  /*1c300*/  LDL R144, [R1+0x100] ;  /* 0x0001000001907983 */ /* 0x000f220000100800 */
[C---:B------:R-:W-:Y:S02]  /*1c310*/  FMUL.FTZ R24, R2.reuse, R148 ;  /* 0x0000009402187220 */ /* 0x040fe40000410000 */
[----:B------:R-:W-:Y:S01]  /*1c320*/  MUFU.EX2 R243, R14 ;  /* 0x0000000e00f37308 */ /* 0x000fe20000000800 */
[C---:B------:R-:W-:Y:S01]  /*1c330*/  FMUL.FTZ R25, R2.reuse, R149 ;  /* 0x0000009502197220 */ /* 0x040fe20000410000 */
[----:B------:R-:W4:Y:S01]  /*1c340*/  LDL R141, [R1+0x104] ;  /* 0x00010400018d7983 */ /* 0x000f220000100800 */
[C---:B------:R-:W-:Y:S02]  /*1c350*/  FMUL.FTZ R29, R2.reuse, R145 ;  /* 0x00000091021d7220 */ /* 0x040fe40000410000 */
[C---:B--2---:R-:W-:Y:S01]  /*1c360*/  FFMA.FTZ R0, R2.reuse, R192, R139 ;  /* 0x000000c002007223 */ /* 0x044fe2000001008b */
[----:B------:R-:W4:Y:S01]  /*1c370*/  LDL.64 R148, [R1+0x98] ;  /* 0x0000980001947983 */ /* 0x000f220000100a00 */
[----:B------:R-:W-:Y:S01]  /*1c380*/  FMUL.FTZ R13, R2, R161 ;  /* 0x000000a1020d7220 */ /* 0x000fe20000410000 */
[----:B------:R-:W-:Y:S01]  /*1c390*/  F2FP.BF16.PACK_AB R139, R6, R139 ;  /* 0x0000008b068b723e */ /* 0x000fe200000010ff */
[C---:B------:R-:W-:Y:S01]  /*1c3a0*/  FMUL.FTZ R4, R2.reuse, R168 ;  /* 0x000000a802047220 */ /* 0x040fe20000410000 */
[----:B------:R-:W1:Y:S01]  /*1c3b0*/  MUFU.EX2 R242, R15 ;  /* 0x0000000f00f27308 */ /* 0x000e620000000800 */
[C---:B------:R-:W-:Y:S01]  /*1c3c0*/  FMUL.FTZ R5, R2.reuse, R169 ;  /* 0x000000a902057220 */ /* 0x040fe20000410000 */
[----:B------:R-:W4:Y:S01]  /*1c3d0*/  LDL R192, [R1+0xd8] ;  /* 0x0000d80001c07983 */ /* 0x000f220000100800 */
[C---:B------:R-:W-:Y:S02]  /*1c3e0*/  FMUL.FTZ R8, R2.reuse, R164 ;  /* 0x000000a402087220 */ /* 0x040fe40000410000 */
[C---:B------:R-:W-:Y:S01]  /*1c3f0*/  FMUL.FTZ R9, R2.reuse, R165 ;  /* 0x000000a502097220 */ /* 0x040fe20000410000 */
[----:B------:R-:W4:Y:S01]  /*1c400*/  LDL R161, [R1+0xd4] ;  /* 0x0000d40001a17983 */ /* 0x000f220000100800 */
[C---:B------:R-:W-:Y:S02]  /*1c410*/  FMUL.FTZ R12, R2.reuse, R160 ;  /* 0x000000a0020c7220 */ /* 0x040fe40000410000 */
[C---:B------:R-:W-:Y:S01]  /*1c420*/  FMUL.FTZ R16, R2.reuse, R156 ;  /* 0x0000009c02107220 */ /* 0x040fe20000410000 */
[----:B------:R1:W-:Y:S01]  /*1c430*/  MUFU.EX2 R175, R18 ;  /* 0x0000001200af7308 */ /* 0x0003e20000000800 */
        /* <DEDUP_REMOVED lines=54> */
[----:B------:R-:W-:Y:S02]  /*1c7a0*/  FMUL.FTZ R10, R3, R166 ;  /* 0x000000a6030a7220 */ /* 0x000fe40000410000 */
[----:B------:R-:W-:Y:S02]  /*1c7b0*/  FADD.FTZ R2, R173, R2 ;  /* 0x00000002ad027221 */ /* 0x000fe40000010000 */
[C---:B------:R-:W-:Y:S02]  /*1c7c0*/  FMUL.FTZ R11, R3.reuse, R167 ;  /* 0x000000a7030b7220 */ /* 0x040fe40000410000 */
[----:B------:R-:W-:Y:S02]  /*1c7d0*/  FADD.FTZ R140, R134, R2 ;  /* 0x00000002868c7221 */ /* 0x000fe40000010000 */
[C---:B------:R-:W-:Y:S02]  /*1c7e0*/  FMUL.FTZ R6, R3.reuse, R170 ;  /* 0x000000aa03067220 */ /* 0x040fe40000410000 */
[C---:B------:R-:W-:Y:S01]  /*1c7f0*/  FMUL.FTZ R14, R3.reuse, R162 ;  /* 0x000000a2030e7220 */ /* 0x040fe20000410000 */
[----:B------:R-:W2:Y:S01]  /*1c800*/  LDL R170, [R1+0xc8] ;  /* 0x0000c80001aa7983 */ /* 0x000ea20000100800 */
[C---:B------:R-:W-:Y:S02]  /*1c810*/  FMUL.FTZ R15, R3.reuse, R163 ;  /* 0x000000a3030f7220 */ /* 0x040fe40000410000 */
[C---:B------:R-:W-:Y:S02]  /*1c820*/  FMUL.FTZ R18, R3.reuse, R158 ;  /* 0x0000009e03127220 */ /* 0x040fe40000410000 */
[C---:B------:R-:W-:Y:S02]  /*1c830*/  FMUL.FTZ R19, R3.reuse, R159 ;  /* 0x0000009f03137220 */ /* 0x040fe40000410000 */
[C---:B------:R-:W-:Y:S02]  /*1c840*/  FMUL.FTZ R22, R3.reuse, R154 ;  /* 0x0000009a03167220 */ /* 0x040fe40000410000 */
[----:B------:R-:W-:Y:S01]  /*1c850*/  FMUL.FTZ R23, R3, R155 ;  /* 0x0000009b03177220 */ /* 0x000fe20000410000 */
[----:B------:R-:W-:Y:S01]  /*1c860*/  F2FP.BF16.PACK_AB R155, R239, R240 ;  /* 0x000000f0ef9b723e */ /* 0x000fe200000010ff */
        /* <DEDUP_REMOVED lines=54> */
[----:B------:R-:W-:Y:S02]  /*1cbd0*/  IMAD.SHL.U32 R2, R236, 0x2, RZ ;  /* 0x00000002ec027824 */ /* 0x000fe400078e00ff */
[----:B------:R-:W-:Y:S01]  /*1cbe0*/  FADD.FTZ R140, R135, R140 ;  /* 0x0000008c878c7221 */ /* 0x000fe20000010000 */
[C---:B------:R-:W-:Y:S03]  /*1cbf0*/  F2FP.BF16.PACK_AB R135, R172.reuse, R135 ;  /* 0x00000087ac87723e */ /* 0x040fe600000010ff */
[----:B------:R-:W-:Y:S04]  /*1cc00*/  FADD.FTZ R146, R172, R140 ;  /* 0x0000008cac927221 */ /* 0x000fe80000010000 */
[----:B------:R-:W-:Y:S01]  /*1cc10*/  FADD.FTZ R146, R176, R146 ;  /* 0x00000092b0927221 */ /* 0x000fe20000010000 */
[C---:B------:R-:W-:Y:S03]  /*1cc20*/  F2FP.BF16.PACK_AB R176, R174.reuse, R176 ;  /* 0x000000b0aeb0723e */ /* 0x040fe600000010ff */
[----:B------:R-:W-:Y:S02]  /*1cc30*/  FADD.FTZ R146, R174, R146 ;  /* 0x00000092ae927221 */ /* 0x000fe40000010000 */
[C---:B---3--:R-:W-:Y:S01]  /*1cc40*/  FFMA.FTZ R0, R3.reuse, R7, R138 ;  /* 0x0000000703007223 */ /* 0x048fe2000001008a */
[C---:B------:R-:W-:Y:S01]  /*1cc50*/  F2FP.BF16.PACK_AB R138, R238.reuse, R138 ;  /* 0x0000008aee8a723e */ /* 0x040fe200000010ff */
[----:B------:R-:W-:Y:S02]  /*1cc60*/  FMUL.FTZ R7, R3, R171 ;  /* 0x000000ab03077220 */ /* 0x000fe40000410000 */
[----:B------:R-:W-:Y:S01]  /*1cc70*/  FADD.FTZ R3, R238, R0 ;  /* 0x00000000ee037221 */ /* 0x000fe20000010000 */
[----:B------:R-:W-:Y:S01]  /*1cc80*/  F2FP.BF16.PACK_AB R0, R134, R173 ;  /* 0x000000ad8600723e */ /* 0x000fe200000010ff */
[----:B------:R-:W3:Y:S01]  /*1cc90*/  LDL R238, [R1+0xcc] ;  /* 0x0000cc0001ee7983 */ /* 0x000ee20000100800 */
[----:B------:R1:W-:Y:S01]  /*1cca0*/  MUFU.EX2 R134, R179 ;  /* 0x000000b300867308 */ /* 0x0003e20000000800 */
[----:B------:R-:W-:Y:S02]  /*1ccb0*/  FADD.FTZ R3, R240, R3 ;  /* 0x00000003f0037221 */ /* 0x000fe40000010000 */
[----:B------:R-:W2:Y:S02]  /*1ccc0*/  LDL R173, [R1+0xdc] ;  /* 0x0000dc0001ad7983 */ /* 0x000ea40000100800 */
[----:B------:R-:W-:Y:S01]  /*1ccd0*/  FADD.FTZ R143, R239, R3 ;  /* 0x00000003ef8f7221 */ /* 0x000fe20000010000 */
[----:B------:R-:W-:Y:S01]  /*1cce0*/  IADD3 R3, R2, 0x1, RZ ;  /* 0x0000000102037810 */ /* 0x000fe20007ffe0ff */
[----:B------:R-:W3:Y:S04]  /*1ccf0*/  LDL R240, [R1+0xe0] ;  /* 0x0000e00001f07983 */ /* 0x000ee80000100800 */
[----:B------:R-:W3:Y:S01]  /*1cd00*/  LDL R239, [R1+0xd0] ;  /* 0x0000d00001ef7983 */ /* 0x000ee20000100800 */
[----:B----4-:R-:W-:Y:S05]  /*1cd10*/  IMAD.WIDE.U32 R166, R152, -0x326172a9, RZ ;  /* 0xcd9e8d5798a67825 */ /* 0x010fea00078e00ff */
[----:B------:R-:W-:Y:S02]  /*1cd20*/  LOP3.LUT R156, R144, R167, RZ, 0x3c, !PT ;  /* 0x000000a7909c7212 */ /* 0x000fe400078e3cff */
[----:B------:R-:W-:Y:S01]  /*1cd30*/  MUFU.EX2 R144, R180 ;  /* 0x000000b400907308 */ /* 0x000fe20000000800 */
[----:B------:R-:W-:Y:S01]  /*1cd40*/  IMAD.WIDE.U32 R140, R141, -0x2daee0ad, RZ ;  /* 0xd2511f538d8c7825 */ /* 0x000fe200078e00ff */
[----:B-1----:R-:W4:Y:S03]  /*1cd50*/  LDL R179, [R1+0x84] ;  /* 0x0000840001b37983 */ /* 0x002f260000100800 */
[----:B------:R-:W-:Y:S01]  /*1cd60*/  IMAD.WIDE.U32 R156, R156, -0x2daee0ad, RZ ;  /* 0xd2511f539c9c7825 */ /* 0x000fe200078e00ff */
[C---:B------:R-:W-:Y:S02]  /*1cd70*/  LOP3.LUT R142, R149.reuse, R2, RZ, 0x3c, !PT ;  /* 0x00000002958e7212 */ /* 0x040fe400078e3cff */
[----:B------:R-:W-:Y:S02]  /*1cd80*/  IADD3 R2, R149, -0x4498517b, RZ ;  /* 0xbb67ae8595027810 */ /* 0x000fe40007ffe0ff */
[----:B------:R-:W-:Y:S01]  /*1cd90*/  LOP3.LUT R142, R142, R141, RZ, 0x3c, !PT ;  /* 0x0000008d8e8e7212 */ /* 0x000fe200078e3cff */
[----:B------:R-:W-:Y:S01]  /*1cda0*/  MUFU.EX2 R148, R184 ;  /* 0x000000b800947308 */ /* 0x000fe20000000800 */
[----:B------:R-:W-:Y:S01]  /*1cdb0*/  LOP3.LUT R152, R157, R2, R140, 0x96, !PT ;  /* 0x000000029d987212 */ /* 0x000fe200078e968c */
[----:B------:R-:W-:Y:S01]  /*1cdc0*/  FADD.FTZ R140, R243, R143 ;  /* 0x0000008ff38c7221 */ /* 0x000fe20000010000 */
[----:B------:R1:W3:Y:S01]  /*1cdd0*/  LDL.S16 R157, [R1+0x74] ;  /* 0x00007400019d7983 */ /* 0x0002e20000100600 */
[----:B------:R-:W-:Y:S02]  /*1cde0*/  LOP3.LUT R3, R149, R3, RZ, 0x3c, !PT ;  /* 0x0000000395037212 */ /* 0x000fe400078e3cff */
[----:B------:R-:W-:Y:S01]  /*1cdf0*/  FADD.FTZ R147, R242, R140 ;  /* 0x0000008cf2937221 */ /* 0x000fe20000010000 */
[----:B------:R-:W3:Y:S01]  /*1ce00*/  LDL R243, [R1+0xc4] ;  /* 0x0000c40001f37983 */ /* 0x000ee20000100800 */
[----:B------:R-:W-:Y:S01]  /*1ce10*/  LOP3.LUT R160, R3, R141, RZ, 0x3c, !PT ;  /* 0x0000008d03a07212 */ /* 0x000fe200078e3cff */
[----:B------:R-:W-:Y:S01]  /*1ce20*/  IMAD.WIDE.U32 R2, R142, -0x326172a9, RZ ;  /* 0xcd9e8d578e027825 */ /* 0x000fe200078e00ff */
[----:B------:R-:W-:Y:S01]  /*1ce30*/  MUFU.EX2 R141, R177 ;  /* 0x000000b1008d7308 */ /* 0x000fe20000000800 */
[----:B------:R-:W3:Y:S02]  /*1ce40*/  LDL R242, [R1+0xe4] ;  /* 0x0000e40001f27983 */ /* 0x000ee40000100800 */
[----:B------:R-:W-:Y:S01]  /*1ce50*/  IMAD.WIDE.U32 R152, R152, -0x326172a9, RZ ;  /* 0xcd9e8d5798987825 */ /* 0x000fe200078e00ff */
[----:B------:R-:W-:Y:S05]  /*1ce60*/  LOP3.LUT R142, R3, R192, R166, 0x96, !PT ;  /* 0x000000c0038e7212 */ /* 0x000fea00078e96a6 */
[----:B------:R-:W-:Y:S01]  /*1ce70*/  IMAD.WIDE.U32 R142, R142, -0x2daee0ad, RZ ;  /* 0xd2511f538e8e7825 */ /* 0x000fe200078e00ff */
[----:B------:R-:W1:Y:S04]  /*1ce80*/  MUFU.EX2 R140, R178 ;  /* 0x000000b2008c7308 */ /* 0x000e680000000800 */
[----:B------:R-:W-:Y:S06]  /*1ce90*/  LOP3.LUT R143, R143, R161, R156, 0x96, !PT ;  /* 0x000000a18f8f7212 */ /* 0x000fec00078e969c */
[----:B------:R-:W2:Y:S01]  /*1cea0*/  MUFU.EX2 R149, R183 ;  /* 0x000000b700957308 */ /* 0x000ea20000000800 */
[----:B-1----:R-:W-:Y:S02]  /*1ceb0*/  F2FP.BF16.PACK_AB R168, R140, R141 ;  /* 0x0000008d8ca8723e */ /* 0x002fe400000010ff */
[----:B--2---:R-:W-:Y:S01]  /*1cec0*/  LOP3.LUT R3, R153, R173, R2, 0x96, !PT ;  /* 0x000000ad99037212 */ /* 0x004fe200078e9602 */
[----:B------:R-:W-:Y:S01]  /*1ced0*/  FADD.FTZ R2, R175, R147 ;  /* 0x00000093af027221 */ /* 0x000fe20000010000 */
[C---:B------:R-:W-:Y:S03]  /*1cee0*/  F2FP.BF16.PACK_AB R175, R145.reuse, R175 ;  /* 0x000000af91af723e */ /* 0x040fe600000010ff */
[----:B------:R-:W-:Y:S02]  /*1cef0*/  FADD.FTZ R145, R145, R2 ;  /* 0x0000000291917221 */ /* 0x000fe40000010000 */
[----:B------:R-:W-:Y:S05]  /*1cf00*/  IMAD.WIDE.U32 R2, R3, -0x2daee0ad, RZ ;  /* 0xd2511f5303027825 */ /* 0x000fea00078e00ff */
[----:B---3--:R-:W-:Y:S01]  /*1cf10*/  LOP3.LUT R147, R3, R242, R142, 0x96, !PT ;  /* 0x000000f203937212 */ /* 0x008fe200078e968e */
[----:B------:R-:W-:Y:S04]  /*1cf20*/  IMAD.WIDE.U32 R142, R143, -0x326172a9, RZ ;  /* 0xcd9e8d578f8e7825 */ /* 0x000fe800078e00ff */
[----:B------:R-:W-:Y:S01]  /*1cf30*/  FADD.FTZ R3, R134, R146 ;  /* 0x0000009286037221 */ /* 0x000fe20000010000 */
[C---:B------:R-:W-:Y:S03]  /*1cf40*/  F2FP.BF16.PACK_AB R134, R144.reuse, R134 ;  /* 0x000000869086723e */ /* 0x040fe600000010ff */
[----:B------:R-:W-:Y:S01]  /*1cf50*/  FADD.FTZ R151, R144, R3 ;  /* 0x0000000390977221 */ /* 0x000fe20000010000 */
[----:B------:R-:W-:Y:S01]  /*1cf60*/  LOP3.LUT R3, R143, R243, R152, 0x96, !PT ;  /* 0x000000f38f037212 */ /* 0x000fe200078e9698 */
[----:B------:R-:W-:Y:S01]  /*1cf70*/  FADD.FTZ R143, R141, R145 ;  /* 0x000000918d8f7221 */ /* 0x000fe20000010000 */
[----:B------:R1:W-:Y:S03]  /*1cf80*/  MUFU.EX2 R144, R187 ;  /* 0x000000bb00907308 */ /* 0x0003e60000000800 */
[----:B------:R-:W-:Y:S02]  /*1cf90*/  FADD.FTZ R150, R140, R143 ;  /* 0x0000008f8c967221 */ /* 0x000fe40000010000 */
[----:B------:R-:W-:Y:S05]  /*1cfa0*/  IMAD.WIDE.U32 R140, R3, -0x2daee0ad, RZ ;  /* 0xd2511f53038c7825 */ /* 0x000fea00078e00ff */
[----:B------:R-:W-:Y:S01]  /*1cfb0*/  LOP3.LUT R158, R141, R240, R2, 0x96, !PT ;  /* 0x000000f08d9e7212 */ /* 0x000fe200078e9602 */
[----:B------:R-:W-:Y:S01]  /*1cfc0*/  IMAD.WIDE.U32 R2, R147, -0x326172a9, RZ ;  /* 0xcd9e8d5793027825 */ /* 0x000fe200078e00ff */
[----:B------:R-:W2:Y:S03]  /*1cfd0*/  MUFU.EX2 R145, R181 ;  /* 0x000000b500917308 */ /* 0x000ea60000000800 */
[----:B------:R-:W-:Y:S01]  /*1cfe0*/  IMAD.WIDE.U32 R158, R158, -0x326172a9, RZ ;  /* 0xcd9e8d579e9e7825 */ /* 0x000fe200078e00ff */
[----:B------:R-:W-:Y:S02]  /*1cff0*/  LOP3.LUT R142, R3, R239, R142, 0x96, !PT ;  /* 0x000000ef038e7212 */ /* 0x000fe400078e968e */
[----:B------:R-:W-:Y:S02]  /*1d000*/  F2FP.BF16.PACK_AB R3, R148, R149 ;  /* 0x000000959403723e */ /* 0x000fe400000010ff */
[----:B------:R-:W-:Y:S01]  /*1d010*/  LOP3.LUT R154, R159, R170, R2, 0x96, !PT ;  /* 0x000000aa9f9a7212 */ /* 0x000fe200078e9602 */
[----:B------:R-:W-:Y:S01]  /*1d020*/  IMAD.WIDE.U32 R162, R142, -0x2daee0ad, RZ ;  /* 0xd2511f538ea27825 */ /* 0x000fe200078e00ff */
[----:B------:R3:W3:Y:S01]  /*1d030*/  LDL.S16 R159, [R1+0x70] ;  /* 0x00007000019f7983 */ /* 0x0006e20000100600 */
[----:B------:R-:W4:Y:S02]  /*1d040*/  MUFU.EX2 R143, R182 ;  /* 0x000000b6008f7308 */ /* 0x000f240000000800 */
[----:B------:R-:W-:Y:S01]  /*1d050*/  FADD.FTZ R2, R149, R151 ;  /* 0x0000009795027221 */ /* 0x000fe20000010000 */
[----:B-1----:R1:W3:Y:S01]  /*1d060*/  LDL.S16 R187, [R1+0x78] ;  /* 0x0000780001bb7983 */ /* 0x0022e20000100600 */
[----:B------:R-:W-:Y:S02]  /*1d070*/  LOP3.LUT R146, R163, R238, R140, 0x96, !PT ;  /* 0x000000eea3927212 */ /* 0x000fe400078e968c */
[----:B------:R-:W-:Y:S01]  /*1d080*/  FADD.FTZ R148, R148, R2 ;  /* 0x0000000294947221 */ /* 0x000fe20000010000 */
[----:B------:R-:W3:Y:S01]  /*1d090*/  LDL R151, [R1+0xb8] ;  /* 0x0000b80001977983 */ /* 0x000ee20000100800 */
[----:B------:R-:W-:Y:S01]  /*1d0a0*/  PRMT R140, R139, 0x7632, R140 ;  /* 0x000076328b8c7816 */ /* 0x000fe2000000008c */
[----:B------:R-:W-:Y:S01]  /*1d0b0*/  IMAD.WIDE.U32 R146, R146, -0x326172a9, RZ ;  /* 0xcd9e8d5792927825 */ /* 0x000fe200078e00ff */
[----:B------:R-:W1:Y:S03]  /*1d0c0*/  MUFU.EX2 R142, R188 ;  /* 0x000000bc008e7308 */ /* 0x000e660000000800 */
[----:B--2---:R-:W-:Y:S01]  /*1d0d0*/  FADD.FTZ R2, R145, R150 ;  /* 0x0000009691027221 */ /* 0x004fe20000010000 */
[----:B----4-:R-:W-:Y:S01]  /*1d0e0*/  LOP3.LUT R141, R147, R179, R158, 0x96, !PT ;  /* 0x000000b3938d7212 */ /* 0x010fe200078e969e */
[----:B------:R-:W2:Y:S02]  /*1d0f0*/  LDL R181, [R1+0xb4] ;  /* 0x0000b40001b57983 */ /* 0x000ea40000100800 */
[----:B------:R-:W-:Y:S01]  /*1d100*/  FADD.FTZ R149, R143, R2 ;  /* 0x000000028f957221 */ /* 0x000fe20000010000 */
[----:B------:R-:W-:Y:S02]  /*1d110*/  LOP3.LUT R2, R141, 0xff, RZ, 0xc0, !PT ;  /* 0x000000ff8d027812 */ /* 0x000fe400078ec0ff */
[----:B------:R-:W-:Y:S01]  /*1d120*/  F2FP.BF16.PACK_AB R165, R143, R145 ;  /* 0x000000918fa5723e */ /* 0x000fe200000010ff */
[----:B------:R-:W-:Y:S01]  /*1d130*/  FADD.FTZ R143, R144, R148 ;  /* 0x00000094908f7221 */ /* 0x000fe20000010000 */
[----:B------:R-:W-:Y:S01]  /*1d140*/  ISETP.GE.U32.AND P0, PT, R221, R2, PT ;  /* 0x00000002dd00720c */ /* 0x000fe20003f06070 */
[----:B------:R-:W-:Y:S01]  /*1d150*/  MUFU.EX2 R148, R185 ;  /* 0x000000b900947308 */ /* 0x000fe20000000800 */
[C---:B-1----:R-:W-:Y:S11]  /*1d160*/  F2FP.BF16.PACK_AB R2, R142.reuse, R144 ;  /* 0x000000908e02723e */ /* 0x042ff600000010ff */
[----:B------:R-:W-:Y:S05]  /*1d170*/  @!P0 HFMA2.BF16_V2 R157, -RZ.H0_H0, RZ.H0_H0, -R139.H0_H0 ;  /* 0x200000ffff9d8231 */ /* 0x000fea000034098b */
[----:B------:R1:W-:Y:S01]  /*1d180*/  @!P0 STL.S16 [R1+0x74], R157 ;  /* 0x0000749d01008387 */ /* 0x0003e20000100600 */
[----:B------:R-:W-:Y:S01]  /*1d190*/  PRMT R145, R157, 0x7610, R145 ;  /* 0x000076109d917816 */ /* 0x000fe20000000091 */
[----:B-1----:R-:W-:Y:S01]  /*1d1a0*/  FADD.FTZ R157, R142, R143 ;  /* 0x0000008f8e9d7221 */ /* 0x002fe20000010000 */
[----:B------:R-:W-:Y:S01]  /*1d1b0*/  PRMT R142, R139, 0x5410, R140 ;  /* 0x000054108b8e7816 */ /* 0x000fe2000000008c */
[----:B------:R-:W1:Y:S01]  /*1d1c0*/  MUFU.EX2 R143, R186 ;  /* 0x000000ba008f7308 */ /* 0x000e620000000800 */
[----:B------:R-:W-:Y:S05]  /*1d1d0*/  @!P0 PRMT R139, R145, 0x5410, RZ ;  /* 0x00005410918b8816 */ /* 0x000fea00000000ff */
[----:B------:R4:W-:Y:S01]  /*1d1e0*/  ST.E.U16 [R222.64], R139 ;  /* 0x0000008bde007985 */ /* 0x0009e2000c101504 */
[----:B-1----:R-:W-:Y:S02]  /*1d1f0*/  F2FP.BF16.PACK_AB R163, R143, R148 ;  /* 0x000000948fa3723e */ /* 0x002fe400000010ff */
[----:B----4-:R-:W-:Y:S04]  /*1d200*/  LOP3.LUT R139, R141, 0xffff, RZ, 0xc0, !PT ;  /* 0x0000ffff8d8b7812 */ /* 0x010fe800078ec0ff */
        /* <DEDUP_REMOVED lines=9> */
[----:B---3--:R-:W-:Y:S10]  /*1d2a0*/  @!P3 HFMA2.BF16_V2 R159, -RZ.H0_H0, RZ.H0_H0, -R140.H0_H0 ;  /* 0x200000ffff9fb231 */ /* 0x008ff4000034098c */
[----:B------:R-:W-:Y:S01]  /*1d2b0*/  @!P2 HFMA2.BF16_V2 R187, -RZ.H0_H0, RZ.H0_H0, -R138.H0_H0 ;  /* 0x200000ffffbba231 */ /* 0x000fe2000034098a */
[----:B------:R-:W-:Y:S01]  /*1d2c0*/  @!P3 STL.S16 [R1+0x70], R159 ;  /* 0x0000709f0100b387 */ /* 0x000fe20000100600 */
[----:B------:R-:W-:Y:S02]  /*1d2d0*/  PRMT R150, R159, 0x7610, R150 ;  /* 0x000076109f967816 */ /* 0x000fe40000000096 */
[----:B------:R-:W-:Y:S01]  /*1d2e0*/  IADD3 R144, P0, R222, R151, RZ ;  /* 0x00000097de907210 */ /* 0x000fe20007f1e0ff */
[----:B------:R-:W-:Y:S01]  /*1d2f0*/  @!P2 STL.S16 [R1+0x78], R187 ;  /* 0x000078bb0100a387 */ /* 0x000fe20000100600 */
[----:B------:R-:W-:Y:S02]  /*1d300*/  PRMT R178, R187, 0x7610, R178 ;  /* 0x00007610bbb27816 */ /* 0x000fe400000000b2 */
[----:B------:R-:W-:Y:S01]  /*1d310*/  @!P3 PRMT R140, R150, 0x5410, RZ ;  /* 0x00005410968cb816 */ /* 0x000fe200000000ff */
[----:B------:R1:W3:Y:S01]  /*1d320*/  LDL.S16 R186, [R1+0x6c] ;  /* 0x00006c0001ba7983 */ /* 0x0002e20000100600 */
[----:B------:R-:W-:Y:S01]  /*1d330*/  PRMT R150, R138, 0x5410, R139 ;  /* 0x000054108a967816 */ /* 0x000fe2000000008b */
[----:B--2---:R-:W-:Y:S02]  /*1d340*/  IMAD.X R145, R223, 0x1, R181, P0 ;  /* 0x00000001df917824 */ /* 0x004fe400000e06b5 */
[----:B------:R1:W2:Y:S01]  /*1d350*/  LDL.S16 R185, [R1+0x68] ;  /* 0x0000680001b97983 */ /* 0x0002a20000100600 */
[----:B------:R-:W-:Y:S03]  /*1d360*/  @!P2 PRMT R138, R178, 0x5410, RZ ;  /* 0x00005410b28aa816 */ /* 0x000fe600000000ff */
[----:B------:R1:W4:Y:S04]  /*1d370*/  LDL.S16 R181, [R1+0x64] ;  /* 0x0000640001b57983 */ /* 0x0003280000100600 */
[----:B------:R1:W4:Y:S04]  /*1d380*/  LDL.S16 R151, [R1+0x60] ;  /* 0x0000600001977983 */ /* 0x0003280000100600 */
[----:B------:R1:W-:Y:S04]  /*1d390*/  ST.E.U16 [R222.64+0x2], R140 ;  /* 0x0000028cde007985 */ /* 0x0003e8000c101504 */
[----:B------:R1:W4:Y:S04]  /*1d3a0*/  LDL.S16 R178, [R1+0x5c] ;  /* 0x00005c0001b27983 */ /* 0x0003280000100600 */
[----:B------:R1:W-:Y:S02]  /*1d3b0*/  ST.E.U16 [R144.64], R138 ;  /* 0x0000008a90007985 */ /* 0x0003e4000c101504 */
[----:B-1----:R-:W-:Y:S04]  /*1d3c0*/  FADD.FTZ R140, R148, R149 ;  /* 0x00000095948c7221 */ /* 0x002fe80000010000 */
[--C-:B------:R-:W-:Y:S01]  /*1d3d0*/  FADD.FTZ R159, R143, R140.reuse ;  /* 0x0000008c8f9f7221 */ /* 0x100fe20000010000 */
[----:B------:R-:W-:Y:S02]  /*1d3e0*/  PRMT R140, R0, 0x7632, R140 ;  /* 0x00007632008c7816 */ /* 0x000fe4000000008c */
[----:B------:R-:W-:Y:S02]  /*1d3f0*/  LOP3.LUT R138, R146, 0xff, RZ, 0xc0, !PT ;  /* 0x000000ff928a7812 */ /* 0x000fe400078ec0ff */
[----:B------:R-:W-:Y:S02]  /*1d400*/  PRMT R149, R0, 0x5410, R140 ;  /* 0x0000541000957816 */ /* 0x000fe4000000008c */
[----:B------:R-:W-:Y:S02]  /*1d410*/  ISETP.GE.U32.AND P0, PT, R221, R138, PT ;  /* 0x0000008add00720c */ /* 0x000fe40003f06070 */
[----:B------:R-:W-:Y:S01]  /*1d420*/  PRMT R138, R155, 0x7610, R138 ;  /* 0x000076109b8a7816 */ /* 0x000fe2000000008a */
[----:B---3--:R-:W-:Y:S10]  /*1d430*/  @!P1 HFMA2.BF16_V2 R186, -RZ.H0_H0, RZ.H0_H0, -R139.H0_H0 ;  /* 0x200000ffffba9231 */ /* 0x008ff4000034098b */
[----:B--2---:R-:W-:Y:S01]  /*1d440*/  @!P0 HFMA2.BF16_V2 R185, -RZ.H0_H0, RZ.H0_H0, -R0.H0_H0 ;  /* 0x200000ffffb98231 */ /* 0x004fe20000340900 */
[----:B------:R-:W-:Y:S01]  /*1d450*/  @!P1 STL.S16 [R1+0x6c], R186 ;  /* 0x00006cba01009387 */ /* 0x000fe20000100600 */
[----:B------:R-:W-:Y:S03]  /*1d460*/  PRMT R148, R186, 0x7610, R148 ;  /* 0x00007610ba947816 */ /* 0x000fe60000000094 */
[----:B------:R-:W-:Y:S01]  /*1d470*/  PRMT R143, R185, 0x7610, R143 ;  /* 0x00007610b98f7816 */ /* 0x000fe2000000008f */
[----:B------:R-:W-:Y:S01]  /*1d480*/  @!P0 STL.S16 [R1+0x68], R185 ;  /* 0x000068b901008387 */ /* 0x000fe20000100600 */
[----:B------:R-:W-:Y:S02]  /*1d490*/  @!P1 PRMT R139, R148, 0x5410, RZ ;  /* 0x00005410948b9816 */ /* 0x000fe400000000ff */
[----:B------:R-:W-:Y:S02]  /*1d4a0*/  @!P0 PRMT R0, R143, 0x5410, RZ ;  /* 0x000054108f008816 */ /* 0x000fe400000000ff */
[----:B------:R1:W2:Y:S04]  /*1d4b0*/  LDL.S16 R143, [R1+0x58] ;  /* 0x00005800018f7983 */ /* 0x0002a80000100600 */
[----:B------:R-:W-:Y:S04]  /*1d4c0*/  ST.E.U16 [R144.64+0x2], R139 ;  /* 0x0000028b90007985 */ /* 0x000fe8000c101504 */
[----:B------:R3:W-:Y:S02]  /*1d4d0*/  ST.E.U16 [R222.64+0x10], R0 ;  /* 0x00001000de007985 */ /* 0x0007e4000c101504 */
        /* <DEDUP_REMOVED lines=8> */
[----:B----4-:R-:W-:Y:S01]  /*1d560*/  @!P1 HFMA2.BF16_V2 R181, -RZ.H0_H0, RZ.H0_H0, -R140.H0_H0 ;  /* 0x200000ffffb59231 */ /* 0x010fe2000034098c */
[----:B------:R-:W-:Y:S02]  /*1d570*/  IMAD.WIDE.U32 R154, R154, -0x2daee0ad, RZ ;  /* 0xd2511f539a9a7825 */ /* 0x000fe400078e00ff */
[----:B------:R-:W-:Y:S02]  /*1d580*/  PRMT R148, R138, 0x5410, R0 ;  /* 0x000054108a947816 */ /* 0x000fe40000000000 */
[----:B------:R-:W-:Y:S01]  /*1d590*/  PRMT R141, R181, 0x7610, R141 ;  /* 0x00007610b58d7816 */ /* 0x000fe2000000008d */
[----:B------:R-:W-:Y:S03]  /*1d5a0*/  @!P1 STL.S16 [R1+0x64], R181 ;  /* 0x000064b501009387 */ /* 0x000fe60000100600 */
[----:B------:R-:W-:Y:S01]  /*1d5b0*/  @!P1 PRMT R140, R141, 0x5410, RZ ;  /* 0x000054108d8c9816 */ /* 0x000fe200000000ff */
[----:B------:R-:W-:Y:S01]  /*1d5c0*/  @!P0 HFMA2.BF16_V2 R151, -RZ.H0_H0, RZ.H0_H0, -R138.H0_H0 ;  /* 0x200000ffff978231 */ /* 0x000fe2000034098a */
[----:B------:R-:W-:Y:S03]  /*1d5d0*/  MUFU.EX2 R141, R191 ;  /* 0x000000bf008d7308 */ /* 0x000fe60000000800 */
[----:B------:R3:W-:Y:S01]  /*1d5e0*/  ST.E.U16 [R222.64+0x12], R140 ;  /* 0x0000128cde007985 */ /* 0x0007e2000c101504 */
[----:B------:R-:W-:Y:S03]  /*1d5f0*/  PRMT R139, R151, 0x7610, R139 ;  /* 0x00007610978b7816 */ /* 0x000fe6000000008b */
[----:B------:R-:W-:Y:S01]  /*1d600*/  @!P0 STL.S16 [R1+0x60], R151 ;  /* 0x0000609701008387 */ /* 0x000fe20000100600 */
[----:B------:R-:W-:Y:S05]  /*1d610*/  @!P0 PRMT R138, R139, 0x5410, RZ ;  /* 0x000054108b8a8816 */ /* 0x000fea00000000ff */
[----:B------:R4:W-:Y:S01]  /*1d620*/  ST.E.U16 [R144.64+0x10], R138 ;  /* 0x0000108a90007985 */ /* 0x0009e2000c101504 */
[----:B---3--:R-:W3:Y:S01]  /*1d630*/  MUFU.EX2 R140, R237 ;  /* 0x000000ed008c7308 */ /* 0x008ee20000000800 */
[----:B----4-:R-:W-:Y:S05]  /*1d640*/  IMAD.WIDE.U32 R138, R160, -0x326172a9, RZ ;  /* 0xcd9e8d57a08a7825 */ /* 0x010fea00078e00ff */
[----:B------:R-:W-:Y:S02]  /*1d650*/  LOP3.LUT R151, R139, R192, R166, 0x96, !PT ;  /* 0x000000c08b977212 */ /* 0x000fe400078e96a6 */
[----:B------:R-:W-:Y:S01]  /*1d660*/  SHF.R.U32.HI R139, RZ, 0x18, R146 ;  /* 0x00000018ff8b7819 */ /* 0x000fe20000011692 */
[----:B------:R1:W5:Y:S01]  /*1d670*/  LDL.LU R192, [R1+0x158] ;  /* 0x0001580001c07983 */ /* 0x0003620000300800 */
[----:B------:R-:W-:Y:S02]  /*1d680*/  LOP3.LUT R160, R153, R173, R138, 0x96, !PT ;  /* 0x000000ad99a07212 */ /* 0x000fe400078e968a */
[----:B------:R-:W-:Y:S02]  /*1d690*/  ISETP.GE.U32.AND P0, PT, R221, R139, PT ;  /* 0x0000008bdd00720c */ /* 0x000fe40003f06070 */
[----:B------:R-:W-:Y:S02]  /*1d6a0*/  LOP3.LUT R139, R155, R249, R162, 0x96, !PT ;  /* 0x000000f99b8b7212 */ /* 0x000fe400078e96a2 */
[C---:B------:R-:W-:Y:S04]  /*1d6b0*/  PRMT R138, R135.reuse, 0x7632, R138 ;  /* 0x00007632878a7816 */ /* 0x040fe8000000008a */
[----:B------:R-:W-:Y:S05]  /*1d6c0*/  PRMT R153, R135, 0x5410, R138 ;  /* 0x0000541087997816 */ /* 0x000fea000000008a */
[----:B------:R-:W-:Y:S05]  /*1d6d0*/  @!P0 HFMA2.BF16_V2 R178, -RZ.H0_H0, RZ.H0_H0, -R0.H0_H0 ;  /* 0x200000ffffb28231 */ /* 0x000fea0000340900 */
[----:B------:R-:W-:Y:S01]  /*1d6e0*/  PRMT R172, R178, 0x7610, R172 ;  /* 0x00007610b2ac7816 */ /* 0x000fe200000000ac */
[----:B------:R-:W-:Y:S03]  /*1d6f0*/  @!P0 STL.S16 [R1+0x5c], R178 ;  /* 0x00005cb201008387 */ /* 0x000fe60000100600 */
[----:B------:R-:W-:Y:S05]  /*1d700*/  @!P0 PRMT R0, R172, 0x5410, RZ ;  /* 0x00005410ac008816 */ /* 0x000fea00000000ff */
[----:B------:R4:W-:Y:S02]  /*1d710*/  ST.E.U16 [R144.64+0x12], R0 ;  /* 0x0000120090007985 */ /* 0x0009e4000c101504 */
[----:B----4-:R-:W-:Y:S04]  /*1d720*/  LOP3.LUT R0, R139, 0xff, RZ, 0xc0, !PT ;  /* 0x000000ff8b007812 */ /* 0x010fe800078ec0ff */
[----:B------:R-:W-:Y:S02]  /*1d730*/  ISETP.GE.U32.AND P0, PT, R221, R0, PT ;  /* 0x00000000dd00720c */ /* 0x000fe40003f06070 */
[C---:B---3--:R-:W-:Y:S11]  /*1d740*/  F2FP.BF16.PACK_AB R0, R140.reuse, R141 ;  /* 0x0000008d8c00723e */ /* 0x048ff600000010ff */
[----:B--2---:R-:W-:Y:S05]  /*1d750*/  @!P0 HFMA2.BF16_V2 R143, -RZ.H0_H0, RZ.H0_H0, -R135.H0_H0 ;  /* 0x200000ffff8f8231 */ /* 0x004fea0000340987 */
[----:B------:R2:W-:Y:S01]  /*1d760*/  @!P0 STL.S16 [R1+0x58], R143 ;  /* 0x0000588f01008387 */ /* 0x0005e20000100600 */
[----:B------:R-:W-:Y:S04]  /*1d770*/  PRMT R167, R143, 0x7610, R167 ;  /* 0x000076108fa77816 */ /* 0x000fe800000000a7 */
[----:B------:R-:W-:Y:S05]  /*1d780*/  @!P0 PRMT R135, R167, 0x5410, RZ ;  /* 0x00005410a7878816 */ /* 0x000fea00000000ff */
[----:B------:R3:W-:Y:S01]  /*1d790*/  ST.E.U16 [R222.64+0x20], R135 ;  /* 0x00002087de007985 */ /* 0x0007e2000c101504 */
[----:B--2---:R-:W-:Y:S04]  /*1d7a0*/  FADD.FTZ R143, R141, R157 ;  /* 0x0000009d8d8f7221 */ /* 0x004fe80000010000 */
[----:B------:R-:W-:Y:S02]  /*1d7b0*/  FADD.FTZ R140, R140, R143 ;  /* 0x0000008f8c8c7221 */ /* 0x000fe40000010000 */
[----:B------:R-:W2:Y:S03]  /*1d7c0*/  MUFU.EX2 R143, R189 ;  /* 0x000000bd008f7308 */ /* 0x000ea60000000800 */
[----:B------:R4:W-:Y:S01]  /*1d7d0*/  STL [R1+0xbc], R140 ;  /* 0x0000bc8c01007387 */ /* 0x0009e20000100800 */
[----:B---3--:R-:W-:Y:S03]  /*1d7e0*/  LOP3.LUT R135, R139, 0xffff, RZ, 0xc0, !PT ;  /* 0x0000ffff8b877812 */ /* 0x008fe600078ec0ff */
[----:B------:R1:W3:Y:S01]  /*1d7f0*/  LDL.S16 R173, [R1+0x54] ;  /* 0x0000540001ad7983 */ /* 0x0002e20000100600 */
[----:B------:R-:W-:Y:S03]  /*1d800*/  SHF.R.U32.HI R135, RZ, 0x8, R135 ;  /* 0x00000008ff877819 */ /* 0x000fe60000011687 */
[----:B------:R1:W2:Y:S01]  /*1d810*/  LDL.S16 R172, [R1+0x50] ;  /* 0x0000500001ac7983 */ /* 0x0002a20000100600 */
[----:B------:R-:W-:Y:S03]  /*1d820*/  LOP3.LUT R135, R135, 0xffff, RZ, 0xc0, !PT ;  /* 0x0000ffff87877812 */ /* 0x000fe600078ec0ff */
[----:B------:R1:W2:Y:S01]  /*1d830*/  LDL.S16 R167, [R1+0x4c] ;  /* 0x00004c0001a77983 */ /* 0x0002a20000100600 */
[C---:B------:R-:W-:Y:S03]  /*1d840*/  ISETP.GE.U32.AND P6, PT, R221.reuse, R135, PT ;  /* 0x00000087dd00720c */ /* 0x040fe60003fc6070 */
[----:B------:R1:W2:Y:S01]  /*1d850*/  LDL.S16 R187, [R1+0x48] ;  /* 0x0000480001bb7983 */ /* 0x0002a20000100600 */
[--C-:B------:R-:W-:Y:S02]  /*1d860*/  SHF.R.U32.HI R135, RZ, 0x18, R139.reuse ;  /* 0x00000018ff877819 */ /* 0x100fe4000001168b */
[----:B------:R-:W-:Y:S01]  /*1d870*/  SHF.R.U32.HI R139, RZ, 0x10, R139 ;  /* 0x00000010ff8b7819 */ /* 0x000fe2000001168b */
[----:B------:R1:W2:Y:S01]  /*1d880*/  LDL.S16 R186, [R1+0x44] ;  /* 0x0000440001ba7983 */ /* 0x0002a20000100600 */
[----:B------:R-:W-:Y:S02]  /*1d890*/  ISETP.GE.U32.AND P4, PT, R221, R135, PT ;  /* 0x00000087dd00720c */ /* 0x000fe40003f86070 */
[----:B------:R-:W-:Y:S01]  /*1d8a0*/  LOP3.LUT R135, R154, 0xff, RZ, 0xc0, !PT ;  /* 0x000000ff9a877812 */ /* 0x000fe200078ec0ff */
[----:B------:R1:W2:Y:S01]  /*1d8b0*/  LDL.S16 R185, [R1+0x40] ;  /* 0x0000400001b97983 */ /* 0x0002a20000100600 */
[----:B----4-:R-:W-:Y:S01]  /*1d8c0*/  IMAD.WIDE.U32 R140, R151, -0x2daee0ad, RZ ;  /* 0xd2511f53978c7825 */ /* 0x010fe200078e00ff */
[----:B------:R-:W-:Y:S02]  /*1d8d0*/  LOP3.LUT R139, R139, 0xff, RZ, 0xc0, !PT ;  /* 0x000000ff8b8b7812 */ /* 0x000fe400078ec0ff */
[----:B------:R-:W-:Y:S02]  /*1d8e0*/  ISETP.GE.U32.AND P3, PT, R221, R135, PT ;  /* 0x00000087dd00720c */ /* 0x000fe40003f66070 */
[----:B------:R-:W-:Y:S02]  /*1d8f0*/  SHF.R.U32.HI R135, RZ, 0x10, R154 ;  /* 0x00000010ff877819 */ /* 0x000fe4000001169a */
[----:B------:R-:W-:Y:S01]  /*1d900*/  LOP3.LUT R156, R141, R161, R156, 0x96, !PT ;  /* 0x000000a18d9c7212 */ /* 0x000fe200078e969c */
[----:B------:R-:W-:Y:S01]  /*1d910*/  IMAD.WIDE.U32 R160, R160, -0x2daee0ad, RZ ;  /* 0xd2511f53a0a07825 */ /* 0x000fe200078e00ff */
[----:B------:R-:W-:Y:S02]  /*1d920*/  LOP3.LUT R135, R135, 0xff, RZ, 0xc0, !PT ;  /* 0x000000ff87877812 */ /* 0x000fe400078ec0ff */
[C---:B------:R-:W-:Y:S01]  /*1d930*/  ISETP.GE.U32.AND P5, PT, R221.reuse, R139, PT ;  /* 0x0000008bdd00720c */ /* 0x040fe20003fa6070 */
[----:B------:R-:W-:Y:S01]  /*1d940*/  IMAD.WIDE.U32 R156, R156, -0x326172a9, RZ ;  /* 0xcd9e8d579c9c7825 */ /* 0x000fe200078e00ff */
[----:B------:R-:W-:Y:S01]  /*1d950*/  ISETP.GE.U32.AND P1, PT, R221, R135, PT ;  /* 0x00000087dd00720c */ /* 0x000fe20003f26070 */
[----:B------:R-:W2:Y:S01]  /*1d960*/  MUFU.EX2 R139, R190 ;  /* 0x000000be008b7308 */ /* 0x000ea20000000800 */
[----:B------:R-:W-:Y:S02]  /*1d970*/  SHF.R.U32.HI R135, RZ, 0x18, R154 ;  /* 0x00000018ff877819 */ /* 0x000fe4000001169a */
[----:B------:R-:W-:Y:S02]  /*1d980*/  LOP3.LUT R161, R161, R242, R140, 0x96, !PT ;  /* 0x000000f2a1a17212 */ /* 0x000fe400078e968c */
[----:B------:R-:W-:Y:S02]  /*1d990*/  ISETP.GE.U32.AND P0, PT, R221, R135, PT ;  /* 0x00000087dd00720c */ /* 0x000fe40003f06070 */
[----:B------:R-:W-:Y:S02]  /*1d9a0*/  LOP3.LUT R135, R154, 0xffff, RZ, 0xc0, !PT ;  /* 0x0000ffff9a877812 */ /* 0x000fe400078ec0ff */
[----:B------:R-:W-:Y:S02]  /*1d9b0*/  LOP3.LUT R140, R157, R243, R152, 0x96, !PT ;  /* 0x000000f39d8c7212 */ /* 0x000fe400078e9698 */
[----:B------:R-:W-:Y:S03]  /*1d9c0*/  SHF.R.U32.HI R135, RZ, 0x8, R135 ;  /* 0x00000008ff877819 */ /* 0x000fe60000011687 */
[----:B------:R-:W-:Y:S01]  /*1d9d0*/  IMAD.WIDE.U32 R140, R140, -0x2daee0ad, RZ ;  /* 0xd2511f538c8c7825 */ /* 0x000fe200078e00ff */
[----:B------:R-:W-:Y:S04]  /*1d9e0*/  LOP3.LUT R135, R135, 0xffff, RZ, 0xc0, !PT ;  /* 0x0000ffff87877812 */ /* 0x000fe800078ec0ff */
[----:B------:R-:W-:Y:S02]  /*1d9f0*/  ISETP.GE.U32.AND P2, PT, R221, R135, PT ;  /* 0x00000087dd00720c */ /* 0x000fe40003f46070 */
[C---:B------:R-:W-:Y:S02]  /*1da00*/  PRMT R135, R164.reuse, 0x7610, R135 ;  /* 0x00007610a4877816 */ /* 0x040fe40000000087 */
[----:B------:R-:W-:Y:S01]  /*1da10*/  LOP3.LUT R151, R141, R240, R160, 0x96, !PT ;  /* 0x000000f08d977212 */ /* 0x000fe200078e96a0 */
[----:B------:R-:W-:Y:S01]  /*1da20*/  IMAD.WIDE.U32 R160, R161, -0x326172a9, RZ ;  /* 0xcd9e8d57a1a07825 */ /* 0x000fe200078e00ff */
[----:B------:R-:W-:Y:S04]  /*1da30*/  PRMT R141, R164, 0x7632, R141 ;  /* 0x00007632a48d7816 */ /* 0x000fe8000000008d */
[----:B------:R-:W-:Y:S01]  /*1da40*/  LOP3.LUT R156, R161, R239, R156, 0x96, !PT ;  /* 0x000000efa19c7212 */ /* 0x000fe200078e969c */
[----:B---3--:R-:W-:Y:S02]  /*1da50*/  @!P6 HFMA2.BF16_V2 R173, -RZ.H0_H0, RZ.H0_H0, -R138.H0_H0 ;  /* 0x200000ffffade231 */ /* 0x008fe4000034098a */
[----:B--2---:R-:W-:Y:S03]  /*1da60*/  @!P5 HFMA2.BF16_V2 R172, -RZ.H0_H0, RZ.H0_H0, -R135.H0_H0 ;  /* 0x200000ffffacd231 */ /* 0x004fe60000340987 */
[----:B------:R-:W-:Y:S01]  /*1da70*/  @!P6 STL.S16 [R1+0x54], R173 ;  /* 0x000054ad0100e387 */ /* 0x000fe20000100600 */
[----:B------:R-:W-:Y:S01]  /*1da80*/  PRMT R152, R173, 0x7610, R152 ;  /* 0x00007610ad987816 */ /* 0x000fe20000000098 */
[----:B------:R-:W-:Y:S02]  /*1da90*/  @!P4 HFMA2.BF16_V2 R167, -RZ.H0_H0, RZ.H0_H0, -R141.H0_H0 ;  /* 0x200000ffffa7c231 */ /* 0x000fe4000034098d */
[----:B------:R2:W-:Y:S01]  /*1daa0*/  @!P5 STL.S16 [R1+0x50], R172 ;  /* 0x000050ac0100d387 */ /* 0x0005e20000100600 */
[----:B------:R-:W-:Y:S02]  /*1dab0*/  @!P6 PRMT R138, R152, 0x5410, RZ ;  /* 0x00005410988ae816 */ /* 0x000fe400000000ff */
[----:B------:R-:W-:Y:S01]  /*1dac0*/  PRMT R166, R172, 0x7610, R166 ;  /* 0x00007610aca67816 */ /* 0x000fe200000000a6 */
[----:B------:R3:W-:Y:S01]  /*1dad0*/  @!P4 STL.S16 [R1+0x4c], R167 ;  /* 0x00004ca70100c387 */ /* 0x0007e20000100600 */
[----:B------:R-:W-:Y:S02]  /*1dae0*/  PRMT R152, R135, 0x5410, R141 ;  /* 0x0000541087987816 */ /* 0x000fe4000000008d */
[----:B------:R-:W-:Y:S01]  /*1daf0*/  @!P5 PRMT R135, R166, 0x5410, RZ ;  /* 0x00005410a687d816 */ /* 0x000fe200000000ff */
[----:B------:R1:W4:Y:S01]  /*1db00*/  LDL.S16 R181, [R1+0x3c] ;  /* 0x00003c0001b57983 */ /* 0x0003220000100600 */
[----:B------:R-:W-:Y:S03]  /*1db10*/  PRMT R157, R167, 0x7610, R157 ;  /* 0x00007610a79d7816 */ /* 0x000fe6000000009d */
[----:B------:R1:W4:Y:S01]  /*1db20*/  LDL.S16 R178, [R1+0x38] ;  /* 0x0000380001b27983 */ /* 0x0003220000100600 */
[----:B------:R-:W-:Y:S03]  /*1db30*/  @!P4 PRMT R141, R157, 0x5410, RZ ;  /* 0x000054109d8dc816 */ /* 0x000fe600000000ff */
[----:B------:R1:W-:Y:S04]  /*1db40*/  ST.E.U16 [R222.64+0x22], R138 ;  /* 0x0000228ade007985 */ /* 0x0003e8000c101504 */
[----:B------:R1:W-:Y:S04]  /*1db50*/  ST.E.U16 [R144.64+0x20], R135 ;  /* 0x0000208790007985 */ /* 0x0003e8000c101504 */
[----:B------:R-:W-:Y:S01]  /*1db60*/  ST.E.U16 [R144.64+0x22], R141 ;  /* 0x0000228d90007985 */ /* 0x000fe2000c101504 */
[----:B--2---:R-:W-:Y:S04]  /*1db70*/  IMAD.WIDE.U32 R172, R156, -0x2daee0ad, RZ ;  /* 0xd2511f539cac7825 */ /* 0x004fe800078e00ff */
[----:B---3--:R-:W-:Y:S01]  /*1db80*/  IMAD.WIDE.U32 R166, R151, -0x326172a9, RZ ;  /* 0xcd9e8d5797a67825 */ /* 0x008fe200078e00ff */
[----:B------:R-:W-:Y:S03]  /*1db90*/  LOP3.LUT R161, R173, R238, R140, 0x96, !PT ;  /* 0x000000eeada17212 */ /* 0x000fe600078e968c */
[----:B------:R-:W-:Y:S01]  /*1dba0*/  FADD.FTZ R140, R143, R159 ;  /* 0x0000009f8f8c7221 */ /* 0x000fe20000010000 */
[----:B------:R-:W-:Y:S02]  /*1dbb0*/  F2FP.BF16.PACK_AB R143, R139, R143 ;  /* 0x0000008f8b8f723e */ /* 0x000fe400000010ff */
[----:B------:R-:W-:Y:S01]  /*1dbc0*/  LOP3.LUT R170, R167, R170, R160, 0x96, !PT ;  /* 0x000000aaa7aa7212 */ /* 0x000fe200078e96a0 */
[--C-:B------:R-:W-:Y:S01]  /*1dbd0*/  FADD.FTZ R188, R139, R140.reuse ;  /* 0x0000008c8bbc7221 */ /* 0x100fe20000010000 */
[----:B------:R-:W-:Y:S01]  /*1dbe0*/  PRMT R139, R175, 0x7610, R139 ;  /* 0x00007610af8b7816 */ /* 0x000fe2000000008b */
[----:B------:R-:W-:Y:S01]  /*1dbf0*/  IMAD.WIDE.U32 R160, R161, -0x326172a9, RZ ;  /* 0xcd9e8d57a1a07825 */ /* 0x000fe200078e00ff */
[----:B------:R-:W-:Y:S02]  /*1dc00*/  PRMT R140, R175, 0x7632, R140 ;  /* 0x00007632af8c7816 */ /* 0x000fe4000000008c */
[----:B------:R-:W-:Y:S01]  /*1dc10*/  STL [R1+0xc0], R188 ;  /* 0x0000c0bc01007387 */ /* 0x000fe20000100800 */
[C---:B-1----:R-:W-:Y:S01]  /*1dc20*/  PRMT R138, R176.reuse, 0x7610, R138 ;  /* 0x00007610b08a7816 */ /* 0x042fe2000000008a */
[----:B------:R-:W-:Y:S01]  /*1dc30*/  @!P1 HFMA2.BF16_V2 R185, -RZ.H0_H0, RZ.H0_H0, -R139.H0_H0 ;  /* 0x200000ffffb99231 */ /* 0x000fe2000034098b */
[----:B------:R-:W-:Y:S03]  /*1dc40*/  PRMT R135, R176, 0x7632, R135 ;  /* 0x00007632b0877816 */ /* 0x000fe60000000087 */
[----:B------:R-:W-:Y:S01]  /*1dc50*/  @!P3 HFMA2.BF16_V2 R187, -RZ.H0_H0, RZ.H0_H0, -R138.H0_H0 ;  /* 0x200000ffffbbb231 */ /* 0x000fe2000034098a */
[----:B------:R-:W-:Y:S02]  /*1dc60*/  PRMT R183, R185, 0x7610, R183 ;  /* 0x00007610b9b77816 */ /* 0x000fe400000000b7 */
[----:B------:R-:W-:Y:S01]  /*1dc70*/  PRMT R157, R138, 0x5410, R135 ;  /* 0x000054108a9d7816 */ /* 0x000fe20000000087 */
[----:B------:R-:W-:Y:S01]  /*1dc80*/  @!P2 HFMA2.BF16_V2 R186, -RZ.H0_H0, RZ.H0_H0, -R135.H0_H0 ;  /* 0x200000ffffbaa231 */ /* 0x000fe20000340987 */
[----:B------:R-:W-:Y:S01]  /*1dc90*/  @!P3 STL.S16 [R1+0x48], R187 ;  /* 0x000048bb0100b387 */ /* 0x000fe20000100600 */
[----:B------:R-:W-:Y:S03]  /*1dca0*/  PRMT R184, R187, 0x7610, R184 ;  /* 0x00007610bbb87816 */ /* 0x000fe600000000b8 */
[----:B------:R1:W-:Y:S01]  /*1dcb0*/  @!P2 STL.S16 [R1+0x44], R186 ;  /* 0x000044ba0100a387 */ /* 0x0003e20000100600 */
[----:B------:R-:W-:Y:S02]  /*1dcc0*/  PRMT R156, R186, 0x7610, R156 ;  /* 0x00007610ba9c7816 */ /* 0x000fe4000000009c */
[----:B------:R-:W-:Y:S01]  /*1dcd0*/  @!P3 PRMT R138, R184, 0x5410, RZ ;  /* 0x00005410b88ab816 */ /* 0x000fe200000000ff */
[----:B------:R2:W-:Y:S01]  /*1dce0*/  @!P1 STL.S16 [R1+0x40], R185 ;  /* 0x000040b901009387 */ /* 0x0005e20000100600 */
[----:B------:R-:W-:Y:S02]  /*1dcf0*/  @!P2 PRMT R135, R156, 0x5410, RZ ;  /* 0x000054109c87a816 */ /* 0x000fe400000000ff */
[----:B------:R-:W-:Y:S01]  /*1dd00*/  PRMT R156, R139, 0x5410, R140 ;  /* 0x000054108b9c7816 */ /* 0x000fe2000000008c */
[----:B------:R3:W-:Y:S01]  /*1dd10*/  ST.E.U16 [R222.64+0x30], R138 ;  /* 0x0000308ade007985 */ /* 0x0007e2000c101504 */
[----:B------:R-:W-:Y:S03]  /*1dd20*/  @!P1 PRMT R139, R183, 0x5410, RZ ;  /* 0x00005410b78b9816 */ /* 0x000fe600000000ff */
[----:B------:R3:W-:Y:S04]  /*1dd30*/  ST.E.U16 [R222.64+0x32], R135 ;  /* 0x00003287de007985 */ /* 0x0007e8000c101504 */
[----:B------:R4:W-:Y:S04]  /*1dd40*/  ST.E.U16 [R144.64+0x30], R139 ;  /* 0x0000308b90007985 */ /* 0x0009e8000c101504 */
[----:B-1----:R1:W4:Y:S04]  /*1dd50*/  LDL.S16 R186, [R1+0x34] ;  /* 0x0000340001ba7983 */ /* 0x0023280000100600 */
[----:B--2---:R1:W4:Y:S01]  /*1dd60*/  LDL.S16 R185, [R1+0x30] ;  /* 0x0000300001b97983 */ /* 0x0043220000100600 */
[----:B---3--:R-:W-:Y:S04]  /*1dd70*/  LOP3.LUT R138, R161, R179, R166, 0x96, !PT ;  /* 0x000000b3a18a7212 */ /* 0x008fe800078e96a6 */
[----:B------:R-:W-:Y:S04]  /*1dd80*/  LOP3.LUT R135, R138, 0xff, RZ, 0xc0, !PT ;  /* 0x000000ff8a877812 */ /* 0x000fe800078ec0ff */
[----:B------:R-:W-:Y:S02]  /*1dd90*/  ISETP.GE.U32.AND P1, PT, R221, R135, PT ;  /* 0x00000087dd00720c */ /* 0x000fe40003f26070 */
[----:B------:R-:W-:Y:S01]  /*1dda0*/  PRMT R135, R134, 0x7632, R135 ;  /* 0x0000763286877816 */ /* 0x000fe20000000087 */
[----:B----4-:R-:W-:Y:S10]  /*1ddb0*/  @!P0 HFMA2.BF16_V2 R181, -RZ.H0_H0, RZ.H0_H0, -R140.H0_H0 ;  /* 0x200000ffffb58231 */ /* 0x010ff4000034098c */
[----:B------:R-:W-:Y:S01]  /*1ddc0*/  @!P1 HFMA2.BF16_V2 R178, -RZ.H0_H0, RZ.H0_H0, -R134.H0_H0 ;  /* 0x200000ffffb29231 */ /* 0x000fe20000340986 */
[----:B------:R3:W-:Y:S01]  /*1ddd0*/  @!P0 STL.S16 [R1+0x3c], R181 ;  /* 0x00003cb501008387 */ /* 0x0007e20000100600 */
[----:B------:R-:W-:Y:S03]  /*1dde0*/  PRMT R139, R181, 0x7610, R139 ;  /* 0x00007610b58b7816 */ /* 0x000fe6000000008b */
[----:B------:R4:W-:Y:S01]  /*1ddf0*/  @!P1 STL.S16 [R1+0x38], R178 ;  /* 0x000038b201009387 */ /* 0x0009e20000100600 */
[----:B------:R-:W-:Y:S02]  /*1de00*/  PRMT R171, R178, 0x7610, R171 ;  /* 0x00007610b2ab7816 */ /* 0x000fe400000000ab */
[----:B------:R-:W-:Y:S01]  /*1de10*/  @!P0 PRMT R140, R139, 0x5410, RZ ;  /* 0x000054108b8c8816 */ /* 0x000fe200000000ff */
[----:B------:R1:W2:Y:S01]  /*1de20*/  LDL.S16 R184, [R1+0x28] ;  /* 0x0000280001b87983 */ /* 0x0002a20000100600 */
[----:B------:R-:W-:Y:S02]  /*1de30*/  PRMT R139, R134, 0x5410, R135 ;  /* 0x00005410868b7816 */ /* 0x000fe40000000087 */
[----:B------:R-:W-:Y:S01]  /*1de40*/  @!P1 PRMT R134, R171, 0x5410, RZ ;  /* 0x00005410ab869816 */ /* 0x000fe200000000ff */
[----:B------:R1:W2:Y:S04]  /*1de50*/  LDL.S16 R183, [R1+0x2c] ;  /* 0x00002c0001b77983 */ /* 0x0002a80000100600 */
[----:B------:R1:W2:Y:S04]  /*1de60*/  LDL.S16 R171, [R1+0x1c] ;  /* 0x00001c0001ab7983 */ /* 0x0002a80000100600 */
[----:B------:R1:W-:Y:S04]  /*1de70*/  ST.E.U16 [R144.64+0x32], R140 ;  /* 0x0000328c90007985 */ /* 0x0003e8000c101504 */
[----:B------:R4:W-:Y:S04]  /*1de80*/  ST.E.U16 [R222.64+0x40], R134 ;  /* 0x00004086de007985 */ /* 0x0009e8000c101504 */
[----:B---3--:R3:W3:Y:S04]  /*1de90*/  LDL.S16 R181, [R1+0x24] ;  /* 0x0000240001b57983 */ /* 0x0086e80000100600 */
[----:B----4-:R4:W4:Y:S01]  /*1dea0*/  LDL.S16 R178, [R1+0x20] ;  /* 0x0000200001b27983 */ /* 0x0109220000100600 */
[----:B-1----:R-:W-:Y:S02]  /*1deb0*/  SHF.R.U32.HI R140, RZ, 0x10, R160 ;  /* 0x00000010ff8c7819 */ /* 0x002fe400000116a0 */
[----:B------:R-:W-:Y:S02]  /*1dec0*/  LOP3.LUT R134, R138, 0xffff, RZ, 0xc0, !PT ;  /* 0x0000ffff8a867812 */ /* 0x000fe400078ec0ff */
[----:B------:R-:W-:Y:S02]  /*1ded0*/  LOP3.LUT R140, R140, 0xff, RZ, 0xc0, !PT ;  /* 0x000000ff8c8c7812 */ /* 0x000fe400078ec0ff */
[----:B------:R-:W-:Y:S04]  /*1dee0*/  SHF.R.U32.HI R134, RZ, 0x8, R134 ;  /* 0x00000008ff867819 */ /* 0x000fe80000011686 */
[----:B------:R-:W-:Y:S04]  /*1def0*/  LOP3.LUT R134, R134, 0xffff, RZ, 0xc0, !PT ;  /* 0x0000ffff86867812 */ /* 0x000fe800078ec0ff */
[C---:B------:R-:W-:Y:S02]  /*1df00*/  ISETP.GE.U32.AND P1, PT, R221.reuse, R134, PT ;  /* 0x00000086dd00720c */ /* 0x040fe40003f26070 */
[--C-:B------:R-:W-:Y:S02]  /*1df10*/  SHF.R.U32.HI R134, RZ, 0x10, R138.reuse ;  /* 0x00000010ff867819 */ /* 0x100fe4000001168a */
[----:B------:R-:W-:Y:S02]  /*1df20*/  SHF.R.U32.HI R138, RZ, 0x18, R138 ;  /* 0x00000018ff8a7819 */ /* 0x000fe4000001168a */
[----:B------:R-:W-:Y:S02]  /*1df30*/  LOP3.LUT R134, R134, 0xff, RZ, 0xc0, !PT ;  /* 0x000000ff86867812 */ /* 0x000fe400078ec0ff */
[C---:B------:R-:W-:Y:S02]  /*1df40*/  ISETP.GE.U32.AND P4, PT, R221.reuse, R138, PT ;  /* 0x0000008add00720c */ /* 0x040fe40003f86070 */
[C---:B------:R-:W-:Y:S02]  /*1df50*/  ISETP.GE.U32.AND P0, PT, R221.reuse, R134, PT ;  /* 0x00000086dd00720c */ /* 0x040fe40003f06070 */
[C---:B------:R-:W-:Y:S01]  /*1df60*/  LOP3.LUT R134, R160.reuse, 0xff, RZ, 0xc0, !PT ;  /* 0x000000ffa0867812 */ /* 0x040fe200078ec0ff */
[----:B------:R-:W-:Y:S03]  /*1df70*/  @!P1 HFMA2.BF16_V2 R186, -RZ.H0_H0, RZ.H0_H0, -R135.H0_H0 ;  /* 0x200000ffffba9231 */ /* 0x000fe60000340987 */
[C---:B------:R-:W-:Y:S02]  /*1df80*/  ISETP.GE.U32.AND P3, PT, R221.reuse, R134, PT ;  /* 0x00000086dd00720c */ /* 0x040fe40003f66070 */
[----:B------:R-:W-:Y:S01]  /*1df90*/  LOP3.LUT R134, R160, 0xffff, RZ, 0xc0, !PT ;  /* 0x0000ffffa0867812 */ /* 0x000fe200078ec0ff */
[----:B------:R-:W-:Y:S01]  /*1dfa0*/  @!P1 STL.S16 [R1+0x34], R186 ;  /* 0x000034ba01009387 */ /* 0x000fe20000100600 */
[----:B------:R-:W-:Y:S02]  /*1dfb0*/  PRMT R164, R186, 0x7610, R164 ;  /* 0x00007610baa47816 */ /* 0x000fe400000000a4 */
[----:B------:R-:W-:Y:S02]  /*1dfc0*/  SHF.R.U32.HI R134, RZ, 0x8, R134 ;  /* 0x00000008ff867819 */ /* 0x000fe40000011686 */
[----:B------:R-:W-:Y:S02]  /*1dfd0*/  @!P1 PRMT R135, R164, 0x5410, RZ ;  /* 0x00005410a4879816 */ /* 0x000fe400000000ff */
[----:B------:R-:W-:Y:S02]  /*1dfe0*/  LOP3.LUT R138, R134, 0xffff, RZ, 0xc0, !PT ;  /* 0x0000ffff868a7812 */ /* 0x000fe400078ec0ff */
[C---:B------:R-:W-:Y:S01]  /*1dff0*/  PRMT R134, R168.reuse, 0x7610, R134 ;  /* 0x00007610a8867816 */ /* 0x040fe20000000086 */
[----:B------:R1:W-:Y:S01]  /*1e000*/  ST.E.U16 [R222.64+0x42], R135 ;  /* 0x00004287de007985 */ /* 0x0003e2000c101504 */
[C---:B------:R-:W-:Y:S02]  /*1e010*/  ISETP.GE.U32.AND P2, PT, R221.reuse, R138, PT ;  /* 0x0000008add00720c */ /* 0x040fe40003f46070 */
[----:B------:R-:W-:Y:S01]  /*1e020*/  PRMT R138, R168, 0x7632, R138 ;  /* 0x00007632a88a7816 */ /* 0x000fe2000000008a */
[----:B------:R-:W-:Y:S01]  /*1e030*/  @!P0 HFMA2.BF16_V2 R185, -RZ.H0_H0, RZ.H0_H0, -R134.H0_H0 ;  /* 0x200000ffffb98231 */ /* 0x000fe20000340986 */
[----:B------:R-:W-:Y:S02]  /*1e040*/  ISETP.GE.U32.AND P1, PT, R221, R140, PT ;  /* 0x0000008cdd00720c */ /* 0x000fe40003f26070 */
[----:B------:R-:W-:Y:S02]  /*1e050*/  PRMT R164, R134, 0x5410, R138 ;  /* 0x0000541086a47816 */ /* 0x000fe4000000008a */
[----:B------:R-:W-:Y:S01]  /*1e060*/  PRMT R169, R185, 0x7610, R169 ;  /* 0x00007610b9a97816 */ /* 0x000fe200000000a9 */
[----:B------:R-:W-:Y:S03]  /*1e070*/  @!P0 STL.S16 [R1+0x30], R185 ;  /* 0x000030b901008387 */ /* 0x000fe60000100600 */
[----:B------:R-:W-:Y:S02]  /*1e080*/  @!P0 PRMT R134, R169, 0x5410, RZ ;  /* 0x00005410a9868816 */ /* 0x000fe400000000ff */
[----:B------:R2:W4:Y:S04]  /*1e090*/  LDL.S16 R169, [R1+0x18] ;  /* 0x0000180001a97983 */ /* 0x0005280000100600 */
[----:B------:R1:W-:Y:S02]  /*1e0a0*/  ST.E.U16 [R144.64+0x40], R134 ;  /* 0x0000408690007985 */ /* 0x0003e4000c101504 */
[----:B-1----:R-:W-:Y:S02]  /*1e0b0*/  PRMT R135, R3, 0x7632, R135 ;  /* 0x0000763203877816 */ /* 0x002fe40000000087 */
[----:B------:R-:W-:Y:S04]  /*1e0c0*/  SHF.R.U32.HI R134, RZ, 0x18, R160 ;  /* 0x00000018ff867819 */ /* 0x000fe800000116a0 */
[----:B------:R-:W-:Y:S02]  /*1e0d0*/  ISETP.GE.U32.AND P0, PT, R221, R134, PT ;  /* 0x00000086dd00720c */ /* 0x000fe40003f06070 */
[----:B------:R-:W-:Y:S01]  /*1e0e0*/  PRMT R134, R165, 0x7610, R134 ;  /* 0x00007610a5867816 */ /* 0x000fe20000000086 */
[----:B--2---:R-:W-:Y:S02]  /*1e0f0*/  @!P4 HFMA2.BF16_V2 R184, -RZ.H0_H0, RZ.H0_H0, -R138.H0_H0 ;  /* 0x200000ffffb8c231 */ /* 0x004fe4000034098a */
[----:B------:R-:W-:Y:S03]  /*1e100*/  @!P3 HFMA2.BF16_V2 R183, -RZ.H0_H0, RZ.H0_H0, -R3.H0_H0 ;  /* 0x200000ffffb7b231 */ /* 0x000fe60000340903 */
[----:B------:R-:W-:Y:S01]  /*1e110*/  PRMT R182, R184, 0x7610, R182 ;  /* 0x00007610b8b67816 */ /* 0x000fe200000000b6 */
[----:B------:R-:W-:Y:S03]  /*1e120*/  @!P4 STL.S16 [R1+0x28], R184 ;  /* 0x000028b80100c387 */ /* 0x000fe60000100600 */
[----:B------:R-:W-:Y:S01]  /*1e130*/  @!P4 PRMT R138, R182, 0x5410, RZ ;  /* 0x00005410b68ac816 */ /* 0x000fe200000000ff */
[----:B------:R-:W-:Y:S01]  /*1e140*/  @!P3 STL.S16 [R1+0x2c], R183 ;  /* 0x00002cb70100b387 */ /* 0x000fe20000100600 */
[----:B------:R-:W-:Y:S03]  /*1e150*/  PRMT R180, R183, 0x7610, R180 ;  /* 0x00007610b7b47816 */ /* 0x000fe600000000b4 */
[----:B------:R1:W-:Y:S01]  /*1e160*/  ST.E.U16 [R144.64+0x42], R138 ;  /* 0x0000428a90007985 */ /* 0x0003e2000c101504 */
[----:B---3--:R-:W-:Y:S02]  /*1e170*/  @!P2 HFMA2.BF16_V2 R181, -RZ.H0_H0, RZ.H0_H0, -R135.H0_H0 ;  /* 0x200000ffffb5a231 */ /* 0x008fe40000340987 */
[----:B----4-:R-:W-:Y:S03]  /*1e180*/  @!P1 HFMA2.BF16_V2 R178, -RZ.H0_H0, RZ.H0_H0, -R134.H0_H0 ;  /* 0x200000ffffb29231 */ /* 0x010fe60000340986 */
[----:B------:R-:W-:Y:S02]  /*1e190*/  PRMT R176, R181, 0x7610, R176 ;  /* 0x00007610b5b07816 */ /* 0x000fe400000000b0 */
[----:B------:R-:W-:Y:S02]  /*1e1a0*/  PRMT R175, R178, 0x7610, R175 ;  /* 0x00007610b2af7816 */ /* 0x000fe400000000af */
[----:B-1----:R-:W-:Y:S02]  /*1e1b0*/  PRMT R138, R3, 0x5410, R135 ;  /* 0x00005410038a7816 */ /* 0x002fe40000000087 */
[----:B------:R-:W-:Y:S02]  /*1e1c0*/  @!P3 PRMT R3, R180, 0x5410, RZ ;  /* 0x00005410b403b816 */ /* 0x000fe400000000ff */
[----:B------:R1:W2:Y:S01]  /*1e1d0*/  LDL.S16 R180, [R1+0x14] ;  /* 0x0000140001b47983 */ /* 0x0002a20000100600 */
[----:B------:R-:W-:Y:S03]  /*1e1e0*/  @!P2 PRMT R135, R176, 0x5410, RZ ;  /* 0x00005410b087a816 */ /* 0x000fe600000000ff */
[----:B------:R3:W-:Y:S04]  /*1e1f0*/  ST.E.U16 [R222.64+0x50], R3 ;  /* 0x00005003de007985 */ /* 0x0007e8000c101504 */
[----:B------:R-:W-:Y:S04]  /*1e200*/  @!P2 STL.S16 [R1+0x24], R181 ;  /* 0x000024b50100a387 */ /* 0x000fe80000100600 */
[----:B------:R-:W-:Y:S04]  /*1e210*/  @!P1 STL.S16 [R1+0x20], R178 ;  /* 0x000020b201009387 */ /* 0x000fe80000100600 */
[----:B------:R4:W-:Y:S01]  /*1e220*/  ST.E.U16 [R222.64+0x52], R135 ;  /* 0x00005287de007985 */ /* 0x0009e2000c101504 */
[----:B---3--:R-:W-:Y:S05]  /*1e230*/  PRMT R3, R165, 0x7632, R3 ;  /* 0x00007632a5037816 */ /* 0x008fea0000000003 */
[----:B------:R-:W-:Y:S05]  /*1e240*/  @!P0 HFMA2.BF16_V2 R171, -RZ.H0_H0, RZ.H0_H0, -R3.H0_H0 ;  /* 0x200000ffffab8231 */ /* 0x000fea0000340903 */
[----:B------:R3:W-:Y:S01]  /*1e250*/  @!P0 STL.S16 [R1+0x1c], R171 ;  /* 0x00001cab01008387 */ /* 0x0007e20000100600 */
[----:B------:R-:W-:Y:S02]  /*1e260*/  PRMT R165, R171, 0x7610, R165 ;  /* 0x00007610aba57816 */ /* 0x000fe400000000a5 */
[----:B----4-:R-:W-:Y:S01]  /*1e270*/  PRMT R135, R134, 0x5410, R3 ;  /* 0x0000541086877816 */ /* 0x010fe20000000003 */
[----:B------:R1:W4:Y:S01]  /*1e280*/  LDL.S16 R178, [R1+0x10] ;  /* 0x0000100001b27983 */ /* 0x0003220000100600 */
[----:B------:R-:W-:Y:S02]  /*1e290*/  @!P1 PRMT R134, R175, 0x5410, RZ ;  /* 0x00005410af869816 */ /* 0x000fe400000000ff */
[----:B------:R-:W-:Y:S01]  /*1e2a0*/  @!P0 PRMT R3, R165, 0x5410, RZ ;  /* 0x00005410a5038816 */ /* 0x000fe200000000ff */
[----:B------:R1:W4:Y:S04]  /*1e2b0*/  LDL.S16 R176, [R1+0xc] ;  /* 0x00000c0001b07983 */ /* 0x0003280000100600 */
[----:B------:R1:W4:Y:S04]  /*1e2c0*/  LDL.S16 R175, [R1+0x8] ;  /* 0x0000080001af7983 */ /* 0x0003280000100600 */
[----:B------:R1:W-:Y:S04]  /*1e2d0*/  ST.E.U16 [R144.64+0x50], R134 ;  /* 0x0000508690007985 */ /* 0x0003e8000c101504 */
[----:B------:R1:W-:Y:S01]  /*1e2e0*/  ST.E.U16 [R144.64+0x52], R3 ;  /* 0x0000520390007985 */ /* 0x0003e2000c101504 */
[----:B---3--:R-:W-:Y:S05]  /*1e2f0*/  IMAD.WIDE.U32 R170, R170, -0x2daee0ad, RZ ;  /* 0xd2511f53aaaa7825 */ /* 0x008fea00078e00ff */
[----:B-1----:R-:W-:Y:S04]  /*1e300*/  LOP3.LUT R134, R171, R249, R172, 0x96, !PT ;  /* 0x000000f9ab867212 */ /* 0x002fe800078e96ac */
[----:B------:R-:W-:Y:S04]  /*1e310*/  LOP3.LUT R3, R134, 0xff, RZ, 0xc0, !PT ;  /* 0x000000ff86037812 */ /* 0x000fe800078ec0ff */
[----:B------:R-:W-:Y:S02]  /*1e320*/  ISETP.GE.U32.AND P0, PT, R221, R3, PT ;  /* 0x00000003dd00720c */ /* 0x000fe40003f06070 */
[C---:B------:R-:W-:Y:S11]  /*1e330*/  PRMT R3, R2.reuse, 0x7632, R3 ;  /* 0x0000763202037816 */ /* 0x040ff60000000003 */
[----:B------:R-:W-:Y:S05]  /*1e340*/  @!P0 HFMA2.BF16_V2 R169, -RZ.H0_H0, RZ.H0_H0, -R2.H0_H0 ;  /* 0x200000ffffa98231 */ /* 0x000fea0000340902 */
[----:B------:R1:W-:Y:S01]  /*1e350*/  @!P0 STL.S16 [R1+0x18], R169 ;  /* 0x000018a901008387 */ /* 0x0003e20000100600 */
[----:B------:R-:W-:Y:S03]  /*1e360*/  PRMT R141, R169, 0x7610, R141 ;  /* 0x00007610a98d7816 */ /* 0x000fe6000000008d */
[----:B------:R3:W3:Y:S01]  /*1e370*/  LDL.S16 R165, [R1+0x4] ;  /* 0x0000040001a57983 */ /* 0x0006e20000100600 */
[----:B-1----:R-:W-:Y:S02]  /*1e380*/  PRMT R169, R2, 0x5410, R3 ;  /* 0x0000541002a97816 */ /* 0x002fe40000000003 */
[----:B------:R-:W-:Y:S02]  /*1e390*/  @!P0 PRMT R2, R141, 0x5410, RZ ;  /* 0x000054108d028816 */ /* 0x000fe400000000ff */
[----:B------:R1:W3:Y:S04]  /*1e3a0*/  LDL.S16 R141, [R1] ;  /* 0x00000000018d7983 */ /* 0x0002e80000100600 */
[----:B------:R1:W-:Y:S02]  /*1e3b0*/  ST.E.U16 [R222.64+0x60], R2 ;  /* 0x00006002de007985 */ /* 0x0003e4000c101504 */
[----:B-1----:R-:W-:Y:S04]  /*1e3c0*/  LOP3.LUT R2, R134, 0xffff, RZ, 0xc0, !PT ;  /* 0x0000ffff86027812 */ /* 0x002fe800078ec0ff */
        /* <DEDUP_REMOVED lines=8> */
[C---:B------:R-:W-:Y:S02]  /*1e450*/  PRMT R2, R163.reuse, 0x7610, R2 ;  /* 0x00007610a3027816 */ /* 0x040fe40000000002 */
[----:B------:R-:W-:Y:S01]  /*1e460*/  PRMT R134, R163, 0x7632, R134 ;  /* 0x00007632a3867816 */ /* 0x000fe20000000086 */
[----:B--2---:R-:W-:Y:S05]  /*1e470*/  @!P2 HFMA2.BF16_V2 R180, -RZ.H0_H0, RZ.H0_H0, -R3.H0_H0 ;  /* 0x200000ffffb4a231 */ /* 0x004fea0000340903 */
[----:B------:R-:W-:Y:S01]  /*1e480*/  PRMT R168, R180, 0x7610, R168 ;  /* 0x00007610b4a87816 */ /* 0x000fe200000000a8 */
[----:B------:R-:W-:Y:S03]  /*1e490*/  @!P2 STL.S16 [R1+0x14], R180 ;  /* 0x000014b40100a387 */ /* 0x000fe60000100600 */
[----:B------:R-:W-:Y:S02]  /*1e4a0*/  @!P2 PRMT R3, R168, 0x5410, RZ ;  /* 0x00005410a803a816 */ /* 0x000fe400000000ff */
[----:B------:R-:W-:Y:S03]  /*1e4b0*/  PRMT R168, R2, 0x5410, R134 ;  /* 0x0000541002a87816 */ /* 0x000fe60000000086 */
[----:B------:R1:W-:Y:S02]  /*1e4c0*/  ST.E.U16 [R222.64+0x62], R3 ;  /* 0x00006203de007985 */ /* 0x0003e4000c101504 */
[----:B-1----:R-:W-:Y:S01]  /*1e4d0*/  PRMT R3, R143, 0x7632, R3 ;  /* 0x000076328f037816 */ /* 0x002fe20000000003 */
[----:B----4-:R-:W-:Y:S02]  /*1e4e0*/  @!P1 HFMA2.BF16_V2 R178, -RZ.H0_H0, RZ.H0_H0, -R2.H0_H0 ;  /* 0x200000ffffb29231 */ /* 0x010fe40000340902 */
[----:B------:R-:W-:Y:S03]  /*1e4f0*/  @!P0 HFMA2.BF16_V2 R176, -RZ.H0_H0, RZ.H0_H0, -R134.H0_H0 ;  /* 0x200000ffffb08231 */ /* 0x000fe60000340986 */
[----:B------:R-:W-:Y:S01]  /*1e500*/  PRMT R177, R178, 0x7610, R177 ;  /* 0x00007610b2b17816 */ /* 0x000fe200000000b1 */
[----:B------:R-:W-:Y:S03]  /*1e510*/  @!P1 STL.S16 [R1+0x10], R178 ;  /* 0x000010b201009387 */ /* 0x000fe60000100600 */
[----:B------:R-:W-:Y:S01]  /*1e520*/  @!P1 PRMT R2, R177, 0x5410, RZ ;  /* 0x00005410b1029816 */ /* 0x000fe200000000ff */
[----:B------:R-:W-:Y:S01]  /*1e530*/  @!P0 STL.S16 [R1+0xc], R176 ;  /* 0x00000cb001008387 */ /* 0x000fe20000100600 */
[----:B------:R-:W-:Y:S03]  /*1e540*/  PRMT R174, R176, 0x7610, R174 ;  /* 0x00007610b0ae7816 */ /* 0x000fe600000000ae */
[----:B------:R1:W-:Y:S01]  /*1e550*/  ST.E.U16 [R144.64+0x60], R2 ;  /* 0x0000600290007985 */ /* 0x0003e2000c101504 */
[----:B------:R-:W-:Y:S05]  /*1e560*/  @!P0 PRMT R134, R174, 0x5410, RZ ;  /* 0x00005410ae868816 */ /* 0x000fea00000000ff */
[----:B------:R2:W-:Y:S01]  /*1e570*/  ST.E.U16 [R144.64+0x62], R134 ;  /* 0x0000628690007985 */ /* 0x0005e2000c101504 */
[----:B-1----:R-:W-:Y:S04]  /*1e580*/  LOP3.LUT R2, R170, 0xff, RZ, 0xc0, !PT ;  /* 0x000000ffaa027812 */ /* 0x002fe800078ec0ff */
[----:B------:R-:W-:Y:S02]  /*1e590*/  ISETP.GE.U32.AND P1, PT, R221, R2, PT ;  /* 0x00000002dd00720c */ /* 0x000fe40003f26070 */
[C---:B------:R-:W-:Y:S04]  /*1e5a0*/  PRMT R2, R0.reuse, 0x7632, R2 ;  /* 0x0000763200027816 */ /* 0x040fe80000000002 */
[----:B--2---:R-:W-:Y:S07]  /*1e5b0*/  PRMT R134, R0, 0x5410, R2 ;  /* 0x0000541000867816 */ /* 0x004fee0000000002 */
[----:B------:R-:W-:Y:S05]  /*1e5c0*/  @!P1 HFMA2.BF16_V2 R175, -RZ.H0_H0, RZ.H0_H0, -R0.H0_H0 ;  /* 0x200000ffffaf9231 */ /* 0x000fea0000340900 */
[----:B------:R-:W-:Y:S01]  /*1e5d0*/  PRMT R173, R175, 0x7610, R173 ;  /* 0x00007610afad7816 */ /* 0x000fe200000000ad */
[----:B------:R-:W-:Y:S03]  /*1e5e0*/  @!P1 STL.S16 [R1+0x8], R175 ;  /* 0x000008af01009387 */ /* 0x000fe60000100600 */
[----:B------:R-:W-:Y:S02]  /*1e5f0*/  @!P1 PRMT R0, R173, 0x5410, RZ ;  /* 0x00005410ad009816 */ /* 0x000fe400000000ff */
[C---:B------:R-:W-:Y:S03]  /*1e600*/  PRMT R173, R221.reuse, 0x7054, R221 ;  /* 0x00007054ddad7816 */ /* 0x040fe600000000dd */
[----:B------:R1:W-:Y:S02]  /*1e610*/  ST.E.U16 [R222.64+0x70], R0 ;  /* 0x00007000de007985 */ /* 0x0003e4000c101504 */
[----:B-1----:R-:W-:Y:S04]  /*1e620*/  LOP3.LUT R0, R170, 0xffff, RZ, 0xc0, !PT ;  /* 0x0000ffffaa007812 */ /* 0x002fe800078ec0ff */
[----:B------:R-:W-:Y:S04]  /*1e630*/  SHF.R.U32.HI R0, RZ, 0x8, R0 ;  /* 0x00000008ff007819 */ /* 0x000fe80000011600 */
[----:B------:R-:W-:Y:S04]  /*1e640*/  LOP3.LUT R0, R0, 0xffff, RZ, 0xc0, !PT ;  /* 0x0000ffff00007812 */ /* 0x000fe800078ec0ff */
[C---:B------:R-:W-:Y:S02]  /*1e650*/  ISETP.GE.U32.AND P1, PT, R221.reuse, R0, PT ;  /* 0x00000000dd00720c */ /* 0x040fe40003f26070 */
[----:B------:R-:W-:Y:S04]  /*1e660*/  SHF.R.U32.HI R0, RZ, 0x10, R170 ;  /* 0x00000010ff007819 */ /* 0x000fe800000116aa */
[----:B------:R-:W-:Y:S04]  /*1e670*/  LOP3.LUT R0, R0, 0xff, RZ, 0xc0, !PT ;  /* 0x000000ff00007812 */ /* 0x000fe800078ec0ff */
[----:B------:R-:W-:Y:S02]  /*1e680*/  ISETP.GE.U32.AND P0, PT, R221, R0, PT ;  /* 0x00000000dd00720c */ /* 0x000fe40003f06070 */
[----:B------:R-:W-:Y:S01]  /*1e690*/  PRMT R0, R143, 0x7610, R0 ;  /* 0x000076108f007816 */ /* 0x000fe20000000000 */
[----:B---3--:R-:W-:Y:S05]  /*1e6a0*/  @!P1 HFMA2.BF16_V2 R165, -RZ.H0_H0, RZ.H0_H0, -R2.H0_H0 ;  /* 0x200000ffffa59231 */ /* 0x008fea0000340902 */
[----:B------:R-:W-:Y:S01]  /*1e6b0*/  PRMT R151, R165, 0x7610, R151 ;  /* 0x00007610a5977816 */ /* 0x000fe20000000097 */
[----:B------:R-:W-:Y:S03]  /*1e6c0*/  @!P1 STL.S16 [R1+0x4], R165 ;  /* 0x000004a501009387 */ /* 0x000fe60000100600 */
[----:B------:R-:W-:Y:S01]  /*1e6d0*/  @!P1 PRMT R2, R151, 0x5410, RZ ;  /* 0x0000541097029816 */ /* 0x000fe200000000ff */
[----:B------:R-:W-:Y:S04]  /*1e6e0*/  @!P0 HFMA2.BF16_V2 R141, -RZ.H0_H0, RZ.H0_H0, -R0.H0_H0 ;  /* 0x200000ffff8d8231 */ /* 0x000fe80000340900 */
[----:B------:R1:W-:Y:S01]  /*1e6f0*/  ST.E.U16 [R222.64+0x72], R2 ;  /* 0x00007202de007985 */ /* 0x0003e2000c101504 */
[----:B------:R-:W-:Y:S03]  /*1e700*/  PRMT R140, R141, 0x7610, R140 ;  /* 0x000076108d8c7816 */ /* 0x000fe6000000008c */
[----:B------:R2:W-:Y:S04]  /*1e710*/  @!P0 STL.S16 [R1], R141 ;  /* 0x0000008d01008387 */ /* 0x0005e80000100600 */
[----:B------:R-:W3:Y:S01]  /*1e720*/  LDL R238, [R1+0xf0] ;  /* 0x0000f00001ee7983 */ /* 0x000ee20000100800 */
[----:B-1----:R-:W-:Y:S02]  /*1e730*/  PRMT R2, R0, 0x5410, R3 ;  /* 0x0000541000027816 */ /* 0x002fe40000000003 */
[----:B------:R-:W-:Y:S02]  /*1e740*/  @!P0 PRMT R0, R140, 0x5410, RZ ;  /* 0x000054108c008816 */ /* 0x000fe400000000ff */
[----:B--2---:R-:W-:Y:S02]  /*1e750*/  LOP3.LUT R141, R147, R179, R158, 0x96, !PT ;  /* 0x000000b3938d7212 */ /* 0x004fe400078e969e */
[----:B------:R-:W-:Y:S01]  /*1e760*/  SHF.R.U32.HI R140, RZ, 0x18, R170 ;  /* 0x00000018ff8c7819 */ /* 0x000fe200000116aa */
[----:B------:R1:W-:Y:S03]  /*1e770*/  ST.E.U16 [R144.64+0x70], R0 ;  /* 0x0000700090007985 */ /* 0x0003e6000c101504 */
[----:B------:R-:W-:Y:S02]  /*1e780*/  ISETP.GE.U32.AND P0, PT, R221, R140, PT ;  /* 0x0000008cdd00720c */ /* 0x000fe40003f06070 */
[C---:B------:R-:W-:Y:S11]  /*1e790*/  LOP3.LUT R140, R141.reuse, 0xff, RZ, 0xc0, !PT ;  /* 0x000000ff8d8c7812 */ /* 0x040ff600078ec0ff */
[----:B------:R-:W-:Y:S05]  /*1e7a0*/  @!P0 HFMA2.BF16_V2 R252, -RZ.H0_H0, RZ.H0_H0, -R3.H0_H0 ;  /* 0x200000fffffc8231 */ /* 0x000fea0000340903 */
[----:B------:R-:W-:Y:S02]  /*1e7b0*/  @!P0 PRMT R3, R252, 0x5410, RZ ;  /* 0x00005410fc038816 */ /* 0x000fe400000000ff */
[----:B------:R-:W-:Y:S03]  /*1e7c0*/  IADD3 R222, P0, R222, -0x80, RZ ;  /* 0xffffff80dede7810 */ /* 0x000fe60007f1e0ff */
[----:B------:R2:W-:Y:S01]  /*1e7d0*/  ST.E.U16 [R144.64+0x72], R3 ;  /* 0x0000720390007985 */ /* 0x0005e2000c101504 */
[----:B-1----:R-:W-:Y:S02]  /*1e7e0*/  LOP3.LUT R0, R141, 0xffff, RZ, 0xc0, !PT ;  /* 0x0000ffff8d007812 */ /* 0x002fe400078ec0ff */
[----:B------:R-:W-:Y:S01]  /*1e7f0*/  IADD3.X R223, R223, -0x1, RZ, P0, !PT ;  /* 0xffffffffdfdf7810 */ /* 0x000fe200007fe4ff */
[----:B------:R-:W-:Y:S01]  /*1e800*/  LDSM.16.MT88.4 R180, [R194+0x1b800] ;  /* 0x01b80000c2b4783b */ /* 0x000fe20000004200 */
[----:B------:R-:W-:Y:S04]  /*1e810*/  SHF.R.U32.HI R0, RZ, 0x8, R0 ;  /* 0x00000008ff007819 */ /* 0x000fe80000011600 */
[----:B------:R-:W-:Y:S02]  /*1e820*/  PRMT R140, R140, 0x5410, R0 ;  /* 0x000054108c8c7816 */ /* 0x000fe40000000000 */
[--C-:B------:R-:W-:Y:S01]  /*1e830*/  SHF.R.U32.HI R0, RZ, 0x10, R141.reuse ;  /* 0x00000010ff007819 */ /* 0x100fe2000001168d */
[----:B------:R-:W-:Y:S01]  /*1e840*/  LDSM.16.MT88.4 R184, [R196+0x1b800] ;  /* 0x01b80000c4b8783b */ /* 0x000fe20000004200 */
[----:B------:R-:W-:Y:S01]  /*1e850*/  SHF.R.U32.HI R141, RZ, 0x18, R141 ;  /* 0x00000018ff8d7819 */ /* 0x000fe2000001168d */
[--C-:B------:R-:W-:Y:S01]  /*1e860*/  HSET2.LE.AND R140, R140, R173.reuse, PT ;  /* 0x000000ad8c8c7233 */ /* 0x100fe20003803000 */
[----:B------:R-:W-:Y:S04]  /*1e870*/  LOP3.LUT R0, R0, 0xff, RZ, 0xc0, !PT ;  /* 0x000000ff00007812 */ /* 0x000fe800078ec0ff */
[----:B------:R-:W-:Y:S01]  /*1e880*/  PRMT R143, R0, 0x5410, R141 ;  /* 0x00005410008f7816 */ /* 0x000fe2000000008d */
[----:B------:R-:W-:Y:S01]  /*1e890*/  LDSM.16.MT88.4 R188, [R195+0x1b800] ;  /* 0x01b80000c3bc783b */ /* 0x000fe20000004200 */
[C---:B------:R-:W-:Y:S02]  /*1e8a0*/  LOP3.LUT R0, R146.reuse, 0xffff, RZ, 0xc0, !PT ;  /* 0x0000ffff92007812 */ /* 0x040fe400078ec0ff */
[----:B------:R-:W-:Y:S02]  /*1e8b0*/  LOP3.LUT R141, R146, 0xff, RZ, 0xc0, !PT ;  /* 0x000000ff928d7812 */ /* 0x000fe400078ec0ff */
[----:B------:R-:W-:Y:S02]  /*1e8c0*/  SHF.R.U32.HI R0, RZ, 0x8, R0 ;  /* 0x00000008ff007819 */ /* 0x000fe40000011600 */
[----:B------:R-:W-:Y:S02]  /*1e8d0*/  LOP3.LUT R140, R142, R140, RZ, 0xc0, !PT ;  /* 0x0000008c8e8c7212 */ /* 0x000fe400078ec0ff */
[----:B------:R-:W-:Y:S01]  /*1e8e0*/  PRMT R142, R141, 0x5410, R0 ;  /* 0x000054108d8e7816 */ /* 0x000fe20000000000 */
[--C-:B------:R-:W-:Y:S01]  /*1e8f0*/  HSET2.LE.AND R141, R143, R173.reuse, PT ;  /* 0x000000ad8f8d7233 */ /* 0x100fe20003803000 */
        /* <DEDUP_REMOVED lines=8> */
[--C-:B------:R-:W-:Y:S01]  /*1e980*/  HSET2.LE.AND R143, R0, R173.reuse, PT ;  /* 0x000000ad008f7233 */ /* 0x100fe20003803000 */
[----:B------:R-:W-:Y:S02]  /*1e990*/  LOP3.LUT R0, R155, R249, R162, 0x96, !PT ;  /* 0x000000f99b007212 */ /* 0x000fe400078e96a2 */
[----:B--2---:R-:W-:Y:S02]  /*1e9a0*/  LOP3.LUT R3, R154, 0xffff, RZ, 0xc0, !PT ;  /* 0x0000ffff9a037812 */ /* 0x004fe400078ec0ff */
[----:B------:R-:W-:Y:S02]  /*1e9b0*/  LOP3.LUT R143, R148, R143, RZ, 0xc0, !PT ;  /* 0x0000008f948f7212 */ /* 0x000fe400078ec0ff */
[----:B------:R-:W2:Y:S01]  /*1e9c0*/  LDSM.16.MT88.4 R148, [R194+0x18000] ;  /* 0x01800000c294783b */ /* 0x000ea20000004200 */
[----:B------:R-:W-:Y:S02]  /*1e9d0*/  LOP3.LUT R155, R154, 0xff, RZ, 0xc0, !PT ;  /* 0x000000ff9a9b7812 */ /* 0x000fe400078ec0ff */
[----:B------:R-:W-:Y:S04]  /*1e9e0*/  SHF.R.U32.HI R3, RZ, 0x8, R3 ;  /* 0x00000008ff037819 */ /* 0x000fe80000011603 */
[----:B------:R-:W-:Y:S02]  /*1e9f0*/  PRMT R155, R155, 0x5410, R3 ;  /* 0x000054109b9b7816 */ /* 0x000fe40000000003 */
[----:B------:R-:W-:Y:S04]  /*1ea00*/  LOP3.LUT R3, R0, 0xffff, RZ, 0xc0, !PT ;  /* 0x0000ffff00037812 */ /* 0x000fe800078ec0ff */
[----:B------:R-:W-:Y:S01]  /*1ea10*/  SHF.R.U32.HI R3, RZ, 0x8, R3 ;  /* 0x00000008ff037819 */ /* 0x000fe20000011603 */
        /* <DEDUP_REMOVED lines=21> */
[C---:B--2---:R-:W-:Y:S01]  /*1eb70*/  HMMA.16816.F32.BF16 R60, R140.reuse, R148, R60 ;  /* 0x000000948c3c723c */ /* 0x044fe2000004183c */
[----:B---3--:R-:W-:Y:S07]  /*1eb80*/  ISETP.GT.AND P1, PT, R236, R238, PT ;  /* 0x000000eeec00720c */ /* 0x008fee0003f24270 */
        /* <DEDUP_REMOVED lines=20> */
[C---:B-1----:R-:W-:Y:S07]  /*1ecd0*/  HMMA.16816.F32.BF16 R116, R140.reuse, R144, R116 ;  /* 0x000000908c74723c */ /* 0x042fee0000041874 */
[--C-:B------:R-:W-:Y:S01]  /*1ece0*/  SHF.R.U32.HI R144, RZ, 0x10, R154.reuse ;  /* 0x00000010ff907819 */ /* 0x100fe2000001169a */
[C---:B------:R-:W-:Y:S01]  /*1ecf0*/  HMMA.16816.F32.BF16 R120, R140.reuse, R146, R120 ;  /* 0x000000928c78723c */ /* 0x040fe20000041878 */
[----:B------:R-:W-:Y:S07]  /*1ed00*/  SHF.R.U32.HI R154, RZ, 0x18, R154 ;  /* 0x00000018ff9a7819 */ /* 0x000fee000001169a */
[C---:B--2---:R-:W-:Y:S07]  /*1ed10*/  HMMA.16816.F32.BF16 R124, R140.reuse, R148, R124 ;  /* 0x000000948c7c723c */ /* 0x044fee000004187c */
[----:B------:R-:W-:Y:S01]  /*1ed20*/  LOP3.LUT R148, R144, 0xff, RZ, 0xc0, !PT ;  /* 0x000000ff90947812 */ /* 0x000fe200078ec0ff */
[----:B------:R-:W-:Y:S01]  /*1ed30*/  HMMA.16816.F32.BF16 R128, R140, R150, R128 ;  /* 0x000000968c80723c */ /* 0x000fe20000041880 */
[----:B------:R-:W1:Y:S03]  /*1ed40*/  LDSM.16.MT88.4 R144, [R193+0x18800] ;  /* 0x01880000c190783b */ /* 0x000e660000004200 */
[----:B------:R-:W-:Y:S02]  /*1ed50*/  PRMT R154, R148, 0x5410, R154 ;  /* 0x00005410949a7816 */ /* 0x000fe4000000009a */
[----:B------:R-:W-:Y:S01]  /*1ed60*/  LOP3.LUT R148, R0, 0xff, RZ, 0xc0, !PT ;  /* 0x000000ff00947812 */ /* 0x000fe200078ec0ff */
[--C-:B------:R-:W-:Y:S02]  /*1ed70*/  HSET2.LE.AND R142, R155, R173.reuse, PT ;  /* 0x000000ad9b8e7233 */ /* 0x100fe40003803000 */
[--C-:B------:R-:W-:Y:S03]  /*1ed80*/  HSET2.LE.AND R143, R154, R173.reuse, PT ;  /* 0x000000ad9a8f7233 */ /* 0x100fe60003803000 */
[----:B------:R-:W-:Y:S02]  /*1ed90*/  PRMT R149, R148, 0x5410, R3 ;  /* 0x0000541094957816 */ /* 0x000fe40000000003 */
[--C-:B------:R-:W-:Y:S02]  /*1eda0*/  SHF.R.U32.HI R148, RZ, 0x10, R0.reuse ;  /* 0x00000010ff947819 */ /* 0x100fe40000011600 */
[----:B------:R-:W-:Y:S01]  /*1edb0*/  SHF.R.U32.HI R3, RZ, 0x18, R0 ;  /* 0x00000018ff037819 */ /* 0x000fe20000011600 */
[--C-:B------:R-:W-:Y:S01]  /*1edc0*/  HSET2.LE.AND R140, R149, R173.reuse, PT ;  /* 0x000000ad958c7233 */ /* 0x100fe20003803000 */
[----:B------:R-:W-:Y:S02]  /*1edd0*/  LOP3.LUT R0, R148, 0xff, RZ, 0xc0, !PT ;  /* 0x000000ff94007812 */ /* 0x000fe400078ec0ff */
[----:B------:R-:W2:Y:S01]  /*1ede0*/  LDSM.16.MT88.4 R148, [R194+0x18800] ;  /* 0x01880000c294783b */ /* 0x000ea20000004200 */
[----:B------:R-:W-:Y:S02]  /*1edf0*/  LOP3.LUT R142, R157, R142, RZ, 0xc0, !PT ;  /* 0x0000008e9d8e7212 */ /* 0x000fe400078ec0ff */
[----:B------:R-:W-:Y:S02]  /*1ee00*/  PRMT R0, R0, 0x5410, R3 ;  /* 0x0000541000007816 */ /* 0x000fe40000000003 */
[----:B------:R-:W-:Y:S02]  /*1ee10*/  LOP3.LUT R140, R153, R140, RZ, 0xc0, !PT ;  /* 0x0000008c998c7212 */ /* 0x000fe400078ec0ff */
[----:B------:R-:W-:Y:S01]  /*1ee20*/  LOP3.LUT R143, R156, R143, RZ, 0xc0, !PT ;  /* 0x0000008f9c8f7212 */ /* 0x000fe200078ec0ff */
[--C-:B------:R-:W-:Y:S01]  /*1ee30*/  HSET2.LE.AND R141, R0, R173.reuse, PT ;  /* 0x000000ad008d7233 */ /* 0x100fe20003803000 */
[----:B------:R-:W-:Y:S01]  /*1ee40*/  LDSM.16.MT88.4 R156, [R195+0x18800] ;  /* 0x01880000c39c783b */ /* 0x000fe20000004200 */
[----:B------:R-:W-:Y:S03]  /*1ee50*/  LOP3.LUT R0, R161, R179, R166, 0x96, !PT ;  /* 0x000000b3a1007212 */ /* 0x000fe600078e96a6 */
[----:B------:R-:W-:Y:S02]  /*1ee60*/  LOP3.LUT R141, R152, R141, RZ, 0xc0, !PT ;  /* 0x0000008d988d7212 */ /* 0x000fe400078ec0ff */
[----:B------:R-:W-:Y:S02]  /*1ee70*/  LOP3.LUT R3, R0, 0xff, RZ, 0xc0, !PT ;  /* 0x000000ff00037812 */ /* 0x000fe400078ec0ff */
[----:B------:R-:W3:Y:S03]  /*1ee80*/  LDSM.16.MT88.4 R152, [R196+0x18800] ;  /* 0x01880000c498783b */ /* 0x000ee60000004200 */
[C---:B-1----:R-:W-:Y:S05]  /*1ee90*/  HMMA.16816.F32.BF16 R4, R140.reuse, R144, R4 ;  /* 0x000000908c04723c */ /* 0x042fea0000041804 */
[----:B------:R-:W-:Y:S03]  /*1eea0*/  LDSM.16.MT88.4 R176, [R193+0x1b800] ;  /* 0x01b80000c1b0783b */ /* 0x000fe60000004200 */
[C---:B------:R-:W-:Y:S05]  /*1eeb0*/  HMMA.16816.F32.BF16 R8, R140.reuse, R146, R8 ;  /* 0x000000928c08723c */ /* 0x040fea0000041808 */
[----:B------:R-:W1:Y:S03]  /*1eec0*/  LDSM.16.MT88.4 R144, [R193+0x1a800] ;  /* 0x01a80000c190783b */ /* 0x000e660000004200 */
        /* <DEDUP_REMOVED lines=33> */
[C---:B---3--:R-:W-:Y:S07]  /*1f0e0*/  HMMA.16816.F32.BF16 R100, R140.reuse, R156, R100 ;  /* 0x0000009c8c64723c */ /* 0x048fee0000041864 */
[C---:B------:R-:W-:Y:S01]  /*1f0f0*/  LOP3.LUT R156, R160.reuse, 0xff, RZ, 0xc0, !PT ;  /* 0x000000ffa09c7812 */ /* 0x040fe200078ec0ff */
[C---:B------:R-:W-:Y:S08]  /*1f100*/  HMMA.16816.F32.BF16 R104, R140.reuse, R158, R104 ;  /* 0x0000009e8c68723c */ /* 0x040ff00000041868 */
[C---:B-1----:R-:W-:Y:S08]  /*1f110*/  HMMA.16816.F32.BF16 R108, R140.reuse, R144, R108 ;  /* 0x000000908c6c723c */ /* 0x042ff0000004186c */
[C---:B------:R-:W-:Y:S01]  /*1f120*/  HMMA.16816.F32.BF16 R112, R140.reuse, R146, R112 ;  /* 0x000000928c70723c */ /* 0x040fe20000041870 */
[----:B------:R-:W1:Y:S07]  /*1f130*/  LDSM.16.MT88.4 R144, [R193+0x19000] ;  /* 0x01900000c190783b */ /* 0x000e6e0000004200 */
[C---:B------:R-:W-:Y:S07]  /*1f140*/  HMMA.16816.F32.BF16 R116, R140.reuse, R148, R116 ;  /* 0x000000948c74723c */ /* 0x040fee0000041874 */
[----:B------:R-:W-:Y:S01]  /*1f150*/  LOP3.LUT R149, R160, 0xffff, RZ, 0xc0, !PT ;  /* 0x0000ffffa0957812 */ /* 0x000fe200078ec0ff */
[C---:B------:R-:W-:Y:S01]  /*1f160*/  HMMA.16816.F32.BF16 R120, R140.reuse, R150, R120 ;  /* 0x000000968c78723c */ /* 0x040fe20000041878 */
[----:B------:R-:W-:Y:S04]  /*1f170*/  LOP3.LUT R148, R0, 0xffff, RZ, 0xc0, !PT ;  /* 0x0000ffff00947812 */ /* 0x000fe800078ec0ff */
[----:B------:R-:W-:Y:S02]  /*1f180*/  SHF.R.U32.HI R148, RZ, 0x8, R148 ;  /* 0x00000008ff947819 */ /* 0x000fe40000011694 */
[--C-:B------:R-:W-:Y:S01]  /*1f190*/  SHF.R.U32.HI R150, RZ, 0x10, R160.reuse ;  /* 0x00000010ff967819 */ /* 0x100fe200000116a0 */
[C---:B--2---:R-:W-:Y:S01]  /*1f1a0*/  HMMA.16816.F32.BF16 R124, R140.reuse, R152, R124 ;  /* 0x000000988c7c723c */ /* 0x044fe2000004187c */
[----:B------:R-:W-:Y:S06]  /*1f1b0*/  SHF.R.U32.HI R160, RZ, 0x18, R160 ;  /* 0x00000018ffa07819 */ /* 0x000fec00000116a0 */
[----:B------:R-:W-:Y:S01]  /*1f1c0*/  PRMT R152, R3, 0x5410, R148 ;  /* 0x0000541003987816 */ /* 0x000fe20000000094 */
[----:B------:R-:W-:Y:S01]  /*1f1d0*/  HMMA.16816.F32.BF16 R128, R140, R154, R128 ;  /* 0x0000009a8c80723c */ /* 0x000fe20000041880 */
[--C-:B------:R-:W-:Y:S03]  /*1f1e0*/  SHF.R.U32.HI R3, RZ, 0x10, R0.reuse ;  /* 0x00000010ff037819 */ /* 0x100fe60000011600 */
[----:B------:R-:W-:Y:S02]  /*1f1f0*/  SHF.R.U32.HI R0, RZ, 0x18, R0 ;  /* 0x00000018ff007819 */ /* 0x000fe40000011600 */
[----:B------:R-:W-:Y:S01]  /*1f200*/  LOP3.LUT R3, R3, 0xff, RZ, 0xc0, !PT ;  /* 0x000000ff03037812 */ /* 0x000fe200078ec0ff */
[--C-:B------:R-:W-:Y:S01]  /*1f210*/  HSET2.LE.AND R140, R152, R173.reuse, PT ;  /* 0x000000ad988c7233 */ /* 0x100fe20003803000 */
[----:B------:R-:W-:Y:S01]  /*1f220*/  SHF.R.U32.HI R141, RZ, 0x8, R149 ;  /* 0x00000008ff8d7819 */ /* 0x000fe20000011695 */
[----:B------:R-:W-:Y:S03]  /*1f230*/  LDSM.16.MT88.4 R152, [R196+0x19000] ;  /* 0x01900000c498783b */ /* 0x000fe60000004200 */
[----:B------:R-:W-:Y:S02]  /*1f240*/  LOP3.LUT R142, R150, 0xff, RZ, 0xc0, !PT ;  /* 0x000000ff968e7812 */ /* 0x000fe400078ec0ff */
[----:B------:R-:W-:Y:S02]  /*1f250*/  PRMT R141, R156, 0x5410, R141 ;  /* 0x000054109c8d7816 */ /* 0x000fe4000000008d */
[----:B------:R-:W-:Y:S01]  /*1f260*/  PRMT R143, R142, 0x5410, R160 ;  /* 0x000054108e8f7816 */ /* 0x000fe200000000a0 */
[----:B------:R-:W2:Y:S01]  /*1f270*/  LDSM.16.MT88.4 R148, [R194+0x19000] ;  /* 0x01900000c294783b */ /* 0x000ea20000004200 */
[----:B------:R-:W-:Y:S01]  /*1f280*/  PRMT R3, R3, 0x5410, R0 ;  /* 0x0000541003037816 */ /* 0x000fe20000000000 */
[--C-:B------:R-:W-:Y:S01]  /*1f290*/  HSET2.LE.AND R142, R141, R173.reuse, PT ;  /* 0x000000ad8d8e7233 */ /* 0x100fe20003803000 */
[----:B------:R-:W-:Y:S01]  /*1f2a0*/  LOP3.LUT R140, R139, R140, RZ, 0xc0, !PT ;  /* 0x0000008c8b8c7212 */ /* 0x000fe200078ec0ff */
[--C-:B------:R-:W-:Y:S01]  /*1f2b0*/  HSET2.LE.AND R143, R143, R173.reuse, PT ;  /* 0x000000ad8f8f7233 */ /* 0x100fe20003803000 */
[----:B------:R-:W-:Y:S01]  /*1f2c0*/  LOP3.LUT R0, R171, R249, R172, 0x96, !PT ;  /* 0x000000f9ab007212 */ /* 0x000fe200078e96ac */
[--C-:B------:R-:W-:Y:S01]  /*1f2d0*/  HSET2.LE.AND R141, R3, R173.reuse, PT ;  /* 0x000000ad038d7233 */ /* 0x100fe20003803000 */
[----:B------:R-:W-:Y:S01]  /*1f2e0*/  LOP3.LUT R142, R138, R142, RZ, 0xc0, !PT ;  /* 0x0000008e8a8e7212 */ /* 0x000fe200078ec0ff */
[----:B------:R-:W3:Y:S01]  /*1f2f0*/  LDSM.16.MT88.4 R156, [R195+0x19000] ;  /* 0x01900000c39c783b */ /* 0x000ee20000004200 */
[----:B------:R-:W-:Y:S02]  /*1f300*/  LOP3.LUT R143, R135, R143, RZ, 0xc0, !PT ;  /* 0x0000008f878f7212 */ /* 0x000fe400078ec0ff */
[----:B------:R-:W-:Y:S02]  /*1f310*/  LOP3.LUT R141, R164, R141, RZ, 0xc0, !PT ;  /* 0x0000008da48d7212 */ /* 0x000fe400078ec0ff */
[----:B------:R-:W-:Y:S02]  /*1f320*/  LOP3.LUT R138, R170, 0xffff, RZ, 0xc0, !PT ;  /* 0x0000ffffaa8a7812 */ /* 0x000fe400078ec0ff */
[----:B------:R-:W-:Y:S01]  /*1f330*/  LOP3.LUT R3, R0, 0xffff, RZ, 0xc0, !PT ;  /* 0x0000ffff00037812 */ /* 0x000fe200078ec0ff */
[----:B------:R-:W4:Y:S01]  /*1f340*/  LDSM.16.MT88.4 R160, [R193+0x1b000] ;  /* 0x01b00000c1a0783b */ /* 0x000f220000004200 */
[----:B------:R-:W-:Y:S01]  /*1f350*/  SHF.R.U32.HI R138, RZ, 0x8, R138 ;  /* 0x00000008ff8a7819 */ /* 0x000fe2000001168a */
[C---:B-1----:R-:W-:Y:S01]  /*1f360*/  HMMA.16816.F32.BF16 R4, R140.reuse, R144, R4 ;  /* 0x000000908c04723c */ /* 0x042fe20000041804 */
[----:B------:R-:W-:Y:S02]  /*1f370*/  SHF.R.U32.HI R3, RZ, 0x8, R3 ;  /* 0x00000008ff037819 */ /* 0x000fe40000011603 */
[----:B------:R-:W-:Y:S02]  /*1f380*/  SHF.R.U32.HI R135, RZ, 0x10, R170 ;  /* 0x00000010ff877819 */ /* 0x000fe400000116aa */
[----:B------:R-:W-:Y:S01]  /*1f390*/  SHF.R.U32.HI R139, RZ, 0x10, R0 ;  /* 0x00000010ff8b7819 */ /* 0x000fe20000011600 */
[----:B------:R-:W1:Y:S01]  /*1f3a0*/  LDSM.16.MT88.4 R164, [R194+0x1b000] ;  /* 0x01b00000c2a4783b */ /* 0x000e620000004200 */
[----:B------:R-:W-:Y:S01]  /*1f3b0*/  LOP3.LUT R135, R135, 0xff, RZ, 0xc0, !PT ;  /* 0x000000ff87877812 */ /* 0x000fe200078ec0ff */
[C---:B------:R-:W-:Y:S01]  /*1f3c0*/  HMMA.16816.F32.BF16 R8, R140.reuse, R146, R8 ;  /* 0x000000928c08723c */ /* 0x040fe20000041808 */
[----:B------:R-:W-:Y:S05]  /*1f3d0*/  LOP3.LUT R139, R139, 0xff, RZ, 0xc0, !PT ;  /* 0x000000ff8b8b7812 */ /* 0x000fea00078ec0ff */
[----:B------:R-:W1:Y:S02]  /*1f3e0*/  LDSM.16.MT88.4 R144, [R196+0x1b000] ;  /* 0x01b00000c490783b */ /* 0x000e640000004200 */
        /* <DEDUP_REMOVED lines=28> */
[C---:B------:R-:W-:Y:S08]  /*1f5b0*/  HMMA.16816.F32.BF16 R88, R140.reuse, R162, R88 ;  /* 0x000000a28c58723c */ /* 0x040ff00000041858 */
[C---:B-1----:R-:W-:Y:S07]  /*1f5c0*/  HMMA.16816.F32.BF16 R92, R140.reuse, R144, R92 ;  /* 0x000000908c5c723c */ /* 0x042fee000004185c */
[----:B------:R-:W-:Y:S01]  /*1f5d0*/  LOP3.LUT R145, R170, 0xff, RZ, 0xc0, !PT ;  /* 0x000000ffaa917812 */ /* 0x000fe200078ec0ff */
[C---:B------:R-:W-:Y:S01]  /*1f5e0*/  HMMA.16816.F32.BF16 R96, R140.reuse, R146, R96 ;  /* 0x000000928c60723c */ /* 0x040fe20000041860 */
[----:B------:R-:W-:Y:S03]  /*1f5f0*/  LOP3.LUT R144, R0, 0xff, RZ, 0xc0, !PT ;  /* 0x000000ff00907812 */ /* 0x000fe600078ec0ff */
[----:B------:R-:W-:Y:S02]  /*1f600*/  PRMT R138, R145, 0x5410, R138 ;  /* 0x00005410918a7816 */ /* 0x000fe4000000008a */
[----:B------:R-:W-:Y:S02]  /*1f610*/  PRMT R3, R144, 0x5410, R3 ;  /* 0x0000541090037816 */ /* 0x000fe40000000003 */
[C---:B--2---:R-:W-:Y:S01]  /*1f620*/  HMMA.16816.F32.BF16 R100, R140.reuse, R148, R100 ;  /* 0x000000948c64723c */ /* 0x044fe20000041864 */
[----:B------:R-:W1:Y:S03]  /*1f630*/  LDSM.16.MT88.4 R144, [R193+0x19800] ;  /* 0x01980000c190783b */ /* 0x000e660000004200 */
[----:B------:R-:W-:Y:S01]  /*1f640*/  SHF.R.U32.HI R170, RZ, 0x18, R170 ;  /* 0x00000018ffaa7819 */ /* 0x000fe200000116aa */
[--C-:B------:R-:W-:Y:S01]  /*1f650*/  HSET2.LE.AND R174, R138, R173.reuse, PT ;  /* 0x000000ad8aae7233 */ /* 0x100fe20003803000 */
[----:B------:R-:W-:Y:S01]  /*1f660*/  SHF.R.U32.HI R0, RZ, 0x18, R0 ;  /* 0x00000018ff007819 */ /* 0x000fe20000011600 */
[--C-:B------:R-:W-:Y:S01]  /*1f670*/  HSET2.LE.AND R172, R3, R173.reuse, PT ;  /* 0x000000ad03ac7233 */ /* 0x100fe20003803000 */
[C---:B------:R-:W-:Y:S01]  /*1f680*/  HMMA.16816.F32.BF16 R104, R140.reuse, R150, R104 ;  /* 0x000000968c68723c */ /* 0x040fe20000041868 */
[----:B------:R-:W-:Y:S03]  /*1f690*/  LDSM.16.MT88.4 R148, [R196+0x19800] ;  /* 0x01980000c494783b */ /* 0x000fe60000004200 */
[----:B------:R-:W-:Y:S01]  /*1f6a0*/  PRMT R135, R135, 0x5410, R170 ;  /* 0x0000541087877816 */ /* 0x000fe200000000aa */
[----:B------:R-:W-:Y:S01]  /*1f6b0*/  IMAD.MOV.U32 R3, RZ, RZ, R133 ;  /* 0x000000ffff037224 */ /* 0x000fe200078e0085 */
[----:B------:R-:W-:Y:S02]  /*1f6c0*/  LOP3.LUT R172, R169, R172, RZ, 0xc0, !PT ;  /* 0x000000aca9ac7212 */ /* 0x000fe400078ec0ff */
[C---:B------:R-:W-:Y:S01]  /*1f6d0*/  HMMA.16816.F32.BF16 R108, R140.reuse, R152, R108 ;  /* 0x000000988c6c723c */ /* 0x040fe2000004186c */
[----:B------:R-:W-:Y:S03]  /*1f6e0*/  LOP3.LUT R174, R134, R174, RZ, 0xc0, !PT ;  /* 0x000000ae86ae7212 */ /* 0x000fe600078ec0ff */
[--C-:B------:R-:W-:Y:S01]  /*1f6f0*/  HSET2.LE.AND R175, R135, R173.reuse, PT ;  /* 0x000000ad87af7233 */ /* 0x100fe20003803000 */
[----:B------:R-:W-:Y:S01]  /*1f700*/  PRMT R0, R139, 0x5410, R0 ;  /* 0x000054108b007816 */ /* 0x000fe20000000000 */
[----:B------:R-:W-:Y:S02]  /*1f710*/  IMAD.MOV.U32 R135, RZ, RZ, R236 ;  /* 0x000000ffff877224 */ /* 0x000fe400078e00ec */
[C---:B------:R-:W-:Y:S01]  /*1f720*/  HMMA.16816.F32.BF16 R112, R140.reuse, R154, R112 ;  /* 0x0000009a8c70723c */ /* 0x040fe20000041870 */
[----:B------:R-:W-:Y:S03]  /*1f730*/  LOP3.LUT R175, R2, R175, RZ, 0xc0, !PT ;  /* 0x000000af02af7212 */ /* 0x000fe600078ec0ff */
[----:B------:R-:W-:Y:S01]  /*1f740*/  HSET2.LE.AND R173, R0, R173, PT ;  /* 0x000000ad00ad7233 */ /* 0x000fe20003803000 */
[----:B------:R-:W-:Y:S03]  /*1f750*/  IMAD.MOV.U32 R134, RZ, RZ, R132 ;  /* 0x000000ffff867224 */ /* 0x000fe600078e0084 */
[C---:B---3--:R-:W-:Y:S01]  /*1f760*/  HMMA.16816.F32.BF16 R116, R140.reuse, R156, R116 ;  /* 0x0000009c8c74723c */ /* 0x048fe20000041874 */
[----:B------:R-:W-:Y:S07]  /*1f770*/  LOP3.LUT R173, R168, R173, RZ, 0xc0, !PT ;  /* 0x000000ada8ad7212 */ /* 0x000fee00078ec0ff */
[C---:B------:R-:W-:Y:S01]  /*1f780*/  HMMA.16816.F32.BF16 R120, R140.reuse, R158, R120 ;  /* 0x0000009e8c78723c */ /* 0x040fe20000041878 */
[----:B------:R-:W2:Y:S07]  /*1f790*/  LDSM.16.MT88.4 R156, [R194+0x19800] ;  /* 0x01980000c29c783b */ /* 0x000eae0000004200 */
[C---:B------:R-:W-:Y:S08]  /*1f7a0*/  HMMA.16816.F32.BF16 R124, R140.reuse, R164, R124 ;  /* 0x000000a48c7c723c */ /* 0x040ff0000004187c */
[----:B------:R-:W-:Y:S01]  /*1f7b0*/  HMMA.16816.F32.BF16 R128, R140, R166, R128 ;  /* 0x000000a68c80723c */ /* 0x000fe20000041880 */
[----:B------:R-:W3:Y:S07]  /*1f7c0*/  LDSM.16.MT88.4 R140, [R195+0x19800] ;  /* 0x01980000c38c783b */ /* 0x000eee0000004200 */
[C---:B-1----:R-:W-:Y:S01]  /*1f7d0*/  HMMA.16816.F32.BF16 R168, R172.reuse, R144, R4 ;  /* 0x00000090aca8723c */ /* 0x042fe20000041804 */
[----:B------:R-:W1:Y:S07]  /*1f7e0*/  LDSM.16.MT88.4 R4, [R193+0x1d800] ;  /* 0x01d80000c104783b */ /* 0x000e6e0000004200 */
[C---:B------:R-:W-:Y:S01]  /*1f7f0*/  HMMA.16816.F32.BF16 R164, R172.reuse, R146, R8 ;  /* 0x00000092aca4723c */ /* 0x040fe20000041808 */
[----:B------:R-:W4:Y:S07]  /*1f800*/  LDSM.16.MT88.4 R8, [R194+0x1d800] ;  /* 0x01d80000c208783b */ /* 0x000f2e0000004200 */
[C---:B--2---:R-:W-:Y:S01]  /*1f810*/  HMMA.16816.F32.BF16 R160, R172.reuse, R156, R12 ;  /* 0x0000009caca0723c */ /* 0x044fe2000004180c */
[----:B------:R-:W2:Y:S07]  /*1f820*/  LDSM.16.MT88.4 R12, [R196+0x1d800] ;  /* 0x01d80000c40c783b */ /* 0x000eae0000004200 */
[C---:B------:R-:W-:Y:S01]  /*1f830*/  HMMA.16816.F32.BF16 R156, R172.reuse, R158, R16 ;  /* 0x0000009eac9c723c */ /* 0x040fe20000041810 */
[----:B------:R-:W1:Y:S07]  /*1f840*/  LDSM.16.MT88.4 R16, [R195+0x1d800] ;  /* 0x01d80000c310783b */ /* 0x000e6e0000004200 */
[C---:B------:R-:W-:Y:S01]  /*1f850*/  HMMA.16816.F32.BF16 R152, R172.reuse, R148, R20 ;  /* 0x00000094ac98723c */ /* 0x040fe20000041814 */
[----:B------:R-:W1:Y:S07]  /*1f860*/  LDSM.16.MT88.4 R20, [R193+0x1f800] ;  /* 0x01f80000c114783b */ /* 0x000e6e0000004200 */
[C---:B------:R-:W-:Y:S01]  /*1f870*/  HMMA.16816.F32.BF16 R148, R172.reuse, R150, R24 ;  /* 0x00000096ac94723c */ /* 0x040fe20000041818 */
[----:B------:R-:W1:Y:S07]  /*1f880*/  LDSM.16.MT88.4 R24, [R194+0x1f800] ;  /* 0x01f80000c218783b */ /* 0x000e6e0000004200 */
[C---:B---3--:R-:W-:Y:S01]  /*1f890*/  HMMA.16816.F32.BF16 R144, R172.reuse, R140, R28 ;  /* 0x0000008cac90723c */ /* 0x048fe2000004181c */
[----:B------:R-:W3:Y:S07]  /*1f8a0*/  LDSM.16.MT88.4 R28, [R196+0x1f800] ;  /* 0x01f80000c41c783b */ /* 0x000eee0000004200 */
[C---:B------:R-:W-:Y:S01]  /*1f8b0*/  HMMA.16816.F32.BF16 R140, R172.reuse, R142, R32 ;  /* 0x0000008eac8c723c */ /* 0x040fe20000041820 */
[----:B------:R-:W1:Y:S07]  /*1f8c0*/  LDSM.16.MT88.4 R32, [R195+0x1f800] ;  /* 0x01f80000c320783b */ /* 0x000e6e0000004200 */
        /* <DEDUP_REMOVED lines=23> */
[----:B------:R-:W-:Y:S01]  /*1fa40*/  HMMA.16816.F32.BF16 R128, R172, R34, R128 ;  /* 0x00000022ac80723c */ /* 0x000fe20000041880 */
[----:B------:R-:W-:-:S07]  /*1fa50*/  @P1 BRA `(.L_x_1949) ;  /* 0xffff98e000001947 */ /* 0x000fce000383ffff */
.L_x_1946:
[----:B------:R-:W-:Y:S02]  /*1fa60*/  @!UPT UIADD3 URZ, URZ, URZ, URZ ;  /* 0x0000003f3f3ff290 */ /* 0x000fe4000fffe03f */
[----:B-----5:R1:W5:Y:S04]  /*1fa70*/  LD.E R181, [R136.64+0xd8] ;  /* 0x0000d80488b57980 */ /* 0x020368000c101900 */
[----:B------:R1:W5:Y:S01]  /*1fa80*/  LD.E R5, [R136.64+0x17c] ;  /* 0x00017c0488057980 */ /* 0x000362000c101900 */
[----:B------:R-:W-:-:S02]  /*1fa90*/  MOV R8, 0x1f ;  /* 0x0000001f00087802 */ /* 0x000fc40000000f00 */
[----:B------:R-:W-:Y:S01]  /*1faa0*/  MOV R7, 0xffffffff ;  /* 0xffffffff00077802 */ /* 0x000fe20000000f00 */
[----:B------:R-:W-:Y:S06]  /*1fab0*/  BRA.DIV ~URZ, `(.L_x_1950) ;  /* 0x000022627f007947 */ /* 0x000fec000b800000 */
[----:B------:R-:W2:Y:S04]  /*1fac0*/  LDL R2, [R1+0xbc] ;  /* 0x0000bc0001027983 */ /* 0x000ea80000100800 */
[----:B--2---:R2:W3:Y:S02]  /*1fad0*/  SHFL.BFLY PT, R0, R2, 0x2, 0x1f ;  /* 0x0c401f0002007f89 */ /* 0x0044e400000e0000 */
.L_x_1965:
[----:B--2---:R-:W2:Y:S02]  /*1fae0*/  LDL.LU R2, [R1+0xbc] ;  /* 0x0000bc0001027983 */ /* 0x004ea40000300800 */
[----:B--23--:R-:W-:Y:S01]  /*1faf0*/  FADD.FTZ R0, R0, R2 ;  /* 0x0000000200007221 */ /* 0x00cfe20000010000 */
[----:B------:R-:W-:Y:S05]  /*1fb00*/  BRA.DIV ~URZ, `(.L_x_1951) ;  /* 0x000022727f007947 */ /* 0x000fea000b800000 */
[----:B------:R-:W2:Y:S04]  /*1fb10*/  LDL.LU R6, [R1+0xc0] ;  /* 0x0000c00001067983 */ /* 0x000ea80000300800 */
[----:B------:R-:W3:Y:S02]  /*1fb20*/  SHFL.BFLY PT, R3, R0, 0x1, 0x1f ;  /* 0x0c201f0000037f89 */ /* 0x000ee400000e0000 */
[----:B---3--:R-:W-:-:S02]  /*1fb30*/  FADD.FTZ R135, R0, R3 ;  /* 0x0000000300877221 */ /* 0x008fc40000010000 */
[----:B--2---:R-:W2:Y:S02]  /*1fb40*/  SHFL.BFLY PT, R4, R6, 0x2, 0x1f ;  /* 0x0c401f0006047f89 */ /* 0x004ea400000e0000 */
[----:B--2---:R-:W-:-:S05]  /*1fb50*/  FADD.FTZ R4, R4, R6 ;  /* 0x0000000604047221 */ /* 0x004fca0000010000 */
[----:B------:R2:W3:Y:S02]  /*1fb60*/  SHFL.BFLY PT, R2, R4, 0x1, 0x1f ;  /* 0x0c201f0004027f89 */ /* 0x0004e400000e0000 */
.L_x_1966:
[----:B------:R-:W4:Y:S01]  /*1fb70*/  LDL R185, [R1+0x110] ;  /* 0x0001100001b97983 */ /* 0x000f220000100800 */
[----:B------:R-:W-:Y:S01]  /*1fb80*/  FSETP.NE.FTZ.AND P3, PT, R135, RZ, PT ;  /* 0x000000ff8700720b */ /* 0x000fe20003f75000 */
[----:B---3--:R-:W-:Y:S01]  /*1fb90*/  FADD.FTZ R134, R2, R4 ;  /* 0x0000000402867221 */ /* 0x008fe20000010000 */
[----:B------:R-:W-:Y:S02]  /*1fba0*/  MOV R2, 0x3f800000 ;  /* 0x3f80000000027802 */ /* 0x000fe40000000f00 */
[----:B------:R-:W-:Y:S02]  /*1fbb0*/  MOV R0, 0x3f800000 ;  /* 0x3f80000000007802 */ /* 0x000fe40000000f00 */
[----:B------:R-:W-:-:S07]  /*1fbc0*/  FSETP.NE.FTZ.AND P0, PT, R134, RZ, PT ;  /* 0x000000ff8600720b */ /* 0x000fce0003f15000 */
[----:B------:R-:W3:Y:S08]  /*1fbd0*/  @P3 MUFU.RCP R2, R135 ;  /* 0x0000008700023308 */ /* 0x000ef00000001000 */
[----:B------:R-:W1:Y:S01]  /*1fbe0*/  @P0 MUFU.RCP R0, R134 ;  /* 0x0000008600000308 */ /* 0x000e620000001000 */
[----:B---3-5:R-:W-:-:S04]  /*1fbf0*/  FMUL.FTZ R2, R5, R2 ;  /* 0x0000000205027220 */ /* 0x028fc80000410000 */
[C---:B------:R-:W-:Y:S02]  /*1fc00*/  FMUL.FTZ R35, R2.reuse, R89 ;  /* 0x0000005902237220 */ /* 0x040fe40000410000 */
[----:B------:R-:W3:Y:S01]  /*1fc10*/  S2R R89, SR_TID.X ;  /* 0x0000000000597919 */ /* 0x000ee20000002100 */
[C---:B------:R-:W-:Y:S02]  /*1fc20*/  FMUL.FTZ R177, R2.reuse, R148 ;  /* 0x0000009402b17220 */ /* 0x040fe40000410000 */
[----:B-1----:R-:W-:Y:S02]  /*1fc30*/  FMUL.FTZ R0, R5, R0 ;  /* 0x0000000005007220 */ /* 0x002fe40000410000 */
[----:B------:R-:W-:Y:S02]  /*1fc40*/  FMUL.FTZ R148, R2, R60 ;  /* 0x0000003c02947220 */ /* 0x000fe40000410000 */
[C---:B------:R-:W-:Y:S02]  /*1fc50*/  FMUL.FTZ R3, R0.reuse, R38 ;  /* 0x0000002600037220 */ /* 0x040fe40000410000 */
[----:B------:R-:W-:-:S02]  /*1fc60*/  FMUL.FTZ R60, R0, R39 ;  /* 0x00000027003c7220 */ /* 0x000fc40000410000 */
[----:B------:R-:W-:Y:S02]  /*1fc70*/  FMUL.FTZ R180, R2, R160 ;  /* 0x000000a002b47220 */ /* 0x000fe40000410000 */
[----:B------:R-:W-:Y:S01]  /*1fc80*/  FMUL.FTZ R34, R0, R91 ;  /* 0x0000005b00227220 */ /* 0x000fe20000410000 */
[----:B------:R-:W-:Y:S01]  /*1fc90*/  F2FP.BF16.PACK_AB R60, R60, R3 ;  /* 0x000000033c3c723e */ /* 0x000fe200000010ff */
[C---:B------:R-:W-:Y:S02]  /*1fca0*/  FMUL.FTZ R173, R2.reuse, R140 ;  /* 0x0000008c02ad7220 */ /* 0x040fe40000410000 */
[C---:B------:R-:W-:Y:S02]  /*1fcb0*/  FMUL.FTZ R160, R2.reuse, R45 ;  /* 0x0000002d02a07220 */ /* 0x040fe40000410000 */
[C---:B------:R-:W-:Y:S02]  /*1fcc0*/  FMUL.FTZ R45, R2.reuse, R69 ;  /* 0x00000045022d7220 */ /* 0x040fe40000410000 */
[----:B------:R-:W-:-:S02]  /*1fcd0*/  FMUL.FTZ R140, R2, R72 ;  /* 0x00000048028c7220 */ /* 0x000fc40000410000 */
[C---:B------:R-:W-:Y:S01]  /*1fce0*/  FMUL.FTZ R72, R0.reuse, R50 ;  /* 0x0000003200487220 */ /* 0x040fe20000410000 */
[----:B---3--:R-:W-:Y:S01]  /*1fcf0*/  SHF.R.S32.HI R91, RZ, 0x1f, R89 ;  /* 0x0000001fff5b7819 */ /* 0x008fe20000011459 */
[----:B------:R-:W-:Y:S02]  /*1fd00*/  FMUL.FTZ R69, R0, R51 ;  /* 0x0000003300457220 */ /* 0x000fe40000410000 */
[C---:B------:R-:W-:Y:S01]  /*1fd10*/  FMUL.FTZ R182, R2.reuse, R164 ;  /* 0x000000a402b67220 */ /* 0x040fe20000410000 */
[----:B------:R-:W-:Y:S01]  /*1fd20*/  LEA.HI R3, R91, R89, RZ, 0x2 ;  /* 0x000000595b037211 */ /* 0x000fe200078f10ff */
        /* <DEDUP_REMOVED lines=54> */
[----:B------:R-:W-:Y:S01]  /*20090*/  LEA.HI R88, R91, R89, RZ, 0x5 ;  /* 0x000000595b587211 */ /* 0x000fe200078f28ff */
        /* <DEDUP_REMOVED lines=32> */
[----:B------:R-:W-:Y:S01]  /*202a0*/  SHF.R.S32.HI R69, RZ, 0x2, R3 ;  /* 0x00000002ff457819 */ /* 0x000fe20000011403 */
[----:B--2---:R-:W-:-:S02]  /*202b0*/  FMUL.FTZ R4, R0, R171 ;  /* 0x000000ab00047220 */ /* 0x004fc40000410000 */
[C---:B------:R-:W-:Y:S02]  /*202c0*/  FMUL.FTZ R166, R0.reuse, R166 ;  /* 0x000000a600a67220 */ /* 0x040fe40000410000 */
[----:B------:R-:W-:Y:S01]  /*202d0*/  FMUL.FTZ R8, R0, R167 ;  /* 0x000000a700087220 */ /* 0x000fe20000410000 */
[----:B------:R-:W-:Y:S01]  /*202e0*/  F2FP.BF16.PACK_AB R4, R4, R170 ;  /* 0x000000aa0404723e */ /* 0x000fe200000010ff */
[C---:B------:R-:W-:Y:S02]  /*202f0*/  FMUL.FTZ R162, R0.reuse, R162 ;  /* 0x000000a200a27220 */ /* 0x040fe40000410000 */
[----:B------:R-:W-:Y:S01]  /*20300*/  FMUL.FTZ R11, R0, R163 ;  /* 0x000000a3000b7220 */ /* 0x000fe20000410000 */
        /* <DEDUP_REMOVED lines=30> */
[----:B------:R-:W-:Y:S01]  /*204f0*/  SHF.R.S32.HI R14, RZ, 0x5, R88 ;  /* 0x00000005ff0e7819 */ /* 0x000fe20000011458 */
        /* <DEDUP_REMOVED lines=53> */
[----:B------:R-:W-:-:S04]  /*20850*/  SHF.R.S32.HI R0, RZ, 0x1f, R3 ;  /* 0x0000001fff007819 */ /* 0x000fc80000011403 */
[----:B------:R-:W-:-:S04]  /*20860*/  LEA.HI R0, R0, R69, RZ, 0x3 ;  /* 0x0000004500007211 */ /* 0x000fc800078f18ff */
[----:B------:R-:W-:-:S04]  /*20870*/  LOP3.LUT R0, R0, 0xfffffff8, RZ, 0xc0, !PT ;  /* 0xfffffff800007812 */ /* 0x000fc800078ec0ff */
        /* <DEDUP_REMOVED lines=13> */
[C---:B------:R-:W-:Y:S01]  /*20950*/  IADD3 R2, R0.reuse, -0x10, RZ ;  /* 0xfffffff000027810 */ /* 0x040fe20007ffe0ff */
[----:B------:R1:W-:Y:S01]  /*20960*/  STS [R0], R5 ;  /* 0x0000000500007388 */ /* 0x0003e20000000800 */
[----:B------:R-:W-:Y:S02]  /*20970*/  SEL R3, R3, 0xffffffe0, !P1 ;  /* 0xffffffe003037807 */ /* 0x000fe40004800000 */
[----:B------:R-:W-:Y:S01]  /*20980*/  @P4 IADD3 R2, R0, 0x10, RZ ;  /* 0x0000001000024810 */ /* 0x000fe20007ffe0ff */
[----:B------:R2:W-:Y:S01]  /*20990*/  STS [R0+0x400], R4 ;  /* 0x0004000400007388 */ /* 0x0005e20000000800 */
[----:B----4-:R-:W-:Y:S02]  /*209a0*/  ISETP.NE.AND P1, PT, R185, -0x1, PT ;  /* 0xffffffffb900780c */ /* 0x010fe40003f25270 */
[----:B------:R-:W-:Y:S01]  /*209b0*/  F2FP.BF16.PACK_AB R14, R127, R126 ;  /* 0x0000007e7f0e723e */ /* 0x000fe200000010ff */
[----:B------:R3:W-:Y:S01]  /*209c0*/  STS [R2], R6 ;  /* 0x0000000602007388 */ /* 0x0007e20000000800 */
[----:B------:R-:W-:-:S03]  /*209d0*/  F2FP.BF16.PACK_AB R13, R131, R130 ;  /* 0x00000082830d723e */ /* 0x000fc600000010ff */
[----:B------:R4:W-:Y:S01]  /*209e0*/  STS [R2+0x400], R8 ;  /* 0x0004000802007388 */ /* 0x0009e20000000800 */
[----:B-1----:R-:W-:Y:S02]  /*209f0*/  MOV R5, 0x40 ;  /* 0x0000004000057802 */ /* 0x002fe40000000f00 */
        /* <DEDUP_REMOVED lines=64> */
[----:B------:R-:W-:Y:S04]  /*20e00*/  STS [R6+0xc400], R14 ;  /* 0x00c4000e06007388 */ /* 0x000fe80000000800 */
[----:B------:R3:W-:Y:S04]  /*20e10*/  STS [R5+0xc000], R16 ;  /* 0x00c0001005007388 */ /* 0x0007e80000000800 */
[----:B------:R3:W-:Y:S04]  /*20e20*/  STS [R5+0xc400], R13 ;  /* 0x00c4000d05007388 */ /* 0x0007e80000000800 */
[----:B-1----:R-:W4:Y:S04]  /*20e30*/  @!P1 LD.E.64 R2, [R136.64+0x80] ;  /* 0x0000800488029980 */ /* 0x002f28000c101b00 */
[----:B------:R-:W4:Y:S04]  /*20e40*/  LD.E.U16 R0, [R136.64+0x1c8] ;  /* 0x0001c80488007980 */ /* 0x000f28000c101500 */
[----:B--2---:R1:W5:Y:S04]  /*20e50*/  LD.E.64 R20, [R136.64+0x90] ;  /* 0x0000900488147980 */ /* 0x004368000c101b00 */
[----:B---3--:R1:W5:Y:S04]  /*20e60*/  LD.E.64 R16, [R136.64+0x70] ;  /* 0x0000700488107980 */ /* 0x008368000c101b00 */
[----:B------:R-:W2:Y:S04]  /*20e70*/  @P1 LD.E.64 R4, [R136.64+0x88] ;  /* 0x0000880488041980 */ /* 0x000ea8000c101b00 */
[----:B------:R-:W4:Y:S01]  /*20e80*/  S2R R184, SR_CTAID.Y ;  /* 0x0000000000b87919 */ /* 0x000f220000002600 */
[----:B------:R-:W3:Y:S08]  /*20e90*/  @P3 MUFU.LG2 R9, R135 ;  /* 0x0000008700093308 */ /* 0x000ef00000000c00 */
[----:B------:R-:W1:Y:S01]  /*20ea0*/  @P0 MUFU.LG2 R12, R134 ;  /* 0x00000086000c0308 */ /* 0x000e620000000c00 */
[----:B--2---:R-:W-:-:S02]  /*20eb0*/  @P1 IMAD R8, R5, R185, RZ ;  /* 0x000000b905081224 */ /* 0x004fc400078e02ff */
[----:B------:R-:W-:Y:S02]  /*20ec0*/  @P1 IMAD.WIDE.U32 R6, R4, R185, RZ ;  /* 0x000000b904061225 */ /* 0x000fe400078e00ff */
[----:B------:R2:W5:Y:S02]  /*20ed0*/  @!P1 LD.E.64 R4, [R136.64+0x88] ;  /* 0x0000880488049980 */ /* 0x000564000c101b00 */
[----:B----4-:R-:W-:Y:S01]  /*20ee0*/  @!P1 IMAD R10, R3, R184, RZ ;  /* 0x000000b8030a9224 */ /* 0x010fe200078e02ff */
[C---:B------:R-:W-:Y:S02]  /*20ef0*/  PRMT R3, R0.reuse, 0x7770, RZ ;  /* 0x0000777000037816 */ /* 0x040fe400000000ff */
[----:B------:R-:W-:Y:S02]  /*20f00*/  PRMT R0, R0, 0x7771, RZ ;  /* 0x0000777100007816 */ /* 0x000fe400000000ff */
[----:B------:R-:W-:-:S04]  /*20f10*/  ISETP.NE.AND P2, PT, R3, RZ, PT ;  /* 0x000000ff0300720c */ /* 0x000fc80003f45270 */
[----:B------:R-:W-:Y:S02]  /*20f20*/  ISETP.NE.OR P5, PT, R0, RZ, !P2 ;  /* 0x000000ff0000720c */ /* 0x000fe400057a5670 */
[----:B------:R-:W-:Y:S01]  /*20f30*/  @!P1 SHF.R.S32.HI R11, RZ, 0x1f, R184 ;  /* 0x0000001fff0b9819 */ /* 0x000fe200000114b8 */
[----:B---3--:R-:W-:Y:S01]  /*20f40*/  @P3 FMUL.FTZ R9, R9, 0.69314718246459960938 ;  /* 0x3f31721809093820 */ /* 0x008fe20000410000 */
[----:B------:R-:W-:-:S03]  /*20f50*/  @P1 MOV R15, R6 ;  /* 0x00000006000f1202 */ /* 0x000fc60000000f00 */
[C---:B------:R-:W-:Y:S02]  /*20f60*/  @!P1 IMAD R10, R2.reuse, R11, R10 ;  /* 0x0000000b020a9224 */ /* 0x040fe400078e020a */
[----:B------:R-:W-:Y:S01]  /*20f70*/  @!P1 IMAD.WIDE.U32 R2, R2, R184, RZ ;  /* 0x000000b802029225 */ /* 0x000fe200078e00ff */
[----:B------:R-:W-:Y:S01]  /*20f80*/  BSSY B1, `(.L_x_1952) ;  /* 0x0000017000017945 */ /* 0x000fe20003800000 */
[----:B------:R-:W-:Y:S02]  /*20f90*/  @P1 IADD3 R19, R7, R8, RZ ;  /* 0x0000000807131210 */ /* 0x000fe40007ffe0ff */
[----:B-1----:R-:W-:Y:S01]  /*20fa0*/  @P0 FMUL.FTZ R6, R12, 0.69314718246459960938 ;  /* 0x3f3172180c060820 */ /* 0x002fe20000410000 */
[----:B------:R-:W-:Y:S01]  /*20fb0*/  MOV R13, 0x7f800000 ;  /* 0x7f800000000d7802 */ /* 0x000fe20000000f00 */
[C---:B------:R-:W-:Y:S01]  /*20fc0*/  @P3 FFMA.FTZ R13, R181.reuse, R133, R9 ;  /* 0x00000085b50d3223 */ /* 0x040fe20000010009 */
[----:B------:R-:W-:Y:S01]  /*20fd0*/  MOV R14, 0x7f800000 ;  /* 0x7f800000000e7802 */ /* 0x000fe20000000f00 */
[----:B------:R-:W-:Y:S01]  /*20fe0*/  @P0 FFMA.FTZ R14, R181, R132, R6 ;  /* 0x00000084b50e0223 */ /* 0x000fe20000010006 */
[----:B------:R-:W-:-:S02]  /*20ff0*/  @!P1 IADD3 R19, R3, R10, RZ ;  /* 0x0000000a03139210 */ /* 0x000fc40007ffe0ff */
[----:B------:R-:W-:Y:S02]  /*21000*/  @!P1 MOV R15, R2 ;  /* 0x00000002000f9202 */ /* 0x000fe40000000f00 */
[----:B------:R-:W-:Y:S01]  /*21010*/  PLOP3.LUT P4, PT, PT, PT, PT, 0x8, 0x0 ;  /* 0x000000000000781c */ /* 0x000fe20003f8e170 */
[----:B------:R-:W-:Y:S01]  /*21020*/  CS2R R2, SRZ ;  /* 0x0000000000027805 */ /* 0x000fe2000001ff00 */
[----:B------:R-:W-:Y:S06]  /*21030*/  @P5 BRA `(.L_x_1953) ;  /* 0x000000b000005947 */ /* 0x000fec0003800000 */
[----:B--2---:R-:W-:Y:S01]  /*21040*/  ISETP.NE.AND P0, PT, R185, -0x1, PT ;  /* 0xffffffffb900780c */ /* 0x004fe20003f05270 */
[----:B------:R-:W-:-:S12]  /*21050*/  BSSY B0, `(.L_x_1954) ;  /* 0x0000005000007945 */ /* 0x000fd80003800000 */
[----:B------:R-:W-:Y:S05]  /*21060*/  @P0 BRA `(.L_x_1955) ;  /* 0x0000003000000947 */ /* 0x000fea0003800000 */
[----:B------:R-:W2:Y:S02]  /*21070*/  LD.E R0, [R136.64+0xb4] ;  /* 0x0000b40488007980 */ /* 0x000ea4000c101900 */
[----:B--2---:R-:W-:-:S05]  /*21080*/  IMAD R185, R0, R184, RZ ;  /* 0x000000b800b97224 */ /* 0x004fca00078e02ff */
[----:B------:R1:W-:Y:S02]  /*21090*/  STL [R1+0x110], R185 ;  /* 0x000110b901007387 */ /* 0x0003e40000100800 */
.L_x_1955:
[----:B------:R-:W-:Y:S05]  /*210a0*/  BSYNC B0 ;  /* 0x0000000000007941 */ /* 0x000fea0003800000 */
.L_x_1954:
[----:B------:R-:W-:Y:S01]  /*210b0*/  PLOP3.LUT P4, PT, PT, PT, PT, 0x80, 0x0 ;  /* 0x000000000000781c */ /* 0x000fe20003f8f070 */
[--C-:B------:R-:W-:Y:S01]  /*210c0*/  IMAD.MOV.U32 R2, RZ, RZ, R185.reuse ;  /* 0x000000ffff027224 */ /* 0x100fe200078e00b9 */
[----:B------:R-:W-:Y:S02]  /*210d0*/  SHF.R.S32.HI R3, RZ, 0x1f, R185 ;  /* 0x0000001fff037819 */ /* 0x000fe400000114b9 */
[----:B------:R-:W-:-:S04]  /*210e0*/  PRMT R0, RZ, 0x7610, R0 ;  /* 0x00007610ff007816 */ /* 0x000fc80000000000 */
.L_x_1953:
[----:B--2---:R-:W-:Y:S05]  /*210f0*/  BSYNC B1 ;  /* 0x0000000000017941 */ /* 0x004fea0003800000 */
.L_x_1952:
[----:B------:R-:W-:Y:S01]  /*21100*/  LOP3.LUT P0, RZ, R0, 0xff, RZ, 0xc0, !PT ;  /* 0x000000ff00ff7812 */ /* 0x000fe2000780c0ff */
[----:B------:R2:W5:-:S12]  /*21110*/  LD.E.64 R10, [R136.64+0xa0] ;  /* 0x0000a004880a7980 */ /* 0x000558000c101b00 */
[----:B------:R-:W3:Y:S01]  /*21120*/  @P0 LD.E.64 R8, [R136.64+0xb0] ;  /* 0x0000b00488080980 */ /* 0x000ee2000c101b00 */
[----:B------:R-:W-:Y:S01]  /*21130*/  @P0 MOV R6, 0x1 ;  /* 0x0000000100060802 */ /* 0x000fe20000000f00 */
[----:B---3--:R-:W-:Y:S01]  /*21140*/  @P0 IMAD R0, R9, R8, RZ ;  /* 0x0000000809000224 */ /* 0x008fe200078e02ff */
[----:B------:R-:W-:Y:S05]  /*21150*/  @P0 BRA `(.L_x_1956) ;  /* 0x0000005000000947 */ /* 0x000fea0003800000 */
[----:B--2---:R-:W2:Y:S04]  /*21160*/  @P2 LD.E R0, [R136.64+0xd4] ;  /* 0x0000d40488002980 */ /* 0x004ea8000c101900 */
[----:B------:R-:W2:Y:S04]  /*21170*/  LD.E R6, [R136.64+0x60] ;  /* 0x0000600488067980 */ /* 0x000ea8000c101900 */
[----:B------:R-:W2:Y:S01]  /*21180*/  @!P2 LD.E R0, [R136.64+0xb4] ;  /* 0x0000b4048800a980 */ /* 0x000ea2000c101900 */
[----:B------:R-:W-:Y:S01]  /*21190*/  MOV R8, 0x1 ;  /* 0x0000000100087802 */ /* 0x000fe20000000f00 */
[----:B--2---:R-:W-:-:S02]  /*211a0*/  IMAD R6, R0, R6, RZ ;  /* 0x0000000600067224 */ /* 0x004fc400078e02ff */
.L_x_1956:
[----:B--2---:R2:W5:Y:S01]  /*211b0*/  LDL R95, [R1+0x128] ;  /* 0x00012800015f7983 */ /* 0x0045620000100800 */
[----:B------:R-:W-:Y:S01]  /*211c0*/  WARPSYNC 0xffffffff ;  /* 0xffffffff00007948 */ /* 0x000fe20003800000 */
[----:B------:R-:W-:-:S02]  /*211d0*/  IMAD R6, R184, R6, RZ ;  /* 0x00000006b8067224 */ /* 0x000fc400078e02ff */
[----:B------:R-:W-:Y:S06]  /*211e0*/  BAR.SYNC.DEFER_BLOCKING 0x0 ;  /* 0x0000000000007b1d */ /* 0x000fec0000010000 */
[----:B------:R-:W3:Y:S04]  /*211f0*/  S2R R94, SR_CTAID.X ;  /* 0x00000000005e7919 */ /* 0x000ee80000002500 */
[----:B------:R-:W4:Y:S01]  /*21200*/  S2R R90, SR_CTAID.Z ;  /* 0x00000000005a7919 */ /* 0x000f220000002700 */
[----:B------:R-:W-:-:S03]  /*21210*/  LOP3.LUT R7, R88, 0xffffffe0, RZ, 0xc0, !PT ;  /* 0xffffffe058077812 */ /* 0x000fc600078ec0ff */
[----:B------:R2:W1:Y:S04]  /*21220*/  LDS.128 R36, [R220] ;  /* 0x00000000dc247984 */ /* 0x0004680000000c00 */
        /* <DEDUP_REMOVED lines=15> */
[----:B------:R-:W-:Y:S01]  /*21320*/  IMAD.IADD R7, R89, 0x1, -R7 ;  /* 0x0000000159077824 */ /* 0x000fe200078e0a07 */
[----:B------:R-:W-:Y:S01]  /*21330*/  SEL R6, R6, RZ, !P4 ;  /* 0x000000ff06067207 */ /* 0x000fe20006000000 */
[----:B---3--:R-:W-:-:S03]  /*21340*/  IMAD R9, R94, R8, RZ ;  /* 0x000000085e097224 */ /* 0x008fc600078e02ff */
[----:B------:R-:W-:Y:S01]  /*21350*/  LOP3.LUT P2, RZ, R7, 0x3, RZ, 0xc0, !PT ;  /* 0x0000000307ff7812 */ /* 0x000fe2000784c0ff */
[----:B----4-:R-:W-:Y:S02]  /*21360*/  IMAD R6, R90, R0, R6 ;  /* 0x000000005a067224 */ /* 0x010fe400078e0206 */
[----:B------:R-:W-:Y:S01]  /*21370*/  IMAD.SHL.U32 R0, R9, 0x80, RZ ;  /* 0x0000008009007824 */ /* 0x000fe200078e00ff */
[----:B------:R-:W-:Y:S04]  /*21380*/  BSSY B0, `(.L_x_1957) ;  /* 0x0000024000007945 */ /* 0x000fe80003800000 */
[----:B------:R-:W-:Y:S02]  /*21390*/  IADD3 R7, P1, P0, R0, R2, R6 ;  /* 0x0000000200077210 */ /* 0x000fe4000783e006 */
[----:B------:R-:W-:-:S02]  /*213a0*/  SHF.R.S32.HI R2, RZ, 0x1f, R0 ;  /* 0x0000001fff027819 */ /* 0x000fc40000011400 */
[----:B------:R-:W-:-:S04]  /*213b0*/  SHF.R.S32.HI R0, RZ, 0x1f, R6 ;  /* 0x0000001fff007819 */ /* 0x000fc80000011406 */
[----:B------:R-:W-:Y:S01]  /*213c0*/  IADD3.X R9, R2, R3, R0, P1, P0 ;  /* 0x0000000302097210 */ /* 0x000fe20000fe0400 */
[----:B------:R-:W-:Y:S05]  /*213d0*/  @P2 BRA `(.L_x_1958) ;  /* 0x000001e000002947 */ /* 0x000fea0003800000 */
[----:B--2---:R-:W2:Y:S02]  /*213e0*/  S2R R6, SR_TID.X ;  /* 0x0000000000067919 */ /* 0x004ea40000002100 */
        /* <DEDUP_REMOVED lines=12> */
[----:B------:R-:W-:Y:S02]  /*214b0*/  IMAD R0, R2, 0x10, R0 ;  /* 0x0000001002007824 */ /* 0x000fe400078e0200 */
[----:B-----5:R-:W-:-:S03]  /*214c0*/  IMAD R2, R94, -0x80, R95 ;  /* 0xffffff805e027824 */ /* 0x020fc600078e025f */
[C---:B------:R-:W-:Y:S02]  /*214d0*/  IADD3 R3, R0.reuse, 0x8, RZ ;  /* 0x0000000800037810 */ /* 0x040fe40007ffe0ff */
[-C--:B------:R-:W-:Y:S02]  /*214e0*/  ISETP.GE.AND P3, PT, R0, R2.reuse, PT ;  /* 0x000000020000720c */ /* 0x080fe40003f66270 */
[----:B------:R-:W-:-:S11]  /*214f0*/  ISETP.GE.AND P2, PT, R3, R2, PT ;  /* 0x000000020300720c */ /* 0x000fd60003f46270 */
[-C--:B------:R-:W-:Y:S02]  /*21500*/  @!P3 IMAD R0, R0, R8.reuse, RZ ;  /* 0x000000080000b224 */ /* 0x080fe400078e02ff */
[----:B------:R-:W-:-:S03]  /*21510*/  @!P2 IMAD R2, R3, R8, RZ ;  /* 0x000000080302a224 */ /* 0x000fc600078e02ff */
[-C--:B------:R-:W-:Y:S02]  /*21520*/  @!P3 IADD3 R3, P1, R0, R7.reuse, RZ ;  /* 0x000000070003b210 */ /* 0x080fe40007f3e0ff */
[----:B------:R-:W-:Y:S02]  /*21530*/  @!P2 IADD3 R8, P0, R2, R7, RZ ;  /* 0x000000070208a210 */ /* 0x000fe40007f1e0ff */
[-C--:B------:R-:W-:Y:S02]  /*21540*/  @!P3 LEA.HI.X.SX32 R7, R0, R9.reuse, 0x1, P1 ;  /* 0x000000090007b211 */ /* 0x080fe400008f0eff */
[-C--:B------:R-:W-:Y:S02]  /*21550*/  @!P3 LEA R6, P1, R3, R10.reuse, 0x2 ;  /* 0x0000000a0306b211 */ /* 0x080fe400078210ff */
[----:B------:R-:W-:Y:S02]  /*21560*/  @!P2 LEA.HI.X.SX32 R0, R2, R9, 0x1, P0 ;  /* 0x000000090200a211 */ /* 0x000fe400000f0eff */
[----:B------:R-:W-:-:S02]  /*21570*/  @!P2 LEA R2, P0, R8, R10, 0x2 ;  /* 0x0000000a0802a211 */ /* 0x000fc400078010ff */
[-C--:B------:R-:W-:Y:S02]  /*21580*/  @!P3 LEA.HI.X R7, R3, R11.reuse, R7, 0x2, P1 ;  /* 0x0000000b0307b211 */ /* 0x080fe400008f1407 */
[----:B------:R-:W-:-:S03]  /*21590*/  @!P2 LEA.HI.X R3, R8, R11, R0, 0x2, P0 ;  /* 0x0000000b0803a211 */ /* 0x000fc600000f1400 */
[----:B------:R2:W-:Y:S04]  /*215a0*/  @!P3 ST.E [R6.64], R13 ;  /* 0x0000000d0600b985 */ /* 0x0005e8000c101904 */
[----:B------:R2:W-:Y:S02]  /*215b0*/  @!P2 ST.E [R2.64], R14 ;  /* 0x0000000e0200a985 */ /* 0x0005e4000c101904 */
.L_x_1958:
[----:B--2---:R-:W-:Y:S05]  /*215c0*/  BSYNC B0 ;  /* 0x0000000000007941 */ /* 0x004fea0003800000 */
.L_x_1957:
[----:B------:R2:W5:Y:S04]  /*215d0*/  LDL.64 R92, [R1+0x118] ;  /* 0x00011800015c7983 */ /* 0x0005680000100a00 */
[----:B------:R2:W5:Y:S04]  /*215e0*/  LDL R88, [R1+0x80] ;  /* 0x0000800001587983 */ /* 0x0005680000100800 */
[----:B------:R2:W5:Y:S04]  /*215f0*/  LDL R23, [R1+0x7c] ;  /* 0x00007c0001177983 */ /* 0x0005680000100800 */
[----:B------:R2:W5:Y:S04]  /*21600*/  LDL R22, [R1+0x90] ;  /* 0x0000900001167983 */ /* 0x0005680000100800 */
[----:B------:R2:W5:Y:S01]  /*21610*/  LD.E R0, [R136.64+0xc0] ;  /* 0x0000c00488007980 */ /* 0x000562000c101900 */
[----:B------:R-:W-:Y:S01]  /*21620*/  LEA.HI R18, R91, R89, RZ, 0x3 ;  /* 0x000000595b127211 */ /* 0x000fe200078f18ff */
[----:B-----5:R-:W-:Y:S01]  /*21630*/  IMAD R7, R21, R90, RZ ;  /* 0x0000005a15077224 */ /* 0x020fe200078e02ff */
[----:B------:R-:W-:Y:S01]  /*21640*/  SHF.R.S32.HI R8, RZ, 0x1f, R90 ;  /* 0x0000001fff087819 */ /* 0x000fe2000001145a */
[----:B------:R-:W3:Y:S01]  /*21650*/  S2R R3, SR_TID.X ;  /* 0x0000000000037919 */ /* 0x000ee20000002100 */
[----:B------:R-:W-:Y:S01]  /*21660*/  SHF.R.S32.HI R6, RZ, 0x3, R18 ;  /* 0x00000003ff067819 */ /* 0x000fe20000011412 */
[----:B------:R-:W-:Y:S02]  /*21670*/  BSSY B0, `(.L_x_1959) ;  /* 0x000001e000007945 */ /* 0x000fe40003800000 */
[----:B------:R-:W-:Y:S01]  /*21680*/  IMAD R7, R20, R8, R7 ;  /* 0x0000000814077224 */ /* 0x000fe200078e0207 */
[----:B---3--:R-:W-:-:S04]  /*21690*/  SHF.R.S32.HI R2, RZ, 0x1f, R3 ;  /* 0x0000001fff027819 */ /* 0x008fc80000011403 */
[----:B------:R-:W-:-:S04]  /*216a0*/  LEA.HI R2, R2, R3, RZ, 0x3 ;  /* 0x0000000302027211 */ /* 0x000fc800078f18ff */
[----:B------:R-:W-:-:S05]  /*216b0*/  LOP3.LUT R2, R2, 0xfffffff8, RZ, 0xc0, !PT ;  /* 0xfffffff802027812 */ /* 0x000fca00078ec0ff */
[----:B------:R-:W-:-:S04]  /*216c0*/  IMAD.IADD R2, R3, 0x1, -R2 ;  /* 0x0000000103027824 */ /* 0x000fc800078e0a02 */
[----:B------:R-:W-:-:S05]  /*216d0*/  IMAD.SHL.U32 R12, R2, 0x8, RZ ;  /* 0x00000008020c7824 */ /* 0x000fca00078e00ff */
[----:B------:R-:W-:Y:S01]  /*216e0*/  IADD3 R2, P0, R12, R15, RZ ;  /* 0x0000000f0c027210 */ /* 0x000fe20007f1e0ff */
[----:B------:R-:W-:Y:S01]  /*216f0*/  IMAD R15, R94, -0x80, R95 ;  /* 0xffffff805e0f7824 */ /* 0x000fe200078e025f */
[----:B------:R-:W-:-:S05]  /*21700*/  SHF.R.S32.HI R3, RZ, 0x1f, R12 ;  /* 0x0000001fff037819 */ /* 0x000fca000001140c */
[----:B------:R-:W-:Y:S01]  /*21710*/  IMAD.X R3, R3, 0x1, R19, P0 ;  /* 0x0000000103037824 */ /* 0x000fe200000e0613 */
[----:B------:R-:W-:-:S03]  /*21720*/  ISETP.GE.AND P0, PT, R6, R15, PT ;  /* 0x0000000f0600720c */ /* 0x000fc60003f06270 */
[----:B------:R-:W-:-:S04]  /*21730*/  IMAD.WIDE.U32 R10, R20, R90, R2 ;  /* 0x0000005a140a7225 */ /* 0x000fc800078e0002 */
[----:B------:R-:W-:-:S06]  /*21740*/  IMAD.IADD R7, R11, 0x1, R7 ;  /* 0x000000010b077824 */ /* 0x000fcc00078e0207 */
[----:B------:R-:W-:Y:S05]  /*21750*/  @P0 BRA `(.L_x_1960) ;  /* 0x000000f000000947 */ /* 0x000fea0003800000 */
[----:B--2---:R-:W-:Y:S01]  /*21760*/  IMAD R2, R93, R4, RZ ;  /* 0x000000045d027224 */ /* 0x004fe200078e02ff */
[-C--:B------:R-:W-:Y:S01]  /*21770*/  ISETP.GE.AND P4, PT, R12, R0.reuse, PT ;  /* 0x000000000c00720c */ /* 0x080fe20003f86270 */
[----:B------:R-:W-:Y:S01]  /*21780*/  IMAD.MOV.U32 R6, RZ, RZ, R10 ;  /* 0x000000ffff067224 */ /* 0x000fe200078e000a */
[-C--:B------:R-:W-:Y:S01]  /*21790*/  ISETP.GE.AND P3, PT, R88, R0.reuse, PT ;  /* 0x000000005800720c */ /* 0x080fe20003f66270 */
[C---:B------:R-:W-:Y:S01]  /*217a0*/  IMAD R2, R92.reuse, R5, R2 ;  /* 0x000000055c027224 */ /* 0x040fe200078e0202 */
[----:B------:R-:W-:Y:S01]  /*217b0*/  ISETP.GE.AND P2, PT, R23, R0, PT ;  /* 0x000000001700720c */ /* 0x000fe20003f46270 */
[----:B------:R-:W-:Y:S01]  /*217c0*/  IMAD.WIDE.U32 R8, R92, R4, R6 ;  /* 0x000000045c087225 */ /* 0x000fe200078e0006 */
[----:B------:R-:W-:-:S03]  /*217d0*/  ISETP.GE.AND P1, PT, R22, R0, PT ;  /* 0x000000001600720c */ /* 0x000fc60003f26270 */
[----:B------:R-:W-:Y:S01]  /*217e0*/  IMAD.IADD R3, R9, 0x1, R2 ;  /* 0x0000000109037824 */ /* 0x000fe200078e0202 */
[----:B------:R-:W-:-:S04]  /*217f0*/  LEA R2, P0, R8, R16, 0x1 ;  /* 0x0000001008027211 */ /* 0x000fc800078008ff */
[----:B------:R-:W-:-:S05]  /*21800*/  LEA.HI.X R3, R8, R17, R3, 0x1, P0 ;  /* 0x0000001108037211 */ /* 0x000fca00000f0c03 */
[----:B-1----:R1:W-:Y:S04]  /*21810*/  @!P4 ST.E.128 [R2.64], R36 ;  /* 0x000000240200c985 */ /* 0x0023e8000c101d04 */
[----:B------:R1:W-:Y:S04]  /*21820*/  @!P3 ST.E.128 [R2.64+0x80], R32 ;  /* 0x000080200200b985 */ /* 0x0003e8000c101d04 */
[----:B------:R1:W-:Y:S04]  /*21830*/  @!P2 ST.E.128 [R2.64+0x100], R28 ;  /* 0x0001001c0200a985 */ /* 0x0003e8000c101d04 */
[----:B------:R1:W-:Y:S02]  /*21840*/  @!P1 ST.E.128 [R2.64+0x180], R24 ;  /* 0x0001801802009985 */ /* 0x0003e4000c101d04 */
.L_x_1960:
[----:B--2---:R-:W-:Y:S05]  /*21850*/  BSYNC B0 ;  /* 0x0000000000007941 */ /* 0x004fea0003800000 */
.L_x_1959:
[----:B-1----:R-:W-:Y:S01]  /*21860*/  LEA.HI.SX32 R2, R18, 0x20, 0x1d ;  /* 0x0000002012027811 */ /* 0x002fe200078feaff */
[----:B------:R-:W-:Y:S03]  /*21870*/  BSSY B0, `(.L_x_1961) ;  /* 0x0000015000007945 */ /* 0x000fe60003800000 */
[----:B------:R-:W-:-:S13]  /*21880*/  ISETP.GE.AND P0, PT, R2, R15, PT ;  /* 0x0000000f0200720c */ /* 0x000fda0003f06270 */
[----:B------:R-:W-:Y:S05]  /*21890*/  @P0 BRA `(.L_x_1962) ;  /* 0x0000012000000947 */ /* 0x000fea0003800000 */
[----:B------:R-:W-:Y:S01]  /*218a0*/  IADD3 R13, P0, R92, 0x20, RZ ;  /* 0x000000205c0d7810 */ /* 0x000fe20007f1e0ff */
[----:B------:R-:W-:Y:S01]  /*218b0*/  IMAD.MOV.U32 R3, RZ, RZ, R7 ;  /* 0x000000ffff037224 */ /* 0x000fe200078e0007 */
[-C--:B------:R-:W-:Y:S02]  /*218c0*/  ISETP.GE.AND P3, PT, R12, R0.reuse, PT ;  /* 0x000000000c00720c */ /* 0x080fe40003f66270 */
[-C--:B------:R-:W-:Y:S01]  /*218d0*/  ISETP.GE.AND P2, PT, R88, R0.reuse, PT ;  /* 0x000000005800720c */ /* 0x080fe20003f46270 */
[----:B------:R-:W-:Y:S01]  /*218e0*/  IMAD.X R2, RZ, RZ, R93, P0 ;  /* 0x000000ffff027224 */ /* 0x000fe200000e065d */
[-C--:B------:R-:W-:Y:S02]  /*218f0*/  ISETP.GE.AND P1, PT, R23, R0.reuse, PT ;  /* 0x000000001700720c */ /* 0x080fe40003f26270 */
[----:B------:R-:W-:Y:S01]  /*21900*/  ISETP.GE.AND P0, PT, R22, R0, PT ;  /* 0x000000001600720c */ /* 0x000fe20003f06270 */
[----:B------:R-:W-:Y:S02]  /*21910*/  IMAD R14, R2, R4, RZ ;  /* 0x00000004020e7224 */ /* 0x000fe400078e02ff */
[----:B------:R-:W-:-:S04]  /*21920*/  IMAD.MOV.U32 R2, RZ, RZ, R10 ;  /* 0x000000ffff027224 */ /* 0x000fc800078e000a */
[----:B------:R-:W-:-:S04]  /*21930*/  IMAD.WIDE.U32 R8, R4, R13, R2 ;  /* 0x0000000d04087225 */ /* 0x000fc800078e0002 */
[----:B------:R-:W-:Y:S01]  /*21940*/  IMAD R3, R5, R13, R14 ;  /* 0x0000000d05037224 */ /* 0x000fe200078e020e */
[----:B------:R-:W-:-:S03]  /*21950*/  LEA R2, P4, R8, R16, 0x1 ;  /* 0x0000001008027211 */ /* 0x000fc600078808ff */
[----:B------:R-:W-:-:S05]  /*21960*/  IMAD.IADD R3, R9, 0x1, R3 ;  /* 0x0000000109037824 */ /* 0x000fca00078e0203 */
[----:B------:R-:W-:-:S05]  /*21970*/  LEA.HI.X R3, R8, R17, R3, 0x1, P4 ;  /* 0x0000001108037211 */ /* 0x000fca00020f0c03 */
[----:B------:R1:W-:Y:S04]  /*21980*/  @!P3 ST.E.128 [R2.64], R52 ;  /* 0x000000340200b985 */ /* 0x0003e8000c101d04 */
[----:B------:R1:W-:Y:S04]  /*21990*/  @!P2 ST.E.128 [R2.64+0x80], R48 ;  /* 0x000080300200a985 */ /* 0x0003e8000c101d04 */
[----:B------:R1:W-:Y:S04]  /*219a0*/  @!P1 ST.E.128 [R2.64+0x100], R44 ;  /* 0x0001002c02009985 */ /* 0x0003e8000c101d04 */
[----:B------:R1:W-:Y:S02]  /*219b0*/  @!P0 ST.E.128 [R2.64+0x180], R40 ;  /* 0x0001802802008985 */ /* 0x0003e4000c101d04 */
.L_x_1962:
[----:B------:R-:W-:Y:S05]  /*219c0*/  BSYNC B0 ;  /* 0x0000000000007941 */ /* 0x000fea0003800000 */
.L_x_1961:
        /* <DEDUP_REMOVED lines=22> */
.L_x_1964:
[----:B------:R-:W-:Y:S05]  /*21b30*/  BSYNC B0 ;  /* 0x0000000000007941 */ /* 0x000fea0003800000 */
.L_x_1963:
[----:B-1----:R-:W-:Y:S01]  /*21b40*/  LEA.HI.SX32 R2, R18, 0x60, 0x1d ;  /* 0x0000006012027811 */ /* 0x002fe200078feaff */
[----:B------:R-:W-:Y:S01]  /*21b50*/  IMAD.MOV.U32 R3, RZ, RZ, 0x0 ;  /* 0x00000000ff037424 */ /* 0x000fe200078e00ff */
[----:B------:R-:W-:-:S02]  /*21b60*/  MOV R13, 0x70 ;  /* 0x00000070000d7802 */ /* 0x000fc40000000f00 */
[----:B------:R-:W-:-:S03]  /*21b70*/  ISETP.GE.AND P0, PT, R2, R15, PT ;  /* 0x0000000f0200720c */ /* 0x000fc60003f06270 */
[----:B------:R-:W-:-:S10]  /*21b80*/  IMAD.MOV.U32 R2, RZ, RZ, R13 ;  /* 0x000000ffff027224 */ /* 0x000fd400078e000d */
[----:B------:R-:W-:Y:S05]  /*21b90*/  @P0 RET.REL.NODEC R2 `(_ZN5flash16flash_fwd_kernelI23Flash_fwd_kernel_traitsILi256ELi128ELi64ELi8ELb0ELb0EN7cutlass10bfloat16_tE19Flash_kernel_traitsILi256ELi128ELi64ELi8ES3_EELb1ELb0ELb1ELb1ELb0ELb0ELb0ELb1EEEvNS_16Flash_fwd_paramsE) ;  /* 0xfffde46002000950 */ /* 0x000fea0003c3ffff */
[----:B------:R-:W-:Y:S01]  /*21ba0*/  IADD3 R8, P0, R92, 0x60, RZ ;  /* 0x000000605c087810 */ /* 0x000fe20007f1e0ff */
[----:B------:R-:W-:Y:S01]  /*21bb0*/  IMAD.MOV.U32 R3, RZ, RZ, R7 ;  /* 0x000000ffff037224 */ /* 0x000fe200078e0007 */
[-C--:B------:R-:W-:Y:S02]  /*21bc0*/  ISETP.GE.AND P2, PT, R12, R0.reuse, PT ;  /* 0x000000000c00720c */ /* 0x080fe40003f46270 */
[-C--:B------:R-:W-:Y:S01]  /*21bd0*/  ISETP.GE.AND P1, PT, R88, R0.reuse, PT ;  /* 0x000000005800720c */ /* 0x080fe20003f26270 */
[----:B------:R-:W-:Y:S01]  /*21be0*/  IMAD.X R2, RZ, RZ, R93, P0 ;  /* 0x000000ffff027224 */ /* 0x000fe200000e065d */
[----:B------:R-:W-:-:S03]  /*21bf0*/  ISETP.GE.AND P0, PT, R23, R0, PT ;  /* 0x000000001700720c */ /* 0x000fc60003f06270 */
[----:B------:R-:W-:Y:S02]  /*21c00*/  IMAD R9, R2, R4, RZ ;  /* 0x0000000402097224 */ /* 0x000fe400078e02ff */
[----:B------:R-:W-:-:S04]  /*21c10*/  IMAD.MOV.U32 R2, RZ, RZ, R10 ;  /* 0x000000ffff027224 */ /* 0x000fc800078e000a */
[----:B------:R-:W-:-:S04]  /*21c20*/  IMAD.WIDE.U32 R6, R4, R8, R2 ;  /* 0x0000000804067225 */ /* 0x000fc800078e0002 */
[----:B------:R-:W-:Y:S01]  /*21c30*/  IMAD R3, R5, R8, R9 ;  /* 0x0000000805037224 */ /* 0x000fe200078e0209 */
[----:B------:R-:W-:Y:S01]  /*21c40*/  LEA R2, P3, R6, R16, 0x1 ;  /* 0x0000001006027211 */ /* 0x000fe200078608ff */
[----:B------:R-:W-:Y:S01]  /*21c50*/  IMAD.MOV.U32 R4, RZ, RZ, R13 ;  /* 0x000000ffff047224 */ /* 0x000fe200078e000d */
[----:B------:R-:W-:Y:S02]  /*21c60*/  MOV R5, 0x0 ;  /* 0x0000000000057802 */ /* 0x000fe40000000f00 */
[----:B------:R-:W-:-:S04]  /*21c70*/  IADD3 R3, R7, R3, RZ ;  /* 0x0000000307037210 */ /* 0x000fc80007ffe0ff */
[----:B------:R-:W-:-:S05]  /*21c80*/  LEA.HI.X R3, R6, R17, R3, 0x1, P3 ;  /* 0x0000001106037211 */ /* 0x000fca00018f0c03 */
[----:B------:R1:W-:Y:S01]  /*21c90*/  @!P0 ST.E.128 [R2.64+0x100], R76 ;  /* 0x0001004c02008985 */ /* 0x0003e2000c101d04 */
[----:B------:R-:W-:-:S03]  /*21ca0*/  ISETP.GE.AND P0, PT, R22, R0, PT ;  /* 0x000000001600720c */ /* 0x000fc60003f06270 */
[----:B------:R1:W-:Y:S04]  /*21cb0*/  @!P2 ST.E.128 [R2.64], R84 ;  /* 0x000000540200a985 */ /* 0x0003e8000c101d04 */
[----:B------:R1:W-:Y:S06]  /*21cc0*/  @!P1 ST.E.128 [R2.64+0x80], R80 ;  /* 0x0000805002009985 */ /* 0x0003ec000c101d04 */
[----:B------:R-:W-:Y:S05]  /*21cd0*/  @P0 RET.REL.NODEC R4 `(_ZN5flash16flash_fwd_kernelI23Flash_fwd_kernel_traitsILi256ELi128ELi64ELi8ELb0ELb0EN7cutlass10bfloat16_tE19Flash_kernel_traitsILi256ELi128ELi64ELi8ES3_EELb1ELb0ELb1ELb1ELb0ELb0ELb0ELb1EEEvNS_16Flash_fwd_paramsE) ;  /* 0xfffde32004000950 */ /* 0x000fea0003c3ffff */
[----:B------:R2:W-:Y:S02]  /*21ce0*/  ST.E.128 [R2.64+0x180], R72 ;  /* 0x0001804802007985 */ /* 0x0005e4000c101d04 */
[----:B-12---:R-:W-:-:S02]  /*21cf0*/  MOV R2, R13 ;  /* 0x0000000d00027202 */ /* 0x006fc40000000f00 */
[----:B------:R-:W-:-:S04]  /*21d00*/  MOV R3, 0x0 ;  /* 0x0000000000037802 */ /* 0x000fc80000000f00 */
[----:B------:R-:W-:Y:S05]  /*21d10*/  RET.REL.NODEC R2 `(_ZN5flash16flash_fwd_kernelI23Flash_fwd_kernel_traitsILi256ELi128ELi64ELi8ELb0ELb0EN7cutlass10bfloat16_tE19Flash_kernel_traitsILi256ELi128ELi64ELi8ES3_EELb1ELb0ELb1ELb1ELb0ELb0ELb0ELb1EEEvNS_16Flash_fwd_paramsE) ;  /* 0xfffde2e002007950 */ /* 0x000fea0003c3ffff */
.L_x_1950:
[----:B------:R2:W5:Y:S01]  /*21d20*/  LDL R0, [R1+0xbc] ;  /* 0x0000bc0001007983 */ /* 0x0005620000100800 */
[----:B------:R-:W-:Y:S02]  /*21d30*/  MOV R3, 0x2 ;  /* 0x0000000200037802 */ /* 0x000fe40000000f00 */
[----:B------:R-:W-:Y:S02]  /*21d40*/  MOV R2, 0x21d60 ;  /* 0x00021d6000027802 */ /* 0x000fe40000000f00 */
[----:B-12--5:R-:W-:Y:S05]  /*21d50*/  CALL.REL.NOINC `($__internal_0_$__cuda_sm70_shflsync_bfly_p) ;  /* 0x0000012000007944 */ /* 0x026fea0003c00000 */
[----:B------:R-:W-:Y:S01]  /*21d60*/  MOV R0, R6 ;  /* 0x0000000600007202 */ /* 0x000fe20000000f00 */
[----:B------:R-:W-:Y:S05]  /*21d70*/  BRA `(.L_x_1965) ;  /* 0xffffdd6000007947 */ /* 0x000fea000383ffff */
.L_x_1951:
[----:B------:R-:W-:Y:S02]  /*21d80*/  MOV R3, 0x1 ;  /* 0x0000000100037802 */ /* 0x000fe40000000f00 */
[----:B------:R-:W-:Y:S02]  /*21d90*/  MOV R2, 0x21db0 ;  /* 0x00021db000027802 */ /* 0x000fe40000000f00 */
[----:B-1---5:R-:W-:Y:S05]  /*21da0*/  CALL.REL.NOINC `($__internal_0_$__cuda_sm70_shflsync_bfly_p) ;  /* 0x000000d000007944 */ /* 0x022fea0003c00000 */
[----:B------:R-:W-:Y:S02]  /*21db0*/  FADD.FTZ R135, R0, R6 ;  /* 0x0000000600877221 */ /* 0x000fe40000010000 */
[----:B------:R1:W5:Y:S01]  /*21dc0*/  LDL R0, [R1+0xc0] ;  /* 0x0000c00001007983 */ /* 0x0003620000100800 */
[----:B------:R-:W-:Y:S02]  /*21dd0*/  MOV R3, 0x2 ;  /* 0x0000000200037802 */ /* 0x000fe40000000f00 */
[----:B------:R-:W-:-:S02]  /*21de0*/  MOV R2, 0x21e00 ;  /* 0x00021e0000027802 */ /* 0x000fc40000000f00 */
[----:B-1---5:R-:W-:Y:S05]  /*21df0*/  CALL.REL.NOINC `($__internal_0_$__cuda_sm70_shflsync_bfly_p) ;  /* 0x0000008000007944 */ /* 0x022fea0003c00000 */
[----:B------:R-:W2:Y:S01]  /*21e00*/  LDL.LU R0, [R1+0xc0] ;  /* 0x0000c00001007983 */ /* 0x000ea20000300800 */
[----:B------:R-:W-:-:S02]  /*21e10*/  MOV R3, 0x1 ;  /* 0x0000000100037802 */ /* 0x000fc40000000f00 */
[----:B------:R-:W-:Y:S01]  /*21e20*/  MOV R2, 0x21e60 ;  /* 0x00021e6000027802 */ /* 0x000fe20000000f00 */
[----:B--2---:R-:W-:-:S05]  /*21e30*/  FADD.FTZ R4, R0, R6 ;  /* 0x0000000600047221 */ /* 0x004fca0000010000 */
[----:B------:R-:W-:Y:S02]  /*21e40*/  MOV R0, R4 ;  /* 0x0000000400007202 */ /* 0x000fe40000000f00 */
[----:B------:R-:W-:Y:S05]  /*21e50*/  CALL.REL.NOINC `($__internal_0_$__cuda_sm70_shflsync_bfly_p) ;  /* 0x0000002000007944 */ /* 0x000fea0003c00000 */
[----:B------:R-:W-:Y:S01]  /*21e60*/  MOV R2, R6 ;  /* 0x0000000600027202 */ /* 0x000fe20000000f00 */
[----:B------:R-:W-:Y:S05]  /*21e70*/  BRA `(.L_x_1966) ;  /* 0xffffdcf000007947 */ /* 0x000fea000383ffff */
        .weak           $__internal_0_$__cuda_sm70_shflsync_bfly_p
        .type           $__internal_0_$__cuda_sm70_shflsync_bfly_p,@function
        .size           $__internal_0_$__cuda_sm70_shflsync_bfly_p,(.L_x_2021 - $__internal_0_$__cuda_sm70_shflsync_bfly_p)
$__internal_0_$__cuda_sm70_shflsync_bfly_p:
[----:B------:R-:W-:Y:S04]  /*21e80*/  WARPSYNC R7 ;  /* 0x0000000700007348 */ /* 0x000fe80003800000 */
[----:B------:R1:W2:Y:S02]  /*21e90*/  SHFL.BFLY PT, R6, R0, R3, R8 ;  /* 0x0c00000300067389 */ /* 0x0002a400000e0008 */
[----:B-1----:R-:W-:-:S04]  /*21ea0*/  MOV R3, 0x0 ;  /* 0x0000000000037802 */ /* 0x002fc80000000f00 */
[----:B--2---:R-:W-:Y:S05]  /*21eb0*/  RET.REL.NODEC R2 `(_ZN5flash16flash_fwd_kernelI23Flash_fwd_kernel_traitsILi256ELi128ELi64ELi8ELb0ELb0EN7cutlass10bfloat16_tE19Flash_kernel_traitsILi256ELi128ELi64ELi8ES3_EELb1ELb0ELb1ELb1ELb0ELb0ELb0ELb1EEEvNS_16Flash_fwd_paramsE) ;  /* 0xfffde14002007950 */ /* 0x004fea0003c3ffff */
.L_x_1967:
        /* <DEDUP_REMOVED lines=12> */
.L_x_2021:


//--------------------- .text._ZN5flash16flash_fwd_kernelI23Flash_fwd_kernel_traitsILi256ELi128ELi64ELi8ELb0ELb0EN7cutlass10bfloat16_tE19Flash_kernel_traitsILi256ELi128ELi64ELi8ES3_EELb0ELb0ELb1ELb1ELb0ELb0ELb1ELb0EEEvNS_16Flash_fwd_paramsE --------------------------
	.section	.text._ZN5flash16flash_fwd_kernelI23Flash_fwd_kernel_traitsILi256ELi128ELi64ELi8ELb0ELb0EN7cutlass10bfloat16_tE19Flash_kernel_traitsILi256ELi128ELi64ELi8ES3_EELb0ELb0ELb1ELb1ELb0ELb0ELb1ELb0EEEvNS_16Flash_fwd_paramsE,"ax",@progbits
	.sectioninfo	@"SHI_REGISTERS=255"
	.align	128
        .global         _ZN5flash16flash_fwd_kernelI23Flash_fwd_kernel_traitsILi256ELi128ELi64ELi8ELb0ELb0EN7cutlass10bfloat16_tE19Flash_kernel_traitsILi256ELi128ELi64ELi8ES3_EELb0ELb0ELb1ELb1ELb0ELb0ELb1ELb0EEEvNS_16Flash_fwd_paramsE
        .type           _ZN5flash16flash_fwd_kernelI23Flash_fwd_kernel_traitsILi256ELi128ELi64ELi8ELb0ELb0EN7cutlass10bfloat16_tE19Flash_kernel_traitsILi256ELi128ELi64ELi8ES3_EELb0ELb0ELb1ELb1ELb0ELb0ELb1ELb0EEEvNS_16Flash_fwd_paramsE,@function
        .size           _ZN5flash16flash_fwd_kernelI23Flash_fwd_kernel_traitsILi256ELi128ELi64ELi8ELb0ELb0EN7cutlass10bfloat16_tE19Flash_kernel_traitsILi256ELi128ELi64ELi8ES3_EELb0ELb0ELb1ELb1ELb0ELb0ELb1ELb0EEEvNS_16Flash_fwd_paramsE,(.L_x_2065 - _ZN5flash16flash_fwd_kernelI23Flash_fwd_kernel_traitsILi256ELi128ELi64ELi8ELb0ELb0EN7cutlass10bfloat16_tE19Flash_kernel_traitsILi256ELi128ELi64ELi8ES3_EELb0ELb0ELb1ELb1ELb0ELb0ELb1ELb0EEEvNS_16Flash_fwd_paramsE)
        .other          _ZN5flash16flash_fwd_kernelI23Flash_fwd_kernel_traitsILi256ELi128ELi64ELi8ELb0ELb0EN7cutlass10bfloat16_tE19Flash_kernel_traitsILi256ELi128ELi64ELi8ES3_EELb0ELb0ELb1ELb1ELb0ELb0ELb1ELb0EEEvNS_16Flash_fwd_paramsE,@"STO_CUDA_ENTRY STV_DEFAULT"
_ZN5flash16flash_fwd_kernelI23Flash_fwd_kernel_traitsILi256ELi128ELi64ELi8ELb0ELb0EN7cutlass10bfloat16_tE19Flash_kernel_traitsILi256ELi128ELi64ELi8ES3_EELb0ELb0ELb1ELb1ELb0ELb0ELb1ELb0EEEvNS_16Flash_fwd_paramsE:
.text._ZN5flash16flash_fwd_kernelI23Flash_fwd_kernel_traitsILi256ELi128ELi64ELi8ELb0ELb0EN7cutlass10bfloat16_tE19Flash_kernel_traitsILi256ELi128ELi64ELi8ES3_EELb0ELb0ELb1ELb1ELb0ELb0ELb1ELb0EEEvNS_16Flash_fwd_paramsE:
        /* <DEDUP_REMOVED lines=56> */
.L_x_1968:
[----:B-1----:R-:W-:Y:S02]  /*0380*/  ULDC UR6, c[0x0][0x218] ;  /* 0x0000860000067ab9 */ /* 0x002fe40000000800 */
.L_x_1969:
        /* <DEDUP_REMOVED lines=125> */
.L_x_1972:
[----:B------:R-:W-:Y:S05]  /*0b60*/  BSYNC B0 ;  /* 0x0000000000007941 */ /* 0x000fea0003800000 */
.L_x_1971:
        /* <DEDUP_REMOVED lines=22> */
.L_x_1974:
[----:B------:R-:W-:Y:S05]  /*0cd0*/  BSYNC B0 ;  /* 0x0000000000007941 */ /* 0x000fea0003800000 */
.L_x_1973:
        /* <DEDUP_REMOVED lines=22> */
.L_x_1976:
[----:B------:R-:W-:Y:S05]  /*0e40*/  BSYNC B0 ;  /* 0x0000000000007941 */ /* 0x000fea0003800000 */
.L_x_1975:
        /* <DEDUP_REMOVED lines=21> */
.L_x_1978:
[----:B------:R-:W-:Y:S05]  /*0fa0*/  BSYNC B0 ;  /* 0x0000000000007941 */ /* 0x000fea0003800000 */
.L_x_1977:
        /* <DEDUP_REMOVED lines=35> */
.L_x_1970:
        /* <DEDUP_REMOVED lines=33> */
.L_x_1979:
        /* <DEDUP_REMOVED lines=51> */
.L_x_1980:
        /* <DEDUP_REMOVED lines=132> */
.L_x_1982:
[----:B------:R-:W-:Y:S05]  /*1f60*/  BSYNC B0 ;  /* 0x0000000000007941 */ /* 0x000fea0003800000 */
.L_x_1981:
        /* <DEDUP_REMOVED lines=45> */
.L_x_1984:
[----:B------:R-:W-:Y:S05]  /*2240*/  BSYNC B0 ;  /* 0x0000000000007941 */ /* 0x000fea0003800000 */
.L_x_1983:
        /* <DEDUP_REMOVED lines=45> */
.L_x_1986:
[----:B------:R-:W-:Y:S05]  /*2520*/  BSYNC B0 ;  /* 0x0000000000007941 */ /* 0x000fea0003800000 */
.L_x_1985:
        /* <DEDUP_REMOVED lines=48> */
.L_x_1988:
[----:B------:R-:W-:Y:S05]  /*2830*/  BSYNC B0 ;  /* 0x0000000000007941 */ /* 0x000fea0003800000 */
.L_x_1987:
        /* <DEDUP_REMOVED lines=48> */
.L_x_1990:
[----:B------:R-:W-:Y:S05]  /*2b40*/  BSYNC B0 ;  /* 0x0000000000007941 */ /* 0x000fea0003800000 */
.L_x_1989:
        /* <DEDUP_REMOVED lines=42> */
.L_x_1992:
[----:B------:R-:W-:Y:S05]  /*2df0*/  BSYNC B0 ;  /* 0x0000000000007941 */ /* 0x000fea0003800000 */
.L_x_1991:
        /* <DEDUP_REMOVED lines=84> */
.L_x_1994:
[----:B-1----:R-:W-:Y:S05]  /*3340*/  BSYNC B0 ;  /* 0x0000000000007941 */ /* 0x002fea0003800000 */
.L_x_1993:
        /* <DEDUP_REMOVED lines=45> */
.L_x_1996:
[----:B------:R-:W-:Y:S05]  /*3620*/  BSYNC B0 ;  /* 0x0000000000007941 */ /* 0x000fea0003800000 */
.L_x_1995:
        /* <DEDUP_REMOVED lines=22> */
[----:B------:R-:W-:-:S02]  /*3790*/  IADD3 R211, R200, 0x10020, RZ ;  /* 0x00010020c8d37810 */ /* 0x000fc40007ffe0ff */
[----:B------:R-:W-:Y:S01]  /*37a0*/  @P1 IADD3 R211, R2, -0x20, RZ ;  /* 0xffffffe002d31810 */ /* 0x000fe20007ffe0ff */
[----:B------:R-:W4:Y:S01]  /*37b0*/  LDSM.16.M88.4 R20, [R200+0x11000] ;  /* 0x01100000c814783b */ /* 0x000f220000000200 */
[----:B------:R-:W-:Y:S02]  /*37c0*/  IMAD.MOV.U32 R2, RZ, RZ, 0x40 ;  /* 0x00000040ff027424 */ /* 0x000fe400078e00ff */
[C---:B------:R-:W-:Y:S01]  /*37d0*/  IADD3 R226, R211.reuse, 0x800, RZ ;  /* 0x00000800d3e27810 */ /* 0x040fe20007ffe0ff */
[----:B------:R-:W5:Y:S01]  /*37e0*/  LDSM.16.M88.4 R16, [R200+0x10800] ;  /* 0x01080000c810783b */ /* 0x000f620000000200 */
[C---:B------:R-:W-:Y:S02]  /*37f0*/  IADD3 R225, R211.reuse, 0x1000, RZ ;  /* 0x00001000d3e17810 */ /* 0x040fe40007ffe0ff */
[----:B------:R-:W-:Y:S01]  /*3800*/  SEL R2, R2, 0xffffffc0, !P2 ;  /* 0xffffffc002027807 */ /* 0x000fe20005000000 */
[----:B------:R-:W1:Y:S01]  /*3810*/  LDSM.16.M88.4 R44, [R200+0x11800] ;  /* 0x01180000c82c783b */ /* 0x000e620000000200 */
[----:B------:R-:W-:-:S02]  /*3820*/  IADD3 R224, R211, 0x1800, RZ ;  /* 0x00001800d3e07810 */ /* 0x000fc40007ffe0ff */
[C---:B------:R-:W-:Y:S01]  /*3830*/  IADD3 R223, R211.reuse, 0x2000, RZ ;  /* 0x00002000d3df7810 */ /* 0x040fe20007ffe0ff */
[----:B------:R-:W-:Y:S01]  /*3840*/  LDSM.16.M88.4 R40, [R211] ;  /* 0x00000000d328783b */ /* 0x000fe20000000200 */
[----:B------:R-:W-:Y:S01]  /*3850*/  IMAD.IADD R206, R200, 0x1, R2 ;  /* 0x00000001c8ce7824 */ /* 0x000fe200078e0202 */
[C---:B------:R-:W-:Y:S01]  /*3860*/  IADD3 R222, R211.reuse, 0x2800, RZ ;  /* 0x00002800d3de7810 */ /* 0x040fe20007ffe0ff */
[----:B------:R-:W-:Y:S01]  /*3870*/  IMAD.IADD R205, R2, 0x1, R211 ;  /* 0x0000000102cd7824 */ /* 0x000fe200078e02d3 */
[----:B------:R-:W-:Y:S01]  /*3880*/  LDSM.16.M88.4 R60, [R211+0x1000] ;  /* 0x00100000d33c783b */ /* 0x000fe20000000200 */
[----:B------:R-:W-:Y:S01]  /*3890*/  IMAD.U32 R2, RZ, RZ, UR31 ;  /* 0x0000001fff027e24 */ /* 0x000fe2000f8e00ff */
[C---:B------:R-:W-:Y:S02]  /*38a0*/  IADD3 R221, R211.reuse, 0x3000, RZ ;  /* 0x00003000d3dd7810 */ /* 0x040fe40007ffe0ff */
[----:B------:R-:W-:Y:S01]  /*38b0*/  LDSM.16.M88.4 R32, [R211+0x800] ;  /* 0x00080000d320783b */ /* 0x000fe20000000200 */
        /* <DEDUP_REMOVED lines=8> */
[----:B------:R-:W-:Y:S01]  /*3940*/  LDSM.16.M88.4 R88, [R206+0x11000] ;  /* 0x01100000ce58783b */ /* 0x000fe20000000200 */
[----:B------:R-:W-:Y:S02]  /*3950*/  IADD3 R100, R7, 0x20, RZ ;  /* 0x0000002007647810 */ /* 0x000fe40007ffe0ff */
[C---:B------:R-:W-:Y:S01]  /*3960*/  IADD3 R218, R211.reuse, 0x4800, RZ ;  /* 0x00004800d3da7810 */ /* 0x040fe20007ffe0ff */
[----:B--2---:R-:W-:Y:S01]  /*3970*/  HMMA.16816.F32.BF16 R48, R12, R8, RZ ;  /* 0x000000080c30723c */ /* 0x004fe200000418ff */
[----:B------:R-:W-:Y:S01]  /*3980*/  LDSM.16.M88.4 R84, [R206+0x10800] ;  /* 0x01080000ce54783b */ /* 0x000fe20000000200 */
[----:B------:R-:W-:-:S02]  /*3990*/  IADD3 R217, R211, 0x5000, RZ ;  /* 0x00005000d3d97810 */ /* 0x000fc40007ffe0ff */
[C---:B------:R-:W-:Y:S01]  /*39a0*/  IADD3 R216, R211.reuse, 0x5800, RZ ;  /* 0x00005800d3d87810 */ /* 0x040fe20007ffe0ff */
[----:B------:R-:W-:Y:S01]  /*39b0*/  LDSM.16.M88.4 R80, [R206+0x11800] ;  /* 0x01180000ce50783b */ /* 0x000fe20000000200 */
[C---:B------:R-:W-:Y:S02]  /*39c0*/  IADD3 R215, R211.reuse, 0x6000, RZ ;  /* 0x00006000d3d77810 */ /* 0x040fe40007ffe0ff */
[----:B------:R-:W-:Y:S01]  /*39d0*/  HMMA.16816.F32.BF16 R52, R12, R10, RZ ;  /* 0x0000000a0c34723c */ /* 0x000fe200000418ff */
[----:B------:R-:W2:Y:S01]  /*39e0*/  LDSM.16.M88.4 R8, [R208] ;  /* 0x00000000d008783b */ /* 0x000ea20000000200 */
[C---:B------:R-:W-:Y:S02]  /*39f0*/  IADD3 R214, R211.reuse, 0x6800, RZ ;  /* 0x00006800d3d67810 */ /* 0x040fe40007ffe0ff */
[C---:B------:R-:W-:Y:S01]  /*3a00*/  IADD3 R213, R211.reuse, 0x7000, RZ ;  /* 0x00007000d3d57810 */ /* 0x040fe20007ffe0ff */
[----:B------:R-:W-:Y:S01]  /*3a10*/  LDSM.16.M88.4 R92, [R200+0x13000] ;  /* 0x01300000c85c783b */ /* 0x000fe20000000200 */
[----:B------:R-:W-:-:S02]  /*3a20*/  IADD3 R212, R211, 0x7800, RZ ;  /* 0x00007800d3d47810 */ /* 0x000fc40007ffe0ff */
[C---:B----4-:R-:W-:Y:S01]  /*3a30*/  HMMA.16816.F32.BF16 R24, R12.reuse, R20, RZ ;  /* 0x000000140c18723c */ /* 0x050fe200000418ff */
[----:B------:R-:W-:Y:S07]  /*3a40*/  LDSM.16.M88.4 R96, [R211+0x2000] ;  /* 0x00200000d360783b */ /* 0x000fee0000000200 */
[C---:B-----5:R-:W-:Y:S08]  /*3a50*/  HMMA.16816.F32.BF16 R36, R12.reuse, R16, RZ ;  /* 0x000000100c24723c */ /* 0x060ff000000418ff */
[C---:B------:R-:W-:Y:S01]  /*3a60*/  HMMA.16816.F32.BF16 R28, R12.reuse, R18, RZ ;  /* 0x000000120c1c723c */ /* 0x040fe200000418ff */
[----:B------:R-:W4:Y:S07]  /*3a70*/  LDSM.16.M88.4 R16, [R210] ;  /* 0x00000000d210783b */ /* 0x000f2e0000000200 */
[C---:B------:R-:W-:Y:S08]  /*3a80*/  HMMA.16816.F32.BF16 R20, R12.reuse, R22, RZ ;  /* 0x000000160c14723c */ /* 0x040ff000000418ff */
[C---:B-1----:R-:W-:Y:S08]  /*3a90*/  HMMA.16816.F32.BF16 R56, R12.reuse, R44, RZ ;  /* 0x0000002c0c38723c */ /* 0x042ff000000418ff */
[----:B------:R-:W-:Y:S08]  /*3aa0*/  HMMA.16816.F32.BF16 R12, R12, R46, RZ ;  /* 0x0000002e0c0c723c */ /* 0x000ff000000418ff */
[C---:B--2---:R-:W-:Y:S08]  /*3ab0*/  HMMA.16816.F32.BF16 R48, R8.reuse, R40, R48 ;  /* 0x000000280830723c */ /* 0x044ff00000041830 */
[C---:B------:R-:W-:Y:S08]  /*3ac0*/  HMMA.16816.F32.BF16 R44, R8.reuse, R60, R24 ;  /* 0x0000003c082c723c */ /* 0x040ff00000041818 */
[C---:B------:R-:W-:Y:S08]  /*3ad0*/  HMMA.16816.F32.BF16 R68, R8.reuse, R42, R52 ;  /* 0x0000002a0844723c */ /* 0x040ff00000041834 */
[C---:B------:R-:W-:Y:S08]  /*3ae0*/  HMMA.16816.F32.BF16 R64, R8.reuse, R32, R36 ;  /* 0x000000200840723c */ /* 0x040ff00000041824 */
[C---:B------:R-:W-:Y:S01]  /*3af0*/  HMMA.16816.F32.BF16 R52, R8.reuse, R34, R28 ;  /* 0x000000220834723c */ /* 0x040fe2000004181c */
[----:B------:R-:W-:Y:S07]  /*3b00*/  LDSM.16.M88.4 R28, [R205] ;  /* 0x00000000cd1c783b */ /* 0x000fee0000000200 */
[C---:B------:R-:W-:Y:S01]  /*3b10*/  HMMA.16816.F32.BF16 R32, R8.reuse, R74, R12 ;  /* 0x0000004a0820723c */ /* 0x040fe2000004180c */
[----:B------:R-:W1:Y:S07]  /*3b20*/  LDSM.16.M88.4 R12, [R209] ;  /* 0x00000000d10c783b */ /* 0x000e6e0000000200 */
[C---:B------:R-:W-:Y:S01]  /*3b30*/  HMMA.16816.F32.BF16 R40, R8.reuse, R62, R20 ;  /* 0x0000003e0828723c */ /* 0x040fe20000041814 */
[----:B------:R-:W-:Y:S07]  /*3b40*/  LDSM.16.M88.4 R60, [R205+0x1000] ;  /* 0x00100000cd3c783b */ /* 0x000fee0000000200 */
[----:B------:R-:W-:Y:S01]  /*3b50*/  HMMA.16816.F32.BF16 R36, R8, R72, R56 ;  /* 0x000000480824723c */ /* 0x000fe20000041838 */
[----:B------:R-:W-:Y:S07]  /*3b60*/  LDSM.16.M88.4 R8, [R207+0x4000] ;  /* 0x00400000cf08783b */ /* 0x000fee0000000200 */
[C---:B----4-:R-:W-:Y:S08]  /*3b70*/  HMMA.16816.F32.BF16 R24, R16.reuse, R76, R48 ;  /* 0x0000004c1018723c */ /* 0x050ff00000041830 */
[C---:B------:R-:W-:Y:S01]  /*3b80*/  HMMA.16816.F32.BF16 R72, R16.reuse, R88, R44 ;  /* 0x000000581048723c */ /* 0x040fe2000004182c */
[----:B------:R-:W2:Y:S07]  /*3b90*/  LDSM.16.M88.4 R44, [R205+0x800] ;  /* 0x00080000cd2c783b */ /* 0x000eae0000000200 */
[C---:B------:R-:W-:Y:S01]  /*3ba0*/  HMMA.16816.F32.BF16 R20, R16.reuse, R78, R68 ;  /* 0x0000004e1014723c */ /* 0x040fe20000041844 */
[----:B------:R-:W4:Y:S07]  /*3bb0*/  LDSM.16.M88.4 R76, [R205+0x1800] ;  /* 0x00180000cd4c783b */ /* 0x000f2e0000000200 */
[C---:B------:R-:W-:Y:S08]  /*3bc0*/  HMMA.16816.F32.BF16 R56, R16.reuse, R84, R64 ;  /* 0x000000541038723c */ /* 0x040ff00000041840 */
[C---:B------:R-:W-:Y:S01]  /*3bd0*/  HMMA.16816.F32.BF16 R52, R16.reuse, R86, R52 ;  /* 0x000000561034723c */ /* 0x040fe20000041834 */
[----:B------:R-:W5:Y:S07]  /*3be0*/  LDSM.16.M88.4 R84, [R200+0x12000] ;  /* 0x01200000c854783b */ /* 0x000f6e0000000200 */
[C---:B------:R-:W-:Y:S01]  /*3bf0*/  HMMA.16816.F32.BF16 R68, R16.reuse, R90, R40 ;  /* 0x0000005a1044723c */ /* 0x040fe20000041828 */
[----:B------:R-:W-:Y:S07]  /*3c00*/  LDSM.16.M88.4 R88, [R200+0x13800] ;  /* 0x01380000c858783b */ /* 0x000fee0000000200 */
[C---:B------:R-:W-:Y:S08]  /*3c10*/  HMMA.16816.F32.BF16 R64, R16.reuse, R80, R36 ;  /* 0x000000501040723c */ /* 0x040ff00000041824 */
[----:B------:R-:W-:Y:S01]  /*3c20*/  HMMA.16816.F32.BF16 R48, R16, R82, R32 ;  /* 0x000000521030723c */ /* 0x000fe20000041820 */
[----:B------:R-:W3:Y:S04]  /*3c30*/  LDSM.16.M88.4 R80, [R200+0x12800] ;  /* 0x01280000c850783b */ /* 0x000ee80000000200 */
[----:B------:R-:W3:Y:S03]  /*3c40*/  LDSM.16.M88.4 R16, [R208+0x4000] ;  /* 0x00400000d010783b */ /* 0x000ee60000000200 */
[C---:B-1----:R-:W-:Y:S08]  /*3c50*/  HMMA.16816.F32.BF16 R40, R12.reuse, R28, R24 ;  /* 0x0000001c0c28723c */ /* 0x042ff00000041818 */
[C---:B------:R-:W-:Y:S08]  /*3c60*/  HMMA.16816.F32.BF16 R32, R12.reuse, R30, R20 ;  /* 0x0000001e0c20723c */ /* 0x040ff00000041814 */
[C---:B--2---:R-:W-:Y:S01]  /*3c70*/  HMMA.16816.F32.BF16 R28, R12.reuse, R44, R56 ;  /* 0x0000002c0c1c723c */ /* 0x044fe20000041838 */
[----:B------:R-:W1:Y:S07]  /*3c80*/  LDSM.16.M88.4 R56, [R211+0x2800] ;  /* 0x00280000d338783b */ /* 0x000e6e0000000200 */
[C---:B------:R-:W-:Y:S08]  /*3c90*/  HMMA.16816.F32.BF16 R24, R12.reuse, R46, R52 ;  /* 0x0000002e0c18723c */ /* 0x040ff00000041834 */
[C---:B------:R-:W-:Y:S01]  /*3ca0*/  HMMA.16816.F32.BF16 R20, R12.reuse, R60, R72 ;  /* 0x0000003c0c14723c */ /* 0x040fe20000041848 */
[----:B------:R-:W-:Y:S07]  /*3cb0*/  LDSM.16.M88.4 R72, [R206+0x12800] ;  /* 0x01280000ce48783b */ /* 0x000fee0000000200 */
[C---:B------:R-:W-:Y:S01]  /*3cc0*/  HMMA.16816.F32.BF16 R36, R12.reuse, R62, R68 ;  /* 0x0000003e0c24723c */ /* 0x040fe20000041844 */
[----:B------:R-:W-:Y:S07]  /*3cd0*/  LDSM.16.M88.4 R68, [R206+0x13800] ;  /* 0x01380000ce44783b */ /* 0x000fee0000000200 */
[C---:B----4-:R-:W-:Y:S01]  /*3ce0*/  HMMA.16816.F32.BF16 R44, R12.reuse, R76, R64 ;  /* 0x0000004c0c2c723c */ /* 0x050fe20000041840 */
[----:B------:R-:W2:Y:S07]  /*3cf0*/  LDSM.16.M88.4 R64, [R211+0x3000] ;  /* 0x00300000d340783b */ /* 0x000eae0000000200 */
[----:B------:R-:W-:Y:S01]  /*3d00*/  HMMA.16816.F32.BF16 R12, R12, R78, R48 ;  /* 0x0000004e0c0c723c */ /* 0x000fe20000041830 */
[----:B------:R-:W4:Y:S07]  /*3d10*/  LDSM.16.M88.4 R76, [R211+0x3800] ;  /* 0x00380000d34c783b */ /* 0x000f2e0000000200 */
[C---:B-----5:R-:W-:Y:S08]  /*3d20*/  HMMA.16816.F32.BF16 R40, R8.reuse, R84, R40 ;  /* 0x000000540828723c */ /* 0x060ff00000041828 */
[C---:B------:R-:W-:Y:S01]  /*3d30*/  HMMA.16816.F32.BF16 R52, R8.reuse, R86, R32 ;  /* 0x000000560834723c */ /* 0x040fe20000041820 */
[----:B------:R-:W-:Y:S07]  /*3d40*/  LDSM.16.M88.4 R84, [R205+0x2000] ;  /* 0x00200000cd54783b */ /* 0x000fee0000000200 */
[C---:B---3--:R-:W-:Y:S08]  /*3d50*/  HMMA.16816.F32.BF16 R60, R8.reuse, R80, R28 ;  /* 0x00000050083c723c */ /* 0x048ff0000004181c */
[C---:B------:R-:W-:Y:S01]  /*3d60*/  HMMA.16816.F32.BF16 R48, R8.reuse, R82, R24 ;  /* 0x000000520830723c */ /* 0x040fe20000041818 */
[----:B------:R-:W-:Y:S07]  /*3d70*/  LDSM.16.M88.4 R80, [R205+0x2800] ;  /* 0x00280000cd50783b */ /* 0x000fee0000000200 */
[C---:B------:R-:W-:Y:S07]  /*3d80*/  HMMA.16816.F32.BF16 R32, R8.reuse, R92, R20 ;  /* 0x0000005c0820723c */ /* 0x040fee0000041814 */
[C---:B------:R-:W-:Y:S01]  /*3d90*/  IADD3 R93, R7.reuse, 0x19, RZ ;  /* 0x00000019075d7810 */ /* 0x040fe20007ffe0ff */
[----:B------:R-:W-:Y:S01]  /*3da0*/  HMMA.16816.F32.BF16 R28, R8, R94, R36 ;  /* 0x0000005e081c723c */ /* 0x000fe20000041824 */
[----:B------:R-:W-:-:S06]  /*3db0*/  IADD3 R92, R7, 0x21, RZ ;  /* 0x00000021075c7810 */ /* 0x000fcc0007ffe0ff */
[C---:B------:R-:W-:Y:S01]  /*3dc0*/  IADD3 R95, R7.reuse, 0x9, RZ ;  /* 0x00000009075f7810 */ /* 0x040fe20007ffe0ff */
[----:B------:R-:W-:Y:S01]  /*3dd0*/  HMMA.16816.F32.BF16 R20, R8, R90, R12 ;  /* 0x0000005a0814723c */ /* 0x000fe2000004180c */
[----:B------:R-:W-:Y:S01]  /*3de0*/  LDSM.16.M88.4 R12, [R210+0x4000] ;  /* 0x00400000d20c783b */ /* 0x000fe20000000200 */
[----:B------:R-:W-:-:S06]  /*3df0*/  IADD3 R94, R7, 0x11, RZ ;  /* 0x00000011075e7810 */ /* 0x000fcc0007ffe0ff */
[----:B------:R-:W-:Y:S01]  /*3e00*/  HMMA.16816.F32.BF16 R36, R16, R96, R40 ;  /* 0x000000601024723c */ /* 0x000fe20000041828 */
[----:B------:R-:W3:Y:S06]  /*3e10*/  LDSM.16.M88.4 R40, [R206+0x12000] ;  /* 0x01200000ce28783b */ /* 0x000eec0000000200 */
[C---:B------:R-:W-:Y:S01]  /*3e20*/  IADD3 R97, R7.reuse, 0x30, RZ ;  /* 0x0000003007617810 */ /* 0x040fe20007ffe0ff */
[----:B------:R-:W-:Y:S01]  /*3e30*/  HMMA.16816.F32.BF16 R24, R8, R88, R44 ;  /* 0x000000580818723c */ /* 0x000fe2000004182c */
[----:B------:R-:W5:Y:S01]  /*3e40*/  LDSM.16.M88.4 R88, [R206+0x13000] ;  /* 0x01300000ce58783b */ /* 0x000f620000000200 */
[----:B------:R-:W-:-:S03]  /*3e50*/  IADD3 R96, R7, 0x31, RZ ;  /* 0x0000003107607810 */ /* 0x000fc60007ffe0ff */
[----:B------:R-:W3:Y:S03]  /*3e60*/  LDSM.16.M88.4 R8, [R209+0x4000] ;  /* 0x00400000d108783b */ /* 0x000ee60000000200 */
[C---:B------:R-:W-:Y:S07]  /*3e70*/  HMMA.16816.F32.BF16 R44, R16.reuse, R98, R52 ;  /* 0x00000062102c723c */ /* 0x040fee0000041834 */
[C---:B------:R-:W-:Y:S01]  /*3e80*/  IADD3 R99, R7.reuse, 0x28, RZ ;  /* 0x0000002807637810 */ /* 0x040fe20007ffe0ff */
[----:B-1----:R-:W-:Y:S01]  /*3e90*/  HMMA.16816.F32.BF16 R60, R16, R56, R60 ;  /* 0x00000038103c723c */ /* 0x002fe2000004183c */
[----:B------:R-:W-:-:S07]  /*3ea0*/  IADD3 R98, R7, 0x29, RZ ;  /* 0x0000002907627810 */ /* 0x000fce0007ffe0ff */
[C---:B------:R-:W-:Y:S08]  /*3eb0*/  HMMA.16816.F32.BF16 R56, R16.reuse, R58, R48 ;  /* 0x0000003a1038723c */ /* 0x040ff00000041830 */
[C---:B--2---:R-:W-:Y:S08]  /*3ec0*/  HMMA.16816.F32.BF16 R52, R16.reuse, R64, R32 ;  /* 0x000000401034723c */ /* 0x044ff00000041820 */
[C---:B------:R-:W-:Y:S08]  /*3ed0*/  HMMA.16816.F32.BF16 R48, R16.reuse, R66, R28 ;  /* 0x000000421030723c */ /* 0x040ff0000004181c */
[C---:B----4-:R-:W-:Y:S08]  /*3ee0*/  HMMA.16816.F32.BF16 R64, R16.reuse, R76, R24 ;  /* 0x0000004c1040723c */ /* 0x050ff00000041818 */
[----:B------:R-:W-:Y:S01]  /*3ef0*/  HMMA.16816.F32.BF16 R32, R16, R78, R20 ;  /* 0x0000004e1020723c */ /* 0x000fe20000041814 */
[----:B------:R-:W1:Y:S04]  /*3f00*/  LDSM.16.M88.4 R76, [R205+0x3000] ;  /* 0x00300000cd4c783b */ /* 0x000e680000000200 */
[----:B------:R-:W-:Y:S03]  /*3f10*/  LDSM.16.M88.4 R16, [R207+0x8000] ;  /* 0x00800000cf10783b */ /* 0x000fe60000000200 */
[C---:B---3--:R-:W-:Y:S08]  /*3f20*/  HMMA.16816.F32.BF16 R28, R12.reuse, R40, R36 ;  /* 0x000000280c1c723c */ /* 0x048ff00000041824 */
[C---:B------:R-:W-:Y:S08]  /*3f30*/  HMMA.16816.F32.BF16 R24, R12.reuse, R42, R44 ;  /* 0x0000002a0c18723c */ /* 0x040ff0000004182c */
[C---:B------:R-:W-:Y:S01]  /*3f40*/  HMMA.16816.F32.BF16 R20, R12.reuse, R72, R60 ;  /* 0x000000480c14723c */ /* 0x040fe2000004183c */
[----:B------:R-:W2:Y:S07]  /*3f50*/  LDSM.16.M88.4 R60, [R205+0x3800] ;  /* 0x00380000cd3c783b */ /* 0x000eae0000000200 */
[C---:B-----5:R-:W-:Y:S08]  /*3f60*/  HMMA.16816.F32.BF16 R52, R12.reuse, R88, R52 ;  /* 0x000000580c34723c */ /* 0x060ff00000041834 */
[C---:B------:R-:W-:Y:S01]  /*3f70*/  HMMA.16816.F32.BF16 R48, R12.reuse, R90, R48 ;  /* 0x0000005a0c30723c */ /* 0x040fe20000041830 */
[----:B------:R-:W3:Y:S07]  /*3f80*/  LDSM.16.M88.4 R88, [R200+0x14000] ;  /* 0x01400000c858783b */ /* 0x000eee0000000200 */
[C---:B------:R-:W-:Y:S08]  /*3f90*/  HMMA.16816.F32.BF16 R40, R12.reuse, R74, R56 ;  /* 0x0000004a0c28723c */ /* 0x040ff00000041838 */
[C---:B------:R-:W-:Y:S01]  /*3fa0*/  HMMA.16816.F32.BF16 R56, R12.reuse, R68, R64 ;  /* 0x000000440c38723c */ /* 0x040fe20000041840 */
[----:B------:R-:W4:Y:S07]  /*3fb0*/  LDSM.16.M88.4 R64, [R200+0x15000] ;  /* 0x01500000c840783b */ /* 0x000f2e0000000200 */
[----:B------:R-:W-:Y:S01]  /*3fc0*/  HMMA.16816.F32.BF16 R44, R12, R70, R32 ;  /* 0x000000460c2c723c */ /* 0x000fe20000041820 */
[----:B------:R-:W-:Y:S07]  /*3fd0*/  LDSM.16.M88.4 R68, [R200+0x14800] ;  /* 0x01480000c844783b */ /* 0x000fee0000000200 */
[C---:B------:R-:W-:Y:S08]  /*3fe0*/  HMMA.16816.F32.BF16 R36, R8.reuse, R84, R28 ;  /* 0x000000540824723c */ /* 0x040ff0000004181c */
[C---:B------:R-:W-:Y:S01]  /*3ff0*/  HMMA.16816.F32.BF16 R32, R8.reuse, R86, R24 ;  /* 0x000000560820723c */ /* 0x040fe20000041818 */
[----:B------:R-:W5:Y:S07]  /*4000*/  LDSM.16.M88.4 R84, [R200+0x15800] ;  /* 0x01580000c854783b */ /* 0x000f6e0000000200 */
[C---:B-1----:R-:W-:Y:S08]  /*4010*/  HMMA.16816.F32.BF16 R12, R8.reuse, R78, R48 ;  /* 0x0000004e080c723c */ /* 0x042ff00000041830 */
[C---:B------:R-:W-:Y:S08]  /*4020*/  HMMA.16816.F32.BF16 R28, R8.reuse, R80, R20 ;  /* 0x00000050081c723c */ /* 0x040ff00000041814 */
[C---:B--2---:R-:W-:Y:S08]  /*4030*/  HMMA.16816.F32.BF16 R72, R8.reuse, R60, R56 ;  /* 0x0000003c0848723c */ /* 0x044ff00000041838 */
[C---:B------:R-:W-:Y:S01]  /*4040*/  HMMA.16816.F32.BF16 R24, R8.reuse, R82, R40 ;  /* 0x000000520818723c */ /* 0x040fe20000041828 */
[----:B------:R-:W-:Y:S07]  /*4050*/  LDSM.16.M88.4 R80, [R211+0x5000] ;  /* 0x00500000d350783b */ /* 0x000fee0000000200 */
[C---:B------:R-:W-:Y:S01]  /*4060*/  HMMA.16816.F32.BF16 R20, R8.reuse, R76, R52 ;  /* 0x0000004c0814723c */ /* 0x040fe20000041834 */
[----:B------:R-:W-:Y:S07]  /*4070*/  LDSM.16.M88.4 R76, [R211+0x4800] ;  /* 0x00480000d34c783b */ /* 0x000fee0000000200 */
[----:B------:R-:W-:Y:S01]  /*4080*/  HMMA.16816.F32.BF16 R56, R8, R62, R44 ;  /* 0x0000003e0838723c */ /* 0x000fe2000004182c */
[----:B------:R-:W-:Y:S04]  /*4090*/  LDSM.16.M88.4 R8, [R208+0x8000] ;  /* 0x00800000d008783b */ /* 0x000fe80000000200 */
[----:B------:R-:W1:Y:S03]  /*40a0*/  LDSM.16.M88.4 R60, [R211+0x4000] ;  /* 0x00400000d33c783b */ /* 0x000e660000000200 */
[C---:B---3--:R-:W-:Y:S08]  /*40b0*/  HMMA.16816.F32.BF16 R52, R16.reuse, R88, R36 ;  /* 0x000000581034723c */ /* 0x048ff00000041824 */
[C---:B------:R-:W-:Y:S01]  /*40c0*/  HMMA.16816.F32.BF16 R48, R16.reuse, R90, R32 ;  /* 0x0000005a1030723c */ /* 0x040fe20000041820 */
[----:B------:R-:W2:Y:S07]  /*40d0*/  LDSM.16.M88.4 R88, [R211+0x5800] ;  /* 0x00580000d358783b */ /* 0x000eae0000000200 */
[C---:B----4-:R-:W-:Y:S01]  /*40e0*/  HMMA.16816.F32.BF16 R36, R16.reuse, R66, R12 ;  /* 0x000000421024723c */ /* 0x050fe2000004180c */
[----:B------:R-:W-:Y:S07]  /*40f0*/  LDSM.16.M88.4 R12, [R210+0x8000] ;  /* 0x00800000d20c783b */ /* 0x000fee0000000200 */
[C---:B-----5:R-:W-:Y:S07]  /*4100*/  HMMA.16816.F32.BF16 R32, R16.reuse, R84, R72 ;  /* 0x000000541020723c */ /* 0x060fee0000041848 */
[----:B------:R-:W-:Y:S01]  /*4110*/  IMAD.IADD R85, R101, 0x1, R5 ;  /* 0x0000000165557824 */ /* 0x000fe200078e0205 */
[----:B------:R-:W-:Y:S01]  /*4120*/  HMMA.16816.F32.BF16 R28, R16, R68, R28 ;  /* 0x00000044101c723c */ /* 0x000fe2000004181c */
[----:B------:R-:W-:-:S03]  /*4130*/  IADD3 R101, R7, 0x1, RZ ;  /* 0x0000000107657810 */ /* 0x000fc60007ffe0ff */
[C---:B------:R-:W-:Y:S02]  /*4140*/  IADD3 R229, R85.reuse, UR4, RZ ;  /* 0x0000000455e57c10 */ /* 0x040fe4000fffe0ff */
[----:B------:R-:W-:Y:S02]  /*4150*/  IADD3 R84, R85, 0x8, RZ ;  /* 0x0000000855547810 */ /* 0x000fe40007ffe0ff */
[C---:B------:R-:W-:Y:S01]  /*4160*/  HMMA.16816.F32.BF16 R40, R16.reuse, R64, R20 ;  /* 0x000000401028723c */ /* 0x040fe20000041814 */
[----:B------:R-:W3:Y:S01]  /*4170*/  LDSM.16.M88.4 R64, [R206+0x14000] ;  /* 0x01400000ce40783b */ /* 0x000ee20000000200 */
[C---:B------:R-:W-:Y:S01]  /*4180*/  IMAD.IADD R2, R229.reuse, 0x1, -R7 ;  /* 0x00000001e5027824 */ /* 0x040fe200078e0a07 */
[----:B------:R-:W-:Y:S01]  /*4190*/  IADD3 R228, R84, UR4, RZ ;  /* 0x0000000454e47c10 */ /* 0x000fe2000fffe0ff */
[----:B------:R-:W-:Y:S01]  /*41a0*/  IMAD.IADD R6, R229, 0x1, -R101 ;  /* 0x00000001e5067824 */ /* 0x000fe200078e0a65 */
[----:B------:R-:W-:Y:S02]  /*41b0*/  ULDC UR4, c[0x0][0x2e8] ;  /* 0x0000ba0000047ab9 */ /* 0x000fe40000000800 */
[----:B------:R-:W-:Y:S01]  /*41c0*/  IABS R2, R2 ;  /* 0x0000000200027213 */ /* 0x000fe20000000000 */
[----:B------:R-:W-:Y:S01]  /*41d0*/  HMMA.16816.F32.BF16 R44, R16, R70, R24 ;  /* 0x00000046102c723c */ /* 0x000fe20000041818 */
[----:B------:R-:W4:Y:S01]  /*41e0*/  LDSM.16.M88.4 R68, [R206+0x14800] ;  /* 0x01480000ce44783b */ /* 0x000f220000000200 */
[----:B------:R-:W-:-:S02]  /*41f0*/  UIADD3 UR4, UR5, UR4, URZ ;  /* 0x0000000405047290 */ /* 0x000fc4000fffe03f */
[----:B------:R-:W-:Y:S01]  /*4200*/  IMAD.MOV.U32 R5, RZ, RZ, R2 ;  /* 0x000000ffff057224 */ /* 0x000fe200078e0002 */
[----:B------:R-:W-:Y:S01]  /*4210*/  IABS R2, R6 ;  /* 0x0000000600027213 */ /* 0x000fe20000000000 */
[----:B------:R-:W-:Y:S02]  /*4220*/  IMAD.IADD R6, R229, 0x1, -R104 ;  /* 0x00000001e5067824 */ /* 0x000fe400078e0a68 */
[----:B------:R-:W-:Y:S01]  /*4230*/  HMMA.16816.F32.BF16 R16, R16, R86, R56 ;  /* 0x000000561010723c */ /* 0x000fe20000041838 */
[----:B------:R5:W-:Y:S06]  /*4240*/  I2F R131, R5 ;  /* 0x0000000500837306 */ /* 0x000bec0000201400 */
[C---:B------:R-:W-:Y:S01]  /*4250*/  IADD3 R87, R7.reuse, 0x38, RZ ;  /* 0x0000003807577810 */ /* 0x040fe20007ffe0ff */
[----:B-1----:R-:W-:Y:S01]  /*4260*/  HMMA.16816.F32.BF16 R20, R8, R60, R52 ;  /* 0x0000003c0814723c */ /* 0x002fe20000041834 */
[----:B------:R-:W-:-:S07]  /*4270*/  IADD3 R86, R7, 0x39, RZ ;  /* 0x0000003907567810 */ /* 0x000fce0007ffe0ff */
[C---:B------:R-:W-:Y:S01]  /*4280*/  HMMA.16816.F32.BF16 R56, R8.reuse, R82, R36 ;  /* 0x000000520838723c */ /* 0x040fe20000041824 */
[----:B------:R-:W1:Y:S01]  /*4290*/  LDSM.16.M88.4 R36, [R206+0x15000] ;  /* 0x01500000ce24783b */ /* 0x000e620000000200 */
[----:B-----5:R-:W-:Y:S01]  /*42a0*/  IMAD.MOV.U32 R5, RZ, RZ, R2 ;  /* 0x000000ffff057224 */ /* 0x020fe200078e0002 */
[----:B------:R-:W-:Y:S01]  /*42b0*/  IABS R2, R6 ;  /* 0x0000000600027213 */ /* 0x000fe20000000000 */
[----:B------:R-:W-:Y:S02]  /*42c0*/  IMAD.IADD R6, R229, 0x1, -R95 ;  /* 0x00000001e5067824 */ /* 0x000fe400078e0a5f */
[----:B------:R5:W-:Y:S02]  /*42d0*/  I2F R133, R5 ;  /* 0x0000000500857306 */ /* 0x000be40000201400 */
[C---:B------:R-:W-:Y:S08]  /*42e0*/  HMMA.16816.F32.BF16 R24, R8.reuse, R62, R48 ;  /* 0x0000003e0818723c */ /* 0x040ff00000041830 */
[----:B--2---:R-:W-:Y:S01]  /*42f0*/  HMMA.16816.F32.BF16 R52, R8, R88, R32 ;  /* 0x000000580834723c */ /* 0x004fe20000041820 */
[----:B------:R-:W2:Y:S01]  /*4300*/  LDSM.16.M88.4 R32, [R206+0x15800] ;  /* 0x01580000ce20783b */ /* 0x000ea20000000200 */
[----:B-----5:R-:W-:Y:S01]  /*4310*/  IMAD.MOV.U32 R5, RZ, RZ, R2 ;  /* 0x000000ffff057224 */ /* 0x020fe200078e0002 */
[----:B------:R-:W-:-:S05]  /*4320*/  IABS R2, R6 ;  /* 0x0000000600027213 */ /* 0x000fca0000000000 */
[C---:B------:R-:W-:Y:S01]  /*4330*/  HMMA.16816.F32.BF16 R28, R8.reuse, R76, R28 ;  /* 0x0000004c081c723c */ /* 0x040fe2000004181c */
[C---:B------:R-:W-:Y:S01]  /*4340*/  IMAD.IADD R6, R229.reuse, 0x1, -R103 ;  /* 0x00000001e5067824 */ /* 0x040fe200078e0a67 */
[----:B------:R5:W-:Y:S06]  /*4350*/  I2F R123, R5 ;  /* 0x00000005007b7306 */ /* 0x000bec0000201400 */
[C---:B------:R-:W-:Y:S08]  /*4360*/  HMMA.16816.F32.BF16 R44, R8.reuse, R78, R44 ;  /* 0x0000004e082c723c */ /* 0x040ff0000004182c */
[----:B------:R-:W-:Y:S01]  /*4370*/  HMMA.16816.F32.BF16 R40, R8, R80, R40 ;  /* 0x000000500828723c */ /* 0x000fe20000041828 */
[----:B-----5:R-:W-:Y:S01]  /*4380*/  IMAD.MOV.U32 R5, RZ, RZ, R2 ;  /* 0x000000ffff057224 */ /* 0x020fe200078e0002 */
[----:B------:R-:W-:Y:S01]  /*4390*/  IABS R2, R6 ;  /* 0x0000000600027213 */ /* 0x000fe20000000000 */
[----:B------:R-:W-:-:S02]  /*43a0*/  IMAD.IADD R6, R229, 0x1, -R93 ;  /* 0x00000001e5067824 */ /* 0x000fc400078e0a5d */
[----:B------:R5:W-:Y:S03]  /*43b0*/  I2F R132, R5 ;  /* 0x0000000500847306 */ /* 0x000be60000201400 */
[----:B------:R-:W-:Y:S01]  /*43c0*/  HMMA.16816.F32.BF16 R48, R8, R90, R16 ;  /* 0x0000005a0830723c */ /* 0x000fe20000041810 */
[----:B------:R-:W-:Y:S04]  /*43d0*/  LDSM.16.M88.4 R8, [R209+0x8000] ;  /* 0x00800000d108783b */ /* 0x000fe80000000200 */
[----:B------:R-:W2:Y:S01]  /*43e0*/  LDSM.16.M88.4 R16, [R205+0x4000] ;  /* 0x00400000cd10783b */ /* 0x000ea20000000200 */
[----:B------:R1:W-:Y:S02]  /*43f0*/  I2F R122, R2 ;  /* 0x00000002007a7306 */ /* 0x0003e40000201400 */
[----:B---3--:R-:W-:Y:S01]  /*4400*/  HMMA.16816.F32.BF16 R60, R12, R64, R20 ;  /* 0x000000400c3c723c */ /* 0x008fe20000041814 */
[----:B------:R-:W3:Y:S01]  /*4410*/  LDSM.16.M88.4 R20, [R205+0x4800] ;  /* 0x00480000cd14783b */ /* 0x000ee20000000200 */
[----:B-----5:R-:W-:-:S06]  /*4420*/  IMAD.IADD R5, R229, 0x1, -R94 ;  /* 0x00000001e5057824 */ /* 0x020fcc00078e0a5e */
[----:B------:R-:W-:Y:S01]  /*4430*/  HMMA.16816.F32.BF16 R24, R12, R66, R24 ;  /* 0x000000420c18723c */ /* 0x000fe20000041818 */
[----:B------:R-:W-:Y:S01]  /*4440*/  IABS R5, R5 ;  /* 0x0000000500057213 */ /* 0x000fe20000000000 */
[----:B-1----:R-:W-:-:S03]  /*4450*/  IMAD.IADD R2, R229, 0x1, -R102 ;  /* 0x00000001e5027824 */ /* 0x002fc600078e0a66 */
[----:B------:R1:W-:Y:S03]  /*4460*/  I2F R121, R5 ;  /* 0x0000000500797306 */ /* 0x0003e60000201400 */
[----:B----4-:R-:W-:Y:S01]  /*4470*/  HMMA.16816.F32.BF16 R64, R12, R68, R28 ;  /* 0x000000440c40723c */ /* 0x010fe2000004181c */
[----:B------:R-:W4:Y:S01]  /*4480*/  LDSM.16.M88.4 R28, [R205+0x5000] ;  /* 0x00500000cd1c783b */ /* 0x000f220000000200 */
[----:B------:R-:W-:-:S06]  /*4490*/  IABS R2, R2 ;  /* 0x0000000200027213 */ /* 0x000fcc0000000000 */
[----:B------:R-:W-:Y:S01]  /*44a0*/  HMMA.16816.F32.BF16 R44, R12, R70, R44 ;  /* 0x000000460c2c723c */ /* 0x000fe2000004182c */
[----:B-1----:R-:W-:-:S07]  /*44b0*/  IMAD.MOV.U32 R5, RZ, RZ, R2 ;  /* 0x000000ffff057224 */ /* 0x002fce00078e0002 */
[C---:B------:R-:W-:Y:S01]  /*44c0*/  HMMA.16816.F32.BF16 R68, R12.reuse, R36, R40 ;  /* 0x000000240c44723c */ /* 0x040fe20000041828 */
[----:B------:R-:W-:Y:S01]  /*44d0*/  IABS R2, R6 ;  /* 0x0000000600027213 */ /* 0x000fe20000000000 */
[C---:B------:R-:W-:Y:S01]  /*44e0*/  IMAD.IADD R6, R229.reuse, 0x1, -R100 ;  /* 0x00000001e5067824 */ /* 0x040fe200078e0a64 */
[----:B------:R1:W-:Y:S05]  /*44f0*/  I2F R120, R5 ;  /* 0x0000000500787306 */ /* 0x0003ea0000201400 */
[C---:B------:R-:W-:Y:S08]  /*4500*/  HMMA.16816.F32.BF16 R40, R12.reuse, R38, R56 ;  /* 0x000000260c28723c */ /* 0x040ff00000041838 */
[----:B--2---:R-:W-:Y:S01]  /*4510*/  HMMA.16816.F32.BF16 R36, R12, R32, R52 ;  /* 0x000000200c24723c */ /* 0x004fe20000041834 */
[----:B-1----:R-:W-:Y:S01]  /*4520*/  IMAD.MOV.U32 R5, RZ, RZ, R2 ;  /* 0x000000ffff057224 */ /* 0x002fe200078e0002 */
[----:B------:R-:W-:Y:S01]  /*4530*/  IABS R2, R6 ;  /* 0x0000000600027213 */ /* 0x000fe20000000000 */
[----:B------:R-:W-:-:S02]  /*4540*/  IMAD.IADD R6, R229, 0x1, -R98 ;  /* 0x00000001e5067824 */ /* 0x000fc400078e0a62 */
[----:B------:R1:W-:Y:S03]  /*4550*/  I2F R130, R5 ;  /* 0x0000000500827306 */ /* 0x0003e60000201400 */
[----:B------:R-:W-:Y:S01]  /*4560*/  HMMA.16816.F32.BF16 R32, R12, R34, R48 ;  /* 0x000000220c20723c */ /* 0x000fe20000041830 */
[----:B------:R-:W2:Y:S04]  /*4570*/  LDSM.16.M88.4 R12, [R205+0x5800] ;  /* 0x00580000cd0c783b */ /* 0x000ea80000000200 */
[----:B------:R5:W-:Y:S03]  /*4580*/  I2F R129, R2 ;  /* 0x0000000200817306 */ /* 0x000be60000201400 */
[----:B------:R-:W-:Y:S01]  /*4590*/  HMMA.16816.F32.BF16 R48, R8, R18, R24 ;  /* 0x000000120830723c */ /* 0x000fe20000041818 */
[----:B------:R-:W-:Y:S01]  /*45a0*/  LDSM.16.M88.4 R24, [R200+0x16000] ;  /* 0x01600000c818783b */ /* 0x000fe20000000200 */
[----:B-1----:R-:W-:-:S06]  /*45b0*/  IMAD.IADD R5, R229, 0x1, -R92 ;  /* 0x00000001e5057824 */ /* 0x002fcc00078e0a5c */
[----:B---3--:R-:W-:Y:S01]  /*45c0*/  HMMA.16816.F32.BF16 R56, R8, R20, R64 ;  /* 0x000000140838723c */ /* 0x008fe20000041840 */
[----:B------:R-:W-:Y:S01]  /*45d0*/  IABS R5, R5 ;  /* 0x0000000500057213 */ /* 0x000fe20000000000 */
[----:B-----5:R-:W-:-:S06]  /*45e0*/  IMAD.IADD R2, R229, 0x1, -R99 ;  /* 0x00000001e5027824 */ /* 0x020fcc00078e0a63 */
[----:B------:R-:W-:Y:S01]  /*45f0*/  HMMA.16816.F32.BF16 R44, R8, R22, R44 ;  /* 0x00000016082c723c */ /* 0x000fe2000004182c */
[----:B------:R-:W1:Y:S01]  /*4600*/  LDSM.16.M88.4 R20, [R207+0xc000] ;  /* 0x00c00000cf14783b */ /* 0x000e620000000200 */
[----:B------:R3:W-:Y:S01]  /*4610*/  I2F R128, R5 ;  /* 0x0000000500807306 */ /* 0x0007e20000201400 */
[----:B------:R-:W-:-:S05]  /*4620*/  IABS R2, R2 ;  /* 0x0000000200027213 */ /* 0x000fca0000000000 */
[C---:B----4-:R-:W-:Y:S01]  /*4630*/  HMMA.16816.F32.BF16 R64, R8.reuse, R30, R40 ;  /* 0x0000001e0840723c */ /* 0x050fe20000041828 */
[----:B------:R-:W4:Y:S07]  /*4640*/  LDSM.16.M88.4 R40, [R200+0x16800] ;  /* 0x01680000c828783b */ /* 0x000f2e0000000200 */
[----:B------:R-:W-:Y:S01]  /*4650*/  HMMA.16816.F32.BF16 R60, R8, R16, R60 ;  /* 0x00000010083c723c */ /* 0x000fe2000004183c */
[----:B------:R-:W-:Y:S01]  /*4660*/  LDSM.16.M88.4 R16, [R208+0xc000] ;  /* 0x00c00000d010783b */ /* 0x000fe20000000200 */
[----:B---3--:R-:W-:Y:S01]  /*4670*/  IMAD.MOV.U32 R5, RZ, RZ, R2 ;  /* 0x000000ffff057224 */ /* 0x008fe200078e0002 */
[----:B------:R-:W-:Y:S01]  /*4680*/  IABS R2, R6 ;  /* 0x0000000600027213 */ /* 0x000fe20000000000 */
[----:B------:R-:W-:-:S02]  /*4690*/  IMAD.IADD R6, R229, 0x1, -R97 ;  /* 0x00000001e5067824 */ /* 0x000fc400078e0a61 */
[----:B------:R3:W-:Y:S02]  /*46a0*/  I2F R126, R5 ;  /* 0x00000005007e7306 */ /* 0x0007e40000201400 */
[C---:B------:R-:W-:Y:S01]  /*46b0*/  HMMA.16816.F32.BF16 R52, R8.reuse, R28, R68 ;  /* 0x0000001c0834723c */ /* 0x040fe20000041844 */
[----:B------:R-:W-:Y:S07]  /*46c0*/  LDSM.16.M88.4 R28, [R200+0x17000] ;  /* 0x01700000c81c783b */ /* 0x000fee0000000200 */
[----:B--2---:R-:W-:Y:S01]  /*46d0*/  HMMA.16816.F32.BF16 R68, R8, R12, R36 ;  /* 0x0000000c0844723c */ /* 0x004fe20000041824 */
[----:B------:R-:W2:Y:S01]  /*46e0*/  LDSM.16.M88.4 R36, [R211+0x6000] ;  /* 0x00600000d324783b */ /* 0x000ea20000000200 */
[----:B---3--:R-:W-:Y:S01]  /*46f0*/  IMAD.MOV.U32 R5, RZ, RZ, R2 ;  /* 0x000000ffff057224 */ /* 0x008fe200078e0002 */
[----:B------:R-:W-:Y:S01]  /*4700*/  IABS R2, R6 ;  /* 0x0000000600027213 */ /* 0x000fe20000000000 */
[----:B------:R-:W-:-:S04]  /*4710*/  IMAD.IADD R6, R229, 0x1, -R96 ;  /* 0x00000001e5067824 */ /* 0x000fc800078e0a60 */
[----:B------:R-:W-:Y:S01]  /*4720*/  HMMA.16816.F32.BF16 R88, R8, R14, R32 ;  /* 0x0000000e0858723c */ /* 0x000fe20000041820 */
[----:B------:R3:W-:Y:S01]  /*4730*/  I2F R127, R5 ;  /* 0x00000005007f7306 */ /* 0x0007e20000201400 */
[----:B------:R-:W-:Y:S01]  /*4740*/  LDSM.16.M88.4 R12, [R210+0xc000] ;  /* 0x00c00000d20c783b */ /* 0x000fe20000000200 */
[----:B------:R-:W-:-:S05]  /*4750*/  IABS R6, R6 ;  /* 0x0000000600067213 */ /* 0x000fca0000000000 */
[C---:B-1----:R-:W-:Y:S01]  /*4760*/  HMMA.16816.F32.BF16 R8, R20.reuse, R24, R60 ;  /* 0x000000181408723c */ /* 0x042fe2000004183c */
[----:B------:R1:W-:Y:S01]  /*4770*/  I2F R125, R2 ;  /* 0x00000002007d7306 */ /* 0x0003e20000201400 */
[----:B------:R-:W-:Y:S06]  /*4780*/  LDSM.16.M88.4 R60, [R211+0x6800] ;  /* 0x00680000d33c783b */ /* 0x000fec0000000200 */
[----:B------:R-:W-:Y:S01]  /*4790*/  HMMA.16816.F32.BF16 R32, R20, R26, R48 ;  /* 0x0000001a1420723c */ /* 0x000fe20000041830 */
[----:B---3--:R-:W-:-:S05]  /*47a0*/  IMAD.IADD R5, R229, 0x1, -R87 ;  /* 0x00000001e5057824 */ /* 0x008fca00078e0a57 */
[----:B------:R-:W-:Y:S02]  /*47b0*/  IABS R5, R5 ;  /* 0x0000000500057213 */ /* 0x000fe40000000000 */
[C---:B----4-:R-:W-:Y:S01]  /*47c0*/  HMMA.16816.F32.BF16 R48, R20.reuse, R40, R56 ;  /* 0x000000281430723c */ /* 0x050fe20000041838 */
[----:B-1----:R-:W-:Y:S01]  /*47d0*/  IMAD.MOV.U32 R2, RZ, RZ, R6 ;  /* 0x000000ffff027224 */ /* 0x002fe200078e0006 */
[----:B------:R-:W-:Y:S01]  /*47e0*/  I2F R119, R5 ;  /* 0x0000000500777306 */ /* 0x000fe20000201400 */
[----:B------:R-:W-:Y:S01]  /*47f0*/  IMAD.IADD R6, R228, 0x1, -R7 ;  /* 0x00000001e4067824 */ /* 0x000fe200078e0a07 */
[----:B------:R-:W-:Y:S04]  /*4800*/  LDSM.16.M88.4 R56, [R206+0x16800] ;  /* 0x01680000ce38783b */ /* 0x000fe80000000200 */
[----:B------:R-:W-:Y:S01]  /*4810*/  HMMA.16816.F32.BF16 R80, R20, R42, R44 ;  /* 0x0000002a1450723c */ /* 0x000fe2000004182c */
[----:B------:R-:W1:Y:S01]  /*4820*/  LDSM.16.M88.4 R40, [R206+0x16000] ;  /* 0x01600000ce28783b */ /* 0x000e620000000200 */
[----:B------:R3:W-:Y:S03]  /*4830*/  I2F R124, R2 ;  /* 0x00000002007c7306 */ /* 0x0007e60000201400 */
[----:B------:R-:W-:Y:S03]  /*4840*/  LDSM.16.M88.4 R44, [R205+0x6000] ;  /* 0x00600000cd2c783b */ /* 0x000fe60000000200 */
[----:B--2---:R-:W-:Y:S01]  /*4850*/  HMMA.16816.F32.BF16 R24, R16, R36, R8 ;  /* 0x000000241018723c */ /* 0x004fe20000041808 */
[----:B------:R-:W-:Y:S07]  /*4860*/  LDSM.16.M88.4 R8, [R209+0xc000] ;  /* 0x00c00000d108783b */ /* 0x000fee0000000200 */
[----:B------:R-:W-:Y:S01]  /*4870*/  HMMA.16816.F32.BF16 R76, R20, R28, R52 ;  /* 0x0000001c144c723c */ /* 0x000fe20000041834 */
[----:B------:R-:W2:Y:S01]  /*4880*/  LDSM.16.M88.4 R52, [R200+0x17800] ;  /* 0x01780000c834783b */ /* 0x000ea20000000200 */
[----:B---3--:R-:W-:-:S05]  /*4890*/  IMAD.IADD R2, R229, 0x1, -R86 ;  /* 0x00000001e5027824 */ /* 0x008fca00078e0a56 */
[----:B------:R-:W-:Y:S01]  /*48a0*/  IABS R2, R2 ;  /* 0x0000000200027213 */ /* 0x000fe20000000000 */
[----:B------:R-:W-:Y:S04]  /*48b0*/  HMMA.16816.F32.BF16 R72, R20, R30, R64 ;  /* 0x0000001e1448723c */ /* 0x000fe80000041840 */
[----:B------:R-:W-:Y:S01]  /*48c0*/  IMAD.MOV.U32 R5, RZ, RZ, R2 ;  /* 0x000000ffff057224 */ /* 0x000fe200078e0002 */
[----:B------:R-:W-:Y:S01]  /*48d0*/  IABS R2, R6 ;  /* 0x0000000600027213 */ /* 0x000fe20000000000 */
[C---:B------:R-:W-:Y:S02]  /*48e0*/  IMAD.IADD R6, R228.reuse, 0x1, -R101 ;  /* 0x00000001e4067824 */ /* 0x040fe400078e0a65 */
[----:B------:R3:W-:Y:S01]  /*48f0*/  I2F R118, R5 ;  /* 0x0000000500767306 */ /* 0x0007e20000201400 */
[----:B------:R-:W-:Y:S01]  /*4900*/  HMMA.16816.F32.BF16 R28, R16, R38, R32 ;  /* 0x00000026101c723c */ /* 0x000fe20000041820 */
[----:B------:R-:W-:Y:S07]  /*4910*/  LDSM.16.M88.4 R36, [R211+0x7800] ;  /* 0x00780000d324783b */ /* 0x000fee0000000200 */
[----:B-1----:R-:W-:Y:S01]  /*4920*/  HMMA.16816.F32.BF16 R24, R12, R40, R24 ;  /* 0x000000280c18723c */ /* 0x002fe20000041818 */
[----:B---3--:R-:W-:Y:S01]  /*4930*/  IMAD.MOV.U32 R5, RZ, RZ, R2 ;  /* 0x000000ffff057224 */ /* 0x008fe200078e0002 */
[----:B------:R-:W-:Y:S01]  /*4940*/  IABS R2, R6 ;  /* 0x0000000600027213 */ /* 0x000fe20000000000 */
[----:B------:R-:W-:-:S05]  /*4950*/  IMAD.IADD R6, R228, 0x1, -R103 ;  /* 0x00000001e4067824 */ /* 0x000fca00078e0a67 */
[----:B------:R-:W-:Y:S01]  /*4960*/  HMMA.16816.F32.BF16 R32, R16, R60, R48 ;  /* 0x0000003c1020723c */ /* 0x000fe20000041830 */
[----:B------:R1:W-:Y:S01]  /*4970*/  I2F R116, R5 ;  /* 0x0000000500747306 */ /* 0x0003e20000201400 */
[----:B------:R-:W3:Y:S06]  /*4980*/  LDSM.16.M88.4 R48, [R211+0x7000] ;  /* 0x00700000d330783b */ /* 0x000eec0000000200 */
[----:B------:R-:W-:Y:S01]  /*4990*/  HMMA.16816.F32.BF16 R28, R12, R42, R28 ;  /* 0x0000002a0c1c723c */ /* 0x000fe2000004181c */
[----:B------:R4:W-:Y:S07]  /*49a0*/  I2F R112, R2 ;  /* 0x0000000200707306 */ /* 0x0009ee0000201400 */
[----:B--2---:R-:W-:Y:S01]  /*49b0*/  HMMA.16816.F32.BF16 R68, R20, R52, R68 ;  /* 0x000000341444723c */ /* 0x004fe20000041844 */
[----:B-1----:R-:W-:-:S05]  /*49c0*/  IMAD.IADD R5, R228, 0x1, -R104 ;  /* 0x00000001e4057824 */ /* 0x002fca00078e0a68 */
[----:B------:R-:W-:Y:S02]  /*49d0*/  IABS R5, R5 ;  /* 0x0000000500057213 */ /* 0x000fe40000000000 */
[----:B------:R-:W-:Y:S01]  /*49e0*/  HMMA.16816.F32.BF16 R64, R20, R54, R88 ;  /* 0x000000361440723c */ /* 0x000fe20000041858 */
[C---:B----4-:R-:W-:Y:S01]  /*49f0*/  IMAD.IADD R2, R228.reuse, 0x1, -R95 ;  /* 0x00000001e4027824 */ /* 0x050fe200078e0a5f */
[----:B------:R1:W-:Y:S01]  /*4a00*/  I2F R111, R5 ;  /* 0x00000005006f7306 */ /* 0x0003e20000201400 */
[----:B------:R-:W2:Y:S03]  /*4a10*/  LDSM.16.M88.4 R52, [R205+0x6800] ;  /* 0x00680000cd34783b */ /* 0x000ea60000000200 */
[----:B------:R-:W-:Y:S02]  /*4a20*/  IABS R2, R2 ;  /* 0x0000000200027213 */ /* 0x000fe40000000000 */
[----:B------:R-:W-:Y:S08]  /*4a30*/  HMMA.16816.F32.BF16 R40, R8, R44, R24 ;  /* 0x0000002c0828723c */ /* 0x000ff00000041818 */
[----:B------:R-:W-:Y:S01]  /*4a40*/  HMMA.16816.F32.BF16 R20, R16, R62, R80 ;  /* 0x0000003e1014723c */ /* 0x000fe20000041850 */
[----:B-1----:R-:W-:Y:S01]  /*4a50*/  IMAD.MOV.U32 R5, RZ, RZ, R2 ;  /* 0x000000ffff057224 */ /* 0x002fe200078e0002 */
[----:B------:R-:W-:Y:S01]  /*4a60*/  IABS R2, R6 ;  /* 0x0000000600027213 */ /* 0x000fe20000000000 */
[----:B------:R-:W-:-:S02]  /*4a70*/  IMAD.IADD R6, R228, 0x1, -R94 ;  /* 0x00000001e4067824 */ /* 0x000fc400078e0a5e */
[----:B------:R1:W-:Y:S03]  /*4a80*/  I2F R109, R5 ;  /* 0x00000005006d7306 */ /* 0x0003e60000201400 */
[----:B------:R-:W-:Y:S08]  /*4a90*/  HMMA.16816.F32.BF16 R24, R12, R56, R32 ;  /* 0x000000380c18723c */ /* 0x000ff00000041820 */
[----:B------:R-:W-:Y:S01]  /*4aa0*/  HMMA.16816.F32.BF16 R28, R8, R46, R28 ;  /* 0x0000002e081c723c */ /* 0x000fe2000004181c */
[----:B------:R-:W4:Y:S01]  /*4ab0*/  LDSM.16.M88.4 R44, [R206+0x17000] ;  /* 0x01700000ce2c783b */ /* 0x000f220000000200 */
[----:B-1----:R-:W-:Y:S01]  /*4ac0*/  IMAD.MOV.U32 R5, RZ, RZ, R2 ;  /* 0x000000ffff057224 */ /* 0x002fe200078e0002 */
[----:B------:R-:W-:Y:S01]  /*4ad0*/  IABS R2, R6 ;  /* 0x0000000600027213 */ /* 0x000fe20000000000 */
[----:B------:R-:W-:-:S04]  /*4ae0*/  IMAD.IADD R6, R228, 0x1, -R100 ;  /* 0x00000001e4067824 */ /* 0x000fc800078e0a64 */
[----:B------:R-:W-:Y:S01]  /*4af0*/  HMMA.16816.F32.BF16 R20, R12, R58, R20 ;  /* 0x0000003a0c14723c */ /* 0x000fe20000041814 */
[----:B------:R1:W-:Y:S01]  /*4b00*/  I2F R114, R5 ;  /* 0x0000000500727306 */ /* 0x0003e20000201400 */
[----:B------:R-:W5:Y:S06]  /*4b10*/  LDSM.16.M88.4 R56, [R205+0x7000] ;  /* 0x00700000cd38783b */ /* 0x000f6c0000000200 */
[C---:B---3--:R-:W-:Y:S01]  /*4b20*/  HMMA.16816.F32.BF16 R32, R16.reuse, R48, R76 ;  /* 0x000000301020723c */ /* 0x048fe2000004184c */
[----:B------:R3:W-:Y:S07]  /*4b30*/  I2F R108, R2 ;  /* 0x00000002006c7306 */ /* 0x0007ee0000201400 */
[----:B------:R-:W-:Y:S01]  /*4b40*/  HMMA.16816.F32.BF16 R48, R16, R50, R72 ;  /* 0x000000321030723c */ /* 0x000fe20000041848 */
[----:B-1----:R-:W-:-:S05]  /*4b50*/  IMAD.IADD R5, R228, 0x1, -R102 ;  /* 0x00000001e4057824 */ /* 0x002fca00078e0a66 */
[----:B------:R-:W-:Y:S02]  /*4b60*/  IABS R5, R5 ;  /* 0x0000000500057213 */ /* 0x000fe40000000000 */
[----:B--2---:R-:W-:Y:S01]  /*4b70*/  HMMA.16816.F32.BF16 R20, R8, R54, R20 ;  /* 0x000000360814723c */ /* 0x004fe20000041814 */
[C---:B---3--:R-:W-:Y:S01]  /*4b80*/  IMAD.IADD R2, R228.reuse, 0x1, -R93 ;  /* 0x00000001e4027824 */ /* 0x048fe200078e0a5d */
[----:B------:R1:W-:Y:S04]  /*4b90*/  I2F R117, R5 ;  /* 0x0000000500757306 */ /* 0x0003e80000201400 */
[----:B------:R-:W-:Y:S02]  /*4ba0*/  IABS R2, R2 ;  /* 0x0000000200027213 */ /* 0x000fe40000000000 */
[----:B------:R-:W-:Y:S03]  /*4bb0*/  HMMA.16816.F32.BF16 R60, R16, R36, R68 ;  /* 0x00000024103c723c */ /* 0x000fe60000041844 */
[----:B-1----:R-:W-:Y:S01]  /*4bc0*/  IMAD.MOV.U32 R5, RZ, RZ, R2 ;  /* 0x000000ffff057224 */ /* 0x002fe200078e0002 */
[----:B------:R-:W-:Y:S01]  /*4bd0*/  IABS R2, R6 ;  /* 0x0000000600027213 */ /* 0x000fe20000000000 */
[----:B------:R-:W-:-:S02]  /*4be0*/  IMAD.IADD R6, R228, 0x1, -R92 ;  /* 0x00000001e4067824 */ /* 0x000fc400078e0a5c */
[----:B------:R1:W-:Y:S02]  /*4bf0*/  I2F R115, R5 ;  /* 0x0000000500737306 */ /* 0x0003e40000201400 */
[----:B-1----:R-:W-:Y:S01]  /*4c00*/  IMAD.MOV.U32 R5, RZ, RZ, R2 ;  /* 0x000000ffff057224 */ /* 0x002fe200078e0002 */
[----:B------:R-:W-:Y:S01]  /*4c10*/  IABS R2, R6 ;  /* 0x0000000600027213 */ /* 0x000fe20000000000 */
[----:B------:R-:W-:-:S04]  /*4c20*/  IMAD.IADD R6, R228, 0x1, -R99 ;  /* 0x00000001e4067824 */ /* 0x000fc800078e0a63 */
        /* <DEDUP_REMOVED lines=23> */
[----:B------:R-:W-:-:S04]  /*4da0*/  FMUL.FTZ R6, R20, c[0x0][0x2ec] ;  /* 0x0000bb0014067a20 */ /* 0x000fc80000410000 */
[----:B------:R1:W-:Y:S08]  /*4db0*/  I2F R89, R5 ;  /* 0x0000000500597306 */ /* 0x0003f00000201400 */
[----:B------:R2:W-:Y:S01]  /*4dc0*/  I2F R88, R2 ;  /* 0x0000000200587306 */ /* 0x0005e20000201400 */
[----:B-1----:R-:W-:-:S04]  /*4dd0*/  IADD3 R5, R229, -c[0x0][0x2e4], RZ ;  /* 0x8000b900e5057a10 */ /* 0x002fc80007ffe0ff */
[----:B------:R-:W-:Y:S02]  /*4de0*/  IMNMX R231, RZ, R5, !PT ;  /* 0x00000005ffe77217 */ /* 0x000fe40007800200 */
[----:B------:R-:W-:Y:S01]  /*4df0*/  IADD3 R5, R228, -c[0x0][0x2e4], RZ ;  /* 0x8000b900e4057a10 */ /* 0x000fe20007ffe0ff */
[----:B--2---:R-:W-:-:S03]  /*4e00*/  FMUL.FTZ R2, R40, c[0x0][0x2ec] ;  /* 0x0000bb0028027a20 */ /* 0x004fc60000410000 */
[----:B------:R-:W-:Y:S01]  /*4e10*/  IMNMX R230, RZ, R5, !PT ;  /* 0x00000005ffe67217 */ /* 0x000fe20007800200 */
[----:B------:R-:W-:Y:S01]  /*4e20*/  FMUL.FTZ R5, R23, c[0x0][0x2ec] ;  /* 0x0000bb0017057a20 */ /* 0x000fe20000410000 */
[----:B------:R1:W-:Y:S02]  /*4e30*/  MUFU.TANH R91, R2 ;  /* 0x00000002005b7308 */ /* 0x0003e40000002400 */
[----:B-1----:R-:W-:-:S06]  /*4e40*/  FMUL.FTZ R2, R41, c[0x0][0x2ec] ;  /* 0x0000bb0029027a20 */ /* 0x002fcc0000410000 */
[----:B------:R1:W-:Y:S02]  /*4e50*/  MUFU.TANH R80, R2 ;  /* 0x0000000200507308 */ /* 0x0003e40000002400 */
[----:B-1----:R-:W-:-:S06]  /*4e60*/  FMUL.FTZ R2, R42, c[0x0][0x2ec] ;  /* 0x0000bb002a027a20 */ /* 0x002fcc0000410000 */
[----:B------:R1:W-:Y:S02]  /*4e70*/  MUFU.TANH R76, R2 ;  /* 0x00000002004c7308 */ /* 0x0003e40000002400 */
[----:B-1----:R-:W-:Y:S02]  /*4e80*/  FMUL.FTZ R2, R43, c[0x0][0x2ec] ;  /* 0x0000bb002b027a20 */ /* 0x002fe40000410000 */
[----:B------:R-:W-:Y:S04]  /*4e90*/  HMMA.16816.F32.BF16 R40, R8, R52, R24 ;  /* 0x000000340828723c */ /* 0x000fe80000041818 */
[----:B------:R1:W-:Y:S04]  /*4ea0*/  MUFU.TANH R74, R2 ;  /* 0x00000002004a7308 */ /* 0x0003e80000002400 */
[----:B------:R-:W-:Y:S01]  /*4eb0*/  HMMA.16816.F32.BF16 R52, R16, R38, R64 ;  /* 0x000000261034723c */ /* 0x000fe20000041840 */
[----:B------:R-:W2:Y:S07]  /*4ec0*/  LDSM.16.M88.4 R36, [R206+0x17800] ;  /* 0x01780000ce24783b */ /* 0x000eae0000000200 */
[----:B----4-:R-:W-:Y:S01]  /*4ed0*/  HMMA.16816.F32.BF16 R24, R12, R44, R32 ;  /* 0x0000002c0c18723c */ /* 0x010fe20000041820 */
[----:B------:R-:W3:Y:S01]  /*4ee0*/  LDSM.16.M88.4 R32, [R205+0x7800] ;  /* 0x00780000cd20783b */ /* 0x000ee20000000200 */
[----:B-1----:R-:W-:Y:S01]  /*4ef0*/  FMUL.FTZ R2, R28, c[0x0][0x2ec] ;  /* 0x0000bb001c027a20 */ /* 0x002fe20000410000 */
[----:B------:R1:W-:Y:S01]  /*4f00*/  MUFU.TANH R44, R6 ;  /* 0x00000006002c7308 */ /* 0x0003e20000002400 */
[----:B------:R-:W-:-:S07]  /*4f10*/  DEPBAR.LE SB0, 0x0 ;  /* 0x000080000000791a */ /* 0x000fce0000000000 */
[----:B------:R4:W2:Y:S01]  /*4f20*/  MUFU.TANH R72, R2 ;  /* 0x0000000200487308 */ /* 0x0008a20000002400 */
[----:B-1----:R-:W-:Y:S11]  /*4f30*/  FMUL.FTZ R6, R21, c[0x0][0x2ec] ;  /* 0x0000bb0015067a20 */ /* 0x002ff60000410000 */
[----:B------:R-:W-:Y:S01]  /*4f40*/  @!UPT UIADD3 URZ, URZ, URZ, URZ ;  /* 0x0000003f3f3ff290 */ /* 0x000fe2000fffe03f */
[----:B-----5:R-:W-:Y:S01]  /*4f50*/  HMMA.16816.F32.BF16 R16, R8, R56, R24 ;  /* 0x000000380810723c */ /* 0x020fe20000041818 */
[----:B----4-:R-:W-:-:S04]  /*4f60*/  FMUL.FTZ R2, R29, c[0x0][0x2ec] ;  /* 0x0000bb001d027a20 */ /* 0x010fc80000410000 */
[----:B------:R1:W4:Y:S02]  /*4f70*/  MUFU.TANH R73, R2 ;  /* 0x0000000200497308 */ /* 0x0003240000002400 */
[----:B-1----:R-:W-:Y:S11]  /*4f80*/  FMUL.FTZ R2, R30, c[0x0][0x2ec] ;  /* 0x0000bb001e027a20 */ /* 0x002ff60000410000 */
[----:B------:R-:W-:Y:S06]  /*4f90*/  @!UPT UIADD3 URZ, URZ, URZ, URZ ;  /* 0x0000003f3f3ff290 */ /* 0x000fec000fffe03f */
[----:B------:R-:W-:Y:S01]  /*4fa0*/  FMUL.FTZ R19, R19, c[0x0][0x2ec] ;  /* 0x0000bb0013137a20 */ /* 0x000fe20000410000 */
[----:B------:R1:W-:Y:S01]  /*4fb0*/  MUFU.TANH R68, R2 ;  /* 0x0000000200447308 */ /* 0x0003e20000002400 */
[----:B------:R-:W-:Y:S02]  /*4fc0*/  FMUL.FTZ R18, R18, c[0x0][0x2ec] ;  /* 0x0000bb0012127a20 */ /* 0x000fe40000410000 */
[----:B-1----:R-:W-:Y:S02]  /*4fd0*/  FMUL.FTZ R2, R31, c[0x0][0x2ec] ;  /* 0x0000bb001f027a20 */ /* 0x002fe40000410000 */
[----:B------:R-:W-:Y:S03]  /*4fe0*/  HMMA.16816.F32.BF16 R28, R12, R46, R48 ;  /* 0x0000002e0c1c723c */ /* 0x000fe60000041830 */
[----:B------:R2:W-:Y:S08]  /*4ff0*/  MUFU.TANH R46, R6 ;  /* 0x00000006002e7308 */ /* 0x0005f00000002400 */
[----:B------:R1:W5:Y:S01]  /*5000*/  MUFU.TANH R70, R2 ;  /* 0x0000000200467308 */ /* 0x0003620000002400 */
[----:B--2---:R-:W-:Y:S11]  /*5010*/  FFMA.FTZ R6, R123, -UR23, R72 ;  /* 0x800000177b067c23 */ /* 0x004ff60008010048 */
[----:B------:R-:W-:Y:S01]  /*5020*/  @!UPT UIADD3 URZ, URZ, URZ, URZ ;  /* 0x0000003f3f3ff290 */ /* 0x000fe2000fffe03f */
[----:B------:R-:W-:Y:S01]  /*5030*/  HMMA.16816.F32.BF16 R24, R8, R58, R28 ;  /* 0x0000003a0818723c */ /* 0x000fe2000004181c */
[----:B-1----:R-:W-:Y:S02]  /*5040*/  FMUL.FTZ R2, R40, c[0x0][0x2ec] ;  /* 0x0000bb0028027a20 */ /* 0x002fe40000410000 */
[----:B------:R-:W-:Y:S08]  /*5050*/  MUFU.TANH R40, R18 ;  /* 0x0000001200287308 */ /* 0x000ff00000002400 */
[----:B------:R1:W2:Y:S11]  /*5060*/  MUFU.TANH R69, R2 ;  /* 0x0000000200457308 */ /* 0x0002b60000002400 */
[----:B------:R-:W-:Y:S02]  /*5070*/  @!UPT UIADD3 URZ, URZ, URZ, URZ ;  /* 0x0000003f3f3ff290 */ /* 0x000fe4000fffe03f */
[----:B------:R-:W-:Y:S02]  /*5080*/  FMUL.FTZ R27, R27, c[0x0][0x2ec] ;  /* 0x0000bb001b1b7a20 */ /* 0x000fe40000410000 */
[----:B------:R-:W-:Y:S02]  /*5090*/  FMUL.FTZ R26, R26, c[0x0][0x2ec] ;  /* 0x0000bb001a1a7a20 */ /* 0x000fe40000410000 */
[----:B-1----:R-:W-:Y:S02]  /*50a0*/  FMUL.FTZ R2, R41, c[0x0][0x2ec] ;  /* 0x0000bb0029027a20 */ /* 0x002fe40000410000 */
[----:B------:R-:W-:Y:S08]  /*50b0*/  MUFU.TANH R27, R27 ;  /* 0x0000001b001b7308 */ /* 0x000ff00000002400 */
[----:B------:R1:W-:Y:S08]  /*50c0*/  MUFU.TANH R71, R2 ;  /* 0x0000000200477308 */ /* 0x0003f00000002400 */
[----:B------:R-:W-:Y:S01]  /*50d0*/  MUFU.TANH R26, R26 ;  /* 0x0000001a001a7308 */ /* 0x000fe20000002400 */
[----:B-1----:R-:W-:-:S07]  /*50e0*/  FMUL.FTZ R2, R42, c[0x0][0x2ec] ;  /* 0x0000bb002a027a20 */ /* 0x002fce0000410000 */
[----:B------:R1:W1:Y:S02]  /*50f0*/  MUFU.TANH R64, R2 ;  /* 0x0000000200407308 */ /* 0x0002640000002400 */
[----:B-1----:R-:W-:-:S06]  /*5100*/  FMUL.FTZ R2, R43, c[0x0][0x2ec] ;  /* 0x0000bb002b027a20 */ /* 0x002fcc0000410000 */
[----:B------:R1:W-:Y:S08]  /*5110*/  MUFU.TANH R43, R5 ;  /* 0x00000005002b7308 */ /* 0x0003f00000002400 */
[----:B------:R2:W2:Y:S01]  /*5120*/  MUFU.TANH R47, R2 ;  /* 0x00000002002f7308 */ /* 0x0004a20000002400 */
[----:B-1----:R-:W-:-:S07]  /*5130*/  FMUL.FTZ R5, R16, c[0x0][0x2ec] ;  /* 0x0000bb0010057a20 */ /* 0x002fce0000410000 */
[----:B------:R1:W-:Y:S01]  /*5140*/  MUFU.TANH R42, R5 ;  /* 0x00000005002a7308 */ /* 0x0003e20000002400 */
[----:B--2---:R-:W-:-:S04]  /*5150*/  IADD3 R2, R85, UR4, RZ ;  /* 0x0000000455027c10 */ /* 0x004fc8000fffe0ff */
[----:B------:R-:W-:Y:S02]  /*5160*/  IMNMX R233, R2, UR18, PT ;  /* 0x0000001202e97c17 */ /* 0x000fe4000b800200 */
[----:B------:R-:W-:Y:S01]  /*5170*/  IADD3 R2, R84, UR4, RZ ;  /* 0x0000000454027c10 */ /* 0x000fe2000fffe0ff */
[----:B------:R-:W-:Y:S01]  /*5180*/  BAR.SYNC.DEFER_BLOCKING 0x0 ;  /* 0x0000000000007b1d */ /* 0x000fe20000010000 */
[C---:B------:R-:W-:Y:S02]  /*5190*/  ISETP.GE.AND P4, PT, R7.reuse, R233, PT ;  /* 0x000000e90700720c */ /* 0x040fe40003f86270 */
[----:B------:R-:W-:Y:S01]  /*51a0*/  IMNMX R232, R2, UR18, PT ;  /* 0x0000001202e87c17 */ /* 0x000fe2000b800200 */
[----:B------:R-:W-:Y:S01]  /*51b0*/  FMUL.FTZ R2, R22, c[0x0][0x2ec] ;  /* 0x0000bb0016027a20 */ /* 0x000fe20000410000 */
[----:B------:R-:W-:Y:S01]  /*51c0*/  ISETP.LT.OR P4, PT, R7, R231, P4 ;  /* 0x000000e70700720c */ /* 0x000fe20002781670 */
[----:B------:R-:W-:Y:S01]  /*51d0*/  HMMA.16816.F32.BF16 R20, R12, R36, R60 ;  /* 0x000000240c14723c */ /* 0x000fe2000004183c */
[-C--:B------:R-:W-:Y:S01]  /*51e0*/  ISETP.GE.AND P2, PT, R101, R232.reuse, PT ;  /* 0x000000e86500720c */ /* 0x080fe20003f46270 */
[----:B------:R2:W2:Y:S01]  /*51f0*/  MUFU.TANH R45, R2 ;  /* 0x00000002002d7308 */ /* 0x0004a20000002400 */
[----:B------:R-:W-:Y:S01]  /*5200*/  ISETP.GE.AND P5, PT, R7, R232, PT ;  /* 0x000000e80700720c */ /* 0x000fe20003fa6270 */
[----:B-1----:R-:W-:Y:S01]  /*5210*/  FFMA.FTZ R5, R116, -UR23, R76 ;  /* 0x8000001774057c23 */ /* 0x002fe2000801004c */
[----:B------:R-:W-:-:S02]  /*5220*/  ISETP.LT.OR P2, PT, R101, R230, P2 ;  /* 0x000000e66500720c */ /* 0x000fc40001741670 */
[----:B------:R-:W-:Y:S01]  /*5230*/  ISETP.LT.OR P5, PT, R7, R230, P5 ;  /* 0x000000e60700720c */ /* 0x000fe20002fa1670 */
[----:B------:R-:W-:Y:S01]  /*5240*/  HMMA.16816.F32.BF16 R12, R12, R38, R52 ;  /* 0x000000260c0c723c */ /* 0x000fe20000041834 */
[C---:B------:R-:W-:Y:S01]  /*5250*/  ISETP.GE.AND P0, PT, R104.reuse, R232, PT ;  /* 0x000000e86800720c */ /* 0x040fe20003f06270 */
[----:B------:R-:W-:Y:S01]  /*5260*/  FFMA.FTZ R7, R133, -UR23, R80 ;  /* 0x8000001785077c23 */ /* 0x000fe20008010050 */
[-C--:B------:R-:W-:Y:S01]  /*5270*/  ISETP.GE.AND P3, PT, R95, R233.reuse, PT ;  /* 0x000000e95f00720c */ /* 0x080fe20003f66270 */
[----:B------:R-:W1:Y:S01]  /*5280*/  MUFU.TANH R37, R19 ;  /* 0x0000001300257308 */ /* 0x000e620000002400 */
[-C--:B------:R-:W-:Y:S02]  /*5290*/  ISETP.GE.AND P6, PT, R101, R233.reuse, PT ;  /* 0x000000e96500720c */ /* 0x080fe40003fc6270 */
[C---:B------:R-:W-:Y:S02]  /*52a0*/  ISETP.GE.AND P1, PT, R104.reuse, R233, PT ;  /* 0x000000e96800720c */ /* 0x040fe40003f26270 */
[----:B------:R-:W-:Y:S01]  /*52b0*/  FSEL R30, R5, -INF , !P5 ;  /* 0xff800000051e7808 */ /* 0x000fe20006800000 */
[----:B--2---:R-:W-:Y:S01]  /*52c0*/  FFMA.FTZ R2, R131, -UR23, R91 ;  /* 0x8000001783027c23 */ /* 0x004fe2000801005b */
[----:B------:R-:W-:Y:S01]  /*52d0*/  ISETP.LT.OR P0, PT, R104, R230, P0 ;  /* 0x000000e66800720c */ /* 0x000fe20000701670 */
[----:B----4-:R-:W-:Y:S01]  /*52e0*/  FFMA.FTZ R5, R132, -UR23, R73 ;  /* 0x8000001784057c23 */ /* 0x010fe20008010049 */
[----:B------:R-:W-:-:S02]  /*52f0*/  ISETP.LT.OR P3, PT, R95, R231, P3 ;  /* 0x000000e75f00720c */ /* 0x000fc40001f61670 */
[----:B------:R-:W-:Y:S01]  /*5300*/  FSEL R36, R2, -INF , !P4 ;  /* 0xff80000002247808 */ /* 0x000fe20006000000 */
[----:B------:R-:W-:Y:S01]  /*5310*/  FMUL.FTZ R2, R17, c[0x0][0x2ec] ;  /* 0x0000bb0011027a20 */ /* 0x000fe20000410000 */
[C---:B---3--:R-:W-:Y:S01]  /*5320*/  HMMA.16816.F32.BF16 R20, R8.reuse, R32, R20 ;  /* 0x000000200814723c */ /* 0x048fe20000041814 */
[----:B------:R-:W-:Y:S02]  /*5330*/  ISETP.GE.AND P5, PT, R103, R233, PT ;  /* 0x000000e96700720c */ /* 0x000fe40003fa6270 */
[----:B------:R2:W-:Y:S01]  /*5340*/  MUFU.TANH R41, R2 ;  /* 0x0000000200297308 */ /* 0x0005e20000002400 */
[-C--:B------:R-:W-:Y:S02]  /*5350*/  ISETP.LT.OR P6, PT, R101, R231.reuse, P6 ;  /* 0x000000e76500720c */ /* 0x080fe400037c1670 */
[----:B------:R-:W-:Y:S02]  /*5360*/  ISETP.LT.OR P1, PT, R104, R231, P1 ;  /* 0x000000e76800720c */ /* 0x000fe40000f21670 */
[----:B------:R-:W-:Y:S01]  /*5370*/  HMMA.16816.F32.BF16 R8, R8, R34, R12 ;  /* 0x000000220808723c */ /* 0x000fe2000004180c */
[----:B------:R-:W-:-:S02]  /*5380*/  ISETP.GE.AND P4, PT, R95, R232, PT ;  /* 0x000000e85f00720c */ /* 0x000fc40003f86270 */
[----:B------:R-:W-:Y:S01]  /*5390*/  FSEL R18, R5, -INF , !P3 ;  /* 0xff80000005127808 */ /* 0x000fe20005800000 */
[----:B------:R-:W-:Y:S01]  /*53a0*/  FMUL.FTZ R5, R25, c[0x0][0x2ec] ;  /* 0x0000bb0019057a20 */ /* 0x000fe20000410000 */
[----:B------:R-:W-:Y:S02]  /*53b0*/  ISETP.LT.OR P5, PT, R103, R231, P5 ;  /* 0x000000e76700720c */ /* 0x000fe40002fa1670 */
[----:B------:R-:W-:Y:S01]  /*53c0*/  FSEL R28, R7, -INF , !P6 ;  /* 0xff800000071c7808 */ /* 0x000fe20007000000 */
[----:B------:R-:W-:Y:S01]  /*53d0*/  FMUL.FTZ R7, R24, c[0x0][0x2ec] ;  /* 0x0000bb0018077a20 */ /* 0x000fe20000410000 */
[----:B------:R-:W-:Y:S01]  /*53e0*/  FSEL R29, R6, -INF , !P1 ;  /* 0xff800000061d7808 */ /* 0x000fe20004800000 */
[----:B-----5:R-:W-:Y:S01]  /*53f0*/  FFMA.FTZ R6, R109, -UR23, R70 ;  /* 0x800000176d067c23 */ /* 0x020fe20008010046 */
[----:B------:R-:W-:Y:S01]  /*5400*/  ISETP.GE.AND P1, PT, R94, R232, PT ;  /* 0x000000e85e00720c */ /* 0x000fe20003f26270 */
[----:B--2---:R-:W-:Y:S01]  /*5410*/  FFMA.FTZ R2, R112, -UR23, R74 ;  /* 0x8000001770027c23 */ /* 0x004fe2000801004a */
[-C--:B------:R-:W-:Y:S01]  /*5420*/  ISETP.LT.OR P4, PT, R95, R230.reuse, P4 ;  /* 0x000000e65f00720c */ /* 0x080fe20002781670 */
[----:B------:R2:W-:Y:S01]  /*5430*/  MUFU.TANH R17, R5 ;  /* 0x0000000500117308 */ /* 0x0005e20000002400 */
[----:B------:R-:W-:Y:S01]  /*5440*/  ISETP.LT.OR P1, PT, R94, R230, P1 ;  /* 0x000000e65e00720c */ /* 0x000fe20000f21670 */
[----:B------:R-:W-:Y:S01]  /*5450*/  FMUL.FTZ R20, R20, c[0x0][0x2ec] ;  /* 0x0000bb0014147a20 */ /* 0x000fe20000410000 */
[----:B------:R-:W-:Y:S01]  /*5460*/  FSEL R31, R2, -INF , !P2 ;  /* 0xff800000021f7808 */ /* 0x000fe20005000000 */
[----:B------:R-:W-:Y:S01]  /*5470*/  FFMA.FTZ R2, R111, -UR23, R68 ;  /* 0x800000176f027c23 */ /* 0x000fe20008010044 */
[----:B------:R-:W-:Y:S01]  /*5480*/  ISETP.GE.AND P2, PT, R103, R232, PT ;  /* 0x000000e86700720c */ /* 0x000fe20003f46270 */
[----:B------:R-:W-:Y:S01]  /*5490*/  FMUL.FTZ R22, R22, c[0x0][0x2ec] ;  /* 0x0000bb0016167a20 */ /* 0x000fe20000410000 */
[-C--:B------:R-:W-:Y:S01]  /*54a0*/  ISETP.GE.AND P6, PT, R94, R233.reuse, PT ;  /* 0x000000e95e00720c */ /* 0x080fe20003fc6270 */
[----:B------:R3:W4:Y:S01]  /*54b0*/  MUFU.TANH R16, R7 ;  /* 0x0000000700107308 */ /* 0x0007220000002400 */
[----:B------:R-:W-:Y:S01]  /*54c0*/  FSEL R19, R2, -INF , !P0 ;  /* 0xff80000002137808 */ /* 0x000fe20004000000 */
[----:B------:R-:W-:Y:S01]  /*54d0*/  FFMA.FTZ R2, R122, -UR23, R69 ;  /* 0x800000177a027c23 */ /* 0x000fe20008010045 */
[----:B------:R-:W-:Y:S01]  /*54e0*/  ISETP.GE.AND P0, PT, R102, R233, PT ;  /* 0x000000e96600720c */ /* 0x000fe20003f06270 */
[----:B------:R-:W-:Y:S01]  /*54f0*/  FMUL.FTZ R23, R23, c[0x0][0x2ec] ;  /* 0x0000bb0017177a20 */ /* 0x000fe20000410000 */
[----:B------:R-:W-:Y:S01]  /*5500*/  ISETP.LT.OR P2, PT, R103, R230, P2 ;  /* 0x000000e66700720c */ /* 0x000fe20001741670 */
[----:B------:R-:W-:Y:S01]  /*5510*/  FMUL.FTZ R8, R8, c[0x0][0x2ec] ;  /* 0x0000bb0008087a20 */ /* 0x000fe20000410000 */
[----:B------:R-:W-:Y:S01]  /*5520*/  FSEL R123, R2, -INF , !P5 ;  /* 0xff800000027b7808 */ /* 0x000fe20006800000 */
[----:B--2---:R-:W-:Y:S01]  /*5530*/  FFMA.FTZ R5, R114, -UR23, R64 ;  /* 0x8000001772057c23 */ /* 0x004fe20008010040 */
[----:B------:R-:W-:Y:S01]  /*5540*/  FSEL R24, R6, -INF , !P4 ;  /* 0xff80000006187808 */ /* 0x000fe20006000000 */
[----:B------:R-:W-:Y:S01]  /*5550*/  FFMA.FTZ R2, R108, -UR23, R47 ;  /* 0x800000176c027c23 */ /* 0x000fe2000801002f */
[-C--:B------:R-:W-:Y:S01]  /*5560*/  ISETP.GE.AND P5, PT, R93, R232.reuse, PT ;  /* 0x000000e85d00720c */ /* 0x080fe20003fa6270 */
[----:B------:R-:W-:Y:S01]  /*5570*/  FFMA.FTZ R6, R120, -UR23, R44 ;  /* 0x8000001778067c23 */ /* 0x000fe2000801002c */
[CC--:B------:R-:W-:Y:S01]  /*5580*/  ISETP.LT.OR P0, PT, R102.reuse, R231.reuse, P0 ;  /* 0x000000e76600720c */ /* 0x0c0fe20000701670 */
[----:B------:R-:W-:Y:S01]  /*5590*/  MUFU.TANH R20, R20 ;  /* 0x0000001400147308 */ /* 0x000fe20000002400 */
[----:B------:R-:W-:Y:S01]  /*55a0*/  ISETP.GE.AND P3, PT, R102, R232, PT ;  /* 0x000000e86600720c */ /* 0x000fe20003f66270 */
[----:B---3--:R-:W-:Y:S01]  /*55b0*/  FFMA.FTZ R7, R121, -UR23, R71 ;  /* 0x8000001779077c23 */ /* 0x008fe20008010047 */
[----:B------:R-:W-:Y:S01]  /*55c0*/  FSEL R121, R5, -INF , !P2 ;  /* 0xff80000005797808 */ /* 0x000fe20005000000 */
[----:B------:R-:W-:Y:S01]  /*55d0*/  FFMA.FTZ R5, R117, -UR23, R45 ;  /* 0x8000001775057c23 */ /* 0x000fe2000801002d */
[----:B------:R-:W-:Y:S01]  /*55e0*/  FSEL R122, R2, -INF , !P1 ;  /* 0xff800000027a7808 */ /* 0x000fe20004800000 */
[----:B------:R-:W-:Y:S01]  /*55f0*/  FFMA.FTZ R2, R115, -UR23, R43 ;  /* 0x8000001773027c23 */ /* 0x000fe2000801002b */
[----:B------:R-:W-:Y:S01]  /*5600*/  ISETP.LT.OR P6, PT, R94, R231, P6 ;  /* 0x000000e75e00720c */ /* 0x000fe200037c1670 */
[----:B------:R-:W-:Y:S01]  /*5610*/  MUFU.TANH R22, R22 ;  /* 0x0000001600167308 */ /* 0x000fe20000002400 */
[-C--:B------:R-:W-:Y:S01]  /*5620*/  ISETP.GE.AND P2, PT, R100, R233.reuse, PT ;  /* 0x000000e96400720c */ /* 0x080fe20003f46270 */
[----:B------:R-:W-:Y:S01]  /*5630*/  FMUL.FTZ R10, R10, c[0x0][0x2ec] ;  /* 0x0000bb000a0a7a20 */ /* 0x000fe20000410000 */
[-C--:B------:R-:W-:Y:S01]  /*5640*/  ISETP.LT.OR P5, PT, R93, R230.reuse, P5 ;  /* 0x000000e65d00720c */ /* 0x080fe20002fa1670 */
[----:B------:R-:W-:Y:S01]  /*5650*/  FMUL.FTZ R21, R21, c[0x0][0x2ec] ;  /* 0x0000bb0015157a20 */ /* 0x000fe20000410000 */
[----:B------:R-:W-:Y:S01]  /*5660*/  ISETP.GE.AND P4, PT, R93, R233, PT ;  /* 0x000000e95d00720c */ /* 0x000fe20003f86270 */
[----:B------:R-:W-:Y:S01]  /*5670*/  FMUL.FTZ R9, R9, c[0x0][0x2ec] ;  /* 0x0000bb0009097a20 */ /* 0x000fe20000410000 */
[----:B------:R-:W-:Y:S01]  /*5680*/  FSEL R120, R6, -INF , !P0 ;  /* 0xff80000006787808 */ /* 0x000fe20004000000 */
[----:B------:R-:W-:Y:S01]  /*5690*/  FFMA.FTZ R6, R129, -UR23, R42 ;  /* 0x8000001781067c23 */ /* 0x000fe2000801002a */
[----:B------:R-:W-:Y:S01]  /*56a0*/  ISETP.LT.OR P3, PT, R102, R230, P3 ;  /* 0x000000e66600720c */ /* 0x000fe20001f61670 */
[----:B------:R-:W-:Y:S01]  /*56b0*/  MUFU.TANH R23, R23 ;  /* 0x0000001700177308 */ /* 0x000fe20000002400 */
[----:B------:R-:W-:Y:S01]  /*56c0*/  ISETP.GE.AND P0, PT, R92, R232, PT ;  /* 0x000000e85c00720c */ /* 0x000fe20003f06270 */
[----:B------:R-:W-:Y:S01]  /*56d0*/  FMUL.FTZ R11, R11, c[0x0][0x2ec] ;  /* 0x0000bb000b0b7a20 */ /* 0x000fe20000410000 */
[----:B------:R-:W-:Y:S01]  /*56e0*/  FSEL R95, R7, -INF , !P6 ;  /* 0xff800000075f7808 */ /* 0x000fe20007000000 */
[----:B------:R-:W-:Y:S01]  /*56f0*/  FFMA.FTZ R7, R130, -UR23, R46 ;  /* 0x8000001782077c23 */ /* 0x000fe2000801002e */
[----:B------:R-:W-:-:S02]  /*5700*/  ISETP.LT.OR P2, PT, R100, R231, P2 ;  /* 0x000000e76400720c */ /* 0x000fc40001741670 */
[----:B------:R-:W-:Y:S01]  /*5710*/  ISETP.GE.AND P6, PT, R92, R233, PT ;  /* 0x000000e95c00720c */ /* 0x000fe20003fc6270 */
[----:B------:R-:W-:Y:S01]  /*5720*/  MUFU.TANH R13, R8 ;  /* 0x00000008000d7308 */ /* 0x000fe20000002400 */
[----:B------:R-:W-:Y:S02]  /*5730*/  ISETP.GE.AND P1, PT, R100, R232, PT ;  /* 0x000000e86400720c */ /* 0x000fe40003f26270 */
[----:B------:R-:W-:Y:S01]  /*5740*/  FSEL R94, R2, -INF , !P5 ;  /* 0xff800000025e7808 */ /* 0x000fe20006800000 */
[----:B-1----:R-:W-:Y:S01]  /*5750*/  FFMA.FTZ R2, R107, -UR23, R37 ;  /* 0x800000176b027c23 */ /* 0x002fe20008010025 */
[----:B------:R-:W-:Y:S02]  /*5760*/  ISETP.LT.OR P4, PT, R93, R231, P4 ;  /* 0x000000e75d00720c */ /* 0x000fe40002781670 */
[----:B------:R-:W-:Y:S01]  /*5770*/  ISETP.LT.OR P0, PT, R92, R230, P0 ;  /* 0x000000e65c00720c */ /* 0x000fe20000701670 */
[----:B------:R-:W-:Y:S01]  /*5780*/  MUFU.TANH R8, R10 ;  /* 0x0000000a00087308 */ /* 0x000fe20000002400 */
[----:B------:R-:W-:Y:S01]  /*5790*/  FSEL R93, R5, -INF , !P3 ;  /* 0xff800000055d7808 */ /* 0x000fe20005800000 */
[----:B------:R-:W-:Y:S01]  /*57a0*/  FFMA.FTZ R5, R113, -UR23, R40 ;  /* 0x8000001771057c23 */ /* 0x000fe20008010028 */
[----:B------:R-:W-:-:S02]  /*57b0*/  ISETP.GE.AND P3, PT, R99, R233, PT ;  /* 0x000000e96300720c */ /* 0x000fc40003f66270 */
[----:B------:R-:W-:Y:S01]  /*57c0*/  FSEL R173, R6, -INF , !P2 ;  /* 0xff80000006ad7808 */ /* 0x000fe20005000000 */
[----:B----4-:R-:W-:Y:S01]  /*57d0*/  FFMA.FTZ R6, R126, -UR23, R16 ;  /* 0x800000177e067c23 */ /* 0x010fe20008010010 */
[----:B------:R-:W-:Y:S01]  /*57e0*/  ISETP.LT.OR P1, PT, R100, R230, P1 ;  /* 0x000000e66400720c */ /* 0x000fe20000f21670 */
[----:B------:R-:W1:Y:S01]  /*57f0*/  MUFU.TANH R21, R21 ;  /* 0x0000001500157308 */ /* 0x000e620000002400 */
[-C--:B------:R-:W-:Y:S02]  /*5800*/  ISETP.LT.OR P6, PT, R92, R231.reuse, P6 ;  /* 0x000000e75c00720c */ /* 0x080fe400037c1670 */
[----:B------:R-:W-:Y:S02]  /*5810*/  ISETP.GE.AND P2, PT, R98, R232, PT ;  /* 0x000000e86200720c */ /* 0x000fe40003f46270 */
[----:B------:R-:W-:Y:S01]  /*5820*/  FSEL R92, R7, -INF , !P4 ;  /* 0xff800000075c7808 */ /* 0x000fe20006000000 */
[----:B------:R-:W-:Y:S01]  /*5830*/  FFMA.FTZ R7, R128, -UR23, R41 ;  /* 0x8000001780077c23 */ /* 0x000fe20008010029 */
[----:B------:R-:W-:Y:S01]  /*5840*/  FSEL R193, R2, -INF , !P0 ;  /* 0xff80000002c17808 */ /* 0x000fe20004000000 */
[----:B------:R-:W-:Y:S01]  /*5850*/  FFMA.FTZ R2, R106, -UR23, R27 ;  /* 0x800000176a027c23 */ /* 0x000fe2000801001b */
[----:B------:R-:W-:Y:S01]  /*5860*/  ISETP.LT.OR P3, PT, R99, R231, P3 ;  /* 0x000000e76300720c */ /* 0x000fe20001f61670 */
[----:B------:R2:W3:Y:S01]  /*5870*/  MUFU.TANH R12, R9 ;  /* 0x00000009000c7308 */ /* 0x0004e20000002400 */
[----:B------:R-:W-:-:S02]  /*5880*/  ISETP.LT.OR P2, PT, R98, R230, P2 ;  /* 0x000000e66200720c */ /* 0x000fc40001741670 */
[----:B------:R-:W-:Y:S01]  /*5890*/  FSEL R175, R5, -INF , !P1 ;  /* 0xff80000005af7808 */ /* 0x000fe20004800000 */
[----:B------:R-:W-:Y:S01]  /*58a0*/  FFMA.FTZ R5, R110, -UR23, R26 ;  /* 0x800000176e057c23 */ /* 0x000fe2000801001a */
[-C--:B------:R-:W-:Y:S01]  /*58b0*/  ISETP.GE.AND P4, PT, R98, R233.reuse, PT ;  /* 0x000000e96200720c */ /* 0x080fe20003f86270 */
[----:B-1----:R-:W-:Y:S01]  /*58c0*/  FFMA.FTZ R10, R124, -UR23, R21 ;  /* 0x800000177c0a7c23 */ /* 0x002fe20008010015 */
[C---:B------:R-:W-:Y:S02]  /*58d0*/  ISETP.GE.AND P1, PT, R97.reuse, R233, PT ;  /* 0x000000e96100720c */ /* 0x040fe40003f26270 */
[----:B------:R-:W-:Y:S02]  /*58e0*/  ISETP.GE.AND P0, PT, R97, R232, PT ;  /* 0x000000e86100720c */ /* 0x000fe40003f06270 */
[----:B------:R-:W-:Y:S01]  /*58f0*/  FSEL R135, R7, -INF , !P6 ;  /* 0xff80000007877808 */ /* 0x000fe20007000000 */
[----:B------:R-:W-:Y:S01]  /*5900*/  FFMA.FTZ R7, R127, -UR23, R17 ;  /* 0x800000177f077c23 */ /* 0x000fe20008010011 */
[----:B------:R-:W-:Y:S01]  /*5910*/  FSEL R172, R6, -INF , !P3 ;  /* 0xff80000006ac7808 */ /* 0x000fe20005800000 */
[----:B------:R-:W-:Y:S01]  /*5920*/  FFMA.FTZ R6, R125, -UR23, R20 ;  /* 0x800000177d067c23 */ /* 0x000fe20008010014 */
[----:B------:R-:W-:Y:S01]  /*5930*/  FSEL R174, R2, -INF , !P2 ;  /* 0xff80000002ae7808 */ /* 0x000fe20005000000 */
[----:B------:R-:W-:Y:S01]  /*5940*/  FFMA.FTZ R2, R105, -UR23, R22 ;  /* 0x8000001769027c23 */ /* 0x000fe20008010016 */
[-C--:B------:R-:W-:Y:S01]  /*5950*/  ISETP.LT.OR P4, PT, R98, R231.reuse, P4 ;  /* 0x000000e76200720c */ /* 0x080fe20002781670 */
[----:B--2---:R-:W-:Y:S01]  /*5960*/  FFMA.FTZ R9, R119, -UR23, R13 ;  /* 0x8000001777097c23 */ /* 0x004fe2000801000d */
[----:B------:R-:W-:-:S02]  /*5970*/  ISETP.LT.OR P1, PT, R97, R231, P1 ;  /* 0x000000e76100720c */ /* 0x000fc40000f21670 */
[----:B------:R-:W-:Y:S02]  /*5980*/  ISETP.LT.OR P0, PT, R97, R230, P0 ;  /* 0x000000e66100720c */ /* 0x000fe40000701670 */
[-C--:B------:R-:W-:Y:S02]  /*5990*/  ISETP.GE.AND P3, PT, R96, R232.reuse, PT ;  /* 0x000000e86000720c */ /* 0x080fe40003f66270 */
[-C--:B------:R-:W-:Y:S02]  /*59a0*/  ISETP.GE.AND P2, PT, R87, R232.reuse, PT ;  /* 0x000000e85700720c */ /* 0x080fe40003f46270 */
[----:B------:R-:W-:Y:S01]  /*59b0*/  FSEL R134, R7, -INF , !P4 ;  /* 0xff80000007867808 */ /* 0x000fe20006000000 */
[----:B------:R-:W-:Y:S01]  /*59c0*/  FFMA.FTZ R7, R90, -UR23, R23 ;  /* 0x800000175a077c23 */ /* 0x000fe20008010017 */
[----:B------:R-:W-:Y:S01]  /*59d0*/  FSEL R137, R6, -INF , !P1 ;  /* 0xff80000006897808 */ /* 0x000fe20004800000 */
[----:B------:R-:W-:Y:S01]  /*59e0*/  FFMA.FTZ R6, R89, -UR23, R8 ;  /* 0x8000001759067c23 */ /* 0x000fe20008010008 */
[----:B------:R-:W-:Y:S01]  /*59f0*/  FSEL R2, R2, -INF , !P0 ;  /* 0xff80000002027808 */ /* 0x000fe20004000000 */
[----:B---3--:R-:W-:Y:S01]  /*5a00*/  FFMA.FTZ R8, R118, -UR23, R12 ;  /* 0x8000001776087c23 */ /* 0x008fe2000801000c */
[----:B------:R-:W-:Y:S01]  /*5a10*/  ISETP.GE.AND P5, PT, R99, R232, PT ;  /* 0x000000e86300720c */ /* 0x000fe20003fa6270 */
[----:B------:R-:W-:Y:S01]  /*5a20*/  STL [R1+0x18], R137 ;  /* 0x0000188901007387 */ /* 0x000fe20000100800 */
[----:B------:R-:W-:-:S02]  /*5a30*/  ISETP.LT.OR P3, PT, R96, R230, P3 ;  /* 0x000000e66000720c */ /* 0x000fc40001f61670 */
[-C--:B------:R-:W-:Y:S01]  /*5a40*/  ISETP.LT.OR P2, PT, R87, R230.reuse, P2 ;  /* 0x000000e65700720c */ /* 0x080fe20001741670 */
[----:B------:R1:W-:Y:S01]  /*5a50*/  STL [R1+0x3c], R2 ;  /* 0x00003c0201007387 */ /* 0x0003e20000100800 */
[----:B------:R-:W-:Y:S02]  /*5a60*/  ISETP.LT.OR P5, PT, R99, R230, P5 ;  /* 0x000000e66300720c */ /* 0x000fe40002fa1670 */
[----:B------:R-:W-:Y:S02]  /*5a70*/  FSEL R7, R7, -INF , !P3 ;  /* 0xff80000007077808 */ /* 0x000fe40005800000 */
[----:B------:R-:W-:Y:S02]  /*5a80*/  FSEL R192, R5, -INF , !P5 ;  /* 0xff80000005c07808 */ /* 0x000fe40006800000 */
[----:B------:R-:W2:Y:S01]  /*5a90*/  MUFU.TANH R5, R11 ;  /* 0x0000000b00057308 */ /* 0x000ea20000002400 */
[----:B------:R3:W-:Y:S01]  /*5aa0*/  STL [R1+0x1c], R7 ;  /* 0x00001c0701007387 */ /* 0x0007e20000100800 */
[----:B------:R-:W-:-:S02]  /*5ab0*/  PLOP3.LUT P0, PT, PT, PT, UP0, 0x80, 0x0 ;  /* 0x000000000000781c */ /* 0x000fc40003f0f008 */
[-C--:B------:R-:W-:Y:S02]  /*5ac0*/  ISETP.GE.AND P6, PT, R96, R233.reuse, PT ;  /* 0x000000e96000720c */ /* 0x080fe40003fc6270 */
[CC--:B------:R-:W-:Y:S02]  /*5ad0*/  ISETP.GE.AND P5, PT, R87.reuse, R233.reuse, PT ;  /* 0x000000e95700720c */ /* 0x0c0fe40003fa6270 */
[C---:B------:R-:W-:Y:S02]  /*5ae0*/  ISETP.GE.AND P4, PT, R86.reuse, R233, PT ;  /* 0x000000e95600720c */ /* 0x040fe40003f86270 */
[----:B------:R-:W-:Y:S02]  /*5af0*/  ISETP.GE.AND P1, PT, R86, R232, PT ;  /* 0x000000e85600720c */ /* 0x000fe40003f26270 */
[-C--:B------:R-:W-:Y:S02]  /*5b00*/  ISETP.LT.OR P6, PT, R96, R231.reuse, P6 ;  /* 0x000000e76000720c */ /* 0x080fe400037c1670 */
[-C--:B------:R-:W-:Y:S01]  /*5b10*/  ISETP.LT.OR P5, PT, R87, R231.reuse, P5 ;  /* 0x000000e75700720c */ /* 0x080fe20002fa1670 */
[----:B--2---:R-:W-:Y:S01]  /*5b20*/  FFMA.FTZ R5, R88, -UR23, R5 ;  /* 0x8000001758057c23 */ /* 0x004fe20008010005 */
[----:B------:R-:W-:-:S02]  /*5b30*/  ISETP.LT.OR P4, PT, R86, R231, P4 ;  /* 0x000000e75600720c */ /* 0x000fc40002781670 */
[----:B-1----:R-:W-:Y:S02]  /*5b40*/  FSEL R2, R6, -INF , !P2 ;  /* 0xff80000006027808 */ /* 0x002fe40005000000 */
[----:B------:R-:W-:Y:S02]  /*5b50*/  ISETP.LT.OR P1, PT, R86, R230, P1 ;  /* 0x000000e65600720c */ /* 0x000fe40000f21670 */
[----:B------:R-:W-:Y:S01]  /*5b60*/  FSEL R234, R10, -INF , !P6 ;  /* 0xff8000000aea7808 */ /* 0x000fe20007000000 */
[----:B------:R3:W-:Y:S01]  /*5b70*/  STL [R1+0x40], R2 ;  /* 0x0000400201007387 */ /* 0x0007e20000100800 */
        /* <DEDUP_REMOVED lines=11> */
[----:B---3--:R-:W-:Y:S01]  /*5c30*/  IMAD.WIDE.U32 R6, R136, UR5, R140 ;  /* 0x0000000588067c25 */ /* 0x008fe2000f8e008c */
        /* <DEDUP_REMOVED lines=62> */
.L_x_1999:
[----:B------:R-:W-:Y:S05]  /*6020*/  BSYNC B0 ;  /* 0x0000000000007941 */ /* 0x000fea0003800000 */
.L_x_1998:
[----:B------:R-:W0:Y:S02]  /*6030*/  LDGDEPBAR ;  /* 0x00000000000079af */ /* 0x000e240000000000 */
.L_x_1997:
[----:B------:R-:W-:Y:S04]  /*6040*/  STL [R1+0xac], R217 ;  /* 0x0000acd901007387 */ /* 0x000fe80000100800 */
[----:B------:R2:W-:Y:S04]  /*6050*/  STL [R1+0xa8], R216 ;  /* 0x0000a8d801007387 */ /* 0x0005e80000100800 */
[----:B--2---:R-:W2:Y:S04]  /*6060*/  LDL.LU R216, [R1+0x40] ;  /* 0x0000400001d87983 */ /* 0x004ea80000300800 */
[----:B------:R-:W-:Y:S04]  /*6070*/  STL [R1+0xa4], R215 ;  /* 0x0000a4d701007387 */ /* 0x000fe80000100800 */
[----:B------:R-:W-:Y:S04]  /*6080*/  STL [R1+0xa0], R214 ;  /* 0x0000a0d601007387 */ /* 0x000fe80000100800 */
[----:B------:R-:W-:Y:S04]  /*6090*/  STL [R1+0x9c], R213 ;  /* 0x00009cd501007387 */ /* 0x000fe80000100800 */
[----:B------:R-:W-:Y:S04]  /*60a0*/  STL [R1+0x98], R212 ;  /* 0x000098d401007387 */ /* 0x000fe80000100800 */
[----:B------:R-:W-:Y:S04]  /*60b0*/  STL [R1+0x94], R211 ;  /* 0x000094d301007387 */ /* 0x000fe80000100800 */
[----:B------:R-:W-:Y:S04]  /*60c0*/  STL [R1+0x90], R210 ;  /* 0x000090d201007387 */ /* 0x000fe80000100800 */
[----:B------:R4:W-:Y:S04]  /*60d0*/  STL [R1+0x8c], R209 ;  /* 0x00008cd101007387 */ /* 0x0009e80000100800 */
[----:B----4-:R-:W4:Y:S04]  /*60e0*/  LDL.LU R209, [R1+0x3c] ;  /* 0x00003c0001d17983 */ /* 0x010f280000300800 */
[----:B------:R-:W-:Y:S04]  /*60f0*/  STL [R1+0x88], R208 ;  /* 0x000088d001007387 */ /* 0x000fe80000100800 */
[----:B------:R-:W-:Y:S04]  /*6100*/  STL [R1+0x84], R207 ;  /* 0x000084cf01007387 */ /* 0x000fe80000100800 */
[----:B------:R-:W-:Y:S04]  /*6110*/  STL [R1+0x80], R206 ;  /* 0x000080ce01007387 */ /* 0x000fe80000100800 */
[----:B------:R-:W-:Y:S04]  /*6120*/  STL [R1+0x7c], R205 ;  /* 0x00007ccd01007387 */ /* 0x000fe80000100800 */
[----:B------:R1:W-:Y:S04]  /*6130*/  STL [R1+0x78], R200 ;  /* 0x000078c801007387 */ /* 0x0003e80000100800 */
[----:B-1-3--:R-:W3:Y:S01]  /*6140*/  LDL.LU R200, [R1+0x1c] ;  /* 0x00001c0001c87983 */ /* 0x00aee20000300800 */
[----:B------:R-:W-:-:S02]  /*6150*/  FMNMX.FTZ R2, R36, R28, !PT ;  /* 0x0000001c24027209 */ /* 0x000fc40007810000 */
        /* <DEDUP_REMOVED lines=48> */
[----:B----4-:R-:W-:-:S04]  /*6460*/  FMNMX.FTZ R2, R209, R2, !PT ;  /* 0x00000002d1027209 */ /* 0x010fc80007810000 */
[----:B---3--:R-:W-:-:S04]  /*6470*/  FMNMX.FTZ R2, R200, R2, !PT ;  /* 0x00000002c8027209 */ /* 0x008fc80007810000 */
[----:B--2---:R-:W-:-:S04]  /*6480*/  FMNMX.FTZ R2, R216, R2, !PT ;  /* 0x00000002d8027209 */ /* 0x004fc80007810000 */
[----:B------:R-:W-:-:S05]  /*6490*/  FMNMX.FTZ R2, R176, R2, !PT ;  /* 0x00000002b0027209 */ /* 0x000fca0007810000 */
[----:B------:R-:W1:Y:S02]  /*64a0*/  SHFL.BFLY PT, R5, R2, 0x2, 0x1f ;  /* 0x0c401f0002057f89 */ /* 0x000e6400000e0000 */
[----:B-1----:R-:W-:Y:S01]  /*64b0*/  FMNMX.FTZ R2, R2, R5, !PT ;  /* 0x0000000502027209 */ /* 0x002fe20007810000 */
[--C-:B------:R-:W-:Y:S02]  /*64c0*/  FFMA.FTZ R5, R36, c[0x0][0x23c], -R8.reuse ;  /* 0x00008f0024057a23 */ /* 0x100fe40000010808 */
[----:B------:R-:W-:Y:S02]  /*64d0*/  LDSM.16.MT88.4 R36, [R202+0x1a000] ;  /* 0x01a00000ca24783b */ /* 0x000fe40000004200 */
[----:B------:R1:W-:Y:S02]  /*64e0*/  MUFU.EX2 R210, R5 ;  /* 0x0000000500d27308 */ /* 0x0003e40000000800 */
[----:B------:R-:W2:Y:S01]  /*64f0*/  SHFL.BFLY PT, R132, R2, 0x1, 0x1f ;  /* 0x0c201f0002847f89 */ /* 0x000ea200000e0000 */
[----:B-1----:R-:W-:-:S05]  /*6500*/  FFMA.FTZ R5, R28, c[0x0][0x23c], -R8 ;  /* 0x00008f001c057a23 */ /* 0x002fca0000010808 */
[----:B------:R1:W-:Y:S01]  /*6510*/  MUFU.EX2 R217, R5 ;  /* 0x0000000500d97308 */ /* 0x0003e20000000800 */
[----:B--2---:R-:W-:-:S04]  /*6520*/  FMNMX.FTZ R132, R2, R132, !PT ;  /* 0x0000008402847209 */ /* 0x004fc80007810000 */
[C---:B------:R-:W-:Y:S01]  /*6530*/  FSETP.NEU.FTZ.AND P1, PT, R132.reuse, -INF , PT ;  /* 0xff8000008400780b */ /* 0x040fe20003f3d000 */
[----:B------:R-:W-:-:S05]  /*6540*/  FMUL.FTZ R2, R132, c[0x0][0x23c] ;  /* 0x00008f0084027a20 */ /* 0x000fca0000410000 */
[----:B------:R-:W-:Y:S01]  /*6550*/  FSEL R2, R2, RZ, P1 ;  /* 0x000000ff02027208 */ /* 0x000fe20000800000 */
[----:B-1----:R-:W-:-:S04]  /*6560*/  FFMA.FTZ R5, R29, c[0x0][0x23c], -R8 ;  /* 0x00008f001d057a23 */ /* 0x002fc80000010808 */
[--C-:B------:R-:W-:Y:S01]  /*6570*/  FFMA.FTZ R3, R19, c[0x0][0x23c], -R2.reuse ;  /* 0x00008f0013037a23 */ /* 0x100fe20000010802 */
[----:B------:R1:W-:Y:S01]  /*6580*/  MUFU.EX2 R207, R5 ;  /* 0x0000000500cf7308 */ /* 0x0003e20000000800 */
[--C-:B------:R-:W-:Y:S02]  /*6590*/  FFMA.FTZ R4, R30, c[0x0][0x23c], -R2.reuse ;  /* 0x00008f001e047a23 */ /* 0x100fe40000010802 */
[----:B------:R-:W-:-:S05]  /*65a0*/  FFMA.FTZ R0, R121, c[0x0][0x23c], -R2 ;  /* 0x00008f0079007a23 */ /* 0x000fca0000010802 */
[----:B------:R2:W-:Y:S01]  /*65b0*/  MUFU.EX2 R208, R3 ;  /* 0x0000000300d07308 */ /* 0x0005e20000000800 */
[----:B-1----:R-:W-:-:S07]  /*65c0*/  FFMA.FTZ R5, R18, c[0x0][0x23c], -R8 ;  /* 0x00008f0012057a23 */ /* 0x002fce0000010808 */
[----:B------:R1:W-:Y:S01]  /*65d0*/  MUFU.EX2 R211, R4 ;  /* 0x0000000400d37308 */ /* 0x0003e20000000800 */
[----:B------:R-:W3:Y:S01]  /*65e0*/  LDSM.16.MT88.4 R16, [R202+0x18000] ;  /* 0x01800000ca10783b */ /* 0x000ee20000004200 */
[----:B--2---:R-:W-:-:S06]  /*65f0*/  FFMA.FTZ R3, R24, c[0x0][0x23c], -R2 ;  /* 0x00008f0018037a23 */ /* 0x004fcc0000010802 */
[----:B------:R-:W2:Y:S01]  /*6600*/  MUFU.EX2 R177, R5 ;  /* 0x0000000500b17308 */ /* 0x000ea20000000800 */
[----:B------:R-:W4:Y:S01]  /*6610*/  LDSM.16.MT88.4 R24, [R203+0x18000] ;  /* 0x01800000cb18783b */ /* 0x000f220000004200 */
[----:B-1----:R-:W-:-:S06]  /*6620*/  FFMA.FTZ R4, R31, c[0x0][0x23c], -R2 ;  /* 0x00008f001f047a23 */ /* 0x002fcc0000010802 */
[----:B------:R-:W1:Y:S01]  /*6630*/  MUFU.EX2 R213, R3 ;  /* 0x0000000300d57308 */ /* 0x000e620000000800 */
[----:B------:R-:W-:Y:S01]  /*6640*/  LDSM.16.MT88.4 R28, [R203+0x1a000] ;  /* 0x01a00000cb1c783b */ /* 0x000fe20000004200 */
[----:B--2---:R-:W-:-:S06]  /*6650*/  F2FP.BF16.PACK_AB R6, R177, R207 ;  /* 0x000000cfb106723e */ /* 0x004fcc00000010ff */
[----:B------:R2:W2:Y:S01]  /*6660*/  MUFU.EX2 R206, R4 ;  /* 0x0000000400ce7308 */ /* 0x0004a20000000800 */
[----:B-1----:R-:W-:-:S07]  /*6670*/  F2FP.BF16.PACK_AB R7, R213, R208 ;  /* 0x000000d0d507723e */ /* 0x002fce00000010ff */
[----:B------:R1:W-:Y:S01]  /*6680*/  MUFU.EX2 R215, R0 ;  /* 0x0000000000d77308 */ /* 0x0003e20000000800 */
[----:B--2---:R-:W-:Y:S02]  /*6690*/  F2FP.BF16.PACK_AB R4, R217, R210 ;  /* 0x000000d2d904723e */ /* 0x004fe400000010ff */
[----:B------:R-:W-:-:S07]  /*66a0*/  F2FP.BF16.PACK_AB R5, R206, R211 ;  /* 0x000000d3ce05723e */ /* 0x000fce00000010ff */
[----:B---3--:R-:W-:Y:S01]  /*66b0*/  HMMA.16816.F32.BF16 R84, R4, R16, RZ ;  /* 0x000000100454723c */ /* 0x008fe200000418ff */
[----:B-1----:R-:W-:-:S04]  /*66c0*/  FFMA.FTZ R0, R122, c[0x0][0x23c], -R2 ;  /* 0x00008f007a007a23 */ /* 0x002fc80000010802 */
[----:B------:R1:W2:Y:S03]  /*66d0*/  MUFU.EX2 R3, R0 ;  /* 0x0000000000037308 */ /* 0x0002a60000000800 */
[C---:B------:R-:W-:Y:S01]  /*66e0*/  HMMA.16816.F32.BF16 R48, R4.reuse, R18, RZ ;  /* 0x000000120430723c */ /* 0x040fe200000418ff */
[----:B------:R-:W3:Y:S07]  /*66f0*/  LDSM.16.MT88.4 R16, [R202+0x1c000] ;  /* 0x01c00000ca10783b */ /* 0x000eee0000004200 */
[----:B----4-:R-:W-:Y:S01]  /*6700*/  HMMA.16816.F32.BF16 R76, R4, R24, RZ ;  /* 0x00000018044c723c */ /* 0x010fe200000418ff */
        /* <DEDUP_REMOVED lines=13> */
[C---:B------:R-:W-:Y:S08]  /*67e0*/  HMMA.16816.F32.BF16 R108, R4.reuse, R42, RZ ;  /* 0x0000002a046c723c */ /* 0x040ff000000418ff */
[C---:B------:R-:W-:Y:S08]  /*67f0*/  HMMA.16816.F32.BF16 R64, R4.reuse, R32, RZ ;  /* 0x000000200440723c */ /* 0x040ff000000418ff */
[C---:B------:R-:W-:Y:S01]  /*6800*/  HMMA.16816.F32.BF16 R40, R4.reuse, R34, RZ ;  /* 0x000000220428723c */ /* 0x040fe200000418ff */
[----:B------:R-:W2:Y:S07]  /*6810*/  LDSM.16.MT88.4 R32, [R202+0x1e000] ;  /* 0x01e00000ca20783b */ /* 0x000eae0000004200 */
        /* <DEDUP_REMOVED lines=18> */
[C---:B--2---:R-:W-:Y:S08]  /*6940*/  HMMA.16816.F32.BF16 R156, R4.reuse, R32, RZ ;  /* 0x00000020049c723c */ /* 0x044ff000000418ff */
[C---:B------:R-:W-:Y:S01]  /*6950*/  HMMA.16816.F32.BF16 R120, R4.reuse, R34, RZ ;  /* 0x000000220478723c */ /* 0x040fe200000418ff */
[----:B------:R-:W2:Y:S07]  /*6960*/  LDSM.16.MT88.4 R32, [R203+0x18800] ;  /* 0x01880000cb20783b */ /* 0x000eae0000004200 */
[C---:B------:R-:W-:Y:S08]  /*6970*/  HMMA.16816.F32.BF16 R148, R4.reuse, R36, RZ ;  /* 0x000000240494723c */ /* 0x040ff000000418ff */
[C---:B------:R-:W-:Y:S08]  /*6980*/  HMMA.16816.F32.BF16 R152, R4.reuse, R38, RZ ;  /* 0x000000260498723c */ /* 0x040ff000000418ff */
[C---:B---3--:R-:W-:Y:S08]  /*6990*/  HMMA.16816.F32.BF16 R160, R4.reuse, R16, RZ ;  /* 0x0000001004a0723c */ /* 0x048ff000000418ff */
[C---:B------:R-:W-:Y:S01]  /*69a0*/  HMMA.16816.F32.BF16 R164, R4.reuse, R18, RZ ;  /* 0x0000001204a4723c */ /* 0x040fe200000418ff */
[----:B------:R-:W3:Y:S07]  /*69b0*/  LDSM.16.MT88.4 R16, [R202+0x1a800] ;  /* 0x01a80000ca10783b */ /* 0x000eee0000004200 */
[C---:B-1----:R-:W-:Y:S08]  /*69c0*/  HMMA.16816.F32.BF16 R168, R4.reuse, R24, RZ ;  /* 0x0000001804a8723c */ /* 0x042ff000000418ff */
[----:B------:R-:W-:Y:S01]  /*69d0*/  HMMA.16816.F32.BF16 R188, R4, R26, RZ ;  /* 0x0000001a04bc723c */ /* 0x000fe200000418ff */
[----:B------:R-:W1:Y:S06]  /*69e0*/  LDSM.16.MT88.4 R24, [R201+0x1a800] ;  /* 0x01a80000c918783b */ /* 0x000e6c0000004200 */
[----:B------:R-:W-:-:S02]  /*69f0*/  F2FP.BF16.PACK_AB R4, R11, R214 ;  /* 0x000000d60b04723e */ /* 0x000fc400000010ff */
[----:B------:R-:W-:Y:S02]  /*6a00*/  F2FP.BF16.PACK_AB R5, R3, R215 ;  /* 0x000000d70305723e */ /* 0x000fe400000010ff */
[----:B------:R-:W-:Y:S02]  /*6a10*/  F2FP.BF16.PACK_AB R6, R205, R9 ;  /* 0x00000009cd06723e */ /* 0x000fe400000010ff */
[----:B----4-:R-:W-:-:S07]  /*6a20*/  F2FP.BF16.PACK_AB R7, R212, R10 ;  /* 0x0000000ad407723e */ /* 0x010fce00000010ff */
[C---:B------:R-:W-:Y:S08]  /*6a30*/  HMMA.16816.F32.BF16 R184, R4.reuse, R30, R116 ;  /* 0x0000001e04b8723c */ /* 0x040ff00000041874 */
[C---:B------:R-:W-:Y:S08]  /*6a40*/  HMMA.16816.F32.BF16 R116, R4.reuse, R12, R84 ;  /* 0x0000000c0474723c */ /* 0x040ff00000041854 */
[C---:B------:R-:W-:Y:S08]  /*6a50*/  HMMA.16816.F32.BF16 R180, R4.reuse, R14, R48 ;  /* 0x0000000e04b4723c */ /* 0x040ff00000041830 */
[C---:B------:R-:W-:Y:S08]  /*6a60*/  HMMA.16816.F32.BF16 R12, R4.reuse, R20, R80 ;  /* 0x00000014040c723c */ /* 0x040ff00000041850 */
[C---:B------:R-:W-:Y:S08]  /*6a70*/  HMMA.16816.F32.BF16 R196, R4.reuse, R28, R88 ;  /* 0x0000001c04c4723c */ /* 0x040ff00000041858 */
[----:B--2---:R-:W-:Y:S01]  /*6a80*/  HMMA.16816.F32.BF16 R28, R4, R34, R112 ;  /* 0x00000022041c723c */ /* 0x004fe20000041870 */
        /* <DEDUP_REMOVED lines=8> */
[C---:B---3--:R-:W-:Y:S07]  /*6b10*/  HMMA.16816.F32.BF16 R180, R4.reuse, R18, R104 ;  /* 0x0000001204b4723c */ /* 0x048fee0000041868 */
[----:B------:R-:W-:Y:S01]  /*6b20*/  IMAD.MOV.U32 R106, RZ, RZ, R0 ;  /* 0x000000ffff6a7224 */ /* 0x000fe200078e0000 */
[----:B------:R-:W-:Y:S01]  /*6b30*/  HMMA.16816.F32.BF16 R12, R4, R22, R44 ;  /* 0x00000016040c723c */ /* 0x000fe2000004182c */
[----:B------:R-:W-:Y:S01]  /*6b40*/  FFMA.FTZ R0, R173, c[0x0][0x23c], -R8 ;  /* 0x00008f00ad007a23 */ /* 0x000fe20000010808 */
[----:B------:R-:W-:-:S05]  /*6b50*/  MOV R107, R38 ;  /* 0x00000026006b7202 */ /* 0x000fca0000000f00 */
[----:B------:R-:W-:Y:S01]  /*6b60*/  MOV R47, R30 ;  /* 0x0000001e002f7202 */ /* 0x000fe20000000f00 */
[C---:B------:R-:W-:Y:S01]  /*6b70*/  HMMA.16816.F32.BF16 R20, R4.reuse, R32, R76 ;  /* 0x000000200414723c */ /* 0x040fe2000004184c */
[----:B------:R-:W2:Y:S01]  /*6b80*/  LDSM.16.MT88.4 R32, [R201+0x1c800] ;  /* 0x01c80000c920783b */ /* 0x000ea20000004200 */
[----:B------:R-:W-:Y:S01]  /*6b90*/  IMAD.MOV.U32 R46, RZ, RZ, R31 ;  /* 0x000000ffff2e7224 */ /* 0x000fe200078e001f */
[----:B------:R-:W-:Y:S01]  /*6ba0*/  MOV R45, R29 ;  /* 0x0000001d002d7202 */ /* 0x000fe20000000f00 */
[----:B------:R-:W-:Y:S01]  /*6bb0*/  IMAD.MOV.U32 R44, RZ, RZ, R28 ;  /* 0x000000ffff2c7224 */ /* 0x000fe200078e001c */
[----:B------:R-:W-:Y:S01]  /*6bc0*/  MOV R104, R47 ;  /* 0x0000002f00687202 */ /* 0x000fe20000000f00 */
[----:B------:R-:W3:Y:S01]  /*6bd0*/  LDSM.16.MT88.4 R28, [R202+0x1c800] ;  /* 0x01c80000ca1c783b */ /* 0x000ee20000004200 */
[----:B------:R-:W-:Y:S01]  /*6be0*/  IMAD.MOV.U32 R105, RZ, RZ, R46 ;  /* 0x000000ffff697224 */ /* 0x000fe200078e002e */
[----:B------:R-:W-:Y:S01]  /*6bf0*/  HMMA.16816.F32.BF16 R112, R4, R16, R68 ;  /* 0x000000100470723c */ /* 0x000fe20000041844 */
[----:B------:R-:W-:Y:S01]  /*6c00*/  MOV R76, R50 ;  /* 0x00000032004c7202 */ /* 0x000fe20000000f00 */
        /* <DEDUP_REMOVED lines=10> */
[----:B------:R-:W4:Y:S01]  /*6cb0*/  LDSM.16.MT88.4 R12, [R204+0x1a800] ;  /* 0x01a80000cc0c783b */ /* 0x000f220000004200 */
[----:B------:R-:W-:Y:S01]  /*6cc0*/  IMAD.MOV.U32 R68, RZ, RZ, R37 ;  /* 0x000000ffff447224 */ /* 0x000fe200078e0025 */
[C---:B-1----:R-:W-:Y:S01]  /*6cd0*/  HMMA.16816.F32.BF16 R244, R4.reuse, R24, R72 ;  /* 0x0000001804f4723c */ /* 0x042fe20000041848 */
[----:B------:R-:W-:Y:S01]  /*6ce0*/  MOV R91, R20 ;  /* 0x00000014005b7202 */ /* 0x000fe20000000f00 */
[----:B------:R-:W-:Y:S01]  /*6cf0*/  IMAD.MOV.U32 R90, RZ, RZ, R21 ;  /* 0x000000ffff5a7224 */ /* 0x000fe200078e0015 */
[----:B------:R-:W-:Y:S01]  /*6d00*/  MOV R89, R22 ;  /* 0x0000001600597202 */ /* 0x000fe20000000f00 */
[----:B------:R-:W-:Y:S01]  /*6d10*/  IMAD.MOV.U32 R88, RZ, RZ, R23 ;  /* 0x000000ffff587224 */ /* 0x000fe200078e0017 */
[----:B------:R-:W-:Y:S01]  /*6d20*/  MOV R70, R177 ;  /* 0x000000b100467202 */ /* 0x000fe20000000f00 */
[----:B------:R-:W1:Y:S01]  /*6d30*/  LDSM.16.MT88.4 R20, [R203+0x1a800] ;  /* 0x01a80000cb14783b */ /* 0x000e620000004200 */
[----:B------:R-:W-:Y:S01]  /*6d40*/  IMAD.MOV.U32 R173, RZ, RZ, R79 ;  /* 0x000000ffffad7224 */ /* 0x000fe200078e004f */
[C---:B------:R-:W-:Y:S02]  /*6d50*/  HMMA.16816.F32.BF16 R108, R4.reuse, R26, R108 ;  /* 0x0000001a046c723c */ /* 0x040fe4000004186c */
[----:B------:R-:W1:Y:S06]  /*6d60*/  LDSM.16.MT88.4 R24, [R202+0x1e800] ;  /* 0x01e80000ca18783b */ /* 0x000e6c0000004200 */
[C---:B--2---:R-:W-:Y:S07]  /*6d70*/  HMMA.16816.F32.BF16 R176, R4.reuse, R34, R96 ;  /* 0x0000002204b0723c */ /* 0x044fee0000041860 */
[----:B------:R-:W-:Y:S01]  /*6d80*/  IMAD.MOV.U32 R96, RZ, RZ, R91 ;  /* 0x000000ffff607224 */ /* 0x000fe200078e005b */
[----:B---3--:R-:W-:Y:S01]  /*6d90*/  HMMA.16816.F32.BF16 R72, R4, R28, R52 ;  /* 0x0000001c0448723c */ /* 0x008fe20000041834 */
[----:B------:R-:W-:Y:S01]  /*6da0*/  MOV R97, R90 ;  /* 0x0000005a00617202 */ /* 0x000fe20000000f00 */
[----:B------:R-:W-:Y:S01]  /*6db0*/  IMAD.MOV.U32 R98, RZ, RZ, R89 ;  /* 0x000000ffff627224 */ /* 0x000fe200078e0059 */
[----:B------:R-:W-:-:S05]  /*6dc0*/  MOV R99, R88 ;  /* 0x0000005800637202 */ /* 0x000fca0000000f00 */
[C---:B----4-:R-:W-:Y:S08]  /*6dd0*/  HMMA.16816.F32.BF16 R48, R4.reuse, R16, R140 ;  /* 0x000000100430723c */ /* 0x050ff0000004188c */
[C---:B------:R-:W-:Y:S08]  /*6de0*/  HMMA.16816.F32.BF16 R240, R4.reuse, R12, R64 ;  /* 0x0000000c04f0723c */ /* 0x040ff00000041840 */
[C---:B-1----:R-:W-:Y:S08]  /*6df0*/  HMMA.16816.F32.BF16 R236, R4.reuse, R20, R60 ;  /* 0x0000001404ec723c */ /* 0x042ff0000004183c */
[C---:B------:R-:W-:Y:S07]  /*6e00*/  HMMA.16816.F32.BF16 R248, R4.reuse, R22, R100 ;  /* 0x0000001604f8723c */ /* 0x040fee0000041864 */
[----:B------:R-:W-:Y:S01]  /*6e10*/  MOV R103, R45 ;  /* 0x0000002d00677202 */ /* 0x000fe20000000f00 */
[----:B------:R-:W-:Y:S01]  /*6e20*/  HMMA.16816.F32.BF16 R20, R4, R32, R56 ;  /* 0x000000200414723c */ /* 0x000fe20000041838 */
[----:B------:R-:W-:-:S02]  /*6e30*/  IMAD.MOV.U32 R102, RZ, RZ, R44 ;  /* 0x000000ffff667224 */ /* 0x000fc400078e002c */
[----:B------:R-:W-:Y:S02]  /*6e40*/  MOV R101, R103 ;  /* 0x0000006700657202 */ /* 0x000fe40000000f00 */
[----:B------:R-:W-:Y:S02]  /*6e50*/  MOV R103, R105 ;  /* 0x0000006900677202 */ /* 0x000fe40000000f00 */
[----:B------:R-:W-:Y:S01]  /*6e60*/  MOV R105, R84 ;  /* 0x0000005400697202 */ /* 0x000fe20000000f00 */
[C---:B------:R-:W-:Y:S01]  /*6e70*/  HMMA.16816.F32.BF16 R40, R4.reuse, R14, R40 ;  /* 0x0000000e0428723c */ /* 0x040fe20000041828 */
[----:B------:R-:W1:Y:S07]  /*6e80*/  LDSM.16.MT88.4 R12, [R204+0x1c800] ;  /* 0x01c80000cc0c783b */ /* 0x000e6e0000004200 */
[C---:B------:R-:W-:Y:S01]  /*6e90*/  HMMA.16816.F32.BF16 R60, R4.reuse, R30, R124 ;  /* 0x0000001e043c723c */ /* 0x040fe2000004187c */
[----:B------:R2:W-:Y:S01]  /*6ea0*/  MUFU.EX2 R126, R0 ;  /* 0x00000000007e7308 */ /* 0x0005e20000000800 */
[----:B------:R-:W-:Y:S06]  /*6eb0*/  LDSM.16.MT88.4 R28, [R204+0x1e800] ;  /* 0x01e80000cc1c783b */ /* 0x000fec0000004200 */
        /* <DEDUP_REMOVED lines=10> */
[----:B--2---:R-:W-:Y:S01]  /*6f60*/  FFMA.FTZ R0, R135, c[0x0][0x23c], -R8 ;  /* 0x00008f0087007a23 */ /* 0x004fe20000010808 */
[----:B------:R-:W-:Y:S01]  /*6f70*/  MOV R135, R217 ;  /* 0x000000d900877202 */ /* 0x000fe20000000f00 */
[----:B------:R-:W-:Y:S01]  /*6f80*/  IMAD.MOV.U32 R92, RZ, RZ, R40 ;  /* 0x000000ffff5c7224 */ /* 0x000fe200078e0028 */
[----:B------:R2:W5:Y:S01]  /*6f90*/  LDL.LU R217, [R1+0xac] ;  /* 0x0000ac0001d97983 */ /* 0x0005620000300800 */
[----:B------:R4:W-:Y:S01]  /*6fa0*/  MUFU.EX2 R127, R0 ;  /* 0x00000000007f7308 */ /* 0x0009e20000000800 */
[----:B------:R-:W-:Y:S01]  /*6fb0*/  MOV R93, R43 ;  /* 0x0000002b005d7202 */ /* 0x000fe20000000f00 */
        /* <DEDUP_REMOVED lines=9> */
[----:B-1----:R-:W-:Y:S01]  /*7050*/  HMMA.16816.F32.BF16 R44, R4, R12, R128 ;  /* 0x0000000c042c723c */ /* 0x002fe20000041880 */
[----:B------:R-:W-:-:S02]  /*7060*/  MOV R159, R52 ;  /* 0x00000034009f7202 */ /* 0x000fc40000000f00 */
[----:B------:R-:W-:Y:S01]  /*7070*/  MOV R125, R54 ;  /* 0x00000036007d7202 */ /* 0x000fe20000000f00 */
[----:B------:R-:W-:Y:S02]  /*7080*/  IMAD.MOV.U32 R124, RZ, RZ, R35 ;  /* 0x000000ffff7c7224 */ /* 0x000fe400078e0023 */
[--C-:B----4-:R-:W-:Y:S02]  /*7090*/  FFMA.FTZ R0, R172, c[0x0][0x23c], -R8.reuse ;  /* 0x00008f00ac007a23 */ /* 0x110fe40000010808 */
[C---:B------:R-:W-:Y:S01]  /*70a0*/  HMMA.16816.F32.BF16 R56, R4.reuse, R14, R136 ;  /* 0x0000000e0438723c */ /* 0x040fe20000041888 */
[----:B------:R-:W1:Y:S01]  /*70b0*/  LDSM.16.MT88.4 R12, [R203+0x1e800] ;  /* 0x01e80000cb0c783b */ /* 0x000e620000004200 */
[----:B------:R4:W-:Y:S06]  /*70c0*/  MUFU.EX2 R130, R0 ;  /* 0x0000000000827308 */ /* 0x0009ec0000000800 */
[C---:B------:R-:W-:Y:S01]  /*70d0*/  HMMA.16816.F32.BF16 R88, R4.reuse, R26, R120 ;  /* 0x0000001a0458723c */ /* 0x040fe20000041878 */
[----:B------:R-:W1:Y:S06]  /*70e0*/  LDSM.16.MT88.4 R24, [R202+0x19000] ;  /* 0x01900000ca18783b */ /* 0x000e6c0000004200 */
[----:B------:R-:W-:Y:S01]  /*70f0*/  MOV R120, R96 ;  /* 0x0000006000787202 */ /* 0x000fe20000000f00 */
[----:B---3--:R-:W-:Y:S01]  /*7100*/  HMMA.16816.F32.BF16 R36, R4, R20, R148 ;  /* 0x000000140424723c */ /* 0x008fe20000041894 */
[----:B------:R-:W-:Y:S01]  /*7110*/  IMAD.MOV.U32 R96, RZ, RZ, R71 ;  /* 0x000000ffff607224 */ /* 0x000fe200078e0047 */
[----:B------:R-:W-:Y:S01]  /*7120*/  MOV R122, R98 ;  /* 0x00000062007a7202 */ /* 0x000fe20000000f00 */
[----:B----4-:R-:W-:-:S02]  /*7130*/  FFMA.FTZ R0, R134, c[0x0][0x23c], -R8 ;  /* 0x00008f0086007a23 */ /* 0x010fc40000010808 */
[----:B------:R-:W-:Y:S01]  /*7140*/  IMAD.MOV.U32 R121, RZ, RZ, R97 ;  /* 0x000000ffff797224 */ /* 0x000fe200078e0061 */
[----:B------:R-:W-:Y:S01]  /*7150*/  MOV R97, R76 ;  /* 0x0000004c00617202 */ /* 0x000fe20000000f00 */
[----:B------:R-:W-:Y:S01]  /*7160*/  IMAD.MOV.U32 R151, RZ, RZ, R216 ;  /* 0x000000ffff977224 */ /* 0x000fe200078e00d8 */
[----:B------:R-:W-:Y:S01]  /*7170*/  MOV R150, R215 ;  /* 0x000000d700967202 */ /* 0x000fe20000000f00 */
[----:B------:R2:W5:Y:S01]  /*7180*/  LDL.LU R216, [R1+0xa8] ;  /* 0x0000a80001d87983 */ /* 0x0005620000300800 */
[----:B------:R-:W-:Y:S01]  /*7190*/  IMAD.MOV.U32 R149, RZ, RZ, R214 ;  /* 0x000000ffff957224 */ /* 0x000fe200078e00d6 */
[----:B------:R-:W-:Y:S01]  /*71a0*/  MOV R148, R213 ;  /* 0x000000d500947202 */ /* 0x000fe20000000f00 */
[----:B------:R3:W4:Y:S01]  /*71b0*/  MUFU.EX2 R100, R0 ;  /* 0x0000000000647308 */ /* 0x0007220000000800 */
[----:B------:R2:W5:Y:S01]  /*71c0*/  LDL.LU R215, [R1+0xa4] ;  /* 0x0000a40001d77983 */ /* 0x0005620000300800 */
[----:B------:R-:W-:Y:S01]  /*71d0*/  HMMA.16816.F32.BF16 R64, R4, R22, R152 ;  /* 0x000000160440723c */ /* 0x000fe20000041898 */
[----:B------:R-:W-:Y:S01]  /*71e0*/  IMAD.MOV.U32 R123, RZ, RZ, R99 ;  /* 0x000000ffff7b7224 */ /* 0x000fe200078e0063 */
[----:B------:R-:W-:Y:S01]  /*71f0*/  MOV R99, R78 ;  /* 0x0000004e00637202 */ /* 0x000fe20000000f00 */
[----:B------:R2:W5:Y:S01]  /*7200*/  LDL.LU R214, [R1+0xa0] ;  /* 0x0000a00001d67983 */ /* 0x0005620000300800 */
[----:B------:R-:W-:-:S03]  /*7210*/  IMAD.MOV.U32 R98, RZ, RZ, R77 ;  /* 0x000000ffff627224 */ /* 0x000fc600078e004d */
[----:B------:R2:W5:Y:S01]  /*7220*/  LDL.LU R213, [R1+0x9c] ;  /* 0x00009c0001d57983 */ /* 0x0005620000300800 */
[----:B------:R-:W-:Y:S01]  /*7230*/  IMAD.MOV.U32 R153, RZ, RZ, R107 ;  /* 0x000000ffff997224 */ /* 0x000fe200078e006b */
[----:B------:R-:W-:Y:S01]  /*7240*/  MOV R154, R68 ;  /* 0x00000044009a7202 */ /* 0x000fe20000000f00 */
[----:B------:R-:W-:Y:S01]  /*7250*/  IMAD.MOV.U32 R155, RZ, RZ, R69 ;  /* 0x000000ffff9b7224 */ /* 0x000fe200078e0045 */
[----:B------:R-:W2:Y:S01]  /*7260*/  LDL.LU R134, [R1+0x18] ;  /* 0x0000180001867983 */ /* 0x000ea20000300800 */
[----:B------:R-:W-:Y:S01]  /*7270*/  MOV R107, R70 ;  /* 0x00000046006b7202 */ /* 0x000fe20000000f00 */
[C---:B------:R-:W-:Y:S01]  /*7280*/  HMMA.16816.F32.BF16 R92, R4.reuse, R28, R160 ;  /* 0x0000001c045c723c */ /* 0x040fe200000418a0 */
[----:B---3--:R-:W-:Y:S01]  /*7290*/  FFMA.FTZ R0, R175, c[0x0][0x23c], -R2 ;  /* 0x00008f00af007a23 */ /* 0x008fe20000010802 */
[----:B----4-:R-:W-:Y:S01]  /*72a0*/  MOV R157, R100 ;  /* 0x00000064009d7202 */ /* 0x010fe20000000f00 */
[----:B------:R-:W-:Y:S01]  /*72b0*/  IMAD.MOV.U32 R100, RZ, RZ, R102 ;  /* 0x000000ffff647224 */ /* 0x000fe200078e0066 */
[----:B------:R-:W-:Y:S01]  /*72c0*/  MOV R140, R211 ;  /* 0x000000d3008c7202 */ /* 0x000fe20000000f00 */
[----:B------:R3:W4:Y:S01]  /*72d0*/  MUFU.EX2 R20, R0 ;  /* 0x0000000000147308 */ /* 0x0007220000000800 */
        /* <DEDUP_REMOVED lines=13> */
[----:B------:R-:W-:Y:S01]  /*73b0*/  IMAD.MOV.U32 R167, RZ, RZ, R127 ;  /* 0x000000ffffa77224 */ /* 0x000fe200078e007f */
[----:B------:R-:W-:Y:S01]  /*73c0*/  MOV R127, R34 ;  /* 0x00000022007f7202 */ /* 0x000fe20000000f00 */
[----:B---3--:R-:W-:Y:S01]  /*73d0*/  FFMA.FTZ R0, R193, c[0x0][0x23c], -R2 ;  /* 0x00008f00c1007a23 */ /* 0x008fe20000010802 */
[----:B----4-:R-:W-:Y:S01]  /*73e0*/  MOV R166, R20 ;  /* 0x0000001400a67202 */ /* 0x010fe20000000f00 */
[----:B------:R-:W-:Y:S01]  /*73f0*/  IMAD.MOV.U32 R126, RZ, RZ, R55 ;  /* 0x000000ffff7e7224 */ /* 0x000fe200078e0037 */
[----:B------:R-:W-:Y:S01]  /*7400*/  LDSM.16.MT88.4 R32, [R204+0x19000] ;  /* 0x01900000cc20783b */ /* 0x000fe20000004200 */
[----:B------:R1:W3:Y:S03]  /*7410*/  MUFU.EX2 R131, R0 ;  /* 0x0000000000837308 */ /* 0x0002e60000000800 */
[----:B------:R-:W-:Y:S01]  /*7420*/  LDSM.16.MT88.4 R20, [R203+0x19000] ;  /* 0x01900000cb14783b */ /* 0x000fe20000004200 */
[----:B------:R-:W-:Y:S01]  /*7430*/  IMAD.MOV.U32 R172, RZ, RZ, R212 ;  /* 0x000000ffffac7224 */ /* 0x000fe200078e00d4 */
[----:B------:R-:W-:Y:S02]  /*7440*/  HMMA.16816.F32.BF16 R52, R4, R14, R188 ;  /* 0x0000000e0434723c */ /* 0x000fe400000418bc */
[----:B------:R-:W4:Y:S01]  /*7450*/  LDSM.16.MT88.4 R12, [R202+0x1b000] ;  /* 0x01b00000ca0c783b */ /* 0x000f220000004200 */
[----:B------:R-:W-:Y:S01]  /*7460*/  IMAD.MOV.U32 R143, RZ, RZ, R208 ;  /* 0x000000ffff8f7224 */ /* 0x000fe200078e00d0 */
[----:B------:R-:W-:Y:S01]  /*7470*/  MOV R105, R205 ;  /* 0x000000cd00697202 */ /* 0x000fe20000000f00 */
[----:B------:R-:W-:Y:S01]  /*7480*/  IMAD.MOV.U32 R104, RZ, RZ, R206 ;  /* 0x000000ffff687224 */ /* 0x000fe200078e00ce */
[----:B------:R-:W-:Y:S01]  /*7490*/  LDSM.16.MT88.4 R28, [R203+0x1b000] ;  /* 0x01b00000cb1c783b */ /* 0x000fe20000004200 */
[----:B-1----:R-:W-:-:S03]  /*74a0*/  FFMA.FTZ R0, R192, c[0x0][0x23c], -R2 ;  /* 0x00008f00c0007a23 */ /* 0x002fc60000010802 */
[----:B------:R1:W5:Y:S01]  /*74b0*/  LDL.LU R212, [R1+0x98] ;  /* 0x0000980001d47983 */ /* 0x0003620000300800 */
[----:B------:R1:W-:Y:S01]  /*74c0*/  MUFU.EX2 R129, R0 ;  /* 0x0000000000817308 */ /* 0x0003e20000000800 */
[----:B------:R-:W-:Y:S01]  /*74d0*/  F2FP.BF16.PACK_AB R4, R167, R165 ;  /* 0x000000a5a704723e */ /* 0x000fe200000010ff */
[----:B------:R-:W-:Y:S01]  /*74e0*/  IMAD.MOV.U32 R106, RZ, RZ, R200 ;  /* 0x000000ffff6a7224 */ /* 0x000fe200078e00c8 */
[----:B---3--:R-:W-:Y:S01]  /*74f0*/  F2FP.BF16.PACK_AB R5, R131, R166 ;  /* 0x000000a68305723e */ /* 0x008fe200000010ff */
[----:B------:R-:W-:Y:S01]  /*7500*/  IMAD.MOV.U32 R193, RZ, RZ, R159 ;  /* 0x000000ffffc17224 */ /* 0x000fe200078e009f */
[----:B------:R-:W-:Y:S01]  /*7510*/  F2FP.BF16.PACK_AB R6, R157, R130 ;  /* 0x000000829d06723e */ /* 0x000fe200000010ff */
[----:B------:R-:W-:Y:S01]  /*7520*/  IMAD.MOV.U32 R175, RZ, RZ, R172 ;  /* 0x000000ffffaf7224 */ /* 0x000fe200078e00ac */
[----:B------:R-:W-:Y:S01]  /*7530*/  MOV R192, R158 ;  /* 0x0000009e00c07202 */ /* 0x000fe20000000f00 */
[----:B------:R3:W5:Y:S01]  /*7540*/  LDL.LU R211, [R1+0x94] ;  /* 0x0000940001d37983 */ /* 0x0007620000300800 */
[----:B-1----:R-:W-:Y:S01]  /*7550*/  FFMA.FTZ R0, R174, c[0x0][0x23c], -R2 ;  /* 0x00008f00ae007a23 */ /* 0x002fe20000010802 */
[----:B------:R-:W-:Y:S01]  /*7560*/  MOV R158, R140 ;  /* 0x0000008c009e7202 */ /* 0x000fe20000000f00 */
[----:B------:R-:W-:Y:S01]  /*7570*/  IMAD.MOV.U32 R159, RZ, RZ, R141 ;  /* 0x000000ffff9f7224 */ /* 0x000fe200078e008d */
[----:B------:R-:W-:Y:S01]  /*7580*/  MOV R172, R107 ;  /* 0x0000006b00ac7202 */ /* 0x000fe20000000f00 */
[----:B------:R-:W1:Y:S01]  /*7590*/  MUFU.EX2 R156, R0 ;  /* 0x00000000009c7308 */ /* 0x000e620000000800 */
[----:B------:R-:W-:Y:S01]  /*75a0*/  IMAD.MOV.U32 R164, RZ, RZ, R175 ;  /* 0x000000ffffa47224 */ /* 0x000fe200078e00af */
[----:B------:R3:W5:Y:S01]  /*75b0*/  LDL.LU R210, [R1+0x90] ;  /* 0x0000900001d27983 */ /* 0x0007620000300800 */
[----:B------:R-:W-:-:S02]  /*75c0*/  MOV R140, R142 ;  /* 0x0000008e008c7202 */ /* 0x000fc40000000f00 */
[----:B-1----:R-:W-:Y:S01]  /*75d0*/  F2FP.BF16.PACK_AB R7, R156, R129 ;  /* 0x000000819c07723e */ /* 0x002fe200000010ff */
[----:B------:R-:W-:Y:S01]  /*75e0*/  IMAD.MOV.U32 R141, RZ, RZ, R143 ;  /* 0x000000ffff8d7224 */ /* 0x000fe200078e008f */
[----:B------:R3:W5:Y:S05]  /*75f0*/  LDL.LU R209, [R1+0x8c] ;  /* 0x00008c0001d17983 */ /* 0x00076a0000300800 */
[C---:B------:R-:W-:Y:S08]  /*7600*/  HMMA.16816.F32.BF16 R136, R4.reuse, R16, R196 ;  /* 0x000000100488723c */ /* 0x040ff000000418c4 */
[----:B------:R-:W-:Y:S01]  /*7610*/  HMMA.16816.F32.BF16 R76, R4, R18, R184 ;  /* 0x00000012044c723c */ /* 0x000fe200000418b8 */
[----:B------:R-:W1:Y:S01]  /*7620*/  LDSM.16.MT88.4 R16, [R201+0x1b000] ;  /* 0x01b00000c910783b */ /* 0x000e620000004200 */
[----:B------:R-:W-:Y:S01]  /*7630*/  MOV R142, R128 ;  /* 0x00000080008e7202 */ /* 0x000fe20000000f00 */
[----:B------:R-:W-:-:S05]  /*7640*/  IMAD.MOV.U32 R128, RZ, RZ, R104 ;  /* 0x000000ffff807224 */ /* 0x000fca00078e0068 */
[C---:B------:R-:W-:Y:S01]  /*7650*/  HMMA.16816.F32.BF16 R144, R4.reuse, R24, R116 ;  /* 0x000000180490723c */ /* 0x040fe20000041874 */
[----:B------:R-:W-:Y:S01]  /*7660*/  IMAD.MOV.U32 R143, RZ, RZ, R106 ;  /* 0x000000ffff8f7224 */ /* 0x000fe200078e006a */
[----:B------:R3:W5:Y:S04]  /*7670*/  LDL.LU R208, [R1+0x88] ;  /* 0x0000880001d07983 */ /* 0x0007680000300800 */
[----:B------:R3:W5:Y:S02]  /*7680*/  LDL.LU R207, [R1+0x84] ;  /* 0x0000840001cf7983 */ /* 0x0007640000300800 */
[C---:B----4-:R-:W-:Y:S02]  /*7690*/  HMMA.16816.F32.BF16 R112, R4.reuse, R12, R112 ;  /* 0x0000000c0470723c */ /* 0x050fe40000041870 */
[----:B------:R3:W5:Y:S04]  /*76a0*/  LDL.LU R206, [R1+0x80] ;  /* 0x0000800001ce7983 */ /* 0x0007680000300800 */
[----:B------:R3:W5:Y:S02]  /*76b0*/  LDL.LU R205, [R1+0x7c] ;  /* 0x00007c0001cd7983 */ /* 0x0007640000300800 */
[C---:B------:R-:W-:Y:S02]  /*76c0*/  HMMA.16816.F32.BF16 R116, R4.reuse, R14, R180 ;  /* 0x0000000e0474723c */ /* 0x040fe400000418b4 */
[----:B------:R-:W4:Y:S04]  /*76d0*/  LDSM.16.MT88.4 R12, [R204+0x1d000] ;  /* 0x01d00000cc0c783b */ /* 0x000f280000004200 */
[----:B------:R3:W5:Y:S02]  /*76e0*/  LDL.LU R200, [R1+0x78] ;  /* 0x0000780001c87983 */ /* 0x0007640000300800 */
[C---:B------:R-:W-:Y:S02]  /*76f0*/  HMMA.16816.F32.BF16 R96, R4.reuse, R26, R96 ;  /* 0x0000001a0460723c */ /* 0x040fe40000041860 */
[----:B------:R-:W3:Y:S06]  /*7700*/  LDSM.16.MT88.4 R24, [R204+0x1b000] ;  /* 0x01b00000cc18783b */ /* 0x000eec0000004200 */
[C---:B-1----:R-:W-:Y:S08]  /*7710*/  HMMA.16816.F32.BF16 R108, R4.reuse, R18, R108 ;  /* 0x00000012046c723c */ /* 0x042ff0000004186c */
[C---:B------:R-:W-:Y:S08]  /*7720*/  HMMA.16816.F32.BF16 R152, R4.reuse, R32, R152 ;  /* 0x000000200498723c */ /* 0x040ff00000041898 */
[C---:B------:R-:W-:Y:S08]  /*7730*/  HMMA.16816.F32.BF16 R32, R4.reuse, R34, R160 ;  /* 0x000000220420723c */ /* 0x040ff000000418a0 */
[C---:B------:R-:W-:Y:S08]  /*7740*/  HMMA.16816.F32.BF16 R160, R4.reuse, R20, R120 ;  /* 0x0000001404a0723c */ /* 0x040ff00000041878 */
[C---:B------:R-:W-:Y:S01]  /*7750*/  HMMA.16816.F32.BF16 R100, R4.reuse, R22, R100 ;  /* 0x000000160464723c */ /* 0x040fe20000041864 */
[----:B------:R-:W1:Y:S07]  /*7760*/  LDSM.16.MT88.4 R20, [R201+0x1d000] ;  /* 0x01d00000c914783b */ /* 0x000e6e0000004200 */
[C---:B------:R-:W-:Y:S08]  /*7770*/  HMMA.16816.F32.BF16 R168, R4.reuse, R28, R236 ;  /* 0x0000001c04a8723c */ /* 0x040ff000000418ec */
[C---:B----4-:R-:W-:Y:S08]  /*7780*/  HMMA.16816.F32.BF16 R236, R4.reuse, R12, R44 ;  /* 0x0000000c04ec723c */ /* 0x050ff0000004182c */
[C---:B---3--:R-:W-:Y:S08]  /*7790*/  HMMA.16816.F32.BF16 R120, R4.reuse, R24, R240 ;  /* 0x000000180478723c */ /* 0x048ff000000418f0 */
[C---:B------:R-:W-:Y:S01]  /*77a0*/  HMMA.16816.F32.BF16 R124, R4.reuse, R26, R124 ;  /* 0x0000001a047c723c */ /* 0x040fe2000004187c */
[----:B------:R-:W-:Y:S07]  /*77b0*/  LDSM.16.MT88.4 R24, [R203+0x1d000] ;  /* 0x01d00000cb18783b */ /* 0x000fee0000004200 */
[C---:B------:R-:W-:Y:S01]  /*77c0*/  HMMA.16816.F32.BF16 R184, R4.reuse, R30, R248 ;  /* 0x0000001e04b8723c */ /* 0x040fe200000418f8 */
[----:B------:R-:W-:Y:S07]  /*77d0*/  LDSM.16.MT88.4 R28, [R201+0x1f000] ;  /* 0x01f00000c91c783b */ /* 0x000fee0000004200 */
[----:B-1----:R-:W-:Y:S01]  /*77e0*/  HMMA.16816.F32.BF16 R248, R4, R22, R176 ;  /* 0x0000001604f8723c */ /* 0x002fe200000418b0 */
[----:B--2---:R-:W-:-:S02]  /*77f0*/  MOV R174, R134 ;  /* 0x0000008600ae7202 */ /* 0x004fc40000000f00 */
[----:B------:R-:W-:-:S05]  /*7800*/  MOV R134, R105 ;  /* 0x0000006900867202 */ /* 0x000fca0000000f00 */
[----:B------:R-:W-:Y:S01]  /*7810*/  HMMA.16816.F32.BF16 R104, R4, R16, R244 ;  /* 0x000000100468723c */ /* 0x000fe200000418f4 */
[----:B------:R-:W1:Y:S01]  /*7820*/  LDSM.16.MT88.4 R16, [R202+0x1d000] ;  /* 0x01d00000ca10783b */ /* 0x000e620000004200 */
[----:B------:R-:W-:-:S04]  /*7830*/  FFMA.FTZ R0, R174, c[0x0][0x23c], -R8 ;  /* 0x00008f00ae007a23 */ /* 0x000fc80000010808 */
[----:B------:R2:W-:Y:S02]  /*7840*/  MUFU.EX2 R44, R0 ;  /* 0x00000000002c7308 */ /* 0x0005e40000000800 */
[----:B------:R-:W-:Y:S01]  /*7850*/  HMMA.16816.F32.BF16 R244, R4, R20, R192 ;  /* 0x0000001404f4723c */ /* 0x000fe200000418c0 */
[----:B--2---:R-:W-:-:S07]  /*7860*/  FFMA.FTZ R0, R234, c[0x0][0x23c], -R8 ;  /* 0x00008f00ea007a23 */ /* 0x004fce0000010808 */
[C---:B------:R-:W-:Y:S01]  /*7870*/  HMMA.16816.F32.BF16 R192, R4.reuse, R14, R56 ;  /* 0x0000000e04c0723c */ /* 0x040fe20000041838 */
[----:B------:R-:W-:Y:S07]  /*7880*/  LDSM.16.MT88.4 R12, [R204+0x1f000] ;  /* 0x01f00000cc0c783b */ /* 0x000fee0000004200 */
[C---:B-1----:R-:W-:Y:S08]  /*7890*/  HMMA.16816.F32.BF16 R240, R4.reuse, R16, R72 ;  /* 0x0000001004f0723c */ /* 0x042ff00000041848 */
[----:B------:R-:W-:Y:S01]  /*78a0*/  HMMA.16816.F32.BF16 R196, R4, R18, R60 ;  /* 0x0000001204c4723c */ /* 0x000fe2000004183c */
[----:B------:R-:W-:Y:S01]  /*78b0*/  MOV R75, R3 ;  /* 0x00000003004b7202 */ /* 0x000fe20000000f00 */
[----:B------:R-:W-:Y:S01]  /*78c0*/  IMAD.MOV.U32 R73, RZ, RZ, R9 ;  /* 0x000000ffff497224 */ /* 0x000fe200078e0009 */
[----:B------:R1:W-:Y:S01]  /*78d0*/  MUFU.EX2 R3, R0 ;  /* 0x0000000000037308 */ /* 0x0003e20000000800 */
[----:B------:R-:W2:Y:S01]  /*78e0*/  LDSM.16.MT88.4 R16, [R202+0x1f000] ;  /* 0x01f00000ca10783b */ /* 0x000ea20000004200 */
[----:B------:R-:W-:-:S02]  /*78f0*/  MOV R179, R134 ;  /* 0x0000008600b37202 */ /* 0x000fc40000000f00 */
[----:B------:R-:W-:Y:S01]  /*7900*/  MOV R22, R135 ;  /* 0x0000008700167202 */ /* 0x000fe20000000f00 */
[----:B------:R-:W-:Y:S01]  /*7910*/  IMAD.MOV.U32 R20, RZ, RZ, R159 ;  /* 0x000000ffff147224 */ /* 0x000fe200078e009f */
[----:B------:R-:W-:Y:S01]  /*7920*/  MOV R21, R158 ;  /* 0x0000009e00157202 */ /* 0x000fe20000000f00 */
[C---:B------:R-:W-:Y:S01]  /*7930*/  HMMA.16816.F32.BF16 R188, R4.reuse, R24, R48 ;  /* 0x0000001804bc723c */ /* 0x040fe20000041830 */
[----:B------:R-:W-:Y:S01]  /*7940*/  MOV R23, R150 ;  /* 0x0000009600177202 */ /* 0x000fe20000000f00 */
[----:B------:R-:W-:Y:S01]  /*7950*/  LDSM.16.MT88.4 R56, [R204+0x1b800] ;  /* 0x01b80000cc38783b */ /* 0x000fe20000004200 */
[----:B-1----:R-:W-:Y:S01]  /*7960*/  FFMA.FTZ R0, R235, c[0x0][0x23c], -R8 ;  /* 0x00008f00eb007a23 */ /* 0x002fe20000010808 */
[----:B------:R-:W-:Y:S01]  /*7970*/  MOV R72, R10 ;  /* 0x0000000a00487202 */ /* 0x000fe20000000f00 */
[----:B------:R-:W-:Y:S02]  /*7980*/  IMAD.MOV.U32 R74, RZ, RZ, R11 ;  /* 0x000000ffff4a7224 */ /* 0x000fe400078e000b */
[----:B------:R-:W-:Y:S01]  /*7990*/  IMAD.MOV.U32 R134, RZ, RZ, R151 ;  /* 0x000000ffff867224 */ /* 0x000fe200078e0097 */
[----:B------:R1:W3:Y:S01]  /*79a0*/  MUFU.EX2 R9, R0 ;  /* 0x0000000000097308 */ /* 0x0002e20000000800 */
        /* <DEDUP_REMOVED lines=8> */
[----:B------:R-:W-:Y:S01]  /*7a30*/  LDSM.16.MT88.4 R48, [R202+0x1b800] ;  /* 0x01b80000ca30783b */ /* 0x000fe20000004200 */
[----:B-1----:R-:W-:Y:S01]  /*7a40*/  FFMA.FTZ R0, R252, c[0x0][0x23c], -R8 ;  /* 0x00008f00fc007a23 */ /* 0x002fe20000010808 */
[----:B---3--:R-:W-:Y:S01]  /*7a50*/  MOV R252, R9 ;  /* 0x0000000900fc7202 */ /* 0x008fe20000000f00 */
[----:B------:R-:W-:Y:S01]  /*7a60*/  IMAD.MOV.U32 R176, RZ, RZ, R149 ;  /* 0x000000ffffb07224 */ /* 0x000fe200078e0095 */
[----:B------:R-:W1:Y:S01]  /*7a70*/  LDSM.16.MT88.4 R8, [R203+0x1f000] ;  /* 0x01f00000cb08783b */ /* 0x000e620000004200 */
[----:B------:R3:W-:Y:S01]  /*7a80*/  MUFU.EX2 R235, R0 ;  /* 0x0000000000eb7308 */ /* 0x0007e20000000800 */
[----:B--2---:R-:W-:Y:S01]  /*7a90*/  HMMA.16816.F32.BF16 R24, R4, R16, R80 ;  /* 0x000000100418723c */ /* 0x004fe20000041850 */
[----:B------:R-:W-:Y:S01]  /*7aa0*/  IMAD.MOV.U32 R60, RZ, RZ, R177 ;  /* 0x000000ffff3c7224 */ /* 0x000fe200078e00b1 */
[----:B------:R-:W-:Y:S01]  /*7ab0*/  MOV R47, R178 ;  /* 0x000000b2002f7202 */ /* 0x000fe20000000f00 */
[----:B------:R-:W-:Y:S01]  /*7ac0*/  IMAD.MOV.U32 R46, RZ, RZ, R179 ;  /* 0x000000ffff2e7224 */ /* 0x000fe200078e00b3 */
[----:B------:R-:W-:Y:S04]  /*7ad0*/  LDSM.16.MT88.4 R148, [R202+0x19800] ;  /* 0x01980000ca94783b */ /* 0x000fe80000004200 */
[----:B------:R-:W-:Y:S01]  /*7ae0*/  LDSM.16.MT88.4 R40, [R201+0x1b800] ;  /* 0x01b80000c928783b */ /* 0x000fe20000004200 */
[----:B---3--:R-:W-:-:S04]  /*7af0*/  FFMA.FTZ R0, R140, c[0x0][0x23c], -R2 ;  /* 0x00008f008c007a23 */ /* 0x008fc80000010802 */
[----:B------:R2:W-:Y:S01]  /*7b00*/  MUFU.EX2 R234, R0 ;  /* 0x0000000000ea7308 */ /* 0x0005e20000000800 */
[----:B------:R-:W-:Y:S01]  /*7b10*/  MOV R80, R156 ;  /* 0x0000009c00507202 */ /* 0x000fe20000000f00 */
[----:B------:R-:W-:Y:S02]  /*7b20*/  IMAD.MOV.U32 R81, RZ, RZ, R157 ;  /* 0x000000ffff517224 */ /* 0x000fe400078e009d */
[----:B--2---:R-:W-:Y:S01]  /*7b30*/  FFMA.FTZ R0, R143, c[0x0][0x23c], -R2 ;  /* 0x00008f008f007a23 */ /* 0x004fe20000010802 */
[----:B------:R-:W-:Y:S01]  /*7b40*/  MOV R82, R158 ;  /* 0x0000009e00527202 */ /* 0x000fe20000000f00 */
[----:B------:R-:W-:Y:S01]  /*7b50*/  IMAD.MOV.U32 R83, RZ, RZ, R159 ;  /* 0x000000ffff537224 */ /* 0x000fe200078e009f */
[----:B------:R-:W-:Y:S01]  /*7b60*/  HMMA.16816.F32.BF16 R172, R4, R28, R36 ;  /* 0x0000001c04ac723c */ /* 0x000fe20000041824 */
[----:B------:R2:W3:Y:S01]  /*7b70*/  MUFU.EX2 R135, R0 ;  /* 0x0000000000877308 */ /* 0x0004e20000000800 */
[----:B------:R-:W4:Y:S01]  /*7b80*/  LDSM.16.MT88.4 R156, [R204+0x19800] ;  /* 0x01980000cc9c783b */ /* 0x000f220000004200 */
[----:B------:R-:W-:-:S03]  /*7b90*/  MOV R61, R176 ;  /* 0x000000b0003d7202 */ /* 0x000fc60000000f00 */
[----:B------:R-:W-:Y:S01]  /*7ba0*/  LDSM.16.MT88.4 R140, [R201+0x19800] ;  /* 0x01980000c98c783b */ /* 0x000fe20000004200 */
[--C-:B--2---:R-:W-:Y:S02]  /*7bb0*/  FFMA.FTZ R0, R134, c[0x0][0x23c], -R2.reuse ;  /* 0x00008f0086007a23 */ /* 0x104fe40000010802 */
[----:B------:R-:W-:Y:S02]  /*7bc0*/  FFMA.FTZ R2, R63, c[0x0][0x23c], -R2 ;  /* 0x00008f003f027a23 */ /* 0x000fe40000010802 */
[----:B------:R2:W-:Y:S01]  /*7bd0*/  MUFU.EX2 R134, R0 ;  /* 0x0000000000867308 */ /* 0x0005e20000000800 */
[----:B------:R-:W-:Y:S01]  /*7be0*/  MOV R63, R22 ;  /* 0x00000016003f7202 */ /* 0x000fe20000000f00 */
[----:B------:R-:W-:Y:S01]  /*7bf0*/  HMMA.16816.F32.BF16 R28, R4, R30, R64 ;  /* 0x0000001e041c723c */ /* 0x000fe20000041840 */
[----:B--2---:R-:W-:Y:S02]  /*7c00*/  IMAD.MOV.U32 R0, RZ, RZ, R44 ;  /* 0x000000ffff007224 */ /* 0x004fe400078e002c */
[----:B------:R-:W-:-:S05]  /*7c10*/  IMAD.MOV.U32 R44, RZ, RZ, R21 ;  /* 0x000000ffff2c7224 */ /* 0x000fca00078e0015 */
[C---:B------:R-:W-:Y:S08]  /*7c20*/  HMMA.16816.F32.BF16 R20, R4.reuse, R12, R92 ;  /* 0x0000000c0414723c */ /* 0x040ff0000004185c */
[----:B------:R-:W-:Y:S07]  /*7c30*/  HMMA.16816.F32.BF16 R12, R4, R14, R84 ;  /* 0x0000000e040c723c */ /* 0x000fee0000041854 */
[----:B------:R-:W-:Y:S01]  /*7c40*/  IMAD.MOV.U32 R87, RZ, RZ, R72 ;  /* 0x000000ffff577224 */ /* 0x000fe200078e0048 */
[----:B------:R-:W-:Y:S01]  /*7c50*/  MOV R86, R73 ;  /* 0x0000004900567202 */ /* 0x000fe20000000f00 */
[----:B------:R-:W-:Y:S01]  /*7c60*/  IMAD.MOV.U32 R85, RZ, RZ, R75 ;  /* 0x000000ffff557224 */ /* 0x000fe200078e004b */
[----:B------:R-:W-:-:S02]  /*7c70*/  MOV R84, R74 ;  /* 0x0000004a00547202 */ /* 0x000fc40000000f00 */
[----:B------:R-:W2:Y:S01]  /*7c80*/  LDSM.16.MT88.4 R72, [R201+0x1d800] ;  /* 0x01d80000c948783b */ /* 0x000ea20000004200 */
[----:B------:R-:W-:Y:S01]  /*7c90*/  MOV R64, R128 ;  /* 0x0000008000407202 */ /* 0x000fe20000000f00 */
[----:B------:R-:W-:Y:S01]  /*7ca0*/  IMAD.MOV.U32 R65, RZ, RZ, R129 ;  /* 0x000000ffff417224 */ /* 0x000fe200078e0081 */
[----:B------:R-:W-:Y:S01]  /*7cb0*/  MOV R66, R130 ;  /* 0x0000008200427202 */ /* 0x000fe20000000f00 */
[----:B------:R-:W-:Y:S01]  /*7cc0*/  IMAD.MOV.U32 R67, RZ, RZ, R131 ;  /* 0x000000ffff437224 */ /* 0x000fe200078e0083 */
[----:B------:R-:W-:Y:S01]  /*7cd0*/  HMMA.16816.F32.BF16 R16, R4, R18, R88 ;  /* 0x000000120410723c */ /* 0x000fe20000041858 */
[----:B------:R-:W-:-:S06]  /*7ce0*/  IMAD.MOV.U32 R93, RZ, RZ, R64 ;  /* 0x000000ffff5d7224 */ /* 0x000fcc00078e0040 */
[----:B------:R-:W-:Y:S01]  /*7cf0*/  MOV R91, R3 ;  /* 0x00000003005b7202 */ /* 0x000fe20000000f00 */
[C---:B-1----:R-:W-:Y:S01]  /*7d00*/  HMMA.16816.F32.BF16 R176, R4.reuse, R8, R68 ;  /* 0x0000000804b0723c */ /* 0x042fe20000041844 */
[----:B------:R-:W1:Y:S07]  /*7d10*/  MUFU.EX2 R3, R2 ;  /* 0x0000000200037308 */ /* 0x000e6e0000000800 */
[----:B------:R-:W-:Y:S07]  /*7d20*/  HMMA.16816.F32.BF16 R8, R4, R10, R52 ;  /* 0x0000000a0408723c */ /* 0x000fee0000041834 */
[----:B------:R-:W-:Y:S01]  /*7d30*/  MOV R4, R65 ;  /* 0x0000004100047202 */ /* 0x000fe20000000f00 */
[----:B------:R-:W-:Y:S01]  /*7d40*/  IMAD.MOV.U32 R5, RZ, RZ, R66 ;  /* 0x000000ffff057224 */ /* 0x000fe200078e0042 */
[----:B------:R-:W-:-:S02]  /*7d50*/  MOV R6, R67 ;  /* 0x0000004300067202 */ /* 0x000fc40000000f00 */
[----:B------:R-:W2:Y:S01]  /*7d60*/  LDSM.16.MT88.4 R64, [R203+0x1b800] ;  /* 0x01b80000cb40783b */ /* 0x000ea20000004200 */
[----:B------:R-:W-:Y:S01]  /*7d70*/  F2FP.BF16.PACK_AB R128, R91, R0 ;  /* 0x000000005b80723e */ /* 0x000fe200000010ff */
[----:B------:R-:W-:Y:S01]  /*7d80*/  IMAD.MOV.U32 R38, RZ, RZ, R165 ;  /* 0x000000ffff267224 */ /* 0x000fe200078e00a5 */
[----:B---3--:R-:W-:Y:S02]  /*7d90*/  F2FP.BF16.PACK_AB R129, R135, R234 ;  /* 0x000000ea8781723e */ /* 0x008fe400000010ff */
[----:B------:R-:W-:Y:S02]  /*7da0*/  F2FP.BF16.PACK_AB R130, R235, R252 ;  /* 0x000000fceb82723e */ /* 0x000fe400000010ff */
[----:B-1----:R-:W-:Y:S02]  /*7db0*/  F2FP.BF16.PACK_AB R131, R3, R134 ;  /* 0x000000860383723e */ /* 0x002fe400000010ff */
[----:B------:R-:W-:Y:S02]  /*7dc0*/  MOV R39, R164 ;  /* 0x000000a400277202 */ /* 0x000fe40000000f00 */
[----:B------:R-:W-:Y:S01]  /*7dd0*/  MOV R37, R166 ;  /* 0x000000a600257202 */ /* 0x000fe20000000f00 */
[----:B------:R-:W-:Y:S01]  /*7de0*/  IMAD.MOV.U32 R71, RZ, RZ, R46 ;  /* 0x000000ffff477224 */ /* 0x000fe200078e002e */
[----:B------:R-:W-:Y:S01]  /*7df0*/  MOV R70, R39 ;  /* 0x0000002700467202 */ /* 0x000fe20000000f00 */
        /* <DEDUP_REMOVED lines=9> */
[----:B------:R-:W-:Y:S01]  /*7e90*/  MOV R2, R45 ;  /* 0x0000002d00027202 */ /* 0x000fe20000000f00 */
[----:B------:R-:W-:Y:S01]  /*7ea0*/  IMAD.MOV.U32 R90, RZ, RZ, R61 ;  /* 0x000000ffff5a7224 */ /* 0x000fe200078e003d */
[----:B------:R-:W-:Y:S04]  /*7eb0*/  LDSM.16.MT88.4 R120, [R204+0x1f800] ;  /* 0x01f80000cc78783b */ /* 0x000fe80000004200 */
[----:B------:R-:W-:Y:S01]  /*7ec0*/  MOV R127, R68 ;  /* 0x00000044007f7202 */ /* 0x000fe20000000f00 */
[----:B------:R-:W-:Y:S01]  /*7ed0*/  IMAD.MOV.U32 R126, RZ, RZ, R69 ;  /* 0x000000ffff7e7224 */ /* 0x000fe200078e0045 */
[----:B------:R-:W-:Y:S01]  /*7ee0*/  MOV R125, R70 ;  /* 0x00000046007d7202 */ /* 0x000fe20000000f00 */
[----:B----4-:R-:W-:Y:S01]  /*7ef0*/  HMMA.16816.F32.BF16 R152, R128, R156, R152 ;  /* 0x0000009c8098723c */ /* 0x010fe20000041898 */
[----:B------:R-:W-:-:S07]  /*7f00*/  MOV R124, R71 ;  /* 0x00000047007c7202 */ /* 0x000fce0000000f00 */
[C---:B--2---:R-:W-:Y:S07]  /*7f10*/  HMMA.16816.F32.BF16 R68, R128.reuse, R72, R244 ;  /* 0x000000488044723c */ /* 0x044fee00000418f4 */
[----:B------:R-:W-:Y:S01]  /*7f20*/  MOV R244, R92 ;  /* 0x0000005c00f47202 */ /* 0x000fe20000000f00 */
[----:B------:R-:W-:Y:S01]  /*7f30*/  HMMA.16816.F32.BF16 R156, R128, R158, R32 ;  /* 0x0000009e809c723c */ /* 0x000fe20000041820 */
[----:B------:R-:W-:Y:S01]  /*7f40*/  IMAD.MOV.U32 R245, RZ, RZ, R93 ;  /* 0x000000fffff57224 */ /* 0x000fe200078e005d */
[----:B------:R-:W-:-:S05]  /*7f50*/  MOV R246, R94 ;  /* 0x0000005e00f67202 */ /* 0x000fca0000000f00 */
[----:B------:R-:W-:Y:S01]  /*7f60*/  MOV R34, R0 ;  /* 0x0000000000227202 */ /* 0x000fe20000000f00 */
[----:B------:R-:W-:Y:S01]  /*7f70*/  IMAD.MOV.U32 R0, RZ, RZ, R44 ;  /* 0x000000ffff007224 */ /* 0x000fe200078e002c */
[----:B------:R-:W-:Y:S01]  /*7f80*/  MOV R247, R95 ;  /* 0x0000005f00f77202 */ /* 0x000fe20000000f00 */
[----:B------:R-:W-:Y:S01]  /*7f90*/  FADD.FTZ R2, R2, R244 ;  /* 0x000000f402027221 */ /* 0x000fe20000010000 */
[C---:B------:R-:W-:Y:S01]  /*7fa0*/  HMMA.16816.F32.BF16 R44, R128.reuse, R48, R112 ;  /* 0x00000030802c723c */ /* 0x040fe20000041870 */
[----:B------:R-:W-:Y:S02]  /*7fb0*/  FADD.FTZ R0, R0, R245 ;  /* 0x000000f500007221 */ /* 0x000fe40000010000 */
[----:B------:R-:W-:Y:S01]  /*7fc0*/  IMAD.MOV.U32 R36, RZ, RZ, R167 ;  /* 0x000000ffff247224 */ /* 0x000fe200078e00a7 */
[----:B------:R-:W-:Y:S01]  /*7fd0*/  MOV R32, R81 ;  /* 0x0000005100207202 */ /* 0x000fe20000000f00 */
[----:B------:R-:W-:Y:S01]  /*7fe0*/  IMAD.MOV.U32 R35, RZ, RZ, R91 ;  /* 0x000000ffff237224 */ /* 0x000fe200078e005b */
[----:B------:R-:W-:Y:S01]  /*7ff0*/  MOV R91, R62 ;  /* 0x0000003e005b7202 */ /* 0x000fe20000000f00 */
[----:B------:R-:W-:Y:S01]  /*8000*/  FADD.FTZ R2, R246, R2 ;  /* 0x00000002f6027221 */ /* 0x000fe20000010000 */
[----:B------:R-:W-:Y:S01]  /*8010*/  HMMA.16816.F32.BF16 R48, R128, R50, R116 ;  /* 0x000000328030723c */ /* 0x000fe20000041874 */
[----:B------:R-:W-:Y:S01]  /*8020*/  FADD.FTZ R0, R247, R0 ;  /* 0x00000000f7007221 */ /* 0x000fe20000010000 */
[----:B------:R-:W1:Y:S01]  /*8030*/  LDSM.16.MT88.4 R164, [R203+0x19800] ;  /* 0x01980000cba4783b */ /* 0x000e620000004200 */
[----:B------:R-:W-:-:S02]  /*8040*/  IMAD.MOV.U32 R33, RZ, RZ, R80 ;  /* 0x000000ffff217224 */ /* 0x000fc400078e0050 */
[----:B------:R-:W-:Y:S01]  /*8050*/  IMAD.MOV.U32 R7, RZ, RZ, R36 ;  /* 0x000000ffff077224 */ /* 0x000fe200078e0024 */
[----:B------:R-:W2:Y:S01]  /*8060*/  LDSM.16.MT88.4 R80, [R202+0x1d800] ;  /* 0x01d80000ca50783b */ /* 0x000ea20000004200 */
[----:B------:R-:W-:Y:S01]  /*8070*/  IMAD.MOV.U32 R116, RZ, RZ, R88 ;  /* 0x000000ffff747224 */ /* 0x000fe200078e0058 */
[----:B------:R-:W-:Y:S02]  /*8080*/  MOV R117, R89 ;  /* 0x0000005900757202 */ /* 0x000fe40000000f00 */
[----:B------:R-:W-:Y:S01]  /*8090*/  MOV R118, R90 ;  /* 0x0000005a00767202 */ /* 0x000fe20000000f00 */
[----:B------:R-:W-:Y:S01]  /*80a0*/  FADD.FTZ R2, R116, R2 ;  /* 0x0000000274027221 */ /* 0x000fe20000010000 */
[----:B------:R-:W-:Y:S01]  /*80b0*/  HMMA.16816.F32.BF16 R60, R128, R64, R168 ;  /* 0x00000040803c723c */ /* 0x000fe200000418a8 */
[----:B------:R-:W-:Y:S01]  /*80c0*/  IMAD.MOV.U32 R119, RZ, RZ, R91 ;  /* 0x000000ffff777224 */ /* 0x000fe200078e005b */
[----:B------:R-:W-:Y:S01]  /*80d0*/  LDSM.16.MT88.4 R112, [R202+0x1f800] ;  /* 0x01f80000ca70783b */ /* 0x000fe20000004200 */
[----:B------:R-:W-:-:S02]  /*80e0*/  FADD.FTZ R0, R117, R0 ;  /* 0x0000000075007221 */ /* 0x000fc40000010000 */
[----:B------:R-:W-:Y:S01]  /*80f0*/  FADD.FTZ R2, R118, R2 ;  /* 0x0000000276027221 */ /* 0x000fe20000010000 */
[----:B------:R-:W3:Y:S02]  /*8100*/  LDSM.16.MT88.4 R88, [R204+0x1d800] ;  /* 0x01d80000cc58783b */ /* 0x000ee40000004200 */
[----:B------:R-:W-:Y:S01]  /*8110*/  HMMA.16816.F32.BF16 R64, R128, R66, R184 ;  /* 0x000000428040723c */ /* 0x000fe200000418b8 */
[----:B------:R-:W-:-:S06]  /*8120*/  FADD.FTZ R0, R119, R0 ;  /* 0x0000000077007221 */ /* 0x000fcc0000010000 */
[----:B------:R-:W-:Y:S02]  /*8130*/  MOV R184, R84 ;  /* 0x0000005400b87202 */ /* 0x000fe40000000f00 */
[----:B------:R-:W-:Y:S01]  /*8140*/  MOV R185, R85 ;  /* 0x0000005500b97202 */ /* 0x000fe20000000f00 */
[----:B------:R-:W-:Y:S01]  /*8150*/  IMAD.MOV.U32 R186, RZ, RZ, R86 ;  /* 0x000000ffffba7224 */ /* 0x000fe200078e0056 */
[----:B------:R-:W-:Y:S01]  /*8160*/  MOV R187, R87 ;  /* 0x0000005700bb7202 */ /* 0x000fe20000000f00 */
[----:B------:R-:W-:Y:S02]  /*8170*/  FADD.FTZ R2, R184, R2 ;  /* 0x00000002b8027221 */ /* 0x000fe40000010000 */
[----:B------:R-:W-:Y:S02]  /*8180*/  FADD.FTZ R0, R185, R0 ;  /* 0x00000000b9007221 */ /* 0x000fe40000010000 */
[----:B------:R-:W-:Y:S02]  /*8190*/  FADD.FTZ R2, R186, R2 ;  /* 0x00000002ba027221 */ /* 0x000fe40000010000 */
[----:B------:R-:W-:-:S02]  /*81a0*/  FADD.FTZ R0, R187, R0 ;  /* 0x00000000bb007221 */ /* 0x000fc40000010000 */
[----:B------:R-:W-:Y:S02]  /*81b0*/  FADD.FTZ R2, R124, R2 ;  /* 0x000000027c027221 */ /* 0x000fe40000010000 */
[----:B------:R-:W-:Y:S01]  /*81c0*/  FADD.FTZ R0, R125, R0 ;  /* 0x000000007d007221 */ /* 0x000fe20000010000 */
[----:B------:R-:W-:Y:S01]  /*81d0*/  MOV R168, R7 ;  /* 0x0000000700a87202 */ /* 0x000fe20000000f00 */
[----:B------:R-:W-:Y:S02]  /*81e0*/  FADD.FTZ R2, R126, R2 ;  /* 0x000000027e027221 */ /* 0x000fe40000010000 */
[----:B------:R-:W-:Y:S02]  /*81f0*/  IMAD.MOV.U32 R169, RZ, RZ, R6 ;  /* 0x000000ffffa97224 */ /* 0x000fe400078e0006 */
[----:B------:R-:W-:Y:S01]  /*8200*/  FADD.FTZ R0, R127, R0 ;  /* 0x000000007f007221 */ /* 0x000fe20000010000 */
[----:B------:R-:W-:Y:S01]  /*8210*/  MOV R170, R5 ;  /* 0x0000000500aa7202 */ /* 0x000fe20000000f00 */
[----:B------:R-:W-:Y:S01]  /*8220*/  FADD.FTZ R2, R168, R2 ;  /* 0x00000002a8027221 */ /* 0x000fe20000010000 */
[----:B------:R-:W-:Y:S01]  /*8230*/  MOV R171, R4 ;  /* 0x0000000400ab7202 */ /* 0x000fe20000000f00 */
[----:B------:R-:W-:Y:S01]  /*8240*/  FADD.FTZ R0, R169, R0 ;  /* 0x00000000a9007221 */ /* 0x000fe20000010000 */
[----:B------:R-:W-:Y:S01]  /*8250*/  HMMA.16816.F32.BF16 R144, R128, R148, R144 ;  /* 0x000000948090723c */ /* 0x000fe20000041890 */
[----:B------:R-:W-:Y:S01]  /*8260*/  FADD.FTZ R2, R170, R2 ;  /* 0x00000002aa027221 */ /* 0x000fe20000010000 */
[----:B------:R-:W-:Y:S01]  /*8270*/  LDSM.16.MT88.4 R4, [R203+0x1f800] ;  /* 0x01f80000cb04783b */ /* 0x000fe20000004200 */
[----:B------:R-:W-:-:S05]  /*8280*/  FADD.FTZ R0, R171, R0 ;  /* 0x00000000ab007221 */ /* 0x000fca0000010000 */
[----:B------:R-:W-:Y:S01]  /*8290*/  HMMA.16816.F32.BF16 R148, R128, R150, R96 ;  /* 0x000000968094723c */ /* 0x000fe20000041860 */
[----:B------:R-:W4:Y:S01]  /*82a0*/  LDSM.16.MT88.4 R96, [R203+0x1d800] ;  /* 0x01d80000cb60783b */ /* 0x000f220000004200 */
[----:B------:R-:W-:-:S06]  /*82b0*/  FADD.FTZ R2, R32, R2 ;  /* 0x0000000220027221 */ /* 0x000fcc0000010000 */
[----:B------:R-:W-:Y:S01]  /*82c0*/  HMMA.16816.F32.BF16 R36, R128, R40, R104 ;  /* 0x000000288024723c */ /* 0x000fe20000041868 */
[----:B------:R-:W2:Y:S01]  /*82d0*/  LDSM.16.MT88.4 R104, [R201+0x1f800] ;  /* 0x01f80000c968783b */ /* 0x000ea20000004200 */
[----:B------:R-:W-:Y:S02]  /*82e0*/  FADD.FTZ R0, R33, R0 ;  /* 0x0000000021007221 */ /* 0x000fe40000010000 */
[----:B------:R-:W-:Y:S02]  /*82f0*/  FADD.FTZ R2, R34, R2 ;  /* 0x0000000222027221 */ /* 0x000fe40000010000 */
[----:B------:R-:W-:Y:S02]  /*8300*/  FADD.FTZ R0, R234, R0 ;  /* 0x00000000ea007221 */ /* 0x000fe40000010000 */
[----:B------:R-:W-:Y:S02]  /*8310*/  FADD.FTZ R2, R35, R2 ;  /* 0x0000000223027221 */ /* 0x000fe40000010000 */
[----:B------:R-:W-:-:S02]  /*8320*/  FADD.FTZ R0, R135, R0 ;  /* 0x0000000087007221 */ /* 0x000fc40000010000 */
[----:B------:R-:W-:Y:S02]  /*8330*/  FADD.FTZ R2, R252, R2 ;  /* 0x00000002fc027221 */ /* 0x000fe40000010000 */
[----:B------:R-:W-:Y:S01]  /*8340*/  FADD.FTZ R0, R134, R0 ;  /* 0x0000000086007221 */ /* 0x000fe20000010000 */
[----:B------:R-:W-:Y:S07]  /*8350*/  HMMA.16816.F32.BF16 R72, R128, R74, R248 ;  /* 0x0000004a8048723c */ /* 0x000fee00000418f8 */
[----:B------:R-:W-:-:S02]  /*8360*/  FADD.FTZ R248, R235, R2 ;  /* 0x00000002ebf87221 */ /* 0x000fc40000010000 */
[----:B------:R-:W-:-:S03]  /*8370*/  FADD.FTZ R249, R3, R0 ;  /* 0x0000000003f97221 */ /* 0x000fc60000010000 */
[----:B------:R2:W-:Y:S04]  /*8380*/  STL [R1+0x24], R248 ;  /* 0x000024f801007387 */ /* 0x0005e80000100800 */
[----:B------:R2:W-:Y:S01]  /*8390*/  STL [R1+0x30], R249 ;  /* 0x000030f901007387 */ /* 0x0005e20000100800 */
[C---:B------:R-:W-:Y:S08]  /*83a0*/  HMMA.16816.F32.BF16 R136, R128.reuse, R140, R136 ;  /* 0x0000008c8088723c */ /* 0x040ff00000041888 */
[C---:B-1----:R-:W-:Y:S08]  /*83b0*/  HMMA.16816.F32.BF16 R160, R128.reuse, R164, R160 ;  /* 0x000000a480a0723c */ /* 0x042ff000000418a0 */
[C---:B------:R-:W-:Y:S08]  /*83c0*/  HMMA.16816.F32.BF16 R140, R128.reuse, R142, R76 ;  /* 0x0000008e808c723c */ /* 0x040ff0000004184c */
        /* <DEDUP_REMOVED lines=256> */
[C---:B------:R-:W-:Y:S01]  /*93d0*/  HMMA.16816.F32.BF16 R188, R12.reuse, R178, R196 ;  /* 0x000000b20cbc723c */ /* 0x040fe200000418c4 */
[----:B------:R-:W4:Y:S07]  /*93e0*/  LDSM.16.M88.4 R196, [R200+0x17800] ;  /* 0x01780000c8c4783b */ /* 0x000f2e0000000200 */
[C---:B------:R-:W-:Y:S08]  /*93f0*/  HMMA.16816.F32.BF16 R192, R12.reuse, R172, R192 ;  /* 0x000000ac0cc0723c */ /* 0x040ff000000418c0 */
[----:B------:R-:W-:Y:S01]  /*9400*/  HMMA.16816.F32.BF16 R180, R12, R174, R168 ;  /* 0x000000ae0cb4723c */ /* 0x000fe200000418a8 */
[----:B------:R-:W-:Y:S07]  /*9410*/  LDSM.16.M88.4 R12, [R215] ;  /* 0x00000000d70c783b */ /* 0x000fee0000000200 */
[C---:B-1----:R-:W-:Y:S08]  /*9420*/  HMMA.16816.F32.BF16 R172, R8.reuse, R22, R28 ;  /* 0x0000001608ac723c */ /* 0x042ff0000004181c */
[C---:B--2---:R-:W-:Y:S01]  /*9430*/  HMMA.16816.F32.BF16 R28, R8.reuse, R18, R4 ;  /* 0x00000012081c723c */ /* 0x044fe20000041804 */
[----:B------:R-:W1:Y:S07]  /*9440*/  LDSM.16.M88.4 R4, [R208+0xc000] ;  /* 0x00c00000d004783b */ /* 0x000e6e0000000200 */
[C---:B------:R-:W-:Y:S01]  /*9450*/  HMMA.16816.F32.BF16 R168, R8.reuse, R16, R24 ;  /* 0x0000001008a8723c */ /* 0x040fe20000041818 */
[----:B------:R-:W2:Y:S07]  /*9460*/  LDSM.16.M88.4 R16, [R214] ;  /* 0x00000000d610783b */ /* 0x000eae0000000200 */
[C---:B------:R-:W-:Y:S01]  /*9470*/  HMMA.16816.F32.BF16 R176, R8.reuse, R20, R32 ;  /* 0x0000001408b0723c */ /* 0x040fe20000041820 */
[----:B------:R-:W2:Y:S07]  /*9480*/  LDSM.16.M88.4 R32, [R213] ;  /* 0x00000000d520783b */ /* 0x000eae0000000200 */
[C---:B---3--:R-:W-:Y:S01]  /*9490*/  HMMA.16816.F32.BF16 R24, R8.reuse, R184, R236 ;  /* 0x000000b80818723c */ /* 0x048fe200000418ec */
[----:B------:R-:W3:Y:S07]  /*94a0*/  LDSM.16.M88.4 R236, [R212] ;  /* 0x00000000d4ec783b */ /* 0x000eee0000000200 */
[C---:B------:R-:W-:Y:S08]  /*94b0*/  HMMA.16816.F32.BF16 R20, R8.reuse, R186, R188 ;  /* 0x000000ba0814723c */ /* 0x040ff000000418bc */
[C---:B----4-:R-:W-:Y:S08]  /*94c0*/  HMMA.16816.F32.BF16 R192, R8.reuse, R196, R192 ;  /* 0x000000c408c0723c */ /* 0x050ff000000418c0 */
[----:B------:R-:W-:Y:S01]  /*94d0*/  HMMA.16816.F32.BF16 R188, R8, R198, R180 ;  /* 0x000000c608bc723c */ /* 0x000fe200000418b4 */
[----:B------:R-:W-:Y:S07]  /*94e0*/  LDSM.16.M88.4 R8, [R210+0xc000] ;  /* 0x00c00000d208783b */ /* 0x000fee0000000200 */
[C---:B-1----:R-:W-:Y:S01]  /*94f0*/  HMMA.16816.F32.BF16 R196, R4.reuse, R12, R176 ;  /* 0x0000000c04c4723c */ /* 0x042fe200000418b0 */
[----:B------:R-:W1:Y:S07]  /*9500*/  LDSM.16.M88.4 R176, [R206+0x16000] ;  /* 0x01600000ceb0783b */ /* 0x000e6e0000000200 */
[C---:B--2---:R-:W-:Y:S08]  /*9510*/  HMMA.16816.F32.BF16 R240, R4.reuse, R16, R168 ;  /* 0x0000001004f0723c */ /* 0x044ff000000418a8 */
[C---:B------:R-:W-:Y:S01]  /*9520*/  HMMA.16816.F32.BF16 R184, R4.reuse, R18, R28 ;  /* 0x0000001204b8723c */ /* 0x040fe2000004181c */
[----:B------:R-:W2:Y:S07]  /*9530*/  LDSM.16.M88.4 R28, [R206+0x17000] ;  /* 0x01700000ce1c783b */ /* 0x000eae0000000200 */
[C---:B------:R-:W-:Y:S01]  /*9540*/  HMMA.16816.F32.BF16 R180, R4.reuse, R14, R172 ;  /* 0x0000000e04b4723c */ /* 0x040fe200000418ac */
[----:B------:R-:W4:Y:S07]  /*9550*/  LDSM.16.M88.4 R12, [R206+0x17800] ;  /* 0x01780000ce0c783b */ /* 0x000f2e0000000200 */
[C---:B------:R-:W-:Y:S08]  /*9560*/  HMMA.16816.F32.BF16 R168, R4.reuse, R32, R24 ;  /* 0x0000002004a8723c */ /* 0x040ff00000041818 */
[----:B------:R-:W-:Y:S01]  /*9570*/  HMMA.16816.F32.BF16 R24, R4, R34, R20 ;  /* 0x000000220418723c */ /* 0x000fe20000041814 */
[----:B------:R-:W4:Y:S01]  /*9580*/  LDSM.16.M88.4 R32, [R206+0x16800] ;  /* 0x01680000ce20783b */ /* 0x000f220000000200 */
[----:B------:R-:W-:-:S06]  /*9590*/  IMAD.SHL.U32 R252, R252, 0x2, RZ ;  /* 0x00000002fcfc7824 */ /* 0x000fcc00078e00ff */
[C---:B---3--:R-:W-:Y:S08]  /*95a0*/  HMMA.16816.F32.BF16 R20, R4.reuse, R236, R192 ;  /* 0x000000ec0414723c */ /* 0x048ff000000418c0 */
[----:B------:R-:W-:Y:S01]  /*95b0*/  HMMA.16816.F32.BF16 R16, R4, R238, R188 ;  /* 0x000000ee0410723c */ /* 0x000fe200000418bc */
[----:B------:R-:W-:Y:S01]  /*95c0*/  LOP3.LUT R252, R252, 0x6, RZ, 0xc0, !PT ;  /* 0x00000006fcfc7812 */ /* 0x000fe200078ec0ff */
[----:B------:R-:W-:Y:S04]  /*95d0*/  LDSM.16.M88.4 R4, [R209+0xc000] ;  /* 0x00c00000d104783b */ /* 0x000fe80000000200 */
[----:B------:R-:W-:-:S02]  /*95e0*/  IMAD R0, R0, 0x40, R252 ;  /* 0x0000004000007824 */ /* 0x000fc400078e02fc */
[----:B-1----:R-:W-:Y:S02]  /*95f0*/  HMMA.16816.F32.BF16 R172, R8, R176, R196 ;  /* 0x000000b008ac723c */ /* 0x002fe400000418c4 */
[----:B------:R-:W-:Y:S01]  /*9600*/  IMAD.IADD R2, R229, 0x1, -R0 ;  /* 0x00000001e5027824 */ /* 0x000fe200078e0a00 */
[----:B------:R-:W-:-:S05]  /*9610*/  IADD3 R3, R0, 0x1, RZ ;  /* 0x0000000100037810 */ /* 0x000fca0007ffe0ff */
[----:B--2---:R-:W-:Y:S01]  /*9620*/  HMMA.16816.F32.BF16 R196, R8, R28, R168 ;  /* 0x0000001c08c4723c */ /* 0x004fe200000418a8 */
[----:B------:R-:W-:-:S07]  /*9630*/  IABS R2, R2 ;  /* 0x0000000200027213 */ /* 0x000fce0000000000 */
[C---:B----4-:R-:W-:Y:S08]  /*9640*/  HMMA.16816.F32.BF16 R168, R8.reuse, R12, R20 ;  /* 0x0000000c08a8723c */ /* 0x050ff00000041814 */
[C---:B------:R-:W-:Y:S01]  /*9650*/  HMMA.16816.F32.BF16 R180, R8.reuse, R178, R180 ;  /* 0x000000b208b4723c */ /* 0x040fe200000418b4 */
[----:B------:R-:W1:Y:S07]  /*9660*/  LDSM.16.M88.4 R176, [R205+0x6000] ;  /* 0x00600000cdb0783b */ /* 0x000e6e0000000200 */
[C---:B------:R-:W-:Y:S08]  /*9670*/  HMMA.16816.F32.BF16 R192, R8.reuse, R32, R240 ;  /* 0x0000002008c0723c */ /* 0x040ff000000418f0 */
[C---:B------:R-:W-:Y:S01]  /*9680*/  HMMA.16816.F32.BF16 R184, R8.reuse, R34, R184 ;  /* 0x0000002208b8723c */ /* 0x040fe200000418b8 */
[----:B------:R-:W-:Y:S07]  /*9690*/  LDSM.16.M88.4 R32, [R205+0x6800] ;  /* 0x00680000cd20783b */ /* 0x000fee0000000200 */
[C---:B------:R-:W-:Y:S08]  /*96a0*/  HMMA.16816.F32.BF16 R188, R8.reuse, R30, R24 ;  /* 0x0000001e08bc723c */ /* 0x040ff00000041818 */
[----:B------:R-:W-:Y:S01]  /*96b0*/  HMMA.16816.F32.BF16 R20, R8, R14, R16 ;  /* 0x0000000e0814723c */ /* 0x000fe20000041810 */
[----:B------:R-:W2:Y:S04]  /*96c0*/  LDSM.16.M88.4 R12, [R205+0x7000] ;  /* 0x00700000cd0c783b */ /* 0x000ea80000000200 */
[----:B------:R-:W3:Y:S01]  /*96d0*/  LDSM.16.M88.4 R16, [R205+0x7800] ;  /* 0x00780000cd10783b */ /* 0x000ee20000000200 */
[-C--:B------:R-:W-:Y:S01]  /*96e0*/  ISETP.GE.AND P6, PT, R0, R233.reuse, PT ;  /* 0x000000e90000720c */ /* 0x080fe20003fc6270 */
[----:B------:R-:W-:Y:S01]  /*96f0*/  IMAD.IADD R9, R228, 0x1, -R0 ;  /* 0x00000001e4097824 */ /* 0x000fe200078e0a00 */
[----:B------:R-:W-:Y:S01]  /*9700*/  ISETP.GE.AND P1, PT, R0, R232, PT ;  /* 0x000000e80000720c */ /* 0x000fe20003f26270 */
[----:B------:R-:W-:Y:S01]  /*9710*/  IMAD.MOV.U32 R8, RZ, RZ, R2 ;  /* 0x000000ffff087224 */ /* 0x000fe200078e0002 */
[----:B-1----:R-:W-:Y:S01]  /*9720*/  HMMA.16816.F32.BF16 R172, R4, R176, R172 ;  /* 0x000000b004ac723c */ /* 0x002fe200000418ac */
[----:B------:R-:W-:Y:S01]  /*9730*/  ISETP.GE.AND P0, PT, R3, R233, PT ;  /* 0x000000e90300720c */ /* 0x000fe20003f06270 */
[----:B------:R-:W-:Y:S01]  /*9740*/  UISETP.GT.AND UP0, UPT, UR31, UR10, UPT ;  /* 0x0000000a1f00728c */ /* 0x000fe2000bf04270 */
[----:B------:R-:W-:Y:S01]  /*9750*/  IABS R2, R9 ;  /* 0x0000000900027213 */ /* 0x000fe20000000000 */
[----:B------:R-:W-:Y:S01]  /*9760*/  IMAD.IADD R9, R229, 0x1, -R3 ;  /* 0x00000001e5097824 */ /* 0x000fe200078e0a03 */
[----:B------:R1:W-:Y:S01]  /*9770*/  I2F R29, R8 ;  /* 0x00000008001d7306 */ /* 0x0003e20000201400 */
[----:B------:R-:W-:-:S04]  /*9780*/  DEPBAR.LE SB0, 0x0 ;  /* 0x000080000000791a */ /* 0x000fc80000000000 */
[----:B-1----:R-:W-:Y:S01]  /*9790*/  IMAD.MOV.U32 R8, RZ, RZ, R2 ;  /* 0x000000ffff087224 */ /* 0x002fe200078e0002 */
[----:B------:R-:W-:-:S03]  /*97a0*/  IABS R2, R9 ;  /* 0x0000000900027213 */ /* 0x000fc60000000000 */
[----:B------:R1:W-:Y:S02]  /*97b0*/  I2F R27, R8 ;  /* 0x00000008001b7306 */ /* 0x0003e40000201400 */
[----:B------:R-:W-:Y:S01]  /*97c0*/  IMAD.MOV.U32 R9, RZ, RZ, R2 ;  /* 0x000000ffff097224 */ /* 0x000fe200078e0002 */
[----:B------:R-:W-:-:S05]  /*97d0*/  IADD3 R2, R0, 0x8, RZ ;  /* 0x0000000800027810 */ /* 0x000fca0007ffe0ff */
[----:B------:R-:W-:Y:S02]  /*97e0*/  IMAD.IADD R10, R229, 0x1, -R2 ;  /* 0x00000001e50a7824 */ /* 0x000fe400078e0a02 */
[----:B-1----:R-:W-:Y:S01]  /*97f0*/  IMAD.IADD R8, R228, 0x1, -R3 ;  /* 0x00000001e4087824 */ /* 0x002fe200078e0a03 */
[----:B------:R1:W-:Y:S04]  /*9800*/  I2F R24, R9 ;  /* 0x0000000900187306 */ /* 0x0003e80000201400 */
[----:B------:R-:W-:-:S05]  /*9810*/  IABS R8, R8 ;  /* 0x0000000800087213 */ /* 0x000fca0000000000 */
        /* <DEDUP_REMOVED lines=8> */
[----:B------:R-:W-:Y:S01]  /*98a0*/  IABS R9, R9 ;  /* 0x0000000900097213 */ /* 0x000fe20000000000 */
[----:B--2---:R-:W-:Y:S04]  /*98b0*/  HMMA.16816.F32.BF16 R196, R4, R12, R196 ;  /* 0x0000000c04c4723c */ /* 0x004fe800000418c4 */
[----:B-1----:R-:W-:Y:S01]  /*98c0*/  IMAD.MOV.U32 R10, RZ, RZ, R9 ;  /* 0x000000ffff0a7224 */ /* 0x002fe200078e0009 */
[----:B------:R-:W-:-:S02]  /*98d0*/  IABS R9, R11 ;  /* 0x0000000b00097213 */ /* 0x000fc40000000000 */
[C---:B------:R-:W-:Y:S01]  /*98e0*/  IADD3 R13, R0.reuse, 0x10, RZ ;  /* 0x00000010000d7810 */ /* 0x040fe20007ffe0ff */
[----:B------:R1:W-:Y:S01]  /*98f0*/  I2F R28, R10 ;  /* 0x0000000a001c7306 */ /* 0x0003e20000201400 */
[----:B------:R-:W-:Y:S01]  /*9900*/  HMMA.16816.F32.BF16 R236, R4, R178, R180 ;  /* 0x000000b204ec723c */ /* 0x000fe200000418b4 */
[----:B------:R-:W-:-:S07]  /*9910*/  IADD3 R12, R0, 0x11, RZ ;  /* 0x00000011000c7810 */ /* 0x000fce0007ffe0ff */
[----:B------:R-:W-:Y:S01]  /*9920*/  HMMA.16816.F32.BF16 R244, R4, R32, R192 ;  /* 0x0000002004f4723c */ /* 0x000fe200000418c0 */
[----:B-1----:R-:W-:-:S04]  /*9930*/  IMAD.MOV.U32 R10, RZ, RZ, R9 ;  /* 0x000000ffff0a7224 */ /* 0x002fc800078e0009 */
[----:B------:R1:W-:Y:S03]  /*9940*/  I2F R180, R10 ;  /* 0x0000000a00b47306 */ /* 0x0003e60000201400 */
[C---:B------:R-:W-:Y:S08]  /*9950*/  HMMA.16816.F32.BF16 R240, R4.reuse, R34, R184 ;  /* 0x0000002204f0723c */ /* 0x040ff000000418b8 */
[----:B------:R-:W-:Y:S01]  /*9960*/  HMMA.16816.F32.BF16 R192, R4, R14, R188 ;  /* 0x0000000e04c0723c */ /* 0x000fe200000418bc */
[----:B-1----:R-:W-:-:S07]  /*9970*/  IMAD.IADD R10, R229, 0x1, -R13 ;  /* 0x00000001e50a7824 */ /* 0x002fce00078e0a0d */
[----:B---3--:R-:W-:Y:S01]  /*9980*/  HMMA.16816.F32.BF16 R188, R4, R16, R168 ;  /* 0x0000001004bc723c */ /* 0x008fe200000418a8 */
[----:B------:R-:W-:-:S07]  /*9990*/  IABS R10, R10 ;  /* 0x0000000a000a7213 */ /* 0x000fce0000000000 */
[----:B------:R-:W-:Y:S07]  /*99a0*/  HMMA.16816.F32.BF16 R184, R4, R18, R20 ;  /* 0x0000001204b8723c */ /* 0x000fee0000041814 */
[C---:B------:R-:W-:Y:S02]  /*99b0*/  IMAD.IADD R4, R228.reuse, 0x1, -R13 ;  /* 0x00000001e4047824 */ /* 0x040fe400078e0a0d */
[----:B------:R-:W-:Y:S02]  /*99c0*/  IMAD.MOV.U32 R5, RZ, RZ, R10 ;  /* 0x000000ffff057224 */ /* 0x000fe400078e000a */
[----:B------:R-:W-:Y:S01]  /*99d0*/  IMAD.IADD R6, R229, 0x1, -R12 ;  /* 0x00000001e5067824 */ /* 0x000fe200078e0a0c */
[----:B------:R-:W-:Y:S01]  /*99e0*/  IABS R4, R4 ;  /* 0x0000000400047213 */ /* 0x000fe20000000000 */
[----:B------:R-:W-:Y:S01]  /*99f0*/  IMAD.IADD R11, R228, 0x1, -R8 ;  /* 0x00000001e40b7824 */ /* 0x000fe200078e0a08 */
[----:B------:R1:W-:Y:S04]  /*9a00*/  I2F R17, R5 ;  /* 0x0000000500117306 */ /* 0x0003e80000201400 */
[----:B------:R-:W-:-:S02]  /*9a10*/  IABS R9, R11 ;  /* 0x0000000b00097213 */ /* 0x000fc40000000000 */
[----:B------:R-:W-:Y:S01]  /*9a20*/  IADD3 R11, R0, 0x18, RZ ;  /* 0x00000018000b7810 */ /* 0x000fe20007ffe0ff */
[----:B------:R-:W-:Y:S02]  /*9a30*/  FMUL.FTZ R7, R172, c[0x0][0x2ec] ;  /* 0x0000bb00ac077a20 */ /* 0x000fe40000410000 */
[----:B-1----:R-:W-:Y:S01]  /*9a40*/  IMAD.MOV.U32 R5, RZ, RZ, R4 ;  /* 0x000000ffff057224 */ /* 0x002fe200078e0004 */
[----:B------:R-:W-:Y:S01]  /*9a50*/  IABS R4, R6 ;  /* 0x0000000600047213 */ /* 0x000fe20000000000 */
[----:B------:R-:W-:Y:S02]  /*9a60*/  IMAD.IADD R6, R228, 0x1, -R12 ;  /* 0x00000001e4067824 */ /* 0x000fe400078e0a0c */
[----:B------:R1:W-:Y:S01]  /*9a70*/  I2F R178, R5 ;  /* 0x0000000500b27306 */ /* 0x0003e20000201400 */
[----:B------:R-:W-:-:S07]  /*9a80*/  FMUL.FTZ R14, R173, c[0x0][0x2ec] ;  /* 0x0000bb00ad0e7a20 */ /* 0x000fce0000410000 */
[----:B------:R2:W-:Y:S01]  /*9a90*/  I2F R179, R9 ;  /* 0x0000000900b37306 */ /* 0x0005e20000201400 */
[----:B-1----:R-:W-:Y:S01]  /*9aa0*/  IMAD.MOV.U32 R5, RZ, RZ, R4 ;  /* 0x000000ffff057224 */ /* 0x002fe200078e0004 */
[----:B------:R-:W-:Y:S01]  /*9ab0*/  IABS R4, R6 ;  /* 0x0000000600047213 */ /* 0x000fe20000000000 */
[----:B------:R-:W-:-:S05]  /*9ac0*/  IMAD.IADD R6, R229, 0x1, -R11 ;  /* 0x00000001e5067824 */ /* 0x000fca00078e0a0b */
[----:B------:R-:W1:Y:S01]  /*9ad0*/  MUFU.TANH R7, R7 ;  /* 0x0000000700077308 */ /* 0x000e620000002400 */
[----:B--2---:R-:W-:-:S07]  /*9ae0*/  FMUL.FTZ R9, R174, c[0x0][0x2ec] ;  /* 0x0000bb00ae097a20 */ /* 0x004fce0000410000 */
[----:B------:R2:W-:Y:S01]  /*9af0*/  I2F R177, R5 ;  /* 0x0000000500b17306 */ /* 0x0005e20000201400 */
[----:B------:R-:W-:-:S07]  /*9b00*/  IADD3 R10, R0, 0x19, RZ ;  /* 0x00000019000a7810 */ /* 0x000fce0007ffe0ff */
[----:B------:R-:W-:Y:S01]  /*9b10*/  MUFU.TANH R9, R9 ;  /* 0x0000000900097308 */ /* 0x000fe20000002400 */
[----:B--2---:R-:W-:Y:S01]  /*9b20*/  IMAD.MOV.U32 R5, RZ, RZ, R4 ;  /* 0x000000ffff057224 */ /* 0x004fe200078e0004 */
[----:B------:R-:W-:-:S06]  /*9b30*/  IABS R4, R6 ;  /* 0x0000000600047213 */ /* 0x000fcc0000000000 */
[----:B------:R-:W2:Y:S08]  /*9b40*/  MUFU.TANH R14, R14 ;  /* 0x0000000e000e7308 */ /* 0x000eb00000002400 */
[----:B------:R3:W-:Y:S01]  /*9b50*/  I2F R171, R4 ;  /* 0x0000000400ab7306 */ /* 0x0007e20000201400 */
[----:B------:R-:W-:Y:S01]  /*9b60*/  IMAD.IADD R6, R229, 0x1, -R10 ;  /* 0x00000001e5067824 */ /* 0x000fe200078e0a0a */
[----:B------:R-:W-:Y:S01]  /*9b70*/  ISETP.LT.OR P6, PT, R0, R231, P6 ;  /* 0x000000e70000720c */ /* 0x000fe200037c1670 */
[----:B-1----:R-:W-:-:S02]  /*9b80*/  FFMA.FTZ R7, R29, -UR23, R7 ;  /* 0x800000171d077c23 */ /* 0x002fc40008010007 */
[----:B---3--:R-:W-:-:S03]  /*9b90*/  IMAD.IADD R4, R228, 0x1, -R11 ;  /* 0x00000001e4047824 */ /* 0x008fc600078e0a0b */
[----:B------:R1:W-:Y:S02]  /*9ba0*/  I2F R176, R5 ;  /* 0x0000000500b07306 */ /* 0x0003e40000201400 */
[----:B------:R-:W-:Y:S01]  /*9bb0*/  IABS R4, R4 ;  /* 0x0000000400047213 */ /* 0x000fe20000000000 */
[----:B------:R-:W-:Y:S01]  /*9bc0*/  FMUL.FTZ R236, R236, c[0x0][0x2ec] ;  /* 0x0000bb00ecec7a20 */ /* 0x000fe20000410000 */
[----:B------:R-:W-:Y:S02]  /*9bd0*/  FSEL R22, R7, -INF , !P6 ;  /* 0xff80000007167808 */ /* 0x000fe40007000000 */
[----:B------:R-:W-:Y:S02]  /*9be0*/  ISETP.LT.OR P1, PT, R0, R230, P1 ;  /* 0x000000e60000720c */ /* 0x000fe40000f21670 */
[----:B------:R-:W3:Y:S01]  /*9bf0*/  MUFU.TANH R7, R236 ;  /* 0x000000ec00077308 */ /* 0x000ee20000002400 */
[----:B------:R-:W-:Y:S01]  /*9c00*/  ISETP.LT.OR P0, PT, R3, R231, P0 ;  /* 0x000000e70300720c */ /* 0x000fe20000701670 */
[----:B-1----:R-:W-:Y:S01]  /*9c10*/  IMAD.MOV.U32 R5, RZ, RZ, R4 ;  /* 0x000000ffff057224 */ /* 0x002fe200078e0004 */
[----:B------:R-:W-:Y:S01]  /*9c20*/  IABS R4, R6 ;  /* 0x0000000600047213 */ /* 0x000fe20000000000 */
[----:B--2---:R-:W-:-:S04]  /*9c30*/  FFMA.FTZ R6, R24, -UR23, R14 ;  /* 0x8000001718067c23 */ /* 0x004fc8000801000e */
[----:B------:R1:W-:Y:S01]  /*9c40*/  I2F R170, R5 ;  /* 0x0000000500aa7306 */ /* 0x0003e20000201400 */
[----:B------:R-:W-:Y:S02]  /*9c50*/  FSEL R24, R6, -INF , !P0 ;  /* 0xff80000006187808 */ /* 0x000fe40004000000 */
[----:B------:R-:W-:-:S05]  /*9c60*/  ISETP.GE.AND P0, PT, R2, R232, PT ;  /* 0x000000e80200720c */ /* 0x000fca0003f06270 */
[----:B------:R2:W-:Y:S01]  /*9c70*/  I2F R169, R4 ;  /* 0x0000000400a97306 */ /* 0x0005e20000201400 */
[----:B-1----:R-:W-:Y:S01]  /*9c80*/  FFMA.FTZ R5, R27, -UR23, R9 ;  /* 0x800000171b057c23 */ /* 0x002fe20008010009 */
[----:B------:R-:W-:-:S04]  /*9c90*/  IADD3 R9, R0, 0x20, RZ ;  /* 0x0000002000097810 */ /* 0x000fc80007ffe0ff */
[----:B------:R-:W-:Y:S02]  /*9ca0*/  FSEL R23, R5, -INF , !P1 ;  /* 0xff80000005177808 */ /* 0x000fe40004800000 */
[----:B------:R-:W-:Y:S01]  /*9cb0*/  ISETP.GE.AND P1, PT, R2, R233, PT ;  /* 0x000000e90200720c */ /* 0x000fe20003f26270 */
[----:B--2---:R-:W-:Y:S01]  /*9cc0*/  IMAD.IADD R4, R228, 0x1, -R10 ;  /* 0x00000001e4047824 */ /* 0x004fe200078e0a0a */
[C---:B------:R-:W-:Y:S02]  /*9cd0*/  ISETP.LT.OR P0, PT, R2.reuse, R230, P0 ;  /* 0x000000e60200720c */ /* 0x040fe40000701670 */
[----:B------:R-:W-:Y:S01]  /*9ce0*/  ISETP.LT.OR P1, PT, R2, R231, P1 ;  /* 0x000000e70200720c */ /* 0x000fe20000f21670 */
[----:B------:R-:W-:Y:S01]  /*9cf0*/  IMAD.IADD R2, R229, 0x1, -R9 ;  /* 0x00000001e5027824 */ /* 0x000fe200078e0a09 */
[----:B------:R-:W-:Y:S02]  /*9d00*/  ISETP.GE.AND P6, PT, R3, R232, PT ;  /* 0x000000e80300720c */ /* 0x000fe40003fc6270 */
[----:B------:R-:W-:-:S02]  /*9d10*/  IABS R4, R4 ;  /* 0x0000000400047213 */ /* 0x000fc40000000000 */
[----:B------:R-:W-:Y:S01]  /*9d20*/  ISETP.LT.OR P6, PT, R3, R230, P6 ;  /* 0x000000e60300720c */ /* 0x000fe200037c1670 */
[----:B---3--:R-:W-:Y:S01]  /*9d30*/  FFMA.FTZ R6, R25, -UR23, R7 ;  /* 0x8000001719067c23 */ /* 0x008fe20008010007 */
[----:B------:R-:W-:Y:S01]  /*9d40*/  IABS R2, R2 ;  /* 0x0000000200027213 */ /* 0x000fe20000000000 */
[----:B------:R-:W-:Y:S01]  /*9d50*/  IMAD.MOV.U32 R3, RZ, RZ, R4 ;  /* 0x000000ffff037224 */ /* 0x000fe200078e0004 */
[----:B------:R-:W-:Y:S01]  /*9d60*/  IADD3 R7, R0, 0x21, RZ ;  /* 0x0000002100077810 */ /* 0x000fe20007ffe0ff */
[----:B------:R-:W-:Y:S02]  /*9d70*/  IMAD.IADD R4, R228, 0x1, -R9 ;  /* 0x00000001e4047824 */ /* 0x000fe400078e0a09 */
[----:B------:R1:W-:Y:S01]  /*9d80*/  I2F R168, R3 ;  /* 0x0000000300a87306 */ /* 0x0003e20000201400 */
[----:B------:R-:W-:Y:S01]  /*9d90*/  FMUL.FTZ R175, R175, c[0x0][0x2ec] ;  /* 0x0000bb00afaf7a20 */ /* 0x000fe20000410000 */
[----:B------:R-:W-:-:S06]  /*9da0*/  FSEL R20, R6, -INF , !P1 ;  /* 0xff80000006147808 */ /* 0x000fcc0004800000 */
[----:B------:R-:W2:Y:S01]  /*9db0*/  MUFU.TANH R14, R175 ;  /* 0x000000af000e7308 */ /* 0x000ea20000002400 */
[----:B-1----:R-:W-:Y:S01]  /*9dc0*/  IMAD.MOV.U32 R3, RZ, RZ, R2 ;  /* 0x000000ffff037224 */ /* 0x002fe200078e0002 */
[----:B------:R-:W-:Y:S01]  /*9dd0*/  IABS R2, R4 ;  /* 0x0000000400027213 */ /* 0x000fe20000000000 */
[----:B------:R-:W-:-:S05]  /*9de0*/  IMAD.IADD R4, R229, 0x1, -R7 ;  /* 0x00000001e5047824 */ /* 0x000fca00078e0a07 */
[----:B------:R1:W-:Y:S01]  /*9df0*/  I2F R135, R3 ;  /* 0x0000000300877306 */ /* 0x0003e20000201400 */
[----:B------:R-:W-:Y:S01]  /*9e00*/  IADD3 R6, R0, 0x28, RZ ;  /* 0x0000002800067810 */ /* 0x000fe20007ffe0ff */
[----:B-1----:R-:W-:Y:S01]  /*9e10*/  IMAD.MOV.U32 R3, RZ, RZ, R2 ;  /* 0x000000ffff037224 */ /* 0x002fe200078e0002 */
[----:B------:R-:W-:Y:S01]  /*9e20*/  IABS R2, R4 ;  /* 0x0000000400027213 */ /* 0x000fe20000000000 */
[----:B------:R-:W-:-:S04]  /*9e30*/  IMAD.IADD R4, R228, 0x1, -R7 ;  /* 0x00000001e4047824 */ /* 0x000fc800078e0a07 */
[----:B------:R1:W-:Y:S01]  /*9e40*/  I2F R134, R3 ;  /* 0x0000000300867306 */ /* 0x0003e20000201400 */
[----:B--2---:R-:W-:Y:S02]  /*9e50*/  FFMA.FTZ R5, R26, -UR23, R14 ;  /* 0x800000171a057c23 */ /* 0x004fe4000801000e */
[----:B-1----:R-:W-:Y:S01]  /*9e60*/  IMAD.MOV.U32 R3, RZ, RZ, R2 ;  /* 0x000000ffff037224 */ /* 0x002fe200078e0002 */
[----:B------:R-:W-:Y:S01]  /*9e70*/  IABS R2, R4 ;  /* 0x0000000400027213 */ /* 0x000fe20000000000 */
[----:B------:R-:W-:-:S03]  /*9e80*/  IMAD.IADD R4, R229, 0x1, -R6 ;  /* 0x00000001e5047824 */ /* 0x000fc600078e0a06 */
[----:B------:R1:W-:Y:S01]  /*9e90*/  I2F R35, R3 ;  /* 0x0000000300237306 */ /* 0x0003e20000201400 */
[----:B------:R-:W-:Y:S02]  /*9ea0*/  FSEL R25, R5, -INF , !P6 ;  /* 0xff80000005197808 */ /* 0x000fe40007000000 */
[----:B------:R-:W-:Y:S01]  /*9eb0*/  IADD3 R5, R0, 0x29, RZ ;  /* 0x0000002900057810 */ /* 0x000fe20007ffe0ff */
[----:B-1----:R-:W-:Y:S01]  /*9ec0*/  IMAD.MOV.U32 R3, RZ, RZ, R2 ;  /* 0x000000ffff037224 */ /* 0x002fe200078e0002 */
[----:B------:R-:W-:-:S03]  /*9ed0*/  IABS R2, R4 ;  /* 0x0000000400027213 */ /* 0x000fc60000000000 */
[----:B------:R1:W-:Y:S01]  /*9ee0*/  I2F R34, R3 ;  /* 0x0000000300227306 */ /* 0x0003e20000201400 */
[----:B------:R-:W-:Y:S02]  /*9ef0*/  IMAD.IADD R4, R229, 0x1, -R5 ;  /* 0x00000001e5047824 */ /* 0x000fe400078e0a05 */
[----:B-1----:R-:W-:Y:S02]  /*9f00*/  IMAD.MOV.U32 R3, RZ, RZ, R2 ;  /* 0x000000ffff037224 */ /* 0x002fe400078e0002 */
[----:B------:R-:W-:-:S05]  /*9f10*/  IMAD.IADD R2, R228, 0x1, -R6 ;  /* 0x00000001e4027824 */ /* 0x000fca00078e0a06 */
[----:B------:R-:W-:Y:S01]  /*9f20*/  IABS R2, R2 ;  /* 0x0000000200027213 */ /* 0x000fe20000000000 */
[----:B------:R1:W-:Y:S01]  /*9f30*/  I2F R33, R3 ;  /* 0x0000000300217306 */ /* 0x0003e20000201400 */
[C---:B------:R-:W-:Y:S02]  /*9f40*/  ISETP.GE.AND P6, PT, R8.reuse, R233, PT ;  /* 0x000000e90800720c */ /* 0x040fe40003fc6270 */
[----:B------:R-:W-:Y:S01]  /*9f50*/  ISETP.GE.AND P1, PT, R8, R232, PT ;  /* 0x000000e80800720c */ /* 0x000fe20003f26270 */
[----:B------:R-:W-:Y:S02]  /*9f60*/  FMUL.FTZ R16, R238, c[0x0][0x2ec] ;  /* 0x0000bb00ee107a20 */ /* 0x000fe40000410000 */
[----:B-1----:R-:W-:Y:S01]  /*9f70*/  IMAD.MOV.U32 R3, RZ, RZ, R2 ;  /* 0x000000ffff037224 */ /* 0x002fe200078e0002 */
[----:B------:R-:W-:-:S03]  /*9f80*/  IABS R2, R4 ;  /* 0x0000000400027213 */ /* 0x000fc60000000000 */
[----:B------:R1:W-:Y:S01]  /*9f90*/  I2F R32, R3 ;  /* 0x0000000300207306 */ /* 0x0003e20000201400 */
[----:B------:R-:W-:Y:S02]  /*9fa0*/  IADD3 R4, R0, 0x30, RZ ;  /* 0x0000003000047810 */ /* 0x000fe40007ffe0ff */
[C---:B------:R-:W-:Y:S02]  /*9fb0*/  ISETP.LT.OR P6, PT, R8.reuse, R231, P6 ;  /* 0x000000e70800720c */ /* 0x040fe400037c1670 */
[----:B------:R-:W-:Y:S01]  /*9fc0*/  ISETP.LT.OR P1, PT, R8, R230, P1 ;  /* 0x000000e60800720c */ /* 0x000fe20000f21670 */
[----:B------:R-:W-:Y:S02]  /*9fd0*/  IMAD.IADD R8, R229, 0x1, -R4 ;  /* 0x00000001e5087824 */ /* 0x000fe400078e0a04 */
[----:B-1----:R-:W-:Y:S02]  /*9fe0*/  IMAD.MOV.U32 R3, RZ, RZ, R2 ;  /* 0x000000ffff037224 */ /* 0x002fe400078e0002 */
[----:B------:R-:W-:Y:S01]  /*9ff0*/  IMAD.IADD R2, R228, 0x1, -R5 ;  /* 0x00000001e4027824 */ /* 0x000fe200078e0a05 */
[----:B------:R-:W1:Y:S04]  /*a000*/  MUFU.TANH R16, R16 ;  /* 0x0000001000107308 */ /* 0x000e680000002400 */
[----:B------:R-:W-:-:S04]  /*a010*/  IABS R2, R2 ;  /* 0x0000000200027213 */ /* 0x000fc80000000000 */
[----:B------:R2:W-:Y:S02]  /*a020*/  I2F R31, R3 ;  /* 0x00000003001f7306 */ /* 0x0005e40000201400 */
[----:B--2---:R-:W-:Y:S01]  /*a030*/  IMAD.MOV.U32 R3, RZ, RZ, R2 ;  /* 0x000000ffff037224 */ /* 0x004fe200078e0002 */
[----:B------:R-:W-:-:S05]  /*a040*/  IABS R2, R8 ;  /* 0x0000000800027213 */ /* 0x000fca0000000000 */
[----:B------:R2:W-:Y:S01]  /*a050*/  I2F R30, R3 ;  /* 0x00000003001e7306 */ /* 0x0005e20000201400 */
[----:B------:R-:W-:Y:S02]  /*a060*/  IMAD.MOV.U32 R8, RZ, RZ, R2 ;  /* 0x000000ffff087224 */ /* 0x000fe400078e0002 */
[----:B------:R-:W-:Y:S02]  /*a070*/  IMAD.IADD R2, R228, 0x1, -R4 ;  /* 0x00000001e4027824 */ /* 0x000fe400078e0a04 */
[----:B-1----:R-:W-:-:S03]  /*a080*/  FFMA.FTZ R16, R28, -UR23, R16 ;  /* 0x800000171c107c23 */ /* 0x002fc60008010010 */
[----:B------:R-:W-:Y:S02]  /*a090*/  IABS R2, R2 ;  /* 0x0000000200027213 */ /* 0x000fe40000000000 */
[----:B--2---:R-:W-:Y:S01]  /*a0a0*/  IADD3 R3, R0, 0x31, RZ ;  /* 0x0000003100037810 */ /* 0x004fe20007ffe0ff */
[----:B------:R1:W-:Y:S04]  /*a0b0*/  I2F R28, R8 ;  /* 0x00000008001c7306 */ /* 0x0003e80000201400 */
[----:B------:R-:W-:Y:S02]  /*a0c0*/  IMAD.IADD R14, R229, 0x1, -R3 ;  /* 0x00000001e50e7824 */ /* 0x000fe400078e0a03 */
[----:B-1----:R-:W-:-:S03]  /*a0d0*/  IMAD.MOV.U32 R8, RZ, RZ, R2 ;  /* 0x000000ffff087224 */ /* 0x002fc600078e0002 */
[----:B------:R-:W-:Y:S01]  /*a0e0*/  IABS R2, R14 ;  /* 0x0000000e00027213 */ /* 0x000fe20000000000 */
[----:B------:R1:W-:Y:S04]  /*a0f0*/  I2F R29, R8 ;  /* 0x00000008001d7306 */ /* 0x0003e80000201400 */
[----:B------:R-:W-:Y:S01]  /*a100*/  IMAD.MOV.U32 R14, RZ, RZ, R2 ;  /* 0x000000ffff0e7224 */ /* 0x000fe200078e0002 */
[----:B------:R-:W-:-:S05]  /*a110*/  IADD3 R2, R0, 0x38, RZ ;  /* 0x0000003800027810 */ /* 0x000fca0007ffe0ff */
[----:B------:R-:W-:Y:S02]  /*a120*/  IMAD.IADD R15, R229, 0x1, -R2 ;  /* 0x00000001e50f7824 */ /* 0x000fe400078e0a02 */
[----:B-1----:R-:W-:Y:S01]  /*a130*/  IMAD.IADD R8, R228, 0x1, -R3 ;  /* 0x00000001e4087824 */ /* 0x002fe200078e0a03 */
[----:B------:R1:W-:Y:S04]  /*a140*/  I2F R27, R14 ;  /* 0x0000000e001b7306 */ /* 0x0003e80000201400 */
[----:B------:R-:W-:Y:S02]  /*a150*/  IABS R8, R8 ;  /* 0x0000000800087213 */ /* 0x000fe40000000000 */
[----:B------:R-:W-:-:S03]  /*a160*/  IADD3 R0, R0, 0x39, RZ ;  /* 0x0000003900007810 */ /* 0x000fc60007ffe0ff */
[----:B-1----:R-:W-:Y:S01]  /*a170*/  IMAD.MOV.U32 R14, RZ, RZ, R8 ;  /* 0x000000ffff0e7224 */ /* 0x002fe200078e0008 */
[----:B------:R-:W-:-:S03]  /*a180*/  IABS R8, R15 ;  /* 0x0000000f00087213 */ /* 0x000fc60000000000 */
[----:B------:R1:W-:Y:S01]  /*a190*/  I2F R26, R14 ;  /* 0x0000000e001a7306 */ /* 0x0003e20000201400 */
[----:B------:R-:W-:Y:S02]  /*a1a0*/  IMAD.IADD R15, R229, 0x1, -R0 ;  /* 0x00000001e50f7824 */ /* 0x000fe400078e0a00 */
[----:B-1----:R-:W-:Y:S02]  /*a1b0*/  IMAD.MOV.U32 R14, RZ, RZ, R8 ;  /* 0x000000ffff0e7224 */ /* 0x002fe400078e0008 */
[----:B------:R-:W-:-:S05]  /*a1c0*/  IMAD.IADD R8, R228, 0x1, -R2 ;  /* 0x00000001e4087824 */ /* 0x000fca00078e0a02 */
[----:B------:R-:W-:Y:S01]  /*a1d0*/  IABS R8, R8 ;  /* 0x0000000800087213 */ /* 0x000fe20000000000 */
[----:B------:R1:W-:Y:S04]  /*a1e0*/  I2F R21, R14 ;  /* 0x0000000e00157306 */ /* 0x0003e80000201400 */
[----:B-1----:R-:W-:Y:S01]  /*a1f0*/  IMAD.MOV.U32 R14, RZ, RZ, R8 ;  /* 0x000000ffff0e7224 */ /* 0x002fe200078e0008 */
[----:B------:R-:W-:-:S03]  /*a200*/  IABS R8, R15 ;  /* 0x0000000f00087213 */ /* 0x000fc60000000000 */
[----:B------:R1:W-:Y:S01]  /*a210*/  I2F R19, R14 ;  /* 0x0000000e00137306 */ /* 0x0003e20000201400 */
[----:B------:R-:W-:-:S07]  /*a220*/  FMUL.FTZ R15, R237, c[0x0][0x2ec] ;  /* 0x0000bb00ed0f7a20 */ /* 0x000fce0000410000 */
[----:B------:R2:W-:Y:S01]  /*a230*/  I2F R18, R8 ;  /* 0x0000000800127306 */ /* 0x0005e20000201400 */
[----:B-1----:R-:W-:Y:S02]  /*a240*/  FMUL.FTZ R14, R244, c[0x0][0x2ec] ;  /* 0x0000bb00f40e7a20 */ /* 0x002fe40000410000 */
[----:B--2---:R-:W-:-:S05]  /*a250*/  FMUL.FTZ R8, R239, c[0x0][0x2ec] ;  /* 0x0000bb00ef087a20 */ /* 0x004fca0000410000 */
[----:B------:R-:W-:Y:S01]  /*a260*/  MUFU.TANH R14, R14 ;  /* 0x0000000e000e7308 */ /* 0x000fe20000002400 */
[----:B------:R-:W-:-:S07]  /*a270*/  FMUL.FTZ R173, R246, c[0x0][0x2ec] ;  /* 0x0000bb00f6ad7a20 */ /* 0x000fce0000410000 */
[----:B------:R-:W1:Y:S08]  /*a280*/  MUFU.TANH R8, R8 ;  /* 0x0000000800087308 */ /* 0x000e700000002400 */
[----:B------:R-:W2:Y:S01]  /*a290*/  MUFU.TANH R15, R15 ;  /* 0x0000000f000f7308 */ /* 0x000ea20000002400 */
[----:B------:R-:W-:Y:S01]  /*a2a0*/  FSEL R16, R16, -INF , !P0 ;  /* 0xff80000010107808 */ /* 0x000fe20004000000 */
[----:B------:R-:W-:Y:S01]  /*a2b0*/  FMUL.FTZ R247, R247, c[0x0][0x2ec] ;  /* 0x0000bb00f7f77a20 */ /* 0x000fe20000410000 */
[----:B------:R-:W-:Y:S01]  /*a2c0*/  ISETP.GE.AND P0, PT, R13, R233, PT ;  /* 0x000000e90d00720c */ /* 0x000fe20003f06270 */
[----:B------:R-:W-:-:S04]  /*a2d0*/  FMUL.FTZ R240, R240, c[0x0][0x2ec] ;  /* 0x0000bb00f0f07a20 */ /* 0x000fc80000410000 */
[----:B------:R-:W3:Y:S01]  /*a2e0*/  MUFU.TANH R173, R173 ;  /* 0x000000ad00ad7308 */ /* 0x000ee20000002400 */
[----:B------:R-:W-:Y:S01]  /*a2f0*/  FMUL.FTZ R245, R245, c[0x0][0x2ec] ;  /* 0x0000bb00f5f57a20 */ /* 0x000fe20000410000 */
[----:B------:R-:W-:Y:S01]  /*a300*/  ISETP.LT.OR P0, PT, R13, R231, P0 ;  /* 0x000000e70d00720c */ /* 0x000fe20000701670 */
[----:B-1----:R-:W-:Y:S02]  /*a310*/  FFMA.FTZ R8, R179, -UR23, R8 ;  /* 0x80000017b3087c23 */ /* 0x002fe40008010008 */
[----:B------:R-:W-:Y:S02]  /*a320*/  FFMA.FTZ R14, R17, -UR23, R14 ;  /* 0x80000017110e7c23 */ /* 0x000fe4000801000e */
[----:B--2---:R-:W-:Y:S01]  /*a330*/  FFMA.FTZ R15, R180, -UR23, R15 ;  /* 0x80000017b40f7c23 */ /* 0x004fe2000801000f */
[----:B------:R-:W1:Y:S01]  /*a340*/  MUFU.TANH R247, R247 ;  /* 0x000000f700f77308 */ /* 0x000e620000002400 */
[----:B------:R-:W-:Y:S02]  /*a350*/  FSEL R17, R8, -INF , !P1 ;  /* 0xff80000008117808 */ /* 0x000fe40004800000 */
[----:B------:R-:W-:-:S02]  /*a360*/  FSEL R172, R14, -INF , !P0 ;  /* 0xff8000000eac7808 */ /* 0x000fc40004000000 */
[----:B------:R-:W-:-:S03]  /*a370*/  ISETP.GE.AND P1, PT, R12, R233, PT ;  /* 0x000000e90c00720c */ /* 0x000fc60003f26270 */
[----:B------:R-:W2:Y:S01]  /*a380*/  MUFU.TANH R240, R240 ;  /* 0x000000f000f07308 */ /* 0x000ea20000002400 */
[-C--:B------:R-:W-:Y:S02]  /*a390*/  ISETP.GE.AND P0, PT, R12, R232.reuse, PT ;  /* 0x000000e80c00720c */ /* 0x080fe40003f06270 */
[----:B------:R-:W-:Y:S01]  /*a3a0*/  FSEL R15, R15, -INF , !P6 ;  /* 0xff8000000f0f7808 */ /* 0x000fe20007000000 */
[----:B------:R-:W-:Y:S01]  /*a3b0*/  FMUL.FTZ R241, R241, c[0x0][0x2ec] ;  /* 0x0000bb00f1f17a20 */ /* 0x000fe20000410000 */
[----:B------:R-:W-:-:S03]  /*a3c0*/  ISETP.GE.AND P6, PT, R13, R232, PT ;  /* 0x000000e80d00720c */ /* 0x000fc60003fc6270 */
[----:B------:R-:W4:Y:S01]  /*a3d0*/  MUFU.TANH R245, R245 ;  /* 0x000000f500f57308 */ /* 0x000f220000002400 */
[----:B------:R-:W-:Y:S01]  /*a3e0*/  FMUL.FTZ R242, R242, c[0x0][0x2ec] ;  /* 0x0000bb00f2f27a20 */ /* 0x000fe20000410000 */
[C---:B------:R-:W-:Y:S02]  /*a3f0*/  ISETP.LT.OR P1, PT, R12.reuse, R231, P1 ;  /* 0x000000e70c00720c */ /* 0x040fe40000f21670 */
[-C--:B------:R-:W-:Y:S01]  /*a400*/  ISETP.LT.OR P0, PT, R12, R230.reuse, P0 ;  /* 0x000000e60c00720c */ /* 0x080fe20000701670 */
[----:B---3--:R-:W-:Y:S01]  /*a410*/  FFMA.FTZ R12, R178, -UR23, R173 ;  /* 0x80000017b20c7c23 */ /* 0x008fe200080100ad */
[----:B------:R-:W-:Y:S01]  /*a420*/  ISETP.LT.OR P6, PT, R13, R230, P6 ;  /* 0x000000e60d00720c */ /* 0x000fe200037c1670 */
[----:B------:R-:W-:Y:S01]  /*a430*/  FMUL.FTZ R243, R243, c[0x0][0x2ec] ;  /* 0x0000bb00f3f37a20 */ /* 0x000fe20000410000 */
[----:B------:R-:W-:Y:S02]  /*a440*/  MUFU.TANH R241, R241 ;  /* 0x000000f100f17308 */ /* 0x000fe40000002400 */
[----:B------:R-:W-:-:S02]  /*a450*/  FSEL R174, R12, -INF , !P6 ;  /* 0xff8000000cae7808 */ /* 0x000fc40007000000 */
[----:B------:R-:W-:-:S04]  /*a460*/  ISETP.GE.AND P6, PT, R11, R233, PT ;  /* 0x000000e90b00720c */ /* 0x000fc80003fc6270 */
[----:B------:R-:W3:Y:S01]  /*a470*/  MUFU.TANH R242, R242 ;  /* 0x000000f200f27308 */ /* 0x000ee20000002400 */
[----:B------:R-:W-:Y:S01]  /*a480*/  FMUL.FTZ R196, R196, c[0x0][0x2ec] ;  /* 0x0000bb00c4c47a20 */ /* 0x000fe20000410000 */
[----:B------:R-:W-:Y:S01]  /*a490*/  ISETP.LT.OR P6, PT, R11, R231, P6 ;  /* 0x000000e70b00720c */ /* 0x000fe200037c1670 */
[----:B-1----:R-:W-:Y:S02]  /*a4a0*/  FFMA.FTZ R8, R176, -UR23, R247 ;  /* 0x80000017b0087c23 */ /* 0x002fe400080100f7 */
[----:B--2---:R-:W-:Y:S02]  /*a4b0*/  FFMA.FTZ R13, R171, -UR23, R240 ;  /* 0x80000017ab0d7c23 */ /* 0x004fe400080100f0 */
[----:B----4-:R-:W-:Y:S01]  /*a4c0*/  FFMA.FTZ R14, R177, -UR23, R245 ;  /* 0x80000017b10e7c23 */ /* 0x010fe200080100f5 */
[----:B------:R-:W1:Y:S01]  /*a4d0*/  MUFU.TANH R243, R243 ;  /* 0x000000f300f37308 */ /* 0x000e620000002400 */
[----:B------:R-:W-:Y:S01]  /*a4e0*/  FMUL.FTZ R198, R198, c[0x0][0x2ec] ;  /* 0x0000bb00c6c67a20 */ /* 0x000fe20000410000 */
[----:B------:R-:W-:-:S02]  /*a4f0*/  FSEL R175, R8, -INF , !P0 ;  /* 0xff80000008af7808 */ /* 0x000fc40004000000 */
[----:B------:R-:W-:Y:S02]  /*a500*/  FSEL R173, R13, -INF , !P6 ;  /* 0xff8000000dad7808 */ /* 0x000fe40007000000 */
[C---:B------:R-:W-:Y:S02]  /*a510*/  ISETP.GE.AND P0, PT, R10.reuse, R233, PT ;  /* 0x000000e90a00720c */ /* 0x040fe40003f06270 */
[----:B------:R-:W2:Y:S01]  /*a520*/  MUFU.TANH R196, R196 ;  /* 0x000000c400c47308 */ /* 0x000ea20000002400 */
[-C--:B------:R-:W-:Y:S02]  /*a530*/  ISETP.GE.AND P6, PT, R10, R232.reuse, PT ;  /* 0x000000e80a00720c */ /* 0x080fe40003fc6270 */
[----:B------:R-:W-:Y:S02]  /*a540*/  FSEL R171, R14, -INF , !P1 ;  /* 0xff8000000eab7808 */ /* 0x000fe40004800000 */
[----:B------:R-:W-:-:S03]  /*a550*/  ISETP.GE.AND P1, PT, R11, R232, PT ;  /* 0x000000e80b00720c */ /* 0x000fc60003f26270 */
[----:B------:R-:W4:Y:S01]  /*a560*/  MUFU.TANH R198, R198 ;  /* 0x000000c600c67308 */ /* 0x000f220000002400 */
[C---:B------:R-:W-:Y:S01]  /*a570*/  ISETP.LT.OR P0, PT, R10.reuse, R231, P0 ;  /* 0x000000e70a00720c */ /* 0x040fe20000701670 */
[----:B------:R-:W-:Y:S01]  /*a580*/  FMUL.FTZ R199, R199, c[0x0][0x2ec] ;  /* 0x0000bb00c7c77a20 */ /* 0x000fe20000410000 */
[-C--:B------:R-:W-:Y:S01]  /*a590*/  ISETP.LT.OR P6, PT, R10, R230.reuse, P6 ;  /* 0x000000e60a00720c */ /* 0x080fe200037c1670 */
[----:B------:R-:W-:Y:S01]  /*a5a0*/  FMUL.FTZ R192, R192, c[0x0][0x2ec] ;  /* 0x0000bb00c0c07a20 */ /* 0x000fe20000410000 */
[----:B------:R-:W-:Y:S01]  /*a5b0*/  ISETP.LT.OR P1, PT, R11, R230, P1 ;  /* 0x000000e60b00720c */ /* 0x000fe20000f21670 */
[----:B---3--:R-:W-:Y:S02]  /*a5c0*/  FFMA.FTZ R8, R170, -UR23, R242 ;  /* 0x80000017aa087c23 */ /* 0x008fe400080100f2 */
[----:B------:R-:W-:Y:S02]  /*a5d0*/  FFMA.FTZ R10, R169, -UR23, R241 ;  /* 0x80000017a90a7c23 */ /* 0x000fe400080100f1 */
[----:B------:R-:W-:Y:S01]  /*a5e0*/  FMUL.FTZ R197, R197, c[0x0][0x2ec] ;  /* 0x0000bb00c5c57a20 */ /* 0x000fe20000410000 */
[----:B------:R-:W-:Y:S01]  /*a5f0*/  FSEL R170, R8, -INF , !P1 ;  /* 0xff80000008aa7808 */ /* 0x000fe20004800000 */
[----:B------:R-:W3:Y:S01]  /*a600*/  MUFU.TANH R199, R199 ;  /* 0x000000c700c77308 */ /* 0x000ee20000002400 */
[----:B------:R-:W-:Y:S01]  /*a610*/  FSEL R169, R10, -INF , !P0 ;  /* 0xff8000000aa97808 */ /* 0x000fe20004000000 */
[----:B-1----:R-:W-:Y:S01]  /*a620*/  FFMA.FTZ R8, R168, -UR23, R243 ;  /* 0x80000017a8087c23 */ /* 0x002fe200080100f3 */
[----:B------:R-:W-:-:S02]  /*a630*/  ISETP.GE.AND P1, PT, R9, R233, PT ;  /* 0x000000e90900720c */ /* 0x000fc40003f26270 */
[----:B------:R-:W-:-:S03]  /*a640*/  ISETP.GE.AND P0, PT, R9, R232, PT ;  /* 0x000000e80900720c */ /* 0x000fc60003f06270 */
[----:B------:R-:W1:Y:S01]  /*a650*/  MUFU.TANH R192, R192 ;  /* 0x000000c000c07308 */ /* 0x000e620000002400 */
[C---:B------:R-:W-:Y:S01]  /*a660*/  ISETP.LT.OR P1, PT, R9.reuse, R231, P1 ;  /* 0x000000e70900720c */ /* 0x040fe20000f21670 */
[----:B------:R-:W-:Y:S01]  /*a670*/  FMUL.FTZ R194, R194, c[0x0][0x2ec] ;  /* 0x0000bb00c2c27a20 */ /* 0x000fe20000410000 */
[----:B------:R-:W-:Y:S01]  /*a680*/  ISETP.LT.OR P0, PT, R9, R230, P0 ;  /* 0x000000e60900720c */ /* 0x000fe20000701670 */
[----:B--2---:R-:W-:-:S04]  /*a690*/  FFMA.FTZ R9, R135, -UR23, R196 ;  /* 0x8000001787097c23 */ /* 0x004fc800080100c4 */
[----:B------:R-:W2:Y:S01]  /*a6a0*/  MUFU.TANH R197, R197 ;  /* 0x000000c500c57308 */ /* 0x000ea20000002400 */
[----:B------:R-:W-:Y:S01]  /*a6b0*/  FSEL R168, R8, -INF , !P6 ;  /* 0xff80000008a87808 */ /* 0x000fe20007000000 */
[----:B----4-:R-:W-:Y:S01]  /*a6c0*/  FFMA.FTZ R8, R134, -UR23, R198 ;  /* 0x8000001786087c23 */ /* 0x010fe200080100c6 */
[----:B------:R-:W-:Y:S02]  /*a6d0*/  FSEL R236, R9, -INF , !P1 ;  /* 0xff80000009ec7808 */ /* 0x000fe40004800000 */
[CC--:B------:R-:W-:Y:S02]  /*a6e0*/  ISETP.GE.AND P6, PT, R7.reuse, R233.reuse, PT ;  /* 0x000000e90700720c */ /* 0x0c0fe40003fc6270 */
[----:B------:R-:W-:Y:S01]  /*a6f0*/  ISETP.GE.AND P1, PT, R7, R232, PT ;  /* 0x000000e80700720c */ /* 0x000fe20003f26270 */
[----:B------:R-:W4:Y:S01]  /*a700*/  MUFU.TANH R194, R194 ;  /* 0x000000c200c27308 */ /* 0x000f220000002400 */
[----:B------:R-:W-:Y:S01]  /*a710*/  FSEL R182, R8, -INF , !P0 ;  /* 0xff80000008b67808 */ /* 0x000fe20004000000 */
[----:B------:R-:W-:Y:S01]  /*a720*/  FMUL.FTZ R195, R195, c[0x0][0x2ec] ;  /* 0x0000bb00c3c37a20 */ /* 0x000fe20000410000 */
[----:B------:R-:W-:Y:S01]  /*a730*/  ISETP.GE.AND P0, PT, R6, R233, PT ;  /* 0x000000e90600720c */ /* 0x000fe20003f06270 */
[----:B------:R-:W-:Y:S01]  /*a740*/  FMUL.FTZ R13, R188, c[0x0][0x2ec] ;  /* 0x0000bb00bc0d7a20 */ /* 0x000fe20000410000 */
[-C--:B------:R-:W-:Y:S01]  /*a750*/  ISETP.LT.OR P6, PT, R7, R231.reuse, P6 ;  /* 0x000000e70700720c */ /* 0x080fe200037c1670 */
[----:B------:R-:W-:Y:S01]  /*a760*/  FMUL.FTZ R193, R193, c[0x0][0x2ec] ;  /* 0x0000bb00c1c17a20 */ /* 0x000fe20000410000 */
[----:B------:R-:W-:Y:S01]  /*a770*/  ISETP.LT.OR P1, PT, R7, R230, P1 ;  /* 0x000000e60700720c */ /* 0x000fe20000f21670 */
[----:B---3--:R-:W-:Y:S01]  /*a780*/  FFMA.FTZ R7, R34, -UR23, R199 ;  /* 0x8000001722077c23 */ /* 0x008fe200080100c7 */
[----:B------:R-:W-:Y:S01]  /*a790*/  ISETP.LT.OR P0, PT, R6, R231, P0 ;  /* 0x000000e70600720c */ /* 0x000fe20000701670 */
[----:B-1----:R-:W-:Y:S01]  /*a7a0*/  FFMA.FTZ R8, R33, -UR23, R192 ;  /* 0x8000001721087c23 */ /* 0x002fe200080100c0 */
[----:B------:R-:W1:Y:S01]  /*a7b0*/  MUFU.TANH R195, R195 ;  /* 0x000000c300c37308 */ /* 0x000e620000002400 */
[----:B--2---:R-:W-:Y:S01]  /*a7c0*/  FFMA.FTZ R9, R35, -UR23, R197 ;  /* 0x8000001723097c23 */ /* 0x004fe200080100c5 */
[----:B------:R-:W-:Y:S01]  /*a7d0*/  FSEL R251, R7, -INF , !P1 ;  /* 0xff80000007fb7808 */ /* 0x000fe20004800000 */
[----:B------:R-:W-:Y:S01]  /*a7e0*/  FMUL.FTZ R189, R189, c[0x0][0x2ec] ;  /* 0x0000bb00bdbd7a20 */ /* 0x000fe20000410000 */
[----:B------:R-:W-:-:S02]  /*a7f0*/  FSEL R252, R8, -INF , !P0 ;  /* 0xff80000008fc7808 */ /* 0x000fc40004000000 */
[C---:B------:R-:W-:Y:S02]  /*a800*/  ISETP.GE.AND P1, PT, R5.reuse, R233, PT ;  /* 0x000000e90500720c */ /* 0x040fe40003f26270 */
[----:B------:R-:W2:Y:S01]  /*a810*/  MUFU.TANH R13, R13 ;  /* 0x0000000d000d7308 */ /* 0x000ea20000002400 */
[-C--:B------:R-:W-:Y:S02]  /*a820*/  ISETP.GE.AND P0, PT, R5, R232.reuse, PT ;  /* 0x000000e80500720c */ /* 0x080fe40003f06270 */
[----:B------:R-:W-:Y:S01]  /*a830*/  FSEL R235, R9, -INF , !P6 ;  /* 0xff80000009eb7808 */ /* 0x000fe20007000000 */
[----:B------:R-:W-:Y:S01]  /*a840*/  FMUL.FTZ R12, R190, c[0x0][0x2ec] ;  /* 0x0000bb00be0c7a20 */ /* 0x000fe20000410000 */
[----:B------:R-:W-:-:S03]  /*a850*/  ISETP.GE.AND P6, PT, R6, R232, PT ;  /* 0x000000e80600720c */ /* 0x000fc60003fc6270 */
[----:B------:R-:W3:Y:S01]  /*a860*/  MUFU.TANH R193, R193 ;  /* 0x000000c100c17308 */ /* 0x000ee20000002400 */
[C---:B------:R-:W-:Y:S02]  /*a870*/  ISETP.LT.OR P1, PT, R5.reuse, R231, P1 ;  /* 0x000000e70500720c */ /* 0x040fe40000f21670 */
[-C--:B------:R-:W-:Y:S01]  /*a880*/  ISETP.LT.OR P0, PT, R5, R230.reuse, P0 ;  /* 0x000000e60500720c */ /* 0x080fe20000701670 */
[----:B----4-:R-:W-:Y:S01]  /*a890*/  FFMA.FTZ R5, R32, -UR23, R194 ;  /* 0x8000001720057c23 */ /* 0x010fe200080100c2 */
[----:B------:R-:W-:-:S03]  /*a8a0*/  ISETP.LT.OR P6, PT, R6, R230, P6 ;  /* 0x000000e60600720c */ /* 0x000fc600037c1670 */
[----:B------:R-:W4:Y:S01]  /*a8b0*/  MUFU.TANH R189, R189 ;  /* 0x000000bd00bd7308 */ /* 0x000f220000002400 */
[----:B------:R-:W-:Y:S01]  /*a8c0*/  FMUL.FTZ R9, R186, c[0x0][0x2ec] ;  /* 0x0000bb00ba097a20 */ /* 0x000fe20000410000 */
[----:B------:R-:W-:Y:S02]  /*a8d0*/  FSEL R181, R5, -INF , !P6 ;  /* 0xff80000005b57808 */ /* 0x000fe40007000000 */
[----:B------:R-:W-:-:S04]  /*a8e0*/  ISETP.GE.AND P6, PT, R4, R233, PT ;  /* 0x000000e90400720c */ /* 0x000fc80003fc6270 */
[----:B------:R-:W4:Y:S01]  /*a8f0*/  MUFU.TANH R12, R12 ;  /* 0x0000000c000c7308 */ /* 0x000f220000002400 */
[----:B-1----:R-:W-:Y:S01]  /*a900*/  FFMA.FTZ R7, R30, -UR23, R195 ;  /* 0x800000171e077c23 */ /* 0x002fe200080100c3 */
[----:B------:R-:W-:Y:S01]  /*a910*/  ISETP.LT.OR P6, PT, R4, R231, P6 ;  /* 0x000000e70400720c */ /* 0x000fe200037c1670 */
[----:B------:R-:W-:Y:S02]  /*a920*/  FMUL.FTZ R11, R191, c[0x0][0x2ec] ;  /* 0x0000bb00bf0b7a20 */ /* 0x000fe40000410000 */
[----:B------:R-:W-:Y:S02]  /*a930*/  FMUL.FTZ R10, R184, c[0x0][0x2ec] ;  /* 0x0000bb00b80a7a20 */ /* 0x000fe40000410000 */
[----:B--2---:R-:W-:Y:S01]  /*a940*/  FFMA.FTZ R8, R28, -UR23, R13 ;  /* 0x800000171c087c23 */ /* 0x004fe2000801000d */
[----:B------:R-:W1:Y:S01]  /*a950*/  MUFU.TANH R9, R9 ;  /* 0x0000000900097308 */ /* 0x000e620000002400 */
[----:B---3--:R-:W-:Y:S01]  /*a960*/  FFMA.FTZ R6, R31, -UR23, R193 ;  /* 0x800000171f067c23 */ /* 0x008fe200080100c1 */
[----:B------:R-:W-:Y:S01]  /*a970*/  FSEL R135, R7, -INF , !P0 ;  /* 0xff80000007877808 */ /* 0x000fe20004000000 */
[----:B------:R-:W-:Y:S01]  /*a980*/  BAR.SYNC.DEFER_BLOCKING 0x0 ;  /* 0x0000000000007b1d */ /* 0x000fe20000010000 */
[----:B------:R-:W-:-:S02]  /*a990*/  ISETP.GE.AND P0, PT, R3, R233, PT ;  /* 0x000000e90300720c */ /* 0x000fc40003f06270 */
[----:B------:R-:W-:Y:S02]  /*a9a0*/  FSEL R188, R8, -INF , !P6 ;  /* 0xff80000008bc7808 */ /* 0x000fe40007000000 */
[-C--:B------:R-:W-:Y:S01]  /*a9b0*/  ISETP.GE.AND P6, PT, R3, R232.reuse, PT ;  /* 0x000000e80300720c */ /* 0x080fe20003fc6270 */
[----:B------:R-:W2:Y:S01]  /*a9c0*/  MUFU.TANH R11, R11 ;  /* 0x0000000b000b7308 */ /* 0x000ea20000002400 */
[----:B------:R-:W-:Y:S01]  /*a9d0*/  FSEL R234, R6, -INF , !P1 ;  /* 0xff80000006ea7808 */ /* 0x000fe20004800000 */
[----:B------:R-:W-:Y:S01]  /*a9e0*/  IMAD.IADD R5, R228, 0x1, -R0 ;  /* 0x00000001e4057824 */ /* 0x000fe200078e0a00 */
[----:B------:R-:W-:Y:S01]  /*a9f0*/  ISETP.GE.AND P1, PT, R4, R232, PT ;  /* 0x000000e80400720c */ /* 0x000fe20003f26270 */
[----:B----4-:R-:W-:Y:S01]  /*aa00*/  FFMA.FTZ R6, R27, -UR23, R189 ;  /* 0x800000171b067c23 */ /* 0x010fe200080100bd */
[----:B------:R-:W-:-:S03]  /*aa10*/  ISETP.LT.OR P0, PT, R3, R231, P0 ;  /* 0x000000e70300720c */ /* 0x000fc60000701670 */
[----:B------:R-:W3:Y:S01]  /*aa20*/  MUFU.TANH R10, R10 ;  /* 0x0000000a000a7308 */ /* 0x000ee20000002400 */
[-C--:B------:R-:W-:Y:S01]  /*aa30*/  ISETP.LT.OR P6, PT, R3, R230.reuse, P6 ;  /* 0x000000e60300720c */ /* 0x080fe200037c1670 */
[----:B------:R-:W-:Y:S01]  /*aa40*/  FMUL.FTZ R8, R185, c[0x0][0x2ec] ;  /* 0x0000bb00b9087a20 */ /* 0x000fe20000410000 */
[----:B------:R-:W-:Y:S01]  /*aa50*/  ISETP.LT.OR P1, PT, R4, R230, P1 ;  /* 0x000000e60400720c */ /* 0x000fe20000f21670 */
[----:B------:R-:W-:Y:S01]  /*aa60*/  FFMA.FTZ R3, R29, -UR23, R12 ;  /* 0x800000171d037c23 */ /* 0x000fe2000801000c */
[----:B------:R-:W-:Y:S01]  /*aa70*/  IABS R5, R5 ;  /* 0x0000000500057213 */ /* 0x000fe20000000000 */
[----:B------:R-:W-:Y:S01]  /*aa80*/  FMUL.FTZ R187, R187, c[0x0][0x2ec] ;  /* 0x0000bb00bbbb7a20 */ /* 0x000fe20000410000 */
[----:B------:R-:W-:Y:S02]  /*aa90*/  FSEL R190, R6, -INF , !P0 ;  /* 0xff80000006be7808 */ /* 0x000fe40004000000 */
[C---:B------:R-:W-:Y:S01]  /*aaa0*/  ISETP.GE.AND P0, PT, R2.reuse, R232, PT ;  /* 0x000000e80200720c */ /* 0x040fe20003f06270 */
[----:B------:R3:W-:Y:S01]  /*aab0*/  I2F R7, R5 ;  /* 0x0000000500077306 */ /* 0x0007e20000201400 */
[----:B------:R-:W-:Y:S01]  /*aac0*/  FSEL R198, R3, -INF , !P1 ;  /* 0xff80000003c67808 */ /* 0x000fe20004800000 */
[----:B-1----:R-:W-:Y:S01]  /*aad0*/  FFMA.FTZ R3, R19, -UR23, R9 ;  /* 0x8000001713037c23 */ /* 0x002fe20008010009 */
[----:B------:R-:W-:-:S02]  /*aae0*/  ISETP.LT.OR P0, PT, R2, R230, P0 ;  /* 0x000000e60200720c */ /* 0x000fc40000701670 */
[----:B------:R-:W-:-:S03]  /*aaf0*/  ISETP.GE.AND P1, PT, R2, R233, PT ;  /* 0x000000e90200720c */ /* 0x000fc60003f26270 */
[----:B------:R-:W1:Y:S01]  /*ab00*/  MUFU.TANH R8, R8 ;  /* 0x0000000800087308 */ /* 0x000e620000002400 */
[----:B--2---:R-:W-:Y:S01]  /*ab10*/  FFMA.FTZ R4, R26, -UR23, R11 ;  /* 0x800000171a047c23 */ /* 0x004fe2000801000b */
[----:B------:R-:W-:-:S06]  /*ab20*/  FSEL R179, R3, -INF , !P0 ;  /* 0xff80000003b37808 */ /* 0x000fcc0004000000 */
[----:B------:R-:W2:Y:S01]  /*ab30*/  MUFU.TANH R6, R187 ;  /* 0x000000bb00067308 */ /* 0x000ea20000002400 */
[----:B---3--:R-:W-:Y:S01]  /*ab40*/  FFMA.FTZ R5, R21, -UR23, R10 ;  /* 0x8000001715057c23 */ /* 0x008fe2000801000a */
[----:B------:R-:W-:Y:S02]  /*ab50*/  ISETP.LT.OR P1, PT, R2, R231, P1 ;  /* 0x000000e70200720c */ /* 0x000fe40000f21670 */
[----:B------:R-:W-:Y:S02]  /*ab60*/  PLOP3.LUT P0, PT, PT, PT, UP0, 0x80, 0x0 ;  /* 0x000000000000781c */ /* 0x000fe40003f0f008 */
[----:B------:R-:W-:Y:S02]  /*ab70*/  FSEL R250, R4, -INF , !P6 ;  /* 0xff80000004fa7808 */ /* 0x000fe40007000000 */
[----:B------:R-:W-:Y:S02]  /*ab80*/  FSEL R134, R5, -INF , !P1 ;  /* 0xff80000005867808 */ /* 0x000fe40004800000 */
[----:B------:R-:W-:-:S02]  /*ab90*/  ISETP.GE.AND P6, PT, R0, R233, PT ;  /* 0x000000e90000720c */ /* 0x000fc40003fc6270 */
        /* <DEDUP_REMOVED lines=82> */
.L_x_2003:
[----:B------:R-:W-:Y:S05]  /*b0c0*/  BSYNC B0 ;  /* 0x0000000000007941 */ /* 0x000fea0003800000 */
.L_x_2002:
[----:B------:R-:W0:Y:S02]  /*b0d0*/  LDGDEPBAR ;  /* 0x00000000000079af */ /* 0x000e240000000000 */
.L_x_2001:
        /* <DEDUP_REMOVED lines=32> */
[----:B------:R-:W-:Y:S01]  /*b2e0*/  MOV R187, R248 ;  /* 0x000000f800bb7202 */ /* 0x000fe20000000f00 */
        /* <DEDUP_REMOVED lines=20> */
[C---:B------:R-:W-:Y:S01]  /*b430*/  FSETP.NEU.FTZ.AND P1, PT, R6.reuse, -INF , PT ;  /* 0xff8000000600780b */ /* 0x040fe20003f3d000 */
[----:B------:R2:W-:Y:S02]  /*b440*/  STL [R1+0x34], R6 ;  /* 0x0000340601007387 */ /* 0x0005e40000100800 */
[----:B------:R-:W-:Y:S01]  /*b450*/  FADD.FTZ R5, R133, -R5 ;  /* 0x8000000585057221 */ /* 0x000fe20000010000 */
[----:B------:R3:W-:Y:S01]  /*b460*/  MUFU.EX2 R177, R3 ;  /* 0x0000000300b17308 */ /* 0x0007e20000000800 */
[----:B------:R-:W-:Y:S02]  /*b470*/  FSEL R4, R6, RZ, P1 ;  /* 0x000000ff06047208 */ /* 0x000fe40000800000 */
[----:B------:R-:W-:-:S02]  /*b480*/  FMUL.FTZ R5, R5, c[0x0][0x23c] ;  /* 0x00008f0005057a20 */ /* 0x000fc40000410000 */
[----:B-1----:R-:W-:-:S03]  /*b490*/  FFMA.FTZ R0, R24, c[0x0][0x23c], -R2 ;  /* 0x00008f0018007a23 */ /* 0x002fc60000010802 */
[----:B------:R-:W1:Y:S01]  /*b4a0*/  MUFU.EX2 R8, R5 ;  /* 0x0000000500087308 */ /* 0x000e620000000800 */
[----:B---3--:R-:W-:-:S07]  /*b4b0*/  FFMA.FTZ R3, R15, c[0x0][0x23c], -R2 ;  /* 0x00008f000f037a23 */ /* 0x008fce0000010802 */
[----:B------:R3:W-:Y:S01]  /*b4c0*/  MUFU.EX2 R28, R0 ;  /* 0x00000000001c7308 */ /* 0x0007e20000000800 */
[----:B------:R-:W4:Y:S07]  /*b4d0*/  LDSM.16.MT88.4 R12, [R201+0x18000] ;  /* 0x01800000c90c783b */ /* 0x000f2e0000004200 */
[----:B------:R-:W2:Y:S01]  /*b4e0*/  MUFU.EX2 R180, R3 ;  /* 0x0000000300b47308 */ /* 0x000ea20000000800 */
[-C--:B-1----:R-:W-:Y:S02]  /*b4f0*/  FMUL.FTZ R136, R136, R8.reuse ;  /* 0x0000000888887220 */ /* 0x082fe40000410000 */
[----:B------:R-:W-:-:S02]  /*b500*/  FMUL.FTZ R137, R137, R8 ;  /* 0x0000000889897220 */ /* 0x000fc40000410000 */
[-C--:B------:R-:W-:Y:S02]  /*b510*/  FMUL.FTZ R140, R140, R8.reuse ;  /* 0x000000088c8c7220 */ /* 0x080fe40000410000 */
[-C--:B------:R-:W-:Y:S02]  /*b520*/  FMUL.FTZ R141, R141, R8.reuse ;  /* 0x000000088d8d7220 */ /* 0x080fe40000410000 */
[----:B---3--:R-:W-:Y:S02]  /*b530*/  FMUL.FTZ R0, R6, c[0x0][0x23c] ;  /* 0x00008f0006007a20 */ /* 0x008fe40000410000 */
[-C--:B------:R-:W-:Y:S02]  /*b540*/  FMUL.FTZ R144, R144, R8.reuse ;  /* 0x0000000890907220 */ /* 0x080fe40000410000 */
[-C--:B------:R-:W-:Y:S01]  /*b550*/  FMUL.FTZ R145, R145, R8.reuse ;  /* 0x0000000891917220 */ /* 0x080fe20000410000 */
[----:B------:R-:W-:Y:S01]  /*b560*/  FSEL R0, R0, RZ, P1 ;  /* 0x000000ff00007208 */ /* 0x000fe20000800000 */
[-C--:B------:R-:W-:Y:S01]  /*b570*/  FMUL.FTZ R148, R148, R8.reuse ;  /* 0x0000000894947220 */ /* 0x080fe20000410000 */
[----:B--2---:R-:W-:Y:S01]  /*b580*/  F2FP.BF16.PACK_AB R6, R180, R177 ;  /* 0x000000b1b406723e */ /* 0x004fe200000010ff */
[----:B------:R-:W-:-:S02]  /*b590*/  FMUL.FTZ R149, R149, R8 ;  /* 0x0000000895957220 */ /* 0x000fc40000410000 */
[----:B------:R-:W-:Y:S02]  /*b5a0*/  FFMA.FTZ R3, R23, c[0x0][0x23c], -R0 ;  /* 0x00008f0017037a23 */ /* 0x000fe40000010800 */
[----:B------:R-:W1:Y:S01]  /*b5b0*/  LDSM.16.MT88.4 R20, [R202+0x18000] ;  /* 0x01800000ca14783b */ /* 0x000e620000004200 */
[-C--:B------:R-:W-:Y:S01]  /*b5c0*/  FMUL.FTZ R152, R152, R8.reuse ;  /* 0x0000000898987220 */ /* 0x080fe20000410000 */
[----:B------:R2:W-:Y:S01]  /*b5d0*/  MUFU.EX2 R176, R3 ;  /* 0x0000000300b07308 */ /* 0x0005e20000000800 */
        /* <DEDUP_REMOVED lines=8> */
[----:B--2---:R-:W-:Y:S02]  /*b660*/  FFMA.FTZ R3, R25, c[0x0][0x23c], -R0 ;  /* 0x00008f0019037a23 */ /* 0x004fe40000010800 */
[----:B------:R-:W-:-:S02]  /*b670*/  FMUL.FTZ R37, R37, R8 ;  /* 0x0000000825257220 */ /* 0x000fc40000410000 */
[----:B------:R-:W2:Y:S01]  /*b680*/  MUFU.EX2 R27, R3 ;  /* 0x00000003001b7308 */ /* 0x000ea20000000800 */
        /* <DEDUP_REMOVED lines=8> */
[----:B--2---:R-:W-:Y:S01]  /*b710*/  F2FP.BF16.PACK_AB R5, R27, R176 ;  /* 0x000000b01b05723e */ /* 0x004fe200000010ff */
[----:B------:R-:W-:Y:S02]  /*b720*/  FFMA.FTZ R3, R16, c[0x0][0x23c], -R0 ;  /* 0x00008f0010037a23 */ /* 0x000fe40000010800 */
[-C--:B------:R-:W-:Y:S02]  /*b730*/  FMUL.FTZ R56, R56, R8.reuse ;  /* 0x0000000838387220 */ /* 0x080fe40000410000 */
[----:B------:R2:W-:Y:S01]  /*b740*/  MUFU.EX2 R178, R3 ;  /* 0x0000000300b27308 */ /* 0x0005e20000000800 */
        /* <DEDUP_REMOVED lines=8> */
[----:B--2---:R-:W-:Y:S02]  /*b7d0*/  FFMA.FTZ R3, R17, c[0x0][0x23c], -R0 ;  /* 0x00008f0011037a23 */ /* 0x004fe40000010800 */
[----:B------:R-:W2:Y:S01]  /*b7e0*/  LDSM.16.MT88.4 R16, [R204+0x18000] ;  /* 0x01800000cc10783b */ /* 0x000ea20000004200 */
[-C--:B------:R-:W-:Y:S01]  /*b7f0*/  FMUL.FTZ R73, R73, R8.reuse ;  /* 0x0000000849497220 */ /* 0x080fe20000410000 */
[----:B------:R-:W3:Y:S01]  /*b800*/  MUFU.EX2 R185, R3 ;  /* 0x0000000300b97308 */ /* 0x000ee20000000800 */
        /* <DEDUP_REMOVED lines=8> */
[----:B---3--:R-:W-:Y:S01]  /*b890*/  F2FP.BF16.PACK_AB R7, R185, R178 ;  /* 0x000000b2b907723e */ /* 0x008fe200000010ff */
[----:B------:R-:W-:Y:S01]  /*b8a0*/  FADD.FTZ R3, R132, -R4 ;  /* 0x8000000484037221 */ /* 0x000fe20000010000 */
[----:B------:R-:W-:Y:S01]  /*b8b0*/  F2FP.BF16.PACK_AB R4, R28, R186 ;  /* 0x000000ba1c04723e */ /* 0x000fe200000010ff */
[----:B------:R-:W-:-:S02]  /*b8c0*/  FMUL.FTZ R100, R100, R8 ;  /* 0x0000000864647220 */ /* 0x000fc40000410000 */
[----:B------:R-:W-:Y:S02]  /*b8d0*/  FMUL.FTZ R3, R3, c[0x0][0x23c] ;  /* 0x00008f0003037a20 */ /* 0x000fe40000410000 */
[-C--:B------:R-:W-:Y:S02]  /*b8e0*/  FMUL.FTZ R101, R101, R8.reuse ;  /* 0x0000000865657220 */ /* 0x080fe40000410000 */
[-C--:B------:R-:W-:Y:S02]  /*b8f0*/  FMUL.FTZ R104, R104, R8.reuse ;  /* 0x0000000868687220 */ /* 0x080fe40000410000 */
[----:B------:R-:W3:Y:S01]  /*b900*/  MUFU.EX2 R3, R3 ;  /* 0x0000000300037308 */ /* 0x000ee20000000800 */
        /* <DEDUP_REMOVED lines=8> */
[----:B---3--:R-:W-:-:S02]  /*b990*/  FMUL.FTZ R138, R138, R3 ;  /* 0x000000038a8a7220 */ /* 0x008fc40000410000 */
[-C--:B------:R-:W-:Y:S02]  /*b9a0*/  FMUL.FTZ R139, R139, R3.reuse ;  /* 0x000000038b8b7220 */ /* 0x080fe40000410000 */
[-C--:B------:R-:W-:Y:S02]  /*b9b0*/  FMUL.FTZ R142, R142, R3.reuse ;  /* 0x000000038e8e7220 */ /* 0x080fe40000410000 */
[-C--:B------:R-:W-:Y:S02]  /*b9c0*/  FMUL.FTZ R143, R143, R3.reuse ;  /* 0x000000038f8f7220 */ /* 0x080fe40000410000 */
[-C--:B------:R-:W-:Y:S01]  /*b9d0*/  FMUL.FTZ R146, R146, R3.reuse ;  /* 0x0000000392927220 */ /* 0x080fe20000410000 */
[----:B----4-:R-:W-:Y:S01]  /*b9e0*/  HMMA.16816.F32.BF16 R136, R4, R12, R136 ;  /* 0x0000000c0488723c */ /* 0x010fe20000041888 */
[-C--:B------:R-:W-:Y:S02]  /*b9f0*/  FMUL.FTZ R147, R147, R3.reuse ;  /* 0x0000000393937220 */ /* 0x080fe40000410000 */
[----:B------:R-:W-:-:S02]  /*ba00*/  FMUL.FTZ R150, R150, R3 ;  /* 0x0000000396967220 */ /* 0x000fc40000410000 */
[-C--:B------:R-:W-:Y:S02]  /*ba10*/  FMUL.FTZ R151, R151, R3.reuse ;  /* 0x0000000397977220 */ /* 0x080fe40000410000 */
[-C--:B------:R-:W-:Y:S01]  /*ba20*/  FMUL.FTZ R154, R154, R3.reuse ;  /* 0x000000039a9a7220 */ /* 0x080fe20000410000 */
[C---:B------:R-:W-:Y:S01]  /*ba30*/  HMMA.16816.F32.BF16 R32, R4.reuse, R14, R140 ;  /* 0x0000000e0420723c */ /* 0x040fe2000004188c */
[-C--:B------:R-:W-:Y:S02]  /*ba40*/  FMUL.FTZ R155, R155, R3.reuse ;  /* 0x000000039b9b7220 */ /* 0x080fe40000410000 */
[-C--:B------:R-:W-:Y:S02]  /*ba50*/  FMUL.FTZ R158, R158, R3.reuse ;  /* 0x000000039e9e7220 */ /* 0x080fe40000410000 */
[-C--:B------:R-:W-:Y:S02]  /*ba60*/  FMUL.FTZ R159, R159, R3.reuse ;  /* 0x000000039f9f7220 */ /* 0x080fe40000410000 */
[-C--:B------:R-:W-:Y:S01]  /*ba70*/  FMUL.FTZ R162, R162, R3.reuse ;  /* 0x00000003a2a27220 */ /* 0x080fe20000410000 */
[----:B-1----:R-:W-:Y:S01]  /*ba80*/  HMMA.16816.F32.BF16 R12, R4, R20, R144 ;  /* 0x00000014040c723c */ /* 0x002fe20000041890 */
[----:B------:R-:W-:-:S02]  /*ba90*/  FMUL.FTZ R163, R163, R3 ;  /* 0x00000003a3a37220 */ /* 0x000fc40000410000 */
[-C--:B------:R-:W-:Y:S02]  /*baa0*/  FMUL.FTZ R166, R166, R3.reuse ;  /* 0x00000003a6a67220 */ /* 0x080fe40000410000 */
[-C--:B------:R-:W-:Y:S02]  /*bab0*/  FMUL.FTZ R167, R167, R3.reuse ;  /* 0x00000003a7a77220 */ /* 0x080fe40000410000 */
[-C--:B------:R-:W-:Y:S01]  /*bac0*/  FMUL.FTZ R38, R38, R3.reuse ;  /* 0x0000000326267220 */ /* 0x080fe20000410000 */
[----:B------:R-:W-:Y:S01]  /*bad0*/  HMMA.16816.F32.BF16 R20, R4, R22, R148 ;  /* 0x000000160414723c */ /* 0x000fe20000041894 */
[-C--:B------:R-:W-:Y:S01]  /*bae0*/  FMUL.FTZ R39, R39, R3.reuse ;  /* 0x0000000327277220 */ /* 0x080fe20000410000 */
[----:B------:R-:W-:Y:S01]  /*baf0*/  MOV R146, R180 ;  /* 0x000000b400927202 */ /* 0x000fe20000000f00 */
[-C--:B------:R-:W-:Y:S01]  /*bb00*/  FMUL.FTZ R42, R42, R3.reuse ;  /* 0x000000032a2a7220 */ /* 0x080fe20000410000 */
[----:B------:R-:W-:Y:S01]  /*bb10*/  MOV R145, R178 ;  /* 0x000000b200917202 */ /* 0x000fe20000000f00 */
[----:B------:R-:W-:-:S02]  /*bb20*/  FMUL.FTZ R43, R43, R3 ;  /* 0x000000032b2b7220 */ /* 0x000fc40000410000 */
[-C--:B------:R-:W-:Y:S01]  /*bb30*/  FMUL.FTZ R46, R46, R3.reuse ;  /* 0x000000032e2e7220 */ /* 0x080fe20000410000 */
[C---:B--2---:R-:W-:Y:S01]  /*bb40*/  HMMA.16816.F32.BF16 R248, R4.reuse, R16, R152 ;  /* 0x0000001004f8723c */ /* 0x044fe20000041898 */
        /* <DEDUP_REMOVED lines=8> */
[----:B------:R-:W-:Y:S01]  /*bbd0*/  HMMA.16816.F32.BF16 R244, R4, R18, R156 ;  /* 0x0000001204f4723c */ /* 0x000fe2000004189c */
[----:B------:R-:W-:Y:S01]  /*bbe0*/  MOV R132, R13 ;  /* 0x0000000d00847202 */ /* 0x000fe20000000f00 */
[----:B------:R-:W1:Y:S01]  /*bbf0*/  LDSM.16.MT88.4 R16, [R202+0x1a000] ;  /* 0x01a00000ca10783b */ /* 0x000e620000004200 */
[----:B------:R-:W-:Y:S01]  /*bc00*/  MOV R31, R14 ;  /* 0x0000000e001f7202 */ /* 0x000fe20000000f00 */
[----:B------:R-:W-:Y:S01]  /*bc10*/  FMUL.FTZ R55, R55, R3 ;  /* 0x0000000337377220 */ /* 0x000fe20000410000 */
[----:B------:R-:W-:Y:S01]  /*bc20*/  MOV R30, R15 ;  /* 0x0000000f001e7202 */ /* 0x000fe20000000f00 */
[-C--:B------:R-:W-:Y:S01]  /*bc30*/  FMUL.FTZ R58, R58, R3.reuse ;  /* 0x000000033a3a7220 */ /* 0x080fe20000410000 */
[----:B------:R-:W2:Y:S01]  /*bc40*/  LDSM.16.MT88.4 R12, [R203+0x18000] ;  /* 0x01800000cb0c783b */ /* 0x000ea20000004200 */
        /* <DEDUP_REMOVED lines=8> */
[----:B------:R-:W3:Y:S01]  /*bcd0*/  LDSM.16.MT88.4 R20, [R201+0x1a000] ;  /* 0x01a00000c914783b */ /* 0x000ee20000004200 */
[----:B------:R-:W-:Y:S01]  /*bce0*/  MOV R9, R35 ;  /* 0x0000002300097202 */ /* 0x000fe20000000f00 */
[----:B------:R-:W-:-:S02]  /*bcf0*/  FMUL.FTZ R67, R67, R3 ;  /* 0x0000000343437220 */ /* 0x000fc40000410000 */
[-C--:B------:R-:W-:Y:S02]  /*bd00*/  FMUL.FTZ R70, R70, R3.reuse ;  /* 0x0000000346467220 */ /* 0x080fe40000410000 */
[-C--:B------:R-:W-:Y:S02]  /*bd10*/  FMUL.FTZ R71, R71, R3.reuse ;  /* 0x0000000347477220 */ /* 0x080fe40000410000 */
[-C--:B------:R-:W-:Y:S02]  /*bd20*/  FMUL.FTZ R74, R74, R3.reuse ;  /* 0x000000034a4a7220 */ /* 0x080fe40000410000 */
[-C--:B------:R-:W-:Y:S02]  /*bd30*/  FMUL.FTZ R75, R75, R3.reuse ;  /* 0x000000034b4b7220 */ /* 0x080fe40000410000 */
[----:B------:R-:W-:Y:S02]  /*bd40*/  IMAD.MOV.U32 R147, RZ, RZ, R181 ;  /* 0x000000ffff937224 */ /* 0x000fe400078e00b5 */
[----:B------:R-:W-:-:S02]  /*bd50*/  FMUL.FTZ R78, R78, R3 ;  /* 0x000000034e4e7220 */ /* 0x000fc40000410000 */
[-C--:B------:R-:W-:Y:S02]  /*bd60*/  FMUL.FTZ R79, R79, R3.reuse ;  /* 0x000000034f4f7220 */ /* 0x080fe40000410000 */
[-C--:B------:R-:W-:Y:S02]  /*bd70*/  FMUL.FTZ R82, R82, R3.reuse ;  /* 0x0000000352527220 */ /* 0x080fe40000410000 */
[-C--:B------:R-:W-:Y:S02]  /*bd80*/  FMUL.FTZ R83, R83, R3.reuse ;  /* 0x0000000353537220 */ /* 0x080fe40000410000 */
[-C--:B------:R-:W-:Y:S02]  /*bd90*/  FMUL.FTZ R94, R94, R3.reuse ;  /* 0x000000035e5e7220 */ /* 0x080fe40000410000 */
[-C--:B------:R-:W-:Y:S01]  /*bda0*/  FMUL.FTZ R95, R95, R3.reuse ;  /* 0x000000035f5f7220 */ /* 0x080fe20000410000 */
[----:B-1----:R-:W-:Y:S01]  /*bdb0*/  HMMA.16816.F32.BF16 R240, R4, R16, R44 ;  /* 0x0000001004f0723c */ /* 0x002fe2000004182c */
[----:B------:R-:W-:-:S02]  /*bdc0*/  FMUL.FTZ R98, R98, R3 ;  /* 0x0000000362627220 */ /* 0x000fc40000410000 */
[-C--:B------:R-:W-:Y:S02]  /*bdd0*/  FMUL.FTZ R99, R99, R3.reuse ;  /* 0x0000000363637220 */ /* 0x080fe40000410000 */
[----:B------:R-:W-:Y:S02]  /*bde0*/  FMUL.FTZ R102, R102, R3 ;  /* 0x0000000366667220 */ /* 0x000fe40000410000 */
[----:B------:R-:W-:Y:S01]  /*bdf0*/  MOV R44, R198 ;  /* 0x000000c6002c7202 */ /* 0x000fe20000000f00 */
[----:B--2---:R-:W-:Y:S01]  /*be00*/  HMMA.16816.F32.BF16 R160, R4, R12, R160 ;  /* 0x0000000c04a0723c */ /* 0x004fe200000418a0 */
[----:B------:R-:W-:Y:S01]  /*be10*/  MOV R47, R187 ;  /* 0x000000bb002f7202 */ /* 0x000fe20000000f00 */
[-C--:B------:R-:W-:Y:S01]  /*be20*/  FMUL.FTZ R103, R103, R3.reuse ;  /* 0x0000000367677220 */ /* 0x080fe20000410000 */
[----:B------:R-:W-:Y:S01]  /*be30*/  MOV R46, R186 ;  /* 0x000000ba002e7202 */ /* 0x000fe20000000f00 */
[-C--:B------:R-:W-:Y:S01]  /*be40*/  FMUL.FTZ R106, R106, R3.reuse ;  /* 0x000000036a6a7220 */ /* 0x080fe20000410000 */
[----:B------:R-:W-:Y:S01]  /*be50*/  MOV R45, R190 ;  /* 0x000000be002d7202 */ /* 0x000fe20000000f00 */
[----:B------:R-:W-:-:S02]  /*be60*/  FMUL.FTZ R107, R107, R3 ;  /* 0x000000036b6b7220 */ /* 0x000fc40000410000 */
[C---:B------:R-:W-:Y:S01]  /*be70*/  HMMA.16816.F32.BF16 R236, R4.reuse, R14, R164 ;  /* 0x0000000e04ec723c */ /* 0x040fe200000418a4 */
[----:B------:R-:W1:Y:S01]  /*be80*/  LDSM.16.MT88.4 R12, [R204+0x1a000] ;  /* 0x01a00000cc0c783b */ /* 0x000e620000004200 */
[-C--:B------:R-:W-:Y:S02]  /*be90*/  FMUL.FTZ R86, R86, R3.reuse ;  /* 0x0000000356567220 */ /* 0x080fe40000410000 */
[-C--:B------:R-:W-:Y:S02]  /*bea0*/  FMUL.FTZ R87, R87, R3.reuse ;  /* 0x0000000357577220 */ /* 0x080fe40000410000 */
[-C--:B------:R-:W-:Y:S02]  /*beb0*/  FMUL.FTZ R90, R90, R3.reuse ;  /* 0x000000035a5a7220 */ /* 0x080fe40000410000 */
[----:B---3--:R-:W-:Y:S01]  /*bec0*/  HMMA.16816.F32.BF16 R32, R4, R20, R36 ;  /* 0x000000140420723c */ /* 0x008fe20000041824 */
[-C--:B------:R-:W-:Y:S02]  /*bed0*/  FMUL.FTZ R91, R91, R3.reuse ;  /* 0x000000035b5b7220 */ /* 0x080fe40000410000 */
[----:B------:R-:W-:-:S02]  /*bee0*/  FMUL.FTZ R118, R118, R3 ;  /* 0x0000000376767220 */ /* 0x000fc40000410000 */
[----:B------:R-:W-:Y:S02]  /*bef0*/  FMUL.FTZ R119, R119, R3 ;  /* 0x0000000377777220 */ /* 0x000fe40000410000 */
        /* <DEDUP_REMOVED lines=27> */
[----:B------:R-:W-:Y:S02]  /*c0b0*/  FMUL.FTZ R131, R131, R3 ;  /* 0x0000000383837220 */ /* 0x000fe40000410000 */
[-C--:B------:R-:W-:Y:S02]  /*c0c0*/  FMUL.FTZ R108, R108, R8.reuse ;  /* 0x000000086c6c7220 */ /* 0x080fe40000410000 */
[----:B------:R-:W-:Y:S01]  /*c0d0*/  MOV R55, R9 ;  /* 0x0000000900377202 */ /* 0x000fe20000000f00 */
[C---:B------:R-:W-:Y:S01]  /*c0e0*/  HMMA.16816.F32.BF16 R184, R4.reuse, R14, R56 ;  /* 0x0000000e04b8723c */ /* 0x040fe20000041838 */
[----:B------:R-:W1:Y:S01]  /*c0f0*/  LDSM.16.MT88.4 R12, [R202+0x1c000] ;  /* 0x01c00000ca0c783b */ /* 0x000e620000004200 */
[----:B------:R-:W-:Y:S01]  /*c100*/  FFMA.FTZ R9, R172, c[0x0][0x23c], -R2 ;  /* 0x00008f00ac097a23 */ /* 0x000fe20000010802 */
        /* <DEDUP_REMOVED lines=8> */
[----:B--2---:R-:W-:Y:S01]  /*c190*/  HMMA.16816.F32.BF16 R180, R4, R20, R60 ;  /* 0x0000001404b4723c */ /* 0x004fe2000004183c */
[----:B------:R-:W-:Y:S01]  /*c1a0*/  MOV R59, R177 ;  /* 0x000000b1003b7202 */ /* 0x000fe20000000f00 */
[----:B------:R-:W-:Y:S01]  /*c1b0*/  FMUL.FTZ R113, R113, R8 ;  /* 0x0000000871717220 */ /* 0x000fe20000410000 */
[----:B------:R-:W-:Y:S01]  /*c1c0*/  MOV R56, R176 ;  /* 0x000000b000387202 */ /* 0x000fe20000000f00 */
[----:B------:R-:W-:-:S02]  /*c1d0*/  FMUL.FTZ R114, R114, R3 ;  /* 0x0000000372727220 */ /* 0x000fc40000410000 */
[----:B------:R-:W-:Y:S01]  /*c1e0*/  FMUL.FTZ R115, R115, R3 ;  /* 0x0000000373737220 */ /* 0x000fe20000410000 */
[----:B------:R-:W-:Y:S01]  /*c1f0*/  MOV R60, R179 ;  /* 0x000000b3003c7202 */ /* 0x000fe20000000f00 */
[----:B---3--:R-:W-:Y:S01]  /*c200*/  HMMA.16816.F32.BF16 R164, R4, R16, R68 ;  /* 0x0000001004a4723c */ /* 0x008fe20000041844 */
[----:B------:R-:W-:Y:S02]  /*c210*/  IMAD.MOV.U32 R52, RZ, RZ, R26 ;  /* 0x000000ffff347224 */ /* 0x000fe400078e001a */
[----:B------:R-:W-:-:S04]  /*c220*/  FFMA.FTZ R10, R10, c[0x0][0x23c], -R0 ;  /* 0x00008f000a0a7a23 */ /* 0x000fc80000010800 */
[----:B------:R-:W-:Y:S01]  /*c230*/  MOV R71, R141 ;  /* 0x0000008d00477202 */ /* 0x000fe20000000f00 */
[C---:B------:R-:W-:Y:S01]  /*c240*/  HMMA.16816.F32.BF16 R176, R4.reuse, R22, R64 ;  /* 0x0000001604b0723c */ /* 0x040fe20000041840 */
[----:B------:R-:W-:Y:S01]  /*c250*/  MOV R70, R142 ;  /* 0x0000008e00467202 */ /* 0x000fe20000000f00 */
[----:B------:R-:W2:Y:S01]  /*c260*/  LDSM.16.MT88.4 R20, [R204+0x1c000] ;  /* 0x01c00000cc14783b */ /* 0x000ea20000004200 */
[----:B------:R-:W-:Y:S02]  /*c270*/  MOV R69, R143 ;  /* 0x0000008f00457202 */ /* 0x000fe40000000f00 */
[----:B------:R-:W-:Y:S02]  /*c280*/  MOV R68, R134 ;  /* 0x0000008600447202 */ /* 0x000fe40000000f00 */
[----:B------:R-:W-:Y:S02]  /*c290*/  MOV R64, R140 ;  /* 0x0000008c00407202 */ /* 0x000fe40000000f00 */
[----:B------:R-:W-:Y:S01]  /*c2a0*/  HMMA.16816.F32.BF16 R140, R4, R18, R72 ;  /* 0x00000012048c723c */ /* 0x000fe20000041848 */
[----:B------:R-:W3:Y:S01]  /*c2b0*/  LDSM.16.MT88.4 R16, [R203+0x1c000] ;  /* 0x01c00000cb10783b */ /* 0x000ee20000004200 */
[----:B------:R-:W-:-:S02]  /*c2c0*/  MOV R67, R145 ;  /* 0x0000009100437202 */ /* 0x000fc40000000f00 */
[----:B------:R-:W-:Y:S02]  /*c2d0*/  MOV R66, R146 ;  /* 0x0000009200427202 */ /* 0x000fe40000000f00 */
[----:B------:R-:W-:Y:S02]  /*c2e0*/  MOV R65, R147 ;  /* 0x0000009300417202 */ /* 0x000fe40000000f00 */
[----:B-1----:R-:W-:Y:S01]  /*c2f0*/  HMMA.16816.F32.BF16 R156, R4, R12, R76 ;  /* 0x0000000c049c723c */ /* 0x002fe2000004184c */
[----:B------:R-:W-:Y:S02]  /*c300*/  MOV R75, R135 ;  /* 0x00000087004b7202 */ /* 0x000fe40000000f00 */
[----:B------:R-:W-:Y:S02]  /*c310*/  MOV R72, R27 ;  /* 0x0000001b00487202 */ /* 0x000fe40000000f00 */
[----:B------:R-:W-:Y:S01]  /*c320*/  LDSM.16.MT88.4 R24, [R201+0x18800] ;  /* 0x01880000c918783b */ /* 0x000fe20000004200 */
[----:B------:R-:W-:-:S02]  /*c330*/  MOV R74, R29 ;  /* 0x0000001d004a7202 */ /* 0x000fc40000000f00 */
[----:B------:R-:W-:Y:S01]  /*c340*/  HMMA.16816.F32.BF16 R152, R4, R14, R80 ;  /* 0x0000000e0498723c */ /* 0x000fe20000041850 */
[----:B------:R-:W1:Y:S01]  /*c350*/  LDSM.16.MT88.4 R12, [R201+0x1e000] ;  /* 0x01e00000c90c783b */ /* 0x000e620000004200 */
[----:B------:R4:W-:Y:S01]  /*c360*/  MUFU.EX2 R82, R9 ;  /* 0x0000000900527308 */ /* 0x0009e20000000800 */
[----:B------:R-:W-:Y:S02]  /*c370*/  MOV R73, R28 ;  /* 0x0000001c00497202 */ /* 0x000fe40000000f00 */
[----:B------:R-:W-:Y:S01]  /*c380*/  LDSM.16.MT88.4 R28, [R201+0x1a800] ;  /* 0x01a80000c91c783b */ /* 0x000fe20000004200 */
[----:B------:R-:W-:Y:S02]  /*c390*/  MOV R76, R69 ;  /* 0x00000045004c7202 */ /* 0x000fe40000000f00 */
[----:B------:R-:W-:Y:S02]  /*c3a0*/  MOV R81, R68 ;  /* 0x0000004400517202 */ /* 0x000fe40000000f00 */
[----:B------:R-:W-:-:S02]  /*c3b0*/  MOV R77, R70 ;  /* 0x00000046004d7202 */ /* 0x000fc40000000f00 */
[----:B------:R-:W-:Y:S02]  /*c3c0*/  MOV R78, R71 ;  /* 0x00000047004e7202 */ /* 0x000fe40000000f00 */
[----:B------:R-:W-:Y:S02]  /*c3d0*/  MOV R68, R56 ;  /* 0x0000003800447202 */ /* 0x000fe40000000f00 */
[----:B------:R-:W-:Y:S01]  /*c3e0*/  MOV R69, R57 ;  /* 0x0000003900457202 */ /* 0x000fe20000000f00 */
[----:B--2---:R-:W-:Y:S01]  /*c3f0*/  HMMA.16816.F32.BF16 R148, R4, R20, R84 ;  /* 0x000000140494723c */ /* 0x004fe20000041854 */
[----:B----4-:R-:W-:Y:S01]  /*c400*/  FFMA.FTZ R9, R171, c[0x0][0x23c], -R2 ;  /* 0x00008f00ab097a23 */ /* 0x010fe20000010802 */
[----:B------:R-:W-:Y:S02]  /*c410*/  MOV R70, R58 ;  /* 0x0000003a00467202 */ /* 0x000fe40000000f00 */
[----:B------:R-:W-:Y:S01]  /*c420*/  MOV R71, R59 ;  /* 0x0000003b00477202 */ /* 0x000fe20000000f00 */
[----:B------:R2:W-:Y:S01]  /*c430*/  MUFU.EX2 R63, R9 ;  /* 0x00000009003f7308 */ /* 0x0005e20000000800 */
[----:B------:R-:W-:-:S02]  /*c440*/  MOV R80, R75 ;  /* 0x0000004b00507202 */ /* 0x000fc40000000f00 */
[C---:B---3--:R-:W-:Y:S01]  /*c450*/  HMMA.16816.F32.BF16 R132, R4.reuse, R16, R92 ;  /* 0x000000100484723c */ /* 0x048fe2000004185c */
[----:B------:R-:W-:Y:S02]  /*c460*/  MOV R75, R60 ;  /* 0x0000003c004b7202 */ /* 0x000fe40000000f00 */
[----:B------:R-:W-:Y:S02]  /*c470*/  MOV R85, R72 ;  /* 0x0000004800557202 */ /* 0x000fe40000000f00 */
[----:B------:R-:W-:Y:S02]  /*c480*/  MOV R87, R74 ;  /* 0x0000004a00577202 */ /* 0x000fe40000000f00 */
[----:B------:R-:W-:Y:S01]  /*c490*/  MOV R86, R73 ;  /* 0x0000004900567202 */ /* 0x000fe20000000f00 */
[----:B------:R-:W-:Y:S01]  /*c4a0*/  HMMA.16816.F32.BF16 R96, R4, R18, R96 ;  /* 0x000000120460723c */ /* 0x000fe20000041860 */
[----:B------:R-:W3:Y:S01]  /*c4b0*/  LDSM.16.MT88.4 R16, [R204+0x1e000] ;  /* 0x01e00000cc10783b */ /* 0x000ee20000004200 */
[----:B------:R-:W-:-:S02]  /*c4c0*/  MOV R72, R65 ;  /* 0x0000004100487202 */ /* 0x000fc40000000f00 */
[----:B------:R-:W-:Y:S01]  /*c4d0*/  MOV R74, R67 ;  /* 0x00000043004a7202 */ /* 0x000fe20000000f00 */
[----:B--2---:R-:W-:Y:S01]  /*c4e0*/  FFMA.FTZ R9, R173, c[0x0][0x23c], -R2 ;  /* 0x00008f00ad097a23 */ /* 0x004fe20000010802 */
[----:B------:R-:W-:Y:S01]  /*c4f0*/  MOV R79, R64 ;  /* 0x00000040004f7202 */ /* 0x000fe20000000f00 */
[----:B------:R-:W-:Y:S01]  /*c500*/  IMAD.MOV.U32 R67, RZ, RZ, R47 ;  /* 0x000000ffff437224 */ /* 0x000fe200078e002f */
[----:B-1----:R-:W-:Y:S01]  /*c510*/  HMMA.16816.F32.BF16 R100, R4, R12, R100 ;  /* 0x0000000c0464723c */ /* 0x002fe20000041864 */
[----:B------:R1:W-:Y:S01]  /*c520*/  MUFU.EX2 R61, R9 ;  /* 0x00000009003d7308 */ /* 0x0003e20000000800 */
[----:B------:R-:W-:Y:S02]  /*c530*/  MOV R73, R66 ;  /* 0x0000004200497202 */ /* 0x000fe40000000f00 */
[----:B------:R-:W-:Y:S02]  /*c540*/  MOV R65, R45 ;  /* 0x0000002d00417202 */ /* 0x000fe40000000f00 */
[----:B------:R-:W-:-:S02]  /*c550*/  MOV R64, R44 ;  /* 0x0000002c00407202 */ /* 0x000fc40000000f00 */
[C---:B------:R-:W-:Y:S01]  /*c560*/  HMMA.16816.F32.BF16 R104, R4.reuse, R14, R104 ;  /* 0x0000000e0468723c */ /* 0x040fe20000041868 */
[----:B------:R-:W2:Y:S01]  /*c570*/  LDSM.16.MT88.4 R12, [R203+0x1e000] ;  /* 0x01e00000cb0c783b */ /* 0x000ea20000004200 */
[----:B------:R-:W-:Y:S02]  /*c580*/  MOV R66, R46 ;  /* 0x0000002e00427202 */ /* 0x000fe40000000f00 */
[----:B------:R-:W-:Y:S02]  /*c590*/  MOV R92, R85 ;  /* 0x00000055005c7202 */ /* 0x000fe40000000f00 */
[----:B------:R-:W-:Y:S02]  /*c5a0*/  MOV R93, R86 ;  /* 0x00000056005d7202 */ /* 0x000fe40000000f00 */
[----:B------:R-:W-:Y:S01]  /*c5b0*/  HMMA.16816.F32.BF16 R144, R4, R22, R88 ;  /* 0x000000160490723c */ /* 0x000fe20000041858 */
[----:B------:R-:W4:Y:S01]  /*c5c0*/  LDSM.16.MT88.4 R20, [R202+0x1e000] ;  /* 0x01e00000ca14783b */ /* 0x000f220000004200 */
[----:B-1----:R-:W-:Y:S01]  /*c5d0*/  FFMA.FTZ R9, R169, c[0x0][0x23c], -R2 ;  /* 0x00008f00a9097a23 */ /* 0x002fe20000010802 */
[----:B------:R-:W-:-:S02]  /*c5e0*/  MOV R94, R87 ;  /* 0x00000057005e7202 */ /* 0x000fc40000000f00 */
[----:B------:R-:W-:Y:S01]  /*c5f0*/  MOV R85, R68 ;  /* 0x0000004400557202 */ /* 0x000fe20000000f00 */
[----:B------:R1:W-:Y:S01]  /*c600*/  MUFU.EX2 R90, R9 ;  /* 0x00000009005a7308 */ /* 0x0003e20000000800 */
[----:B------:R-:W-:Y:S02]  /*c610*/  MOV R86, R69 ;  /* 0x0000004500567202 */ /* 0x000fe40000000f00 */
[----:B------:R-:W-:Y:S02]  /*c620*/  MOV R87, R70 ;  /* 0x0000004600577202 */ /* 0x000fe40000000f00 */
[----:B------:R-:W-:Y:S02]  /*c630*/  MOV R95, R80 ;  /* 0x00000050005f7202 */ /* 0x000fe40000000f00 */
[----:B------:R-:W-:Y:S02]  /*c640*/  MOV R91, R77 ;  /* 0x0000004d005b7202 */ /* 0x000fe40000000f00 */
[----:B------:R-:W-:Y:S01]  /*c650*/  MOV R88, R81 ;  /* 0x0000005100587202 */ /* 0x000fe20000000f00 */
[----:B---3--:R-:W-:Y:S01]  /*c660*/  HMMA.16816.F32.BF16 R116, R4, R16, R116 ;  /* 0x000000100474723c */ /* 0x008fe20000041874 */
[----:B------:R-:W-:-:S02]  /*c670*/  MOV R80, R78 ;  /* 0x0000004e00507202 */ /* 0x000fc40000000f00 */
[----:B------:R-:W-:Y:S01]  /*c680*/  MOV R81, R79 ;  /* 0x0000004f00517202 */ /* 0x000fe20000000f00 */
[----:B-1----:R-:W-:-:S04]  /*c690*/  FFMA.FTZ R9, R174, c[0x0][0x23c], -R0 ;  /* 0x00008f00ae097a23 */ /* 0x002fc80000010800 */
[C---:B------:R-:W-:Y:S01]  /*c6a0*/  HMMA.16816.F32.BF16 R120, R4.reuse, R18, R120 ;  /* 0x000000120478723c */ /* 0x040fe20000041878 */
[----:B------:R-:W1:Y:S01]  /*c6b0*/  LDSM.16.MT88.4 R16, [R204+0x18800] ;  /* 0x01880000cc10783b */ /* 0x000e620000004200 */
[----:B------:R3:W-:Y:S06]  /*c6c0*/  MUFU.EX2 R84, R9 ;  /* 0x0000000900547308 */ /* 0x0007ec0000000800 */
[C---:B--2---:R-:W-:Y:S08]  /*c6d0*/  HMMA.16816.F32.BF16 R124, R4.reuse, R12, R124 ;  /* 0x0000000c047c723c */ /* 0x044ff0000004187c */
[----:B------:R-:W-:Y:S01]  /*c6e0*/  HMMA.16816.F32.BF16 R40, R4, R14, R128 ;  /* 0x0000000e0428723c */ /* 0x000fe20000041880 */
[----:B------:R-:W2:Y:S01]  /*c6f0*/  LDSM.16.MT88.4 R12, [R203+0x18800] ;  /* 0x01880000cb0c783b */ /* 0x000ea20000004200 */
[----:B---3--:R-:W-:-:S04]  /*c700*/  FFMA.FTZ R9, R175, c[0x0][0x23c], -R0 ;  /* 0x00008f00af097a23 */ /* 0x008fc80000010800 */
[----:B------:R3:W5:Y:S02]  /*c710*/  MUFU.EX2 R62, R9 ;  /* 0x00000009003e7308 */ /* 0x0007640000000800 */
[C---:B----4-:R-:W-:Y:S08]  /*c720*/  HMMA.16816.F32.BF16 R108, R4.reuse, R20, R108 ;  /* 0x00000014046c723c */ /* 0x050ff0000004186c */
[----:B------:R-:W-:Y:S01]  /*c730*/  HMMA.16816.F32.BF16 R112, R4, R22, R112 ;  /* 0x000000160470723c */ /* 0x000fe20000041870 */
[----:B------:R-:W4:Y:S01]  /*c740*/  LDSM.16.MT88.4 R20, [R202+0x18800] ;  /* 0x01880000ca14783b */ /* 0x000f220000004200 */
[----:B---3--:R-:W-:-:S05]  /*c750*/  MOV R9, R91 ;  /* 0x0000005b00097202 */ /* 0x008fca0000000f00 */
[----:B------:R-:W-:Y:S01]  /*c760*/  FFMA.FTZ R4, R170, c[0x0][0x23c], -R0 ;  /* 0x00008f00aa047a23 */ /* 0x000fe20000010800 */
[----:B-----5:R-:W-:Y:S02]  /*c770*/  F2FP.BF16.PACK_AB R5, R62, R84 ;  /* 0x000000543e05723e */ /* 0x020fe400000010ff */
[----:B------:R-:W-:Y:S01]  /*c780*/  F2FP.BF16.PACK_AB R6, R90, R61 ;  /* 0x0000003d5a06723e */ /* 0x000fe200000010ff */
[----:B------:R3:W-:Y:S01]  /*c790*/  MUFU.EX2 R89, R4 ;  /* 0x0000000400597308 */ /* 0x0007e20000000800 */
[----:B------:R-:W-:Y:S02]  /*c7a0*/  FFMA.FTZ R9, R9, c[0x0][0x23c], -R2 ;  /* 0x00008f0009097a23 */ /* 0x000fe40000010802 */
[----:B---3--:R-:W-:-:S05]  /*c7b0*/  FFMA.FTZ R4, R168, c[0x0][0x23c], -R0 ;  /* 0x00008f00a8047a23 */ /* 0x008fca0000010800 */
[----:B------:R3:W5:Y:S02]  /*c7c0*/  MUFU.EX2 R83, R4 ;  /* 0x0000000400537308 */ /* 0x0007640000000800 */
[----:B---3--:R-:W-:Y:S02]  /*c7d0*/  F2FP.BF16.PACK_AB R4, R63, R82 ;  /* 0x000000523f04723e */ /* 0x008fe400000010ff */
[----:B-----5:R-:W-:-:S07]  /*c7e0*/  F2FP.BF16.PACK_AB R7, R83, R89 ;  /* 0x000000595307723e */ /* 0x020fce00000010ff */
[C---:B-1----:R-:W-:Y:S07]  /*c7f0*/  HMMA.16816.F32.BF16 R56, R4.reuse, R18, R244 ;  /* 0x000000120438723c */ /* 0x042fee00000418f4 */
[----:B------:R-:W-:Y:S01]  /*c800*/  MOV R246, R61 ;  /* 0x0000003d00f67202 */ /* 0x000fe20000000f00 */
[----:B--2---:R-:W-:Y:S01]  /*c810*/  HMMA.16816.F32.BF16 R160, R4, R12, R160 ;  /* 0x0000000c04a0723c */ /* 0x004fe200000418a0 */
[----:B------:R-:W-:Y:S02]  /*c820*/  MOV R245, R62 ;  /* 0x0000003e00f57202 */ /* 0x000fe40000000f00 */
[----:B------:R-:W-:-:S02]  /*c830*/  MOV R244, R63 ;  /* 0x0000003f00f47202 */ /* 0x000fc40000000f00 */
[----:B------:R-:W-:-:S03]  /*c840*/  MOV R247, R89 ;  /* 0x0000005900f77202 */ /* 0x000fc60000000f00 */
[C---:B------:R-:W-:Y:S01]  /*c850*/  HMMA.16816.F32.BF16 R60, R4.reuse, R14, R236 ;  /* 0x0000000e043c723c */ /* 0x040fe200000418ec */
[----:B------:R-:W1:Y:S06]  /*c860*/  LDSM.16.MT88.4 R12, [R201+0x1c800] ;  /* 0x01c80000c90c783b */ /* 0x000e6c0000004200 */
[----:B------:R-:W-:Y:S01]  /*c870*/  MOV R239, R84 ;  /* 0x0000005400ef7202 */ /* 0x000fe20000000f00 */
[----:B----4-:R-:W-:Y:S01]  /*c880*/  HMMA.16816.F32.BF16 R44, R4, R22, R36 ;  /* 0x00000016042c723c */ /* 0x010fe20000041824 */
[----:B------:R-:W-:Y:S02]  /*c890*/  MOV R238, R82 ;  /* 0x0000005200ee7202 */ /* 0x000fe40000000f00 */
[----:B------:R-:W-:-:S02]  /*c8a0*/  MOV R82, R72 ;  /* 0x0000004800527202 */ /* 0x000fc40000000f00 */
[----:B------:R-:W-:Y:S02]  /*c8b0*/  MOV R237, R74 ;  /* 0x0000004a00ed7202 */ /* 0x000fe40000000f00 */
[----:B------:R-:W-:Y:S01]  /*c8c0*/  MOV R84, R75 ;  /* 0x0000004b00547202 */ /* 0x000fe20000000f00 */
[C---:B------:R-:W-:Y:S01]  /*c8d0*/  HMMA.16816.F32.BF16 R136, R4.reuse, R24, R136 ;  /* 0x000000180488723c */ /* 0x040fe20000041888 */
[----:B------:R-:W-:Y:S02]  /*c8e0*/  MOV R236, R71 ;  /* 0x0000004700ec7202 */ /* 0x000fe40000000f00 */
[----:B------:R-:W-:Y:S02]  /*c8f0*/  MOV R72, R64 ;  /* 0x0000004000487202 */ /* 0x000fe40000000f00 */
[----:B------:R-:W-:Y:S02]  /*c900*/  MOV R74, R66 ;  /* 0x00000042004a7202 */ /* 0x000fe40000000f00 */
[----:B------:R-:W-:Y:S01]  /*c910*/  MOV R75, R67 ;  /* 0x00000043004b7202 */ /* 0x000fe20000000f00 */
[C---:B------:R-:W-:Y:S01]  /*c920*/  HMMA.16816.F32.BF16 R52, R4.reuse, R26, R52 ;  /* 0x0000001a0434723c */ /* 0x040fe20000041834 */
[----:B------:R-:W2:Y:S07]  /*c930*/  LDSM.16.MT88.4 R24, [R202+0x1a800] ;  /* 0x01a80000ca18783b */ /* 0x000eae0000004200 */
[C---:B------:R-:W-:Y:S01]  /*c940*/  HMMA.16816.F32.BF16 R36, R4.reuse, R16, R248 ;  /* 0x000000100424723c */ /* 0x040fe200000418f8 */
[----:B------:R-:W-:Y:S06]  /*c950*/  LDSM.16.MT88.4 R16, [R203+0x1a800] ;  /* 0x01a80000cb10783b */ /* 0x000fec0000004200 */
[----:B------:R-:W-:Y:S01]  /*c960*/  MOV R251, R73 ;  /* 0x0000004900fb7202 */ /* 0x000fe20000000f00 */
[----:B------:R-:W-:Y:S01]  /*c970*/  IMAD.MOV.U32 R73, RZ, RZ, R65 ;  /* 0x000000ffff497224 */ /* 0x000fe200078e0041 */
[----:B------:R-:W-:Y:S01]  /*c980*/  HMMA.16816.F32.BF16 R68, R4, R30, R192 ;  /* 0x0000001e0444723c */ /* 0x000fe200000418c0 */
[----:B------:R-:W-:-:S02]  /*c990*/  MOV R250, R76 ;  /* 0x0000004c00fa7202 */ /* 0x000fc40000000f00 */
[----:B------:R-:W-:Y:S02]  /*c9a0*/  MOV R249, R83 ;  /* 0x0000005300f97202 */ /* 0x000fe40000000f00 */
[----:B------:R-:W-:Y:S02]  /*c9b0*/  MOV R248, R90 ;  /* 0x0000005a00f87202 */ /* 0x000fe40000000f00 */
[----:B------:R-:W-:Y:S01]  /*c9c0*/  MOV R193, R80 ;  /* 0x0000005000c17202 */ /* 0x000fe20000000f00 */
[----:B------:R-:W-:Y:S01]  /*c9d0*/  HMMA.16816.F32.BF16 R64, R4, R28, R32 ;  /* 0x0000001c0440723c */ /* 0x000fe20000041820 */
[----:B------:R-:W3:Y:S01]  /*c9e0*/  LDSM.16.MT88.4 R28, [R202+0x1c800] ;  /* 0x01c80000ca1c783b */ /* 0x000ee20000004200 */
[----:B------:R-:W-:Y:S02]  /*c9f0*/  MOV R192, R81 ;  /* 0x0000005100c07202 */ /* 0x000fe40000000f00 */
[----:B------:R-:W-:Y:S01]  /*ca00*/  MOV R195, R82 ;  /* 0x0000005200c37202 */ /* 0x000fe20000000f00 */
[----:B------:R-:W-:Y:S01]  /*ca10*/  LDSM.16.MT88.4 R32, [R204+0x1c800] ;  /* 0x01c80000cc20783b */ /* 0x000fe20000004200 */
[----:B------:R-:W-:-:S02]  /*ca20*/  MOV R194, R88 ;  /* 0x0000005800c27202 */ /* 0x000fc40000000f00 */
[C---:B------:R-:W-:Y:S01]  /*ca30*/  HMMA.16816.F32.BF16 R48, R4.reuse, R20, R48 ;  /* 0x000000140430723c */ /* 0x040fe20000041830 */
[----:B------:R-:W4:Y:S07]  /*ca40*/  LDSM.16.MT88.4 R20, [R204+0x1a800] ;  /* 0x01a80000cc14783b */ /* 0x000f2e0000004200 */
        /* <DEDUP_REMOVED lines=8> */
[----:B------:R-:W-:-:S02]  /*cad0*/  MOV R242, R93 ;  /* 0x0000005d00f27202 */ /* 0x000fc40000000f00 */
[----:B------:R-:W-:Y:S02]  /*cae0*/  MOV R243, R92 ;  /* 0x0000005c00f37202 */ /* 0x000fe40000000f00 */
[----:B------:R-:W-:Y:S01]  /*caf0*/  MOV R196, R84 ;  /* 0x0000005400c47202 */ /* 0x000fe20000000f00 */
[C---:B---3--:R-:W-:Y:S01]  /*cb00*/  HMMA.16816.F32.BF16 R164, R4.reuse, R28, R156 ;  /* 0x0000001c04a4723c */ /* 0x048fe2000004189c */
[----:B------:R-:W-:Y:S02]  /*cb10*/  MOV R199, R87 ;  /* 0x0000005700c77202 */ /* 0x000fe40000000f00 */
[----:B------:R-:W-:Y:S02]  /*cb20*/  MOV R197, R85 ;  /* 0x0000005500c57202 */ /* 0x000fe40000000f00 */
[----:B------:R-:W-:Y:S02]  /*cb30*/  MOV R198, R86 ;  /* 0x0000005600c67202 */ /* 0x000fe40000000f00 */
[----:B------:R-:W-:Y:S01]  /*cb40*/  MOV R28, R196 ;  /* 0x000000c4001c7202 */ /* 0x000fe20000000f00 */
[----:B------:R-:W-:Y:S01]  /*cb50*/  HMMA.16816.F32.BF16 R156, R4, R30, R152 ;  /* 0x0000001e049c723c */ /* 0x000fe20000041898 */
[----:B------:R-:W-:-:S06]  /*cb60*/  MOV R196, R199 ;  /* 0x000000c700c47202 */ /* 0x000fcc0000000f00 */
[----:B------:R-:W-:Y:S01]  /*cb70*/  MOV R30, R240 ;  /* 0x000000f0001e7202 */ /* 0x000fe20000000f00 */
[C---:B----4-:R-:W-:Y:S01]  /*cb80*/  HMMA.16816.F32.BF16 R84, R4.reuse, R20, R188 ;  /* 0x000000140454723c */ /* 0x050fe200000418bc */
[----:B------:R-:W-:Y:S01]  /*cb90*/  MOV R240, R241 ;  /* 0x000000f100f07202 */ /* 0x000fe20000000f00 */
[----:B------:R-:W-:Y:S01]  /*cba0*/  IMAD.MOV.U32 R31, RZ, RZ, R197 ;  /* 0x000000ffff1f7224 */ /* 0x000fe200078e00c5 */
[----:B------:R-:W-:Y:S02]  /*cbb0*/  MOV R241, R242 ;  /* 0x000000f200f17202 */ /* 0x000fe40000000f00 */
[----:B------:R-:W-:Y:S02]  /*cbc0*/  MOV R242, R243 ;  /* 0x000000f300f27202 */ /* 0x000fe40000000f00 */
[----:B------:R-:W-:Y:S01]  /*cbd0*/  MOV R243, R236 ;  /* 0x000000ec00f37202 */ /* 0x000fe20000000f00 */
[----:B------:R-:W-:Y:S01]  /*cbe0*/  HMMA.16816.F32.BF16 R92, R4, R16, R180 ;  /* 0x00000010045c723c */ /* 0x000fe200000418b4 */
[----:B------:R2:W-:Y:S01]  /*cbf0*/  MUFU.EX2 R236, R9 ;  /* 0x0000000900ec7308 */ /* 0x0005e20000000800 */
[----:B------:R-:W-:-:S02]  /*cc00*/  MOV R189, R72 ;  /* 0x0000004800bd7202 */ /* 0x000fc40000000f00 */
[----:B------:R-:W-:Y:S02]  /*cc10*/  MOV R191, R73 ;  /* 0x0000004900bf7202 */ /* 0x000fe40000000f00 */
[----:B------:R-:W-:Y:S02]  /*cc20*/  MOV R188, R74 ;  /* 0x0000004a00bc7202 */ /* 0x000fe40000000f00 */
[----:B------:R-:W-:Y:S01]  /*cc30*/  MOV R190, R75 ;  /* 0x0000004b00be7202 */ /* 0x000fe20000000f00 */
[----:B------:R-:W-:Y:S03]  /*cc40*/  HMMA.16816.F32.BF16 R152, R4, R32, R148 ;  /* 0x000000200498723c */ /* 0x000fe60000041894 */
[----:B------:R-:W-:Y:S02]  /*cc50*/  MOV R29, R190 ;  /* 0x000000be001d7202 */ /* 0x000fe40000000f00 */
[----:B------:R-:W-:-:S02]  /*cc60*/  MOV R190, R198 ;  /* 0x000000c600be7202 */ /* 0x000fc40000000f00 */
[----:B------:R-:W-:Y:S01]  /*cc70*/  MOV R32, R29 ;  /* 0x0000001d00207202 */ /* 0x000fe20000000f00 */
[----:B--2---:R-:W-:Y:S01]  /*cc80*/  FFMA.FTZ R9, R235, c[0x0][0x23c], -R2 ;  /* 0x00008f00eb097a23 */ /* 0x004fe20000010802 */
[----:B------:R-:W-:Y:S01]  /*cc90*/  HMMA.16816.F32.BF16 R72, R4, R18, R176 ;  /* 0x000000120448723c */ /* 0x000fe200000418b0 */
[----:B------:R-:W2:Y:S01]  /*cca0*/  LDSM.16.MT88.4 R16, [R201+0x1e800] ;  /* 0x01e80000c910783b */ /* 0x000ea20000004200 */
[----:B------:R-:W-:Y:S01]  /*ccb0*/  MOV R33, R188 ;  /* 0x000000bc00217202 */ /* 0x000fe20000000f00 */
[----:B------:R3:W4:Y:S01]  /*ccc0*/  MUFU.EX2 R199, R9 ;  /* 0x0000000900c77308 */ /* 0x0007220000000800 */
[----:B------:R-:W-:-:S04]  /*ccd0*/  MOV R188, R193 ;  /* 0x000000c100bc7202 */ /* 0x000fc80000000f00 */
[C---:B------:R-:W-:Y:S01]  /*cce0*/  HMMA.16816.F32.BF16 R88, R4.reuse, R22, R184 ;  /* 0x000000160458723c */ /* 0x040fe200000418b8 */
[----:B------:R-:W5:Y:S02]  /*ccf0*/  LDSM.16.MT88.4 R20, [R202+0x1e800] ;  /* 0x01e80000ca14783b */ /* 0x000f640000004200 */
[----:B------:R-:W-:Y:S05]  /*cd00*/  MUFU.EX2 R193, R10 ;  /* 0x0000000a00c17308 */ /* 0x000fea0000000800 */
[----:B-1----:R-:W-:Y:S01]  /*cd10*/  HMMA.16816.F32.BF16 R168, R4, R12, R132 ;  /* 0x0000000c04a8723c */ /* 0x002fe20000041884 */
[----:B---3--:R-:W-:Y:S01]  /*cd20*/  FFMA.FTZ R9, R252, c[0x0][0x23c], -R2 ;  /* 0x00008f00fc097a23 */ /* 0x008fe20000010802 */
[----:B------:R-:W-:-:S03]  /*cd30*/  MOV R252, R32 ;  /* 0x0000002000fc7202 */ /* 0x000fc60000000f00 */
[----:B------:R1:W-:Y:S03]  /*cd40*/  MUFU.EX2 R198, R9 ;  /* 0x0000000900c67308 */ /* 0x0003e60000000800 */
[----:B------:R-:W-:Y:S01]  /*cd50*/  HMMA.16816.F32.BF16 R148, R4, R14, R96 ;  /* 0x0000000e0494723c */ /* 0x000fe20000041860 */
[----:B------:R-:W3:Y:S01]  /*cd60*/  LDSM.16.MT88.4 R12, [R203+0x1e800] ;  /* 0x01e80000cb0c783b */ /* 0x000ee20000004200 */
[----:B------:R-:W-:-:S06]  /*cd70*/  MOV R135, R30 ;  /* 0x0000001e00877202 */ /* 0x000fcc0000000f00 */
[----:B------:R-:W-:Y:S01]  /*cd80*/  HMMA.16816.F32.BF16 R144, R4, R34, R144 ;  /* 0x000000220490723c */ /* 0x000fe20000041890 */
[----:B-1----:R-:W-:-:S06]  /*cd90*/  FFMA.FTZ R9, R234, c[0x0][0x23c], -R2 ;  /* 0x00008f00ea097a23 */ /* 0x002fcc0000010802 */
[----:B------:R-:W-:Y:S01]  /*cda0*/  MOV R34, R31 ;  /* 0x0000001f00227202 */ /* 0x000fe20000000f00 */
[C---:B--2---:R-:W-:Y:S01]  /*cdb0*/  HMMA.16816.F32.BF16 R176, R4.reuse, R18, R104 ;  /* 0x0000001204b0723c */ /* 0x044fe20000041868 */
[----:B------:R-:W-:Y:S01]  /*cdc0*/  MOV R35, R28 ;  /* 0x0000001c00237202 */ /* 0x000fe20000000f00 */
[----:B------:R1:W-:Y:S01]  /*cdd0*/  MUFU.EX2 R197, R9 ;  /* 0x0000000900c57308 */ /* 0x0003e20000000800 */
[----:B------:R-:W2:Y:S01]  /*cde0*/  LDSM.16.MT88.4 R28, [R204+0x19000] ;  /* 0x01900000cc1c783b */ /* 0x000ea20000004200 */
[----:B------:R-:W-:Y:S02]  /*cdf0*/  MOV R234, R33 ;  /* 0x0000002100ea7202 */ /* 0x000fe40000000f00 */
[----:B------:R-:W-:Y:S02]  /*ce00*/  MOV R10, R35 ;  /* 0x00000023000a7202 */ /* 0x000fe40000000f00 */
[C---:B------:R-:W-:Y:S01]  /*ce10*/  HMMA.16816.F32.BF16 R172, R4.reuse, R16, R100 ;  /* 0x0000001004ac723c */ /* 0x040fe20000041864 */
[----:B------:R-:W-:Y:S01]  /*ce20*/  MOV R235, R34 ;  /* 0x0000002200eb7202 */ /* 0x000fe20000000f00 */
[----:B------:R-:W2:Y:S04]  /*ce30*/  LDSM.16.MT88.4 R16, [R202+0x19000] ;  /* 0x01900000ca10783b */ /* 0x000ea80000004200 */
[----:B------:R-:W-:Y:S01]  /*ce40*/  FFMA.FTZ R3, R240, R3, R235 ;  /* 0x00000003f0037223 */ /* 0x000fe200000100eb */
[----:B------:R-:W-:Y:S01]  /*ce50*/  LDSM.16.MT88.4 R32, [R201+0x1d000] ;  /* 0x01d00000c920783b */ /* 0x000fe20000004200 */
[----:B-----5:R-:W-:Y:S01]  /*ce60*/  HMMA.16816.F32.BF16 R184, R4, R20, R108 ;  /* 0x0000001404b8723c */ /* 0x020fe2000004186c */
[----:B-1----:R-:W-:-:S04]  /*ce70*/  FFMA.FTZ R9, R196, c[0x0][0x23c], -R0 ;  /* 0x00008f00c4097a23 */ /* 0x002fc80000010800 */
[----:B------:R1:W5:Y:S03]  /*ce80*/  MUFU.EX2 R196, R9 ;  /* 0x0000000900c47308 */ /* 0x0003660000000800 */
[C---:B------:R-:W-:Y:S01]  /*ce90*/  HMMA.16816.F32.BF16 R112, R4.reuse, R22, R112 ;  /* 0x000000160470723c */ /* 0x040fe20000041870 */
[----:B------:R-:W2:Y:S07]  /*cea0*/  LDSM.16.MT88.4 R20, [R201+0x19000] ;  /* 0x01900000c914783b */ /* 0x000eae0000004200 */
[----:B------:R-:W-:Y:S01]  /*ceb0*/  HMMA.16816.F32.BF16 R180, R4, R24, R116 ;  /* 0x0000001804b4723c */ /* 0x000fe20000041874 */
[----:B-1----:R-:W-:-:S07]  /*cec0*/  FFMA.FTZ R9, R195, c[0x0][0x23c], -R0 ;  /* 0x00008f00c3097a23 */ /* 0x002fce0000010800 */
[C---:B------:R-:W-:Y:S01]  /*ced0*/  HMMA.16816.F32.BF16 R104, R4.reuse, R26, R120 ;  /* 0x0000001a0468723c */ /* 0x040fe20000041878 */
[----:B------:R-:W-:Y:S01]  /*cee0*/  LDSM.16.MT88.4 R24, [R203+0x19000] ;  /* 0x01900000cb18783b */ /* 0x000fe20000004200 */
[----:B------:R1:W-:Y:S06]  /*cef0*/  MUFU.EX2 R195, R9 ;  /* 0x0000000900c37308 */ /* 0x0003ec0000000800 */
[C---:B---3--:R-:W-:Y:S08]  /*cf00*/  HMMA.16816.F32.BF16 R124, R4.reuse, R12, R124 ;  /* 0x0000000c047c723c */ /* 0x048ff0000004187c */
[----:B------:R-:W-:Y:S01]  /*cf10*/  HMMA.16816.F32.BF16 R40, R4, R14, R40 ;  /* 0x0000000e0428723c */ /* 0x000fe20000041828 */
[----:B------:R-:W3:Y:S01]  /*cf20*/  LDSM.16.MT88.4 R12, [R204+0x1b000] ;  /* 0x01b00000cc0c783b */ /* 0x000ee20000004200 */
[----:B-1----:R-:W-:Y:S01]  /*cf30*/  FFMA.FTZ R9, R135, c[0x0][0x23c], -R0 ;  /* 0x00008f0087097a23 */ /* 0x002fe20000010800 */
[----:B------:R-:W-:-:S03]  /*cf40*/  MOV R135, R194 ;  /* 0x000000c200877202 */ /* 0x000fc60000000f00 */
[----:B------:R-:W1:Y:S01]  /*cf50*/  MUFU.EX2 R194, R9 ;  /* 0x0000000900c27308 */ /* 0x000e620000000800 */
[----:B----4-:R-:W-:Y:S02]  /*cf60*/  F2FP.BF16.PACK_AB R4, R199, R236 ;  /* 0x000000ecc704723e */ /* 0x010fe400000010ff */
[----:B-----5:R-:W-:Y:S02]  /*cf70*/  F2FP.BF16.PACK_AB R5, R193, R196 ;  /* 0x000000c4c105723e */ /* 0x020fe400000010ff */
[----:B------:R-:W-:Y:S02]  /*cf80*/  F2FP.BF16.PACK_AB R6, R197, R198 ;  /* 0x000000c6c506723e */ /* 0x000fe400000010ff */
[----:B-1----:R-:W-:Y:S01]  /*cf90*/  F2FP.BF16.PACK_AB R7, R194, R195 ;  /* 0x000000c3c207723e */ /* 0x002fe200000010ff */
[----:B------:R-:W-:Y:S01]  /*cfa0*/  FFMA.FTZ R9, R188, c[0x0][0x23c], -R2 ;  /* 0x00008f00bc097a23 */ /* 0x000fe20000010802 */
[----:B------:R-:W-:Y:S02]  /*cfb0*/  MOV R188, R189 ;  /* 0x000000bd00bc7202 */ /* 0x000fe40000000f00 */
[----:B------:R-:W-:-:S02]  /*cfc0*/  MOV R189, R192 ;  /* 0x000000c000bd7202 */ /* 0x000fc40000000f00 */
[----:B------:R1:W-:Y:S01]  /*cfd0*/  MUFU.EX2 R192, R9 ;  /* 0x0000000900c07308 */ /* 0x0003e20000000800 */
[C---:B--2---:R-:W-:Y:S08]  /*cfe0*/  HMMA.16816.F32.BF16 R36, R4.reuse, R28, R36 ;  /* 0x0000001c0424723c */ /* 0x044ff00000041824 */
[----:B------:R-:W-:Y:S01]  /*cff0*/  HMMA.16816.F32.BF16 R56, R4, R30, R56 ;  /* 0x0000001e0438723c */ /* 0x000fe20000041838 */
[----:B------:R-:W2:Y:S01]  /*d000*/  LDSM.16.MT88.4 R28, [R203+0x1b000] ;  /* 0x01b00000cb1c783b */ /* 0x000ea20000004200 */
[----:B-1----:R-:W-:-:S06]  /*d010*/  FFMA.FTZ R9, R191, c[0x0][0x23c], -R2 ;  /* 0x00008f00bf097a23 */ /* 0x002fcc0000010802 */
[C---:B------:R-:W-:Y:S01]  /*d020*/  HMMA.16816.F32.BF16 R48, R4.reuse, R16, R48 ;  /* 0x000000100430723c */ /* 0x040fe20000041830 */
[----:B------:R1:W4:Y:S07]  /*d030*/  MUFU.EX2 R191, R9 ;  /* 0x0000000900bf7308 */ /* 0x00032e0000000800 */
[C---:B------:R-:W-:Y:S01]  /*d040*/  HMMA.16816.F32.BF16 R44, R4.reuse, R18, R44 ;  /* 0x00000012042c723c */ /* 0x040fe2000004182c */
[----:B------:R-:W5:Y:S07]  /*d050*/  LDSM.16.MT88.4 R16, [R202+0x1b000] ;  /* 0x01b00000ca10783b */ /* 0x000f6e0000004200 */
[C---:B------:R-:W-:Y:S08]  /*d060*/  HMMA.16816.F32.BF16 R136, R4.reuse, R20, R136 ;  /* 0x000000140488723c */ /* 0x040ff00000041888 */
[C---:B------:R-:W-:Y:S01]  /*d070*/  HMMA.16816.F32.BF16 R52, R4.reuse, R22, R52 ;  /* 0x000000160434723c */ /* 0x040fe20000041834 */
[----:B------:R-:W4:Y:S07]  /*d080*/  LDSM.16.MT88.4 R20, [R201+0x1b000] ;  /* 0x01b00000c914783b */ /* 0x000f2e0000004200 */
[C---:B---3--:R-:W-:Y:S08]  /*d090*/  HMMA.16816.F32.BF16 R84, R4.reuse, R12, R84 ;  /* 0x0000000c0454723c */ /* 0x048ff00000041854 */
[C---:B--2---:R-:W-:Y:S07]  /*d0a0*/  HMMA.16816.F32.BF16 R96, R4.reuse, R30, R72 ;  /* 0x0000001e0460723c */ /* 0x044fee0000041848 */
[----:B------:R-:W-:Y:S01]  /*d0b0*/  MOV R75, R135 ;  /* 0x00000087004b7202 */ /* 0x000fe20000000f00 */
[----:B------:R-:W-:Y:S01]  /*d0c0*/  HMMA.16816.F32.BF16 R88, R4, R14, R88 ;  /* 0x0000000e0458723c */ /* 0x000fe20000041858 */
[----:B------:R-:W2:Y:S03]  /*d0d0*/  LDSM.16.MT88.4 R12, [R204+0x1d000] ;  /* 0x01d00000cc0c783b */ /* 0x000ea60000004200 */
[--C-:B-1----:R-:W-:Y:S01]  /*d0e0*/  FFMA.FTZ R9, R75, c[0x0][0x23c], -R2.reuse ;  /* 0x00008f004b097a23 */ /* 0x102fe20000010802 */
[----:B------:R-:W-:Y:S01]  /*d0f0*/  MOV R75, R190 ;  /* 0x000000be004b7202 */ /* 0x000fe20000000f00 */
[----:B------:R-:W-:-:S02]  /*d100*/  FFMA.FTZ R2, R189, c[0x0][0x23c], -R2 ;  /* 0x00008f00bd027a23 */ /* 0x000fc40000010802 */
[----:B------:R-:W-:Y:S01]  /*d110*/  MUFU.EX2 R190, R9 ;  /* 0x0000000900be7308 */ /* 0x000fe20000000800 */
[C---:B-----5:R-:W-:Y:S07]  /*d120*/  HMMA.16816.F32.BF16 R76, R4.reuse, R16, R76 ;  /* 0x00000010044c723c */ /* 0x060fee000004184c */
[----:B------:R1:W3:Y:S01]  /*d130*/  MUFU.EX2 R189, R2 ;  /* 0x0000000200bd7308 */ /* 0x0002e20000000800 */
[C---:B------:R-:W-:Y:S01]  /*d140*/  HMMA.16816.F32.BF16 R80, R4.reuse, R18, R80 ;  /* 0x000000120450723c */ /* 0x040fe20000041850 */
[----:B------:R-:W5:Y:S07]  /*d150*/  LDSM.16.MT88.4 R16, [R202+0x1d000] ;  /* 0x01d00000ca10783b */ /* 0x000f6e0000004200 */
[----:B----4-:R-:W-:Y:S01]  /*d160*/  HMMA.16816.F32.BF16 R64, R4, R20, R64 ;  /* 0x000000140440723c */ /* 0x010fe20000041840 */
[----:B-1----:R-:W-:-:S07]  /*d170*/  FFMA.FTZ R2, R188, c[0x0][0x23c], -R0 ;  /* 0x00008f00bc027a23 */ /* 0x002fce0000010800 */
[C---:B------:R-:W-:Y:S01]  /*d180*/  HMMA.16816.F32.BF16 R68, R4.reuse, R22, R68 ;  /* 0x000000160444723c */ /* 0x040fe20000041844 */
[----:B------:R-:W1:Y:S01]  /*d190*/  LDSM.16.MT88.4 R20, [R203+0x1d000] ;  /* 0x01d00000cb14783b */ /* 0x000e620000004200 */
[----:B------:R4:W-:Y:S06]  /*d1a0*/  MUFU.EX2 R188, R2 ;  /* 0x0000000200bc7308 */ /* 0x0009ec0000000800 */
[C---:B--2---:R-:W-:Y:S08]  /*d1b0*/  HMMA.16816.F32.BF16 R120, R4.reuse, R12, R152 ;  /* 0x0000000c0478723c */ /* 0x044ff00000041898 */
[----:B------:R-:W-:Y:S01]  /*d1c0*/  HMMA.16816.F32.BF16 R132, R4, R14, R144 ;  /* 0x0000000e0484723c */ /* 0x000fe20000041890 */
[----:B------:R-:W2:Y:S01]  /*d1d0*/  LDSM.16.MT88.4 R12, [R203+0x1f000] ;  /* 0x01f00000cb0c783b */ /* 0x000ea20000004200 */
[----:B----4-:R-:W-:-:S04]  /*d1e0*/  FFMA.FTZ R2, R11, c[0x0][0x23c], -R0 ;  /* 0x00008f000b027a23 */ /* 0x010fc80000010800 */
[----:B------:R4:W4:Y:S02]  /*d1f0*/  MUFU.EX2 R11, R2 ;  /* 0x00000002000b7308 */ /* 0x0009240000000800 */
[C---:B------:R-:W-:Y:S07]  /*d200*/  HMMA.16816.F32.BF16 R100, R4.reuse, R32, R128 ;  /* 0x000000200464723c */ /* 0x040fee0000041880 */
[----:B------:R-:W-:Y:S01]  /*d210*/  F2FP.BF16.PACK_AB R128, R191, R192 ;  /* 0x000000c0bf80723e */ /* 0x000fe200000010ff */
[----:B-----5:R-:W-:Y:S01]  /*d220*/  HMMA.16816.F32.BF16 R116, R4, R18, R156 ;  /* 0x000000120474723c */ /* 0x020fe2000004189c */
[----:B------:R-:W5:Y:S01]  /*d230*/  LDSM.16.MT88.4 R156, [R204+0x19800] ;  /* 0x01980000cc9c783b */ /* 0x000f620000004200 */
[----:B---3--:R-:W-:Y:S01]  /*d240*/  F2FP.BF16.PACK_AB R130, R189, R190 ;  /* 0x000000bebd82723e */ /* 0x008fe200000010ff */
[--C-:B----4-:R-:W-:Y:S01]  /*d250*/  FFMA.FTZ R2, R10, c[0x0][0x23c], -R0.reuse ;  /* 0x00008f000a027a23 */ /* 0x110fe20000010800 */
[----:B------:R-:W-:Y:S01]  /*d260*/  F2FP.BF16.PACK_AB R129, R11, R188 ;  /* 0x000000bc0b81723e */ /* 0x000fe200000010ff */
[----:B------:R-:W-:-:S03]  /*d270*/  FFMA.FTZ R0, R75, c[0x0][0x23c], -R0 ;  /* 0x00008f004b007a23 */ /* 0x000fc60000010800 */
[C---:B-1----:R-:W-:Y:S01]  /*d280*/  HMMA.16816.F32.BF16 R168, R4.reuse, R20, R168 ;  /* 0x0000001404a8723c */ /* 0x042fe200000418a8 */
[----:B------:R-:W-:Y:S01]  /*d290*/  MUFU.EX2 R10, R2 ;  /* 0x00000002000a7308 */ /* 0x000fe20000000800 */
[----:B------:R-:W-:Y:S06]  /*d2a0*/  LDSM.16.MT88.4 R72, [R201+0x1d800] ;  /* 0x01d80000c948783b */ /* 0x000fec0000004200 */
[C---:B------:R-:W-:Y:S01]  /*d2b0*/  HMMA.16816.F32.BF16 R32, R4.reuse, R34, R140 ;  /* 0x000000220420723c */ /* 0x040fe2000004188c */
[----:B------:R1:W3:Y:S01]  /*d2c0*/  MUFU.EX2 R9, R0 ;  /* 0x0000000000097308 */ /* 0x0002e20000000800 */
[----:B------:R-:W4:Y:S06]  /*d2d0*/  LDSM.16.MT88.4 R140, [R201+0x19800] ;  /* 0x01980000c98c783b */ /* 0x000f2c0000004200 */
[C---:B------:R-:W-:Y:S01]  /*d2e0*/  HMMA.16816.F32.BF16 R20, R4.reuse, R22, R148 ;  /* 0x000000160414723c */ /* 0x040fe20000041894 */
[----:B------:R-:W4:Y:S07]  /*d2f0*/  LDSM.16.MT88.4 R148, [R202+0x19800] ;  /* 0x01980000ca94783b */ /* 0x000f2e0000004200 */
[----:B--2---:R-:W-:Y:S01]  /*d300*/  HMMA.16816.F32.BF16 R124, R4, R12, R124 ;  /* 0x0000000c047c723c */ /* 0x004fe2000004187c */
[----:B-1----:R-:W-:Y:S01]  /*d310*/  FFMA.FTZ R0, R252, R8, R234 ;  /* 0x00000008fc007223 */ /* 0x002fe200000100ea */
[----:B---3--:R-:W-:-:S03]  /*d320*/  F2FP.BF16.PACK_AB R131, R9, R10 ;  /* 0x0000000a0983723e */ /* 0x008fc600000010ff */
[----:B------:R-:W-:Y:S02]  /*d330*/  FADD.FTZ R2, R241, R0 ;  /* 0x00000000f1027221 */ /* 0x000fe40000010000 */
[----:B------:R-:W-:Y:S01]  /*d340*/  FADD.FTZ R0, R242, R3 ;  /* 0x00000003f2007221 */ /* 0x000fe20000010000 */
[----:B------:R-:W-:Y:S01]  /*d350*/  HMMA.16816.F32.BF16 R12, R4, R14, R40 ;  /* 0x0000000e040c723c */ /* 0x000fe20000041828 */
[----:B------:R-:W-:Y:S01]  /*d360*/  FADD.FTZ R2, R243, R2 ;  /* 0x00000002f3027221 */ /* 0x000fe20000010000 */
[----:B------:R-:W1:Y:S01]  /*d370*/  LDSM.16.MT88.4 R40, [R201+0x1b800] ;  /* 0x01b80000c928783b */ /* 0x000e620000004200 */
[----:B------:R-:W-:Y:S02]  /*d380*/  FADD.FTZ R0, R237, R0 ;  /* 0x00000000ed007221 */ /* 0x000fe40000010000 */
[----:B------:R-:W-:Y:S02]  /*d390*/  FADD.FTZ R2, R251, R2 ;  /* 0x00000002fb027221 */ /* 0x000fe40000010000 */
[----:B------:R-:W-:Y:S01]  /*d3a0*/  FADD.FTZ R0, R250, R0 ;  /* 0x00000000fa007221 */ /* 0x000fe20000010000 */
[----:B------:R-:W2:Y:S01]  /*d3b0*/  LDL R251, [R1+0x34] ;  /* 0x0000340001fb7983 */ /* 0x000ea20000100800 */
[C---:B-----5:R-:W-:Y:S03]  /*d3c0*/  HMMA.16816.F32.BF16 R152, R128.reuse, R156, R36 ;  /* 0x0000009c8098723c */ /* 0x060fe60000041824 */
[----:B------:R-:W3:Y:S05]  /*d3d0*/  LDL R250, [R1+0x38] ;  /* 0x0000380001fa7983 */ /* 0x000eea0000100800 */
[----:B------:R-:W-:Y:S01]  /*d3e0*/  HMMA.16816.F32.BF16 R156, R128, R158, R56 ;  /* 0x0000009e809c723c */ /* 0x000fe20000041838 */
[----:B------:R-:W5:Y:S07]  /*d3f0*/  LDSM.16.MT88.4 R56, [R204+0x1b800] ;  /* 0x01b80000cc38783b */ /* 0x000f6e0000004200 */
[C---:B------:R-:W-:Y:S08]  /*d400*/  HMMA.16816.F32.BF16 R160, R4.reuse, R24, R160 ;  /* 0x0000001804a0723c */ /* 0x040ff000000418a0 */
[C---:B------:R-:W-:Y:S01]  /*d410*/  HMMA.16816.F32.BF16 R60, R4.reuse, R26, R60 ;  /* 0x0000001a043c723c */ /* 0x040fe2000004183c */
[----:B------:R-:W1:Y:S07]  /*d420*/  LDSM.16.MT88.4 R24, [R201+0x1f000] ;  /* 0x01f00000c918783b */ /* 0x000e6e0000004200 */
[----:B------:R-:W-:Y:S01]  /*d430*/  HMMA.16816.F32.BF16 R108, R4, R16, R164 ;  /* 0x00000010046c723c */ /* 0x000fe200000418a4 */
[----:B------:R-:W5:Y:S04]  /*d440*/  LDSM.16.MT88.4 R164, [R203+0x19800] ;  /* 0x01980000cba4783b */ /* 0x000f680000004200 */
[----:B------:R-:W-:Y:S03]  /*d450*/  LDSM.16.MT88.4 R16, [R204+0x1f000] ;  /* 0x01f00000cc10783b */ /* 0x000fe60000004200 */
[C---:B----4-:R-:W-:Y:S08]  /*d460*/  HMMA.16816.F32.BF16 R136, R128.reuse, R140, R136 ;  /* 0x0000008c8088723c */ /* 0x050ff00000041888 */
[C---:B------:R-:W-:Y:S01]  /*d470*/  HMMA.16816.F32.BF16 R144, R128.reuse, R148, R48 ;  /* 0x000000948090723c */ /* 0x040fe20000041830 */
[----:B------:R-:W4:Y:S07]  /*d480*/  LDSM.16.MT88.4 R48, [R202+0x1b800] ;  /* 0x01b80000ca30783b */ /* 0x000f2e0000004200 */
[----:B------:R-:W-:Y:S08]  /*d490*/  HMMA.16816.F32.BF16 R140, R128, R142, R52 ;  /* 0x0000008e808c723c */ /* 0x000ff00000041834 */
[----:B------:R-:W-:Y:S01]  /*d4a0*/  HMMA.16816.F32.BF16 R92, R4, R28, R92 ;  /* 0x0000001c045c723c */ /* 0x000fe2000004185c */
[----:B------:R-:W4:Y:S07]  /*d4b0*/  LDSM.16.MT88.4 R28, [R202+0x1f000] ;  /* 0x01f00000ca1c783b */ /* 0x000f2e0000004200 */
[C---:B-1----:R-:W-:Y:S01]  /*d4c0*/  HMMA.16816.F32.BF16 R36, R128.reuse, R40, R64 ;  /* 0x000000288024723c */ /* 0x042fe20000041840 */
[----:B------:R-:W1:Y:S07]  /*d4d0*/  LDSM.16.MT88.4 R64, [R203+0x1b800] ;  /* 0x01b80000cb40783b */ /* 0x000e6e0000004200 */
[C---:B-----5:R-:W-:Y:S08]  /*d4e0*/  HMMA.16816.F32.BF16 R52, R128.reuse, R56, R84 ;  /* 0x000000388034723c */ /* 0x060ff00000041854 */
[----:B------:R-:W-:Y:S01]  /*d4f0*/  HMMA.16816.F32.BF16 R56, R128, R58, R88 ;  /* 0x0000003a8038723c */ /* 0x000fe20000041858 */
[----:B------:R-:W5:Y:S01]  /*d500*/  LDSM.16.MT88.4 R88, [R204+0x1d800] ;  /* 0x01d80000cc58783b */ /* 0x000f620000004200 */
        /* <DEDUP_REMOVED lines=10> */
[----:B------:R-:W-:Y:S02]  /*d5b0*/  FADD.FTZ R2, R236, R2 ;  /* 0x00000002ec027221 */ /* 0x000fe40000010000 */
[----:B------:R-:W-:Y:S02]  /*d5c0*/  FADD.FTZ R0, R196, R0 ;  /* 0x00000000c4007221 */ /* 0x000fe40000010000 */
[----:B------:R-:W-:Y:S02]  /*d5d0*/  FADD.FTZ R2, R199, R2 ;  /* 0x00000002c7027221 */ /* 0x000fe40000010000 */
[----:B------:R-:W-:Y:S01]  /*d5e0*/  FADD.FTZ R0, R193, R0 ;  /* 0x00000000c1007221 */ /* 0x000fe20000010000 */
[----:B------:R-:W-:Y:S01]  /*d5f0*/  HMMA.16816.F32.BF16 R160, R128, R164, R160 ;  /* 0x000000a480a0723c */ /* 0x000fe200000418a0 */
[----:B------:R-:W-:-:S02]  /*d600*/  FADD.FTZ R2, R198, R2 ;  /* 0x00000002c6027221 */ /* 0x000fc40000010000 */
[----:B------:R-:W-:-:S05]  /*d610*/  FADD.FTZ R0, R195, R0 ;  /* 0x00000000c3007221 */ /* 0x000fca0000010000 */
[----:B----4-:R-:W-:Y:S01]  /*d620*/  HMMA.16816.F32.BF16 R44, R128, R48, R76 ;  /* 0x00000030802c723c */ /* 0x010fe2000004184c */
[----:B------:R-:W-:-:S07]  /*d630*/  FADD.FTZ R2, R197, R2 ;  /* 0x00000002c5027221 */ /* 0x000fce0000010000 */
[----:B------:R-:W-:Y:S01]  /*d640*/  HMMA.16816.F32.BF16 R24, R4, R26, R176 ;  /* 0x0000001a0418723c */ /* 0x000fe200000418b0 */
[----:B------:R-:W-:-:S07]  /*d650*/  FADD.FTZ R0, R194, R0 ;  /* 0x00000000c2007221 */ /* 0x000fce0000010000 */
[C---:B------:R-:W-:Y:S08]  /*d660*/  HMMA.16816.F32.BF16 R164, R128.reuse, R166, R60 ;  /* 0x000000a680a4723c */ /* 0x040ff0000004183c */
[----:B------:R-:W-:Y:S01]  /*d670*/  HMMA.16816.F32.BF16 R48, R128, R50, R80 ;  /* 0x000000328030723c */ /* 0x000fe20000041850 */
[----:B------:R-:W4:Y:S07]  /*d680*/  LDSM.16.MT88.4 R80, [R202+0x1d800] ;  /* 0x01d80000ca50783b */ /* 0x000f2e0000004200 */
[C---:B------:R-:W-:Y:S08]  /*d690*/  HMMA.16816.F32.BF16 R176, R4.reuse, R28, R184 ;  /* 0x0000001c04b0723c */ /* 0x040ff000000418b8 */
        /* <DEDUP_REMOVED lines=9> */
[----:B-----5:R-:W-:Y:S01]  /*d730*/  HMMA.16816.F32.BF16 R84, R128, R88, R120 ;  /* 0x000000588054723c */ /* 0x020fe20000041878 */
        /* <DEDUP_REMOVED lines=10> */
[C---:B----4-:R-:W-:Y:S02]  /*d7e0*/  HMMA.16816.F32.BF16 R76, R128.reuse, R80, R108 ;  /* 0x00000050804c723c */ /* 0x050fe4000004186c */
[----:B------:R4:W-:Y:S04]  /*d7f0*/  STL [R1+0x24], R244 ;  /* 0x000024f401007387 */ /* 0x0009e80000100800 */
[----:B------:R4:W-:Y:S02]  /*d800*/  STL [R1+0x30], R247 ;  /* 0x000030f701007387 */ /* 0x0009e40000100800 */
[C---:B------:R-:W-:Y:S08]  /*d810*/  HMMA.16816.F32.BF16 R68, R128.reuse, R72, R100 ;  /* 0x000000488044723c */ /* 0x040ff00000041864 */
[C---:B------:R-:W-:Y:S08]  /*d820*/  HMMA.16816.F32.BF16 R80, R128.reuse, R82, R116 ;  /* 0x000000528050723c */ /* 0x040ff00000041874 */
[C---:B-1----:R-:W-:Y:S08]  /*d830*/  HMMA.16816.F32.BF16 R92, R128.reuse, R96, R168 ;  /* 0x00000060805c723c */ /* 0x042ff000000418a8 */
[C---:B------:R-:W-:Y:S08]  /*d840*/  HMMA.16816.F32.BF16 R100, R128.reuse, R104, R172 ;  /* 0x000000688064723c */ /* 0x040ff000000418ac */
[C---:B------:R-:W-:Y:S08]  /*d850*/  HMMA.16816.F32.BF16 R108, R128.reuse, R112, R176 ;  /* 0x00000070806c723c */ /* 0x040ff000000418b0 */
[C---:B-----5:R-:W-:Y:S08]  /*d860*/  HMMA.16816.F32.BF16 R116, R128.reuse, R120, R180 ;  /* 0x000000788074723c */ /* 0x060ff000000418b4 */
[C---:B------:R-:W-:Y:S08]  /*d870*/  HMMA.16816.F32.BF16 R72, R128.reuse, R74, R32 ;  /* 0x0000004a8048723c */ /* 0x040ff00000041820 */
[C---:B------:R-:W-:Y:S08]  /*d880*/  HMMA.16816.F32.BF16 R88, R128.reuse, R90, R132 ;  /* 0x0000005a8058723c */ /* 0x040ff00000041884 */
[C---:B------:R-:W-:Y:S08]  /*d890*/  HMMA.16816.F32.BF16 R96, R128.reuse, R98, R20 ;  /* 0x000000628060723c */ /* 0x040ff00000041814 */
[----:B------:R-:W-:Y:S01]  /*d8a0*/  HMMA.16816.F32.BF16 R104, R128, R106, R24 ;  /* 0x0000006a8068723c */ /* 0x000fe20000041818 */
[----:B--2---:R-:W-:-:S07]  /*d8b0*/  MOV R132, R251 ;  /* 0x000000fb00847202 */ /* 0x004fce0000000f00 */
[----:B------:R-:W-:Y:S01]  /*d8c0*/  HMMA.16816.F32.BF16 R112, R128, R114, R28 ;  /* 0x000000728070723c */ /* 0x000fe2000004181c */
[----:B---3--:R-:W-:-:S07]  /*d8d0*/  MOV R133, R250 ;  /* 0x000000fa00857202 */ /* 0x008fce0000000f00 */
        /* <DEDUP_REMOVED lines=69> */
[----:B------:R-:W-:Y:S01]  /*dd30*/  IMAD.IADD R2, R229, 0x1, -R0 ;  /* 0x00000001e5027824 */ /* 0x000fe200078e0a00 */
[C---:B------:R-:W-:Y:S01]  /*dd40*/  IADD3 R3, R0.reuse, 0x1, RZ ;  /* 0x0000000100037810 */ /* 0x040fe20007ffe0ff */
[----:B------:R-:W-:Y:S01]  /*dd50*/  @P4 STS.128 [R227+0x1b000], RZ ;  /* 0x01b000ffe3004388 */ /* 0x000fe20000000c00 */
[C---:B------:R-:W-:Y:S02]  /*dd60*/  ISETP.GE.AND P6, PT, R0.reuse, R233, PT ;  /* 0x000000e90000720c */ /* 0x040fe40003fc6270 */
[----:B------:R-:W-:Y:S01]  /*dd70*/  IABS R2, R2 ;  /* 0x0000000200027213 */ /* 0x000fe20000000000 */
[----:B------:R-:W-:Y:S01]  /*dd80*/  @!PT LDS RZ, [RZ] ;  /* 0x00000000fffff984 */ /* 0x000fe20000000800 */
[----:B------:R-:W-:Y:S01]  /*dd90*/  @!PT LDS RZ, [RZ] ;  /* 0x00000000fffff984 */ /* 0x000fe20000000800 */
[----:B------:R-:W-:Y:S01]  /*dda0*/  @!PT LDS RZ, [RZ] ;  /* 0x00000000fffff984 */ /* 0x000fe20000000800 */
[----:B------:R1:W-:Y:S01]  /*ddb0*/  @!P4 LDGSTS.E.BYPASS.LTC128B.128 [R227+0x1b000], [R10.64+0x80] ;  /* 0x1b0000800ae3cfae */ /* 0x0003e2000b901d54 */
[----:B------:R-:W-:-:S02]  /*ddc0*/  ISETP.LT.OR P6, PT, R0, R231, P6 ;  /* 0x000000e70000720c */ /* 0x000fc400037c1670 */
[C---:B------:R-:W-:Y:S01]  /*ddd0*/  ISETP.GE.AND P1, PT, R0.reuse, R232, PT ;  /* 0x000000e80000720c */ /* 0x040fe20003f26270 */
[----:B------:R-:W-:Y:S01]  /*dde0*/  @P3 STS.128 [R227+0x1d000], RZ ;  /* 0x01d000ffe3003388 */ /* 0x000fe20000000c00 */
[C---:B------:R-:W-:Y:S02]  /*ddf0*/  ISETP.GE.AND P0, PT, R3.reuse, R233, PT ;  /* 0x000000e90300720c */ /* 0x040fe40003f06270 */
[----:B------:R-:W-:Y:S01]  /*de00*/  ISETP.LT.OR P1, PT, R0, R230, P1 ;  /* 0x000000e60000720c */ /* 0x000fe20000f21670 */
        /* <DEDUP_REMOVED lines=170> */
[C---:B-----5:R-:W-:Y:S08]  /*e8b0*/  HMMA.16816.F32.BF16 R188, R12.reuse, R168, R188 ;  /* 0x000000a80cbc723c */ /* 0x060ff000000418bc */
        /* <DEDUP_REMOVED lines=8> */
[----:B------:R-:W5:Y:S07]  /*e940*/  LDSM.16.M88.4 R32, [R213] ;  /* 0x00000000d520783b */ /* 0x000f6e0000000200 */
        /* <DEDUP_REMOVED lines=13> */
[C---:B-----5:R-:W-:Y:S08]  /*ea20*/  HMMA.16816.F32.BF16 R132, R4.reuse, R32, R24 ;  /* 0x000000200484723c */ /* 0x060ff00000041818 */
[C---:B------:R-:W-:Y:S01]  /*ea30*/  HMMA.16816.F32.BF16 R24, R4.reuse, R34, R20 ;  /* 0x000000220418723c */ /* 0x040fe20000041814 */
[----:B------:R-:W5:Y:S07]  /*ea40*/  LDSM.16.M88.4 R32, [R206+0x16800] ;  /* 0x01680000ce20783b */ /* 0x000f6e0000000200 */
[C---:B---3--:R-:W-:Y:S08]  /*ea50*/  HMMA.16816.F32.BF16 R20, R4.reuse, R196, R188 ;  /* 0x000000c40414723c */ /* 0x048ff000000418bc */
[----:B------:R-:W-:Y:S01]  /*ea60*/  HMMA.16816.F32.BF16 R16, R4, R198, R184 ;  /* 0x000000c60410723c */ /* 0x000fe200000418b8 */
[----:B------:R-:W-:Y:S07]  /*ea70*/  LDSM.16.M88.4 R4, [R209+0xc000] ;  /* 0x00c00000d104783b */ /* 0x000fee0000000200 */
[C---:B-1----:R-:W-:Y:S08]  /*ea80*/  HMMA.16816.F32.BF16 R168, R8.reuse, R172, R192 ;  /* 0x000000ac08a8723c */ /* 0x042ff000000418c0 */
[C---:B--2---:R-:W-:Y:S08]  /*ea90*/  HMMA.16816.F32.BF16 R192, R8.reuse, R28, R132 ;  /* 0x0000001c08c0723c */ /* 0x044ff00000041884 */
[C---:B----4-:R-:W-:Y:S08]  /*eaa0*/  HMMA.16816.F32.BF16 R132, R8.reuse, R12, R20 ;  /* 0x0000000c0884723c */ /* 0x050ff00000041814 */
[C---:B------:R-:W-:Y:S01]  /*eab0*/  HMMA.16816.F32.BF16 R176, R8.reuse, R174, R176 ;  /* 0x000000ae08b0723c */ /* 0x040fe200000418b0 */
[----:B------:R-:W1:Y:S07]  /*eac0*/  LDSM.16.M88.4 R172, [R205+0x6000] ;  /* 0x00600000cdac783b */ /* 0x000e6e0000000200 */
[C---:B-----5:R-:W-:Y:S08]  /*ead0*/  HMMA.16816.F32.BF16 R188, R8.reuse, R32, R236 ;  /* 0x0000002008bc723c */ /* 0x060ff000000418ec */
[C---:B------:R-:W-:Y:S01]  /*eae0*/  HMMA.16816.F32.BF16 R180, R8.reuse, R34, R180 ;  /* 0x0000002208b4723c */ /* 0x040fe200000418b4 */
[----:B------:R-:W2:Y:S07]  /*eaf0*/  LDSM.16.M88.4 R32, [R205+0x6800] ;  /* 0x00680000cd20783b */ /* 0x000eae0000000200 */
[C---:B------:R-:W-:Y:S08]  /*eb00*/  HMMA.16816.F32.BF16 R184, R8.reuse, R30, R24 ;  /* 0x0000001e08b8723c */ /* 0x040ff00000041818 */
[----:B------:R-:W-:Y:S01]  /*eb10*/  HMMA.16816.F32.BF16 R20, R8, R14, R16 ;  /* 0x0000000e0814723c */ /* 0x000fe20000041810 */
[----:B------:R-:W3:Y:S04]  /*eb20*/  LDSM.16.M88.4 R12, [R205+0x7000] ;  /* 0x00700000cd0c783b */ /* 0x000ee80000000200 */
[----:B------:R-:W4:Y:S01]  /*eb30*/  LDSM.16.M88.4 R16, [R205+0x7800] ;  /* 0x00780000cd10783b */ /* 0x000f220000000200 */
[----:B------:R-:W-:-:S04]  /*eb40*/  DEPBAR.LE SB0, 0x0 ;  /* 0x000080000000791a */ /* 0x000fc80000000000 */
[----:B------:R-:W-:Y:S01]  /*eb50*/  IMAD.IADD R9, R228, 0x1, -R0 ;  /* 0x00000001e4097824 */ /* 0x000fe200078e0a00 */
[----:B-1----:R-:W-:Y:S01]  /*eb60*/  HMMA.16816.F32.BF16 R168, R4, R172, R168 ;  /* 0x000000ac04a8723c */ /* 0x002fe200000418a8 */
[----:B------:R-:W-:-:S03]  /*eb70*/  IMAD.MOV.U32 R8, RZ, RZ, R2 ;  /* 0x000000ffff087224 */ /* 0x000fc600078e0002 */
[----:B------:R-:W-:Y:S01]  /*eb80*/  IABS R2, R9 ;  /* 0x0000000900027213 */ /* 0x000fe20000000000 */
[----:B------:R-:W-:Y:S01]  /*eb90*/  IMAD.IADD R9, R229, 0x1, -R3 ;  /* 0x00000001e5097824 */ /* 0x000fe200078e0a03 */
[----:B------:R1:W-:Y:S02]  /*eba0*/  I2F R29, R8 ;  /* 0x00000008001d7306 */ /* 0x0003e40000201400 */
[C---:B------:R-:W-:Y:S08]  /*ebb0*/  HMMA.16816.F32.BF16 R196, R4.reuse, R174, R176 ;  /* 0x000000ae04c4723c */ /* 0x040ff000000418b0 */
[----:B--2---:R-:W-:Y:S01]  /*ebc0*/  HMMA.16816.F32.BF16 R240, R4, R32, R188 ;  /* 0x0000002004f0723c */ /* 0x004fe200000418bc */
[----:B-1----:R-:W-:Y:S01]  /*ebd0*/  IMAD.MOV.U32 R8, RZ, RZ, R2 ;  /* 0x000000ffff087224 */ /* 0x002fe200078e0002 */
[----:B------:R-:W-:-:S06]  /*ebe0*/  IABS R2, R9 ;  /* 0x0000000900027213 */ /* 0x000fcc0000000000 */
[----:B------:R-:W-:Y:S01]  /*ebf0*/  HMMA.16816.F32.BF16 R236, R4, R34, R180 ;  /* 0x0000002204ec723c */ /* 0x000fe200000418b4 */
[----:B------:R-:W-:Y:S01]  /*ec00*/  FMUL.FTZ R171, R171, c[0x0][0x2ec] ;  /* 0x0000bb00abab7a20 */ /* 0x000fe20000410000 */
[----:B------:R1:W-:Y:S01]  /*ec10*/  I2F R25, R8 ;  /* 0x0000000800197306 */ /* 0x0003e20000201400 */
[----:B------:R-:W-:Y:S01]  /*ec20*/  IMAD.MOV.U32 R9, RZ, RZ, R2 ;  /* 0x000000ffff097224 */ /* 0x000fe200078e0002 */
[----:B------:R-:W-:-:S04]  /*ec30*/  IADD3 R2, R0, 0x8, RZ ;  /* 0x0000000800027810 */ /* 0x000fc80007ffe0ff */
[----:B---3--:R-:W-:Y:S01]  /*ec40*/  HMMA.16816.F32.BF16 R192, R4, R12, R192 ;  /* 0x0000000c04c0723c */ /* 0x008fe200000418c0 */
[----:B------:R-:W-:Y:S01]  /*ec50*/  FMUL.FTZ R196, R196, c[0x0][0x2ec] ;  /* 0x0000bb00c4c47a20 */ /* 0x000fe20000410000 */
[----:B------:R2:W-:Y:S01]  /*ec60*/  I2F R24, R9 ;  /* 0x0000000900187306 */ /* 0x0005e20000201400 */
[----:B------:R-:W-:-:S04]  /*ec70*/  IMAD.IADD R10, R229, 0x1, -R2 ;  /* 0x00000001e50a7824 */ /* 0x000fc800078e0a02 */
[C---:B------:R-:W-:Y:S01]  /*ec80*/  IADD3 R13, R0.reuse, 0x10, RZ ;  /* 0x00000010000d7810 */ /* 0x040fe20007ffe0ff */
[C---:B------:R-:W-:Y:S01]  /*ec90*/  HMMA.16816.F32.BF16 R188, R4.reuse, R14, R184 ;  /* 0x0000000e04bc723c */ /* 0x040fe200000418b8 */
[----:B------:R-:W-:Y:S01]  /*eca0*/  IADD3 R12, R0, 0x11, RZ ;  /* 0x00000011000c7810 */ /* 0x000fe20007ffe0ff */
[----:B-1----:R-:W-:Y:S02]  /*ecb0*/  IMAD.IADD R8, R228, 0x1, -R3 ;  /* 0x00000001e4087824 */ /* 0x002fe400078e0a03 */
[----:B------:R-:W-:Y:S02]  /*ecc0*/  FMUL.FTZ R243, R243, c[0x0][0x2ec] ;  /* 0x0000bb00f3f37a20 */ /* 0x000fe40000410000 */
[----:B------:R-:W-:Y:S01]  /*ecd0*/  FMUL.FTZ R241, R241, c[0x0][0x2ec] ;  /* 0x0000bb00f1f17a20 */ /* 0x000fe20000410000 */
[----:B------:R-:W-:Y:S01]  /*ece0*/  IABS R8, R8 ;  /* 0x0000000800087213 */ /* 0x000fe20000000000 */
[----:B----4-:R-:W-:Y:S01]  /*ecf0*/  HMMA.16816.F32.BF16 R184, R4, R16, R132 ;  /* 0x0000001004b8723c */ /* 0x010fe20000041884 */
[----:B------:R-:W-:Y:S01]  /*ed00*/  FMUL.FTZ R14, R169, c[0x0][0x2ec] ;  /* 0x0000bb00a90e7a20 */ /* 0x000fe20000410000 */
[----:B------:R-:W-:Y:S01]  /*ed10*/  MUFU.TANH R243, R243 ;  /* 0x000000f300f37308 */ /* 0x000fe20000002400 */
[----:B------:R-:W-:-:S02]  /*ed20*/  FMUL.FTZ R236, R236, c[0x0][0x2ec] ;  /* 0x0000bb00ecec7a20 */ /* 0x000fc40000410000 */
[----:B--2---:R-:W-:Y:S01]  /*ed30*/  IMAD.MOV.U32 R9, RZ, RZ, R8 ;  /* 0x000000ffff097224 */ /* 0x004fe200078e0008 */
[----:B------:R-:W-:Y:S01]  /*ed40*/  IABS R8, R10 ;  /* 0x0000000a00087213 */ /* 0x000fe20000000000 */
[----:B------:R-:W-:Y:S01]  /*ed50*/  FMUL.FTZ R16, R198, c[0x0][0x2ec] ;  /* 0x0000bb00c6107a20 */ /* 0x000fe20000410000 */
[----:B------:R-:W-:Y:S01]  /*ed60*/  HMMA.16816.F32.BF16 R180, R4, R18, R20 ;  /* 0x0000001204b4723c */ /* 0x000fe20000041814 */
[----:B------:R-:W-:Y:S01]  /*ed70*/  FMUL.FTZ R237, R237, c[0x0][0x2ec] ;  /* 0x0000bb00eded7a20 */ /* 0x000fe20000410000 */
[----:B------:R1:W-:Y:S01]  /*ed80*/  I2F R27, R9 ;  /* 0x00000009001b7306 */ /* 0x0003e20000201400 */
[----:B------:R-:W-:Y:S01]  /*ed90*/  IMAD.MOV.U32 R10, RZ, RZ, R8 ;  /* 0x000000ffff0a7224 */ /* 0x000fe200078e0008 */
[----:B------:R-:W-:Y:S01]  /*eda0*/  IADD3 R8, R0, 0x9, RZ ;  /* 0x0000000900087810 */ /* 0x000fe20007ffe0ff */
[----:B------:R-:W-:Y:S02]  /*edb0*/  FMUL.FTZ R238, R238, c[0x0][0x2ec] ;  /* 0x0000bb00eeee7a20 */ /* 0x000fe40000410000 */
[----:B------:R-:W-:-:S02]  /*edc0*/  IMAD.IADD R4, R228, 0x1, -R13 ;  /* 0x00000001e4047824 */ /* 0x000fc400078e0a0d */
[C---:B------:R-:W-:Y:S01]  /*edd0*/  IMAD.IADD R11, R229.reuse, 0x1, -R8 ;  /* 0x00000001e50b7824 */ /* 0x040fe200078e0a08 */
[----:B------:R2:W-:Y:S01]  /*ede0*/  I2F R26, R10 ;  /* 0x0000000a001a7306 */ /* 0x0005e20000201400 */
[----:B------:R-:W-:Y:S01]  /*edf0*/  IMAD.IADD R6, R229, 0x1, -R12 ;  /* 0x00000001e5067824 */ /* 0x000fe200078e0a0c */
[----:B------:R-:W-:Y:S01]  /*ee00*/  IABS R4, R4 ;  /* 0x0000000400047213 */ /* 0x000fe20000000000 */
[----:B------:R-:W-:Y:S02]  /*ee10*/  FMUL.FTZ R7, R168, c[0x0][0x2ec] ;  /* 0x0000bb00a8077a20 */ /* 0x000fe40000410000 */
[----:B------:R-:W-:Y:S02]  /*ee20*/  FMUL.FTZ R192, R192, c[0x0][0x2ec] ;  /* 0x0000bb00c0c07a20 */ /* 0x000fe40000410000 */
[----:B------:R-:W-:Y:S01]  /*ee30*/  FMUL.FTZ R239, R239, c[0x0][0x2ec] ;  /* 0x0000bb00efef7a20 */ /* 0x000fe20000410000 */
[----:B------:R-:W-:Y:S01]  /*ee40*/  MUFU.TANH R14, R14 ;  /* 0x0000000e000e7308 */ /* 0x000fe20000002400 */
[----:B-1----:R-:W-:-:S02]  /*ee50*/  IMAD.IADD R9, R228, 0x1, -R2 ;  /* 0x00000001e4097824 */ /* 0x002fc400078e0a02 */
[----:B------:R-:W-:Y:S02]  /*ee60*/  FMUL.FTZ R193, R193, c[0x0][0x2ec] ;  /* 0x0000bb00c1c17a20 */ /* 0x000fe40000410000 */
[----:B------:R-:W-:Y:S01]  /*ee70*/  FMUL.FTZ R194, R194, c[0x0][0x2ec] ;  /* 0x0000bb00c2c27a20 */ /* 0x000fe20000410000 */
[----:B------:R-:W-:Y:S01]  /*ee80*/  IABS R9, R9 ;  /* 0x0000000900097213 */ /* 0x000fe20000000000 */
[----:B------:R-:W-:Y:S01]  /*ee90*/  FMUL.FTZ R195, R195, c[0x0][0x2ec] ;  /* 0x0000bb00c3c37a20 */ /* 0x000fe20000410000 */
[----:B------:R-:W1:Y:S01]  /*eea0*/  MUFU.TANH R7, R7 ;  /* 0x0000000700077308 */ /* 0x000e620000002400 */
[----:B------:R-:W-:Y:S02]  /*eeb0*/  FMUL.FTZ R188, R188, c[0x0][0x2ec] ;  /* 0x0000bb00bcbc7a20 */ /* 0x000fe40000410000 */
[----:B--2---:R-:W-:Y:S01]  /*eec0*/  IMAD.MOV.U32 R10, RZ, RZ, R9 ;  /* 0x000000ffff0a7224 */ /* 0x004fe200078e0009 */
[----:B------:R-:W-:Y:S01]  /*eed0*/  IABS R9, R11 ;  /* 0x0000000b00097213 */ /* 0x000fe20000000000 */
[----:B------:R-:W-:-:S02]  /*eee0*/  IMAD.IADD R11, R228, 0x1, -R8 ;  /* 0x00000001e40b7824 */ /* 0x000fc400078e0a08 */
[----:B------:R-:W-:Y:S01]  /*eef0*/  FMUL.FTZ R190, R190, c[0x0][0x2ec] ;  /* 0x0000bb00bebe7a20 */ /* 0x000fe20000410000 */
[----:B------:R2:W-:Y:S01]  /*ef00*/  I2F R28, R10 ;  /* 0x0000000a001c7306 */ /* 0x0005e20000201400 */
[----:B------:R-:W-:Y:S02]  /*ef10*/  FMUL.FTZ R191, R191, c[0x0][0x2ec] ;  /* 0x0000bb00bfbf7a20 */ /* 0x000fe40000410000 */
[----:B------:R-:W-:Y:S02]  /*ef20*/  FMUL.FTZ R189, R189, c[0x0][0x2ec] ;  /* 0x0000bb00bdbd7a20 */ /* 0x000fe40000410000 */
[----:B------:R-:W-:Y:S02]  /*ef30*/  FMUL.FTZ R185, R185, c[0x0][0x2ec] ;  /* 0x0000bb00b9b97a20 */ /* 0x000fe40000410000 */
[----:B------:R-:W-:Y:S01]  /*ef40*/  FMUL.FTZ R183, R183, c[0x0][0x2ec] ;  /* 0x0000bb00b7b77a20 */ /* 0x000fe20000410000 */
[----:B------:R-:W3:Y:S01]  /*ef50*/  MUFU.TANH R16, R16 ;  /* 0x0000001000107308 */ /* 0x000ee20000002400 */
[----:B-1----:R-:W-:-:S05]  /*ef60*/  FFMA.FTZ R7, R29, -UR23, R7 ;  /* 0x800000171d077c23 */ /* 0x002fca0008010007 */
[----:B------:R-:W-:Y:S01]  /*ef70*/  FSEL R22, R7, -INF , !P6 ;  /* 0xff80000007167808 */ /* 0x000fe20007000000 */
[----:B--2---:R-:W-:Y:S01]  /*ef80*/  IMAD.MOV.U32 R10, RZ, RZ, R9 ;  /* 0x000000ffff0a7224 */ /* 0x004fe200078e0009 */
[----:B------:R-:W-:Y:S01]  /*ef90*/  IABS R9, R11 ;  /* 0x0000000b00097213 */ /* 0x000fe20000000000 */
[----:B------:R-:W-:Y:S01]  /*efa0*/  MUFU.TANH R7, R196 ;  /* 0x000000c400077308 */ /* 0x000fe20000002400 */
[----:B------:R-:W-:Y:S02]  /*efb0*/  IADD3 R11, R0, 0x18, RZ ;  /* 0x00000018000b7810 */ /* 0x000fe40007ffe0ff */
[----:B------:R-:W-:Y:S01]  /*efc0*/  ISETP.GE.AND P6, PT, R3, R232, PT ;  /* 0x000000e80300720c */ /* 0x000fe20003fc6270 */
[----:B---3--:R-:W-:-:S03]  /*efd0*/  FFMA.FTZ R16, R28, -UR23, R16 ;  /* 0x800000171c107c23 */ /* 0x008fc60008010010 */
[----:B------:R-:W-:Y:S01]  /*efe0*/  ISETP.LT.OR P6, PT, R3, R230, P6 ;  /* 0x000000e60300720c */ /* 0x000fe200037c1670 */
[----:B------:R1:W-:Y:S08]  /*eff0*/  I2F R177, R10 ;  /* 0x0000000a00b17306 */ /* 0x0003f00000201400 */
[----:B------:R2:W-:Y:S01]  /*f000*/  I2F R176, R9 ;  /* 0x0000000900b07306 */ /* 0x0005e20000201400 */
[----:B-1----:R-:W-:-:S07]  /*f010*/  IMAD.IADD R10, R229, 0x1, -R13 ;  /* 0x00000001e50a7824 */ /* 0x002fce00078e0a0d */
[----:B------:R-:W-:Y:S01]  /*f020*/  MUFU.TANH R236, R236 ;  /* 0x000000ec00ec7308 */ /* 0x000fe20000002400 */
[----:B------:R-:W-:Y:S01]  /*f030*/  IABS R10, R10 ;  /* 0x0000000a000a7213 */ /* 0x000fe20000000000 */
[----:B--2---:R-:W-:-:S06]  /*f040*/  FMUL.FTZ R9, R170, c[0x0][0x2ec] ;  /* 0x0000bb00aa097a20 */ /* 0x004fcc0000410000 */
[----:B------:R-:W-:Y:S01]  /*f050*/  MUFU.TANH R241, R241 ;  /* 0x000000f100f17308 */ /* 0x000fe20000002400 */
[----:B------:R-:W-:Y:S01]  /*f060*/  IMAD.MOV.U32 R5, RZ, RZ, R10 ;  /* 0x000000ffff057224 */ /* 0x000fe200078e000a */
[----:B------:R-:W-:Y:S01]  /*f070*/  IADD3 R10, R0, 0x19, RZ ;  /* 0x00000019000a7810 */ /* 0x000fe20007ffe0ff */
[----:B------:R-:W-:-:S05]  /*f080*/  FMUL.FTZ R170, R242, c[0x0][0x2ec] ;  /* 0x0000bb00f2aa7a20 */ /* 0x000fca0000410000 */
[----:B------:R1:W-:Y:S08]  /*f090*/  I2F R17, R5 ;  /* 0x0000000500117306 */ /* 0x0003f00000201400 */
[----:B------:R-:W2:Y:S01]  /*f0a0*/  MUFU.TANH R9, R9 ;  /* 0x0000000900097308 */ /* 0x000ea20000002400 */
[----:B-1----:R-:W-:Y:S01]  /*f0b0*/  IMAD.MOV.U32 R5, RZ, RZ, R4 ;  /* 0x000000ffff057224 */ /* 0x002fe200078e0004 */
[----:B------:R-:W-:Y:S01]  /*f0c0*/  IABS R4, R6 ;  /* 0x0000000600047213 */ /* 0x000fe20000000000 */
[----:B------:R-:W-:-:S05]  /*f0d0*/  IMAD.IADD R6, R228, 0x1, -R12 ;  /* 0x00000001e4067824 */ /* 0x000fca00078e0a0c */
[----:B------:R-:W-:Y:S08]  /*f0e0*/  MUFU.TANH R170, R170 ;  /* 0x000000aa00aa7308 */ /* 0x000ff00000002400 */
[----:B------:R1:W-:Y:S08]  /*f0f0*/  I2F R175, R5 ;  /* 0x0000000500af7306 */ /* 0x0003f00000201400 */
[----:B------:R-:W-:Y:S01]  /*f100*/  MUFU.TANH R237, R237 ;  /* 0x000000ed00ed7308 */ /* 0x000fe20000002400 */
        /* <DEDUP_REMOVED lines=11> */
[----:B------:R3:W-:Y:S01]  /*f1c0*/  I2F R173, R5 ;  /* 0x0000000500ad7306 */ /* 0x0007e20000201400 */
[----:B-1----:R-:W-:-:S07]  /*f1d0*/  IMAD.IADD R4, R228, 0x1, -R11 ;  /* 0x00000001e4047824 */ /* 0x002fce00078e0a0b */
[----:B------:R-:W-:Y:S01]  /*f1e0*/  MUFU.TANH R195, R195 ;  /* 0x000000c300c37308 */ /* 0x000fe20000002400 */
[----:B------:R-:W-:-:S07]  /*f1f0*/  IABS R4, R4 ;  /* 0x0000000400047213 */ /* 0x000fce0000000000 */
[----:B------:R-:W-:Y:S01]  /*f200*/  MUFU.TANH R188, R188 ;  /* 0x000000bc00bc7308 */ /* 0x000fe20000002400 */
[----:B---3--:R-:W-:Y:S01]  /*f210*/  IMAD.MOV.U32 R5, RZ, RZ, R4 ;  /* 0x000000ffff057224 */ /* 0x008fe200078e0004 */
[----:B------:R-:W-:Y:S01]  /*f220*/  IABS R4, R6 ;  /* 0x0000000600047213 */ /* 0x000fe20000000000 */
[----:B------:R-:W-:-:S05]  /*f230*/  FFMA.FTZ R6, R24, -UR23, R14 ;  /* 0x8000001718067c23 */ /* 0x000fca000801000e */
[----:B------:R2:W-:Y:S08]  /*f240*/  I2F R168, R5 ;  /* 0x0000000500a87306 */ /* 0x0005f00000201400 */
[----:B------:R1:W-:Y:S01]  /*f250*/  I2F R135, R4 ;  /* 0x0000000400877306 */ /* 0x0003e20000201400 */
[----:B--2---:R-:W-:Y:S01]  /*f260*/  FFMA.FTZ R5, R25, -UR23, R9 ;  /* 0x8000001719057c23 */ /* 0x004fe20008010009 */
[----:B------:R-:W-:Y:S01]  /*f270*/  FSEL R25, R6, -INF , !P0 ;  /* 0xff80000006197808 */ /* 0x000fe20004000000 */
[----:B------:R-:W-:Y:S01]  /*f280*/  FFMA.FTZ R6, R26, -UR23, R7 ;  /* 0x800000171a067c23 */ /* 0x000fe20008010007 */
[----:B------:R-:W-:-:S04]  /*f290*/  ISETP.GE.AND P0, PT, R2, R232, PT ;  /* 0x000000e80200720c */ /* 0x000fc80003f06270 */
[----:B------:R-:W2:Y:S01]  /*f2a0*/  MUFU.TANH R14, R171 ;  /* 0x000000ab000e7308 */ /* 0x000ea20000002400 */
[----:B------:R-:W-:Y:S02]  /*f2b0*/  FSEL R24, R5, -INF , !P1 ;  /* 0xff80000005187808 */ /* 0x000fe40004800000 */
[----:B------:R-:W-:Y:S01]  /*f2c0*/  ISETP.GE.AND P1, PT, R2, R233, PT ;  /* 0x000000e90200720c */ /* 0x000fe20003f26270 */
[----:B-1----:R-:W-:Y:S01]  /*f2d0*/  IMAD.IADD R4, R228, 0x1, -R10 ;  /* 0x00000001e4047824 */ /* 0x002fe200078e0a0a */
[----:B------:R-:W-:Y:S02]  /*f2e0*/  IADD3 R9, R0, 0x20, RZ ;  /* 0x0000002000097810 */ /* 0x000fe40007ffe0ff */
[C---:B------:R-:W-:Y:S01]  /*f2f0*/  ISETP.LT.OR P1, PT, R2.reuse, R231, P1 ;  /* 0x000000e70200720c */ /* 0x040fe20000f21670 */
[----:B------:R-:W-:Y:S01]  /*f300*/  MUFU.TANH R190, R190 ;  /* 0x000000be00be7308 */ /* 0x000fe20000002400 */
[----:B------:R-:W-:Y:S01]  /*f310*/  ISETP.LT.OR P0, PT, R2, R230, P0 ;  /* 0x000000e60200720c */ /* 0x000fe20000701670 */
[----:B------:R-:W-:Y:S01]  /*f320*/  IMAD.IADD R2, R229, 0x1, -R9 ;  /* 0x00000001e5027824 */ /* 0x000fe200078e0a09 */
[----:B------:R-:W-:-:S02]  /*f330*/  IABS R4, R4 ;  /* 0x0000000400047213 */ /* 0x000fc40000000000 */
[----:B------:R-:W-:Y:S02]  /*f340*/  IADD3 R7, R0, 0x21, RZ ;  /* 0x0000002100077810 */ /* 0x000fe40007ffe0ff */
[----:B------:R-:W-:Y:S01]  /*f350*/  IABS R2, R2 ;  /* 0x0000000200027213 */ /* 0x000fe20000000000 */
[----:B------:R-:W-:Y:S01]  /*f360*/  IMAD.MOV.U32 R3, RZ, RZ, R4 ;  /* 0x000000ffff037224 */ /* 0x000fe200078e0004 */
[----:B------:R-:W-:Y:S01]  /*f370*/  FSEL R21, R6, -INF , !P1 ;  /* 0xff80000006157808 */ /* 0x000fe20004800000 */
[----:B------:R-:W-:Y:S01]  /*f380*/  IMAD.IADD R4, R228, 0x1, -R9 ;  /* 0x00000001e4047824 */ /* 0x000fe200078e0a09 */
[----:B------:R-:W-:Y:S01]  /*f390*/  IADD3 R6, R0, 0x28, RZ ;  /* 0x0000002800067810 */ /* 0x000fe20007ffe0ff */
[----:B------:R1:W-:Y:S01]  /*f3a0*/  I2F R134, R3 ;  /* 0x0000000300867306 */ /* 0x0003e20000201400 */
[----:B--2---:R-:W-:Y:S01]  /*f3b0*/  FFMA.FTZ R5, R27, -UR23, R14 ;  /* 0x800000171b057c23 */ /* 0x004fe2000801000e */
[----:B------:R-:W-:Y:S01]  /*f3c0*/  BAR.SYNC.DEFER_BLOCKING 0x0 ;  /* 0x0000000000007b1d */ /* 0x000fe20000010000 */
[----:B------:R-:W-:-:S02]  /*f3d0*/  ISETP.GE.AND P1, PT, R8, R232, PT ;  /* 0x000000e80800720c */ /* 0x000fc40003f26270 */
[----:B------:R-:W-:Y:S02]  /*f3e0*/  FSEL R16, R16, -INF , !P0 ;  /* 0xff80000010107808 */ /* 0x000fe40004000000 */
[----:B------:R-:W-:Y:S01]  /*f3f0*/  FSEL R26, R5, -INF , !P6 ;  /* 0xff800000051a7808 */ /* 0x000fe20007000000 */
[----:B------:R-:W-:Y:S01]  /*f400*/  MUFU.TANH R191, R191 ;  /* 0x000000bf00bf7308 */ /* 0x000fe20000002400 */
[----:B------:R-:W-:Y:S02]  /*f410*/  IADD3 R5, R0, 0x29, RZ ;  /* 0x0000002900057810 */ /* 0x000fe40007ffe0ff */
[C---:B------:R-:W-:Y:S02]  /*f420*/  ISETP.GE.AND P6, PT, R8.reuse, R233, PT ;  /* 0x000000e90800720c */ /* 0x040fe40003fc6270 */
[C---:B------:R-:W-:Y:S02]  /*f430*/  ISETP.LT.OR P1, PT, R8.reuse, R230, P1 ;  /* 0x000000e60800720c */ /* 0x040fe40000f21670 */
[----:B------:R-:W-:Y:S01]  /*f440*/  ISETP.LT.OR P6, PT, R8, R231, P6 ;  /* 0x000000e70800720c */ /* 0x000fe200037c1670 */
[----:B-1----:R-:W-:Y:S01]  /*f450*/  IMAD.MOV.U32 R3, RZ, RZ, R2 ;  /* 0x000000ffff037224 */ /* 0x002fe200078e0002 */
[----:B------:R-:W-:Y:S01]  /*f460*/  IABS R2, R4 ;  /* 0x0000000400027213 */ /* 0x000fe20000000000 */
[----:B------:R-:W-:Y:S01]  /*f470*/  IMAD.IADD R4, R229, 0x1, -R7 ;  /* 0x00000001e5047824 */ /* 0x000fe200078e0a07 */
[C---:B------:R-:W-:Y:S01]  /*f480*/  ISETP.GE.AND P0, PT, R13.reuse, R233, PT ;  /* 0x000000e90d00720c */ /* 0x040fe20003f06270 */
[----:B------:R1:W-:Y:S03]  /*f490*/  I2F R133, R3 ;  /* 0x0000000300857306 */ /* 0x0003e60000201400 */
[----:B------:R-:W-:-:S05]  /*f4a0*/  ISETP.LT.OR P0, PT, R13, R231, P0 ;  /* 0x000000e70d00720c */ /* 0x000fca0000701670 */
[----:B------:R-:W-:Y:S01]  /*f4b0*/  MUFU.TANH R189, R189 ;  /* 0x000000bd00bd7308 */ /* 0x000fe20000002400 */
[----:B-1----:R-:W-:Y:S01]  /*f4c0*/  IMAD.MOV.U32 R3, RZ, RZ, R2 ;  /* 0x000000ffff037224 */ /* 0x002fe200078e0002 */
[----:B------:R-:W-:Y:S01]  /*f4d0*/  IABS R2, R4 ;  /* 0x0000000400027213 */ /* 0x000fe20000000000 */
[----:B------:R-:W-:-:S05]  /*f4e0*/  IMAD.IADD R4, R228, 0x1, -R7 ;  /* 0x00000001e4047824 */ /* 0x000fca00078e0a07 */
[----:B------:R-:W-:Y:S08]  /*f4f0*/  MUFU.TANH R185, R185 ;  /* 0x000000b900b97308 */ /* 0x000ff00000002400 */
        /* <DEDUP_REMOVED lines=9> */
[----:B-1----:R-:W-:Y:S02]  /*f590*/  IMAD.MOV.U32 R3, RZ, RZ, R2 ;  /* 0x000000ffff037224 */ /* 0x002fe400078e0002 */
[----:B------:R-:W-:-:S04]  /*f5a0*/  IMAD.IADD R2, R228, 0x1, -R6 ;  /* 0x00000001e4027824 */ /* 0x000fc800078e0a06 */
[----:B------:R1:W-:Y:S01]  /*f5b0*/  I2F R33, R3 ;  /* 0x0000000300217306 */ /* 0x0003e20000201400 */
[----:B------:R-:W-:-:S05]  /*f5c0*/  IABS R2, R2 ;  /* 0x0000000200027213 */ /* 0x000fca0000000000 */
[----:B-1----:R-:W-:Y:S01]  /*f5d0*/  IMAD.MOV.U32 R3, RZ, RZ, R2 ;  /* 0x000000ffff037224 */ /* 0x002fe200078e0002 */
[----:B------:R-:W-:Y:S02]  /*f5e0*/  IABS R2, R4 ;  /* 0x0000000400027213 */ /* 0x000fe40000000000 */
[----:B------:R-:W-:Y:S01]  /*f5f0*/  IADD3 R4, R0, 0x30, RZ ;  /* 0x0000003000047810 */ /* 0x000fe20007ffe0ff */
[----:B------:R1:W-:Y:S04]  /*f600*/  I2F R32, R3 ;  /* 0x0000000300207306 */ /* 0x0003e80000201400 */
[----:B------:R-:W-:Y:S02]  /*f610*/  IMAD.IADD R8, R229, 0x1, -R4 ;  /* 0x00000001e5087824 */ /* 0x000fe400078e0a04 */
[----:B-1----:R-:W-:-:S02]  /*f620*/  IMAD.MOV.U32 R3, RZ, RZ, R2 ;  /* 0x000000ffff037224 */ /* 0x002fc400078e0002 */
[----:B------:R-:W-:Y:S02]  /*f630*/  IMAD.IADD R2, R228, 0x1, -R5 ;  /* 0x00000001e4027824 */ /* 0x000fe400078e0a05 */
[----:B------:R1:W-:Y:S03]  /*f640*/  I2F R31, R3 ;  /* 0x00000003001f7306 */ /* 0x0003e60000201400 */
[----:B------:R-:W-:-:S05]  /*f650*/  IABS R2, R2 ;  /* 0x0000000200027213 */ /* 0x000fca0000000000 */
[----:B-1----:R-:W-:Y:S01]  /*f660*/  IMAD.MOV.U32 R3, RZ, RZ, R2 ;  /* 0x000000ffff037224 */ /* 0x002fe200078e0002 */
[----:B------:R-:W-:-:S03]  /*f670*/  IABS R2, R8 ;  /* 0x0000000800027213 */ /* 0x000fc60000000000 */
[----:B------:R1:W-:Y:S02]  /*f680*/  I2F R30, R3 ;  /* 0x00000003001e7306 */ /* 0x0003e40000201400 */
[----:B------:R-:W-:Y:S02]  /*f690*/  IMAD.MOV.U32 R8, RZ, RZ, R2 ;  /* 0x000000ffff087224 */ /* 0x000fe400078e0002 */
[----:B------:R-:W-:-:S04]  /*f6a0*/  IMAD.IADD R2, R228, 0x1, -R4 ;  /* 0x00000001e4027824 */ /* 0x000fc800078e0a04 */
[----:B------:R2:W-:Y:S01]  /*f6b0*/  I2F R28, R8 ;  /* 0x00000008001c7306 */ /* 0x0005e20000201400 */
[----:B------:R-:W-:Y:S02]  /*f6c0*/  IABS R2, R2 ;  /* 0x0000000200027213 */ /* 0x000fe40000000000 */
[----:B-1----:R-:W-:-:S05]  /*f6d0*/  IADD3 R3, R0, 0x31, RZ ;  /* 0x0000003100037810 */ /* 0x002fca0007ffe0ff */
[----:B------:R-:W-:Y:S02]  /*f6e0*/  IMAD.IADD R14, R229, 0x1, -R3 ;  /* 0x00000001e50e7824 */ /* 0x000fe400078e0a03 */
[----:B--2---:R-:W-:-:S03]  /*f6f0*/  IMAD.MOV.U32 R8, RZ, RZ, R2 ;  /* 0x000000ffff087224 */ /* 0x004fc600078e0002 */
[----:B------:R-:W-:Y:S01]  /*f700*/  IABS R2, R14 ;  /* 0x0000000e00027213 */ /* 0x000fe20000000000 */
[----:B------:R1:W-:Y:S04]  /*f710*/  I2F R29, R8 ;  /* 0x00000008001d7306 */ /* 0x0003e80000201400 */
[----:B------:R-:W-:Y:S01]  /*f720*/  IMAD.MOV.U32 R14, RZ, RZ, R2 ;  /* 0x000000ffff0e7224 */ /* 0x000fe200078e0002 */
[C---:B------:R-:W-:Y:S02]  /*f730*/  IADD3 R2, R0.reuse, 0x38, RZ ;  /* 0x0000003800027810 */ /* 0x040fe40007ffe0ff */
[----:B------:R-:W-:Y:S01]  /*f740*/  IADD3 R0, R0, 0x39, RZ ;  /* 0x0000003900007810 */ /* 0x000fe20007ffe0ff */
[----:B------:R2:W-:Y:S02]  /*f750*/  I2F R27, R14 ;  /* 0x0000000e001b7306 */ /* 0x0005e40000201400 */
[----:B------:R-:W-:-:S02]  /*f760*/  IMAD.IADD R15, R229, 0x1, -R2 ;  /* 0x00000001e50f7824 */ /* 0x000fc400078e0a02 */
[----:B-1----:R-:W-:-:S05]  /*f770*/  IMAD.IADD R8, R228, 0x1, -R3 ;  /* 0x00000001e4087824 */ /* 0x002fca00078e0a03 */
[----:B------:R-:W-:-:S05]  /*f780*/  IABS R8, R8 ;  /* 0x0000000800087213 */ /* 0x000fca0000000000 */
[----:B--2---:R-:W-:Y:S01]  /*f790*/  IMAD.MOV.U32 R14, RZ, RZ, R8 ;  /* 0x000000ffff0e7224 */ /* 0x004fe200078e0008 */
[----:B------:R-:W-:Y:S01]  /*f7a0*/  IABS R8, R15 ;  /* 0x0000000f00087213 */ /* 0x000fe20000000000 */
[----:B------:R-:W-:Y:S02]  /*f7b0*/  IMAD.IADD R15, R229, 0x1, -R0 ;  /* 0x00000001e50f7824 */ /* 0x000fe400078e0a00 */
[----:B------:R1:W-:Y:S02]  /*f7c0*/  I2F R23, R14 ;  /* 0x0000000e00177306 */ /* 0x0003e40000201400 */
[----:B-1----:R-:W-:Y:S02]  /*f7d0*/  IMAD.MOV.U32 R14, RZ, RZ, R8 ;  /* 0x000000ffff0e7224 */ /* 0x002fe400078e0008 */
[----:B------:R-:W-:-:S04]  /*f7e0*/  IMAD.IADD R8, R228, 0x1, -R2 ;  /* 0x00000001e4087824 */ /* 0x000fc800078e0a02 */
[----:B------:R1:W-:Y:S01]  /*f7f0*/  I2F R20, R14 ;  /* 0x0000000e00147306 */ /* 0x0003e20000201400 */
[----:B------:R-:W-:-:S05]  /*f800*/  IABS R8, R8 ;  /* 0x0000000800087213 */ /* 0x000fca0000000000 */
[----:B-1----:R-:W-:Y:S01]  /*f810*/  IMAD.MOV.U32 R14, RZ, RZ, R8 ;  /* 0x000000ffff0e7224 */ /* 0x002fe200078e0008 */
[----:B------:R-:W-:Y:S01]  /*f820*/  IABS R8, R15 ;  /* 0x0000000f00087213 */ /* 0x000fe20000000000 */
[----:B------:R-:W-:Y:S02]  /*f830*/  FMUL.FTZ R15, R197, c[0x0][0x2ec] ;  /* 0x0000bb00c50f7a20 */ /* 0x000fe40000410000 */
[----:B------:R1:W-:Y:S08]  /*f840*/  I2F R19, R14 ;  /* 0x0000000e00137306 */ /* 0x0003f00000201400 */
[----:B------:R2:W-:Y:S01]  /*f850*/  I2F R18, R8 ;  /* 0x0000000800127306 */ /* 0x0005e20000201400 */
[----:B-1----:R-:W-:-:S07]  /*f860*/  FMUL.FTZ R14, R240, c[0x0][0x2ec] ;  /* 0x0000bb00f00e7a20 */ /* 0x002fce0000410000 */
[----:B------:R-:W1:Y:S01]  /*f870*/  MUFU.TANH R15, R15 ;  /* 0x0000000f000f7308 */ /* 0x000e620000002400 */
[----:B--2---:R-:W-:-:S07]  /*f880*/  FMUL.FTZ R8, R199, c[0x0][0x2ec] ;  /* 0x0000bb00c7087a20 */ /* 0x004fce0000410000 */
[----:B------:R-:W2:Y:S08]  /*f890*/  MUFU.TANH R14, R14 ;  /* 0x0000000e000e7308 */ /* 0x000eb00000002400 */
[----:B------:R-:W3:Y:S01]  /*f8a0*/  MUFU.TANH R8, R8 ;  /* 0x0000000800087308 */ /* 0x000ee20000002400 */
[----:B-1----:R-:W-:-:S05]  /*f8b0*/  FFMA.FTZ R15, R177, -UR23, R15 ;  /* 0x80000017b10f7c23 */ /* 0x002fca000801000f */
[----:B------:R-:W-:Y:S01]  /*f8c0*/  FSEL R15, R15, -INF , !P6 ;  /* 0xff8000000f0f7808 */ /* 0x000fe20007000000 */
[----:B--2---:R-:W-:Y:S01]  /*f8d0*/  FFMA.FTZ R14, R17, -UR23, R14 ;  /* 0x80000017110e7c23 */ /* 0x004fe2000801000e */
[----:B------:R-:W-:-:S04]  /*f8e0*/  ISETP.GE.AND P6, PT, R13, R232, PT ;  /* 0x000000e80d00720c */ /* 0x000fc80003fc6270 */
[----:B------:R-:W-:Y:S01]  /*f8f0*/  FSEL R169, R14, -INF , !P0 ;  /* 0xff8000000ea97808 */ /* 0x000fe20004000000 */
[----:B------:R-:W-:Y:S01]  /*f900*/  FFMA.FTZ R14, R174, -UR23, R241 ;  /* 0x80000017ae0e7c23 */ /* 0x000fe200080100f1 */
[----:B------:R-:W-:Y:S01]  /*f910*/  ISETP.GE.AND P0, PT, R12, R232, PT ;  /* 0x000000e80c00720c */ /* 0x000fe20003f06270 */
[----:B---3--:R-:W-:Y:S01]  /*f920*/  FFMA.FTZ R8, R176, -UR23, R8 ;  /* 0x80000017b0087c23 */ /* 0x008fe20008010008 */
[-C--:B------:R-:W-:Y:S01]  /*f930*/  ISETP.LT.OR P6, PT, R13, R230.reuse, P6 ;  /* 0x000000e60d00720c */ /* 0x080fe200037c1670 */
[----:B------:R1:W2:Y:S01]  /*f940*/  MUFU.TANH R176, R192 ;  /* 0x000000c000b07308 */ /* 0x0002a20000002400 */
[----:B------:R-:W-:Y:S01]  /*f950*/  ISETP.LT.OR P0, PT, R12, R230, P0 ;  /* 0x000000e60c00720c */ /* 0x000fe20000701670 */
[----:B------:R-:W-:Y:S01]  /*f960*/  FFMA.FTZ R13, R172, -UR23, R236 ;  /* 0x80000017ac0d7c23 */ /* 0x000fe200080100ec */
[----:B------:R-:W-:Y:S01]  /*f970*/  FSEL R17, R8, -INF , !P1 ;  /* 0xff80000008117808 */ /* 0x000fe20004800000 */
[----:B------:R-:W-:Y:S01]  /*f980*/  FFMA.FTZ R8, R173, -UR23, R243 ;  /* 0x80000017ad087c23 */ /* 0x000fe200080100f3 */
[----:B------:R-:W-:-:S03]  /*f990*/  ISETP.GE.AND P1, PT, R12, R233, PT ;  /* 0x000000e90c00720c */ /* 0x000fc60003f26270 */
[----:B------:R3:W4:Y:S01]  /*f9a0*/  MUFU.TANH R174, R193 ;  /* 0x000000c100ae7308 */ /* 0x0007220000002400 */
[----:B------:R-:W-:Y:S01]  /*f9b0*/  ISETP.LT.OR P1, PT, R12, R231, P1 ;  /* 0x000000e70c00720c */ /* 0x000fe20000f21670 */
[----:B------:R-:W-:-:S03]  /*f9c0*/  FFMA.FTZ R12, R175, -UR23, R170 ;  /* 0x80000017af0c7c23 */ /* 0x000fc600080100aa */
[----:B------:R-:W-:Y:S02]  /*f9d0*/  FSEL R170, R14, -INF , !P1 ;  /* 0xff8000000eaa7808 */ /* 0x000fe40004800000 */
[C---:B------:R-:W-:Y:S02]  /*f9e0*/  ISETP.GE.AND P1, PT, R11.reuse, R232, PT ;  /* 0x000000e80b00720c */ /* 0x040fe40003f26270 */
[----:B-1----:R-:W-:Y:S01]  /*f9f0*/  FSEL R192, R12, -INF , !P6 ;  /* 0xff8000000cc07808 */ /* 0x002fe20007000000 */
[----:B------:R-:W-:Y:S01]  /*fa00*/  FMUL.FTZ R12, R186, c[0x0][0x2ec] ;  /* 0x0000bb00ba0c7a20 */ /* 0x000fe20000410000 */
[C---:B------:R-:W-:Y:S02]  /*fa10*/  ISETP.GE.AND P6, PT, R11.reuse, R233, PT ;  /* 0x000000e90b00720c */ /* 0x040fe40003fc6270 */
[C---:B------:R-:W-:Y:S02]  /*fa20*/  ISETP.LT.OR P1, PT, R11.reuse, R230, P1 ;  /* 0x000000e60b00720c */ /* 0x040fe40000f21670 */
[----:B------:R-:W-:Y:S01]  /*fa30*/  ISETP.LT.OR P6, PT, R11, R231, P6 ;  /* 0x000000e70b00720c */ /* 0x000fe200037c1670 */
[----:B------:R-:W-:Y:S01]  /*fa40*/  MUFU.TANH R12, R12 ;  /* 0x0000000c000c7308 */ /* 0x000fe20000002400 */
[----:B---3--:R-:W-:Y:S01]  /*fa50*/  FSEL R193, R8, -INF , !P0 ;  /* 0xff80000008c17808 */ /* 0x008fe20004000000 */
[----:B------:R-:W-:Y:S01]  /*fa60*/  FFMA.FTZ R8, R168, -UR23, R238 ;  /* 0x80000017a8087c23 */ /* 0x000fe200080100ee */
[----:B------:R-:W-:Y:S01]  /*fa70*/  FSEL R171, R13, -INF , !P6 ;  /* 0xff8000000dab7808 */ /* 0x000fe20007000000 */
[----:B------:R-:W-:Y:S01]  /*fa80*/  FMUL.FTZ R13, R184, c[0x0][0x2ec] ;  /* 0x0000bb00b80d7a20 */ /* 0x000fe20000410000 */
[C---:B------:R-:W-:Y:S01]  /*fa90*/  ISETP.GE.AND P0, PT, R10.reuse, R233, PT ;  /* 0x000000e90a00720c */ /* 0x040fe20003f06270 */
[----:B------:R-:W-:Y:S01]  /*faa0*/  FMUL.FTZ R11, R187, c[0x0][0x2ec] ;  /* 0x0000bb00bb0b7a20 */ /* 0x000fe20000410000 */
[----:B------:R-:W-:-:S02]  /*fab0*/  ISETP.GE.AND P6, PT, R10, R232, PT ;  /* 0x000000e80a00720c */ /* 0x000fc40003fc6270 */
[C---:B------:R-:W-:Y:S01]  /*fac0*/  ISETP.LT.OR P0, PT, R10.reuse, R231, P0 ;  /* 0x000000e70a00720c */ /* 0x040fe20000701670 */
[----:B------:R-:W1:Y:S01]  /*fad0*/  MUFU.TANH R13, R13 ;  /* 0x0000000d000d7308 */ /* 0x000e620000002400 */
[----:B------:R-:W-:Y:S01]  /*fae0*/  ISETP.LT.OR P6, PT, R10, R230, P6 ;  /* 0x000000e60a00720c */ /* 0x000fe200037c1670 */
[----:B------:R-:W-:Y:S01]  /*faf0*/  FFMA.FTZ R10, R135, -UR23, R237 ;  /* 0x80000017870a7c23 */ /* 0x000fe200080100ed */
[----:B------:R-:W-:Y:S01]  /*fb00*/  FSEL R168, R8, -INF , !P1 ;  /* 0xff80000008a87808 */ /* 0x000fe20004800000 */
[----:B------:R-:W-:Y:S01]  /*fb10*/  FFMA.FTZ R8, R134, -UR23, R239 ;  /* 0x8000001786087c23 */ /* 0x000fe200080100ef */
[C---:B------:R-:W-:Y:S02]  /*fb20*/  ISETP.GE.AND P1, PT, R9.reuse, R233, PT ;  /* 0x000000e90900720c */ /* 0x040fe40003f26270 */
[----:B------:R-:W-:Y:S01]  /*fb30*/  FSEL R135, R10, -INF , !P0 ;  /* 0xff8000000a877808 */ /* 0x000fe20004000000 */
[----:B------:R-:W-:Y:S01]  /*fb40*/  FMUL.FTZ R10, R180, c[0x0][0x2ec] ;  /* 0x0000bb00b40a7a20 */ /* 0x000fe20000410000 */
[C---:B------:R-:W-:Y:S01]  /*fb50*/  ISETP.GE.AND P0, PT, R9.reuse, R232, PT ;  /* 0x000000e80900720c */ /* 0x040fe20003f06270 */
[----:B------:R-:W3:Y:S01]  /*fb60*/  MUFU.TANH R11, R11 ;  /* 0x0000000b000b7308 */ /* 0x000ee20000002400 */
[----:B------:R-:W-:-:S02]  /*fb70*/  ISETP.LT.OR P1, PT, R9, R231, P1 ;  /* 0x000000e70900720c */ /* 0x000fc40000f21670 */
[----:B------:R-:W-:Y:S01]  /*fb80*/  ISETP.LT.OR P0, PT, R9, R230, P0 ;  /* 0x000000e60900720c */ /* 0x000fe20000701670 */
[----:B--2---:R-:W-:Y:S01]  /*fb90*/  FFMA.FTZ R9, R133, -UR23, R176 ;  /* 0x8000001785097c23 */ /* 0x004fe200080100b0 */
[----:B------:R-:W-:Y:S01]  /*fba0*/  FSEL R134, R8, -INF , !P6 ;  /* 0xff80000008867808 */ /* 0x000fe20007000000 */
[----:B------:R-:W-:Y:S01]  /*fbb0*/  FFMA.FTZ R8, R132, -UR23, R194 ;  /* 0x8000001784087c23 */ /* 0x000fe200080100c2 */
[-C--:B------:R-:W-:Y:S01]  /*fbc0*/  ISETP.GE.AND P6, PT, R7, R233.reuse, PT ;  /* 0x000000e90700720c */ /* 0x080fe20003fc6270 */
[----:B------:R-:W-:Y:S01]  /*fbd0*/  MUFU.TANH R10, R10 ;  /* 0x0000000a000a7308 */ /* 0x000fe20000002400 */
[----:B------:R-:W-:Y:S01]  /*fbe0*/  FSEL R235, R9, -INF , !P1 ;  /* 0xff80000009eb7808 */ /* 0x000fe20004800000 */
[----:B----4-:R-:W-:Y:S01]  /*fbf0*/  FFMA.FTZ R9, R35, -UR23, R174 ;  /* 0x8000001723097c23 */ /* 0x010fe200080100ae */
[----:B------:R-:W-:Y:S02]  /*fc00*/  ISETP.GE.AND P1, PT, R7, R232, PT ;  /* 0x000000e80700720c */ /* 0x000fe40003f26270 */
[----:B------:R-:W-:Y:S01]  /*fc10*/  FSEL R186, R8, -INF , !P0 ;  /* 0xff80000008ba7808 */ /* 0x000fe20004000000 */
[----:B------:R-:W-:Y:S01]  /*fc20*/  FFMA.FTZ R8, R33, -UR23, R188 ;  /* 0x8000001721087c23 */ /* 0x000fe200080100bc */
[----:B------:R-:W-:-:S02]  /*fc30*/  ISETP.GE.AND P0, PT, R6, R233, PT ;  /* 0x000000e90600720c */ /* 0x000fc40003f06270 */
[CC--:B------:R-:W-:Y:S02]  /*fc40*/  ISETP.LT.OR P6, PT, R7.reuse, R231.reuse, P6 ;  /* 0x000000e70700720c */ /* 0x0c0fe400037c1670 */
[----:B------:R-:W-:Y:S01]  /*fc50*/  ISETP.LT.OR P1, PT, R7, R230, P1 ;  /* 0x000000e60700720c */ /* 0x000fe20000f21670 */
[----:B------:R-:W-:Y:S01]  /*fc60*/  FFMA.FTZ R7, R34, -UR23, R195 ;  /* 0x8000001722077c23 */ /* 0x000fe200080100c3 */
[----:B------:R-:W-:Y:S02]  /*fc70*/  ISETP.LT.OR P0, PT, R6, R231, P0 ;  /* 0x000000e70600720c */ /* 0x000fe40000701670 */
[----:B------:R-:W-:Y:S01]  /*fc80*/  FSEL R195, R9, -INF , !P6 ;  /* 0xff80000009c37808 */ /* 0x000fe20007000000 */
[----:B------:R-:W-:Y:S01]  /*fc90*/  FMUL.FTZ R9, R182, c[0x0][0x2ec] ;  /* 0x0000bb00b6097a20 */ /* 0x000fe20000410000 */
[----:B------:R-:W-:Y:S01]  /*fca0*/  FSEL R249, R7, -INF , !P1 ;  /* 0xff80000007f97808 */ /* 0x000fe20004800000 */
[----:B------:R-:W-:Y:S01]  /*fcb0*/  FFMA.FTZ R7, R30, -UR23, R191 ;  /* 0x800000171e077c23 */ /* 0x000fe200080100bf */
[----:B------:R-:W-:Y:S01]  /*fcc0*/  FSEL R234, R8, -INF , !P0 ;  /* 0xff80000008ea7808 */ /* 0x000fe20004000000 */
[----:B-1----:R-:W-:Y:S01]  /*fcd0*/  FFMA.FTZ R8, R28, -UR23, R13 ;  /* 0x800000171c087c23 */ /* 0x002fe2000801000d */
[C---:B------:R-:W-:Y:S01]  /*fce0*/  ISETP.GE.AND P1, PT, R5.reuse, R233, PT ;  /* 0x000000e90500720c */ /* 0x040fe20003f26270 */
[----:B------:R-:W1:Y:S01]  /*fcf0*/  MUFU.TANH R9, R9 ;  /* 0x0000000900097308 */ /* 0x000e620000002400 */
[----:B------:R-:W-:-:S02]  /*fd00*/  ISETP.GE.AND P0, PT, R5, R232, PT ;  /* 0x000000e80500720c */ /* 0x000fc40003f06270 */
[----:B------:R-:W-:Y:S02]  /*fd10*/  ISETP.GE.AND P6, PT, R6, R232, PT ;  /* 0x000000e80600720c */ /* 0x000fe40003fc6270 */
[C---:B------:R-:W-:Y:S02]  /*fd20*/  ISETP.LT.OR P1, PT, R5.reuse, R231, P1 ;  /* 0x000000e70500720c */ /* 0x040fe40000f21670 */
[-C--:B------:R-:W-:Y:S01]  /*fd30*/  ISETP.LT.OR P0, PT, R5, R230.reuse, P0 ;  /* 0x000000e60500720c */ /* 0x080fe20000701670 */
[----:B------:R-:W-:Y:S01]  /*fd40*/  FFMA.FTZ R5, R32, -UR23, R190 ;  /* 0x8000001720057c23 */ /* 0x000fe200080100be */
[----:B------:R-:W-:Y:S01]  /*fd50*/  ISETP.LT.OR P6, PT, R6, R230, P6 ;  /* 0x000000e60600720c */ /* 0x000fe200037c1670 */
[----:B------:R-:W-:Y:S01]  /*fd60*/  FFMA.FTZ R6, R31, -UR23, R189 ;  /* 0x800000171f067c23 */ /* 0x000fe200080100bd */
[----:B------:R-:W-:Y:S02]  /*fd70*/  FSEL R252, R7, -INF , !P0 ;  /* 0xff80000007fc7808 */ /* 0x000fe40004000000 */
[----:B------:R-:W-:Y:S01]  /*fd80*/  FSEL R184, R5, -INF , !P6 ;  /* 0xff80000005b87808 */ /* 0x000fe20007000000 */
[----:B------:R-:W-:Y:S01]  /*fd90*/  IMAD.IADD R5, R228, 0x1, -R0 ;  /* 0x00000001e4057824 */ /* 0x000fe200078e0a00 */
[----:B------:R-:W-:-:S02]  /*fda0*/  ISETP.GE.AND P6, PT, R4, R233, PT ;  /* 0x000000e90400720c */ /* 0x000fc40003fc6270 */
[----:B------:R-:W-:Y:S02]  /*fdb0*/  ISETP.GE.AND P0, PT, R3, R233, PT ;  /* 0x000000e90300720c */ /* 0x000fe40003f06270 */
[----:B------:R-:W-:Y:S02]  /*fdc0*/  ISETP.LT.OR P6, PT, R4, R231, P6 ;  /* 0x000000e70400720c */ /* 0x000fe400037c1670 */
[----:B------:R-:W-:Y:S01]  /*fdd0*/  FSEL R194, R6, -INF , !P1 ;  /* 0xff80000006c27808 */ /* 0x000fe20004800000 */
[----:B------:R-:W-:Y:S01]  /*fde0*/  FFMA.FTZ R6, R27, -UR23, R185 ;  /* 0x800000171b067c23 */ /* 0x000fe200080100b9 */
[----:B------:R-:W-:Y:S01]  /*fdf0*/  FSEL R196, R8, -INF , !P6 ;  /* 0xff80000008c47808 */ /* 0x000fe20007000000 */
[----:B------:R-:W-:Y:S01]  /*fe00*/  FMUL.FTZ R8, R181, c[0x0][0x2ec] ;  /* 0x0000bb00b5087a20 */ /* 0x000fe20000410000 */
[-C--:B------:R-:W-:Y:S02]  /*fe10*/  ISETP.GE.AND P6, PT, R3, R232.reuse, PT ;  /* 0x000000e80300720c */ /* 0x080fe40003fc6270 */
[----:B------:R-:W-:-:S02]  /*fe20*/  ISETP.GE.AND P1, PT, R4, R232, PT ;  /* 0x000000e80400720c */ /* 0x000fc40003f26270 */
[C---:B------:R-:W-:Y:S01]  /*fe30*/  ISETP.LT.OR P0, PT, R3.reuse, R231, P0 ;  /* 0x000000e70300720c */ /* 0x040fe20000701670 */
[----:B------:R-:W2:Y:S01]  /*fe40*/  MUFU.TANH R8, R8 ;  /* 0x0000000800087308 */ /* 0x000ea20000002400 */
[-C--:B------:R-:W-:Y:S01]  /*fe50*/  ISETP.LT.OR P6, PT, R3, R230.reuse, P6 ;  /* 0x000000e60300720c */ /* 0x080fe200037c1670 */
[----:B------:R-:W-:Y:S01]  /*fe60*/  FFMA.FTZ R3, R29, -UR23, R12 ;  /* 0x800000171d037c23 */ /* 0x000fe2000801000c */
[----:B------:R-:W-:Y:S01]  /*fe70*/  ISETP.LT.OR P1, PT, R4, R230, P1 ;  /* 0x000000e60400720c */ /* 0x000fe20000f21670 */
[----:B---3--:R-:W-:Y:S01]  /*fe80*/  FFMA.FTZ R4, R23, -UR23, R11 ;  /* 0x8000001717047c23 */ /* 0x008fe2000801000b */
[----:B------:R-:W-:Y:S02]  /*fe90*/  IABS R5, R5 ;  /* 0x0000000500057213 */ /* 0x000fe40000000000 */
[----:B------:R-:W-:Y:S02]  /*fea0*/  FSEL R236, R6, -INF , !P0 ;  /* 0xff80000006ec7808 */ /* 0x000fe40004000000 */
[C---:B------:R-:W-:Y:S01]  /*feb0*/  ISETP.GE.AND P0, PT, R2.reuse, R232, PT ;  /* 0x000000e80200720c */ /* 0x040fe20003f06270 */
[----:B------:R3:W-:Y:S01]  /*fec0*/  I2F R7, R5 ;  /* 0x0000000500077306 */ /* 0x0007e20000201400 */
[----:B------:R-:W-:Y:S01]  /*fed0*/  FSEL R246, R3, -INF , !P1 ;  /* 0xff80000003f67808 */ /* 0x000fe20004800000 */
[----:B-1----:R-:W-:Y:S01]  /*fee0*/  FFMA.FTZ R3, R19, -UR23, R9 ;  /* 0x8000001713037c23 */ /* 0x002fe20008010009 */
[----:B------:R-:W-:-:S02]  /*fef0*/  ISETP.LT.OR P0, PT, R2, R230, P0 ;  /* 0x000000e60200720c */ /* 0x000fc40000701670 */
[C---:B------:R-:W-:Y:S02]  /*ff00*/  ISETP.GE.AND P1, PT, R2.reuse, R233, PT ;  /* 0x000000e90200720c */ /* 0x040fe40003f26270 */
[----:B------:R-:W-:Y:S01]  /*ff10*/  FSEL R177, R3, -INF , !P0 ;  /* 0xff80000003b17808 */ /* 0x000fe20004000000 */
[----:B------:R-:W1:Y:S01]  /*ff20*/  MUFU.TANH R6, R183 ;  /* 0x000000b700067308 */ /* 0x000e620000002400 */
[----:B------:R-:W-:Y:S01]  /*ff30*/  ISETP.LT.OR P1, PT, R2, R231, P1 ;  /* 0x000000e70200720c */ /* 0x000fe20000f21670 */
[----:B--2---:R-:W-:Y:S01]  /*ff40*/  FFMA.FTZ R2, R18, -UR23, R8 ;  /* 0x8000001712027c23 */ /* 0x004fe20008010008 */
[----:B------:R-:W-:Y:S02]  /*ff50*/  PLOP3.LUT P0, PT, PT, PT, UP0, 0x80, 0x0 ;  /* 0x000000000000781c */ /* 0x000fe40003f0f008 */
[----:B------:R-:W-:Y:S02]  /*ff60*/  FSEL R248, R4, -INF , !P6 ;  /* 0xff80000004f87808 */ /* 0x000fe40007000000 */
[----:B------:R-:W-:Y:S01]  /*ff70*/  ISETP.GE.AND P6, PT, R0, R233, PT ;  /* 0x000000e90000720c */ /* 0x000fe20003fc6270 */
[----:B---3--:R-:W-:-:S03]  /*ff80*/  FFMA.FTZ R5, R20, -UR23, R10 ;  /* 0x8000001714057c23 */ /* 0x008fc6000801000a */
[C---:B------:R-:W-:Y:S02]  /*ff90*/  ISETP.LT.OR P6, PT, R0.reuse, R231, P6 ;  /* 0x000000e70000720c */ /* 0x040fe400037c1670 */
[----:B------:R-:W-:Y:S02]  /*ffa0*/  FSEL R178, R5, -INF , !P1 ;  /* 0xff80000005b27808 */ /* 0x000fe40004800000 */
[----:B------:R-:W-:Y:S02]  /*ffb0*/  ISETP.GE.AND P1, PT, R0, R232, PT ;  /* 0x000000e80000720c */ /* 0x000fe40003f26270 */
[----:B------:R-:W-:Y:S02]  /*ffc0*/  FSEL R245, R2, -INF , !P6 ;  /* 0xff80000002f57808 */ /* 0x000fe40007000000 */
[----:B------:R-:W-:Y:S01]  /*ffd0*/  ISETP.LT.OR P1, PT, R0, R230, P1 ;  /* 0x000000e60000720c */ /* 0x000fe20000f21670 */
[----:B-1----:R-:W-:-:S05]  /*ffe0*/  FFMA.FTZ R0, R7, -UR23, R6 ;  /* 0x8000001707007c23 */ /* 0x002fca0008010006 */
        /* <DEDUP_REMOVED lines=76> */
.L_x_2006:
[----:B------:R-:W-:Y:S05]  /*104b0*/  BSYNC B0 ;  /* 0x0000000000007941 */ /* 0x000fea0003800000 */
.L_x_2005:
[----:B------:R-:W0:Y:S02]  /*104c0*/  LDGDEPBAR ;  /* 0x00000000000079af */ /* 0x000e240000000000 */
.L_x_2004:
        /* <DEDUP_REMOVED lines=57> */
[----:B------:R-:W-:Y:S01]  /*10860*/  LDSM.16.MT88.4 R20, [R202+0x18000] ;  /* 0x01800000ca14783b */ /* 0x000fe20000004200 */
        /* <DEDUP_REMOVED lines=8> */
[----:B------:R-:W1:Y:S01]  /*108f0*/  LDSM.16.MT88.4 R12, [R201+0x18000] ;  /* 0x01800000c90c783b */ /* 0x000e620000004200 */
[-C--:B------:R-:W-:Y:S01]  /*10900*/  FMUL.FTZ R144, R144, R8.reuse ;  /* 0x0000000890907220 */ /* 0x080fe20000410000 */
[----:B------:R-:W2:Y:S01]  /*10910*/  MUFU.EX2 R173, R3 ;  /* 0x0000000300ad7308 */ /* 0x000ea20000000800 */
[-C--:B------:R-:W-:Y:S02]  /*10920*/  FMUL.FTZ R145, R145, R8.reuse ;  /* 0x0000000891917220 */ /* 0x080fe40000410000 */
[-C--:B------:R-:W-:Y:S02]  /*10930*/  FMUL.FTZ R148, R148, R8.reuse ;  /* 0x0000000894947220 */ /* 0x080fe40000410000 */
[-C--:B------:R-:W-:Y:S02]  /*10940*/  FMUL.FTZ R149, R149, R8.reuse ;  /* 0x0000000895957220 */ /* 0x080fe40000410000 */
[-C--:B------:R-:W-:Y:S02]  /*10950*/  FMUL.FTZ R152, R152, R8.reuse ;  /* 0x0000000898987220 */ /* 0x080fe40000410000 */
[----:B------:R-:W-:-:S02]  /*10960*/  FMUL.FTZ R153, R153, R8 ;  /* 0x0000000899997220 */ /* 0x000fc40000410000 */
[-C--:B------:R-:W-:Y:S02]  /*10970*/  FMUL.FTZ R156, R156, R8.reuse ;  /* 0x000000089c9c7220 */ /* 0x080fe40000410000 */
[-C--:B------:R-:W-:Y:S02]  /*10980*/  FMUL.FTZ R157, R157, R8.reuse ;  /* 0x000000089d9d7220 */ /* 0x080fe40000410000 */
[-C--:B------:R-:W-:Y:S01]  /*10990*/  FMUL.FTZ R160, R160, R8.reuse ;  /* 0x00000008a0a07220 */ /* 0x080fe20000410000 */
[----:B--2---:R-:W-:Y:S01]  /*109a0*/  F2FP.BF16.PACK_AB R6, R173, R183 ;  /* 0x000000b7ad06723e */ /* 0x004fe200000010ff */
        /* <DEDUP_REMOVED lines=11> */
[----:B--2---:R-:W-:Y:S02]  /*10a60*/  FFMA.FTZ R3, R26, c[0x0][0x23c], -R0 ;  /* 0x00008f001a037a23 */ /* 0x004fe40000010800 */
[-C--:B------:R-:W-:Y:S02]  /*10a70*/  FMUL.FTZ R40, R40, R8.reuse ;  /* 0x0000000828287220 */ /* 0x080fe40000410000 */
[----:B------:R-:W2:Y:S01]  /*10a80*/  MUFU.EX2 R182, R3 ;  /* 0x0000000300b67308 */ /* 0x000ea20000000800 */
        /* <DEDUP_REMOVED lines=8> */
[----:B--2---:R-:W-:Y:S01]  /*10b10*/  F2FP.BF16.PACK_AB R5, R182, R181 ;  /* 0x000000b5b605723e */ /* 0x004fe200000010ff */
        /* <DEDUP_REMOVED lines=11> */
[----:B--2---:R-:W-:Y:S02]  /*10bd0*/  FFMA.FTZ R3, R17, c[0x0][0x23c], -R0 ;  /* 0x00008f0011037a23 */ /* 0x004fe40000010800 */
[----:B------:R-:W2:Y:S01]  /*10be0*/  LDSM.16.MT88.4 R16, [R204+0x18000] ;  /* 0x01800000cc10783b */ /* 0x000ea20000004200 */
[-C--:B------:R-:W-:Y:S01]  /*10bf0*/  FMUL.FTZ R84, R84, R8.reuse ;  /* 0x0000000854547220 */ /* 0x080fe20000410000 */
[----:B------:R-:W3:Y:S01]  /*10c00*/  MUFU.EX2 R174, R3 ;  /* 0x0000000300ae7308 */ /* 0x000ee20000000800 */
        /* <DEDUP_REMOVED lines=8> */
[----:B---3--:R-:W-:Y:S01]  /*10c90*/  F2FP.BF16.PACK_AB R7, R174, R172 ;  /* 0x000000acae07723e */ /* 0x008fe200000010ff */
[----:B------:R-:W-:Y:S01]  /*10ca0*/  FADD.FTZ R3, R251, -R4 ;  /* 0x80000004fb037221 */ /* 0x000fe20000010000 */
[----:B------:R-:W-:Y:S01]  /*10cb0*/  F2FP.BF16.PACK_AB R4, R180, R175 ;  /* 0x000000afb404723e */ /* 0x000fe200000010ff */
[-C--:B------:R-:W-:Y:S02]  /*10cc0*/  FMUL.FTZ R93, R93, R8.reuse ;  /* 0x000000085d5d7220 */ /* 0x080fe40000410000 */
[----:B------:R-:W-:Y:S02]  /*10cd0*/  FMUL.FTZ R3, R3, c[0x0][0x23c] ;  /* 0x00008f0003037a20 */ /* 0x000fe40000410000 */
[-C--:B------:R-:W-:Y:S02]  /*10ce0*/  FMUL.FTZ R96, R96, R8.reuse ;  /* 0x0000000860607220 */ /* 0x080fe40000410000 */
[----:B------:R-:W-:-:S02]  /*10cf0*/  FMUL.FTZ R97, R97, R8 ;  /* 0x0000000861617220 */ /* 0x000fc40000410000 */
[----:B------:R-:W3:Y:S01]  /*10d00*/  MUFU.EX2 R3, R3 ;  /* 0x0000000300037308 */ /* 0x000ee20000000800 */
        /* <DEDUP_REMOVED lines=8> */
[-C--:B---3--:R-:W-:Y:S02]  /*10d90*/  FMUL.FTZ R138, R138, R3.reuse ;  /* 0x000000038a8a7220 */ /* 0x088fe40000410000 */
[-C--:B------:R-:W-:Y:S02]  /*10da0*/  FMUL.FTZ R139, R139, R3.reuse ;  /* 0x000000038b8b7220 */ /* 0x080fe40000410000 */
        /* <DEDUP_REMOVED lines=15> */
[----:B------:R-:W-:Y:S01]  /*10ea0*/  MOV R143, R174 ;  /* 0x000000ae008f7202 */ /* 0x000fe20000000f00 */
[-C--:B------:R-:W-:Y:S02]  /*10eb0*/  FMUL.FTZ R166, R166, R3.reuse ;  /* 0x00000003a6a67220 */ /* 0x080fe40000410000 */
[----:B------:R-:W-:-:S02]  /*10ec0*/  FMUL.FTZ R167, R167, R3 ;  /* 0x00000003a7a77220 */ /* 0x000fc40000410000 */
[-C--:B------:R-:W-:Y:S01]  /*10ed0*/  FMUL.FTZ R38, R38, R3.reuse ;  /* 0x0000000326267220 */ /* 0x080fe20000410000 */
[C---:B------:R-:W-:Y:S01]  /*10ee0*/  HMMA.16816.F32.BF16 R20, R4.reuse, R22, R148 ;  /* 0x000000160414723c */ /* 0x040fe20000041894 */
[-C--:B------:R-:W-:Y:S02]  /*10ef0*/  FMUL.FTZ R39, R39, R3.reuse ;  /* 0x0000000327277220 */ /* 0x080fe40000410000 */
[-C--:B------:R-:W-:Y:S02]  /*10f00*/  FMUL.FTZ R46, R46, R3.reuse ;  /* 0x000000032e2e7220 */ /* 0x080fe40000410000 */
[-C--:B------:R-:W-:Y:S02]  /*10f10*/  FMUL.FTZ R47, R47, R3.reuse ;  /* 0x000000032f2f7220 */ /* 0x080fe40000410000 */
[----:B------:R-:W-:Y:S01]  /*10f20*/  FMUL.FTZ R50, R50, R3 ;  /* 0x0000000332327220 */ /* 0x000fe20000410000 */
[----:B------:R-:W-:Y:S01]  /*10f30*/  MOV R26, R28 ;  /* 0x0000001c001a7202 */ /* 0x000fe20000000f00 */
[C---:B--2---:R-:W-:Y:S01]  /*10f40*/  HMMA.16816.F32.BF16 R248, R4.reuse, R18, R156 ;  /* 0x0000001204f8723c */ /* 0x044fe2000004189c */
        /* <DEDUP_REMOVED lines=14> */
[----:B------:R-:W1:Y:S01]  /*11030*/  LDSM.16.MT88.4 R12, [R203+0x18000] ;  /* 0x01800000cb0c783b */ /* 0x000e620000004200 */
        /* <DEDUP_REMOVED lines=8> */
[----:B------:R-:W-:Y:S01]  /*110c0*/  HMMA.16816.F32.BF16 R20, R4, R16, R152 ;  /* 0x000000100414723c */ /* 0x000fe20000041898 */
[----:B------:R-:W-:Y:S01]  /*110d0*/  LDSM.16.MT88.4 R16, [R202+0x1a000] ;  /* 0x01a00000ca10783b */ /* 0x000fe20000004200 */
        /* <DEDUP_REMOVED lines=19> */
[----:B------:R-:W1:Y:S01]  /*11210*/  LDSM.16.MT88.4 R20, [R201+0x1a000] ;  /* 0x01a00000c914783b */ /* 0x000e620000004200 */
[----:B------:R-:W-:-:S02]  /*11220*/  FMUL.FTZ R90, R90, R3 ;  /* 0x000000035a5a7220 */ /* 0x000fc40000410000 */
[-C--:B------:R-:W-:Y:S02]  /*11230*/  FMUL.FTZ R91, R91, R3.reuse ;  /* 0x000000035b5b7220 */ /* 0x080fe40000410000 */
[-C--:B------:R-:W-:Y:S02]  /*11240*/  FMUL.FTZ R94, R94, R3.reuse ;  /* 0x000000035e5e7220 */ /* 0x080fe40000410000 */
[----:B------:R-:W-:Y:S01]  /*11250*/  HMMA.16816.F32.BF16 R240, R4, R14, R164 ;  /* 0x0000000e04f0723c */ /* 0x000fe200000418a4 */
[----:B------:R-:W2:Y:S01]  /*11260*/  LDSM.16.MT88.4 R12, [R204+0x1a000] ;  /* 0x01a00000cc0c783b */ /* 0x000ea20000004200 */
        /* <DEDUP_REMOVED lines=20> */
[----:B------:R-:W-:Y:S01]  /*113b0*/  MOV R38, R247 ;  /* 0x000000f700267202 */ /* 0x000fe20000000f00 */
[----:B--2---:R-:W-:Y:S01]  /*113c0*/  HMMA.16816.F32.BF16 R188, R4, R12, R52 ;  /* 0x0000000c04bc723c */ /* 0x004fe20000041834 */
[----:B------:R-:W-:Y:S01]  /*113d0*/  MOV R37, R246 ;  /* 0x000000f600257202 */ /* 0x000fe20000000f00 */
[----:B------:R-:W-:Y:S01]  /*113e0*/  FFMA.FTZ R10, R10, c[0x0][0x23c], -R0 ;  /* 0x00008f000a0a7a23 */ /* 0x000fe20000010800 */
[----:B------:R-:W-:-:S02]  /*113f0*/  MOV R36, R245 ;  /* 0x000000f500247202 */ /* 0x000fc40000000f00 */
[----:B------:R-:W-:Y:S02]  /*11400*/  MOV R39, R196 ;  /* 0x000000c400277202 */ /* 0x000fe40000000f00 */
[----:B------:R-:W-:Y:S01]  /*11410*/  MOV R55, R177 ;  /* 0x000000b100377202 */ /* 0x000fe20000000f00 */
[----:B------:R-:W-:Y:S01]  /*11420*/  HMMA.16816.F32.BF16 R244, R4, R16, R44 ;  /* 0x0000001004f4723c */ /* 0x000fe2000004182c */
[----:B------:R-:W-:-:S06]  /*11430*/  MOV R54, R179 ;  /* 0x000000b300367202 */ /* 0x000fcc0000000f00 */
[----:B------:R-:W-:Y:S01]  /*11440*/  MOV R46, R236 ;  /* 0x000000ec002e7202 */ /* 0x000fe20000000f00 */
        /* <DEDUP_REMOVED lines=9> */
[----:B------:R-:W-:Y:S01]  /*114e0*/  MOV R43, R142 ;  /* 0x0000008e002b7202 */ /* 0x000fe20000000f00 */
[----:B------:R-:W-:Y:S01]  /*114f0*/  IMAD.MOV.U32 R48, RZ, RZ, R180 ;  /* 0x000000ffff307224 */ /* 0x000fe200078e00b4 */
[----:B------:R-:W-:Y:S02]  /*11500*/  MOV R50, R186 ;  /* 0x000000ba00327202 */ /* 0x000fe40000000f00 */
[----:B------:R-:W-:Y:S02]  /*11510*/  MOV R49, R184 ;  /* 0x000000b800317202 */ /* 0x000fe40000000f00 */
[----:B------:R-:W-:Y:S01]  /*11520*/  HMMA.16816.F32.BF16 R184, R4, R14, R56 ;  /* 0x0000000e04b8723c */ /* 0x000fe20000041838 */
[----:B------:R-:W3:Y:S01]  /*11530*/  LDSM.16.MT88.4 R12, [R202+0x1c000] ;  /* 0x01c00000ca0c783b */ /* 0x000ee20000004200 */
[----:B------:R-:W-:-:S02]  /*11540*/  MOV R51, R181 ;  /* 0x000000b500337202 */ /* 0x000fc40000000f00 */
[----:B------:R-:W-:Y:S02]  /*11550*/  MOV R41, R141 ;  /* 0x0000008d00297202 */ /* 0x000fe40000000f00 */
[----:B------:R-:W-:Y:S02]  /*11560*/  MOV R40, R175 ;  /* 0x000000af00287202 */ /* 0x000fe40000000f00 */
[----:B------:R-:W-:Y:S02]  /*11570*/  MOV R142, R173 ;  /* 0x000000ad008e7202 */ /* 0x000fe40000000f00 */
[----:B------:R-:W-:Y:S02]  /*11580*/  MOV R141, R172 ;  /* 0x000000ac008d7202 */ /* 0x000fe40000000f00 */
[----:B------:R-:W-:Y:S02]  /*11590*/  MOV R59, R55 ;  /* 0x00000037003b7202 */ /* 0x000fe40000000f00 */
[----:B------:R-:W-:-:S02]  /*115a0*/  MOV R52, R48 ;  /* 0x0000003000347202 */ /* 0x000fc40000000f00 */
[----:B------:R-:W-:Y:S02]  /*115b0*/  MOV R53, R49 ;  /* 0x0000003100357202 */ /* 0x000fe40000000f00 */
[----:B------:R-:W-:Y:S02]  /*115c0*/  MOV R55, R51 ;  /* 0x0000003300377202 */ /* 0x000fe40000000f00 */
[----:B------:R-:W-:Y:S01]  /*115d0*/  MOV R48, R44 ;  /* 0x0000002c00307202 */ /* 0x000fe20000000f00 */
[----:B-1----:R-:W-:Y:S01]  /*115e0*/  HMMA.16816.F32.BF16 R180, R4, R20, R60 ;  /* 0x0000001404b4723c */ /* 0x002fe2000004183c */
[----:B------:R-:W-:Y:S02]  /*115f0*/  MOV R49, R45 ;  /* 0x0000002d00317202 */ /* 0x000fe40000000f00 */
[----:B------:R-:W-:Y:S02]  /*11600*/  MOV R51, R36 ;  /* 0x0000002400337202 */ /* 0x000fe40000000f00 */
[----:B------:R-:W-:-:S02]  /*11610*/  MOV R44, R37 ;  /* 0x00000025002c7202 */ /* 0x000fc40000000f00 */
[----:B------:R-:W-:Y:S01]  /*11620*/  MOV R45, R38 ;  /* 0x00000026002d7202 */ /* 0x000fe20000000f00 */
[C---:B------:R-:W-:Y:S01]  /*11630*/  HMMA.16816.F32.BF16 R176, R4.reuse, R22, R64 ;  /* 0x0000001604b0723c */ /* 0x040fe20000041840 */
[----:B------:R-:W1:Y:S01]  /*11640*/  LDSM.16.MT88.4 R20, [R204+0x1c000] ;  /* 0x01c00000cc14783b */ /* 0x000e620000004200 */
[----:B------:R-:W-:Y:S02]  /*11650*/  MOV R36, R151 ;  /* 0x0000009700247202 */ /* 0x000fe40000000f00 */
[----:B------:R-:W-:Y:S02]  /*11660*/  MOV R37, R150 ;  /* 0x0000009600257202 */ /* 0x000fe40000000f00 */
[----:B------:R-:W-:Y:S02]  /*11670*/  MOV R38, R149 ;  /* 0x0000009500267202 */ /* 0x000fe40000000f00 */
[----:B--2---:R-:W-:Y:S01]  /*11680*/  HMMA.16816.F32.BF16 R172, R4, R16, R68 ;  /* 0x0000001004ac723c */ /* 0x004fe20000041844 */
[----:B------:R-:W-:-:S02]  /*11690*/  MOV R56, R55 ;  /* 0x0000003700387202 */ /* 0x000fc40000000f00 */
[----:B------:R-:W-:Y:S01]  /*116a0*/  MOV R55, R9 ;  /* 0x0000000900377202 */ /* 0x000fe20000000f00 */
[----:B------:R-:W-:Y:S01]  /*116b0*/  FFMA.FTZ R9, R169, c[0x0][0x23c], -R2 ;  /* 0x00008f00a9097a23 */ /* 0x000fe20000010802 */
[----:B------:R-:W-:Y:S02]  /*116c0*/  MOV R67, R44 ;  /* 0x0000002c00437202 */ /* 0x000fe40000000f00 */
[----:B------:R-:W-:Y:S01]  /*116d0*/  MOV R66, R45 ;  /* 0x0000002d00427202 */ /* 0x000fe20000000f00 */
[----:B---3--:R-:W-:Y:S01]  /*116e0*/  HMMA.16816.F32.BF16 R164, R4, R12, R76 ;  /* 0x0000000c04a4723c */ /* 0x008fe2000004184c */
[----:B------:R2:W-:Y:S01]  /*116f0*/  MUFU.EX2 R78, R9 ;  /* 0x00000009004e7308 */ /* 0x0005e20000000800 */
[----:B------:R-:W-:Y:S01]  /*11700*/  MOV R71, R40 ;  /* 0x0000002800477202 */ /* 0x000fe20000000f00 */
[----:B------:R-:W-:Y:S01]  /*11710*/  IMAD.MOV.U32 R45, RZ, RZ, R42 ;  /* 0x000000ffff2d7224 */ /* 0x000fe200078e002a */
[----:B------:R-:W-:Y:S02]  /*11720*/  MOV R44, R41 ;  /* 0x00000029002c7202 */ /* 0x000fe40000000f00 */
[----:B------:R-:W-:-:S02]  /*11730*/  MOV R58, R53 ;  /* 0x00000035003a7202 */ /* 0x000fc40000000f00 */
[C---:B------:R-:W-:Y:S01]  /*11740*/  HMMA.16816.F32.BF16 R156, R4.reuse, R14, R80 ;  /* 0x0000000e049c723c */ /* 0x040fe20000041850 */
[----:B------:R-:W3:Y:S01]  /*11750*/  LDSM.16.MT88.4 R12, [R201+0x1e000] ;  /* 0x01e00000c90c783b */ /* 0x000ee20000004200 */
[----:B------:R-:W-:Y:S02]  /*11760*/  MOV R60, R51 ;  /* 0x00000033003c7202 */ /* 0x000fe40000000f00 */
[----:B------:R-:W-:Y:S02]  /*11770*/  MOV R51, R27 ;  /* 0x0000001b00337202 */ /* 0x000fe40000000f00 */
[----:B------:R-:W-:Y:S02]  /*11780*/  MOV R53, R25 ;  /* 0x0000001900357202 */ /* 0x000fe40000000f00 */
[----:B------:R-:W-:Y:S01]  /*11790*/  HMMA.16816.F32.BF16 R144, R4, R18, R72 ;  /* 0x000000120490723c */ /* 0x000fe20000041848 */
[----:B------:R-:W4:Y:S01]  /*117a0*/  LDSM.16.MT88.4 R16, [R203+0x1c000] ;  /* 0x01c00000cb10783b */ /* 0x000f220000004200 */
[----:B--2---:R-:W-:Y:S01]  /*117b0*/  FFMA.FTZ R9, R170, c[0x0][0x23c], -R2 ;  /* 0x00008f00aa097a23 */ /* 0x004fe20000010802 */
[----:B------:R-:W-:-:S02]  /*117c0*/  MOV R63, R48 ;  /* 0x00000030003f7202 */ /* 0x000fc40000000f00 */
[----:B------:R-:W-:Y:S01]  /*117d0*/  MOV R62, R49 ;  /* 0x00000031003e7202 */ /* 0x000fe20000000f00 */
[----:B------:R2:W-:Y:S01]  /*117e0*/  MUFU.EX2 R76, R9 ;  /* 0x00000009004c7308 */ /* 0x0005e20000000800 */
[----:B------:R-:W-:Y:S01]  /*117f0*/  MOV R64, R47 ;  /* 0x0000002f00407202 */ /* 0x000fe20000000f00 */
[----:B-1----:R-:W-:Y:S01]  /*11800*/  HMMA.16816.F32.BF16 R152, R4, R20, R84 ;  /* 0x000000140498723c */ /* 0x002fe20000041854 */
[----:B------:R-:W-:Y:S02]  /*11810*/  MOV R75, R62 ;  /* 0x0000003e004b7202 */ /* 0x000fe40000000f00 */
[----:B------:R-:W-:Y:S02]  /*11820*/  MOV R74, R63 ;  /* 0x0000003f004a7202 */ /* 0x000fe40000000f00 */
[----:B------:R-:W-:Y:S02]  /*11830*/  MOV R47, R31 ;  /* 0x0000001f002f7202 */ /* 0x000fe40000000f00 */
[----:B------:R-:W-:-:S02]  /*11840*/  MOV R84, R54 ;  /* 0x0000003600547202 */ /* 0x000fc40000000f00 */
[----:B------:R-:W-:Y:S02]  /*11850*/  MOV R54, R50 ;  /* 0x0000003200367202 */ /* 0x000fe40000000f00 */
[----:B------:R-:W-:Y:S01]  /*11860*/  MOV R50, R46 ;  /* 0x0000002e00327202 */ /* 0x000fe20000000f00 */
[----:B------:R-:W-:Y:S01]  /*11870*/  IMAD.MOV.U32 R46, RZ, RZ, R39 ;  /* 0x000000ffff2e7224 */ /* 0x000fe200078e0027 */
[----:B------:R-:W-:Y:S01]  /*11880*/  MOV R39, R148 ;  /* 0x0000009400277202 */ /* 0x000fe20000000f00 */
[----:B--2---:R-:W-:Y:S01]  /*11890*/  FFMA.FTZ R9, R171, c[0x0][0x23c], -R2 ;  /* 0x00008f00ab097a23 */ /* 0x004fe20000010802 */
[----:B------:R-:W-:Y:S01]  /*118a0*/  HMMA.16816.F32.BF16 R148, R4, R22, R88 ;  /* 0x000000160494723c */ /* 0x000fe20000041858 */
[----:B------:R-:W1:Y:S01]  /*118b0*/  LDSM.16.MT88.4 R20, [R202+0x1e000] ;  /* 0x01e00000ca14783b */ /* 0x000e620000004200 */
[----:B------:R-:W-:Y:S01]  /*118c0*/  MOV R65, R46 ;  /* 0x0000002e00417202 */ /* 0x000fe20000000f00 */
[----:B------:R2:W-:Y:S01]  /*118d0*/  MUFU.EX2 R80, R9 ;  /* 0x0000000900507308 */ /* 0x0005e20000000800 */
        /* <DEDUP_REMOVED lines=9> */
[----:B------:R-:W3:Y:S01]  /*11970*/  LDSM.16.MT88.4 R12, [R203+0x1e000] ;  /* 0x01e00000cb0c783b */ /* 0x000ee20000004200 */
[----:B--2---:R-:W-:Y:S01]  /*11980*/  FFMA.FTZ R9, R135, c[0x0][0x23c], -R2 ;  /* 0x00008f0087097a23 */ /* 0x004fe20000010802 */
[----:B------:R-:W-:-:S02]  /*11990*/  MOV R61, R50 ;  /* 0x00000032003d7202 */ /* 0x000fc40000000f00 */
[----:B------:R-:W-:Y:S01]  /*119a0*/  MOV R135, R60 ;  /* 0x0000003c00877202 */ /* 0x000fe20000000f00 */
[----:B------:R2:W-:Y:S01]  /*119b0*/  MUFU.EX2 R86, R9 ;  /* 0x0000000900567308 */ /* 0x0005e20000000800 */
[----:B------:R-:W-:Y:S01]  /*119c0*/  MOV R48, R30 ;  /* 0x0000001e00307202 */ /* 0x000fe20000000f00 */
[C---:B----4-:R-:W-:Y:S01]  /*119d0*/  HMMA.16816.F32.BF16 R140, R4.reuse, R16, R92 ;  /* 0x00000010048c723c */ /* 0x050fe2000004185c */
[----:B------:R-:W-:Y:S02]  /*119e0*/  MOV R49, R29 ;  /* 0x0000001d00317202 */ /* 0x000fe40000000f00 */
[----:B------:R-:W-:Y:S02]  /*119f0*/  MOV R50, R28 ;  /* 0x0000001c00327202 */ /* 0x000fe40000000f00 */
[----:B------:R-:W-:Y:S01]  /*11a00*/  LDSM.16.MT88.4 R28, [R201+0x1a800] ;  /* 0x01a80000c91c783b */ /* 0x000fe20000004200 */
[----:B------:R-:W-:Y:S02]  /*11a10*/  MOV R82, R56 ;  /* 0x0000003800527202 */ /* 0x000fe40000000f00 */
[----:B------:R-:W-:Y:S01]  /*11a20*/  HMMA.16816.F32.BF16 R96, R4, R18, R96 ;  /* 0x000000120460723c */ /* 0x000fe20000041860 */
[----:B------:R-:W4:Y:S01]  /*11a30*/  LDSM.16.MT88.4 R16, [R204+0x1e000] ;  /* 0x01e00000cc10783b */ /* 0x000f220000004200 */
[----:B------:R-:W-:-:S02]  /*11a40*/  MOV R95, R59 ;  /* 0x0000003b005f7202 */ /* 0x000fc40000000f00 */
[----:B------:R-:W-:Y:S02]  /*11a50*/  MOV R59, R52 ;  /* 0x00000034003b7202 */ /* 0x000fe40000000f00 */
[----:B------:R-:W-:Y:S01]  /*11a60*/  MOV R52, R26 ;  /* 0x0000001a00347202 */ /* 0x000fe20000000f00 */
[----:B--2---:R-:W-:Y:S01]  /*11a70*/  FFMA.FTZ R9, R192, c[0x0][0x23c], -R0 ;  /* 0x00008f00c0097a23 */ /* 0x004fe20000010800 */
[----:B-1----:R-:W-:Y:S01]  /*11a80*/  HMMA.16816.F32.BF16 R108, R4, R20, R108 ;  /* 0x00000014046c723c */ /* 0x002fe2000004186c */
[----:B------:R-:W-:Y:S01]  /*11a90*/  LDSM.16.MT88.4 R24, [R201+0x18800] ;  /* 0x01880000c918783b */ /* 0x000fe20000004200 */
[----:B------:R-:W-:Y:S01]  /*11aa0*/  MOV R83, R57 ;  /* 0x0000003900537202 */ /* 0x000fe20000000f00 */
[----:B------:R1:W-:Y:S01]  /*11ab0*/  MUFU.EX2 R77, R9 ;  /* 0x00000009004d7308 */ /* 0x0003e20000000800 */
[----:B------:R-:W-:Y:S02]  /*11ac0*/  MOV R72, R58 ;  /* 0x0000003a00487202 */ /* 0x000fe40000000f00 */
[----:B------:R-:W-:-:S02]  /*11ad0*/  MOV R73, R59 ;  /* 0x0000003b00497202 */ /* 0x000fc40000000f00 */
[C---:B------:R-:W-:Y:S01]  /*11ae0*/  HMMA.16816.F32.BF16 R112, R4.reuse, R22, R112 ;  /* 0x000000160470723c */ /* 0x040fe20000041870 */
[----:B------:R-:W-:Y:S01]  /*11af0*/  LDSM.16.MT88.4 R20, [R202+0x18800] ;  /* 0x01880000ca14783b */ /* 0x000fe20000004200 */
[----:B------:R-:W-:Y:S02]  /*11b00*/  MOV R170, R71 ;  /* 0x0000004700aa7202 */ /* 0x000fe40000000f00 */
[----:B------:R-:W-:Y:S02]  /*11b10*/  MOV R169, R64 ;  /* 0x0000004000a97202 */ /* 0x000fe40000000f00 */
[----:B------:R-:W-:Y:S02]  /*11b20*/  MOV R79, R66 ;  /* 0x00000042004f7202 */ /* 0x000fe40000000f00 */
[----:B------:R-:W-:Y:S01]  /*11b30*/  MOV R171, R91 ;  /* 0x0000005b00ab7202 */ /* 0x000fe20000000f00 */
[----:B---3--:R-:W-:Y:S01]  /*11b40*/  HMMA.16816.F32.BF16 R124, R4, R12, R124 ;  /* 0x0000000c047c723c */ /* 0x008fe2000004187c */
[----:B------:R-:W-:Y:S01]  /*11b50*/  MOV R192, R79 ;  /* 0x0000004f00c07202 */ /* 0x000fe20000000f00 */
[----:B-1----:R-:W-:Y:S01]  /*11b60*/  FFMA.FTZ R9, R193, c[0x0][0x23c], -R0 ;  /* 0x00008f00c1097a23 */ /* 0x002fe20000010800 */
[----:B------:R-:W-:-:S03]  /*11b70*/  MOV R193, R61 ;  /* 0x0000003d00c17202 */ /* 0x000fc60000000f00 */
[----:B------:R1:W2:Y:S02]  /*11b80*/  MUFU.EX2 R81, R9 ;  /* 0x0000000900517308 */ /* 0x0002a40000000800 */
[C---:B------:R-:W-:Y:S01]  /*11b90*/  HMMA.16816.F32.BF16 R40, R4.reuse, R14, R128 ;  /* 0x0000000e0428723c */ /* 0x040fe20000041880 */
[----:B------:R-:W3:Y:S07]  /*11ba0*/  LDSM.16.MT88.4 R12, [R203+0x18800] ;  /* 0x01880000cb0c783b */ /* 0x000eee0000004200 */
[----:B----4-:R-:W-:Y:S01]  /*11bb0*/  HMMA.16816.F32.BF16 R116, R4, R16, R116 ;  /* 0x000000100474723c */ /* 0x010fe20000041874 */
[----:B-1----:R-:W-:-:S07]  /*11bc0*/  MOV R9, R88 ;  /* 0x0000005800097202 */ /* 0x002fce0000000f00 */
[----:B------:R-:W-:Y:S01]  /*11bd0*/  HMMA.16816.F32.BF16 R120, R4, R18, R120 ;  /* 0x000000120478723c */ /* 0x000fe20000041878 */
[----:B------:R-:W1:Y:S06]  /*11be0*/  LDSM.16.MT88.4 R16, [R204+0x18800] ;  /* 0x01880000cc10783b */ /* 0x000e6c0000004200 */
[--C-:B------:R-:W-:Y:S01]  /*11bf0*/  FFMA.FTZ R4, R168, c[0x0][0x23c], -R0.reuse ;  /* 0x00008f00a8047a23 */ /* 0x100fe20000010800 */
[----:B--2---:R-:W-:Y:S02]  /*11c00*/  F2FP.BF16.PACK_AB R5, R81, R77 ;  /* 0x0000004d5105723e */ /* 0x004fe400000010ff */
[----:B------:R-:W-:Y:S01]  /*11c10*/  F2FP.BF16.PACK_AB R6, R86, R80 ;  /* 0x000000505606723e */ /* 0x000fe200000010ff */
[----:B------:R2:W-:Y:S01]  /*11c20*/  MUFU.EX2 R87, R4 ;  /* 0x0000000400577308 */ /* 0x0005e20000000800 */
[----:B------:R-:W-:Y:S01]  /*11c30*/  MOV R168, R65 ;  /* 0x0000004100a87202 */ /* 0x000fe20000000f00 */
[----:B--2---:R-:W-:Y:S01]  /*11c40*/  FFMA.FTZ R4, R134, c[0x0][0x23c], -R0 ;  /* 0x00008f0086047a23 */ /* 0x004fe20000010800 */
[----:B------:R-:W-:-:S05]  /*11c50*/  MOV R134, R67 ;  /* 0x0000004300867202 */ /* 0x000fca0000000f00 */
[----:B------:R2:W4:Y:S02]  /*11c60*/  MUFU.EX2 R85, R4 ;  /* 0x0000000400557308 */ /* 0x0005240000000800 */
[----:B--2---:R-:W-:Y:S02]  /*11c70*/  F2FP.BF16.PACK_AB R4, R76, R78 ;  /* 0x0000004e4c04723e */ /* 0x004fe400000010ff */
[----:B----4-:R-:W-:-:S07]  /*11c80*/  F2FP.BF16.PACK_AB R7, R85, R87 ;  /* 0x000000575507723e */ /* 0x010fce00000010ff */
[C---:B---3--:R-:W-:Y:S08]  /*11c90*/  HMMA.16816.F32.BF16 R160, R4.reuse, R12, R160 ;  /* 0x0000000c04a0723c */ /* 0x048ff000000418a0 */
[C---:B------:R-:W-:Y:S01]  /*11ca0*/  HMMA.16816.F32.BF16 R60, R4.reuse, R14, R240 ;  /* 0x0000000e043c723c */ /* 0x040fe200000418f0 */
[----:B------:R-:W2:Y:S06]  /*11cb0*/  LDSM.16.MT88.4 R12, [R201+0x1c800] ;  /* 0x01c80000c90c783b */ /* 0x000eac0000004200 */
[----:B------:R-:W-:Y:S01]  /*11cc0*/  MOV R242, R76 ;  /* 0x0000004c00f27202 */ /* 0x000fe20000000f00 */
[----:B------:R-:W-:Y:S01]  /*11cd0*/  HMMA.16816.F32.BF16 R136, R4, R24, R136 ;  /* 0x000000180488723c */ /* 0x000fe20000041888 */
[----:B------:R-:W-:-:S02]  /*11ce0*/  MOV R241, R77 ;  /* 0x0000004d00f17202 */ /* 0x000fc40000000f00 */
[----:B------:R-:W-:Y:S02]  /*11cf0*/  MOV R240, R78 ;  /* 0x0000004e00f07202 */ /* 0x000fe40000000f00 */
[----:B------:R-:W-:-:S03]  /*11d00*/  MOV R243, R81 ;  /* 0x0000005100f37202 */ /* 0x000fc60000000f00 */
[C---:B------:R-:W-:Y:S01]  /*11d10*/  HMMA.16816.F32.BF16 R52, R4.reuse, R26, R52 ;  /* 0x0000001a0434723c */ /* 0x040fe20000041834 */
[----:B------:R-:W3:Y:S07]  /*11d20*/  LDSM.16.MT88.4 R24, [R202+0x1a800] ;  /* 0x01a80000ca18783b */ /* 0x000eee0000004200 */
[C---:B-1----:R-:W-:Y:S08]  /*11d30*/  HMMA.16816.F32.BF16 R36, R4.reuse, R16, R36 ;  /* 0x000000100424723c */ /* 0x042ff00000041824 */
[C---:B------:R-:W-:Y:S01]  /*11d40*/  HMMA.16816.F32.BF16 R56, R4.reuse, R18, R248 ;  /* 0x000000120438723c */ /* 0x040fe200000418f8 */
[----:B------:R-:W1:Y:S06]  /*11d50*/  LDSM.16.MT88.4 R16, [R203+0x1a800] ;  /* 0x01a80000cb10783b */ /* 0x000e6c0000004200 */
[----:B------:R-:W-:Y:S01]  /*11d60*/  MOV R248, R80 ;  /* 0x0000005000f87202 */ /* 0x000fe20000000f00 */
[----:B------:R-:W-:Y:S01]  /*11d70*/  HMMA.16816.F32.BF16 R64, R4, R28, R32 ;  /* 0x0000001c0440723c */ /* 0x000fe20000041820 */
[----:B------:R-:W-:Y:S01]  /*11d80*/  MOV R251, R85 ;  /* 0x0000005500fb7202 */ /* 0x000fe20000000f00 */
[----:B------:R-:W-:Y:S01]  /*11d90*/  LDSM.16.MT88.4 R32, [R204+0x1c800] ;  /* 0x01c80000cc20783b */ /* 0x000fe20000004200 */
[----:B------:R-:W-:-:S02]  /*11da0*/  MOV R250, R86 ;  /* 0x0000005600fa7202 */ /* 0x000fc40000000f00 */
[----:B------:R-:W-:-:S03]  /*11db0*/  MOV R249, R87 ;  /* 0x0000005700f97202 */ /* 0x000fc60000000f00 */
[C---:B------:R-:W-:Y:S01]  /*11dc0*/  HMMA.16816.F32.BF16 R68, R4.reuse, R30, R196 ;  /* 0x0000001e0444723c */ /* 0x040fe200000418c4 */
[----:B------:R-:W4:Y:S06]  /*11dd0*/  LDSM.16.MT88.4 R28, [R202+0x1c800] ;  /* 0x01c80000ca1c783b */ /* 0x000f2c0000004200 */
[----:B------:R-:W-:Y:S01]  /*11de0*/  IMAD.MOV.U32 R198, RZ, RZ, R95 ;  /* 0x000000ffffc67224 */ /* 0x000fe200078e005f */
[----:B--2---:R-:W-:Y:S01]  /*11df0*/  HMMA.16816.F32.BF16 R128, R4, R12, R172 ;  /* 0x0000000c0480723c */ /* 0x004fe200000418ac */
[----:B------:R-:W-:Y:S02]  /*11e00*/  MOV R196, R90 ;  /* 0x0000005a00c47202 */ /* 0x000fe40000000f00 */
[----:B------:R-:W-:-:S02]  /*11e10*/  MOV R199, R89 ;  /* 0x0000005900c77202 */ /* 0x000fc40000000f00 */
[----:B------:R-:W-:-:S03]  /*11e20*/  MOV R197, R84 ;  /* 0x0000005400c57202 */ /* 0x000fc60000000f00 */
[C---:B------:R-:W-:Y:S01]  /*11e30*/  HMMA.16816.F32.BF16 R144, R4.reuse, R14, R144 ;  /* 0x0000000e0490723c */ /* 0x040fe20000041890 */
[----:B------:R-:W2:Y:S07]  /*11e40*/  LDSM.16.MT88.4 R12, [R203+0x1c800] ;  /* 0x01c80000cb0c783b */ /* 0x000eae0000004200 */
[C---:B------:R-:W-:Y:S08]  /*11e50*/  HMMA.16816.F32.BF16 R48, R4.reuse, R20, R48 ;  /* 0x000000140430723c */ /* 0x040ff00000041830 */
[C---:B------:R-:W-:Y:S01]  /*11e60*/  HMMA.16816.F32.BF16 R44, R4.reuse, R22, R44 ;  /* 0x00000016042c723c */ /* 0x040fe2000004182c */
[----:B------:R-:W5:Y:S07]  /*11e70*/  LDSM.16.MT88.4 R20, [R204+0x1a800] ;  /* 0x01a80000cc14783b */ /* 0x000f6e0000004200 */
[C---:B---3--:R-:W-:Y:S07]  /*11e80*/  HMMA.16816.F32.BF16 R76, R4.reuse, R24, R244 ;  /* 0x00000018044c723c */ /* 0x048fee00000418f4 */
        /* <DEDUP_REMOVED lines=8> */
[----:B------:R-:W-:-:S06]  /*11f10*/  MOV R25, R83 ;  /* 0x0000005300197202 */ /* 0x000fcc0000000f00 */
[C---:B------:R-:W-:Y:S07]  /*11f20*/  HMMA.16816.F32.BF16 R80, R4.reuse, R26, R236 ;  /* 0x0000001a0450723c */ /* 0x040fee00000418ec */
[----:B------:R-:W-:Y:S01]  /*11f30*/  MOV R238, R244 ;  /* 0x000000f400ee7202 */ /* 0x000fe20000000f00 */
[----:B------:R-:W-:Y:S01]  /*11f40*/  IMAD.MOV.U32 R244, RZ, RZ, R246 ;  /* 0x000000fffff47224 */ /* 0x000fe200078e00f6 */
[----:B------:R-:W-:Y:S01]  /*11f50*/  MOV R246, R196 ;  /* 0x000000c400f67202 */ /* 0x000fe20000000f00 */
[----:B----4-:R-:W-:Y:S01]  /*11f60*/  HMMA.16816.F32.BF16 R164, R4, R28, R164 ;  /* 0x0000001c04a4723c */ /* 0x010fe200000418a4 */
[----:B------:R-:W-:Y:S01]  /*11f70*/  MOV R196, R9 ;  /* 0x0000000900c47202 */ /* 0x000fe20000000f00 */
[----:B------:R-:W-:Y:S01]  /*11f80*/  FFMA.FTZ R9, R235, c[0x0][0x23c], -R2 ;  /* 0x00008f00eb097a23 */ /* 0x000fe20000010802 */
[----:B------:R-:W-:-:S02]  /*11f90*/  MOV R237, R25 ;  /* 0x0000001900ed7202 */ /* 0x000fc40000000f00 */
[----:B------:R-:W-:Y:S01]  /*11fa0*/  MOV R239, R245 ;  /* 0x000000f500ef7202 */ /* 0x000fe20000000f00 */
[----:B------:R3:W-:Y:S01]  /*11fb0*/  MUFU.EX2 R236, R9 ;  /* 0x0000000900ec7308 */ /* 0x0007e20000000800 */
[----:B------:R-:W-:Y:S01]  /*11fc0*/  MOV R29, R24 ;  /* 0x00000018001d7202 */ /* 0x000fe20000000f00 */
[----:B--2---:R-:W-:Y:S01]  /*11fd0*/  HMMA.16816.F32.BF16 R172, R4, R12, R140 ;  /* 0x0000000c04ac723c */ /* 0x004fe2000004188c */
[----:B------:R-:W-:Y:S01]  /*11fe0*/  LDSM.16.MT88.4 R24, [R204+0x1e800] ;  /* 0x01e80000cc18783b */ /* 0x000fe20000004200 */
[----:B------:R-:W-:Y:S02]  /*11ff0*/  MOV R245, R247 ;  /* 0x000000f700f57202 */ /* 0x000fe40000000f00 */
[----:B------:R-:W-:-:S04]  /*12000*/  MOV R247, R199 ;  /* 0x000000c700f77202 */ /* 0x000fc80000000f00 */
[----:B-----5:R-:W-:Y:S01]  /*12010*/  HMMA.16816.F32.BF16 R84, R4, R20, R188 ;  /* 0x000000140454723c */ /* 0x020fe200000418bc */
[----:B---3--:R-:W-:-:S07]  /*12020*/  FFMA.FTZ R9, R195, c[0x0][0x23c], -R2 ;  /* 0x00008f00c3097a23 */ /* 0x008fce0000010802 */
[C---:B------:R-:W-:Y:S01]  /*12030*/  HMMA.16816.F32.BF16 R88, R4.reuse, R22, R184 ;  /* 0x000000160458723c */ /* 0x040fe200000418b8 */
[----:B------:R-:W2:Y:S01]  /*12040*/  LDSM.16.MT88.4 R20, [R202+0x1e800] ;  /* 0x01e80000ca14783b */ /* 0x000ea20000004200 */
[----:B------:R3:W4:Y:S06]  /*12050*/  MUFU.EX2 R235, R9 ;  /* 0x0000000900eb7308 */ /* 0x00072c0000000800 */
[C---:B------:R-:W-:Y:S01]  /*12060*/  HMMA.16816.F32.BF16 R140, R4.reuse, R14, R96 ;  /* 0x0000000e048c723c */ /* 0x040fe20000041860 */
[----:B------:R-:W5:Y:S01]  /*12070*/  LDSM.16.MT88.4 R12, [R203+0x1e800] ;  /* 0x01e80000cb0c783b */ /* 0x000f620000004200 */
[----:B------:R4:W-:Y:S06]  /*12080*/  MUFU.EX2 R195, R10 ;  /* 0x0000000a00c37308 */ /* 0x0009ec0000000800 */
[----:B-1----:R-:W-:Y:S01]  /*12090*/  HMMA.16816.F32.BF16 R176, R4, R16, R100 ;  /* 0x0000001004b0723c */ /* 0x002fe20000041864 */
[----:B---3--:R-:W-:-:S04]  /*120a0*/  FFMA.FTZ R9, R234, c[0x0][0x23c], -R2 ;  /* 0x00008f00ea097a23 */ /* 0x008fc80000010802 */
[----:B------:R1:W-:Y:S03]  /*120b0*/  MUFU.EX2 R234, R9 ;  /* 0x0000000900ea7308 */ /* 0x0003e60000000800 */
[----:B------:R-:W-:Y:S01]  /*120c0*/  HMMA.16816.F32.BF16 R180, R4, R18, R104 ;  /* 0x0000001204b4723c */ /* 0x000fe20000041868 */
[----:B------:R-:W3:Y:S01]  /*120d0*/  LDSM.16.MT88.4 R16, [R202+0x19000] ;  /* 0x01900000ca10783b */ /* 0x000ee20000004200 */
[----:B----4-:R-:W-:-:S06]  /*120e0*/  MOV R10, R198 ;  /* 0x000000c6000a7202 */ /* 0x010fcc0000000f00 */
[----:B------:R-:W-:Y:S01]  /*120f0*/  HMMA.16816.F32.BF16 R152, R4, R32, R152 ;  /* 0x000000200498723c */ /* 0x000fe20000041898 */
[----:B-1----:R-:W-:-:S06]  /*12100*/  FFMA.FTZ R9, R194, c[0x0][0x23c], -R2 ;  /* 0x00008f00c2097a23 */ /* 0x002fcc0000010802 */
[----:B------:R-:W-:Y:S01]  /*12110*/  MOV R33, R29 ;  /* 0x0000001d00217202 */ /* 0x000fe20000000f00 */
[----:B------:R-:W-:Y:S01]  /*12120*/  HMMA.16816.F32.BF16 R156, R4, R30, R156 ;  /* 0x0000001e049c723c */ /* 0x000fe2000004189c */
[----:B------:R-:W1:Y:S01]  /*12130*/  LDSM.16.MT88.4 R28, [R204+0x19000] ;  /* 0x01900000cc1c783b */ /* 0x000e620000004200 */
[----:B------:R4:W-:Y:S01]  /*12140*/  MUFU.EX2 R199, R9 ;  /* 0x0000000900c77308 */ /* 0x0009e20000000800 */
[----:B------:R-:W-:-:S05]  /*12150*/  MOV R194, R168 ;  /* 0x000000a800c27202 */ /* 0x000fca0000000f00 */
[C---:B------:R-:W-:Y:S08]  /*12160*/  HMMA.16816.F32.BF16 R148, R4.reuse, R34, R148 ;  /* 0x000000220494723c */ /* 0x040ff00000041894 */
[----:B--2---:R-:W-:Y:S01]  /*12170*/  HMMA.16816.F32.BF16 R188, R4, R20, R108 ;  /* 0x0000001404bc723c */ /* 0x004fe2000004186c */
[----:B----4-:R-:W-:Y:S01]  /*12180*/  FFMA.FTZ R9, R237, c[0x0][0x23c], -R0 ;  /* 0x00008f00ed097a23 */ /* 0x010fe20000010800 */
[----:B------:R-:W-:-:S02]  /*12190*/  MOV R237, R238 ;  /* 0x000000ee00ed7202 */ /* 0x000fc40000000f00 */
[----:B------:R-:W-:Y:S02]  /*121a0*/  MOV R238, R239 ;  /* 0x000000ef00ee7202 */ /* 0x000fe40000000f00 */
[----:B------:R-:W-:Y:S02]  /*121b0*/  MOV R239, R244 ;  /* 0x000000f400ef7202 */ /* 0x000fe40000000f00 */
[C---:B------:R-:W-:Y:S01]  /*121c0*/  HMMA.16816.F32.BF16 R112, R4.reuse, R22, R112 ;  /* 0x000000160470723c */ /* 0x040fe20000041870 */
[----:B------:R-:W-:Y:S01]  /*121d0*/  MOV R244, R245 ;  /* 0x000000f500f47202 */ /* 0x000fe20000000f00 */
[----:B------:R-:W2:Y:S01]  /*121e0*/  LDSM.16.MT88.4 R20, [R201+0x19000] ;  /* 0x01900000c914783b */ /* 0x000ea20000004200 */
[----:B------:R-:W-:Y:S02]  /*121f0*/  MOV R245, R246 ;  /* 0x000000f600f57202 */ /* 0x000fe40000000f00 */
[----:B------:R-:W-:Y:S02]  /*12200*/  MOV R246, R247 ;  /* 0x000000f700f67202 */ /* 0x000fe40000000f00 */
[----:B------:R-:W-:Y:S01]  /*12210*/  MOV R247, R196 ;  /* 0x000000c400f77202 */ /* 0x000fe20000000f00 */
[----:B------:R-:W-:Y:S01]  /*12220*/  HMMA.16816.F32.BF16 R184, R4, R24, R116 ;  /* 0x0000001804b8723c */ /* 0x000fe20000041874 */
[----:B------:R-:W-:-:S02]  /*12230*/  MOV R196, R197 ;  /* 0x000000c500c47202 */ /* 0x000fc40000000f00 */
[----:B------:R4:W1:Y:S05]  /*12240*/  MUFU.EX2 R197, R9 ;  /* 0x0000000900c57308 */ /* 0x00086a0000000800 */
[C---:B------:R-:W-:Y:S01]  /*12250*/  HMMA.16816.F32.BF16 R104, R4.reuse, R26, R120 ;  /* 0x0000001a0468723c */ /* 0x040fe20000041878 */
[----:B------:R-:W-:Y:S07]  /*12260*/  LDSM.16.MT88.4 R24, [R203+0x19000] ;  /* 0x01900000cb18783b */ /* 0x000fee0000004200 */
[----:B-----5:R-:W-:Y:S01]  /*12270*/  HMMA.16816.F32.BF16 R124, R4, R12, R124 ;  /* 0x0000000c047c723c */ /* 0x020fe2000004187c */
[----:B----4-:R-:W-:Y:S01]  /*12280*/  FFMA.FTZ R9, R237, c[0x0][0x23c], -R0 ;  /* 0x00008f00ed097a23 */ /* 0x010fe20000010800 */
[----:B------:R-:W-:-:S03]  /*12290*/  MOV R237, R196 ;  /* 0x000000c400ed7202 */ /* 0x000fc60000000f00 */
[----:B------:R4:W-:Y:S03]  /*122a0*/  MUFU.EX2 R196, R9 ;  /* 0x0000000900c47308 */ /* 0x0009e60000000800 */
[----:B------:R-:W-:Y:S01]  /*122b0*/  HMMA.16816.F32.BF16 R40, R4, R14, R40 ;  /* 0x0000000e0428723c */ /* 0x000fe20000041828 */
[----:B------:R-:W5:Y:S06]  /*122c0*/  LDSM.16.MT88.4 R12, [R204+0x1b000] ;  /* 0x01b00000cc0c783b */ /* 0x000f6c0000004200 */
[----:B------:R-:W-:-:S02]  /*122d0*/  F2FP.BF16.PACK_AB R4, R235, R236 ;  /* 0x000000eceb04723e */ /* 0x000fc400000010ff */
[----:B-1----:R-:W-:Y:S02]  /*122e0*/  F2FP.BF16.PACK_AB R5, R195, R197 ;  /* 0x000000c5c305723e */ /* 0x002fe400000010ff */
[----:B------:R-:W-:Y:S01]  /*122f0*/  F2FP.BF16.PACK_AB R6, R199, R234 ;  /* 0x000000eac706723e */ /* 0x000fe200000010ff */
[----:B----4-:R-:W-:Y:S01]  /*12300*/  FFMA.FTZ R9, R252, c[0x0][0x23c], -R0 ;  /* 0x00008f00fc097a23 */ /* 0x010fe20000010800 */
[----:B------:R-:W-:Y:S02]  /*12310*/  MOV R252, R33 ;  /* 0x0000002100fc7202 */ /* 0x000fe40000000f00 */
[----:B------:R-:W-:Y:S01]  /*12320*/  LDSM.16.MT88.4 R32, [R201+0x1d000] ;  /* 0x01d00000c920783b */ /* 0x000fe20000004200 */
[----:B------:R-:W1:Y:S02]  /*12330*/  MUFU.EX2 R198, R9 ;  /* 0x0000000900c67308 */ /* 0x000e640000000800 */
[----:B-1----:R-:W-:Y:S01]  /*12340*/  F2FP.BF16.PACK_AB R7, R198, R196 ;  /* 0x000000c4c607723e */ /* 0x002fe200000010ff */
[----:B------:R-:W-:-:S05]  /*12350*/  FFMA.FTZ R9, R194, c[0x0][0x23c], -R2 ;  /* 0x00008f00c2097a23 */ /* 0x000fca0000010802 */
[----:B------:R1:W-:Y:S01]  /*12360*/  MUFU.EX2 R194, R9 ;  /* 0x0000000900c27308 */ /* 0x0003e20000000800 */
[C---:B---3--:R-:W-:Y:S08]  /*12370*/  HMMA.16816.F32.BF16 R48, R4.reuse, R16, R48 ;  /* 0x000000100430723c */ /* 0x048ff00000041830 */
[----:B------:R-:W-:Y:S01]  /*12380*/  HMMA.16816.F32.BF16 R44, R4, R18, R44 ;  /* 0x00000012042c723c */ /* 0x000fe2000004182c */
[----:B------:R-:W3:Y:S01]  /*12390*/  LDSM.16.MT88.4 R16, [R202+0x1b000] ;  /* 0x01b00000ca10783b */ /* 0x000ee20000004200 */
[----:B-1----:R-:W-:-:S06]  /*123a0*/  FFMA.FTZ R9, R193, c[0x0][0x23c], -R2 ;  /* 0x00008f00c1097a23 */ /* 0x002fcc0000010802 */
[C---:B------:R-:W-:Y:S01]  /*123b0*/  HMMA.16816.F32.BF16 R36, R4.reuse, R28, R36 ;  /* 0x0000001c0424723c */ /* 0x040fe20000041824 */
[----:B------:R1:W4:Y:S07]  /*123c0*/  MUFU.EX2 R193, R9 ;  /* 0x0000000900c17308 */ /* 0x00032e0000000800 */
[C---:B------:R-:W-:Y:S01]  /*123d0*/  HMMA.16816.F32.BF16 R56, R4.reuse, R30, R56 ;  /* 0x0000001e0438723c */ /* 0x040fe20000041838 */
[----:B------:R-:W1:Y:S07]  /*123e0*/  LDSM.16.MT88.4 R28, [R203+0x1b000] ;  /* 0x01b00000cb1c783b */ /* 0x000e6e0000004200 */
[C---:B--2---:R-:W-:Y:S08]  /*123f0*/  HMMA.16816.F32.BF16 R136, R4.reuse, R20, R136 ;  /* 0x000000140488723c */ /* 0x044ff00000041888 */
[C---:B------:R-:W-:Y:S01]  /*12400*/  HMMA.16816.F32.BF16 R52, R4.reuse, R22, R52 ;  /* 0x000000160434723c */ /* 0x040fe20000041834 */
[----:B------:R-:W2:Y:S07]  /*12410*/  LDSM.16.MT88.4 R20, [R201+0x1b000] ;  /* 0x01b00000c914783b */ /* 0x000eae0000004200 */
[C---:B-----5:R-:W-:Y:S08]  /*12420*/  HMMA.16816.F32.BF16 R84, R4.reuse, R12, R84 ;  /* 0x0000000c0454723c */ /* 0x060ff00000041854 */
[C---:B---3--:R-:W-:Y:S08]  /*12430*/  HMMA.16816.F32.BF16 R76, R4.reuse, R16, R76 ;  /* 0x00000010044c723c */ /* 0x048ff0000004184c */
[C---:B------:R-:W-:Y:S01]  /*12440*/  HMMA.16816.F32.BF16 R80, R4.reuse, R18, R80 ;  /* 0x000000120450723c */ /* 0x040fe20000041850 */
[----:B------:R-:W3:Y:S07]  /*12450*/  LDSM.16.MT88.4 R16, [R202+0x1d000] ;  /* 0x01d00000ca10783b */ /* 0x000eee0000004200 */
[C---:B------:R-:W-:Y:S01]  /*12460*/  HMMA.16816.F32.BF16 R88, R4.reuse, R14, R88 ;  /* 0x0000000e0458723c */ /* 0x040fe20000041858 */
[----:B------:R-:W5:Y:S07]  /*12470*/  LDSM.16.MT88.4 R12, [R204+0x1d000] ;  /* 0x01d00000cc0c783b */ /* 0x000f6e0000004200 */
[C---:B-1----:R-:W-:Y:S07]  /*12480*/  HMMA.16816.F32.BF16 R96, R4.reuse, R30, R72 ;  /* 0x0000001e0460723c */ /* 0x042fee0000041848 */
[----:B------:R-:W-:Y:S01]  /*12490*/  MOV R73, R171 ;  /* 0x000000ab00497202 */ /* 0x000fe20000000f00 */
[----:B--2---:R-:W-:Y:S01]  /*124a0*/  HMMA.16816.F32.BF16 R64, R4, R20, R64 ;  /* 0x000000140440723c */ /* 0x004fe20000041840 */
[----:B------:R-:W-:-:S02]  /*124b0*/  MOV R75, R170 ;  /* 0x000000aa004b7202 */ /* 0x000fc40000000f00 */
[----:B------:R-:W-:Y:S01]  /*124c0*/  MOV R74, R169 ;  /* 0x000000a9004a7202 */ /* 0x000fe20000000f00 */
[--C-:B------:R-:W-:Y:S01]  /*124d0*/  FFMA.FTZ R9, R73, c[0x0][0x23c], -R2.reuse ;  /* 0x00008f0049097a23 */ /* 0x100fe20000010802 */
[----:B------:R-:W-:Y:S01]  /*124e0*/  MOV R73, R237 ;  /* 0x000000ed00497202 */ /* 0x000fe20000000f00 */
[----:B------:R-:W-:Y:S01]  /*124f0*/  FFMA.FTZ R2, R135, c[0x0][0x23c], -R2 ;  /* 0x00008f0087027a23 */ /* 0x000fe20000010802 */
[----:B------:R-:W-:Y:S01]  /*12500*/  MOV R237, R192 ;  /* 0x000000c000ed7202 */ /* 0x000fe20000000f00 */
[----:B------:R-:W-:Y:S01]  /*12510*/  HMMA.16816.F32.BF16 R68, R4, R22, R68 ;  /* 0x000000160444723c */ /* 0x000fe20000041844 */
[----:B------:R-:W1:Y:S01]  /*12520*/  LDSM.16.MT88.4 R20, [R203+0x1d000] ;  /* 0x01d00000cb14783b */ /* 0x000e620000004200 */
[----:B------:R2:W-:Y:S02]  /*12530*/  MUFU.EX2 R135, R2 ;  /* 0x0000000200877308 */ /* 0x0005e40000000800 */
[----:B------:R-:W-:-:S04]  /*12540*/  FFMA.FTZ R3, R237, R3, R252 ;  /* 0x00000003ed037223 */ /* 0x000fc800000100fc */
[C---:B------:R-:W-:Y:S02]  /*12550*/  HMMA.16816.F32.BF16 R100, R4.reuse, R32, R128 ;  /* 0x000000200464723c */ /* 0x040fe40000041880 */
[----:B------:R-:W5:Y:S05]  /*12560*/  MUFU.EX2 R192, R9 ;  /* 0x0000000900c07308 */ /* 0x000f6a0000000800 */
[----:B----4-:R-:W-:Y:S01]  /*12570*/  F2FP.BF16.PACK_AB R128, R193, R194 ;  /* 0x000000c2c180723e */ /* 0x010fe200000010ff */
[----:B---3--:R-:W-:Y:S01]  /*12580*/  HMMA.16816.F32.BF16 R116, R4, R18, R156 ;  /* 0x000000120474723c */ /* 0x008fe2000004189c */
[----:B------:R-:W-:Y:S01]  /*12590*/  LDSM.16.MT88.4 R156, [R204+0x19800] ;  /* 0x01980000cc9c783b */ /* 0x000fe20000004200 */
[----:B--2---:R-:W-:-:S04]  /*125a0*/  FFMA.FTZ R2, R134, c[0x0][0x23c], -R0 ;  /* 0x00008f0086027a23 */ /* 0x004fc80000010800 */
[----:B------:R2:W-:Y:S02]  /*125b0*/  MUFU.EX2 R134, R2 ;  /* 0x0000000200867308 */ /* 0x0005e40000000800 */
[----:B-----5:R-:W-:Y:S01]  /*125c0*/  HMMA.16816.F32.BF16 R120, R4, R12, R152 ;  /* 0x0000000c0478723c */ /* 0x020fe20000041898 */
[----:B------:R-:W-:-:S07]  /*125d0*/  F2FP.BF16.PACK_AB R130, R135, R192 ;  /* 0x000000c08782723e */ /* 0x000fce00000010ff */
        /* <DEDUP_REMOVED lines=110> */
.L_x_2000:
[----:B----4-:R-:W-:-:S06]  /*12cc0*/  UISETP.GT.AND UP0, UPT, UR31, UR10, UPT ;  /* 0x0000000a1f00728c */ /* 0x010fcc000bf04270 */
        /* <DEDUP_REMOVED lines=43> */
[----:B------:R-:W1:Y:S04]  /*12f80*/  LDL.LU.64 R12, [R1+0x68] ;  /* 0x00006800010c7983 */ /* 0x000e680000300a00 */
[----:B------:R-:W2:Y:S04]  /*12f90*/  LDL.LU.64 R10, [R1+0x70] ;  /* 0x00007000010a7983 */ /* 0x000ea80000300a00 */
[----:B------:R-:W3:Y:S04]  /*12fa0*/  LDL R15, [R1+0x60] ;  /* 0x00006000010f7983 */ /* 0x000ee80000100800 */
[----:B------:R-:W4:Y:S04]  /*12fb0*/  LDL R14, [R1+0x44] ;  /* 0x00004400010e7983 */ /* 0x000f280000100800 */
[----:B------:R-:W4:Y:S01]  /*12fc0*/  LDL R9, [R1+0x64] ;  /* 0x0000640001097983 */ /* 0x000f220000100800 */
[----:B------:R-:W-:Y:S01]  /*12fd0*/  ISETP.GE.AND P5, PT, R16, c[0x0][0x220], PT ;  /* 0x0000880010007a0c */ /* 0x000fe20003fa6270 */
[----:B-1----:R-:W-:-:S02]  /*12fe0*/  IMAD.MOV.U32 R5, RZ, RZ, R13 ;  /* 0x000000ffff057224 */ /* 0x002fc400078e000d */
[----:B--2---:R-:W-:Y:S01]  /*12ff0*/  IMAD.MOV.U32 R4, RZ, RZ, R10 ;  /* 0x000000ffff047224 */ /* 0x004fe200078e000a */
[----:B---3--:R-:W-:-:S04]  /*13000*/  ISETP.GE.AND P4, PT, R15, c[0x0][0x220], PT ;  /* 0x000088000f007a0c */ /* 0x008fc80003f86270 */
[----:B------:R1:W-:Y:S01]  /*13010*/  STL.64 [R1+0x28], R4 ;  /* 0x0000280401007387 */ /* 0x0003e20000100a00 */
[----:B----4-:R-:W-:Y:S02]  /*13020*/  ISETP.GE.AND P3, PT, R14, c[0x0][0x220], PT ;  /* 0x000088000e007a0c */ /* 0x010fe40003f66270 */
[----:B------:R-:W-:Y:S01]  /*13030*/  ISETP.GE.AND P2, PT, R9, c[0x0][0x220], PT ;  /* 0x0000880009007a0c */ /* 0x000fe20003f46270 */
[----:B------:R-:W-:Y:S05]  /*13040*/  BRA `(.L_x_2008) ;  /* 0x000003e000007947 */ /* 0x000fea0003800000 */
.L_x_2010:
        /* <DEDUP_REMOVED lines=62> */
.L_x_2008:
[----:B------:R-:W2:Y:S01]  /*13430*/  LDL.64 R236, [R1+0x10] ;  /* 0x0000100001ec7983 */ /* 0x000ea20000100a00 */
[----:B------:R-:W-:Y:S04]  /*13440*/  DEPBAR.LE SB0, 0x0 ;  /* 0x000080000000791a */ /* 0x000fe80000000000 */
[----:B-1----:R-:W3:Y:S01]  /*13450*/  LDL.64 R4, [R1+0x28] ;  /* 0x0000280001047983 */ /* 0x002ee20000100a00 */
[----:B------:R-:W-:Y:S01]  /*13460*/  UIADD3 UR4, UR9, -UR12, URZ ;  /* 0x8000000c09047290 */ /* 0x000fe2000fffe03f */
[----:B------:R-:W-:Y:S01]  /*13470*/  MOV R2, UR22 ;  /* 0x0000001600027c02 */ /* 0x000fe20008000f00 */
[----:B------:R-:W-:Y:S02]  /*13480*/  UIADD3 UR8, UR31, -0x1, URZ ;  /* 0xffffffff1f087890 */ /* 0x000fe4000fffe03f */
[----:B------:R-:W4:Y:S02]  /*13490*/  LDL.64 R234, [R1+0x8] ;  /* 0x0000080001ea7983 */ /* 0x000f240000100a00 */
[----:B------:R-:W-:Y:S01]  /*134a0*/  MOV R0, UR4 ;  /* 0x0000000400007c02 */ /* 0x000fe20008000f00 */
[----:B------:R-:W-:Y:S02]  /*134b0*/  USHF.R.S32.HI UR5, URZ, 0x1f, UR8 ;  /* 0x0000001f3f057899 */ /* 0x000fe40008011408 */
[----:B------:R-:W4:Y:S01]  /*134c0*/  LDL R17, [R1+0x18] ;  /* 0x0000180001117983 */ /* 0x000f220000100800 */
[----:B------:R-:W-:Y:S02]  /*134d0*/  UIMAD UR4, UR7, UR8, URZ ;  /* 0x00000008070472a4 */ /* 0x000fe4000f8e023f */
[----:B------:R-:W-:Y:S02]  /*134e0*/  UISETP.GT.AND UP0, UPT, UR8, UR10, UPT ;  /* 0x0000000a0800728c */ /* 0x000fe4000bf04270 */
[----:B------:R-:W4:Y:S01]  /*134f0*/  LDL R16, [R1] ;  /* 0x0000000001107983 */ /* 0x000f220000100800 */
[----:B------:R-:W-:Y:S04]  /*13500*/  UIMAD UR4, UR5, UR22, UR4 ;  /* 0x00000016050472a4 */ /* 0x000fe8000f8e0204 */
[----:B------:R-:W-:Y:S06]  /*13510*/  BAR.SYNC.DEFER_BLOCKING 0x0 ;  /* 0x0000000000007b1d */ /* 0x000fec0000010000 */
[----:B------:R-:W-:Y:S05]  /*13520*/  @P5 STS.128 [R227+0x18000], RZ ;  /* 0x018000ffe3005388 */ /* 0x000fea0000000c00 */
[----:B------:R-:W4:Y:S01]  /*13530*/  LDL R133, [R1+0x20] ;  /* 0x0000200001857983 */ /* 0x000f220000100800 */
[C---:B--2---:R-:W-:Y:S04]  /*13540*/  LEA R6, P0, R0.reuse, R236, 0x6 ;  /* 0x000000ec00067211 */ /* 0x044fe800078030ff */
[----:B------:R-:W-:Y:S01]  /*13550*/  LEA.HI.X.SX32 R7, R0, R237, 0x6, P0 ;  /* 0x000000ed00077211 */ /* 0x000fe200000f36ff */
[----:B---3--:R-:W-:Y:S04]  /*13560*/  IMAD.WIDE.U32 R8, R2, UR8, R4 ;  /* 0x0000000802087c25 */ /* 0x008fe8000f8e0004 */
[----:B------:R-:W-:Y:S01]  /*13570*/  IMAD R7, R7, c[0x0][0x1a0], RZ ;  /* 0x0000680007077a24 */ /* 0x000fe200078e02ff */
[----:B----4-:R-:W-:Y:S01]  /*13580*/  LEA R4, P1, R0, R234, 0x6 ;  /* 0x000000ea00047211 */ /* 0x010fe200078230ff */
[----:B------:R-:W-:Y:S01]  /*13590*/  IMAD.WIDE.U32 R14, R6, c[0x0][0x1a0], RZ ;  /* 0x00006800060e7a25 */ /* 0x000fe200078e00ff */
[----:B------:R-:W-:Y:S02]  /*135a0*/  @!P5 LEA R10, P0, R8, c[0x0][0x170], 0x1 ;  /* 0x00005c00080ada11 */ /* 0x000fe400078008ff */
[----:B------:R-:W-:Y:S01]  /*135b0*/  LEA.HI.X.SX32 R5, R0, R235, 0x6, P1 ;  /* 0x000000eb00057211 */ /* 0x000fe200008f36ff */
[----:B------:R-:W-:Y:S01]  /*135c0*/  IMAD R7, R6, c[0x0][0x1a4], R7 ;  /* 0x0000690006077a24 */ /* 0x000fe200078e0207 */
[----:B------:R-:W-:Y:S01]  /*135d0*/  IADD3 R0, R9, UR4, RZ ;  /* 0x0000000409007c10 */ /* 0x000fe2000fffe0ff */
[----:B------:R-:W-:Y:S01]  /*135e0*/  IMAD.WIDE.U32 R12, R4, c[0x0][0x1a0], RZ ;  /* 0x00006800040c7a25 */ /* 0x000fe200078e00ff */
[----:B------:R-:W-:Y:S01]  /*135f0*/  LEA R6, P6, R14, R17, 0x1 ;  /* 0x000000110e067211 */ /* 0x000fe200078c08ff */
[----:B------:R-:W-:Y:S01]  /*13600*/  UIADD3 UR4, UR11, -UR12, URZ ;  /* 0x8000000c0b047290 */ /* 0x000fe2000fffe03f */
[C---:B------:R-:W-:Y:S01]  /*13610*/  @!P5 LEA.HI.X R11, R8.reuse, c[0x0][0x174], R0, 0x1, P0 ;  /* 0x00005d00080bda11 */ /* 0x040fe200000f0c00 */
[----:B------:R-:W-:Y:S01]  /*13620*/  IMAD R5, R5, c[0x0][0x1a0], RZ ;  /* 0x0000680005057a24 */ /* 0x000fe200078e02ff */
[----:B------:R-:W-:Y:S02]  /*13630*/  IADD3 R7, R15, R7, RZ ;  /* 0x000000070f077210 */ /* 0x000fe40007ffe0ff */
[----:B------:R-:W-:Y:S01]  /*13640*/  @!P5 IADD3 R2, P1, R8, UR24, RZ ;  /* 0x000000180802dc10 */ /* 0x000fe2000ff3e0ff */
[----:B------:R-:W-:Y:S01]  /*13650*/  @!PT LDS RZ, [RZ] ;  /* 0x00000000fffff984 */ /* 0x000fe20000000800 */
[----:B------:R-:W-:Y:S01]  /*13660*/  @!PT LDS RZ, [RZ] ;  /* 0x00000000fffff984 */ /* 0x000fe20000000800 */
[----:B------:R-:W-:Y:S01]  /*13670*/  @!PT LDS RZ, [RZ] ;  /* 0x00000000fffff984 */ /* 0x000fe20000000800 */
[----:B------:R1:W-:Y:S01]  /*13680*/  @!P5 LDGSTS.E.BYPASS.LTC128B.128 [R227+0x18000], [R10.64] ;  /* 0x180000000ae3dfae */ /* 0x0003e2000b901d54 */
[-C--:B------:R-:W-:Y:S01]  /*13690*/  LEA.HI.X R7, R14, R16.reuse, R7, 0x1, P6 ;  /* 0x000000100e077211 */ /* 0x080fe200030f0c07 */
[----:B------:R-:W-:Y:S01]  /*136a0*/  IMAD R5, R4, c[0x0][0x1a4], R5 ;  /* 0x0000690004057a24 */ /* 0x000fe200078e0205 */
[----:B------:R-:W-:Y:S02]  /*136b0*/  @!P5 LEA R8, P0, R2, c[0x0][0x170], 0x1 ;  /* 0x00005c000208da11 */ /* 0x000fe400078008ff */
[----:B------:R-:W-:Y:S01]  /*136c0*/  @P4 STS.128 [R227+0x1a000], RZ ;  /* 0x01a000ffe3004388 */ /* 0x000fe20000000c00 */
[----:B------:R-:W-:Y:S02]  /*136d0*/  @!P5 IADD3.X R0, R0, UR27, RZ, P1, !PT ;  /* 0x0000001b0000dc10 */ /* 0x000fe40008ffe4ff */
[----:B------:R-:W-:Y:S02]  /*136e0*/  LEA R4, P1, R12, R17, 0x1 ;  /* 0x000000110c047211 */ /* 0x000fe400078208ff */
[----:B------:R-:W-:Y:S01]  /*136f0*/  @!PT LDS RZ, [RZ] ;  /* 0x00000000fffff984 */ /* 0x000fe20000000800 */
[----:B------:R-:W-:Y:S01]  /*13700*/  @!PT LDS RZ, [RZ] ;  /* 0x00000000fffff984 */ /* 0x000fe20000000800 */
[----:B------:R-:W-:Y:S01]  /*13710*/  @!PT LDS RZ, [RZ] ;  /* 0x00000000fffff984 */ /* 0x000fe20000000800 */
[----:B------:R2:W-:Y:S01]  /*13720*/  @!P4 LDGSTS.E.BYPASS.LTC128B.128 [R227+0x1a000], [R6.64+0x80] ;  /* 0x1a00008006e3cfae */ /* 0x0005e2000b901d54 */
[----:B------:R-:W-:Y:S02]  /*13730*/  @!P5 LEA.HI.X R9, R2, c[0x0][0x174], R0, 0x1, P0 ;  /* 0x00005d000209da11 */ /* 0x000fe400000f0c00 */
[----:B------:R-:W-:Y:S02]  /*13740*/  IADD3 R5, R13, R5, RZ ;  /* 0x000000050d057210 */ /* 0x000fe40007ffe0ff */
[----:B------:R-:W-:Y:S01]  /*13750*/  @P3 STS.128 [R227+0x1c000], RZ ;  /* 0x01c000ffe3003388 */ /* 0x000fe20000000c00 */
[----:B------:R-:W-:Y:S02]  /*13760*/  MOV R0, UR4 ;  /* 0x0000000400007c02 */ /* 0x000fe40008000f00 */
[----:B------:R-:W-:Y:S02]  /*13770*/  LEA.HI.X R5, R12, R16, R5, 0x1, P1 ;  /* 0x000000100c057211 */ /* 0x000fe400008f0c05 */
        /* <DEDUP_REMOVED lines=29> */
[----:B-----5:R-:W-:Y:S05]  /*13950*/  LDSM.16.M88.4 R32, [R207] ;  /* 0x00000000cf20783b */ /* 0x020fea0000000200 */
[----:B-1----:R-:W2:Y:S05]  /*13960*/  LDSM.16.M88.4 R8, [R200+0x10000] ;  /* 0x01000000c808783b */ /* 0x002eaa0000000200 */
[----:B------:R-:W1:Y:S05]  /*13970*/  LDSM.16.M88.4 R16, [R200+0x10800] ;  /* 0x01080000c810783b */ /* 0x000e6a0000000200 */
[----:B------:R-:W3:Y:S05]  /*13980*/  LDSM.16.M88.4 R24, [R200+0x11000] ;  /* 0x01100000c818783b */ /* 0x000eea0000000200 */
[----:B------:R-:W4:Y:S05]  /*13990*/  LDL R2, [R1+0x1c] ;  /* 0x00001c0001027983 */ /* 0x000f2a0000100800 */
[----:B------:R-:W3:Y:S05]  /*139a0*/  LDSM.16.M88.4 R168, [R200+0x11800] ;  /* 0x01180000c8a8783b */ /* 0x000eea0000000200 */
[----:B------:R-:W0:Y:S05]  /*139b0*/  LDGDEPBAR ;  /* 0x00000000000079af */ /* 0x000e2a0000000000 */
[----:B------:R-:W-:Y:S05]  /*139c0*/  LDSM.16.M88.4 R172, [R208] ;  /* 0x00000000d0ac783b */ /* 0x000fea0000000200 */
[----:B------:R-:W3:Y:S01]  /*139d0*/  LDSM.16.M88.4 R176, [R211] ;  /* 0x00000000d3b0783b */ /* 0x000ee20000000200 */
[C---:B--2---:R-:W-:Y:S04]  /*139e0*/  HMMA.16816.F32.BF16 R4, R32.reuse, R8, RZ ;  /* 0x000000082004723c */ /* 0x044fe800000418ff */
[----:B------:R-:W2:Y:S05]  /*139f0*/  LDSM.16.M88.4 R180, [R226] ;  /* 0x00000000e2b4783b */ /* 0x000eaa0000000200 */
[----:B------:R-:W2:Y:S01]  /*13a00*/  LDSM.16.M88.4 R184, [R225] ;  /* 0x00000000e1b8783b */ /* 0x000ea20000000200 */
[C---:B------:R-:W-:Y:S04]  /*13a10*/  HMMA.16816.F32.BF16 R8, R32.reuse, R10, RZ ;  /* 0x0000000a2008723c */ /* 0x040fe800000418ff */
[----:B------:R-:W2:Y:S04]  /*13a20*/  LDSM.16.M88.4 R188, [R224] ;  /* 0x00000000e0bc783b */ /* 0x000ea80000000200 */
[C---:B-1----:R-:W-:Y:S01]  /*13a30*/  HMMA.16816.F32.BF16 R12, R32.reuse, R16, RZ ;  /* 0x00000010200c723c */ /* 0x042fe200000418ff */
[----:B------:R-:W-:Y:S05]  /*13a40*/  LDSM.16.M88.4 R192, [R206+0x10000] ;  /* 0x01000000cec0783b */ /* 0x000fea0000000200 */
[----:B------:R-:W-:Y:S02]  /*13a50*/  LDSM.16.M88.4 R196, [R206+0x10800] ;  /* 0x01080000cec4783b */ /* 0x000fe40000000200 */
[C---:B------:R-:W-:Y:S08]  /*13a60*/  HMMA.16816.F32.BF16 R16, R32.reuse, R18, RZ ;  /* 0x000000122010723c */ /* 0x040ff000000418ff */
[C---:B---3--:R-:W-:Y:S08]  /*13a70*/  HMMA.16816.F32.BF16 R20, R32.reuse, R24, RZ ;  /* 0x000000182014723c */ /* 0x048ff000000418ff */
[C---:B------:R-:W-:Y:S08]  /*13a80*/  HMMA.16816.F32.BF16 R24, R32.reuse, R26, RZ ;  /* 0x0000001a2018723c */ /* 0x040ff000000418ff */
[C---:B------:R-:W-:Y:S08]  /*13a90*/  HMMA.16816.F32.BF16 R28, R32.reuse, R168, RZ ;  /* 0x000000a8201c723c */ /* 0x040ff000000418ff */
[----:B------:R-:W-:Y:S01]  /*13aa0*/  HMMA.16816.F32.BF16 R32, R32, R170, RZ ;  /* 0x000000aa2020723c */ /* 0x000fe200000418ff */
[----:B------:R-:W1:Y:S07]  /*13ab0*/  LDSM.16.M88.4 R168, [R210] ;  /* 0x00000000d2a8783b */ /* 0x000e6e0000000200 */
[C---:B------:R-:W-:Y:S08]  /*13ac0*/  HMMA.16816.F32.BF16 R4, R172.reuse, R176, R4 ;  /* 0x000000b0ac04723c */ /* 0x040ff00000041804 */
[C---:B------:R-:W-:Y:S01]  /*13ad0*/  HMMA.16816.F32.BF16 R8, R172.reuse, R178, R8 ;  /* 0x000000b2ac08723c */ /* 0x040fe20000041808 */
[----:B------:R-:W3:Y:S07]  /*13ae0*/  LDSM.16.M88.4 R176, [R206+0x11000] ;  /* 0x01100000ceb0783b */ /* 0x000eee0000000200 */
[C---:B--2---:R-:W-:Y:S08]  /*13af0*/  HMMA.16816.F32.BF16 R12, R172.reuse, R180, R12 ;  /* 0x000000b4ac0c723c */ /* 0x044ff0000004180c */
[C---:B------:R-:W-:Y:S01]  /*13b00*/  HMMA.16816.F32.BF16 R16, R172.reuse, R182, R16 ;  /* 0x000000b6ac10723c */ /* 0x040fe20000041810 */
[----:B------:R-:W-:Y:S07]  /*13b10*/  LDSM.16.M88.4 R180, [R209] ;  /* 0x00000000d1b4783b */ /* 0x000fee0000000200 */
[C---:B------:R-:W-:Y:S08]  /*13b20*/  HMMA.16816.F32.BF16 R20, R172.reuse, R184, R20 ;  /* 0x000000b8ac14723c */ /* 0x040ff00000041814 */
[C---:B------:R-:W-:Y:S01]  /*13b30*/  HMMA.16816.F32.BF16 R24, R172.reuse, R186, R24 ;  /* 0x000000baac18723c */ /* 0x040fe20000041818 */
[----:B------:R-:W-:Y:S07]  /*13b40*/  LDSM.16.M88.4 R184, [R205] ;  /* 0x00000000cdb8783b */ /* 0x000fee0000000200 */
[C---:B------:R-:W-:Y:S08]  /*13b50*/  HMMA.16816.F32.BF16 R28, R172.reuse, R188, R28 ;  /* 0x000000bcac1c723c */ /* 0x040ff0000004181c */
[----:B------:R-:W-:Y:S01]  /*13b60*/  HMMA.16816.F32.BF16 R32, R172, R190, R32 ;  /* 0x000000beac20723c */ /* 0x000fe20000041820 */
[----:B------:R-:W2:Y:S05]  /*13b70*/  LDSM.16.M88.4 R172, [R206+0x11800] ;  /* 0x01180000ceac783b */ /* 0x000eaa0000000200 */
[----:B------:R-:W2:Y:S02]  /*13b80*/  LDSM.16.M88.4 R188, [R205+0x800] ;  /* 0x00080000cdbc783b */ /* 0x000ea40000000200 */
        /* <DEDUP_REMOVED lines=8> */
[----:B------:R-:W-:Y:S07]  /*13c10*/  LDSM.16.M88.4 R176, [R200+0x12800] ;  /* 0x01280000c8b0783b */ /* 0x000fee0000000200 */
[C---:B--2---:R-:W-:Y:S08]  /*13c20*/  HMMA.16816.F32.BF16 R28, R168.reuse, R172, R28 ;  /* 0x000000aca81c723c */ /* 0x044ff0000004181c */
[----:B------:R-:W-:Y:S01]  /*13c30*/  HMMA.16816.F32.BF16 R32, R168, R174, R32 ;  /* 0x000000aea820723c */ /* 0x000fe20000041820 */
[----:B------:R-:W-:Y:S05]  /*13c40*/  LDSM.16.M88.4 R168, [R207+0x4000] ;  /* 0x00400000cfa8783b */ /* 0x000fea0000000200 */
[----:B------:R-:W2:Y:S02]  /*13c50*/  LDSM.16.M88.4 R172, [R200+0x12000] ;  /* 0x01200000c8ac783b */ /* 0x000ea40000000200 */
[C---:B------:R-:W-:Y:S08]  /*13c60*/  HMMA.16816.F32.BF16 R4, R180.reuse, R184, R4 ;  /* 0x000000b8b404723c */ /* 0x040ff00000041804 */
        /* <DEDUP_REMOVED lines=8> */
[C---:B------:R-:W-:Y:S08]  /*13cf0*/  HMMA.16816.F32.BF16 R28, R180.reuse, R196, R28 ;  /* 0x000000c4b41c723c */ /* 0x040ff0000004181c */
[----:B------:R-:W-:Y:S01]  /*13d00*/  HMMA.16816.F32.BF16 R32, R180, R198, R32 ;  /* 0x000000c6b420723c */ /* 0x000fe20000041820 */
[----:B------:R-:W1:Y:S05]  /*13d10*/  LDSM.16.M88.4 R180, [R208+0x4000] ;  /* 0x00400000d0b4783b */ /* 0x000e6a0000000200 */
[----:B------:R-:W1:Y:S02]  /*13d20*/  LDSM.16.M88.4 R196, [R222] ;  /* 0x00000000dec4783b */ /* 0x000e640000000200 */
[C---:B--2---:R-:W-:Y:S08]  /*13d30*/  HMMA.16816.F32.BF16 R4, R168.reuse, R172, R4 ;  /* 0x000000aca804723c */ /* 0x044ff00000041804 */
[C---:B------:R-:W-:Y:S01]  /*13d40*/  HMMA.16816.F32.BF16 R8, R168.reuse, R174, R8 ;  /* 0x000000aea808723c */ /* 0x040fe20000041808 */
[----:B------:R-:W2:Y:S07]  /*13d50*/  LDSM.16.M88.4 R172, [R221] ;  /* 0x00000000ddac783b */ /* 0x000eae0000000200 */
        /* <DEDUP_REMOVED lines=8> */
[----:B------:R-:W3:Y:S05]  /*13de0*/  LDSM.16.M88.4 R168, [R220] ;  /* 0x00000000dca8783b */ /* 0x000eea0000000200 */
[----:B------:R-:W3:Y:S02]  /*13df0*/  LDSM.16.M88.4 R188, [R206+0x12800] ;  /* 0x01280000cebc783b */ /* 0x000ee40000000200 */
        /* <DEDUP_REMOVED lines=8> */
[----:B------:R-:W-:Y:S07]  /*13e80*/  LDSM.16.M88.4 R172, [R205+0x2000] ;  /* 0x00200000cdac783b */ /* 0x000fee0000000200 */
[C---:B---3--:R-:W-:Y:S08]  /*13e90*/  HMMA.16816.F32.BF16 R28, R180.reuse, R168, R28 ;  /* 0x000000a8b41c723c */ /* 0x048ff0000004181c */
[----:B------:R-:W-:Y:S01]  /*13ea0*/  HMMA.16816.F32.BF16 R32, R180, R170, R32 ;  /* 0x000000aab420723c */ /* 0x000fe20000041820 */
[----:B------:R-:W2:Y:S05]  /*13eb0*/  LDSM.16.M88.4 R168, [R209+0x4000] ;  /* 0x00400000d1a8783b */ /* 0x000eaa0000000200 */
[----:B------:R-:W3:Y:S02]  /*13ec0*/  LDSM.16.M88.4 R180, [R205+0x2800] ;  /* 0x00280000cdb4783b */ /* 0x000ee40000000200 */
[C---:B------:R-:W-:Y:S08]  /*13ed0*/  HMMA.16816.F32.BF16 R4, R176.reuse, R184, R4 ;  /* 0x000000b8b004723c */ /* 0x040ff00000041804 */
[C---:B------:R-:W-:Y:S01]  /*13ee0*/  HMMA.16816.F32.BF16 R8, R176.reuse, R186, R8 ;  /* 0x000000bab008723c */ /* 0x040fe20000041808 */
[----:B------:R-:W2:Y:S07]  /*13ef0*/  LDSM.16.M88.4 R184, [R205+0x3000] ;  /* 0x00300000cdb8783b */ /* 0x000eae0000000200 */
[C---:B------:R-:W-:Y:S08]  /*13f00*/  HMMA.16816.F32.BF16 R12, R176.reuse, R188, R12 ;  /* 0x000000bcb00c723c */ /* 0x040ff0000004180c */
[C---:B------:R-:W-:Y:S01]  /*13f10*/  HMMA.16816.F32.BF16 R16, R176.reuse, R190, R16 ;  /* 0x000000beb010723c */ /* 0x040fe20000041810 */
[----:B------:R-:W3:Y:S07]  /*13f20*/  LDSM.16.M88.4 R188, [R205+0x3800] ;  /* 0x00380000cdbc783b */ /* 0x000eee0000000200 */
[C---:B-1----:R-:W-:Y:S08]  /*13f30*/  HMMA.16816.F32.BF16 R20, R176.reuse, R192, R20 ;  /* 0x000000c0b014723c */ /* 0x042ff00000041814 */
[C---:B------:R-:W-:Y:S01]  /*13f40*/  HMMA.16816.F32.BF16 R24, R176.reuse, R194, R24 ;  /* 0x000000c2b018723c */ /* 0x040fe20000041818 */
[----:B------:R-:W-:Y:S07]  /*13f50*/  LDSM.16.M88.4 R192, [R200+0x14000] ;  /* 0x01400000c8c0783b */ /* 0x000fee0000000200 */
[C---:B------:R-:W-:Y:S08]  /*13f60*/  HMMA.16816.F32.BF16 R28, R176.reuse, R196, R28 ;  /* 0x000000c4b01c723c */ /* 0x040ff0000004181c */
[----:B------:R-:W-:Y:S01]  /*13f70*/  HMMA.16816.F32.BF16 R32, R176, R198, R32 ;  /* 0x000000c6b020723c */ /* 0x000fe20000041820 */
[----:B------:R-:W1:Y:S05]  /*13f80*/  LDSM.16.M88.4 R176, [R207+0x8000] ;  /* 0x00800000cfb0783b */ /* 0x000e6a0000000200 */
[----:B------:R-:W1:Y:S02]  /*13f90*/  LDSM.16.M88.4 R196, [R200+0x14800] ;  /* 0x01480000c8c4783b */ /* 0x000e640000000200 */
        /* <DEDUP_REMOVED lines=8> */
[----:B------:R-:W-:Y:S07]  /*14020*/  LDSM.16.M88.4 R184, [R219] ;  /* 0x00000000dbb8783b */ /* 0x000fee0000000200 */
[C---:B------:R-:W-:Y:S08]  /*14030*/  HMMA.16816.F32.BF16 R28, R168.reuse, R188, R28 ;  /* 0x000000bca81c723c */ /* 0x040ff0000004181c */
[----:B------:R-:W-:Y:S01]  /*14040*/  HMMA.16816.F32.BF16 R32, R168, R190, R32 ;  /* 0x000000bea820723c */ /* 0x000fe20000041820 */
[----:B------:R-:W3:Y:S05]  /*14050*/  LDSM.16.M88.4 R168, [R200+0x15800] ;  /* 0x01580000c8a8783b */ /* 0x000eea0000000200 */
[----:B------:R-:W3:Y:S02]  /*14060*/  LDSM.16.M88.4 R188, [R218] ;  /* 0x00000000dabc783b */ /* 0x000ee40000000200 */
[C---:B-1----:R-:W-:Y:S08]  /*14070*/  HMMA.16816.F32.BF16 R4, R176.reuse, R192, R4 ;  /* 0x000000c0b004723c */ /* 0x042ff00000041804 */
[C---:B------:R-:W-:Y:S01]  /*14080*/  HMMA.16816.F32.BF16 R8, R176.reuse, R194, R8 ;  /* 0x000000c2b008723c */ /* 0x040fe20000041808 */
[----:B------:R-:W1:Y:S07]  /*14090*/  LDSM.16.M88.4 R192, [R217] ;  /* 0x00000000d9c0783b */ /* 0x000e6e0000000200 */
[C---:B------:R-:W-:Y:S08]  /*140a0*/  HMMA.16816.F32.BF16 R12, R176.reuse, R196, R12 ;  /* 0x000000c4b00c723c */ /* 0x040ff0000004180c */
[C---:B------:R-:W-:Y:S01]  /*140b0*/  HMMA.16816.F32.BF16 R16, R176.reuse, R198, R16 ;  /* 0x000000c6b010723c */ /* 0x040fe20000041810 */
[----:B------:R-:W1:Y:S07]  /*140c0*/  LDSM.16.M88.4 R196, [R216] ;  /* 0x00000000d8c4783b */ /* 0x000e6e0000000200 */
        /* <DEDUP_REMOVED lines=31> */
[----:B------:R-:W3:Y:S05]  /*142c0*/  LDSM.16.M88.4 R168, [R205+0x5800] ;  /* 0x00580000cda8783b */ /* 0x000eea0000000200 */
        /* <DEDUP_REMOVED lines=10> */
[C---:B---3--:R-:W-:Y:S08]  /*14370*/  HMMA.16816.F32.BF16 R28, R180.reuse, R168, R28 ;  /* 0x000000a8b41c723c */ /* 0x048ff0000004181c */
[----:B------:R-:W-:Y:S01]  /*14380*/  HMMA.16816.F32.BF16 R32, R180, R170, R32 ;  /* 0x000000aab420723c */ /* 0x000fe20000041820 */
[----:B------:R-:W2:Y:S05]  /*14390*/  LDSM.16.M88.4 R168, [R208+0xc000] ;  /* 0x00c00000d0a8783b */ /* 0x000eaa0000000200 */
[----:B------:R-:W3:Y:S02]  /*143a0*/  LDSM.16.M88.4 R180, [R214] ;  /* 0x00000000d6b4783b */ /* 0x000ee40000000200 */
[C---:B------:R-:W-:Y:S08]  /*143b0*/  HMMA.16816.F32.BF16 R4, R176.reuse, R184, R4 ;  /* 0x000000b8b004723c */ /* 0x040ff00000041804 */
[C---:B------:R-:W-:Y:S01]  /*143c0*/  HMMA.16816.F32.BF16 R8, R176.reuse, R186, R8 ;  /* 0x000000bab008723c */ /* 0x040fe20000041808 */
[----:B------:R-:W2:Y:S07]  /*143d0*/  LDSM.16.M88.4 R184, [R213] ;  /* 0x00000000d5b8783b */ /* 0x000eae0000000200 */
[C---:B------:R-:W-:Y:S08]  /*143e0*/  HMMA.16816.F32.BF16 R12, R176.reuse, R188, R12 ;  /* 0x000000bcb00c723c */ /* 0x040ff0000004180c */
[C---:B------:R-:W-:Y:S01]  /*143f0*/  HMMA.16816.F32.BF16 R16, R176.reuse, R190, R16 ;  /* 0x000000beb010723c */ /* 0x040fe20000041810 */
[----:B------:R-:W3:Y:S07]  /*14400*/  LDSM.16.M88.4 R188, [R212] ;  /* 0x00000000d4bc783b */ /* 0x000eee0000000200 */
[C---:B-1----:R-:W-:Y:S08]  /*14410*/  HMMA.16816.F32.BF16 R20, R176.reuse, R192, R20 ;  /* 0x000000c0b014723c */ /* 0x042ff00000041814 */
        /* <DEDUP_REMOVED lines=16> */
[----:B------:R-:W4:Y:S05]  /*14520*/  LDSM.16.M88.4 R168, [R206+0x17800] ;  /* 0x01780000cea8783b */ /* 0x000f2a0000000200 */
[----:B------:R-:W4:Y:S02]  /*14530*/  LDSM.16.M88.4 R188, [R205+0x6000] ;  /* 0x00600000cdbc783b */ /* 0x000f240000000200 */
[C---:B-1----:R-:W-:Y:S08]  /*14540*/  HMMA.16816.F32.BF16 R4, R176.reuse, R192, R4 ;  /* 0x000000c0b004723c */ /* 0x042ff00000041804 */
[C---:B------:R-:W-:Y:S08]  /*14550*/  HMMA.16816.F32.BF16 R8, R176.reuse, R194, R8 ;  /* 0x000000c2b008723c */ /* 0x040ff00000041808 */
[C---:B--2---:R-:W-:Y:S08]  /*14560*/  HMMA.16816.F32.BF16 R12, R176.reuse, R172, R12 ;  /* 0x000000acb00c723c */ /* 0x044ff0000004180c */
[C---:B------:R-:W-:Y:S08]  /*14570*/  HMMA.16816.F32.BF16 R16, R176.reuse, R174, R16 ;  /* 0x000000aeb010723c */ /* 0x040ff00000041810 */
[C---:B---3--:R-:W-:Y:S08]  /*14580*/  HMMA.16816.F32.BF16 R20, R176.reuse, R180, R20 ;  /* 0x000000b4b014723c */ /* 0x048ff00000041814 */
[C---:B------:R-:W-:Y:S08]  /*14590*/  HMMA.16816.F32.BF16 R24, R176.reuse, R182, R24 ;  /* 0x000000b6b018723c */ /* 0x040ff00000041818 */
[C---:B----4-:R-:W-:Y:S08]  /*145a0*/  HMMA.16816.F32.BF16 R28, R176.reuse, R168, R28 ;  /* 0x000000a8b01c723c */ /* 0x050ff0000004181c */
        /* <DEDUP_REMOVED lines=36> */
[----:B------:R1:W1:Y:S01]  /*147f0*/  MUFU.TANH R174, R13 ;  /* 0x0000000d00ae7308 */ /* 0x0002620000002400 */
[----:B------:R-:W-:Y:S01]  /*14800*/  BAR.SYNC.DEFER_BLOCKING 0x0 ;  /* 0x0000000000007b1d */ /* 0x000fe20000010000 */
[C---:B----4-:R-:W-:Y:S07]  /*14810*/  HMMA.16816.F32.BF16 R20, R184.reuse, R4, R20 ;  /* 0x00000004b814723c */ /* 0x050fee0000041814 */
[C---:B------:R-:W-:Y:S01]  /*14820*/  LEA R4, P0, R0.reuse, R234, 0x6 ;  /* 0x000000ea00047211 */ /* 0x040fe200078030ff */
[----:B------:R4:W1:Y:S01]  /*14830*/  MUFU.TANH R189, R14 ;  /* 0x0000000e00bd7308 */ /* 0x0008620000002400 */
[C---:B------:R-:W-:Y:S03]  /*14840*/  HMMA.16816.F32.BF16 R24, R184.reuse, R6, R24 ;  /* 0x00000006b818723c */ /* 0x040fe60000041818 */
[C---:B------:R-:W-:Y:S02]  /*14850*/  LEA.HI.X.SX32 R5, R0.reuse, R235, 0x6, P0 ;  /* 0x000000eb00057211 */ /* 0x040fe400000f36ff */
[----:B------:R-:W-:Y:S02]  /*14860*/  PLOP3.LUT P0, PT, PT, PT, UP0, 0x80, 0x0 ;  /* 0x000000000000781c */ /* 0x000fe40003f0f008 */
[C---:B------:R-:W-:Y:S01]  /*14870*/  LEA R6, P1, R0.reuse, R236, 0x6 ;  /* 0x000000ec00067211 */ /* 0x040fe200078230ff */
[----:B------:R-:W-:Y:S01]  /*14880*/  IMAD R5, R5, c[0x0][0x198], RZ ;  /* 0x0000660005057a24 */ /* 0x000fe200078e02ff */
[----:B------:R4:W3:Y:S03]  /*14890*/  MUFU.TANH R171, R16 ;  /* 0x0000001000ab7308 */ /* 0x0008e60000002400 */
[----:B------:R-:W-:Y:S01]  /*148a0*/  LEA.HI.X.SX32 R7, R0, R237, 0x6, P1 ;  /* 0x000000ed00077211 */ /* 0x000fe200008f36ff */
[----:B------:R-:W-:Y:S02]  /*148b0*/  IMAD R5, R4, c[0x0][0x19c], R5 ;  /* 0x0000670004057a24 */ /* 0x000fe400078e0205 */
[----:B--2---:R-:W-:Y:S02]  /*148c0*/  FMUL.FTZ R15, R20, c[0x0][0x2ec] ;  /* 0x0000bb00140f7a20 */ /* 0x004fe40000410000 */
[----:B------:R-:W-:Y:S02]  /*148d0*/  FMUL.FTZ R21, R21, c[0x0][0x2ec] ;  /* 0x0000bb0015157a20 */ /* 0x000fe40000410000 */
[----:B------:R4:W2:Y:S01]  /*148e0*/  MUFU.TANH R172, R17 ;  /* 0x0000001100ac7308 */ /* 0x0008a20000002400 */
        /* <DEDUP_REMOVED lines=8> */
[----:B------:R-:W-:Y:S02]  /*14970*/  FMUL.FTZ R27, R27, c[0x0][0x2ec] ;  /* 0x0000bb001b1b7a20 */ /* 0x000fe40000410000 */
[----:B------:R-:W-:Y:S02]  /*14980*/  IMAD R0, R7, c[0x0][0x198], RZ ;  /* 0x0000660007007a24 */ /* 0x000fe400078e02ff */
[----:B------:R4:W1:Y:S01]  /*14990*/  MUFU.TANH R192, R19 ;  /* 0x0000001300c07308 */ /* 0x0008620000002400 */
[C---:B------:R-:W-:Y:S04]  /*149a0*/  IMAD.WIDE.U32 R10, R6.reuse, c[0x0][0x198], RZ ;  /* 0x00006600060a7a25 */ /* 0x040fe800078e00ff */
[----:B------:R-:W-:Y:S01]  /*149b0*/  IMAD R0, R6, c[0x0][0x19c], R0 ;  /* 0x0000670006007a24 */ /* 0x000fe200078e0200 */
[-C--:B------:R-:W-:Y:S01]  /*149c0*/  LEA R6, P6, R10, R133.reuse, 0x1 ;  /* 0x000000850a067211 */ /* 0x080fe200078c08ff */
[----:B------:R-:W-:Y:S03]  /*149d0*/  IMAD.WIDE.U32 R8, R4, c[0x0][0x198], RZ ;  /* 0x0000660004087a25 */ /* 0x000fe600078e00ff */
[----:B------:R-:W1:Y:S01]  /*149e0*/  MUFU.TANH R15, R15 ;  /* 0x0000000f000f7308 */ /* 0x000e620000002400 */
[----:B------:R-:W-:Y:S01]  /*149f0*/  FMUL.FTZ R28, R28, c[0x0][0x2ec] ;  /* 0x0000bb001c1c7a20 */ /* 0x000fe20000410000 */
[----:B------:R-:W-:Y:S01]  /*14a00*/  LEA R4, P1, R8, R133, 0x1 ;  /* 0x0000008508047211 */ /* 0x000fe200078208ff */
[----:B------:R-:W-:Y:S01]  /*14a10*/  FMUL.FTZ R29, R29, c[0x0][0x2ec] ;  /* 0x0000bb001d1d7a20 */ /* 0x000fe20000410000 */
[----:B------:R-:W-:Y:S01]  /*14a20*/  IADD3 R0, R11, R0, RZ ;  /* 0x000000000b007210 */ /* 0x000fe20007ffe0ff */
[----:B------:R-:W-:Y:S01]  /*14a30*/  FMUL.FTZ R30, R30, c[0x0][0x2ec] ;  /* 0x0000bb001e1e7a20 */ /* 0x000fe20000410000 */
[----:B------:R-:W-:Y:S01]  /*14a40*/  IADD3 R5, R9, R5, RZ ;  /* 0x0000000509057210 */ /* 0x000fe20007ffe0ff */
[----:B------:R-:W-:Y:S01]  /*14a50*/  FMUL.FTZ R31, R31, c[0x0][0x2ec] ;  /* 0x0000bb001f1f7a20 */ /* 0x000fe20000410000 */
[-C--:B------:R-:W-:Y:S01]  /*14a60*/  LEA.HI.X R7, R10, R2.reuse, R0, 0x1, P6 ;  /* 0x000000020a077211 */ /* 0x080fe200030f0c00 */
[----:B------:R-:W-:Y:S01]  /*14a70*/  FMUL.FTZ R32, R32, c[0x0][0x2ec] ;  /* 0x0000bb0020207a20 */ /* 0x000fe20000410000 */
[----:B------:R4:W1:Y:S01]  /*14a80*/  MUFU.TANH R177, R21 ;  /* 0x0000001500b17308 */ /* 0x0008620000002400 */
[----:B------:R-:W-:Y:S01]  /*14a90*/  FMUL.FTZ R33, R33, c[0x0][0x2ec] ;  /* 0x0000bb0021217a20 */ /* 0x000fe20000410000 */
[----:B------:R-:W-:Y:S01]  /*14aa0*/  LEA.HI.X R5, R8, R2, R5, 0x1, P1 ;  /* 0x0000000208057211 */ /* 0x000fe200008f0c05 */
[----:B------:R-:W-:Y:S02]  /*14ab0*/  FMUL.FTZ R34, R34, c[0x0][0x2ec] ;  /* 0x0000bb0022227a20 */ /* 0x000fe40000410000 */
[----:B------:R-:W-:Y:S05]  /*14ac0*/  FMUL.FTZ R35, R35, c[0x0][0x2ec] ;  /* 0x0000bb0023237a20 */ /* 0x000fea0000410000 */
        /* <DEDUP_REMOVED lines=15> */
.L_x_2009:
        /* <DEDUP_REMOVED lines=12> */
[C---:B------:R-:W-:Y:S02]  /*14c80*/  IADD3 R10, R0.reuse, 0x18, RZ ;  /* 0x00000018000a7810 */ /* 0x040fe40007ffe0ff */
[----:B------:R1:W-:Y:S01]  /*14c90*/  I2F R20, R2 ;  /* 0x0000000200147306 */ /* 0x0003e20000201400 */
[C---:B------:R-:W-:Y:S02]  /*14ca0*/  IADD3 R13, R0.reuse, 0x19, RZ ;  /* 0x00000019000d7810 */ /* 0x040fe40007ffe0ff */
[C---:B------:R-:W-:Y:S02]  /*14cb0*/  IADD3 R12, R0.reuse, 0x20, RZ ;  /* 0x00000020000c7810 */ /* 0x040fe40007ffe0ff */
[C---:B------:R-:W-:Y:S02]  /*14cc0*/  IADD3 R11, R0.reuse, 0x21, RZ ;  /* 0x00000021000b7810 */ /* 0x040fe40007ffe0ff */
[C---:B------:R-:W-:Y:S02]  /*14cd0*/  ISETP.GE.AND P0, PT, R5.reuse, R231, PT ;  /* 0x000000e70500720c */ /* 0x040fe40003f06270 */
[C---:B------:R-:W-:Y:S02]  /*14ce0*/  ISETP.GE.AND P6, PT, R5.reuse, R230, PT ;  /* 0x000000e60500720c */ /* 0x040fe40003fc6270 */
[C---:B------:R-:W-:Y:S02]  /*14cf0*/  ISETP.GE.OR P0, PT, R5.reuse, R233, !P0 ;  /* 0x000000e90500720c */ /* 0x040fe40004706670 */
[----:B------:R-:W-:Y:S02]  /*14d00*/  ISETP.GE.OR P6, PT, R5, R232, !P6 ;  /* 0x000000e80500720c */ /* 0x000fe400077c6670 */
[C---:B------:R-:W-:Y:S04]  /*14d10*/  ISETP.GE.AND P1, PT, R0.reuse, R231, PT ;  /* 0x000000e70000720c */ /* 0x040fe80003f26270 */
[----:B------:R-:W-:Y:S02]  /*14d20*/  ISETP.GE.OR P1, PT, R0, R233, !P1 ;  /* 0x000000e90000720c */ /* 0x000fe40004f26670 */
[----:B-1----:R-:W-:Y:S02]  /*14d30*/  IABS R2, R4 ;  /* 0x0000000400027213 */ /* 0x002fe40000000000 */
[C---:B------:R-:W-:Y:S02]  /*14d40*/  IADD3 R4, R229.reuse, -R5, RZ ;  /* 0x80000005e5047210 */ /* 0x040fe40007ffe0ff */
[----:B------:R1:W2:Y:S02]  /*14d50*/  I2F R14, R2 ;  /* 0x00000002000e7306 */ /* 0x0002a40000201400 */
[----:B-1----:R-:W-:Y:S01]  /*14d60*/  IABS R2, R4 ;  /* 0x0000000400027213 */ /* 0x002fe20000000000 */
[----:B--2---:R-:W-:Y:S01]  /*14d70*/  FFMA.FTZ R14, R14, -UR23, R132 ;  /* 0x800000170e0e7c23 */ /* 0x004fe20008010084 */
[C---:B------:R-:W-:Y:S06]  /*14d80*/  IADD3 R4, R0.reuse, 0x8, RZ ;  /* 0x0000000800047810 */ /* 0x040fec0007ffe0ff */
[----:B------:R1:W2:Y:S01]  /*14d90*/  I2F R17, R2 ;  /* 0x0000000200117306 */ /* 0x0002a20000201400 */
[----:B------:R-:W-:Y:S04]  /*14da0*/  IADD3 R6, R229, -R4, RZ ;  /* 0x80000004e5067210 */ /* 0x000fe80007ffe0ff */
[----:B------:R-:W-:Y:S05]  /*14db0*/  IABS R6, R6 ;  /* 0x0000000600067213 */ /* 0x000fea0000000000 */
[----:B------:R3:W4:Y:S01]  /*14dc0*/  I2F R16, R6 ;  /* 0x0000000600107306 */ /* 0x0007220000201400 */
[----:B-1----:R-:W-:Y:S01]  /*14dd0*/  IADD3 R2, R0, 0x9, RZ ;  /* 0x0000000900027810 */ /* 0x002fe20007ffe0ff */
[----:B--2---:R-:W-:Y:S03]  /*14de0*/  FFMA.FTZ R17, R17, -UR23, R181 ;  /* 0x8000001711117c23 */ /* 0x004fe600080100b5 */
[----:B------:R-:W-:Y:S02]  /*14df0*/  IADD3 R7, R229, -R2, RZ ;  /* 0x80000002e5077210 */ /* 0x000fe40007ffe0ff */
[----:B------:R-:W-:Y:S02]  /*14e00*/  FSEL R26, R17, -INF , !P0 ;  /* 0xff800000111a7808 */ /* 0x000fe40004000000 */
[----:B------:R-:W-:Y:S02]  /*14e10*/  ISETP.GE.AND P0, PT, R2, R231, PT ;  /* 0x000000e70200720c */ /* 0x000fe40003f06270 */
[----:B---3--:R-:W-:Y:S01]  /*14e20*/  IABS R6, R7 ;  /* 0x0000000700067213 */ /* 0x008fe20000000000 */
[----:B----4-:R-:W-:Y:S01]  /*14e30*/  FFMA.FTZ R16, R16, -UR23, R178 ;  /* 0x8000001710107c23 */ /* 0x010fe200080100b2 */
[----:B------:R-:W-:Y:S02]  /*14e40*/  IADD3 R7, R0, 0x10, RZ ;  /* 0x0000001000077810 */ /* 0x000fe40007ffe0ff */
[----:B------:R1:W-:Y:S01]  /*14e50*/  I2F R19, R6 ;  /* 0x0000000600137306 */ /* 0x0003e20000201400 */
[----:B------:R-:W-:Y:S02]  /*14e60*/  ISETP.GE.OR P0, PT, R2, R233, !P0 ;  /* 0x000000e90200720c */ /* 0x000fe40004706670 */
[C---:B------:R-:W-:Y:S04]  /*14e70*/  IADD3 R8, R229.reuse, -R7, RZ ;  /* 0x80000007e5087210 */ /* 0x040fe80007ffe0ff */
[----:B------:R-:W-:Y:S04]  /*14e80*/  IABS R8, R8 ;  /* 0x0000000800087213 */ /* 0x000fe80000000000 */
[----:B------:R2:W3:Y:S01]  /*14e90*/  I2F R18, R8 ;  /* 0x0000000800127306 */ /* 0x0004e20000201400 */
[----:B-1----:R-:W-:Y:S05]  /*14ea0*/  IADD3 R6, R0, 0x11, RZ ;  /* 0x0000001100067810 */ /* 0x002fea0007ffe0ff */
[C---:B------:R-:W-:Y:S05]  /*14eb0*/  IMAD.IADD R9, R229.reuse, 0x1, -R6 ;  /* 0x00000001e5097824 */ /* 0x040fea00078e0a06 */
[----:B--2---:R-:W-:Y:S01]  /*14ec0*/  IABS R8, R9 ;  /* 0x0000000900087213 */ /* 0x004fe20000000000 */
[----:B---3--:R-:W-:Y:S01]  /*14ed0*/  FFMA.FTZ R18, R18, -UR23, R168 ;  /* 0x8000001712127c23 */ /* 0x008fe200080100a8 */
[----:B------:R-:W-:Y:S02]  /*14ee0*/  IADD3 R9, R229, -R10, RZ ;  /* 0x8000000ae5097210 */ /* 0x000fe40007ffe0ff */
[----:B------:R1:W-:Y:S02]  /*14ef0*/  I2F R21, R8 ;  /* 0x0000000800157306 */ /* 0x0003e40000201400 */
[----:B-1----:R-:W-:Y:S02]  /*14f00*/  IABS R8, R9 ;  /* 0x0000000900087213 */ /* 0x002fe40000000000 */
[C---:B------:R-:W-:Y:S06]  /*14f10*/  IADD3 R9, R228.reuse, -R5, RZ ;  /* 0x80000005e4097210 */ /* 0x040fec0007ffe0ff */
[----:B------:R1:W2:Y:S02]  /*14f20*/  I2F R27, R8 ;  /* 0x00000008001b7306 */ /* 0x0002a40000201400 */
[----:B-1----:R-:W-:Y:S01]  /*14f30*/  IABS R8, R9 ;  /* 0x0000000900087213 */ /* 0x002fe20000000000 */
[----:B--2---:R-:W-:Y:S01]  /*14f40*/  FFMA.FTZ R17, R27, -UR23, R171 ;  /* 0x800000171b117c23 */ /* 0x004fe200080100ab */
[C---:B------:R-:W-:Y:S06]  /*14f50*/  IADD3 R9, R229.reuse, -R13, RZ ;  /* 0x8000000de5097210 */ /* 0x040fec0007ffe0ff */
[----:B------:R1:W-:Y:S02]  /*14f60*/  I2F R23, R8 ;  /* 0x0000000800177306 */ /* 0x0003e40000201400 */
[----:B-1----:R-:W-:Y:S02]  /*14f70*/  IABS R8, R9 ;  /* 0x0000000900087213 */ /* 0x002fe40000000000 */
[C---:B------:R-:W-:Y:S06]  /*14f80*/  IADD3 R9, R228.reuse, -R4, RZ ;  /* 0x80000004e4097210 */ /* 0x040fec0007ffe0ff */
[----:B------:R1:W-:Y:S02]  /*14f90*/  I2F R35, R8 ;  /* 0x0000000800237306 */ /* 0x0003e40000201400 */
[----:B-1----:R-:W-:Y:S01]  /*14fa0*/  IABS R8, R9 ;  /* 0x0000000900087213 */ /* 0x002fe20000000000 */
[C---:B------:R-:W-:Y:S07]  /*14fb0*/  IMAD.IADD R9, R229.reuse, 0x1, -R12 ;  /* 0x00000001e5097824 */ /* 0x040fee00078e0a0c */
[----:B------:R1:W-:Y:S02]  /*14fc0*/  I2F R33, R8 ;  /* 0x0000000800217306 */ /* 0x0003e40000201400 */
[----:B-1----:R-:W-:Y:S02]  /*14fd0*/  IABS R8, R9 ;  /* 0x0000000900087213 */ /* 0x002fe40000000000 */
[----:B------:R-:W-:Y:S06]  /*14fe0*/  IADD3 R9, R228, -R2, RZ ;  /* 0x80000002e4097210 */ /* 0x000fec0007ffe0ff */
[----:B------:R1:W2:Y:S02]  /*14ff0*/  I2F R34, R8 ;  /* 0x0000000800227306 */ /* 0x0002a40000201400 */
[----:B-1----:R-:W-:Y:S01]  /*15000*/  IABS R8, R9 ;  /* 0x0000000900087213 */ /* 0x002fe20000000000 */
[----:B--2---:R-:W-:Y:S01]  /*15010*/  FFMA.FTZ R15, R34, -UR23, R15 ;  /* 0x80000017220f7c23 */ /* 0x004fe2000801000f */
[----:B------:R-:W-:Y:S06]  /*15020*/  IADD3 R9, R229, -R11, RZ ;  /* 0x8000000be5097210 */ /* 0x000fec0007ffe0ff */
[----:B------:R1:W-:Y:S02]  /*15030*/  I2F R133, R8 ;  /* 0x0000000800857306 */ /* 0x0003e40000201400 */
[----:B-1----:R-:W-:Y:S01]  /*15040*/  IABS R8, R9 ;  /* 0x0000000900087213 */ /* 0x002fe20000000000 */
[----:B------:R-:W-:Y:S03]  /*15050*/  FFMA.FTZ R9, R20, -UR23, R176 ;  /* 0x8000001714097c23 */ /* 0x000fe600080100b0 */
[----:B------:R-:W-:Y:S02]  /*15060*/  MOV R5, R8 ;  /* 0x0000000800057202 */ /* 0x000fe40000000f00 */
[----:B------:R-:W-:Y:S02]  /*15070*/  IADD3 R8, R228, -R7, RZ ;  /* 0x80000007e4087210 */ /* 0x000fe40007ffe0ff */
[----:B------:R1:W2:Y:S01]  /*15080*/  I2F R132, R5 ;  /* 0x0000000500847306 */ /* 0x0002a20000201400 */
[----:B------:R-:W-:Y:S02]  /*15090*/  FSEL R28, R9, -INF , !P1 ;  /* 0xff800000091c7808 */ /* 0x000fe40004800000 */
[C---:B------:R-:W-:Y:S02]  /*150a0*/  IADD3 R9, R0.reuse, 0x28, RZ ;  /* 0x0000002800097810 */ /* 0x040fe40007ffe0ff */
[C---:B------:R-:W-:Y:S04]  /*150b0*/  ISETP.GE.AND P1, PT, R0.reuse, R230, PT ;  /* 0x000000e60000720c */ /* 0x040fe80003f26270 */
[----:B------:R-:W-:Y:S04]  /*150c0*/  ISETP.GE.OR P1, PT, R0, R232, !P1 ;  /* 0x000000e80000720c */ /* 0x000fe80004f26670 */
[----:B------:R-:W-:Y:S01]  /*150d0*/  FSEL R30, R14, -INF , !P1 ;  /* 0xff8000000e1e7808 */ /* 0x000fe20004800000 */
[----:B------:R-:W-:Y:S01]  /*150e0*/  FFMA.FTZ R14, R19, -UR23, R175 ;  /* 0x80000017130e7c23 */ /* 0x000fe200080100af */
[C---:B------:R-:W-:Y:S04]  /*150f0*/  ISETP.GE.AND P1, PT, R4.reuse, R231, PT ;  /* 0x000000e70400720c */ /* 0x040fe80003f26270 */
[----:B------:R-:W-:Y:S02]  /*15100*/  ISETP.GE.OR P1, PT, R4, R233, !P1 ;  /* 0x000000e90400720c */ /* 0x000fe40004f26670 */
[----:B------:R-:W-:Y:S02]  /*15110*/  FSEL R24, R14, -INF , !P0 ;  /* 0xff8000000e187808 */ /* 0x000fe40004000000 */
[----:B------:R-:W-:Y:S01]  /*15120*/  FSEL R25, R16, -INF , !P1 ;  /* 0xff80000010197808 */ /* 0x000fe20004800000 */
[----:B------:R-:W-:Y:S01]  /*15130*/  FFMA.FTZ R16, R23, -UR23, R183 ;  /* 0x8000001717107c23 */ /* 0x000fe200080100b7 */
[----:B-1----:R-:W-:Y:S01]  /*15140*/  IABS R5, R8 ;  /* 0x0000000800057213 */ /* 0x002fe20000000000 */
[----:B------:R-:W-:Y:S01]  /*15150*/  IMAD.IADD R8, R229, 0x1, -R9 ;  /* 0x00000001e5087824 */ /* 0x000fe200078e0a09 */
[CC--:B------:R-:W-:Y:S02]  /*15160*/  ISETP.GE.AND P1, PT, R7.reuse, R231.reuse, PT ;  /* 0x000000e70700720c */ /* 0x0c0fe40003f26270 */
[----:B------:R1:W-:Y:S01]  /*15170*/  I2F R32, R5 ;  /* 0x0000000500207306 */ /* 0x0003e20000201400 */
[C---:B------:R-:W-:Y:S02]  /*15180*/  ISETP.GE.AND P0, PT, R6.reuse, R231, PT ;  /* 0x000000e70600720c */ /* 0x040fe40003f06270 */
[-C--:B------:R-:W-:Y:S02]  /*15190*/  ISETP.GE.OR P1, PT, R7, R233.reuse, !P1 ;  /* 0x000000e90700720c */ /* 0x080fe40004f26670 */
[----:B------:R-:W-:Y:S02]  /*151a0*/  ISETP.GE.OR P0, PT, R6, R233, !P0 ;  /* 0x000000e90600720c */ /* 0x000fe40004706670 */
[----:B------:R-:W-:Y:S02]  /*151b0*/  FSEL R178, R18, -INF , !P1 ;  /* 0xff80000012b27808 */ /* 0x000fe40004800000 */
[----:B------:R-:W-:Y:S02]  /*151c0*/  ISETP.GE.AND P1, PT, R4, R230, PT ;  /* 0x000000e60400720c */ /* 0x000fe40003f26270 */
[----:B------:R-:W-:Y:S01]  /*151d0*/  FSEL R18, R16, -INF , !P6 ;  /* 0xff80000010127808 */ /* 0x000fe20007000000 */
[----:B------:R-:W-:Y:S01]  /*151e0*/  FFMA.FTZ R16, R33, -UR23, R188 ;  /* 0x8000001721107c23 */ /* 0x000fe200080100bc */
[----:B------:R-:W-:Y:S02]  /*151f0*/  ISETP.GE.OR P1, PT, R4, R232, !P1 ;  /* 0x000000e80400720c */ /* 0x000fe40004f26670 */
[C---:B------:R-:W-:Y:S04]  /*15200*/  ISETP.GE.AND P6, PT, R13.reuse, R231, PT ;  /* 0x000000e70d00720c */ /* 0x040fe80003fc6270 */
[----:B------:R-:W-:Y:S02]  /*15210*/  ISETP.GE.OR P6, PT, R13, R233, !P6 ;  /* 0x000000e90d00720c */ /* 0x000fe400077c6670 */
[----:B-1----:R-:W-:Y:S02]  /*15220*/  IABS R5, R8 ;  /* 0x0000000800057213 */ /* 0x002fe40000000000 */
[----:B------:R-:W-:Y:S02]  /*15230*/  IADD3 R8, R228, -R6, RZ ;  /* 0x80000006e4087210 */ /* 0x000fe40007ffe0ff */
[----:B------:R1:W-:Y:S02]  /*15240*/  I2F R19, R5 ;  /* 0x0000000500137306 */ /* 0x0003e40000201400 */
[----:B-1----:R-:W-:Y:S02]  /*15250*/  IABS R5, R8 ;  /* 0x0000000800057213 */ /* 0x002fe40000000000 */
[----:B------:R-:W-:Y:S06]  /*15260*/  IADD3 R8, R0, 0x29, RZ ;  /* 0x0000002900087810 */ /* 0x000fec0007ffe0ff */
[----:B------:R1:W-:Y:S01]  /*15270*/  I2F R31, R5 ;  /* 0x00000005001f7306 */ /* 0x0003e20000201400 */
[----:B------:R-:W-:Y:S04]  /*15280*/  IADD3 R14, R229, -R8, RZ ;  /* 0x80000008e50e7210 */ /* 0x000fe80007ffe0ff */
[----:B-1----:R-:W-:Y:S01]  /*15290*/  IABS R5, R14 ;  /* 0x0000000e00057213 */ /* 0x002fe20000000000 */
[----:B------:R-:W-:Y:S03]  /*152a0*/  FFMA.FTZ R14, R21, -UR23, R174 ;  /* 0x80000017150e7c23 */ /* 0x000fe600080100ae */
[----:B------:R-:W-:Y:S02]  /*152b0*/  MOV R4, R5 ;  /* 0x0000000500047202 */ /* 0x000fe40000000f00 */
[----:B------:R-:W-:Y:S02]  /*152c0*/  IADD3 R5, R228, -R10, RZ ;  /* 0x8000000ae4057210 */ /* 0x000fe40007ffe0ff */
[----:B------:R1:W3:Y:S01]  /*152d0*/  I2F R22, R4 ;  /* 0x0000000400167306 */ /* 0x0002e20000201400 */
[----:B------:R-:W-:Y:S02]  /*152e0*/  FSEL R181, R14, -INF , !P0 ;  /* 0xff8000000eb57808 */ /* 0x000fe40004000000 */
[C---:B------:R-:W-:Y:S04]  /*152f0*/  ISETP.GE.AND P0, PT, R10.reuse, R231, PT ;  /* 0x000000e70a00720c */ /* 0x040fe80003f06270 */
[----:B------:R-:W-:Y:S04]  /*15300*/  ISETP.GE.OR P0, PT, R10, R233, !P0 ;  /* 0x000000e90a00720c */ /* 0x000fe80004706670 */
[----:B------:R-:W-:Y:S02]  /*15310*/  FSEL R183, R17, -INF , !P0 ;  /* 0xff80000011b77808 */ /* 0x000fe40004000000 */
[----:B------:R-:W-:Y:S02]  /*15320*/  ISETP.GE.AND P0, PT, R2, R230, PT ;  /* 0x000000e60200720c */ /* 0x000fe40003f06270 */
[----:B------:R-:W-:Y:S02]  /*15330*/  FSEL R17, R16, -INF , !P1 ;  /* 0xff80000010117808 */ /* 0x000fe40004800000 */
[----:B------:R-:W-:Y:S02]  /*15340*/  ISETP.GE.OR P0, PT, R2, R232, !P0 ;  /* 0x000000e80200720c */ /* 0x000fe40004706670 */
[C---:B------:R-:W-:Y:S04]  /*15350*/  ISETP.GE.AND P1, PT, R7.reuse, R230, PT ;  /* 0x000000e60700720c */ /* 0x040fe80003f26270 */
[----:B------:R-:W-:Y:S01]  /*15360*/  ISETP.GE.OR P1, PT, R7, R232, !P1 ;  /* 0x000000e80700720c */ /* 0x000fe20004f26670 */
[----:B--2---:R-:W-:Y:S01]  /*15370*/  FFMA.FTZ R7, R132, -UR23, R177 ;  /* 0x8000001784077c23 */ /* 0x004fe200080100b1 */
[----:B-1----:R-:W-:Y:S02]  /*15380*/  IABS R4, R5 ;  /* 0x0000000500047213 */ /* 0x002fe40000000000 */
[----:B------:R-:W-:Y:S02]  /*15390*/  IADD3 R5, R0, 0x30, RZ ;  /* 0x0000003000057810 */ /* 0x000fe40007ffe0ff */
[----:B------:R1:W-:Y:S03]  /*153a0*/  I2F R29, R4 ;  /* 0x00000004001d7306 */ /* 0x0003e60000201400 */
[----:B------:R-:W-:Y:S05]  /*153b0*/  IMAD.IADD R14, R229, 0x1, -R5 ;  /* 0x00000001e50e7824 */ /* 0x000fea00078e0a05 */
[----:B-1----:R-:W-:Y:S01]  /*153c0*/  IABS R4, R14 ;  /* 0x0000000e00047213 */ /* 0x002fe20000000000 */
[----:B------:R-:W-:Y:S03]  /*153d0*/  FFMA.FTZ R14, R35, -UR23, R172 ;  /* 0x80000017230e7c23 */ /* 0x000fe600080100ac */
[----:B------:R-:W-:Y:S02]  /*153e0*/  MOV R2, R4 ;  /* 0x0000000400027202 */ /* 0x000fe40000000f00 */
[----:B------:R-:W-:Y:S02]  /*153f0*/  IADD3 R4, R228, -R13, RZ ;  /* 0x8000000de4047210 */ /* 0x000fe40007ffe0ff */
[----:B------:R1:W-:Y:S01]  /*15400*/  I2F R27, R2 ;  /* 0x00000002001b7306 */ /* 0x0003e20000201400 */
[----:B------:R-:W-:Y:S02]  /*15410*/  FSEL R184, R14, -INF , !P6 ;  /* 0xff8000000eb87808 */ /* 0x000fe40007000000 */
[C---:B------:R-:W-:Y:S04]  /*15420*/  ISETP.GE.AND P6, PT, R12.reuse, R231, PT ;  /* 0x000000e70c00720c */ /* 0x040fe80003fc6270 */
[----:B------:R-:W-:Y:S04]  /*15430*/  ISETP.GE.OR P6, PT, R12, R233, !P6 ;  /* 0x000000e90c00720c */ /* 0x000fe800077c6670 */
[----:B------:R-:W-:Y:S01]  /*15440*/  FSEL R198, R15, -INF , !P6 ;  /* 0xff8000000fc67808 */ /* 0x000fe20007000000 */
[----:B---3--:R-:W-:Y:S01]  /*15450*/  FFMA.FTZ R15, R22, -UR23, R179 ;  /* 0x80000017160f7c23 */ /* 0x008fe200080100b3 */
[C---:B------:R-:W-:Y:S04]  /*15460*/  ISETP.GE.AND P6, PT, R6.reuse, R230, PT ;  /* 0x000000e60600720c */ /* 0x040fe80003fc6270 */
[----:B------:R-:W-:Y:S02]  /*15470*/  ISETP.GE.OR P6, PT, R6, R232, !P6 ;  /* 0x000000e80600720c */ /* 0x000fe400077c6670 */
[----:B------:R-:W-:Y:S04]  /*15480*/  IADD3 R6, R228, -R12, RZ ;  /* 0x8000000ce4067210 */ /* 0x000fe80007ffe0ff */
[----:B------:R-:W-:Y:S02]  /*15490*/  IABS R6, R6 ;  /* 0x0000000600067213 */ /* 0x000fe40000000000 */
[----:B-1----:R-:W-:Y:S02]  /*154a0*/  IABS R2, R4 ;  /* 0x0000000400027213 */ /* 0x002fe40000000000 */
[----:B------:R-:W-:Y:S01]  /*154b0*/  IADD3 R4, R0, 0x31, RZ ;  /* 0x0000003100047810 */ /* 0x000fe20007ffe0ff */
[----:B------:R-:W-:Y:S03]  /*154c0*/  I2F R23, R6 ;  /* 0x0000000600177306 */ /* 0x000fe60000201400 */
[----:B------:R-:W-:Y:S07]  /*154d0*/  IADD3 R14, R229, -R4, RZ ;  /* 0x80000004e50e7210 */ /* 0x000fee0007ffe0ff */
[----:B------:R1:W2:Y:S02]  /*154e0*/  I2F R20, R2 ;  /* 0x0000000200147306 */ /* 0x0002a40000201400 */
[----:B-1----:R-:W-:Y:S01]  /*154f0*/  IABS R2, R14 ;  /* 0x0000000e00027213 */ /* 0x002fe20000000000 */
[----:B------:R-:W-:Y:S07]  /*15500*/  FFMA.FTZ R14, R133, -UR23, R191 ;  /* 0x80000017850e7c23 */ /* 0x000fee00080100bf */
[----:B------:R1:W3:Y:S01]  /*15510*/  I2F R21, R2 ;  /* 0x0000000200157306 */ /* 0x0002e20000201400 */
[----:B------:R-:W-:Y:S01]  /*15520*/  FSEL R16, R14, -INF , !P0 ;  /* 0xff8000000e107808 */ /* 0x000fe20004000000 */
[----:B------:R-:W-:Y:S01]  /*15530*/  FFMA.FTZ R14, R32, -UR23, R189 ;  /* 0x80000017200e7c23 */ /* 0x000fe200080100bd */
[C---:B------:R-:W-:Y:S04]  /*15540*/  ISETP.GE.AND P0, PT, R11.reuse, R231, PT ;  /* 0x000000e70b00720c */ /* 0x040fe80003f06270 */
[----:B------:R-:W-:Y:S02]  /*15550*/  ISETP.GE.OR P0, PT, R11, R233, !P0 ;  /* 0x000000e90b00720c */ /* 0x000fe40004706670 */
[----:B------:R-:W-:Y:S01]  /*15560*/  FSEL R176, R14, -INF , !P1 ;  /* 0xff8000000eb07808 */ /* 0x000fe20004800000 */
[----:B------:R-:W-:Y:S01]  /*15570*/  FFMA.FTZ R14, R19, -UR23, R180 ;  /* 0x80000017130e7c23 */ /* 0x000fe200080100b4 */
[----:B------:R-:W-:Y:S02]  /*15580*/  FSEL R199, R7, -INF , !P0 ;  /* 0xff80000007c77808 */ /* 0x000fe40004000000 */
[C---:B------:R-:W-:Y:S02]  /*15590*/  ISETP.GE.AND P0, PT, R9.reuse, R231, PT ;  /* 0x000000e70900720c */ /* 0x040fe40003f06270 */
[C---:B------:R-:W-:Y:S02]  /*155a0*/  ISETP.GE.AND P1, PT, R10.reuse, R230, PT ;  /* 0x000000e60a00720c */ /* 0x040fe40003f26270 */
[----:B------:R-:W-:Y:S02]  /*155b0*/  ISETP.GE.OR P0, PT, R9, R233, !P0 ;  /* 0x000000e90900720c */ /* 0x000fe40004706670 */
[----:B------:R-:W-:Y:S01]  /*155c0*/  ISETP.GE.OR P1, PT, R10, R232, !P1 ;  /* 0x000000e80a00720c */ /* 0x000fe20004f26670 */
[----:B------:R-:W-:Y:S01]  /*155d0*/  FFMA.FTZ R10, R31, -UR23, R196 ;  /* 0x800000171f0a7c23 */ /* 0x000fe200080100c4 */
[----:B------:R-:W-:Y:S01]  /*155e0*/  FSEL R191, R14, -INF , !P0 ;  /* 0xff8000000ebf7808 */ /* 0x000fe20004000000 */
[----:B--2---:R-:W-:Y:S01]  /*155f0*/  FFMA.FTZ R14, R20, -UR23, R192 ;  /* 0x80000017140e7c23 */ /* 0x004fe200080100c0 */
[C---:B-1----:R-:W-:Y:S02]  /*15600*/  IADD3 R2, R0.reuse, 0x38, RZ ;  /* 0x0000003800027810 */ /* 0x042fe40007ffe0ff */
[----:B------:R-:W-:Y:S02]  /*15610*/  IADD3 R0, R0, 0x39, RZ ;  /* 0x0000003900007810 */ /* 0x000fe40007ffe0ff */
[----:B------:R-:W-:Y:S01]  /*15620*/  FSEL R175, R10, -INF , !P6 ;  /* 0xff8000000aaf7808 */ /* 0x000fe20007000000 */
[----:B------:R-:W-:Y:S01]  /*15630*/  IMAD.IADD R7, R229, 0x1, -R2 ;  /* 0x00000001e5077824 */ /* 0x000fe200078e0a02 */
[----:B------:R-:W-:Y:S01]  /*15640*/  ISETP.GE.AND P6, PT, R8, R231, PT ;  /* 0x000000e70800720c */ /* 0x000fe20003fc6270 */
[----:B------:R-:W-:Y:S01]  /*15650*/  FFMA.FTZ R10, R29, -UR23, R190 ;  /* 0x800000171d0a7c23 */ /* 0x000fe200080100be */
[C---:B------:R-:W-:Y:S02]  /*15660*/  ISETP.GE.AND P0, PT, R13.reuse, R230, PT ;  /* 0x000000e60d00720c */ /* 0x040fe40003f06270 */
[----:B------:R-:W-:Y:S02]  /*15670*/  IABS R6, R7 ;  /* 0x0000000700067213 */ /* 0x000fe40000000000 */
[----:B------:R-:W-:Y:S02]  /*15680*/  IADD3 R7, R228, -R11, RZ ;  /* 0x8000000be4077210 */ /* 0x000fe40007ffe0ff */
[----:B------:R1:W2:Y:S01]  /*15690*/  I2F R19, R6 ;  /* 0x0000000600137306 */ /* 0x0002a20000201400 */
[----:B------:R-:W-:Y:S02]  /*156a0*/  ISETP.GE.OR P6, PT, R8, R233, !P6 ;  /* 0x000000e90800720c */ /* 0x000fe400077c6670 */
[----:B------:R-:W-:Y:S01]  /*156b0*/  ISETP.GE.OR P0, PT, R13, R232, !P0 ;  /* 0x000000e80d00720c */ /* 0x000fe20004706670 */
[----:B------:R-:W-:Y:S01]  /*156c0*/  FFMA.FTZ R13, R27, -UR23, R169 ;  /* 0x800000171b0d7c23 */ /* 0x000fe200080100a9 */
[----:B------:R-:W-:Y:S01]  /*156d0*/  FSEL R189, R15, -INF , !P6 ;  /* 0xff8000000fbd7808 */ /* 0x000fe20007000000 */
[----:B---3--:R-:W-:Y:S01]  /*156e0*/  FFMA.FTZ R15, R21, -UR23, R170 ;  /* 0x80000017150f7c23 */ /* 0x008fe200080100aa */
[C---:B------:R-:W-:Y:S02]  /*156f0*/  ISETP.GE.AND P6, PT, R5.reuse, R231, PT ;  /* 0x000000e70500720c */ /* 0x040fe40003fc6270 */
[----:B------:R-:W-:Y:S02]  /*15700*/  FSEL R174, R10, -INF , !P1 ;  /* 0xff8000000aae7808 */ /* 0x000fe40004800000 */
[----:B------:R-:W-:Y:S02]  /*15710*/  ISETP.GE.OR P6, PT, R5, R233, !P6 ;  /* 0x000000e90500720c */ /* 0x000fe400077c6670 */
[----:B------:R-:W-:Y:S02]  /*15720*/  ISETP.GE.AND P1, PT, R4, R231, PT ;  /* 0x000000e70400720c */ /* 0x000fe40003f26270 */
[----:B------:R-:W-:Y:S02]  /*15730*/  FSEL R190, R13, -INF , !P6 ;  /* 0xff8000000dbe7808 */ /* 0x000fe40007000000 */
[----:B------:R-:W-:Y:S02]  /*15740*/  ISETP.GE.AND P6, PT, R12, R230, PT ;  /* 0x000000e60c00720c */ /* 0x000fe40003fc6270 */
[----:B------:R-:W-:Y:S02]  /*15750*/  IADD3 R10, R228, -R5, RZ ;  /* 0x80000005e40a7210 */ /* 0x000fe40007ffe0ff */
[----:B------:R-:W-:Y:S02]  /*15760*/  ISETP.GE.OR P6, PT, R12, R232, !P6 ;  /* 0x000000e80c00720c */ /* 0x000fe400077c6670 */
[----:B------:R-:W-:Y:S02]  /*15770*/  ISETP.GE.OR P1, PT, R4, R233, !P1 ;  /* 0x000000e90400720c */ /* 0x000fe40004f26670 */
[----:B-1----:R-:W-:Y:S02]  /*15780*/  IABS R6, R7 ;  /* 0x0000000700067213 */ /* 0x002fe40000000000 */
[----:B------:R-:W-:Y:S02]  /*15790*/  IADD3 R7, R229, -R0, RZ ;  /* 0x80000000e5077210 */ /* 0x000fe40007ffe0ff */
[----:B------:R1:W-:Y:S01]  /*157a0*/  I2F R22, R6 ;  /* 0x0000000600167306 */ /* 0x0003e20000201400 */
[----:B------:R-:W-:Y:S02]  /*157b0*/  FSEL R245, R15, -INF , !P1 ;  /* 0xff8000000ff57808 */ /* 0x000fe40004800000 */
[----:B------:R-:W-:Y:S02]  /*157c0*/  FSEL R177, R14, -INF , !P0 ;  /* 0xff8000000eb17808 */ /* 0x000fe40004000000 */
[C---:B------:R-:W-:Y:S02]  /*157d0*/  ISETP.GE.AND P0, PT, R11.reuse, R230, PT ;  /* 0x000000e60b00720c */ /* 0x040fe40003f06270 */
[C---:B------:R-:W-:Y:S02]  /*157e0*/  ISETP.GE.AND P1, PT, R2.reuse, R231, PT ;  /* 0x000000e70200720c */ /* 0x040fe40003f26270 */
[----:B------:R-:W-:Y:S01]  /*157f0*/  ISETP.GE.OR P0, PT, R11, R232, !P0 ;  /* 0x000000e80b00720c */ /* 0x000fe20004706670 */
[----:B--2---:R-:W-:Y:S01]  /*15800*/  FFMA.FTZ R11, R19, -UR23, R173 ;  /* 0x80000017130b7c23 */ /* 0x004fe200080100ad */
[----:B------:R-:W-:Y:S04]  /*15810*/  ISETP.GE.OR P1, PT, R2, R233, !P1 ;  /* 0x000000e90200720c */ /* 0x000fe80004f26670 */
[----:B------:R-:W-:Y:S02]  /*15820*/  FSEL R244, R11, -INF , !P1 ;  /* 0xff8000000bf47808 */ /* 0x000fe40004800000 */
[C---:B------:R-:W-:Y:S04]  /*15830*/  ISETP.GE.AND P1, PT, R8.reuse, R230, PT ;  /* 0x000000e60800720c */ /* 0x040fe80003f26270 */
[----:B------:R-:W-:Y:S02]  /*15840*/  ISETP.GE.OR P1, PT, R8, R232, !P1 ;  /* 0x000000e80800720c */ /* 0x000fe40004f26670 */
[----:B-1----:R-:W-:Y:S02]  /*15850*/  IABS R6, R7 ;  /* 0x0000000700067213 */ /* 0x002fe40000000000 */
[----:B------:R-:W-:Y:S02]  /*15860*/  IADD3 R7, R228, -R9, RZ ;  /* 0x80000009e4077210 */ /* 0x000fe40007ffe0ff */
[----:B------:R1:W2:Y:S02]  /*15870*/  I2F R20, R6 ;  /* 0x0000000600147306 */ /* 0x0002a40000201400 */
[----:B-1----:R-:W-:Y:S01]  /*15880*/  IABS R6, R7 ;  /* 0x0000000700067213 */ /* 0x002fe20000000000 */
[----:B--2---:R-:W-:Y:S01]  /*15890*/  FFMA.FTZ R11, R20, -UR23, R182 ;  /* 0x80000017140b7c23 */ /* 0x004fe200080100b6 */
[C---:B------:R-:W-:Y:S01]  /*158a0*/  IADD3 R7, R228.reuse, -R8, RZ ;  /* 0x80000008e4077210 */ /* 0x040fe20007ffe0ff */
[C---:B------:R-:W-:Y:S05]  /*158b0*/  IMAD.IADD R8, R228.reuse, 0x1, -R4 ;  /* 0x00000001e4087824 */ /* 0x040fea00078e0a04 */
[----:B------:R1:W2:Y:S02]  /*158c0*/  I2F R13, R6 ;  /* 0x00000006000d7306 */ /* 0x0002a40000201400 */
[----:B-1----:R-:W-:Y:S01]  /*158d0*/  IABS R6, R7 ;  /* 0x0000000700067213 */ /* 0x002fe20000000000 */
[----:B------:R-:W-:Y:S02]  /*158e0*/  FFMA.FTZ R7, R23, -UR23, R193 ;  /* 0x8000001717077c23 */ /* 0x000fe400080100c1 */
[----:B--2---:R-:W-:Y:S05]  /*158f0*/  FFMA.FTZ R13, R13, -UR23, R195 ;  /* 0x800000170d0d7c23 */ /* 0x004fea00080100c3 */
[----:B------:R1:W2:Y:S01]  /*15900*/  I2F R12, R6 ;  /* 0x00000006000c7306 */ /* 0x0002a20000201400 */
[----:B------:R-:W-:Y:S02]  /*15910*/  FSEL R188, R7, -INF , !P6 ;  /* 0xff80000007bc7808 */ /* 0x000fe40007000000 */
[C---:B------:R-:W-:Y:S04]  /*15920*/  ISETP.GE.AND P6, PT, R9.reuse, R230, PT ;  /* 0x000000e60900720c */ /* 0x040fe80003fc6270 */
[----:B------:R-:W-:Y:S02]  /*15930*/  ISETP.GE.OR P6, PT, R9, R232, !P6 ;  /* 0x000000e80900720c */ /* 0x000fe400077c6670 */
[----:B------:R-:W-:Y:S02]  /*15940*/  IADD3 R9, R228, -R2, RZ ;  /* 0x80000002e4097210 */ /* 0x000fe40007ffe0ff */
[----:B------:R-:W-:Y:S02]  /*15950*/  FSEL R179, R13, -INF , !P6 ;  /* 0xff8000000db37808 */ /* 0x000fe40007000000 */
[C---:B------:R-:W-:Y:S04]  /*15960*/  ISETP.GE.AND P6, PT, R4.reuse, R230, PT ;  /* 0x000000e60400720c */ /* 0x040fe80003fc6270 */
[----:B------:R-:W-:Y:S02]  /*15970*/  ISETP.GE.OR P6, PT, R4, R232, !P6 ;  /* 0x000000e80400720c */ /* 0x000fe400077c6670 */
[----:B-1----:R-:W-:Y:S01]  /*15980*/  FMNMX.FTZ R6, R28, R3, !PT ;  /* 0x000000031c067209 */ /* 0x002fe20007810000 */
[----:B--2---:R-:W-:Y:S03]  /*15990*/  FFMA.FTZ R14, R12, -UR23, R194 ;  /* 0x800000170c0e7c23 */ /* 0x004fe600080100c2 */
[----:B------:R-:W-:Y:S02]  /*159a0*/  FMNMX.FTZ R7, R26, R6, !PT ;  /* 0x000000061a077209 */ /* 0x000fe40007810000 */
[----:B------:R-:W-:Y:S01]  /*159b0*/  IABS R6, R10 ;  /* 0x0000000a00067213 */ /* 0x000fe20000000000 */
[----:B------:R-:W-:Y:S01]  /*159c0*/  FFMA.FTZ R10, R22, -UR23, R197 ;  /* 0x80000017160a7c23 */ /* 0x000fe200080100c5 */
[----:B------:R-:W-:Y:S01]  /*159d0*/  FMNMX.FTZ R7, R25, R7, !PT ;  /* 0x0000000719077209 */ /* 0x000fe20007810000 */
[----:B------:R-:W-:Y:S01]  /*159e0*/  LDSM.16.MT88.4 R20, [R202+0x18000] ;  /* 0x01800000ca14783b */ /* 0x000fe20000004200 */
[----:B------:R1:W-:Y:S01]  /*159f0*/  I2F R15, R6 ;  /* 0x00000006000f7306 */ /* 0x0003e20000201400 */
[----:B------:R-:W-:Y:S02]  /*15a00*/  FSEL R180, R14, -INF , !P1 ;  /* 0xff8000000eb47808 */ /* 0x000fe40004800000 */
[----:B------:R-:W-:Y:S02]  /*15a10*/  FMNMX.FTZ R7, R24, R7, !PT ;  /* 0x0000000718077209 */ /* 0x000fe40007810000 */
[----:B------:R-:W-:Y:S02]  /*15a20*/  FSEL R182, R10, -INF , !P0 ;  /* 0xff8000000ab67808 */ /* 0x000fe40004000000 */
[----:B------:R-:W-:Y:S02]  /*15a30*/  FMNMX.FTZ R7, R178, R7, !PT ;  /* 0x00000007b2077209 */ /* 0x000fe40007810000 */
[----:B------:R-:W-:Y:S02]  /*15a40*/  ISETP.GE.AND P0, PT, R0, R231, PT ;  /* 0x000000e70000720c */ /* 0x000fe40003f06270 */
[----:B------:R-:W-:Y:S02]  /*15a50*/  ISETP.GE.AND P1, PT, R2, R230, PT ;  /* 0x000000e60200720c */ /* 0x000fe40003f26270 */
[----:B------:R-:W-:Y:S02]  /*15a60*/  ISETP.GE.OR P0, PT, R0, R233, !P0 ;  /* 0x000000e90000720c */ /* 0x000fe40004706670 */
[----:B------:R-:W-:Y:S02]  /*15a70*/  ISETP.GE.OR P1, PT, R2, R232, !P1 ;  /* 0x000000e80200720c */ /* 0x000fe40004f26670 */
[----:B------:R-:W-:Y:S02]  /*15a80*/  FSEL R242, R11, -INF , !P0 ;  /* 0xff8000000bf27808 */ /* 0x000fe40004000000 */
[C---:B------:R-:W-:Y:S04]  /*15a90*/  ISETP.GE.AND P0, PT, R5.reuse, R230, PT ;  /* 0x000000e60500720c */ /* 0x040fe80003f06270 */
[----:B------:R-:W-:Y:S02]  /*15aa0*/  ISETP.GE.OR P0, PT, R5, R232, !P0 ;  /* 0x000000e80500720c */ /* 0x000fe40004706670 */
[----:B-1----:R-:W-:Y:S02]  /*15ab0*/  IABS R6, R8 ;  /* 0x0000000800067213 */ /* 0x002fe40000000000 */
        /* <DEDUP_REMOVED lines=16> */
[----:B------:R-:W-:Y:S02]  /*15bc0*/  IADD3 R9, R228, -R0, RZ ;  /* 0x80000000e4097210 */ /* 0x000fe40007ffe0ff */
[----:B------:R1:W-:Y:S01]  /*15bd0*/  I2F R10, R6 ;  /* 0x00000006000a7306 */ /* 0x0003e20000201400 */
[----:B------:R-:W-:Y:S02]  /*15be0*/  FMNMX.FTZ R133, R190, R8, !PT ;  /* 0x00000008be857209 */ /* 0x000fe40007810000 */
[----:B------:R-:W-:Y:S02]  /*15bf0*/  FMNMX.FTZ R7, R174, R7, !PT ;  /* 0x00000007ae077209 */ /* 0x000fe40007810000 */
[----:B------:R-:W-:Y:S04]  /*15c00*/  FMNMX.FTZ R133, R245, R133, !PT ;  /* 0x00000085f5857209 */ /* 0x000fe80007810000 */
[----:B------:R-:W-:Y:S04]  /*15c10*/  FMNMX.FTZ R133, R244, R133, !PT ;  /* 0x00000085f4857209 */ /* 0x000fe80007810000 */
[----:B------:R-:W-:Y:S02]  /*15c20*/  FMNMX.FTZ R133, R242, R133, !PT ;  /* 0x00000085f2857209 */ /* 0x000fe40007810000 */
[----:B-1----:R-:W-:Y:S04]  /*15c30*/  IABS R6, R9 ;  /* 0x0000000900067213 */ /* 0x002fe80000000000 */
[----:B------:R1:W2:Y:S02]  /*15c40*/  I2F R8, R6 ;  /* 0x0000000600087306 */ /* 0x0002a40000201400 */
[----:B-1----:R-:W-:Y:S01]  /*15c50*/  FMNMX.FTZ R6, R177, R7, !PT ;  /* 0x00000007b1067209 */ /* 0x002fe20007810000 */
[----:B--2---:R-:W-:Y:S01]  /*15c60*/  FFMA.FTZ R135, R8, -UR23, R135 ;  /* 0x8000001708877c23 */ /* 0x004fe20008010087 */
[----:B------:R-:W1:Y:S02]  /*15c70*/  SHFL.BFLY PT, R7, R133, 0x2, 0x1f ;  /* 0x0c401f0085077f89 */ /* 0x000e6400000e0000 */
[----:B------:R-:W-:Y:S04]  /*15c80*/  FMNMX.FTZ R6, R188, R6, !PT ;  /* 0x00000006bc067209 */ /* 0x000fe80007810000 */
[----:B------:R-:W-:Y:S01]  /*15c90*/  FMNMX.FTZ R4, R182, R6, !PT ;  /* 0x00000006b6047209 */ /* 0x000fe20007810000 */
[----:B------:R-:W-:Y:S02]  /*15ca0*/  FFMA.FTZ R6, R15, -UR23, R186 ;  /* 0x800000170f067c23 */ /* 0x000fe400080100ba */
[----:B------:R-:W-:Y:S01]  /*15cb0*/  LDSM.16.MT88.4 R12, [R201+0x18000] ;  /* 0x01800000c90c783b */ /* 0x000fe20000004200 */
[----:B------:R-:W-:Y:S02]  /*15cc0*/  FMNMX.FTZ R4, R179, R4, !PT ;  /* 0x00000004b3047209 */ /* 0x000fe40007810000 */
[----:B------:R-:W-:Y:S02]  /*15cd0*/  FSEL R186, R6, -INF , !P0 ;  /* 0xff80000006ba7808 */ /* 0x000fe40004000000 */
[----:B------:R-:W-:Y:S01]  /*15ce0*/  FMNMX.FTZ R2, R180, R4, !PT ;  /* 0x00000004b4027209 */ /* 0x000fe20007810000 */
[----:B------:R-:W-:Y:S01]  /*15cf0*/  FFMA.FTZ R4, R10, -UR23, R185 ;  /* 0x800000170a047c23 */ /* 0x000fe200080100b9 */
[----:B------:R-:W-:Y:S02]  /*15d00*/  FSEL R185, R5, -INF , !P6 ;  /* 0xff80000005b97808 */ /* 0x000fe40007000000 */
[----:B------:R-:W-:Y:S02]  /*15d10*/  ISETP.GE.AND P0, PT, R0, R230, PT ;  /* 0x000000e60000720c */ /* 0x000fe40003f06270 */
[----:B------:R-:W-:Y:S02]  /*15d20*/  FMNMX.FTZ R2, R186, R2, !PT ;  /* 0x00000002ba027209 */ /* 0x000fe40007810000 */
[----:B------:R-:W-:Y:S02]  /*15d30*/  ISETP.GE.OR P0, PT, R0, R232, !P0 ;  /* 0x000000e80000720c */ /* 0x000fe40004706670 */
[----:B------:R-:W-:Y:S02]  /*15d40*/  FSEL R243, R4, -INF , !P1 ;  /* 0xff80000004f37808 */ /* 0x000fe40004800000 */
[----:B------:R-:W-:Y:S02]  /*15d50*/  FMNMX.FTZ R0, R185, R2, !PT ;  /* 0x00000002b9007209 */ /* 0x000fe40007810000 */
[----:B------:R-:W-:Y:S02]  /*15d60*/  FSEL R135, R135, -INF , !P0 ;  /* 0xff80000087877808 */ /* 0x000fe40004000000 */
[----:B------:R-:W-:Y:S02]  /*15d70*/  FMNMX.FTZ R0, R243, R0, !PT ;  /* 0x00000000f3007209 */ /* 0x000fe40007810000 */
[----:B-1----:R-:W-:Y:S02]  /*15d80*/  FMNMX.FTZ R133, R133, R7, !PT ;  /* 0x0000000785857209 */ /* 0x002fe40007810000 */
        /* <DEDUP_REMOVED lines=9> */
[--C-:B------:R-:W-:Y:S04]  /*15e20*/  FFMA.FTZ R4, R28, c[0x0][0x23c], -R172.reuse ;  /* 0x00008f001c047a23 */ /* 0x100fe800000108ac */
[----:B------:R2:W-:Y:S01]  /*15e30*/  MUFU.EX2 R250, R4 ;  /* 0x0000000400fa7308 */ /* 0x0005e20000000800 */
[----:B-1----:R-:W-:Y:S01]  /*15e40*/  FMNMX.FTZ R132, R0, R2, !PT ;  /* 0x0000000200847209 */ /* 0x002fe20007810000 */
[--C-:B------:R-:W-:Y:S03]  /*15e50*/  FFMA.FTZ R0, R25, c[0x0][0x23c], -R172.reuse ;  /* 0x00008f0019007a23 */ /* 0x100fe600000108ac */
[C---:B------:R-:W-:Y:S05]  /*15e60*/  FSETP.NEU.FTZ.AND P0, PT, R132.reuse, -INF , PT ;  /* 0xff8000008400780b */ /* 0x040fea0003f1d000 */
[----:B------:R1:W-:Y:S01]  /*15e70*/  MUFU.EX2 R252, R0 ;  /* 0x0000000000fc7308 */ /* 0x0003e20000000800 */
[----:B------:R-:W-:Y:S02]  /*15e80*/  FMUL.FTZ R173, R132, c[0x0][0x23c] ;  /* 0x00008f0084ad7a20 */ /* 0x000fe40000410000 */
[--C-:B--2---:R-:W-:Y:S03]  /*15e90*/  FFMA.FTZ R4, R26, c[0x0][0x23c], -R172.reuse ;  /* 0x00008f001a047a23 */ /* 0x104fe600000108ac */
[----:B------:R-:W-:Y:S04]  /*15ea0*/  FSEL R173, R173, RZ, P0 ;  /* 0x000000ffadad7208 */ /* 0x000fe80000000000 */
[----:B------:R-:W2:Y:S01]  /*15eb0*/  MUFU.EX2 R196, R4 ;  /* 0x0000000400c47308 */ /* 0x000ea20000000800 */
[--C-:B------:R-:W-:Y:S09]  /*15ec0*/  FFMA.FTZ R2, R16, c[0x0][0x23c], -R173.reuse ;  /* 0x00008f0010027a23 */ /* 0x100ff200000108ad */
[----:B------:R3:W-:Y:S01]  /*15ed0*/  MUFU.EX2 R246, R2 ;  /* 0x0000000200f67308 */ /* 0x0007e20000000800 */
[----:B-1----:R-:W-:Y:S09]  /*15ee0*/  FFMA.FTZ R0, R24, c[0x0][0x23c], -R172 ;  /* 0x00008f0018007a23 */ /* 0x002ff200000108ac */
[----:B------:R1:W4:Y:S01]  /*15ef0*/  MUFU.EX2 R251, R0 ;  /* 0x0000000000fb7308 */ /* 0x0003220000000800 */
[----:B--2---:R-:W-:Y:S02]  /*15f00*/  F2FP.BF16.PACK_AB R168, R196, R250 ;  /* 0x000000fac4a8723e */ /* 0x004fe400000010ff */
[----:B---3--:R-:W-:Y:S02]  /*15f10*/  FSEL R2, R132, RZ, P0 ;  /* 0x000000ff84027208 */ /* 0x008fe40000000000 */
[----:B------:R-:W-:Y:S01]  /*15f20*/  PLOP3.LUT P0, PT, PT, PT, UP0, 0x80, 0x0 ;  /* 0x000000000000781c */ /* 0x000fe20003f0f008 */
[--C-:B-1----:R-:W-:Y:S01]  /*15f30*/  FFMA.FTZ R0, R30, c[0x0][0x23c], -R173.reuse ;  /* 0x00008f001e007a23 */ /* 0x102fe200000108ad */
[----:B----4-:R-:W-:Y:S01]  /*15f40*/  F2FP.BF16.PACK_AB R170, R251, R252 ;  /* 0x000000fcfbaa723e */ /* 0x010fe200000010ff */
[----:B------:R-:W1:Y:S02]  /*15f50*/  LDSM.16.MT88.4 R28, [R204+0x18000] ;  /* 0x01800000cc1c783b */ /* 0x000e640000004200 */
[----:B------:R2:W-:Y:S02]  /*15f60*/  MUFU.EX2 R249, R0 ;  /* 0x0000000000f97308 */ /* 0x0005e40000000800 */
[--C-:B--2---:R-:W-:Y:S08]  /*15f70*/  FFMA.FTZ R0, R18, c[0x0][0x23c], -R173.reuse ;  /* 0x00008f0012007a23 */ /* 0x104ff000000108ad */
[----:B------:R2:W3:Y:S02]  /*15f80*/  MUFU.EX2 R248, R0 ;  /* 0x0000000000f87308 */ /* 0x0004e40000000800 */
[----:B--2---:R-:W-:Y:S01]  /*15f90*/  FFMA.FTZ R0, R17, c[0x0][0x23c], -R173 ;  /* 0x00008f0011007a23 */ /* 0x004fe200000108ad */
[----:B---3--:R-:W-:Y:S07]  /*15fa0*/  F2FP.BF16.PACK_AB R169, R248, R249 ;  /* 0x000000f9f8a9723e */ /* 0x008fee00000010ff */
        /* <DEDUP_REMOVED lines=23> */
[C---:B------:R-:W-:Y:S02]  /*16120*/  FMUL.FTZ R40, R3.reuse, R40 ;  /* 0x0000002803287220 */ /* 0x040fe40000410000 */
[C---:B------:R-:W-:Y:S02]  /*16130*/  FMUL.FTZ R41, R3.reuse, R41 ;  /* 0x0000002903297220 */ /* 0x040fe40000410000 */
[C---:B--2---:R-:W-:Y:S02]  /*16140*/  FMUL.FTZ R6, R0.reuse, R138 ;  /* 0x0000008a00067220 */ /* 0x044fe40000410000 */
[C---:B------:R-:W-:Y:S02]  /*16150*/  FMUL.FTZ R7, R0.reuse, R139 ;  /* 0x0000008b00077220 */ /* 0x040fe40000410000 */
[----:B------:R-:W2:Y:S01]  /*16160*/  LDSM.16.MT88.4 R136, [R203+0x18000] ;  /* 0x01800000cb88783b */ /* 0x000ea20000004200 */
[C---:B------:R-:W-:Y:S02]  /*16170*/  FMUL.FTZ R10, R0.reuse, R142 ;  /* 0x0000008e000a7220 */ /* 0x040fe40000410000 */
[C---:B------:R-:W-:Y:S02]  /*16180*/  FMUL.FTZ R11, R0.reuse, R143 ;  /* 0x0000008f000b7220 */ /* 0x040fe40000410000 */
[C---:B------:R-:W-:Y:S03]  /*16190*/  HMMA.16816.F32.BF16 R4, R168.reuse, R12, R4 ;  /* 0x0000000ca804723c */ /* 0x040fe60000041804 */
[----:B------:R-:W4:Y:S02]  /*161a0*/  LDSM.16.MT88.4 R140, [R201+0x1a000] ;  /* 0x01a00000c98c783b */ /* 0x000f240000004200 */
        /* <DEDUP_REMOVED lines=10> */
[----:B------:R-:W5:Y:S01]  /*16250*/  LDSM.16.MT88.4 R144, [R202+0x1a000] ;  /* 0x01a00000ca90783b */ /* 0x000f620000004200 */
[C---:B------:R-:W-:Y:S01]  /*16260*/  FMUL.FTZ R34, R0.reuse, R166 ;  /* 0x000000a600227220 */ /* 0x040fe20000410000 */
[C---:B------:R-:W-:Y:S03]  /*16270*/  HMMA.16816.F32.BF16 R12, R168.reuse, R20, R12 ;  /* 0x00000014a80c723c */ /* 0x040fe6000004180c */
[C---:B------:R-:W-:Y:S02]  /*16280*/  FMUL.FTZ R35, R0.reuse, R167 ;  /* 0x000000a700237220 */ /* 0x040fe40000410000 */
[--C-:B---3--:R-:W-:Y:S01]  /*16290*/  FFMA.FTZ R2, R181, c[0x0][0x23c], -R172.reuse ;  /* 0x00008f00b5027a23 */ /* 0x108fe200000108ac */
[----:B------:R-:W-:Y:S01]  /*162a0*/  LDSM.16.MT88.4 R156, [R201+0x1a800] ;  /* 0x01a80000c99c783b */ /* 0x000fe20000004200 */
[C---:B------:R-:W-:Y:S01]  /*162b0*/  FMUL.FTZ R20, R3.reuse, R152 ;  /* 0x0000009803147220 */ /* 0x040fe20000410000 */
[C---:B------:R-:W-:Y:S01]  /*162c0*/  HMMA.16816.F32.BF16 R16, R168.reuse, R22, R16 ;  /* 0x00000016a810723c */ /* 0x040fe20000041810 */
[----:B------:R3:W2:Y:S03]  /*162d0*/  MUFU.EX2 R240, R2 ;  /* 0x0000000200f07308 */ /* 0x0006a60000000800 */
        /* <DEDUP_REMOVED lines=9> */
[C---:B-1----:R-:W-:Y:S03]  /*16370*/  HMMA.16816.F32.BF16 R20, R168.reuse, R28, R20 ;  /* 0x0000001ca814723c */ /* 0x042fe60000041814 */
        /* <DEDUP_REMOVED lines=9> */
[--C-:B---3--:R-:W-:Y:S02]  /*16410*/  FFMA.FTZ R2, R183, c[0x0][0x23c], -R172.reuse ;  /* 0x00008f00b7027a23 */ /* 0x108fe400000108ac */
        /* <DEDUP_REMOVED lines=47> */
[----:B------:R-:W-:Y:S02]  /*16710*/  FMUL.FTZ R75, R0, R75 ;  /* 0x0000004b004b7220 */ /* 0x000fe40000410000 */
[C---:B------:R-:W-:Y:S02]  /*16720*/  FMUL.FTZ R76, R3.reuse, R76 ;  /* 0x0000004c034c7220 */ /* 0x040fe40000410000 */
        /* <DEDUP_REMOVED lines=13> */
[----:B------:R-:W-:Y:S03]  /*16800*/  FMUL.FTZ R85, R3, R85 ;  /* 0x0000005503557220 */ /* 0x000fe60000410000 */
[C---:B------:R-:W-:Y:S01]  /*16810*/  HMMA.16816.F32.BF16 R80, R168.reuse, R138, R80 ;  /* 0x0000008aa850723c */ /* 0x040fe20000041850 */
[----:B------:R-:W2:Y:S02]  /*16820*/  LDSM.16.MT88.4 R136, [R201+0x1e000] ;  /* 0x01e00000c988783b */ /* 0x000ea40000004200 */
[C---:B------:R-:W-:Y:S02]  /*16830*/  FMUL.FTZ R86, R0.reuse, R86 ;  /* 0x0000005600567220 */ /* 0x040fe40000410000 */
[C---:B------:R-:W-:Y:S02]  /*16840*/  FMUL.FTZ R87, R0.reuse, R87 ;  /* 0x0000005700577220 */ /* 0x040fe40000410000 */
[--C-:B----4-:R-:W-:Y:S02]  /*16850*/  FFMA.FTZ R2, R175, c[0x0][0x23c], -R173.reuse ;  /* 0x00008f00af027a23 */ /* 0x110fe400000108ad */
[C---:B------:R-:W-:Y:S02]  /*16860*/  FMUL.FTZ R88, R3.reuse, R88 ;  /* 0x0000005803587220 */ /* 0x040fe40000410000 */
[----:B------:R4:W5:Y:S01]  /*16870*/  MUFU.EX2 R236, R2 ;  /* 0x0000000200ec7308 */ /* 0x0009620000000800 */
        /* <DEDUP_REMOVED lines=9> */
[----:B------:R-:W-:Y:S02]  /*16910*/  FMUL.FTZ R95, R0, R95 ;  /* 0x0000005f005f7220 */ /* 0x000fe40000410000 */
[C---:B------:R-:W-:Y:S02]  /*16920*/  FMUL.FTZ R96, R3.reuse, R96 ;  /* 0x0000006003607220 */ /* 0x040fe40000410000 */
        /* <DEDUP_REMOVED lines=54> */
[----:B------:R-:W-:Y:S02]  /*16c90*/  F2FP.BF16.PACK_AB R136, R240, R241 ;  /* 0x000000f1f088723e */ /* 0x000fe400000010ff */
[----:B-----5:R-:W-:Y:S03]  /*16ca0*/  F2FP.BF16.PACK_AB R137, R236, R237 ;  /* 0x000000edec89723e */ /* 0x020fe600000010ff */
[----:B------:R-:W-:Y:S03]  /*16cb0*/  HMMA.16816.F32.BF16 R128, R168, R138, R128 ;  /* 0x0000008aa880723c */ /* 0x000fe60000041880 */
[--C-:B-1----:R-:W-:Y:S01]  /*16cc0*/  FFMA.FTZ R2, R199, c[0x0][0x23c], -R172.reuse ;  /* 0x00008f00c7027a23 */ /* 0x102fe200000108ac */
[----:B------:R-:W-:Y:S03]  /*16cd0*/  MOV R199, R196 ;  /* 0x000000c400c77202 */ /* 0x000fe60000000f00 */
        /* <DEDUP_REMOVED lines=48> */
[--C-:B---3--:R-:W-:Y:S02]  /*16fe0*/  FFMA.FTZ R2, R180, c[0x0][0x23c], -R173.reuse ;  /* 0x00008f00b4027a23 */ /* 0x108fe400000108ad */
[----:B------:R-:W-:Y:S02]  /*16ff0*/  LDSM.16.MT88.4 R180, [R204+0x1b800] ;  /* 0x01b80000ccb4783b */ /* 0x000fe40000004200 */
[C---:B------:R-:W-:Y:S01]  /*17000*/  HMMA.16816.F32.BF16 R96, R136.reuse, R142, R96 ;  /* 0x0000008e8860723c */ /* 0x040fe20000041860 */
[----:B------:R2:W3:Y:S05]  /*17010*/  MUFU.EX2 R191, R2 ;  /* 0x0000000200bf7308 */ /* 0x0004ea0000000800 */
[----:B------:R-:W3:Y:S02]  /*17020*/  LDSM.16.MT88.4 R140, [R203+0x1e800] ;  /* 0x01e80000cb8c783b */ /* 0x000ee40000004200 */
[C---:B-1----:R-:W-:Y:S08]  /*17030*/  HMMA.16816.F32.BF16 R100, R136.reuse, R148, R100 ;  /* 0x000000948864723c */ /* 0x042ff00000041864 */
[C---:B------:R-:W-:Y:S01]  /*17040*/  HMMA.16816.F32.BF16 R104, R136.reuse, R150, R104 ;  /* 0x000000968868723c */ /* 0x040fe20000041868 */
[----:B------:R-:W1:Y:S07]  /*17050*/  LDSM.16.MT88.4 R148, [R201+0x19000] ;  /* 0x01900000c994783b */ /* 0x000e6e0000004200 */
[C---:B----4-:R-:W-:Y:S04]  /*17060*/  HMMA.16816.F32.BF16 R108, R136.reuse, R144, R108 ;  /* 0x00000090886c723c */ /* 0x050fe8000004186c */
[--C-:B--2---:R-:W-:Y:S04]  /*17070*/  FFMA.FTZ R2, R190, c[0x0][0x23c], -R172.reuse ;  /* 0x00008f00be027a23 */ /* 0x104fe800000108ac */
[C---:B------:R-:W-:Y:S01]  /*17080*/  HMMA.16816.F32.BF16 R112, R136.reuse, R146, R112 ;  /* 0x000000928870723c */ /* 0x040fe20000041870 */
[----:B------:R-:W2:Y:S01]  /*17090*/  LDSM.16.MT88.4 R144, [R204+0x19000] ;  /* 0x01900000cc90783b */ /* 0x000ea20000004200 */
[----:B------:R4:W-:Y:S06]  /*170a0*/  MUFU.EX2 R190, R2 ;  /* 0x0000000200be7308 */ /* 0x0009ec0000000800 */
[C---:B------:R-:W-:Y:S08]  /*170b0*/  HMMA.16816.F32.BF16 R116, R136.reuse, R152, R116 ;  /* 0x000000988874723c */ /* 0x040ff00000041874 */
[C---:B------:R-:W-:Y:S01]  /*170c0*/  HMMA.16816.F32.BF16 R120, R136.reuse, R154, R120 ;  /* 0x0000009a8878723c */ /* 0x040fe20000041878 */
[----:B------:R-:W2:Y:S07]  /*170d0*/  LDSM.16.MT88.4 R152, [R203+0x19000] ;  /* 0x01900000cb98783b */ /* 0x000eae0000004200 */
[C---:B---3--:R-:W-:Y:S04]  /*170e0*/  HMMA.16816.F32.BF16 R124, R136.reuse, R140, R124 ;  /* 0x0000008c887c723c */ /* 0x048fe8000004187c */
[--C-:B----4-:R-:W-:Y:S02]  /*170f0*/  FFMA.FTZ R2, R245, c[0x0][0x23c], -R172.reuse ;  /* 0x00008f00f5027a23 */ /* 0x110fe400000108ac */
[----:B------:R-:W3:Y:S02]  /*17100*/  LDL.LU R245, [R1+0x30] ;  /* 0x0000300001f57983 */ /* 0x000ee40000300800 */
[----:B------:R-:W-:Y:S01]  /*17110*/  HMMA.16816.F32.BF16 R128, R136, R142, R128 ;  /* 0x0000008e8880723c */ /* 0x000fe20000041880 */
[----:B------:R4:W2:Y:S01]  /*17120*/  MUFU.EX2 R189, R2 ;  /* 0x0000000200bd7308 */ /* 0x0008a20000000800 */
[----:B------:R-:W2:Y:S05]  /*17130*/  LDSM.16.MT88.4 R140, [R201+0x1b000] ;  /* 0x01b00000c98c783b */ /* 0x000eaa0000004200 */
[----:B-----5:R-:W-:Y:S02]  /*17140*/  F2FP.BF16.PACK_AB R136, R197, R198 ;  /* 0x000000c6c588723e */ /* 0x020fe400000010ff */
[----:B------:R-:W-:Y:S03]  /*17150*/  F2FP.BF16.PACK_AB R138, R195, R196 ;  /* 0x000000c4c38a723e */ /* 0x000fe600000010ff */
[----:B------:R-:W-:Y:S02]  /*17160*/  F2FP.BF16.PACK_AB R137, R193, R194 ;  /* 0x000000c2c189723e */ /* 0x000fe400000010ff */
[----:B------:R-:W-:Y:S07]  /*17170*/  F2FP.BF16.PACK_AB R139, R191, R192 ;  /* 0x000000c0bf8b723e */ /* 0x000fee00000010ff */
[C---:B-1----:R-:W-:Y:S03]  /*17180*/  HMMA.16816.F32.BF16 R4, R136.reuse, R148, R4 ;  /* 0x000000948804723c */ /* 0x042fe60000041804 */
[--C-:B----4-:R-:W-:Y:S01]  /*17190*/  FFMA.FTZ R2, R244, c[0x0][0x23c], -R172.reuse ;  /* 0x00008f00f4027a23 */ /* 0x110fe200000108ac */
[----:B--2---:R-:W-:Y:S01]  /*171a0*/  F2FP.BF16.PACK_AB R168, R189, R190 ;  /* 0x000000bebda8723e */ /* 0x004fe200000010ff */
[----:B------:R-:W2:Y:S01]  /*171b0*/  LDL.LU R244, [R1+0x24] ;  /* 0x0000240001f47983 */ /* 0x000ea20000300800 */
[----:B------:R-:W-:Y:S02]  /*171c0*/  FFMA.FTZ R172, R242, c[0x0][0x23c], -R172 ;  /* 0x00008f00f2ac7a23 */ /* 0x000fe400000108ac */
[C---:B------:R-:W-:Y:S01]  /*171d0*/  HMMA.16816.F32.BF16 R8, R136.reuse, R150, R8 ;  /* 0x000000968808723c */ /* 0x040fe20000041808 */
[----:B------:R1:W-:Y:S01]  /*171e0*/  MUFU.EX2 R188, R2 ;  /* 0x0000000200bc7308 */ /* 0x0003e20000000800 */
[----:B------:R-:W4:Y:S06]  /*171f0*/  LDSM.16.MT88.4 R148, [R202+0x1b000] ;  /* 0x01b00000ca94783b */ /* 0x000f2c0000004200 */
[C---:B------:R-:W-:Y:S03]  /*17200*/  HMMA.16816.F32.BF16 R12, R136.reuse, R156, R12 ;  /* 0x0000009c880c723c */ /* 0x040fe6000004180c */
[----:B------:R-:W5:Y:S05]  /*17210*/  MUFU.EX2 R187, R172 ;  /* 0x000000ac00bb7308 */ /* 0x000f6a0000000800 */
[C---:B------:R-:W-:Y:S01]  /*17220*/  HMMA.16816.F32.BF16 R16, R136.reuse, R158, R16 ;  /* 0x0000009e8810723c */ /* 0x040fe20000041810 */
[----:B------:R-:W4:Y:S07]  /*17230*/  LDSM.16.MT88.4 R156, [R204+0x1b000] ;  /* 0x01b00000cc9c783b */ /* 0x000f2e0000004200 */
[C---:B------:R-:W-:Y:S04]  /*17240*/  HMMA.16816.F32.BF16 R20, R136.reuse, R144, R20 ;  /* 0x000000908814723c */ /* 0x040fe80000041814 */
[--C-:B-1----:R-:W-:Y:S04]  /*17250*/  FFMA.FTZ R2, R186, c[0x0][0x23c], -R173.reuse ;  /* 0x00008f00ba027a23 */ /* 0x102fe800000108ad */
[C---:B------:R-:W-:Y:S01]  /*17260*/  HMMA.16816.F32.BF16 R24, R136.reuse, R146, R24 ;  /* 0x000000928818723c */ /* 0x040fe20000041818 */
[----:B------:R-:W1:Y:S01]  /*17270*/  LDSM.16.MT88.4 R144, [R203+0x1b000] ;  /* 0x01b00000cb90783b */ /* 0x000e620000004200 */
[----:B------:R4:W-:Y:S02]  /*17280*/  MUFU.EX2 R186, R2 ;  /* 0x0000000200ba7308 */ /* 0x0009e40000000800 */
[----:B-----5:R-:W-:Y:S04]  /*17290*/  F2FP.BF16.PACK_AB R170, R187, R188 ;  /* 0x000000bcbbaa723e */ /* 0x020fe800000010ff */
[C---:B------:R-:W-:Y:S08]  /*172a0*/  HMMA.16816.F32.BF16 R28, R136.reuse, R152, R28 ;  /* 0x00000098881c723c */ /* 0x040ff0000004181c */
[C---:B------:R-:W-:Y:S01]  /*172b0*/  HMMA.16816.F32.BF16 R32, R136.reuse, R154, R32 ;  /* 0x0000009a8820723c */ /* 0x040fe20000041820 */
[----:B------:R-:W5:Y:S07]  /*172c0*/  LDSM.16.MT88.4 R152, [R202+0x1d000] ;  /* 0x01d00000ca98783b */ /* 0x000f6e0000004200 */
[C---:B------:R-:W-:Y:S04]  /*172d0*/  HMMA.16816.F32.BF16 R36, R136.reuse, R140, R36 ;  /* 0x0000008c8824723c */ /* 0x040fe80000041824 */
[--C-:B----4-:R-:W-:Y:S04]  /*172e0*/  FFMA.FTZ R2, R185, c[0x0][0x23c], -R173.reuse ;  /* 0x00008f00b9027a23 */ /* 0x110fe800000108ad */
[C---:B------:R-:W-:Y:S01]  /*172f0*/  HMMA.16816.F32.BF16 R40, R136.reuse, R142, R40 ;  /* 0x0000008e8828723c */ /* 0x040fe20000041828 */
[----:B------:R-:W4:Y:S01]  /*17300*/  LDSM.16.MT88.4 R140, [R204+0x1d000] ;  /* 0x01d00000cc8c783b */ /* 0x000f220000004200 */
[----:B------:R1:W1:Y:S06]  /*17310*/  MUFU.EX2 R185, R2 ;  /* 0x0000000200b97308 */ /* 0x00026c0000000800 */
[C---:B------:R-:W-:Y:S08]  /*17320*/  HMMA.16816.F32.BF16 R44, R136.reuse, R148, R44 ;  /* 0x00000094882c723c */ /* 0x040ff0000004182c */
[C---:B------:R-:W-:Y:S01]  /*17330*/  HMMA.16816.F32.BF16 R48, R136.reuse, R150, R48 ;  /* 0x000000968830723c */ /* 0x040fe20000041830 */
[----:B------:R-:W4:Y:S07]  /*17340*/  LDSM.16.MT88.4 R148, [R203+0x1d000] ;  /* 0x01d00000cb94783b */ /* 0x000f2e0000004200 */
[C---:B------:R-:W-:Y:S04]  /*17350*/  HMMA.16816.F32.BF16 R52, R136.reuse, R156, R52 ;  /* 0x0000009c8834723c */ /* 0x040fe80000041834 */
[--C-:B-1----:R-:W-:Y:S01]  /*17360*/  FFMA.FTZ R2, R243, c[0x0][0x23c], -R173.reuse ;  /* 0x00008f00f3027a23 */ /* 0x102fe200000108ad */
[----:B------:R-:W-:Y:S01]  /*17370*/  F2FP.BF16.PACK_AB R169, R185, R186 ;  /* 0x000000bab9a9723e */ /* 0x000fe200000010ff */
[----:B------:R-:W-:Y:S02]  /*17380*/  FFMA.FTZ R173, R135, c[0x0][0x23c], -R173 ;  /* 0x00008f0087ad7a23 */ /* 0x000fe400000108ad */
[C---:B------:R-:W-:Y:S01]  /*17390*/  HMMA.16816.F32.BF16 R56, R136.reuse, R158, R56 ;  /* 0x0000009e8838723c */ /* 0x040fe20000041838 */
[----:B------:R-:W-:Y:S01]  /*173a0*/  LDSM.16.MT88.4 R156, [R202+0x19800] ;  /* 0x01980000ca9c783b */ /* 0x000fe20000004200 */
[----:B------:R1:W-:Y:S06]  /*173b0*/  MUFU.EX2 R134, R173 ;  /* 0x000000ad00867308 */ /* 0x0003ec0000000800 */
[C---:B------:R-:W-:Y:S04]  /*173c0*/  HMMA.16816.F32.BF16 R60, R136.reuse, R144, R60 ;  /* 0x00000090883c723c */ /* 0x040fe8000004183c */
[----:B------:R-:W4:Y:S04]  /*173d0*/  MUFU.EX2 R184, R2 ;  /* 0x0000000200b87308 */ /* 0x000f280000000800 */
[C---:B------:R-:W-:Y:S01]  /*173e0*/  HMMA.16816.F32.BF16 R64, R136.reuse, R146, R64 ;  /* 0x000000928840723c */ /* 0x040fe20000041840 */
[----:B------:R-:W5:Y:S07]  /*173f0*/  LDSM.16.MT88.4 R144, [R201+0x1f000] ;  /* 0x01f00000c990783b */ /* 0x000f6e0000004200 */
[C---:B------:R-:W-:Y:S01]  /*17400*/  HMMA.16816.F32.BF16 R68, R136.reuse, R160, R68 ;  /* 0x000000a08844723c */ /* 0x040fe20000041844 */
[----:B-1----:R-:W-:Y:S07]  /*17410*/  LDSM.16.MT88.4 R172, [R201+0x1b800] ;  /* 0x01b80000c9ac783b */ /* 0x002fee0000004200 */
[C---:B------:R-:W-:Y:S01]  /*17420*/  HMMA.16816.F32.BF16 R72, R136.reuse, R162, R72 ;  /* 0x000000a28848723c */ /* 0x040fe20000041848 */
[----:B------:R-:W-:Y:S03]  /*17430*/  LDSM.16.MT88.4 R160, [R204+0x19800] ;  /* 0x01980000cca0783b */ /* 0x000fe60000004200 */
[----:B----4-:R-:W-:Y:S04]  /*17440*/  F2FP.BF16.PACK_AB R171, R134, R184 ;  /* 0x000000b886ab723e */ /* 0x010fe800000010ff */
[C---:B-----5:R-:W-:Y:S08]  /*17450*/  HMMA.16816.F32.BF16 R76, R136.reuse, R152, R76 ;  /* 0x00000098884c723c */ /* 0x060ff0000004184c */
[C---:B------:R-:W-:Y:S01]  /*17460*/  HMMA.16816.F32.BF16 R80, R136.reuse, R154, R80 ;  /* 0x0000009a8850723c */ /* 0x040fe20000041850 */
[----:B------:R-:W1:Y:S07]  /*17470*/  LDSM.16.MT88.4 R152, [R202+0x1f000] ;  /* 0x01f00000ca98783b */ /* 0x000e6e0000004200 */
        /* <DEDUP_REMOVED lines=8> */
[----:B------:R-:W5:Y:S07]  /*17500*/  LDSM.16.MT88.4 R144, [R201+0x19800] ;  /* 0x01980000c990783b */ /* 0x000f6e0000004200 */
[C---:B-1----:R-:W-:Y:S08]  /*17510*/  HMMA.16816.F32.BF16 R108, R136.reuse, R152, R108 ;  /* 0x00000098886c723c */ /* 0x042ff0000004186c */
[C---:B------:R-:W-:Y:S08]  /*17520*/  HMMA.16816.F32.BF16 R112, R136.reuse, R154, R112 ;  /* 0x0000009a8870723c */ /* 0x040ff00000041870 */
[C---:B----4-:R-:W-:Y:S08]  /*17530*/  HMMA.16816.F32.BF16 R116, R136.reuse, R140, R116 ;  /* 0x0000008c8874723c */ /* 0x050ff00000041874 */
[C---:B------:R-:W-:Y:S08]  /*17540*/  HMMA.16816.F32.BF16 R120, R136.reuse, R142, R120 ;  /* 0x0000008e8878723c */ /* 0x040ff00000041878 */
[C---:B-----5:R-:W-:Y:S08]  /*17550*/  HMMA.16816.F32.BF16 R124, R136.reuse, R148, R124 ;  /* 0x00000094887c723c */ /* 0x060ff0000004187c */
[----:B------:R-:W-:Y:S08]  /*17560*/  HMMA.16816.F32.BF16 R128, R136, R150, R128 ;  /* 0x000000968880723c */ /* 0x000ff00000041880 */
[C---:B------:R-:W-:Y:S01]  /*17570*/  HMMA.16816.F32.BF16 R136, R168.reuse, R144, R4 ;  /* 0x00000090a888723c */ /* 0x040fe20000041804 */
        /* <DEDUP_REMOVED lines=53> */
[----:B------:R-:W-:Y:S01]  /*178d0*/  FADD.FTZ R0, R134, R0 ;  /* 0x0000000086007221 */ /* 0x000fe20000010000 */
[----:B------:R-:W-:Y:S01]  /*178e0*/  MOV R134, R132 ;  /* 0x0000008400867202 */ /* 0x000fe20000000f00 */
[----:B------:R-:W-:Y:S02]  /*178f0*/  FADD.FTZ R2, R195, R2 ;  /* 0x00000002c3027221 */ /* 0x000fe40000010000 */
[C---:B-----5:R-:W-:Y:S04]  /*17900*/  HMMA.16816.F32.BF16 R76, R168.reuse, R12, R76 ;  /* 0x0000000ca84c723c */ /* 0x060fe8000004184c */
[----:B------:R-:W-:Y:S04]  /*17910*/  FADD.FTZ R2, R190, R2 ;  /* 0x00000002be027221 */ /* 0x000fe80000010000 */
[C---:B------:R-:W-:Y:S04]  /*17920*/  HMMA.16816.F32.BF16 R80, R168.reuse, R14, R80 ;  /* 0x0000000ea850723c */ /* 0x040fe80000041850 */
[----:B------:R-:W-:Y:S04]  /*17930*/  FADD.FTZ R2, R189, R2 ;  /* 0x00000002bd027221 */ /* 0x000fe80000010000 */
[C---:B---3--:R-:W-:Y:S04]  /*17940*/  HMMA.16816.F32.BF16 R84, R168.reuse, R16, R84 ;  /* 0x00000010a854723c */ /* 0x048fe80000041854 */
        /* <DEDUP_REMOVED lines=14> */
[----:B------:R-:W-:Y:S01]  /*17a30*/  HMMA.16816.F32.BF16 R128, R168, R10, R128 ;  /* 0x0000000aa880723c */ /* 0x000fe20000041880 */
[----:B---3--:R-:W-:-:S07]  /*17a40*/  @P0 BRA `(.L_x_2008) ;  /* 0xffffb9e000000947 */ /* 0x008fce000383ffff */
.L_x_2007:
        /* <DEDUP_REMOVED lines=408> */
.L_x_2012:
[----:B---34-:R-:W-:Y:S05]  /*193d0*/  BSYNC B0 ;  /* 0x0000000000007941 */ /* 0x018fea0003800000 */
.L_x_2011:
        /* <DEDUP_REMOVED lines=40> */
.L_x_2014:
[----:B----4-:R-:W-:Y:S05]  /*19660*/  BSYNC B0 ;  /* 0x0000000000007941 */ /* 0x010fea0003800000 */
.L_x_2013:
        /* <DEDUP_REMOVED lines=22> */
.L_x_2016:
[----:B------:R-:W-:Y:S05]  /*197d0*/  BSYNC B0 ;  /* 0x0000000000007941 */ /* 0x000fea0003800000 */
.L_x_2015:
        /* <DEDUP_REMOVED lines=22> */
.L_x_2018:
[----:B------:R-:W-:Y:S05]  /*19940*/  BSYNC B0 ;  /* 0x0000000000007941 */ /* 0x000fea0003800000 */
.L_x_2017:
        /* <DEDUP_REMOVED lines=23> */
.L_x_2019:
        /* <DEDUP_REMOVED lines=12> */
.L_x_2065:


//--------------------- .nv.shared._ZN5flash16flash_fwd_kernelI23Flash_fwd_kernel_traitsILi256ELi64ELi64ELi4ELb0ELb0EN7cutlass10bfloat16_tE19Flash_kernel_traitsILi256ELi64ELi64ELi4ES3_EELb0ELb0ELb0ELb0ELb0ELb1ELb0ELb0EEEvNS_16Flash_fwd_paramsE --------------------------
	.section	.nv.shared._ZN5flash16flash_fwd_kernelI23Flash_fwd_kernel_traitsILi256ELi64ELi64ELi4ELb0ELb0EN7cutlass10bfloat16_tE19Flash_kernel_traitsILi256ELi64ELi64ELi4ES3_EELb0ELb0ELb0ELb0ELb0ELb1ELb0ELb0EEEvNS_16Flash_fwd_paramsE,"aw",@nobits
	.sectionflags	@""
	.align	16


//--------------------- .nv.global                --------------------------
	.section	.nv.global,"aw",@nobits
.nv.global:
	.type		_ZN66_INTERNAL_e4d567b6_30_flash_fwd_hdim256_bf16_sm80_cu_c0233546_28484cute1_E,@object
	.size		_ZN66_INTERNAL_e4d567b6_30_flash_fwd_hdim256_bf16_sm80_cu_c0233546_28484cute1_E,(_ZN66_INTERNAL_e4d567b6_30_flash_fwd_hdim256_bf16_sm80_cu_c0233546_28484cuda3std3__45__cpo6cbeginE - _ZN66_INTERNAL_e4d567b6_30_flash_fwd_hdim256_bf16_sm80_cu_c0233546_28484cute1_E)
_ZN66_INTERNAL_e4d567b6_30_flash_fwd_hdim256_bf16_sm80_cu_c0233546_28484cute1_E:
	.zero		1
	.type		_ZN66_INTERNAL_e4d567b6_30_flash_fwd_hdim256_bf16_sm80_cu_c0233546_28484cuda3std3__45__cpo6cbeginE,@object
	.size		_ZN66_INTERNAL_e4d567b6_30_flash_fwd_hdim256_bf16_sm80_cu_c0233546_28484cuda3std3__45__cpo6cbeginE,(_ZN66_INTERNAL_e4d567b6_30_flash_fwd_hdim256_bf16_sm80_cu_c0233546_28484cuda3std3__48in_placeE - _ZN66_INTERNAL_e4d567b6_30_flash_fwd_hdim256_bf16_sm80_cu_c0233546_28484cuda3std3__45__cpo6cbeginE)
_ZN66_INTERNAL_e4d567b6_30_flash_fwd_hdim256_bf16_sm80_cu_c0233546_28484cuda3std3__45__cpo6cbeginE:
	.zero		1
	.type		_ZN66_INTERNAL_e4d567b6_30_flash_fwd_hdim256_bf16_sm80_cu_c0233546_28484cuda3std3__48in_placeE,@object
	.size		_ZN66_INTERNAL_e4d567b6_30_flash_fwd_hdim256_bf16_sm80_cu_c0233546_28484cuda3std3__48in_placeE,(_ZN66_INTERNAL_e4d567b6_30_flash_fwd_hdim256_bf16_sm80_cu_c0233546_28484cuda3std6ranges3__45__cpo9iter_moveE - _ZN66_INTERNAL_e4d567b6_30_flash_fwd_hdim256_bf16_sm80_cu_c0233546_28484cuda3std3__48in_placeE)
_ZN66_INTERNAL_e4d567b6_30_flash_fwd_hdim256_bf16_sm80_cu_c0233546_28484cuda3std3__48in_placeE:
	.zero		1
	.type		_ZN66_INTERNAL_e4d567b6_30_flash_fwd_hdim256_bf16_sm80_cu_c0233546_28484cuda3std6ranges3__45__cpo9iter_moveE,@object
	.size		_ZN66_INTERNAL_e4d567b6_30_flash_fwd_hdim256_bf16_sm80_cu_c0233546_28484cuda3std6ranges3__45__cpo9iter_moveE,(_ZN66_INTERNAL_e4d567b6_30_flash_fwd_hdim256_bf16_sm80_cu_c0233546_28484cuda3std3__45__cpo5beginE - _ZN66_INTERNAL_e4d567b6_30_flash_fwd_hdim256_bf16_sm80_cu_c0233546_28484cuda3std6ranges3__45__cpo9iter_moveE)
_ZN66_INTERNAL_e4d567b6_30_flash_fwd_hdim256_bf16_sm80_cu_c0233546_28484cuda3std6ranges3__45__cpo9iter_moveE:
	.zero		1
	.type		_ZN66_INTERNAL_e4d567b6_30_flash_fwd_hdim256_bf16_sm80_cu_c0233546_28484cuda3std3__45__cpo5beginE,@object
	.size		_ZN66_INTERNAL_e4d567b6_30_flash_fwd_hdim256_bf16_sm80_cu_c0233546_28484cuda3std3__45__cpo5beginE,(_ZN66_INTERNAL_e4d567b6_30_flash_fwd_hdim256_bf16_sm80_cu_c0233546_28484cuda3std3__468_GLOBAL__N__e4d567b6_30_flash_fwd_hdim256_bf16_sm80_cu_c0233546_28486ignoreE - _ZN66_INTERNAL_e4d567b6_30_flash_fwd_hdim256_bf16_sm80_cu_c0233546_28484cuda3std3__45__cpo5beginE)
_ZN66_INTERNAL_e4d567b6_30_flash_fwd_hdim256_bf16_sm80_cu_c0233546_28484cuda3std3__45__cpo5beginE:
	.zero		1
	.type		_ZN66_INTERNAL_e4d567b6_30_flash_fwd_hdim256_bf16_sm80_cu_c0233546_28484cuda3std3__468_GLOBAL__N__e4d567b6_30_flash_fwd_hdim256_bf16_sm80_cu_c0233546_28486ignoreE,@object
	.size		_ZN66_INTERNAL_e4d567b6_30_flash_fwd_hdim256_bf16_sm80_cu_c0233546_28484cuda3std3__468_GLOBAL__N__e4d567b6_30_flash_fwd_hdim256_bf16_sm80_cu_c0233546_28486ignoreE,(_ZN66_INTERNAL_e4d567b6_30_flash_fwd_hdim256_bf16_sm80_cu_c0233546_28484cute7productE - _ZN66_INTERNAL_e4d567b6_30_flash_fwd_hdim256_bf16_sm80_cu_c0233546_28484cuda3std3__468_GLOBAL__N__e4d567b6_30_flash_fwd_hdim256_bf16_sm80_cu_c0233546_28486ignoreE)
_ZN66_INTERNAL_e4d567b6_30_flash_fwd_hdim256_bf16_sm80_cu_c0233546_28484cuda3std3__468_GLOBAL__N__e4d567b6_30_flash_fwd_hdim256_bf16_sm80_cu_c0233546_28486ignoreE:
	.zero		1
	.type		_ZN66_INTERNAL_e4d567b6_30_flash_fwd_hdim256_bf16_sm80_cu_c0233546_28484cute7productE,@object
	.size		_ZN66_INTERNAL_e4d567b6_30_flash_fwd_hdim256_bf16_sm80_cu_c0233546_28484cute7productE,(_ZN66_INTERNAL_e4d567b6_30_flash_fwd_hdim256_bf16_sm80_cu_c0233546_28484cuda3std3__45__cpo3endE - _ZN66_INTERNAL_e4d567b6_30_flash_fwd_hdim256_bf16_sm80_cu_c0233546_28484cute7productE)
_ZN66_INTERNAL_e4d567b6_30_flash_fwd_hdim256_bf16_sm80_cu_c0233546_28484cute7productE:
	.zero		1
	.type		_ZN66_INTERNAL_e4d567b6_30_flash_fwd_hdim256_bf16_sm80_cu_c0233546_28484cuda3std3__45__cpo3endE,@object
	.size		_ZN66_INTERNAL_e4d567b6_30_flash_fwd_hdim256_bf16_sm80_cu_c0233546_28484cuda3std3__45__cpo3endE,(_ZN66_INTERNAL_e4d567b6_30_flash_fwd_hdim256_bf16_sm80_cu_c0233546_28484cuda3std3__419piecewise_constructE - _ZN66_INTERNAL_e4d567b6_30_flash_fwd_hdim256_bf16_sm80_cu_c0233546_28484cuda3std3__45__cpo3endE)
_ZN66_INTERNAL_e4d567b6_30_flash_fwd_hdim256_bf16_sm80_cu_c0233546_28484cuda3std3__45__cpo3endE:
	.zero		1
	.type		_ZN66_INTERNAL_e4d567b6_30_flash_fwd_hdim256_bf16_sm80_cu_c0233546_28484cuda3std3__419piecewise_constructE,@object
	.size		_ZN66_INTERNAL_e4d567b6_30_flash_fwd_hdim256_bf16_sm80_cu_c0233546_28484cuda3std3__419piecewise_constructE,(_ZN66_INTERNAL_e4d567b6_30_flash_fwd_hdim256_bf16_sm80_cu_c0233546_28484cuda3std3__45__cpo4cendE - _ZN66_INTERNAL_e4d567b6_30_flash_fwd_hdim256_bf16_sm80_cu_c0233546_28484cuda3std3__419piecewise_constructE)
_ZN66_INTERNAL_e4d567b6_30_flash_fwd_hdim256_bf16_sm80_cu_c0233546_28484cuda3std3__419piecewise_constructE:
	.zero		1
	.type		_ZN66_INTERNAL_e4d567b6_30_flash_fwd_hdim256_bf16_sm80_cu_c0233546_28484cuda3std3__45__cpo4cendE,@object
	.size		_ZN66_INTERNAL_e4d567b6_30_flash_fwd_hdim256_bf16_sm80_cu_c0233546_28484cuda3std3__45__cpo4cendE,(_ZN66_INTERNAL_e4d567b6_30_flash_fwd_hdim256_bf16_sm80_cu_c0233546_28484cuda3std6ranges3__45__cpo4swapE - _ZN66_INTERNAL_e4d567b6_30_flash_fwd_hdim256_bf16_sm80_cu_c0233546_28484cuda3std3__45__cpo4cendE)
_ZN66_INTERNAL_e4d567b6_30_flash_fwd_hdim256_bf16_sm80_cu_c0233546_28484cuda3std3__45__cpo4cendE:
	.zero		1
	.type		_ZN66_INTERNAL_e4d567b6_30_flash_fwd_hdim256_bf16_sm80_cu_c0233546_28484cuda3std6ranges3__45__cpo4swapE,@object
	.size		_ZN66_INTERNAL_e4d567b6_30_flash_fwd_hdim256_bf16_sm80_cu_c0233546_28484cuda3std6ranges3__45__cpo4swapE,(.L_7 - _ZN66_INTERNAL_e4d567b6_30_flash_fwd_hdim256_bf16_sm80_cu_c0233546_28484cuda3std6ranges3__45__cpo4swapE)
_ZN66_INTERNAL_e4d567b6_30_flash_fwd_hdim256_bf16_sm80_cu_c0233546_28484cuda3std6ranges3__45__cpo4swapE:
	.zero		1
.L_7:


//--------------------- .nv.shared._ZN5flash16flash_fwd_kernelI23Flash_fwd_kernel_traitsILi256ELi64ELi64ELi4ELb0ELb0EN7cutlass10bfloat16_tE19Flash_kernel_traitsILi256ELi64ELi64ELi4ES3_EELb0ELb0ELb0ELb0ELb0ELb0ELb0ELb0EEEvNS_16Flash_fwd_paramsE --------------------------
	.section	.nv.shared._ZN5flash16flash_fwd_kernelI23Flash_fwd_kernel_traitsILi256ELi64ELi64ELi4ELb0ELb0EN7cutlass10bfloat16_tE19Flash_kernel_traitsILi256ELi64ELi64ELi4ES3_EELb0ELb0ELb0ELb0ELb0ELb0ELb0ELb0EEEvNS_16Flash_fwd_paramsE,"aw",@nobits
	.sectionflags	@""
	.align	16


//--------------------- .nv.shared._ZN5flash16flash_fwd_kernelI23Flash_fwd_kernel_traitsILi256ELi64ELi64ELi4ELb0ELb0EN7cutlass10bfloat16_tE19Flash_kernel_traitsILi256ELi64ELi64ELi4ES3_EELb0ELb0ELb0ELb1ELb0ELb0ELb0ELb0EEEvNS_16Flash_fwd_paramsE --------------------------
	.section	.nv.shared._ZN5flash16flash_fwd_kernelI23Flash_fwd_kernel_traitsILi256ELi64ELi64ELi4ELb0ELb0EN7cutlass10bfloat16_tE19Flash_kernel_traitsILi256ELi64ELi64ELi4ES3_EELb0ELb0ELb0ELb1ELb0ELb0ELb0ELb0EEEvNS_16Flash_fwd_paramsE,"aw",@nobits
	.sectionflags	@""
	.align	16


//--------------------- .nv.shared._ZN5flash16flash_fwd_kernelI23Flash_fwd_kernel_traitsILi256ELi64ELi64ELi4ELb0ELb0EN7cutlass10bfloat16_tE19Flash_kernel_traitsILi256ELi64ELi64ELi4ES3_EELb0ELb0ELb1ELb0ELb0ELb1ELb0ELb0EEEvNS_16Flash_fwd_paramsE --------------------------
	.section	.nv.shared._ZN5flash16flash_fwd_kernelI23Flash_fwd_kernel_traitsILi256ELi64ELi64ELi4ELb0ELb0EN7cutlass10bfloat16_tE19Flash_kernel_traitsILi256ELi64ELi64ELi4ES3_EELb0ELb0ELb1ELb0ELb0ELb1ELb0ELb0EEEvNS_16Flash_fwd_paramsE,"aw",@nobits
	.sectionflags	@""
	.align	16


//--------------------- .nv.shared._ZN5flash16flash_fwd_kernelI23Flash_fwd_kernel_traitsILi256ELi64ELi64ELi4ELb0ELb0EN7cutlass10bfloat16_tE19Flash_kernel_traitsILi256ELi64ELi64ELi4ES3_EELb0ELb0ELb1ELb0ELb0ELb0ELb0ELb0EEEvNS_16Flash_fwd_paramsE --------------------------
	.section	.nv.shared._ZN5flash16flash_fwd_kernelI23Flash_fwd_kernel_traitsILi256ELi64ELi64ELi4ELb0ELb0EN7cutlass10bfloat16_tE19Flash_kernel_traitsILi256ELi64ELi64ELi4ES3_EELb0ELb0ELb1ELb0ELb0ELb0ELb0ELb0EEEvNS_16Flash_fwd_paramsE,"aw",@nobits
	.sectionflags	@""
	.align	16


//--------------------- .nv.shared._ZN5flash16flash_fwd_kernelI23Flash_fwd_kernel_traitsILi256ELi64ELi64ELi4ELb0ELb0EN7cutlass10bfloat16_tE19Flash_kernel_traitsILi256ELi64ELi64ELi4ES3_EELb0ELb0ELb1ELb1ELb0ELb0ELb0ELb0EEEvNS_16Flash_fwd_paramsE --------------------------
	.section	.nv.shared._ZN5flash16flash_fwd_kernelI23Flash_fwd_kernel_traitsILi256ELi64ELi64ELi4ELb0ELb0EN7cutlass10bfloat16_tE19Flash_kernel_traitsILi256ELi64ELi64ELi4ES3_EELb0ELb0ELb1ELb1ELb0ELb0ELb0ELb0EEEvNS_16Flash_fwd_paramsE,"aw",@nobits
	.sectionflags	@""
	.align	16


//--------------------- .nv.shared._ZN5flash16flash_fwd_kernelI23Flash_fwd_kernel_traitsILi256ELi128ELi64ELi8ELb0ELb0EN7cutlass10bfloat16_tE19Flash_kernel_traitsILi256ELi128ELi64ELi8ES3_EELb0ELb0ELb0ELb0ELb0ELb1ELb0ELb0EEEvNS_16Flash_fwd_paramsE --------------------------
	.section	.nv.shared._ZN5flash16flash_fwd_kernelI23Flash_fwd_kernel_traitsILi256ELi128ELi64ELi8ELb0ELb0EN7cutlass10bfloat16_tE19Flash_kernel_traitsILi256ELi128ELi64ELi8ES3_EELb0ELb0ELb0ELb0ELb0ELb1ELb0ELb0EEEvNS_16Flash_fwd_paramsE,"aw",@nobits
	.sectionflags	@""
	.align	16


//--------------------- .nv.shared._ZN5flash16flash_fwd_kernelI23Flash_fwd_kernel_traitsILi256ELi128ELi64ELi8ELb0ELb0EN7cutlass10bfloat16_tE19Flash_kernel_traitsILi256ELi128ELi64ELi8ES3_EELb0ELb0ELb0ELb0ELb0ELb0ELb0ELb0EEEvNS_16Flash_fwd_paramsE --------------------------
	.section	.nv.shared._ZN5flash16flash_fwd_kernelI23Flash_fwd_kernel_traitsILi256ELi128ELi64ELi8ELb0ELb0EN7cutlass10bfloat16_tE19Flash_kernel_traitsILi256ELi128ELi64ELi8ES3_EELb0ELb0ELb0ELb0ELb0ELb0ELb0ELb0EEEvNS_16Flash_fwd_paramsE,"aw",@nobits
	.sectionflags	@""
	.align	16


//--------------------- .nv.shared._ZN5flash16flash_fwd_kernelI23Flash_fwd_kernel_traitsILi256ELi128ELi64ELi8ELb0ELb0EN7cutlass10bfloat16_tE19Flash_kernel_traitsILi256ELi128ELi64ELi8ES3_EELb0ELb0ELb0ELb1ELb0ELb0ELb0ELb0EEEvNS_16Flash_fwd_paramsE --------------------------
	.section	.nv.shared._ZN5flash16flash_fwd_kernelI23Flash_fwd_kernel_traitsILi256ELi128ELi64ELi8ELb0ELb0EN7cutlass10bfloat16_tE19Flash_kernel_traitsILi256ELi128ELi64ELi8ES3_EELb0ELb0ELb0ELb1ELb0ELb0ELb0ELb0EEEvNS_16Flash_fwd_paramsE,"aw",@nobits
	.sectionflags	@""
	.align	16


//--------------------- .nv.shared._ZN5flash16flash_fwd_kernelI23Flash_fwd_kernel_traitsILi256ELi128ELi64ELi8ELb0ELb0EN7cutlass10bfloat16_tE19Flash_kernel_traitsILi256ELi128ELi64ELi8ES3_EELb0ELb0ELb1ELb0ELb0ELb1ELb0ELb0EEEvNS_16Flash_fwd_paramsE --------------------------
	.section	.nv.shared._ZN5flash16flash_fwd_kernelI23Flash_fwd_kernel_traitsILi256ELi128ELi64ELi8ELb0ELb0EN7cutlass10bfloat16_tE19Flash_kernel_traitsILi256ELi128ELi64ELi8ES3_EELb0ELb0ELb1ELb0ELb0ELb1ELb0ELb0EEEvNS_16Flash_fwd_paramsE,"aw",@nobits
	.sectionflags	@""
	.align	16


//--------------------- .nv.shared._ZN5flash16flash_fwd_kernelI23Flash_fwd_kernel_traitsILi256ELi128ELi64ELi8ELb0ELb0EN7cutlass10bfloat16_tE19Flash_kernel_traitsILi256ELi128ELi64ELi8ES3_EELb0ELb0ELb1ELb0ELb0ELb0ELb0ELb0EEEvNS_16Flash_fwd_paramsE --------------------------
	.section	.nv.shared._ZN5flash16flash_fwd_kernelI23Flash_fwd_kernel_traitsILi256ELi128ELi64ELi8ELb0ELb0EN7cutlass10bfloat16_tE19Flash_kernel_traitsILi256ELi128ELi64ELi8ES3_EELb0ELb0ELb1ELb0ELb0ELb0ELb0ELb0EEEvNS_16Flash_fwd_paramsE,"aw",@nobits
	.sectionflags	@""
	.align	16


//--------------------- .nv.shared._ZN5flash16flash_fwd_kernelI23Flash_fwd_kernel_traitsILi256ELi128ELi64ELi8ELb0ELb0EN7cutlass10bfloat16_tE19Flash_kernel_traitsILi256ELi128ELi64ELi8ES3_EELb0ELb0ELb1ELb1ELb0ELb0ELb0ELb0EEEvNS_16Flash_fwd_paramsE --------------------------
	.section	.nv.shared._ZN5flash16flash_fwd_kernelI23Flash_fwd_kernel_traitsILi256ELi128ELi64ELi8ELb0ELb0EN7cutlass10bfloat16_tE19Flash_kernel_traitsILi256ELi128ELi64ELi8ES3_EELb0ELb0ELb1ELb1ELb0ELb0ELb0ELb0EEEvNS_16Flash_fwd_paramsE,"aw",@nobits
	.sectionflags	@""
	.align	16


//--------------------- .nv.shared._ZN5flash16flash_fwd_kernelI23Flash_fwd_kernel_traitsILi256ELi64ELi64ELi4ELb0ELb0EN7cutlass10bfloat16_tE19Flash_kernel_traitsILi256ELi64ELi64ELi4ES3_EELb1ELb0ELb0ELb0ELb0ELb0ELb0ELb0EEEvNS_16Flash_fwd_paramsE --------------------------
	.section	.nv.shared._ZN5flash16flash_fwd_kernelI23Flash_fwd_kernel_traitsILi256ELi64ELi64ELi4ELb0ELb0EN7cutlass10bfloat16_tE19Flash_kernel_traitsILi256ELi64ELi64ELi4ES3_EELb1ELb0ELb0ELb0ELb0ELb0ELb0ELb0EEEvNS_16Flash_fwd_paramsE,"aw",@nobits
	.sectionflags	@""
	.align	16


//--------------------- .nv.shared._ZN5flash16flash_fwd_kernelI23Flash_fwd_kernel_traitsILi256ELi64ELi64ELi4ELb0ELb0EN7cutlass10bfloat16_tE19Flash_kernel_traitsILi256ELi64ELi64ELi4ES3_EELb1ELb0ELb1ELb0ELb0ELb0ELb0ELb0EEEvNS_16Flash_fwd_paramsE --------------------------
	.section	.nv.shared._ZN5flash16flash_fwd_kernelI23Flash_fwd_kernel_traitsILi256ELi64ELi64ELi4ELb0ELb0EN7cutlass10bfloat16_tE19Flash_kernel_traitsILi256ELi64ELi64ELi4ES3_EELb1ELb0ELb1ELb0ELb0ELb0ELb0ELb0EEEvNS_16Flash_fwd_paramsE,"aw",@nobits
	.sectionflags	@""
	.align	16


//--------------------- .nv.shared._ZN5flash16flash_fwd_kernelI23Flash_fwd_kernel_traitsILi256ELi64ELi64ELi4ELb0ELb0EN7cutlass10bfloat16_tE19Flash_kernel_traitsILi256ELi64ELi64ELi4ES3_EELb1ELb0ELb0ELb0ELb0ELb1ELb0ELb0EEEvNS_16Flash_fwd_paramsE --------------------------
	.section	.nv.shared._ZN5flash16flash_fwd_kernelI23Flash_fwd_kernel_traitsILi256ELi64ELi64ELi4ELb0ELb0EN7cutlass10bfloat16_tE19Flash_kernel_traitsILi256ELi64ELi64ELi4ES3_EELb1ELb0ELb0ELb0ELb0ELb1ELb0ELb0EEEvNS_16Flash_fwd_paramsE,"aw",@nobits
	.sectionflags	@""
	.align	16


//--------------------- .nv.shared._ZN5flash16flash_fwd_kernelI23Flash_fwd_kernel_traitsILi256ELi64ELi64ELi4ELb0ELb0EN7cutlass10bfloat16_tE19Flash_kernel_traitsILi256ELi64ELi64ELi4ES3_EELb0ELb0ELb0ELb0ELb0ELb1ELb1ELb0EEEvNS_16Flash_fwd_paramsE --------------------------
	.section	.nv.shared._ZN5flash16flash_fwd_kernelI23Flash_fwd_kernel_traitsILi256ELi64ELi64ELi4ELb0ELb0EN7cutlass10bfloat16_tE19Flash_kernel_traitsILi256ELi64ELi64ELi4ES3_EELb0ELb0ELb0ELb0ELb0ELb1ELb1ELb0EEEvNS_16Flash_fwd_paramsE,"aw",@nobits
	.sectionflags	@""
	.align	16


//--------------------- .nv.shared._ZN5flash16flash_fwd_kernelI23Flash_fwd_kernel_traitsILi256ELi64ELi64ELi4ELb0ELb0EN7cutlass10bfloat16_tE19Flash_kernel_traitsILi256ELi64ELi64ELi4ES3_EELb1ELb0ELb0ELb1ELb0ELb0ELb0ELb0EEEvNS_16Flash_fwd_paramsE --------------------------
	.section	.nv.shared._ZN5flash16flash_fwd_kernelI23Flash_fwd_kernel_traitsILi256ELi64ELi64ELi4ELb0ELb0EN7cutlass10bfloat16_tE19Flash_kernel_traitsILi256ELi64ELi64ELi4ES3_EELb1ELb0ELb0ELb1ELb0ELb0ELb0ELb0EEEvNS_16Flash_fwd_paramsE,"aw",@nobits
	.sectionflags	@""
	.align	16


//--------------------- .nv.shared._ZN5flash16flash_fwd_kernelI23Flash_fwd_kernel_traitsILi256ELi64ELi64ELi4ELb0ELb0EN7cutlass10bfloat16_tE19Flash_kernel_traitsILi256ELi64ELi64ELi4ES3_EELb1ELb0ELb0ELb0ELb0ELb0ELb0ELb1EEEvNS_16Flash_fwd_paramsE --------------------------
	.section	.nv.shared._ZN5flash16flash_fwd_kernelI23Flash_fwd_kernel_traitsILi256ELi64ELi64ELi4ELb0ELb0EN7cutlass10bfloat16_tE19Flash_kernel_traitsILi256ELi64ELi64ELi4ES3_EELb1ELb0ELb0ELb0ELb0ELb0ELb0ELb1EEEvNS_16Flash_fwd_paramsE,"aw",@nobits
	.sectionflags	@""
	.align	16


//--------------------- .nv.shared._ZN5flash16flash_fwd_kernelI23Flash_fwd_kernel_traitsILi256ELi64ELi64ELi4ELb0ELb0EN7cutlass10bfloat16_tE19Flash_kernel_traitsILi256ELi64ELi64ELi4ES3_EELb0ELb0ELb0ELb0ELb0ELb0ELb1ELb0EEEvNS_16Flash_fwd_paramsE --------------------------
	.section	.nv.shared._ZN5flash16flash_fwd_kernelI23Flash_fwd_kernel_traitsILi256ELi64ELi64ELi4ELb0ELb0EN7cutlass10bfloat16_tE19Flash_kernel_traitsILi256ELi64ELi64ELi4ES3_EELb0ELb0ELb0ELb0ELb0ELb0ELb1ELb0EEEvNS_16Flash_fwd_paramsE,"aw",@nobits
	.sectionflags	@""
	.align	16


//--------------------- .nv.shared._ZN5flash16flash_fwd_kernelI23Flash_fwd_kernel_traitsILi256ELi64ELi64ELi4ELb0ELb0EN7cutlass10bfloat16_tE19Flash_kernel_traitsILi256ELi64ELi64ELi4ES3_EELb1ELb0ELb0ELb1ELb0ELb0ELb0ELb1EEEvNS_16Flash_fwd_paramsE --------------------------
	.section	.nv.shared._ZN5flash16flash_fwd_kernelI23Flash_fwd_kernel_traitsILi256ELi64ELi64ELi4ELb0ELb0EN7cutlass10bfloat16_tE19Flash_kernel_traitsILi256ELi64ELi64ELi4ES3_EELb1ELb0ELb0ELb1ELb0ELb0ELb0ELb1EEEvNS_16Flash_fwd_paramsE,"aw",@nobits
	.sectionflags	@""
	.align	16


//--------------------- .nv.shared._ZN5flash16flash_fwd_kernelI23Flash_fwd_kernel_traitsILi256ELi64ELi64ELi4ELb0ELb0EN7cutlass10bfloat16_tE19Flash_kernel_traitsILi256ELi64ELi64ELi4ES3_EELb0ELb0ELb0ELb1ELb0ELb0ELb1ELb0EEEvNS_16Flash_fwd_paramsE --------------------------
	.section	.nv.shared._ZN5flash16flash_fwd_kernelI23Flash_fwd_kernel_traitsILi256ELi64ELi64ELi4ELb0ELb0EN7cutlass10bfloat16_tE19Flash_kernel_traitsILi256ELi64ELi64ELi4ES3_EELb0ELb0ELb0ELb1ELb0ELb0ELb1ELb0EEEvNS_16Flash_fwd_paramsE,"aw",@nobits
	.sectionflags	@""
	.align	16


//--------------------- .nv.shared._ZN5flash16flash_fwd_kernelI23Flash_fwd_kernel_traitsILi256ELi64ELi64ELi4ELb0ELb0EN7cutlass10bfloat16_tE19Flash_kernel_traitsILi256ELi64ELi64ELi4ES3_EELb1ELb0ELb1ELb0ELb0ELb1ELb0ELb0EEEvNS_16Flash_fwd_paramsE --------------------------
	.section	.nv.shared._ZN5flash16flash_fwd_kernelI23Flash_fwd_kernel_traitsILi256ELi64ELi64ELi4ELb0ELb0EN7cutlass10bfloat16_tE19Flash_kernel_traitsILi256ELi64ELi64ELi4ES3_EELb1ELb0ELb1ELb0ELb0ELb1ELb0ELb0EEEvNS_16Flash_fwd_paramsE,"aw",@nobits
	.sectionflags	@""
	.align	16


//--------------------- .nv.shared._ZN5flash16flash_fwd_kernelI23Flash_fwd_kernel_traitsILi256ELi64ELi64ELi4ELb0ELb0EN7cutlass10bfloat16_tE19Flash_kernel_traitsILi256ELi64ELi64ELi4ES3_EELb0ELb0ELb1ELb0ELb0ELb1ELb1ELb0EEEvNS_16Flash_fwd_paramsE --------------------------
	.section	.nv.shared._ZN5flash16flash_fwd_kernelI23Flash_fwd_kernel_traitsILi256ELi64ELi64ELi4ELb0ELb0EN7cutlass10bfloat16_tE19Flash_kernel_traitsILi256ELi64ELi64ELi4ES3_EELb0ELb0ELb1ELb0ELb0ELb1ELb1ELb0EEEvNS_16Flash_fwd_paramsE,"aw",@nobits
	.sectionflags	@""
	.align	16


//--------------------- .nv.shared._ZN5flash16flash_fwd_kernelI23Flash_fwd_kernel_traitsILi256ELi64ELi64ELi4ELb0ELb0EN7cutlass10bfloat16_tE19Flash_kernel_traitsILi256ELi64ELi64ELi4ES3_EELb1ELb0ELb1ELb1ELb0ELb0ELb0ELb0EEEvNS_16Flash_fwd_paramsE --------------------------
	.section	.nv.shared._ZN5flash16flash_fwd_kernelI23Flash_fwd_kernel_traitsILi256ELi64ELi64ELi4ELb0ELb0EN7cutlass10bfloat16_tE19Flash_kernel_traitsILi256ELi64ELi64ELi4ES3_EELb1ELb0ELb1ELb1ELb0ELb0ELb0ELb0EEEvNS_16Flash_fwd_paramsE,"aw",@nobits
	.sectionflags	@""
	.align	16


//--------------------- .nv.shared._ZN5flash16flash_fwd_kernelI23Flash_fwd_kernel_traitsILi256ELi64ELi64ELi4ELb0ELb0EN7cutlass10bfloat16_tE19Flash_kernel_traitsILi256ELi64ELi64ELi4ES3_EELb1ELb0ELb1ELb0ELb0ELb0ELb0ELb1EEEvNS_16Flash_fwd_paramsE --------------------------
	.section	.nv.shared._ZN5flash16flash_fwd_kernelI23Flash_fwd_kernel_traitsILi256ELi64ELi64ELi4ELb0ELb0EN7cutlass10bfloat16_tE19Flash_kernel_traitsILi256ELi64ELi64ELi4ES3_EELb1ELb0ELb1ELb0ELb0ELb0ELb0ELb1EEEvNS_16Flash_fwd_paramsE,"aw",@nobits
	.sectionflags	@""
	.align	16


//--------------------- .nv.shared._ZN5flash16flash_fwd_kernelI23Flash_fwd_kernel_traitsILi256ELi64ELi64ELi4ELb0ELb0EN7cutlass10bfloat16_tE19Flash_kernel_traitsILi256ELi64ELi64ELi4ES3_EELb0ELb0ELb1ELb0ELb0ELb0ELb1ELb0EEEvNS_16Flash_fwd_paramsE --------------------------
	.section	.nv.shared._ZN5flash16flash_fwd_kernelI23Flash_fwd_kernel_traitsILi256ELi64ELi64ELi4ELb0ELb0EN7cutlass10bfloat16_tE19Flash_kernel_traitsILi256ELi64ELi64ELi4ES3_EELb0ELb0ELb1ELb0ELb0ELb0ELb1ELb0EEEvNS_16Flash_fwd_paramsE,"aw",@nobits
	.sectionflags	@""
	.align	16


//--------------------- .nv.shared._ZN5flash16flash_fwd_kernelI23Flash_fwd_kernel_traitsILi256ELi64ELi64ELi4ELb0ELb0EN7cutlass10bfloat16_tE19Flash_kernel_traitsILi256ELi64ELi64ELi4ES3_EELb1ELb0ELb1ELb1ELb0ELb0ELb0ELb1EEEvNS_16Flash_fwd_paramsE --------------------------
	.section	.nv.shared._ZN5flash16flash_fwd_kernelI23Flash_fwd_kernel_traitsILi256ELi64ELi64ELi4ELb0ELb0EN7cutlass10bfloat16_tE19Flash_kernel_traitsILi256ELi64ELi64ELi4ES3_EELb1ELb0ELb1ELb1ELb0ELb0ELb0ELb1EEEvNS_16Flash_fwd_paramsE,"aw",@nobits
	.sectionflags	@""
	.align	16


//--------------------- .nv.shared._ZN5flash16flash_fwd_kernelI23Flash_fwd_kernel_traitsILi256ELi64ELi64ELi4ELb0ELb0EN7cutlass10bfloat16_tE19Flash_kernel_traitsILi256ELi64ELi64ELi4ES3_EELb0ELb0ELb1ELb1ELb0ELb0ELb1ELb0EEEvNS_16Flash_fwd_paramsE --------------------------
	.section	.nv.shared._ZN5flash16flash_fwd_kernelI23Flash_fwd_kernel_traitsILi256ELi64ELi64ELi4ELb0ELb0EN7cutlass10bfloat16_tE19Flash_kernel_traitsILi256ELi64ELi64ELi4ES3_EELb0ELb0ELb1ELb1ELb0ELb0ELb1ELb0EEEvNS_16Flash_fwd_paramsE,"aw",@nobits
	.sectionflags	@""
	.align	16


//--------------------- .nv.shared._ZN5flash16flash_fwd_kernelI23Flash_fwd_kernel_traitsILi256ELi128ELi64ELi8ELb0ELb0EN7cutlass10bfloat16_tE19Flash_kernel_traitsILi256ELi128ELi64ELi8ES3_EELb1ELb0ELb0ELb0ELb0ELb0ELb0ELb0EEEvNS_16Flash_fwd_paramsE --------------------------
	.section	.nv.shared._ZN5flash16flash_fwd_kernelI23Flash_fwd_kernel_traitsILi256ELi128ELi64ELi8ELb0ELb0EN7cutlass10bfloat16_tE19Flash_kernel_traitsILi256ELi128ELi64ELi8ES3_EELb1ELb0ELb0ELb0ELb0ELb0ELb0ELb0EEEvNS_16Flash_fwd_paramsE,"aw",@nobits
	.sectionflags	@""
	.align	16


//--------------------- .nv.shared._ZN5flash16flash_fwd_kernelI23Flash_fwd_kernel_traitsILi256ELi128ELi64ELi8ELb0ELb0EN7cutlass10bfloat16_tE19Flash_kernel_traitsILi256ELi128ELi64ELi8ES3_EELb1ELb0ELb1ELb0ELb0ELb0ELb0ELb0EEEvNS_16Flash_fwd_paramsE --------------------------
	.section	.nv.shared._ZN5flash16flash_fwd_kernelI23Flash_fwd_kernel_traitsILi256ELi128ELi64ELi8ELb0ELb0EN7cutlass10bfloat16_tE19Flash_kernel_traitsILi256ELi128ELi64ELi8ES3_EELb1ELb0ELb1ELb0ELb0ELb0ELb0ELb0EEEvNS_16Flash_fwd_paramsE,"aw",@nobits
	.sectionflags	@""
	.align	16


//--------------------- .nv.shared._ZN5flash16flash_fwd_kernelI23Flash_fwd_kernel_traitsILi256ELi128ELi64ELi8ELb0ELb0EN7cutlass10bfloat16_tE19Flash_kernel_traitsILi256ELi128ELi64ELi8ES3_EELb1ELb0ELb0ELb0ELb0ELb1ELb0ELb0EEEvNS_16Flash_fwd_paramsE --------------------------
	.section	.nv.shared._ZN5flash16flash_fwd_kernelI23Flash_fwd_kernel_traitsILi256ELi128ELi64ELi8ELb0ELb0EN7cutlass10bfloat16_tE19Flash_kernel_traitsILi256ELi128ELi64ELi8ES3_EELb1ELb0ELb0ELb0ELb0ELb1ELb0ELb0EEEvNS_16Flash_fwd_paramsE,"aw",@nobits
	.sectionflags	@""
	.align	16


//--------------------- .nv.shared._ZN5flash16flash_fwd_kernelI23Flash_fwd_kernel_traitsILi256ELi128ELi64ELi8ELb0ELb0EN7cutlass10bfloat16_tE19Flash_kernel_traitsILi256ELi128ELi64ELi8ES3_EELb0ELb0ELb0ELb0ELb0ELb1ELb1ELb0EEEvNS_16Flash_fwd_paramsE --------------------------
	.section	.nv.shared._ZN5flash16flash_fwd_kernelI23Flash_fwd_kernel_traitsILi256ELi128ELi64ELi8ELb0ELb0EN7cutlass10bfloat16_tE19Flash_kernel_traitsILi256ELi128ELi64ELi8ES3_EELb0ELb0ELb0ELb0ELb0ELb1ELb1ELb0EEEvNS_16Flash_fwd_paramsE,"aw",@nobits
	.sectionflags	@""
	.align	16


//--------------------- .nv.shared._ZN5flash16flash_fwd_kernelI23Flash_fwd_kernel_traitsILi256ELi128ELi64ELi8ELb0ELb0EN7cutlass10bfloat16_tE19Flash_kernel_traitsILi256ELi128ELi64ELi8ES3_EELb1ELb0ELb0ELb1ELb0ELb0ELb0ELb0EEEvNS_16Flash_fwd_paramsE --------------------------
	.section	.nv.shared._ZN5flash16flash_fwd_kernelI23Flash_fwd_kernel_traitsILi256ELi128ELi64ELi8ELb0ELb0EN7cutlass10bfloat16_tE19Flash_kernel_traitsILi256ELi128ELi64ELi8ES3_EELb1ELb0ELb0ELb1ELb0ELb0ELb0ELb0EEEvNS_16Flash_fwd_paramsE,"aw",@nobits
	.sectionflags	@""
	.align	16


//--------------------- .nv.shared._ZN5flash16flash_fwd_kernelI23Flash_fwd_kernel_traitsILi256ELi128ELi64ELi8ELb0ELb0EN7cutlass10bfloat16_tE19Flash_kernel_traitsILi256ELi128ELi64ELi8ES3_EELb1ELb0ELb0ELb0ELb0ELb0ELb0ELb1EEEvNS_16Flash_fwd_paramsE --------------------------
	.section	.nv.shared._ZN5flash16flash_fwd_kernelI23Flash_fwd_kernel_traitsILi256ELi128ELi64ELi8ELb0ELb0EN7cutlass10bfloat16_tE19Flash_kernel_traitsILi256ELi128ELi64ELi8ES3_EELb1ELb0ELb0ELb0ELb0ELb0ELb0ELb1EEEvNS_16Flash_fwd_paramsE,"aw",@nobits
	.sectionflags	@""
	.align	16


//--------------------- .nv.shared._ZN5flash16flash_fwd_kernelI23Flash_fwd_kernel_traitsILi256ELi128ELi64ELi8ELb0ELb0EN7cutlass10bfloat16_tE19Flash_kernel_traitsILi256ELi128ELi64ELi8ES3_EELb0ELb0ELb0ELb0ELb0ELb0ELb1ELb0EEEvNS_16Flash_fwd_paramsE --------------------------
	.section	.nv.shared._ZN5flash16flash_fwd_kernelI23Flash_fwd_kernel_traitsILi256ELi128ELi64ELi8ELb0ELb0EN7cutlass10bfloat16_tE19Flash_kernel_traitsILi256ELi128ELi64ELi8ES3_EELb0ELb0ELb0ELb0ELb0ELb0ELb1ELb0EEEvNS_16Flash_fwd_paramsE,"aw",@nobits
	.sectionflags	@""
	.align	16


//--------------------- .nv.shared._ZN5flash16flash_fwd_kernelI23Flash_fwd_kernel_traitsILi256ELi128ELi64ELi8ELb0ELb0EN7cutlass10bfloat16_tE19Flash_kernel_traitsILi256ELi128ELi64ELi8ES3_EELb1ELb0ELb0ELb1ELb0ELb0ELb0ELb1EEEvNS_16Flash_fwd_paramsE --------------------------
	.section	.nv.shared._ZN5flash16flash_fwd_kernelI23Flash_fwd_kernel_traitsILi256ELi128ELi64ELi8ELb0ELb0EN7cutlass10bfloat16_tE19Flash_kernel_traitsILi256ELi128ELi64ELi8ES3_EELb1ELb0ELb0ELb1ELb0ELb0ELb0ELb1EEEvNS_16Flash_fwd_paramsE,"aw",@nobits
	.sectionflags	@""
	.align	16


//--------------------- .nv.shared._ZN5flash16flash_fwd_kernelI23Flash_fwd_kernel_traitsILi256ELi128ELi64ELi8ELb0ELb0EN7cutlass10bfloat16_tE19Flash_kernel_traitsILi256ELi128ELi64ELi8ES3_EELb0ELb0ELb0ELb1ELb0ELb0ELb1ELb0EEEvNS_16Flash_fwd_paramsE --------------------------
	.section	.nv.shared._ZN5flash16flash_fwd_kernelI23Flash_fwd_kernel_traitsILi256ELi128ELi64ELi8ELb0ELb0EN7cutlass10bfloat16_tE19Flash_kernel_traitsILi256ELi128ELi64ELi8ES3_EELb0ELb0ELb0ELb1ELb0ELb0ELb1ELb0EEEvNS_16Flash_fwd_paramsE,"aw",@nobits
	.sectionflags	@""
	.align	16


//--------------------- .nv.shared._ZN5flash16flash_fwd_kernelI23Flash_fwd_kernel_traitsILi256ELi128ELi64ELi8ELb0ELb0EN7cutlass10bfloat16_tE19Flash_kernel_traitsILi256ELi128ELi64ELi8ES3_EELb1ELb0ELb1ELb0ELb0ELb1ELb0ELb0EEEvNS_16Flash_fwd_paramsE --------------------------
	.section	.nv.shared._ZN5flash16flash_fwd_kernelI23Flash_fwd_kernel_traitsILi256ELi128ELi64ELi8ELb0ELb0EN7cutlass10bfloat16_tE19Flash_kernel_traitsILi256ELi128ELi64ELi8ES3_EELb1ELb0ELb1ELb0ELb0ELb1ELb0ELb0EEEvNS_16Flash_fwd_paramsE,"aw",@nobits
	.sectionflags	@""
	.align	16


//--------------------- .nv.shared._ZN5flash16flash_fwd_kernelI23Flash_fwd_kernel_traitsILi256ELi128ELi64ELi8ELb0ELb0EN7cutlass10bfloat16_tE19Flash_kernel_traitsILi256ELi128ELi64ELi8ES3_EELb0ELb0ELb1ELb0ELb0ELb1ELb1ELb0EEEvNS_16Flash_fwd_paramsE --------------------------
	.section	.nv.shared._ZN5flash16flash_fwd_kernelI23Flash_fwd_kernel_traitsILi256ELi128ELi64ELi8ELb0ELb0EN7cutlass10bfloat16_tE19Flash_kernel_traitsILi256ELi128ELi64ELi8ES3_EELb0ELb0ELb1ELb0ELb0ELb1ELb1ELb0EEEvNS_16Flash_fwd_paramsE,"aw",@nobits
	.sectionflags	@""
	.align	16


//--------------------- .nv.shared._ZN5flash16flash_fwd_kernelI23Flash_fwd_kernel_traitsILi256ELi128ELi64ELi8ELb0ELb0EN7cutlass10bfloat16_tE19Flash_kernel_traitsILi256ELi128ELi64ELi8ES3_EELb1ELb0ELb1ELb1ELb0ELb0ELb0ELb0EEEvNS_16Flash_fwd_paramsE --------------------------
	.section	.nv.shared._ZN5flash16flash_fwd_kernelI23Flash_fwd_kernel_traitsILi256ELi128ELi64ELi8ELb0ELb0EN7cutlass10bfloat16_tE19Flash_kernel_traitsILi256ELi128ELi64ELi8ES3_EELb1ELb0ELb1ELb1ELb0ELb0ELb0ELb0EEEvNS_16Flash_fwd_paramsE,"aw",@nobits
	.sectionflags	@""
	.align	16


//--------------------- .nv.shared._ZN5flash16flash_fwd_kernelI23Flash_fwd_kernel_traitsILi256ELi128ELi64ELi8ELb0ELb0EN7cutlass10bfloat16_tE19Flash_kernel_traitsILi256ELi128ELi64ELi8ES3_EELb1ELb0ELb1ELb0ELb0ELb0ELb0ELb1EEEvNS_16Flash_fwd_paramsE --------------------------
	.section	.nv.shared._ZN5flash16flash_fwd_kernelI23Flash_fwd_kernel_traitsILi256ELi128ELi64ELi8ELb0ELb0EN7cutlass10bfloat16_tE19Flash_kernel_traitsILi256ELi128ELi64ELi8ES3_EELb1ELb0ELb1ELb0ELb0ELb0ELb0ELb1EEEvNS_16Flash_fwd_paramsE,"aw",@nobits
	.sectionflags	@""
	.align	16


//--------------------- .nv.shared._ZN5flash16flash_fwd_kernelI23Flash_fwd_kernel_traitsILi256ELi128ELi64ELi8ELb0ELb0EN7cutlass10bfloat16_tE19Flash_kernel_traitsILi256ELi128ELi64ELi8ES3_EELb0ELb0ELb1ELb0ELb0ELb0ELb1ELb0EEEvNS_16Flash_fwd_paramsE --------------------------
	.section	.nv.shared._ZN5flash16flash_fwd_kernelI23Flash_fwd_kernel_traitsILi256ELi128ELi64ELi8ELb0ELb0EN7cutlass10bfloat16_tE19Flash_kernel_traitsILi256ELi128ELi64ELi8ES3_EELb0ELb0ELb1ELb0ELb0ELb0ELb1ELb0EEEvNS_16Flash_fwd_paramsE,"aw",@nobits
	.sectionflags	@""
	.align	16


//--------------------- .nv.shared._ZN5flash16flash_fwd_kernelI23Flash_fwd_kernel_traitsILi256ELi128ELi64ELi8ELb0ELb0EN7cutlass10bfloat16_tE19Flash_kernel_traitsILi256ELi128ELi64ELi8ES3_EELb1ELb0ELb1ELb1ELb0ELb0ELb0ELb1EEEvNS_16Flash_fwd_paramsE --------------------------
	.section	.nv.shared._ZN5flash16flash_fwd_kernelI23Flash_fwd_kernel_traitsILi256ELi128ELi64ELi8ELb0ELb0EN7cutlass10bfloat16_tE19Flash_kernel_traitsILi256ELi128ELi64ELi8ES3_EELb1ELb0ELb1ELb1ELb0ELb0ELb0ELb1EEEvNS_16Flash_fwd_paramsE,"aw",@nobits
	.sectionflags	@""
	.align	16


//--------------------- .nv.shared._ZN5flash16flash_fwd_kernelI23Flash_fwd_kernel_traitsILi256ELi128ELi64ELi8ELb0ELb0EN7cutlass10bfloat16_tE19Flash_kernel_traitsILi256ELi128ELi64ELi8ES3_EELb0ELb0ELb1ELb1ELb0ELb0ELb1ELb0EEEvNS_16Flash_fwd_paramsE --------------------------
	.section	.nv.shared._ZN5flash16flash_fwd_kernelI23Flash_fwd_kernel_traitsILi256ELi128ELi64ELi8ELb0ELb0EN7cutlass10bfloat16_tE19Flash_kernel_traitsILi256ELi128ELi64ELi8ES3_EELb0ELb0ELb1ELb1ELb0ELb0ELb1ELb0EEEvNS_16Flash_fwd_paramsE,"aw",@nobits
	.sectionflags	@""
	.align	16
